	.target	sm_100a

	.elftype	@"ET_EXEC"


//--------------------- .note.nv.tkinfo           --------------------------
	.section	.note.nv.tkinfo,"",@"SHT_NOTE"
	.sectionflags	@"SHF_NOTE_NV_TKINFO"
	.tkinfo
        /*0018*/ 	.word	0x00000002
        /*0030*/ 	.string	""
        /*0030*/ 	.string	"ptxas"
        /*0030*/ 	.string	"Cuda compilation tools, release 13.0, V13.0.88"
        /*0030*/ 	.string	"Build cuda_13.0.r13.0/compiler.36424714_0"
        /*0030*/ 	.string	"-arch sm_100a -m 64 "



//--------------------- .note.nv.cuinfo           --------------------------
	.section	.note.nv.cuinfo,"",@"SHT_NOTE"
	.sectionflags	@"SHF_NOTE_NV_CUINFO"
        /*0018*/ 	.short	0x0002
        /*001a*/ 	.short	0x0064
        /*001c*/ 	.short	0x0082
	.zero		2


//--------------------- .nv.info                  --------------------------
	.section	.nv.info,"",@"SHT_CUDA_INFO"
	.align	4


	//----- nvinfo : EIATTR_REGCOUNT
	.align		4
        /*0000*/ 	.byte	0x04, 0x2f
        /*0002*/ 	.short	(.L_12 - .L_11)
	.align		4
.L_11:
        /*0004*/ 	.word	index@(_ZN5flash16flash_fwd_kernelI23Flash_fwd_kernel_traitsILi64ELi128ELi64ELi4ELb0ELb0EN7cutlass10bfloat16_tE19Flash_kernel_traitsILi64ELi128ELi64ELi4ES3_EELb0ELb0ELb1ELb1ELb0ELb0ELb1ELb0EEEvNS_16Flash_fwd_paramsE)
        /*0008*/ 	.word	0x000000ff


	//----- nvinfo : EIATTR_FRAME_SIZE
	.align		4
.L_12:
        /*000c*/ 	.byte	0x04, 0x11
        /*000e*/ 	.short	(.L_14 - .L_13)
	.align		4
.L_13:
        /*0010*/ 	.word	index@(_ZN5flash16flash_fwd_kernelI23Flash_fwd_kernel_traitsILi64ELi128ELi64ELi4ELb0ELb0EN7cutlass10bfloat16_tE19Flash_kernel_traitsILi64ELi128ELi64ELi4ES3_EELb0ELb0ELb1ELb1ELb0ELb0ELb1ELb0EEEvNS_16Flash_fwd_paramsE)
        /*0014*/ 	.word	0x00000010


	//----- nvinfo : EIATTR_REGCOUNT
	.align		4
.L_14:
        /*0018*/ 	.byte	0x04, 0x2f
        /*001a*/ 	.short	(.L_16 - .L_15)
	.align		4
.L_15:
        /*001c*/ 	.word	index@(_ZN5flash16flash_fwd_kernelI23Flash_fwd_kernel_traitsILi64ELi128ELi64ELi4ELb0ELb0EN7cutlass10bfloat16_tE19Flash_kernel_traitsILi64ELi128ELi64ELi4ES3_EELb1ELb0ELb1ELb1ELb0ELb0ELb0ELb1EEEvNS_16Flash_fwd_paramsE)
        /*0020*/ 	.word	0x000000ff


	//----- nvinfo : EIATTR_FRAME_SIZE
	.align		4
.L_16:
        /*0024*/ 	.byte	0x04, 0x11
        /*0026*/ 	.short	(.L_18 - .L_17)
	.align		4
.L_17:
        /*0028*/ 	.word	index@(_ZN5flash16flash_fwd_kernelI23Flash_fwd_kernel_traitsILi64ELi128ELi64ELi4ELb0ELb0EN7cutlass10bfloat16_tE19Flash_kernel_traitsILi64ELi128ELi64ELi4ES3_EELb1ELb0ELb1ELb1ELb0ELb0ELb0ELb1EEEvNS_16Flash_fwd_paramsE)
        /*002c*/ 	.word	0x00000188


	//----- nvinfo : EIATTR_REGCOUNT
	.align		4
.L_18:
        /*0030*/ 	.byte	0x04, 0x2f
        /*0032*/ 	.short	(.L_20 - .L_19)
	.align		4
.L_19:
        /*0034*/ 	.word	index@(_ZN5flash16flash_fwd_kernelI23Flash_fwd_kernel_traitsILi64ELi128ELi64ELi4ELb0ELb0EN7cutlass10bfloat16_tE19Flash_kernel_traitsILi64ELi128ELi64ELi4ES3_EELb0ELb0ELb1ELb0ELb0ELb0ELb1ELb0EEEvNS_16Flash_fwd_paramsE)
        /*0038*/ 	.word	0x000000ff


	//----- nvinfo : EIATTR_FRAME_SIZE
	.align		4
.L_20:
        /*003c*/ 	.byte	0x04, 0x11
        /*003e*/ 	.short	(.L_22 - .L_21)
	.align		4
.L_21:
        /*0040*/ 	.word	index@(_ZN5flash16flash_fwd_kernelI23Flash_fwd_kernel_traitsILi64ELi128ELi64ELi4ELb0ELb0EN7cutlass10bfloat16_tE19Flash_kernel_traitsILi64ELi128ELi64ELi4ES3_EELb0ELb0ELb1ELb0ELb0ELb0ELb1ELb0EEEvNS_16Flash_fwd_paramsE)
        /*0044*/ 	.word	0x00000018


	//----- nvinfo : EIATTR_REGCOUNT
	.align		4
.L_22:
        /*0048*/ 	.byte	0x04, 0x2f
        /*004a*/ 	.short	(.L_24 - .L_23)
	.align		4
.L_23:
        /*004c*/ 	.word	index@(_ZN5flash16flash_fwd_kernelI23Flash_fwd_kernel_traitsILi64ELi128ELi64ELi4ELb0ELb0EN7cutlass10bfloat16_tE19Flash_kernel_traitsILi64ELi128ELi64ELi4ES3_EELb1ELb0ELb1ELb0ELb0ELb0ELb0ELb1EEEvNS_16Flash_fwd_paramsE)
        /*0050*/ 	.word	0x000000ff


	//----- nvinfo : EIATTR_FRAME_SIZE
	.align		4
.L_24:
        /*0054*/ 	.byte	0x04, 0x11
        /*0056*/ 	.short	(.L_26 - .L_25)
	.align		4
.L_25:
        /*0058*/ 	.word	index@(_ZN5flash16flash_fwd_kernelI23Flash_fwd_kernel_traitsILi64ELi128ELi64ELi4ELb0ELb0EN7cutlass10bfloat16_tE19Flash_kernel_traitsILi64ELi128ELi64ELi4ES3_EELb1ELb0ELb1ELb0ELb0ELb0ELb0ELb1EEEvNS_16Flash_fwd_paramsE)
        /*005c*/ 	.word	0x00000178


	//----- nvinfo : EIATTR_REGCOUNT
	.align		4
.L_26:
        /*0060*/ 	.byte	0x04, 0x2f
        /*0062*/ 	.short	(.L_28 - .L_27)
	.align		4
.L_27:
        /*0064*/ 	.word	index@(_ZN5flash16flash_fwd_kernelI23Flash_fwd_kernel_traitsILi64ELi128ELi64ELi4ELb0ELb0EN7cutlass10bfloat16_tE19Flash_kernel_traitsILi64ELi128ELi64ELi4ES3_EELb1ELb0ELb1ELb1ELb0ELb0ELb0ELb0EEEvNS_16Flash_fwd_paramsE)
        /*0068*/ 	.word	0x000000ff


	//----- nvinfo : EIATTR_FRAME_SIZE
	.align		4
.L_28:
        /*006c*/ 	.byte	0x04, 0x11
        /*006e*/ 	.short	(.L_30 - .L_29)
	.align		4
.L_29:
        /*0070*/ 	.word	index@(_ZN5flash16flash_fwd_kernelI23Flash_fwd_kernel_traitsILi64ELi128ELi64ELi4ELb0ELb0EN7cutlass10bfloat16_tE19Flash_kernel_traitsILi64ELi128ELi64ELi4ES3_EELb1ELb0ELb1ELb1ELb0ELb0ELb0ELb0EEEvNS_16Flash_fwd_paramsE)
        /*0074*/ 	.word	0x00000078


	//----- nvinfo : EIATTR_REGCOUNT
	.align		4
.L_30:
        /*0078*/ 	.byte	0x04, 0x2f
        /*007a*/ 	.short	(.L_32 - .L_31)
	.align		4
.L_31:
        /*007c*/ 	.word	index@(_ZN5flash16flash_fwd_kernelI23Flash_fwd_kernel_traitsILi64ELi128ELi64ELi4ELb0ELb0EN7cutlass10bfloat16_tE19Flash_kernel_traitsILi64ELi128ELi64ELi4ES3_EELb0ELb0ELb1ELb0ELb0ELb1ELb1ELb0EEEvNS_16Flash_fwd_paramsE)
        /*0080*/ 	.word	0x000000ff


	//----- nvinfo : EIATTR_FRAME_SIZE
	.align		4
.L_32:
        /*0084*/ 	.byte	0x04, 0x11
        /*0086*/ 	.short	(.L_34 - .L_33)
	.align		4
.L_33:
        /*0088*/ 	.word	index@(_ZN5flash16flash_fwd_kernelI23Flash_fwd_kernel_traitsILi64ELi128ELi64ELi4ELb0ELb0EN7cutlass10bfloat16_tE19Flash_kernel_traitsILi64ELi128ELi64ELi4ES3_EELb0ELb0ELb1ELb0ELb0ELb1ELb1ELb0EEEvNS_16Flash_fwd_paramsE)
        /*008c*/ 	.word	0x00000028


	//----- nvinfo : EIATTR_REGCOUNT
	.align		4
.L_34:
        /*0090*/ 	.byte	0x04, 0x2f
        /*0092*/ 	.short	(.L_36 - .L_35)
	.align		4
.L_35:
        /*0094*/ 	.word	index@(_ZN5flash16flash_fwd_kernelI23Flash_fwd_kernel_traitsILi64ELi128ELi64ELi4ELb0ELb0EN7cutlass10bfloat16_tE19Flash_kernel_traitsILi64ELi128ELi64ELi4ES3_EELb1ELb0ELb1ELb0ELb0ELb1ELb0ELb0EEEvNS_16Flash_fwd_paramsE)
        /*0098*/ 	.word	0x000000ff


	//----- nvinfo : EIATTR_FRAME_SIZE
	.align		4
.L_36:
        /*009c*/ 	.byte	0x04, 0x11
        /*009e*/ 	.short	(.L_38 - .L_37)
	.align		4
.L_37:
        /*00a0*/ 	.word	index@(_ZN5flash16flash_fwd_kernelI23Flash_fwd_kernel_traitsILi64ELi128ELi64ELi4ELb0ELb0EN7cutlass10bfloat16_tE19Flash_kernel_traitsILi64ELi128ELi64ELi4ES3_EELb1ELb0ELb1ELb0ELb0ELb1ELb0ELb0EEEvNS_16Flash_fwd_paramsE)
        /*00a4*/ 	.word	0x00000050


	//----- nvinfo : EIATTR_REGCOUNT
	.align		4
.L_38:
        /*00a8*/ 	.byte	0x04, 0x2f
        /*00aa*/ 	.short	(.L_40 - .L_39)
	.align		4
.L_39:
        /*00ac*/ 	.word	index@(_ZN5flash16flash_fwd_kernelI23Flash_fwd_kernel_traitsILi64ELi128ELi64ELi4ELb0ELb0EN7cutlass10bfloat16_tE19Flash_kernel_traitsILi64ELi128ELi64ELi4ES3_EELb0ELb0ELb0ELb1ELb0ELb0ELb1ELb0EEEvNS_16Flash_fwd_paramsE)
        /*00b0*/ 	.word	0x000000ff


	//----- nvinfo : EIATTR_FRAME_SIZE
	.align		4
.L_40:
        /*00b4*/ 	.byte	0x04, 0x11
        /*00b6*/ 	.short	(.L_42 - .L_41)
	.align		4
.L_41:
        /*00b8*/ 	.word	index@(_ZN5flash16flash_fwd_kernelI23Flash_fwd_kernel_traitsILi64ELi128ELi64ELi4ELb0ELb0EN7cutlass10bfloat16_tE19Flash_kernel_traitsILi64ELi128ELi64ELi4ES3_EELb0ELb0ELb0ELb1ELb0ELb0ELb1ELb0EEEvNS_16Flash_fwd_paramsE)
        /*00bc*/ 	.word	0x00000000


	//----- nvinfo : EIATTR_REGCOUNT
	.align		4
.L_42:
        /*00c0*/ 	.byte	0x04, 0x2f
        /*00c2*/ 	.short	(.L_44 - .L_43)
	.align		4
.L_43:
        /*00c4*/ 	.word	index@(_ZN5flash16flash_fwd_kernelI23Flash_fwd_kernel_traitsILi64ELi128ELi64ELi4ELb0ELb0EN7cutlass10bfloat16_tE19Flash_kernel_traitsILi64ELi128ELi64ELi4ES3_EELb1ELb0ELb0ELb1ELb0ELb0ELb0ELb1EEEvNS_16Flash_fwd_paramsE)
        /*00c8*/ 	.word	0x000000ff


	//----- nvinfo : EIATTR_FRAME_SIZE
	.align		4
.L_44:
        /*00cc*/ 	.byte	0x04, 0x11
        /*00ce*/ 	.short	(.L_46 - .L_45)
	.align		4
.L_45:
        /*00d0*/ 	.word	index@(_ZN5flash16flash_fwd_kernelI23Flash_fwd_kernel_traitsILi64ELi128ELi64ELi4ELb0ELb0EN7cutlass10bfloat16_tE19Flash_kernel_traitsILi64ELi128ELi64ELi4ES3_EELb1ELb0ELb0ELb1ELb0ELb0ELb0ELb1EEEvNS_16Flash_fwd_paramsE)
        /*00d4*/ 	.word	0x000000c8


	//----- nvinfo : EIATTR_REGCOUNT
	.align		4
.L_46:
        /*00d8*/ 	.byte	0x04, 0x2f
        /*00da*/ 	.short	(.L_48 - .L_47)
	.align		4
.L_47:
        /*00dc*/ 	.word	index@(_ZN5flash16flash_fwd_kernelI23Flash_fwd_kernel_traitsILi64ELi128ELi64ELi4ELb0ELb0EN7cutlass10bfloat16_tE19Flash_kernel_traitsILi64ELi128ELi64ELi4ES3_EELb0ELb0ELb0ELb0ELb0ELb0ELb1ELb0EEEvNS_16Flash_fwd_paramsE)
        /*00e0*/ 	.word	0x000000ff


	//----- nvinfo : EIATTR_FRAME_SIZE
	.align		4
.L_48:
        /*00e4*/ 	.byte	0x04, 0x11
        /*00e6*/ 	.short	(.L_50 - .L_49)
	.align		4
.L_49:
        /*00e8*/ 	.word	index@(_ZN5flash16flash_fwd_kernelI23Flash_fwd_kernel_traitsILi64ELi128ELi64ELi4ELb0ELb0EN7cutlass10bfloat16_tE19Flash_kernel_traitsILi64ELi128ELi64ELi4ES3_EELb0ELb0ELb0ELb0ELb0ELb0ELb1ELb0EEEvNS_16Flash_fwd_paramsE)
        /*00ec*/ 	.word	0x00000000


	//----- nvinfo : EIATTR_REGCOUNT
	.align		4
.L_50:
        /*00f0*/ 	.byte	0x04, 0x2f
        /*00f2*/ 	.short	(.L_52 - .L_51)
	.align		4
.L_51:
        /*00f4*/ 	.word	index@(_ZN5flash16flash_fwd_kernelI23Flash_fwd_kernel_traitsILi64ELi128ELi64ELi4ELb0ELb0EN7cutlass10bfloat16_tE19Flash_kernel_traitsILi64ELi128ELi64ELi4ES3_EELb1ELb0ELb0ELb0ELb0ELb0ELb0ELb1EEEvNS_16Flash_fwd_paramsE)
        /*00f8*/ 	.word	0x000000ff


	//----- nvinfo : EIATTR_FRAME_SIZE
	.align		4
.L_52:
        /*00fc*/ 	.byte	0x04, 0x11
        /*00fe*/ 	.short	(.L_54 - .L_53)
	.align		4
.L_53:
        /*0100*/ 	.word	index@(_ZN5flash16flash_fwd_kernelI23Flash_fwd_kernel_traitsILi64ELi128ELi64ELi4ELb0ELb0EN7cutlass10bfloat16_tE19Flash_kernel_traitsILi64ELi128ELi64ELi4ES3_EELb1ELb0ELb0ELb0ELb0ELb0ELb0ELb1EEEvNS_16Flash_fwd_paramsE)
        /*0104*/ 	.word	0x000000a8


	//----- nvinfo : EIATTR_REGCOUNT
	.align		4
.L_54:
        /*0108*/ 	.byte	0x04, 0x2f
        /*010a*/ 	.short	(.L_56 - .L_55)
	.align		4
.L_55:
        /*010c*/ 	.word	index@(_ZN5flash16flash_fwd_kernelI23Flash_fwd_kernel_traitsILi64ELi128ELi64ELi4ELb0ELb0EN7cutlass10bfloat16_tE19Flash_kernel_traitsILi64ELi128ELi64ELi4ES3_EELb1ELb0ELb0ELb1ELb0ELb0ELb0ELb0EEEvNS_16Flash_fwd_paramsE)
        /*0110*/ 	.word	0x000000ff


	//----- nvinfo : EIATTR_FRAME_SIZE
	.align		4
.L_56:
        /*0114*/ 	.byte	0x04, 0x11
        /*0116*/ 	.short	(.L_58 - .L_57)
	.align		4
.L_57:
        /*0118*/ 	.word	index@(_ZN5flash16flash_fwd_kernelI23Flash_fwd_kernel_traitsILi64ELi128ELi64ELi4ELb0ELb0EN7cutlass10bfloat16_tE19Flash_kernel_traitsILi64ELi128ELi64ELi4ES3_EELb1ELb0ELb0ELb1ELb0ELb0ELb0ELb0EEEvNS_16Flash_fwd_paramsE)
        /*011c*/ 	.word	0x00000000


	//----- nvinfo : EIATTR_REGCOUNT
	.align		4
.L_58:
        /*0120*/ 	.byte	0x04, 0x2f
        /*0122*/ 	.short	(.L_60 - .L_59)
	.align		4
.L_59:
        /*0124*/ 	.word	index@(_ZN5flash16flash_fwd_kernelI23Flash_fwd_kernel_traitsILi64ELi128ELi64ELi4ELb0ELb0EN7cutlass10bfloat16_tE19Flash_kernel_traitsILi64ELi128ELi64ELi4ES3_EELb0ELb0ELb0ELb0ELb1ELb1ELb1ELb0EEEvNS_16Flash_fwd_paramsE)
        /*0128*/ 	.word	0x000000ff


	//----- nvinfo : EIATTR_FRAME_SIZE
	.align		4
.L_60:
        /*012c*/ 	.byte	0x04, 0x11
        /*012e*/ 	.short	(.L_62 - .L_61)
	.align		4
.L_61:
        /*0130*/ 	.word	index@(_ZN5flash16flash_fwd_kernelI23Flash_fwd_kernel_traitsILi64ELi128ELi64ELi4ELb0ELb0EN7cutlass10bfloat16_tE19Flash_kernel_traitsILi64ELi128ELi64ELi4ES3_EELb0ELb0ELb0ELb0ELb1ELb1ELb1ELb0EEEvNS_16Flash_fwd_paramsE)
        /*0134*/ 	.word	0x00000000


	//----- nvinfo : EIATTR_REGCOUNT
	.align		4
.L_62:
        /*0138*/ 	.byte	0x04, 0x2f
        /*013a*/ 	.short	(.L_64 - .L_63)
	.align		4
.L_63:
        /*013c*/ 	.word	index@(_ZN5flash16flash_fwd_kernelI23Flash_fwd_kernel_traitsILi64ELi128ELi64ELi4ELb0ELb0EN7cutlass10bfloat16_tE19Flash_kernel_traitsILi64ELi128ELi64ELi4ES3_EELb1ELb0ELb0ELb0ELb1ELb1ELb0ELb0EEEvNS_16Flash_fwd_paramsE)
        /*0140*/ 	.word	0x000000fe


	//----- nvinfo : EIATTR_FRAME_SIZE
	.align		4
.L_64:
        /*0144*/ 	.byte	0x04, 0x11
        /*0146*/ 	.short	(.L_66 - .L_65)
	.align		4
.L_65:
        /*0148*/ 	.word	index@(_ZN5flash16flash_fwd_kernelI23Flash_fwd_kernel_traitsILi64ELi128ELi64ELi4ELb0ELb0EN7cutlass10bfloat16_tE19Flash_kernel_traitsILi64ELi128ELi64ELi4ES3_EELb1ELb0ELb0ELb0ELb1ELb1ELb0ELb0EEEvNS_16Flash_fwd_paramsE)
        /*014c*/ 	.word	0x00000000


	//----- nvinfo : EIATTR_REGCOUNT
	.align		4
.L_66:
        /*0150*/ 	.byte	0x04, 0x2f
        /*0152*/ 	.short	(.L_68 - .L_67)
	.align		4
.L_67:
        /*0154*/ 	.word	index@(_ZN5flash16flash_fwd_kernelI23Flash_fwd_kernel_traitsILi64ELi128ELi64ELi4ELb0ELb0EN7cutlass10bfloat16_tE19Flash_kernel_traitsILi64ELi128ELi64ELi4ES3_EELb1ELb0ELb1ELb0ELb0ELb0ELb0ELb0EEEvNS_16Flash_fwd_paramsE)
        /*0158*/ 	.word	0x000000ff


	//----- nvinfo : EIATTR_FRAME_SIZE
	.align		4
.L_68:
        /*015c*/ 	.byte	0x04, 0x11
        /*015e*/ 	.short	(.L_70 - .L_69)
	.align		4
.L_69:
        /*0160*/ 	.word	index@(_ZN5flash16flash_fwd_kernelI23Flash_fwd_kernel_traitsILi64ELi128ELi64ELi4ELb0ELb0EN7cutlass10bfloat16_tE19Flash_kernel_traitsILi64ELi128ELi64ELi4ES3_EELb1ELb0ELb1ELb0ELb0ELb0ELb0ELb0EEEvNS_16Flash_fwd_paramsE)
        /*0164*/ 	.word	0x00000058


	//----- nvinfo : EIATTR_REGCOUNT
	.align		4
.L_70:
        /*0168*/ 	.byte	0x04, 0x2f
        /*016a*/ 	.short	(.L_72 - .L_71)
	.align		4
.L_71:
        /*016c*/ 	.word	index@(_ZN5flash16flash_fwd_kernelI23Flash_fwd_kernel_traitsILi64ELi128ELi64ELi4ELb0ELb0EN7cutlass10bfloat16_tE19Flash_kernel_traitsILi64ELi128ELi64ELi4ES3_EELb1ELb0ELb0ELb0ELb0ELb0ELb0ELb0EEEvNS_16Flash_fwd_paramsE)
        /*0170*/ 	.word	0x000000ff


	//----- nvinfo : EIATTR_FRAME_SIZE
	.align		4
.L_72:
        /*0174*/ 	.byte	0x04, 0x11
        /*0176*/ 	.short	(.L_74 - .L_73)
	.align		4
.L_73:
        /*0178*/ 	.word	index@(_ZN5flash16flash_fwd_kernelI23Flash_fwd_kernel_traitsILi64ELi128ELi64ELi4ELb0ELb0EN7cutlass10bfloat16_tE19Flash_kernel_traitsILi64ELi128ELi64ELi4ES3_EELb1ELb0ELb0ELb0ELb0ELb0ELb0ELb0EEEvNS_16Flash_fwd_paramsE)
        /*017c*/ 	.word	0x00000000


	//----- nvinfo : EIATTR_REGCOUNT
	.align		4
.L_74:
        /*0180*/ 	.byte	0x04, 0x2f
        /*0182*/ 	.short	(.L_76 - .L_75)
	.align		4
.L_75:
        /*0184*/ 	.word	index@(_ZN5flash16flash_fwd_kernelI23Flash_fwd_kernel_traitsILi64ELi128ELi64ELi4ELb0ELb0EN7cutlass10bfloat16_tE19Flash_kernel_traitsILi64ELi128ELi64ELi4ES3_EELb0ELb0ELb0ELb0ELb0ELb1ELb1ELb0EEEvNS_16Flash_fwd_paramsE)
        /*0188*/ 	.word	0x000000ff


	//----- nvinfo : EIATTR_FRAME_SIZE
	.align		4
.L_76:
        /*018c*/ 	.byte	0x04, 0x11
        /*018e*/ 	.short	(.L_78 - .L_77)
	.align		4
.L_77:
        /*0190*/ 	.word	index@(_ZN5flash16flash_fwd_kernelI23Flash_fwd_kernel_traitsILi64ELi128ELi64ELi4ELb0ELb0EN7cutlass10bfloat16_tE19Flash_kernel_traitsILi64ELi128ELi64ELi4ES3_EELb0ELb0ELb0ELb0ELb0ELb1ELb1ELb0EEEvNS_16Flash_fwd_paramsE)
        /*0194*/ 	.word	0x00000000


	//----- nvinfo : EIATTR_REGCOUNT
	.align		4
.L_78:
        /*0198*/ 	.byte	0x04, 0x2f
        /*019a*/ 	.short	(.L_80 - .L_79)
	.align		4
.L_79:
        /*019c*/ 	.word	index@(_ZN5flash16flash_fwd_kernelI23Flash_fwd_kernel_traitsILi64ELi128ELi64ELi4ELb0ELb0EN7cutlass10bfloat16_tE19Flash_kernel_traitsILi64ELi128ELi64ELi4ES3_EELb1ELb0ELb0ELb0ELb0ELb1ELb0ELb0EEEvNS_16Flash_fwd_paramsE)
        /*01a0*/ 	.word	0x000000ff


	//----- nvinfo : EIATTR_FRAME_SIZE
	.align		4
.L_80:
        /*01a4*/ 	.byte	0x04, 0x11
        /*01a6*/ 	.short	(.L_82 - .L_81)
	.align		4
.L_81:
        /*01a8*/ 	.word	index@(_ZN5flash16flash_fwd_kernelI23Flash_fwd_kernel_traitsILi64ELi128ELi64ELi4ELb0ELb0EN7cutlass10bfloat16_tE19Flash_kernel_traitsILi64ELi128ELi64ELi4ES3_EELb1ELb0ELb0ELb0ELb0ELb1ELb0ELb0EEEvNS_16Flash_fwd_paramsE)
        /*01ac*/ 	.word	0x00000000


	//----- nvinfo : EIATTR_REGCOUNT
	.align		4
.L_82:
        /*01b0*/ 	.byte	0x04, 0x2f
        /*01b2*/ 	.short	(.L_84 - .L_83)
	.align		4
.L_83:
        /*01b4*/ 	.word	index@(_ZN5flash16flash_fwd_kernelI23Flash_fwd_kernel_traitsILi64ELi128ELi128ELi4ELb0ELb0EN7cutlass10bfloat16_tE19Flash_kernel_traitsILi64ELi128ELi128ELi4ES3_EELb0ELb0ELb1ELb1ELb0ELb0ELb1ELb0EEEvNS_16Flash_fwd_paramsE)
        /*01b8*/ 	.word	0x000000ff


	//----- nvinfo : EIATTR_FRAME_SIZE
	.align		4
.L_84:
        /*01bc*/ 	.byte	0x04, 0x11
        /*01be*/ 	.short	(.L_86 - .L_85)
	.align		4
.L_85:
        /*01c0*/ 	.word	index@(_ZN5flash16flash_fwd_kernelI23Flash_fwd_kernel_traitsILi64ELi128ELi128ELi4ELb0ELb0EN7cutlass10bfloat16_tE19Flash_kernel_traitsILi64ELi128ELi128ELi4ES3_EELb0ELb0ELb1ELb1ELb0ELb0ELb1ELb0EEEvNS_16Flash_fwd_paramsE)
        /*01c4*/ 	.word	0x000000a8


	//----- nvinfo : EIATTR_REGCOUNT
	.align		4
.L_86:
        /*01c8*/ 	.byte	0x04, 0x2f
        /*01ca*/ 	.short	(.L_88 - .L_87)
	.align		4
.L_87:
        /*01cc*/ 	.word	index@(_ZN5flash16flash_fwd_kernelI23Flash_fwd_kernel_traitsILi64ELi128ELi128ELi4ELb0ELb0EN7cutlass10bfloat16_tE19Flash_kernel_traitsILi64ELi128ELi128ELi4ES3_EELb0ELb0ELb1ELb1ELb0ELb0ELb0ELb0EEEvNS_16Flash_fwd_paramsE)
        /*01d0*/ 	.word	0x000000ff


	//----- nvinfo : EIATTR_FRAME_SIZE
	.align		4
.L_88:
        /*01d4*/ 	.byte	0x04, 0x11
        /*01d6*/ 	.short	(.L_90 - .L_89)
	.align		4
.L_89:
        /*01d8*/ 	.word	index@(_ZN5flash16flash_fwd_kernelI23Flash_fwd_kernel_traitsILi64ELi128ELi128ELi4ELb0ELb0EN7cutlass10bfloat16_tE19Flash_kernel_traitsILi64ELi128ELi128ELi4ES3_EELb0ELb0ELb1ELb1ELb0ELb0ELb0ELb0EEEvNS_16Flash_fwd_paramsE)
        /*01dc*/ 	.word	0x000000a8


	//----- nvinfo : EIATTR_REGCOUNT
	.align		4
.L_90:
        /*01e0*/ 	.byte	0x04, 0x2f
        /*01e2*/ 	.short	(.L_92 - .L_91)
	.align		4
.L_91:
        /*01e4*/ 	.word	index@(_ZN5flash16flash_fwd_kernelI23Flash_fwd_kernel_traitsILi64ELi128ELi128ELi4ELb0ELb0EN7cutlass10bfloat16_tE19Flash_kernel_traitsILi64ELi128ELi128ELi4ES3_EELb0ELb0ELb1ELb0ELb0ELb0ELb1ELb0EEEvNS_16Flash_fwd_paramsE)
        /*01e8*/ 	.word	0x000000ff


	//----- nvinfo : EIATTR_FRAME_SIZE
	.align		4
.L_92:
        /*01ec*/ 	.byte	0x04, 0x11
        /*01ee*/ 	.short	(.L_94 - .L_93)
	.align		4
.L_93:
        /*01f0*/ 	.word	index@(_ZN5flash16flash_fwd_kernelI23Flash_fwd_kernel_traitsILi64ELi128ELi128ELi4ELb0ELb0EN7cutlass10bfloat16_tE19Flash_kernel_traitsILi64ELi128ELi128ELi4ES3_EELb0ELb0ELb1ELb0ELb0ELb0ELb1ELb0EEEvNS_16Flash_fwd_paramsE)
        /*01f4*/ 	.word	0x00000100


	//----- nvinfo : EIATTR_REGCOUNT
	.align		4
.L_94:
        /*01f8*/ 	.byte	0x04, 0x2f
        /*01fa*/ 	.short	(.L_96 - .L_95)
	.align		4
.L_95:
        /*01fc*/ 	.word	index@(_ZN5flash16flash_fwd_kernelI23Flash_fwd_kernel_traitsILi64ELi128ELi128ELi4ELb0ELb0EN7cutlass10bfloat16_tE19Flash_kernel_traitsILi64ELi128ELi128ELi4ES3_EELb0ELb0ELb1ELb0ELb0ELb0ELb0ELb0EEEvNS_16Flash_fwd_paramsE)
        /*0200*/ 	.word	0x000000ff


	//----- nvinfo : EIATTR_FRAME_SIZE
	.align		4
.L_96:
        /*0204*/ 	.byte	0x04, 0x11
        /*0206*/ 	.short	(.L_98 - .L_97)
	.align		4
.L_97:
        /*0208*/ 	.word	index@(_ZN5flash16flash_fwd_kernelI23Flash_fwd_kernel_traitsILi64ELi128ELi128ELi4ELb0ELb0EN7cutlass10bfloat16_tE19Flash_kernel_traitsILi64ELi128ELi128ELi4ES3_EELb0ELb0ELb1ELb0ELb0ELb0ELb0ELb0EEEvNS_16Flash_fwd_paramsE)
        /*020c*/ 	.word	0x00000100


	//----- nvinfo : EIATTR_REGCOUNT
	.align		4
.L_98:
        /*0210*/ 	.byte	0x04, 0x2f
        /*0212*/ 	.short	(.L_100 - .L_99)
	.align		4
.L_99:
        /*0214*/ 	.word	index@(_ZN5flash16flash_fwd_kernelI23Flash_fwd_kernel_traitsILi64ELi128ELi128ELi4ELb0ELb0EN7cutlass10bfloat16_tE19Flash_kernel_traitsILi64ELi128ELi128ELi4ES3_EELb0ELb0ELb1ELb0ELb0ELb1ELb1ELb0EEEvNS_16Flash_fwd_paramsE)
        /*0218*/ 	.word	0x000000ff


	//----- nvinfo : EIATTR_FRAME_SIZE
	.align		4
.L_100:
        /*021c*/ 	.byte	0x04, 0x11
        /*021e*/ 	.short	(.L_102 - .L_101)
	.align		4
.L_101:
        /*0220*/ 	.word	index@(_ZN5flash16flash_fwd_kernelI23Flash_fwd_kernel_traitsILi64ELi128ELi128ELi4ELb0ELb0EN7cutlass10bfloat16_tE19Flash_kernel_traitsILi64ELi128ELi128ELi4ES3_EELb0ELb0ELb1ELb0ELb0ELb1ELb1ELb0EEEvNS_16Flash_fwd_paramsE)
        /*0224*/ 	.word	0x00000130


	//----- nvinfo : EIATTR_REGCOUNT
	.align		4
.L_102:
        /*0228*/ 	.byte	0x04, 0x2f
        /*022a*/ 	.short	(.L_104 - .L_103)
	.align		4
.L_103:
        /*022c*/ 	.word	index@(_ZN5flash16flash_fwd_kernelI23Flash_fwd_kernel_traitsILi64ELi128ELi128ELi4ELb0ELb0EN7cutlass10bfloat16_tE19Flash_kernel_traitsILi64ELi128ELi128ELi4ES3_EELb0ELb0ELb1ELb0ELb0ELb1ELb0ELb0EEEvNS_16Flash_fwd_paramsE)
        /*0230*/ 	.word	0x000000ff


	//----- nvinfo : EIATTR_FRAME_SIZE
	.align		4
.L_104:
        /*0234*/ 	.byte	0x04, 0x11
        /*0236*/ 	.short	(.L_106 - .L_105)
	.align		4
.L_105:
        /*0238*/ 	.word	index@(_ZN5flash16flash_fwd_kernelI23Flash_fwd_kernel_traitsILi64ELi128ELi128ELi4ELb0ELb0EN7cutlass10bfloat16_tE19Flash_kernel_traitsILi64ELi128ELi128ELi4ES3_EELb0ELb0ELb1ELb0ELb0ELb1ELb0ELb0EEEvNS_16Flash_fwd_paramsE)
        /*023c*/ 	.word	0x00000128


	//----- nvinfo : EIATTR_REGCOUNT
	.align		4
.L_106:
        /*0240*/ 	.byte	0x04, 0x2f
        /*0242*/ 	.short	(.L_108 - .L_107)
	.align		4
.L_107:
        /*0244*/ 	.word	index@(_ZN5flash16flash_fwd_kernelI23Flash_fwd_kernel_traitsILi64ELi128ELi128ELi4ELb0ELb0EN7cutlass10bfloat16_tE19Flash_kernel_traitsILi64ELi128ELi128ELi4ES3_EELb0ELb0ELb0ELb1ELb0ELb0ELb1ELb0EEEvNS_16Flash_fwd_paramsE)
        /*0248*/ 	.word	0x000000ff


	//----- nvinfo : EIATTR_FRAME_SIZE
	.align		4
.L_108:
        /*024c*/ 	.byte	0x04, 0x11
        /*024e*/ 	.short	(.L_110 - .L_109)
	.align		4
.L_109:
        /*0250*/ 	.word	index@(_ZN5flash16flash_fwd_kernelI23Flash_fwd_kernel_traitsILi64ELi128ELi128ELi4ELb0ELb0EN7cutlass10bfloat16_tE19Flash_kernel_traitsILi64ELi128ELi128ELi4ES3_EELb0ELb0ELb0ELb1ELb0ELb0ELb1ELb0EEEvNS_16Flash_fwd_paramsE)
        /*0254*/ 	.word	0x00000080


	//----- nvinfo : EIATTR_REGCOUNT
	.align		4
.L_110:
        /*0258*/ 	.byte	0x04, 0x2f
        /*025a*/ 	.short	(.L_112 - .L_111)
	.align		4
.L_111:
        /*025c*/ 	.word	index@(_ZN5flash16flash_fwd_kernelI23Flash_fwd_kernel_traitsILi64ELi128ELi128ELi4ELb0ELb0EN7cutlass10bfloat16_tE19Flash_kernel_traitsILi64ELi128ELi128ELi4ES3_EELb0ELb0ELb0ELb1ELb0ELb0ELb0ELb0EEEvNS_16Flash_fwd_paramsE)
        /*0260*/ 	.word	0x000000ff


	//----- nvinfo : EIATTR_FRAME_SIZE
	.align		4
.L_112:
        /*0264*/ 	.byte	0x04, 0x11
        /*0266*/ 	.short	(.L_114 - .L_113)
	.align		4
.L_113:
        /*0268*/ 	.word	index@(_ZN5flash16flash_fwd_kernelI23Flash_fwd_kernel_traitsILi64ELi128ELi128ELi4ELb0ELb0EN7cutlass10bfloat16_tE19Flash_kernel_traitsILi64ELi128ELi128ELi4ES3_EELb0ELb0ELb0ELb1ELb0ELb0ELb0ELb0EEEvNS_16Flash_fwd_paramsE)
        /*026c*/ 	.word	0x00000080


	//----- nvinfo : EIATTR_REGCOUNT
	.align		4
.L_114:
        /*0270*/ 	.byte	0x04, 0x2f
        /*0272*/ 	.short	(.L_116 - .L_115)
	.align		4
.L_115:
        /*0274*/ 	.word	index@(_ZN5flash16flash_fwd_kernelI23Flash_fwd_kernel_traitsILi64ELi128ELi128ELi4ELb0ELb0EN7cutlass10bfloat16_tE19Flash_kernel_traitsILi64ELi128ELi128ELi4ES3_EELb0ELb0ELb0ELb0ELb0ELb0ELb1ELb0EEEvNS_16Flash_fwd_paramsE)
        /*0278*/ 	.word	0x000000ff


	//----- nvinfo : EIATTR_FRAME_SIZE
	.align		4
.L_116:
        /*027c*/ 	.byte	0x04, 0x11
        /*027e*/ 	.short	(.L_118 - .L_117)
	.align		4
.L_117:
        /*0280*/ 	.word	index@(_ZN5flash16flash_fwd_kernelI23Flash_fwd_kernel_traitsILi64ELi128ELi128ELi4ELb0ELb0EN7cutlass10bfloat16_tE19Flash_kernel_traitsILi64ELi128ELi128ELi4ES3_EELb0ELb0ELb0ELb0ELb0ELb0ELb1ELb0EEEvNS_16Flash_fwd_paramsE)
        /*0284*/ 	.word	0x000000b8


	//----- nvinfo : EIATTR_REGCOUNT
	.align		4
.L_118:
        /*0288*/ 	.byte	0x04, 0x2f
        /*028a*/ 	.short	(.L_120 - .L_119)
	.align		4
.L_119:
        /*028c*/ 	.word	index@(_ZN5flash16flash_fwd_kernelI23Flash_fwd_kernel_traitsILi64ELi128ELi128ELi4ELb0ELb0EN7cutlass10bfloat16_tE19Flash_kernel_traitsILi64ELi128ELi128ELi4ES3_EELb0ELb0ELb0ELb0ELb0ELb0ELb0ELb0EEEvNS_16Flash_fwd_paramsE)
        /*0290*/ 	.word	0x000000ff


	//----- nvinfo : EIATTR_FRAME_SIZE
	.align		4
.L_120:
        /*0294*/ 	.byte	0x04, 0x11
        /*0296*/ 	.short	(.L_122 - .L_121)
	.align		4
.L_121:
        /*0298*/ 	.word	index@(_ZN5flash16flash_fwd_kernelI23Flash_fwd_kernel_traitsILi64ELi128ELi128ELi4ELb0ELb0EN7cutlass10bfloat16_tE19Flash_kernel_traitsILi64ELi128ELi128ELi4ES3_EELb0ELb0ELb0ELb0ELb0ELb0ELb0ELb0EEEvNS_16Flash_fwd_paramsE)
        /*029c*/ 	.word	0x00000010


	//----- nvinfo : EIATTR_REGCOUNT
	.align		4
.L_122:
        /*02a0*/ 	.byte	0x04, 0x2f
        /*02a2*/ 	.short	(.L_124 - .L_123)
	.align		4
.L_123:
        /*02a4*/ 	.word	index@(_ZN5flash16flash_fwd_kernelI23Flash_fwd_kernel_traitsILi64ELi128ELi128ELi4ELb0ELb0EN7cutlass10bfloat16_tE19Flash_kernel_traitsILi64ELi128ELi128ELi4ES3_EELb0ELb0ELb0ELb0ELb1ELb1ELb1ELb0EEEvNS_16Flash_fwd_paramsE)
        /*02a8*/ 	.word	0x000000ff


	//----- nvinfo : EIATTR_FRAME_SIZE
	.align		4
.L_124:
        /*02ac*/ 	.byte	0x04, 0x11
        /*02ae*/ 	.short	(.L_126 - .L_125)
	.align		4
.L_125:
        /*02b0*/ 	.word	index@(_ZN5flash16flash_fwd_kernelI23Flash_fwd_kernel_traitsILi64ELi128ELi128ELi4ELb0ELb0EN7cutlass10bfloat16_tE19Flash_kernel_traitsILi64ELi128ELi128ELi4ES3_EELb0ELb0ELb0ELb0ELb1ELb1ELb1ELb0EEEvNS_16Flash_fwd_paramsE)
        /*02b4*/ 	.word	0x00000118


	//----- nvinfo : EIATTR_REGCOUNT
	.align		4
.L_126:
        /*02b8*/ 	.byte	0x04, 0x2f
        /*02ba*/ 	.short	(.L_128 - .L_127)
	.align		4
.L_127:
        /*02bc*/ 	.word	index@(_ZN5flash16flash_fwd_kernelI23Flash_fwd_kernel_traitsILi64ELi128ELi128ELi4ELb0ELb0EN7cutlass10bfloat16_tE19Flash_kernel_traitsILi64ELi128ELi128ELi4ES3_EELb0ELb0ELb0ELb0ELb1ELb1ELb0ELb0EEEvNS_16Flash_fwd_paramsE)
        /*02c0*/ 	.word	0x000000ff


	//----- nvinfo : EIATTR_FRAME_SIZE
	.align		4
.L_128:
        /*02c4*/ 	.byte	0x04, 0x11
        /*02c6*/ 	.short	(.L_130 - .L_129)
	.align		4
.L_129:
        /*02c8*/ 	.word	index@(_ZN5flash16flash_fwd_kernelI23Flash_fwd_kernel_traitsILi64ELi128ELi128ELi4ELb0ELb0EN7cutlass10bfloat16_tE19Flash_kernel_traitsILi64ELi128ELi128ELi4ES3_EELb0ELb0ELb0ELb0ELb1ELb1ELb0ELb0EEEvNS_16Flash_fwd_paramsE)
        /*02cc*/ 	.word	0x000000b0


	//----- nvinfo : EIATTR_REGCOUNT
	.align		4
.L_130:
        /*02d0*/ 	.byte	0x04, 0x2f
        /*02d2*/ 	.short	(.L_132 - .L_131)
	.align		4
.L_131:
        /*02d4*/ 	.word	index@(_ZN5flash16flash_fwd_kernelI23Flash_fwd_kernel_traitsILi64ELi128ELi128ELi4ELb0ELb0EN7cutlass10bfloat16_tE19Flash_kernel_traitsILi64ELi128ELi128ELi4ES3_EELb0ELb0ELb0ELb0ELb0ELb1ELb1ELb0EEEvNS_16Flash_fwd_paramsE)
        /*02d8*/ 	.word	0x000000ff


	//----- nvinfo : EIATTR_FRAME_SIZE
	.align		4
.L_132:
        /*02dc*/ 	.byte	0x04, 0x11
        /*02de*/ 	.short	(.L_134 - .L_133)
	.align		4
.L_133:
        /*02e0*/ 	.word	index@(_ZN5flash16flash_fwd_kernelI23Flash_fwd_kernel_traitsILi64ELi128ELi128ELi4ELb0ELb0EN7cutlass10bfloat16_tE19Flash_kernel_traitsILi64ELi128ELi128ELi4ES3_EELb0ELb0ELb0ELb0ELb0ELb1ELb1ELb0EEEvNS_16Flash_fwd_paramsE)
        /*02e4*/ 	.word	0x00000118


	//----- nvinfo : EIATTR_REGCOUNT
	.align		4
.L_134:
        /*02e8*/ 	.byte	0x04, 0x2f
        /*02ea*/ 	.short	(.L_136 - .L_135)
	.align		4
.L_135:
        /*02ec*/ 	.word	index@(_ZN5flash16flash_fwd_kernelI23Flash_fwd_kernel_traitsILi64ELi128ELi128ELi4ELb0ELb0EN7cutlass10bfloat16_tE19Flash_kernel_traitsILi64ELi128ELi128ELi4ES3_EELb0ELb0ELb0ELb0ELb0ELb1ELb0ELb0EEEvNS_16Flash_fwd_paramsE)
        /*02f0*/ 	.word	0x000000ff


	//----- nvinfo : EIATTR_FRAME_SIZE
	.align		4
.L_136:
        /*02f4*/ 	.byte	0x04, 0x11
        /*02f6*/ 	.short	(.L_138 - .L_137)
	.align		4
.L_137:
        /*02f8*/ 	.word	index@(_ZN5flash16flash_fwd_kernelI23Flash_fwd_kernel_traitsILi64ELi128ELi128ELi4ELb0ELb0EN7cutlass10bfloat16_tE19Flash_kernel_traitsILi64ELi128ELi128ELi4ES3_EELb0ELb0ELb0ELb0ELb0ELb1ELb0ELb0EEEvNS_16Flash_fwd_paramsE)
        /*02fc*/ 	.word	0x00000078


	//----- nvinfo : EIATTR_MIN_STACK_SIZE
	.align		4
.L_138:
        /*0300*/ 	.byte	0x04, 0x12
        /*0302*/ 	.short	(.L_140 - .L_139)
	.align		4
.L_139:
        /*0304*/ 	.word	index@(_ZN5flash16flash_fwd_kernelI23Flash_fwd_kernel_traitsILi64ELi128ELi128ELi4ELb0ELb0EN7cutlass10bfloat16_tE19Flash_kernel_traitsILi64ELi128ELi128ELi4ES3_EELb0ELb0ELb0ELb0ELb0ELb1ELb0ELb0EEEvNS_16Flash_fwd_paramsE)
        /*0308*/ 	.word	0x00000078


	//----- nvinfo : EIATTR_MIN_STACK_SIZE
	.align		4
.L_140:
        /*030c*/ 	.byte	0x04, 0x12
        /*030e*/ 	.short	(.L_142 - .L_141)
	.align		4
.L_141:
        /*0310*/ 	.word	index@(_ZN5flash16flash_fwd_kernelI23Flash_fwd_kernel_traitsILi64ELi128ELi128ELi4ELb0ELb0EN7cutlass10bfloat16_tE19Flash_kernel_traitsILi64ELi128ELi128ELi4ES3_EELb0ELb0ELb0ELb0ELb0ELb1ELb1ELb0EEEvNS_16Flash_fwd_paramsE)
        /*0314*/ 	.word	0x00000118


	//----- nvinfo : EIATTR_MIN_STACK_SIZE
	.align		4
.L_142:
        /*0318*/ 	.byte	0x04, 0x12
        /*031a*/ 	.short	(.L_144 - .L_143)
	.align		4
.L_143:
        /*031c*/ 	.word	index@(_ZN5flash16flash_fwd_kernelI23Flash_fwd_kernel_traitsILi64ELi128ELi128ELi4ELb0ELb0EN7cutlass10bfloat16_tE19Flash_kernel_traitsILi64ELi128ELi128ELi4ES3_EELb0ELb0ELb0ELb0ELb1ELb1ELb0ELb0EEEvNS_16Flash_fwd_paramsE)
        /*0320*/ 	.word	0x000000b0


	//----- nvinfo : EIATTR_MIN_STACK_SIZE
	.align		4
.L_144:
        /*0324*/ 	.byte	0x04, 0x12
        /*0326*/ 	.short	(.L_146 - .L_145)
	.align		4
.L_145:
        /*0328*/ 	.word	index@(_ZN5flash16flash_fwd_kernelI23Flash_fwd_kernel_traitsILi64ELi128ELi128ELi4ELb0ELb0EN7cutlass10bfloat16_tE19Flash_kernel_traitsILi64ELi128ELi128ELi4ES3_EELb0ELb0ELb0ELb0ELb1ELb1ELb1ELb0EEEvNS_16Flash_fwd_paramsE)
        /*032c*/ 	.word	0x00000118


	//----- nvinfo : EIATTR_MIN_STACK_SIZE
	.align		4
.L_146:
        /*0330*/ 	.byte	0x04, 0x12
        /*0332*/ 	.short	(.L_148 - .L_147)
	.align		4
.L_147:
        /*0334*/ 	.word	index@(_ZN5flash16flash_fwd_kernelI23Flash_fwd_kernel_traitsILi64ELi128ELi128ELi4ELb0ELb0EN7cutlass10bfloat16_tE19Flash_kernel_traitsILi64ELi128ELi128ELi4ES3_EELb0ELb0ELb0ELb0ELb0ELb0ELb0ELb0EEEvNS_16Flash_fwd_paramsE)
        /*0338*/ 	.word	0x00000010


	//----- nvinfo : EIATTR_MIN_STACK_SIZE
	.align		4
.L_148:
        /*033c*/ 	.byte	0x04, 0x12
        /*033e*/ 	.short	(.L_150 - .L_149)
	.align		4
.L_149:
        /*0340*/ 	.word	index@(_ZN5flash16flash_fwd_kernelI23Flash_fwd_kernel_traitsILi64ELi128ELi128ELi4ELb0ELb0EN7cutlass10bfloat16_tE19Flash_kernel_traitsILi64ELi128ELi128ELi4ES3_EELb0ELb0ELb0ELb0ELb0ELb0ELb1ELb0EEEvNS_16Flash_fwd_paramsE)
        /*0344*/ 	.word	0x000000b8


	//----- nvinfo : EIATTR_MIN_STACK_SIZE
	.align		4
.L_150:
        /*0348*/ 	.byte	0x04, 0x12
        /*034a*/ 	.short	(.L_152 - .L_151)
	.align		4
.L_151:
        /*034c*/ 	.word	index@(_ZN5flash16flash_fwd_kernelI23Flash_fwd_kernel_traitsILi64ELi128ELi128ELi4ELb0ELb0EN7cutlass10bfloat16_tE19Flash_kernel_traitsILi64ELi128ELi128ELi4ES3_EELb0ELb0ELb0ELb1ELb0ELb0ELb0ELb0EEEvNS_16Flash_fwd_paramsE)
        /*0350*/ 	.word	0x00000080


	//----- nvinfo : EIATTR_MIN_STACK_SIZE
	.align		4
.L_152:
        /*0354*/ 	.byte	0x04, 0x12
        /*0356*/ 	.short	(.L_154 - .L_153)
	.align		4
.L_153:
        /*0358*/ 	.word	index@(_ZN5flash16flash_fwd_kernelI23Flash_fwd_kernel_traitsILi64ELi128ELi128ELi4ELb0ELb0EN7cutlass10bfloat16_tE19Flash_kernel_traitsILi64ELi128ELi128ELi4ES3_EELb0ELb0ELb0ELb1ELb0ELb0ELb1ELb0EEEvNS_16Flash_fwd_paramsE)
        /*035c*/ 	.word	0x00000080


	//----- nvinfo : EIATTR_MIN_STACK_SIZE
	.align		4
.L_154:
        /*0360*/ 	.byte	0x04, 0x12
        /*0362*/ 	.short	(.L_156 - .L_155)
	.align		4
.L_155:
        /*0364*/ 	.word	index@(_ZN5flash16flash_fwd_kernelI23Flash_fwd_kernel_traitsILi64ELi128ELi128ELi4ELb0ELb0EN7cutlass10bfloat16_tE19Flash_kernel_traitsILi64ELi128ELi128ELi4ES3_EELb0ELb0ELb1ELb0ELb0ELb1ELb0ELb0EEEvNS_16Flash_fwd_paramsE)
        /*0368*/ 	.word	0x00000128


	//----- nvinfo : EIATTR_MIN_STACK_SIZE
	.align		4
.L_156:
        /*036c*/ 	.byte	0x04, 0x12
        /*036e*/ 	.short	(.L_158 - .L_157)
	.align		4
.L_157:
        /*0370*/ 	.word	index@(_ZN5flash16flash_fwd_kernelI23Flash_fwd_kernel_traitsILi64ELi128ELi128ELi4ELb0ELb0EN7cutlass10bfloat16_tE19Flash_kernel_traitsILi64ELi128ELi128ELi4ES3_EELb0ELb0ELb1ELb0ELb0ELb1ELb1ELb0EEEvNS_16Flash_fwd_paramsE)
        /*0374*/ 	.word	0x00000130


	//----- nvinfo : EIATTR_MIN_STACK_SIZE
	.align		4
.L_158:
        /*0378*/ 	.byte	0x04, 0x12
        /*037a*/ 	.short	(.L_160 - .L_159)
	.align		4
.L_159:
        /*037c*/ 	.word	index@(_ZN5flash16flash_fwd_kernelI23Flash_fwd_kernel_traitsILi64ELi128ELi128ELi4ELb0ELb0EN7cutlass10bfloat16_tE19Flash_kernel_traitsILi64ELi128ELi128ELi4ES3_EELb0ELb0ELb1ELb0ELb0ELb0ELb0ELb0EEEvNS_16Flash_fwd_paramsE)
        /*0380*/ 	.word	0x00000100


	//----- nvinfo : EIATTR_MIN_STACK_SIZE
	.align		4
.L_160:
        /*0384*/ 	.byte	0x04, 0x12
        /*0386*/ 	.short	(.L_162 - .L_161)
	.align		4
.L_161:
        /*0388*/ 	.word	index@(_ZN5flash16flash_fwd_kernelI23Flash_fwd_kernel_traitsILi64ELi128ELi128ELi4ELb0ELb0EN7cutlass10bfloat16_tE19Flash_kernel_traitsILi64ELi128ELi128ELi4ES3_EELb0ELb0ELb1ELb0ELb0ELb0ELb1ELb0EEEvNS_16Flash_fwd_paramsE)
        /*038c*/ 	.word	0x00000100


	//----- nvinfo : EIATTR_MIN_STACK_SIZE
	.align		4
.L_162:
        /*0390*/ 	.byte	0x04, 0x12
        /*0392*/ 	.short	(.L_164 - .L_163)
	.align		4
.L_163:
        /*0394*/ 	.word	index@(_ZN5flash16flash_fwd_kernelI23Flash_fwd_kernel_traitsILi64ELi128ELi128ELi4ELb0ELb0EN7cutlass10bfloat16_tE19Flash_kernel_traitsILi64ELi128ELi128ELi4ES3_EELb0ELb0ELb1ELb1ELb0ELb0ELb0ELb0EEEvNS_16Flash_fwd_paramsE)
        /*0398*/ 	.word	0x000000a8


	//----- nvinfo : EIATTR_MIN_STACK_SIZE
	.align		4
.L_164:
        /*039c*/ 	.byte	0x04, 0x12
        /*039e*/ 	.short	(.L_166 - .L_165)
	.align		4
.L_165:
        /*03a0*/ 	.word	index@(_ZN5flash16flash_fwd_kernelI23Flash_fwd_kernel_traitsILi64ELi128ELi128ELi4ELb0ELb0EN7cutlass10bfloat16_tE19Flash_kernel_traitsILi64ELi128ELi128ELi4ES3_EELb0ELb0ELb1ELb1ELb0ELb0ELb1ELb0EEEvNS_16Flash_fwd_paramsE)
        /*03a4*/ 	.word	0x000000a8


	//----- nvinfo : EIATTR_MIN_STACK_SIZE
	.align		4
.L_166:
        /*03a8*/ 	.byte	0x04, 0x12
        /*03aa*/ 	.short	(.L_168 - .L_167)
	.align		4
.L_167:
        /*03ac*/ 	.word	index@(_ZN5flash16flash_fwd_kernelI23Flash_fwd_kernel_traitsILi64ELi128ELi64ELi4ELb0ELb0EN7cutlass10bfloat16_tE19Flash_kernel_traitsILi64ELi128ELi64ELi4ES3_EELb1ELb0ELb0ELb0ELb0ELb1ELb0ELb0EEEvNS_16Flash_fwd_paramsE)
        /*03b0*/ 	.word	0x00000000


	//----- nvinfo : EIATTR_MIN_STACK_SIZE
	.align		4
.L_168:
        /*03b4*/ 	.byte	0x04, 0x12
        /*03b6*/ 	.short	(.L_170 - .L_169)
	.align		4
.L_169:
        /*03b8*/ 	.word	index@(_ZN5flash16flash_fwd_kernelI23Flash_fwd_kernel_traitsILi64ELi128ELi64ELi4ELb0ELb0EN7cutlass10bfloat16_tE19Flash_kernel_traitsILi64ELi128ELi64ELi4ES3_EELb0ELb0ELb0ELb0ELb0ELb1ELb1ELb0EEEvNS_16Flash_fwd_paramsE)
        /*03bc*/ 	.word	0x00000000


	//----- nvinfo : EIATTR_MIN_STACK_SIZE
	.align		4
.L_170:
        /*03c0*/ 	.byte	0x04, 0x12
        /*03c2*/ 	.short	(.L_172 - .L_171)
	.align		4
.L_171:
        /*03c4*/ 	.word	index@(_ZN5flash16flash_fwd_kernelI23Flash_fwd_kernel_traitsILi64ELi128ELi64ELi4ELb0ELb0EN7cutlass10bfloat16_tE19Flash_kernel_traitsILi64ELi128ELi64ELi4ES3_EELb1ELb0ELb0ELb0ELb0ELb0ELb0ELb0EEEvNS_16Flash_fwd_paramsE)
        /*03c8*/ 	.word	0x00000000


	//----- nvinfo : EIATTR_MIN_STACK_SIZE
	.align		4
.L_172:
        /*03cc*/ 	.byte	0x04, 0x12
        /*03ce*/ 	.short	(.L_174 - .L_173)
	.align		4
.L_173:
        /*03d0*/ 	.word	index@(_ZN5flash16flash_fwd_kernelI23Flash_fwd_kernel_traitsILi64ELi128ELi64ELi4ELb0ELb0EN7cutlass10bfloat16_tE19Flash_kernel_traitsILi64ELi128ELi64ELi4ES3_EELb1ELb0ELb1ELb0ELb0ELb0ELb0ELb0EEEvNS_16Flash_fwd_paramsE)
        /*03d4*/ 	.word	0x00000058


	//----- nvinfo : EIATTR_MIN_STACK_SIZE
	.align		4
.L_174:
        /*03d8*/ 	.byte	0x04, 0x12
        /*03da*/ 	.short	(.L_176 - .L_175)
	.align		4
.L_175:
        /*03dc*/ 	.word	index@(_ZN5flash16flash_fwd_kernelI23Flash_fwd_kernel_traitsILi64ELi128ELi64ELi4ELb0ELb0EN7cutlass10bfloat16_tE19Flash_kernel_traitsILi64ELi128ELi64ELi4ES3_EELb1ELb0ELb0ELb0ELb1ELb1ELb0ELb0EEEvNS_16Flash_fwd_paramsE)
        /*03e0*/ 	.word	0x00000000


	//----- nvinfo : EIATTR_MIN_STACK_SIZE
	.align		4
.L_176:
        /*03e4*/ 	.byte	0x04, 0x12
        /*03e6*/ 	.short	(.L_178 - .L_177)
	.align		4
.L_177:
        /*03e8*/ 	.word	index@(_ZN5flash16flash_fwd_kernelI23Flash_fwd_kernel_traitsILi64ELi128ELi64ELi4ELb0ELb0EN7cutlass10bfloat16_tE19Flash_kernel_traitsILi64ELi128ELi64ELi4ES3_EELb0ELb0ELb0ELb0ELb1ELb1ELb1ELb0EEEvNS_16Flash_fwd_paramsE)
        /*03ec*/ 	.word	0x00000000


	//----- nvinfo : EIATTR_MIN_STACK_SIZE
	.align		4
.L_178:
        /*03f0*/ 	.byte	0x04, 0x12
        /*03f2*/ 	.short	(.L_180 - .L_179)
	.align		4
.L_179:
        /*03f4*/ 	.word	index@(_ZN5flash16flash_fwd_kernelI23Flash_fwd_kernel_traitsILi64ELi128ELi64ELi4ELb0ELb0EN7cutlass10bfloat16_tE19Flash_kernel_traitsILi64ELi128ELi64ELi4ES3_EELb1ELb0ELb0ELb1ELb0ELb0ELb0ELb0EEEvNS_16Flash_fwd_paramsE)
        /*03f8*/ 	.word	0x00000000


	//----- nvinfo : EIATTR_MIN_STACK_SIZE
	.align		4
.L_180:
        /*03fc*/ 	.byte	0x04, 0x12
        /*03fe*/ 	.short	(.L_182 - .L_181)
	.align		4
.L_181:
        /*0400*/ 	.word	index@(_ZN5flash16flash_fwd_kernelI23Flash_fwd_kernel_traitsILi64ELi128ELi64ELi4ELb0ELb0EN7cutlass10bfloat16_tE19Flash_kernel_traitsILi64ELi128ELi64ELi4ES3_EELb1ELb0ELb0ELb0ELb0ELb0ELb0ELb1EEEvNS_16Flash_fwd_paramsE)
        /*0404*/ 	.word	0x000000a8


	//----- nvinfo : EIATTR_MIN_STACK_SIZE
	.align		4
.L_182:
        /*0408*/ 	.byte	0x04, 0x12
        /*040a*/ 	.short	(.L_184 - .L_183)
	.align		4
.L_183:
        /*040c*/ 	.word	index@(_ZN5flash16flash_fwd_kernelI23Flash_fwd_kernel_traitsILi64ELi128ELi64ELi4ELb0ELb0EN7cutlass10bfloat16_tE19Flash_kernel_traitsILi64ELi128ELi64ELi4ES3_EELb0ELb0ELb0ELb0ELb0ELb0ELb1ELb0EEEvNS_16Flash_fwd_paramsE)
        /*0410*/ 	.word	0x00000000


	//----- nvinfo : EIATTR_MIN_STACK_SIZE
	.align		4
.L_184:
        /*0414*/ 	.byte	0x04, 0x12
        /*0416*/ 	.short	(.L_186 - .L_185)
	.align		4
.L_185:
        /*0418*/ 	.word	index@(_ZN5flash16flash_fwd_kernelI23Flash_fwd_kernel_traitsILi64ELi128ELi64ELi4ELb0ELb0EN7cutlass10bfloat16_tE19Flash_kernel_traitsILi64ELi128ELi64ELi4ES3_EELb1ELb0ELb0ELb1ELb0ELb0ELb0ELb1EEEvNS_16Flash_fwd_paramsE)
        /*041c*/ 	.word	0x000000c8


	//----- nvinfo : EIATTR_MIN_STACK_SIZE
	.align		4
.L_186:
        /*0420*/ 	.byte	0x04, 0x12
        /*0422*/ 	.short	(.L_188 - .L_187)
	.align		4
.L_187:
        /*0424*/ 	.word	index@(_ZN5flash16flash_fwd_kernelI23Flash_fwd_kernel_traitsILi64ELi128ELi64ELi4ELb0ELb0EN7cutlass10bfloat16_tE19Flash_kernel_traitsILi64ELi128ELi64ELi4ES3_EELb0ELb0ELb0ELb1ELb0ELb0ELb1ELb0EEEvNS_16Flash_fwd_paramsE)
        /*0428*/ 	.word	0x00000000


	//----- nvinfo : EIATTR_MIN_STACK_SIZE
	.align		4
.L_188:
        /*042c*/ 	.byte	0x04, 0x12
        /*042e*/ 	.short	(.L_190 - .L_189)
	.align		4
.L_189:
        /*0430*/ 	.word	index@(_ZN5flash16flash_fwd_kernelI23Flash_fwd_kernel_traitsILi64ELi128ELi64ELi4ELb0ELb0EN7cutlass10bfloat16_tE19Flash_kernel_traitsILi64ELi128ELi64ELi4ES3_EELb1ELb0ELb1ELb0ELb0ELb1ELb0ELb0EEEvNS_16Flash_fwd_paramsE)
        /*0434*/ 	.word	0x00000050


	//----- nvinfo : EIATTR_MIN_STACK_SIZE
	.align		4
.L_190:
        /*0438*/ 	.byte	0x04, 0x12
        /*043a*/ 	.short	(.L_192 - .L_191)
	.align		4
.L_191:
        /*043c*/ 	.word	index@(_ZN5flash16flash_fwd_kernelI23Flash_fwd_kernel_traitsILi64ELi128ELi64ELi4ELb0ELb0EN7cutlass10bfloat16_tE19Flash_kernel_traitsILi64ELi128ELi64ELi4ES3_EELb0ELb0ELb1ELb0ELb0ELb1ELb1ELb0EEEvNS_16Flash_fwd_paramsE)
        /*0440*/ 	.word	0x00000028


	//----- nvinfo : EIATTR_MIN_STACK_SIZE
	.align		4
.L_192:
        /*0444*/ 	.byte	0x04, 0x12
        /*0446*/ 	.short	(.L_194 - .L_193)
	.align		4
.L_193:
        /*0448*/ 	.word	index@(_ZN5flash16flash_fwd_kernelI23Flash_fwd_kernel_traitsILi64ELi128ELi64ELi4ELb0ELb0EN7cutlass10bfloat16_tE19Flash_kernel_traitsILi64ELi128ELi64ELi4ES3_EELb1ELb0ELb1ELb1ELb0ELb0ELb0ELb0EEEvNS_16Flash_fwd_paramsE)
        /*044c*/ 	.word	0x00000078


	//----- nvinfo : EIATTR_MIN_STACK_SIZE
	.align		4
.L_194:
        /*0450*/ 	.byte	0x04, 0x12
        /*0452*/ 	.short	(.L_196 - .L_195)
	.align		4
.L_195:
        /*0454*/ 	.word	index@(_ZN5flash16flash_fwd_kernelI23Flash_fwd_kernel_traitsILi64ELi128ELi64ELi4ELb0ELb0EN7cutlass10bfloat16_tE19Flash_kernel_traitsILi64ELi128ELi64ELi4ES3_EELb1ELb0ELb1ELb0ELb0ELb0ELb0ELb1EEEvNS_16Flash_fwd_paramsE)
        /*0458*/ 	.word	0x00000178


	//----- nvinfo : EIATTR_MIN_STACK_SIZE
	.align		4
.L_196:
        /*045c*/ 	.byte	0x04, 0x12
        /*045e*/ 	.short	(.L_198 - .L_197)
	.align		4
.L_197:
        /*0460*/ 	.word	index@(_ZN5flash16flash_fwd_kernelI23Flash_fwd_kernel_traitsILi64ELi128ELi64ELi4ELb0ELb0EN7cutlass10bfloat16_tE19Flash_kernel_traitsILi64ELi128ELi64ELi4ES3_EELb0ELb0ELb1ELb0ELb0ELb0ELb1ELb0EEEvNS_16Flash_fwd_paramsE)
        /*0464*/ 	.word	0x00000018


	//----- nvinfo : EIATTR_MIN_STACK_SIZE
	.align		4
.L_198:
        /*0468*/ 	.byte	0x04, 0x12
        /*046a*/ 	.short	(.L_200 - .L_199)
	.align		4
.L_199:
        /*046c*/ 	.word	index@(_ZN5flash16flash_fwd_kernelI23Flash_fwd_kernel_traitsILi64ELi128ELi64ELi4ELb0ELb0EN7cutlass10bfloat16_tE19Flash_kernel_traitsILi64ELi128ELi64ELi4ES3_EELb1ELb0ELb1ELb1ELb0ELb0ELb0ELb1EEEvNS_16Flash_fwd_paramsE)
        /*0470*/ 	.word	0x00000188


	//----- nvinfo : EIATTR_MIN_STACK_SIZE
	.align		4
.L_200:
        /*0474*/ 	.byte	0x04, 0x12
        /*0476*/ 	.short	(.L_202 - .L_201)
	.align		4
.L_201:
        /*0478*/ 	.word	index@(_ZN5flash16flash_fwd_kernelI23Flash_fwd_kernel_traitsILi64ELi128ELi64ELi4ELb0ELb0EN7cutlass10bfloat16_tE19Flash_kernel_traitsILi64ELi128ELi64ELi4ES3_EELb0ELb0ELb1ELb1ELb0ELb0ELb1ELb0EEEvNS_16Flash_fwd_paramsE)
        /*047c*/ 	.word	0x00000010
.L_202:


//--------------------- .nv.compat                --------------------------
	.section	.nv.compat,"",@"SHT_CUDA_COMPAT_INFO"
	.align	4
        /*0000*/ 	.byte	0x02, 0x09, 0x01, 0x00, 0x02, 0x02, 0x01, 0x00, 0x02, 0x05, 0x05, 0x00, 0x03, 0x07, 0x01, 0x01
        /*0010*/ 	.byte	0x02, 0x03, 0x00, 0x00, 0x02, 0x06, 0x01, 0x00, 0x04, 0x0b, 0x08, 0x00, 0x01, 0x00, 0x00, 0x00
        /*0020*/ 	.byte	0x00, 0x00, 0x00, 0x00


//--------------------- .nv.info._ZN5flash16flash_fwd_kernelI23Flash_fwd_kernel_traitsILi64ELi128ELi128ELi4ELb0ELb0EN7cutlass10bfloat16_tE19Flash_kernel_traitsILi64ELi128ELi128ELi4ES3_EELb0ELb0ELb0ELb0ELb0ELb1ELb0ELb0EEEvNS_16Flash_fwd_paramsE --------------------------
	.section	.nv.info._ZN5flash16flash_fwd_kernelI23Flash_fwd_kernel_traitsILi64ELi128ELi128ELi4ELb0ELb0EN7cutlass10bfloat16_tE19Flash_kernel_traitsILi64ELi128ELi128ELi4ES3_EELb0ELb0ELb0ELb0ELb0ELb1ELb0ELb0EEEvNS_16Flash_fwd_paramsE,"",@"SHT_CUDA_INFO"
	.sectionflags	@""
	.align	4


	//----- nvinfo : EIATTR_CUDA_API_VERSION
	.align		4
        /*0000*/ 	.byte	0x04, 0x37
        /*0002*/ 	.short	(.L_204 - .L_203)
.L_203:
        /*0004*/ 	.word	0x00000082


	//----- nvinfo : EIATTR_KPARAM_INFO
	.align		4
.L_204:
        /*0008*/ 	.byte	0x04, 0x17
        /*000a*/ 	.short	(.L_206 - .L_205)
.L_205:
        /*000c*/ 	.word	0x00000000
        /*0010*/ 	.short	0x0000
        /*0012*/ 	.short	0x0000
        /*0014*/ 	.byte	0x00, 0xf0, 0x41, 0x07


	//----- nvinfo : EIATTR_SPARSE_MMA_MASK
	.align		4
.L_206:
        /*0018*/ 	.byte	0x03, 0x50
        /*001a*/ 	.short	0x0000


	//----- nvinfo : EIATTR_MAXREG_COUNT
	.align		4
        /*001c*/ 	.byte	0x03, 0x1b
        /*001e*/ 	.short	0x00ff


	//----- nvinfo : EIATTR_NUM_BARRIERS
	.align		4
        /*0020*/ 	.byte	0x02, 0x4c
        /*0022*/ 	.byte	0x01
	.zero		1


	//----- nvinfo : EIATTR_ANNOTATIONS
	.align		4
        /*0024*/ 	.byte	0x04, 0x55
        /*0026*/ 	.short	(.L_208 - .L_207)


	//   ....[0]....
.L_207:
        /*0028*/ 	.word	0x00000001
        /*002c*/ 	.byte	0x50, 0x1d, 0x00, 0x00, 0x01, 0x00, 0x00, 0x00, 0x80, 0x1e, 0x00, 0x00, 0x01, 0x00, 0x00, 0x00
        /* <DEDUP_REMOVED lines=35> */
        /*026c*/ 	.byte	0xb0, 0xd5, 0x00, 0x00


	//----- nvinfo : EIATTR_MERCURY_ISA_VERSION
	.align		4
.L_208:
        /*0270*/ 	.byte	0x03, 0x5f
        /*0272*/ 	.short	0x0101


	//----- nvinfo : EIATTR_INT_WARP_WIDE_INSTR_OFFSETS
	.align		4
        /*0274*/ 	.byte	0x04, 0x31
        /*0276*/ 	.short	(.L_210 - .L_209)


	//   ....[0]....
.L_209:
        /*0278*/ 	.word	0x00002760


	//   ....[1]....
        /*027c*/ 	.word	0x00002820


	//   ....[2]....
        /*0280*/ 	.word	0x00002d00


	//----- nvinfo : EIATTR_COOP_GROUP_MASK_REGIDS
	.align		4
.L_210:
        /*0284*/ 	.byte	0x04, 0x29
        /*0286*/ 	.short	(.L_212 - .L_211)


	//   ....[0]....
.L_211:
        /*0288*/ 	.word	0xffffffff


	//   ....[1]....
        /*028c*/ 	.word	0xffffffff


	//   ....[2]....
        /*0290*/ 	.word	0xffffffff


	//   ....[3]....
        /*0294*/ 	.word	0xffffffff


	//   ....[4]....
        /*0298*/ 	.word	0xffffffff


	//   ....[5]....
        /*029c*/ 	.word	0xffffffff


	//   ....[6]....
        /*02a0*/ 	.word	0xffffffff


	//   ....[7]....
        /*02a4*/ 	.word	0xffffffff


	//   ....[8]....
        /*02a8*/ 	.word	0xffffffff


	//   ....[9]....
        /*02ac*/ 	.word	0xffffffff


	//   ....[10]....
        /*02b0*/ 	.word	0xffffffff


	//   ....[11]....
        /*02b4*/ 	.word	0xffffffff


	//   ....[12]....
        /*02b8*/ 	.word	0xffffffff


	//   ....[13]....
        /*02bc*/ 	.word	0xffffffff


	//   ....[14]....
        /*02c0*/ 	.word	0xffffffff


	//   ....[15]....
        /*02c4*/ 	.word	0xffffffff


	//   ....[16]....
        /*02c8*/ 	.word	0xffffffff


	//   ....[17]....
        /*02cc*/ 	.word	0xffffffff


	//   ....[18]....
        /*02d0*/ 	.word	0xffffffff


	//   ....[19]....
        /*02d4*/ 	.word	0xffffffff


	//   ....[20]....
        /*02d8*/ 	.word	0xffffffff


	//   ....[21]....
        /*02dc*/ 	.word	0xffffffff


	//   ....[22]....
        /*02e0*/ 	.word	0xffffffff


	//   ....[23]....
        /*02e4*/ 	.word	0xffffffff


	//----- nvinfo : EIATTR_COOP_GROUP_INSTR_OFFSETS
	.align		4
.L_212:
        /*02e8*/ 	.byte	0x04, 0x28
        /*02ea*/ 	.short	(.L_214 - .L_213)


	//   ....[0]....
.L_213:
        /*02ec*/ 	.word	0x000051f0


	//   ....[1]....
        /*02f0*/ 	.word	0x000052f0


	//   ....[2]....
        /*02f4*/ 	.word	0x00005560


	//   ....[3]....
        /*02f8*/ 	.word	0x00005580


	//   ....[4]....
        /*02fc*/ 	.word	0x000055a0


	//   ....[5]....
        /*0300*/ 	.word	0x00005600


	//   ....[6]....
        /*0304*/ 	.word	0x00005a30


	//   ....[7]....
        /*0308*/ 	.word	0x00005aa0


	//   ....[8]....
        /*030c*/ 	.word	0x0000a370


	//   ....[9]....
        /*0310*/ 	.word	0x0000a3f0


	//   ....[10]....
        /*0314*/ 	.word	0x0000a440


	//   ....[11]....
        /*0318*/ 	.word	0x0000a460


	//   ....[12]....
        /*031c*/ 	.word	0x0000a4b0


	//   ....[13]....
        /*0320*/ 	.word	0x0000a4d0


	//   ....[14]....
        /*0324*/ 	.word	0x0000a500


	//   ....[15]....
        /*0328*/ 	.word	0x0000a510


	//   ....[16]....
        /*032c*/ 	.word	0x0000d710


	//   ....[17]....
        /*0330*/ 	.word	0x0000d720


	//   ....[18]....
        /*0334*/ 	.word	0x0000d730


	//   ....[19]....
        /*0338*/ 	.word	0x0000d740


	//   ....[20]....
        /*033c*/ 	.word	0x0000d780


	//   ....[21]....
        /*0340*/ 	.word	0x0000d7a0


	//   ....[22]....
        /*0344*/ 	.word	0x0000d7c0


	//   ....[23]....
        /*0348*/ 	.word	0x0000d7d0


	//----- nvinfo : EIATTR_VRC_CTA_INIT_COUNT
	.align		4
.L_214:
        /*034c*/ 	.byte	0x02, 0x4a
	.zero		1
	.zero		1


	//----- nvinfo : EIATTR_EXIT_INSTR_OFFSETS
	.align		4
        /*0350*/ 	.byte	0x04, 0x1c
        /*0352*/ 	.short	(.L_216 - .L_215)


	//   ....[0]....
.L_215:
        /*0354*/ 	.word	0x000004d0


	//   ....[1]....
        /*0358*/ 	.word	0x00001770


	//   ....[2]....
        /*035c*/ 	.word	0x00001800


	//   ....[3]....
        /*0360*/ 	.word	0x0000f040


	//   ....[4]....
        /*0364*/ 	.word	0x0000f120


	//----- nvinfo : EIATTR_CRS_STACK_SIZE
	.align		4
.L_216:
        /*0368*/ 	.byte	0x04, 0x1e
        /*036a*/ 	.short	(.L_218 - .L_217)
.L_217:
        /*036c*/ 	.word	0x00000000


	//----- nvinfo : EIATTR_CBANK_PARAM_SIZE
	.align		4
.L_218:
        /*0370*/ 	.byte	0x03, 0x19
        /*0372*/ 	.short	0x01d0


	//----- nvinfo : EIATTR_PARAM_CBANK
	.align		4
        /*0374*/ 	.byte	0x04, 0x0a
        /*0376*/ 	.short	(.L_220 - .L_219)
	.align		4
.L_219:
        /*0378*/ 	.word	index@(.nv.constant0._ZN5flash16flash_fwd_kernelI23Flash_fwd_kernel_traitsILi64ELi128ELi128ELi4ELb0ELb0EN7cutlass10bfloat16_tE19Flash_kernel_traitsILi64ELi128ELi128ELi4ES3_EELb0ELb0ELb0ELb0ELb0ELb1ELb0ELb0EEEvNS_16Flash_fwd_paramsE)
        /*037c*/ 	.short	0x0380
        /*037e*/ 	.short	0x01d0


	//----- nvinfo : EIATTR_SW_WAR
	.align		4
.L_220:
        /*0380*/ 	.byte	0x04, 0x36
        /*0382*/ 	.short	(.L_222 - .L_221)
.L_221:
        /*0384*/ 	.word	0x00000008
.L_222:


//--------------------- .nv.info._ZN5flash16flash_fwd_kernelI23Flash_fwd_kernel_traitsILi64ELi128ELi128ELi4ELb0ELb0EN7cutlass10bfloat16_tE19Flash_kernel_traitsILi64ELi128ELi128ELi4ES3_EELb0ELb0ELb0ELb0ELb0ELb1ELb1ELb0EEEvNS_16Flash_fwd_paramsE --------------------------
	.section	.nv.info._ZN5flash16flash_fwd_kernelI23Flash_fwd_kernel_traitsILi64ELi128ELi128ELi4ELb0ELb0EN7cutlass10bfloat16_tE19Flash_kernel_traitsILi64ELi128ELi128ELi4ES3_EELb0ELb0ELb0ELb0ELb0ELb1ELb1ELb0EEEvNS_16Flash_fwd_paramsE,"",@"SHT_CUDA_INFO"
	.sectionflags	@""
	.align	4


	//----- nvinfo : EIATTR_CUDA_API_VERSION
	.align		4
        /*0000*/ 	.byte	0x04, 0x37
        /*0002*/ 	.short	(.L_224 - .L_223)
.L_223:
        /*0004*/ 	.word	0x00000082


	//----- nvinfo : EIATTR_KPARAM_INFO
	.align		4
.L_224:
        /*0008*/ 	.byte	0x04, 0x17
        /*000a*/ 	.short	(.L_226 - .L_225)
.L_225:
        /*000c*/ 	.word	0x00000000
        /*0010*/ 	.short	0x0000
        /*0012*/ 	.short	0x0000
        /*0014*/ 	.byte	0x00, 0xf0, 0x41, 0x07


	//----- nvinfo : EIATTR_SPARSE_MMA_MASK
	.align		4
.L_226:
        /*0018*/ 	.byte	0x03, 0x50
        /*001a*/ 	.short	0x0000


	//----- nvinfo : EIATTR_MAXREG_COUNT
	.align		4
        /*001c*/ 	.byte	0x03, 0x1b
        /*001e*/ 	.short	0x00ff


	//----- nvinfo : EIATTR_NUM_BARRIERS
	.align		4
        /*0020*/ 	.byte	0x02, 0x4c
        /*0022*/ 	.byte	0x01
	.zero		1


	//----- nvinfo : EIATTR_ANNOTATIONS
	.align		4
        /*0024*/ 	.byte	0x04, 0x55
        /*0026*/ 	.short	(.L_228 - .L_227)


	//   ....[0]....
.L_227:
        /* <DEDUP_REMOVED lines=93> */


	//----- nvinfo : EIATTR_MERCURY_ISA_VERSION
	.align		4
.L_228:
        /*05e0*/ 	.byte	0x03, 0x5f
        /*05e2*/ 	.short	0x0101


	//----- nvinfo : EIATTR_INT_WARP_WIDE_INSTR_OFFSETS
	.align		4
        /*05e4*/ 	.byte	0x04, 0x31
        /*05e6*/ 	.short	(.L_230 - .L_229)


	//   ....[0]....
.L_229:
        /*05e8*/ 	.word	0x00002780


	//   ....[1]....
        /*05ec*/ 	.word	0x00002830


	//   ....[2]....
        /*05f0*/ 	.word	0x00002d00


	//----- nvinfo : EIATTR_COOP_GROUP_MASK_REGIDS
	.align		4
.L_230:
        /*05f4*/ 	.byte	0x04, 0x29
        /*05f6*/ 	.short	(.L_232 - .L_231)


	//   ....[0]....
.L_231:
        /*05f8*/ 	.word	0xffffffff


	//   ....[1]....
        /*05fc*/ 	.word	0xffffffff


	//   ....[2]....
        /*0600*/ 	.word	0xffffffff


	//   ....[3]....
        /*0604*/ 	.word	0xffffffff


	//   ....[4]....
        /*0608*/ 	.word	0xffffffff


	//   ....[5]....
        /*060c*/ 	.word	0xffffffff


	//   ....[6]....
        /*0610*/ 	.word	0xffffffff


	//   ....[7]....
        /*0614*/ 	.word	0xffffffff


	//   ....[8]....
        /*0618*/ 	.word	0xffffffff


	//   ....[9]....
        /*061c*/ 	.word	0xffffffff


	//   ....[10]....
        /*0620*/ 	.word	0xffffffff


	//   ....[11]....
        /*0624*/ 	.word	0xffffffff


	//   ....[12]....
        /*0628*/ 	.word	0xffffffff


	//   ....[13]....
        /*062c*/ 	.word	0xffffffff


	//   ....[14]....
        /*0630*/ 	.word	0xffffffff


	//   ....[15]....
        /*0634*/ 	.word	0xffffffff


	//   ....[16]....
        /*0638*/ 	.word	0xffffffff


	//   ....[17]....
        /*063c*/ 	.word	0xffffffff


	//   ....[18]....
        /*0640*/ 	.word	0xffffffff


	//   ....[19]....
        /*0644*/ 	.word	0xffffffff


	//   ....[20]....
        /*0648*/ 	.word	0xffffffff


	//   ....[21]....
        /*064c*/ 	.word	0xffffffff


	//   ....[22]....
        /*0650*/ 	.word	0xffffffff


	//   ....[23]....
        /*0654*/ 	.word	0xffffffff


	//----- nvinfo : EIATTR_COOP_GROUP_INSTR_OFFSETS
	.align		4
.L_232:
        /*0658*/ 	.byte	0x04, 0x28
        /*065a*/ 	.short	(.L_234 - .L_233)


	//   ....[0]....
.L_233:
        /*065c*/ 	.word	0x00006020


	//   ....[1]....
        /*0660*/ 	.word	0x000060c0


	//   ....[2]....
        /*0664*/ 	.word	0x00006360


	//   ....[3]....
        /*0668*/ 	.word	0x00006380


	//   ....[4]....
        /*066c*/ 	.word	0x00006500


	//   ....[5]....
        /*0670*/ 	.word	0x00006520


	//   ....[6]....
        /*0674*/ 	.word	0x00006a90


	//   ....[7]....
        /*0678*/ 	.word	0x00006bb0


	//   ....[8]....
        /*067c*/ 	.word	0x0000ca20


	//   ....[9]....
        /*0680*/ 	.word	0x0000cad0


	//   ....[10]....
        /*0684*/ 	.word	0x0000cb00


	//   ....[11]....
        /*0688*/ 	.word	0x0000cb10


	//   ....[12]....
        /*068c*/ 	.word	0x0000cb50


	//   ....[13]....
        /*0690*/ 	.word	0x0000cb80


	//   ....[14]....
        /*0694*/ 	.word	0x0000cba0


	//   ....[15]....
        /*0698*/ 	.word	0x0000cbc0


	//   ....[16]....
        /*069c*/ 	.word	0x00010de0


	//   ....[17]....
        /*06a0*/ 	.word	0x00010df0


	//   ....[18]....
        /*06a4*/ 	.word	0x00010e00


	//   ....[19]....
        /*06a8*/ 	.word	0x00010e10


	//   ....[20]....
        /*06ac*/ 	.word	0x00010e50


	//   ....[21]....
        /*06b0*/ 	.word	0x00010e70


	//   ....[22]....
        /*06b4*/ 	.word	0x00010e90


	//   ....[23]....
        /*06b8*/ 	.word	0x00010ea0


	//----- nvinfo : EIATTR_VRC_CTA_INIT_COUNT
	.align		4
.L_234:
        /*06bc*/ 	.byte	0x02, 0x4a
	.zero		1
	.zero		1


	//----- nvinfo : EIATTR_EXIT_INSTR_OFFSETS
	.align		4
        /*06c0*/ 	.byte	0x04, 0x1c
        /*06c2*/ 	.short	(.L_236 - .L_235)


	//   ....[0]....
.L_235:
        /*06c4*/ 	.word	0x000004d0


	//   ....[1]....
        /*06c8*/ 	.word	0x00001770


	//   ....[2]....
        /*06cc*/ 	.word	0x00001800


	//   ....[3]....
        /*06d0*/ 	.word	0x00012720


	//   ....[4]....
        /*06d4*/ 	.word	0x00012800


	//----- nvinfo : EIATTR_CRS_STACK_SIZE
	.align		4
.L_236:
        /*06d8*/ 	.byte	0x04, 0x1e
        /*06da*/ 	.short	(.L_238 - .L_237)
.L_237:
        /*06dc*/ 	.word	0x00000000


	//----- nvinfo : EIATTR_CBANK_PARAM_SIZE
	.align		4
.L_238:
        /*06e0*/ 	.byte	0x03, 0x19
        /*06e2*/ 	.short	0x01d0


	//----- nvinfo : EIATTR_PARAM_CBANK
	.align		4
        /*06e4*/ 	.byte	0x04, 0x0a
        /*06e6*/ 	.short	(.L_240 - .L_239)
	.align		4
.L_239:
        /*06e8*/ 	.word	index@(.nv.constant0._ZN5flash16flash_fwd_kernelI23Flash_fwd_kernel_traitsILi64ELi128ELi128ELi4ELb0ELb0EN7cutlass10bfloat16_tE19Flash_kernel_traitsILi64ELi128ELi128ELi4ES3_EELb0ELb0ELb0ELb0ELb0ELb1ELb1ELb0EEEvNS_16Flash_fwd_paramsE)
        /*06ec*/ 	.short	0x0380
        /*06ee*/ 	.short	0x01d0


	//----- nvinfo : EIATTR_SW_WAR
	.align		4
.L_240:
        /*06f0*/ 	.byte	0x04, 0x36
        /*06f2*/ 	.short	(.L_242 - .L_241)
.L_241:
        /*06f4*/ 	.word	0x00000008
.L_242:


//--------------------- .nv.info._ZN5flash16flash_fwd_kernelI23Flash_fwd_kernel_traitsILi64ELi128ELi128ELi4ELb0ELb0EN7cutlass10bfloat16_tE19Flash_kernel_traitsILi64ELi128ELi128ELi4ES3_EELb0ELb0ELb0ELb0ELb1ELb1ELb0ELb0EEEvNS_16Flash_fwd_paramsE --------------------------
	.section	.nv.info._ZN5flash16flash_fwd_kernelI23Flash_fwd_kernel_traitsILi64ELi128ELi128ELi4ELb0ELb0EN7cutlass10bfloat16_tE19Flash_kernel_traitsILi64ELi128ELi128ELi4ES3_EELb0ELb0ELb0ELb0ELb1ELb1ELb0ELb0EEEvNS_16Flash_fwd_paramsE,"",@"SHT_CUDA_INFO"
	.sectionflags	@""
	.align	4


	//----- nvinfo : EIATTR_CUDA_API_VERSION
	.align		4
        /*0000*/ 	.byte	0x04, 0x37
        /*0002*/ 	.short	(.L_244 - .L_243)
.L_243:
        /*0004*/ 	.word	0x00000082


	//----- nvinfo : EIATTR_KPARAM_INFO
	.align		4
.L_244:
        /*0008*/ 	.byte	0x04, 0x17
        /*000a*/ 	.short	(.L_246 - .L_245)
.L_245:
        /*000c*/ 	.word	0x00000000
        /*0010*/ 	.short	0x0000
        /*0012*/ 	.short	0x0000
        /*0014*/ 	.byte	0x00, 0xf0, 0x41, 0x07


	//----- nvinfo : EIATTR_SPARSE_MMA_MASK
	.align		4
.L_246:
        /*0018*/ 	.byte	0x03, 0x50
        /*001a*/ 	.short	0x0000


	//----- nvinfo : EIATTR_MAXREG_COUNT
	.align		4
        /*001c*/ 	.byte	0x03, 0x1b
        /*001e*/ 	.short	0x00ff


	//----- nvinfo : EIATTR_NUM_BARRIERS
	.align		4
        /*0020*/ 	.byte	0x02, 0x4c
        /*0022*/ 	.byte	0x01
	.zero		1


	//----- nvinfo : EIATTR_ANNOTATIONS
	.align		4
        /*0024*/ 	.byte	0x04, 0x55
        /*0026*/ 	.short	(.L_248 - .L_247)


	//   ....[0]....
.L_247:
        /* <DEDUP_REMOVED lines=46> */


	//----- nvinfo : EIATTR_MERCURY_ISA_VERSION
	.align		4
.L_248:
        /*02f0*/ 	.byte	0x03, 0x5f
        /*02f2*/ 	.short	0x0101


	//----- nvinfo : EIATTR_COOP_GROUP_MASK_REGIDS
	.align		4
        /*02f4*/ 	.byte	0x04, 0x29
        /*02f6*/ 	.short	(.L_250 - .L_249)


	//   ....[0]....
.L_249:
        /*02f8*/ 	.word	0xffffffff


	//   ....[1]....
        /*02fc*/ 	.word	0xffffffff


	//   ....[2]....
        /*0300*/ 	.word	0xffffffff


	//   ....[3]....
        /*0304*/ 	.word	0xffffffff


	//   ....[4]....
        /*0308*/ 	.word	0xffffffff


	//   ....[5]....
        /*030c*/ 	.word	0xffffffff


	//   ....[6]....
        /*0310*/ 	.word	0xffffffff


	//   ....[7]....
        /*0314*/ 	.word	0xffffffff


	//   ....[8]....
        /*0318*/ 	.word	0xffffffff


	//   ....[9]....
        /*031c*/ 	.word	0xffffffff


	//   ....[10]....
        /*0320*/ 	.word	0xffffffff


	//   ....[11]....
        /*0324*/ 	.word	0xffffffff


	//   ....[12]....
        /*0328*/ 	.word	0xffffffff


	//   ....[13]....
        /*032c*/ 	.word	0xffffffff


	//   ....[14]....
        /*0330*/ 	.word	0xffffffff


	//   ....[15]....
        /*0334*/ 	.word	0xffffffff


	//   ....[16]....
        /*0338*/ 	.word	0xffffffff


	//   ....[17]....
        /*033c*/ 	.word	0xffffffff


	//   ....[18]....
        /*0340*/ 	.word	0xffffffff


	//   ....[19]....
        /*0344*/ 	.word	0xffffffff


	//   ....[20]....
        /*0348*/ 	.word	0xffffffff


	//   ....[21]....
        /*034c*/ 	.word	0xffffffff


	//   ....[22]....
        /*0350*/ 	.word	0xffffffff


	//   ....[23]....
        /*0354*/ 	.word	0xffffffff


	//----- nvinfo : EIATTR_COOP_GROUP_INSTR_OFFSETS
	.align		4
.L_250:
        /*0358*/ 	.byte	0x04, 0x28
        /*035a*/ 	.short	(.L_252 - .L_251)


	//   ....[0]....
.L_251:
        /*035c*/ 	.word	0x00002980


	//   ....[1]....
        /*0360*/ 	.word	0x00002a10


	//   ....[2]....
        /*0364*/ 	.word	0x00002ae0


	//   ....[3]....
        /*0368*/ 	.word	0x00002b10


	//   ....[4]....
        /*036c*/ 	.word	0x00002b20


	//   ....[5]....
        /*0370*/ 	.word	0x00002c30


	//   ....[6]....
        /*0374*/ 	.word	0x000030d0


	//   ....[7]....
        /*0378*/ 	.word	0x00003150


	//   ....[8]....
        /*037c*/ 	.word	0x00007c20


	//   ....[9]....
        /*0380*/ 	.word	0x00007c90


	//   ....[10]....
        /*0384*/ 	.word	0x00007cd0


	//   ....[11]....
        /*0388*/ 	.word	0x00007cf0


	//   ....[12]....
        /*038c*/ 	.word	0x00007d40


	//   ....[13]....
        /*0390*/ 	.word	0x00007d60


	//   ....[14]....
        /*0394*/ 	.word	0x00007d90


	//   ....[15]....
        /*0398*/ 	.word	0x00007da0


	//   ....[16]....
        /*039c*/ 	.word	0x0000af40


	//   ....[17]....
        /*03a0*/ 	.word	0x0000af50


	//   ....[18]....
        /*03a4*/ 	.word	0x0000af60


	//   ....[19]....
        /*03a8*/ 	.word	0x0000af70


	//   ....[20]....
        /*03ac*/ 	.word	0x0000afb0


	//   ....[21]....
        /*03b0*/ 	.word	0x0000afd0


	//   ....[22]....
        /*03b4*/ 	.word	0x0000aff0


	//   ....[23]....
        /*03b8*/ 	.word	0x0000b000


	//----- nvinfo : EIATTR_VRC_CTA_INIT_COUNT
	.align		4
.L_252:
        /*03bc*/ 	.byte	0x02, 0x4a
	.zero		1
	.zero		1


	//----- nvinfo : EIATTR_EXIT_INSTR_OFFSETS
	.align		4
        /*03c0*/ 	.byte	0x04, 0x1c
        /*03c2*/ 	.short	(.L_254 - .L_253)


	//   ....[0]....
.L_253:
        /*03c4*/ 	.word	0x00000150


	//   ....[1]....
        /*03c8*/ 	.word	0x0000c360


	//----- nvinfo : EIATTR_CRS_STACK_SIZE
	.align		4
.L_254:
        /*03cc*/ 	.byte	0x04, 0x1e
        /*03ce*/ 	.short	(.L_256 - .L_255)
.L_255:
        /*03d0*/ 	.word	0x00000000


	//----- nvinfo : EIATTR_CBANK_PARAM_SIZE
	.align		4
.L_256:
        /*03d4*/ 	.byte	0x03, 0x19
        /*03d6*/ 	.short	0x01d0


	//----- nvinfo : EIATTR_PARAM_CBANK
	.align		4
        /*03d8*/ 	.byte	0x04, 0x0a
        /*03da*/ 	.short	(.L_258 - .L_257)
	.align		4
.L_257:
        /*03dc*/ 	.word	index@(.nv.constant0._ZN5flash16flash_fwd_kernelI23Flash_fwd_kernel_traitsILi64ELi128ELi128ELi4ELb0ELb0EN7cutlass10bfloat16_tE19Flash_kernel_traitsILi64ELi128ELi128ELi4ES3_EELb0ELb0ELb0ELb0ELb1ELb1ELb0ELb0EEEvNS_16Flash_fwd_paramsE)
        /*03e0*/ 	.short	0x0380
        /*03e2*/ 	.short	0x01d0


	//----- nvinfo : EIATTR_SW_WAR
	.align		4
.L_258:
        /*03e4*/ 	.byte	0x04, 0x36
        /*03e6*/ 	.short	(.L_260 - .L_259)
.L_259:
        /*03e8*/ 	.word	0x00000008
.L_260:


//--------------------- .nv.info._ZN5flash16flash_fwd_kernelI23Flash_fwd_kernel_traitsILi64ELi128ELi128ELi4ELb0ELb0EN7cutlass10bfloat16_tE19Flash_kernel_traitsILi64ELi128ELi128ELi4ES3_EELb0ELb0ELb0ELb0ELb1ELb1ELb1ELb0EEEvNS_16Flash_fwd_paramsE --------------------------
	.section	.nv.info._ZN5flash16flash_fwd_kernelI23Flash_fwd_kernel_traitsILi64ELi128ELi128ELi4ELb0ELb0EN7cutlass10bfloat16_tE19Flash_kernel_traitsILi64ELi128ELi128ELi4ES3_EELb0ELb0ELb0ELb0ELb1ELb1ELb1ELb0EEEvNS_16Flash_fwd_paramsE,"",@"SHT_CUDA_INFO"
	.sectionflags	@""
	.align	4


	//----- nvinfo : EIATTR_CUDA_API_VERSION
	.align		4
        /*0000*/ 	.byte	0x04, 0x37
        /*0002*/ 	.short	(.L_262 - .L_261)
.L_261:
        /*0004*/ 	.word	0x00000082


	//----- nvinfo : EIATTR_KPARAM_INFO
	.align		4
.L_262:
        /*0008*/ 	.byte	0x04, 0x17
        /*000a*/ 	.short	(.L_264 - .L_263)
.L_263:
        /*000c*/ 	.word	0x00000000
        /*0010*/ 	.short	0x0000
        /*0012*/ 	.short	0x0000
        /*0014*/ 	.byte	0x00, 0xf0, 0x41, 0x07


	//----- nvinfo : EIATTR_SPARSE_MMA_MASK
	.align		4
.L_264:
        /*0018*/ 	.byte	0x03, 0x50
        /*001a*/ 	.short	0x0000


	//----- nvinfo : EIATTR_MAXREG_COUNT
	.align		4
        /*001c*/ 	.byte	0x03, 0x1b
        /*001e*/ 	.short	0x00ff


	//----- nvinfo : EIATTR_NUM_BARRIERS
	.align		4
        /*0020*/ 	.byte	0x02, 0x4c
        /*0022*/ 	.byte	0x01
	.zero		1


	//----- nvinfo : EIATTR_ANNOTATIONS
	.align		4
        /*0024*/ 	.byte	0x04, 0x55
        /*0026*/ 	.short	(.L_266 - .L_265)


	//   ....[0]....
.L_265:
        /* <DEDUP_REMOVED lines=90> */


	//----- nvinfo : EIATTR_MERCURY_ISA_VERSION
	.align		4
.L_266:
        /*05b0*/ 	.byte	0x03, 0x5f
        /*05b2*/ 	.short	0x0101


	//----- nvinfo : EIATTR_COOP_GROUP_MASK_REGIDS
	.align		4
        /*05b4*/ 	.byte	0x04, 0x29
        /*05b6*/ 	.short	(.L_268 - .L_267)


	//   ....[0]....
.L_267:
        /*05b8*/ 	.word	0xffffffff


	//   ....[1]....
        /*05bc*/ 	.word	0xffffffff


	//   ....[2]....
        /*05c0*/ 	.word	0xffffffff


	//   ....[3]....
        /*05c4*/ 	.word	0xffffffff


	//   ....[4]....
        /*05c8*/ 	.word	0xffffffff


	//   ....[5]....
        /*05cc*/ 	.word	0xffffffff


	//   ....[6]....
        /*05d0*/ 	.word	0xffffffff


	//   ....[7]....
        /*05d4*/ 	.word	0xffffffff


	//   ....[8]....
        /*05d8*/ 	.word	0xffffffff


	//   ....[9]....
        /*05dc*/ 	.word	0xffffffff


	//   ....[10]....
        /*05e0*/ 	.word	0xffffffff


	//   ....[11]....
        /*05e4*/ 	.word	0xffffffff


	//   ....[12]....
        /*05e8*/ 	.word	0xffffffff


	//   ....[13]....
        /*05ec*/ 	.word	0xffffffff


	//   ....[14]....
        /*05f0*/ 	.word	0xffffffff


	//   ....[15]....
        /*05f4*/ 	.word	0xffffffff


	//   ....[16]....
        /*05f8*/ 	.word	0xffffffff


	//   ....[17]....
        /*05fc*/ 	.word	0xffffffff


	//   ....[18]....
        /*0600*/ 	.word	0xffffffff


	//   ....[19]....
        /*0604*/ 	.word	0xffffffff


	//   ....[20]....
        /*0608*/ 	.word	0xffffffff


	//   ....[21]....
        /*060c*/ 	.word	0xffffffff


	//   ....[22]....
        /*0610*/ 	.word	0xffffffff


	//   ....[23]....
        /*0614*/ 	.word	0xffffffff


	//----- nvinfo : EIATTR_COOP_GROUP_INSTR_OFFSETS
	.align		4
.L_268:
        /*0618*/ 	.byte	0x04, 0x28
        /*061a*/ 	.short	(.L_270 - .L_269)


	//   ....[0]....
.L_269:
        /*061c*/ 	.word	0x00003340


	//   ....[1]....
        /*0620*/ 	.word	0x00003460


	//   ....[2]....
        /*0624*/ 	.word	0x000034b0


	//   ....[3]....
        /*0628*/ 	.word	0x00003550


	//   ....[4]....
        /*062c*/ 	.word	0x00003660


	//   ....[5]....
        /*0630*/ 	.word	0x000036c0


	//   ....[6]....
        /*0634*/ 	.word	0x00003b50


	//   ....[7]....
        /*0638*/ 	.word	0x00003bd0


	//   ....[8]....
        /*063c*/ 	.word	0x00009ce0


	//   ....[9]....
        /*0640*/ 	.word	0x00009d10


	//   ....[10]....
        /*0644*/ 	.word	0x00009d50


	//   ....[11]....
        /*0648*/ 	.word	0x00009df0


	//   ....[12]....
        /*064c*/ 	.word	0x00009e30


	//   ....[13]....
        /*0650*/ 	.word	0x00009e50


	//   ....[14]....
        /*0654*/ 	.word	0x00009e80


	//   ....[15]....
        /*0658*/ 	.word	0x00009f50


	//   ....[16]....
        /*065c*/ 	.word	0x0000e890


	//   ....[17]....
        /*0660*/ 	.word	0x0000e8a0


	//   ....[18]....
        /*0664*/ 	.word	0x0000e8b0


	//   ....[19]....
        /*0668*/ 	.word	0x0000e8c0


	//   ....[20]....
        /*066c*/ 	.word	0x0000e920


	//   ....[21]....
        /*0670*/ 	.word	0x0000e940


	//   ....[22]....
        /*0674*/ 	.word	0x0000e960


	//   ....[23]....
        /*0678*/ 	.word	0x0000e970


	//----- nvinfo : EIATTR_VRC_CTA_INIT_COUNT
	.align		4
.L_270:
        /*067c*/ 	.byte	0x02, 0x4a
	.zero		1
	.zero		1


	//----- nvinfo : EIATTR_EXIT_INSTR_OFFSETS
	.align		4
        /*0680*/ 	.byte	0x04, 0x1c
        /*0682*/ 	.short	(.L_272 - .L_271)


	//   ....[0]....
.L_271:
        /*0684*/ 	.word	0x00000150


	//   ....[1]....
        /*0688*/ 	.word	0x0000fcb0


	//----- nvinfo : EIATTR_CRS_STACK_SIZE
	.align		4
.L_272:
        /*068c*/ 	.byte	0x04, 0x1e
        /*068e*/ 	.short	(.L_274 - .L_273)
.L_273:
        /*0690*/ 	.word	0x00000000


	//----- nvinfo : EIATTR_CBANK_PARAM_SIZE
	.align		4
.L_274:
        /*0694*/ 	.byte	0x03, 0x19
        /*0696*/ 	.short	0x01d0


	//----- nvinfo : EIATTR_PARAM_CBANK
	.align		4
        /*0698*/ 	.byte	0x04, 0x0a
        /*069a*/ 	.short	(.L_276 - .L_275)
	.align		4
.L_275:
        /*069c*/ 	.word	index@(.nv.constant0._ZN5flash16flash_fwd_kernelI23Flash_fwd_kernel_traitsILi64ELi128ELi128ELi4ELb0ELb0EN7cutlass10bfloat16_tE19Flash_kernel_traitsILi64ELi128ELi128ELi4ES3_EELb0ELb0ELb0ELb0ELb1ELb1ELb1ELb0EEEvNS_16Flash_fwd_paramsE)
        /*06a0*/ 	.short	0x0380
        /*06a2*/ 	.short	0x01d0


	//----- nvinfo : EIATTR_SW_WAR
	.align		4
.L_276:
        /*06a4*/ 	.byte	0x04, 0x36
        /*06a6*/ 	.short	(.L_278 - .L_277)
.L_277:
        /*06a8*/ 	.word	0x00000008
.L_278:


//--------------------- .nv.info._ZN5flash16flash_fwd_kernelI23Flash_fwd_kernel_traitsILi64ELi128ELi128ELi4ELb0ELb0EN7cutlass10bfloat16_tE19Flash_kernel_traitsILi64ELi128ELi128ELi4ES3_EELb0ELb0ELb0ELb0ELb0ELb0ELb0ELb0EEEvNS_16Flash_fwd_paramsE --------------------------
	.section	.nv.info._ZN5flash16flash_fwd_kernelI23Flash_fwd_kernel_traitsILi64ELi128ELi128ELi4ELb0ELb0EN7cutlass10bfloat16_tE19Flash_kernel_traitsILi64ELi128ELi128ELi4ES3_EELb0ELb0ELb0ELb0ELb0ELb0ELb0ELb0EEEvNS_16Flash_fwd_paramsE,"",@"SHT_CUDA_INFO"
	.sectionflags	@""
	.align	4


	//----- nvinfo : EIATTR_CUDA_API_VERSION
	.align		4
        /*0000*/ 	.byte	0x04, 0x37
        /*0002*/ 	.short	(.L_280 - .L_279)
.L_279:
        /*0004*/ 	.word	0x00000082


	//----- nvinfo : EIATTR_KPARAM_INFO
	.align		4
.L_280:
        /*0008*/ 	.byte	0x04, 0x17
        /*000a*/ 	.short	(.L_282 - .L_281)
.L_281:
        /*000c*/ 	.word	0x00000000
        /*0010*/ 	.short	0x0000
        /*0012*/ 	.short	0x0000
        /*0014*/ 	.byte	0x00, 0xf0, 0x41, 0x07


	//----- nvinfo : EIATTR_SPARSE_MMA_MASK
	.align		4
.L_282:
        /*0018*/ 	.byte	0x03, 0x50
        /*001a*/ 	.short	0x0000


	//----- nvinfo : EIATTR_MAXREG_COUNT
	.align		4
        /*001c*/ 	.byte	0x03, 0x1b
        /*001e*/ 	.short	0x00ff


	//----- nvinfo : EIATTR_NUM_BARRIERS
	.align		4
        /*0020*/ 	.byte	0x02, 0x4c
        /*0022*/ 	.byte	0x01
	.zero		1


	//----- nvinfo : EIATTR_ANNOTATIONS
	.align		4
        /*0024*/ 	.byte	0x04, 0x55
        /*0026*/ 	.short	(.L_284 - .L_283)


	//   ....[0]....
.L_283:
        /* <DEDUP_REMOVED lines=8> */
        /*009c*/ 	.byte	0x90, 0xd6, 0x00, 0x00, 0x01, 0x00, 0x00, 0x00, 0xd0, 0xd6, 0x00, 0x00


	//----- nvinfo : EIATTR_MERCURY_ISA_VERSION
	.align		4
.L_284:
        /*00a8*/ 	.byte	0x03, 0x5f
        /*00aa*/ 	.short	0x0101


	//----- nvinfo : EIATTR_COOP_GROUP_MASK_REGIDS
	.align		4
        /*00ac*/ 	.byte	0x04, 0x29
        /*00ae*/ 	.short	(.L_286 - .L_285)


	//   ....[0]....
.L_285:
        /*00b0*/ 	.word	0xffffffff


	//   ....[1]....
        /*00b4*/ 	.word	0xffffffff


	//   ....[2]....
        /*00b8*/ 	.word	0xffffffff


	//   ....[3]....
        /*00bc*/ 	.word	0xffffffff


	//   ....[4]....
        /*00c0*/ 	.word	0xffffffff


	//   ....[5]....
        /*00c4*/ 	.word	0xffffffff


	//   ....[6]....
        /*00c8*/ 	.word	0xffffffff


	//   ....[7]....
        /*00cc*/ 	.word	0xffffffff


	//   ....[8]....
        /*00d0*/ 	.word	0xffffffff


	//   ....[9]....
        /*00d4*/ 	.word	0xffffffff


	//   ....[10]....
        /*00d8*/ 	.word	0xffffffff


	//   ....[11]....
        /*00dc*/ 	.word	0xffffffff


	//   ....[12]....
        /*00e0*/ 	.word	0xffffffff


	//   ....[13]....
        /*00e4*/ 	.word	0xffffffff


	//   ....[14]....
        /*00e8*/ 	.word	0xffffffff


	//   ....[15]....
        /*00ec*/ 	.word	0xffffffff


	//   ....[16]....
        /*00f0*/ 	.word	0xffffffff


	//   ....[17]....
        /*00f4*/ 	.word	0xffffffff


	//   ....[18]....
        /*00f8*/ 	.word	0xffffffff


	//   ....[19]....
        /*00fc*/ 	.word	0xffffffff


	//   ....[20]....
        /*0100*/ 	.word	0xffffffff


	//   ....[21]....
        /*0104*/ 	.word	0xffffffff


	//   ....[22]....
        /*0108*/ 	.word	0xffffffff


	//   ....[23]....
        /*010c*/ 	.word	0xffffffff


	//----- nvinfo : EIATTR_COOP_GROUP_INSTR_OFFSETS
	.align		4
.L_286:
        /*0110*/ 	.byte	0x04, 0x28
        /*0112*/ 	.short	(.L_288 - .L_287)


	//   ....[0]....
.L_287:
        /*0114*/ 	.word	0x00005e00


	//   ....[1]....
        /*0118*/ 	.word	0x00005e30


	//   ....[2]....
        /*011c*/ 	.word	0x00005f10


	//   ....[3]....
        /*0120*/ 	.word	0x00005f20


	//   ....[4]....
        /*0124*/ 	.word	0x00005f30


	//   ....[5]....
        /*0128*/ 	.word	0x00005f70


	//   ....[6]....
        /*012c*/ 	.word	0x00006410


	//   ....[7]....
        /*0130*/ 	.word	0x000065e0


	//   ....[8]....
        /*0134*/ 	.word	0x0000a6a0


	//   ....[9]....
        /*0138*/ 	.word	0x0000a720


	//   ....[10]....
        /*013c*/ 	.word	0x0000a740


	//   ....[11]....
        /*0140*/ 	.word	0x0000a750


	//   ....[12]....
        /*0144*/ 	.word	0x0000a790


	//   ....[13]....
        /*0148*/ 	.word	0x0000a7b0


	//   ....[14]....
        /*014c*/ 	.word	0x0000a7c0


	//   ....[15]....
        /*0150*/ 	.word	0x0000a7d0


	//   ....[16]....
        /*0154*/ 	.word	0x0000d720


	//   ....[17]....
        /*0158*/ 	.word	0x0000d730


	//   ....[18]....
        /*015c*/ 	.word	0x0000d740


	//   ....[19]....
        /*0160*/ 	.word	0x0000d750


	//   ....[20]....
        /*0164*/ 	.word	0x0000d780


	//   ....[21]....
        /*0168*/ 	.word	0x0000d7c0


	//   ....[22]....
        /*016c*/ 	.word	0x0000d7d0


	//   ....[23]....
        /*0170*/ 	.word	0x0000d7e0


	//----- nvinfo : EIATTR_VRC_CTA_INIT_COUNT
	.align		4
.L_288:
        /*0174*/ 	.byte	0x02, 0x4a
	.zero		1
	.zero		1


	//----- nvinfo : EIATTR_EXIT_INSTR_OFFSETS
	.align		4
        /*0178*/ 	.byte	0x04, 0x1c
        /*017a*/ 	.short	(.L_290 - .L_289)


	//   ....[0]....
.L_289:
        /*017c*/ 	.word	0x00000370


	//   ....[1]....
        /*0180*/ 	.word	0x00001590


	//   ....[2]....
        /*0184*/ 	.word	0x00001620


	//   ....[3]....
        /*0188*/ 	.word	0x0000f1d0


	//   ....[4]....
        /*018c*/ 	.word	0x0000f2b0


	//----- nvinfo : EIATTR_CRS_STACK_SIZE
	.align		4
.L_290:
        /*0190*/ 	.byte	0x04, 0x1e
        /*0192*/ 	.short	(.L_292 - .L_291)
.L_291:
        /*0194*/ 	.word	0x00000000


	//----- nvinfo : EIATTR_CBANK_PARAM_SIZE
	.align		4
.L_292:
        /*0198*/ 	.byte	0x03, 0x19
        /*019a*/ 	.short	0x01d0


	//----- nvinfo : EIATTR_PARAM_CBANK
	.align		4
        /*019c*/ 	.byte	0x04, 0x0a
        /*019e*/ 	.short	(.L_294 - .L_293)
	.align		4
.L_293:
        /*01a0*/ 	.word	index@(.nv.constant0._ZN5flash16flash_fwd_kernelI23Flash_fwd_kernel_traitsILi64ELi128ELi128ELi4ELb0ELb0EN7cutlass10bfloat16_tE19Flash_kernel_traitsILi64ELi128ELi128ELi4ES3_EELb0ELb0ELb0ELb0ELb0ELb0ELb0ELb0EEEvNS_16Flash_fwd_paramsE)
        /*01a4*/ 	.short	0x0380
        /*01a6*/ 	.short	0x01d0


	//----- nvinfo : EIATTR_SW_WAR
	.align		4
.L_294:
        /*01a8*/ 	.byte	0x04, 0x36
        /*01aa*/ 	.short	(.L_296 - .L_295)
.L_295:
        /*01ac*/ 	.word	0x00000008
.L_296:


//--------------------- .nv.info._ZN5flash16flash_fwd_kernelI23Flash_fwd_kernel_traitsILi64ELi128ELi128ELi4ELb0ELb0EN7cutlass10bfloat16_tE19Flash_kernel_traitsILi64ELi128ELi128ELi4ES3_EELb0ELb0ELb0ELb0ELb0ELb0ELb1ELb0EEEvNS_16Flash_fwd_paramsE --------------------------
	.section	.nv.info._ZN5flash16flash_fwd_kernelI23Flash_fwd_kernel_traitsILi64ELi128ELi128ELi4ELb0ELb0EN7cutlass10bfloat16_tE19Flash_kernel_traitsILi64ELi128ELi128ELi4ES3_EELb0ELb0ELb0ELb0ELb0ELb0ELb1ELb0EEEvNS_16Flash_fwd_paramsE,"",@"SHT_CUDA_INFO"
	.sectionflags	@""
	.align	4


	//----- nvinfo : EIATTR_CUDA_API_VERSION
	.align		4
        /*0000*/ 	.byte	0x04, 0x37
        /*0002*/ 	.short	(.L_298 - .L_297)
.L_297:
        /*0004*/ 	.word	0x00000082


	//----- nvinfo : EIATTR_KPARAM_INFO
	.align		4
.L_298:
        /*0008*/ 	.byte	0x04, 0x17
        /*000a*/ 	.short	(.L_300 - .L_299)
.L_299:
        /*000c*/ 	.word	0x00000000
        /*0010*/ 	.short	0x0000
        /*0012*/ 	.short	0x0000
        /*0014*/ 	.byte	0x00, 0xf0, 0x41, 0x07


	//----- nvinfo : EIATTR_SPARSE_MMA_MASK
	.align		4
.L_300:
        /*0018*/ 	.byte	0x03, 0x50
        /*001a*/ 	.short	0x0000


	//----- nvinfo : EIATTR_MAXREG_COUNT
	.align		4
        /*001c*/ 	.byte	0x03, 0x1b
        /*001e*/ 	.short	0x00ff


	//----- nvinfo : EIATTR_NUM_BARRIERS
	.align		4
        /*0020*/ 	.byte	0x02, 0x4c
        /*0022*/ 	.byte	0x01
	.zero		1


	//----- nvinfo : EIATTR_ANNOTATIONS
	.align		4
        /*0024*/ 	.byte	0x04, 0x55
        /*0026*/ 	.short	(.L_302 - .L_301)


	//   ....[0]....
.L_301:
        /* <DEDUP_REMOVED lines=48> */


	//----- nvinfo : EIATTR_MERCURY_ISA_VERSION
	.align		4
.L_302:
        /*0318*/ 	.byte	0x03, 0x5f
        /*031a*/ 	.short	0x0101


	//----- nvinfo : EIATTR_COOP_GROUP_MASK_REGIDS
	.align		4
        /*031c*/ 	.byte	0x04, 0x29
        /*031e*/ 	.short	(.L_304 - .L_303)


	//   ....[0]....
.L_303:
        /*0320*/ 	.word	0xffffffff


	//   ....[1]....
        /*0324*/ 	.word	0xffffffff


	//   ....[2]....
        /*0328*/ 	.word	0xffffffff


	//   ....[3]....
        /*032c*/ 	.word	0xffffffff


	//   ....[4]....
        /*0330*/ 	.word	0xffffffff


	//   ....[5]....
        /*0334*/ 	.word	0xffffffff


	//   ....[6]....
        /*0338*/ 	.word	0xffffffff


	//   ....[7]....
        /*033c*/ 	.word	0xffffffff


	//   ....[8]....
        /*0340*/ 	.word	0xffffffff


	//   ....[9]....
        /*0344*/ 	.word	0xffffffff


	//   ....[10]....
        /*0348*/ 	.word	0xffffffff


	//   ....[11]....
        /*034c*/ 	.word	0xffffffff


	//   ....[12]....
        /*0350*/ 	.word	0xffffffff


	//   ....[13]....
        /*0354*/ 	.word	0xffffffff


	//   ....[14]....
        /*0358*/ 	.word	0xffffffff


	//   ....[15]....
        /*035c*/ 	.word	0xffffffff


	//   ....[16]....
        /*0360*/ 	.word	0xffffffff


	//   ....[17]....
        /*0364*/ 	.word	0xffffffff


	//   ....[18]....
        /*0368*/ 	.word	0xffffffff


	//   ....[19]....
        /*036c*/ 	.word	0xffffffff


	//   ....[20]....
        /*0370*/ 	.word	0xffffffff


	//   ....[21]....
        /*0374*/ 	.word	0xffffffff


	//   ....[22]....
        /*0378*/ 	.word	0xffffffff


	//   ....[23]....
        /*037c*/ 	.word	0xffffffff


	//----- nvinfo : EIATTR_COOP_GROUP_INSTR_OFFSETS
	.align		4
.L_304:
        /*0380*/ 	.byte	0x04, 0x28
        /*0382*/ 	.short	(.L_306 - .L_305)


	//   ....[0]....
.L_305:
        /*0384*/ 	.word	0x00006de0


	//   ....[1]....
        /*0388*/ 	.word	0x00006e10


	//   ....[2]....
        /*038c*/ 	.word	0x00006e80


	//   ....[3]....
        /*0390*/ 	.word	0x00006ea0


	//   ....[4]....
        /*0394*/ 	.word	0x00006eb0


	//   ....[5]....
        /*0398*/ 	.word	0x00006ef0


	//   ....[6]....
        /*039c*/ 	.word	0x00007380


	//   ....[7]....
        /*03a0*/ 	.word	0x00007550


	//   ....[8]....
        /*03a4*/ 	.word	0x0000cd20


	//   ....[9]....
        /*03a8*/ 	.word	0x0000cd50


	//   ....[10]....
        /*03ac*/ 	.word	0x0000cd80


	//   ....[11]....
        /*03b0*/ 	.word	0x0000cdc0


	//   ....[12]....
        /*03b4*/ 	.word	0x0000cdd0


	//   ....[13]....
        /*03b8*/ 	.word	0x0000cdf0


	//   ....[14]....
        /*03bc*/ 	.word	0x0000d4b0


	//   ....[15]....
        /*03c0*/ 	.word	0x0000d4e0


	//   ....[16]....
        /*03c4*/ 	.word	0x000109f0


	//   ....[17]....
        /*03c8*/ 	.word	0x00010a20


	//   ....[18]....
        /*03cc*/ 	.word	0x00010a40


	//   ....[19]....
        /*03d0*/ 	.word	0x00010ae0


	//   ....[20]....
        /*03d4*/ 	.word	0x00010af0


	//   ....[21]....
        /*03d8*/ 	.word	0x00010d60


	//   ....[22]....
        /*03dc*/ 	.word	0x00010d80


	//   ....[23]....
        /*03e0*/ 	.word	0x00010d90


	//----- nvinfo : EIATTR_VRC_CTA_INIT_COUNT
	.align		4
.L_306:
        /*03e4*/ 	.byte	0x02, 0x4a
	.zero		1
	.zero		1


	//----- nvinfo : EIATTR_EXIT_INSTR_OFFSETS
	.align		4
        /*03e8*/ 	.byte	0x04, 0x1c
        /*03ea*/ 	.short	(.L_308 - .L_307)


	//   ....[0]....
.L_307:
        /*03ec*/ 	.word	0x00000370


	//   ....[1]....
        /*03f0*/ 	.word	0x00001590


	//   ....[2]....
        /*03f4*/ 	.word	0x00001620


	//   ....[3]....
        /*03f8*/ 	.word	0x000124f0


	//   ....[4]....
        /*03fc*/ 	.word	0x000125d0


	//----- nvinfo : EIATTR_CRS_STACK_SIZE
	.align		4
.L_308:
        /*0400*/ 	.byte	0x04, 0x1e
        /*0402*/ 	.short	(.L_310 - .L_309)
.L_309:
        /*0404*/ 	.word	0x00000000


	//----- nvinfo : EIATTR_CBANK_PARAM_SIZE
	.align		4
.L_310:
        /*0408*/ 	.byte	0x03, 0x19
        /*040a*/ 	.short	0x01d0


	//----- nvinfo : EIATTR_PARAM_CBANK
	.align		4
        /*040c*/ 	.byte	0x04, 0x0a
        /*040e*/ 	.short	(.L_312 - .L_311)
	.align		4
.L_311:
        /*0410*/ 	.word	index@(.nv.constant0._ZN5flash16flash_fwd_kernelI23Flash_fwd_kernel_traitsILi64ELi128ELi128ELi4ELb0ELb0EN7cutlass10bfloat16_tE19Flash_kernel_traitsILi64ELi128ELi128ELi4ES3_EELb0ELb0ELb0ELb0ELb0ELb0ELb1ELb0EEEvNS_16Flash_fwd_paramsE)
        /*0414*/ 	.short	0x0380
        /*0416*/ 	.short	0x01d0


	//----- nvinfo : EIATTR_SW_WAR
	.align		4
.L_312:
        /*0418*/ 	.byte	0x04, 0x36
        /*041a*/ 	.short	(.L_314 - .L_313)
.L_313:
        /*041c*/ 	.word	0x00000008
.L_314:


//--------------------- .nv.info._ZN5flash16flash_fwd_kernelI23Flash_fwd_kernel_traitsILi64ELi128ELi128ELi4ELb0ELb0EN7cutlass10bfloat16_tE19Flash_kernel_traitsILi64ELi128ELi128ELi4ES3_EELb0ELb0ELb0ELb1ELb0ELb0ELb0ELb0EEEvNS_16Flash_fwd_paramsE --------------------------
	.section	.nv.info._ZN5flash16flash_fwd_kernelI23Flash_fwd_kernel_traitsILi64ELi128ELi128ELi4ELb0ELb0EN7cutlass10bfloat16_tE19Flash_kernel_traitsILi64ELi128ELi128ELi4ES3_EELb0ELb0ELb0ELb1ELb0ELb0ELb0ELb0EEEvNS_16Flash_fwd_paramsE,"",@"SHT_CUDA_INFO"
	.sectionflags	@""
	.align	4


	//----- nvinfo : EIATTR_CUDA_API_VERSION
	.align		4
        /*0000*/ 	.byte	0x04, 0x37
        /*0002*/ 	.short	(.L_316 - .L_315)
.L_315:
        /*0004*/ 	.word	0x00000082


	//----- nvinfo : EIATTR_KPARAM_INFO
	.align		4
.L_316:
        /*0008*/ 	.byte	0x04, 0x17
        /*000a*/ 	.short	(.L_318 - .L_317)
.L_317:
        /*000c*/ 	.word	0x00000000
        /*0010*/ 	.short	0x0000
        /*0012*/ 	.short	0x0000
        /*0014*/ 	.byte	0x00, 0xf0, 0x41, 0x07


	//----- nvinfo : EIATTR_SPARSE_MMA_MASK
	.align		4
.L_318:
        /*0018*/ 	.byte	0x03, 0x50
        /*001a*/ 	.short	0x0000


	//----- nvinfo : EIATTR_MAXREG_COUNT
	.align		4
        /*001c*/ 	.byte	0x03, 0x1b
        /*001e*/ 	.short	0x00ff


	//----- nvinfo : EIATTR_NUM_BARRIERS
	.align		4
        /*0020*/ 	.byte	0x02, 0x4c
        /*0022*/ 	.byte	0x01
	.zero		1


	//----- nvinfo : EIATTR_ANNOTATIONS
	.align		4
        /*0024*/ 	.byte	0x04, 0x55
        /*0026*/ 	.short	(.L_320 - .L_319)


	//   ....[0]....
.L_319:
        /* <DEDUP_REMOVED lines=37> */


	//----- nvinfo : EIATTR_MERCURY_ISA_VERSION
	.align		4
.L_320:
        /*0260*/ 	.byte	0x03, 0x5f
        /*0262*/ 	.short	0x0101


	//----- nvinfo : EIATTR_COOP_GROUP_MASK_REGIDS
	.align		4
        /*0264*/ 	.byte	0x04, 0x29
        /*0266*/ 	.short	(.L_322 - .L_321)


	//   ....[0]....
.L_321:
        /*0268*/ 	.word	0xffffffff


	//   ....[1]....
        /*026c*/ 	.word	0xffffffff


	//   ....[2]....
        /*0270*/ 	.word	0xffffffff


	//   ....[3]....
        /*0274*/ 	.word	0xffffffff


	//   ....[4]....
        /*0278*/ 	.word	0xffffffff


	//   ....[5]....
        /*027c*/ 	.word	0xffffffff


	//   ....[6]....
        /*0280*/ 	.word	0xffffffff


	//   ....[7]....
        /*0284*/ 	.word	0xffffffff


	//   ....[8]....
        /*0288*/ 	.word	0xffffffff


	//   ....[9]....
        /*028c*/ 	.word	0xffffffff


	//   ....[10]....
        /*0290*/ 	.word	0xffffffff


	//   ....[11]....
        /*0294*/ 	.word	0xffffffff


	//   ....[12]....
        /*0298*/ 	.word	0xffffffff


	//   ....[13]....
        /*029c*/ 	.word	0xffffffff


	//   ....[14]....
        /*02a0*/ 	.word	0xffffffff


	//   ....[15]....
        /*02a4*/ 	.word	0xffffffff


	//   ....[16]....
        /*02a8*/ 	.word	0xffffffff


	//   ....[17]....
        /*02ac*/ 	.word	0xffffffff


	//   ....[18]....
        /*02b0*/ 	.word	0xffffffff


	//   ....[19]....
        /*02b4*/ 	.word	0xffffffff


	//   ....[20]....
        /*02b8*/ 	.word	0xffffffff


	//   ....[21]....
        /*02bc*/ 	.word	0xffffffff


	//   ....[22]....
        /*02c0*/ 	.word	0xffffffff


	//   ....[23]....
        /*02c4*/ 	.word	0xffffffff


	//----- nvinfo : EIATTR_COOP_GROUP_INSTR_OFFSETS
	.align		4
.L_322:
        /*02c8*/ 	.byte	0x04, 0x28
        /*02ca*/ 	.short	(.L_324 - .L_323)


	//   ....[0]....
.L_323:
        /*02cc*/ 	.word	0x00008b90


	//   ....[1]....
        /*02d0*/ 	.word	0x00008be0


	//   ....[2]....
        /*02d4*/ 	.word	0x00008c50


	//   ....[3]....
        /*02d8*/ 	.word	0x00008c90


	//   ....[4]....
        /*02dc*/ 	.word	0x00008cb0


	//   ....[5]....
        /*02e0*/ 	.word	0x00008db0


	//   ....[6]....
        /*02e4*/ 	.word	0x000090d0


	//   ....[7]....
        /*02e8*/ 	.word	0x00009140


	//   ....[8]....
        /*02ec*/ 	.word	0x0000f3d0


	//   ....[9]....
        /*02f0*/ 	.word	0x0000f470


	//   ....[10]....
        /*02f4*/ 	.word	0x0000f4d0


	//   ....[11]....
        /*02f8*/ 	.word	0x0000f4e0


	//   ....[12]....
        /*02fc*/ 	.word	0x0000f520


	//   ....[13]....
        /*0300*/ 	.word	0x0000f530


	//   ....[14]....
        /*0304*/ 	.word	0x0000f560


	//   ....[15]....
        /*0308*/ 	.word	0x0000f570


	//   ....[16]....
        /*030c*/ 	.word	0x00012440


	//   ....[17]....
        /*0310*/ 	.word	0x00012450


	//   ....[18]....
        /*0314*/ 	.word	0x00012460


	//   ....[19]....
        /*0318*/ 	.word	0x00012470


	//   ....[20]....
        /*031c*/ 	.word	0x000124a0


	//   ....[21]....
        /*0320*/ 	.word	0x000124c0


	//   ....[22]....
        /*0324*/ 	.word	0x000124e0


	//   ....[23]....
        /*0328*/ 	.word	0x000124f0


	//----- nvinfo : EIATTR_VRC_CTA_INIT_COUNT
	.align		4
.L_324:
        /*032c*/ 	.byte	0x02, 0x4a
	.zero		1
	.zero		1


	//----- nvinfo : EIATTR_EXIT_INSTR_OFFSETS
	.align		4
        /*0330*/ 	.byte	0x04, 0x1c
        /*0332*/ 	.short	(.L_326 - .L_325)


	//   ....[0]....
.L_325:
        /*0334*/ 	.word	0x00000360


	//   ....[1]....
        /*0338*/ 	.word	0x00001570


	//   ....[2]....
        /*033c*/ 	.word	0x00001600


	//   ....[3]....
        /*0340*/ 	.word	0x00013f40


	//   ....[4]....
        /*0344*/ 	.word	0x00014020


	//----- nvinfo : EIATTR_CRS_STACK_SIZE
	.align		4
.L_326:
        /*0348*/ 	.byte	0x04, 0x1e
        /*034a*/ 	.short	(.L_328 - .L_327)
.L_327:
        /*034c*/ 	.word	0x00000000


	//----- nvinfo : EIATTR_CBANK_PARAM_SIZE
	.align		4
.L_328:
        /*0350*/ 	.byte	0x03, 0x19
        /*0352*/ 	.short	0x01d0


	//----- nvinfo : EIATTR_PARAM_CBANK
	.align		4
        /*0354*/ 	.byte	0x04, 0x0a
        /*0356*/ 	.short	(.L_330 - .L_329)
	.align		4
.L_329:
        /*0358*/ 	.word	index@(.nv.constant0._ZN5flash16flash_fwd_kernelI23Flash_fwd_kernel_traitsILi64ELi128ELi128ELi4ELb0ELb0EN7cutlass10bfloat16_tE19Flash_kernel_traitsILi64ELi128ELi128ELi4ES3_EELb0ELb0ELb0ELb1ELb0ELb0ELb0ELb0EEEvNS_16Flash_fwd_paramsE)
        /*035c*/ 	.short	0x0380
        /*035e*/ 	.short	0x01d0


	//----- nvinfo : EIATTR_SW_WAR
	.align		4
.L_330:
        /*0360*/ 	.byte	0x04, 0x36
        /*0362*/ 	.short	(.L_332 - .L_331)
.L_331:
        /*0364*/ 	.word	0x00000008
.L_332:


//--------------------- .nv.info._ZN5flash16flash_fwd_kernelI23Flash_fwd_kernel_traitsILi64ELi128ELi128ELi4ELb0ELb0EN7cutlass10bfloat16_tE19Flash_kernel_traitsILi64ELi128ELi128ELi4ES3_EELb0ELb0ELb0ELb1ELb0ELb0ELb1ELb0EEEvNS_16Flash_fwd_paramsE --------------------------
	.section	.nv.info._ZN5flash16flash_fwd_kernelI23Flash_fwd_kernel_traitsILi64ELi128ELi128ELi4ELb0ELb0EN7cutlass10bfloat16_tE19Flash_kernel_traitsILi64ELi128ELi128ELi4ES3_EELb0ELb0ELb0ELb1ELb0ELb0ELb1ELb0EEEvNS_16Flash_fwd_paramsE,"",@"SHT_CUDA_INFO"
	.sectionflags	@""
	.align	4


	//----- nvinfo : EIATTR_CUDA_API_VERSION
	.align		4
        /*0000*/ 	.byte	0x04, 0x37
        /*0002*/ 	.short	(.L_334 - .L_333)
.L_333:
        /*0004*/ 	.word	0x00000082


	//----- nvinfo : EIATTR_KPARAM_INFO
	.align		4
.L_334:
        /*0008*/ 	.byte	0x04, 0x17
        /*000a*/ 	.short	(.L_336 - .L_335)
.L_335:
        /*000c*/ 	.word	0x00000000
        /*0010*/ 	.short	0x0000
        /*0012*/ 	.short	0x0000
        /*0014*/ 	.byte	0x00, 0xf0, 0x41, 0x07


	//----- nvinfo : EIATTR_SPARSE_MMA_MASK
	.align		4
.L_336:
        /*0018*/ 	.byte	0x03, 0x50
        /*001a*/ 	.short	0x0000


	//----- nvinfo : EIATTR_MAXREG_COUNT
	.align		4
        /*001c*/ 	.byte	0x03, 0x1b
        /*001e*/ 	.short	0x00ff


	//----- nvinfo : EIATTR_NUM_BARRIERS
	.align		4
        /*0020*/ 	.byte	0x02, 0x4c
        /*0022*/ 	.byte	0x01
	.zero		1


	//----- nvinfo : EIATTR_ANNOTATIONS
	.align		4
        /*0024*/ 	.byte	0x04, 0x55
        /*0026*/ 	.short	(.L_338 - .L_337)


	//   ....[0]....
.L_337:
        /* <DEDUP_REMOVED lines=40> */


	//----- nvinfo : EIATTR_MERCURY_ISA_VERSION
	.align		4
.L_338:
        /*0290*/ 	.byte	0x03, 0x5f
        /*0292*/ 	.short	0x0101


	//----- nvinfo : EIATTR_COOP_GROUP_MASK_REGIDS
	.align		4
        /*0294*/ 	.byte	0x04, 0x29
        /*0296*/ 	.short	(.L_340 - .L_339)


	//   ....[0]....
.L_339:
        /*0298*/ 	.word	0xffffffff


	//   ....[1]....
        /*029c*/ 	.word	0xffffffff


	//   ....[2]....
        /*02a0*/ 	.word	0xffffffff


	//   ....[3]....
        /*02a4*/ 	.word	0xffffffff


	//   ....[4]....
        /*02a8*/ 	.word	0xffffffff


	//   ....[5]....
        /*02ac*/ 	.word	0xffffffff


	//   ....[6]....
        /*02b0*/ 	.word	0xffffffff


	//   ....[7]....
        /*02b4*/ 	.word	0xffffffff


	//   ....[8]....
        /*02b8*/ 	.word	0xffffffff


	//   ....[9]....
        /*02bc*/ 	.word	0xffffffff


	//   ....[10]....
        /*02c0*/ 	.word	0xffffffff


	//   ....[11]....
        /*02c4*/ 	.word	0xffffffff


	//   ....[12]....
        /*02c8*/ 	.word	0xffffffff


	//   ....[13]....
        /*02cc*/ 	.word	0xffffffff


	//   ....[14]....
        /*02d0*/ 	.word	0xffffffff


	//   ....[15]....
        /*02d4*/ 	.word	0xffffffff


	//   ....[16]....
        /*02d8*/ 	.word	0xffffffff


	//   ....[17]....
        /*02dc*/ 	.word	0xffffffff


	//   ....[18]....
        /*02e0*/ 	.word	0xffffffff


	//   ....[19]....
        /*02e4*/ 	.word	0xffffffff


	//   ....[20]....
        /*02e8*/ 	.word	0xffffffff


	//   ....[21]....
        /*02ec*/ 	.word	0xffffffff


	//   ....[22]....
        /*02f0*/ 	.word	0xffffffff


	//   ....[23]....
        /*02f4*/ 	.word	0xffffffff


	//----- nvinfo : EIATTR_COOP_GROUP_INSTR_OFFSETS
	.align		4
.L_340:
        /*02f8*/ 	.byte	0x04, 0x28
        /*02fa*/ 	.short	(.L_342 - .L_341)


	//   ....[0]....
.L_341:
        /*02fc*/ 	.word	0x00009840


	//   ....[1]....
        /*0300*/ 	.word	0x000098a0


	//   ....[2]....
        /*0304*/ 	.word	0x00009950


	//   ....[3]....
        /*0308*/ 	.word	0x000099b0


	//   ....[4]....
        /*030c*/ 	.word	0x000099c0


	//   ....[5]....
        /*0310*/ 	.word	0x00009ad0


	//   ....[6]....
        /*0314*/ 	.word	0x00009d60


	//   ....[7]....
        /*0318*/ 	.word	0x00009e20


	//   ....[8]....
        /*031c*/ 	.word	0x00011360


	//   ....[9]....
        /*0320*/ 	.word	0x00011430


	//   ....[10]....
        /*0324*/ 	.word	0x00011460


	//   ....[11]....
        /*0328*/ 	.word	0x000114b0


	//   ....[12]....
        /*032c*/ 	.word	0x00011590


	//   ....[13]....
        /*0330*/ 	.word	0x000115b0


	//   ....[14]....
        /*0334*/ 	.word	0x000115c0


	//   ....[15]....
        /*0338*/ 	.word	0x000115d0


	//   ....[16]....
        /*033c*/ 	.word	0x00015660


	//   ....[17]....
        /*0340*/ 	.word	0x00015670


	//   ....[18]....
        /*0344*/ 	.word	0x00015680


	//   ....[19]....
        /*0348*/ 	.word	0x00015690


	//   ....[20]....
        /*034c*/ 	.word	0x000156c0


	//   ....[21]....
        /*0350*/ 	.word	0x000156e0


	//   ....[22]....
        /*0354*/ 	.word	0x00015700


	//   ....[23]....
        /*0358*/ 	.word	0x00015710


	//----- nvinfo : EIATTR_VRC_CTA_INIT_COUNT
	.align		4
.L_342:
        /*035c*/ 	.byte	0x02, 0x4a
	.zero		1
	.zero		1


	//----- nvinfo : EIATTR_EXIT_INSTR_OFFSETS
	.align		4
        /*0360*/ 	.byte	0x04, 0x1c
        /*0362*/ 	.short	(.L_344 - .L_343)


	//   ....[0]....
.L_343:
        /*0364*/ 	.word	0x00000360


	//   ....[1]....
        /*0368*/ 	.word	0x00001570


	//   ....[2]....
        /*036c*/ 	.word	0x00001600


	//   ....[3]....
        /*0370*/ 	.word	0x00017160


	//   ....[4]....
        /*0374*/ 	.word	0x00017240


	//----- nvinfo : EIATTR_CRS_STACK_SIZE
	.align		4
.L_344:
        /*0378*/ 	.byte	0x04, 0x1e
        /*037a*/ 	.short	(.L_346 - .L_345)
.L_345:
        /*037c*/ 	.word	0x00000000


	//----- nvinfo : EIATTR_CBANK_PARAM_SIZE
	.align		4
.L_346:
        /*0380*/ 	.byte	0x03, 0x19
        /*0382*/ 	.short	0x01d0


	//----- nvinfo : EIATTR_PARAM_CBANK
	.align		4
        /*0384*/ 	.byte	0x04, 0x0a
        /*0386*/ 	.short	(.L_348 - .L_347)
	.align		4
.L_347:
        /*0388*/ 	.word	index@(.nv.constant0._ZN5flash16flash_fwd_kernelI23Flash_fwd_kernel_traitsILi64ELi128ELi128ELi4ELb0ELb0EN7cutlass10bfloat16_tE19Flash_kernel_traitsILi64ELi128ELi128ELi4ES3_EELb0ELb0ELb0ELb1ELb0ELb0ELb1ELb0EEEvNS_16Flash_fwd_paramsE)
        /*038c*/ 	.short	0x0380
        /*038e*/ 	.short	0x01d0


	//----- nvinfo : EIATTR_SW_WAR
	.align		4
.L_348:
        /*0390*/ 	.byte	0x04, 0x36
        /*0392*/ 	.short	(.L_350 - .L_349)
.L_349:
        /*0394*/ 	.word	0x00000008
.L_350:


//--------------------- .nv.info._ZN5flash16flash_fwd_kernelI23Flash_fwd_kernel_traitsILi64ELi128ELi128ELi4ELb0ELb0EN7cutlass10bfloat16_tE19Flash_kernel_traitsILi64ELi128ELi128ELi4ES3_EELb0ELb0ELb1ELb0ELb0ELb1ELb0ELb0EEEvNS_16Flash_fwd_paramsE --------------------------
	.section	.nv.info._ZN5flash16flash_fwd_kernelI23Flash_fwd_kernel_traitsILi64ELi128ELi128ELi4ELb0ELb0EN7cutlass10bfloat16_tE19Flash_kernel_traitsILi64ELi128ELi128ELi4ES3_EELb0ELb0ELb1ELb0ELb0ELb1ELb0ELb0EEEvNS_16Flash_fwd_paramsE,"",@"SHT_CUDA_INFO"
	.sectionflags	@""
	.align	4


	//----- nvinfo : EIATTR_CUDA_API_VERSION
	.align		4
        /*0000*/ 	.byte	0x04, 0x37
        /*0002*/ 	.short	(.L_352 - .L_351)
.L_351:
        /*0004*/ 	.word	0x00000082


	//----- nvinfo : EIATTR_KPARAM_INFO
	.align		4
.L_352:
        /*0008*/ 	.byte	0x04, 0x17
        /*000a*/ 	.short	(.L_354 - .L_353)
.L_353:
        /*000c*/ 	.word	0x00000000
        /*0010*/ 	.short	0x0000
        /*0012*/ 	.short	0x0000
        /*0014*/ 	.byte	0x00, 0xf0, 0x41, 0x07


	//----- nvinfo : EIATTR_SPARSE_MMA_MASK
	.align		4
.L_354:
        /*0018*/ 	.byte	0x03, 0x50
        /*001a*/ 	.short	0x0000


	//----- nvinfo : EIATTR_MAXREG_COUNT
	.align		4
        /*001c*/ 	.byte	0x03, 0x1b
        /*001e*/ 	.short	0x00ff


	//----- nvinfo : EIATTR_NUM_BARRIERS
	.align		4
        /*0020*/ 	.byte	0x02, 0x4c
        /*0022*/ 	.byte	0x01
	.zero		1


	//----- nvinfo : EIATTR_ANNOTATIONS
	.align		4
        /*0024*/ 	.byte	0x04, 0x55
        /*0026*/ 	.short	(.L_356 - .L_355)


	//   ....[0]....
.L_355:
        /* <DEDUP_REMOVED lines=135> */


	//----- nvinfo : EIATTR_MERCURY_ISA_VERSION
	.align		4
.L_356:
        /*0880*/ 	.byte	0x03, 0x5f
        /*0882*/ 	.short	0x0101


	//----- nvinfo : EIATTR_INT_WARP_WIDE_INSTR_OFFSETS
	.align		4
        /*0884*/ 	.byte	0x04, 0x31
        /*0886*/ 	.short	(.L_358 - .L_357)


	//   ....[0]....
.L_357:
        /*0888*/ 	.word	0x00002730


	//   ....[1]....
        /*088c*/ 	.word	0x00002980


	//   ....[2]....
        /*0890*/ 	.word	0x00002c90


	//   ....[3]....
        /*0894*/ 	.word	0x00002f60


	//----- nvinfo : EIATTR_COOP_GROUP_MASK_REGIDS
	.align		4
.L_358:
        /*0898*/ 	.byte	0x04, 0x29
        /*089a*/ 	.short	(.L_360 - .L_359)


	//   ....[0]....
.L_359:
        /*089c*/ 	.word	0xffffffff


	//   ....[1]....
        /*08a0*/ 	.word	0xffffffff


	//   ....[2]....
        /*08a4*/ 	.word	0xffffffff


	//   ....[3]....
        /*08a8*/ 	.word	0xffffffff


	//   ....[4]....
        /*08ac*/ 	.word	0xffffffff


	//   ....[5]....
        /*08b0*/ 	.word	0xffffffff


	//   ....[6]....
        /*08b4*/ 	.word	0xffffffff


	//   ....[7]....
        /*08b8*/ 	.word	0xffffffff


	//   ....[8]....
        /*08bc*/ 	.word	0xffffffff


	//   ....[9]....
        /*08c0*/ 	.word	0xffffffff


	//   ....[10]....
        /*08c4*/ 	.word	0xffffffff


	//   ....[11]....
        /*08c8*/ 	.word	0xffffffff


	//   ....[12]....
        /*08cc*/ 	.word	0xffffffff


	//   ....[13]....
        /*08d0*/ 	.word	0xffffffff


	//   ....[14]....
        /*08d4*/ 	.word	0xffffffff


	//   ....[15]....
        /*08d8*/ 	.word	0xffffffff


	//   ....[16]....
        /*08dc*/ 	.word	0xffffffff


	//   ....[17]....
        /*08e0*/ 	.word	0xffffffff


	//   ....[18]....
        /*08e4*/ 	.word	0xffffffff


	//   ....[19]....
        /*08e8*/ 	.word	0xffffffff


	//   ....[20]....
        /*08ec*/ 	.word	0xffffffff


	//   ....[21]....
        /*08f0*/ 	.word	0xffffffff


	//   ....[22]....
        /*08f4*/ 	.word	0xffffffff


	//   ....[23]....
        /*08f8*/ 	.word	0xffffffff


	//   ....[24]....
        /*08fc*/ 	.word	0xffffffff


	//   ....[25]....
        /*0900*/ 	.word	0xffffffff


	//   ....[26]....
        /*0904*/ 	.word	0xffffffff


	//   ....[27]....
        /*0908*/ 	.word	0xffffffff


	//   ....[28]....
        /*090c*/ 	.word	0xffffffff


	//   ....[29]....
        /*0910*/ 	.word	0xffffffff


	//   ....[30]....
        /*0914*/ 	.word	0xffffffff


	//   ....[31]....
        /*0918*/ 	.word	0xffffffff


	//----- nvinfo : EIATTR_COOP_GROUP_INSTR_OFFSETS
	.align		4
.L_360:
        /*091c*/ 	.byte	0x04, 0x28
        /*091e*/ 	.short	(.L_362 - .L_361)


	//   ....[0]....
.L_361:
        /*0920*/ 	.word	0x00006580


	//   ....[1]....
        /*0924*/ 	.word	0x00006740


	//   ....[2]....
        /*0928*/ 	.word	0x00006c50


	//   ....[3]....
        /*092c*/ 	.word	0x00006e20


	//   ....[4]....
        /*0930*/ 	.word	0x00006e50


	//   ....[5]....
        /*0934*/ 	.word	0x00006f60


	//   ....[6]....
        /*0938*/ 	.word	0x000075c0


	//   ....[7]....
        /*093c*/ 	.word	0x00007620


	//   ....[8]....
        /*0940*/ 	.word	0x0000fea0


	//   ....[9]....
        /*0944*/ 	.word	0x00010080


	//   ....[10]....
        /*0948*/ 	.word	0x000100a0


	//   ....[11]....
        /*094c*/ 	.word	0x000100d0


	//   ....[12]....
        /*0950*/ 	.word	0x00010160


	//   ....[13]....
        /*0954*/ 	.word	0x00010200


	//   ....[14]....
        /*0958*/ 	.word	0x000102c0


	//   ....[15]....
        /*095c*/ 	.word	0x00010360


	//   ....[16]....
        /*0960*/ 	.word	0x00015ce0


	//   ....[17]....
        /*0964*/ 	.word	0x00015d30


	//   ....[18]....
        /*0968*/ 	.word	0x00017c10


	//   ....[19]....
        /*096c*/ 	.word	0x00017d30


	//   ....[20]....
        /*0970*/ 	.word	0x00017d70


	//   ....[21]....
        /*0974*/ 	.word	0x00017e60


	//   ....[22]....
        /*0978*/ 	.word	0x00017ff0


	//   ....[23]....
        /*097c*/ 	.word	0x000180d0


	//   ....[24]....
        /*0980*/ 	.word	0x0001b9e0


	//   ....[25]....
        /*0984*/ 	.word	0x0001b9f0


	//   ....[26]....
        /*0988*/ 	.word	0x0001ba00


	//   ....[27]....
        /*098c*/ 	.word	0x0001ba10


	//   ....[28]....
        /*0990*/ 	.word	0x0001ba50


	//   ....[29]....
        /*0994*/ 	.word	0x0001ba70


	//   ....[30]....
        /*0998*/ 	.word	0x0001ba90


	//   ....[31]....
        /*099c*/ 	.word	0x0001baa0


	//----- nvinfo : EIATTR_VRC_CTA_INIT_COUNT
	.align		4
.L_362:
        /*09a0*/ 	.byte	0x02, 0x4a
	.zero		1
	.zero		1


	//----- nvinfo : EIATTR_EXIT_INSTR_OFFSETS
	.align		4
        /*09a4*/ 	.byte	0x04, 0x1c
        /*09a6*/ 	.short	(.L_364 - .L_363)


	//   ....[0]....
.L_363:
        /*09a8*/ 	.word	0x000004a0


	//   ....[1]....
        /*09ac*/ 	.word	0x00001870


	//   ....[2]....
        /*09b0*/ 	.word	0x00001900


	//   ....[3]....
        /*09b4*/ 	.word	0x0001d2f0


	//   ....[4]....
        /*09b8*/ 	.word	0x0001d3d0


	//----- nvinfo : EIATTR_CRS_STACK_SIZE
	.align		4
.L_364:
        /*09bc*/ 	.byte	0x04, 0x1e
        /*09be*/ 	.short	(.L_366 - .L_365)
.L_365:
        /*09c0*/ 	.word	0x00000000


	//----- nvinfo : EIATTR_CBANK_PARAM_SIZE
	.align		4
.L_366:
        /*09c4*/ 	.byte	0x03, 0x19
        /*09c6*/ 	.short	0x01d0


	//----- nvinfo : EIATTR_PARAM_CBANK
	.align		4
        /*09c8*/ 	.byte	0x04, 0x0a
        /*09ca*/ 	.short	(.L_368 - .L_367)
	.align		4
.L_367:
        /*09cc*/ 	.word	index@(.nv.constant0._ZN5flash16flash_fwd_kernelI23Flash_fwd_kernel_traitsILi64ELi128ELi128ELi4ELb0ELb0EN7cutlass10bfloat16_tE19Flash_kernel_traitsILi64ELi128ELi128ELi4ES3_EELb0ELb0ELb1ELb0ELb0ELb1ELb0ELb0EEEvNS_16Flash_fwd_paramsE)
        /*09d0*/ 	.short	0x0380
        /*09d2*/ 	.short	0x01d0


	//----- nvinfo : EIATTR_SW_WAR
	.align		4
.L_368:
        /*09d4*/ 	.byte	0x04, 0x36
        /*09d6*/ 	.short	(.L_370 - .L_369)
.L_369:
        /*09d8*/ 	.word	0x00000008
.L_370:


//--------------------- .nv.info._ZN5flash16flash_fwd_kernelI23Flash_fwd_kernel_traitsILi64ELi128ELi128ELi4ELb0ELb0EN7cutlass10bfloat16_tE19Flash_kernel_traitsILi64ELi128ELi128ELi4ES3_EELb0ELb0ELb1ELb0ELb0ELb1ELb1ELb0EEEvNS_16Flash_fwd_paramsE --------------------------
	.section	.nv.info._ZN5flash16flash_fwd_kernelI23Flash_fwd_kernel_traitsILi64ELi128ELi128ELi4ELb0ELb0EN7cutlass10bfloat16_tE19Flash_kernel_traitsILi64ELi128ELi128ELi4ES3_EELb0ELb0ELb1ELb0ELb0ELb1ELb1ELb0EEEvNS_16Flash_fwd_paramsE,"",@"SHT_CUDA_INFO"
	.sectionflags	@""
	.align	4


	//----- nvinfo : EIATTR_CUDA_API_VERSION
	.align		4
        /*0000*/ 	.byte	0x04, 0x37
        /*0002*/ 	.short	(.L_372 - .L_371)
.L_371:
        /*0004*/ 	.word	0x00000082


	//----- nvinfo : EIATTR_KPARAM_INFO
	.align		4
.L_372:
        /*0008*/ 	.byte	0x04, 0x17
        /*000a*/ 	.short	(.L_374 - .L_373)
.L_373:
        /*000c*/ 	.word	0x00000000
        /*0010*/ 	.short	0x0000
        /*0012*/ 	.short	0x0000
        /*0014*/ 	.byte	0x00, 0xf0, 0x41, 0x07


	//----- nvinfo : EIATTR_SPARSE_MMA_MASK
	.align		4
.L_374:
        /*0018*/ 	.byte	0x03, 0x50
        /*001a*/ 	.short	0x0000


	//----- nvinfo : EIATTR_MAXREG_COUNT
	.align		4
        /*001c*/ 	.byte	0x03, 0x1b
        /*001e*/ 	.short	0x00ff


	//----- nvinfo : EIATTR_NUM_BARRIERS
	.align		4
        /*0020*/ 	.byte	0x02, 0x4c
        /*0022*/ 	.byte	0x01
	.zero		1


	//----- nvinfo : EIATTR_ANNOTATIONS
	.align		4
        /*0024*/ 	.byte	0x04, 0x55
        /*0026*/ 	.short	(.L_376 - .L_375)


	//   ....[0]....
.L_375:
        /* <DEDUP_REMOVED lines=134> */


	//----- nvinfo : EIATTR_MERCURY_ISA_VERSION
	.align		4
.L_376:
        /*0870*/ 	.byte	0x03, 0x5f
        /*0872*/ 	.short	0x0101


	//----- nvinfo : EIATTR_INT_WARP_WIDE_INSTR_OFFSETS
	.align		4
        /*0874*/ 	.byte	0x04, 0x31
        /*0876*/ 	.short	(.L_378 - .L_377)


	//   ....[0]....
.L_377:
        /*0878*/ 	.word	0x000026f0


	//   ....[1]....
        /*087c*/ 	.word	0x00002930


	//   ....[2]....
        /*0880*/ 	.word	0x00002c70


	//   ....[3]....
        /*0884*/ 	.word	0x00002f40


	//----- nvinfo : EIATTR_COOP_GROUP_MASK_REGIDS
	.align		4
.L_378:
        /*0888*/ 	.byte	0x04, 0x29
        /*088a*/ 	.short	(.L_380 - .L_379)


	//   ....[0]....
.L_379:
        /*088c*/ 	.word	0xffffffff


	//   ....[1]....
        /*0890*/ 	.word	0xffffffff


	//   ....[2]....
        /*0894*/ 	.word	0xffffffff


	//   ....[3]....
        /*0898*/ 	.word	0xffffffff


	//   ....[4]....
        /*089c*/ 	.word	0xffffffff


	//   ....[5]....
        /*08a0*/ 	.word	0xffffffff


	//   ....[6]....
        /*08a4*/ 	.word	0xffffffff


	//   ....[7]....
        /*08a8*/ 	.word	0xffffffff


	//   ....[8]....
        /*08ac*/ 	.word	0xffffffff


	//   ....[9]....
        /*08b0*/ 	.word	0xffffffff


	//   ....[10]....
        /*08b4*/ 	.word	0xffffffff


	//   ....[11]....
        /*08b8*/ 	.word	0xffffffff


	//   ....[12]....
        /*08bc*/ 	.word	0xffffffff


	//   ....[13]....
        /*08c0*/ 	.word	0xffffffff


	//   ....[14]....
        /*08c4*/ 	.word	0xffffffff


	//   ....[15]....
        /*08c8*/ 	.word	0xffffffff


	//   ....[16]....
        /*08cc*/ 	.word	0xffffffff


	//   ....[17]....
        /*08d0*/ 	.word	0xffffffff


	//   ....[18]....
        /*08d4*/ 	.word	0xffffffff


	//   ....[19]....
        /*08d8*/ 	.word	0xffffffff


	//   ....[20]....
        /*08dc*/ 	.word	0xffffffff


	//   ....[21]....
        /*08e0*/ 	.word	0xffffffff


	//   ....[22]....
        /*08e4*/ 	.word	0xffffffff


	//   ....[23]....
        /*08e8*/ 	.word	0xffffffff


	//   ....[24]....
        /*08ec*/ 	.word	0xffffffff


	//   ....[25]....
        /*08f0*/ 	.word	0xffffffff


	//   ....[26]....
        /*08f4*/ 	.word	0xffffffff


	//   ....[27]....
        /*08f8*/ 	.word	0xffffffff


	//   ....[28]....
        /*08fc*/ 	.word	0xffffffff


	//   ....[29]....
        /*0900*/ 	.word	0xffffffff


	//   ....[30]....
        /*0904*/ 	.word	0xffffffff


	//   ....[31]....
        /*0908*/ 	.word	0xffffffff


	//----- nvinfo : EIATTR_COOP_GROUP_INSTR_OFFSETS
	.align		4
.L_380:
        /*090c*/ 	.byte	0x04, 0x28
        /*090e*/ 	.short	(.L_382 - .L_381)


	//   ....[0]....
.L_381:
        /*0910*/ 	.word	0x00006bf0


	//   ....[1]....
        /*0914*/ 	.word	0x00006ea0


	//   ....[2]....
        /*0918*/ 	.word	0x000079f0


	//   ....[3]....
        /*091c*/ 	.word	0x00007b50


	//   ....[4]....
        /*0920*/ 	.word	0x00007be0


	//   ....[5]....
        /*0924*/ 	.word	0x00007d30


	//   ....[6]....
        /*0928*/ 	.word	0x00008300


	//   ....[7]....
        /*092c*/ 	.word	0x00008350


	//   ....[8]....
        /*0930*/ 	.word	0x00011fd0


	//   ....[9]....
        /*0934*/ 	.word	0x00012380


	//   ....[10]....
        /*0938*/ 	.word	0x000123b0


	//   ....[11]....
        /*093c*/ 	.word	0x00012480


	//   ....[12]....
        /*0940*/ 	.word	0x000125b0


	//   ....[13]....
        /*0944*/ 	.word	0x00012600


	//   ....[14]....
        /*0948*/ 	.word	0x00012770


	//   ....[15]....
        /*094c*/ 	.word	0x000129a0


	//   ....[16]....
        /*0950*/ 	.word	0x00019090


	//   ....[17]....
        /*0954*/ 	.word	0x000190e0


	//   ....[18]....
        /*0958*/ 	.word	0x0001af10


	//   ....[19]....
        /*095c*/ 	.word	0x0001b0f0


	//   ....[20]....
        /*0960*/ 	.word	0x0001b170


	//   ....[21]....
        /*0964*/ 	.word	0x0001b1f0


	//   ....[22]....
        /*0968*/ 	.word	0x0001b4b0


	//   ....[23]....
        /*096c*/ 	.word	0x0001b5f0


	//   ....[24]....
        /*0970*/ 	.word	0x0001ef10


	//   ....[25]....
        /*0974*/ 	.word	0x0001ef20


	//   ....[26]....
        /*0978*/ 	.word	0x0001ef30


	//   ....[27]....
        /*097c*/ 	.word	0x0001ef40


	//   ....[28]....
        /*0980*/ 	.word	0x0001ef70


	//   ....[29]....
        /*0984*/ 	.word	0x0001ef90


	//   ....[30]....
        /*0988*/ 	.word	0x0001efb0


	//   ....[31]....
        /*098c*/ 	.word	0x0001efc0


	//----- nvinfo : EIATTR_VRC_CTA_INIT_COUNT
	.align		4
.L_382:
        /*0990*/ 	.byte	0x02, 0x4a
	.zero		1
	.zero		1


	//----- nvinfo : EIATTR_EXIT_INSTR_OFFSETS
	.align		4
        /*0994*/ 	.byte	0x04, 0x1c
        /*0996*/ 	.short	(.L_384 - .L_383)


	//   ....[0]....
.L_383:
        /*0998*/ 	.word	0x000004a0


	//   ....[1]....
        /*099c*/ 	.word	0x00001870


	//   ....[2]....
        /*09a0*/ 	.word	0x00001900


	//   ....[3]....
        /*09a4*/ 	.word	0x00020810


	//   ....[4]....
        /*09a8*/ 	.word	0x000208f0


	//----- nvinfo : EIATTR_CRS_STACK_SIZE
	.align		4
.L_384:
        /*09ac*/ 	.byte	0x04, 0x1e
        /*09ae*/ 	.short	(.L_386 - .L_385)
.L_385:
        /*09b0*/ 	.word	0x00000000


	//----- nvinfo : EIATTR_CBANK_PARAM_SIZE
	.align		4
.L_386:
        /*09b4*/ 	.byte	0x03, 0x19
        /*09b6*/ 	.short	0x01d0


	//----- nvinfo : EIATTR_PARAM_CBANK
	.align		4
        /*09b8*/ 	.byte	0x04, 0x0a
        /*09ba*/ 	.short	(.L_388 - .L_387)
	.align		4
.L_387:
        /*09bc*/ 	.word	index@(.nv.constant0._ZN5flash16flash_fwd_kernelI23Flash_fwd_kernel_traitsILi64ELi128ELi128ELi4ELb0ELb0EN7cutlass10bfloat16_tE19Flash_kernel_traitsILi64ELi128ELi128ELi4ES3_EELb0ELb0ELb1ELb0ELb0ELb1ELb1ELb0EEEvNS_16Flash_fwd_paramsE)
        /*09c0*/ 	.short	0x0380
        /*09c2*/ 	.short	0x01d0


	//----- nvinfo : EIATTR_SW_WAR
	.align		4
.L_388:
        /*09c4*/ 	.byte	0x04, 0x36
        /*09c6*/ 	.short	(.L_390 - .L_389)
.L_389:
        /*09c8*/ 	.word	0x00000008
.L_390:


//--------------------- .nv.info._ZN5flash16flash_fwd_kernelI23Flash_fwd_kernel_traitsILi64ELi128ELi128ELi4ELb0ELb0EN7cutlass10bfloat16_tE19Flash_kernel_traitsILi64ELi128ELi128ELi4ES3_EELb0ELb0ELb1ELb0ELb0ELb0ELb0ELb0EEEvNS_16Flash_fwd_paramsE --------------------------
	.section	.nv.info._ZN5flash16flash_fwd_kernelI23Flash_fwd_kernel_traitsILi64ELi128ELi128ELi4ELb0ELb0EN7cutlass10bfloat16_tE19Flash_kernel_traitsILi64ELi128ELi128ELi4ES3_EELb0ELb0ELb1ELb0ELb0ELb0ELb0ELb0EEEvNS_16Flash_fwd_paramsE,"",@"SHT_CUDA_INFO"
	.sectionflags	@""
	.align	4


	//----- nvinfo : EIATTR_CUDA_API_VERSION
	.align		4
        /*0000*/ 	.byte	0x04, 0x37
        /*0002*/ 	.short	(.L_392 - .L_391)
.L_391:
        /*0004*/ 	.word	0x00000082


	//----- nvinfo : EIATTR_KPARAM_INFO
	.align		4
.L_392:
        /*0008*/ 	.byte	0x04, 0x17
        /*000a*/ 	.short	(.L_394 - .L_393)
.L_393:
        /*000c*/ 	.word	0x00000000
        /*0010*/ 	.short	0x0000
        /*0012*/ 	.short	0x0000
        /*0014*/ 	.byte	0x00, 0xf0, 0x41, 0x07


	//----- nvinfo : EIATTR_SPARSE_MMA_MASK
	.align		4
.L_394:
        /*0018*/ 	.byte	0x03, 0x50
        /*001a*/ 	.short	0x0000


	//----- nvinfo : EIATTR_MAXREG_COUNT
	.align		4
        /*001c*/ 	.byte	0x03, 0x1b
        /*001e*/ 	.short	0x00ff


	//----- nvinfo : EIATTR_NUM_BARRIERS
	.align		4
        /*0020*/ 	.byte	0x02, 0x4c
        /*0022*/ 	.byte	0x01
	.zero		1


	//----- nvinfo : EIATTR_ANNOTATIONS
	.align		4
        /*0024*/ 	.byte	0x04, 0x55
        /*0026*/ 	.short	(.L_396 - .L_395)


	//   ....[0]....
.L_395:
        /* <DEDUP_REMOVED lines=120> */


	//----- nvinfo : EIATTR_MERCURY_ISA_VERSION
	.align		4
.L_396:
        /*0798*/ 	.byte	0x03, 0x5f
        /*079a*/ 	.short	0x0101


	//----- nvinfo : EIATTR_COOP_GROUP_MASK_REGIDS
	.align		4
        /*079c*/ 	.byte	0x04, 0x29
        /*079e*/ 	.short	(.L_398 - .L_397)


	//   ....[0]....
.L_397:
        /*07a0*/ 	.word	0xffffffff


	//   ....[1]....
        /*07a4*/ 	.word	0xffffffff


	//   ....[2]....
        /*07a8*/ 	.word	0xffffffff


	//   ....[3]....
        /*07ac*/ 	.word	0xffffffff


	//   ....[4]....
        /*07b0*/ 	.word	0xffffffff


	//   ....[5]....
        /*07b4*/ 	.word	0xffffffff


	//   ....[6]....
        /*07b8*/ 	.word	0xffffffff


	//   ....[7]....
        /*07bc*/ 	.word	0xffffffff


	//   ....[8]....
        /*07c0*/ 	.word	0xffffffff


	//   ....[9]....
        /*07c4*/ 	.word	0xffffffff


	//   ....[10]....
        /*07c8*/ 	.word	0xffffffff


	//   ....[11]....
        /*07cc*/ 	.word	0xffffffff


	//   ....[12]....
        /*07d0*/ 	.word	0xffffffff


	//   ....[13]....
        /*07d4*/ 	.word	0xffffffff


	//   ....[14]....
        /*07d8*/ 	.word	0xffffffff


	//   ....[15]....
        /*07dc*/ 	.word	0xffffffff


	//   ....[16]....
        /*07e0*/ 	.word	0xffffffff


	//   ....[17]....
        /*07e4*/ 	.word	0xffffffff


	//   ....[18]....
        /*07e8*/ 	.word	0xffffffff


	//   ....[19]....
        /*07ec*/ 	.word	0xffffffff


	//   ....[20]....
        /*07f0*/ 	.word	0xffffffff


	//   ....[21]....
        /*07f4*/ 	.word	0xffffffff


	//   ....[22]....
        /*07f8*/ 	.word	0xffffffff


	//   ....[23]....
        /*07fc*/ 	.word	0xffffffff


	//   ....[24]....
        /*0800*/ 	.word	0xffffffff


	//   ....[25]....
        /*0804*/ 	.word	0xffffffff


	//   ....[26]....
        /*0808*/ 	.word	0xffffffff


	//   ....[27]....
        /*080c*/ 	.word	0xffffffff


	//   ....[28]....
        /*0810*/ 	.word	0xffffffff


	//   ....[29]....
        /*0814*/ 	.word	0xffffffff


	//   ....[30]....
        /*0818*/ 	.word	0xffffffff


	//   ....[31]....
        /*081c*/ 	.word	0xffffffff


	//----- nvinfo : EIATTR_COOP_GROUP_INSTR_OFFSETS
	.align		4
.L_398:
        /*0820*/ 	.byte	0x04, 0x28
        /*0822*/ 	.short	(.L_400 - .L_399)


	//   ....[0]....
.L_399:
        /*0824*/ 	.word	0x00007660


	//   ....[1]....
        /*0828*/ 	.word	0x00007a40


	//   ....[2]....
        /*082c*/ 	.word	0x00007d40


	//   ....[3]....
        /*0830*/ 	.word	0x00007ea0


	//   ....[4]....
        /*0834*/ 	.word	0x00007ed0


	//   ....[5]....
        /*0838*/ 	.word	0x00008040


	//   ....[6]....
        /*083c*/ 	.word	0x00008630


	//   ....[7]....
        /*0840*/ 	.word	0x000086d0


	//   ....[8]....
        /*0844*/ 	.word	0x00011430


	//   ....[9]....
        /*0848*/ 	.word	0x00011570


	//   ....[10]....
        /*084c*/ 	.word	0x00011590


	//   ....[11]....
        /*0850*/ 	.word	0x00011670


	//   ....[12]....
        /*0854*/ 	.word	0x00011770


	//   ....[13]....
        /*0858*/ 	.word	0x00011810


	//   ....[14]....
        /*085c*/ 	.word	0x00011830


	//   ....[15]....
        /*0860*/ 	.word	0x000118b0


	//   ....[16]....
        /*0864*/ 	.word	0x000183d0


	//   ....[17]....
        /*0868*/ 	.word	0x00018400


	//   ....[18]....
        /*086c*/ 	.word	0x0001a2a0


	//   ....[19]....
        /*0870*/ 	.word	0x0001a460


	//   ....[20]....
        /*0874*/ 	.word	0x0001a490


	//   ....[21]....
        /*0878*/ 	.word	0x0001a620


	//   ....[22]....
        /*087c*/ 	.word	0x0001a680


	//   ....[23]....
        /*0880*/ 	.word	0x0001a750


	//   ....[24]....
        /*0884*/ 	.word	0x0001dc60


	//   ....[25]....
        /*0888*/ 	.word	0x0001dc70


	//   ....[26]....
        /*088c*/ 	.word	0x0001dc80


	//   ....[27]....
        /*0890*/ 	.word	0x0001dc90


	//   ....[28]....
        /*0894*/ 	.word	0x0001dcd0


	//   ....[29]....
        /*0898*/ 	.word	0x0001dcf0


	//   ....[30]....
        /*089c*/ 	.word	0x0001dd10


	//   ....[31]....
        /*08a0*/ 	.word	0x0001dd30


	//----- nvinfo : EIATTR_VRC_CTA_INIT_COUNT
	.align		4
.L_400:
        /*08a4*/ 	.byte	0x02, 0x4a
	.zero		1
	.zero		1


	//----- nvinfo : EIATTR_EXIT_INSTR_OFFSETS
	.align		4
        /*08a8*/ 	.byte	0x04, 0x1c
        /*08aa*/ 	.short	(.L_402 - .L_401)


	//   ....[0]....
.L_401:
        /*08ac*/ 	.word	0x000004a0


	//   ....[1]....
        /*08b0*/ 	.word	0x00001810


	//   ....[2]....
        /*08b4*/ 	.word	0x000018a0


	//   ....[3]....
        /*08b8*/ 	.word	0x0001f5c0


	//   ....[4]....
        /*08bc*/ 	.word	0x0001f6a0


	//----- nvinfo : EIATTR_CRS_STACK_SIZE
	.align		4
.L_402:
        /*08c0*/ 	.byte	0x04, 0x1e
        /*08c2*/ 	.short	(.L_404 - .L_403)
.L_403:
        /*08c4*/ 	.word	0x00000000


	//----- nvinfo : EIATTR_CBANK_PARAM_SIZE
	.align		4
.L_404:
        /*08c8*/ 	.byte	0x03, 0x19
        /*08ca*/ 	.short	0x01d0


	//----- nvinfo : EIATTR_PARAM_CBANK
	.align		4
        /*08cc*/ 	.byte	0x04, 0x0a
        /*08ce*/ 	.short	(.L_406 - .L_405)
	.align		4
.L_405:
        /*08d0*/ 	.word	index@(.nv.constant0._ZN5flash16flash_fwd_kernelI23Flash_fwd_kernel_traitsILi64ELi128ELi128ELi4ELb0ELb0EN7cutlass10bfloat16_tE19Flash_kernel_traitsILi64ELi128ELi128ELi4ES3_EELb0ELb0ELb1ELb0ELb0ELb0ELb0ELb0EEEvNS_16Flash_fwd_paramsE)
        /*08d4*/ 	.short	0x0380
        /*08d6*/ 	.short	0x01d0


	//----- nvinfo : EIATTR_SW_WAR
	.align		4
.L_406:
        /*08d8*/ 	.byte	0x04, 0x36
        /*08da*/ 	.short	(.L_408 - .L_407)
.L_407:
        /*08dc*/ 	.word	0x00000008
.L_408:


//--------------------- .nv.info._ZN5flash16flash_fwd_kernelI23Flash_fwd_kernel_traitsILi64ELi128ELi128ELi4ELb0ELb0EN7cutlass10bfloat16_tE19Flash_kernel_traitsILi64ELi128ELi128ELi4ES3_EELb0ELb0ELb1ELb0ELb0ELb0ELb1ELb0EEEvNS_16Flash_fwd_paramsE --------------------------
	.section	.nv.info._ZN5flash16flash_fwd_kernelI23Flash_fwd_kernel_traitsILi64ELi128ELi128ELi4ELb0ELb0EN7cutlass10bfloat16_tE19Flash_kernel_traitsILi64ELi128ELi128ELi4ES3_EELb0ELb0ELb1ELb0ELb0ELb0ELb1ELb0EEEvNS_16Flash_fwd_paramsE,"",@"SHT_CUDA_INFO"
	.sectionflags	@""
	.align	4


	//----- nvinfo : EIATTR_CUDA_API_VERSION
	.align		4
        /*0000*/ 	.byte	0x04, 0x37
        /*0002*/ 	.short	(.L_410 - .L_409)
.L_409:
        /*0004*/ 	.word	0x00000082


	//----- nvinfo : EIATTR_KPARAM_INFO
	.align		4
.L_410:
        /*0008*/ 	.byte	0x04, 0x17
        /*000a*/ 	.short	(.L_412 - .L_411)
.L_411:
        /*000c*/ 	.word	0x00000000
        /*0010*/ 	.short	0x0000
        /*0012*/ 	.short	0x0000
        /*0014*/ 	.byte	0x00, 0xf0, 0x41, 0x07


	//----- nvinfo : EIATTR_SPARSE_MMA_MASK
	.align		4
.L_412:
        /*0018*/ 	.byte	0x03, 0x50
        /*001a*/ 	.short	0x0000


	//----- nvinfo : EIATTR_MAXREG_COUNT
	.align		4
        /*001c*/ 	.byte	0x03, 0x1b
        /*001e*/ 	.short	0x00ff


	//----- nvinfo : EIATTR_NUM_BARRIERS
	.align		4
        /*0020*/ 	.byte	0x02, 0x4c
        /*0022*/ 	.byte	0x01
	.zero		1


	//----- nvinfo : EIATTR_ANNOTATIONS
	.align		4
        /*0024*/ 	.byte	0x04, 0x55
        /*0026*/ 	.short	(.L_414 - .L_413)


	//   ....[0]....
.L_413:
        /* <DEDUP_REMOVED lines=114> */


	//----- nvinfo : EIATTR_MERCURY_ISA_VERSION
	.align		4
.L_414:
        /*0738*/ 	.byte	0x03, 0x5f
        /*073a*/ 	.short	0x0101


	//----- nvinfo : EIATTR_COOP_GROUP_MASK_REGIDS
	.align		4
        /*073c*/ 	.byte	0x04, 0x29
        /*073e*/ 	.short	(.L_416 - .L_415)


	//   ....[0]....
.L_415:
        /*0740*/ 	.word	0xffffffff


	//   ....[1]....
        /*0744*/ 	.word	0xffffffff


	//   ....[2]....
        /*0748*/ 	.word	0xffffffff


	//   ....[3]....
        /*074c*/ 	.word	0xffffffff


	//   ....[4]....
        /*0750*/ 	.word	0xffffffff


	//   ....[5]....
        /*0754*/ 	.word	0xffffffff


	//   ....[6]....
        /*0758*/ 	.word	0xffffffff


	//   ....[7]....
        /*075c*/ 	.word	0xffffffff


	//   ....[8]....
        /*0760*/ 	.word	0xffffffff


	//   ....[9]....
        /*0764*/ 	.word	0xffffffff


	//   ....[10]....
        /*0768*/ 	.word	0xffffffff


	//   ....[11]....
        /*076c*/ 	.word	0xffffffff


	//   ....[12]....
        /*0770*/ 	.word	0xffffffff


	//   ....[13]....
        /*0774*/ 	.word	0xffffffff


	//   ....[14]....
        /*0778*/ 	.word	0xffffffff


	//   ....[15]....
        /*077c*/ 	.word	0xffffffff


	//   ....[16]....
        /*0780*/ 	.word	0xffffffff


	//   ....[17]....
        /*0784*/ 	.word	0xffffffff


	//   ....[18]....
        /*0788*/ 	.word	0xffffffff


	//   ....[19]....
        /*078c*/ 	.word	0xffffffff


	//   ....[20]....
        /*0790*/ 	.word	0xffffffff


	//   ....[21]....
        /*0794*/ 	.word	0xffffffff


	//   ....[22]....
        /*0798*/ 	.word	0xffffffff


	//   ....[23]....
        /*079c*/ 	.word	0xffffffff


	//   ....[24]....
        /*07a0*/ 	.word	0xffffffff


	//   ....[25]....
        /*07a4*/ 	.word	0xffffffff


	//   ....[26]....
        /*07a8*/ 	.word	0xffffffff


	//   ....[27]....
        /*07ac*/ 	.word	0xffffffff


	//   ....[28]....
        /*07b0*/ 	.word	0xffffffff


	//   ....[29]....
        /*07b4*/ 	.word	0xffffffff


	//   ....[30]....
        /*07b8*/ 	.word	0xffffffff


	//   ....[31]....
        /*07bc*/ 	.word	0xffffffff


	//----- nvinfo : EIATTR_COOP_GROUP_INSTR_OFFSETS
	.align		4
.L_416:
        /*07c0*/ 	.byte	0x04, 0x28
        /*07c2*/ 	.short	(.L_418 - .L_417)


	//   ....[0]....
.L_417:
        /*07c4*/ 	.word	0x00007c30


	//   ....[1]....
        /*07c8*/ 	.word	0x00008890


	//   ....[2]....
        /*07cc*/ 	.word	0x000088f0


	//   ....[3]....
        /*07d0*/ 	.word	0x00008ab0


	//   ....[4]....
        /*07d4*/ 	.word	0x00008b50


	//   ....[5]....
        /*07d8*/ 	.word	0x00008cb0


	//   ....[6]....
        /*07dc*/ 	.word	0x00009310


	//   ....[7]....
        /*07e0*/ 	.word	0x000093c0


	//   ....[8]....
        /*07e4*/ 	.word	0x000136a0


	//   ....[9]....
        /*07e8*/ 	.word	0x000137b0


	//   ....[10]....
        /*07ec*/ 	.word	0x00013950


	//   ....[11]....
        /*07f0*/ 	.word	0x000139c0


	//   ....[12]....
        /*07f4*/ 	.word	0x000139d0


	//   ....[13]....
        /*07f8*/ 	.word	0x00013a00


	//   ....[14]....
        /*07fc*/ 	.word	0x00013a50


	//   ....[15]....
        /*0800*/ 	.word	0x00013b10


	//   ....[16]....
        /*0804*/ 	.word	0x0001b2e0


	//   ....[17]....
        /*0808*/ 	.word	0x0001b320


	//   ....[18]....
        /*080c*/ 	.word	0x0001d3b0


	//   ....[19]....
        /*0810*/ 	.word	0x0001d530


	//   ....[20]....
        /*0814*/ 	.word	0x0001d5e0


	//   ....[21]....
        /*0818*/ 	.word	0x0001d670


	//   ....[22]....
        /*081c*/ 	.word	0x0001d8b0


	//   ....[23]....
        /*0820*/ 	.word	0x0001da90


	//   ....[24]....
        /*0824*/ 	.word	0x00020fe0


	//   ....[25]....
        /*0828*/ 	.word	0x00020ff0


	//   ....[26]....
        /*082c*/ 	.word	0x00021000


	//   ....[27]....
        /*0830*/ 	.word	0x00021010


	//   ....[28]....
        /*0834*/ 	.word	0x00021050


	//   ....[29]....
        /*0838*/ 	.word	0x00021070


	//   ....[30]....
        /*083c*/ 	.word	0x00021090


	//   ....[31]....
        /*0840*/ 	.word	0x000210b0


	//----- nvinfo : EIATTR_VRC_CTA_INIT_COUNT
	.align		4
.L_418:
        /*0844*/ 	.byte	0x02, 0x4a
	.zero		1
	.zero		1


	//----- nvinfo : EIATTR_EXIT_INSTR_OFFSETS
	.align		4
        /*0848*/ 	.byte	0x04, 0x1c
        /*084a*/ 	.short	(.L_420 - .L_419)


	//   ....[0]....
.L_419:
        /*084c*/ 	.word	0x000004a0


	//   ....[1]....
        /*0850*/ 	.word	0x00001810


	//   ....[2]....
        /*0854*/ 	.word	0x000018a0


	//   ....[3]....
        /*0858*/ 	.word	0x00022940


	//   ....[4]....
        /*085c*/ 	.word	0x00022a20


	//----- nvinfo : EIATTR_CRS_STACK_SIZE
	.align		4
.L_420:
        /*0860*/ 	.byte	0x04, 0x1e
        /*0862*/ 	.short	(.L_422 - .L_421)
.L_421:
        /*0864*/ 	.word	0x00000000


	//----- nvinfo : EIATTR_CBANK_PARAM_SIZE
	.align		4
.L_422:
        /*0868*/ 	.byte	0x03, 0x19
        /*086a*/ 	.short	0x01d0


	//----- nvinfo : EIATTR_PARAM_CBANK
	.align		4
        /*086c*/ 	.byte	0x04, 0x0a
        /*086e*/ 	.short	(.L_424 - .L_423)
	.align		4
.L_423:
        /*0870*/ 	.word	index@(.nv.constant0._ZN5flash16flash_fwd_kernelI23Flash_fwd_kernel_traitsILi64ELi128ELi128ELi4ELb0ELb0EN7cutlass10bfloat16_tE19Flash_kernel_traitsILi64ELi128ELi128ELi4ES3_EELb0ELb0ELb1ELb0ELb0ELb0ELb1ELb0EEEvNS_16Flash_fwd_paramsE)
        /*0874*/ 	.short	0x0380
        /*0876*/ 	.short	0x01d0


	//----- nvinfo : EIATTR_SW_WAR
	.align		4
.L_424:
        /*0878*/ 	.byte	0x04, 0x36
        /*087a*/ 	.short	(.L_426 - .L_425)
.L_425:
        /*087c*/ 	.word	0x00000008
.L_426:


//--------------------- .nv.info._ZN5flash16flash_fwd_kernelI23Flash_fwd_kernel_traitsILi64ELi128ELi128ELi4ELb0ELb0EN7cutlass10bfloat16_tE19Flash_kernel_traitsILi64ELi128ELi128ELi4ES3_EELb0ELb0ELb1ELb1ELb0ELb0ELb0ELb0EEEvNS_16Flash_fwd_paramsE --------------------------
	.section	.nv.info._ZN5flash16flash_fwd_kernelI23Flash_fwd_kernel_traitsILi64ELi128ELi128ELi4ELb0ELb0EN7cutlass10bfloat16_tE19Flash_kernel_traitsILi64ELi128ELi128ELi4ES3_EELb0ELb0ELb1ELb1ELb0ELb0ELb0ELb0EEEvNS_16Flash_fwd_paramsE,"",@"SHT_CUDA_INFO"
	.sectionflags	@""
	.align	4


	//----- nvinfo : EIATTR_CUDA_API_VERSION
	.align		4
        /*0000*/ 	.byte	0x04, 0x37
        /*0002*/ 	.short	(.L_428 - .L_427)
.L_427:
        /*0004*/ 	.word	0x00000082


	//----- nvinfo : EIATTR_KPARAM_INFO
	.align		4
.L_428:
        /*0008*/ 	.byte	0x04, 0x17
        /*000a*/ 	.short	(.L_430 - .L_429)
.L_429:
        /*000c*/ 	.word	0x00000000
        /*0010*/ 	.short	0x0000
        /*0012*/ 	.short	0x0000
        /*0014*/ 	.byte	0x00, 0xf0, 0x41, 0x07


	//----- nvinfo : EIATTR_SPARSE_MMA_MASK
	.align		4
.L_430:
        /*0018*/ 	.byte	0x03, 0x50
        /*001a*/ 	.short	0x0000


	//----- nvinfo : EIATTR_MAXREG_COUNT
	.align		4
        /*001c*/ 	.byte	0x03, 0x1b
        /*001e*/ 	.short	0x00ff


	//----- nvinfo : EIATTR_NUM_BARRIERS
	.align		4
        /*0020*/ 	.byte	0x02, 0x4c
        /*0022*/ 	.byte	0x01
	.zero		1


	//----- nvinfo : EIATTR_ANNOTATIONS
	.align		4
        /*0024*/ 	.byte	0x04, 0x55
        /*0026*/ 	.short	(.L_432 - .L_431)


	//   ....[0]....
.L_431:
        /* <DEDUP_REMOVED lines=63> */


	//----- nvinfo : EIATTR_MERCURY_ISA_VERSION
	.align		4
.L_432:
        /*0400*/ 	.byte	0x03, 0x5f
        /*0402*/ 	.short	0x0101


	//----- nvinfo : EIATTR_COOP_GROUP_MASK_REGIDS
	.align		4
        /*0404*/ 	.byte	0x04, 0x29
        /*0406*/ 	.short	(.L_434 - .L_433)


	//   ....[0]....
.L_433:
        /*0408*/ 	.word	0xffffffff


	//   ....[1]....
        /*040c*/ 	.word	0xffffffff


	//   ....[2]....
        /*0410*/ 	.word	0xffffffff


	//   ....[3]....
        /*0414*/ 	.word	0xffffffff


	//   ....[4]....
        /*0418*/ 	.word	0xffffffff


	//   ....[5]....
        /*041c*/ 	.word	0xffffffff


	//   ....[6]....
        /*0420*/ 	.word	0xffffffff


	//   ....[7]....
        /*0424*/ 	.word	0xffffffff


	//   ....[8]....
        /*0428*/ 	.word	0xffffffff


	//   ....[9]....
        /*042c*/ 	.word	0xffffffff


	//   ....[10]....
        /*0430*/ 	.word	0xffffffff


	//   ....[11]....
        /*0434*/ 	.word	0xffffffff


	//   ....[12]....
        /*0438*/ 	.word	0xffffffff


	//   ....[13]....
        /*043c*/ 	.word	0xffffffff


	//   ....[14]....
        /*0440*/ 	.word	0xffffffff


	//   ....[15]....
        /*0444*/ 	.word	0xffffffff


	//   ....[16]....
        /*0448*/ 	.word	0xffffffff


	//   ....[17]....
        /*044c*/ 	.word	0xffffffff


	//   ....[18]....
        /*0450*/ 	.word	0xffffffff


	//   ....[19]....
        /*0454*/ 	.word	0xffffffff


	//   ....[20]....
        /*0458*/ 	.word	0xffffffff


	//   ....[21]....
        /*045c*/ 	.word	0xffffffff


	//   ....[22]....
        /*0460*/ 	.word	0xffffffff


	//   ....[23]....
        /*0464*/ 	.word	0xffffffff


	//   ....[24]....
        /*0468*/ 	.word	0xffffffff


	//   ....[25]....
        /*046c*/ 	.word	0xffffffff


	//   ....[26]....
        /*0470*/ 	.word	0xffffffff


	//   ....[27]....
        /*0474*/ 	.word	0xffffffff


	//   ....[28]....
        /*0478*/ 	.word	0xffffffff


	//   ....[29]....
        /*047c*/ 	.word	0xffffffff


	//   ....[30]....
        /*0480*/ 	.word	0xffffffff


	//   ....[31]....
        /*0484*/ 	.word	0xffffffff


	//----- nvinfo : EIATTR_COOP_GROUP_INSTR_OFFSETS
	.align		4
.L_434:
        /*0488*/ 	.byte	0x04, 0x28
        /*048a*/ 	.short	(.L_436 - .L_435)


	//   ....[0]....
.L_435:
        /*048c*/ 	.word	0x0000a170


	//   ....[1]....
        /*0490*/ 	.word	0x0000a1a0


	//   ....[2]....
        /*0494*/ 	.word	0x0000a2a0


	//   ....[3]....
        /*0498*/ 	.word	0x0000a2b0


	//   ....[4]....
        /*049c*/ 	.word	0x0000a2c0


	//   ....[5]....
        /*04a0*/ 	.word	0x0000a300


	//   ....[6]....
        /*04a4*/ 	.word	0x0000a790


	//   ....[7]....
        /*04a8*/ 	.word	0x0000a960


	//   ....[8]....
        /*04ac*/ 	.word	0x000130e0


	//   ....[9]....
        /*04b0*/ 	.word	0x000131c0


	//   ....[10]....
        /*04b4*/ 	.word	0x000131f0


	//   ....[11]....
        /*04b8*/ 	.word	0x000132d0


	//   ....[12]....
        /*04bc*/ 	.word	0x00013320


	//   ....[13]....
        /*04c0*/ 	.word	0x000133e0


	//   ....[14]....
        /*04c4*/ 	.word	0x00013490


	//   ....[15]....
        /*04c8*/ 	.word	0x000135b0


	//   ....[16]....
        /*04cc*/ 	.word	0x0001c780


	//   ....[17]....
        /*04d0*/ 	.word	0x0001c8c0


	//   ....[18]....
        /*04d4*/ 	.word	0x0001c8f0


	//   ....[19]....
        /*04d8*/ 	.word	0x0001ca00


	//   ....[20]....
        /*04dc*/ 	.word	0x0001ce30


	//   ....[21]....
        /*04e0*/ 	.word	0x0001ceb0


	//   ....[22]....
        /*04e4*/ 	.word	0x0001cfb0


	//   ....[23]....
        /*04e8*/ 	.word	0x0001cfe0


	//   ....[24]....
        /*04ec*/ 	.word	0x00020a40


	//   ....[25]....
        /*04f0*/ 	.word	0x00020a50


	//   ....[26]....
        /*04f4*/ 	.word	0x00020a60


	//   ....[27]....
        /*04f8*/ 	.word	0x00020a70


	//   ....[28]....
        /*04fc*/ 	.word	0x00020ab0


	//   ....[29]....
        /*0500*/ 	.word	0x00020ad0


	//   ....[30]....
        /*0504*/ 	.word	0x00020af0


	//   ....[31]....
        /*0508*/ 	.word	0x00020b00


	//----- nvinfo : EIATTR_VRC_CTA_INIT_COUNT
	.align		4
.L_436:
        /*050c*/ 	.byte	0x02, 0x4a
	.zero		1
	.zero		1


	//----- nvinfo : EIATTR_EXIT_INSTR_OFFSETS
	.align		4
        /*0510*/ 	.byte	0x04, 0x1c
        /*0512*/ 	.short	(.L_438 - .L_437)


	//   ....[0]....
.L_437:
        /*0514*/ 	.word	0x000004a0


	//   ....[1]....
        /*0518*/ 	.word	0x00001800


	//   ....[2]....
        /*051c*/ 	.word	0x00001890


	//   ....[3]....
        /*0520*/ 	.word	0x000223d0


	//   ....[4]....
        /*0524*/ 	.word	0x000224b0


	//----- nvinfo : EIATTR_CRS_STACK_SIZE
	.align		4
.L_438:
        /*0528*/ 	.byte	0x04, 0x1e
        /*052a*/ 	.short	(.L_440 - .L_439)
.L_439:
        /*052c*/ 	.word	0x00000000


	//----- nvinfo : EIATTR_CBANK_PARAM_SIZE
	.align		4
.L_440:
        /*0530*/ 	.byte	0x03, 0x19
        /*0532*/ 	.short	0x01d0


	//----- nvinfo : EIATTR_PARAM_CBANK
	.align		4
        /*0534*/ 	.byte	0x04, 0x0a
        /*0536*/ 	.short	(.L_442 - .L_441)
	.align		4
.L_441:
        /*0538*/ 	.word	index@(.nv.constant0._ZN5flash16flash_fwd_kernelI23Flash_fwd_kernel_traitsILi64ELi128ELi128ELi4ELb0ELb0EN7cutlass10bfloat16_tE19Flash_kernel_traitsILi64ELi128ELi128ELi4ES3_EELb0ELb0ELb1ELb1ELb0ELb0ELb0ELb0EEEvNS_16Flash_fwd_paramsE)
        /*053c*/ 	.short	0x0380
        /*053e*/ 	.short	0x01d0


	//----- nvinfo : EIATTR_SW_WAR
	.align		4
.L_442:
        /*0540*/ 	.byte	0x04, 0x36
        /*0542*/ 	.short	(.L_444 - .L_443)
.L_443:
        /*0544*/ 	.word	0x00000008
.L_444:


//--------------------- .nv.info._ZN5flash16flash_fwd_kernelI23Flash_fwd_kernel_traitsILi64ELi128ELi128ELi4ELb0ELb0EN7cutlass10bfloat16_tE19Flash_kernel_traitsILi64ELi128ELi128ELi4ES3_EELb0ELb0ELb1ELb1ELb0ELb0ELb1ELb0EEEvNS_16Flash_fwd_paramsE --------------------------
	.section	.nv.info._ZN5flash16flash_fwd_kernelI23Flash_fwd_kernel_traitsILi64ELi128ELi128ELi4ELb0ELb0EN7cutlass10bfloat16_tE19Flash_kernel_traitsILi64ELi128ELi128ELi4ES3_EELb0ELb0ELb1ELb1ELb0ELb0ELb1ELb0EEEvNS_16Flash_fwd_paramsE,"",@"SHT_CUDA_INFO"
	.sectionflags	@""
	.align	4


	//----- nvinfo : EIATTR_CUDA_API_VERSION
	.align		4
        /*0000*/ 	.byte	0x04, 0x37
        /*0002*/ 	.short	(.L_446 - .L_445)
.L_445:
        /*0004*/ 	.word	0x00000082


	//----- nvinfo : EIATTR_KPARAM_INFO
	.align		4
.L_446:
        /*0008*/ 	.byte	0x04, 0x17
        /*000a*/ 	.short	(.L_448 - .L_447)
.L_447:
        /*000c*/ 	.word	0x00000000
        /*0010*/ 	.short	0x0000
        /*0012*/ 	.short	0x0000
        /*0014*/ 	.byte	0x00, 0xf0, 0x41, 0x07


	//----- nvinfo : EIATTR_SPARSE_MMA_MASK
	.align		4
.L_448:
        /*0018*/ 	.byte	0x03, 0x50
        /*001a*/ 	.short	0x0000


	//----- nvinfo : EIATTR_MAXREG_COUNT
	.align		4
        /*001c*/ 	.byte	0x03, 0x1b
        /*001e*/ 	.short	0x00ff


	//----- nvinfo : EIATTR_NUM_BARRIERS
	.align		4
        /*0020*/ 	.byte	0x02, 0x4c
        /*0022*/ 	.byte	0x01
	.zero		1


	//----- nvinfo : EIATTR_ANNOTATIONS
	.align		4
        /*0024*/ 	.byte	0x04, 0x55
        /*0026*/ 	.short	(.L_450 - .L_449)


	//   ....[0]....
.L_449:
        /* <DEDUP_REMOVED lines=62> */


	//----- nvinfo : EIATTR_MERCURY_ISA_VERSION
	.align		4
.L_450:
        /*03f0*/ 	.byte	0x03, 0x5f
        /*03f2*/ 	.short	0x0101


	//----- nvinfo : EIATTR_COOP_GROUP_MASK_REGIDS
	.align		4
        /*03f4*/ 	.byte	0x04, 0x29
        /*03f6*/ 	.short	(.L_452 - .L_451)


	//   ....[0]....
.L_451:
        /*03f8*/ 	.word	0xffffffff


	//   ....[1]....
        /*03fc*/ 	.word	0xffffffff


	//   ....[2]....
        /*0400*/ 	.word	0xffffffff


	//   ....[3]....
        /*0404*/ 	.word	0xffffffff


	//   ....[4]....
        /*0408*/ 	.word	0xffffffff


	//   ....[5]....
        /*040c*/ 	.word	0xffffffff


	//   ....[6]....
        /*0410*/ 	.word	0xffffffff


	//   ....[7]....
        /*0414*/ 	.word	0xffffffff


	//   ....[8]....
        /*0418*/ 	.word	0xffffffff


	//   ....[9]....
        /*041c*/ 	.word	0xffffffff


	//   ....[10]....
        /*0420*/ 	.word	0xffffffff


	//   ....[11]....
        /*0424*/ 	.word	0xffffffff


	//   ....[12]....
        /*0428*/ 	.word	0xffffffff


	//   ....[13]....
        /*042c*/ 	.word	0xffffffff


	//   ....[14]....
        /*0430*/ 	.word	0xffffffff


	//   ....[15]....
        /*0434*/ 	.word	0xffffffff


	//   ....[16]....
        /*0438*/ 	.word	0xffffffff


	//   ....[17]....
        /*043c*/ 	.word	0xffffffff


	//   ....[18]....
        /*0440*/ 	.word	0xffffffff


	//   ....[19]....
        /*0444*/ 	.word	0xffffffff


	//   ....[20]....
        /*0448*/ 	.word	0xffffffff


	//   ....[21]....
        /*044c*/ 	.word	0xffffffff


	//   ....[22]....
        /*0450*/ 	.word	0xffffffff


	//   ....[23]....
        /*0454*/ 	.word	0xffffffff


	//   ....[24]....
        /*0458*/ 	.word	0xffffffff


	//   ....[25]....
        /*045c*/ 	.word	0xffffffff


	//   ....[26]....
        /*0460*/ 	.word	0xffffffff


	//   ....[27]....
        /*0464*/ 	.word	0xffffffff


	//   ....[28]....
        /*0468*/ 	.word	0xffffffff


	//   ....[29]....
        /*046c*/ 	.word	0xffffffff


	//   ....[30]....
        /*0470*/ 	.word	0xffffffff


	//   ....[31]....
        /*0474*/ 	.word	0xffffffff


	//----- nvinfo : EIATTR_COOP_GROUP_INSTR_OFFSETS
	.align		4
.L_452:
        /*0478*/ 	.byte	0x04, 0x28
        /*047a*/ 	.short	(.L_454 - .L_453)


	//   ....[0]....
.L_453:
        /*047c*/ 	.word	0x0000afd0


	//   ....[1]....
        /*0480*/ 	.word	0x0000b020


	//   ....[2]....
        /*0484*/ 	.word	0x0000b130


	//   ....[3]....
        /*0488*/ 	.word	0x0000b170


	//   ....[4]....
        /*048c*/ 	.word	0x0000b180


	//   ....[5]....
        /*0490*/ 	.word	0x0000b250


	//   ....[6]....
        /*0494*/ 	.word	0x0000b640


	//   ....[7]....
        /*0498*/ 	.word	0x0000b810


	//   ....[8]....
        /*049c*/ 	.word	0x000153f0


	//   ....[9]....
        /*04a0*/ 	.word	0x00015460


	//   ....[10]....
        /*04a4*/ 	.word	0x000154b0


	//   ....[11]....
        /*04a8*/ 	.word	0x000154f0


	//   ....[12]....
        /*04ac*/ 	.word	0x00015510


	//   ....[13]....
        /*04b0*/ 	.word	0x00015530


	//   ....[14]....
        /*04b4*/ 	.word	0x00015540


	//   ....[15]....
        /*04b8*/ 	.word	0x00015560


	//   ....[16]....
        /*04bc*/ 	.word	0x0001fbf0


	//   ....[17]....
        /*04c0*/ 	.word	0x0001fdb0


	//   ....[18]....
        /*04c4*/ 	.word	0x0001fde0


	//   ....[19]....
        /*04c8*/ 	.word	0x000200b0


	//   ....[20]....
        /*04cc*/ 	.word	0x00020130


	//   ....[21]....
        /*04d0*/ 	.word	0x00020170


	//   ....[22]....
        /*04d4*/ 	.word	0x00020220


	//   ....[23]....
        /*04d8*/ 	.word	0x00020290


	//   ....[24]....
        /*04dc*/ 	.word	0x00023c30


	//   ....[25]....
        /*04e0*/ 	.word	0x00023c40


	//   ....[26]....
        /*04e4*/ 	.word	0x00023c50


	//   ....[27]....
        /*04e8*/ 	.word	0x00023c60


	//   ....[28]....
        /*04ec*/ 	.word	0x00023ca0


	//   ....[29]....
        /*04f0*/ 	.word	0x00023ce0


	//   ....[30]....
        /*04f4*/ 	.word	0x00023d00


	//   ....[31]....
        /*04f8*/ 	.word	0x00023d10


	//----- nvinfo : EIATTR_VRC_CTA_INIT_COUNT
	.align		4
.L_454:
        /*04fc*/ 	.byte	0x02, 0x4a
	.zero		1
	.zero		1


	//----- nvinfo : EIATTR_EXIT_INSTR_OFFSETS
	.align		4
        /*0500*/ 	.byte	0x04, 0x1c
        /*0502*/ 	.short	(.L_456 - .L_455)


	//   ....[0]....
.L_455:
        /*0504*/ 	.word	0x000004a0


	//   ....[1]....
        /*0508*/ 	.word	0x00001800


	//   ....[2]....
        /*050c*/ 	.word	0x00001890


	//   ....[3]....
        /*0510*/ 	.word	0x000255d0


	//   ....[4]....
        /*0514*/ 	.word	0x000256b0


	//----- nvinfo : EIATTR_CRS_STACK_SIZE
	.align		4
.L_456:
        /*0518*/ 	.byte	0x04, 0x1e
        /*051a*/ 	.short	(.L_458 - .L_457)
.L_457:
        /*051c*/ 	.word	0x00000000


	//----- nvinfo : EIATTR_CBANK_PARAM_SIZE
	.align		4
.L_458:
        /*0520*/ 	.byte	0x03, 0x19
        /*0522*/ 	.short	0x01d0


	//----- nvinfo : EIATTR_PARAM_CBANK
	.align		4
        /*0524*/ 	.byte	0x04, 0x0a
        /*0526*/ 	.short	(.L_460 - .L_459)
	.align		4
.L_459:
        /*0528*/ 	.word	index@(.nv.constant0._ZN5flash16flash_fwd_kernelI23Flash_fwd_kernel_traitsILi64ELi128ELi128ELi4ELb0ELb0EN7cutlass10bfloat16_tE19Flash_kernel_traitsILi64ELi128ELi128ELi4ES3_EELb0ELb0ELb1ELb1ELb0ELb0ELb1ELb0EEEvNS_16Flash_fwd_paramsE)
        /*052c*/ 	.short	0x0380
        /*052e*/ 	.short	0x01d0


	//----- nvinfo : EIATTR_SW_WAR
	.align		4
.L_460:
        /*0530*/ 	.byte	0x04, 0x36
        /*0532*/ 	.short	(.L_462 - .L_461)
.L_461:
        /*0534*/ 	.word	0x00000008
.L_462:


//--------------------- .nv.info._ZN5flash16flash_fwd_kernelI23Flash_fwd_kernel_traitsILi64ELi128ELi64ELi4ELb0ELb0EN7cutlass10bfloat16_tE19Flash_kernel_traitsILi64ELi128ELi64ELi4ES3_EELb1ELb0ELb0ELb0ELb0ELb1ELb0ELb0EEEvNS_16Flash_fwd_paramsE --------------------------
	.section	.nv.info._ZN5flash16flash_fwd_kernelI23Flash_fwd_kernel_traitsILi64ELi128ELi64ELi4ELb0ELb0EN7cutlass10bfloat16_tE19Flash_kernel_traitsILi64ELi128ELi64ELi4ES3_EELb1ELb0ELb0ELb0ELb0ELb1ELb0ELb0EEEvNS_16Flash_fwd_paramsE,"",@"SHT_CUDA_INFO"
	.sectionflags	@""
	.align	4


	//----- nvinfo : EIATTR_CUDA_API_VERSION
	.align		4
        /*0000*/ 	.byte	0x04, 0x37
        /*0002*/ 	.short	(.L_464 - .L_463)
.L_463:
        /*0004*/ 	.word	0x00000082


	//----- nvinfo : EIATTR_KPARAM_INFO
	.align		4
.L_464:
        /*0008*/ 	.byte	0x04, 0x17
        /*000a*/ 	.short	(.L_466 - .L_465)
.L_465:
        /*000c*/ 	.word	0x00000000
        /*0010*/ 	.short	0x0000
        /*0012*/ 	.short	0x0000
        /*0014*/ 	.byte	0x00, 0xf0, 0x41, 0x07


	//----- nvinfo : EIATTR_SPARSE_MMA_MASK
	.align		4
.L_466:
        /*0018*/ 	.byte	0x03, 0x50
        /*001a*/ 	.short	0x0000


	//----- nvinfo : EIATTR_MAXREG_COUNT
	.align		4
        /*001c*/ 	.byte	0x03, 0x1b
        /*001e*/ 	.short	0x00ff


	//----- nvinfo : EIATTR_NUM_BARRIERS
	.align		4
        /*0020*/ 	.byte	0x02, 0x4c
        /*0022*/ 	.byte	0x01
	.zero		1


	//----- nvinfo : EIATTR_MERCURY_ISA_VERSION
	.align		4
        /*0024*/ 	.byte	0x03, 0x5f
        /*0026*/ 	.short	0x0101


	//----- nvinfo : EIATTR_COOP_GROUP_MASK_REGIDS
	.align		4
        /*0028*/ 	.byte	0x04, 0x29
        /*002a*/ 	.short	(.L_468 - .L_467)


	//   ....[0]....
.L_467:
        /*002c*/ 	.word	0xffffffff


	//   ....[1]....
        /*0030*/ 	.word	0xffffffff


	//   ....[2]....
        /*0034*/ 	.word	0xffffffff


	//   ....[3]....
        /*0038*/ 	.word	0xffffffff


	//   ....[4]....
        /*003c*/ 	.word	0xffffffff


	//   ....[5]....
        /*0040*/ 	.word	0xffffffff


	//   ....[6]....
        /*0044*/ 	.word	0xffffffff


	//   ....[7]....
        /*0048*/ 	.word	0xffffffff


	//   ....[8]....
        /*004c*/ 	.word	0xffffffff


	//   ....[9]....
        /*0050*/ 	.word	0xffffffff


	//   ....[10]....
        /*0054*/ 	.word	0xffffffff


	//   ....[11]....
        /*0058*/ 	.word	0xffffffff


	//   ....[12]....
        /*005c*/ 	.word	0xffffffff


	//   ....[13]....
        /*0060*/ 	.word	0xffffffff


	//   ....[14]....
        /*0064*/ 	.word	0xffffffff


	//   ....[15]....
        /*0068*/ 	.word	0xffffffff


	//   ....[16]....
        /*006c*/ 	.word	0xffffffff


	//   ....[17]....
        /*0070*/ 	.word	0xffffffff


	//   ....[18]....
        /*0074*/ 	.word	0xffffffff


	//   ....[19]....
        /*0078*/ 	.word	0xffffffff


	//   ....[20]....
        /*007c*/ 	.word	0xffffffff


	//   ....[21]....
        /*0080*/ 	.word	0xffffffff


	//   ....[22]....
        /*0084*/ 	.word	0xffffffff


	//   ....[23]....
        /*0088*/ 	.word	0xffffffff


	//----- nvinfo : EIATTR_COOP_GROUP_INSTR_OFFSETS
	.align		4
.L_468:
        /*008c*/ 	.byte	0x04, 0x28
        /*008e*/ 	.short	(.L_470 - .L_469)


	//   ....[0]....
.L_469:
        /*0090*/ 	.word	0x00003c00


	//   ....[1]....
        /*0094*/ 	.word	0x00003e50


	//   ....[2]....
        /*0098*/ 	.word	0x00003e90


	//   ....[3]....
        /*009c*/ 	.word	0x00003fd0


	//   ....[4]....
        /*00a0*/ 	.word	0x00004000


	//   ....[5]....
        /*00a4*/ 	.word	0x00004190


	//   ....[6]....
        /*00a8*/ 	.word	0x000041d0


	//   ....[7]....
        /*00ac*/ 	.word	0x00004490


	//   ....[8]....
        /*00b0*/ 	.word	0x00007190


	//   ....[9]....
        /*00b4*/ 	.word	0x000071c0


	//   ....[10]....
        /*00b8*/ 	.word	0x00007200


	//   ....[11]....
        /*00bc*/ 	.word	0x00007230


	//   ....[12]....
        /*00c0*/ 	.word	0x00007240


	//   ....[13]....
        /*00c4*/ 	.word	0x00007270


	//   ....[14]....
        /*00c8*/ 	.word	0x00007640


	//   ....[15]....
        /*00cc*/ 	.word	0x00007820


	//   ....[16]....
        /*00d0*/ 	.word	0x00009de0


	//   ....[17]....
        /*00d4*/ 	.word	0x00009e10


	//   ....[18]....
        /*00d8*/ 	.word	0x00009e30


	//   ....[19]....
        /*00dc*/ 	.word	0x00009e40


	//   ....[20]....
        /*00e0*/ 	.word	0x00009ea0


	//   ....[21]....
        /*00e4*/ 	.word	0x00009ec0


	//   ....[22]....
        /*00e8*/ 	.word	0x00009ee0


	//   ....[23]....
        /*00ec*/ 	.word	0x00009ef0


	//----- nvinfo : EIATTR_VRC_CTA_INIT_COUNT
	.align		4
.L_470:
        /*00f0*/ 	.byte	0x02, 0x4a
	.zero		1
	.zero		1


	//----- nvinfo : EIATTR_EXIT_INSTR_OFFSETS
	.align		4
        /*00f4*/ 	.byte	0x04, 0x1c
        /*00f6*/ 	.short	(.L_472 - .L_471)


	//   ....[0]....
.L_471:
        /*00f8*/ 	.word	0x000004f0


	//   ....[1]....
        /*00fc*/ 	.word	0x00001730


	//   ....[2]....
        /*0100*/ 	.word	0x000017c0


	//   ....[3]....
        /*0104*/ 	.word	0x0000b9d0


	//   ....[4]....
        /*0108*/ 	.word	0x0000bab0


	//----- nvinfo : EIATTR_CRS_STACK_SIZE
	.align		4
.L_472:
        /*010c*/ 	.byte	0x04, 0x1e
        /*010e*/ 	.short	(.L_474 - .L_473)
.L_473:
        /*0110*/ 	.word	0x00000000


	//----- nvinfo : EIATTR_CBANK_PARAM_SIZE
	.align		4
.L_474:
        /*0114*/ 	.byte	0x03, 0x19
        /*0116*/ 	.short	0x01d0


	//----- nvinfo : EIATTR_PARAM_CBANK
	.align		4
        /*0118*/ 	.byte	0x04, 0x0a
        /*011a*/ 	.short	(.L_476 - .L_475)
	.align		4
.L_475:
        /*011c*/ 	.word	index@(.nv.constant0._ZN5flash16flash_fwd_kernelI23Flash_fwd_kernel_traitsILi64ELi128ELi64ELi4ELb0ELb0EN7cutlass10bfloat16_tE19Flash_kernel_traitsILi64ELi128ELi64ELi4ES3_EELb1ELb0ELb0ELb0ELb0ELb1ELb0ELb0EEEvNS_16Flash_fwd_paramsE)
        /*0120*/ 	.short	0x0380
        /*0122*/ 	.short	0x01d0


	//----- nvinfo : EIATTR_SW_WAR
	.align		4
.L_476:
        /*0124*/ 	.byte	0x04, 0x36
        /*0126*/ 	.short	(.L_478 - .L_477)
.L_477:
        /*0128*/ 	.word	0x00000008
.L_478:


//--------------------- .nv.info._ZN5flash16flash_fwd_kernelI23Flash_fwd_kernel_traitsILi64ELi128ELi64ELi4ELb0ELb0EN7cutlass10bfloat16_tE19Flash_kernel_traitsILi64ELi128ELi64ELi4ES3_EELb0ELb0ELb0ELb0ELb0ELb1ELb1ELb0EEEvNS_16Flash_fwd_paramsE --------------------------
	.section	.nv.info._ZN5flash16flash_fwd_kernelI23Flash_fwd_kernel_traitsILi64ELi128ELi64ELi4ELb0ELb0EN7cutlass10bfloat16_tE19Flash_kernel_traitsILi64ELi128ELi64ELi4ES3_EELb0ELb0ELb0ELb0ELb0ELb1ELb1ELb0EEEvNS_16Flash_fwd_paramsE,"",@"SHT_CUDA_INFO"
	.sectionflags	@""
	.align	4


	//----- nvinfo : EIATTR_CUDA_API_VERSION
	.align		4
        /*0000*/ 	.byte	0x04, 0x37
        /*0002*/ 	.short	(.L_480 - .L_479)
.L_479:
        /*0004*/ 	.word	0x00000082


	//----- nvinfo : EIATTR_KPARAM_INFO
	.align		4
.L_480:
        /*0008*/ 	.byte	0x04, 0x17
        /*000a*/ 	.short	(.L_482 - .L_481)
.L_481:
        /*000c*/ 	.word	0x00000000
        /*0010*/ 	.short	0x0000
        /*0012*/ 	.short	0x0000
        /*0014*/ 	.byte	0x00, 0xf0, 0x41, 0x07


	//----- nvinfo : EIATTR_SPARSE_MMA_MASK
	.align		4
.L_482:
        /*0018*/ 	.byte	0x03, 0x50
        /*001a*/ 	.short	0x0000


	//----- nvinfo : EIATTR_MAXREG_COUNT
	.align		4
        /*001c*/ 	.byte	0x03, 0x1b
        /*001e*/ 	.short	0x00ff


	//----- nvinfo : EIATTR_NUM_BARRIERS
	.align		4
        /*0020*/ 	.byte	0x02, 0x4c
        /*0022*/ 	.byte	0x01
	.zero		1


	//----- nvinfo : EIATTR_MERCURY_ISA_VERSION
	.align		4
        /*0024*/ 	.byte	0x03, 0x5f
        /*0026*/ 	.short	0x0101


	//----- nvinfo : EIATTR_COOP_GROUP_MASK_REGIDS
	.align		4
        /*0028*/ 	.byte	0x04, 0x29
        /*002a*/ 	.short	(.L_484 - .L_483)


	//   ....[0]....
.L_483:
        /*002c*/ 	.word	0xffffffff


	//   ....[1]....
        /*0030*/ 	.word	0xffffffff


	//   ....[2]....
        /*0034*/ 	.word	0xffffffff


	//   ....[3]....
        /*0038*/ 	.word	0xffffffff


	//   ....[4]....
        /*003c*/ 	.word	0xffffffff


	//   ....[5]....
        /*0040*/ 	.word	0xffffffff


	//   ....[6]....
        /*0044*/ 	.word	0xffffffff


	//   ....[7]....
        /*0048*/ 	.word	0xffffffff


	//   ....[8]....
        /*004c*/ 	.word	0xffffffff


	//   ....[9]....
        /*0050*/ 	.word	0xffffffff


	//   ....[10]....
        /*0054*/ 	.word	0xffffffff


	//   ....[11]....
        /*0058*/ 	.word	0xffffffff


	//   ....[12]....
        /*005c*/ 	.word	0xffffffff


	//   ....[13]....
        /*0060*/ 	.word	0xffffffff


	//   ....[14]....
        /*0064*/ 	.word	0xffffffff


	//   ....[15]....
        /*0068*/ 	.word	0xffffffff


	//   ....[16]....
        /*006c*/ 	.word	0xffffffff


	//   ....[17]....
        /*0070*/ 	.word	0xffffffff


	//   ....[18]....
        /*0074*/ 	.word	0xffffffff


	//   ....[19]....
        /*0078*/ 	.word	0xffffffff


	//   ....[20]....
        /*007c*/ 	.word	0xffffffff


	//   ....[21]....
        /*0080*/ 	.word	0xffffffff


	//   ....[22]....
        /*0084*/ 	.word	0xffffffff


	//   ....[23]....
        /*0088*/ 	.word	0xffffffff


	//----- nvinfo : EIATTR_COOP_GROUP_INSTR_OFFSETS
	.align		4
.L_484:
        /*008c*/ 	.byte	0x04, 0x28
        /*008e*/ 	.short	(.L_486 - .L_485)


	//   ....[0]....
.L_485:
        /*0090*/ 	.word	0x00003fe0


	//   ....[1]....
        /*0094*/ 	.word	0x00004110


	//   ....[2]....
        /*0098*/ 	.word	0x00004310


	//   ....[3]....
        /*009c*/ 	.word	0x00004390


	//   ....[4]....
        /*00a0*/ 	.word	0x000044b0


	//   ....[5]....
        /*00a4*/ 	.word	0x000044f0


	//   ....[6]....
        /*00a8*/ 	.word	0x00004750


	//   ....[7]....
        /*00ac*/ 	.word	0x00004920


	//   ....[8]....
        /*00b0*/ 	.word	0x00006be0


	//   ....[9]....
        /*00b4*/ 	.word	0x00006c60


	//   ....[10]....
        /*00b8*/ 	.word	0x00006ca0


	//   ....[11]....
        /*00bc*/ 	.word	0x00006cb0


	//   ....[12]....
        /*00c0*/ 	.word	0x00006cd0


	//   ....[13]....
        /*00c4*/ 	.word	0x00006cf0


	//   ....[14]....
        /*00c8*/ 	.word	0x00006d20


	//   ....[15]....
        /*00cc*/ 	.word	0x00006d30


	//   ....[16]....
        /*00d0*/ 	.word	0x00008660


	//   ....[17]....
        /*00d4*/ 	.word	0x000086a0


	//   ....[18]....
        /*00d8*/ 	.word	0x000086b0


	//   ....[19]....
        /*00dc*/ 	.word	0x000086d0


	//   ....[20]....
        /*00e0*/ 	.word	0x00008730


	//   ....[21]....
        /*00e4*/ 	.word	0x00008750


	//   ....[22]....
        /*00e8*/ 	.word	0x00008770


	//   ....[23]....
        /*00ec*/ 	.word	0x00008780


	//----- nvinfo : EIATTR_VRC_CTA_INIT_COUNT
	.align		4
.L_486:
        /*00f0*/ 	.byte	0x02, 0x4a
	.zero		1
	.zero		1


	//----- nvinfo : EIATTR_EXIT_INSTR_OFFSETS
	.align		4
        /*00f4*/ 	.byte	0x04, 0x1c
        /*00f6*/ 	.short	(.L_488 - .L_487)


	//   ....[0]....
.L_487:
        /*00f8*/ 	.word	0x000003a0


	//   ....[1]....
        /*00fc*/ 	.word	0x000015b0


	//   ....[2]....
        /*0100*/ 	.word	0x00001640


	//   ....[3]....
        /*0104*/ 	.word	0x0000a060


	//   ....[4]....
        /*0108*/ 	.word	0x0000a140


	//----- nvinfo : EIATTR_CRS_STACK_SIZE
	.align		4
.L_488:
        /*010c*/ 	.byte	0x04, 0x1e
        /*010e*/ 	.short	(.L_490 - .L_489)
.L_489:
        /*0110*/ 	.word	0x00000000


	//----- nvinfo : EIATTR_CBANK_PARAM_SIZE
	.align		4
.L_490:
        /*0114*/ 	.byte	0x03, 0x19
        /*0116*/ 	.short	0x01d0


	//----- nvinfo : EIATTR_PARAM_CBANK
	.align		4
        /*0118*/ 	.byte	0x04, 0x0a
        /*011a*/ 	.short	(.L_492 - .L_491)
	.align		4
.L_491:
        /*011c*/ 	.word	index@(.nv.constant0._ZN5flash16flash_fwd_kernelI23Flash_fwd_kernel_traitsILi64ELi128ELi64ELi4ELb0ELb0EN7cutlass10bfloat16_tE19Flash_kernel_traitsILi64ELi128ELi64ELi4ES3_EELb0ELb0ELb0ELb0ELb0ELb1ELb1ELb0EEEvNS_16Flash_fwd_paramsE)
        /*0120*/ 	.short	0x0380
        /*0122*/ 	.short	0x01d0


	//----- nvinfo : EIATTR_SW_WAR
	.align		4
.L_492:
        /*0124*/ 	.byte	0x04, 0x36
        /*0126*/ 	.short	(.L_494 - .L_493)
.L_493:
        /*0128*/ 	.word	0x00000008
.L_494:


//--------------------- .nv.info._ZN5flash16flash_fwd_kernelI23Flash_fwd_kernel_traitsILi64ELi128ELi64ELi4ELb0ELb0EN7cutlass10bfloat16_tE19Flash_kernel_traitsILi64ELi128ELi64ELi4ES3_EELb1ELb0ELb0ELb0ELb0ELb0ELb0ELb0EEEvNS_16Flash_fwd_paramsE --------------------------
	.section	.nv.info._ZN5flash16flash_fwd_kernelI23Flash_fwd_kernel_traitsILi64ELi128ELi64ELi4ELb0ELb0EN7cutlass10bfloat16_tE19Flash_kernel_traitsILi64ELi128ELi64ELi4ES3_EELb1ELb0ELb0ELb0ELb0ELb0ELb0ELb0EEEvNS_16Flash_fwd_paramsE,"",@"SHT_CUDA_INFO"
	.sectionflags	@""
	.align	4


	//----- nvinfo : EIATTR_CUDA_API_VERSION
	.align		4
        /*0000*/ 	.byte	0x04, 0x37
        /*0002*/ 	.short	(.L_496 - .L_495)
.L_495:
        /*0004*/ 	.word	0x00000082


	//----- nvinfo : EIATTR_KPARAM_INFO
	.align		4
.L_496:
        /*0008*/ 	.byte	0x04, 0x17
        /*000a*/ 	.short	(.L_498 - .L_497)
.L_497:
        /*000c*/ 	.word	0x00000000
        /*0010*/ 	.short	0x0000
        /*0012*/ 	.short	0x0000
        /*0014*/ 	.byte	0x00, 0xf0, 0x41, 0x07


	//----- nvinfo : EIATTR_SPARSE_MMA_MASK
	.align		4
.L_498:
        /*0018*/ 	.byte	0x03, 0x50
        /*001a*/ 	.short	0x0000


	//----- nvinfo : EIATTR_MAXREG_COUNT
	.align		4
        /*001c*/ 	.byte	0x03, 0x1b
        /*001e*/ 	.short	0x00ff


	//----- nvinfo : EIATTR_NUM_BARRIERS
	.align		4
        /*0020*/ 	.byte	0x02, 0x4c
        /*0022*/ 	.byte	0x01
	.zero		1


	//----- nvinfo : EIATTR_MERCURY_ISA_VERSION
	.align		4
        /*0024*/ 	.byte	0x03, 0x5f
        /*0026*/ 	.short	0x0101


	//----- nvinfo : EIATTR_COOP_GROUP_MASK_REGIDS
	.align		4
        /*0028*/ 	.byte	0x04, 0x29
        /*002a*/ 	.short	(.L_500 - .L_499)


	//   ....[0]....
.L_499:
        /*002c*/ 	.word	0xffffffff


	//   ....[1]....
        /*0030*/ 	.word	0xffffffff


	//   ....[2]....
        /*0034*/ 	.word	0xffffffff


	//   ....[3]....
        /*0038*/ 	.word	0xffffffff


	//   ....[4]....
        /*003c*/ 	.word	0xffffffff


	//   ....[5]....
        /*0040*/ 	.word	0xffffffff


	//   ....[6]....
        /*0044*/ 	.word	0xffffffff


	//   ....[7]....
        /*0048*/ 	.word	0xffffffff


	//   ....[8]....
        /*004c*/ 	.word	0xffffffff


	//   ....[9]....
        /*0050*/ 	.word	0xffffffff


	//   ....[10]....
        /*0054*/ 	.word	0xffffffff


	//   ....[11]....
        /*0058*/ 	.word	0xffffffff


	//   ....[12]....
        /*005c*/ 	.word	0xffffffff


	//   ....[13]....
        /*0060*/ 	.word	0xffffffff


	//   ....[14]....
        /*0064*/ 	.word	0xffffffff


	//   ....[15]....
        /*0068*/ 	.word	0xffffffff


	//   ....[16]....
        /*006c*/ 	.word	0xffffffff


	//   ....[17]....
        /*0070*/ 	.word	0xffffffff


	//   ....[18]....
        /*0074*/ 	.word	0xffffffff


	//   ....[19]....
        /*0078*/ 	.word	0xffffffff


	//   ....[20]....
        /*007c*/ 	.word	0xffffffff


	//   ....[21]....
        /*0080*/ 	.word	0xffffffff


	//   ....[22]....
        /*0084*/ 	.word	0xffffffff


	//   ....[23]....
        /*0088*/ 	.word	0xffffffff


	//----- nvinfo : EIATTR_COOP_GROUP_INSTR_OFFSETS
	.align		4
.L_500:
        /*008c*/ 	.byte	0x04, 0x28
        /*008e*/ 	.short	(.L_502 - .L_501)


	//   ....[0]....
.L_501:
        /*0090*/ 	.word	0x00004720


	//   ....[1]....
        /*0094*/ 	.word	0x00004750


	//   ....[2]....
        /*0098*/ 	.word	0x00004860


	//   ....[3]....
        /*009c*/ 	.word	0x00004890


	//   ....[4]....
        /*00a0*/ 	.word	0x000048c0


	//   ....[5]....
        /*00a4*/ 	.word	0x00004900


	//   ....[6]....
        /*00a8*/ 	.word	0x00004a30


	//   ....[7]....
        /*00ac*/ 	.word	0x00004bf0


	//   ....[8]....
        /*00b0*/ 	.word	0x00008000


	//   ....[9]....
        /*00b4*/ 	.word	0x00008030


	//   ....[10]....
        /*00b8*/ 	.word	0x00008070


	//   ....[11]....
        /*00bc*/ 	.word	0x000080a0


	//   ....[12]....
        /*00c0*/ 	.word	0x000080b0


	//   ....[13]....
        /*00c4*/ 	.word	0x000080e0


	//   ....[14]....
        /*00c8*/ 	.word	0x000084b0


	//   ....[15]....
        /*00cc*/ 	.word	0x00008690


	//   ....[16]....
        /*00d0*/ 	.word	0x0000ac50


	//   ....[17]....
        /*00d4*/ 	.word	0x0000ac80


	//   ....[18]....
        /*00d8*/ 	.word	0x0000acb0


	//   ....[19]....
        /*00dc*/ 	.word	0x0000acc0


	//   ....[20]....
        /*00e0*/ 	.word	0x0000ad10


	//   ....[21]....
        /*00e4*/ 	.word	0x0000ad30


	//   ....[22]....
        /*00e8*/ 	.word	0x0000ad50


	//   ....[23]....
        /*00ec*/ 	.word	0x0000ad60


	//----- nvinfo : EIATTR_VRC_CTA_INIT_COUNT
	.align		4
.L_502:
        /*00f0*/ 	.byte	0x02, 0x4a
	.zero		1
	.zero		1


	//----- nvinfo : EIATTR_EXIT_INSTR_OFFSETS
	.align		4
        /*00f4*/ 	.byte	0x04, 0x1c
        /*00f6*/ 	.short	(.L_504 - .L_503)


	//   ....[0]....
.L_503:
        /*00f8*/ 	.word	0x000004f0


	//   ....[1]....
        /*00fc*/ 	.word	0x000016d0


	//   ....[2]....
        /*0100*/ 	.word	0x00001760


	//   ....[3]....
        /*0104*/ 	.word	0x0000c820


	//   ....[4]....
        /*0108*/ 	.word	0x0000c900


	//----- nvinfo : EIATTR_CRS_STACK_SIZE
	.align		4
.L_504:
        /*010c*/ 	.byte	0x04, 0x1e
        /*010e*/ 	.short	(.L_506 - .L_505)
.L_505:
        /*0110*/ 	.word	0x00000000


	//----- nvinfo : EIATTR_CBANK_PARAM_SIZE
	.align		4
.L_506:
        /*0114*/ 	.byte	0x03, 0x19
        /*0116*/ 	.short	0x01d0


	//----- nvinfo : EIATTR_PARAM_CBANK
	.align		4
        /*0118*/ 	.byte	0x04, 0x0a
        /*011a*/ 	.short	(.L_508 - .L_507)
	.align		4
.L_507:
        /*011c*/ 	.word	index@(.nv.constant0._ZN5flash16flash_fwd_kernelI23Flash_fwd_kernel_traitsILi64ELi128ELi64ELi4ELb0ELb0EN7cutlass10bfloat16_tE19Flash_kernel_traitsILi64ELi128ELi64ELi4ES3_EELb1ELb0ELb0ELb0ELb0ELb0ELb0ELb0EEEvNS_16Flash_fwd_paramsE)
        /*0120*/ 	.short	0x0380
        /*0122*/ 	.short	0x01d0


	//----- nvinfo : EIATTR_SW_WAR
	.align		4
.L_508:
        /*0124*/ 	.byte	0x04, 0x36
        /*0126*/ 	.short	(.L_510 - .L_509)
.L_509:
        /*0128*/ 	.word	0x00000008
.L_510:


//--------------------- .nv.info._ZN5flash16flash_fwd_kernelI23Flash_fwd_kernel_traitsILi64ELi128ELi64ELi4ELb0ELb0EN7cutlass10bfloat16_tE19Flash_kernel_traitsILi64ELi128ELi64ELi4ES3_EELb1ELb0ELb1ELb0ELb0ELb0ELb0ELb0EEEvNS_16Flash_fwd_paramsE --------------------------
	.section	.nv.info._ZN5flash16flash_fwd_kernelI23Flash_fwd_kernel_traitsILi64ELi128ELi64ELi4ELb0ELb0EN7cutlass10bfloat16_tE19Flash_kernel_traitsILi64ELi128ELi64ELi4ES3_EELb1ELb0ELb1ELb0ELb0ELb0ELb0ELb0EEEvNS_16Flash_fwd_paramsE,"",@"SHT_CUDA_INFO"
	.sectionflags	@""
	.align	4


	//----- nvinfo : EIATTR_CUDA_API_VERSION
	.align		4
        /*0000*/ 	.byte	0x04, 0x37
        /*0002*/ 	.short	(.L_512 - .L_511)
.L_511:
        /*0004*/ 	.word	0x00000082


	//----- nvinfo : EIATTR_KPARAM_INFO
	.align		4
.L_512:
        /*0008*/ 	.byte	0x04, 0x17
        /*000a*/ 	.short	(.L_514 - .L_513)
.L_513:
        /*000c*/ 	.word	0x00000000
        /*0010*/ 	.short	0x0000
        /*0012*/ 	.short	0x0000
        /*0014*/ 	.byte	0x00, 0xf0, 0x41, 0x07


	//----- nvinfo : EIATTR_SPARSE_MMA_MASK
	.align		4
.L_514:
        /*0018*/ 	.byte	0x03, 0x50
        /*001a*/ 	.short	0x0000


	//----- nvinfo : EIATTR_MAXREG_COUNT
	.align		4
        /*001c*/ 	.byte	0x03, 0x1b
        /*001e*/ 	.short	0x00ff


	//----- nvinfo : EIATTR_NUM_BARRIERS
	.align		4
        /*0020*/ 	.byte	0x02, 0x4c
        /*0022*/ 	.byte	0x01
	.zero		1


	//----- nvinfo : EIATTR_ANNOTATIONS
	.align		4
        /*0024*/ 	.byte	0x04, 0x55
        /*0026*/ 	.short	(.L_516 - .L_515)


	//   ....[0]....
.L_515:
        /* <DEDUP_REMOVED lines=35> */


	//----- nvinfo : EIATTR_MERCURY_ISA_VERSION
	.align		4
.L_516:
        /*0240*/ 	.byte	0x03, 0x5f
        /*0242*/ 	.short	0x0101


	//----- nvinfo : EIATTR_COOP_GROUP_MASK_REGIDS
	.align		4
        /*0244*/ 	.byte	0x04, 0x29
        /*0246*/ 	.short	(.L_518 - .L_517)


	//   ....[0]....
.L_517:
        /*0248*/ 	.word	0xffffffff


	//   ....[1]....
        /*024c*/ 	.word	0xffffffff


	//   ....[2]....
        /*0250*/ 	.word	0xffffffff


	//   ....[3]....
        /*0254*/ 	.word	0xffffffff


	//   ....[4]....
        /*0258*/ 	.word	0xffffffff


	//   ....[5]....
        /*025c*/ 	.word	0xffffffff


	//   ....[6]....
        /*0260*/ 	.word	0xffffffff


	//   ....[7]....
        /*0264*/ 	.word	0xffffffff


	//   ....[8]....
        /*0268*/ 	.word	0xffffffff


	//   ....[9]....
        /*026c*/ 	.word	0xffffffff


	//   ....[10]....
        /*0270*/ 	.word	0xffffffff


	//   ....[11]....
        /*0274*/ 	.word	0xffffffff


	//   ....[12]....
        /*0278*/ 	.word	0xffffffff


	//   ....[13]....
        /*027c*/ 	.word	0xffffffff


	//   ....[14]....
        /*0280*/ 	.word	0xffffffff


	//   ....[15]....
        /*0284*/ 	.word	0xffffffff


	//   ....[16]....
        /*0288*/ 	.word	0xffffffff


	//   ....[17]....
        /*028c*/ 	.word	0xffffffff


	//   ....[18]....
        /*0290*/ 	.word	0xffffffff


	//   ....[19]....
        /*0294*/ 	.word	0xffffffff


	//   ....[20]....
        /*0298*/ 	.word	0xffffffff


	//   ....[21]....
        /*029c*/ 	.word	0xffffffff


	//   ....[22]....
        /*02a0*/ 	.word	0xffffffff


	//   ....[23]....
        /*02a4*/ 	.word	0xffffffff


	//   ....[24]....
        /*02a8*/ 	.word	0xffffffff


	//   ....[25]....
        /*02ac*/ 	.word	0xffffffff


	//   ....[26]....
        /*02b0*/ 	.word	0xffffffff


	//   ....[27]....
        /*02b4*/ 	.word	0xffffffff


	//   ....[28]....
        /*02b8*/ 	.word	0xffffffff


	//   ....[29]....
        /*02bc*/ 	.word	0xffffffff


	//   ....[30]....
        /*02c0*/ 	.word	0xffffffff


	//   ....[31]....
        /*02c4*/ 	.word	0xffffffff


	//   ....[32]....
        /*02c8*/ 	.word	0xffffffff


	//   ....[33]....
        /*02cc*/ 	.word	0xffffffff


	//   ....[34]....
        /*02d0*/ 	.word	0xffffffff


	//   ....[35]....
        /*02d4*/ 	.word	0xffffffff


	//   ....[36]....
        /*02d8*/ 	.word	0xffffffff


	//   ....[37]....
        /*02dc*/ 	.word	0xffffffff


	//   ....[38]....
        /*02e0*/ 	.word	0xffffffff


	//   ....[39]....
        /*02e4*/ 	.word	0xffffffff


	//----- nvinfo : EIATTR_COOP_GROUP_INSTR_OFFSETS
	.align		4
.L_518:
        /*02e8*/ 	.byte	0x04, 0x28
        /*02ea*/ 	.short	(.L_520 - .L_519)


	//   ....[0]....
.L_519:
        /*02ec*/ 	.word	0x00005570


	//   ....[1]....
        /*02f0*/ 	.word	0x00005700


	//   ....[2]....
        /*02f4*/ 	.word	0x00005760


	//   ....[3]....
        /*02f8*/ 	.word	0x00005900


	//   ....[4]....
        /*02fc*/ 	.word	0x00005930


	//   ....[5]....
        /*0300*/ 	.word	0x00005960


	//   ....[6]....
        /*0304*/ 	.word	0x00005b00


	//   ....[7]....
        /*0308*/ 	.word	0x00005b60


	//   ....[8]....
        /*030c*/ 	.word	0x00009a00


	//   ....[9]....
        /*0310*/ 	.word	0x00009c40


	//   ....[10]....
        /*0314*/ 	.word	0x00009c50


	//   ....[11]....
        /*0318*/ 	.word	0x00009e60


	//   ....[12]....
        /*031c*/ 	.word	0x0000a4c0


	//   ....[13]....
        /*0320*/ 	.word	0x0000a570


	//   ....[14]....
        /*0324*/ 	.word	0x0000a5c0


	//   ....[15]....
        /*0328*/ 	.word	0x0000a920


	//   ....[16]....
        /*032c*/ 	.word	0x0000ecf0


	//   ....[17]....
        /*0330*/ 	.word	0x0000ed80


	//   ....[18]....
        /*0334*/ 	.word	0x0000ee00


	//   ....[19]....
        /*0338*/ 	.word	0x0000ee20


	//   ....[20]....
        /*033c*/ 	.word	0x0000ee40


	//   ....[21]....
        /*0340*/ 	.word	0x0000ee90


	//   ....[22]....
        /*0344*/ 	.word	0x0000eed0


	//   ....[23]....
        /*0348*/ 	.word	0x0000f050


	//   ....[24]....
        /*034c*/ 	.word	0x00013a50


	//   ....[25]....
        /*0350*/ 	.word	0x00013a80


	//   ....[26]....
        /*0354*/ 	.word	0x00013b60


	//   ....[27]....
        /*0358*/ 	.word	0x00013b90


	//   ....[28]....
        /*035c*/ 	.word	0x00013c10


	//   ....[29]....
        /*0360*/ 	.word	0x00013db0


	//   ....[30]....
        /*0364*/ 	.word	0x00013ea0


	//   ....[31]....
        /*0368*/ 	.word	0x00013f60


	//   ....[32]....
        /*036c*/ 	.word	0x00016a40


	//   ....[33]....
        /*0370*/ 	.word	0x00016a50


	//   ....[34]....
        /*0374*/ 	.word	0x00016a60


	//   ....[35]....
        /*0378*/ 	.word	0x00016a80


	//   ....[36]....
        /*037c*/ 	.word	0x00016aa0


	//   ....[37]....
        /*0380*/ 	.word	0x00016ac0


	//   ....[38]....
        /*0384*/ 	.word	0x00016ad0


	//   ....[39]....
        /*0388*/ 	.word	0x00016b00


	//----- nvinfo : EIATTR_VRC_CTA_INIT_COUNT
	.align		4
.L_520:
        /*038c*/ 	.byte	0x02, 0x4a
	.zero		1
	.zero		1


	//----- nvinfo : EIATTR_EXIT_INSTR_OFFSETS
	.align		4
        /*0390*/ 	.byte	0x04, 0x1c
        /*0392*/ 	.short	(.L_522 - .L_521)


	//   ....[0]....
.L_521:
        /*0394*/ 	.word	0x00000530


	//   ....[1]....
        /*0398*/ 	.word	0x00001890


	//   ....[2]....
        /*039c*/ 	.word	0x00001920


	//   ....[3]....
        /*03a0*/ 	.word	0x00018570


	//   ....[4]....
        /*03a4*/ 	.word	0x00018650


	//----- nvinfo : EIATTR_CRS_STACK_SIZE
	.align		4
.L_522:
        /*03a8*/ 	.byte	0x04, 0x1e
        /*03aa*/ 	.short	(.L_524 - .L_523)
.L_523:
        /*03ac*/ 	.word	0x00000000


	//----- nvinfo : EIATTR_CBANK_PARAM_SIZE
	.align		4
.L_524:
        /*03b0*/ 	.byte	0x03, 0x19
        /*03b2*/ 	.short	0x01d0


	//----- nvinfo : EIATTR_PARAM_CBANK
	.align		4
        /*03b4*/ 	.byte	0x04, 0x0a
        /*03b6*/ 	.short	(.L_526 - .L_525)
	.align		4
.L_525:
        /*03b8*/ 	.word	index@(.nv.constant0._ZN5flash16flash_fwd_kernelI23Flash_fwd_kernel_traitsILi64ELi128ELi64ELi4ELb0ELb0EN7cutlass10bfloat16_tE19Flash_kernel_traitsILi64ELi128ELi64ELi4ES3_EELb1ELb0ELb1ELb0ELb0ELb0ELb0ELb0EEEvNS_16Flash_fwd_paramsE)
        /*03bc*/ 	.short	0x0380
        /*03be*/ 	.short	0x01d0


	//----- nvinfo : EIATTR_SW_WAR
	.align		4
.L_526:
        /*03c0*/ 	.byte	0x04, 0x36
        /*03c2*/ 	.short	(.L_528 - .L_527)
.L_527:
        /*03c4*/ 	.word	0x00000008
.L_528:


//--------------------- .nv.info._ZN5flash16flash_fwd_kernelI23Flash_fwd_kernel_traitsILi64ELi128ELi64ELi4ELb0ELb0EN7cutlass10bfloat16_tE19Flash_kernel_traitsILi64ELi128ELi64ELi4ES3_EELb1ELb0ELb0ELb0ELb1ELb1ELb0ELb0EEEvNS_16Flash_fwd_paramsE --------------------------
	.section	.nv.info._ZN5flash16flash_fwd_kernelI23Flash_fwd_kernel_traitsILi64ELi128ELi64ELi4ELb0ELb0EN7cutlass10bfloat16_tE19Flash_kernel_traitsILi64ELi128ELi64ELi4ES3_EELb1ELb0ELb0ELb0ELb1ELb1ELb0ELb0EEEvNS_16Flash_fwd_paramsE,"",@"SHT_CUDA_INFO"
	.sectionflags	@""
	.align	4


	//----- nvinfo : EIATTR_CUDA_API_VERSION
	.align		4
        /*0000*/ 	.byte	0x04, 0x37
        /*0002*/ 	.short	(.L_530 - .L_529)
.L_529:
        /*0004*/ 	.word	0x00000082


	//----- nvinfo : EIATTR_KPARAM_INFO
	.align		4
.L_530:
        /*0008*/ 	.byte	0x04, 0x17
        /*000a*/ 	.short	(.L_532 - .L_531)
.L_531:
        /*000c*/ 	.word	0x00000000
        /*0010*/ 	.short	0x0000
        /*0012*/ 	.short	0x0000
        /*0014*/ 	.byte	0x00, 0xf0, 0x41, 0x07


	//----- nvinfo : EIATTR_SPARSE_MMA_MASK
	.align		4
.L_532:
        /*0018*/ 	.byte	0x03, 0x50
        /*001a*/ 	.short	0x0000


	//----- nvinfo : EIATTR_MAXREG_COUNT
	.align		4
        /*001c*/ 	.byte	0x03, 0x1b
        /*001e*/ 	.short	0x00ff


	//----- nvinfo : EIATTR_NUM_BARRIERS
	.align		4
        /*0020*/ 	.byte	0x02, 0x4c
        /*0022*/ 	.byte	0x01
	.zero		1


	//----- nvinfo : EIATTR_MERCURY_ISA_VERSION
	.align		4
        /*0024*/ 	.byte	0x03, 0x5f
        /*0026*/ 	.short	0x0101


	//----- nvinfo : EIATTR_COOP_GROUP_MASK_REGIDS
	.align		4
        /*0028*/ 	.byte	0x04, 0x29
        /*002a*/ 	.short	(.L_534 - .L_533)


	//   ....[0]....
.L_533:
        /*002c*/ 	.word	0xffffffff


	//   ....[1]....
        /*0030*/ 	.word	0xffffffff


	//   ....[2]....
        /*0034*/ 	.word	0xffffffff


	//   ....[3]....
        /*0038*/ 	.word	0xffffffff


	//   ....[4]....
        /*003c*/ 	.word	0xffffffff


	//   ....[5]....
        /*0040*/ 	.word	0xffffffff


	//   ....[6]....
        /*0044*/ 	.word	0xffffffff


	//   ....[7]....
        /*0048*/ 	.word	0xffffffff


	//   ....[8]....
        /*004c*/ 	.word	0xffffffff


	//   ....[9]....
        /*0050*/ 	.word	0xffffffff


	//   ....[10]....
        /*0054*/ 	.word	0xffffffff


	//   ....[11]....
        /*0058*/ 	.word	0xffffffff


	//   ....[12]....
        /*005c*/ 	.word	0xffffffff


	//   ....[13]....
        /*0060*/ 	.word	0xffffffff


	//   ....[14]....
        /*0064*/ 	.word	0xffffffff


	//   ....[15]....
        /*0068*/ 	.word	0xffffffff


	//   ....[16]....
        /*006c*/ 	.word	0xffffffff


	//   ....[17]....
        /*0070*/ 	.word	0xffffffff


	//   ....[18]....
        /*0074*/ 	.word	0xffffffff


	//   ....[19]....
        /*0078*/ 	.word	0xffffffff


	//   ....[20]....
        /*007c*/ 	.word	0xffffffff


	//   ....[21]....
        /*0080*/ 	.word	0xffffffff


	//   ....[22]....
        /*0084*/ 	.word	0xffffffff


	//   ....[23]....
        /*0088*/ 	.word	0xffffffff


	//----- nvinfo : EIATTR_COOP_GROUP_INSTR_OFFSETS
	.align		4
.L_534:
        /*008c*/ 	.byte	0x04, 0x28
        /*008e*/ 	.short	(.L_536 - .L_535)


	//   ....[0]....
.L_535:
        /*0090*/ 	.word	0x000019e0


	//   ....[1]....
        /*0094*/ 	.word	0x00001bd0


	//   ....[2]....
        /*0098*/ 	.word	0x00001c50


	//   ....[3]....
        /*009c*/ 	.word	0x00001dc0


	//   ....[4]....
        /*00a0*/ 	.word	0x00001e90


	//   ....[5]....
        /*00a4*/ 	.word	0x00001f20


	//   ....[6]....
        /*00a8*/ 	.word	0x00002050


	//   ....[7]....
        /*00ac*/ 	.word	0x00002130


	//   ....[8]....
        /*00b0*/ 	.word	0x00004f20


	//   ....[9]....
        /*00b4*/ 	.word	0x00004f80


	//   ....[10]....
        /*00b8*/ 	.word	0x00004fb0


	//   ....[11]....
        /*00bc*/ 	.word	0x00004fe0


	//   ....[12]....
        /*00c0*/ 	.word	0x00005010


	//   ....[13]....
        /*00c4*/ 	.word	0x00005020


	//   ....[14]....
        /*00c8*/ 	.word	0x00005230


	//   ....[15]....
        /*00cc*/ 	.word	0x000053f0


	//   ....[16]....
        /*00d0*/ 	.word	0x00007b60


	//   ....[17]....
        /*00d4*/ 	.word	0x00007b90


	//   ....[18]....
        /*00d8*/ 	.word	0x00007bb0


	//   ....[19]....
        /*00dc*/ 	.word	0x00007bd0


	//   ....[20]....
        /*00e0*/ 	.word	0x00007c20


	//   ....[21]....
        /*00e4*/ 	.word	0x00007c40


	//   ....[22]....
        /*00e8*/ 	.word	0x00007c60


	//   ....[23]....
        /*00ec*/ 	.word	0x00007c70


	//----- nvinfo : EIATTR_VRC_CTA_INIT_COUNT
	.align		4
.L_536:
        /*00f0*/ 	.byte	0x02, 0x4a
	.zero		1
	.zero		1


	//----- nvinfo : EIATTR_EXIT_INSTR_OFFSETS
	.align		4
        /*00f4*/ 	.byte	0x04, 0x1c
        /*00f6*/ 	.short	(.L_538 - .L_537)


	//   ....[0]....
.L_537:
        /*00f8*/ 	.word	0x00000290


	//   ....[1]....
        /*00fc*/ 	.word	0x00009060


	//----- nvinfo : EIATTR_CRS_STACK_SIZE
	.align		4
.L_538:
        /*0100*/ 	.byte	0x04, 0x1e
        /*0102*/ 	.short	(.L_540 - .L_539)
.L_539:
        /*0104*/ 	.word	0x00000000


	//----- nvinfo : EIATTR_CBANK_PARAM_SIZE
	.align		4
.L_540:
        /*0108*/ 	.byte	0x03, 0x19
        /*010a*/ 	.short	0x01d0


	//----- nvinfo : EIATTR_PARAM_CBANK
	.align		4
        /*010c*/ 	.byte	0x04, 0x0a
        /*010e*/ 	.short	(.L_542 - .L_541)
	.align		4
.L_541:
        /*0110*/ 	.word	index@(.nv.constant0._ZN5flash16flash_fwd_kernelI23Flash_fwd_kernel_traitsILi64ELi128ELi64ELi4ELb0ELb0EN7cutlass10bfloat16_tE19Flash_kernel_traitsILi64ELi128ELi64ELi4ES3_EELb1ELb0ELb0ELb0ELb1ELb1ELb0ELb0EEEvNS_16Flash_fwd_paramsE)
        /*0114*/ 	.short	0x0380
        /*0116*/ 	.short	0x01d0


	//----- nvinfo : EIATTR_SW_WAR
	.align		4
.L_542:
        /*0118*/ 	.byte	0x04, 0x36
        /*011a*/ 	.short	(.L_544 - .L_543)
.L_543:
        /*011c*/ 	.word	0x00000008
.L_544:


//--------------------- .nv.info._ZN5flash16flash_fwd_kernelI23Flash_fwd_kernel_traitsILi64ELi128ELi64ELi4ELb0ELb0EN7cutlass10bfloat16_tE19Flash_kernel_traitsILi64ELi128ELi64ELi4ES3_EELb0ELb0ELb0ELb0ELb1ELb1ELb1ELb0EEEvNS_16Flash_fwd_paramsE --------------------------
	.section	.nv.info._ZN5flash16flash_fwd_kernelI23Flash_fwd_kernel_traitsILi64ELi128ELi64ELi4ELb0ELb0EN7cutlass10bfloat16_tE19Flash_kernel_traitsILi64ELi128ELi64ELi4ES3_EELb0ELb0ELb0ELb0ELb1ELb1ELb1ELb0EEEvNS_16Flash_fwd_paramsE,"",@"SHT_CUDA_INFO"
	.sectionflags	@""
	.align	4


	//----- nvinfo : EIATTR_CUDA_API_VERSION
	.align		4
        /*0000*/ 	.byte	0x04, 0x37
        /*0002*/ 	.short	(.L_546 - .L_545)
.L_545:
        /*0004*/ 	.word	0x00000082


	//----- nvinfo : EIATTR_KPARAM_INFO
	.align		4
.L_546:
        /*0008*/ 	.byte	0x04, 0x17
        /*000a*/ 	.short	(.L_548 - .L_547)
.L_547:
        /*000c*/ 	.word	0x00000000
        /*0010*/ 	.short	0x0000
        /*0012*/ 	.short	0x0000
        /*0014*/ 	.byte	0x00, 0xf0, 0x41, 0x07


	//----- nvinfo : EIATTR_SPARSE_MMA_MASK
	.align		4
.L_548:
        /*0018*/ 	.byte	0x03, 0x50
        /*001a*/ 	.short	0x0000


	//----- nvinfo : EIATTR_MAXREG_COUNT
	.align		4
        /*001c*/ 	.byte	0x03, 0x1b
        /*001e*/ 	.short	0x00ff


	//----- nvinfo : EIATTR_NUM_BARRIERS
	.align		4
        /*0020*/ 	.byte	0x02, 0x4c
        /*0022*/ 	.byte	0x01
	.zero		1


	//----- nvinfo : EIATTR_MERCURY_ISA_VERSION
	.align		4
        /*0024*/ 	.byte	0x03, 0x5f
        /*0026*/ 	.short	0x0101


	//----- nvinfo : EIATTR_COOP_GROUP_MASK_REGIDS
	.align		4
        /*0028*/ 	.byte	0x04, 0x29
        /*002a*/ 	.short	(.L_550 - .L_549)


	//   ....[0]....
.L_549:
        /*002c*/ 	.word	0xffffffff


	//   ....[1]....
        /*0030*/ 	.word	0xffffffff


	//   ....[2]....
        /*0034*/ 	.word	0xffffffff


	//   ....[3]....
        /*0038*/ 	.word	0xffffffff


	//   ....[4]....
        /*003c*/ 	.word	0xffffffff


	//   ....[5]....
        /*0040*/ 	.word	0xffffffff


	//   ....[6]....
        /*0044*/ 	.word	0xffffffff


	//   ....[7]....
        /*0048*/ 	.word	0xffffffff


	//   ....[8]....
        /*004c*/ 	.word	0xffffffff


	//   ....[9]....
        /*0050*/ 	.word	0xffffffff


	//   ....[10]....
        /*0054*/ 	.word	0xffffffff


	//   ....[11]....
        /*0058*/ 	.word	0xffffffff


	//   ....[12]....
        /*005c*/ 	.word	0xffffffff


	//   ....[13]....
        /*0060*/ 	.word	0xffffffff


	//   ....[14]....
        /*0064*/ 	.word	0xffffffff


	//   ....[15]....
        /*0068*/ 	.word	0xffffffff


	//   ....[16]....
        /*006c*/ 	.word	0xffffffff


	//   ....[17]....
        /*0070*/ 	.word	0xffffffff


	//   ....[18]....
        /*0074*/ 	.word	0xffffffff


	//   ....[19]....
        /*0078*/ 	.word	0xffffffff


	//   ....[20]....
        /*007c*/ 	.word	0xffffffff


	//   ....[21]....
        /*0080*/ 	.word	0xffffffff


	//   ....[22]....
        /*0084*/ 	.word	0xffffffff


	//   ....[23]....
        /*0088*/ 	.word	0xffffffff


	//----- nvinfo : EIATTR_COOP_GROUP_INSTR_OFFSETS
	.align		4
.L_550:
        /*008c*/ 	.byte	0x04, 0x28
        /*008e*/ 	.short	(.L_552 - .L_551)


	//   ....[0]....
.L_551:
        /*0090*/ 	.word	0x00001f40


	//   ....[1]....
        /*0094*/ 	.word	0x000020e0


	//   ....[2]....
        /*0098*/ 	.word	0x00002110


	//   ....[3]....
        /*009c*/ 	.word	0x00002200


	//   ....[4]....
        /*00a0*/ 	.word	0x00002270


	//   ....[5]....
        /*00a4*/ 	.word	0x00002350


	//   ....[6]....
        /*00a8*/ 	.word	0x00002480


	//   ....[7]....
        /*00ac*/ 	.word	0x00002660


	//   ....[8]....
        /*00b0*/ 	.word	0x000049f0


	//   ....[9]....
        /*00b4*/ 	.word	0x00004a70


	//   ....[10]....
        /*00b8*/ 	.word	0x00004a90


	//   ....[11]....
        /*00bc*/ 	.word	0x00004aa0


	//   ....[12]....
        /*00c0*/ 	.word	0x00004ad0


	//   ....[13]....
        /*00c4*/ 	.word	0x00004b00


	//   ....[14]....
        /*00c8*/ 	.word	0x00004b20


	//   ....[15]....
        /*00cc*/ 	.word	0x00004b30


	//   ....[16]....
        /*00d0*/ 	.word	0x00006460


	//   ....[17]....
        /*00d4*/ 	.word	0x000064a0


	//   ....[18]....
        /*00d8*/ 	.word	0x000064c0


	//   ....[19]....
        /*00dc*/ 	.word	0x000064e0


	//   ....[20]....
        /*00e0*/ 	.word	0x00006540


	//   ....[21]....
        /*00e4*/ 	.word	0x00006560


	//   ....[22]....
        /*00e8*/ 	.word	0x00006580


	//   ....[23]....
        /*00ec*/ 	.word	0x00006590


	//----- nvinfo : EIATTR_VRC_CTA_INIT_COUNT
	.align		4
.L_552:
        /*00f0*/ 	.byte	0x02, 0x4a
	.zero		1
	.zero		1


	//----- nvinfo : EIATTR_EXIT_INSTR_OFFSETS
	.align		4
        /*00f4*/ 	.byte	0x04, 0x1c
        /*00f6*/ 	.short	(.L_554 - .L_553)


	//   ....[0]....
.L_553:
        /*00f8*/ 	.word	0x00000140


	//   ....[1]....
        /*00fc*/ 	.word	0x000078f0


	//----- nvinfo : EIATTR_CRS_STACK_SIZE
	.align		4
.L_554:
        /*0100*/ 	.byte	0x04, 0x1e
        /*0102*/ 	.short	(.L_556 - .L_555)
.L_555:
        /*0104*/ 	.word	0x00000000


	//----- nvinfo : EIATTR_CBANK_PARAM_SIZE
	.align		4
.L_556:
        /*0108*/ 	.byte	0x03, 0x19
        /*010a*/ 	.short	0x01d0


	//----- nvinfo : EIATTR_PARAM_CBANK
	.align		4
        /*010c*/ 	.byte	0x04, 0x0a
        /*010e*/ 	.short	(.L_558 - .L_557)
	.align		4
.L_557:
        /*0110*/ 	.word	index@(.nv.constant0._ZN5flash16flash_fwd_kernelI23Flash_fwd_kernel_traitsILi64ELi128ELi64ELi4ELb0ELb0EN7cutlass10bfloat16_tE19Flash_kernel_traitsILi64ELi128ELi64ELi4ES3_EELb0ELb0ELb0ELb0ELb1ELb1ELb1ELb0EEEvNS_16Flash_fwd_paramsE)
        /*0114*/ 	.short	0x0380
        /*0116*/ 	.short	0x01d0


	//----- nvinfo : EIATTR_SW_WAR
	.align		4
.L_558:
        /*0118*/ 	.byte	0x04, 0x36
        /*011a*/ 	.short	(.L_560 - .L_559)
.L_559:
        /*011c*/ 	.word	0x00000008
.L_560:


//--------------------- .nv.info._ZN5flash16flash_fwd_kernelI23Flash_fwd_kernel_traitsILi64ELi128ELi64ELi4ELb0ELb0EN7cutlass10bfloat16_tE19Flash_kernel_traitsILi64ELi128ELi64ELi4ES3_EELb1ELb0ELb0ELb1ELb0ELb0ELb0ELb0EEEvNS_16Flash_fwd_paramsE --------------------------
	.section	.nv.info._ZN5flash16flash_fwd_kernelI23Flash_fwd_kernel_traitsILi64ELi128ELi64ELi4ELb0ELb0EN7cutlass10bfloat16_tE19Flash_kernel_traitsILi64ELi128ELi64ELi4ES3_EELb1ELb0ELb0ELb1ELb0ELb0ELb0ELb0EEEvNS_16Flash_fwd_paramsE,"",@"SHT_CUDA_INFO"
	.sectionflags	@""
	.align	4


	//----- nvinfo : EIATTR_CUDA_API_VERSION
	.align		4
        /*0000*/ 	.byte	0x04, 0x37
        /*0002*/ 	.short	(.L_562 - .L_561)
.L_561:
        /*0004*/ 	.word	0x00000082


	//----- nvinfo : EIATTR_KPARAM_INFO
	.align		4
.L_562:
        /*0008*/ 	.byte	0x04, 0x17
        /*000a*/ 	.short	(.L_564 - .L_563)
.L_563:
        /*000c*/ 	.word	0x00000000
        /*0010*/ 	.short	0x0000
        /*0012*/ 	.short	0x0000
        /*0014*/ 	.byte	0x00, 0xf0, 0x41, 0x07


	//----- nvinfo : EIATTR_SPARSE_MMA_MASK
	.align		4
.L_564:
        /*0018*/ 	.byte	0x03, 0x50
        /*001a*/ 	.short	0x0000


	//----- nvinfo : EIATTR_MAXREG_COUNT
	.align		4
        /*001c*/ 	.byte	0x03, 0x1b
        /*001e*/ 	.short	0x00ff


	//----- nvinfo : EIATTR_NUM_BARRIERS
	.align		4
        /*0020*/ 	.byte	0x02, 0x4c
        /*0022*/ 	.byte	0x01
	.zero		1


	//----- nvinfo : EIATTR_MERCURY_ISA_VERSION
	.align		4
        /*0024*/ 	.byte	0x03, 0x5f
        /*0026*/ 	.short	0x0101


	//----- nvinfo : EIATTR_COOP_GROUP_MASK_REGIDS
	.align		4
        /*0028*/ 	.byte	0x04, 0x29
        /*002a*/ 	.short	(.L_566 - .L_565)


	//   ....[0]....
.L_565:
        /*002c*/ 	.word	0xffffffff


	//   ....[1]....
        /*0030*/ 	.word	0xffffffff


	//   ....[2]....
        /*0034*/ 	.word	0xffffffff


	//   ....[3]....
        /*0038*/ 	.word	0xffffffff


	//   ....[4]....
        /*003c*/ 	.word	0xffffffff


	//   ....[5]....
        /*0040*/ 	.word	0xffffffff


	//   ....[6]....
        /*0044*/ 	.word	0xffffffff


	//   ....[7]....
        /*0048*/ 	.word	0xffffffff


	//   ....[8]....
        /*004c*/ 	.word	0xffffffff


	//   ....[9]....
        /*0050*/ 	.word	0xffffffff


	//   ....[10]....
        /*0054*/ 	.word	0xffffffff


	//   ....[11]....
        /*0058*/ 	.word	0xffffffff


	//   ....[12]....
        /*005c*/ 	.word	0xffffffff


	//   ....[13]....
        /*0060*/ 	.word	0xffffffff


	//   ....[14]....
        /*0064*/ 	.word	0xffffffff


	//   ....[15]....
        /*0068*/ 	.word	0xffffffff


	//   ....[16]....
        /*006c*/ 	.word	0xffffffff


	//   ....[17]....
        /*0070*/ 	.word	0xffffffff


	//   ....[18]....
        /*0074*/ 	.word	0xffffffff


	//   ....[19]....
        /*0078*/ 	.word	0xffffffff


	//   ....[20]....
        /*007c*/ 	.word	0xffffffff


	//   ....[21]....
        /*0080*/ 	.word	0xffffffff


	//   ....[22]....
        /*0084*/ 	.word	0xffffffff


	//   ....[23]....
        /*0088*/ 	.word	0xffffffff


	//----- nvinfo : EIATTR_COOP_GROUP_INSTR_OFFSETS
	.align		4
.L_566:
        /*008c*/ 	.byte	0x04, 0x28
        /*008e*/ 	.short	(.L_568 - .L_567)


	//   ....[0]....
.L_567:
        /*0090*/ 	.word	0x00005b70


	//   ....[1]....
        /*0094*/ 	.word	0x00005c50


	//   ....[2]....
        /*0098*/ 	.word	0x00005c90


	//   ....[3]....
        /*009c*/ 	.word	0x00005cf0


	//   ....[4]....
        /*00a0*/ 	.word	0x00005d30


	//   ....[5]....
        /*00a4*/ 	.word	0x00005e10


	//   ....[6]....
        /*00a8*/ 	.word	0x00005eb0


	//   ....[7]....
        /*00ac*/ 	.word	0x00005ef0


	//   ....[8]....
        /*00b0*/ 	.word	0x00009db0


	//   ....[9]....
        /*00b4*/ 	.word	0x00009df0


	//   ....[10]....
        /*00b8*/ 	.word	0x00009eb0


	//   ....[11]....
        /*00bc*/ 	.word	0x00009f90


	//   ....[12]....
        /*00c0*/ 	.word	0x00009fd0


	//   ....[13]....
        /*00c4*/ 	.word	0x0000a030


	//   ....[14]....
        /*00c8*/ 	.word	0x0000a3b0


	//   ....[15]....
        /*00cc*/ 	.word	0x0000a540


	//   ....[16]....
        /*00d0*/ 	.word	0x0000cba0


	//   ....[17]....
        /*00d4*/ 	.word	0x0000cbc0


	//   ....[18]....
        /*00d8*/ 	.word	0x0000cbe0


	//   ....[19]....
        /*00dc*/ 	.word	0x0000cbf0


	//   ....[20]....
        /*00e0*/ 	.word	0x0000cc40


	//   ....[21]....
        /*00e4*/ 	.word	0x0000cc60


	//   ....[22]....
        /*00e8*/ 	.word	0x0000cc80


	//   ....[23]....
        /*00ec*/ 	.word	0x0000cc90


	//----- nvinfo : EIATTR_VRC_CTA_INIT_COUNT
	.align		4
.L_568:
        /*00f0*/ 	.byte	0x02, 0x4a
	.zero		1
	.zero		1


	//----- nvinfo : EIATTR_EXIT_INSTR_OFFSETS
	.align		4
        /*00f4*/ 	.byte	0x04, 0x1c
        /*00f6*/ 	.short	(.L_570 - .L_569)


	//   ....[0]....
.L_569:
        /*00f8*/ 	.word	0x000004f0


	//   ....[1]....
        /*00fc*/ 	.word	0x000016a0


	//   ....[2]....
        /*0100*/ 	.word	0x00001730


	//   ....[3]....
        /*0104*/ 	.word	0x0000e7a0


	//   ....[4]....
        /*0108*/ 	.word	0x0000e880


	//----- nvinfo : EIATTR_CRS_STACK_SIZE
	.align		4
.L_570:
        /*010c*/ 	.byte	0x04, 0x1e
        /*010e*/ 	.short	(.L_572 - .L_571)
.L_571:
        /*0110*/ 	.word	0x00000000


	//----- nvinfo : EIATTR_CBANK_PARAM_SIZE
	.align		4
.L_572:
        /*0114*/ 	.byte	0x03, 0x19
        /*0116*/ 	.short	0x01d0


	//----- nvinfo : EIATTR_PARAM_CBANK
	.align		4
        /*0118*/ 	.byte	0x04, 0x0a
        /*011a*/ 	.short	(.L_574 - .L_573)
	.align		4
.L_573:
        /*011c*/ 	.word	index@(.nv.constant0._ZN5flash16flash_fwd_kernelI23Flash_fwd_kernel_traitsILi64ELi128ELi64ELi4ELb0ELb0EN7cutlass10bfloat16_tE19Flash_kernel_traitsILi64ELi128ELi64ELi4ES3_EELb1ELb0ELb0ELb1ELb0ELb0ELb0ELb0EEEvNS_16Flash_fwd_paramsE)
        /*0120*/ 	.short	0x0380
        /*0122*/ 	.short	0x01d0


	//----- nvinfo : EIATTR_SW_WAR
	.align		4
.L_574:
        /*0124*/ 	.byte	0x04, 0x36
        /*0126*/ 	.short	(.L_576 - .L_575)
.L_575:
        /*0128*/ 	.word	0x00000008
.L_576:


//--------------------- .nv.info._ZN5flash16flash_fwd_kernelI23Flash_fwd_kernel_traitsILi64ELi128ELi64ELi4ELb0ELb0EN7cutlass10bfloat16_tE19Flash_kernel_traitsILi64ELi128ELi64ELi4ES3_EELb1ELb0ELb0ELb0ELb0ELb0ELb0ELb1EEEvNS_16Flash_fwd_paramsE --------------------------
	.section	.nv.info._ZN5flash16flash_fwd_kernelI23Flash_fwd_kernel_traitsILi64ELi128ELi64ELi4ELb0ELb0EN7cutlass10bfloat16_tE19Flash_kernel_traitsILi64ELi128ELi64ELi4ES3_EELb1ELb0ELb0ELb0ELb0ELb0ELb0ELb1EEEvNS_16Flash_fwd_paramsE,"",@"SHT_CUDA_INFO"
	.sectionflags	@""
	.align	4


	//----- nvinfo : EIATTR_CUDA_API_VERSION
	.align		4
        /*0000*/ 	.byte	0x04, 0x37
        /*0002*/ 	.short	(.L_578 - .L_577)
.L_577:
        /*0004*/ 	.word	0x00000082


	//----- nvinfo : EIATTR_KPARAM_INFO
	.align		4
.L_578:
        /*0008*/ 	.byte	0x04, 0x17
        /*000a*/ 	.short	(.L_580 - .L_579)
.L_579:
        /*000c*/ 	.word	0x00000000
        /*0010*/ 	.short	0x0000
        /*0012*/ 	.short	0x0000
        /*0014*/ 	.byte	0x00, 0xf0, 0x41, 0x07


	//----- nvinfo : EIATTR_SPARSE_MMA_MASK
	.align		4
.L_580:
        /*0018*/ 	.byte	0x03, 0x50
        /*001a*/ 	.short	0x0000


	//----- nvinfo : EIATTR_MAXREG_COUNT
	.align		4
        /*001c*/ 	.byte	0x03, 0x1b
        /*001e*/ 	.short	0x00ff


	//----- nvinfo : EIATTR_NUM_BARRIERS
	.align		4
        /*0020*/ 	.byte	0x02, 0x4c
        /*0022*/ 	.byte	0x01
	.zero		1


	//----- nvinfo : EIATTR_ANNOTATIONS
	.align		4
        /*0024*/ 	.byte	0x04, 0x55
        /*0026*/ 	.short	(.L_582 - .L_581)


	//   ....[0]....
.L_581:
        /* <DEDUP_REMOVED lines=44> */


	//----- nvinfo : EIATTR_MERCURY_ISA_VERSION
	.align		4
.L_582:
        /*02d0*/ 	.byte	0x03, 0x5f
        /*02d2*/ 	.short	0x0101


	//----- nvinfo : EIATTR_INT_WARP_WIDE_INSTR_OFFSETS
	.align		4
        /*02d4*/ 	.byte	0x04, 0x31
        /*02d6*/ 	.short	(.L_584 - .L_583)


	//   ....[0]....
.L_583:
        /*02d8*/ 	.word	0x00004650


	//----- nvinfo : EIATTR_COOP_GROUP_MASK_REGIDS
	.align		4
.L_584:
        /*02dc*/ 	.byte	0x04, 0x29
        /*02de*/ 	.short	(.L_586 - .L_585)


	//   ....[0]....
.L_585:
        /*02e0*/ 	.word	0xffffffff


	//   ....[1]....
        /*02e4*/ 	.word	0xffffffff


	//   ....[2]....
        /*02e8*/ 	.word	0xffffffff


	//   ....[3]....
        /*02ec*/ 	.word	0xffffffff


	//   ....[4]....
        /*02f0*/ 	.word	0xffffffff


	//   ....[5]....
        /*02f4*/ 	.word	0xffffffff


	//   ....[6]....
        /*02f8*/ 	.word	0xffffffff


	//   ....[7]....
        /*02fc*/ 	.word	0xffffffff


	//   ....[8]....
        /*0300*/ 	.word	0xffffffff


	//   ....[9]....
        /*0304*/ 	.word	0xffffffff


	//   ....[10]....
        /*0308*/ 	.word	0xffffffff


	//   ....[11]....
        /*030c*/ 	.word	0xffffffff


	//   ....[12]....
        /*0310*/ 	.word	0xffffffff


	//   ....[13]....
        /*0314*/ 	.word	0xffffffff


	//   ....[14]....
        /*0318*/ 	.word	0xffffffff


	//   ....[15]....
        /*031c*/ 	.word	0xffffffff


	//   ....[16]....
        /*0320*/ 	.word	0xffffffff


	//   ....[17]....
        /*0324*/ 	.word	0xffffffff


	//   ....[18]....
        /*0328*/ 	.word	0xffffffff


	//   ....[19]....
        /*032c*/ 	.word	0xffffffff


	//   ....[20]....
        /*0330*/ 	.word	0xffffffff


	//   ....[21]....
        /*0334*/ 	.word	0xffffffff


	//   ....[22]....
        /*0338*/ 	.word	0xffffffff


	//   ....[23]....
        /*033c*/ 	.word	0xffffffff


	//----- nvinfo : EIATTR_COOP_GROUP_INSTR_OFFSETS
	.align		4
.L_586:
        /*0340*/ 	.byte	0x04, 0x28
        /*0342*/ 	.short	(.L_588 - .L_587)


	//   ....[0]....
.L_587:
        /*0344*/ 	.word	0x00004c20


	//   ....[1]....
        /*0348*/ 	.word	0x00004c60


	//   ....[2]....
        /*034c*/ 	.word	0x00004cc0


	//   ....[3]....
        /*0350*/ 	.word	0x00004cf0


	//   ....[4]....
        /*0354*/ 	.word	0x00004db0


	//   ....[5]....
        /*0358*/ 	.word	0x00004ea0


	//   ....[6]....
        /*035c*/ 	.word	0x00004ef0


	//   ....[7]....
        /*0360*/ 	.word	0x00004f20


	//   ....[8]....
        /*0364*/ 	.word	0x0000a130


	//   ....[9]....
        /*0368*/ 	.word	0x0000a170


	//   ....[10]....
        /*036c*/ 	.word	0x0000a1a0


	//   ....[11]....
        /*0370*/ 	.word	0x0000a1c0


	//   ....[12]....
        /*0374*/ 	.word	0x0000a2c0


	//   ....[13]....
        /*0378*/ 	.word	0x0000a300


	//   ....[14]....
        /*037c*/ 	.word	0x0000a330


	//   ....[15]....
        /*0380*/ 	.word	0x0000a520


	//   ....[16]....
        /*0384*/ 	.word	0x0000efe0


	//   ....[17]....
        /*0388*/ 	.word	0x0000eff0


	//   ....[18]....
        /*038c*/ 	.word	0x0000f000


	//   ....[19]....
        /*0390*/ 	.word	0x0000f020


	//   ....[20]....
        /*0394*/ 	.word	0x0000f040


	//   ....[21]....
        /*0398*/ 	.word	0x0000f050


	//   ....[22]....
        /*039c*/ 	.word	0x0000f070


	//   ....[23]....
        /*03a0*/ 	.word	0x0000f0a0


	//----- nvinfo : EIATTR_VRC_CTA_INIT_COUNT
	.align		4
.L_588:
        /*03a4*/ 	.byte	0x02, 0x4a
	.zero		1
	.zero		1


	//----- nvinfo : EIATTR_EXIT_INSTR_OFFSETS
	.align		4
        /*03a8*/ 	.byte	0x04, 0x1c
        /*03aa*/ 	.short	(.L_590 - .L_589)


	//   ....[0]....
.L_589:
        /*03ac*/ 	.word	0x000005f0


	//   ....[1]....
        /*03b0*/ 	.word	0x00001830


	//   ....[2]....
        /*03b4*/ 	.word	0x000018c0


	//   ....[3]....
        /*03b8*/ 	.word	0x000109f0


	//   ....[4]....
        /*03bc*/ 	.word	0x00010ad0


	//----- nvinfo : EIATTR_CRS_STACK_SIZE
	.align		4
.L_590:
        /*03c0*/ 	.byte	0x04, 0x1e
        /*03c2*/ 	.short	(.L_592 - .L_591)
.L_591:
        /*03c4*/ 	.word	0x00000000


	//----- nvinfo : EIATTR_CBANK_PARAM_SIZE
	.align		4
.L_592:
        /*03c8*/ 	.byte	0x03, 0x19
        /*03ca*/ 	.short	0x01d0


	//----- nvinfo : EIATTR_PARAM_CBANK
	.align		4
        /*03cc*/ 	.byte	0x04, 0x0a
        /*03ce*/ 	.short	(.L_594 - .L_593)
	.align		4
.L_593:
        /*03d0*/ 	.word	index@(.nv.constant0._ZN5flash16flash_fwd_kernelI23Flash_fwd_kernel_traitsILi64ELi128ELi64ELi4ELb0ELb0EN7cutlass10bfloat16_tE19Flash_kernel_traitsILi64ELi128ELi64ELi4ES3_EELb1ELb0ELb0ELb0ELb0ELb0ELb0ELb1EEEvNS_16Flash_fwd_paramsE)
        /*03d4*/ 	.short	0x0380
        /*03d6*/ 	.short	0x01d0


	//----- nvinfo : EIATTR_SW_WAR
	.align		4
.L_594:
        /*03d8*/ 	.byte	0x04, 0x36
        /*03da*/ 	.short	(.L_596 - .L_595)
.L_595:
        /*03dc*/ 	.word	0x00000008
.L_596:


//--------------------- .nv.info._ZN5flash16flash_fwd_kernelI23Flash_fwd_kernel_traitsILi64ELi128ELi64ELi4ELb0ELb0EN7cutlass10bfloat16_tE19Flash_kernel_traitsILi64ELi128ELi64ELi4ES3_EELb0ELb0ELb0ELb0ELb0ELb0ELb1ELb0EEEvNS_16Flash_fwd_paramsE --------------------------
	.section	.nv.info._ZN5flash16flash_fwd_kernelI23Flash_fwd_kernel_traitsILi64ELi128ELi64ELi4ELb0ELb0EN7cutlass10bfloat16_tE19Flash_kernel_traitsILi64ELi128ELi64ELi4ES3_EELb0ELb0ELb0ELb0ELb0ELb0ELb1ELb0EEEvNS_16Flash_fwd_paramsE,"",@"SHT_CUDA_INFO"
	.sectionflags	@""
	.align	4


	//----- nvinfo : EIATTR_CUDA_API_VERSION
	.align		4
        /*0000*/ 	.byte	0x04, 0x37
        /*0002*/ 	.short	(.L_598 - .L_597)
.L_597:
        /*0004*/ 	.word	0x00000082


	//----- nvinfo : EIATTR_KPARAM_INFO
	.align		4
.L_598:
        /*0008*/ 	.byte	0x04, 0x17
        /*000a*/ 	.short	(.L_600 - .L_599)
.L_599:
        /*000c*/ 	.word	0x00000000
        /*0010*/ 	.short	0x0000
        /*0012*/ 	.short	0x0000
        /*0014*/ 	.byte	0x00, 0xf0, 0x41, 0x07


	//----- nvinfo : EIATTR_SPARSE_MMA_MASK
	.align		4
.L_600:
        /*0018*/ 	.byte	0x03, 0x50
        /*001a*/ 	.short	0x0000


	//----- nvinfo : EIATTR_MAXREG_COUNT
	.align		4
        /*001c*/ 	.byte	0x03, 0x1b
        /*001e*/ 	.short	0x00ff


	//----- nvinfo : EIATTR_NUM_BARRIERS
	.align		4
        /*0020*/ 	.byte	0x02, 0x4c
        /*0022*/ 	.byte	0x01
	.zero		1


	//----- nvinfo : EIATTR_MERCURY_ISA_VERSION
	.align		4
        /*0024*/ 	.byte	0x03, 0x5f
        /*0026*/ 	.short	0x0101


	//----- nvinfo : EIATTR_COOP_GROUP_MASK_REGIDS
	.align		4
        /*0028*/ 	.byte	0x04, 0x29
        /*002a*/ 	.short	(.L_602 - .L_601)


	//   ....[0]....
.L_601:
        /*002c*/ 	.word	0xffffffff


	//   ....[1]....
        /*0030*/ 	.word	0xffffffff


	//   ....[2]....
        /*0034*/ 	.word	0xffffffff


	//   ....[3]....
        /*0038*/ 	.word	0xffffffff


	//   ....[4]....
        /*003c*/ 	.word	0xffffffff


	//   ....[5]....
        /*0040*/ 	.word	0xffffffff


	//   ....[6]....
        /*0044*/ 	.word	0xffffffff


	//   ....[7]....
        /*0048*/ 	.word	0xffffffff


	//   ....[8]....
        /*004c*/ 	.word	0xffffffff


	//   ....[9]....
        /*0050*/ 	.word	0xffffffff


	//   ....[10]....
        /*0054*/ 	.word	0xffffffff


	//   ....[11]....
        /*0058*/ 	.word	0xffffffff


	//   ....[12]....
        /*005c*/ 	.word	0xffffffff


	//   ....[13]....
        /*0060*/ 	.word	0xffffffff


	//   ....[14]....
        /*0064*/ 	.word	0xffffffff


	//   ....[15]....
        /*0068*/ 	.word	0xffffffff


	//   ....[16]....
        /*006c*/ 	.word	0xffffffff


	//   ....[17]....
        /*0070*/ 	.word	0xffffffff


	//   ....[18]....
        /*0074*/ 	.word	0xffffffff


	//   ....[19]....
        /*0078*/ 	.word	0xffffffff


	//   ....[20]....
        /*007c*/ 	.word	0xffffffff


	//   ....[21]....
        /*0080*/ 	.word	0xffffffff


	//   ....[22]....
        /*0084*/ 	.word	0xffffffff


	//   ....[23]....
        /*0088*/ 	.word	0xffffffff


	//----- nvinfo : EIATTR_COOP_GROUP_INSTR_OFFSETS
	.align		4
.L_602:
        /*008c*/ 	.byte	0x04, 0x28
        /*008e*/ 	.short	(.L_604 - .L_603)


	//   ....[0]....
.L_603:
        /*0090*/ 	.word	0x00004d00


	//   ....[1]....
        /*0094*/ 	.word	0x00004d30


	//   ....[2]....
        /*0098*/ 	.word	0x00004e10


	//   ....[3]....
        /*009c*/ 	.word	0x00004e20


	//   ....[4]....
        /*00a0*/ 	.word	0x00004e30


	//   ....[5]....
        /*00a4*/ 	.word	0x00004fb0


	//   ....[6]....
        /*00a8*/ 	.word	0x00005010


	//   ....[7]....
        /*00ac*/ 	.word	0x000051d0


	//   ....[8]....
        /*00b0*/ 	.word	0x00007870


	//   ....[9]....
        /*00b4*/ 	.word	0x000078f0


	//   ....[10]....
        /*00b8*/ 	.word	0x00007910


	//   ....[11]....
        /*00bc*/ 	.word	0x00007920


	//   ....[12]....
        /*00c0*/ 	.word	0x00007970


	//   ....[13]....
        /*00c4*/ 	.word	0x00007990


	//   ....[14]....
        /*00c8*/ 	.word	0x000079b0


	//   ....[15]....
        /*00cc*/ 	.word	0x000079c0


	//   ....[16]....
        /*00d0*/ 	.word	0x000092e0


	//   ....[17]....
        /*00d4*/ 	.word	0x00009320


	//   ....[18]....
        /*00d8*/ 	.word	0x00009340


	//   ....[19]....
        /*00dc*/ 	.word	0x00009360


	//   ....[20]....
        /*00e0*/ 	.word	0x000093b0


	//   ....[21]....
        /*00e4*/ 	.word	0x000093d0


	//   ....[22]....
        /*00e8*/ 	.word	0x000093e0


	//   ....[23]....
        /*00ec*/ 	.word	0x00009410


	//----- nvinfo : EIATTR_VRC_CTA_INIT_COUNT
	.align		4
.L_604:
        /*00f0*/ 	.byte	0x02, 0x4a
	.zero		1
	.zero		1


	//----- nvinfo : EIATTR_EXIT_INSTR_OFFSETS
	.align		4
        /*00f4*/ 	.byte	0x04, 0x1c
        /*00f6*/ 	.short	(.L_606 - .L_605)


	//   ....[0]....
.L_605:
        /*00f8*/ 	.word	0x000003a0


	//   ....[1]....
        /*00fc*/ 	.word	0x00001580


	//   ....[2]....
        /*0100*/ 	.word	0x00001610


	//   ....[3]....
        /*0104*/ 	.word	0x0000adb0


	//   ....[4]....
        /*0108*/ 	.word	0x0000ae90


	//----- nvinfo : EIATTR_CRS_STACK_SIZE
	.align		4
.L_606:
        /*010c*/ 	.byte	0x04, 0x1e
        /*010e*/ 	.short	(.L_608 - .L_607)
.L_607:
        /*0110*/ 	.word	0x00000000


	//----- nvinfo : EIATTR_CBANK_PARAM_SIZE
	.align		4
.L_608:
        /*0114*/ 	.byte	0x03, 0x19
        /*0116*/ 	.short	0x01d0


	//----- nvinfo : EIATTR_PARAM_CBANK
	.align		4
        /*0118*/ 	.byte	0x04, 0x0a
        /*011a*/ 	.short	(.L_610 - .L_609)
	.align		4
.L_609:
        /*011c*/ 	.word	index@(.nv.constant0._ZN5flash16flash_fwd_kernelI23Flash_fwd_kernel_traitsILi64ELi128ELi64ELi4ELb0ELb0EN7cutlass10bfloat16_tE19Flash_kernel_traitsILi64ELi128ELi64ELi4ES3_EELb0ELb0ELb0ELb0ELb0ELb0ELb1ELb0EEEvNS_16Flash_fwd_paramsE)
        /*0120*/ 	.short	0x0380
        /*0122*/ 	.short	0x01d0


	//----- nvinfo : EIATTR_SW_WAR
	.align		4
.L_610:
        /*0124*/ 	.byte	0x04, 0x36
        /*0126*/ 	.short	(.L_612 - .L_611)
.L_611:
        /*0128*/ 	.word	0x00000008
.L_612:


//--------------------- .nv.info._ZN5flash16flash_fwd_kernelI23Flash_fwd_kernel_traitsILi64ELi128ELi64ELi4ELb0ELb0EN7cutlass10bfloat16_tE19Flash_kernel_traitsILi64ELi128ELi64ELi4ES3_EELb1ELb0ELb0ELb1ELb0ELb0ELb0ELb1EEEvNS_16Flash_fwd_paramsE --------------------------
	.section	.nv.info._ZN5flash16flash_fwd_kernelI23Flash_fwd_kernel_traitsILi64ELi128ELi64ELi4ELb0ELb0EN7cutlass10bfloat16_tE19Flash_kernel_traitsILi64ELi128ELi64ELi4ES3_EELb1ELb0ELb0ELb1ELb0ELb0ELb0ELb1EEEvNS_16Flash_fwd_paramsE,"",@"SHT_CUDA_INFO"
	.sectionflags	@""
	.align	4


	//----- nvinfo : EIATTR_CUDA_API_VERSION
	.align		4
        /*0000*/ 	.byte	0x04, 0x37
        /*0002*/ 	.short	(.L_614 - .L_613)
.L_613:
        /*0004*/ 	.word	0x00000082


	//----- nvinfo : EIATTR_KPARAM_INFO
	.align		4
.L_614:
        /*0008*/ 	.byte	0x04, 0x17
        /*000a*/ 	.short	(.L_616 - .L_615)
.L_615:
        /*000c*/ 	.word	0x00000000
        /*0010*/ 	.short	0x0000
        /*0012*/ 	.short	0x0000
        /*0014*/ 	.byte	0x00, 0xf0, 0x41, 0x07


	//----- nvinfo : EIATTR_SPARSE_MMA_MASK
	.align		4
.L_616:
        /*0018*/ 	.byte	0x03, 0x50
        /*001a*/ 	.short	0x0000


	//----- nvinfo : EIATTR_MAXREG_COUNT
	.align		4
        /*001c*/ 	.byte	0x03, 0x1b
        /*001e*/ 	.short	0x00ff


	//----- nvinfo : EIATTR_NUM_BARRIERS
	.align		4
        /*0020*/ 	.byte	0x02, 0x4c
        /*0022*/ 	.byte	0x01
	.zero		1


	//----- nvinfo : EIATTR_ANNOTATIONS
	.align		4
        /*0024*/ 	.byte	0x04, 0x55
        /*0026*/ 	.short	(.L_618 - .L_617)


	//   ....[0]....
.L_617:
        /* <DEDUP_REMOVED lines=51> */


	//----- nvinfo : EIATTR_MERCURY_ISA_VERSION
	.align		4
.L_618:
        /*0340*/ 	.byte	0x03, 0x5f
        /*0342*/ 	.short	0x0101


	//----- nvinfo : EIATTR_INT_WARP_WIDE_INSTR_OFFSETS
	.align		4
        /*0344*/ 	.byte	0x04, 0x31
        /*0346*/ 	.short	(.L_620 - .L_619)


	//   ....[0]....
.L_619:
        /*0348*/ 	.word	0x00005800


	//----- nvinfo : EIATTR_COOP_GROUP_MASK_REGIDS
	.align		4
.L_620:
        /*034c*/ 	.byte	0x04, 0x29
        /*034e*/ 	.short	(.L_622 - .L_621)


	//   ....[0]....
.L_621:
        /*0350*/ 	.word	0xffffffff


	//   ....[1]....
        /*0354*/ 	.word	0xffffffff


	//   ....[2]....
        /*0358*/ 	.word	0xffffffff


	//   ....[3]....
        /*035c*/ 	.word	0xffffffff


	//   ....[4]....
        /*0360*/ 	.word	0xffffffff


	//   ....[5]....
        /*0364*/ 	.word	0xffffffff


	//   ....[6]....
        /*0368*/ 	.word	0xffffffff


	//   ....[7]....
        /*036c*/ 	.word	0xffffffff


	//   ....[8]....
        /*0370*/ 	.word	0xffffffff


	//   ....[9]....
        /*0374*/ 	.word	0xffffffff


	//   ....[10]....
        /*0378*/ 	.word	0xffffffff


	//   ....[11]....
        /*037c*/ 	.word	0xffffffff


	//   ....[12]....
        /*0380*/ 	.word	0xffffffff


	//   ....[13]....
        /*0384*/ 	.word	0xffffffff


	//   ....[14]....
        /*0388*/ 	.word	0xffffffff


	//   ....[15]....
        /*038c*/ 	.word	0xffffffff


	//   ....[16]....
        /*0390*/ 	.word	0xffffffff


	//   ....[17]....
        /*0394*/ 	.word	0xffffffff


	//   ....[18]....
        /*0398*/ 	.word	0xffffffff


	//   ....[19]....
        /*039c*/ 	.word	0xffffffff


	//   ....[20]....
        /*03a0*/ 	.word	0xffffffff


	//   ....[21]....
        /*03a4*/ 	.word	0xffffffff


	//   ....[22]....
        /*03a8*/ 	.word	0xffffffff


	//   ....[23]....
        /*03ac*/ 	.word	0xffffffff


	//----- nvinfo : EIATTR_COOP_GROUP_INSTR_OFFSETS
	.align		4
.L_622:
        /*03b0*/ 	.byte	0x04, 0x28
        /*03b2*/ 	.short	(.L_624 - .L_623)


	//   ....[0]....
.L_623:
        /*03b4*/ 	.word	0x00005e30


	//   ....[1]....
        /*03b8*/ 	.word	0x00005e80


	//   ....[2]....
        /*03bc*/ 	.word	0x00005eb0


	//   ....[3]....
        /*03c0*/ 	.word	0x00005f50


	//   ....[4]....
        /*03c4*/ 	.word	0x00006030


	//   ....[5]....
        /*03c8*/ 	.word	0x000060c0


	//   ....[6]....
        /*03cc*/ 	.word	0x00006100


	//   ....[7]....
        /*03d0*/ 	.word	0x00006140


	//   ....[8]....
        /*03d4*/ 	.word	0x0000bed0


	//   ....[9]....
        /*03d8*/ 	.word	0x0000bf70


	//   ....[10]....
        /*03dc*/ 	.word	0x0000bfb0


	//   ....[11]....
        /*03e0*/ 	.word	0x0000c170


	//   ....[12]....
        /*03e4*/ 	.word	0x0000c1e0


	//   ....[13]....
        /*03e8*/ 	.word	0x0000c210


	//   ....[14]....
        /*03ec*/ 	.word	0x0000c290


	//   ....[15]....
        /*03f0*/ 	.word	0x0000c410


	//   ....[16]....
        /*03f4*/ 	.word	0x00011390


	//   ....[17]....
        /*03f8*/ 	.word	0x000113a0


	//   ....[18]....
        /*03fc*/ 	.word	0x000113b0


	//   ....[19]....
        /*0400*/ 	.word	0x000113d0


	//   ....[20]....
        /*0404*/ 	.word	0x000113f0


	//   ....[21]....
        /*0408*/ 	.word	0x00011400


	//   ....[22]....
        /*040c*/ 	.word	0x00011420


	//   ....[23]....
        /*0410*/ 	.word	0x00011450


	//----- nvinfo : EIATTR_VRC_CTA_INIT_COUNT
	.align		4
.L_624:
        /*0414*/ 	.byte	0x02, 0x4a
	.zero		1
	.zero		1


	//----- nvinfo : EIATTR_EXIT_INSTR_OFFSETS
	.align		4
        /*0418*/ 	.byte	0x04, 0x1c
        /*041a*/ 	.short	(.L_626 - .L_625)


	//   ....[0]....
.L_625:
        /*041c*/ 	.word	0x00000670


	//   ....[1]....
        /*0420*/ 	.word	0x00001840


	//   ....[2]....
        /*0424*/ 	.word	0x000018d0


	//   ....[3]....
        /*0428*/ 	.word	0x00012da0


	//   ....[4]....
        /*042c*/ 	.word	0x00012e80


	//----- nvinfo : EIATTR_CRS_STACK_SIZE
	.align		4
.L_626:
        /*0430*/ 	.byte	0x04, 0x1e
        /*0432*/ 	.short	(.L_628 - .L_627)
.L_627:
        /*0434*/ 	.word	0x00000000


	//----- nvinfo : EIATTR_CBANK_PARAM_SIZE
	.align		4
.L_628:
        /*0438*/ 	.byte	0x03, 0x19
        /*043a*/ 	.short	0x01d0


	//----- nvinfo : EIATTR_PARAM_CBANK
	.align		4
        /*043c*/ 	.byte	0x04, 0x0a
        /*043e*/ 	.short	(.L_630 - .L_629)
	.align		4
.L_629:
        /*0440*/ 	.word	index@(.nv.constant0._ZN5flash16flash_fwd_kernelI23Flash_fwd_kernel_traitsILi64ELi128ELi64ELi4ELb0ELb0EN7cutlass10bfloat16_tE19Flash_kernel_traitsILi64ELi128ELi64ELi4ES3_EELb1ELb0ELb0ELb1ELb0ELb0ELb0ELb1EEEvNS_16Flash_fwd_paramsE)
        /*0444*/ 	.short	0x0380
        /*0446*/ 	.short	0x01d0


	//----- nvinfo : EIATTR_SW_WAR
	.align		4
.L_630:
        /*0448*/ 	.byte	0x04, 0x36
        /*044a*/ 	.short	(.L_632 - .L_631)
.L_631:
        /*044c*/ 	.word	0x00000008
.L_632:


//--------------------- .nv.info._ZN5flash16flash_fwd_kernelI23Flash_fwd_kernel_traitsILi64ELi128ELi64ELi4ELb0ELb0EN7cutlass10bfloat16_tE19Flash_kernel_traitsILi64ELi128ELi64ELi4ES3_EELb0ELb0ELb0ELb1ELb0ELb0ELb1ELb0EEEvNS_16Flash_fwd_paramsE --------------------------
	.section	.nv.info._ZN5flash16flash_fwd_kernelI23Flash_fwd_kernel_traitsILi64ELi128ELi64ELi4ELb0ELb0EN7cutlass10bfloat16_tE19Flash_kernel_traitsILi64ELi128ELi64ELi4ES3_EELb0ELb0ELb0ELb1ELb0ELb0ELb1ELb0EEEvNS_16Flash_fwd_paramsE,"",@"SHT_CUDA_INFO"
	.sectionflags	@""
	.align	4


	//----- nvinfo : EIATTR_CUDA_API_VERSION
	.align		4
        /*0000*/ 	.byte	0x04, 0x37
        /*0002*/ 	.short	(.L_634 - .L_633)
.L_633:
        /*0004*/ 	.word	0x00000082


	//----- nvinfo : EIATTR_KPARAM_INFO
	.align		4
.L_634:
        /*0008*/ 	.byte	0x04, 0x17
        /*000a*/ 	.short	(.L_636 - .L_635)
.L_635:
        /*000c*/ 	.word	0x00000000
        /*0010*/ 	.short	0x0000
        /*0012*/ 	.short	0x0000
        /*0014*/ 	.byte	0x00, 0xf0, 0x41, 0x07


	//----- nvinfo : EIATTR_SPARSE_MMA_MASK
	.align		4
.L_636:
        /*0018*/ 	.byte	0x03, 0x50
        /*001a*/ 	.short	0x0000


	//----- nvinfo : EIATTR_MAXREG_COUNT
	.align		4
        /*001c*/ 	.byte	0x03, 0x1b
        /*001e*/ 	.short	0x00ff


	//----- nvinfo : EIATTR_NUM_BARRIERS
	.align		4
        /*0020*/ 	.byte	0x02, 0x4c
        /*0022*/ 	.byte	0x01
	.zero		1


	//----- nvinfo : EIATTR_MERCURY_ISA_VERSION
	.align		4
        /*0024*/ 	.byte	0x03, 0x5f
        /*0026*/ 	.short	0x0101


	//----- nvinfo : EIATTR_COOP_GROUP_MASK_REGIDS
	.align		4
        /*0028*/ 	.byte	0x04, 0x29
        /*002a*/ 	.short	(.L_638 - .L_637)


	//   ....[0]....
.L_637:
        /*002c*/ 	.word	0xffffffff


	//   ....[1]....
        /*0030*/ 	.word	0xffffffff


	//   ....[2]....
        /*0034*/ 	.word	0xffffffff


	//   ....[3]....
        /*0038*/ 	.word	0xffffffff


	//   ....[4]....
        /*003c*/ 	.word	0xffffffff


	//   ....[5]....
        /*0040*/ 	.word	0xffffffff


	//   ....[6]....
        /*0044*/ 	.word	0xffffffff


	//   ....[7]....
        /*0048*/ 	.word	0xffffffff


	//   ....[8]....
        /*004c*/ 	.word	0xffffffff


	//   ....[9]....
        /*0050*/ 	.word	0xffffffff


	//   ....[10]....
        /*0054*/ 	.word	0xffffffff


	//   ....[11]....
        /*0058*/ 	.word	0xffffffff


	//   ....[12]....
        /*005c*/ 	.word	0xffffffff


	//   ....[13]....
        /*0060*/ 	.word	0xffffffff


	//   ....[14]....
        /*0064*/ 	.word	0xffffffff


	//   ....[15]....
        /*0068*/ 	.word	0xffffffff


	//   ....[16]....
        /*006c*/ 	.word	0xffffffff


	//   ....[17]....
        /*0070*/ 	.word	0xffffffff


	//   ....[18]....
        /*0074*/ 	.word	0xffffffff


	//   ....[19]....
        /*0078*/ 	.word	0xffffffff


	//   ....[20]....
        /*007c*/ 	.word	0xffffffff


	//   ....[21]....
        /*0080*/ 	.word	0xffffffff


	//   ....[22]....
        /*0084*/ 	.word	0xffffffff


	//   ....[23]....
        /*0088*/ 	.word	0xffffffff


	//----- nvinfo : EIATTR_COOP_GROUP_INSTR_OFFSETS
	.align		4
.L_638:
        /*008c*/ 	.byte	0x04, 0x28
        /*008e*/ 	.short	(.L_640 - .L_639)


	//   ....[0]....
.L_639:
        /*0090*/ 	.word	0x00005e60


	//   ....[1]....
        /*0094*/ 	.word	0x00005ee0


	//   ....[2]....
        /*0098*/ 	.word	0x00005f70


	//   ....[3]....
        /*009c*/ 	.word	0x00005f80


	//   ....[4]....
        /*00a0*/ 	.word	0x00005fb0


	//   ....[5]....
        /*00a4*/ 	.word	0x00006020


	//   ....[6]....
        /*00a8*/ 	.word	0x00006190


	//   ....[7]....
        /*00ac*/ 	.word	0x00006360


	//   ....[8]....
        /*00b0*/ 	.word	0x00009430


	//   ....[9]....
        /*00b4*/ 	.word	0x000094b0


	//   ....[10]....
        /*00b8*/ 	.word	0x00009510


	//   ....[11]....
        /*00bc*/ 	.word	0x00009520


	//   ....[12]....
        /*00c0*/ 	.word	0x00009540


	//   ....[13]....
        /*00c4*/ 	.word	0x00009560


	//   ....[14]....
        /*00c8*/ 	.word	0x00009590


	//   ....[15]....
        /*00cc*/ 	.word	0x000095a0


	//   ....[16]....
        /*00d0*/ 	.word	0x0000aee0


	//   ....[17]....
        /*00d4*/ 	.word	0x0000af20


	//   ....[18]....
        /*00d8*/ 	.word	0x0000af40


	//   ....[19]....
        /*00dc*/ 	.word	0x0000af60


	//   ....[20]....
        /*00e0*/ 	.word	0x0000afb0


	//   ....[21]....
        /*00e4*/ 	.word	0x0000afd0


	//   ....[22]....
        /*00e8*/ 	.word	0x0000aff0


	//   ....[23]....
        /*00ec*/ 	.word	0x0000b000


	//----- nvinfo : EIATTR_VRC_CTA_INIT_COUNT
	.align		4
.L_640:
        /*00f0*/ 	.byte	0x02, 0x4a
	.zero		1
	.zero		1


	//----- nvinfo : EIATTR_EXIT_INSTR_OFFSETS
	.align		4
        /*00f4*/ 	.byte	0x04, 0x1c
        /*00f6*/ 	.short	(.L_642 - .L_641)


	//   ....[0]....
.L_641:
        /*00f8*/ 	.word	0x000003a0


	//   ....[1]....
        /*00fc*/ 	.word	0x00001550


	//   ....[2]....
        /*0100*/ 	.word	0x000015e0


	//   ....[3]....
        /*0104*/ 	.word	0x0000c900


	//   ....[4]....
        /*0108*/ 	.word	0x0000c9e0


	//----- nvinfo : EIATTR_CRS_STACK_SIZE
	.align		4
.L_642:
        /*010c*/ 	.byte	0x04, 0x1e
        /*010e*/ 	.short	(.L_644 - .L_643)
.L_643:
        /*0110*/ 	.word	0x00000000


	//----- nvinfo : EIATTR_CBANK_PARAM_SIZE
	.align		4
.L_644:
        /*0114*/ 	.byte	0x03, 0x19
        /*0116*/ 	.short	0x01d0


	//----- nvinfo : EIATTR_PARAM_CBANK
	.align		4
        /*0118*/ 	.byte	0x04, 0x0a
        /*011a*/ 	.short	(.L_646 - .L_645)
	.align		4
.L_645:
        /*011c*/ 	.word	index@(.nv.constant0._ZN5flash16flash_fwd_kernelI23Flash_fwd_kernel_traitsILi64ELi128ELi64ELi4ELb0ELb0EN7cutlass10bfloat16_tE19Flash_kernel_traitsILi64ELi128ELi64ELi4ES3_EELb0ELb0ELb0ELb1ELb0ELb0ELb1ELb0EEEvNS_16Flash_fwd_paramsE)
        /*0120*/ 	.short	0x0380
        /*0122*/ 	.short	0x01d0


	//----- nvinfo : EIATTR_SW_WAR
	.align		4
.L_646:
        /*0124*/ 	.byte	0x04, 0x36
        /*0126*/ 	.short	(.L_648 - .L_647)
.L_647:
        /*0128*/ 	.word	0x00000008
.L_648:


//--------------------- .nv.info._ZN5flash16flash_fwd_kernelI23Flash_fwd_kernel_traitsILi64ELi128ELi64ELi4ELb0ELb0EN7cutlass10bfloat16_tE19Flash_kernel_traitsILi64ELi128ELi64ELi4ES3_EELb1ELb0ELb1ELb0ELb0ELb1ELb0ELb0EEEvNS_16Flash_fwd_paramsE --------------------------
	.section	.nv.info._ZN5flash16flash_fwd_kernelI23Flash_fwd_kernel_traitsILi64ELi128ELi64ELi4ELb0ELb0EN7cutlass10bfloat16_tE19Flash_kernel_traitsILi64ELi128ELi64ELi4ES3_EELb1ELb0ELb1ELb0ELb0ELb1ELb0ELb0EEEvNS_16Flash_fwd_paramsE,"",@"SHT_CUDA_INFO"
	.sectionflags	@""
	.align	4


	//----- nvinfo : EIATTR_CUDA_API_VERSION
	.align		4
        /*0000*/ 	.byte	0x04, 0x37
        /*0002*/ 	.short	(.L_650 - .L_649)
.L_649:
        /*0004*/ 	.word	0x00000082


	//----- nvinfo : EIATTR_KPARAM_INFO
	.align		4
.L_650:
        /*0008*/ 	.byte	0x04, 0x17
        /*000a*/ 	.short	(.L_652 - .L_651)
.L_651:
        /*000c*/ 	.word	0x00000000
        /*0010*/ 	.short	0x0000
        /*0012*/ 	.short	0x0000
        /*0014*/ 	.byte	0x00, 0xf0, 0x41, 0x07


	//----- nvinfo : EIATTR_SPARSE_MMA_MASK
	.align		4
.L_652:
        /*0018*/ 	.byte	0x03, 0x50
        /*001a*/ 	.short	0x0000


	//----- nvinfo : EIATTR_MAXREG_COUNT
	.align		4
        /*001c*/ 	.byte	0x03, 0x1b
        /*001e*/ 	.short	0x00ff


	//----- nvinfo : EIATTR_NUM_BARRIERS
	.align		4
        /*0020*/ 	.byte	0x02, 0x4c
        /*0022*/ 	.byte	0x01
	.zero		1


	//----- nvinfo : EIATTR_ANNOTATIONS
	.align		4
        /*0024*/ 	.byte	0x04, 0x55
        /*0026*/ 	.short	(.L_654 - .L_653)


	//   ....[0]....
.L_653:
        /* <DEDUP_REMOVED lines=33> */


	//----- nvinfo : EIATTR_MERCURY_ISA_VERSION
	.align		4
.L_654:
        /*0228*/ 	.byte	0x03, 0x5f
        /*022a*/ 	.short	0x0101


	//----- nvinfo : EIATTR_COOP_GROUP_MASK_REGIDS
	.align		4
        /*022c*/ 	.byte	0x04, 0x29
        /*022e*/ 	.short	(.L_656 - .L_655)


	//   ....[0]....
.L_655:
        /*0230*/ 	.word	0xffffffff


	//   ....[1]....
        /*0234*/ 	.word	0xffffffff


	//   ....[2]....
        /*0238*/ 	.word	0xffffffff


	//   ....[3]....
        /*023c*/ 	.word	0xffffffff


	//   ....[4]....
        /*0240*/ 	.word	0xffffffff


	//   ....[5]....
        /*0244*/ 	.word	0xffffffff


	//   ....[6]....
        /*0248*/ 	.word	0xffffffff


	//   ....[7]....
        /*024c*/ 	.word	0xffffffff


	//   ....[8]....
        /*0250*/ 	.word	0xffffffff


	//   ....[9]....
        /*0254*/ 	.word	0xffffffff


	//   ....[10]....
        /*0258*/ 	.word	0xffffffff


	//   ....[11]....
        /*025c*/ 	.word	0xffffffff


	//   ....[12]....
        /*0260*/ 	.word	0xffffffff


	//   ....[13]....
        /*0264*/ 	.word	0xffffffff


	//   ....[14]....
        /*0268*/ 	.word	0xffffffff


	//   ....[15]....
        /*026c*/ 	.word	0xffffffff


	//   ....[16]....
        /*0270*/ 	.word	0xffffffff


	//   ....[17]....
        /*0274*/ 	.word	0xffffffff


	//   ....[18]....
        /*0278*/ 	.word	0xffffffff


	//   ....[19]....
        /*027c*/ 	.word	0xffffffff


	//   ....[20]....
        /*0280*/ 	.word	0xffffffff


	//   ....[21]....
        /*0284*/ 	.word	0xffffffff


	//   ....[22]....
        /*0288*/ 	.word	0xffffffff


	//   ....[23]....
        /*028c*/ 	.word	0xffffffff


	//   ....[24]....
        /*0290*/ 	.word	0xffffffff


	//   ....[25]....
        /*0294*/ 	.word	0xffffffff


	//   ....[26]....
        /*0298*/ 	.word	0xffffffff


	//   ....[27]....
        /*029c*/ 	.word	0xffffffff


	//   ....[28]....
        /*02a0*/ 	.word	0xffffffff


	//   ....[29]....
        /*02a4*/ 	.word	0xffffffff


	//   ....[30]....
        /*02a8*/ 	.word	0xffffffff


	//   ....[31]....
        /*02ac*/ 	.word	0xffffffff


	//   ....[32]....
        /*02b0*/ 	.word	0xffffffff


	//   ....[33]....
        /*02b4*/ 	.word	0xffffffff


	//   ....[34]....
        /*02b8*/ 	.word	0xffffffff


	//   ....[35]....
        /*02bc*/ 	.word	0xffffffff


	//   ....[36]....
        /*02c0*/ 	.word	0xffffffff


	//   ....[37]....
        /*02c4*/ 	.word	0xffffffff


	//   ....[38]....
        /*02c8*/ 	.word	0xffffffff


	//   ....[39]....
        /*02cc*/ 	.word	0xffffffff


	//----- nvinfo : EIATTR_COOP_GROUP_INSTR_OFFSETS
	.align		4
.L_656:
        /*02d0*/ 	.byte	0x04, 0x28
        /*02d2*/ 	.short	(.L_658 - .L_657)


	//   ....[0]....
.L_657:
        /*02d4*/ 	.word	0x00004ae0


	//   ....[1]....
        /*02d8*/ 	.word	0x00004ca0


	//   ....[2]....
        /*02dc*/ 	.word	0x00004ce0


	//   ....[3]....
        /*02e0*/ 	.word	0x00004e10


	//   ....[4]....
        /*02e4*/ 	.word	0x00004eb0


	//   ....[5]....
        /*02e8*/ 	.word	0x00004ef0


	//   ....[6]....
        /*02ec*/ 	.word	0x00004fc0


	//   ....[7]....
        /*02f0*/ 	.word	0x00005060


	//   ....[8]....
        /*02f4*/ 	.word	0x00008bf0


	//   ....[9]....
        /*02f8*/ 	.word	0x00008db0


	//   ....[10]....
        /*02fc*/ 	.word	0x00008e00


	//   ....[11]....
        /*0300*/ 	.word	0x00008f20


	//   ....[12]....
        /*0304*/ 	.word	0x00009730


	//   ....[13]....
        /*0308*/ 	.word	0x00009870


	//   ....[14]....
        /*030c*/ 	.word	0x00009900


	//   ....[15]....
        /*0310*/ 	.word	0x000099b0


	//   ....[16]....
        /*0314*/ 	.word	0x0000db80


	//   ....[17]....
        /*0318*/ 	.word	0x0000dba0


	//   ....[18]....
        /*031c*/ 	.word	0x0000dc20


	//   ....[19]....
        /*0320*/ 	.word	0x0000dc70


	//   ....[20]....
        /*0324*/ 	.word	0x0000de40


	//   ....[21]....
        /*0328*/ 	.word	0x0000df50


	//   ....[22]....
        /*032c*/ 	.word	0x0000df60


	//   ....[23]....
        /*0330*/ 	.word	0x0000e030


	//   ....[24]....
        /*0334*/ 	.word	0x00012540


	//   ....[25]....
        /*0338*/ 	.word	0x000125c0


	//   ....[26]....
        /*033c*/ 	.word	0x00012660


	//   ....[27]....
        /*0340*/ 	.word	0x000126d0


	//   ....[28]....
        /*0344*/ 	.word	0x000128d0


	//   ....[29]....
        /*0348*/ 	.word	0x00012960


	//   ....[30]....
        /*034c*/ 	.word	0x000129c0


	//   ....[31]....
        /*0350*/ 	.word	0x00012a30


	//   ....[32]....
        /*0354*/ 	.word	0x000155f0


	//   ....[33]....
        /*0358*/ 	.word	0x00015600


	//   ....[34]....
        /*035c*/ 	.word	0x00015610


	//   ....[35]....
        /*0360*/ 	.word	0x00015630


	//   ....[36]....
        /*0364*/ 	.word	0x00015650


	//   ....[37]....
        /*0368*/ 	.word	0x00015670


	//   ....[38]....
        /*036c*/ 	.word	0x00015680


	//   ....[39]....
        /*0370*/ 	.word	0x000156c0


	//----- nvinfo : EIATTR_VRC_CTA_INIT_COUNT
	.align		4
.L_658:
        /*0374*/ 	.byte	0x02, 0x4a
	.zero		1
	.zero		1


	//----- nvinfo : EIATTR_EXIT_INSTR_OFFSETS
	.align		4
        /*0378*/ 	.byte	0x04, 0x1c
        /*037a*/ 	.short	(.L_660 - .L_659)


	//   ....[0]....
.L_659:
        /*037c*/ 	.word	0x00000580


	//   ....[1]....
        /*0380*/ 	.word	0x00001910


	//   ....[2]....
        /*0384*/ 	.word	0x000019a0


	//   ....[3]....
        /*0388*/ 	.word	0x00017120


	//   ....[4]....
        /*038c*/ 	.word	0x00017200


	//----- nvinfo : EIATTR_CRS_STACK_SIZE
	.align		4
.L_660:
        /*0390*/ 	.byte	0x04, 0x1e
        /*0392*/ 	.short	(.L_662 - .L_661)
.L_661:
        /*0394*/ 	.word	0x00000000


	//----- nvinfo : EIATTR_CBANK_PARAM_SIZE
	.align		4
.L_662:
        /*0398*/ 	.byte	0x03, 0x19
        /*039a*/ 	.short	0x01d0


	//----- nvinfo : EIATTR_PARAM_CBANK
	.align		4
        /*039c*/ 	.byte	0x04, 0x0a
        /*039e*/ 	.short	(.L_664 - .L_663)
	.align		4
.L_663:
        /*03a0*/ 	.word	index@(.nv.constant0._ZN5flash16flash_fwd_kernelI23Flash_fwd_kernel_traitsILi64ELi128ELi64ELi4ELb0ELb0EN7cutlass10bfloat16_tE19Flash_kernel_traitsILi64ELi128ELi64ELi4ES3_EELb1ELb0ELb1ELb0ELb0ELb1ELb0ELb0EEEvNS_16Flash_fwd_paramsE)
        /*03a4*/ 	.short	0x0380
        /*03a6*/ 	.short	0x01d0


	//----- nvinfo : EIATTR_SW_WAR
	.align		4
.L_664:
        /*03a8*/ 	.byte	0x04, 0x36
        /*03aa*/ 	.short	(.L_666 - .L_665)
.L_665:
        /*03ac*/ 	.word	0x00000008
.L_666:


//--------------------- .nv.info._ZN5flash16flash_fwd_kernelI23Flash_fwd_kernel_traitsILi64ELi128ELi64ELi4ELb0ELb0EN7cutlass10bfloat16_tE19Flash_kernel_traitsILi64ELi128ELi64ELi4ES3_EELb0ELb0ELb1ELb0ELb0ELb1ELb1ELb0EEEvNS_16Flash_fwd_paramsE --------------------------
	.section	.nv.info._ZN5flash16flash_fwd_kernelI23Flash_fwd_kernel_traitsILi64ELi128ELi64ELi4ELb0ELb0EN7cutlass10bfloat16_tE19Flash_kernel_traitsILi64ELi128ELi64ELi4ES3_EELb0ELb0ELb1ELb0ELb0ELb1ELb1ELb0EEEvNS_16Flash_fwd_paramsE,"",@"SHT_CUDA_INFO"
	.sectionflags	@""
	.align	4


	//----- nvinfo : EIATTR_CUDA_API_VERSION
	.align		4
        /*0000*/ 	.byte	0x04, 0x37
        /*0002*/ 	.short	(.L_668 - .L_667)
.L_667:
        /*0004*/ 	.word	0x00000082


	//----- nvinfo : EIATTR_KPARAM_INFO
	.align		4
.L_668:
        /*0008*/ 	.byte	0x04, 0x17
        /*000a*/ 	.short	(.L_670 - .L_669)
.L_669:
        /*000c*/ 	.word	0x00000000
        /*0010*/ 	.short	0x0000
        /*0012*/ 	.short	0x0000
        /*0014*/ 	.byte	0x00, 0xf0, 0x41, 0x07


	//----- nvinfo : EIATTR_SPARSE_MMA_MASK
	.align		4
.L_670:
        /*0018*/ 	.byte	0x03, 0x50
        /*001a*/ 	.short	0x0000


	//----- nvinfo : EIATTR_MAXREG_COUNT
	.align		4
        /*001c*/ 	.byte	0x03, 0x1b
        /*001e*/ 	.short	0x00ff


	//----- nvinfo : EIATTR_NUM_BARRIERS
	.align		4
        /*0020*/ 	.byte	0x02, 0x4c
        /*0022*/ 	.byte	0x01
	.zero		1


	//----- nvinfo : EIATTR_ANNOTATIONS
	.align		4
        /*0024*/ 	.byte	0x04, 0x55
        /*0026*/ 	.short	(.L_672 - .L_671)


	//   ....[0]....
.L_671:
        /* <DEDUP_REMOVED lines=17> */


	//----- nvinfo : EIATTR_MERCURY_ISA_VERSION
	.align		4
.L_672:
        /*0128*/ 	.byte	0x03, 0x5f
        /*012a*/ 	.short	0x0101


	//----- nvinfo : EIATTR_COOP_GROUP_MASK_REGIDS
	.align		4
        /*012c*/ 	.byte	0x04, 0x29
        /*012e*/ 	.short	(.L_674 - .L_673)


	//   ....[0]....
.L_673:
        /*0130*/ 	.word	0xffffffff


	//   ....[1]....
        /*0134*/ 	.word	0xffffffff


	//   ....[2]....
        /*0138*/ 	.word	0xffffffff


	//   ....[3]....
        /*013c*/ 	.word	0xffffffff


	//   ....[4]....
        /*0140*/ 	.word	0xffffffff


	//   ....[5]....
        /*0144*/ 	.word	0xffffffff


	//   ....[6]....
        /*0148*/ 	.word	0xffffffff


	//   ....[7]....
        /*014c*/ 	.word	0xffffffff


	//   ....[8]....
        /*0150*/ 	.word	0xffffffff


	//   ....[9]....
        /*0154*/ 	.word	0xffffffff


	//   ....[10]....
        /*0158*/ 	.word	0xffffffff


	//   ....[11]....
        /*015c*/ 	.word	0xffffffff


	//   ....[12]....
        /*0160*/ 	.word	0xffffffff


	//   ....[13]....
        /*0164*/ 	.word	0xffffffff


	//   ....[14]....
        /*0168*/ 	.word	0xffffffff


	//   ....[15]....
        /*016c*/ 	.word	0xffffffff


	//   ....[16]....
        /*0170*/ 	.word	0xffffffff


	//   ....[17]....
        /*0174*/ 	.word	0xffffffff


	//   ....[18]....
        /*0178*/ 	.word	0xffffffff


	//   ....[19]....
        /*017c*/ 	.word	0xffffffff


	//   ....[20]....
        /*0180*/ 	.word	0xffffffff


	//   ....[21]....
        /*0184*/ 	.word	0xffffffff


	//   ....[22]....
        /*0188*/ 	.word	0xffffffff


	//   ....[23]....
        /*018c*/ 	.word	0xffffffff


	//   ....[24]....
        /*0190*/ 	.word	0xffffffff


	//   ....[25]....
        /*0194*/ 	.word	0xffffffff


	//   ....[26]....
        /*0198*/ 	.word	0xffffffff


	//   ....[27]....
        /*019c*/ 	.word	0xffffffff


	//   ....[28]....
        /*01a0*/ 	.word	0xffffffff


	//   ....[29]....
        /*01a4*/ 	.word	0xffffffff


	//   ....[30]....
        /*01a8*/ 	.word	0xffffffff


	//   ....[31]....
        /*01ac*/ 	.word	0xffffffff


	//   ....[32]....
        /*01b0*/ 	.word	0xffffffff


	//   ....[33]....
        /*01b4*/ 	.word	0xffffffff


	//   ....[34]....
        /*01b8*/ 	.word	0xffffffff


	//   ....[35]....
        /*01bc*/ 	.word	0xffffffff


	//   ....[36]....
        /*01c0*/ 	.word	0xffffffff


	//   ....[37]....
        /*01c4*/ 	.word	0xffffffff


	//   ....[38]....
        /*01c8*/ 	.word	0xffffffff


	//   ....[39]....
        /*01cc*/ 	.word	0xffffffff


	//----- nvinfo : EIATTR_COOP_GROUP_INSTR_OFFSETS
	.align		4
.L_674:
        /*01d0*/ 	.byte	0x04, 0x28
        /*01d2*/ 	.short	(.L_676 - .L_675)


	//   ....[0]....
.L_675:
        /*01d4*/ 	.word	0x00004bf0


	//   ....[1]....
        /*01d8*/ 	.word	0x00004d50


	//   ....[2]....
        /*01dc*/ 	.word	0x00004d80


	//   ....[3]....
        /*01e0*/ 	.word	0x00004ed0


	//   ....[4]....
        /*01e4*/ 	.word	0x00004f10


	//   ....[5]....
        /*01e8*/ 	.word	0x00005180


	//   ....[6]....
        /*01ec*/ 	.word	0x000051f0


	//   ....[7]....
        /*01f0*/ 	.word	0x000052d0


	//   ....[8]....
        /*01f4*/ 	.word	0x00008730


	//   ....[9]....
        /*01f8*/ 	.word	0x000087a0


	//   ....[10]....
        /*01fc*/ 	.word	0x000088f0


	//   ....[11]....
        /*0200*/ 	.word	0x00008930


	//   ....[12]....
        /*0204*/ 	.word	0x000089e0


	//   ....[13]....
        /*0208*/ 	.word	0x00008ac0


	//   ....[14]....
        /*020c*/ 	.word	0x00008be0


	//   ....[15]....
        /*0210*/ 	.word	0x00008cc0


	//   ....[16]....
        /*0214*/ 	.word	0x0000c580


	//   ....[17]....
        /*0218*/ 	.word	0x0000c680


	//   ....[18]....
        /*021c*/ 	.word	0x0000c6f0


	//   ....[19]....
        /*0220*/ 	.word	0x0000c860


	//   ....[20]....
        /*0224*/ 	.word	0x0000caf0


	//   ....[21]....
        /*0228*/ 	.word	0x0000cb10


	//   ....[22]....
        /*022c*/ 	.word	0x0000cb20


	//   ....[23]....
        /*0230*/ 	.word	0x0000cba0


	//   ....[24]....
        /*0234*/ 	.word	0x000105f0


	//   ....[25]....
        /*0238*/ 	.word	0x00010860


	//   ....[26]....
        /*023c*/ 	.word	0x00010940


	//   ....[27]....
        /*0240*/ 	.word	0x00010970


	//   ....[28]....
        /*0244*/ 	.word	0x00010b40


	//   ....[29]....
        /*0248*/ 	.word	0x00010b60


	//   ....[30]....
        /*024c*/ 	.word	0x00010bf0


	//   ....[31]....
        /*0250*/ 	.word	0x00010c10


	//   ....[32]....
        /*0254*/ 	.word	0x000124b0


	//   ....[33]....
        /*0258*/ 	.word	0x000124c0


	//   ....[34]....
        /*025c*/ 	.word	0x00012500


	//   ....[35]....
        /*0260*/ 	.word	0x00012510


	//   ....[36]....
        /*0264*/ 	.word	0x000125d0


	//   ....[37]....
        /*0268*/ 	.word	0x000125e0


	//   ....[38]....
        /*026c*/ 	.word	0x00012610


	//   ....[39]....
        /*0270*/ 	.word	0x00012620


	//----- nvinfo : EIATTR_VRC_CTA_INIT_COUNT
	.align		4
.L_676:
        /*0274*/ 	.byte	0x02, 0x4a
	.zero		1
	.zero		1


	//----- nvinfo : EIATTR_EXIT_INSTR_OFFSETS
	.align		4
        /*0278*/ 	.byte	0x04, 0x1c
        /*027a*/ 	.short	(.L_678 - .L_677)


	//   ....[0]....
.L_677:
        /*027c*/ 	.word	0x00000350


	//   ....[1]....
        /*0280*/ 	.word	0x000016f0


	//   ....[2]....
        /*0284*/ 	.word	0x00001780


	//   ....[3]....
        /*0288*/ 	.word	0x00013ff0


	//   ....[4]....
        /*028c*/ 	.word	0x000140d0


	//----- nvinfo : EIATTR_CRS_STACK_SIZE
	.align		4
.L_678:
        /*0290*/ 	.byte	0x04, 0x1e
        /*0292*/ 	.short	(.L_680 - .L_679)
.L_679:
        /*0294*/ 	.word	0x00000000


	//----- nvinfo : EIATTR_CBANK_PARAM_SIZE
	.align		4
.L_680:
        /*0298*/ 	.byte	0x03, 0x19
        /*029a*/ 	.short	0x01d0


	//----- nvinfo : EIATTR_PARAM_CBANK
	.align		4
        /*029c*/ 	.byte	0x04, 0x0a
        /*029e*/ 	.short	(.L_682 - .L_681)
	.align		4
.L_681:
        /*02a0*/ 	.word	index@(.nv.constant0._ZN5flash16flash_fwd_kernelI23Flash_fwd_kernel_traitsILi64ELi128ELi64ELi4ELb0ELb0EN7cutlass10bfloat16_tE19Flash_kernel_traitsILi64ELi128ELi64ELi4ES3_EELb0ELb0ELb1ELb0ELb0ELb1ELb1ELb0EEEvNS_16Flash_fwd_paramsE)
        /*02a4*/ 	.short	0x0380
        /*02a6*/ 	.short	0x01d0


	//----- nvinfo : EIATTR_SW_WAR
	.align		4
.L_682:
        /*02a8*/ 	.byte	0x04, 0x36
        /*02aa*/ 	.short	(.L_684 - .L_683)
.L_683:
        /*02ac*/ 	.word	0x00000008
.L_684:


//--------------------- .nv.info._ZN5flash16flash_fwd_kernelI23Flash_fwd_kernel_traitsILi64ELi128ELi64ELi4ELb0ELb0EN7cutlass10bfloat16_tE19Flash_kernel_traitsILi64ELi128ELi64ELi4ES3_EELb1ELb0ELb1ELb1ELb0ELb0ELb0ELb0EEEvNS_16Flash_fwd_paramsE --------------------------
	.section	.nv.info._ZN5flash16flash_fwd_kernelI23Flash_fwd_kernel_traitsILi64ELi128ELi64ELi4ELb0ELb0EN7cutlass10bfloat16_tE19Flash_kernel_traitsILi64ELi128ELi64ELi4ES3_EELb1ELb0ELb1ELb1ELb0ELb0ELb0ELb0EEEvNS_16Flash_fwd_paramsE,"",@"SHT_CUDA_INFO"
	.sectionflags	@""
	.align	4


	//----- nvinfo : EIATTR_CUDA_API_VERSION
	.align		4
        /*0000*/ 	.byte	0x04, 0x37
        /*0002*/ 	.short	(.L_686 - .L_685)
.L_685:
        /*0004*/ 	.word	0x00000082


	//----- nvinfo : EIATTR_KPARAM_INFO
	.align		4
.L_686:
        /*0008*/ 	.byte	0x04, 0x17
        /*000a*/ 	.short	(.L_688 - .L_687)
.L_687:
        /*000c*/ 	.word	0x00000000
        /*0010*/ 	.short	0x0000
        /*0012*/ 	.short	0x0000
        /*0014*/ 	.byte	0x00, 0xf0, 0x41, 0x07


	//----- nvinfo : EIATTR_SPARSE_MMA_MASK
	.align		4
.L_688:
        /*0018*/ 	.byte	0x03, 0x50
        /*001a*/ 	.short	0x0000


	//----- nvinfo : EIATTR_MAXREG_COUNT
	.align		4
        /*001c*/ 	.byte	0x03, 0x1b
        /*001e*/ 	.short	0x00ff


	//----- nvinfo : EIATTR_NUM_BARRIERS
	.align		4
        /*0020*/ 	.byte	0x02, 0x4c
        /*0022*/ 	.byte	0x01
	.zero		1


	//----- nvinfo : EIATTR_ANNOTATIONS
	.align		4
        /*0024*/ 	.byte	0x04, 0x55
        /*0026*/ 	.short	(.L_690 - .L_689)


	//   ....[0]....
.L_689:
        /* <DEDUP_REMOVED lines=40> */


	//----- nvinfo : EIATTR_MERCURY_ISA_VERSION
	.align		4
.L_690:
        /*0290*/ 	.byte	0x03, 0x5f
        /*0292*/ 	.short	0x0101


	//----- nvinfo : EIATTR_COOP_GROUP_MASK_REGIDS
	.align		4
        /*0294*/ 	.byte	0x04, 0x29
        /*0296*/ 	.short	(.L_692 - .L_691)


	//   ....[0]....
.L_691:
        /*0298*/ 	.word	0xffffffff


	//   ....[1]....
        /*029c*/ 	.word	0xffffffff


	//   ....[2]....
        /*02a0*/ 	.word	0xffffffff


	//   ....[3]....
        /*02a4*/ 	.word	0xffffffff


	//   ....[4]....
        /*02a8*/ 	.word	0xffffffff


	//   ....[5]....
        /*02ac*/ 	.word	0xffffffff


	//   ....[6]....
        /*02b0*/ 	.word	0xffffffff


	//   ....[7]....
        /*02b4*/ 	.word	0xffffffff


	//   ....[8]....
        /*02b8*/ 	.word	0xffffffff


	//   ....[9]....
        /*02bc*/ 	.word	0xffffffff


	//   ....[10]....
        /*02c0*/ 	.word	0xffffffff


	//   ....[11]....
        /*02c4*/ 	.word	0xffffffff


	//   ....[12]....
        /*02c8*/ 	.word	0xffffffff


	//   ....[13]....
        /*02cc*/ 	.word	0xffffffff


	//   ....[14]....
        /*02d0*/ 	.word	0xffffffff


	//   ....[15]....
        /*02d4*/ 	.word	0xffffffff


	//   ....[16]....
        /*02d8*/ 	.word	0xffffffff


	//   ....[17]....
        /*02dc*/ 	.word	0xffffffff


	//   ....[18]....
        /*02e0*/ 	.word	0xffffffff


	//   ....[19]....
        /*02e4*/ 	.word	0xffffffff


	//   ....[20]....
        /*02e8*/ 	.word	0xffffffff


	//   ....[21]....
        /*02ec*/ 	.word	0xffffffff


	//   ....[22]....
        /*02f0*/ 	.word	0xffffffff


	//   ....[23]....
        /*02f4*/ 	.word	0xffffffff


	//   ....[24]....
        /*02f8*/ 	.word	0xffffffff


	//   ....[25]....
        /*02fc*/ 	.word	0xffffffff


	//   ....[26]....
        /*0300*/ 	.word	0xffffffff


	//   ....[27]....
        /*0304*/ 	.word	0xffffffff


	//   ....[28]....
        /*0308*/ 	.word	0xffffffff


	//   ....[29]....
        /*030c*/ 	.word	0xffffffff


	//   ....[30]....
        /*0310*/ 	.word	0xffffffff


	//   ....[31]....
        /*0314*/ 	.word	0xffffffff


	//   ....[32]....
        /*0318*/ 	.word	0xffffffff


	//   ....[33]....
        /*031c*/ 	.word	0xffffffff


	//   ....[34]....
        /*0320*/ 	.word	0xffffffff


	//   ....[35]....
        /*0324*/ 	.word	0xffffffff


	//   ....[36]....
        /*0328*/ 	.word	0xffffffff


	//   ....[37]....
        /*032c*/ 	.word	0xffffffff


	//   ....[38]....
        /*0330*/ 	.word	0xffffffff


	//   ....[39]....
        /*0334*/ 	.word	0xffffffff


	//----- nvinfo : EIATTR_COOP_GROUP_INSTR_OFFSETS
	.align		4
.L_692:
        /*0338*/ 	.byte	0x04, 0x28
        /*033a*/ 	.short	(.L_694 - .L_693)


	//   ....[0]....
.L_693:
        /*033c*/ 	.word	0x00006910


	//   ....[1]....
        /*0340*/ 	.word	0x00006a20


	//   ....[2]....
        /*0344*/ 	.word	0x00006c10


	//   ....[3]....
        /*0348*/ 	.word	0x00006c40


	//   ....[4]....
        /*034c*/ 	.word	0x00006ca0


	//   ....[5]....
        /*0350*/ 	.word	0x00006db0


	//   ....[6]....
        /*0354*/ 	.word	0x00006df0


	//   ....[7]....
        /*0358*/ 	.word	0x00006e10


	//   ....[8]....
        /*035c*/ 	.word	0x0000bf30


	//   ....[9]....
        /*0360*/ 	.word	0x0000c140


	//   ....[10]....
        /*0364*/ 	.word	0x0000c220


	//   ....[11]....
        /*0368*/ 	.word	0x0000c370


	//   ....[12]....
        /*036c*/ 	.word	0x0000ca70


	//   ....[13]....
        /*0370*/ 	.word	0x0000cbc0


	//   ....[14]....
        /*0374*/ 	.word	0x0000cc80


	//   ....[15]....
        /*0378*/ 	.word	0x0000cf90


	//   ....[16]....
        /*037c*/ 	.word	0x000124a0


	//   ....[17]....
        /*0380*/ 	.word	0x000125d0


	//   ....[18]....
        /*0384*/ 	.word	0x00012620


	//   ....[19]....
        /*0388*/ 	.word	0x00012640


	//   ....[20]....
        /*038c*/ 	.word	0x00012660


	//   ....[21]....
        /*0390*/ 	.word	0x000126a0


	//   ....[22]....
        /*0394*/ 	.word	0x000127c0


	//   ....[23]....
        /*0398*/ 	.word	0x00012880


	//   ....[24]....
        /*039c*/ 	.word	0x000184a0


	//   ....[25]....
        /*03a0*/ 	.word	0x00018580


	//   ....[26]....
        /*03a4*/ 	.word	0x00018600


	//   ....[27]....
        /*03a8*/ 	.word	0x00018690


	//   ....[28]....
        /*03ac*/ 	.word	0x000188f0


	//   ....[29]....
        /*03b0*/ 	.word	0x000189b0


	//   ....[30]....
        /*03b4*/ 	.word	0x00018a20


	//   ....[31]....
        /*03b8*/ 	.word	0x00018b50


	//   ....[32]....
        /*03bc*/ 	.word	0x0001b680


	//   ....[33]....
        /*03c0*/ 	.word	0x0001b690


	//   ....[34]....
        /*03c4*/ 	.word	0x0001b6a0


	//   ....[35]....
        /*03c8*/ 	.word	0x0001b6c0


	//   ....[36]....
        /*03cc*/ 	.word	0x0001b6d0


	//   ....[37]....
        /*03d0*/ 	.word	0x0001b700


	//   ....[38]....
        /*03d4*/ 	.word	0x0001b720


	//   ....[39]....
        /*03d8*/ 	.word	0x0001b770


	//----- nvinfo : EIATTR_VRC_CTA_INIT_COUNT
	.align		4
.L_694:
        /*03dc*/ 	.byte	0x02, 0x4a
	.zero		1
	.zero		1


	//----- nvinfo : EIATTR_EXIT_INSTR_OFFSETS
	.align		4
        /*03e0*/ 	.byte	0x04, 0x1c
        /*03e2*/ 	.short	(.L_696 - .L_695)


	//   ....[0]....
.L_695:
        /*03e4*/ 	.word	0x00000580


	//   ....[1]....
        /*03e8*/ 	.word	0x000018f0


	//   ....[2]....
        /*03ec*/ 	.word	0x00001980


	//   ....[3]....
        /*03f0*/ 	.word	0x0001d180


	//   ....[4]....
        /*03f4*/ 	.word	0x0001d260


	//----- nvinfo : EIATTR_CRS_STACK_SIZE
	.align		4
.L_696:
        /*03f8*/ 	.byte	0x04, 0x1e
        /*03fa*/ 	.short	(.L_698 - .L_697)
.L_697:
        /*03fc*/ 	.word	0x00000000


	//----- nvinfo : EIATTR_CBANK_PARAM_SIZE
	.align		4
.L_698:
        /*0400*/ 	.byte	0x03, 0x19
        /*0402*/ 	.short	0x01d0


	//----- nvinfo : EIATTR_PARAM_CBANK
	.align		4
        /*0404*/ 	.byte	0x04, 0x0a
        /*0406*/ 	.short	(.L_700 - .L_699)
	.align		4
.L_699:
        /*0408*/ 	.word	index@(.nv.constant0._ZN5flash16flash_fwd_kernelI23Flash_fwd_kernel_traitsILi64ELi128ELi64ELi4ELb0ELb0EN7cutlass10bfloat16_tE19Flash_kernel_traitsILi64ELi128ELi64ELi4ES3_EELb1ELb0ELb1ELb1ELb0ELb0ELb0ELb0EEEvNS_16Flash_fwd_paramsE)
        /*040c*/ 	.short	0x0380
        /*040e*/ 	.short	0x01d0


	//----- nvinfo : EIATTR_SW_WAR
	.align		4
.L_700:
        /*0410*/ 	.byte	0x04, 0x36
        /*0412*/ 	.short	(.L_702 - .L_701)
.L_701:
        /*0414*/ 	.word	0x00000008
.L_702:


//--------------------- .nv.info._ZN5flash16flash_fwd_kernelI23Flash_fwd_kernel_traitsILi64ELi128ELi64ELi4ELb0ELb0EN7cutlass10bfloat16_tE19Flash_kernel_traitsILi64ELi128ELi64ELi4ES3_EELb1ELb0ELb1ELb0ELb0ELb0ELb0ELb1EEEvNS_16Flash_fwd_paramsE --------------------------
	.section	.nv.info._ZN5flash16flash_fwd_kernelI23Flash_fwd_kernel_traitsILi64ELi128ELi64ELi4ELb0ELb0EN7cutlass10bfloat16_tE19Flash_kernel_traitsILi64ELi128ELi64ELi4ES3_EELb1ELb0ELb1ELb0ELb0ELb0ELb0ELb1EEEvNS_16Flash_fwd_paramsE,"",@"SHT_CUDA_INFO"
	.sectionflags	@""
	.align	4


	//----- nvinfo : EIATTR_CUDA_API_VERSION
	.align		4
        /*0000*/ 	.byte	0x04, 0x37
        /*0002*/ 	.short	(.L_704 - .L_703)
.L_703:
        /*0004*/ 	.word	0x00000082


	//----- nvinfo : EIATTR_KPARAM_INFO
	.align		4
.L_704:
        /*0008*/ 	.byte	0x04, 0x17
        /*000a*/ 	.short	(.L_706 - .L_705)
.L_705:
        /*000c*/ 	.word	0x00000000
        /*0010*/ 	.short	0x0000
        /*0012*/ 	.short	0x0000
        /*0014*/ 	.byte	0x00, 0xf0, 0x41, 0x07


	//----- nvinfo : EIATTR_SPARSE_MMA_MASK
	.align		4
.L_706:
        /*0018*/ 	.byte	0x03, 0x50
        /*001a*/ 	.short	0x0000


	//----- nvinfo : EIATTR_MAXREG_COUNT
	.align		4
        /*001c*/ 	.byte	0x03, 0x1b
        /*001e*/ 	.short	0x00ff


	//----- nvinfo : EIATTR_NUM_BARRIERS
	.align		4
        /*0020*/ 	.byte	0x02, 0x4c
        /*0022*/ 	.byte	0x01
	.zero		1


	//----- nvinfo : EIATTR_ANNOTATIONS
	.align		4
        /*0024*/ 	.byte	0x04, 0x55
        /*0026*/ 	.short	(.L_708 - .L_707)


	//   ....[0]....
.L_707:
        /* <DEDUP_REMOVED lines=129> */


	//----- nvinfo : EIATTR_MERCURY_ISA_VERSION
	.align		4
.L_708:
        /*0820*/ 	.byte	0x03, 0x5f
        /*0822*/ 	.short	0x0101


	//----- nvinfo : EIATTR_INT_WARP_WIDE_INSTR_OFFSETS
	.align		4
        /*0824*/ 	.byte	0x04, 0x31
        /*0826*/ 	.short	(.L_710 - .L_709)


	//   ....[0]....
.L_709:
        /*0828*/ 	.word	0x00004420


	//   ....[1]....
        /*082c*/ 	.word	0x0000a3b0


	//----- nvinfo : EIATTR_COOP_GROUP_MASK_REGIDS
	.align		4
.L_710:
        /*0830*/ 	.byte	0x04, 0x29
        /*0832*/ 	.short	(.L_712 - .L_711)


	//   ....[0]....
.L_711:
        /*0834*/ 	.word	0xffffffff


	//   ....[1]....
        /*0838*/ 	.word	0xffffffff


	//   ....[2]....
        /*083c*/ 	.word	0xffffffff


	//   ....[3]....
        /*0840*/ 	.word	0xffffffff


	//   ....[4]....
        /*0844*/ 	.word	0xffffffff


	//   ....[5]....
        /*0848*/ 	.word	0xffffffff


	//   ....[6]....
        /*084c*/ 	.word	0xffffffff


	//   ....[7]....
        /*0850*/ 	.word	0xffffffff


	//   ....[8]....
        /*0854*/ 	.word	0xffffffff


	//   ....[9]....
        /*0858*/ 	.word	0xffffffff


	//   ....[10]....
        /*085c*/ 	.word	0xffffffff


	//   ....[11]....
        /*0860*/ 	.word	0xffffffff


	//   ....[12]....
        /*0864*/ 	.word	0xffffffff


	//   ....[13]....
        /*0868*/ 	.word	0xffffffff


	//   ....[14]....
        /*086c*/ 	.word	0xffffffff


	//   ....[15]....
        /*0870*/ 	.word	0xffffffff


	//   ....[16]....
        /*0874*/ 	.word	0xffffffff


	//   ....[17]....
        /*0878*/ 	.word	0xffffffff


	//   ....[18]....
        /*087c*/ 	.word	0xffffffff


	//   ....[19]....
        /*0880*/ 	.word	0xffffffff


	//   ....[20]....
        /*0884*/ 	.word	0xffffffff


	//   ....[21]....
        /*0888*/ 	.word	0xffffffff


	//   ....[22]....
        /*088c*/ 	.word	0xffffffff


	//   ....[23]....
        /*0890*/ 	.word	0xffffffff


	//   ....[24]....
        /*0894*/ 	.word	0xffffffff


	//   ....[25]....
        /*0898*/ 	.word	0xffffffff


	//   ....[26]....
        /*089c*/ 	.word	0xffffffff


	//   ....[27]....
        /*08a0*/ 	.word	0xffffffff


	//   ....[28]....
        /*08a4*/ 	.word	0xffffffff


	//   ....[29]....
        /*08a8*/ 	.word	0xffffffff


	//   ....[30]....
        /*08ac*/ 	.word	0xffffffff


	//   ....[31]....
        /*08b0*/ 	.word	0xffffffff


	//   ....[32]....
        /*08b4*/ 	.word	0xffffffff


	//   ....[33]....
        /*08b8*/ 	.word	0xffffffff


	//   ....[34]....
        /*08bc*/ 	.word	0xffffffff


	//   ....[35]....
        /*08c0*/ 	.word	0xffffffff


	//   ....[36]....
        /*08c4*/ 	.word	0xffffffff


	//   ....[37]....
        /*08c8*/ 	.word	0xffffffff


	//   ....[38]....
        /*08cc*/ 	.word	0xffffffff


	//   ....[39]....
        /*08d0*/ 	.word	0xffffffff


	//----- nvinfo : EIATTR_COOP_GROUP_INSTR_OFFSETS
	.align		4
.L_712:
        /*08d4*/ 	.byte	0x04, 0x28
        /*08d6*/ 	.short	(.L_714 - .L_713)


	//   ....[0]....
.L_713:
        /*08d8*/ 	.word	0x00005d00


	//   ....[1]....
        /*08dc*/ 	.word	0x00005e50


	//   ....[2]....
        /*08e0*/ 	.word	0x00005f20


	//   ....[3]....
        /*08e4*/ 	.word	0x00005f70


	//   ....[4]....
        /*08e8*/ 	.word	0x00005fb0


	//   ....[5]....
        /*08ec*/ 	.word	0x00005ff0


	//   ....[6]....
        /*08f0*/ 	.word	0x000061a0


	//   ....[7]....
        /*08f4*/ 	.word	0x000061f0


	//   ....[8]....
        /*08f8*/ 	.word	0x0000c0d0


	//   ....[9]....
        /*08fc*/ 	.word	0x0000c1e0


	//   ....[10]....
        /*0900*/ 	.word	0x0000c270


	//   ....[11]....
        /*0904*/ 	.word	0x0000c3e0


	//   ....[12]....
        /*0908*/ 	.word	0x0000ce50


	//   ....[13]....
        /*090c*/ 	.word	0x0000ce60


	//   ....[14]....
        /*0910*/ 	.word	0x0000cfc0


	//   ....[15]....
        /*0914*/ 	.word	0x0000d200


	//   ....[16]....
        /*0918*/ 	.word	0x00013990


	//   ....[17]....
        /*091c*/ 	.word	0x00013a40


	//   ....[18]....
        /*0920*/ 	.word	0x00013a80


	//   ....[19]....
        /*0924*/ 	.word	0x00013aa0


	//   ....[20]....
        /*0928*/ 	.word	0x00013ac0


	//   ....[21]....
        /*092c*/ 	.word	0x00013b00


	//   ....[22]....
        /*0930*/ 	.word	0x00014310


	//   ....[23]....
        /*0934*/ 	.word	0x000144e0


	//   ....[24]....
        /*0938*/ 	.word	0x0001b070


	//   ....[25]....
        /*093c*/ 	.word	0x0001b160


	//   ....[26]....
        /*0940*/ 	.word	0x0001b1c0


	//   ....[27]....
        /*0944*/ 	.word	0x0001b270


	//   ....[28]....
        /*0948*/ 	.word	0x0001b9d0


	//   ....[29]....
        /*094c*/ 	.word	0x0001ba20


	//   ....[30]....
        /*0950*/ 	.word	0x0001bb80


	//   ....[31]....
        /*0954*/ 	.word	0x0001bc60


	//   ....[32]....
        /*0958*/ 	.word	0x000208e0


	//   ....[33]....
        /*095c*/ 	.word	0x000208f0


	//   ....[34]....
        /*0960*/ 	.word	0x00020900


	//   ....[35]....
        /*0964*/ 	.word	0x00020920


	//   ....[36]....
        /*0968*/ 	.word	0x00020940


	//   ....[37]....
        /*096c*/ 	.word	0x00020960


	//   ....[38]....
        /*0970*/ 	.word	0x00020970


	//   ....[39]....
        /*0974*/ 	.word	0x000209a0


	//----- nvinfo : EIATTR_VRC_CTA_INIT_COUNT
	.align		4
.L_714:
        /*0978*/ 	.byte	0x02, 0x4a
	.zero		1
	.zero		1


	//----- nvinfo : EIATTR_EXIT_INSTR_OFFSETS
	.align		4
        /*097c*/ 	.byte	0x04, 0x1c
        /*097e*/ 	.short	(.L_716 - .L_715)


	//   ....[0]....
.L_715:
        /*0980*/ 	.word	0x00000660


	//   ....[1]....
        /*0984*/ 	.word	0x000019d0


	//   ....[2]....
        /*0988*/ 	.word	0x00001a60


	//   ....[3]....
        /*098c*/ 	.word	0x000222d0


	//   ....[4]....
        /*0990*/ 	.word	0x000223b0


	//----- nvinfo : EIATTR_CRS_STACK_SIZE
	.align		4
.L_716:
        /*0994*/ 	.byte	0x04, 0x1e
        /*0996*/ 	.short	(.L_718 - .L_717)
.L_717:
        /*0998*/ 	.word	0x00000000


	//----- nvinfo : EIATTR_CBANK_PARAM_SIZE
	.align		4
.L_718:
        /*099c*/ 	.byte	0x03, 0x19
        /*099e*/ 	.short	0x01d0


	//----- nvinfo : EIATTR_PARAM_CBANK
	.align		4
        /*09a0*/ 	.byte	0x04, 0x0a
        /*09a2*/ 	.short	(.L_720 - .L_719)
	.align		4
.L_719:
        /*09a4*/ 	.word	index@(.nv.constant0._ZN5flash16flash_fwd_kernelI23Flash_fwd_kernel_traitsILi64ELi128ELi64ELi4ELb0ELb0EN7cutlass10bfloat16_tE19Flash_kernel_traitsILi64ELi128ELi64ELi4ES3_EELb1ELb0ELb1ELb0ELb0ELb0ELb0ELb1EEEvNS_16Flash_fwd_paramsE)
        /*09a8*/ 	.short	0x0380
        /*09aa*/ 	.short	0x01d0


	//----- nvinfo : EIATTR_SW_WAR
	.align		4
.L_720:
        /*09ac*/ 	.byte	0x04, 0x36
        /*09ae*/ 	.short	(.L_722 - .L_721)
.L_721:
        /*09b0*/ 	.word	0x00000008
.L_722:


//--------------------- .nv.info._ZN5flash16flash_fwd_kernelI23Flash_fwd_kernel_traitsILi64ELi128ELi64ELi4ELb0ELb0EN7cutlass10bfloat16_tE19Flash_kernel_traitsILi64ELi128ELi64ELi4ES3_EELb0ELb0ELb1ELb0ELb0ELb0ELb1ELb0EEEvNS_16Flash_fwd_paramsE --------------------------
	.section	.nv.info._ZN5flash16flash_fwd_kernelI23Flash_fwd_kernel_traitsILi64ELi128ELi64ELi4ELb0ELb0EN7cutlass10bfloat16_tE19Flash_kernel_traitsILi64ELi128ELi64ELi4ES3_EELb0ELb0ELb1ELb0ELb0ELb0ELb1ELb0EEEvNS_16Flash_fwd_paramsE,"",@"SHT_CUDA_INFO"
	.sectionflags	@""
	.align	4


	//----- nvinfo : EIATTR_CUDA_API_VERSION
	.align		4
        /*0000*/ 	.byte	0x04, 0x37
        /*0002*/ 	.short	(.L_724 - .L_723)
.L_723:
        /*0004*/ 	.word	0x00000082


	//----- nvinfo : EIATTR_KPARAM_INFO
	.align		4
.L_724:
        /*0008*/ 	.byte	0x04, 0x17
        /*000a*/ 	.short	(.L_726 - .L_725)
.L_725:
        /*000c*/ 	.word	0x00000000
        /*0010*/ 	.short	0x0000
        /*0012*/ 	.short	0x0000
        /*0014*/ 	.byte	0x00, 0xf0, 0x41, 0x07


	//----- nvinfo : EIATTR_SPARSE_MMA_MASK
	.align		4
.L_726:
        /*0018*/ 	.byte	0x03, 0x50
        /*001a*/ 	.short	0x0000


	//----- nvinfo : EIATTR_MAXREG_COUNT
	.align		4
        /*001c*/ 	.byte	0x03, 0x1b
        /*001e*/ 	.short	0x00ff


	//----- nvinfo : EIATTR_NUM_BARRIERS
	.align		4
        /*0020*/ 	.byte	0x02, 0x4c
        /*0022*/ 	.byte	0x01
	.zero		1


	//----- nvinfo : EIATTR_ANNOTATIONS
	.align		4
        /*0024*/ 	.byte	0x04, 0x55
        /*0026*/ 	.short	(.L_728 - .L_727)


	//   ....[0]....
.L_727:
        /* <DEDUP_REMOVED lines=11> */


	//----- nvinfo : EIATTR_MERCURY_ISA_VERSION
	.align		4
.L_728:
        /*00c0*/ 	.byte	0x03, 0x5f
        /*00c2*/ 	.short	0x0101


	//----- nvinfo : EIATTR_COOP_GROUP_MASK_REGIDS
	.align		4
        /*00c4*/ 	.byte	0x04, 0x29
        /*00c6*/ 	.short	(.L_730 - .L_729)


	//   ....[0]....
.L_729:
        /*00c8*/ 	.word	0xffffffff


	//   ....[1]....
        /*00cc*/ 	.word	0xffffffff


	//   ....[2]....
        /*00d0*/ 	.word	0xffffffff


	//   ....[3]....
        /*00d4*/ 	.word	0xffffffff


	//   ....[4]....
        /*00d8*/ 	.word	0xffffffff


	//   ....[5]....
        /*00dc*/ 	.word	0xffffffff


	//   ....[6]....
        /*00e0*/ 	.word	0xffffffff


	//   ....[7]....
        /*00e4*/ 	.word	0xffffffff


	//   ....[8]....
        /*00e8*/ 	.word	0xffffffff


	//   ....[9]....
        /*00ec*/ 	.word	0xffffffff


	//   ....[10]....
        /*00f0*/ 	.word	0xffffffff


	//   ....[11]....
        /*00f4*/ 	.word	0xffffffff


	//   ....[12]....
        /*00f8*/ 	.word	0xffffffff


	//   ....[13]....
        /*00fc*/ 	.word	0xffffffff


	//   ....[14]....
        /*0100*/ 	.word	0xffffffff


	//   ....[15]....
        /*0104*/ 	.word	0xffffffff


	//   ....[16]....
        /*0108*/ 	.word	0xffffffff


	//   ....[17]....
        /*010c*/ 	.word	0xffffffff


	//   ....[18]....
        /*0110*/ 	.word	0xffffffff


	//   ....[19]....
        /*0114*/ 	.word	0xffffffff


	//   ....[20]....
        /*0118*/ 	.word	0xffffffff


	//   ....[21]....
        /*011c*/ 	.word	0xffffffff


	//   ....[22]....
        /*0120*/ 	.word	0xffffffff


	//   ....[23]....
        /*0124*/ 	.word	0xffffffff


	//   ....[24]....
        /*0128*/ 	.word	0xffffffff


	//   ....[25]....
        /*012c*/ 	.word	0xffffffff


	//   ....[26]....
        /*0130*/ 	.word	0xffffffff


	//   ....[27]....
        /*0134*/ 	.word	0xffffffff


	//   ....[28]....
        /*0138*/ 	.word	0xffffffff


	//   ....[29]....
        /*013c*/ 	.word	0xffffffff


	//   ....[30]....
        /*0140*/ 	.word	0xffffffff


	//   ....[31]....
        /*0144*/ 	.word	0xffffffff


	//   ....[32]....
        /*0148*/ 	.word	0xffffffff


	//   ....[33]....
        /*014c*/ 	.word	0xffffffff


	//   ....[34]....
        /*0150*/ 	.word	0xffffffff


	//   ....[35]....
        /*0154*/ 	.word	0xffffffff


	//   ....[36]....
        /*0158*/ 	.word	0xffffffff


	//   ....[37]....
        /*015c*/ 	.word	0xffffffff


	//   ....[38]....
        /*0160*/ 	.word	0xffffffff


	//   ....[39]....
        /*0164*/ 	.word	0xffffffff


	//----- nvinfo : EIATTR_COOP_GROUP_INSTR_OFFSETS
	.align		4
.L_730:
        /*0168*/ 	.byte	0x04, 0x28
        /*016a*/ 	.short	(.L_732 - .L_731)


	//   ....[0]....
.L_731:
        /*016c*/ 	.word	0x000055f0


	//   ....[1]....
        /*0170*/ 	.word	0x000056e0


	//   ....[2]....
        /*0174*/ 	.word	0x00005810


	//   ....[3]....
        /*0178*/ 	.word	0x00005930


	//   ....[4]....
        /*017c*/ 	.word	0x000059d0


	//   ....[5]....
        /*0180*/ 	.word	0x00005b50


	//   ....[6]....
        /*0184*/ 	.word	0x00005d70


	//   ....[7]....
        /*0188*/ 	.word	0x00005e50


	//   ....[8]....
        /*018c*/ 	.word	0x00009250


	//   ....[9]....
        /*0190*/ 	.word	0x00009410


	//   ....[10]....
        /*0194*/ 	.word	0x00009460


	//   ....[11]....
        /*0198*/ 	.word	0x000094a0


	//   ....[12]....
        /*019c*/ 	.word	0x000095b0


	//   ....[13]....
        /*01a0*/ 	.word	0x00009780


	//   ....[14]....
        /*01a4*/ 	.word	0x000097c0


	//   ....[15]....
        /*01a8*/ 	.word	0x000098a0


	//   ....[16]....
        /*01ac*/ 	.word	0x0000d690


	//   ....[17]....
        /*01b0*/ 	.word	0x0000d6e0


	//   ....[18]....
        /*01b4*/ 	.word	0x0000d740


	//   ....[19]....
        /*01b8*/ 	.word	0x0000d750


	//   ....[20]....
        /*01bc*/ 	.word	0x0000d780


	//   ....[21]....
        /*01c0*/ 	.word	0x0000d7f0


	//   ....[22]....
        /*01c4*/ 	.word	0x0000d960


	//   ....[23]....
        /*01c8*/ 	.word	0x0000d9d0


	//   ....[24]....
        /*01cc*/ 	.word	0x00011630


	//   ....[25]....
        /*01d0*/ 	.word	0x000117a0


	//   ....[26]....
        /*01d4*/ 	.word	0x000117d0


	//   ....[27]....
        /*01d8*/ 	.word	0x000118b0


	//   ....[28]....
        /*01dc*/ 	.word	0x000119e0


	//   ....[29]....
        /*01e0*/ 	.word	0x00011a60


	//   ....[30]....
        /*01e4*/ 	.word	0x00011ac0


	//   ....[31]....
        /*01e8*/ 	.word	0x00011af0


	//   ....[32]....
        /*01ec*/ 	.word	0x000133b0


	//   ....[33]....
        /*01f0*/ 	.word	0x000133c0


	//   ....[34]....
        /*01f4*/ 	.word	0x000133d0


	//   ....[35]....
        /*01f8*/ 	.word	0x00013410


	//   ....[36]....
        /*01fc*/ 	.word	0x00013430


	//   ....[37]....
        /*0200*/ 	.word	0x00013440


	//   ....[38]....
        /*0204*/ 	.word	0x00013540


	//   ....[39]....
        /*0208*/ 	.word	0x00013580


	//----- nvinfo : EIATTR_VRC_CTA_INIT_COUNT
	.align		4
.L_732:
        /*020c*/ 	.byte	0x02, 0x4a
	.zero		1
	.zero		1


	//----- nvinfo : EIATTR_EXIT_INSTR_OFFSETS
	.align		4
        /*0210*/ 	.byte	0x04, 0x1c
        /*0212*/ 	.short	(.L_734 - .L_733)


	//   ....[0]....
.L_733:
        /*0214*/ 	.word	0x00000350


	//   ....[1]....
        /*0218*/ 	.word	0x000016a0


	//   ....[2]....
        /*021c*/ 	.word	0x00001730


	//   ....[3]....
        /*0220*/ 	.word	0x00014ef0


	//   ....[4]....
        /*0224*/ 	.word	0x00014fd0


	//----- nvinfo : EIATTR_CRS_STACK_SIZE
	.align		4
.L_734:
        /*0228*/ 	.byte	0x04, 0x1e
        /*022a*/ 	.short	(.L_736 - .L_735)
.L_735:
        /*022c*/ 	.word	0x00000000


	//----- nvinfo : EIATTR_CBANK_PARAM_SIZE
	.align		4
.L_736:
        /*0230*/ 	.byte	0x03, 0x19
        /*0232*/ 	.short	0x01d0


	//----- nvinfo : EIATTR_PARAM_CBANK
	.align		4
        /*0234*/ 	.byte	0x04, 0x0a
        /*0236*/ 	.short	(.L_738 - .L_737)
	.align		4
.L_737:
        /*0238*/ 	.word	index@(.nv.constant0._ZN5flash16flash_fwd_kernelI23Flash_fwd_kernel_traitsILi64ELi128ELi64ELi4ELb0ELb0EN7cutlass10bfloat16_tE19Flash_kernel_traitsILi64ELi128ELi64ELi4ES3_EELb0ELb0ELb1ELb0ELb0ELb0ELb1ELb0EEEvNS_16Flash_fwd_paramsE)
        /*023c*/ 	.short	0x0380
        /*023e*/ 	.short	0x01d0


	//----- nvinfo : EIATTR_SW_WAR
	.align		4
.L_738:
        /*0240*/ 	.byte	0x04, 0x36
        /*0242*/ 	.short	(.L_740 - .L_739)
.L_739:
        /*0244*/ 	.word	0x00000008
.L_740:


//--------------------- .nv.info._ZN5flash16flash_fwd_kernelI23Flash_fwd_kernel_traitsILi64ELi128ELi64ELi4ELb0ELb0EN7cutlass10bfloat16_tE19Flash_kernel_traitsILi64ELi128ELi64ELi4ES3_EELb1ELb0ELb1ELb1ELb0ELb0ELb0ELb1EEEvNS_16Flash_fwd_paramsE --------------------------
	.section	.nv.info._ZN5flash16flash_fwd_kernelI23Flash_fwd_kernel_traitsILi64ELi128ELi64ELi4ELb0ELb0EN7cutlass10bfloat16_tE19Flash_kernel_traitsILi64ELi128ELi64ELi4ES3_EELb1ELb0ELb1ELb1ELb0ELb0ELb0ELb1EEEvNS_16Flash_fwd_paramsE,"",@"SHT_CUDA_INFO"
	.sectionflags	@""
	.align	4


	//----- nvinfo : EIATTR_CUDA_API_VERSION
	.align		4
        /*0000*/ 	.byte	0x04, 0x37
        /*0002*/ 	.short	(.L_742 - .L_741)
.L_741:
        /*0004*/ 	.word	0x00000082


	//----- nvinfo : EIATTR_KPARAM_INFO
	.align		4
.L_742:
        /*0008*/ 	.byte	0x04, 0x17
        /*000a*/ 	.short	(.L_744 - .L_743)
.L_743:
        /*000c*/ 	.word	0x00000000
        /*0010*/ 	.short	0x0000
        /*0012*/ 	.short	0x0000
        /*0014*/ 	.byte	0x00, 0xf0, 0x41, 0x07


	//----- nvinfo : EIATTR_SPARSE_MMA_MASK
	.align		4
.L_744:
        /*0018*/ 	.byte	0x03, 0x50
        /*001a*/ 	.short	0x0000


	//----- nvinfo : EIATTR_MAXREG_COUNT
	.align		4
        /*001c*/ 	.byte	0x03, 0x1b
        /*001e*/ 	.short	0x00ff


	//----- nvinfo : EIATTR_NUM_BARRIERS
	.align		4
        /*0020*/ 	.byte	0x02, 0x4c
        /*0022*/ 	.byte	0x01
	.zero		1


	//----- nvinfo : EIATTR_ANNOTATIONS
	.align		4
        /*0024*/ 	.byte	0x04, 0x55
        /*0026*/ 	.short	(.L_746 - .L_745)


	//   ....[0]....
.L_745:
        /* <DEDUP_REMOVED lines=138> */


	//----- nvinfo : EIATTR_MERCURY_ISA_VERSION
	.align		4
.L_746:
        /*08b0*/ 	.byte	0x03, 0x5f
        /*08b2*/ 	.short	0x0101


	//----- nvinfo : EIATTR_INT_WARP_WIDE_INSTR_OFFSETS
	.align		4
        /*08b4*/ 	.byte	0x04, 0x31
        /*08b6*/ 	.short	(.L_748 - .L_747)


	//   ....[0]....
.L_747:
        /*08b8*/ 	.word	0x00006a60


	//   ....[1]....
        /*08bc*/ 	.word	0x0000b6a0


	//----- nvinfo : EIATTR_COOP_GROUP_MASK_REGIDS
	.align		4
.L_748:
        /*08c0*/ 	.byte	0x04, 0x29
        /*08c2*/ 	.short	(.L_750 - .L_749)


	//   ....[0]....
.L_749:
        /*08c4*/ 	.word	0xffffffff


	//   ....[1]....
        /*08c8*/ 	.word	0xffffffff


	//   ....[2]....
        /*08cc*/ 	.word	0xffffffff


	//   ....[3]....
        /*08d0*/ 	.word	0xffffffff


	//   ....[4]....
        /*08d4*/ 	.word	0xffffffff


	//   ....[5]....
        /*08d8*/ 	.word	0xffffffff


	//   ....[6]....
        /*08dc*/ 	.word	0xffffffff


	//   ....[7]....
        /*08e0*/ 	.word	0xffffffff


	//   ....[8]....
        /*08e4*/ 	.word	0xffffffff


	//   ....[9]....
        /*08e8*/ 	.word	0xffffffff


	//   ....[10]....
        /*08ec*/ 	.word	0xffffffff


	//   ....[11]....
        /*08f0*/ 	.word	0xffffffff


	//   ....[12]....
        /*08f4*/ 	.word	0xffffffff


	//   ....[13]....
        /*08f8*/ 	.word	0xffffffff


	//   ....[14]....
        /*08fc*/ 	.word	0xffffffff


	//   ....[15]....
        /*0900*/ 	.word	0xffffffff


	//   ....[16]....
        /*0904*/ 	.word	0xffffffff


	//   ....[17]....
        /*0908*/ 	.word	0xffffffff


	//   ....[18]....
        /*090c*/ 	.word	0xffffffff


	//   ....[19]....
        /*0910*/ 	.word	0xffffffff


	//   ....[20]....
        /*0914*/ 	.word	0xffffffff


	//   ....[21]....
        /*0918*/ 	.word	0xffffffff


	//   ....[22]....
        /*091c*/ 	.word	0xffffffff


	//   ....[23]....
        /*0920*/ 	.word	0xffffffff


	//   ....[24]....
        /*0924*/ 	.word	0xffffffff


	//   ....[25]....
        /*0928*/ 	.word	0xffffffff


	//   ....[26]....
        /*092c*/ 	.word	0xffffffff


	//   ....[27]....
        /*0930*/ 	.word	0xffffffff


	//   ....[28]....
        /*0934*/ 	.word	0xffffffff


	//   ....[29]....
        /*0938*/ 	.word	0xffffffff


	//   ....[30]....
        /*093c*/ 	.word	0xffffffff


	//   ....[31]....
        /*0940*/ 	.word	0xffffffff


	//   ....[32]....
        /*0944*/ 	.word	0xffffffff


	//   ....[33]....
        /*0948*/ 	.word	0xffffffff


	//   ....[34]....
        /*094c*/ 	.word	0xffffffff


	//   ....[35]....
        /*0950*/ 	.word	0xffffffff


	//   ....[36]....
        /*0954*/ 	.word	0xffffffff


	//   ....[37]....
        /*0958*/ 	.word	0xffffffff


	//   ....[38]....
        /*095c*/ 	.word	0xffffffff


	//   ....[39]....
        /*0960*/ 	.word	0xffffffff


	//----- nvinfo : EIATTR_COOP_GROUP_INSTR_OFFSETS
	.align		4
.L_750:
        /*0964*/ 	.byte	0x04, 0x28
        /*0966*/ 	.short	(.L_752 - .L_751)


	//   ....[0]....
.L_751:
        /*0968*/ 	.word	0x00007220


	//   ....[1]....
        /*096c*/ 	.word	0x00007260


	//   ....[2]....
        /*0970*/ 	.word	0x00007290


	//   ....[3]....
        /*0974*/ 	.word	0x000072c0


	//   ....[4]....
        /*0978*/ 	.word	0x000073a0


	//   ....[5]....
        /*097c*/ 	.word	0x00007410


	//   ....[6]....
        /*0980*/ 	.word	0x00007450


	//   ....[7]....
        /*0984*/ 	.word	0x00007480


	//   ....[8]....
        /*0988*/ 	.word	0x0000e720


	//   ....[9]....
        /*098c*/ 	.word	0x0000e880


	//   ....[10]....
        /*0990*/ 	.word	0x0000e950


	//   ....[11]....
        /*0994*/ 	.word	0x0000eab0


	//   ....[12]....
        /*0998*/ 	.word	0x0000f5b0


	//   ....[13]....
        /*099c*/ 	.word	0x0000f5d0


	//   ....[14]....
        /*09a0*/ 	.word	0x0000f6a0


	//   ....[15]....
        /*09a4*/ 	.word	0x0000f700


	//   ....[16]....
        /*09a8*/ 	.word	0x00017440


	//   ....[17]....
        /*09ac*/ 	.word	0x000174f0


	//   ....[18]....
        /*09b0*/ 	.word	0x00017530


	//   ....[19]....
        /*09b4*/ 	.word	0x00017550


	//   ....[20]....
        /*09b8*/ 	.word	0x00017570


	//   ....[21]....
        /*09bc*/ 	.word	0x000175b0


	//   ....[22]....
        /*09c0*/ 	.word	0x00017de0


	//   ....[23]....
        /*09c4*/ 	.word	0x00017fe0


	//   ....[24]....
        /*09c8*/ 	.word	0x0001fef0


	//   ....[25]....
        /*09cc*/ 	.word	0x0001ffe0


	//   ....[26]....
        /*09d0*/ 	.word	0x00020080


	//   ....[27]....
        /*09d4*/ 	.word	0x000201a0


	//   ....[28]....
        /*09d8*/ 	.word	0x000207a0


	//   ....[29]....
        /*09dc*/ 	.word	0x00020840


	//   ....[30]....
        /*09e0*/ 	.word	0x00020990


	//   ....[31]....
        /*09e4*/ 	.word	0x000209f0


	//   ....[32]....
        /*09e8*/ 	.word	0x00025490


	//   ....[33]....
        /*09ec*/ 	.word	0x000254a0


	//   ....[34]....
        /*09f0*/ 	.word	0x000254b0


	//   ....[35]....
        /*09f4*/ 	.word	0x000254d0


	//   ....[36]....
        /*09f8*/ 	.word	0x000254f0


	//   ....[37]....
        /*09fc*/ 	.word	0x00025510


	//   ....[38]....
        /*0a00*/ 	.word	0x00025520


	//   ....[39]....
        /*0a04*/ 	.word	0x00025550


	//----- nvinfo : EIATTR_VRC_CTA_INIT_COUNT
	.align		4
.L_752:
        /*0a08*/ 	.byte	0x02, 0x4a
	.zero		1
	.zero		1


	//----- nvinfo : EIATTR_EXIT_INSTR_OFFSETS
	.align		4
        /*0a0c*/ 	.byte	0x04, 0x1c
        /*0a0e*/ 	.short	(.L_754 - .L_753)


	//   ....[0]....
.L_753:
        /*0a10*/ 	.word	0x00000660


	//   ....[1]....
        /*0a14*/ 	.word	0x000019d0


	//   ....[2]....
        /*0a18*/ 	.word	0x00001a60


	//   ....[3]....
        /*0a1c*/ 	.word	0x00026e80


	//   ....[4]....
        /*0a20*/ 	.word	0x00026f60


	//----- nvinfo : EIATTR_CRS_STACK_SIZE
	.align		4
.L_754:
        /*0a24*/ 	.byte	0x04, 0x1e
        /*0a26*/ 	.short	(.L_756 - .L_755)
.L_755:
        /*0a28*/ 	.word	0x00000000


	//----- nvinfo : EIATTR_CBANK_PARAM_SIZE
	.align		4
.L_756:
        /*0a2c*/ 	.byte	0x03, 0x19
        /*0a2e*/ 	.short	0x01d0


	//----- nvinfo : EIATTR_PARAM_CBANK
	.align		4
        /*0a30*/ 	.byte	0x04, 0x0a
        /*0a32*/ 	.short	(.L_758 - .L_757)
	.align		4
.L_757:
        /*0a34*/ 	.word	index@(.nv.constant0._ZN5flash16flash_fwd_kernelI23Flash_fwd_kernel_traitsILi64ELi128ELi64ELi4ELb0ELb0EN7cutlass10bfloat16_tE19Flash_kernel_traitsILi64ELi128ELi64ELi4ES3_EELb1ELb0ELb1ELb1ELb0ELb0ELb0ELb1EEEvNS_16Flash_fwd_paramsE)
        /*0a38*/ 	.short	0x0380
        /*0a3a*/ 	.short	0x01d0


	//----- nvinfo : EIATTR_SW_WAR
	.align		4
.L_758:
        /*0a3c*/ 	.byte	0x04, 0x36
        /*0a3e*/ 	.short	(.L_760 - .L_759)
.L_759:
        /*0a40*/ 	.word	0x00000008
.L_760:


//--------------------- .nv.info._ZN5flash16flash_fwd_kernelI23Flash_fwd_kernel_traitsILi64ELi128ELi64ELi4ELb0ELb0EN7cutlass10bfloat16_tE19Flash_kernel_traitsILi64ELi128ELi64ELi4ES3_EELb0ELb0ELb1ELb1ELb0ELb0ELb1ELb0EEEvNS_16Flash_fwd_paramsE --------------------------
	.section	.nv.info._ZN5flash16flash_fwd_kernelI23Flash_fwd_kernel_traitsILi64ELi128ELi64ELi4ELb0ELb0EN7cutlass10bfloat16_tE19Flash_kernel_traitsILi64ELi128ELi64ELi4ES3_EELb0ELb0ELb1ELb1ELb0ELb0ELb1ELb0EEEvNS_16Flash_fwd_paramsE,"",@"SHT_CUDA_INFO"
	.sectionflags	@""
	.align	4


	//----- nvinfo : EIATTR_CUDA_API_VERSION
	.align		4
        /*0000*/ 	.byte	0x04, 0x37
        /*0002*/ 	.short	(.L_762 - .L_761)
.L_761:
        /*0004*/ 	.word	0x00000082


	//----- nvinfo : EIATTR_KPARAM_INFO
	.align		4
.L_762:
        /*0008*/ 	.byte	0x04, 0x17
        /*000a*/ 	.short	(.L_764 - .L_763)
.L_763:
        /*000c*/ 	.word	0x00000000
        /*0010*/ 	.short	0x0000
        /*0012*/ 	.short	0x0000
        /*0014*/ 	.byte	0x00, 0xf0, 0x41, 0x07


	//----- nvinfo : EIATTR_SPARSE_MMA_MASK
	.align		4
.L_764:
        /*0018*/ 	.byte	0x03, 0x50
        /*001a*/ 	.short	0x0000


	//----- nvinfo : EIATTR_MAXREG_COUNT
	.align		4
        /*001c*/ 	.byte	0x03, 0x1b
        /*001e*/ 	.short	0x00ff


	//----- nvinfo : EIATTR_NUM_BARRIERS
	.align		4
        /*0020*/ 	.byte	0x02, 0x4c
        /*0022*/ 	.byte	0x01
	.zero		1


	//----- nvinfo : EIATTR_ANNOTATIONS
	.align		4
        /*0024*/ 	.byte	0x04, 0x55
        /*0026*/ 	.short	(.L_766 - .L_765)


	//   ....[0]....
.L_765:
        /*0028*/ 	.word	0x00000001
        /*002c*/ 	.byte	0xc0, 0x31, 0x00, 0x00, 0x01, 0x00, 0x00, 0x00, 0x70, 0x3b, 0x00, 0x00, 0x01, 0x00, 0x00, 0x00
        /*003c*/ 	.byte	0x40, 0x84, 0x00, 0x00, 0x01, 0x00, 0x00, 0x00, 0x80, 0xd7, 0x00, 0x00, 0x01, 0x00, 0x00, 0x00
        /*004c*/ 	.byte	0x40, 0x2c, 0x01, 0x00, 0x01, 0x00, 0x00, 0x00, 0x00, 0x36, 0x01, 0x00, 0x01, 0x00, 0x00, 0x00
        /*005c*/ 	.byte	0x30, 0x36, 0x01, 0x00, 0x01, 0x00, 0x00, 0x00, 0x90, 0x71, 0x01, 0x00, 0x01, 0x00, 0x00, 0x00
        /*006c*/ 	.byte	0x00, 0x81, 0x01, 0x00, 0x01, 0x00, 0x00, 0x00, 0x60, 0x81, 0x01, 0x00, 0x01, 0x00, 0x00, 0x00
        /*007c*/ 	.byte	0x70, 0x81, 0x01, 0x00, 0x01, 0x00, 0x00, 0x00, 0x80, 0x81, 0x01, 0x00


	//----- nvinfo : EIATTR_MERCURY_ISA_VERSION
	.align		4
.L_766:
        /*0088*/ 	.byte	0x03, 0x5f
        /*008a*/ 	.short	0x0101


	//----- nvinfo : EIATTR_INT_WARP_WIDE_INSTR_OFFSETS
	.align		4
        /*008c*/ 	.byte	0x04, 0x31
        /*008e*/ 	.short	(.L_768 - .L_767)


	//   ....[0]....
.L_767:
        /*0090*/ 	.word	0x00012e10


	//----- nvinfo : EIATTR_COOP_GROUP_MASK_REGIDS
	.align		4
.L_768:
        /*0094*/ 	.byte	0x04, 0x29
        /*0096*/ 	.short	(.L_770 - .L_769)


	//   ....[0]....
.L_769:
        /*0098*/ 	.word	0xffffffff


	//   ....[1]....
        /*009c*/ 	.word	0xffffffff


	//   ....[2]....
        /*00a0*/ 	.word	0xffffffff


	//   ....[3]....
        /*00a4*/ 	.word	0xffffffff


	//   ....[4]....
        /*00a8*/ 	.word	0xffffffff


	//   ....[5]....
        /*00ac*/ 	.word	0xffffffff


	//   ....[6]....
        /*00b0*/ 	.word	0xffffffff


	//   ....[7]....
        /*00b4*/ 	.word	0xffffffff


	//   ....[8]....
        /*00b8*/ 	.word	0xffffffff


	//   ....[9]....
        /*00bc*/ 	.word	0xffffffff


	//   ....[10]....
        /*00c0*/ 	.word	0xffffffff


	//   ....[11]....
        /*00c4*/ 	.word	0xffffffff


	//   ....[12]....
        /*00c8*/ 	.word	0xffffffff


	//   ....[13]....
        /*00cc*/ 	.word	0xffffffff


	//   ....[14]....
        /*00d0*/ 	.word	0xffffffff


	//   ....[15]....
        /*00d4*/ 	.word	0xffffffff


	//   ....[16]....
        /*00d8*/ 	.word	0xffffffff


	//   ....[17]....
        /*00dc*/ 	.word	0xffffffff


	//   ....[18]....
        /*00e0*/ 	.word	0xffffffff


	//   ....[19]....
        /*00e4*/ 	.word	0xffffffff


	//   ....[20]....
        /*00e8*/ 	.word	0xffffffff


	//   ....[21]....
        /*00ec*/ 	.word	0xffffffff


	//   ....[22]....
        /*00f0*/ 	.word	0xffffffff


	//   ....[23]....
        /*00f4*/ 	.word	0xffffffff


	//   ....[24]....
        /*00f8*/ 	.word	0xffffffff


	//   ....[25]....
        /*00fc*/ 	.word	0xffffffff


	//   ....[26]....
        /*0100*/ 	.word	0xffffffff


	//   ....[27]....
        /*0104*/ 	.word	0xffffffff


	//   ....[28]....
        /*0108*/ 	.word	0xffffffff


	//   ....[29]....
        /*010c*/ 	.word	0xffffffff


	//   ....[30]....
        /*0110*/ 	.word	0xffffffff


	//   ....[31]....
        /*0114*/ 	.word	0xffffffff


	//   ....[32]....
        /*0118*/ 	.word	0xffffffff


	//   ....[33]....
        /*011c*/ 	.word	0xffffffff


	//   ....[34]....
        /*0120*/ 	.word	0xffffffff


	//   ....[35]....
        /*0124*/ 	.word	0xffffffff


	//   ....[36]....
        /*0128*/ 	.word	0xffffffff


	//   ....[37]....
        /*012c*/ 	.word	0xffffffff


	//   ....[38]....
        /*0130*/ 	.word	0xffffffff


	//   ....[39]....
        /*0134*/ 	.word	0xffffffff


	//----- nvinfo : EIATTR_COOP_GROUP_INSTR_OFFSETS
	.align		4
.L_770:
        /*0138*/ 	.byte	0x04, 0x28
        /*013a*/ 	.short	(.L_772 - .L_771)


	//   ....[0]....
.L_771:
        /*013c*/ 	.word	0x00006f10


	//   ....[1]....
        /*0140*/ 	.word	0x00006f40


	//   ....[2]....
        /*0144*/ 	.word	0x00006fb0


	//   ....[3]....
        /*0148*/ 	.word	0x00006fe0


	//   ....[4]....
        /*014c*/ 	.word	0x00006ff0


	//   ....[5]....
        /*0150*/ 	.word	0x00007010


	//   ....[6]....
        /*0154*/ 	.word	0x000070f0


	//   ....[7]....
        /*0158*/ 	.word	0x00007280


	//   ....[8]....
        /*015c*/ 	.word	0x0000b960


	//   ....[9]....
        /*0160*/ 	.word	0x0000b9f0


	//   ....[10]....
        /*0164*/ 	.word	0x0000bb10


	//   ....[11]....
        /*0168*/ 	.word	0x0000bbe0


	//   ....[12]....
        /*016c*/ 	.word	0x0000bc30


	//   ....[13]....
        /*0170*/ 	.word	0x0000bdc0


	//   ....[14]....
        /*0174*/ 	.word	0x0000bf60


	//   ....[15]....
        /*0178*/ 	.word	0x0000c060


	//   ....[16]....
        /*017c*/ 	.word	0x00011200


	//   ....[17]....
        /*0180*/ 	.word	0x00011250


	//   ....[18]....
        /*0184*/ 	.word	0x000112b0


	//   ....[19]....
        /*0188*/ 	.word	0x000112c0


	//   ....[20]....
        /*018c*/ 	.word	0x000112f0


	//   ....[21]....
        /*0190*/ 	.word	0x00011360


	//   ....[22]....
        /*0194*/ 	.word	0x000114c0


	//   ....[23]....
        /*0198*/ 	.word	0x00011530


	//   ....[24]....
        /*019c*/ 	.word	0x00016310


	//   ....[25]....
        /*01a0*/ 	.word	0x00016520


	//   ....[26]....
        /*01a4*/ 	.word	0x00016550


	//   ....[27]....
        /*01a8*/ 	.word	0x00016670


	//   ....[28]....
        /*01ac*/ 	.word	0x00016860


	//   ....[29]....
        /*01b0*/ 	.word	0x000168b0


	//   ....[30]....
        /*01b4*/ 	.word	0x00016920


	//   ....[31]....
        /*01b8*/ 	.word	0x00016950


	//   ....[32]....
        /*01bc*/ 	.word	0x000181b0


	//   ....[33]....
        /*01c0*/ 	.word	0x000181c0


	//   ....[34]....
        /*01c4*/ 	.word	0x000181d0


	//   ....[35]....
        /*01c8*/ 	.word	0x00018230


	//   ....[36]....
        /*01cc*/ 	.word	0x00018250


	//   ....[37]....
        /*01d0*/ 	.word	0x00018260


	//   ....[38]....
        /*01d4*/ 	.word	0x000184b0


	//   ....[39]....
        /*01d8*/ 	.word	0x000184e0


	//----- nvinfo : EIATTR_VRC_CTA_INIT_COUNT
	.align		4
.L_772:
        /*01dc*/ 	.byte	0x02, 0x4a
	.zero		1
	.zero		1


	//----- nvinfo : EIATTR_EXIT_INSTR_OFFSETS
	.align		4
        /*01e0*/ 	.byte	0x04, 0x1c
        /*01e2*/ 	.short	(.L_774 - .L_773)


	//   ....[0]....
.L_773:
        /*01e4*/ 	.word	0x000003d0


	//   ....[1]....
        /*01e8*/ 	.word	0x00001720


	//   ....[2]....
        /*01ec*/ 	.word	0x000017b0


	//   ....[3]....
        /*01f0*/ 	.word	0x00019cf0


	//   ....[4]....
        /*01f4*/ 	.word	0x00019dd0


	//----- nvinfo : EIATTR_CRS_STACK_SIZE
	.align		4
.L_774:
        /*01f8*/ 	.byte	0x04, 0x1e
        /*01fa*/ 	.short	(.L_776 - .L_775)
.L_775:
        /*01fc*/ 	.word	0x00000000


	//----- nvinfo : EIATTR_CBANK_PARAM_SIZE
	.align		4
.L_776:
        /*0200*/ 	.byte	0x03, 0x19
        /*0202*/ 	.short	0x01d0


	//----- nvinfo : EIATTR_PARAM_CBANK
	.align		4
        /*0204*/ 	.byte	0x04, 0x0a
        /*0206*/ 	.short	(.L_778 - .L_777)
	.align		4
.L_777:
        /*0208*/ 	.word	index@(.nv.constant0._ZN5flash16flash_fwd_kernelI23Flash_fwd_kernel_traitsILi64ELi128ELi64ELi4ELb0ELb0EN7cutlass10bfloat16_tE19Flash_kernel_traitsILi64ELi128ELi64ELi4ES3_EELb0ELb0ELb1ELb1ELb0ELb0ELb1ELb0EEEvNS_16Flash_fwd_paramsE)
        /*020c*/ 	.short	0x0380
        /*020e*/ 	.short	0x01d0


	//----- nvinfo : EIATTR_SW_WAR
	.align		4
.L_778:
        /*0210*/ 	.byte	0x04, 0x36
        /*0212*/ 	.short	(.L_780 - .L_779)
.L_779:
        /*0214*/ 	.word	0x00000008
.L_780:


//--------------------- .nv.callgraph             --------------------------
	.section	.nv.callgraph,"",@"SHT_CUDA_CALLGRAPH"
	.align	4
	.sectionentsize	8
	.align		4
        /*0000*/ 	.word	0x00000000
	.align		4
        /*0004*/ 	.word	0xffffffff
	.align		4
        /*0008*/ 	.word	0x00000000
	.align		4
        /*000c*/ 	.word	0xfffffffe
	.align		4
        /*0010*/ 	.word	0x00000000
	.align		4
        /*0014*/ 	.word	0xfffffffd
	.align		4
        /*0018*/ 	.word	0x00000000
	.align		4
        /*001c*/ 	.word	0xfffffffc


//--------------------- .nv.constant4             --------------------------
	.section	.nv.constant4,"a",@progbits
	.align	8
	.align		8
.nv.constant4:
        /*0000*/ 	.dword	_ZN65_INTERNAL_23b8c448_29_flash_fwd_hdim64_bf16_sm80_cu_e763cb1e_29594cuda3std3__45__cpo5beginE
	.align		8
        /*0008*/ 	.dword	_ZN65_INTERNAL_23b8c448_29_flash_fwd_hdim64_bf16_sm80_cu_e763cb1e_29594cuda3std3__45__cpo3endE
	.align		8
        /*0010*/ 	.dword	_ZN65_INTERNAL_23b8c448_29_flash_fwd_hdim64_bf16_sm80_cu_e763cb1e_29594cuda3std3__45__cpo6cbeginE
	.align		8
        /*0018*/ 	.dword	_ZN65_INTERNAL_23b8c448_29_flash_fwd_hdim64_bf16_sm80_cu_e763cb1e_29594cuda3std3__45__cpo4cendE
	.align		8
        /*0020*/ 	.dword	_ZN65_INTERNAL_23b8c448_29_flash_fwd_hdim64_bf16_sm80_cu_e763cb1e_29594cuda3std3__467_GLOBAL__N__23b8c448_29_flash_fwd_hdim64_bf16_sm80_cu_e763cb1e_29596ignoreE
	.align		8
        /*0028*/ 	.dword	_ZN65_INTERNAL_23b8c448_29_flash_fwd_hdim64_bf16_sm80_cu_e763cb1e_29594cuda3std3__419piecewise_constructE
	.align		8
        /*0030*/ 	.dword	_ZN65_INTERNAL_23b8c448_29_flash_fwd_hdim64_bf16_sm80_cu_e763cb1e_29594cuda3std3__48in_placeE
	.align		8
        /*0038*/ 	.dword	_ZN65_INTERNAL_23b8c448_29_flash_fwd_hdim64_bf16_sm80_cu_e763cb1e_29594cuda3std6ranges3__45__cpo4swapE
	.align		8
        /*0040*/ 	.dword	_ZN65_INTERNAL_23b8c448_29_flash_fwd_hdim64_bf16_sm80_cu_e763cb1e_29594cuda3std6ranges3__45__cpo9iter_moveE
	.align		8
        /*0048*/ 	.dword	_ZN65_INTERNAL_23b8c448_29_flash_fwd_hdim64_bf16_sm80_cu_e763cb1e_29594cute7productE
	.align		8
        /*0050*/ 	.dword	_ZN65_INTERNAL_23b8c448_29_flash_fwd_hdim64_bf16_sm80_cu_e763cb1e_29594cute1_E


//--------------------- .text._ZN5flash16flash_fwd_kernelI23Flash_fwd_kernel_traitsILi64ELi128ELi128ELi4ELb0ELb0EN7cutlass10bfloat16_tE19Flash_kernel_traitsILi64ELi128ELi128ELi4ES3_EELb0ELb0ELb0ELb0ELb0ELb1ELb0ELb0EEEvNS_16Flash_fwd_paramsE --------------------------
	.section	.text._ZN5flash16flash_fwd_kernelI23Flash_fwd_kernel_traitsILi64ELi128ELi128ELi4ELb0ELb0EN7cutlass10bfloat16_tE19Flash_kernel_traitsILi64ELi128ELi128ELi4ES3_EELb0ELb0ELb0ELb0ELb0ELb1ELb0ELb0EEEvNS_16Flash_fwd_paramsE,"ax",@progbits
	.align	128
        .global         _ZN5flash16flash_fwd_kernelI23Flash_fwd_kernel_traitsILi64ELi128ELi128ELi4ELb0ELb0EN7cutlass10bfloat16_tE19Flash_kernel_traitsILi64ELi128ELi128ELi4ES3_EELb0ELb0ELb0ELb0ELb0ELb1ELb0ELb0EEEvNS_16Flash_fwd_paramsE
        .type           _ZN5flash16flash_fwd_kernelI23Flash_fwd_kernel_traitsILi64ELi128ELi128ELi4ELb0ELb0EN7cutlass10bfloat16_tE19Flash_kernel_traitsILi64ELi128ELi128ELi4ES3_EELb0ELb0ELb0ELb0ELb0ELb1ELb0ELb0EEEvNS_16Flash_fwd_paramsE,@function
        .size           _ZN5flash16flash_fwd_kernelI23Flash_fwd_kernel_traitsILi64ELi128ELi128ELi4ELb0ELb0EN7cutlass10bfloat16_tE19Flash_kernel_traitsILi64ELi128ELi128ELi4ES3_EELb0ELb0ELb0ELb0ELb0ELb1ELb0ELb0EEEvNS_16Flash_fwd_paramsE,(.L_x_2686 - _ZN5flash16flash_fwd_kernelI23Flash_fwd_kernel_traitsILi64ELi128ELi128ELi4ELb0ELb0EN7cutlass10bfloat16_tE19Flash_kernel_traitsILi64ELi128ELi128ELi4ES3_EELb0ELb0ELb0ELb0ELb0ELb1ELb0ELb0EEEvNS_16Flash_fwd_paramsE)
        .other          _ZN5flash16flash_fwd_kernelI23Flash_fwd_kernel_traitsILi64ELi128ELi128ELi4ELb0ELb0EN7cutlass10bfloat16_tE19Flash_kernel_traitsILi64ELi128ELi128ELi4ES3_EELb0ELb0ELb0ELb0ELb0ELb1ELb0ELb0EEEvNS_16Flash_fwd_paramsE,@"STO_CUDA_ENTRY STV_DEFAULT"
_ZN5flash16flash_fwd_kernelI23Flash_fwd_kernel_traitsILi64ELi128ELi128ELi4ELb0ELb0EN7cutlass10bfloat16_tE19Flash_kernel_traitsILi64ELi128ELi128ELi4ES3_EELb0ELb0ELb0ELb0ELb0ELb1ELb0ELb0EEEvNS_16Flash_fwd_paramsE:
.text._ZN5flash16flash_fwd_kernelI23Flash_fwd_kernel_traitsILi64ELi128ELi128ELi4ELb0ELb0EN7cutlass10bfloat16_tE19Flash_kernel_traitsILi64ELi128ELi128ELi4ES3_EELb0ELb0ELb0ELb0ELb0ELb1ELb0ELb0EEEvNS_16Flash_fwd_paramsE:
[----:B------:R-:W1:Y:S01]  /*0000*/  LDC R1, c[0x0][0x37c] ;  /* 0x0000df00ff017b82 */ /* 0x000e620000000800 */
[----:B------:R-:W2:Y:S07]  /*0010*/  LDCU.64 UR12, c[0x0][0x460] ;  /* 0x00008c00ff0c77ac */ /* 0x000eae0008000a00 */
[----:B------:R-:W3:Y:S01]  /*0020*/  S2UR UR7, SR_CTAID.Y ;  /* 0x00000000000779c3 */ /* 0x000ee20000002600 */
[----:B-1----:R-:W-:Y:S01]  /*0030*/  VIADD R1, R1, 0xffffff88 ;  /* 0xffffff8801017836 */ /* 0x002fe20000000000 */
[----:B------:R-:W1:Y:S01]  /*0040*/  LDCU.64 UR4, c[0x0][0x478] ;  /* 0x00008f00ff0477ac */ /* 0x000e620008000a00 */
[----:B------:R-:W4:Y:S01]  /*0050*/  LDCU.64 UR8, c[0x0][0x470] ;  /* 0x00008e00ff0877ac */ /* 0x000f220008000a00 */
[----:B------:R-:W3:Y:S01]  /*0060*/  LDCU.64 UR14, c[0x0][0x460] ;  /* 0x00008c00ff0e77ac */ /* 0x000ee20008000a00 */
[----:B------:R-:W5:Y:S01]  /*0070*/  LDCU.U8 UR6, c[0x0][0x532] ;  /* 0x0000a640ff0677ac */ /* 0x000f620008000000 */
[----:B--2---:R-:W-:Y:S01]  /*0080*/  ISETP.NE.U32.AND P4, PT, RZ, UR12, PT ;  /* 0x0000000cff007c0c */ /* 0x004fe2000bf85070 */
[----:B------:R-:W2:Y:S03]  /*0090*/  LDCU.64 UR10, c[0x0][0x468] ;  /* 0x00008d00ff0a77ac */ /* 0x000ea60008000a00 */
[----:B------:R-:W-:Y:S01]  /*00a0*/  ISETP.NE.AND.EX P4, PT, RZ, UR13, PT, P4 ;  /* 0x0000000dff007c0c */ /* 0x000fe2000bf85340 */
[----:B------:R-:W-:-:S02]  /*00b0*/  UISETP.NE.U32.AND UP4, UPT, UR12, URZ, UPT ;  /* 0x000000ff0c00728c */ /* 0x000fc4000bf85070 */
[----:B-1----:R-:W-:Y:S02]  /*00c0*/  UISETP.NE.U32.AND UP2, UPT, UR4, URZ, UPT ;  /* 0x000000ff0400728c */ /* 0x002fe4000bf45070 */
[----:B------:R-:W-:Y:S01]  /*00d0*/  UISETP.NE.AND.EX UP4, UPT, UR13, URZ, UPT, UP4 ;  /* 0x000000ff0d00728c */ /* 0x000fe2000bf85340 */
[----:B------:R-:W1:Y:S01]  /*00e0*/  LDCU.64 UR16, c[0x0][0x358] ;  /* 0x00006b00ff1077ac */ /* 0x000e620008000a00 */
[----:B----4-:R-:W-:-:S04]  /*00f0*/  UISETP.NE.U32.AND UP3, UPT, UR8, URZ, UPT ;  /* 0x000000ff0800728c */ /* 0x010fc8000bf65070 */
[----:B------:R-:W-:Y:S01]  /*0100*/  PLOP3.LUT P2, PT, PT, PT, UP4, 0x80, 0x8 ;  /* 0x000000000008781c */ /* 0x000fe20003f4f048 */
[----:B------:R-:W-:Y:S02]  /*0110*/  UISETP.NE.AND.EX UP2, UPT, UR5, URZ, UPT, UP2 ;  /* 0x000000ff0500728c */ /* 0x000fe4000bf45320 */
[----:B------:R-:W-:Y:S02]  /*0120*/  UISETP.NE.AND.EX UP3, UPT, UR9, URZ, UPT, UP3 ;  /* 0x000000ff0900728c */ /* 0x000fe4000bf65330 */
[----:B---3--:R-:W-:Y:S02]  /*0130*/  UIMAD.WIDE.U32 UR14, UR7, 0x4, UR14 ;  /* 0x00000004070e78a5 */ /* 0x008fe4000f8e000e */
[----:B------:R-:W-:Y:S02]  /*0140*/  USHF.L.U32 UR12, UR7, 0x2, URZ ;  /* 0x00000002070c7899 */ /* 0x000fe400080006ff */
[----:B-----5:R-:W-:Y:S02]  /*0150*/  UISETP.NE.AND UP5, UPT, UR6, URZ, UPT ;  /* 0x000000ff0600728c */ /* 0x020fe4000bfa5270 */
[----:B--2---:R-:W-:Y:S01]  /*0160*/  UISETP.EQ.U32.AND UP6, UPT, UR10, URZ, UPT ;  /* 0x000000ff0a00728c */ /* 0x004fe2000bfc2070 */
[----:B------:R-:W-:Y:S01]  /*0170*/  IMAD.U32 R2, RZ, RZ, UR14 ;  /* 0x0000000eff027e24 */ /* 0x000fe2000f8e00ff */
[----:B------:R-:W-:Y:S01]  /*0180*/  USHF.R.U32.HI UR6, URZ, 0x1e, UR7 ;  /* 0x0000001eff067899 */ /* 0x000fe20008011607 */
[----:B------:R-:W-:Y:S01]  /*0190*/  IMAD.U32 R3, RZ, RZ, UR15 ;  /* 0x0000000fff037e24 */ /* 0x000fe2000f8e00ff */
[----:B------:R-:W-:Y:S01]  /*01a0*/  @UP2 UIADD3 UR4, UP0, UPT, UR12, UR4, URZ ;  /* 0x000000040c042290 */ /* 0x000fe2000ff1e0ff */
[----:B------:R-:W-:Y:S01]  /*01b0*/  PLOP3.LUT P0, PT, PT, PT, UP2, 0x80, 0x8 ;  /* 0x000000000008781c */ /* 0x000fe20003f0f028 */
[----:B------:R-:W-:-:S02]  /*01c0*/  UISETP.EQ.OR.EX UP6, UPT, UR11, URZ, !UP5, UP6 ;  /* 0x000000ff0b00728c */ /* 0x000fc4000efc2760 */
[----:B------:R-:W-:Y:S01]  /*01d0*/  @UP3 UIADD3 UR8, UP1, UPT, UR12, UR8, URZ ;  /* 0x000000080c083290 */ /* 0x000fe2000ff3e0ff */
[----:B-1----:R-:W2:Y:S01]  /*01e0*/  @P4 LDG.E R7, desc[UR16][R2.64] ;  /* 0x0000001002074981 */ /* 0x002ea2000c1e1900 */
[----:B------:R-:W-:Y:S01]  /*01f0*/  @UP2 UIADD3.X UR5, UPT, UPT, UR6, UR5, URZ, UP0, !UPT ;  /* 0x0000000506052290 */ /* 0x000fe200087fe4ff */
[----:B------:R-:W-:Y:S01]  /*0200*/  PLOP3.LUT P1, PT, PT, PT, UP3, 0x80, 0x8 ;  /* 0x000000000008781c */ /* 0x000fe20003f2f038 */
[----:B------:R-:W-:Y:S01]  /*0210*/  UIADD3 UR12, UP0, UPT, UR12, UR10, URZ ;  /* 0x0000000a0c0c7290 */ /* 0x000fe2000ff1e0ff */
[----:B------:R1:W3:Y:S01]  /*0220*/  @P2 LDG.E R6, desc[UR16][R2.64+0x4] ;  /* 0x0000041002062981 */ /* 0x0002e2000c1e1900 */
[----:B------:R-:W-:Y:S01]  /*0230*/  @UP3 UIADD3.X UR9, UPT, UPT, UR6, UR9, URZ, UP1, !UPT ;  /* 0x0000000906093290 */ /* 0x000fe20008ffe4ff */
[----:B------:R-:W-:Y:S01]  /*0240*/  PLOP3.LUT P3, PT, PT, PT, UP6, 0x80, 0x8 ;  /* 0x000000000008781c */ /* 0x000fe20003f6f068 */
[----:B------:R-:W-:Y:S01]  /*0250*/  UIADD3.X UR6, UPT, UPT, UR6, UR11, URZ, UP0, !UPT ;  /* 0x0000000b06067290 */ /* 0x000fe200087fe4ff */
[----:B------:R-:W-:-:S03]  /*0260*/  IMAD.U32 R4, RZ, RZ, UR8 ;  /* 0x00000008ff047e24 */ /* 0x000fc6000f8e00ff */
[----:B------:R-:W-:-:S06]  /*0270*/  IMAD.U32 R5, RZ, RZ, UR9 ;  /* 0x00000009ff057e24 */ /* 0x000fcc000f8e00ff */
[----:B------:R-:W4:Y:S01]  /*0280*/  @P1 LDG.E R5, desc[UR16][R4.64] ;  /* 0x0000001004051981 */ /* 0x000f22000c1e1900 */
[----:B-1----:R-:W-:Y:S02]  /*0290*/  IMAD.U32 R2, RZ, RZ, UR4 ;  /* 0x00000004ff027e24 */ /* 0x002fe4000f8e00ff */
[----:B------:R-:W-:Y:S01]  /*02a0*/  IMAD.U32 R3, RZ, RZ, UR5 ;  /* 0x00000005ff037e24 */ /* 0x000fe2000f8e00ff */
[----:B------:R-:W1:Y:S01]  /*02b0*/  S2UR UR8, SR_CTAID.X ;  /* 0x00000000000879c3 */ /* 0x000e620000002500 */
[----:B------:R-:W-:Y:S01]  /*02c0*/  UMOV UR14, 0xffffffff ;  /* 0xffffffff000e7882 */ /* 0x000fe20000000000 */
[----:B------:R-:W5:Y:S02]  /*02d0*/  @!UP4 LDCU UR19, c[0x0][0x434] ;  /* 0x00008680ff13c7ac */ /* 0x000f640008000800 */
[----:B------:R5:W4:Y:S01]  /*02e0*/  @P0 LDG.E R0, desc[UR16][R2.64] ;  /* 0x0000001002000981 */ /* 0x000b22000c1e1900 */
[----:B------:R-:W1:Y:S01]  /*02f0*/  @!UP2 LDCU.64 UR4, c[0x0][0x488] ;  /* 0x00009100ff04a7ac */ /* 0x000e620008000a00 */
[----:B-----5:R-:W-:-:S02]  /*0300*/  IMAD.U32 R2, RZ, RZ, UR12 ;  /* 0x0000000cff027e24 */ /* 0x020fc4000f8e00ff */
[----:B------:R-:W-:Y:S01]  /*0310*/  IMAD.U32 R3, RZ, RZ, UR6 ;  /* 0x00000006ff037e24 */ /* 0x000fe2000f8e00ff */
[----:B------:R-:W5:Y:S04]  /*0320*/  @!UP2 LDCU UR6, c[0x0][0x43c] ;  /* 0x00008780ff06a7ac */ /* 0x000f680008000800 */
[----:B------:R-:W4:Y:S01]  /*0330*/  @!P3 LDG.E R4, desc[UR16][R2.64] ;  /* 0x000000100204b981 */ /* 0x000f22000c1e1900 */
[----:B------:R-:W-:Y:S02]  /*0340*/  UISETP.NE.U32.AND UP3, UPT, UR10, URZ, UPT ;  /* 0x000000ff0a00728c */ /* 0x000fe4000bf65070 */
[----:B-1----:R-:W-:Y:S02]  /*0350*/  USHF.L.U32 UR9, UR8, 0x7, URZ ;  /* 0x0000000708097899 */ /* 0x002fe400080006ff */
[----:B------:R-:W-:Y:S01]  /*0360*/  UISETP.NE.AND.EX UP3, UPT, UR11, URZ, UPT, UP3 ;  /* 0x000000ff0b00728c */ /* 0x000fe2000bf65330 */
[----:B------:R-:W-:Y:S01]  /*0370*/  UMOV UR20, URZ ;  /* 0x000000ff00147c82 */ /* 0x000fe20008000000 */
[----:B------:R-:W-:Y:S01]  /*0380*/  UMOV UR22, 0xffffffff ;  /* 0xffffffff00167882 */ /* 0x000fe20000000000 */
[----:B------:R-:W-:-:S04]  /*0390*/  @!UP2 UISETP.NE.U32.AND UP0, UPT, UR4, URZ, UPT ;  /* 0x000000ff0400a28c */ /* 0x000fc8000bf05070 */
[----:B------:R-:W-:-:S04]  /*03a0*/  @!UP2 UISETP.NE.AND.EX UP0, UPT, UR5, URZ, UPT, UP0 ;  /* 0x000000ff0500a28c */ /* 0x000fc8000bf05300 */
[----:B------:R-:W1:Y:S01]  /*03b0*/  @!UP3 LDCU UR4, c[0x0][0x438] ;  /* 0x00008700ff04b7ac */ /* 0x000e620008000800 */
[----:B-----5:R-:W-:Y:S01]  /*03c0*/  @!UP2 USEL UR6, UR6, URZ, UP0 ;  /* 0x000000ff0606a287 */ /* 0x020fe20008000000 */
[----:B--2---:R-:W-:Y:S02]  /*03d0*/  @P4 R2UR UR14, R7 ;  /* 0x00000000070e42ca */ /* 0x004fe400000e0000 */
[----:B---3--:R-:W-:-:S13]  /*03e0*/  @P2 R2UR UR12, R6 ;  /* 0x00000000060c22ca */ /* 0x008fda00000e0000 */
[----:B------:R-:W-:Y:S01]  /*03f0*/  @UP4 UIADD3 UR19, UPT, UPT, UR12, -UR14, URZ ;  /* 0x8000000e0c134290 */ /* 0x000fe2000fffe0ff */
[----:B----4-:R-:W-:-:S03]  /*0400*/  @P1 R2UR UR20, R5 ;  /* 0x00000000051412ca */ /* 0x010fc600000e0000 */
[----:B------:R-:W-:Y:S01]  /*0410*/  UISETP.GT.AND UP1, UPT, UR19, UR9, UPT ;  /* 0x000000091300728c */ /* 0x000fe2000bf24270 */
[----:B------:R-:W-:-:S05]  /*0420*/  @P0 R2UR UR18, R0 ;  /* 0x00000000001202ca */ /* 0x000fca00000e0000 */
[----:B------:R-:W-:Y:S02]  /*0430*/  PLOP3.LUT P0, PT, PT, PT, UP1, 0x80, 0x8 ;  /* 0x000000000008781c */ /* 0x000fe40003f0f018 */
[----:B------:R-:W-:Y:S01]  /*0440*/  @!P3 R2UR UR22, R4 ;  /* 0x000000000416b2ca */ /* 0x000fe200000e0000 */
[----:B-1----:R-:W-:-:S14]  /*0450*/  BRA.U !UP3, `(.L_x_0) ;  /* 0x000000010b187547 */ /* 0x002fdc000b800000 */
[----:B------:R-:W-:-:S13]  /*0460*/  PLOP3.LUT P1, PT, PT, PT, UP5, 0x80, 0x8 ;  /* 0x000000000008781c */ /* 0x000fda0003f2f058 */
[----:B------:R-:W2:Y:S04]  /*0470*/  @P1 LDG.E R0, desc[UR16][R2.64+0x4] ;  /* 0x0000041002001981 */ /* 0x000ea8000c1e1900 */
[----:B------:R-:W3:Y:S01]  /*0480*/  @!P1 LDG.E R2, desc[UR16][R2.64] ;  /* 0x0000001002029981 */ /* 0x000ee2000c1e1900 */
[----:B--2---:R-:W-:-:S13]  /*0490*/  @P1 R2UR UR4, R0 ;  /* 0x00000000000412ca */ /* 0x004fda00000e0000 */
[----:B------:R-:W-:-:S07]  /*04a0*/  @UP5 UIADD3 UR4, UPT, UPT, UR4, -UR22, URZ ;  /* 0x8000001604045290 */ /* 0x000fce000fffe0ff */
[----:B---3--:R-:W-:-:S15]  /*04b0*/  @!P1 R2UR UR4, R2 ;  /* 0x00000000020492ca */ /* 0x008fde00000e0000 */
.L_x_0:
[----:B------:R-:W-:Y:S01]  /*04c0*/  @UP2 UIADD3 UR18, UPT, UPT, UR18, -UR20, URZ ;  /* 0x8000001412122290 */ /* 0x000fe2000fffe0ff */
[----:B------:R-:W-:Y:S11]  /*04d0*/  @!P0 EXIT ;  /* 0x000000000000894d */ /* 0x000ff60003800000 */
[----:B------:R-:W-:Y:S01]  /*04e0*/  @!UP2 UIADD3 UR18, UPT, UPT, UR6, UR4, -UR20 ;  /* 0x000000040612a290 */ /* 0x000fe2000fffe814 */
[----:B------:R-:W1:Y:S01]  /*04f0*/  S2R R213, SR_TID.X ;  /* 0x0000000000d57919 */ /* 0x000e620000002100 */
[----:B------:R-:W2:Y:S02]  /*0500*/  S2UR UR6, SR_CTAID.Z ;  /* 0x00000000000679c3 */ /* 0x000ea40000002700 */
[----:B------:R-:W-:Y:S02]  /*0510*/  UISETP.GT.AND UP0, UPT, UR18, URZ, UPT ;  /* 0x000000ff1200728c */ /* 0x000fe4000bf04270 */
[----:B------:R-:W-:-:S04]  /*0520*/  UIADD3 UR5, UPT, UPT, UR18, 0x7f, URZ ;  /* 0x0000007f12057890 */ /* 0x000fc8000fffe0ff */
[----:B------:R-:W-:-:S04]  /*0530*/  USHF.R.S32.HI UR4, URZ, 0x1f, UR5 ;  /* 0x0000001fff047899 */ /* 0x000fc80008011405 */
[----:B------:R-:W-:-:S04]  /*0540*/  ULEA.HI UR4, UR4, UR5, URZ, 0x7 ;  /* 0x0000000504047291 */ /* 0x000fc8000f8f38ff */
[----:B------:R-:W-:Y:S01]  /*0550*/  USHF.R.S32.HI UR15, URZ, 0x7, UR4 ;  /* 0x00000007ff0f7899 */ /* 0x000fe20008011404 */
[----:B------:R-:W-:Y:S11]  /*0560*/  BRA.U UP0, `(.L_x_1) ;  /* 0x0000001100a87547 */ /* 0x000ff6000b800000 */
[----:B------:R-:W3:Y:S01]  /*0570*/  LDCU.U8 UR4, c[0x0][0x549] ;  /* 0x0000a920ff0477ac */ /* 0x000ee20008000000 */
[----:B------:R-:W-:-:S11]  /*0580*/  UISETP.NE.AND UP0, UPT, UR14, -0x1, UPT ;  /* 0xffffffff0e00788c */ /* 0x000fd6000bf05270 */
[----:B------:R-:W4:Y:S01]  /*0590*/  @!UP0 LDCU.64 UR12, c[0x0][0x400] ;  /* 0x00008000ff0c87ac */ /* 0x000f220008000a00 */
[----:B---3--:R-:W-:Y:S01]  /*05a0*/  UISETP.NE.AND UP1, UPT, UR4, URZ, UPT ;  /* 0x000000ff0400728c */ /* 0x008fe2000bf25270 */
[----:B------:R-:W3:Y:S10]  /*05b0*/  @UP0 LDCU.64 UR10, c[0x0][0x408] ;  /* 0x00008100ff0a07ac */ /* 0x000ef40008000a00 */
[----:B------:R-:W5:Y:S01]  /*05c0*/  @UP1 LDCU.64 UR4, c[0x0][0x430] ;  /* 0x00008600ff0417ac */ /* 0x000f620008000a00 */
[----:B----4-:R-:W-:Y:S01]  /*05d0*/  @!UP0 UIMAD.WIDE.U32 UR20, UR7, UR12, URZ ;  /* 0x0000000c071482a5 */ /* 0x010fe2000f8e00ff */
[----:B------:R-:W4:Y:S01]  /*05e0*/  LDCU.U8 UR12, c[0x0][0x548] ;  /* 0x0000a900ff0c77ac */ /* 0x000f220008000000 */
[----:B---3--:R-:W-:-:S02]  /*05f0*/  @UP0 UIMAD.WIDE.U32 UR22, UR14, UR10, URZ ;  /* 0x0000000a0e1602a5 */ /* 0x008fc4000f8e00ff */
[----:B------:R-:W-:-:S03]  /*0600*/  @!UP0 UIMAD UR15, UR7, UR13, UR21 ;  /* 0x0000000d070f82a4 */ /* 0x000fc6000f8e0215 */
[----:B------:R-:W-:Y:S01]  /*0610*/  @!UP0 UMOV UR18, UR20 ;  /* 0x0000001400128c82 */ /* 0x000fe20008000000 */
[----:B------:R-:W-:Y:S01]  /*0620*/  @UP0 UIMAD UR15, UR14, UR11, UR23 ;  /* 0x0000000b0e0f02a4 */ /* 0x000fe2000f8e0217 */
[----:B------:R-:W3:Y:S01]  /*0630*/  @UP1 LDCU UR10, c[0x0][0x430] ;  /* 0x00008600ff0a17ac */ /* 0x000ee20008000800 */
[----:B-----5:R-:W-:Y:S01]  /*0640*/  @UP1 UIMAD UR13, UR4, UR5, URZ ;  /* 0x00000005040d12a4 */ /* 0x020fe2000f8e02ff */
[----:B------:R-:W-:Y:S01]  /*0650*/  @UP1 UMOV UR20, 0x1 ;  /* 0x0000000100141882 */ /* 0x000fe20000000000 */
[----:B------:R-:W-:Y:S01]  /*0660*/  @UP0 UMOV UR18, UR22 ;  /* 0x0000001600120c82 */ /* 0x000fe20008000000 */
[----:B----4-:R-:W-:Y:S09]  /*0670*/  BRA.U UP1, `(.L_x_2) ;  /* 0x0000000101287547 */ /* 0x010ff2000b800000 */
[----:B------:R-:W-:Y:S01]  /*0680*/  UISETP.NE.AND UP0, UPT, UR12, URZ, UPT ;  /* 0x000000ff0c00728c */ /* 0x000fe2000bf05270 */
[----:B------:R-:W4:Y:S10]  /*0690*/  LDCU UR5, c[0x0][0x3e0] ;  /* 0x00007c00ff0577ac */ /* 0x000f340008000800 */
[----:B------:R-:W4:Y:S01]  /*06a0*/  @UP0 LDCU UR20, c[0x0][0x454] ;  /* 0x00008a80ff1407ac */ /* 0x000f220008000800 */
[----:B------:R-:W5:Y:S01]  /*06b0*/  @!UP0 LDCU UR4, c[0x0][0x434] ;  /* 0x00008680ff0487ac */ /* 0x000f620008000800 */
[----:B------:R-:W1:Y:S01]  /*06c0*/  @UP0 LDCU UR13, c[0x0][0x454] ;  /* 0x00008a80ff0d07ac */ /* 0x000e620008000800 */
[----:B---3--:R-:W-:Y:S01]  /*06d0*/  @UP0 UMOV UR10, 0x1 ;  /* 0x00000001000a0882 */ /* 0x008fe20000000000 */
[----:B-1----:R-:W1:Y:S01]  /*06e0*/  @!UP0 LDCU UR13, c[0x0][0x434] ;  /* 0x00008680ff0d87ac */ /* 0x002e620008000800 */
[----:B------:R-:W-:Y:S01]  /*06f0*/  @!UP0 UMOV UR10, 0x1 ;  /* 0x00000001000a8882 */ /* 0x000fe20000000000 */
[----:B----4-:R-:W-:-:S02]  /*0700*/  @UP0 UIMAD UR20, UR20, UR5, URZ ;  /* 0x00000005141402a4 */ /* 0x010fc4000f8e02ff */
[----:B-----5:R-:W-:-:S12]  /*0710*/  @!UP0 UIMAD UR20, UR4, UR5, URZ ;  /* 0x00000005041482a4 */ /* 0x020fd8000f8e02ff */
.L_x_2:
[----:B------:R-:W4:Y:S01]  /*0720*/  LDCU.64 UR4, c[0x0][0x410] ;  /* 0x00008200ff0477ac */ /* 0x000f220008000a00 */
[----:B-1----:R-:W-:Y:S01]  /*0730*/  IMAD.SHL.U32 R2, R213, 0x8, RZ ;  /* 0x00000008d5027824 */ /* 0x002fe200078e00ff */
[----:B------:R-:W-:Y:S01]  /*0740*/  SHF.R.U32.HI R11, RZ, 0x3, R213 ;  /* 0x00000003ff0b7819 */ /* 0x000fe200000116d5 */
[----:B------:R-:W-:Y:S01]  /*0750*/  BSSY.RECONVERGENT B0, `(.L_x_3) ;  /* 0x0000034000007945 */ /* 0x000fe20003800200 */
[----:B------:R-:W1:Y:S02]  /*0760*/  LDCU UR11, c[0x0][0x434] ;  /* 0x00008680ff0b77ac */ /* 0x000e640008000800 */
[----:B------:R-:W-:Y:S01]  /*0770*/  LOP3.LUT R2, R2, 0x38, RZ, 0xc0, !PT ;  /* 0x0000003802027812 */ /* 0x000fe200078ec0ff */
[C---:B------:R-:W-:Y:S01]  /*0780*/  VIADD R13, R11.reuse, 0x10 ;  /* 0x000000100b0d7836 */ /* 0x040fe20000000000 */
[----:B------:R-:W-:Y:S01]  /*0790*/  UISETP.NE.AND UP1, UPT, UR12, URZ, !UP1 ;  /* 0x000000ff0c00728c */ /* 0x000fe2000cf25270 */
[C---:B------:R-:W-:Y:S01]  /*07a0*/  VIADD R14, R11.reuse, 0x20 ;  /* 0x000000200b0e7836 */ /* 0x040fe20000000000 */
[----:B------:R-:W-:Y:S01]  /*07b0*/  UISETP.NE.AND UP0, UPT, UR14, -0x1, UPT ;  /* 0xffffffff0e00788c */ /* 0x000fe2000bf05270 */
[----:B------:R-:W-:Y:S01]  /*07c0*/  IADD3 R2, P1, PT, R2, UR18, RZ ;  /* 0x0000001202027c10 */ /* 0x000fe2000ff3e0ff */
[C---:B------:R-:W-:Y:S01]  /*07d0*/  VIADD R16, R11.reuse, 0x40 ;  /* 0x000000400b107836 */ /* 0x040fe20000000000 */
[C---:B------:R-:W-:Y:S01]  /*07e0*/  IADD3 R15, PT, PT, R11.reuse, 0x30, RZ ;  /* 0x000000300b0f7810 */ /* 0x040fe20007ffe0ff */
[C---:B------:R-:W-:Y:S01]  /*07f0*/  VIADD R17, R11.reuse, 0x50 ;  /* 0x000000500b117836 */ /* 0x040fe20000000000 */
[----:B------:R-:W-:Y:S01]  /*0800*/  IADD3.X R3, PT, PT, RZ, UR15, RZ, P1, !PT ;  /* 0x0000000fff037c10 */ /* 0x000fe20008ffe4ff */
[----:B------:R-:W-:-:S02]  /*0810*/  VIADD R18, R11, 0x60 ;  /* 0x000000600b127836 */ /* 0x000fc40000000000 */
[----:B----4-:R-:W-:Y:S01]  /*0820*/  IMAD.U32 R8, RZ, RZ, UR4 ;  /* 0x00000004ff087e24 */ /* 0x010fe2000f8e00ff */
[----:B---3--:R-:W-:Y:S01]  /*0830*/  UIMAD UR4, UR9, UR10, URZ ;  /* 0x0000000a090472a4 */ /* 0x008fe2000f8e02ff */
[----:B------:R-:W-:Y:S01]  /*0840*/  IMAD.U32 R6, RZ, RZ, UR5 ;  /* 0x00000005ff067e24 */ /* 0x000fe2000f8e00ff */
[----:B--2---:R-:W-:Y:S01]  /*0850*/  UIMAD UR5, UR6, UR13, URZ ;  /* 0x0000000d060572a4 */ /* 0x004fe2000f8e02ff */
[----:B------:R-:W-:Y:S01]  /*0860*/  IMAD.WIDE.U32 R8, R8, UR6, R2 ;  /* 0x0000000608087c25 */ /* 0x000fe2000f8e0002 */
[----:B------:R-:W-:Y:S02]  /*0870*/  UIADD3 UR9, UPT, UPT, -UR9, UR19, URZ ;  /* 0x0000001309097290 */ /* 0x000fe4000fffe1ff */
[----:B------:R-:W-:Y:S01]  /*0880*/  UIMAD.WIDE.U32 UR12, UR8, 0x80, URZ ;  /* 0x00000080080c78a5 */ /* 0x000fe2000f8e00ff */
[----:B------:R-:W-:Y:S01]  /*0890*/  IMAD R7, R6, UR6, R9 ;  /* 0x0000000606077c24 */ /* 0x000fe2000f8e0209 */
[----:B-1----:R-:W-:Y:S01]  /*08a0*/  UIMAD UR8, UR7, UR11, URZ ;  /* 0x0000000b070872a4 */ /* 0x002fe2000f8e02ff */
[C---:B------:R-:W-:Y:S01]  /*08b0*/  VIADD R19, R11.reuse, 0x70 ;  /* 0x000000700b137836 */ /* 0x040fe20000000000 */
[----:B------:R-:W-:Y:S01]  /*08c0*/  ISETP.GE.AND P0, PT, R11, UR9, PT ;  /* 0x000000090b007c0c */ /* 0x000fe2000bf06270 */
[----:B------:R-:W-:Y:S01]  /*08d0*/  @!UP1 UIMAD UR5, UR7, UR20, UR5 ;  /* 0x00000014070592a4 */ /* 0x000fe2000f8e0205 */
[----:B------:R-:W-:Y:S01]  /*08e0*/  ISETP.GE.AND P2, PT, R13, UR9, PT ;  /* 0x000000090d007c0c */ /* 0x000fe2000bf46270 */
[----:B------:R-:W-:Y:S01]  /*08f0*/  USEL UR8, UR8, UR14, !UP0 ;  /* 0x0000000e08087287 */ /* 0x000fe2000c000000 */
[----:B------:R-:W-:Y:S01]  /*0900*/  ISETP.GE.AND P6, PT, R14, UR9, PT ;  /* 0x000000090e007c0c */ /* 0x000fe2000bfc6270 */
[----:B------:R-:W-:Y:S01]  /*0910*/  USHF.R.S32.HI UR11, URZ, 0x1f, UR4 ;  /* 0x0000001fff0b7899 */ /* 0x000fe20008011404 */
[----:B------:R-:W-:Y:S01]  /*0920*/  P2R R12, PR, RZ, 0x4 ;  /* 0x00000004ff0c7803 */ /* 0x000fe20000000000 */
[----:B------:R-:W-:Y:S01]  /*0930*/  USHF.R.S32.HI UR7, URZ, 0x1f, UR8 ;  /* 0x0000001fff077899 */ /* 0x000fe20008011408 */
[----:B------:R-:W-:Y:S01]  /*0940*/  ISETP.GE.AND P5, PT, R15, UR9, PT ;  /* 0x000000090f007c0c */ /* 0x000fe2000bfa6270 */
[----:B------:R-:W-:Y:S01]  /*0950*/  USEL UR8, UR8, URZ, UP1 ;  /* 0x000000ff08087287 */ /* 0x000fe20008800000 */
[----:B------:R-:W-:Y:S01]  /*0960*/  ISETP.GE.AND P4, PT, R16, UR9, PT ;  /* 0x0000000910007c0c */ /* 0x000fe2000bf86270 */
[----:B------:R-:W-:Y:S01]  /*0970*/  USEL UR7, UR7, URZ, UP1 ;  /* 0x000000ff07077287 */ /* 0x000fe20008800000 */
[----:B------:R-:W-:Y:S01]  /*0980*/  ISETP.GE.AND P3, PT, R17, UR9, PT ;  /* 0x0000000911007c0c */ /* 0x000fe2000bf66270 */
[----:B------:R-:W-:Y:S01]  /*0990*/  USHF.R.S32.HI UR14, URZ, 0x1f, UR5 ;  /* 0x0000001fff0e7899 */ /* 0x000fe20008011405 */
[----:B------:R-:W-:Y:S01]  /*09a0*/  ISETP.GE.AND P2, PT, R18, UR9, PT ;  /* 0x0000000912007c0c */ /* 0x000fe2000bf46270 */
[----:B------:R-:W-:Y:S01]  /*09b0*/  UIADD3 UR8, UP1, UP0, UR4, UR8, UR5 ;  /* 0x0000000804087290 */ /* 0x000fe2000f83e005 */
[----:B------:R-:W-:-:S03]  /*09c0*/  LOP3.LUT R10, R11, UR12, RZ, 0xfc, !PT ;  /* 0x0000000c0b0a7c12 */ /* 0x000fc6000f8efcff */
[----:B------:R-:W-:Y:S01]  /*09d0*/  UIADD3.X UR11, UPT, UPT, UR11, UR7, UR14, UP1, UP0 ;  /* 0x000000070b0b7290 */ /* 0x000fe20008fe040e */
[----:B------:R-:W-:Y:S11]  /*09e0*/  @P0 BRA `(.L_x_4) ;  /* 0x0000000000280947 */ /* 0x000ff60003800000 */
[----:B------:R-:W1:Y:S01]  /*09f0*/  LDC.64 R4, c[0x0][0x408] ;  /* 0x00010200ff047b82 */ /* 0x000e620000000a00 */
[----:B------:R-:W2:Y:S01]  /*0a00*/  LDCU.64 UR4, c[0x0][0x3f0] ;  /* 0x00007e00ff0477ac */ /* 0x000ea20008000a00 */
[----:B------:R-:W-:Y:S01]  /*0a10*/  MOV R6, R8 ;  /* 0x0000000800067202 */ /* 0x000fe20000000f00 */
[----:B-1----:R-:W-:-:S04]  /*0a20*/  IMAD R0, R4, UR13, RZ ;  /* 0x0000000d04007c24 */ /* 0x002fc8000f8e02ff */
[----:B------:R-:W-:-:S04]  /*0a30*/  IMAD.WIDE.U32 R2, R10, R4, R6 ;  /* 0x000000040a027225 */ /* 0x000fc800078e0006 */
[----:B------:R-:W-:Y:S01]  /*0a40*/  IMAD R5, R10, R5, R0 ;  /* 0x000000050a057224 */ /* 0x000fe200078e0200 */
[----:B--2---:R-:W-:-:S04]  /*0a50*/  LEA R4, P0, R2, UR4, 0x1 ;  /* 0x0000000402047c11 */ /* 0x004fc8000f8008ff */
[----:B------:R-:W-:-:S04]  /*0a60*/  IADD3 R5, PT, PT, R3, R5, RZ ;  /* 0x0000000503057210 */ /* 0x000fc80007ffe0ff */
[----:B------:R-:W-:-:S05]  /*0a70*/  LEA.HI.X R5, R2, UR5, R5, 0x1, P0 ;  /* 0x0000000502057c11 */ /* 0x000fca00080f0c05 */
[----:B------:R1:W-:Y:S02]  /*0a80*/  STG.E.128 desc[UR16][R4.64], RZ ;  /* 0x000000ff04007986 */ /* 0x0003e4000c101d10 */
.L_x_4:
[----:B------:R-:W-:Y:S05]  /*0a90*/  BSYNC.RECONVERGENT B0 ;  /* 0x0000000000007941 */ /* 0x000fea0003800200 */
.L_x_3:
[----:B------:R-:W-:Y:S01]  /*0aa0*/  ISETP.NE.AND P0, PT, R12, RZ, PT ;  /* 0x000000ff0c00720c */ /* 0x000fe20003f05270 */
[----:B------:R-:W-:-:S12]  /*0ab0*/  BSSY.RECONVERGENT B0, `(.L_x_5) ;  /* 0x000000f000007945 */ /* 0x000fd80003800200 */
[----:B------:R-:W-:Y:S05]  /*0ac0*/  @P0 BRA `(.L_x_6) ;  /* 0x0000000000340947 */ /* 0x000fea0003800000 */
[----:B------:R-:W1:Y:S01]  /*0ad0*/  LDCU.64 UR6, c[0x0][0x408] ;  /* 0x00008100ff0677ac */ /* 0x000e620008000a00 */
[----:B------:R-:W-:Y:S02]  /*0ae0*/  IADD3 R0, P0, PT, R10, 0x10, RZ ;  /* 0x000000100a007810 */ /* 0x000fe40007f1e0ff */
[----:B------:R-:W-:Y:S01]  /*0af0*/  MOV R3, R7 ;  /* 0x0000000700037202 */ /* 0x000fe20000000f00 */
[----:B------:R-:W2:Y:S02]  /*0b00*/  LDCU.64 UR4, c[0x0][0x3f0] ;  /* 0x00007e00ff0477ac */ /* 0x000ea40008000a00 */
[----:B------:R-:W-:-:S04]  /*0b10*/  IMAD.X R2, RZ, RZ, UR13, P0 ;  /* 0x0000000dff027e24 */ /* 0x000fc800080e06ff */
[----:B-1----:R-:W-:Y:S02]  /*0b20*/  IMAD R4, R2, UR6, RZ ;  /* 0x0000000602047c24 */ /* 0x002fe4000f8e02ff */
[----:B------:R-:W-:-:S04]  /*0b30*/  IMAD.MOV.U32 R2, RZ, RZ, R8 ;  /* 0x000000ffff027224 */ /* 0x000fc800078e0008 */
[----:B------:R-:W-:-:S04]  /*0b40*/  IMAD.WIDE.U32 R2, R0, UR6, R2 ;  /* 0x0000000600027c25 */ /* 0x000fc8000f8e0002 */
[----:B------:R-:W-:Y:S01]  /*0b50*/  IMAD R0, R0, UR7, R4 ;  /* 0x0000000700007c24 */ /* 0x000fe2000f8e0204 */
[----:B--2---:R-:W-:-:S04]  /*0b60*/  LEA R4, P0, R2, UR4, 0x1 ;  /* 0x0000000402047c11 */ /* 0x004fc8000f8008ff */
[----:B------:R-:W-:-:S04]  /*0b70*/  IADD3 R0, PT, PT, R3, R0, RZ ;  /* 0x0000000003007210 */ /* 0x000fc80007ffe0ff */
[----:B------:R-:W-:-:S05]  /*0b80*/  LEA.HI.X R5, R2, UR5, R0, 0x1, P0 ;  /* 0x0000000502057c11 */ /* 0x000fca00080f0c00 */
[----:B------:R2:W-:Y:S02]  /*0b90*/  STG.E.128 desc[UR16][R4.64], RZ ;  /* 0x000000ff04007986 */ /* 0x0005e4000c101d10 */
.L_x_6:
[----:B------:R-:W-:Y:S05]  /*0ba0*/  BSYNC.RECONVERGENT B0 ;  /* 0x0000000000007941 */ /* 0x000fea0003800200 */
.L_x_5:
[----:B------:R-:W-:Y:S04]  /*0bb0*/  BSSY.RECONVERGENT B0, `(.L_x_7) ;  /* 0x000000f000007945 */ /* 0x000fe80003800200 */
[----:B------:R-:W-:Y:S05]  /*0bc0*/  @P6 BRA `(.L_x_8) ;  /* 0x0000000000346947 */ /* 0x000fea0003800000 */
[----:B------:R-:W1:Y:S01]  /*0bd0*/  LDCU.64 UR6, c[0x0][0x408] ;  /* 0x00008100ff0677ac */ /* 0x000e620008000a00 */
[----:B------:R-:W-:Y:S02]  /*0be0*/  IADD3 R0, P0, PT, R10, 0x20, RZ ;  /* 0x000000200a007810 */ /* 0x000fe40007f1e0ff */
[----:B------:R-:W-:Y:S01]  /*0bf0*/  MOV R3, R7 ;  /* 0x0000000700037202 */ /* 0x000fe20000000f00 */
[----:B------:R-:W3:Y:S02]  /*0c00*/  LDCU.64 UR4, c[0x0][0x3f0] ;  /* 0x00007e00ff0477ac */ /* 0x000ee40008000a00 */
[----:B------:R-:W-:-:S04]  /*0c10*/  IMAD.X R2, RZ, RZ, UR13, P0 ;  /* 0x0000000dff027e24 */ /* 0x000fc800080e06ff */
[----:B-12---:R-:W-:Y:S02]  /*0c20*/  IMAD R4, R2, UR6, RZ ;  /* 0x0000000602047c24 */ /* 0x006fe4000f8e02ff */
[----:B------:R-:W-:-:S04]  /*0c30*/  IMAD.MOV.U32 R2, RZ, RZ, R8 ;  /* 0x000000ffff027224 */ /* 0x000fc800078e0008 */
[----:B------:R-:W-:-:S04]  /*0c40*/  IMAD.WIDE.U32 R2, R0, UR6, R2 ;  /* 0x0000000600027c25 */ /* 0x000fc8000f8e0002 */
[----:B------:R-:W-:Y:S01]  /*0c50*/  IMAD R0, R0, UR7, R4 ;  /* 0x0000000700007c24 */ /* 0x000fe2000f8e0204 */
[----:B---3--:R-:W-:-:S04]  /*0c60*/  LEA R4, P0, R2, UR4, 0x1 ;  /* 0x0000000402047c11 */ /* 0x008fc8000f8008ff */
[----:B------:R-:W-:-:S04]  /*0c70*/  IADD3 R0, PT, PT, R3, R0, RZ ;  /* 0x0000000003007210 */ /* 0x000fc80007ffe0ff */
[----:B------:R-:W-:-:S05]  /*0c80*/  LEA.HI.X R5, R2, UR5, R0, 0x1, P0 ;  /* 0x0000000502057c11 */ /* 0x000fca00080f0c00 */
[----:B------:R3:W-:Y:S02]  /*0c90*/  STG.E.128 desc[UR16][R4.64], RZ ;  /* 0x000000ff04007986 */ /* 0x0007e4000c101d10 */
.L_x_8:
[----:B------:R-:W-:Y:S05]  /*0ca0*/  BSYNC.RECONVERGENT B0 ;  /* 0x0000000000007941 */ /* 0x000fea0003800200 */
.L_x_7:
[----:B------:R-:W-:Y:S04]  /*0cb0*/  BSSY.RECONVERGENT B0, `(.L_x_9) ;  /* 0x000000f000007945 */ /* 0x000fe80003800200 */
[----:B------:R-:W-:Y:S05]  /*0cc0*/  @P5 BRA `(.L_x_10) ;  /* 0x0000000000345947 */ /* 0x000fea0003800000 */
[----:B------:R-:W1:Y:S01]  /*0cd0*/  LDCU.64 UR6, c[0x0][0x408] ;  /* 0x00008100ff0677ac */ /* 0x000e620008000a00 */
[----:B------:R-:W-:Y:S02]  /*0ce0*/  IADD3 R0, P0, PT, R10, 0x30, RZ ;  /* 0x000000300a007810 */ /* 0x000fe40007f1e0ff */
[----:B------:R-:W-:Y:S01]  /*0cf0*/  MOV R3, R7 ;  /* 0x0000000700037202 */ /* 0x000fe20000000f00 */
[----:B------:R-:W4:Y:S02]  /*0d00*/  LDCU.64 UR4, c[0x0][0x3f0] ;  /* 0x00007e00ff0477ac */ /* 0x000f240008000a00 */
[----:B------:R-:W-:-:S04]  /*0d10*/  IMAD.X R2, RZ, RZ, UR13, P0 ;  /* 0x0000000dff027e24 */ /* 0x000fc800080e06ff */
[----:B-123--:R-:W-:Y:S02]  /*0d20*/  IMAD R4, R2, UR6, RZ ;  /* 0x0000000602047c24 */ /* 0x00efe4000f8e02ff */
[----:B------:R-:W-:-:S04]  /*0d30*/  IMAD.MOV.U32 R2, RZ, RZ, R8 ;  /* 0x000000ffff027224 */ /* 0x000fc800078e0008 */
[----:B------:R-:W-:-:S04]  /*0d40*/  IMAD.WIDE.U32 R2, R0, UR6, R2 ;  /* 0x0000000600027c25 */ /* 0x000fc8000f8e0002 */
[----:B------:R-:W-:Y:S01]  /*0d50*/  IMAD R0, R0, UR7, R4 ;  /* 0x0000000700007c24 */ /* 0x000fe2000f8e0204 */
[----:B----4-:R-:W-:-:S04]  /*0d60*/  LEA R4, P0, R2, UR4, 0x1 ;  /* 0x0000000402047c11 */ /* 0x010fc8000f8008ff */
[----:B------:R-:W-:-:S04]  /*0d70*/  IADD3 R0, PT, PT, R3, R0, RZ ;  /* 0x0000000003007210 */ /* 0x000fc80007ffe0ff */
[----:B------:R-:W-:-:S05]  /*0d80*/  LEA.HI.X R5, R2, UR5, R0, 0x1, P0 ;  /* 0x0000000502057c11 */ /* 0x000fca00080f0c00 */
[----:B------:R4:W-:Y:S02]  /*0d90*/  STG.E.128 desc[UR16][R4.64], RZ ;  /* 0x000000ff04007986 */ /* 0x0009e4000c101d10 */
.L_x_10:
[----:B------:R-:W-:Y:S05]  /*0da0*/  BSYNC.RECONVERGENT B0 ;  /* 0x0000000000007941 */ /* 0x000fea0003800200 */
.L_x_9:
[----:B------:R-:W-:Y:S04]  /*0db0*/  BSSY.RECONVERGENT B0, `(.L_x_11) ;  /* 0x000000f000007945 */ /* 0x000fe80003800200 */
[----:B------:R-:W-:Y:S05]  /*0dc0*/  @P4 BRA `(.L_x_12) ;  /* 0x0000000000344947 */ /* 0x000fea0003800000 */
[----:B------:R-:W1:Y:S01]  /*0dd0*/  LDCU.64 UR6, c[0x0][0x408] ;  /* 0x00008100ff0677ac */ /* 0x000e620008000a00 */
[----:B------:R-:W-:Y:S02]  /*0de0*/  IADD3 R0, P0, PT, R10, 0x40, RZ ;  /* 0x000000400a007810 */ /* 0x000fe40007f1e0ff */
[----:B------:R-:W-:Y:S01]  /*0df0*/  MOV R3, R7 ;  /* 0x0000000700037202 */ /* 0x000fe20000000f00 */
[----:B------:R-:W5:Y:S02]  /*0e00*/  LDCU.64 UR4, c[0x0][0x3f0] ;  /* 0x00007e00ff0477ac */ /* 0x000f640008000a00 */
[----:B------:R-:W-:-:S04]  /*0e10*/  IMAD.X R2, RZ, RZ, UR13, P0 ;  /* 0x0000000dff027e24 */ /* 0x000fc800080e06ff */
[----:B-1234-:R-:W-:Y:S02]  /*0e20*/  IMAD R4, R2, UR6, RZ ;  /* 0x0000000602047c24 */ /* 0x01efe4000f8e02ff */
[----:B------:R-:W-:-:S04]  /*0e30*/  IMAD.MOV.U32 R2, RZ, RZ, R8 ;  /* 0x000000ffff027224 */ /* 0x000fc800078e0008 */
[----:B------:R-:W-:-:S04]  /*0e40*/  IMAD.WIDE.U32 R2, R0, UR6, R2 ;  /* 0x0000000600027c25 */ /* 0x000fc8000f8e0002 */
[----:B------:R-:W-:Y:S01]  /*0e50*/  IMAD R0, R0, UR7, R4 ;  /* 0x0000000700007c24 */ /* 0x000fe2000f8e0204 */
[----:B-----5:R-:W-:-:S04]  /*0e60*/  LEA R4, P0, R2, UR4, 0x1 ;  /* 0x0000000402047c11 */ /* 0x020fc8000f8008ff */
[----:B------:R-:W-:-:S04]  /*0e70*/  IADD3 R0, PT, PT, R3, R0, RZ ;  /* 0x0000000003007210 */ /* 0x000fc80007ffe0ff */
[----:B------:R-:W-:-:S05]  /*0e80*/  LEA.HI.X R5, R2, UR5, R0, 0x1, P0 ;  /* 0x0000000502057c11 */ /* 0x000fca00080f0c00 */
[----:B------:R1:W-:Y:S02]  /*0e90*/  STG.E.128 desc[UR16][R4.64], RZ ;  /* 0x000000ff04007986 */ /* 0x0003e4000c101d10 */
.L_x_12:
[----:B------:R-:W-:Y:S05]  /*0ea0*/  BSYNC.RECONVERGENT B0 ;  /* 0x0000000000007941 */ /* 0x000fea0003800200 */
.L_x_11:
        /* <DEDUP_REMOVED lines=15> */
.L_x_14:
[----:B------:R-:W-:Y:S05]  /*0fa0*/  BSYNC.RECONVERGENT B0 ;  /* 0x0000000000007941 */ /* 0x000fea0003800200 */
.L_x_13:
        /* <DEDUP_REMOVED lines=15> */
.L_x_16:
[----:B------:R-:W-:Y:S05]  /*10a0*/  BSYNC.RECONVERGENT B0 ;  /* 0x0000000000007941 */ /* 0x000fea0003800200 */
.L_x_15:
[----:B------:R-:W-:Y:S01]  /*10b0*/  ISETP.GE.AND P1, PT, R19, UR9, PT ;  /* 0x0000000913007c0c */ /* 0x000fe2000bf26270 */
[----:B------:R-:W-:-:S12]  /*10c0*/  BSSY.RECONVERGENT B0, `(.L_x_17) ;  /* 0x000000f000007945 */ /* 0x000fd80003800200 */
[----:B------:R-:W-:Y:S05]  /*10d0*/  @P1 BRA `(.L_x_18) ;  /* 0x0000000000341947 */ /* 0x000fea0003800000 */
[----:B------:R-:W5:Y:S01]  /*10e0*/  LDCU.64 UR6, c[0x0][0x408] ;  /* 0x00008100ff0677ac */ /* 0x000f620008000a00 */
[----:B------:R-:W-:Y:S02]  /*10f0*/  IADD3 R0, P0, PT, R10, 0x70, RZ ;  /* 0x000000700a007810 */ /* 0x000fe40007f1e0ff */
[----:B------:R-:W-:Y:S01]  /*1100*/  MOV R3, R7 ;  /* 0x0000000700037202 */ /* 0x000fe20000000f00 */
[----:B------:R-:W1:Y:S02]  /*1110*/  LDCU.64 UR4, c[0x0][0x3f0] ;  /* 0x00007e00ff0477ac */ /* 0x000e640008000a00 */
[----:B------:R-:W-:-:S04]  /*1120*/  IMAD.X R2, RZ, RZ, UR13, P0 ;  /* 0x0000000dff027e24 */ /* 0x000fc800080e06ff */
[----:B-----5:R-:W-:Y:S02]  /*1130*/  IMAD R6, R2, UR6, RZ ;  /* 0x0000000602067c24 */ /* 0x020fe4000f8e02ff */
[----:B------:R-:W-:-:S04]  /*1140*/  IMAD.MOV.U32 R2, RZ, RZ, R8 ;  /* 0x000000ffff027224 */ /* 0x000fc800078e0008 */
[----:B-1234-:R-:W-:-:S04]  /*1150*/  IMAD.WIDE.U32 R4, R0, UR6, R2 ;  /* 0x0000000600047c25 */ /* 0x01efc8000f8e0002 */
[----:B------:R-:W-:Y:S01]  /*1160*/  IMAD R0, R0, UR7, R6 ;  /* 0x0000000700007c24 */ /* 0x000fe2000f8e0206 */
[----:B------:R-:W-:-:S04]  /*1170*/  LEA R2, P0, R4, UR4, 0x1 ;  /* 0x0000000404027c11 */ /* 0x000fc8000f8008ff */
[----:B------:R-:W-:-:S04]  /*1180*/  IADD3 R0, PT, PT, R5, R0, RZ ;  /* 0x0000000005007210 */ /* 0x000fc80007ffe0ff */
[----:B------:R-:W-:-:S05]  /*1190*/  LEA.HI.X R3, R4, UR5, R0, 0x1, P0 ;  /* 0x0000000504037c11 */ /* 0x000fca00080f0c00 */
[----:B------:R1:W-:Y:S02]  /*11a0*/  STG.E.128 desc[UR16][R2.64], RZ ;  /* 0x000000ff02007986 */ /* 0x0003e4000c101d10 */
.L_x_18:
[----:B------:R-:W-:Y:S05]  /*11b0*/  BSYNC.RECONVERGENT B0 ;  /* 0x0000000000007941 */ /* 0x000fea0003800200 */
.L_x_17:
[----:B------:R-:W-:Y:S01]  /*11c0*/  LOP3.LUT P0, R213, R213, 0x7, RZ, 0xc0, !PT ;  /* 0x00000007d5d57812 */ /* 0x000fe2000780c0ff */
[----:B------:R-:W-:Y:S01]  /*11d0*/  BSSY.RECONVERGENT B0, `(.L_x_19) ;  /* 0x0000016000007945 */ /* 0x000fe20003800200 */
[----:B------:R-:W-:Y:S02]  /*11e0*/  P2R R0, PR, RZ, 0x2 ;  /* 0x00000002ff007803 */ /* 0x000fe40000000000 */
[----:B------:R-:W-:Y:S02]  /*11f0*/  ISETP.GE.OR P0, PT, R11, UR9, P0 ;  /* 0x000000090b007c0c */ /* 0x000fe40008706670 */
[----:B------:R-:W-:Y:S02]  /*1200*/  ISETP.NE.AND P1, PT, R12, RZ, PT ;  /* 0x000000ff0c00720c */ /* 0x000fe40003f25270 */
[C---:B------:R-:W-:Y:S02]  /*1210*/  ISETP.NE.OR P6, PT, R213.reuse, RZ, P6 ;  /* 0x000000ffd500720c */ /* 0x040fe400037c5670 */
[----:B------:R-:W-:-:S02]  /*1220*/  ISETP.NE.OR P1, PT, R213, RZ, P1 ;  /* 0x000000ffd500720c */ /* 0x000fc40000f25670 */
[C---:B------:R-:W-:Y:S02]  /*1230*/  ISETP.NE.OR P5, PT, R213.reuse, RZ, P5 ;  /* 0x000000ffd500720c */ /* 0x040fe40002fa5670 */
[----:B-1234-:R-:W-:Y:S02]  /*1240*/  P2R R4, PR, RZ, 0x2 ;  /* 0x00000002ff047803 */ /* 0x01efe40000000000 */
[----:B------:R-:W-:Y:S02]  /*1250*/  ISETP.NE.AND P1, PT, R0, RZ, PT ;  /* 0x000000ff0000720c */ /* 0x000fe40003f25270 */
[C---:B------:R-:W-:Y:S02]  /*1260*/  ISETP.NE.OR P4, PT, R213.reuse, RZ, P4 ;  /* 0x000000ffd500720c */ /* 0x040fe40002785670 */
[C---:B------:R-:W-:Y:S02]  /*1270*/  ISETP.NE.OR P3, PT, R213.reuse, RZ, P3 ;  /* 0x000000ffd500720c */ /* 0x040fe40001f65670 */
[----:B------:R-:W-:-:S02]  /*1280*/  ISETP.NE.OR P2, PT, R213, RZ, P2 ;  /* 0x000000ffd500720c */ /* 0x000fc40001745670 */
[----:B------:R-:W-:Y:S01]  /*1290*/  ISETP.NE.OR P1, PT, R213, RZ, P1 ;  /* 0x000000ffd500720c */ /* 0x000fe20000f25670 */
[----:B------:R-:W-:-:S12]  /*12a0*/  @P0 BRA `(.L_x_20) ;  /* 0x0000000000200947 */ /* 0x000fd80003800000 */
[----:B------:R-:W1:Y:S01]  /*12b0*/  LDCU.64 UR4, c[0x0][0x420] ;  /* 0x00008400ff0477ac */ /* 0x000e620008000a00 */
[----:B------:R-:W-:-:S05]  /*12c0*/  IMAD R0, R11, UR10, RZ ;  /* 0x0000000a0b007c24 */ /* 0x000fca000f8e02ff */
[----:B------:R-:W-:-:S04]  /*12d0*/  IADD3 R3, P0, PT, R0, UR8, RZ ;  /* 0x0000000800037c10 */ /* 0x000fc8000ff1e0ff */
[----:B------:R-:W-:Y:S02]  /*12e0*/  LEA.HI.X.SX32 R0, R0, UR11, 0x1, P0 ;  /* 0x0000000b00007c11 */ /* 0x000fe400080f0eff */
[----:B-1----:R-:W-:-:S04]  /*12f0*/  LEA R2, P0, R3, UR4, 0x2 ;  /* 0x0000000403027c11 */ /* 0x002fc8000f8010ff */
[----:B------:R-:W-:Y:S01]  /*1300*/  LEA.HI.X R3, R3, UR5, R0, 0x2, P0 ;  /* 0x0000000503037c11 */ /* 0x000fe200080f1400 */
[----:B------:R-:W-:-:S05]  /*1310*/  IMAD.MOV.U32 R0, RZ, RZ, 0x7f800000 ;  /* 0x7f800000ff007424 */ /* 0x000fca00078e00ff */
[----:B------:R1:W-:Y:S03]  /*1320*/  STG.E desc[UR16][R2.64], R0 ;  /* 0x0000000002007986 */ /* 0x0003e6000c101910 */
.L_x_20:
[----:B------:R-:W-:Y:S05]  /*1330*/  BSYNC.RECONVERGENT B0 ;  /* 0x0000000000007941 */ /* 0x000fea0003800200 */
.L_x_19:
[----:B------:R-:W-:Y:S01]  /*1340*/  ISETP.NE.AND P0, PT, R4, RZ, PT ;  /* 0x000000ff0400720c */ /* 0x000fe20003f05270 */
[----:B------:R-:W-:-:S12]  /*1350*/  BSSY.RECONVERGENT B0, `(.L_x_21) ;  /* 0x000000a000007945 */ /* 0x000fd80003800200 */
[----:B------:R-:W-:Y:S05]  /*1360*/  @P0 BRA `(.L_x_22) ;  /* 0x0000000000200947 */ /* 0x000fea0003800000 */
[----:B------:R-:W2:Y:S01]  /*1370*/  LDCU.64 UR4, c[0x0][0x420] ;  /* 0x00008400ff0477ac */ /* 0x000ea20008000a00 */
[----:B-1----:R-:W-:-:S05]  /*1380*/  IMAD R0, R13, UR10, RZ ;  /* 0x0000000a0d007c24 */ /* 0x002fca000f8e02ff */
[----:B------:R-:W-:-:S04]  /*1390*/  IADD3 R3, P0, PT, R0, UR8, RZ ;  /* 0x0000000800037c10 */ /* 0x000fc8000ff1e0ff */
[----:B------:R-:W-:Y:S02]  /*13a0*/  LEA.HI.X.SX32 R0, R0, UR11, 0x1, P0 ;  /* 0x0000000b00007c11 */ /* 0x000fe400080f0eff */
[----:B--2---:R-:W-:-:S04]  /*13b0*/  LEA R2, P0, R3, UR4, 0x2 ;  /* 0x0000000403027c11 */ /* 0x004fc8000f8010ff */
[----:B------:R-:W-:Y:S01]  /*13c0*/  LEA.HI.X R3, R3, UR5, R0, 0x2, P0 ;  /* 0x0000000503037c11 */ /* 0x000fe200080f1400 */
[----:B------:R-:W-:-:S05]  /*13d0*/  IMAD.MOV.U32 R0, RZ, RZ, 0x7f800000 ;  /* 0x7f800000ff007424 */ /* 0x000fca00078e00ff */
[----:B------:R2:W-:Y:S03]  /*13e0*/  STG.E desc[UR16][R2.64], R0 ;  /* 0x0000000002007986 */ /* 0x0005e6000c101910 */
.L_x_22:
[----:B------:R-:W-:Y:S05]  /*13f0*/  BSYNC.RECONVERGENT B0 ;  /* 0x0000000000007941 */ /* 0x000fea0003800200 */
.L_x_21:
[----:B------:R-:W-:Y:S04]  /*1400*/  BSSY.RECONVERGENT B0, `(.L_x_23) ;  /* 0x000000a000007945 */ /* 0x000fe80003800200 */
[----:B------:R-:W-:Y:S05]  /*1410*/  @P6 BRA `(.L_x_24) ;  /* 0x0000000000206947 */ /* 0x000fea0003800000 */
[----:B------:R-:W3:Y:S01]  /*1420*/  LDCU.64 UR4, c[0x0][0x420] ;  /* 0x00008400ff0477ac */ /* 0x000ee20008000a00 */
[----:B-12---:R-:W-:-:S05]  /*1430*/  IMAD R0, R14, UR10, RZ ;  /* 0x0000000a0e007c24 */ /* 0x006fca000f8e02ff */
[----:B------:R-:W-:-:S04]  /*1440*/  IADD3 R3, P0, PT, R0, UR8, RZ ;  /* 0x0000000800037c10 */ /* 0x000fc8000ff1e0ff */
[----:B------:R-:W-:Y:S02]  /*1450*/  LEA.HI.X.SX32 R0, R0, UR11, 0x1, P0 ;  /* 0x0000000b00007c11 */ /* 0x000fe400080f0eff */
[----:B---3--:R-:W-:-:S04]  /*1460*/  LEA R2, P0, R3, UR4, 0x2 ;  /* 0x0000000403027c11 */ /* 0x008fc8000f8010ff */
[----:B------:R-:W-:Y:S01]  /*1470*/  LEA.HI.X R3, R3, UR5, R0, 0x2, P0 ;  /* 0x0000000503037c11 */ /* 0x000fe200080f1400 */
[----:B------:R-:W-:-:S05]  /*1480*/  IMAD.MOV.U32 R0, RZ, RZ, 0x7f800000 ;  /* 0x7f800000ff007424 */ /* 0x000fca00078e00ff */
[----:B------:R3:W-:Y:S03]  /*1490*/  STG.E desc[UR16][R2.64], R0 ;  /* 0x0000000002007986 */ /* 0x0007e6000c101910 */
.L_x_24:
[----:B------:R-:W-:Y:S05]  /*14a0*/  BSYNC.RECONVERGENT B0 ;  /* 0x0000000000007941 */ /* 0x000fea0003800200 */
.L_x_23:
[----:B------:R-:W-:Y:S04]  /*14b0*/  BSSY.RECONVERGENT B0, `(.L_x_25) ;  /* 0x000000a000007945 */ /* 0x000fe80003800200 */
[----:B------:R-:W-:Y:S05]  /*14c0*/  @P5 BRA `(.L_x_26) ;  /* 0x0000000000205947 */ /* 0x000fea0003800000 */
[----:B------:R-:W4:Y:S01]  /*14d0*/  LDCU.64 UR4, c[0x0][0x420] ;  /* 0x00008400ff0477ac */ /* 0x000f220008000a00 */
[----:B-123--:R-:W-:-:S05]  /*14e0*/  IMAD R0, R15, UR10, RZ ;  /* 0x0000000a0f007c24 */ /* 0x00efca000f8e02ff */
[----:B------:R-:W-:-:S04]  /*14f0*/  IADD3 R3, P0, PT, R0, UR8, RZ ;  /* 0x0000000800037c10 */ /* 0x000fc8000ff1e0ff */
[----:B------:R-:W-:Y:S02]  /*1500*/  LEA.HI.X.SX32 R0, R0, UR11, 0x1, P0 ;  /* 0x0000000b00007c11 */ /* 0x000fe400080f0eff */
[----:B----4-:R-:W-:-:S04]  /*1510*/  LEA R2, P0, R3, UR4, 0x2 ;  /* 0x0000000403027c11 */ /* 0x010fc8000f8010ff */
[----:B------:R-:W-:Y:S01]  /*1520*/  LEA.HI.X R3, R3, UR5, R0, 0x2, P0 ;  /* 0x0000000503037c11 */ /* 0x000fe200080f1400 */
[----:B------:R-:W-:-:S05]  /*1530*/  IMAD.MOV.U32 R0, RZ, RZ, 0x7f800000 ;  /* 0x7f800000ff007424 */ /* 0x000fca00078e00ff */
[----:B------:R4:W-:Y:S03]  /*1540*/  STG.E desc[UR16][R2.64], R0 ;  /* 0x0000000002007986 */ /* 0x0009e6000c101910 */
.L_x_26:
[----:B------:R-:W-:Y:S05]  /*1550*/  BSYNC.RECONVERGENT B0 ;  /* 0x0000000000007941 */ /* 0x000fea0003800200 */
.L_x_25:
[----:B------:R-:W-:Y:S04]  /*1560*/  BSSY.RECONVERGENT B0, `(.L_x_27) ;  /* 0x000000a000007945 */ /* 0x000fe80003800200 */
[----:B------:R-:W-:Y:S05]  /*1570*/  @P4 BRA `(.L_x_28) ;  /* 0x0000000000204947 */ /* 0x000fea0003800000 */
[----:B------:R-:W5:Y:S01]  /*1580*/  LDCU.64 UR4, c[0x0][0x420] ;  /* 0x00008400ff0477ac */ /* 0x000f620008000a00 */
[----:B-1234-:R-:W-:-:S05]  /*1590*/  IMAD R0, R16, UR10, RZ ;  /* 0x0000000a10007c24 */ /* 0x01efca000f8e02ff */
[----:B------:R-:W-:-:S04]  /*15a0*/  IADD3 R3, P0, PT, R0, UR8, RZ ;  /* 0x0000000800037c10 */ /* 0x000fc8000ff1e0ff */
[----:B------:R-:W-:Y:S02]  /*15b0*/  LEA.HI.X.SX32 R0, R0, UR11, 0x1, P0 ;  /* 0x0000000b00007c11 */ /* 0x000fe400080f0eff */
[----:B-----5:R-:W-:-:S04]  /*15c0*/  LEA R2, P0, R3, UR4, 0x2 ;  /* 0x0000000403027c11 */ /* 0x020fc8000f8010ff */
[----:B------:R-:W-:Y:S01]  /*15d0*/  LEA.HI.X R3, R3, UR5, R0, 0x2, P0 ;  /* 0x0000000503037c11 */ /* 0x000fe200080f1400 */
[----:B------:R-:W-:-:S05]  /*15e0*/  IMAD.MOV.U32 R0, RZ, RZ, 0x7f800000 ;  /* 0x7f800000ff007424 */ /* 0x000fca00078e00ff */
[----:B------:R1:W-:Y:S03]  /*15f0*/  STG.E desc[UR16][R2.64], R0 ;  /* 0x0000000002007986 */ /* 0x0003e6000c101910 */
.L_x_28:
[----:B------:R-:W-:Y:S05]  /*1600*/  BSYNC.RECONVERGENT B0 ;  /* 0x0000000000007941 */ /* 0x000fea0003800200 */
.L_x_27:
        /* <DEDUP_REMOVED lines=10> */
.L_x_30:
[----:B------:R-:W-:Y:S05]  /*16b0*/  BSYNC.RECONVERGENT B0 ;  /* 0x0000000000007941 */ /* 0x000fea0003800200 */
.L_x_29:
        /* <DEDUP_REMOVED lines=10> */
.L_x_32:
[----:B------:R-:W-:Y:S05]  /*1760*/  BSYNC.RECONVERGENT B0 ;  /* 0x0000000000007941 */ /* 0x000fea0003800200 */
.L_x_31:
[----:B------:R-:W-:Y:S05]  /*1770*/  @P1 EXIT ;  /* 0x000000000000194d */ /* 0x000fea0003800000 */
[----:B------:R-:W5:Y:S01]  /*1780*/  LDCU.64 UR4, c[0x0][0x420] ;  /* 0x00008400ff0477ac */ /* 0x000f620008000a00 */
[----:B-1234-:R-:W-:-:S05]  /*1790*/  IMAD R0, R19, UR10, RZ ;  /* 0x0000000a13007c24 */ /* 0x01efca000f8e02ff */
[----:B------:R-:W-:-:S04]  /*17a0*/  IADD3 R3, P0, PT, R0, UR8, RZ ;  /* 0x0000000800037c10 */ /* 0x000fc8000ff1e0ff */
[----:B------:R-:W-:Y:S02]  /*17b0*/  LEA.HI.X.SX32 R0, R0, UR11, 0x1, P0 ;  /* 0x0000000b00007c11 */ /* 0x000fe400080f0eff */
[----:B-----5:R-:W-:-:S04]  /*17c0*/  LEA R2, P0, R3, UR4, 0x2 ;  /* 0x0000000403027c11 */ /* 0x020fc8000f8010ff */
[----:B------:R-:W-:Y:S01]  /*17d0*/  LEA.HI.X R3, R3, UR5, R0, 0x2, P0 ;  /* 0x0000000503037c11 */ /* 0x000fe200080f1400 */
[----:B------:R-:W-:-:S05]  /*17e0*/  IMAD.MOV.U32 R0, RZ, RZ, 0x7f800000 ;  /* 0x7f800000ff007424 */ /* 0x000fca00078e00ff */
[----:B------:R-:W-:Y:S01]  /*17f0*/  STG.E desc[UR16][R2.64], R0 ;  /* 0x0000000002007986 */ /* 0x000fe2000c101910 */
[----:B------:R-:W-:Y:S05]  /*1800*/  EXIT ;  /* 0x000000000000794d */ /* 0x000fea0003800000 */
.L_x_1:
[----:B------:R-:W-:Y:S02]  /*1810*/  UISETP.NE.AND UP0, UPT, UR14, -0x1, UPT ;  /* 0xffffffff0e00788c */ /* 0x000fe4000bf05270 */
[----:B------:R-:W-:-:S09]  /*1820*/  UISETP.NE.AND UP1, UPT, UR22, -0x1, UPT ;  /* 0xffffffff1600788c */ /* 0x000fd2000bf25270 */
[----:B------:R-:W3:Y:S01]  /*1830*/  @!UP0 LDCU.64 UR10, c[0x0][0x398] ;  /* 0x00007300ff0a87ac */ /* 0x000ee20008000a00 */
[----:B------:R-:W4:Y:S01]  /*1840*/  @UP0 LDCU.64 UR4, c[0x0][0x3b0] ;  /* 0x00007600ff0407ac */ /* 0x000f220008000a00 */
[----:B---3--:R-:W-:Y:S02]  /*1850*/  @!UP0 UIMAD.WIDE.U32 UR24, UR7, UR10, URZ ;  /* 0x0000000a071882a5 */ /* 0x008fe4000f8e00ff */
[----:B----4-:R-:W-:Y:S02]  /*1860*/  @UP0 UIMAD.WIDE.U32 UR12, UR14, UR4, URZ ;  /* 0x000000040e0c02a5 */ /* 0x010fe4000f8e00ff */
[----:B------:R-:W-:Y:S02]  /*1870*/  @!UP0 UIMAD UR21, UR7, UR11, UR25 ;  /* 0x0000000b071582a4 */ /* 0x000fe4000f8e0219 */
[----:B------:R-:W-:-:S03]  /*1880*/  @UP0 UIMAD UR21, UR14, UR5, UR13 ;  /* 0x000000050e1502a4 */ /* 0x000fc6000f8e020d */
[----:B------:R-:W-:Y:S01]  /*1890*/  @UP0 UMOV UR24, UR12 ;  /* 0x0000000c00180c82 */ /* 0x000fe20008000000 */
[----:B------:R-:W-:Y:S08]  /*18a0*/  BRA.U UP1, `(.L_x_33) ;  /* 0x00000001012c7547 */ /* 0x000ff0000b800000 */
[----:B------:R-:W3:Y:S01]  /*18b0*/  LDCU.64 UR12, c[0x0][0x3b8] ;  /* 0x00007700ff0c77ac */ /* 0x000ee20008000a00 */
[----:B------:R-:W4:Y:S01]  /*18c0*/  LDCU.64 UR4, c[0x0][0x3a0] ;  /* 0x00007400ff0477ac */ /* 0x000f220008000a00 */
[----:B------:R-:W-:-:S04]  /*18d0*/  USHF.R.S32.HI UR10, URZ, 0x1f, UR20 ;  /* 0x0000001fff0a7899 */ /* 0x000fc80008011414 */
[----:B---3--:R-:W-:Y:S02]  /*18e0*/  UIMAD UR10, UR10, UR12, URZ ;  /* 0x0000000c0a0a72a4 */ /* 0x008fe4000f8e02ff */
[----:B------:R-:W-:Y:S02]  /*18f0*/  UIMAD.WIDE.U32 UR26, UR20, UR12, URZ ;  /* 0x0000000c141a72a5 */ /* 0x000fe4000f8e00ff */
[----:B------:R-:W-:-:S04]  /*1900*/  UIMAD UR10, UR20, UR13, UR10 ;  /* 0x0000000d140a72a4 */ /* 0x000fc8000f8e020a */
[----:B------:R-:W-:-:S03]  /*1910*/  UIADD3 UR11, UPT, UPT, UR27, UR10, URZ ;  /* 0x0000000a1b0b7290 */ /* 0x000fc6000fffe0ff */
[----:B------:R-:W-:Y:S02]  /*1920*/  UMOV UR10, UR26 ;  /* 0x0000001a000a7c82 */ /* 0x000fe40008000000 */
[----:B----4-:R-:W-:-:S04]  /*1930*/  UIMAD.WIDE.U32 UR26, UR7, UR4, UR10 ;  /* 0x00000004071a72a5 */ /* 0x010fc8000f8e000a */
[----:B------:R-:W-:Y:S01]  /*1940*/  UIMAD UR23, UR7, UR5, UR27 ;  /* 0x00000005071772a4 */ /* 0x000fe2000f8e021b */
[----:B------:R-:W-:Y:S05]  /*1950*/  BRA `(.L_x_34) ;  /* 0x0000000000147947 */ /* 0x000fea0003800000 */
.L_x_33:
[----:B------:R-:W3:Y:S01]  /*1960*/  LDCU.64 UR12, c[0x0][0x3b8] ;  /* 0x00007700ff0c77ac */ /* 0x000ee20008000a00 */
[----:B------:R-:W-:-:S04]  /*1970*/  UIADD3 UR23, UPT, UPT, UR20, UR22, URZ ;  /* 0x0000001614177290 */ /* 0x000fc8000fffe0ff */
[----:B---3--:R-:W-:Y:S02]  /*1980*/  UIMAD.WIDE.U32 UR26, UR23, UR12, URZ ;  /* 0x0000000c171a72a5 */ /* 0x008fe4000f8e00ff */
[----:B------:R-:W-:-:S04]  /*1990*/  UIMAD UR23, UR23, UR13, URZ ;  /* 0x0000000d171772a4 */ /* 0x000fc8000f8e02ff */
[----:B------:R-:W-:Y:S02]  /*19a0*/  UIADD3 UR23, UPT, UPT, UR27, UR23, URZ ;  /* 0x000000171b177290 */ /* 0x000fe4000fffe0ff */
.L_x_34:
[----:B------:R-:W3:Y:S01]  /*19b0*/  LDC R5, c[0x0][0x3e8] ;  /* 0x0000fa00ff057b82 */ /* 0x000ee20000000800 */
[----:B------:R-:W4:Y:S01]  /*19c0*/  S2R R6, SR_CTAID.Z ;  /* 0x0000000000067919 */ /* 0x000f220000002700 */
[----:B---3--:R-:W-:-:S04]  /*19d0*/  IABS R4, R5 ;  /* 0x0000000500047213 */ /* 0x008fc80000000000 */
[----:B------:R-:W3:Y:S01]  /*19e0*/  I2F.RP R2, R4 ;  /* 0x0000000400027306 */ /* 0x000ee20000209400 */
[----:B----4-:R-:W-:-:S07]  /*19f0*/  IABS R6, R6 ;  /* 0x0000000600067213 */ /* 0x010fce0000000000 */
[----:B---3--:R-:W3:Y:S02]  /*1a00*/  MUFU.RCP R2, R2 ;  /* 0x0000000200027308 */ /* 0x008ee40000001000 */
[----:B---3--:R-:W-:-:S06]  /*1a10*/  VIADD R2, R2, 0xffffffe ;  /* 0x0ffffffe02027836 */ /* 0x008fcc0000000000 */
[----:B------:R-:W3:Y:S02]  /*1a20*/  F2I.FTZ.U32.TRUNC.NTZ R3, R2 ;  /* 0x0000000200037305 */ /* 0x000ee4000021f000 */
[----:B---3--:R-:W-:Y:S01]  /*1a30*/  IMAD.MOV R0, RZ, RZ, -R3 ;  /* 0x000000ffff007224 */ /* 0x008fe200078e0a03 */
[----:B------:R-:W-:-:S03]  /*1a40*/  MOV R2, RZ ;  /* 0x000000ff00027202 */ /* 0x000fc60000000f00 */
[----:B------:R-:W-:-:S04]  /*1a50*/  IMAD R0, R0, R4, RZ ;  /* 0x0000000400007224 */ /* 0x000fc800078e02ff */
[----:B------:R-:W-:-:S04]  /*1a60*/  IMAD.HI.U32 R0, R3, R0, R2 ;  /* 0x0000000003007227 */ /* 0x000fc800078e0002 */
[----:B------:R-:W-:-:S04]  /*1a70*/  IMAD.MOV.U32 R3, RZ, RZ, R6 ;  /* 0x000000ffff037224 */ /* 0x000fc800078e0006 */
[----:B------:R-:W-:-:S04]  /*1a80*/  IMAD.HI.U32 R0, R0, R3, RZ ;  /* 0x0000000300007227 */ /* 0x000fc800078e00ff */
[----:B------:R-:W-:-:S04]  /*1a90*/  IMAD.MOV R2, RZ, RZ, -R0 ;  /* 0x000000ffff027224 */ /* 0x000fc800078e0a00 */
[----:B------:R-:W-:-:S05]  /*1aa0*/  IMAD R2, R4, R2, R3 ;  /* 0x0000000204027224 */ /* 0x000fca00078e0203 */
[----:B------:R-:W-:-:S13]  /*1ab0*/  ISETP.GT.U32.AND P1, PT, R4, R2, PT ;  /* 0x000000020400720c */ /* 0x000fda0003f24070 */
[-C--:B------:R-:W-:Y:S01]  /*1ac0*/  @!P1 IADD3 R2, PT, PT, R2, -R4.reuse, RZ ;  /* 0x8000000402029210 */ /* 0x080fe20007ffe0ff */
[----:B------:R-:W-:Y:S01]  /*1ad0*/  @!P1 VIADD R0, R0, 0x1 ;  /* 0x0000000100009836 */ /* 0x000fe20000000000 */
[C---:B------:R-:W-:Y:S02]  /*1ae0*/  ISETP.NE.AND P1, PT, R5.reuse, RZ, PT ;  /* 0x000000ff0500720c */ /* 0x040fe40003f25270 */
[----:B------:R-:W-:Y:S02]  /*1af0*/  ISETP.GE.U32.AND P2, PT, R2, R4, PT ;  /* 0x000000040200720c */ /* 0x000fe40003f46070 */
[----:B--2---:R-:W-:-:S04]  /*1b00*/  LOP3.LUT R2, R5, UR6, RZ, 0x3c, !PT ;  /* 0x0000000605027c12 */ /* 0x004fc8000f8e3cff */
[----:B------:R-:W-:-:S07]  /*1b10*/  ISETP.GE.AND P0, PT, R2, RZ, PT ;  /* 0x000000ff0200720c */ /* 0x000fce0003f06270 */
[----:B------:R-:W-:-:S05]  /*1b20*/  @P2 IADD3 R0, PT, PT, R0, 0x1, RZ ;  /* 0x0000000100002810 */ /* 0x000fca0007ffe0ff */
[----:B------:R-:W-:-:S05]  /*1b30*/  IMAD.MOV.U32 R212, RZ, RZ, R0 ;  /* 0x000000ffffd47224 */ /* 0x000fca00078e0000 */
[----:B------:R-:W-:Y:S02]  /*1b40*/  @!P0 IADD3 R212, PT, PT, -R212, RZ, RZ ;  /* 0x000000ffd4d48210 */ /* 0x000fe40007ffe1ff */
[----:B------:R-:W-:Y:S01]  /*1b50*/  @!P1 LOP3.LUT R212, RZ, R5, RZ, 0x33, !PT ;  /* 0x00000005ffd49212 */ /* 0x000fe200078e33ff */
[----:B------:R-:W-:Y:S05]  /*1b60*/  BRA.U UP1, `(.L_x_35) ;  /* 0x00000001012c7547 */ /* 0x000fea000b800000 */
[----:B------:R-:W2:Y:S01]  /*1b70*/  LDCU.64 UR10, c[0x0][0x3c0] ;  /* 0x00007800ff0a77ac */ /* 0x000ea20008000a00 */
[----:B------:R-:W3:Y:S01]  /*1b80*/  LDCU.64 UR4, c[0x0][0x3a8] ;  /* 0x00007500ff0477ac */ /* 0x000ee20008000a00 */
[----:B------:R-:W-:-:S04]  /*1b90*/  USHF.R.S32.HI UR22, URZ, 0x1f, UR20 ;  /* 0x0000001fff167899 */ /* 0x000fc80008011414 */
[----:B--2---:R-:W-:Y:S02]  /*1ba0*/  UIMAD UR22, UR22, UR10, URZ ;  /* 0x0000000a161672a4 */ /* 0x004fe4000f8e02ff */
[----:B------:R-:W-:Y:S02]  /*1bb0*/  UIMAD.WIDE.U32 UR28, UR20, UR10, URZ ;  /* 0x0000000a141c72a5 */ /* 0x000fe4000f8e00ff */
[----:B------:R-:W-:-:S04]  /*1bc0*/  UIMAD UR22, UR20, UR11, UR22 ;  /* 0x0000000b141672a4 */ /* 0x000fc8000f8e0216 */
[----:B------:R-:W-:-:S04]  /*1bd0*/  UIADD3 UR29, UPT, UPT, UR29, UR22, URZ ;  /* 0x000000161d1d7290 */ /* 0x000fc8000fffe0ff */
[----:B---3--:R-:W-:-:S04]  /*1be0*/  UIMAD.WIDE.U32 UR28, UR7, UR4, UR28 ;  /* 0x00000004071c72a5 */ /* 0x008fc8000f8e001c */
[----:B------:R-:W-:-:S03]  /*1bf0*/  UIMAD UR20, UR7, UR5, UR29 ;  /* 0x00000005071472a4 */ /* 0x000fc6000f8e021d */
[----:B------:R-:W-:Y:S01]  /*1c00*/  UMOV UR22, UR28 ;  /* 0x0000001c00167c82 */ /* 0x000fe20008000000 */
[----:B------:R-:W-:Y:S08]  /*1c10*/  BRA `(.L_x_36) ;  /* 0x0000000000187947 */ /* 0x000ff00003800000 */
.L_x_35:
[----:B------:R-:W2:Y:S01]  /*1c20*/  LDCU.64 UR10, c[0x0][0x3c0] ;  /* 0x00007800ff0a77ac */ /* 0x000ea20008000a00 */
[----:B------:R-:W-:-:S04]  /*1c30*/  UIADD3 UR20, UPT, UPT, UR20, UR22, URZ ;  /* 0x0000001614147290 */ /* 0x000fc8000fffe0ff */
[----:B--2---:R-:W-:Y:S02]  /*1c40*/  UIMAD.WIDE.U32 UR4, UR20, UR10, URZ ;  /* 0x0000000a140472a5 */ /* 0x004fe4000f8e00ff */
[----:B------:R-:W-:-:S04]  /*1c50*/  UIMAD UR20, UR20, UR11, URZ ;  /* 0x0000000b141472a4 */ /* 0x000fc8000f8e02ff */
[----:B------:R-:W-:Y:S01]  /*1c60*/  UIADD3 UR20, UPT, UPT, UR5, UR20, URZ ;  /* 0x0000001405147290 */ /* 0x000fe2000fffe0ff */
[----:B------:R-:W-:-:S11]  /*1c70*/  UMOV UR22, UR4 ;  /* 0x0000000400167c82 */ /* 0x000fd60008000000 */
.L_x_36:
[----:B------:R-:W-:Y:S01]  /*1c80*/  UIADD3 UR7, UPT, UPT, -UR9, UR19, URZ ;  /* 0x0000001309077290 */ /* 0x000fe2000fffe1ff */
[----:B-1----:R-:W-:Y:S01]  /*1c90*/  SHF.R.U32.HI R165, RZ, 0x3, R213 ;  /* 0x00000003ffa57819 */ /* 0x002fe200000116d5 */
[----:B------:R-:W-:Y:S01]  /*1ca0*/  IMAD.SHL.U32 R11, R213, 0x8, RZ ;  /* 0x00000008d50b7824 */ /* 0x000fe200078e00ff */
[----:B------:R-:W1:Y:S01]  /*1cb0*/  LDCU.64 UR4, c[0x0][0x3c8] ;  /* 0x00007900ff0477ac */ /* 0x000e620008000a00 */
[----:B------:R-:W-:Y:S01]  /*1cc0*/  SHF.R.S32.HI R35, RZ, 0x1f, R212 ;  /* 0x0000001fff237819 */ /* 0x000fe200000114d4 */
[----:B------:R-:W-:Y:S01]  /*1cd0*/  IMAD.MOV.U32 R248, RZ, RZ, 0x20 ;  /* 0x00000020fff87424 */ /* 0x000fe200078e00ff */
[C---:B------:R-:W-:Y:S01]  /*1ce0*/  ISETP.GE.AND P5, PT, R165.reuse, UR7, PT ;  /* 0x00000007a5007c0c */ /* 0x040fe2000bfa6270 */
[----:B------:R-:W-:Y:S01]  /*1cf0*/  VIADD R28, R165, 0x10 ;  /* 0x00000010a51c7836 */ /* 0x000fe20000000000 */
[----:B------:R-:W-:Y:S01]  /*1d00*/  LOP3.LUT R214, R11, 0x38, RZ, 0xc0, !PT ;  /* 0x000000380bd67812 */ /* 0x000fe200078ec0ff */
[C---:B------:R-:W-:Y:S01]  /*1d10*/  VIADD R33, R165.reuse, 0x20 ;  /* 0x00000020a5217836 */ /* 0x040fe20000000000 */
[----:B------:R-:W-:Y:S01]  /*1d20*/  USHF.R.U32.HI UR19, URZ, 0x19, UR8 ;  /* 0x00000019ff137899 */ /* 0x000fe20008011608 */
[----:B------:R-:W-:Y:S01]  /*1d30*/  VIADD R34, R165, 0x30 ;  /* 0x00000030a5227836 */ /* 0x000fe20000000000 */
[----:B------:R-:W-:Y:S01]  /*1d40*/  IADD3 R2, P0, PT, R214, UR24, RZ ;  /* 0x00000018d6027c10 */ /* 0x000fe2000ff1e0ff */
[----:B------:R2:W-:Y:S01]  /*1d50*/  STL [R1+0x14], R11 ;  /* 0x0000140b01007387 */ /* 0x0005e20000100800 */
[----:B------:R-:W-:Y:S01]  /*1d60*/  ISETP.GE.AND P4, PT, R33, UR7, PT ;  /* 0x0000000721007c0c */ /* 0x000fe2000bf86270 */
[----:B------:R-:W-:Y:S01]  /*1d70*/  VIADD R31, R165, 0x40 ;  /* 0x00000040a51f7836 */ /* 0x000fe20000000000 */
[C---:B------:R-:W-:Y:S01]  /*1d80*/  LOP3.LUT R7, R11.reuse, 0x1f8, RZ, 0xc0, !PT ;  /* 0x000001f80b077812 */ /* 0x040fe200078ec0ff */
[----:B------:R-:W-:Y:S01]  /*1d90*/  IMAD.X R3, RZ, RZ, UR21, P0 ;  /* 0x00000015ff037e24 */ /* 0x000fe200080e06ff */
[----:B------:R-:W-:Y:S01]  /*1da0*/  ISETP.GE.AND P0, PT, R28, UR7, PT ;  /* 0x000000071c007c0c */ /* 0x000fe2000bf06270 */
[----:B------:R-:W3:Y:S01]  /*1db0*/  @!P5 LDC.64 R4, c[0x0][0x3b0] ;  /* 0x0000ec00ff04db82 */ /* 0x000ee20000000a00 */
[----:B------:R-:W-:Y:S01]  /*1dc0*/  ISETP.GE.AND P3, PT, R34, UR7, PT ;  /* 0x0000000722007c0c */ /* 0x000fe2000bf66270 */
[----:B-1----:R-:W-:Y:S01]  /*1dd0*/  IMAD.U32 R0, RZ, RZ, UR4 ;  /* 0x00000004ff007e24 */ /* 0x002fe2000f8e00ff */
[----:B------:R-:W-:Y:S01]  /*1de0*/  USHF.L.U32 UR4, UR8, 0x7, URZ ;  /* 0x0000000708047899 */ /* 0x000fe200080006ff */
[----:B------:R-:W-:Y:S01]  /*1df0*/  IMAD.U32 R6, RZ, RZ, UR5 ;  /* 0x00000005ff067e24 */ /* 0x000fe2000f8e00ff */
[----:B------:R-:W-:Y:S01]  /*1e00*/  LOP3.LUT R12, R11, 0x1e00, RZ, 0xc0, !PT ;  /* 0x00001e000b0c7812 */ /* 0x000fe200078ec0ff */
[----:B------:R-:W-:Y:S01]  /*1e10*/  IMAD.WIDE.U32 R2, R0, UR6, R2 ;  /* 0x0000000600027c25 */ /* 0x000fe2000f8e0002 */
[----:B------:R-:W1:Y:S01]  /*1e20*/  LDCU.64 UR8, c[0x0][0x3d0] ;  /* 0x00007a00ff0877ac */ /* 0x000e620008000a00 */
[----:B------:R-:W4:Y:S01]  /*1e30*/  @!P5 LDC.64 R8, c[0x0][0x380] ;  /* 0x0000e000ff08db82 */ /* 0x000f220000000a00 */
[C---:B------:R-:W-:Y:S01]  /*1e40*/  LOP3.LUT R21, R165.reuse, UR4, RZ, 0xfc, !PT ;  /* 0x00000004a5157c12 */ /* 0x040fe2000f8efcff */
[----:B------:R-:W-:Y:S01]  /*1e50*/  IMAD R3, R6, UR6, R3 ;  /* 0x0000000606037c24 */ /* 0x000fe2000f8e0203 */
[----:B------:R-:W-:Y:S01]  /*1e60*/  IADD3 R6, P2, PT, R214, UR26, RZ ;  /* 0x0000001ad6067c10 */ /* 0x000fe2000ff5e0ff */
[----:B------:R-:W-:Y:S01]  /*1e70*/  UMOV UR6, 0x400 ;  /* 0x0000040000067882 */ /* 0x000fe20000000000 */
[----:B------:R5:W-:Y:S01]  /*1e80*/  STL [R1+0x30], R12 ;  /* 0x0000300c01007387 */ /* 0x000be20000100800 */
[C---:B------:R-:W-:Y:S01]  /*1e90*/  VIADD R30, R165.reuse, 0x50 ;  /* 0x00000050a51e7836 */ /* 0x040fe20000000000 */
[----:B------:R-:W-:Y:S01]  /*1ea0*/  UIADD3 UR24, UPT, UPT, UR15, -0x1, URZ ;  /* 0xffffffff0f187890 */ /* 0x000fe2000fffe0ff */
[----:B------:R-:W1:Y:S01]  /*1eb0*/  S2UR UR5, SR_CgaCtaId ;  /* 0x00000000000579c3 */ /* 0x000e620000008800 */
[----:B------:R-:W-:Y:S01]  /*1ec0*/  VIADD R29, R165, 0x60 ;  /* 0x00000060a51d7836 */ /* 0x000fe20000000000 */
[----:B------:R-:W-:Y:S01]  /*1ed0*/  USHF.L.U32 UR25, UR10, 0x7, URZ ;  /* 0x000000070a197899 */ /* 0x000fe200080006ff */
[----:B--2---:R-:W-:Y:S01]  /*1ee0*/  LOP3.LUT R11, R7, 0x38, R213, 0x78, !PT ;  /* 0x00000038070b7812 */ /* 0x004fe200078e78d5 */
[----:B------:R-:W-:Y:S01]  /*1ef0*/  IMAD.X R7, RZ, RZ, UR23, P2 ;  /* 0x00000017ff077e24 */ /* 0x000fe200090e06ff */
[----:B------:R-:W-:Y:S01]  /*1f00*/  UIMAD UR21, UR24, -0x80, UR18 ;  /* 0xffffff80181578a4 */ /* 0x000fe2000f8e0212 */
[----:B------:R-:W-:Y:S01]  /*1f10*/  VIADD R32, R165, 0x70 ;  /* 0x00000070a5207836 */ /* 0x000fe20000000000 */
[----:B------:R-:W-:Y:S01]  /*1f20*/  LOP3.LUT R20, R11, R12, RZ, 0xfc, !PT ;  /* 0x0000000c0b147212 */ /* 0x000fe200078efcff */
[----:B---3--:R-:W-:Y:S01]  /*1f30*/  @!P5 IMAD R0, R4, UR19, RZ ;  /* 0x000000130400dc24 */ /* 0x008fe2000f8e02ff */
[----:B------:R-:W2:Y:S01]  /*1f40*/  @!P0 LDC.64 R14, c[0x0][0x3b0] ;  /* 0x0000ec00ff0e8b82 */ /* 0x000ea20000000a00 */
[----:B------:R3:W-:Y:S01]  /*1f50*/  STL [R1+0x2c], R11 ;  /* 0x00002c0b01007387 */ /* 0x0007e20000100800 */
[----:B------:R-:W-:Y:S01]  /*1f60*/  ISETP.GE.AND P6, PT, R29, UR7, PT ;  /* 0x000000071d007c0c */ /* 0x000fe2000bfc6270 */
[C---:B------:R-:W-:Y:S01]  /*1f70*/  @!P5 IMAD R0, R21.reuse, R5, R0 ;  /* 0x000000051500d224 */ /* 0x040fe200078e0200 */
[----:B------:R-:W-:Y:S01]  /*1f80*/  USHF.R.S32.HI UR23, URZ, 0x1f, UR24 ;  /* 0x0000001fff177899 */ /* 0x000fe20008011418 */
[----:B------:R-:W-:Y:S01]  /*1f90*/  @!P5 IMAD.WIDE.U32 R4, R21, R4, R2 ;  /* 0x000000041504d225 */ /* 0x000fe200078e0002 */
[----:B------:R-:W-:Y:S01]  /*1fa0*/  SHF.R.U32.HI R215, RZ, 0x1, R213 ;  /* 0x00000001ffd77819 */ /* 0x000fe200000116d5 */
[----:B------:R-:W-:Y:S01]  /*1fb0*/  STL [R1], R35 ;  /* 0x0000002301007387 */ /* 0x000fe20000100800 */
[----:B------:R-:W2:Y:S01]  /*1fc0*/  @!P4 LDC.64 R16, c[0x0][0x3b0] ;  /* 0x0000ec00ff10cb82 */ /* 0x000ea20000000a00 */
[----:B------:R-:W-:Y:S01]  /*1fd0*/  @!P5 IMAD.IADD R0, R5, 0x1, R0 ;  /* 0x000000010500d824 */ /* 0x000fe200078e0200 */
[----:B----4-:R-:W-:Y:S01]  /*1fe0*/  @!P5 LEA R8, P1, R4, R8, 0x1 ;  /* 0x000000080408d211 */ /* 0x010fe200078208ff */
[----:B------:R-:W-:-:S02]  /*1ff0*/  IMAD R36, R165, UR11, RZ ;  /* 0x0000000ba5247c24 */ /* 0x000fc4000f8e02ff */
[----:B------:R-:W-:Y:S01]  /*2000*/  IMAD.MOV.U32 R167, RZ, RZ, 0x40 ;  /* 0x00000040ffa77424 */ /* 0x000fe200078e00ff */
[----:B------:R-:W-:Y:S01]  /*2010*/  @!P5 LEA.HI.X R9, R4, R9, R0, 0x1, P1 ;  /* 0x000000090409d211 */ /* 0x000fe200008f0c00 */
[----:B------:R-:W-:Y:S01]  /*2020*/  IMAD.WIDE.U32 R4, R165, UR12, R6 ;  /* 0x0000000ca5047c25 */ /* 0x000fe2000f8e0006 */
[----:B------:R-:W4:Y:S01]  /*2030*/  @!P0 LDC.64 R24, c[0x0][0x380] ;  /* 0x0000e000ff188b82 */ /* 0x000f220000000a00 */
[C---:B------:R-:W-:Y:S01]  /*2040*/  @!P0 IADD3 R6, P2, PT, R21.reuse, 0x10, RZ ;  /* 0x0000001015068810 */ /* 0x040fe20007f5e0ff */
[----:B-1----:R-:W-:Y:S01]  /*2050*/  ULEA UR6, UR5, UR6, 0x18 ;  /* 0x0000000605067291 */ /* 0x002fe2000f8ec0ff */
[----:B-----5:R-:W-:Y:S01]  /*2060*/  @!P4 IADD3 R12, P1, PT, R21, 0x20, RZ ;  /* 0x00000020150cc810 */ /* 0x020fe20007f3e0ff */
[----:B------:R-:W-:Y:S01]  /*2070*/  IMAD.MOV.U32 R10, RZ, RZ, R4 ;  /* 0x000000ffff0a7224 */ /* 0x000fe200078e0004 */
[----:B------:R-:W1:Y:S01]  /*2080*/  LDCU.64 UR4, c[0x0][0x388] ;  /* 0x00007100ff0477ac */ /* 0x000e620008000a00 */
[----:B------:R-:W-:Y:S01]  /*2090*/  @!P0 IMAD.X R0, RZ, RZ, UR19, P2 ;  /* 0x00000013ff008e24 */ /* 0x000fe200090e06ff */
[----:B------:R-:W-:Y:S01]  /*20a0*/  STL [R1+0x18], R36 ;  /* 0x0000182401007387 */ /* 0x000fe20000100800 */
[----:B------:R-:W5:Y:S01]  /*20b0*/  @!P4 LDC.64 R26, c[0x0][0x380] ;  /* 0x0000e000ff1acb82 */ /* 0x000f620000000a00 */
[----:B------:R-:W-:Y:S01]  /*20c0*/  LEA R20, R20, UR6, 0x1 ;  /* 0x0000000614147c11 */ /* 0x000fe2000f8e08ff */
[----:B---3--:R-:W-:-:S02]  /*20d0*/  IMAD R11, R165, UR13, R5 ;  /* 0x0000000da50b7c24 */ /* 0x008fc4000f8e0205 */
[----:B------:R-:W-:Y:S02]  /*20e0*/  @!P4 IMAD.X R5, RZ, RZ, UR19, P1 ;  /* 0x00000013ff05ce24 */ /* 0x000fe400088e06ff */
[----:B--2---:R-:W-:Y:S01]  /*20f0*/  @!P0 IMAD R0, R0, R14, RZ ;  /* 0x0000000e00008224 */ /* 0x004fe200078e02ff */
[----:B------:R-:W-:Y:S01]  /*2100*/  @!PT LDS RZ, [RZ] ;  /* 0x00000000fffff984 */ /* 0x000fe20000000800 */
[----:B------:R-:W-:Y:S01]  /*2110*/  @!PT LDS RZ, [RZ] ;  /* 0x00000000fffff984 */ /* 0x000fe20000000800 */
[----:B------:R-:W-:Y:S01]  /*2120*/  @!PT LDS RZ, [RZ] ;  /* 0x00000000fffff984 */ /* 0x000fe20000000800 */
[----:B------:R2:W-:Y:S01]  /*2130*/  @!P5 LDGSTS.E.BYPASS.LTC128B.128 [R20], desc[UR16][R8.64] ;  /* 0x000000000814dfae */ /* 0x0005e2000b981a10 */
[----:B------:R-:W3:Y:S01]  /*2140*/  @!P3 LDC.64 R22, c[0x0][0x3b0] ;  /* 0x0000ec00ff16bb82 */ /* 0x000ee20000000a00 */
[-C--:B------:R-:W-:Y:S01]  /*2150*/  @!P4 IMAD R4, R5, R16.reuse, RZ ;  /* 0x000000100504c224 */ /* 0x080fe200078e02ff */
[----:B------:R-:W-:Y:S01]  /*2160*/  ISETP.GE.AND P5, PT, R32, UR7, PT ;  /* 0x0000000720007c0c */ /* 0x000fe2000bfa6270 */
[----:B------:R-:W-:Y:S02]  /*2170*/  @!P4 IMAD.MOV.U32 R5, RZ, RZ, R3 ;  /* 0x000000ffff05c224 */ /* 0x000fe400078e0003 */
[C---:B------:R-:W-:Y:S02]  /*2180*/  @!P4 IMAD R13, R12.reuse, R17, R4 ;  /* 0x000000110c0dc224 */ /* 0x040fe400078e0204 */
[----:B------:R-:W-:Y:S01]  /*2190*/  @!P4 IMAD.MOV.U32 R4, RZ, RZ, R2 ;  /* 0x000000ffff04c224 */ /* 0x000fe200078e0002 */
[----:B------:R-:W1:Y:S03]  /*21a0*/  @!P3 LDC.64 R18, c[0x0][0x380] ;  /* 0x0000e000ff12bb82 */ /* 0x000e660000000a00 */
[----:B------:R-:W-:-:S04]  /*21b0*/  @!P4 IMAD.WIDE.U32 R4, R12, R16, R4 ;  /* 0x000000100c04c225 */ /* 0x000fc800078e0004 */
[----:B------:R-:W-:Y:S02]  /*21c0*/  @!P4 IMAD.IADD R5, R5, 0x1, R13 ;  /* 0x000000010505c824 */ /* 0x000fe400078e020d */
[C---:B--2---:R-:W-:Y:S01]  /*21d0*/  @!P0 IMAD R8, R6.reuse, R15, R0 ;  /* 0x0000000f06088224 */ /* 0x044fe200078e0200 */
[----:B------:R-:W-:Y:S01]  /*21e0*/  @!P3 IADD3 R0, P1, PT, R21, 0x30, RZ ;  /* 0x000000301500b810 */ /* 0x000fe20007f3e0ff */
[----:B------:R-:W-:-:S04]  /*21f0*/  @!P0 IMAD.WIDE.U32 R6, R6, R14, R2 ;  /* 0x0000000e06068225 */ /* 0x000fc800078e0002 */
[----:B------:R-:W-:Y:S01]  /*2200*/  @!P0 IMAD.IADD R7, R7, 0x1, R8 ;  /* 0x0000000107078824 */ /* 0x000fe200078e0208 */
[C---:B----4-:R-:W-:Y:S01]  /*2210*/  @!P0 LEA R8, P2, R6.reuse, R24, 0x1 ;  /* 0x0000001806088211 */ /* 0x050fe200078408ff */
[----:B------:R-:W-:Y:S01]  /*2220*/  @!P3 IMAD.X R14, RZ, RZ, UR19, P1 ;  /* 0x00000013ff0ebe24 */ /* 0x000fe200088e06ff */
[----:B------:R-:W-:Y:S01]  /*2230*/  ISETP.GE.AND P1, PT, R31, UR7, PT ;  /* 0x000000071f007c0c */ /* 0x000fe2000bf26270 */
[----:B------:R-:W-:Y:S01]  /*2240*/  @!P6 IMAD.MOV.U32 R24, RZ, RZ, R2 ;  /* 0x000000ffff18e224 */ /* 0x000fe200078e0002 */
[----:B------:R-:W-:Y:S01]  /*2250*/  @!P0 LEA.HI.X R9, R6, R25, R7, 0x1, P2 ;  /* 0x0000001906098211 */ /* 0x000fe200010f0c07 */
[----:B---3--:R-:W-:Y:S01]  /*2260*/  @!P3 IMAD R6, R14, R22, RZ ;  /* 0x000000160e06b224 */ /* 0x008fe200078e02ff */
[----:B-----5:R-:W-:Y:S01]  /*2270*/  @!P4 LEA R12, P2, R4, R26, 0x1 ;  /* 0x0000001a040cc211 */ /* 0x020fe200078408ff */
[----:B------:R-:W-:Y:S02]  /*2280*/  @!P6 IMAD.MOV.U32 R25, RZ, RZ, R3 ;  /* 0x000000ffff19e224 */ /* 0x000fe400078e0003 */
[----:B------:R-:W-:Y:S01]  /*2290*/  @!P3 IMAD R6, R0, R23, R6 ;  /* 0x000000170006b224 */ /* 0x000fe200078e0206 */
[----:B------:R-:W-:Y:S01]  /*22a0*/  @!P4 LEA.HI.X R13, R4, R27, R5, 0x1, P2 ;  /* 0x0000001b040dc211 */ /* 0x000fe200010f0c05 */
[--C-:B------:R-:W-:Y:S01]  /*22b0*/  @!P3 IMAD.MOV.U32 R4, RZ, RZ, R2.reuse ;  /* 0x000000ffff04b224 */ /* 0x100fe200078e0002 */
[----:B------:R2:W-:Y:S01]  /*22c0*/  @!P0 LDGSTS.E.BYPASS.LTC128B.128 [R20+0x800], desc[UR16][R8.64] ;  /* 0x0080000008148fae */ /* 0x0005e2000b981a10 */
[----:B------:R-:W-:Y:S01]  /*22d0*/  @!P3 IMAD.MOV.U32 R5, RZ, RZ, R3 ;  /* 0x000000ffff05b224 */ /* 0x000fe200078e0003 */
[----:B------:R-:W-:Y:S01]  /*22e0*/  ISETP.GE.AND P2, PT, R30, UR7, PT ;  /* 0x000000071e007c0c */ /* 0x000fe2000bf46270 */
[----:B------:R-:W3:Y:S01]  /*22f0*/  @!P1 LDC.64 R16, c[0x0][0x3b0] ;  /* 0x0000ec00ff109b82 */ /* 0x000ee20000000a00 */
[----:B------:R-:W-:Y:S01]  /*2300*/  @!P5 IMAD.MOV.U32 R26, RZ, RZ, R2 ;  /* 0x000000ffff1ad224 */ /* 0x000fe200078e0002 */
[----:B------:R4:W-:Y:S01]  /*2310*/  @!P4 LDGSTS.E.BYPASS.LTC128B.128 [R20+0x1000], desc[UR16][R12.64] ;  /* 0x010000000c14cfae */ /* 0x0009e2000b981a10 */
[----:B------:R-:W-:-:S04]  /*2320*/  @!P3 IMAD.WIDE.U32 R4, R0, R22, R4 ;  /* 0x000000160004b225 */ /* 0x000fc800078e0004 */
[----:B------:R-:W-:Y:S01]  /*2330*/  @!P3 IMAD.IADD R0, R5, 0x1, R6 ;  /* 0x000000010500b824 */ /* 0x000fe200078e0206 */
[----:B-1----:R-:W-:Y:S01]  /*2340*/  @!P3 LEA R6, P0, R4, R18, 0x1 ;  /* 0x000000120406b211 */ /* 0x002fe200078008ff */
[----:B------:R-:W-:-:S03]  /*2350*/  @!P5 IMAD.MOV.U32 R27, RZ, RZ, R3 ;  /* 0x000000ffff1bd224 */ /* 0x000fc600078e0003 */
[----:B------:R-:W-:Y:S01]  /*2360*/  @!P3 LEA.HI.X R7, R4, R19, R0, 0x1, P0 ;  /* 0x000000130407b211 */ /* 0x000fe200000f0c00 */
[----:B------:R-:W-:Y:S01]  /*2370*/  IMAD.WIDE.U32 R4, R212, UR8, R10 ;  /* 0x00000008d4047c25 */ /* 0x000fe2000f8e000a */
[----:B------:R-:W1:Y:S03]  /*2380*/  @!P1 LDC.64 R18, c[0x0][0x380] ;  /* 0x0000e000ff129b82 */ /* 0x000e660000000a00 */
[----:B------:R-:W-:Y:S01]  /*2390*/  @!P2 IMAD.MOV.U32 R14, RZ, RZ, R2 ;  /* 0x000000ffff0ea224 */ /* 0x000fe200078e0002 */
[----:B------:R5:W-:Y:S01]  /*23a0*/  @!P3 LDGSTS.E.BYPASS.LTC128B.128 [R20+0x1800], desc[UR16][R6.64] ;  /* 0x018000000614bfae */ /* 0x000be2000b981a10 */
[----:B------:R-:W-:-:S03]  /*23b0*/  @!P2 IMAD.MOV.U32 R15, RZ, RZ, R3 ;  /* 0x000000ffff0fa224 */ /* 0x000fc600078e0003 */
[----:B------:R-:W5:Y:S01]  /*23c0*/  @!P2 LDC.64 R10, c[0x0][0x3b0] ;  /* 0x0000ec00ff0aab82 */ /* 0x000f620000000a00 */
[----:B--2---:R-:W-:-:S04]  /*23d0*/  IMAD R8, R35, UR8, RZ ;  /* 0x0000000823087c24 */ /* 0x004fc8000f8e02ff */
[----:B------:R-:W-:Y:S01]  /*23e0*/  IMAD R0, R212, UR9, R8 ;  /* 0x00000009d4007c24 */ /* 0x000fe2000f8e0208 */
[----:B------:R-:W-:Y:S02]  /*23f0*/  @!P1 IADD3 R8, P0, PT, R21, 0x40, RZ ;  /* 0x0000004015089810 */ /* 0x000fe40007f1e0ff */
[----:B------:R-:W2:Y:S01]  /*2400*/  @!P2 LDC.64 R22, c[0x0][0x380] ;  /* 0x0000e000ff16ab82 */ /* 0x000ea20000000a00 */
[----:B------:R-:W-:Y:S01]  /*2410*/  UIMAD.WIDE.U32 UR8, UR12, 0x20, URZ ;  /* 0x000000200c0878a5 */ /* 0x000fe2000f8e00ff */
[----:B------:R-:W-:Y:S02]  /*2420*/  IMAD.IADD R0, R5, 0x1, R0 ;  /* 0x0000000105007824 */ /* 0x000fe400078e0200 */
[----:B------:R-:W-:Y:S01]  /*2430*/  @!P1 IMAD.X R9, RZ, RZ, UR19, P0 ;  /* 0x00000013ff099e24 */ /* 0x000fe200080e06ff */
[----:B------:R-:W-:Y:S01]  /*2440*/  LEA R251, P0, R4, UR4, 0x1 ;  /* 0x0000000404fb7c11 */ /* 0x000fe2000f8008ff */
[-C--:B---3--:R-:W-:Y:S01]  /*2450*/  @!P1 IMAD.WIDE.U32 R2, R8, R16.reuse, R2 ;  /* 0x0000001008029225 */ /* 0x088fe200078e0002 */
[----:B------:R-:W-:Y:S01]  /*2460*/  USHF.L.U64.HI UR4, UR12, 0x7, UR13 ;  /* 0x000000070c047899 */ /* 0x000fe2000801020d */
[----:B----4-:R-:W3:Y:S01]  /*2470*/  @!P6 LDC.64 R12, c[0x0][0x3b0] ;  /* 0x0000ec00ff0ceb82 */ /* 0x010ee20000000a00 */
[----:B------:R-:W-:Y:S01]  /*2480*/  LEA.HI.X R250, R4, UR5, R0, 0x1, P0 ;  /* 0x0000000504fa7c11 */ /* 0x000fe200080f0c00 */
[----:B------:R-:W-:Y:S01]  /*2490*/  @!P1 IMAD R0, R9, R16, RZ ;  /* 0x0000001009009224 */ /* 0x000fe200078e02ff */
[----:B------:R-:W-:-:S02]  /*24a0*/  USHF.L.U32 UR5, UR12, 0x7, URZ ;  /* 0x000000070c057899 */ /* 0x000fc400080006ff */
[----:B------:R-:W-:Y:S01]  /*24b0*/  UIMAD UR4, UR4, UR24, URZ ;  /* 0x00000018040472a4 */ /* 0x000fe2000f8e02ff */
[----:B------:R-:W-:Y:S01]  /*24c0*/  @!P1 IMAD R4, R8, R17, R0 ;  /* 0x0000001108049224 */ /* 0x000fe200078e0200 */
[----:B------:R-:W-:Y:S01]  /*24d0*/  @!P2 IADD3 R0, P0, PT, R21, 0x50, RZ ;  /* 0x000000501500a810 */ /* 0x000fe20007f1e0ff */
[----:B------:R-:W-:Y:S01]  /*24e0*/  UIMAD.WIDE.U32 UR26, UR5, UR24, URZ ;  /* 0x00000018051a72a5 */ /* 0x000fe2000f8e00ff */
[----:B------:R-:W4:Y:S01]  /*24f0*/  @!P5 LDC.64 R16, c[0x0][0x3b0] ;  /* 0x0000ec00ff10db82 */ /* 0x000f220000000a00 */
[----:B------:R-:W-:Y:S01]  /*2500*/  @!P1 IMAD.IADD R3, R3, 0x1, R4 ;  /* 0x0000000103039824 */ /* 0x000fe200078e0204 */
[C---:B-1----:R-:W-:Y:S01]  /*2510*/  @!P1 LEA R4, P3, R2.reuse, R18, 0x1 ;  /* 0x0000001202049211 */ /* 0x042fe200078608ff */
[----:B-----5:R-:W-:Y:S01]  /*2520*/  @!P2 IMAD.X R6, RZ, RZ, UR19, P0 ;  /* 0x00000013ff06ae24 */ /* 0x020fe200080e06ff */
[----:B------:R-:W-:Y:S01]  /*2530*/  ISETP.GE.AND P0, PT, R165, UR21, PT ;  /* 0x00000015a5007c0c */ /* 0x000fe2000bf06270 */
[----:B------:R-:W-:Y:S01]  /*2540*/  UIMAD UR4, UR23, UR5, UR4 ;  /* 0x00000005170472a4 */ /* 0x000fe2000f8e0204 */
[----:B------:R-:W-:Y:S01]  /*2550*/  @!P1 LEA.HI.X R5, R2, R19, R3, 0x1, P3 ;  /* 0x0000001302059211 */ /* 0x000fe200018f0c03 */
[-C--:B------:R-:W-:Y:S01]  /*2560*/  @!P2 IMAD R2, R6, R10.reuse, RZ ;  /* 0x0000000a0602a224 */ /* 0x080fe200078e02ff */
[----:B------:R-:W1:Y:S01]  /*2570*/  @!P6 LDC.64 R18, c[0x0][0x380] ;  /* 0x0000e000ff12eb82 */ /* 0x000e620000000a00 */
[----:B------:R-:W-:Y:S01]  /*2580*/  UIADD3 UR4, UPT, UPT, UR27, UR4, URZ ;  /* 0x000000041b047290 */ /* 0x000fe2000fffe0ff */
[C---:B------:R-:W-:Y:S01]  /*2590*/  @!P5 IADD3 R9, P3, PT, R21.reuse, 0x70, RZ ;  /* 0x000000701509d810 */ /* 0x040fe20007f7e0ff */
[----:B------:R5:W-:Y:S01]  /*25a0*/  @!P1 LDGSTS.E.BYPASS.LTC128B.128 [R20+0x2000], desc[UR16][R4.64] ;  /* 0x0200000004149fae */ /* 0x000be2000b981a10 */
[----:B------:R-:W-:Y:S01]  /*25b0*/  @!P6 IADD3 R8, P1, PT, R21, 0x60, RZ ;  /* 0x000000601508e810 */ /* 0x000fe20007f3e0ff */
[C---:B------:R-:W-:Y:S01]  /*25c0*/  @!P2 IMAD R6, R0.reuse, R11, R2 ;  /* 0x0000000b0006a224 */ /* 0x040fe200078e0202 */
[----:B------:R-:W-:Y:S01]  /*25d0*/  USHF.L.U32 UR5, UR13, 0x5, URZ ;  /* 0x000000050d057899 */ /* 0x000fe200080006ff */
[----:B------:R-:W-:-:S02]  /*25e0*/  @!P2 IMAD.WIDE.U32 R2, R0, R10, R14 ;  /* 0x0000000a0002a225 */ /* 0x000fc400078e000e */
[----:B------:R-:W1:Y:S02]  /*25f0*/  @!P5 LDC.64 R10, c[0x0][0x380] ;  /* 0x0000e000ff0adb82 */ /* 0x000e640000000a00 */
[----:B------:R-:W-:Y:S02]  /*2600*/  IMAD.U32 R7, RZ, RZ, UR4 ;  /* 0x00000004ff077e24 */ /* 0x000fe4000f8e00ff */
[----:B------:R-:W-:Y:S01]  /*2610*/  @!P2 IMAD.IADD R0, R3, 0x1, R6 ;  /* 0x000000010300a824 */ /* 0x000fe200078e0206 */
[----:B--2---:R-:W-:Y:S01]  /*2620*/  @!P2 LEA R6, P4, R2, R22, 0x1 ;  /* 0x000000160206a211 */ /* 0x004fe200078808ff */
[----:B-----5:R-:W-:Y:S02]  /*2630*/  IMAD.U32 R4, RZ, RZ, UR26 ;  /* 0x0000001aff047e24 */ /* 0x020fe4000f8e00ff */
[----:B------:R-:W-:Y:S02]  /*2640*/  IMAD.U32 R5, RZ, RZ, UR27 ;  /* 0x0000001bff057e24 */ /* 0x000fe4000f8e00ff */
[----:B------:R-:W-:Y:S01]  /*2650*/  @!P6 IMAD.X R5, RZ, RZ, UR19, P1 ;  /* 0x00000013ff05ee24 */ /* 0x000fe200088e06ff */
[----:B------:R-:W-:-:S03]  /*2660*/  @!P0 LEA R14, P1, R4, R251, 0x1 ;  /* 0x000000fb040e8211 */ /* 0x000fc600078208ff */
[----:B---3--:R-:W-:Y:S01]  /*2670*/  @!P6 IMAD R3, R5, R12, RZ ;  /* 0x0000000c0503e224 */ /* 0x008fe200078e02ff */
[----:B------:R-:W-:Y:S01]  /*2680*/  @!P0 LEA.HI.X R15, R4, R250, R7, 0x1, P1 ;  /* 0x000000fa040f8211 */ /* 0x000fe200008f0c07 */
[----:B------:R-:W-:Y:S01]  /*2690*/  @!P6 IMAD.WIDE.U32 R4, R8, R12, R24 ;  /* 0x0000000c0804e225 */ /* 0x000fe200078e0018 */
[----:B------:R-:W-:Y:S02]  /*26a0*/  @!P2 LEA.HI.X R7, R2, R23, R0, 0x1, P4 ;  /* 0x000000170207a211 */ /* 0x000fe400020f0c00 */
[----:B------:R-:W-:Y:S01]  /*26b0*/  ISETP.GE.AND P4, PT, R33, UR21, PT ;  /* 0x0000001521007c0c */ /* 0x000fe2000bf86270 */
[----:B------:R-:W-:Y:S01]  /*26c0*/  @!P5 IMAD.X R0, RZ, RZ, UR19, P3 ;  /* 0x00000013ff00de24 */ /* 0x000fe200098e06ff */
[----:B------:R-:W-:Y:S01]  /*26d0*/  ISETP.GE.AND P1, PT, R28, UR21, PT ;  /* 0x000000151c007c0c */ /* 0x000fe2000bf26270 */
[----:B------:R-:W-:Y:S01]  /*26e0*/  @!P6 IMAD R2, R8, R13, R3 ;  /* 0x0000000d0802e224 */ /* 0x000fe200078e0203 */
[----:B------:R2:W-:Y:S01]  /*26f0*/  @!P2 LDGSTS.E.BYPASS.LTC128B.128 [R20+0x2800], desc[UR16][R6.64] ;  /* 0x028000000614afae */ /* 0x0005e2000b981a10 */
[----:B----4-:R-:W-:Y:S01]  /*2700*/  @!P5 IMAD R0, R0, R16, RZ ;  /* 0x000000100000d224 */ /* 0x010fe200078e02ff */
[----:B-1----:R-:W-:Y:S01]  /*2710*/  @!P6 LEA R12, P2, R4, R18, 0x1 ;  /* 0x00000012040ce211 */ /* 0x002fe200078408ff */
[----:B------:R-:W-:Y:S01]  /*2720*/  @!P6 IMAD.IADD R5, R5, 0x1, R2 ;  /* 0x000000010505e824 */ /* 0x000fe200078e0202 */
[----:B------:R-:W-:Y:S01]  /*2730*/  USHF.L.U64.HI UR19, UR10, 0x7, UR11 ;  /* 0x000000070a137899 */ /* 0x000fe2000801020b */
[----:B------:R-:W-:-:S03]  /*2740*/  @!P5 IMAD.WIDE.U32 R2, R9, R16, R26 ;  /* 0x000000100902d225 */ /* 0x000fc600078e001a */
[----:B------:R-:W-:Y:S01]  /*2750*/  @!P6 LEA.HI.X R13, R4, R19, R5, 0x1, P2 ;  /* 0x00000013040de211 */ /* 0x000fe200010f0c05 */
[----:B------:R-:W-:Y:S01]  /*2760*/  VOTEU.ALL UP0, P4 ;  /* 0x0000000000ff7886 */ /* 0x000fe20002000000 */
[----:B------:R-:W-:Y:S01]  /*2770*/  IMAD.U32 R5, RZ, RZ, UR12 ;  /* 0x0000000cff057e24 */ /* 0x000fe2000f8e00ff */
[----:B------:R-:W-:Y:S01]  /*2780*/  @!P5 LEA R8, P3, R2, R10, 0x1 ;  /* 0x0000000a0208d211 */ /* 0x000fe200078608ff */
[----:B------:R-:W-:Y:S01]  /*2790*/  IMAD.U32 R4, RZ, RZ, UR13 ;  /* 0x0000000dff047e24 */ /* 0x000fe2000f8e00ff */
[----:B------:R-:W-:Y:S01]  /*27a0*/  @!P6 LDGSTS.E.BYPASS.LTC128B.128 [R20+0x3000], desc[UR16][R12.64] ;  /* 0x030000000c14efae */ /* 0x000fe2000b981a10 */
[----:B------:R-:W-:Y:S01]  /*27b0*/  @!UP0 UIADD3 UR8, UP1, UPT, UR26, UR8, URZ ;  /* 0x000000081a088290 */ /* 0x000fe2000ff3e0ff */
[----:B------:R-:W-:Y:S01]  /*27c0*/  ISETP.GE.AND P6, PT, R31, UR21, PT ;  /* 0x000000151f007c0c */ /* 0x000fe2000bfc6270 */
[----:B------:R-:W-:Y:S02]  /*27d0*/  UIMAD UR19, UR19, UR24, URZ ;  /* 0x00000018131372a4 */ /* 0x000fe4000f8e02ff */
[----:B------:R-:W-:-:S02]  /*27e0*/  @!UP0 UIADD3.X UR5, UPT, UPT, UR4, UR9, UR5, UP1, !UPT ;  /* 0x0000000904058290 */ /* 0x000fc40008ffe405 */
[----:B------:R-:W-:Y:S02]  /*27f0*/  UIMAD UR19, UR23, UR25, UR19 ;  /* 0x00000019171372a4 */ /* 0x000fe4000f8e0213 */
[----:B------:R-:W-:Y:S01]  /*2800*/  USHF.L.U32 UR23, UR11, 0x5, URZ ;  /* 0x000000050b177899 */ /* 0x000fe200080006ff */
[----:B--2---:R-:W-:-:S05]  /*2810*/  @!P5 IMAD R6, R9, R17, R0 ;  /* 0x000000110906d224 */ /* 0x004fca00078e0200 */
[----:B------:R-:W-:Y:S01]  /*2820*/  VOTEU.ALL UP0, P6 ;  /* 0x0000000000ff7886 */ /* 0x000fe20003000000 */
[----:B------:R-:W-:Y:S02]  /*2830*/  IMAD.U32 R0, RZ, RZ, UR12 ;  /* 0x0000000cff007e24 */ /* 0x000fe4000f8e00ff */
[----:B------:R-:W-:-:S03]  /*2840*/  @!P5 IMAD.IADD R3, R3, 0x1, R6 ;  /* 0x000000010303d824 */ /* 0x000fc600078e0206 */
[----:B------:R-:W-:Y:S02]  /*2850*/  @!P1 LEA R0, P2, R0, UR26, 0x4 ;  /* 0x0000001a00009c11 */ /* 0x000fe4000f8420ff */
[----:B------:R-:W-:Y:S01]  /*2860*/  @!P5 LEA.HI.X R9, R2, R11, R3, 0x1, P3 ;  /* 0x0000000b0209d211 */ /* 0x000fe200018f0c03 */
[----:B------:R-:W-:Y:S01]  /*2870*/  IMAD.U32 R11, RZ, RZ, UR8 ;  /* 0x00000008ff0b7e24 */ /* 0x000fe2000f8e00ff */
[----:B------:R-:W-:Y:S01]  /*2880*/  @!P1 LEA.HI.X R4, R5, UR4, R4, 0x4, P2 ;  /* 0x0000000405049c11 */ /* 0x000fe200090f2404 */
[----:B------:R-:W-:Y:S01]  /*2890*/  IMAD.U32 R3, RZ, RZ, UR27 ;  /* 0x0000001bff037e24 */ /* 0x000fe2000f8e00ff */
[-C--:B------:R-:W-:Y:S01]  /*28a0*/  @!P1 LEA R6, P2, R0, R251.reuse, 0x1 ;  /* 0x000000fb00069211 */ /* 0x080fe200078408ff */
[----:B------:R-:W-:Y:S01]  /*28b0*/  IMAD.U32 R2, RZ, RZ, UR26 ;  /* 0x0000001aff027e24 */ /* 0x000fe2000f8e00ff */
[----:B------:R-:W-:Y:S01]  /*28c0*/  ISETP.GE.AND P3, PT, R34, UR21, PT ;  /* 0x0000001522007c0c */ /* 0x000fe2000bf66270 */
[----:B------:R-:W-:Y:S01]  /*28d0*/  IMAD.U32 R3, RZ, RZ, UR4 ;  /* 0x00000004ff037e24 */ /* 0x000fe2000f8e00ff */
[-C--:B------:R-:W-:Y:S01]  /*28e0*/  @!P1 LEA.HI.X R7, R0, R250.reuse, R4, 0x1, P2 ;  /* 0x000000fa00079211 */ /* 0x080fe200010f0c04 */
[----:B------:R-:W-:Y:S01]  /*28f0*/  IMAD.U32 R0, RZ, RZ, UR5 ;  /* 0x00000005ff007e24 */ /* 0x000fe2000f8e00ff */
[C---:B------:R-:W-:Y:S01]  /*2900*/  @!P4 LEA R10, P2, R11.reuse, R251, 0x1 ;  /* 0x000000fb0b0ac211 */ /* 0x040fe200078408ff */
[----:B------:R-:W-:Y:S01]  /*2910*/  IMAD.U32 R4, RZ, RZ, UR12 ;  /* 0x0000000cff047e24 */ /* 0x000fe2000f8e00ff */
[----:B------:R1:W-:Y:S01]  /*2920*/  @!P5 LDGSTS.E.BYPASS.LTC128B.128 [R20+0x3800], desc[UR16][R8.64] ;  /* 0x038000000814dfae */ /* 0x0003e2000b981a10 */
[----:B------:R-:W-:Y:S01]  /*2930*/  ISETP.GE.AND P5, PT, R30, UR21, PT ;  /* 0x000000151e007c0c */ /* 0x000fe2000bfa6270 */
[----:B------:R-:W-:Y:S01]  /*2940*/  UIMAD.WIDE.U32 UR8, UR12, 0x40, URZ ;  /* 0x000000400c0878a5 */ /* 0x000fe2000f8e00ff */
[----:B------:R-:W-:Y:S01]  /*2950*/  @!P4 LEA.HI.X R11, R11, R250, R0, 0x1, P2 ;  /* 0x000000fa0b0bc211 */ /* 0x000fe200010f0c00 */
[----:B------:R-:W-:Y:S01]  /*2960*/  IMAD.U32 R0, RZ, RZ, UR13 ;  /* 0x0000000dff007e24 */ /* 0x000fe2000f8e00ff */
[----:B------:R-:W-:Y:S01]  /*2970*/  @!P0 LDGSTS.E.BYPASS.LTC128B.128 [R20+0x4000], desc[UR16][R14.64] ;  /* 0x040000000e148fae */ /* 0x000fe2000b981a10 */
[----:B------:R-:W-:Y:S01]  /*2980*/  USHF.L.U32 UR5, UR13, 0x6, URZ ;  /* 0x000000060d057899 */ /* 0x000fe200080006ff */
[----:B------:R-:W-:Y:S01]  /*2990*/  @!P3 IMAD.WIDE.U32 R4, R4, 0x30, R2 ;  /* 0x000000300404b825 */ /* 0x000fe200078e0002 */
[----:B------:R-:W-:Y:S01]  /*29a0*/  @!UP0 UIADD3 UR8, UP1, UPT, UR26, UR8, URZ ;  /* 0x000000081a088290 */ /* 0x000fe2000ff3e0ff */
[----:B------:R2:W-:Y:S01]  /*29b0*/  @!P1 LDGSTS.E.BYPASS.LTC128B.128 [R20+0x4800], desc[UR16][R6.64] ;  /* 0x0480000006149fae */ /* 0x0005e2000b981a10 */
[----:B------:R-:W-:Y:S01]  /*29c0*/  ISETP.GE.AND P1, PT, R28, UR21, PT ;  /* 0x000000151c007c0c */ /* 0x000fe2000bf26270 */
[----:B------:R-:W-:Y:S01]  /*29d0*/  @!P3 IMAD R0, R0, 0x30, RZ ;  /* 0x000000300000b824 */ /* 0x000fe200078e02ff */
[----:B------:R-:W-:Y:S01]  /*29e0*/  @!UP0 UIADD3.X UR5, UPT, UPT, UR4, UR9, UR5, UP1, !UPT ;  /* 0x0000000904058290 */ /* 0x000fe20008ffe405 */
[----:B------:R3:W-:Y:S01]  /*29f0*/  @!P4 LDGSTS.E.BYPASS.LTC128B.128 [R20+0x5000], desc[UR16][R10.64] ;  /* 0x050000000a14cfae */ /* 0x0007e2000b981a10 */
[----:B------:R-:W-:Y:S01]  /*2a00*/  IMAD.U32 R3, RZ, RZ, UR27 ;  /* 0x0000001bff037e24 */ /* 0x000fe2000f8e00ff */
[----:B------:R-:W-:Y:S01]  /*2a10*/  ISETP.GE.AND P4, PT, R29, UR21, PT ;  /* 0x000000151d007c0c */ /* 0x000fe2000bf86270 */
[----:B------:R-:W-:-:S02]  /*2a20*/  @!P3 IMAD.IADD R0, R5, 0x1, R0 ;  /* 0x000000010500b824 */ /* 0x000fc400078e0200 */
[----:B------:R-:W-:Y:S02]  /*2a30*/  IMAD.U32 R3, RZ, RZ, UR4 ;  /* 0x00000004ff037e24 */ /* 0x000fe4000f8e00ff */
[----:B------:R-:W-:Y:S02]  /*2a40*/  IMAD.U32 R5, RZ, RZ, UR27 ;  /* 0x0000001bff057e24 */ /* 0x000fe4000f8e00ff */
[----:B------:R-:W-:Y:S02]  /*2a50*/  IMAD.U32 R5, RZ, RZ, UR4 ;  /* 0x00000004ff057e24 */ /* 0x000fe4000f8e00ff */
[----:B-1----:R-:W-:-:S04]  /*2a60*/  IMAD.U32 R8, RZ, RZ, UR12 ;  /* 0x0000000cff087e24 */ /* 0x002fc8000f8e00ff */
[----:B------:R-:W-:-:S04]  /*2a70*/  @!P5 IMAD.WIDE.U32 R8, R8, 0x50, R2 ;  /* 0x000000500808d825 */ /* 0x000fc800078e0002 */
[----:B------:R-:W-:Y:S01]  /*2a80*/  IMAD.U32 R3, RZ, RZ, UR27 ;  /* 0x0000001bff037e24 */ /* 0x000fe2000f8e00ff */
[----:B--2---:R-:W-:Y:S01]  /*2a90*/  @!P3 LEA R6, P2, R4, R251, 0x1 ;  /* 0x000000fb0406b211 */ /* 0x004fe200078408ff */
[----:B------:R-:W-:-:S03]  /*2aa0*/  IMAD.U32 R3, RZ, RZ, UR4 ;  /* 0x00000004ff037e24 */ /* 0x000fc6000f8e00ff */
[----:B------:R-:W-:Y:S01]  /*2ab0*/  @!P3 LEA.HI.X R7, R4, R250, R0, 0x1, P2 ;  /* 0x000000fa0407b211 */ /* 0x000fe200010f0c00 */
[----:B------:R-:W-:Y:S02]  /*2ac0*/  IMAD.U32 R0, RZ, RZ, UR13 ;  /* 0x0000000dff007e24 */ /* 0x000fe4000f8e00ff */
[----:B---3--:R-:W-:Y:S01]  /*2ad0*/  IMAD.U32 R10, RZ, RZ, UR8 ;  /* 0x00000008ff0a7e24 */ /* 0x008fe2000f8e00ff */
[----:B------:R-:W1:Y:S01]  /*2ae0*/  LDCU.64 UR8, c[0x0][0x390] ;  /* 0x00007200ff0877ac */ /* 0x000e620008000a00 */
[----:B------:R2:W-:Y:S01]  /*2af0*/  @!P3 LDGSTS.E.BYPASS.LTC128B.128 [R20+0x5800], desc[UR16][R6.64] ;  /* 0x058000000614bfae */ /* 0x0005e2000b981a10 */
[----:B------:R-:W-:Y:S01]  /*2b00*/  ISETP.GE.AND P3, PT, R32, UR21, PT ;  /* 0x0000001520007c0c */ /* 0x000fe2000bf66270 */
[----:B------:R-:W-:Y:S01]  /*2b10*/  IMAD.U32 R4, RZ, RZ, UR26 ;  /* 0x0000001aff047e24 */ /* 0x000fe2000f8e00ff */
[----:B------:R-:W-:Y:S01]  /*2b20*/  @!P6 LEA R12, P2, R10, R251, 0x1 ;  /* 0x000000fb0a0ce211 */ /* 0x000fe200078408ff */
[----:B------:R-:W-:Y:S01]  /*2b30*/  IMAD.U32 R11, RZ, RZ, UR13 ;  /* 0x0000000dff0b7e24 */ /* 0x000fe2000f8e00ff */
[----:B------:R-:W-:-:S02]  /*2b40*/  UIMAD.WIDE.U32 UR26, UR25, UR24, URZ ;  /* 0x00000018191a72a5 */ /* 0x000fc4000f8e00ff */
[----:B------:R-:W-:Y:S02]  /*2b50*/  UIMAD.WIDE.U32 UR24, UR10, 0x20, URZ ;  /* 0x000000200a1878a5 */ /* 0x000fe4000f8e00ff */
[----:B------:R-:W-:Y:S01]  /*2b60*/  UIADD3 UR19, UPT, UPT, UR27, UR19, URZ ;  /* 0x000000131b137290 */ /* 0x000fe2000fffe0ff */
[----:B--2---:R-:W-:Y:S02]  /*2b70*/  @!P5 IMAD R6, R0, 0x50, RZ ;  /* 0x000000500006d824 */ /* 0x004fe400078e02ff */
[----:B------:R-:W-:Y:S01]  /*2b80*/  IMAD.U32 R0, RZ, RZ, UR5 ;  /* 0x00000005ff007e24 */ /* 0x000fe2000f8e00ff */
[----:B------:R-:W2:Y:S01]  /*2b90*/  LDCU.64 UR4, c[0x0][0x3d8] ;  /* 0x00007b00ff0477ac */ /* 0x000ea20008000a00 */
[----:B------:R-:W-:-:S03]  /*2ba0*/  IMAD.U32 R7, RZ, RZ, UR12 ;  /* 0x0000000cff077e24 */ /* 0x000fc6000f8e00ff */
[-C--:B------:R-:W-:Y:S01]  /*2bb0*/  @!P6 LEA.HI.X R13, R10, R250.reuse, R0, 0x1, P2 ;  /* 0x000000fa0a0de211 */ /* 0x080fe200010f0c00 */
[----:B------:R-:W-:Y:S01]  /*2bc0*/  @!P5 IMAD.IADD R0, R9, 0x1, R6 ;  /* 0x000000010900d824 */ /* 0x000fe200078e0206 */
[CC--:B------:R-:W-:Y:S01]  /*2bd0*/  @!P5 LEA R14, P2, R8.reuse, R251.reuse, 0x1 ;  /* 0x000000fb080ed211 */ /* 0x0c0fe200078408ff */
[----:B------:R-:W-:Y:S02]  /*2be0*/  IMAD.U32 R9, RZ, RZ, UR13 ;  /* 0x0000000dff097e24 */ /* 0x000fe4000f8e00ff */
[----:B------:R-:W-:Y:S01]  /*2bf0*/  @!P4 IMAD.WIDE.U32 R6, R7, 0x60, R4 ;  /* 0x000000600706c825 */ /* 0x000fe200078e0004 */
[----:B------:R-:W-:Y:S01]  /*2c00*/  @!P5 LEA.HI.X R15, R8, R250, R0, 0x1, P2 ;  /* 0x000000fa080fd211 */ /* 0x000fe200010f0c00 */
[----:B------:R1:W-:Y:S01]  /*2c10*/  @!P6 LDGSTS.E.BYPASS.LTC128B.128 [R20+0x6000], desc[UR16][R12.64] ;  /* 0x060000000c14efae */ /* 0x0003e2000b981a10 */
[----:B------:R-:W-:Y:S01]  /*2c20*/  IADD3 R8, P2, PT, R214, UR22, RZ ;  /* 0x00000016d6087c10 */ /* 0x000fe2000ff5e0ff */
[----:B------:R-:W-:Y:S01]  /*2c30*/  @!P4 IMAD R0, R9, 0x60, RZ ;  /* 0x000000600900c824 */ /* 0x000fe200078e02ff */
[----:B------:R-:W-:Y:S01]  /*2c40*/  ISETP.GE.AND P6, PT, R33, UR21, PT ;  /* 0x0000001521007c0c */ /* 0x000fe2000bfc6270 */
[----:B------:R-:W-:Y:S01]  /*2c50*/  IMAD.U32 R4, RZ, RZ, UR12 ;  /* 0x0000000cff047e24 */ /* 0x000fe2000f8e00ff */
[----:B------:R-:W-:Y:S01]  /*2c60*/  @!P5 LDGSTS.E.BYPASS.LTC128B.128 [R20+0x6800], desc[UR16][R14.64] ;  /* 0x068000000e14dfae */ /* 0x000fe2000b981a10 */
[----:B------:R-:W-:Y:S01]  /*2c70*/  IMAD.X R9, RZ, RZ, UR20, P2 ;  /* 0x00000014ff097e24 */ /* 0x000fe200090e06ff */
[----:B------:R-:W-:Y:S01]  /*2c80*/  @!P4 LEA R10, P2, R6, R251, 0x1 ;  /* 0x000000fb060ac211 */ /* 0x000fe200078408ff */
[----:B------:R-:W-:Y:S01]  /*2c90*/  @!P4 IMAD.IADD R7, R7, 0x1, R0 ;  /* 0x000000010707c824 */ /* 0x000fe200078e0200 */
[----:B------:R-:W-:Y:S01]  /*2ca0*/  ISETP.GE.AND P5, PT, R34, UR21, PT ;  /* 0x0000001522007c0c */ /* 0x000fe2000bfa6270 */
[----:B------:R-:W-:-:S04]  /*2cb0*/  @!P3 IMAD.WIDE.U32 R4, R4, 0x70, R2 ;  /* 0x000000700404b825 */ /* 0x000fc800078e0002 */
[----:B------:R-:W-:Y:S01]  /*2cc0*/  @!P3 IMAD R0, R11, 0x70, RZ ;  /* 0x000000700b00b824 */ /* 0x000fe200078e02ff */
[-C--:B------:R-:W-:Y:S01]  /*2cd0*/  @!P4 LEA.HI.X R11, R6, R250.reuse, R7, 0x1, P2 ;  /* 0x000000fa060bc211 */ /* 0x080fe200010f0c07 */
[----:B------:R-:W-:Y:S01]  /*2ce0*/  IMAD.WIDE.U32 R2, R165, UR10, R8 ;  /* 0x0000000aa5027c25 */ /* 0x000fe2000f8e0008 */
[C---:B------:R-:W-:Y:S01]  /*2cf0*/  @!P3 LEA R6, P2, R4.reuse, R251, 0x1 ;  /* 0x000000fb0406b211 */ /* 0x040fe200078408ff */
[----:B------:R-:W-:Y:S02]  /*2d00*/  VOTEU.ALL UP0, P6 ;  /* 0x0000000000ff7886 */ /* 0x000fe40003000000 */
[----:B------:R-:W-:Y:S01]  /*2d10*/  @!P3 IMAD.IADD R5, R5, 0x1, R0 ;  /* 0x000000010505b824 */ /* 0x000fe200078e0200 */
[----:B------:R3:W-:Y:S01]  /*2d20*/  @!P4 LDGSTS.E.BYPASS.LTC128B.128 [R20+0x7000], desc[UR16][R10.64] ;  /* 0x070000000a14cfae */ /* 0x0007e2000b981a10 */
[----:B------:R-:W-:Y:S01]  /*2d30*/  IMAD.IADD R3, R3, 0x1, R36 ;  /* 0x0000000103037824 */ /* 0x000fe200078e0224 */
[----:B------:R-:W-:Y:S01]  /*2d40*/  @!UP0 UIADD3 UR24, UP1, UPT, UR26, UR24, URZ ;  /* 0x000000181a188290 */ /* 0x000fe2000ff3e0ff */
[----:B--2---:R-:W-:Y:S01]  /*2d50*/  IMAD R0, R35, UR4, RZ ;  /* 0x0000000423007c24 */ /* 0x004fe2000f8e02ff */
[----:B------:R-:W-:Y:S01]  /*2d60*/  @!P3 LEA.HI.X R7, R4, R250, R5, 0x1, P2 ;  /* 0x000000fa0407b211 */ /* 0x000fe200010f0c05 */
[C---:B------:R-:W-:Y:S01]  /*2d70*/  IMAD.WIDE.U32 R2, R212.reuse, UR4, R2 ;  /* 0x00000004d4027c25 */ /* 0x040fe2000f8e0002 */
[----:B------:R-:W-:Y:S01]  /*2d80*/  @!UP0 UIADD3.X UR23, UPT, UPT, UR19, UR25, UR23, UP1, !UPT ;  /* 0x0000001913178290 */ /* 0x000fe20008ffe417 */
[----:B------:R-:W-:Y:S01]  /*2d90*/  ISETP.GE.AND P4, PT, R31, UR21, PT ;  /* 0x000000151f007c0c */ /* 0x000fe2000bf86270 */
[----:B------:R-:W-:Y:S01]  /*2da0*/  UISETP.GE.U32.AND UP1, UPT, UR18, 0x81, UPT ;  /* 0x000000811200788c */ /* 0x000fe2000bf26070 */
[----:B------:R2:W-:Y:S01]  /*2db0*/  @!P3 LDGSTS.E.BYPASS.LTC128B.128 [R20+0x7800], desc[UR16][R6.64] ;  /* 0x078000000614bfae */ /* 0x0005e2000b981a10 */
[----:B------:R-:W-:Y:S01]  /*2dc0*/  IMAD R0, R212, UR5, R0 ;  /* 0x00000005d4007c24 */ /* 0x000fe2000f8e0200 */
[----:B-1----:R-:W-:Y:S01]  /*2dd0*/  LEA R13, P2, R2, UR8, 0x1 ;  /* 0x00000008020d7c11 */ /* 0x002fe2000f8408ff */
[----:B------:R-:W-:Y:S01]  /*2de0*/  IMAD.U32 R4, RZ, RZ, UR10 ;  /* 0x0000000aff047e24 */ /* 0x000fe2000f8e00ff */
[----:B------:R-:W0:Y:S01]  /*2df0*/  LDGDEPBAR ;  /* 0x00000000000079af */ /* 0x000e220000000000 */
[----:B------:R-:W-:-:S02]  /*2e00*/  IMAD.IADD R0, R3, 0x1, R0 ;  /* 0x0000000103007824 */ /* 0x000fc400078e0200 */
[----:B------:R-:W-:Y:S02]  /*2e10*/  IMAD.U32 R3, RZ, RZ, UR27 ;  /* 0x0000001bff037e24 */ /* 0x000fe4000f8e00ff */
[----:B------:R-:W-:Y:S01]  /*2e20*/  IMAD.U32 R3, RZ, RZ, UR11 ;  /* 0x0000000bff037e24 */ /* 0x000fe2000f8e00ff */
[----:B------:R-:W-:Y:S01]  /*2e30*/  LEA.HI.X R12, R2, UR9, R0, 0x1, P2 ;  /* 0x00000009020c7c11 */ /* 0x000fe200090f0c00 */
[----:B------:R-:W-:Y:S02]  /*2e40*/  IMAD.U32 R0, RZ, RZ, UR10 ;  /* 0x0000000aff007e24 */ /* 0x000fe4000f8e00ff */
[----:B------:R-:W-:Y:S02]  /*2e50*/  IMAD.U32 R2, RZ, RZ, UR26 ;  /* 0x0000001aff027e24 */ /* 0x000fe4000f8e00ff */
[----:B------:R-:W-:Y:S01]  /*2e60*/  IMAD.U32 R8, RZ, RZ, UR11 ;  /* 0x0000000bff087e24 */ /* 0x000fe2000f8e00ff */
[----:B------:R-:W-:Y:S01]  /*2e70*/  @!P1 LEA R5, P2, R0, UR26, 0x4 ;  /* 0x0000001a00059c11 */ /* 0x000fe2000f8420ff */
[----:B------:R-:W-:-:S02]  /*2e80*/  IMAD.U32 R0, RZ, RZ, UR19 ;  /* 0x00000013ff007e24 */ /* 0x000fc4000f8e00ff */
[----:B------:R-:W-:Y:S01]  /*2e90*/  @!P5 IMAD R8, R8, 0x30, RZ ;  /* 0x000000300808d824 */ /* 0x000fe200078e02ff */
[----:B------:R-:W-:Y:S01]  /*2ea0*/  @!P1 LEA.HI.X R9, R4, UR19, R3, 0x4, P2 ;  /* 0x0000001304099c11 */ /* 0x000fe200090f2403 */
[----:B------:R-:W-:Y:S01]  /*2eb0*/  IMAD.U32 R3, RZ, RZ, UR27 ;  /* 0x0000001bff037e24 */ /* 0x000fe2000f8e00ff */
[C---:B------:R-:W-:Y:S01]  /*2ec0*/  @!P1 LEA R4, P2, R5.reuse, R13, 0x1 ;  /* 0x0000000d05049211 */ /* 0x040fe200078408ff */
[----:B------:R-:W-:Y:S02]  /*2ed0*/  IMAD.U32 R3, RZ, RZ, UR19 ;  /* 0x00000013ff037e24 */ /* 0x000fe4000f8e00ff */
[----:B---3--:R-:W-:Y:S01]  /*2ee0*/  IMAD.U32 R11, RZ, RZ, UR10 ;  /* 0x0000000aff0b7e24 */ /* 0x008fe2000f8e00ff */
[----:B------:R-:W-:Y:S01]  /*2ef0*/  @!P1 LEA.HI.X R5, R5, R12, R9, 0x1, P2 ;  /* 0x0000000c05059211 */ /* 0x000fe200010f0c09 */
[----:B------:R-:W-:Y:S01]  /*2f00*/  IMAD.U32 R9, RZ, RZ, UR24 ;  /* 0x00000018ff097e24 */ /* 0x000fe2000f8e00ff */
[----:B------:R-:W-:-:S04]  /*2f10*/  DEPBAR.LE SB0, 0x0 ;  /* 0x000080000000791a */ /* 0x000fc80000000000 */
[----:B------:R-:W-:Y:S01]  /*2f20*/  BAR.SYNC.DEFER_BLOCKING 0x0 ;  /* 0x0000000000007b1d */ /* 0x000fe20000010000 */
[CC--:B--2---:R-:W-:Y:S01]  /*2f30*/  @!P0 LEA R6, P3, R2.reuse, R13.reuse, 0x1 ;  /* 0x0000000d02068211 */ /* 0x0c4fe200078608ff */
[----:B------:R-:W-:Y:S01]  /*2f40*/  IMAD.SHL.U32 R14, R213, 0x40, RZ ;  /* 0x00000040d50e7824 */ /* 0x000fe200078e00ff */
[----:B------:R-:W-:Y:S02]  /*2f50*/  @!P6 LEA R18, P2, R9, R13, 0x1 ;  /* 0x0000000d0912e211 */ /* 0x000fe400078408ff */
[----:B------:R-:W-:Y:S01]  /*2f60*/  @!P0 LEA.HI.X R7, R2, R12, R0, 0x1, P3 ;  /* 0x0000000c02078211 */ /* 0x000fe200018f0c00 */
[----:B------:R-:W-:Y:S01]  /*2f70*/  IMAD.U32 R0, RZ, RZ, UR10 ;  /* 0x0000000aff007e24 */ /* 0x000fe2000f8e00ff */
[----:B------:R-:W-:Y:S02]  /*2f80*/  ISETP.GE.AND P3, PT, R30, UR21, PT ;  /* 0x000000151e007c0c */ /* 0x000fe4000bf66270 */
[----:B------:R-:W-:Y:S01]  /*2f90*/  LOP3.LUT R249, R14, 0x200, RZ, 0xc0, !PT ;  /* 0x000002000ef97812 */ /* 0x000fe200078ec0ff */
[----:B------:R-:W-:Y:S01]  /*2fa0*/  @!P5 IMAD.WIDE.U32 R2, R0, 0x30, R2 ;  /* 0x000000300002d825 */ /* 0x000fe200078e0002 */
[----:B------:R-:W-:-:S03]  /*2fb0*/  LOP3.LUT R15, R14, 0x400, RZ, 0xc0, !PT ;  /* 0x000004000e0f7812 */ /* 0x000fc600078ec0ff */
[----:B------:R-:W-:Y:S02]  /*2fc0*/  IMAD.U32 R0, RZ, RZ, UR23 ;  /* 0x00000017ff007e24 */ /* 0x000fe4000f8e00ff */
[----:B------:R-:W-:-:S03]  /*2fd0*/  @!P5 IMAD.IADD R3, R3, 0x1, R8 ;  /* 0x000000010303d824 */ /* 0x000fc600078e0208 */
[----:B------:R-:W-:Y:S01]  /*2fe0*/  @!P6 LEA.HI.X R19, R9, R12, R0, 0x1, P2 ;  /* 0x0000000c0913e211 */ /* 0x000fe200010f0c00 */
[----:B------:R-:W-:Y:S01]  /*2ff0*/  IMAD.U32 R0, RZ, RZ, UR10 ;  /* 0x0000000aff007e24 */ /* 0x000fe2000f8e00ff */
[----:B------:R-:W-:Y:S01]  /*3000*/  ISETP.GE.AND P2, PT, R29, UR21, PT ;  /* 0x000000151d007c0c */ /* 0x000fe2000bf46270 */
[----:B------:R-:W-:Y:S01]  /*3010*/  IMAD.U32 R9, RZ, RZ, UR11 ;  /* 0x0000000bff097e24 */ /* 0x000fe2000f8e00ff */
[----:B------:R-:W-:Y:S01]  /*3020*/  @!PT LDS RZ, [RZ] ;  /* 0x00000000fffff984 */ /* 0x000fe20000000800 */
[----:B------:R-:W-:Y:S01]  /*3030*/  @!PT LDS RZ, [RZ] ;  /* 0x00000000fffff984 */ /* 0x000fe20000000800 */
[----:B------:R-:W-:Y:S01]  /*3040*/  @!PT LDS RZ, [RZ] ;  /* 0x00000000fffff984 */ /* 0x000fe20000000800 */
[----:B------:R1:W-:Y:S04]  /*3050*/  @!P0 LDGSTS.E.BYPASS.LTC128B.128 [R20+0x8000], desc[UR16][R6.64] ;  /* 0x0800000006148fae */ /* 0x0003e8000b981a10 */
[----:B------:R-:W-:Y:S01]  /*3060*/  @P0 STS.128 [R20+0x8000], RZ ;  /* 0x008000ff14000388 */ /* 0x000fe20000000c00 */
[----:B------:R-:W-:-:S03]  /*3070*/  @!P5 LEA R22, P0, R2, R13, 0x1 ;  /* 0x0000000d0216d211 */ /* 0x000fc600078008ff */
[----:B------:R-:W-:Y:S01]  /*3080*/  @P1 STS.128 [R20+0x8800], RZ ;  /* 0x008800ff14001388 */ /* 0x000fe20000000c00 */
[-C--:B------:R-:W-:Y:S01]  /*3090*/  @!P5 LEA.HI.X R23, R2, R12.reuse, R3, 0x1, P0 ;  /* 0x0000000c0217d211 */ /* 0x080fe200000f0c03 */
[----:B------:R-:W-:Y:S01]  /*30a0*/  IMAD.U32 R3, RZ, RZ, UR10 ;  /* 0x0000000aff037e24 */ /* 0x000fe2000f8e00ff */
[----:B------:R-:W-:Y:S01]  /*30b0*/  @!P4 LEA R8, P0, R0, UR26, 0x6 ;  /* 0x0000001a0008cc11 */ /* 0x000fe2000f8030ff */
[----:B------:R-:W-:Y:S01]  /*30c0*/  @!PT LDS RZ, [RZ] ;  /* 0x00000000fffff984 */ /* 0x000fe20000000800 */
[----:B------:R-:W-:Y:S01]  /*30d0*/  @!PT LDS RZ, [RZ] ;  /* 0x00000000fffff984 */ /* 0x000fe20000000800 */
[----:B------:R-:W-:Y:S01]  /*30e0*/  @!PT LDS RZ, [RZ] ;  /* 0x00000000fffff984 */ /* 0x000fe20000000800 */
[----:B------:R2:W-:Y:S01]  /*30f0*/  @!P1 LDGSTS.E.BYPASS.LTC128B.128 [R20+0x8800], desc[UR16][R4.64] ;  /* 0x0880000004149fae */ /* 0x0005e2000b981a10 */
[----:B------:R-:W-:Y:S01]  /*3100*/  IMAD.U32 R2, RZ, RZ, UR11 ;  /* 0x0000000bff027e24 */ /* 0x000fe2000f8e00ff */
[----:B------:R-:W-:Y:S02]  /*3110*/  ISETP.GE.AND P1, PT, R32, UR21, PT ;  /* 0x0000001520007c0c */ /* 0x000fe4000bf26270 */
[----:B------:R-:W-:Y:S02]  /*3120*/  @P6 STS.128 [R20+0x9000], RZ ;  /* 0x009000ff14006388 */ /* 0x000fe40000000c00 */
[----:B------:R-:W-:Y:S01]  /*3130*/  @!P4 LEA.HI.X R10, R3, UR19, R2, 0x6, P0 ;  /* 0x00000013030acc11 */ /* 0x000fe200080f3402 */
[----:B------:R-:W-:Y:S01]  /*3140*/  IMAD.U32 R3, RZ, RZ, UR27 ;  /* 0x0000001bff037e24 */ /* 0x000fe2000f8e00ff */
[C---:B------:R-:W-:Y:S01]  /*3150*/  @!P4 LEA R16, P0, R8.reuse, R13, 0x1 ;  /* 0x0000000d0810c211 */ /* 0x040fe200078008ff */
[----:B------:R-:W-:Y:S01]  /*3160*/  IMAD.U32 R2, RZ, RZ, UR26 ;  /* 0x0000001aff027e24 */ /* 0x000fe2000f8e00ff */
[----:B------:R-:W-:Y:S01]  /*3170*/  @!PT LDS RZ, [RZ] ;  /* 0x00000000fffff984 */ /* 0x000fe20000000800 */
[----:B------:R-:W-:Y:S01]  /*3180*/  @!PT LDS RZ, [RZ] ;  /* 0x00000000fffff984 */ /* 0x000fe20000000800 */
[----:B------:R-:W-:Y:S01]  /*3190*/  @!PT LDS RZ, [RZ] ;  /* 0x00000000fffff984 */ /* 0x000fe20000000800 */
[----:B------:R-:W-:Y:S01]  /*31a0*/  @!P6 LDGSTS.E.BYPASS.LTC128B.128 [R20+0x9000], desc[UR16][R18.64] ;  /* 0x090000001214efae */ /* 0x000fe2000b981a10 */
[----:B------:R-:W-:Y:S01]  /*31b0*/  IMAD.U32 R3, RZ, RZ, UR19 ;  /* 0x00000013ff037e24 */ /* 0x000fe2000f8e00ff */
[----:B------:R-:W-:Y:S01]  /*31c0*/  @!P4 LEA.HI.X R17, R8, R12, R10, 0x1, P0 ;  /* 0x0000000c0811c211 */ /* 0x000fe200000f0c0a */
[----:B------:R-:W-:Y:S01]  /*31d0*/  IMAD.U32 R10, RZ, RZ, UR11 ;  /* 0x0000000bff0a7e24 */ /* 0x000fe2000f8e00ff */
[----:B------:R-:W-:Y:S01]  /*31e0*/  @P5 STS.128 [R20+0x9800], RZ ;  /* 0x009800ff14005388 */ /* 0x000fe20000000c00 */
[----:B-1----:R-:W-:Y:S01]  /*31f0*/  IMAD.U32 R7, RZ, RZ, UR27 ;  /* 0x0000001bff077e24 */ /* 0x002fe2000f8e00ff */
[----:B------:R-:W-:Y:S01]  /*3200*/  LOP3.LUT P6, RZ, R213, 0x4, RZ, 0xc0, !PT ;  /* 0x00000004d5ff7812 */ /* 0x000fe200078cc0ff */
[----:B------:R-:W-:Y:S01]  /*3210*/  IMAD.U32 R6, RZ, RZ, UR26 ;  /* 0x0000001aff067e24 */ /* 0x000fe2000f8e00ff */
[----:B------:R-:W-:Y:S01]  /*3220*/  @!PT LDS RZ, [RZ] ;  /* 0x00000000fffff984 */ /* 0x000fe20000000800 */
[----:B------:R-:W-:Y:S01]  /*3230*/  @!PT LDS RZ, [RZ] ;  /* 0x00000000fffff984 */ /* 0x000fe20000000800 */
[----:B------:R-:W-:Y:S01]  /*3240*/  @!PT LDS RZ, [RZ] ;  /* 0x00000000fffff984 */ /* 0x000fe20000000800 */
[----:B------:R1:W-:Y:S01]  /*3250*/  @!P5 LDGSTS.E.BYPASS.LTC128B.128 [R20+0x9800], desc[UR16][R22.64] ;  /* 0x098000001614dfae */ /* 0x0003e2000b981a10 */
[----:B------:R-:W-:Y:S01]  /*3260*/  IMAD.U32 R7, RZ, RZ, UR19 ;  /* 0x00000013ff077e24 */ /* 0x000fe2000f8e00ff */
[----:B------:R-:W-:-:S02]  /*3270*/  SEL R167, R167, 0xffffffc0, !P6 ;  /* 0xffffffc0a7a77807 */ /* 0x000fc40007000000 */
[----:B------:R-:W-:Y:S01]  /*3280*/  @P4 STS.128 [R20+0xa000], RZ ;  /* 0x00a000ff14004388 */ /* 0x000fe20000000c00 */
[----:B------:R-:W-:Y:S01]  /*3290*/  @!P1 IMAD.WIDE.U32 R6, R11, 0x70, R6 ;  /* 0x000000700b069825 */ /* 0x000fe200078e0006 */
[----:B------:R-:W-:Y:S02]  /*32a0*/  LOP3.LUT R11, R215, 0x8, RZ, 0xc0, !PT ;  /* 0x00000008d70b7812 */ /* 0x000fe400078ec0ff */
[----:B------:R-:W-:Y:S01]  /*32b0*/  @!PT LDS RZ, [RZ] ;  /* 0x00000000fffff984 */ /* 0x000fe20000000800 */
[----:B------:R-:W-:Y:S01]  /*32c0*/  @!PT LDS RZ, [RZ] ;  /* 0x00000000fffff984 */ /* 0x000fe20000000800 */
[----:B------:R-:W-:Y:S01]  /*32d0*/  @!PT LDS RZ, [RZ] ;  /* 0x00000000fffff984 */ /* 0x000fe20000000800 */
[----:B------:R-:W-:Y:S01]  /*32e0*/  @!P4 LDGSTS.E.BYPASS.LTC128B.128 [R20+0xa000], desc[UR16][R16.64] ;  /* 0x0a0000001014cfae */ /* 0x000fe2000b981a10 */
[----:B--2---:R-:W-:Y:S02]  /*32f0*/  IMAD.U32 R5, RZ, RZ, UR27 ;  /* 0x0000001bff057e24 */ /* 0x004fe4000f8e00ff */
[----:B------:R-:W-:Y:S01]  /*3300*/  IMAD.U32 R4, RZ, RZ, UR26 ;  /* 0x0000001aff047e24 */ /* 0x000fe2000f8e00ff */
[----:B------:R-:W-:Y:S01]  /*3310*/  @P3 STS.128 [R20+0xa800], RZ ;  /* 0x00a800ff14003388 */ /* 0x000fe20000000c00 */
[----:B------:R-:W-:Y:S02]  /*3320*/  IMAD.U32 R5, RZ, RZ, UR19 ;  /* 0x00000013ff057e24 */ /* 0x000fe4000f8e00ff */
[----:B------:R-:W-:-:S04]  /*3330*/  @!P3 IMAD.WIDE.U32 R4, R0, 0x50, R4 ;  /* 0x000000500004b825 */ /* 0x000fc800078e0004 */
[----:B------:R-:W-:Y:S01]  /*3340*/  @!P3 IMAD R0, R9, 0x50, RZ ;  /* 0x000000500900b824 */ /* 0x000fe200078e02ff */
[----:B------:R-:W-:Y:S01]  /*3350*/  @!P3 LEA R8, P0, R4, R13, 0x1 ;  /* 0x0000000d0408b211 */ /* 0x000fe200078008ff */
[----:B------:R-:W-:Y:S02]  /*3360*/  IMAD.U32 R9, RZ, RZ, UR10 ;  /* 0x0000000aff097e24 */ /* 0x000fe4000f8e00ff */
[----:B------:R-:W-:Y:S02]  /*3370*/  @!P3 IMAD.IADD R5, R5, 0x1, R0 ;  /* 0x000000010505b824 */ /* 0x000fe400078e0200 */
[----:B------:R-:W-:-:S03]  /*3380*/  @!P2 IMAD.WIDE.U32 R2, R9, 0x60, R2 ;  /* 0x000000600902a825 */ /* 0x000fc600078e0002 */
[-C--:B------:R-:W-:Y:S01]  /*3390*/  @!P3 LEA.HI.X R9, R4, R12.reuse, R5, 0x1, P0 ;  /* 0x0000000c0409b211 */ /* 0x080fe200000f0c05 */
[----:B------:R-:W-:Y:S01]  /*33a0*/  @!P2 IMAD R0, R10, 0x60, RZ ;  /* 0x000000600a00a824 */ /* 0x000fe200078e02ff */
[-C--:B------:R-:W-:Y:S01]  /*33b0*/  @!P2 LEA R4, P0, R2, R13.reuse, 0x1 ;  /* 0x0000000d0204a211 */ /* 0x080fe200078008ff */
[----:B------:R-:W-:Y:S02]  /*33c0*/  IMAD.U32 R5, RZ, RZ, UR11 ;  /* 0x0000000bff057e24 */ /* 0x000fe4000f8e00ff */
[----:B------:R-:W-:Y:S01]  /*33d0*/  @!P2 IMAD.IADD R10, R3, 0x1, R0 ;  /* 0x00000001030aa824 */ /* 0x000fe200078e0200 */
[----:B------:R-:W-:Y:S01]  /*33e0*/  LOP3.LUT R0, R214, 0x1c0, R14, 0xf8, !PT ;  /* 0x000001c0d6007812 */ /* 0x000fe200078ef80e */
[----:B------:R-:W-:Y:S01]  /*33f0*/  @!P1 IMAD R3, R5, 0x70, RZ ;  /* 0x0000007005039824 */ /* 0x000fe200078e02ff */
[----:B------:R-:W-:Y:S01]  /*3400*/  @!PT LDS RZ, [RZ] ;  /* 0x00000000fffff984 */ /* 0x000fe20000000800 */
[----:B------:R-:W-:Y:S01]  /*3410*/  @!PT LDS RZ, [RZ] ;  /* 0x00000000fffff984 */ /* 0x000fe20000000800 */
[----:B------:R-:W-:Y:S01]  /*3420*/  @!PT LDS RZ, [RZ] ;  /* 0x00000000fffff984 */ /* 0x000fe20000000800 */
[----:B------:R2:W-:Y:S02]  /*3430*/  @!P3 LDGSTS.E.BYPASS.LTC128B.128 [R20+0xa800], desc[UR16][R8.64] ;  /* 0x0a8000000814bfae */ /* 0x0005e4000b981a10 */
[----:B------:R-:W-:Y:S01]  /*3440*/  @!P2 LEA.HI.X R5, R2, R12, R10, 0x1, P0 ;  /* 0x0000000c0205a211 */ /* 0x000fe200000f0c0a */
[----:B------:R-:W-:Y:S01]  /*3450*/  @!P1 IMAD.IADD R3, R7, 0x1, R3 ;  /* 0x0000000107039824 */ /* 0x000fe200078e0203 */
[----:B------:R-:W-:Y:S01]  /*3460*/  @!P1 LEA R2, P0, R6, R13, 0x1 ;  /* 0x0000000d06029211 */ /* 0x000fe200078008ff */
[----:B------:R-:W-:Y:S01]  /*3470*/  @P2 STS.128 [R20+0xb000], RZ ;  /* 0x00b000ff14002388 */ /* 0x000fe20000000c00 */
[----:B------:R-:W-:-:S02]  /*3480*/  LOP3.LUT R252, R0, R11, RZ, 0x3c, !PT ;  /* 0x0000000b00fc7212 */ /* 0x000fc400078e3cff */
[----:B------:R-:W-:Y:S01]  /*3490*/  @!P1 LEA.HI.X R3, R6, R12, R3, 0x1, P0 ;  /* 0x0000000c06039211 */ /* 0x000fe200000f0c03 */
[C---:B------:R-:W-:Y:S01]  /*34a0*/  IMAD.SHL.U32 R6, R213.reuse, 0x20, RZ ;  /* 0x00000020d5067824 */ /* 0x040fe200078e00ff */
[----:B------:R-:W-:Y:S01]  /*34b0*/  LOP3.LUT R10, R0, 0x8, R213, 0x78, !PT ;  /* 0x00000008000a7812 */ /* 0x000fe200078e78d5 */
[----:B------:R-:W-:Y:S01]  /*34c0*/  @!PT LDS RZ, [RZ] ;  /* 0x00000000fffff984 */ /* 0x000fe20000000800 */
[----:B------:R-:W-:Y:S01]  /*34d0*/  @!PT LDS RZ, [RZ] ;  /* 0x00000000fffff984 */ /* 0x000fe20000000800 */
[----:B------:R-:W-:Y:S01]  /*34e0*/  @!PT LDS RZ, [RZ] ;  /* 0x00000000fffff984 */ /* 0x000fe20000000800 */
[----:B------:R3:W-:Y:S01]  /*34f0*/  @!P2 LDGSTS.E.BYPASS.LTC128B.128 [R20+0xb000], desc[UR16][R4.64] ;  /* 0x0b0000000414afae */ /* 0x0007e2000b981a10 */
[----:B------:R-:W-:Y:S02]  /*3500*/  LOP3.LUT P0, RZ, R213, 0x2, RZ, 0xc0, !PT ;  /* 0x00000002d5ff7812 */ /* 0x000fe4000780c0ff */
[----:B------:R-:W-:Y:S01]  /*3510*/  LOP3.LUT R6, R249, 0x7c00, R6, 0xf8, !PT ;  /* 0x00007c00f9067812 */ /* 0x000fe200078ef806 */
[----:B------:R-:W-:Y:S01]  /*3520*/  IMAD R0, R10, 0x2, R15 ;  /* 0x000000020a007824 */ /* 0x000fe200078e020f */
[----:B------:R-:W-:Y:S01]  /*3530*/  @P1 STS.128 [R20+0xb800], RZ ;  /* 0x00b800ff14001388 */ /* 0x000fe20000000c00 */
[----:B-1----:R-:W-:Y:S02]  /*3540*/  SEL R22, R248, 0xffffffe0, !P0 ;  /* 0xffffffe0f8167807 */ /* 0x002fe40004000000 */
[----:B------:R-:W-:Y:S01]  /*3550*/  LOP3.LUT R6, R6, R252, RZ, 0xfc, !PT ;  /* 0x000000fc06067212 */ /* 0x000fe200078efcff */
[----:B------:R-:W-:Y:S01]  /*3560*/  @!PT LDS RZ, [RZ] ;  /* 0x00000000fffff984 */ /* 0x000fe20000000800 */
[----:B------:R-:W-:Y:S01]  /*3570*/  @!PT LDS RZ, [RZ] ;  /* 0x00000000fffff984 */ /* 0x000fe20000000800 */
[----:B------:R-:W-:Y:S01]  /*3580*/  @!PT LDS RZ, [RZ] ;  /* 0x00000000fffff984 */ /* 0x000fe20000000800 */
[----:B------:R1:W-:Y:S03]  /*3590*/  @!P1 LDGSTS.E.BYPASS.LTC128B.128 [R20+0xb800], desc[UR16][R2.64] ;  /* 0x0b80000002149fae */ /* 0x0003e6000b981a10 */
[----:B------:R-:W-:Y:S01]  /*35a0*/  LEA R21, R6, UR6, 0x1 ;  /* 0x0000000606157c11 */ /* 0x000fe2000f8e08ff */
[----:B------:R-:W-:Y:S04]  /*35b0*/  LDSM.16.M88.4 R12, [R0+UR6+0x4000] ;  /* 0x00400006000c783b */ /* 0x000fe80008000200 */
[----:B--2---:R-:W2:Y:S04]  /*35c0*/  LDSM.16.M88.4 R8, [R21] ;  /* 0x000000001508783b */ /* 0x004ea80000000200 */
[----:B------:R-:W-:Y:S04]  /*35d0*/  LDSM.16.M88.4 R44, [R0+UR6+0x4800] ;  /* 0x00480006002c783b */ /* 0x000fe80008000200 */
[----:B------:R-:W-:Y:S04]  /*35e0*/  LDSM.16.M88.4 R40, [R0+UR6+0x5000] ;  /* 0x005000060028783b */ /* 0x000fe80008000200 */
[----:B---3--:R-:W3:Y:S04]  /*35f0*/  LDSM.16.M88.4 R4, [R21+0x2000] ;  /* 0x002000001504783b */ /* 0x008ee80000000200 */
[----:B------:R-:W4:Y:S01]  /*3600*/  LDSM.16.M88.4 R36, [R0+UR6+0x5800] ;  /* 0x005800060024783b */ /* 0x000f220008000200 */
[----:B-1----:R-:W-:-:S03]  /*3610*/  P2R R2, PR, RZ, 0x1 ;  /* 0x00000001ff027803 */ /* 0x002fc60000000000 */
[----:B------:R-:W1:Y:S01]  /*3620*/  LDSM.16.M88.4 R32, [R0+UR6+0x6000] ;  /* 0x006000060020783b */ /* 0x000e620008000200 */
[----:B------:R-:W-:-:S03]  /*3630*/  VIADD R3, R0, UR6 ;  /* 0x0000000600037c36 */ /* 0x000fc60008000000 */
[----:B------:R-:W5:Y:S04]  /*3640*/  LDSM.16.M88.4 R28, [R0+UR6+0x6800] ;  /* 0x00680006001c783b */ /* 0x000f680008000200 */
[----:B------:R-:W5:Y:S04]  /*3650*/  LDSM.16.M88.4 R24, [R0+UR6+0x7000] ;  /* 0x007000060018783b */ /* 0x000f680008000200 */
[----:B------:R3:W5:Y:S04]  /*3660*/  LDSM.16.M88.4 R16, [R0+UR6+0x7800] ;  /* 0x007800060010783b */ /* 0x0007680008000200 */
[----:B------:R4:W-:Y:S01]  /*3670*/  STL [R1+0x3c], R2 ;  /* 0x00003c0201007387 */ /* 0x0009e20000100800 */
[C---:B--2---:R-:W-:Y:S03]  /*3680*/  HMMA.16816.F32.BF16 R180, R8.reuse, R12, RZ ;  /* 0x0000000c08b4723c */ /* 0x044fe600000418ff */
[----:B------:R-:W0:Y:S05]  /*3690*/  LDGDEPBAR ;  /* 0x00000000000079af */ /* 0x000e2a0000000000 */
[----:B------:R-:W-:Y:S01]  /*36a0*/  HMMA.16816.F32.BF16 R244, R8, R14, RZ ;  /* 0x0000000e08f4723c */ /* 0x000fe200000418ff */
[----:B---3--:R-:W-:-:S07]  /*36b0*/  IMAD.IADD R0, R3, 0x1, R22 ;  /* 0x0000000103007824 */ /* 0x008fce00078e0216 */
[----:B------:R-:W-:Y:S01]  /*36c0*/  HMMA.16816.F32.BF16 R76, R4, R12, RZ ;  /* 0x0000000c044c723c */ /* 0x000fe200000418ff */
[----:B------:R-:W-:Y:S01]  /*36d0*/  LDSM.16.M88.4 R84, [R0+0x7800] ;  /* 0x007800000054783b */ /* 0x000fe20000000200 */
[----:B----4-:R-:W-:-:S06]  /*36e0*/  IMAD.IADD R2, R21, 0x1, R22 ;  /* 0x0000000115027824 */ /* 0x010fcc00078e0216 */
[C---:B------:R-:W-:Y:S01]  /*36f0*/  HMMA.16816.F32.BF16 R80, R4.reuse, R14, RZ ;  /* 0x0000000e0450723c */ /* 0x040fe200000418ff */
[----:B------:R-:W-:Y:S04]  /*3700*/  LDSM.16.M88.4 R100, [R0+0x6000] ;  /* 0x006000000064783b */ /* 0x000fe80000000200 */
[----:B------:R-:W2:Y:S03]  /*3710*/  LDSM.16.M88.4 R12, [R2+0x2000] ;  /* 0x00200000020c783b */ /* 0x000ea60000000200 */
[C---:B------:R-:W-:Y:S01]  /*3720*/  HMMA.16816.F32.BF16 R72, R4.reuse, R44, RZ ;  /* 0x0000002c0448723c */ /* 0x040fe200000418ff */
[----:B------:R-:W3:Y:S04]  /*3730*/  LDSM.16.M88.4 R88, [R0+0x7000] ;  /* 0x007000000058783b */ /* 0x000ee80000000200 */
[----:B------:R-:W4:Y:S03]  /*3740*/  LDSM.16.M88.4 R92, [R0+0x6800] ;  /* 0x00680000005c783b */ /* 0x000f260000000200 */
[C---:B------:R-:W-:Y:S01]  /*3750*/  HMMA.16816.F32.BF16 R68, R4.reuse, R40, RZ ;  /* 0x000000280444723c */ /* 0x040fe200000418ff */
[----:B------:R-:W4:Y:S04]  /*3760*/  LDSM.16.M88.4 R112, [R0+0x4800] ;  /* 0x004800000070783b */ /* 0x000f280000000200 */
[----:B------:R-:W4:Y:S03]  /*3770*/  LDSM.16.M88.4 R96, [R0+0x4000] ;  /* 0x004000000060783b */ /* 0x000f260000000200 */
[C---:B------:R-:W-:Y:S01]  /*3780*/  HMMA.16816.F32.BF16 R64, R4.reuse, R36, RZ ;  /* 0x000000240440723c */ /* 0x040fe200000418ff */
[----:B------:R-:W4:Y:S04]  /*3790*/  LDSM.16.M88.4 R108, [R0+0x5000] ;  /* 0x00500000006c783b */ /* 0x000f280000000200 */
[----:B------:R2:W-:Y:S03]  /*37a0*/  LDSM.16.M88.4 R104, [R0+0x5800] ;  /* 0x005800000068783b */ /* 0x0005e60000000200 */
[C---:B-1----:R-:W-:Y:S08]  /*37b0*/  HMMA.16816.F32.BF16 R60, R4.reuse, R32, RZ ;  /* 0x00000020043c723c */ /* 0x042ff000000418ff */
[C---:B-----5:R-:W-:Y:S08]  /*37c0*/  HMMA.16816.F32.BF16 R56, R4.reuse, R28, RZ ;  /* 0x0000001c0438723c */ /* 0x060ff000000418ff */
[----:B------:R-:W-:Y:S01]  /*37d0*/  HMMA.16816.F32.BF16 R52, R4, R24, RZ ;  /* 0x000000180434723c */ /* 0x000fe200000418ff */
[----:B--2---:R-:W-:-:S07]  /*37e0*/  IMAD.IADD R0, R3, 0x1, R167 ;  /* 0x0000000103007824 */ /* 0x004fce00078e02a7 */
[C---:B------:R-:W-:Y:S08]  /*37f0*/  HMMA.16816.F32.BF16 R48, R4.reuse, R16, RZ ;  /* 0x000000100430723c */ /* 0x040ff000000418ff */
[C---:B------:R-:W-:Y:S08]  /*3800*/  HMMA.16816.F32.BF16 R116, R4.reuse, R46, RZ ;  /* 0x0000002e0474723c */ /* 0x040ff000000418ff */
[C---:B------:R-:W-:Y:S08]  /*3810*/  HMMA.16816.F32.BF16 R124, R4.reuse, R42, RZ ;  /* 0x0000002a047c723c */ /* 0x040ff000000418ff */
[C---:B------:R-:W-:Y:S08]  /*3820*/  HMMA.16816.F32.BF16 R128, R4.reuse, R38, RZ ;  /* 0x000000260480723c */ /* 0x040ff000000418ff */
[C---:B------:R-:W-:Y:S08]  /*3830*/  HMMA.16816.F32.BF16 R140, R4.reuse, R34, RZ ;  /* 0x00000022048c723c */ /* 0x040ff000000418ff */
[C---:B------:R-:W-:Y:S08]  /*3840*/  HMMA.16816.F32.BF16 R148, R4.reuse, R30, RZ ;  /* 0x0000001e0494723c */ /* 0x040ff000000418ff */
[C---:B------:R-:W-:Y:S08]  /*3850*/  HMMA.16816.F32.BF16 R156, R4.reuse, R26, RZ ;  /* 0x0000001a049c723c */ /* 0x040ff000000418ff */
[----:B------:R-:W-:Y:S01]  /*3860*/  HMMA.16816.F32.BF16 R152, R4, R18, RZ ;  /* 0x000000120498723c */ /* 0x000fe200000418ff */
[----:B------:R1:W2:Y:S07]  /*3870*/  LDSM.16.M88.4 R4, [R2] ;  /* 0x000000000204783b */ /* 0x0002ae0000000200 */
[C---:B------:R-:W-:Y:S08]  /*3880*/  HMMA.16816.F32.BF16 R172, R8.reuse, R40, RZ ;  /* 0x0000002808ac723c */ /* 0x040ff000000418ff */
[----:B------:R-:W-:Y:S01]  /*3890*/  HMMA.16816.F32.BF16 R168, R8, R36, RZ ;  /* 0x0000002408a8723c */ /* 0x000fe200000418ff */
[----:B-1----:R-:W-:-:S07]  /*38a0*/  IMAD.IADD R2, R21, 0x1, R167 ;  /* 0x0000000115027824 */ /* 0x002fce00078e02a7 */
[----:B------:R-:W-:Y:S01]  /*38b0*/  HMMA.16816.F32.BF16 R232, R8, R38, RZ ;  /* 0x0000002608e8723c */ /* 0x000fe200000418ff */
[----:B------:R-:W-:Y:S01]  /*38c0*/  LDSM.16.M88.4 R36, [R0+0x4800] ;  /* 0x004800000024783b */ /* 0x000fe20000000200 */
[----:B------:R-:W-:-:S06]  /*38d0*/  IMAD.IADD R3, R22, 0x1, R2 ;  /* 0x0000000116037824 */ /* 0x000fcc00078e0202 */
[C---:B------:R-:W-:Y:S08]  /*38e0*/  HMMA.16816.F32.BF16 R132, R8.reuse, R16, RZ ;  /* 0x000000100884723c */ /* 0x040ff000000418ff */
[----:B------:R-:W-:Y:S01]  /*38f0*/  HMMA.16816.F32.BF16 R216, R8, R18, RZ ;  /* 0x0000001208d8723c */ /* 0x000fe200000418ff */
[----:B------:R-:W1:Y:S07]  /*3900*/  LDSM.16.M88.4 R16, [R2+0x2000] ;  /* 0x002000000210783b */ /* 0x000e6e0000000200 */
[----:B------:R-:W-:Y:S01]  /*3910*/  HMMA.16816.F32.BF16 R120, R12, R84, R48 ;  /* 0x000000540c78723c */ /* 0x000fe20000041830 */
[----:B------:R-:W5:Y:S07]  /*3920*/  LDSM.16.M88.4 R48, [R0+0x7000] ;  /* 0x007000000030783b */ /* 0x000f6e0000000200 */
[C---:B------:R-:W-:Y:S08]  /*3930*/  HMMA.16816.F32.BF16 R176, R8.reuse, R44, RZ ;  /* 0x0000002c08b0723c */ /* 0x040ff000000418ff */
[C---:B------:R-:W-:Y:S01]  /*3940*/  HMMA.16816.F32.BF16 R236, R8.reuse, R42, RZ ;  /* 0x0000002a08ec723c */ /* 0x040fe200000418ff */
[----:B------:R-:W5:Y:S07]  /*3950*/  LDSM.16.M88.4 R40, [R0+0x4000] ;  /* 0x004000000028783b */ /* 0x000f6e0000000200 */
[----:B------:R-:W-:Y:S08]  /*3960*/  HMMA.16816.F32.BF16 R136, R8, R24, RZ ;  /* 0x000000180888723c */ /* 0x000ff000000418ff */
[C---:B------:R-:W-:Y:S01]  /*3970*/  HMMA.16816.F32.BF16 R192, R12.reuse, R100, R60 ;  /* 0x000000640cc0723c */ /* 0x040fe2000004183c */
[----:B------:R-:W5:Y:S07]  /*3980*/  LDSM.16.M88.4 R60, [R0+0x5800] ;  /* 0x00580000003c783b */ /* 0x000f6e0000000200 */
[----:B---3--:R-:W-:Y:S01]  /*3990*/  HMMA.16816.F32.BF16 R184, R12, R88, R52 ;  /* 0x000000580cb8723c */ /* 0x008fe20000041834 */
[----:B------:R-:W3:Y:S07]  /*39a0*/  LDSM.16.M88.4 R52, [R0+0x6800] ;  /* 0x006800000034783b */ /* 0x000eee0000000200 */
[C---:B------:R-:W-:Y:S01]  /*39b0*/  HMMA.16816.F32.BF16 R240, R8.reuse, R46, RZ ;  /* 0x0000002e08f0723c */ /* 0x040fe200000418ff */
[----:B------:R-:W3:Y:S07]  /*39c0*/  LDSM.16.M88.4 R44, [R0+0x7800] ;  /* 0x00780000002c783b */ /* 0x000eee0000000200 */
[C---:B------:R-:W-:Y:S08]  /*39d0*/  HMMA.16816.F32.BF16 R160, R8.reuse, R32, RZ ;  /* 0x0000002008a0723c */ /* 0x040ff000000418ff */
[C---:B------:R-:W-:Y:S01]  /*39e0*/  HMMA.16816.F32.BF16 R228, R8.reuse, R34, RZ ;  /* 0x0000002208e4723c */ /* 0x040fe200000418ff */
[----:B------:R-:W3:Y:S07]  /*39f0*/  LDSM.16.M88.4 R32, [R0+0x5000] ;  /* 0x005000000020783b */ /* 0x000eee0000000200 */
[C---:B------:R-:W-:Y:S08]  /*3a00*/  HMMA.16816.F32.BF16 R144, R8.reuse, R28, RZ ;  /* 0x0000001c0890723c */ /* 0x040ff000000418ff */
[C---:B------:R-:W-:Y:S08]  /*3a10*/  HMMA.16816.F32.BF16 R224, R8.reuse, R30, RZ ;  /* 0x0000001e08e0723c */ /* 0x040ff000000418ff */
[----:B------:R-:W-:Y:S08]  /*3a20*/  HMMA.16816.F32.BF16 R220, R8, R26, RZ ;  /* 0x0000001a08dc723c */ /* 0x000ff000000418ff */
[C---:B----4-:R-:W-:Y:S01]  /*3a30*/  HMMA.16816.F32.BF16 R188, R12.reuse, R92, R56 ;  /* 0x0000005c0cbc723c */ /* 0x050fe20000041838 */
[----:B------:R-:W4:Y:S07]  /*3a40*/  LDSM.16.M88.4 R56, [R0+0x6000] ;  /* 0x006000000038783b */ /* 0x000f2e0000000200 */
[C---:B------:R-:W-:Y:S08]  /*3a50*/  HMMA.16816.F32.BF16 R204, R12.reuse, R112, R72 ;  /* 0x000000700ccc723c */ /* 0x040ff00000041848 */
[C---:B------:R-:W-:Y:S08]  /*3a60*/  HMMA.16816.F32.BF16 R72, R12.reuse, R98, R80 ;  /* 0x000000620c48723c */ /* 0x040ff00000041850 */
[C---:B------:R-:W-:Y:S08]  /*3a70*/  HMMA.16816.F32.BF16 R80, R12.reuse, R86, R152 ;  /* 0x000000560c50723c */ /* 0x040ff00000041898 */
[C---:B------:R-:W-:Y:S08]  /*3a80*/  HMMA.16816.F32.BF16 R208, R12.reuse, R96, R76 ;  /* 0x000000600cd0723c */ /* 0x040ff0000004184c */
[-C--:B------:R-:W-:Y:S08]  /*3a90*/  HMMA.16816.F32.BF16 R200, R12, R108.reuse, R68 ;  /* 0x0000006c0cc8723c */ /* 0x080ff00000041844 */
[----:B--2---:R-:W-:Y:S08]  /*3aa0*/  HMMA.16816.F32.BF16 R152, R4, R108, R172 ;  /* 0x0000006c0498723c */ /* 0x004ff000000418ac */
[C---:B------:R-:W-:Y:S08]  /*3ab0*/  HMMA.16816.F32.BF16 R196, R12.reuse, R104, R64 ;  /* 0x000000680cc4723c */ /* 0x040ff00000041840 */
[C---:B------:R-:W-:Y:S08]  /*3ac0*/  HMMA.16816.F32.BF16 R68, R12.reuse, R114, R116 ;  /* 0x000000720c44723c */ /* 0x040ff00000041874 */
[C---:B------:R-:W-:Y:S08]  /*3ad0*/  HMMA.16816.F32.BF16 R8, R12.reuse, R94, R148 ;  /* 0x0000005e0c08723c */ /* 0x040ff00000041894 */
[----:B------:R-:W-:Y:S08]  /*3ae0*/  HMMA.16816.F32.BF16 R76, R12, R90, R156 ;  /* 0x0000005a0c4c723c */ /* 0x000ff0000004189c */
[----:B------:R-:W-:Y:S08]  /*3af0*/  HMMA.16816.F32.BF16 R172, R4, R104, R168 ;  /* 0x0000006804ac723c */ /* 0x000ff000000418a8 */
[C---:B------:R-:W-:Y:S08]  /*3b00*/  HMMA.16816.F32.BF16 R64, R12.reuse, R110, R124 ;  /* 0x0000006e0c40723c */ /* 0x040ff0000004187c */
[C---:B------:R-:W-:Y:S08]  /*3b10*/  HMMA.16816.F32.BF16 R28, R12.reuse, R106, R128 ;  /* 0x0000006a0c1c723c */ /* 0x040ff00000041880 */
[----:B------:R-:W-:Y:S01]  /*3b20*/  HMMA.16816.F32.BF16 R24, R12, R102, R140 ;  /* 0x000000660c18723c */ /* 0x000fe2000004188c */
[----:B------:R-:W-:Y:S07]  /*3b30*/  LDSM.16.M88.4 R12, [R3] ;  /* 0x00000000030c783b */ /* 0x000fee0000000200 */
[C---:B------:R-:W-:Y:S08]  /*3b40*/  HMMA.16816.F32.BF16 R116, R4.reuse, R96, R180 ;  /* 0x000000600474723c */ /* 0x040ff000000418b4 */
        /* <DEDUP_REMOVED lines=12> */
[----:B------:R-:W-:Y:S01]  /*3c10*/  HMMA.16816.F32.BF16 R124, R4, R86, R216 ;  /* 0x00000056047c723c */ /* 0x000fe200000418d8 */
[----:B------:R2:W4:Y:S07]  /*3c20*/  LDSM.16.M88.4 R4, [R2] ;  /* 0x000000000204783b */ /* 0x00052e0000000200 */
[C---:B-1----:R-:W-:Y:S08]  /*3c30*/  HMMA.16816.F32.BF16 R144, R16.reuse, R36, R204 ;  /* 0x000000241090723c */ /* 0x042ff000000418cc */
[----:B-----5:R-:W-:Y:S01]  /*3c40*/  HMMA.16816.F32.BF16 R224, R16, R48, R184 ;  /* 0x0000003010e0723c */ /* 0x020fe200000418b8 */
[----:B--2---:R-:W-:-:S07]  /*3c50*/  IMAD.IADD R2, R22, 0x1, R0 ;  /* 0x0000000116027824 */ /* 0x004fce00078e0200 */
[----:B------:R-:W-:Y:S01]  /*3c60*/  HMMA.16816.F32.BF16 R104, R16, R40, R208 ;  /* 0x000000281068723c */ /* 0x000fe200000418d0 */
[----:B------:R-:W-:-:S07]  /*3c70*/  IMAD.U32 R0, RZ, RZ, UR15 ;  /* 0x0000000fff007e24 */ /* 0x000fce000f8e00ff */
[C---:B------:R-:W-:Y:S01]  /*3c80*/  HMMA.16816.F32.BF16 R184, R16.reuse, R62, R28 ;  /* 0x0000003e10b8723c */ /* 0x040fe2000004181c */
[----:B------:R-:W-:Y:S07]  /*3c90*/  LDSM.16.M88.4 R28, [R2+0x4000] ;  /* 0x00400000021c783b */ /* 0x000fee0000000200 */
[C---:B---3--:R-:W-:Y:S01]  /*3ca0*/  HMMA.16816.F32.BF16 R204, R16.reuse, R54, R8 ;  /* 0x0000003610cc723c */ /* 0x048fe20000041808 */
[----:B------:R1:W2:Y:S07]  /*3cb0*/  LDSM.16.M88.4 R8, [R3+0x2000] ;  /* 0x002000000308783b */ /* 0x0002ae0000000200 */
[C---:B------:R-:W-:Y:S08]  /*3cc0*/  HMMA.16816.F32.BF16 R208, R16.reuse, R52, R188 ;  /* 0x0000003410d0723c */ /* 0x040ff000000418bc */
[C---:B------:R-:W-:Y:S08]  /*3cd0*/  HMMA.16816.F32.BF16 R228, R16.reuse, R44, R120 ;  /* 0x0000002c10e4723c */ /* 0x040ff00000041878 */
[----:B------:R-:W-:Y:S01]  /*3ce0*/  HMMA.16816.F32.BF16 R200, R16, R32, R200 ;  /* 0x0000002010c8723c */ /* 0x000fe200000418c8 */
[----:B-1----:R-:W-:-:S05]  /*3cf0*/  IMAD.SHL.U32 R3, R213, 0x2, RZ ;  /* 0x00000002d5037824 */ /* 0x002fca00078e00ff */
[----:B------:R-:W-:Y:S02]  /*3d00*/  LOP3.LUT R3, R3, 0x6, RZ, 0xc0, !PT ;  /* 0x0000000603037812 */ /* 0x000fe400078ec0ff */
[----:B------:R-:W-:Y:S03]  /*3d10*/  HMMA.16816.F32.BF16 R196, R16, R60, R196 ;  /* 0x0000003c10c4723c */ /* 0x000fe600000418c4 */
[----:B------:R-:W-:-:S04]  /*3d20*/  IMAD R0, R0, 0x80, R3 ;  /* 0x0000008000007824 */ /* 0x000fc800078e0203 */
[C---:B------:R-:W-:Y:S01]  /*3d30*/  VIADD R3, R0.reuse, 0xffffff80 ;  /* 0xffffff8000037836 */ /* 0x040fe20000000000 */
[----:B----4-:R-:W-:Y:S04]  /*3d40*/  HMMA.16816.F32.BF16 R192, R16, R56, R192 ;  /* 0x0000003810c0723c */ /* 0x010fe800000418c0 */
[----:B------:R-:W-:Y:S01]  /*3d50*/  ISETP.GE.AND P1, PT, R3, UR18, PT ;  /* 0x0000001203007c0c */ /* 0x000fe2000bf26270 */
[----:B------:R-:W-:-:S03]  /*3d60*/  VIADD R3, R0, 0xffffff90 ;  /* 0xffffff9000037836 */ /* 0x000fc60000000000 */
[----:B------:R-:W-:Y:S02]  /*3d70*/  HMMA.16816.F32.BF16 R88, R16, R42, R72 ;  /* 0x0000002a1058723c */ /* 0x000fe40000041848 */
[----:B------:R-:W-:Y:S01]  /*3d80*/  ISETP.GE.AND P2, PT, R3, UR18, PT ;  /* 0x0000001203007c0c */ /* 0x000fe2000bf46270 */
[----:B------:R-:W-:-:S05]  /*3d90*/  VIADD R3, R0, 0xffffff91 ;  /* 0xffffff9100037836 */ /* 0x000fca0000000000 */
[C---:B------:R-:W-:Y:S08]  /*3da0*/  HMMA.16816.F32.BF16 R120, R16.reuse, R38, R68 ;  /* 0x000000261078723c */ /* 0x040ff00000041844 */
[C---:B------:R-:W-:Y:S08]  /*3db0*/  HMMA.16816.F32.BF16 R160, R16.reuse, R34, R64 ;  /* 0x0000002210a0723c */ /* 0x040ff00000041840 */
[C---:B------:R-:W-:Y:S01]  /*3dc0*/  HMMA.16816.F32.BF16 R188, R16.reuse, R58, R24 ;  /* 0x0000003a10bc723c */ /* 0x040fe20000041818 */
[----:B------:R-:W-:Y:S07]  /*3dd0*/  LDSM.16.M88.4 R24, [R2+0x4800] ;  /* 0x004800000218783b */ /* 0x000fee0000000200 */
[C---:B------:R-:W-:Y:S08]  /*3de0*/  HMMA.16816.F32.BF16 R216, R16.reuse, R50, R76 ;  /* 0x0000003210d8723c */ /* 0x040ff0000004184c */
[----:B------:R-:W-:Y:S01]  /*3df0*/  HMMA.16816.F32.BF16 R220, R16, R46, R80 ;  /* 0x0000002e10dc723c */ /* 0x000fe20000041850 */
[----:B------:R-:W1:Y:S07]  /*3e00*/  LDSM.16.M88.4 R16, [R2+0x5000] ;  /* 0x005000000210783b */ /* 0x000e6e0000000200 */
[C---:B------:R-:W-:Y:S08]  /*3e10*/  HMMA.16816.F32.BF16 R64, R4.reuse, R40, R116 ;  /* 0x000000280440723c */ /* 0x040ff00000041874 */
[C---:B------:R-:W-:Y:S08]  /*3e20*/  HMMA.16816.F32.BF16 R68, R4.reuse, R42, R96 ;  /* 0x0000002a0444723c */ /* 0x040ff00000041860 */
[C---:B------:R-:W-:Y:S08]  /*3e30*/  HMMA.16816.F32.BF16 R80, R4.reuse, R32, R152 ;  /* 0x000000200450723c */ /* 0x040ff00000041898 */
[C---:B------:R-:W-:Y:S01]  /*3e40*/  HMMA.16816.F32.BF16 R84, R4.reuse, R34, R108 ;  /* 0x000000220454723c */ /* 0x040fe2000004186c */
[----:B------:R-:W3:Y:S07]  /*3e50*/  LDSM.16.M88.4 R32, [R2+0x5800] ;  /* 0x005800000220783b */ /* 0x000eee0000000200 */
[C---:B------:R-:W-:Y:S08]  /*3e60*/  HMMA.16816.F32.BF16 R72, R4.reuse, R36, R148 ;  /* 0x000000240448723c */ /* 0x040ff00000041894 */
[C---:B------:R-:W-:Y:S08]  /*3e70*/  HMMA.16816.F32.BF16 R76, R4.reuse, R38, R112 ;  /* 0x00000026044c723c */ /* 0x040ff00000041870 */
[C---:B------:R-:W-:Y:S08]  /*3e80*/  HMMA.16816.F32.BF16 R116, R4.reuse, R52, R180 ;  /* 0x000000340474723c */ /* 0x040ff000000418b4 */
[----:B------:R-:W-:Y:S08]  /*3e90*/  HMMA.16816.F32.BF16 R136, R4, R54, R136 ;  /* 0x000000360488723c */ /* 0x000ff00000041888 */
[-C--:B--2---:R-:W-:Y:S08]  /*3ea0*/  HMMA.16816.F32.BF16 R52, R8, R28.reuse, R104 ;  /* 0x0000001c0834723c */ /* 0x084ff00000041868 */
[----:B------:R-:W-:Y:S08]  /*3eb0*/  HMMA.16816.F32.BF16 R36, R12, R28, R64 ;  /* 0x0000001c0c24723c */ /* 0x000ff00000041840 */
[----:B------:R-:W-:Y:S03]  /*3ec0*/  HMMA.16816.F32.BF16 R40, R8, R30, R88 ;  /* 0x0000001e0828723c */ /* 0x000fe60000041858 */
[----:B------:R-:W-:-:S02]  /*3ed0*/  FSEL R113, R54, -INF , !P1 ;  /* 0xff80000036717808 */ /* 0x000fc40004800000 */
[----:B------:R-:W-:-:S03]  /*3ee0*/  FSEL R107, R52, -INF , !P1 ;  /* 0xff800000346b7808 */ /* 0x000fc60004800000 */
[----:B------:R-:W-:Y:S03]  /*3ef0*/  HMMA.16816.F32.BF16 R92, R4, R60, R172 ;  /* 0x0000003c045c723c */ /* 0x000fe600000418ac */
[----:B------:R-:W-:-:S05]  /*3f00*/  FSEL R105, R36, -INF , !P1 ;  /* 0xff80000024697808 */ /* 0x000fca0004800000 */
[----:B------:R-:W-:Y:S01]  /*3f10*/  HMMA.16816.F32.BF16 R100, R4, R62, R128 ;  /* 0x0000003e0464723c */ /* 0x000fe20000041880 */
[----:B------:R-:W-:Y:S02]  /*3f20*/  FSEL R128, R38, -INF , !P1 ;  /* 0xff80000026807808 */ /* 0x000fe40004800000 */
[----:B------:R-:W-:Y:S01]  /*3f30*/  ISETP.GE.AND P1, PT, R3, UR18, PT ;  /* 0x0000001203007c0c */ /* 0x000fe2000bf26270 */
[----:B------:R-:W-:-:S04]  /*3f40*/  VIADD R3, R0, 0xffffff98 ;  /* 0xffffff9800037836 */ /* 0x000fc80000000000 */
[C---:B------:R-:W-:Y:S08]  /*3f50*/  HMMA.16816.F32.BF16 R28, R12.reuse, R30, R68 ;  /* 0x0000001e0c1c723c */ /* 0x040ff00000041844 */
[-C--:B-1----:R-:W-:Y:S08]  /*3f60*/  HMMA.16816.F32.BF16 R68, R12, R16.reuse, R80 ;  /* 0x000000100c44723c */ /* 0x082ff00000041850 */
[C---:B------:R-:W-:Y:S08]  /*3f70*/  HMMA.16816.F32.BF16 R60, R8.reuse, R16, R200 ;  /* 0x00000010083c723c */ /* 0x040ff000000418c8 */
[-C--:B------:R-:W-:Y:S08]  /*3f80*/  HMMA.16816.F32.BF16 R96, R8, R18.reuse, R160 ;  /* 0x000000120860723c */ /* 0x080ff000000418a0 */
[----:B------:R-:W-:Y:S01]  /*3f90*/  HMMA.16816.F32.BF16 R84, R12, R18, R84 ;  /* 0x000000120c54723c */ /* 0x000fe20000041854 */
[----:B------:R-:W1:Y:S07]  /*3fa0*/  LDSM.16.M88.4 R16, [R2+0x6000] ;  /* 0x006000000210783b */ /* 0x000e6e0000000200 */
[C---:B------:R-:W-:Y:S08]  /*3fb0*/  HMMA.16816.F32.BF16 R108, R4.reuse, R56, R176 ;  /* 0x00000038046c723c */ /* 0x040ff000000418b0 */
[C---:B------:R-:W-:Y:S08]  /*3fc0*/  HMMA.16816.F32.BF16 R140, R4.reuse, R58, R140 ;  /* 0x0000003a048c723c */ /* 0x040ff0000004188c */
[C---:B------:R-:W-:Y:S08]  /*3fd0*/  HMMA.16816.F32.BF16 R168, R4.reuse, R48, R168 ;  /* 0x0000003004a8723c */ /* 0x040ff000000418a8 */
[C---:B------:R-:W-:Y:S08]  /*3fe0*/  HMMA.16816.F32.BF16 R152, R4.reuse, R50, R132 ;  /* 0x000000320498723c */ /* 0x040ff00000041884 */
[C---:B------:R-:W-:Y:S08]  /*3ff0*/  HMMA.16816.F32.BF16 R156, R4.reuse, R44, R156 ;  /* 0x0000002c049c723c */ /* 0x040ff0000004189c */
[----:B------:R-:W-:Y:S01]  /*4000*/  HMMA.16816.F32.BF16 R148, R4, R46, R124 ;  /* 0x0000002e0494723c */ /* 0x000fe2000004187c */
[----:B------:R-:W-:-:S02]  /*4010*/  VIADD R6, R0, 0xffffff81 ;  /* 0xffffff8100067836 */ /* 0x000fc40000000000 */
[C---:B------:R-:W-:Y:S02]  /*4020*/  VIADD R5, R0.reuse, 0xffffff88 ;  /* 0xffffff8800057836 */ /* 0x040fe40000000000 */
[----:B------:R-:W-:Y:S01]  /*4030*/  VIADD R4, R0, 0xffffff89 ;  /* 0xffffff8900047836 */ /* 0x000fe20000000000 */
[----:B------:R-:W-:Y:S02]  /*4040*/  ISETP.GE.AND P0, PT, R6, UR18, PT ;  /* 0x0000001206007c0c */ /* 0x000fe4000bf06270 */
[----:B------:R-:W-:Y:S01]  /*4050*/  HMMA.16816.F32.BF16 R48, R12, R24, R72 ;  /* 0x000000180c30723c */ /* 0x000fe20000041848 */
[----:B------:R-:W-:Y:S02]  /*4060*/  ISETP.GE.AND P4, PT, R5, UR18, PT ;  /* 0x0000001205007c0c */ /* 0x000fe4000bf86270 */
[----:B------:R-:W-:Y:S02]  /*4070*/  FSEL R112, R55, -INF , !P0 ;  /* 0xff80000037707808 */ /* 0x000fe40004000000 */
[----:B------:R-:W-:-:S02]  /*4080*/  FSEL R106, R53, -INF , !P0 ;  /* 0xff800000356a7808 */ /* 0x000fc40004000000 */
[----:B------:R-:W-:Y:S01]  /*4090*/  FSEL R127, R39, -INF , !P0 ;  /* 0xff800000277f7808 */ /* 0x000fe20004000000 */
[----:B------:R-:W-:Y:S01]  /*40a0*/  HMMA.16816.F32.BF16 R44, R8, R24, R144 ;  /* 0x00000018082c723c */ /* 0x000fe20000041890 */
[----:B------:R-:W-:Y:S02]  /*40b0*/  FSEL R104, R37, -INF , !P0 ;  /* 0xff80000025687808 */ /* 0x000fe40004000000 */
[----:B------:R-:W-:Y:S01]  /*40c0*/  ISETP.GE.AND P0, PT, R3, UR18, PT ;  /* 0x0000001203007c0c */ /* 0x000fe2000bf06270 */
[----:B------:R-:W-:Y:S01]  /*40d0*/  VIADD R3, R0, 0xffffff99 ;  /* 0xffffff9900037836 */ /* 0x000fe20000000000 */
[----:B------:R-:W-:Y:S02]  /*40e0*/  FSEL R125, R30, -INF , !P4 ;  /* 0xff8000001e7d7808 */ /* 0x000fe40006000000 */
[----:B------:R-:W-:Y:S01]  /*40f0*/  FSEL R23, R28, -INF , !P4 ;  /* 0xff8000001c177808 */ /* 0x000fe20006000000 */
[----:B---3--:R-:W-:Y:S01]  /*4100*/  HMMA.16816.F32.BF16 R72, R12, R34, R100 ;  /* 0x000000220c48723c */ /* 0x008fe20000041864 */
[----:B------:R-:W-:-:S02]  /*4110*/  FSEL R103, R42, -INF , !P4 ;  /* 0xff8000002a677808 */ /* 0x000fc40006000000 */
[----:B------:R-:W-:Y:S02]  /*4120*/  FSEL R101, R40, -INF , !P4 ;  /* 0xff80000028657808 */ /* 0x000fe40006000000 */
[----:B------:R-:W-:Y:S01]  /*4130*/  ISETP.GE.AND P4, PT, R3, UR18, PT ;  /* 0x0000001203007c0c */ /* 0x000fe2000bf86270 */
[----:B------:R-:W-:Y:S01]  /*4140*/  VIADD R3, R0, 0xffffffa0 ;  /* 0xffffffa000037836 */ /* 0x000fe20000000000 */
[----:B------:R-:W-:Y:S01]  /*4150*/  ISETP.GE.AND P3, PT, R4, UR18, PT ;  /* 0x0000001204007c0c */ /* 0x000fe2000bf66270 */
[----:B------:R-:W-:Y:S01]  /*4160*/  HMMA.16816.F32.BF16 R88, R8, R26, R120 ;  /* 0x0000001a0858723c */ /* 0x000fe20000041878 */
[----:B------:R-:W2:Y:S01]  /*4170*/  LDSM.16.M88.4 R4, [R2+0x6800] ;  /* 0x006800000204783b */ /* 0x000ea20000000200 */
[----:B------:R-:W-:Y:S02]  /*4180*/  FSEL R131, R50, -INF , !P2 ;  /* 0xff80000032837808 */ /* 0x000fe40005000000 */
[----:B------:R-:W-:Y:S02]  /*4190*/  FSEL R114, R43, -INF , !P3 ;  /* 0xff8000002b727808 */ /* 0x000fe40005800000 */
[----:B------:R-:W-:-:S02]  /*41a0*/  FSEL R102, R41, -INF , !P3 ;  /* 0xff80000029667808 */ /* 0x000fc40005800000 */
[C---:B------:R-:W-:Y:S01]  /*41b0*/  HMMA.16816.F32.BF16 R24, R12.reuse, R26, R76 ;  /* 0x0000001a0c18723c */ /* 0x040fe2000004184c */
[----:B------:R-:W-:Y:S02]  /*41c0*/  FSEL R133, R31, -INF , !P3 ;  /* 0xff8000001f857808 */ /* 0x000fe40005800000 */
[----:B------:R-:W-:Y:S02]  /*41d0*/  FSEL R100, R29, -INF , !P3 ;  /* 0xff8000001d647808 */ /* 0x000fe40005800000 */
[----:B------:R-:W-:Y:S01]  /*41e0*/  ISETP.GE.AND P3, PT, R3, UR18, PT ;  /* 0x0000001203007c0c */ /* 0x000fe2000bf66270 */
[----:B------:R-:W-:Y:S01]  /*41f0*/  VIADD R3, R0, 0xffffffa1 ;  /* 0xffffffa100037836 */ /* 0x000fe20000000000 */
[----:B------:R-:W-:Y:S01]  /*4200*/  FSEL R120, R48, -INF , !P2 ;  /* 0xff80000030787808 */ /* 0x000fe20005000000 */
[----:B-1----:R-:W-:Y:S01]  /*4210*/  HMMA.16816.F32.BF16 R64, R12, R16, R108 ;  /* 0x000000100c40723c */ /* 0x002fe2000004186c */
[----:B------:R-:W-:Y:S02]  /*4220*/  FSEL R111, R46, -INF , !P2 ;  /* 0xff8000002e6f7808 */ /* 0x000fe40005000000 */
[----:B------:R-:W-:-:S02]  /*4230*/  FSEL R109, R44, -INF , !P2 ;  /* 0xff8000002c6d7808 */ /* 0x000fc40005000000 */
[----:B------:R-:W-:Y:S01]  /*4240*/  ISETP.GE.AND P2, PT, R3, UR18, PT ;  /* 0x0000001203007c0c */ /* 0x000fe2000bf46270 */
[C---:B------:R-:W-:Y:S01]  /*4250*/  VIADD R3, R0.reuse, 0xffffffa8 ;  /* 0xffffffa800037836 */ /* 0x040fe20000000000 */
[----:B------:R-:W-:Y:S01]  /*4260*/  FSEL R110, R47, -INF , !P1 ;  /* 0xff8000002f6e7808 */ /* 0x000fe20004800000 */
[-C--:B------:R-:W-:Y:S01]  /*4270*/  HMMA.16816.F32.BF16 R92, R12, R32.reuse, R92 ;  /* 0x000000200c5c723c */ /* 0x080fe2000004185c */
[----:B------:R-:W-:Y:S02]  /*4280*/  FSEL R108, R45, -INF , !P1 ;  /* 0xff8000002d6c7808 */ /* 0x000fe40004800000 */
[----:B------:R-:W-:Y:S02]  /*4290*/  FSEL R126, R51, -INF , !P1 ;  /* 0xff800000337e7808 */ /* 0x000fe40004800000 */
[----:B------:R-:W-:Y:S02]  /*42a0*/  FSEL R115, R49, -INF , !P1 ;  /* 0xff80000031737808 */ /* 0x000fe40004800000 */
[----:B------:R-:W-:Y:S01]  /*42b0*/  ISETP.GE.AND P1, PT, R3, UR18, PT ;  /* 0x0000001203007c0c */ /* 0x000fe2000bf26270 */
[----:B------:R-:W-:Y:S01]  /*42c0*/  VIADD R3, R0, 0xffffffa9 ;  /* 0xffffffa900037836 */ /* 0x000fe20000000000 */
[----:B------:R-:W-:Y:S01]  /*42d0*/  HMMA.16816.F32.BF16 R76, R8, R32, R196 ;  /* 0x00000020084c723c */ /* 0x000fe200000418c4 */
[----:B------:R-:W-:-:S02]  /*42e0*/  FSEL R90, R90, -INF , !P0 ;  /* 0xff8000005a5a7808 */ /* 0x000fc40004000000 */
[----:B------:R-:W-:Y:S02]  /*42f0*/  FSEL R88, R88, -INF , !P0 ;  /* 0xff80000058587808 */ /* 0x000fe40004000000 */
[----:B------:R-:W-:Y:S02]  /*4300*/  FSEL R130, R26, -INF , !P0 ;  /* 0xff8000001a827808 */ /* 0x000fe40004000000 */
[----:B------:R-:W-:Y:S01]  /*4310*/  FSEL R121, R24, -INF , !P0 ;  /* 0xff80000018797808 */ /* 0x000fe20004000000 */
[----:B------:R-:W-:Y:S01]  /*4320*/  HMMA.16816.F32.BF16 R80, R8, R34, R184 ;  /* 0x000000220850723c */ /* 0x000fe200000418b8 */
[----:B------:R-:W-:Y:S01]  /*4330*/  ISETP.GE.AND P0, PT, R3, UR18, PT ;  /* 0x0000001203007c0c */ /* 0x000fe2000bf06270 */
[----:B------:R-:W-:Y:S01]  /*4340*/  VIADD R3, R0, 0xffffffb0 ;  /* 0xffffffb000037836 */ /* 0x000fe20000000000 */
[----:B------:R-:W-:Y:S02]  /*4350*/  FSEL R91, R91, -INF , !P4 ;  /* 0xff8000005b5b7808 */ /* 0x000fe40006000000 */
[----:B------:R-:W-:-:S02]  /*4360*/  FSEL R89, R89, -INF , !P4 ;  /* 0xff80000059597808 */ /* 0x000fc40006000000 */
[----:B------:R-:W-:Y:S01]  /*4370*/  FSEL R129, R27, -INF , !P4 ;  /* 0xff8000001b817808 */ /* 0x000fe20006000000 */
[C---:B------:R-:W-:Y:S01]  /*4380*/  HMMA.16816.F32.BF16 R56, R8.reuse, R16, R192 ;  /* 0x000000100838723c */ /* 0x040fe200000418c0 */
[----:B------:R-:W-:Y:S02]  /*4390*/  FSEL R124, R25, -INF , !P4 ;  /* 0xff800000197c7808 */ /* 0x000fe40006000000 */
[----:B------:R-:W-:Y:S01]  /*43a0*/  ISETP.GE.AND P4, PT, R3, UR18, PT ;  /* 0x0000001203007c0c */ /* 0x000fe2000bf86270 */
[----:B------:R-:W-:Y:S01]  /*43b0*/  VIADD R3, R0, 0xffffffb1 ;  /* 0xffffffb100037836 */ /* 0x000fe20000000000 */
[----:B------:R-:W-:Y:S01]  /*43c0*/  FSEL R146, R70, -INF , !P3 ;  /* 0xff80000046927808 */ /* 0x000fe20005800000 */
[----:B------:R-:W-:Y:S01]  /*43d0*/  LDSM.16.M88.4 R24, [R2+0x7800] ;  /* 0x007800000218783b */ /* 0x000fe20000000200 */
[----:B------:R-:W-:Y:S01]  /*43e0*/  FSEL R160, R62, -INF , !P3 ;  /* 0xff8000003ea07808 */ /* 0x000fe20005800000 */
[----:B------:R-:W-:Y:S01]  /*43f0*/  HMMA.16816.F32.BF16 R52, R8, R18, R188 ;  /* 0x000000120834723c */ /* 0x000fe200000418bc */
[----:B------:R-:W-:-:S02]  /*4400*/  FSEL R144, R60, -INF , !P3 ;  /* 0xff8000003c907808 */ /* 0x000fc40005800000 */
[----:B------:R-:W-:Y:S02]  /*4410*/  FSEL R161, R63, -INF , !P2 ;  /* 0xff8000003fa17808 */ /* 0x000fe40005000000 */
[----:B------:R-:W-:Y:S02]  /*4420*/  FSEL R145, R61, -INF , !P2 ;  /* 0xff8000003d917808 */ /* 0x000fe40005000000 */
[----:B------:R-:W-:Y:S01]  /*4430*/  FSEL R173, R71, -INF , !P2 ;  /* 0xff80000047ad7808 */ /* 0x000fe20005000000 */
[----:B------:R-:W-:Y:S01]  /*4440*/  HMMA.16816.F32.BF16 R40, R12, R18, R140 ;  /* 0x000000120c28723c */ /* 0x000fe2000004188c */
[----:B------:R-:W-:Y:S01]  /*4450*/  FSEL R141, R68, -INF , !P3 ;  /* 0xff800000448d7808 */ /* 0x000fe20005800000 */
[----:B------:R1:W3:Y:S01]  /*4460*/  LDSM.16.M88.4 R16, [R2+0x7000] ;  /* 0x007000000210783b */ /* 0x0002e20000000200 */
[----:B------:R-:W-:Y:S01]  /*4470*/  ISETP.GE.AND P3, PT, R3, UR18, PT ;  /* 0x0000001203007c0c */ /* 0x000fe2000bf66270 */
[----:B------:R-:W-:Y:S01]  /*4480*/  VIADD R3, R0, 0xffffffb8 ;  /* 0xffffffb800037836 */ /* 0x000fe20000000000 */
[----:B------:R-:W-:Y:S01]  /*4490*/  FSEL R140, R69, -INF , !P2 ;  /* 0xff800000458c7808 */ /* 0x000fe20005000000 */
[----:B------:R-:W-:-:S04]  /*44a0*/  DEPBAR.LE SB0, 0x0 ;  /* 0x000080000000791a */ /* 0x000fc80000000000 */
[----:B------:R-:W-:Y:S01]  /*44b0*/  FSEL R181, R79, -INF , !P3 ;  /* 0xff8000004fb57808 */ /* 0x000fe20005800000 */
[C---:B--2---:R-:W-:Y:S01]  /*44c0*/  HMMA.16816.F32.BF16 R32, R12.reuse, R6, R136 ;  /* 0x000000060c20723c */ /* 0x044fe20000041888 */
[----:B------:R-:W-:Y:S02]  /*44d0*/  FSEL R176, R77, -INF , !P3 ;  /* 0xff8000004db07808 */ /* 0x000fe40005800000 */
[----:B------:R-:W-:Y:S02]  /*44e0*/  FSEL R185, R95, -INF , !P3 ;  /* 0xff8000005fb97808 */ /* 0x000fe40005800000 */
[----:B------:R-:W-:Y:S02]  /*44f0*/  FSEL R174, R93, -INF , !P3 ;  /* 0xff8000005dae7808 */ /* 0x000fe40005800000 */
[----:B------:R-:W-:Y:S01]  /*4500*/  ISETP.GE.AND P2, PT, R3, UR18, PT ;  /* 0x0000001203007c0c */ /* 0x000fe2000bf46270 */
[----:B------:R-:W-:Y:S01]  /*4510*/  VIADD R3, R0, 0xffffffb9 ;  /* 0xffffffb900037836 */ /* 0x000fe20000000000 */
[----:B------:R-:W-:Y:S01]  /*4520*/  FSEL R147, R98, -INF , !P1 ;  /* 0xff80000062937808 */ /* 0x000fe20004800000 */
[----:B------:R-:W-:Y:S01]  /*4530*/  HMMA.16816.F32.BF16 R36, R12, R4, R116 ;  /* 0x000000040c24723c */ /* 0x000fe20000041874 */
[----:B------:R-:W-:-:S02]  /*4540*/  FSEL R179, R82, -INF , !P2 ;  /* 0xff80000052b37808 */ /* 0x000fc40005000000 */
[----:B------:R-:W-:Y:S01]  /*4550*/  FSEL R139, R80, -INF , !P2 ;  /* 0xff800000508b7808 */ /* 0x000fe20005000000 */
[----:B-1----:R-:W-:Y:S01]  /*4560*/  VIADD R2, R0, 0xffffffc8 ;  /* 0xffffffc800027836 */ /* 0x002fe20000000000 */
        /* <DEDUP_REMOVED lines=9> */
[----:B------:R-:W-:Y:S01]  /*4600*/  ISETP.GE.AND P2, PT, R2, UR18, PT ;  /* 0x0000001202007c0c */ /* 0x000fe2000bf46270 */
[C---:B------:R-:W-:Y:S01]  /*4610*/  VIADD R2, R0.reuse, 0xffffffd0 ;  /* 0xffffffd000027836 */ /* 0x040fe20000000000 */
[----:B------:R-:W-:Y:S01]  /*4620*/  ISETP.GE.AND P1, PT, R3, UR18, PT ;  /* 0x0000001203007c0c */ /* 0x000fe2000bf26270 */
[----:B------:R-:W-:Y:S01]  /*4630*/  VIADD R3, R0, 0xffffffc0 ;  /* 0xffffffc000037836 */ /* 0x000fe20000000000 */
[----:B------:R-:W-:Y:S02]  /*4640*/  FSEL R162, R99, -INF , !P0 ;  /* 0xff80000063a27808 */ /* 0x000fe40004000000 */
[----:B------:R-:W-:Y:S01]  /*4650*/  FSEL R182, R83, -INF , !P1 ;  /* 0xff80000053b67808 */ /* 0x000fe20004800000 */
[----:B---3--:R-:W-:Y:S01]  /*4660*/  HMMA.16816.F32.BF16 R60, R8, R18, R216 ;  /* 0x00000012083c723c */ /* 0x008fe200000418d8 */
[----:B------:R-:W-:-:S02]  /*4670*/  FSEL R138, R81, -INF , !P1 ;  /* 0xff800000518a7808 */ /* 0x000fc40004800000 */
[----:B------:R-:W-:Y:S02]  /*4680*/  FSEL R183, R75, -INF , !P1 ;  /* 0xff8000004bb77808 */ /* 0x000fe40004800000 */
[----:B------:R-:W-:Y:S02]  /*4690*/  FSEL R136, R73, -INF , !P1 ;  /* 0xff80000049887808 */ /* 0x000fe40004800000 */
[----:B------:R-:W-:Y:S01]  /*46a0*/  FSEL R142, R97, -INF , !P0 ;  /* 0xff800000618e7808 */ /* 0x000fe20004000000 */
[-C--:B------:R-:W-:Y:S01]  /*46b0*/  HMMA.16816.F32.BF16 R48, R8, R16.reuse, R224 ;  /* 0x000000100830723c */ /* 0x080fe200000418e0 */
[----:B------:R-:W-:Y:S02]  /*46c0*/  FSEL R163, R87, -INF , !P0 ;  /* 0xff80000057a37808 */ /* 0x000fe40004000000 */
[----:B------:R-:W-:Y:S02]  /*46d0*/  FSEL R134, R85, -INF , !P0 ;  /* 0xff80000055867808 */ /* 0x000fe40004000000 */
[----:B------:R-:W-:Y:S01]  /*46e0*/  ISETP.GE.AND P1, PT, R2, UR18, PT ;  /* 0x0000001202007c0c */ /* 0x000fe2000bf26270 */
[C---:B------:R-:W-:Y:S01]  /*46f0*/  VIADD R2, R0.reuse, 0xffffffd1 ;  /* 0xffffffd100027836 */ /* 0x040fe20000000000 */
[----:B------:R-:W-:Y:S01]  /*4700*/  ISETP.GE.AND P0, PT, R3, UR18, PT ;  /* 0x0000001203007c0c */ /* 0x000fe2000bf06270 */
[----:B------:R-:W-:Y:S01]  /*4710*/  VIADD R3, R0, 0xffffffc1 ;  /* 0xffffffc100037836 */ /* 0x000fe20000000000 */
[----:B------:R-:W-:Y:S01]  /*4720*/  FSEL R178, R94, -INF , !P4 ;  /* 0xff8000005eb27808 */ /* 0x000fe20006000000 */
[----:B------:R-:W-:Y:S01]  /*4730*/  HMMA.16816.F32.BF16 R4, R12, R16, R168 ;  /* 0x000000100c04723c */ /* 0x000fe200000418a8 */
[----:B------:R-:W-:-:S02]  /*4740*/  FSEL R195, R66, -INF , !P0 ;  /* 0xff80000042c37808 */ /* 0x000fc40004000000 */
[----:B------:R-:W-:Y:S02]  /*4750*/  FSEL R197, R58, -INF , !P0 ;  /* 0xff8000003ac57808 */ /* 0x000fe40004000000 */
[----:B------:R-:W-:Y:S02]  /*4760*/  FSEL R194, R56, -INF , !P0 ;  /* 0xff80000038c27808 */ /* 0x000fe40004000000 */
[----:B------:R-:W-:Y:S02]  /*4770*/  FSEL R193, R64, -INF , !P0 ;  /* 0xff80000040c17808 */ /* 0x000fe40004000000 */
[----:B------:R-:W-:Y:S02]  /*4780*/  FSEL R180, R78, -INF , !P4 ;  /* 0xff8000004eb47808 */ /* 0x000fe40006000000 */
[----:B------:R-:W-:Y:S02]  /*4790*/  FSEL R177, R76, -INF , !P4 ;  /* 0xff8000004cb17808 */ /* 0x000fe40006000000 */
[----:B------:R-:W-:-:S02]  /*47a0*/  FSEL R175, R92, -INF , !P4 ;  /* 0xff8000005caf7808 */ /* 0x000fc40006000000 */
[----:B------:R-:W-:Y:S01]  /*47b0*/  ISETP.GE.AND P0, PT, R2, UR18, PT ;  /* 0x0000001202007c0c */ /* 0x000fe2000bf06270 */
[C---:B------:R-:W-:Y:S01]  /*47c0*/  VIADD R2, R0.reuse, 0xffffffd8 ;  /* 0xffffffd800027836 */ /* 0x040fe20000000000 */
[----:B------:R-:W-:Y:S01]  /*47d0*/  ISETP.GE.AND P4, PT, R3, UR18, PT ;  /* 0x0000001203007c0c */ /* 0x000fe2000bf86270 */
[----:B------:R-:W-:Y:S01]  /*47e0*/  VIADD R3, R0, 0xffffffe9 ;  /* 0xffffffe900037836 */ /* 0x000fe20000000000 */
[----:B------:R-:W-:Y:S02]  /*47f0*/  FSEL R198, R54, -INF , !P3 ;  /* 0xff80000036c67808 */ /* 0x000fe40005800000 */
[----:B------:R-:W-:Y:S02]  /*4800*/  FSEL R196, R59, -INF , !P4 ;  /* 0xff8000003bc47808 */ /* 0x000fe40006000000 */
[----:B------:R-:W-:Y:S02]  /*4810*/  FSEL R192, R57, -INF , !P4 ;  /* 0xff80000039c07808 */ /* 0x000fe40006000000 */
[----:B------:R-:W-:Y:S01]  /*4820*/  FSEL R202, R67, -INF , !P4 ;  /* 0xff80000043ca7808 */ /* 0x000fe20006000000 */
[----:B------:R-:W-:Y:S01]  /*4830*/  HMMA.16816.F32.BF16 R56, R8, R24, R228 ;  /* 0x000000180838723c */ /* 0x000fe200000418e4 */
[----:B------:R-:W-:-:S02]  /*4840*/  FSEL R189, R65, -INF , !P4 ;  /* 0xff80000041bd7808 */ /* 0x000fc40006000000 */
[----:B------:R-:W-:Y:S01]  /*4850*/  ISETP.GE.AND P4, PT, R2, UR18, PT ;  /* 0x0000001202007c0c */ /* 0x000fe2000bf86270 */
[----:B------:R-:W-:Y:S01]  /*4860*/  VIADD R2, R0, 0xffffffd9 ;  /* 0xffffffd900027836 */ /* 0x000fe20000000000 */
[----:B------:R-:W-:Y:S02]  /*4870*/  FSEL R191, R52, -INF , !P3 ;  /* 0xff80000034bf7808 */ /* 0x000fe40005800000 */
[----:B------:R-:W-:Y:S02]  /*4880*/  FSEL R201, R42, -INF , !P3 ;  /* 0xff8000002ac97808 */ /* 0x000fe40005800000 */
[----:B------:R-:W-:Y:S02]  /*4890*/  FSEL R187, R40, -INF , !P3 ;  /* 0xff80000028bb7808 */ /* 0x000fe40005800000 */
[----:B------:R-:W-:Y:S01]  /*48a0*/  ISETP.GE.AND P3, PT, R2, UR18, PT ;  /* 0x0000001202007c0c */ /* 0x000fe2000bf66270 */
[----:B------:R-:W-:Y:S01]  /*48b0*/  VIADD R2, R0, 0xffffffe0 ;  /* 0xffffffe000027836 */ /* 0x000fe20000000000 */
[----:B------:R-:W-:-:S02]  /*48c0*/  FSEL R199, R55, -INF , !P2 ;  /* 0xff80000037c77808 */ /* 0x000fc40005000000 */
        /* <DEDUP_REMOVED lines=8> */
[----:B------:R-:W-:Y:S02]  /*4950*/  FSEL R206, R28, -INF , !P1 ;  /* 0xff8000001cce7808 */ /* 0x000fe40004800000 */
[----:B------:R-:W-:Y:S02]  /*4960*/  FSEL R204, R36, -INF , !P1 ;  /* 0xff80000024cc7808 */ /* 0x000fe40004800000 */
[----:B------:R-:W-:Y:S01]  /*4970*/  ISETP.GE.AND P1, PT, R2, UR18, PT ;  /* 0x0000001202007c0c */ /* 0x000fe2000bf26270 */
[C---:B------:R-:W-:Y:S01]  /*4980*/  VIADD R2, R0.reuse, 0xffffffe8 ;  /* 0xffffffe800027836 */ /* 0x040fe20000000000 */
[----:B------:R-:W-:Y:S02]  /*4990*/  FSEL R216, R31, -INF , !P0 ;  /* 0xff8000001fd87808 */ /* 0x000fe40004000000 */
[----:B------:R-:W-:Y:S02]  /*49a0*/  FSEL R205, R29, -INF , !P0 ;  /* 0xff8000001dcd7808 */ /* 0x000fe40004000000 */
[----:B------:R-:W-:Y:S01]  /*49b0*/  FSEL R230, R39, -INF , !P0 ;  /* 0xff80000027e67808 */ /* 0x000fe20004000000 */
[----:B------:R-:W-:Y:S01]  /*49c0*/  HMMA.16816.F32.BF16 R28, R12, R18, R152 ;  /* 0x000000120c1c723c */ /* 0x000fe20000041898 */
[----:B------:R-:W-:Y:S01]  /*49d0*/  FSEL R203, R37, -INF , !P0 ;  /* 0xff80000025cb7808 */ /* 0x000fe20004000000 */
[----:B------:R-:W-:Y:S01]  /*49e0*/  VIADD R19, R0, 0xfffffff8 ;  /* 0xfffffff800137836 */ /* 0x000fe20000000000 */
[----:B------:R-:W-:-:S02]  /*49f0*/  ISETP.GE.AND P0, PT, R2, UR18, PT ;  /* 0x0000001202007c0c */ /* 0x000fc4000bf06270 */
[----:B------:R-:W-:Y:S02]  /*4a00*/  FMNMX3.FTZ R2, R105, R104, R23, !PT ;  /* 0x0000006869027276 */ /* 0x000fe40007810017 */
[----:B------:R-:W-:Y:S01]  /*4a10*/  ISETP.GE.AND P5, PT, R3, UR18, PT ;  /* 0x0000001203007c0c */ /* 0x000fe2000bfa6270 */
[C---:B------:R-:W-:Y:S01]  /*4a20*/  HMMA.16816.F32.BF16 R36, R12.reuse, R24, R156 ;  /* 0x000000180c24723c */ /* 0x040fe2000004189c */
[----:B------:R-:W-:Y:S01]  /*4a30*/  FMNMX3.FTZ R2, R2, R100, R120, !PT ;  /* 0x0000006402027276 */ /* 0x000fe20007810078 */
[----:B------:R-:W-:Y:S01]  /*4a40*/  VIADD R3, R0, 0xfffffff0 ;  /* 0xfffffff000037836 */ /* 0x000fe20000000000 */
[----:B------:R-:W-:Y:S02]  /*4a50*/  FSEL R209, R46, -INF , !P4 ;  /* 0xff8000002ed17808 */ /* 0x000fe40006000000 */
[----:B------:R-:W-:Y:S02]  /*4a60*/  FMNMX3.FTZ R2, R2, R115, R121, !PT ;  /* 0x0000007302027276 */ /* 0x000fe40007810079 */
[----:B------:R-:W-:Y:S01]  /*4a70*/  FSEL R170, R44, -INF , !P4 ;  /* 0xff8000002caa7808 */ /* 0x000fe20006000000 */
[----:B------:R-:W-:Y:S01]  /*4a80*/  HMMA.16816.F32.BF16 R24, R12, R26, R148 ;  /* 0x0000001a0c18723c */ /* 0x000fe20000041894 */
[----:B------:R-:W-:-:S02]  /*4a90*/  FMNMX3.FTZ R2, R2, R124, R141, !PT ;  /* 0x0000007c02027276 */ /* 0x000fc4000781008d */
[----:B------:R-:W-:Y:S02]  /*4aa0*/  FSEL R226, R34, -INF , !P4 ;  /* 0xff80000022e27808 */ /* 0x000fe40006000000 */
[----:B------:R-:W-:Y:S02]  /*4ab0*/  FMNMX3.FTZ R2, R2, R140, R135, !PT ;  /* 0x0000008c02027276 */ /* 0x000fe40007810087 */
[----:B------:R-:W-:Y:S02]  /*4ac0*/  FSEL R169, R32, -INF , !P4 ;  /* 0xff80000020a97808 */ /* 0x000fe40006000000 */
[----:B------:R-:W-:Y:S02]  /*4ad0*/  FMNMX3.FTZ R2, R2, R134, R175, !PT ;  /* 0x0000008602027276 */ /* 0x000fe400078100af */
[----:B------:R-:W-:Y:S01]  /*4ae0*/  ISETP.GE.AND P4, PT, R3, UR18, PT ;  /* 0x0000001203007c0c */ /* 0x000fe2000bf86270 */
[----:B------:R-:W-:Y:S01]  /*4af0*/  VIADD R3, R0, 0xfffffff1 ;  /* 0xfffffff100037836 */ /* 0x000fe20000000000 */
[----:B------:R-:W-:-:S02]  /*4b00*/  FMNMX3.FTZ R2, R2, R174, R137, !PT ;  /* 0x000000ae02027276 */ /* 0x000fc40007810089 */
[----:B------:R-:W-:Y:S02]  /*4b10*/  FSEL R210, R47, -INF , !P3 ;  /* 0xff8000002fd27808 */ /* 0x000fe40005800000 */
[----:B------:R-:W-:Y:S02]  /*4b20*/  FMNMX3.FTZ R2, R2, R136, R193, !PT ;  /* 0x0000008802027276 */ /* 0x000fe400078100c1 */
[----:B------:R-:W-:Y:S02]  /*4b30*/  FSEL R155, R45, -INF , !P3 ;  /* 0xff8000002d9b7808 */ /* 0x000fe40005800000 */
[----:B------:R-:W-:Y:S02]  /*4b40*/  FMNMX3.FTZ R2, R2, R189, R187, !PT ;  /* 0x000000bd02027276 */ /* 0x000fe400078100bb */
[----:B------:R-:W-:Y:S02]  /*4b50*/  FSEL R217, R35, -INF , !P3 ;  /* 0xff80000023d97808 */ /* 0x000fe40005800000 */
[----:B------:R-:W-:-:S02]  /*4b60*/  FSEL R154, R33, -INF , !P3 ;  /* 0xff800000219a7808 */ /* 0x000fc40005800000 */
[----:B------:R-:W-:Y:S02]  /*4b70*/  FSEL R240, R6, -INF , !P2 ;  /* 0xff80000006f07808 */ /* 0x000fe40005000000 */
[----:B------:R-:W-:Y:S02]  /*4b80*/  FSEL R237, R50, -INF , !P2 ;  /* 0xff80000032ed7808 */ /* 0x000fe40005000000 */
[----:B------:R-:W-:Y:S02]  /*4b90*/  FSEL R233, R48, -INF , !P2 ;  /* 0xff80000030e97808 */ /* 0x000fe40005000000 */
[----:B------:R-:W-:Y:S01]  /*4ba0*/  FSEL R238, R4, -INF , !P2 ;  /* 0xff80000004ee7808 */ /* 0x000fe20005000000 */
[----:B------:R-:W-:Y:S01]  /*4bb0*/  BAR.SYNC.DEFER_BLOCKING 0x0 ;  /* 0x0000000000007b1d */ /* 0x000fe20000010000 */
[----:B------:R-:W-:Y:S02]  /*4bc0*/  ISETP.GE.AND P3, PT, R3, UR18, PT ;  /* 0x0000001203007c0c */ /* 0x000fe4000bf66270 */
[----:B------:R-:W-:-:S02]  /*4bd0*/  FSEL R235, R51, -INF , !P1 ;  /* 0xff80000033eb7808 */ /* 0x000fc40004800000 */
[----:B------:R-:W-:Y:S02]  /*4be0*/  FSEL R231, R49, -INF , !P1 ;  /* 0xff80000031e77808 */ /* 0x000fe40004800000 */
[----:B------:R-:W-:Y:S02]  /*4bf0*/  FSEL R239, R7, -INF , !P1 ;  /* 0xff80000007ef7808 */ /* 0x000fe40004800000 */
[----:B------:R-:W-:Y:S02]  /*4c00*/  FSEL R236, R5, -INF , !P1 ;  /* 0xff80000005ec7808 */ /* 0x000fe40004800000 */
[----:B------:R-:W-:Y:S01]  /*4c10*/  FMNMX3.FTZ R18, R2, R186, R204, !PT ;  /* 0x000000ba02127276 */ /* 0x000fe200078100cc */
[----:B------:R-:W-:Y:S06]  /*4c20*/  BRA.U !UP1, `(.L_x_37) ;  /* 0x0000000509087547 */ /* 0x000fec000b800000 */
[----:B------:R-:W-:Y:S02]  /*4c30*/  UIADD3 UR25, UPT, UPT, UR15, -0x2, URZ ;  /* 0xfffffffe0f197890 */ /* 0x000fe4000fffe0ff */
[----:B------:R-:W-:Y:S02]  /*4c40*/  USHF.L.U32 UR21, UR12, 0x4, URZ ;  /* 0x000000040c157899 */ /* 0x000fe400080006ff */
[----:B------:R-:W-:Y:S02]  /*4c50*/  UIMAD.WIDE.U32 UR28, UR25, UR12, URZ ;  /* 0x0000000c191c72a5 */ /* 0x000fe4000f8e00ff */
[----:B------:R-:W-:Y:S02]  /*4c60*/  USHF.L.U64.HI UR19, UR12, 0x4, UR13 ;  /* 0x000000040c137899 */ /* 0x000fe4000801020d */
[----:B------:R-:W-:Y:S02]  /*4c70*/  UIMAD UR25, UR25, UR13, UR29 ;  /* 0x0000000d191972a4 */ /* 0x000fe4000f8e021d */
[----:B------:R-:W-:Y:S01]  /*4c80*/  ULEA UR24, UP0, UR28, UR21, 0x7 ;  /* 0x000000151c187291 */ /* 0x000fe2000f8038ff */
[----:B------:R-:W-:Y:S01]  /*4c90*/  IMAD.U32 R2, RZ, RZ, UR28 ;  /* 0x0000001cff027e24 */ /* 0x000fe2000f8e00ff */
[----:B------:R-:W-:Y:S01]  /*4ca0*/  USHF.L.U64.HI UR27, UR12, 0x5, UR13 ;  /* 0x000000050c1b7899 */ /* 0x000fe2000801020d */
[----:B------:R-:W-:Y:S01]  /*4cb0*/  IMAD.U32 R3, RZ, RZ, UR29 ;  /* 0x0000001dff037e24 */ /* 0x000fe2000f8e00ff */
[----:B------:R-:W-:Y:S01]  /*4cc0*/  ULEA.HI.X UR23, UR28, UR19, UR25, 0x7, UP0 ;  /* 0x000000131c177291 */ /* 0x000fe200080f3c19 */
[----:B------:R-:W-:Y:S01]  /*4cd0*/  IMAD.U32 R3, RZ, RZ, UR25 ;  /* 0x00000019ff037e24 */ /* 0x000fe2000f8e00ff */
[CC--:B------:R-:W-:Y:S01]  /*4ce0*/  LEA R16, P1, R2.reuse, R251.reuse, 0x8 ;  /* 0x000000fb02107211 */ /* 0x0c0fe200078240ff */
[----:B------:R-:W-:Y:S01]  /*4cf0*/  UIADD3 UR26, UP0, UPT, UR24, UR21, URZ ;  /* 0x00000015181a7290 */ /* 0x000fe2000ff1e0ff */
[----:B------:R-:W-:Y:S01]  /*4d00*/  IMAD.U32 R4, RZ, RZ, UR24 ;  /* 0x00000018ff047e24 */ /* 0x000fe2000f8e00ff */
[----:B------:R-:W-:Y:S01]  /*4d10*/  USHF.L.U32 UR28, UR12, 0x5, URZ ;  /* 0x000000050c1c7899 */ /* 0x000fe200080006ff */
[-C--:B------:R-:W-:Y:S01]  /*4d20*/  LEA.HI.X R17, R2, R250.reuse, R3, 0x8, P1 ;  /* 0x000000fa02117211 */ /* 0x080fe200008f4403 */
[----:B------:R-:W-:Y:S01]  /*4d30*/  UIADD3.X UR25, UPT, UPT, UR23, UR19, URZ, UP0, !UPT ;  /* 0x0000001317197290 */ /* 0x000fe200087fe4ff */
[----:B------:R-:W-:Y:S01]  /*4d40*/  IMAD.U32 R2, RZ, RZ, UR23 ;  /* 0x00000017ff027e24 */ /* 0x000fe2000f8e00ff */
[CC--:B------:R-:W-:Y:S01]  /*4d50*/  LEA R14, P1, R4.reuse, R251.reuse, 0x1 ;  /* 0x000000fb040e7211 */ /* 0x0c0fe200078208ff */
[----:B------:R-:W-:Y:S01]  /*4d60*/  UIADD3 UR29, UP0, UPT, UR28, UR24, URZ ;  /* 0x000000181c1d7290 */ /* 0x000fe2000ff1e0ff */
[----:B------:R-:W-:Y:S01]  /*4d70*/  IMAD.U32 R3, RZ, RZ, UR26 ;  /* 0x0000001aff037e24 */ /* 0x000fe2000f8e00ff */
[----:B------:R-:W-:Y:S01]  /*4d80*/  @!PT LDS RZ, [RZ] ;  /* 0x00000000fffff984 */ /* 0x000fe20000000800 */
[----:B------:R-:W-:Y:S01]  /*4d90*/  @!PT LDS RZ, [RZ] ;  /* 0x00000000fffff984 */ /* 0x000fe20000000800 */
[----:B------:R-:W-:Y:S01]  /*4da0*/  @!PT LDS RZ, [RZ] ;  /* 0x00000000fffff984 */ /* 0x000fe20000000800 */
[----:B------:R1:W-:Y:S01]  /*4db0*/  LDGSTS.E.BYPASS.LTC128B.128 [R20+0x4000], desc[UR16][R16.64] ;  /* 0x0400000010147fae */ /* 0x0003e2000b981a10 */
[-C--:B------:R-:W-:Y:S01]  /*4dc0*/  LEA.HI.X R15, R4, R250.reuse, R2, 0x1, P1 ;  /* 0x000000fa040f7211 */ /* 0x080fe200008f0c02 */
[----:B------:R-:W-:Y:S01]  /*4dd0*/  UIADD3.X UR26, UPT, UPT, UR27, UR23, URZ, UP0, !UPT ;  /* 0x000000171b1a7290 */ /* 0x000fe200087fe4ff */
[----:B------:R-:W-:Y:S01]  /*4de0*/  IMAD.U32 R2, RZ, RZ, UR25 ;  /* 0x00000019ff027e24 */ /* 0x000fe2000f8e00ff */
[CC--:B------:R-:W-:Y:S01]  /*4df0*/  LEA R12, P1, R3.reuse, R251.reuse, 0x1 ;  /* 0x000000fb030c7211 */ /* 0x0c0fe200078208ff */
[----:B------:R-:W-:Y:S01]  /*4e00*/  UIADD3 UR25, UP0, UPT, UR29, UR21, URZ ;  /* 0x000000151d197290 */ /* 0x000fe2000ff1e0ff */
[----:B------:R-:W-:Y:S01]  /*4e10*/  IMAD.U32 R4, RZ, RZ, UR29 ;  /* 0x0000001dff047e24 */ /* 0x000fe2000f8e00ff */
[----:B------:R1:W-:Y:S01]  /*4e20*/  LDGSTS.E.BYPASS.LTC128B.128 [R20+0x4800], desc[UR16][R14.64] ;  /* 0x048000000e147fae */ /* 0x0003e2000b981a10 */
[-C--:B------:R-:W-:Y:S01]  /*4e30*/  LEA.HI.X R13, R3, R250.reuse, R2, 0x1, P1 ;  /* 0x000000fa030d7211 */ /* 0x080fe200008f0c02 */
[----:B------:R-:W-:Y:S01]  /*4e40*/  UIADD3.X UR29, UPT, UPT, UR26, UR19, URZ, UP0, !UPT ;  /* 0x000000131a1d7290 */ /* 0x000fe200087fe4ff */
[----:B------:R-:W-:Y:S01]  /*4e50*/  MOV R2, UR26 ;  /* 0x0000001a00027c02 */ /* 0x000fe20008000f00 */
[----:B------:R-:W-:Y:S01]  /*4e60*/  ULEA UR24, UP0, UR12, UR24, 0x6 ;  /* 0x000000180c187291 */ /* 0x000fe2000f8030ff */
[CC--:B------:R-:W-:Y:S01]  /*4e70*/  LEA R10, P1, R4.reuse, R251.reuse, 0x1 ;  /* 0x000000fb040a7211 */ /* 0x0c0fe200078208ff */
[----:B------:R-:W-:Y:S01]  /*4e80*/  IMAD.U32 R3, RZ, RZ, UR25 ;  /* 0x00000019ff037e24 */ /* 0x000fe2000f8e00ff */
[----:B------:R1:W-:Y:S01]  /*4e90*/  LDGSTS.E.BYPASS.LTC128B.128 [R20+0x5000], desc[UR16][R12.64] ;  /* 0x050000000c147fae */ /* 0x0003e2000b981a10 */
[----:B------:R-:W-:Y:S01]  /*4ea0*/  ULEA.HI.X UR12, UR12, UR23, UR13, 0x6, UP0 ;  /* 0x000000170c0c7291 */ /* 0x000fe200080f340d */
[-C--:B------:R-:W-:Y:S01]  /*4eb0*/  LEA.HI.X R11, R4, R250.reuse, R2, 0x1, P1 ;  /* 0x000000fa040b7211 */ /* 0x080fe200008f0c02 */
[----:B------:R-:W-:Y:S01]  /*4ec0*/  IMAD.U32 R2, RZ, RZ, UR29 ;  /* 0x0000001dff027e24 */ /* 0x000fe2000f8e00ff */
[CC--:B------:R-:W-:Y:S01]  /*4ed0*/  LEA R8, P1, R3.reuse, R251.reuse, 0x1 ;  /* 0x000000fb03087211 */ /* 0x0c0fe200078208ff */
[----:B------:R-:W-:Y:S01]  /*4ee0*/  UIADD3 UR21, UP0, UPT, UR24, UR21, URZ ;  /* 0x0000001518157290 */ /* 0x000fe2000ff1e0ff */
[----:B------:R-:W-:Y:S01]  /*4ef0*/  IMAD.U32 R4, RZ, RZ, UR24 ;  /* 0x00000018ff047e24 */ /* 0x000fe2000f8e00ff */
[----:B------:R1:W-:Y:S01]  /*4f00*/  LDGSTS.E.BYPASS.LTC128B.128 [R20+0x5800], desc[UR16][R10.64] ;  /* 0x058000000a147fae */ /* 0x0003e2000b981a10 */
[-C--:B------:R-:W-:Y:S01]  /*4f10*/  LEA.HI.X R9, R3, R250.reuse, R2, 0x1, P1 ;  /* 0x000000fa03097211 */ /* 0x080fe200008f0c02 */
[----:B------:R-:W-:Y:S01]  /*4f20*/  UIADD3.X UR19, UPT, UPT, UR12, UR19, URZ, UP0, !UPT ;  /* 0x000000130c137290 */ /* 0x000fe200087fe4ff */
[----:B------:R-:W-:Y:S01]  /*4f30*/  IMAD.U32 R2, RZ, RZ, UR12 ;  /* 0x0000000cff027e24 */ /* 0x000fe2000f8e00ff */
[CC--:B------:R-:W-:Y:S01]  /*4f40*/  LEA R6, P1, R4.reuse, R251.reuse, 0x1 ;  /* 0x000000fb04067211 */ /* 0x0c0fe200078208ff */
[----:B------:R-:W-:Y:S01]  /*4f50*/  UIADD3 UR24, UP0, UPT, UR24, UR28, URZ ;  /* 0x0000001c18187290 */ /* 0x000fe2000ff1e0ff */
[----:B------:R-:W-:Y:S01]  /*4f60*/  MOV R3, UR21 ;  /* 0x0000001500037c02 */ /* 0x000fe20008000f00 */
[----:B------:R1:W-:Y:S01]  /*4f70*/  LDGSTS.E.BYPASS.LTC128B.128 [R20+0x6000], desc[UR16][R8.64] ;  /* 0x0600000008147fae */ /* 0x0003e2000b981a10 */
[-C--:B------:R-:W-:Y:S01]  /*4f80*/  LEA.HI.X R7, R4, R250.reuse, R2, 0x1, P1 ;  /* 0x000000fa04077211 */ /* 0x080fe200008f0c02 */
[----:B------:R-:W-:Y:S01]  /*4f90*/  UIADD3.X UR12, UPT, UPT, UR12, UR27, URZ, UP0, !UPT ;  /* 0x0000001b0c0c7290 */ /* 0x000fe200087fe4ff */
[----:B------:R-:W-:Y:S01]  /*4fa0*/  IMAD.U32 R2, RZ, RZ, UR19 ;  /* 0x00000013ff027e24 */ /* 0x000fe2000f8e00ff */
[CC--:B------:R-:W-:Y:S01]  /*4fb0*/  LEA R4, P1, R3.reuse, R251.reuse, 0x1 ;  /* 0x000000fb03047211 */ /* 0x0c0fe200078208ff */
[----:B------:R-:W-:Y:S01]  /*4fc0*/  IMAD.U32 R21, RZ, RZ, UR24 ;  /* 0x00000018ff157e24 */ /* 0x000fe2000f8e00ff */
[----:B------:R1:W-:Y:S02]  /*4fd0*/  LDGSTS.E.BYPASS.LTC128B.128 [R20+0x6800], desc[UR16][R6.64] ;  /* 0x0680000006147fae */ /* 0x0003e4000b981a10 */
[----:B------:R-:W-:Y:S01]  /*4fe0*/  LEA.HI.X R5, R3, R250, R2, 0x1, P1 ;  /* 0x000000fa03057211 */ /* 0x000fe200008f0c02 */
[----:B------:R-:W-:Y:S01]  /*4ff0*/  IMAD.U32 R3, RZ, RZ, UR12 ;  /* 0x0000000cff037e24 */ /* 0x000fe2000f8e00ff */
[----:B------:R-:W-:-:S03]  /*5000*/  LEA R2, P1, R21, R251, 0x1 ;  /* 0x000000fb15027211 */ /* 0x000fc600078208ff */
[----:B------:R1:W-:Y:S01]  /*5010*/  LDGSTS.E.BYPASS.LTC128B.128 [R20+0x7000], desc[UR16][R4.64] ;  /* 0x0700000004147fae */ /* 0x0003e2000b981a10 */
[----:B------:R-:W-:-:S05]  /*5020*/  LEA.HI.X R3, R21, R250, R3, 0x1, P1 ;  /* 0x000000fa15037211 */ /* 0x000fca00008f0c03 */
[----:B------:R1:W-:Y:S04]  /*5030*/  LDGSTS.E.BYPASS.LTC128B.128 [R20+0x7800], desc[UR16][R2.64] ;  /* 0x0780000002147fae */ /* 0x0003e8000b981a10 */
[----:B------:R-:W0:Y:S02]  /*5040*/  LDGDEPBAR ;  /* 0x00000000000079af */ /* 0x000e240000000000 */
.L_x_37:
[----:B-1----:R-:W-:Y:S01]  /*5050*/  FMNMX3.FTZ R2, R18, R203, R169, !PT ;  /* 0x000000cb12027276 */ /* 0x002fe200078100a9 */
[----:B------:R-:W1:Y:S01]  /*5060*/  LDCU UR12, c[0x0][0x45c] ;  /* 0x00008b80ff0c77ac */ /* 0x000e620008000800 */
[----:B------:R-:W-:Y:S01]  /*5070*/  FSEL R228, R28, -INF , !P0 ;  /* 0xff8000001ce47808 */ /* 0x000fe20004000000 */
[----:B------:R-:W-:Y:S01]  /*5080*/  STL [R1+0x58], R251 ;  /* 0x000058fb01007387 */ /* 0x000fe20000100800 */
[----:B------:R-:W-:Y:S02]  /*5090*/  FMNMX3.FTZ R2, R2, R154, R238, !PT ;  /* 0x0000009a02027276 */ /* 0x000fe400078100ee */
[----:B------:R-:W-:Y:S01]  /*50a0*/  IADD3 R3, PT, PT, R0, -0x7, RZ ;  /* 0xfffffff900037810 */ /* 0x000fe20007ffe0ff */
[----:B------:R-:W-:Y:S01]  /*50b0*/  STL [R1+0x54], R250 ;  /* 0x000054fa01007387 */ /* 0x000fe20000100800 */
[----:B------:R-:W-:Y:S02]  /*50c0*/  ISETP.GE.AND P2, PT, R19, UR18, PT ;  /* 0x0000001213007c0c */ /* 0x000fe4000bf46270 */
[----:B------:R-:W-:Y:S01]  /*50d0*/  FSEL R222, R29, -INF , !P5 ;  /* 0xff8000001dde7808 */ /* 0x000fe20006800000 */
[----:B------:R-:W-:Y:S01]  /*50e0*/  STL [R1+0x50], R215 ;  /* 0x000050d701007387 */ /* 0x000fe20000100800 */
[----:B------:R-:W-:-:S02]  /*50f0*/  FSEL R225, R36, -INF , !P4 ;  /* 0xff80000024e17808 */ /* 0x000fc40006000000 */
[----:B------:R-:W-:Y:S01]  /*5100*/  FMNMX3.FTZ R0, R2, R236, R228, !PT ;  /* 0x000000ec02007276 */ /* 0x000fe200078100e4 */
[----:B------:R-:W-:Y:S01]  /*5110*/  STL [R1+0x4c], R214 ;  /* 0x00004cd601007387 */ /* 0x000fe20000100800 */
[----:B------:R-:W-:Y:S02]  /*5120*/  ISETP.GE.AND P1, PT, R3, UR18, PT ;  /* 0x0000001203007c0c */ /* 0x000fe4000bf26270 */
[----:B------:R-:W-:Y:S01]  /*5130*/  FSEL R220, R37, -INF , !P3 ;  /* 0xff80000025dc7808 */ /* 0x000fe20005800000 */
[----:B------:R-:W-:Y:S01]  /*5140*/  STL [R1+0x48], R213 ;  /* 0x000048d501007387 */ /* 0x000fe20000100800 */
[----:B------:R-:W-:Y:S02]  /*5150*/  FSEL R219, R24, -INF , !P2 ;  /* 0xff80000018db7808 */ /* 0x000fe40005000000 */
[----:B------:R-:W-:Y:S01]  /*5160*/  FMNMX3.FTZ R0, R0, R222, R225, !PT ;  /* 0x000000de00007276 */ /* 0x000fe200078100e1 */
[----:B------:R-:W-:Y:S01]  /*5170*/  STL [R1+0x44], R212 ;  /* 0x000044d401007387 */ /* 0x000fe20000100800 */
[----:B------:R-:W-:-:S02]  /*5180*/  FSEL R218, R25, -INF , !P1 ;  /* 0xff80000019da7808 */ /* 0x000fc40004800000 */
[----:B------:R-:W-:Y:S01]  /*5190*/  FMNMX3.FTZ R0, R0, R220, R219, !PT ;  /* 0x000000dc00007276 */ /* 0x000fe200078100db */
[----:B------:R-:W-:Y:S01]  /*51a0*/  STL [R1+0x40], R165 ;  /* 0x000040a501007387 */ /* 0x000fe20000100800 */
[----:B------:R-:W-:Y:S02]  /*51b0*/  FSEL R229, R62, -INF , !P0 ;  /* 0xff8000003ee57808 */ /* 0x000fe40004000000 */
[----:B------:R-:W-:Y:S02]  /*51c0*/  FMNMX.FTZ R0, R218, R0, !PT ;  /* 0x00000000da007209 */ /* 0x000fe40007810000 */
[----:B------:R-:W-:Y:S02]  /*51d0*/  FSEL R157, R60, -INF , !P0 ;  /* 0xff8000003c9d7808 */ /* 0x000fe40004000000 */
[----:B------:R-:W-:Y:S01]  /*51e0*/  FSEL R234, R30, -INF , !P0 ;  /* 0xff8000001eea7808 */ /* 0x000fe20004000000 */
[----:B------:R-:W2:Y:S01]  /*51f0*/  SHFL.BFLY PT, R2, R0, 0x2, 0x1f ;  /* 0x0c401f0000027f89 */ /* 0x000ea200000e0000 */
[----:B------:R-:W-:-:S02]  /*5200*/  FSEL R11, R61, -INF , !P5 ;  /* 0xff8000003d0b7808 */ /* 0x000fc40006800000 */
[----:B------:R-:W-:Y:S02]  /*5210*/  FSEL R227, R56, -INF , !P4 ;  /* 0xff80000038e37808 */ /* 0x000fe40006000000 */
[----:B------:R-:W-:Y:S02]  /*5220*/  FSEL R224, R57, -INF , !P3 ;  /* 0xff80000039e07808 */ /* 0x000fe40005800000 */
[----:B------:R-:W-:Y:S02]  /*5230*/  FSEL R223, R40, -INF , !P2 ;  /* 0xff80000028df7808 */ /* 0x000fe40005000000 */
[----:B------:R-:W-:Y:S02]  /*5240*/  FMNMX3.FTZ R164, R113, R112, R103, !PT ;  /* 0x0000007071a47276 */ /* 0x000fe40007810067 */
[----:B------:R-:W-:Y:S02]  /*5250*/  FSEL R221, R41, -INF , !P1 ;  /* 0xff80000029dd7808 */ /* 0x000fe40004800000 */
[----:B------:R-:W-:-:S02]  /*5260*/  FMNMX3.FTZ R164, R164, R114, R111, !PT ;  /* 0x00000072a4a47276 */ /* 0x000fc4000781006f */
[----:B------:R-:W-:Y:S02]  /*5270*/  FSEL R156, R63, -INF , !P5 ;  /* 0xff8000003f9c7808 */ /* 0x000fe40006800000 */
[----:B------:R-:W-:Y:S02]  /*5280*/  FMNMX3.FTZ R164, R164, R110, R90, !PT ;  /* 0x0000006ea4a47276 */ /* 0x000fe4000781005a */
[----:B------:R-:W-:Y:S02]  /*5290*/  FSEL R208, R58, -INF , !P4 ;  /* 0xff8000003ad07808 */ /* 0x000fe40006000000 */
[----:B------:R-:W-:Y:S02]  /*52a0*/  FMNMX3.FTZ R164, R164, R91, R160, !PT ;  /* 0x0000005ba4a47276 */ /* 0x000fe400078100a0 */
[----:B------:R-:W-:Y:S02]  /*52b0*/  FSEL R171, R59, -INF , !P3 ;  /* 0xff8000003bab7808 */ /* 0x000fe40005800000 */
[----:B--2---:R-:W-:-:S02]  /*52c0*/  FMNMX.FTZ R0, R0, R2, !PT ;  /* 0x0000000200007209 */ /* 0x004fc40007810000 */
[----:B------:R-:W-:Y:S02]  /*52d0*/  FMNMX3.FTZ R164, R164, R161, R147, !PT ;  /* 0x000000a1a4a47276 */ /* 0x000fe40007810093 */
[----:B------:R-:W-:Y:S01]  /*52e0*/  FSEL R159, R42, -INF , !P2 ;  /* 0xff8000002a9f7808 */ /* 0x000fe20005000000 */
[----:B------:R-:W2:Y:S01]  /*52f0*/  SHFL.BFLY PT, R2, R0, 0x1, 0x1f ;  /* 0x0c201f0000027f89 */ /* 0x000ea200000e0000 */
[----:B------:R-:W-:Y:S02]  /*5300*/  FMNMX3.FTZ R164, R164, R162, R180, !PT ;  /* 0x000000a2a4a47276 */ /* 0x000fe400078100b4 */
[----:B------:R-:W-:Y:S02]  /*5310*/  FSEL R158, R43, -INF , !P1 ;  /* 0xff8000002b9e7808 */ /* 0x000fe40004800000 */
[----:B------:R-:W-:Y:S02]  /*5320*/  FMNMX3.FTZ R164, R164, R181, R179, !PT ;  /* 0x000000b5a4a47276 */ /* 0x000fe400078100b3 */
[----:B------:R-:W-:-:S02]  /*5330*/  FSEL R153, R31, -INF , !P5 ;  /* 0xff8000001f997808 */ /* 0x000fc40006800000 */
[----:B------:R-:W-:Y:S02]  /*5340*/  FMNMX3.FTZ R164, R164, R182, R197, !PT ;  /* 0x000000b6a4a47276 */ /* 0x000fe400078100c5 */
[----:B------:R-:W-:Y:S02]  /*5350*/  FSEL R151, R38, -INF , !P4 ;  /* 0xff80000026977808 */ /* 0x000fe40006000000 */
[----:B------:R-:W-:Y:S02]  /*5360*/  FMNMX3.FTZ R164, R164, R196, R198, !PT ;  /* 0x000000c4a4a47276 */ /* 0x000fe400078100c6 */
[----:B------:R-:W-:Y:S02]  /*5370*/  FSEL R150, R39, -INF , !P3 ;  /* 0xff80000027967808 */ /* 0x000fe40005800000 */
[----:B------:R-:W-:Y:S02]  /*5380*/  FMNMX3.FTZ R164, R164, R199, R211, !PT ;  /* 0x000000c7a4a47276 */ /* 0x000fe400078100d3 */
[----:B------:R-:W-:-:S02]  /*5390*/  FSEL R149, R26, -INF , !P2 ;  /* 0xff8000001a957808 */ /* 0x000fc40005000000 */
[----:B------:R-:W-:Y:S02]  /*53a0*/  FMNMX3.FTZ R164, R164, R216, R209, !PT ;  /* 0x000000d8a4a47276 */ /* 0x000fe400078100d1 */
[----:B------:R-:W-:Y:S02]  /*53b0*/  FSEL R148, R27, -INF , !P1 ;  /* 0xff8000001b947808 */ /* 0x000fe40004800000 */
[----:B--2---:R-:W-:Y:S02]  /*53c0*/  FMNMX.FTZ R168, R0, R2, !PT ;  /* 0x0000000200a87209 */ /* 0x004fe40007810000 */
[----:B------:R-:W-:Y:S02]  /*53d0*/  FMNMX3.FTZ R164, R164, R210, R237, !PT ;  /* 0x000000d2a4a47276 */ /* 0x000fe400078100ed */
[C---:B------:R-:W-:Y:S01]  /*53e0*/  FSETP.NEU.FTZ.AND P0, PT, R168.reuse, -INF , PT ;  /* 0xff800000a800780b */ /* 0x040fe20003f1d000 */
[----:B-1----:R-:W-:Y:S01]  /*53f0*/  FMUL.FTZ R0, R168, UR12 ;  /* 0x0000000ca8007c20 */ /* 0x002fe20008410000 */
[----:B------:R-:W-:Y:S01]  /*5400*/  FMNMX3.FTZ R164, R164, R235, R229, !PT ;  /* 0x000000eba4a47276 */ /* 0x000fe200078100e5 */
[----:B------:R-:W-:Y:S03]  /*5410*/  STL [R1+0x5c], R168 ;  /* 0x00005ca801007387 */ /* 0x000fe60000100800 */
[----:B------:R-:W-:-:S02]  /*5420*/  FSEL R8, R0, RZ, P0 ;  /* 0x000000ff00087208 */ /* 0x000fc40000000000 */
[----:B------:R-:W-:Y:S02]  /*5430*/  FMNMX3.FTZ R0, R107, R106, R101, !PT ;  /* 0x0000006a6b007276 */ /* 0x000fe40007810065 */
[----:B------:R-:W-:Y:S02]  /*5440*/  FMNMX3.FTZ R164, R164, R156, R208, !PT ;  /* 0x0000009ca4a47276 */ /* 0x000fe400078100d0 */
[----:B------:R-:W-:Y:S02]  /*5450*/  FMNMX3.FTZ R0, R0, R102, R109, !PT ;  /* 0x0000006600007276 */ /* 0x000fe4000781006d */
[----:B------:R-:W-:Y:S02]  /*5460*/  FMNMX3.FTZ R164, R164, R171, R159, !PT ;  /* 0x000000aba4a47276 */ /* 0x000fe4000781009f */
[----:B------:R-:W-:Y:S02]  /*5470*/  FMNMX3.FTZ R0, R0, R108, R88, !PT ;  /* 0x0000006c00007276 */ /* 0x000fe40007810058 */
[----:B------:R-:W-:-:S02]  /*5480*/  FMNMX.FTZ R164, R158, R164, !PT ;  /* 0x000000a49ea47209 */ /* 0x000fc40007810000 */
[----:B------:R-:W-:-:S04]  /*5490*/  FMNMX3.FTZ R0, R0, R89, R144, !PT ;  /* 0x0000005900007276 */ /* 0x000fc80007810090 */
        /* <DEDUP_REMOVED lines=11> */
[----:B------:R-:W-:-:S05]  /*5550*/  FMNMX.FTZ R166, R221, R166, !PT ;  /* 0x000000a6dda67209 */ /* 0x000fca0007810000 */
[----:B------:R-:W1:Y:S02]  /*5560*/  SHFL.BFLY PT, R0, R166, 0x2, 0x1f ;  /* 0x0c401f00a6007f89 */ /* 0x000e6400000e0000 */
[----:B-1----:R-:W-:-:S05]  /*5570*/  FMNMX.FTZ R166, R166, R0, !PT ;  /* 0x00000000a6a67209 */ /* 0x002fca0007810000 */
[----:B------:R-:W1:Y:S02]  /*5580*/  SHFL.BFLY PT, R0, R166, 0x1, 0x1f ;  /* 0x0c201f00a6007f89 */ /* 0x000e6400000e0000 */
[----:B-1----:R-:W-:Y:S02]  /*5590*/  FMNMX.FTZ R166, R166, R0, !PT ;  /* 0x00000000a6a67209 */ /* 0x002fe40007810000 */
[----:B------:R-:W1:Y:S02]  /*55a0*/  SHFL.BFLY PT, R0, R164, 0x2, 0x1f ;  /* 0x0c401f00a4007f89 */ /* 0x000e6400000e0000 */
[C---:B------:R-:W-:Y:S01]  /*55b0*/  FSETP.NEU.FTZ.AND P0, PT, R166.reuse, -INF , PT ;  /* 0xff800000a600780b */ /* 0x040fe20003f1d000 */
[----:B------:R-:W-:Y:S01]  /*55c0*/  FMUL.FTZ R3, R166, UR12 ;  /* 0x0000000ca6037c20 */ /* 0x000fe20008410000 */
[----:B------:R-:W-:Y:S04]  /*55d0*/  STL [R1+0x60], R166 ;  /* 0x000060a601007387 */ /* 0x000fe80000100800 */
[----:B------:R-:W-:-:S02]  /*55e0*/  FSEL R3, R3, RZ, P0 ;  /* 0x000000ff03037208 */ /* 0x000fc40000000000 */
[----:B-1----:R-:W-:-:S05]  /*55f0*/  FMNMX.FTZ R164, R164, R0, !PT ;  /* 0x00000000a4a47209 */ /* 0x002fca0007810000 */
[----:B------:R-:W1:Y:S02]  /*5600*/  SHFL.BFLY PT, R0, R164, 0x1, 0x1f ;  /* 0x0c201f00a4007f89 */ /* 0x000e6400000e0000 */
[----:B-1----:R-:W-:Y:S01]  /*5610*/  FMNMX.FTZ R164, R164, R0, !PT ;  /* 0x00000000a4a47209 */ /* 0x002fe20007810000 */
[----:B------:R-:W-:-:S03]  /*5620*/  FFMA.FTZ R0, R105, UR12, -R8 ;  /* 0x0000000c69007c23 */ /* 0x000fc60008010808 */
[C---:B------:R-:W-:Y:S01]  /*5630*/  FSETP.NEU.FTZ.AND P0, PT, R164.reuse, -INF , PT ;  /* 0xff800000a400780b */ /* 0x040fe20003f1d000 */
[----:B------:R1:W-:Y:S01]  /*5640*/  MUFU.EX2 R81, R0 ;  /* 0x0000000000517308 */ /* 0x0003e20000000800 */
[----:B------:R-:W-:Y:S01]  /*5650*/  STL [R1+0x64], R164 ;  /* 0x000064a401007387 */ /* 0x000fe20000100800 */
[----:B------:R-:W-:-:S05]  /*5660*/  FMUL.FTZ R2, R164, UR12 ;  /* 0x0000000ca4027c20 */ /* 0x000fca0008410000 */
[----:B------:R-:W-:-:S05]  /*5670*/  FSEL R2, R2, RZ, P0 ;  /* 0x000000ff02027208 */ /* 0x000fca0000000000 */
[----:B------:R-:W-:-:S04]  /*5680*/  FFMA.FTZ R5, R113, UR12, -R2 ;  /* 0x0000000c71057c23 */ /* 0x000fc80008010802 */
[----:B------:R-:W-:Y:S01]  /*5690*/  MUFU.EX2 R7, R5 ;  /* 0x0000000500077308 */ /* 0x000fe20000000800 */
[----:B-1----:R-:W-:-:S07]  /*56a0*/  FFMA.FTZ R0, R104, UR12, -R8 ;  /* 0x0000000c68007c23 */ /* 0x002fce0008010808 */
[----:B------:R1:W-:Y:S02]  /*56b0*/  MUFU.EX2 R15, R0 ;  /* 0x00000000000f7308 */ /* 0x0003e40000000800 */
[----:B-1----:R-:W-:-:S06]  /*56c0*/  FFMA.FTZ R0, R23, UR12, -R8 ;  /* 0x0000000c17007c23 */ /* 0x002fcc0008010808 */
[----:B------:R1:W2:Y:S02]  /*56d0*/  MUFU.EX2 R4, R0 ;  /* 0x0000000000047308 */ /* 0x0002a40000000800 */
[----:B-1----:R-:W-:Y:S01]  /*56e0*/  FFMA.FTZ R0, R100, UR12, -R8 ;  /* 0x0000000c64007c23 */ /* 0x002fe20008010808 */
[----:B--2---:R1:W-:Y:S05]  /*56f0*/  STL [R1+0x28], R4 ;  /* 0x0000280401007387 */ /* 0x0043ea0000100800 */
[----:B------:R2:W-:Y:S02]  /*5700*/  MUFU.EX2 R241, R0 ;  /* 0x0000000000f17308 */ /* 0x0005e40000000800 */
[----:B--2---:R-:W-:-:S06]  /*5710*/  FFMA.FTZ R0, R107, UR12, -R3 ;  /* 0x0000000c6b007c23 */ /* 0x004fcc0008010803 */
[----:B------:R2:W-:Y:S01]  /*5720*/  MUFU.EX2 R247, R0 ;  /* 0x0000000000f77308 */ /* 0x0005e20000000800 */
[----:B-1----:R-:W-:Y:S01]  /*5730*/  FMNMX3.FTZ R4, R128, R127, R125, !PT ;  /* 0x0000007f80047276 */ /* 0x002fe2000781007d */
[----:B--2---:R-:W-:-:S06]  /*5740*/  FFMA.FTZ R0, R106, UR12, -R3 ;  /* 0x0000000c6a007c23 */ /* 0x004fcc0008010803 */
[----:B------:R1:W-:Y:S02]  /*5750*/  MUFU.EX2 R245, R0 ;  /* 0x0000000000f57308 */ /* 0x0003e40000000800 */
[----:B-1----:R-:W-:Y:S01]  /*5760*/  FMNMX3.FTZ R0, R4, R133, R131, !PT ;  /* 0x0000008504007276 */ /* 0x002fe20007810083 */
[----:B------:R-:W-:-:S03]  /*5770*/  FFMA.FTZ R4, R101, UR12, -R3 ;  /* 0x0000000c65047c23 */ /* 0x000fc60008010803 */
[----:B------:R-:W-:Y:S02]  /*5780*/  FMNMX3.FTZ R0, R0, R126, R130, !PT ;  /* 0x0000007e00007276 */ /* 0x000fe40007810082 */
[----:B------:R1:W2:Y:S02]  /*5790*/  MUFU.EX2 R6, R4 ;  /* 0x0000000400067308 */ /* 0x0002a40000000800 */
[----:B------:R-:W-:-:S04]  /*57a0*/  FMNMX3.FTZ R0, R0, R129, R146, !PT ;  /* 0x0000008100007276 */ /* 0x000fc80007810092 */
[----:B------:R-:W-:-:S04]  /*57b0*/  FMNMX3.FTZ R0, R0, R173, R172, !PT ;  /* 0x000000ad00007276 */ /* 0x000fc800078100ac */
[----:B------:R-:W-:Y:S01]  /*57c0*/  FMNMX3.FTZ R0, R0, R163, R178, !PT ;  /* 0x000000a300007276 */ /* 0x000fe200078100b2 */
[----:B-1----:R-:W-:Y:S01]  /*57d0*/  FFMA.FTZ R4, R102, UR12, -R3 ;  /* 0x0000000c66047c23 */ /* 0x002fe20008010803 */
[----:B--2---:R1:W-:Y:S03]  /*57e0*/  STL [R1+0x24], R6 ;  /* 0x0000240601007387 */ /* 0x0043e60000100800 */
[----:B------:R2:W3:Y:S02]  /*57f0*/  MUFU.EX2 R12, R4 ;  /* 0x00000004000c7308 */ /* 0x0004e40000000800 */
[----:B--2---:R-:W-:Y:S01]  /*5800*/  FMNMX3.FTZ R4, R0, R185, R184, !PT ;  /* 0x000000b900047276 */ /* 0x004fe200078100b8 */
[----:B---3--:R-:W-:Y:S01]  /*5810*/  STL [R1+0x34], R12 ;  /* 0x0000340c01007387 */ /* 0x008fe20000100800 */
[----:B------:R-:W-:Y:S02]  /*5820*/  IADD3 R0, PT, PT, R249, R252, RZ ;  /* 0x000000fcf9007210 */ /* 0x000fe40007ffe0ff */
[----:B------:R-:W-:Y:S01]  /*5830*/  FMNMX3.FTZ R4, R4, R183, R195, !PT ;  /* 0x000000b704047276 */ /* 0x000fe200078100c3 */
[----:B------:R2:W-:Y:S01]  /*5840*/  STL [R1+0x20], R7 ;  /* 0x0000200701007387 */ /* 0x0005e20000100800 */
[----:B------:R-:W-:Y:S01]  /*5850*/  LEA R232, R0, UR6, 0x1 ;  /* 0x0000000600e87c11 */ /* 0x000fe2000f8e08ff */
[----:B------:R-:W-:Y:S01]  /*5860*/  FFMA.FTZ R0, R112, UR12, -R2 ;  /* 0x0000000c70007c23 */ /* 0x000fe20008010802 */
[----:B------:R-:W-:-:S02]  /*5870*/  FMNMX3.FTZ R4, R4, R202, R201, !PT ;  /* 0x000000ca04047276 */ /* 0x000fc400078100c9 */
[----:B------:R-:W-:Y:S01]  /*5880*/  IADD3 R152, PT, PT, R167, R232, RZ ;  /* 0x000000e8a7987210 */ /* 0x000fe20007ffe0ff */
[----:B------:R3:W4:Y:S01]  /*5890*/  MUFU.EX2 R9, R0 ;  /* 0x0000000000097308 */ /* 0x0007220000000800 */
[C---:B------:R-:W-:Y:S01]  /*58a0*/  IMAD.IADD R188, R22.reuse, 0x1, R232 ;  /* 0x0000000116bc7824 */ /* 0x040fe200078e02e8 */
[----:B------:R-:W-:Y:S01]  /*58b0*/  LDSM.16.MT88.4 R32, [R232+0x8000] ;  /* 0x00800000e820783b */ /* 0x000fe20000004200 */
[----:B------:R-:W-:Y:S02]  /*58c0*/  IADD3 R132, PT, PT, R22, R152, RZ ;  /* 0x0000009816847210 */ /* 0x000fe40007ffe0ff */
[----:B-1----:R-:W-:Y:S01]  /*58d0*/  F2FP.BF16.F32.PACK_AB R6, R12, R6 ;  /* 0x000000060c06723e */ /* 0x002fe200000010ff */
[----:B------:R-:W-:Y:S04]  /*58e0*/  LDSM.16.MT88.4 R44, [R188+0x8000] ;  /* 0x00800000bc2c783b */ /* 0x000fe80000004200 */
[----:B------:R-:W-:Y:S04]  /*58f0*/  LDSM.16.MT88.4 R52, [R152+0x8000] ;  /* 0x008000009834783b */ /* 0x000fe80000004200 */
[----:B------:R-:W-:Y:S01]  /*5900*/  LDSM.16.MT88.4 R60, [R132+0x8000] ;  /* 0x00800000843c783b */ /* 0x000fe20000004200 */
[----:B---3--:R-:W-:Y:S01]  /*5910*/  FMNMX3.FTZ R0, R4, R200, R207, !PT ;  /* 0x000000c804007276 */ /* 0x008fe200078100cf */
[----:B------:R-:W-:-:S02]  /*5920*/  FFMA.FTZ R4, R103, UR12, -R2 ;  /* 0x0000000c67047c23 */ /* 0x000fc40008010802 */
[----:B----4-:R1:W-:Y:S01]  /*5930*/  STL [R1+0x1c], R9 ;  /* 0x00001c0901007387 */ /* 0x0103e20000100800 */
[----:B------:R-:W-:Y:S01]  /*5940*/  F2FP.BF16.F32.PACK_AB R5, R9, R7 ;  /* 0x000000070905723e */ /* 0x000fe200000010ff */
[----:B------:R3:W4:Y:S01]  /*5950*/  MUFU.EX2 R164, R4 ;  /* 0x0000000400a47308 */ /* 0x0007220000000800 */
[----:B------:R-:W-:Y:S01]  /*5960*/  FMNMX3.FTZ R0, R0, R230, R226, !PT ;  /* 0x000000e600007276 */ /* 0x000fe200078100e2 */
[----:B------:R-:W-:Y:S03]  /*5970*/  LDSM.16.MT88.4 R72, [R152+0x8800] ;  /* 0x008800009848783b */ /* 0x000fe60000004200 */
[----:B------:R-:W-:Y:S01]  /*5980*/  FMNMX3.FTZ R0, R0, R217, R240, !PT ;  /* 0x000000d900007276 */ /* 0x000fe200078100f0 */
[----:B------:R-:W-:Y:S03]  /*5990*/  LDSM.16.MT88.4 R64, [R232+0x8800] ;  /* 0x00880000e840783b */ /* 0x000fe60000004200 */
[----:B------:R-:W-:Y:S01]  /*59a0*/  FMNMX3.FTZ R0, R0, R239, R234, !PT ;  /* 0x000000ef00007276 */ /* 0x000fe200078100ea */
[----:B------:R-:W-:Y:S03]  /*59b0*/  LDSM.16.MT88.4 R68, [R188+0x8800] ;  /* 0x00880000bc44783b */ /* 0x000fe60000004200 */
[----:B------:R-:W-:Y:S01]  /*59c0*/  FMNMX3.FTZ R0, R0, R153, R151, !PT ;  /* 0x0000009900007276 */ /* 0x000fe20007810097 */
[----:B------:R-:W-:Y:S01]  /*59d0*/  LDSM.16.MT88.4 R76, [R132+0x8800] ;  /* 0x00880000844c783b */ /* 0x000fe20000004200 */
[----:B---3--:R-:W-:-:S03]  /*59e0*/  FFMA.FTZ R4, R114, UR12, -R2 ;  /* 0x0000000c72047c23 */ /* 0x008fc60008010802 */
[----:B----4-:R3:W-:Y:S01]  /*59f0*/  STL [R1+0x6c], R164 ;  /* 0x00006ca401007387 */ /* 0x0107e20000100800 */
[----:B------:R-:W-:Y:S01]  /*5a00*/  FMNMX3.FTZ R0, R0, R150, R149, !PT ;  /* 0x0000009600007276 */ /* 0x000fe20007810095 */
[----:B------:R-:W2:Y:S03]  /*5a10*/  MUFU.EX2 R251, R4 ;  /* 0x0000000400fb7308 */ /* 0x000ea60000000800 */
[----:B------:R-:W-:-:S05]  /*5a20*/  FMNMX.FTZ R0, R148, R0, !PT ;  /* 0x0000000094007209 */ /* 0x000fca0007810000 */
[----:B------:R-:W4:Y:S01]  /*5a30*/  SHFL.BFLY PT, R10, R0, 0x2, 0x1f ;  /* 0x0c401f00000a7f89 */ /* 0x000f2200000e0000 */
[----:B--2---:R-:W-:Y:S01]  /*5a40*/  F2FP.BF16.F32.PACK_AB R7, R251, R164 ;  /* 0x000000a4fb07723e */ /* 0x004fe200000010ff */
[--C-:B-1----:R-:W-:Y:S01]  /*5a50*/  FFMA.FTZ R9, R88, UR12, -R3.reuse ;  /* 0x0000000c58097c23 */ /* 0x102fe20008010803 */
[--C-:B------:R-:W-:Y:S01]  /*5a60*/  FFMA.FTZ R4, R109, UR12, -R3.reuse ;  /* 0x0000000c6d047c23 */ /* 0x100fe20008010803 */
[----:B---3--:R-:W2:Y:S01]  /*5a70*/  LDL.LU R164, [R1+0x28] ;  /* 0x0000280001a47983 */ /* 0x008ea20000300800 */
[----:B----4-:R-:W-:Y:S01]  /*5a80*/  FMNMX.FTZ R0, R0, R10, !PT ;  /* 0x0000000a00007209 */ /* 0x010fe20007810000 */
[----:B------:R1:W-:Y:S04]  /*5a90*/  MUFU.EX2 R14, R9 ;  /* 0x00000009000e7308 */ /* 0x0003e80000000800 */
[----:B------:R-:W3:Y:S04]  /*5aa0*/  SHFL.BFLY PT, R10, R0, 0x1, 0x1f ;  /* 0x0c201f00000a7f89 */ /* 0x000ee800000e0000 */
[----:B------:R4:W-:Y:S01]  /*5ab0*/  MUFU.EX2 R80, R4 ;  /* 0x0000000400507308 */ /* 0x0009e20000000800 */
[----:B-1----:R-:W-:-:S07]  /*5ac0*/  FFMA.FTZ R9, R89, UR12, -R3 ;  /* 0x0000000c59097c23 */ /* 0x002fce0008010803 */
[----:B------:R1:W-:Y:S01]  /*5ad0*/  MUFU.EX2 R212, R9 ;  /* 0x0000000900d47308 */ /* 0x0003e20000000800 */
[----:B----4-:R-:W-:-:S07]  /*5ae0*/  FFMA.FTZ R4, R108, UR12, -R3 ;  /* 0x0000000c6c047c23 */ /* 0x010fce0008010803 */
[----:B------:R4:W4:Y:S01]  /*5af0*/  MUFU.EX2 R214, R4 ;  /* 0x0000000400d67308 */ /* 0x0009220000000800 */
[----:B-1----:R-:W-:-:S07]  /*5b00*/  FFMA.FTZ R9, R111, UR12, -R2 ;  /* 0x0000000c6f097c23 */ /* 0x002fce0008010802 */
[----:B------:R1:W-:Y:S01]  /*5b10*/  MUFU.EX2 R252, R9 ;  /* 0x0000000900fc7308 */ /* 0x0003e20000000800 */
[----:B---3--:R-:W-:Y:S02]  /*5b20*/  FMNMX.FTZ R167, R0, R10, !PT ;  /* 0x0000000a00a77209 */ /* 0x008fe40007810000 */
[----:B----4-:R-:W-:-:S03]  /*5b30*/  F2FP.BF16.F32.PACK_AB R4, R245, R247 ;  /* 0x000000f7f504723e */ /* 0x010fc600000010ff */
[C---:B------:R-:W-:Y:S01]  /*5b40*/  FMUL.FTZ R0, R167.reuse, UR12 ;  /* 0x0000000ca7007c20 */ /* 0x040fe20008410000 */
[----:B------:R-:W-:Y:S01]  /*5b50*/  FSETP.NEU.FTZ.AND P0, PT, R167, -INF , PT ;  /* 0xff800000a700780b */ /* 0x000fe20003f1d000 */
[----:B-1----:R-:W-:-:S04]  /*5b60*/  FFMA.FTZ R9, R110, UR12, -R2 ;  /* 0x0000000c6e097c23 */ /* 0x002fc80008010802 */
[----:B------:R1:W3:Y:S01]  /*5b70*/  MUFU.EX2 R215, R9 ;  /* 0x0000000900d77308 */ /* 0x0002e20000000800 */
[----:B------:R-:W-:Y:S01]  /*5b80*/  HMMA.16816.F32.BF16 R40, R4, R32, RZ ;  /* 0x000000200428723c */ /* 0x000fe200000418ff */
[----:B------:R-:W-:-:S07]  /*5b90*/  FSEL R0, R0, RZ, P0 ;  /* 0x000000ff00007208 */ /* 0x000fce0000000000 */
[----:B------:R-:W-:Y:S01]  /*5ba0*/  HMMA.16816.F32.BF16 R56, R4, R44, RZ ;  /* 0x0000002c0438723c */ /* 0x000fe200000418ff */
[----:B-1----:R-:W-:-:S07]  /*5bb0*/  FFMA.FTZ R9, R90, UR12, -R2 ;  /* 0x0000000c5a097c23 */ /* 0x002fce0008010802 */
[C---:B------:R-:W-:Y:S01]  /*5bc0*/  HMMA.16816.F32.BF16 R48, R4.reuse, R52, RZ ;  /* 0x000000340430723c */ /* 0x040fe200000418ff */
[----:B------:R1:W-:Y:S07]  /*5bd0*/  MUFU.EX2 R243, R9 ;  /* 0x0000000900f37308 */ /* 0x0003ee0000000800 */
[C---:B------:R-:W-:Y:S08]  /*5be0*/  HMMA.16816.F32.BF16 R20, R4.reuse, R60, RZ ;  /* 0x0000003c0414723c */ /* 0x040ff000000418ff */
[----:B------:R-:W-:Y:S01]  /*5bf0*/  HMMA.16816.F32.BF16 R36, R4, R34, RZ ;  /* 0x000000220424723c */ /* 0x000fe200000418ff */
[----:B-1----:R-:W-:-:S07]  /*5c00*/  FFMA.FTZ R9, R91, UR12, -R2 ;  /* 0x0000000c5b097c23 */ /* 0x002fce0008010802 */
[C---:B------:R-:W-:Y:S01]  /*5c10*/  HMMA.16816.F32.BF16 R28, R4.reuse, R46, RZ ;  /* 0x0000002e041c723c */ /* 0x040fe200000418ff */
[----:B------:R1:W4:Y:S07]  /*5c20*/  MUFU.EX2 R165, R9 ;  /* 0x0000000900a57308 */ /* 0x00032e0000000800 */
[C---:B------:R-:W-:Y:S08]  /*5c30*/  HMMA.16816.F32.BF16 R24, R4.reuse, R54, RZ ;  /* 0x000000360418723c */ /* 0x040ff000000418ff */
[----:B------:R-:W-:Y:S01]  /*5c40*/  HMMA.16816.F32.BF16 R16, R4, R62, RZ ;  /* 0x0000003e0410723c */ /* 0x000fe200000418ff */
[----:B------:R-:W-:-:S04]  /*5c50*/  FFMA.FTZ R4, R121, UR12, -R8 ;  /* 0x0000000c79047c23 */ /* 0x000fc80008010808 */
[----:B------:R3:W-:Y:S01]  /*5c60*/  MUFU.EX2 R242, R4 ;  /* 0x0000000400f27308 */ /* 0x0007e20000000800 */
[----:B------:R-:W-:Y:S01]  /*5c70*/  STL [R1+0x68], R251 ;  /* 0x000068fb01007387 */ /* 0x000fe20000100800 */
[--C-:B-1----:R-:W-:Y:S01]  /*5c80*/  FFMA.FTZ R9, R120, UR12, -R8.reuse ;  /* 0x0000000c78097c23 */ /* 0x102fe20008010808 */
[----:B------:R-:W-:Y:S02]  /*5c90*/  F2FP.BF16.F32.PACK_AB R12, R214, R80 ;  /* 0x00000050d60c723e */ /* 0x000fe400000010ff */
[----:B------:R1:W-:Y:S04]  /*5ca0*/  STL [R1+0x38], R14 ;  /* 0x0000380e01007387 */ /* 0x0003e80000100800 */
[----:B------:R4:W-:Y:S01]  /*5cb0*/  STL [R1+0x70], R214 ;  /* 0x000070d601007387 */ /* 0x0009e20000100800 */
[----:B---3--:R-:W-:-:S04]  /*5cc0*/  FFMA.FTZ R4, R124, UR12, -R8 ;  /* 0x0000000c7c047c23 */ /* 0x008fc80008010808 */
[----:B------:R3:W-:Y:S01]  /*5cd0*/  MUFU.EX2 R244, R4 ;  /* 0x0000000400f47308 */ /* 0x0007e20000000800 */
[----:B------:R4:W-:Y:S01]  /*5ce0*/  STL [R1+0x74], R212 ;  /* 0x000074d401007387 */ /* 0x0009e20000100800 */
[----:B------:R-:W-:-:S06]  /*5cf0*/  IMAD.MOV.U32 R10, RZ, RZ, R15 ;  /* 0x000000ffff0a7224 */ /* 0x000fcc00078e000f */
[----:B------:R4:W-:Y:S01]  /*5d00*/  MUFU.EX2 R250, R9 ;  /* 0x0000000900fa7308 */ /* 0x0009e20000000800 */
[----:B-1----:R-:W-:Y:S01]  /*5d10*/  F2FP.BF16.F32.PACK_AB R14, R212, R14 ;  /* 0x0000000ed40e723e */ /* 0x002fe200000010ff */
[----:B---3--:R-:W-:-:S06]  /*5d20*/  FFMA.FTZ R4, R128, UR12, -R0 ;  /* 0x0000000c80047c23 */ /* 0x008fcc0008010800 */
[----:B----4-:R1:W-:Y:S01]  /*5d30*/  MUFU.EX2 R214, R4 ;  /* 0x0000000400d67308 */ /* 0x0103e20000000800 */
[----:B------:R-:W-:Y:S01]  /*5d40*/  FFMA.FTZ R9, R115, UR12, -R8 ;  /* 0x0000000c73097c23 */ /* 0x000fe20008010808 */
[----:B------:R-:W-:-:S06]  /*5d50*/  F2FP.BF16.F32.PACK_AB R13, R215, R252 ;  /* 0x000000fcd70d723e */ /* 0x000fcc00000010ff */
[----:B------:R3:W-:Y:S01]  /*5d60*/  MUFU.EX2 R82, R9 ;  /* 0x0000000900527308 */ /* 0x0007e20000000800 */
[----:B------:R-:W-:Y:S01]  /*5d70*/  F2FP.BF16.F32.PACK_AB R15, R165, R243 ;  /* 0x000000f3a50f723e */ /* 0x000fe200000010ff */
[----:B-1----:R-:W-:-:S06]  /*5d80*/  FFMA.FTZ R4, R127, UR12, -R0 ;  /* 0x0000000c7f047c23 */ /* 0x002fcc0008010800 */
[----:B------:R1:W4:Y:S01]  /*5d90*/  MUFU.EX2 R212, R4 ;  /* 0x0000000400d47308 */ /* 0x0003220000000800 */
[----:B---3--:R-:W-:-:S07]  /*5da0*/  FFMA.FTZ R9, R130, UR12, -R0 ;  /* 0x0000000c82097c23 */ /* 0x008fce0008010800 */
[----:B------:R3:W-:Y:S01]  /*5db0*/  MUFU.EX2 R168, R9 ;  /* 0x0000000900a87308 */ /* 0x0007e20000000800 */
[----:B-1----:R-:W-:-:S07]  /*5dc0*/  FFMA.FTZ R4, R125, UR12, -R0 ;  /* 0x0000000c7d047c23 */ /* 0x002fce0008010800 */
[----:B------:R1:W-:Y:S01]  /*5dd0*/  MUFU.EX2 R251, R4 ;  /* 0x0000000400fb7308 */ /* 0x0003e20000000800 */
[----:B------:R-:W-:Y:S01]  /*5de0*/  HMMA.16816.F32.BF16 R108, R12, R72, R48 ;  /* 0x000000480c6c723c */ /* 0x000fe20000041830 */
[----:B---3--:R-:W-:-:S06]  /*5df0*/  FFMA.FTZ R9, R129, UR12, -R0 ;  /* 0x0000000c81097c23 */ /* 0x008fcc0008010800 */
[----:B------:R3:W-:Y:S01]  /*5e00*/  MUFU.EX2 R49, R9 ;  /* 0x0000000900317308 */ /* 0x0007e20000000800 */
[----:B-1----:R-:W-:-:S07]  /*5e10*/  FFMA.FTZ R4, R133, UR12, -R0 ;  /* 0x0000000c85047c23 */ /* 0x002fce0008010800 */
[----:B------:R1:W4:Y:S01]  /*5e20*/  MUFU.EX2 R133, R4 ;  /* 0x0000000400857308 */ /* 0x0003220000000800 */
[----:B---3--:R-:W-:-:S07]  /*5e30*/  FFMA.FTZ R9, R141, UR12, -R8 ;  /* 0x0000000c8d097c23 */ /* 0x008fce0008010808 */
[----:B------:R3:W-:Y:S01]  /*5e40*/  MUFU.EX2 R248, R9 ;  /* 0x0000000900f87308 */ /* 0x0007e20000000800 */
[----:B-1----:R-:W-:Y:S01]  /*5e50*/  FFMA.FTZ R4, R131, UR12, -R0 ;  /* 0x0000000c83047c23 */ /* 0x002fe20008010800 */
[----:B------:R-:W-:-:S06]  /*5e60*/  MOV R131, R81 ;  /* 0x0000005100837202 */ /* 0x000fcc0000000f00 */
[----:B------:R1:W-:Y:S01]  /*5e70*/  MUFU.EX2 R249, R4 ;  /* 0x0000000400f97308 */ /* 0x0003e20000000800 */
[----:B---3--:R-:W-:-:S07]  /*5e80*/  FFMA.FTZ R9, R140, UR12, -R8 ;  /* 0x0000000c8c097c23 */ /* 0x008fce0008010808 */
[----:B------:R3:W-:Y:S01]  /*5e90*/  MUFU.EX2 R125, R9 ;  /* 0x00000009007d7308 */ /* 0x0007e20000000800 */
[----:B----4-:R-:W-:Y:S02]  /*5ea0*/  F2FP.BF16.F32.PACK_AB R5, R212, R214 ;  /* 0x000000d6d405723e */ /* 0x010fe400000010ff */
[----:B------:R-:W-:Y:S01]  /*5eb0*/  F2FP.BF16.F32.PACK_AB R7, R133, R251 ;  /* 0x000000fb8507723e */ /* 0x000fe200000010ff */
[----:B-1----:R-:W-:-:S04]  /*5ec0*/  FFMA.FTZ R4, R126, UR12, -R0 ;  /* 0x0000000c7e047c23 */ /* 0x002fc80008010800 */
[----:B------:R1:W4:Y:S01]  /*5ed0*/  MUFU.EX2 R128, R4 ;  /* 0x0000000400807308 */ /* 0x0003220000000800 */
[----:B---3--:R-:W-:-:S07]  /*5ee0*/  FFMA.FTZ R9, R135, UR12, -R8 ;  /* 0x0000000c87097c23 */ /* 0x008fce0008010808 */
[----:B------:R3:W-:Y:S01]  /*5ef0*/  MUFU.EX2 R50, R9 ;  /* 0x0000000900327308 */ /* 0x0007e20000000800 */
[----:B------:R-:W-:Y:S01]  /*5f00*/  HMMA.16816.F32.BF16 R120, R12, R64, R40 ;  /* 0x000000400c78723c */ /* 0x000fe20000041828 */
[----:B-1----:R-:W-:Y:S02]  /*5f10*/  F2FP.BF16.F32.PACK_AB R4, R10, R131 ;  /* 0x000000830a04723e */ /* 0x002fe400000010ff */
[----:B--2---:R-:W-:Y:S01]  /*5f20*/  F2FP.BF16.F32.PACK_AB R6, R241, R164 ;  /* 0x000000a4f106723e */ /* 0x004fe200000010ff */
[----:B---3--:R-:W-:-:S04]  /*5f30*/  FFMA.FTZ R9, R134, UR12, -R8 ;  /* 0x0000000c86097c23 */ /* 0x008fc80008010808 */
[C---:B------:R-:W-:Y:S01]  /*5f40*/  HMMA.16816.F32.BF16 R112, R12.reuse, R68, R56 ;  /* 0x000000440c70723c */ /* 0x040fe20000041838 */
[----:B------:R1:W-:Y:S07]  /*5f50*/  MUFU.EX2 R166, R9 ;  /* 0x0000000900a67308 */ /* 0x0003ee0000000800 */
[C---:B------:R-:W-:Y:S08]  /*5f60*/  HMMA.16816.F32.BF16 R116, R12.reuse, R76, R20 ;  /* 0x0000004c0c74723c */ /* 0x040ff00000041814 */
[----:B------:R-:W-:Y:S01]  /*5f70*/  HMMA.16816.F32.BF16 R104, R12, R66, R36 ;  /* 0x000000420c68723c */ /* 0x000fe20000041824 */
[----:B-1----:R-:W-:-:S07]  /*5f80*/  FFMA.FTZ R9, R146, UR12, -R0 ;  /* 0x0000000c92097c23 */ /* 0x002fce0008010800 */
[C---:B------:R-:W-:Y:S01]  /*5f90*/  HMMA.16816.F32.BF16 R96, R12.reuse, R70, R28 ;  /* 0x000000460c60723c */ /* 0x040fe2000004181c */
[----:B------:R1:W-:Y:S07]  /*5fa0*/  MUFU.EX2 R56, R9 ;  /* 0x0000000900387308 */ /* 0x0003ee0000000800 */
[C---:B------:R-:W-:Y:S08]  /*5fb0*/  HMMA.16816.F32.BF16 R92, R12.reuse, R74, R24 ;  /* 0x0000004a0c5c723c */ /* 0x040ff00000041818 */
[----:B------:R-:W-:Y:S01]  /*5fc0*/  HMMA.16816.F32.BF16 R100, R12, R78, R16 ;  /* 0x0000004e0c64723c */ /* 0x000fe20000041810 */
[----:B-1----:R-:W-:-:S07]  /*5fd0*/  FFMA.FTZ R9, R144, UR12, -R3 ;  /* 0x0000000c90097c23 */ /* 0x002fce0008010803 */
[----:B------:R-:W-:Y:S01]  /*5fe0*/  HMMA.16816.F32.BF16 R12, R4, R44, RZ ;  /* 0x0000002c040c723c */ /* 0x000fe200000418ff */
[----:B------:R1:W-:Y:S01]  /*5ff0*/  MUFU.EX2 R213, R9 ;  /* 0x0000000900d57308 */ /* 0x0003e20000000800 */
[----:B------:R-:W-:-:S06]  /*6000*/  MOV R127, R82 ;  /* 0x00000052007f7202 */ /* 0x000fcc0000000f00 */
        /* <DEDUP_REMOVED lines=8> */
[----:B------:R1:W-:Y:S07]  /*6090*/  MUFU.EX2 R126, R9 ;  /* 0x00000009007e7308 */ /* 0x0003ee0000000800 */
[C---:B------:R-:W-:Y:S08]  /*60a0*/  HMMA.16816.F32.BF16 R24, R4.reuse, R60, RZ ;  /* 0x0000003c0418723c */ /* 0x040ff000000418ff */
[----:B------:R-:W-:Y:S01]  /*60b0*/  HMMA.16816.F32.BF16 R40, R4, R62, RZ ;  /* 0x0000003e0428723c */ /* 0x000fe200000418ff */
[----:B------:R-:W-:-:S02]  /*60c0*/  F2FP.BF16.F32.PACK_AB R4, R127, R250 ;  /* 0x000000fa7f04723e */ /* 0x000fc400000010ff */
[----:B----4-:R-:W-:Y:S02]  /*60d0*/  F2FP.BF16.F32.PACK_AB R5, R128, R249 ;  /* 0x000000f98005723e */ /* 0x010fe400000010ff */
[----:B------:R-:W-:Y:S02]  /*60e0*/  F2FP.BF16.F32.PACK_AB R6, R244, R242 ;  /* 0x000000f2f406723e */ /* 0x000fe400000010ff */
[----:B------:R-:W-:Y:S01]  /*60f0*/  F2FP.BF16.F32.PACK_AB R7, R49, R168 ;  /* 0x000000a83107723e */ /* 0x000fe200000010ff */
[----:B-1----:R-:W-:-:S04]  /*6100*/  FFMA.FTZ R9, R142, UR12, -R3 ;  /* 0x0000000c8e097c23 */ /* 0x002fc80008010803 */
[----:B------:R1:W2:Y:S02]  /*6110*/  MUFU.EX2 R51, R9 ;  /* 0x0000000900337308 */ /* 0x0002a40000000800 */
[----:B------:R-:W-:Y:S01]  /*6120*/  HMMA.16816.F32.BF16 R88, R4, R68, R12 ;  /* 0x000000440458723c */ /* 0x000fe2000004180c */
[----:B------:R-:W3:Y:S01]  /*6130*/  LDSM.16.MT88.4 R12, [R232+0x9000] ;  /* 0x00900000e80c783b */ /* 0x000ee20000004200 */
[----:B------:R-:W-:Y:S02]  /*6140*/  IMAD.MOV.U32 R124, RZ, RZ, R80 ;  /* 0x000000ffff7c7224 */ /* 0x000fe400078e0050 */
[----:B-1----:R-:W-:-:S04]  /*6150*/  FFMA.FTZ R9, R160, UR12, -R2 ;  /* 0x0000000ca0097c23 */ /* 0x002fc80008010802 */
[----:B------:R1:W-:Y:S01]  /*6160*/  MUFU.EX2 R143, R9 ;  /* 0x00000009008f7308 */ /* 0x0003e20000000800 */
[C---:B------:R-:W-:Y:S01]  /*6170*/  HMMA.16816.F32.BF16 R84, R4.reuse, R64, R16 ;  /* 0x000000400454723c */ /* 0x040fe20000041810 */
[----:B------:R-:W-:Y:S01]  /*6180*/  MOV R130, R215 ;  /* 0x000000d700827202 */ /* 0x000fe20000000f00 */
[----:B------:R-:W-:Y:S06]  /*6190*/  LDSM.16.MT88.4 R16, [R188+0x9000] ;  /* 0x00900000bc10783b */ /* 0x000fec0000004200 */
[----:B------:R-:W-:Y:S01]  /*61a0*/  HMMA.16816.F32.BF16 R60, R4, R72, R20 ;  /* 0x00000048043c723c */ /* 0x000fe20000041814 */
[----:B------:R-:W4:Y:S01]  /*61b0*/  LDSM.16.MT88.4 R20, [R152+0x9000] ;  /* 0x009000009814783b */ /* 0x000f220000004200 */
[----:B-1----:R-:W-:-:S06]  /*61c0*/  FFMA.FTZ R9, R161, UR12, -R2 ;  /* 0x0000000ca1097c23 */ /* 0x002fcc0008010802 */
[C---:B------:R-:W-:Y:S01]  /*61d0*/  HMMA.16816.F32.BF16 R80, R4.reuse, R76, R24 ;  /* 0x0000004c0450723c */ /* 0x040fe20000041818 */
[----:B------:R-:W1:Y:S01]  /*61e0*/  LDSM.16.MT88.4 R24, [R132+0x9000] ;  /* 0x009000008418783b */ /* 0x000e620000004200 */
[----:B------:R2:W3:Y:S06]  /*61f0*/  MUFU.EX2 R141, R9 ;  /* 0x00000009008d7308 */ /* 0x0004ec0000000800 */
[C---:B------:R-:W-:Y:S08]  /*6200*/  HMMA.16816.F32.BF16 R32, R4.reuse, R66, R32 ;  /* 0x000000420420723c */ /* 0x040ff00000041820 */
[----:B------:R-:W-:Y:S01]  /*6210*/  HMMA.16816.F32.BF16 R28, R4, R70, R28 ;  /* 0x00000046041c723c */ /* 0x000fe2000004181c */
[----:B--2---:R-:W-:-:S07]  /*6220*/  FFMA.FTZ R9, R147, UR12, -R2 ;  /* 0x0000000c93097c23 */ /* 0x004fce0008010802 */
[C---:B------:R-:W-:Y:S01]  /*6230*/  HMMA.16816.F32.BF16 R36, R4.reuse, R74, R36 ;  /* 0x0000004a0424723c */ /* 0x040fe20000041824 */
[----:B------:R2:W-:Y:S07]  /*6240*/  MUFU.EX2 R246, R9 ;  /* 0x0000000900f67308 */ /* 0x0005ee0000000800 */
[----:B------:R-:W-:Y:S01]  /*6250*/  HMMA.16816.F32.BF16 R40, R4, R78, R40 ;  /* 0x0000004e0428723c */ /* 0x000fe20000041828 */
[----:B------:R-:W-:-:S04]  /*6260*/  FFMA.FTZ R4, R162, UR12, -R2 ;  /* 0x0000000ca2047c23 */ /* 0x000fc80008010802 */
[----:B------:R3:W4:Y:S01]  /*6270*/  MUFU.EX2 R147, R4 ;  /* 0x0000000400937308 */ /* 0x0007220000000800 */
[----:B--2---:R-:W-:-:S07]  /*6280*/  FFMA.FTZ R9, R163, UR12, -R0 ;  /* 0x0000000ca3097c23 */ /* 0x004fce0008010800 */
[----:B------:R2:W-:Y:S01]  /*6290*/  MUFU.EX2 R215, R9 ;  /* 0x0000000900d77308 */ /* 0x0005e20000000800 */
[----:B---3--:R-:W-:Y:S01]  /*62a0*/  FFMA.FTZ R4, R173, UR12, -R0 ;  /* 0x0000000cad047c23 */ /* 0x008fe20008010800 */
[----:B------:R-:W-:-:S06]  /*62b0*/  MOV R173, R51 ;  /* 0x0000003300ad7202 */ /* 0x000fcc0000000f00 */
[----:B------:R3:W1:Y:S01]  /*62c0*/  MUFU.EX2 R44, R4 ;  /* 0x00000004002c7308 */ /* 0x0006620000000800 */
[----:B--2---:R-:W-:Y:S01]  /*62d0*/  FFMA.FTZ R9, R175, UR12, -R8 ;  /* 0x0000000caf097c23 */ /* 0x004fe20008010808 */
[----:B------:R-:W-:Y:S02]  /*62e0*/  F2FP.BF16.F32.PACK_AB R5, R141, R143 ;  /* 0x0000008f8d05723e */ /* 0x000fe400000010ff */
[----:B------:R-:W-:-:S04]  /*62f0*/  F2FP.BF16.F32.PACK_AB R6, R173, R126 ;  /* 0x0000007ead06723e */ /* 0x000fc800000010ff */
[----:B------:R2:W-:Y:S01]  /*6300*/  MUFU.EX2 R145, R9 ;  /* 0x0000000900917308 */ /* 0x0005e20000000800 */
[----:B----4-:R-:W-:Y:S01]  /*6310*/  F2FP.BF16.F32.PACK_AB R7, R147, R246 ;  /* 0x000000f69307723e */ /* 0x010fe200000010ff */
[----:B---3--:R-:W-:-:S06]  /*6320*/  FFMA.FTZ R4, R172, UR12, -R0 ;  /* 0x0000000cac047c23 */ /* 0x008fcc0008010800 */
[----:B------:R3:W4:Y:S01]  /*6330*/  MUFU.EX2 R129, R4 ;  /* 0x0000000400817308 */ /* 0x0007220000000800 */
[----:B--2---:R-:W-:Y:S01]  /*6340*/  FFMA.FTZ R9, R174, UR12, -R8 ;  /* 0x0000000cae097c23 */ /* 0x004fe20008010808 */
[----:B------:R-:W-:-:S06]  /*6350*/  MOV R162, R56 ;  /* 0x0000003800a27202 */ /* 0x000fcc0000000f00 */
[----:B------:R2:W-:Y:S01]  /*6360*/  MUFU.EX2 R135, R9 ;  /* 0x0000000900877308 */ /* 0x0005e20000000800 */
[----:B---3--:R-:W-:-:S07]  /*6370*/  F2FP.BF16.F32.PACK_AB R4, R48, R213 ;  /* 0x000000d53004723e */ /* 0x008fce00000010ff */
[----:B------:R-:W-:Y:S01]  /*6380*/  HMMA.16816.F32.BF16 R56, R4, R12, R120 ;  /* 0x0000000c0438723c */ /* 0x000fe20000041878 */
[----:B--2---:R-:W-:Y:S01]  /*6390*/  FFMA.FTZ R9, R137, UR12, -R8 ;  /* 0x0000000c89097c23 */ /* 0x004fe20008010808 */
[----:B------:R-:W-:-:S03]  /*63a0*/  MOV R122, R252 ;  /* 0x000000fc007a7202 */ /* 0x000fc60000000f00 */
[----:B------:R2:W3:Y:S02]  /*63b0*/  MUFU.EX2 R252, R9 ;  /* 0x0000000900fc7308 */ /* 0x0004e40000000800 */
[----:B--2---:R-:W-:-:S06]  /*63c0*/  FFMA.FTZ R9, R136, UR12, -R8 ;  /* 0x0000000c88097c23 */ /* 0x004fcc0008010808 */
[----:B------:R2:W-:Y:S01]  /*63d0*/  MUFU.EX2 R161, R9 ;  /* 0x0000000900a17308 */ /* 0x0005e20000000800 */
[----:B------:R-:W-:Y:S01]  /*63e0*/  MOV R140, R124 ;  /* 0x0000007c008c7202 */ /* 0x000fe20000000f00 */
[----:B--2---:R-:W-:-:S06]  /*63f0*/  FFMA.FTZ R9, R178, UR12, -R0 ;  /* 0x0000000cb2097c23 */ /* 0x004fcc0008010800 */
[----:B------:R2:W-:Y:S01]  /*6400*/  MUFU.EX2 R144, R9 ;  /* 0x0000000900907308 */ /* 0x0005e20000000800 */
[----:B------:R-:W-:Y:S01]  /*6410*/  IMAD.MOV.U32 R120, RZ, RZ, R50 ;  /* 0x000000ffff787224 */ /* 0x000fe200078e0032 */
[----:B-1----:R-:W-:Y:S01]  /*6420*/  MOV R123, R44 ;  /* 0x0000002c007b7202 */ /* 0x002fe20000000f00 */
[----:B--2---:R-:W-:-:S05]  /*6430*/  FFMA.FTZ R9, R177, UR12, -R3 ;  /* 0x0000000cb1097c23 */ /* 0x004fca0008010803 */
[----:B------:R1:W-:Y:S01]  /*6440*/  MUFU.EX2 R146, R9 ;  /* 0x0000000900927308 */ /* 0x0003e20000000800 */
[----:B------:R-:W-:Y:S01]  /*6450*/  IMAD.MOV.U32 R142, RZ, RZ, R49 ;  /* 0x000000ffff8e7224 */ /* 0x000fe200078e0031 */
[----:B------:R-:W-:Y:S01]  /*6460*/  MOV R121, R48 ;  /* 0x0000003000797202 */ /* 0x000fe20000000f00 */
[----:B------:R-:W-:Y:S01]  /*6470*/  HMMA.16816.F32.BF16 R64, R4, R20, R108 ;  /* 0x000000140440723c */ /* 0x000fe2000004186c */
[----:B-1----:R-:W-:-:S04]  /*6480*/  FFMA.FTZ R9, R176, UR12, -R3 ;  /* 0x0000000cb0097c23 */ /* 0x002fc80008010803 */
[----:B------:R1:W-:Y:S03]  /*6490*/  MUFU.EX2 R124, R9 ;  /* 0x00000009007c7308 */ /* 0x0003e60000000800 */
        /* <DEDUP_REMOVED lines=8> */
[----:B------:R-:W-:Y:S01]  /*6520*/  HMMA.16816.F32.BF16 R100, R4, R26, R100 ;  /* 0x0000001a0464723c */ /* 0x000fe20000041864 */
[----:B------:R-:W-:Y:S01]  /*6530*/  F2FP.BF16.F32.PACK_AB R4, R125, R248 ;  /* 0x000000f87d04723e */ /* 0x000fe200000010ff */
[----:B------:R1:W-:Y:S01]  /*6540*/  MUFU.EX2 R163, R9 ;  /* 0x0000000900a37308 */ /* 0x0003e20000000800 */
[----:B------:R-:W-:Y:S02]  /*6550*/  F2FP.BF16.F32.PACK_AB R5, R123, R162 ;  /* 0x000000a27b05723e */ /* 0x000fe400000010ff */
[----:B------:R-:W-:Y:S02]  /*6560*/  F2FP.BF16.F32.PACK_AB R6, R166, R120 ;  /* 0x00000078a606723e */ /* 0x000fe400000010ff */
[----:B----4-:R-:W-:Y:S01]  /*6570*/  F2FP.BF16.F32.PACK_AB R7, R215, R129 ;  /* 0x00000081d707723e */ /* 0x010fe200000010ff */
[----:B------:R-:W-:-:S06]  /*6580*/  IMAD.MOV.U32 R172, RZ, RZ, R242 ;  /* 0x000000ffffac7224 */ /* 0x000fcc00078e00f2 */
[----:B------:R-:W-:Y:S01]  /*6590*/  HMMA.16816.F32.BF16 R108, R4, R12, R84 ;  /* 0x0000000c046c723c */ /* 0x000fe20000041854 */
[----:B-1----:R-:W-:-:S07]  /*65a0*/  FFMA.FTZ R9, R180, UR12, -R2 ;  /* 0x0000000cb4097c23 */ /* 0x002fce0008010802 */
[C---:B------:R-:W-:Y:S01]  /*65b0*/  HMMA.16816.F32.BF16 R76, R4.reuse, R20, R60 ;  /* 0x00000014044c723c */ /* 0x040fe2000004183c */
[----:B------:R1:W-:Y:S07]  /*65c0*/  MUFU.EX2 R134, R9 ;  /* 0x0000000900867308 */ /* 0x0003ee0000000800 */
[C---:B------:R-:W-:Y:S01]  /*65d0*/  HMMA.16816.F32.BF16 R104, R4.reuse, R14, R32 ;  /* 0x0000000e0468723c */ /* 0x040fe20000041820 */
[----:B------:R-:W-:Y:S01]  /*65e0*/  MOV R137, R245 ;  /* 0x000000f500897202 */ /* 0x000fe20000000f00 */
[----:B------:R-:W-:Y:S06]  /*65f0*/  LDSM.16.MT88.4 R12, [R232+0x9800] ;  /* 0x00980000e80c783b */ /* 0x000fec0000004200 */
[----:B------:R-:W-:Y:S01]  /*6600*/  HMMA.16816.F32.BF16 R88, R4, R16, R88 ;  /* 0x000000100458723c */ /* 0x000fe20000041858 */
[----:B-1----:R-:W-:-:S07]  /*6610*/  FFMA.FTZ R9, R181, UR12, -R2 ;  /* 0x0000000cb5097c23 */ /* 0x002fce0008010802 */
[C---:B------:R-:W-:Y:S01]  /*6620*/  HMMA.16816.F32.BF16 R84, R4.reuse, R18, R28 ;  /* 0x000000120454723c */ /* 0x040fe2000004181c */
[----:B------:R1:W-:Y:S01]  /*6630*/  MUFU.EX2 R115, R9 ;  /* 0x0000000900737308 */ /* 0x0003e20000000800 */
[----:B------:R-:W-:Y:S06]  /*6640*/  LDSM.16.MT88.4 R16, [R152+0x9800] ;  /* 0x009800009810783b */ /* 0x000fec0000004200 */
[C---:B------:R-:W-:Y:S01]  /*6650*/  HMMA.16816.F32.BF16 R68, R4.reuse, R22, R36 ;  /* 0x000000160444723c */ /* 0x040fe20000041824 */
[----:B------:R-:W-:Y:S07]  /*6660*/  LDSM.16.MT88.4 R20, [R188+0x9800] ;  /* 0x00980000bc14783b */ /* 0x000fee0000004200 */
[----:B------:R-:W-:Y:S01]  /*6670*/  HMMA.16816.F32.BF16 R72, R4, R24, R80 ;  /* 0x000000180448723c */ /* 0x000fe20000041850 */
[----:B-1----:R-:W-:-:S07]  /*6680*/  FFMA.FTZ R9, R179, UR12, -R2 ;  /* 0x0000000cb3097c23 */ /* 0x002fce0008010802 */
[----:B------:R-:W-:Y:S01]  /*6690*/  HMMA.16816.F32.BF16 R60, R4, R26, R40 ;  /* 0x0000001a043c723c */ /* 0x000fe20000041828 */
[----:B------:R-:W-:Y:S01]  /*66a0*/  FFMA.FTZ R4, R182, UR12, -R2 ;  /* 0x0000000cb6047c23 */ /* 0x000fe20008010802 */
[----:B------:R1:W-:Y:S01]  /*66b0*/  MUFU.EX2 R160, R9 ;  /* 0x0000000900a07308 */ /* 0x0003e20000000800 */
[----:B------:R-:W2:Y:S07]  /*66c0*/  LDSM.16.MT88.4 R24, [R132+0x9800] ;  /* 0x009800008418783b */ /* 0x000eae0000004200 */
[----:B------:R4:W2:Y:S01]  /*66d0*/  MUFU.EX2 R242, R4 ;  /* 0x0000000400f27308 */ /* 0x0008a20000000800 */
[--C-:B-1----:R-:W-:Y:S01]  /*66e0*/  FFMA.FTZ R9, R183, UR12, -R0.reuse ;  /* 0x0000000cb7097c23 */ /* 0x102fe20008010800 */
[----:B----4-:R-:W-:-:S06]  /*66f0*/  FFMA.FTZ R4, R185, UR12, -R0 ;  /* 0x0000000cb9047c23 */ /* 0x010fcc0008010800 */
[----:B------:R1:W4:Y:S01]  /*6700*/  MUFU.EX2 R28, R4 ;  /* 0x00000004001c7308 */ /* 0x0003220000000800 */
[----:B------:R-:W-:Y:S01]  /*6710*/  MOV R176, R246 ;  /* 0x000000f600b07202 */ /* 0x000fe20000000f00 */
[----:B-1----:R-:W-:Y:S01]  /*6720*/  FFMA.FTZ R4, R184, UR12, -R0 ;  /* 0x0000000cb8047c23 */ /* 0x002fe20008010800 */
[----:B---3--:R-:W-:-:S05]  /*6730*/  MOV R184, R252 ;  /* 0x000000fc00b87202 */ /* 0x008fca0000000f00 */
[----:B------:R1:W-:Y:S01]  /*6740*/  MUFU.EX2 R252, R9 ;  /* 0x0000000900fc7308 */ /* 0x0003e20000000800 */
[----:B------:R-:W-:Y:S01]  /*6750*/  MOV R177, R142 ;  /* 0x0000008e00b17202 */ /* 0x000fe20000000f00 */
[----:B------:R-:W-:Y:S02]  /*6760*/  IMAD.MOV.U32 R142, RZ, RZ, R247 ;  /* 0x000000ffff8e7224 */ /* 0x000fe400078e00f7 */
[----:B-1----:R-:W-:-:S04]  /*6770*/  FFMA.FTZ R9, R193, UR12, -R8 ;  /* 0x0000000cc1097c23 */ /* 0x002fc80008010808 */
[----:B------:R1:W-:Y:S01]  /*6780*/  MUFU.EX2 R245, R9 ;  /* 0x0000000900f57308 */ /* 0x0003e20000000800 */
[----:B------:R-:W-:Y:S02]  /*6790*/  MOV R178, R143 ;  /* 0x0000008f00b27202 */ /* 0x000fe40000000f00 */
[----:B------:R-:W-:Y:S01]  /*67a0*/  MOV R143, R249 ;  /* 0x000000f9008f7202 */ /* 0x000fe20000000f00 */
[----:B-1----:R-:W-:-:S04]  /*67b0*/  FFMA.FTZ R9, R189, UR12, -R8 ;  /* 0x0000000cbd097c23 */ /* 0x002fc80008010808 */
[----:B------:R1:W-:Y:S02]  /*67c0*/  MUFU.EX2 R246, R9 ;  /* 0x0000000900f67308 */ /* 0x0003e40000000800 */
[----:B-1----:R-:W-:-:S06]  /*67d0*/  FFMA.FTZ R9, R187, UR12, -R8 ;  /* 0x0000000cbb097c23 */ /* 0x002fcc0008010808 */
[----:B------:R1:W-:Y:S01]  /*67e0*/  MUFU.EX2 R247, R9 ;  /* 0x0000000900f77308 */ /* 0x0003e20000000800 */
[----:B------:R-:W-:Y:S01]  /*67f0*/  IMAD.MOV.U32 R187, RZ, RZ, R243 ;  /* 0x000000ffffbb7224 */ /* 0x000fe200078e00f3 */
[----:B--2---:R-:W-:Y:S01]  /*6800*/  F2FP.BF16.F32.PACK_AB R7, R242, R160 ;  /* 0x000000a0f207723e */ /* 0x004fe200000010ff */
[----:B-1----:R-:W-:-:S05]  /*6810*/  FFMA.FTZ R9, R186, UR12, -R8 ;  /* 0x0000000cba097c23 */ /* 0x002fca0008010808 */
[----:B------:R1:W-:Y:S01]  /*6820*/  MUFU.EX2 R249, R9 ;  /* 0x0000000900f97308 */ /* 0x0003e20000000800 */
[----:B------:R-:W-:Y:S02]  /*6830*/  MOV R186, R242 ;  /* 0x000000f200ba7202 */ /* 0x000fe40000000f00 */
[----:B------:R-:W-:Y:S01]  /*6840*/  MOV R185, R115 ;  /* 0x0000007300b97202 */ /* 0x000fe20000000f00 */
[----:B-1----:R-:W-:-:S04]  /*6850*/  FFMA.FTZ R9, R195, UR12, -R0 ;  /* 0x0000000cc3097c23 */ /* 0x002fc80008010800 */
[----:B------:R1:W-:Y:S01]  /*6860*/  MUFU.EX2 R243, R9 ;  /* 0x0000000900f37308 */ /* 0x0003e20000000800 */
[----:B------:R-:W-:Y:S02]  /*6870*/  MOV R136, R244 ;  /* 0x000000f400887202 */ /* 0x000fe40000000f00 */
[----:B------:R-:W-:-:S05]  /*6880*/  F2FP.BF16.F32.PACK_AB R5, R185, R134 ;  /* 0x00000086b905723e */ /* 0x000fca00000010ff */
[----:B------:R2:W3:Y:S01]  /*6890*/  MUFU.EX2 R174, R4 ;  /* 0x0000000400ae7308 */ /* 0x0004e20000000800 */
[----:B-1----:R-:W-:-:S07]  /*68a0*/  FFMA.FTZ R9, R194, UR12, -R3 ;  /* 0x0000000cc2097c23 */ /* 0x002fce0008010803 */
[----:B------:R1:W-:Y:S01]  /*68b0*/  MUFU.EX2 R242, R9 ;  /* 0x0000000900f27308 */ /* 0x0003e20000000800 */
[----:B------:R-:W-:Y:S02]  /*68c0*/  F2FP.BF16.F32.PACK_AB R6, R163, R175 ;  /* 0x000000afa306723e */ /* 0x000fe400000010ff */
[----:B--2---:R-:W-:Y:S02]  /*68d0*/  F2FP.BF16.F32.PACK_AB R4, R124, R146 ;  /* 0x000000927c04723e */ /* 0x004fe400000010ff */
[----:B------:R-:W-:Y:S01]  /*68e0*/  MOV R138, R121 ;  /* 0x00000079008a7202 */ /* 0x000fe20000000f00 */
[----:B-1----:R-:W-:-:S04]  /*68f0*/  FFMA.FTZ R9, R192, UR12, -R3 ;  /* 0x0000000cc0097c23 */ /* 0x002fc80008010803 */
[----:B------:R1:W2:Y:S01]  /*6900*/  MUFU.EX2 R244, R9 ;  /* 0x0000000900f47308 */ /* 0x0002a20000000800 */
[----:B------:R-:W-:Y:S01]  /*6910*/  IMAD.MOV.U32 R121, RZ, RZ, R141 ;  /* 0x000000ffff797224 */ /* 0x000fe200078e008d */
[----:B------:R-:W-:Y:S01]  /*6920*/  HMMA.16816.F32.BF16 R32, R4, R26, R100 ;  /* 0x0000001a0420723c */ /* 0x000fe20000041864 */
[----:B------:R-:W-:Y:S01]  /*6930*/  MOV R141, R131 ;  /* 0x00000083008d7202 */ /* 0x000fe20000000f00 */
[----:B----4-:R-:W-:Y:S02]  /*6940*/  IMAD.MOV.U32 R101, RZ, RZ, R28 ;  /* 0x000000ffff657224 */ /* 0x010fe400078e001c */
[----:B-1----:R-:W-:Y:S01]  /*6950*/  FFMA.FTZ R9, R191, UR12, -R3 ;  /* 0x0000000cbf097c23 */ /* 0x002fe20008010803 */
[----:B------:R-:W-:-:S03]  /*6960*/  MOV R191, R241 ;  /* 0x000000f100bf7202 */ /* 0x000fc60000000f00 */
[----:B------:R1:W-:Y:S01]  /*6970*/  MUFU.EX2 R241, R9 ;  /* 0x0000000900f17308 */ /* 0x0003e20000000800 */
[----:B------:R-:W-:Y:S01]  /*6980*/  HMMA.16816.F32.BF16 R112, R4, R12, R56 ;  /* 0x0000000c0470723c */ /* 0x000fe20000041838 */
[----:B------:R-:W-:-:S07]  /*6990*/  MOV R180, R130 ;  /* 0x0000008200b47202 */ /* 0x000fce0000000f00 */
[----:B------:R-:W-:Y:S01]  /*69a0*/  HMMA.16816.F32.BF16 R96, R4, R14, R52 ;  /* 0x0000000e0460723c */ /* 0x000fe20000041834 */
[----:B-1----:R-:W-:-:S07]  /*69b0*/  FFMA.FTZ R9, R190, UR12, -R3 ;  /* 0x0000000cbe097c23 */ /* 0x002fce0008010803 */
[C---:B------:R-:W-:Y:S01]  /*69c0*/  HMMA.16816.F32.BF16 R80, R4.reuse, R20, R48 ;  /* 0x000000140450723c */ /* 0x040fe20000041830 */
[----:B------:R1:W-:Y:S07]  /*69d0*/  MUFU.EX2 R131, R9 ;  /* 0x0000000900837308 */ /* 0x0003ee0000000800 */
[----:B------:R-:W-:Y:S01]  /*69e0*/  HMMA.16816.F32.BF16 R56, R4, R22, R44 ;  /* 0x000000160438723c */ /* 0x000fe2000004182c */
[----:B------:R-:W-:-:S07]  /*69f0*/  MOV R179, R129 ;  /* 0x0000008100b37202 */ /* 0x000fce0000000f00 */
[----:B------:R-:W-:Y:S01]  /*6a00*/  HMMA.16816.F32.BF16 R52, R4, R16, R64 ;  /* 0x000000100434723c */ /* 0x000fe20000041840 */
[----:B-1----:R-:W-:-:S07]  /*6a10*/  FFMA.FTZ R9, R197, UR12, -R2 ;  /* 0x0000000cc5097c23 */ /* 0x002fce0008010802 */
[C---:B------:R-:W-:Y:S01]  /*6a20*/  HMMA.16816.F32.BF16 R48, R4.reuse, R18, R92 ;  /* 0x000000120430723c */ /* 0x040fe2000004185c */
[----:B------:R1:W-:Y:S07]  /*6a30*/  MUFU.EX2 R130, R9 ;  /* 0x0000000900827308 */ /* 0x0003ee0000000800 */
[----:B------:R-:W-:Y:S01]  /*6a40*/  HMMA.16816.F32.BF16 R44, R4, R24, R116 ;  /* 0x00000018042c723c */ /* 0x000fe20000041874 */
[----:B------:R-:W-:Y:S02]  /*6a50*/  F2FP.BF16.F32.PACK_AB R4, R135, R145 ;  /* 0x000000918704723e */ /* 0x000fe400000010ff */
[----:B------:R-:W-:-:S02]  /*6a60*/  F2FP.BF16.F32.PACK_AB R5, R101, R144 ;  /* 0x000000906505723e */ /* 0x000fc400000010ff */
[----:B------:R-:W-:Y:S02]  /*6a70*/  F2FP.BF16.F32.PACK_AB R6, R161, R184 ;  /* 0x000000b8a106723e */ /* 0x000fe400000010ff */
[----:B---3--:R-:W-:Y:S01]  /*6a80*/  F2FP.BF16.F32.PACK_AB R7, R252, R174 ;  /* 0x000000aefc07723e */ /* 0x008fe200000010ff */
[----:B-1----:R-:W-:Y:S01]  /*6a90*/  FFMA.FTZ R9, R196, UR12, -R2 ;  /* 0x0000000cc4097c23 */ /* 0x002fe20008010802 */
[----:B------:R-:W-:-:S03]  /*6aa0*/  IMAD.MOV.U32 R139, RZ, RZ, R177 ;  /* 0x000000ffff8b7224 */ /* 0x000fc600078e00b1 */
[----:B------:R1:W3:Y:S02]  /*6ab0*/  MUFU.EX2 R129, R9 ;  /* 0x0000000900817308 */ /* 0x0002e40000000800 */
[----:B------:R-:W-:Y:S01]  /*6ac0*/  HMMA.16816.F32.BF16 R40, R4, R12, R108 ;  /* 0x0000000c0428723c */ /* 0x000fe2000004186c */
[----:B------:R-:W-:Y:S02]  /*6ad0*/  MOV R177, R122 ;  /* 0x0000007a00b17202 */ /* 0x000fe40000000f00 */
[----:B------:R-:W-:-:S05]  /*6ae0*/  MOV R122, R128 ;  /* 0x00000080007a7202 */ /* 0x000fca0000000f00 */
[----:B------:R-:W-:Y:S01]  /*6af0*/  HMMA.16816.F32.BF16 R36, R4, R14, R104 ;  /* 0x0000000e0424723c */ /* 0x000fe20000041868 */
[----:B------:R-:W4:Y:S01]  /*6b00*/  LDSM.16.MT88.4 R12, [R232+0xa000] ;  /* 0x00a00000e80c783b */ /* 0x000f220000004200 */
[----:B-1----:R-:W-:-:S06]  /*6b10*/  FFMA.FTZ R9, R198, UR12, -R2 ;  /* 0x0000000cc6097c23 */ /* 0x002fcc0008010802 */
[C---:B------:R-:W-:Y:S01]  /*6b20*/  HMMA.16816.F32.BF16 R28, R4.reuse, R20, R88 ;  /* 0x00000014041c723c */ /* 0x040fe20000041858 */
[----:B------:R1:W-:Y:S07]  /*6b30*/  MUFU.EX2 R128, R9 ;  /* 0x0000000900807308 */ /* 0x0003ee0000000800 */
[C---:B------:R-:W-:Y:S01]  /*6b40*/  HMMA.16816.F32.BF16 R84, R4.reuse, R22, R84 ;  /* 0x000000160454723c */ /* 0x040fe20000041854 */
[----:B------:R-:W4:Y:S07]  /*6b50*/  LDSM.16.MT88.4 R20, [R188+0xa000] ;  /* 0x00a00000bc14783b */ /* 0x000f2e0000004200 */
[----:B------:R-:W-:Y:S01]  /*6b60*/  HMMA.16816.F32.BF16 R64, R4, R18, R68 ;  /* 0x000000120440723c */ /* 0x000fe20000041844 */
[----:B------:R-:W-:-:S02]  /*6b70*/  IMAD.MOV.U32 R118, RZ, RZ, R124 ;  /* 0x000000ffff767224 */ /* 0x000fc400078e007c */
[----:B-1----:R-:W-:-:S05]  /*6b80*/  FFMA.FTZ R9, R200, UR12, -R0 ;  /* 0x0000000cc8097c23 */ /* 0x002fca0008010800 */
[C---:B------:R-:W-:Y:S01]  /*6b90*/  HMMA.16816.F32.BF16 R76, R4.reuse, R16, R76 ;  /* 0x00000010044c723c */ /* 0x040fe2000004184c */
[----:B------:R-:W1:Y:S07]  /*6ba0*/  LDSM.16.MT88.4 R16, [R152+0xa000] ;  /* 0x00a000009810783b */ /* 0x000e6e0000004200 */
[C---:B------:R-:W-:Y:S01]  /*6bb0*/  HMMA.16816.F32.BF16 R72, R4.reuse, R24, R72 ;  /* 0x000000180448723c */ /* 0x040fe20000041848 */
[----:B------:R2:W-:Y:S07]  /*6bc0*/  MUFU.EX2 R124, R9 ;  /* 0x00000009007c7308 */ /* 0x0005ee0000000800 */
[----:B------:R-:W-:Y:S01]  /*6bd0*/  HMMA.16816.F32.BF16 R68, R4, R26, R60 ;  /* 0x0000001a0444723c */ /* 0x000fe2000004183c */
[----:B------:R-:W1:Y:S01]  /*6be0*/  LDSM.16.MT88.4 R24, [R132+0xa000] ;  /* 0x00a000008418783b */ /* 0x000e620000004200 */
[----:B------:R-:W-:Y:S01]  /*6bf0*/  FFMA.FTZ R4, R199, UR12, -R2 ;  /* 0x0000000cc7047c23 */ /* 0x000fe20008010802 */
[----:B------:R-:W-:-:S02]  /*6c00*/  MOV R190, R176 ;  /* 0x000000b000be7202 */ /* 0x000fc40000000f00 */
[----:B------:R-:W-:Y:S01]  /*6c10*/  MOV R176, R172 ;  /* 0x000000ac00b07202 */ /* 0x000fe20000000f00 */
[----:B--2---:R-:W-:Y:S01]  /*6c20*/  FFMA.FTZ R9, R204, UR12, -R8 ;  /* 0x0000000ccc097c23 */ /* 0x004fe20008010808 */
[----:B------:R-:W-:-:S03]  /*6c30*/  MOV R204, R120 ;  /* 0x0000007800cc7202 */ /* 0x000fc60000000f00 */
[----:B------:R2:W-:Y:S01]  /*6c40*/  MUFU.EX2 R120, R9 ;  /* 0x0000000900787308 */ /* 0x0005e20000000800 */
[----:B------:R-:W-:Y:S01]  /*6c50*/  MOV R172, R127 ;  /* 0x0000007f00ac7202 */ /* 0x000fe20000000f00 */
[----:B------:R-:W-:Y:S02]  /*6c60*/  IMAD.MOV.U32 R103, RZ, RZ, R139 ;  /* 0x000000ffff677224 */ /* 0x000fe400078e008b */
[----:B------:R-:W-:-:S04]  /*6c70*/  IMAD.MOV.U32 R181, RZ, RZ, R125 ;  /* 0x000000ffffb57224 */ /* 0x000fc800078e007d */
[----:B------:R3:W4:Y:S01]  /*6c80*/  MUFU.EX2 R127, R4 ;  /* 0x00000004007f7308 */ /* 0x0007220000000800 */
[----:B------:R-:W-:Y:S02]  /*6c90*/  IMAD.MOV.U32 R110, RZ, RZ, R103 ;  /* 0x000000ffff6e7224 */ /* 0x000fe400078e0067 */
[----:B--2---:R-:W-:Y:S01]  /*6ca0*/  FFMA.FTZ R9, R203, UR12, -R8 ;  /* 0x0000000ccb097c23 */ /* 0x004fe20008010808 */
[----:B------:R-:W-:-:S04]  /*6cb0*/  MOV R203, R121 ;  /* 0x0000007900cb7202 */ /* 0x000fc80000000f00 */
[----:B------:R2:W-:Y:S01]  /*6cc0*/  MUFU.EX2 R121, R9 ;  /* 0x0000000900797308 */ /* 0x0005e20000000800 */
[----:B---3--:R-:W-:Y:S01]  /*6cd0*/  FFMA.FTZ R4, R202, UR12, -R0 ;  /* 0x0000000cca047c23 */ /* 0x008fe20008010800 */
[----:B------:R-:W-:Y:S01]  /*6ce0*/  IMAD.MOV.U32 R103, RZ, RZ, R185 ;  /* 0x000000ffff677224 */ /* 0x000fe200078e00b9 */
[----:B------:R-:W-:-:S05]  /*6cf0*/  MOV R185, R122 ;  /* 0x0000007a00b97202 */ /* 0x000fca0000000f00 */
[----:B------:R3:W1:Y:S01]  /*6d00*/  MUFU.EX2 R125, R4 ;  /* 0x00000004007d7308 */ /* 0x0006620000000800 */
[----:B------:R-:W-:Y:S01]  /*6d10*/  MOV R102, R138 ;  /* 0x0000008a00667202 */ /* 0x000fe20000000f00 */
[----:B--2---:R-:W-:-:S06]  /*6d20*/  FFMA.FTZ R9, R169, UR12, -R8 ;  /* 0x0000000ca9097c23 */ /* 0x004fcc0008010808 */
[----:B------:R2:W-:Y:S01]  /*6d30*/  MUFU.EX2 R122, R9 ;  /* 0x00000009007a7308 */ /* 0x0005e20000000800 */
[----:B---3--:R-:W-:Y:S01]  /*6d40*/  FFMA.FTZ R4, R201, UR12, -R0 ;  /* 0x0000000cc9047c23 */ /* 0x008fe20008010800 */
[----:B------:R-:W-:-:S06]  /*6d50*/  MOV R201, R126 ;  /* 0x0000007e00c97202 */ /* 0x000fcc0000000f00 */
[----:B------:R3:W1:Y:S01]  /*6d60*/  MUFU.EX2 R126, R4 ;  /* 0x00000004007e7308 */ /* 0x0006620000000800 */
[----:B------:R-:W-:Y:S01]  /*6d70*/  MOV R169, R102 ;  /* 0x0000006600a97202 */ /* 0x000fe20000000f00 */
[----:B--2---:R-:W-:Y:S01]  /*6d80*/  FFMA.FTZ R9, R154, UR12, -R8 ;  /* 0x0000000c9a097c23 */ /* 0x004fe20008010808 */
[----:B------:R-:W-:-:S05]  /*6d90*/  MOV R154, R123 ;  /* 0x0000007b009a7202 */ /* 0x000fca0000000f00 */
[----:B------:R2:W-:Y:S01]  /*6da0*/  MUFU.EX2 R123, R9 ;  /* 0x00000009007b7308 */ /* 0x0005e20000000800 */
[----:B------:R-:W-:Y:S02]  /*6db0*/  MOV R117, R136 ;  /* 0x0000008800757202 */ /* 0x000fe40000000f00 */
[----:B------:R-:W-:Y:S02]  /*6dc0*/  MOV R102, R118 ;  /* 0x0000007600667202 */ /* 0x000fe40000000f00 */
[----:B---3--:R-:W-:Y:S02]  /*6dd0*/  F2FP.BF16.F32.PACK_AB R4, R244, R242 ;  /* 0x000000f2f404723e */ /* 0x008fe400000010ff */
[----:B------:R-:W-:Y:S02]  /*6de0*/  F2FP.BF16.F32.PACK_AB R5, R129, R130 ;  /* 0x000000828105723e */ /* 0x000fe400000010ff */
[----:B------:R-:W-:Y:S02]  /*6df0*/  F2FP.BF16.F32.PACK_AB R6, R131, R241 ;  /* 0x000000f18306723e */ /* 0x000fe400000010ff */
[----:B----4-:R-:W-:Y:S01]  /*6e00*/  F2FP.BF16.F32.PACK_AB R7, R127, R128 ;  /* 0x000000807f07723e */ /* 0x010fe200000010ff */
[----:B--2---:R-:W-:-:S04]  /*6e10*/  FFMA.FTZ R9, R207, UR12, -R0 ;  /* 0x0000000ccf097c23 */ /* 0x004fc80008010800 */
[----:B------:R2:W-:Y:S01]  /*6e20*/  MUFU.EX2 R118, R9 ;  /* 0x0000000900767308 */ /* 0x0005e20000000800 */
[----:B------:R-:W-:Y:S02]  /*6e30*/  MOV R119, R181 ;  /* 0x000000b500777202 */ /* 0x000fe40000000f00 */
[----:B------:R-:W-:Y:S01]  /*6e40*/  MOV R100, R117 ;  /* 0x0000007500647202 */ /* 0x000fe20000000f00 */
[----:B------:R-:W-:Y:S01]  /*6e50*/  IMAD.MOV.U32 R200, RZ, RZ, R179 ;  /* 0x000000ffffc87224 */ /* 0x000fe200078e00b3 */
[----:B------:R-:W-:Y:S02]  /*6e60*/  MOV R116, R178 ;  /* 0x000000b200747202 */ /* 0x000fe40000000f00 */
[----:B------:R-:W-:Y:S02]  /*6e70*/  MOV R179, R180 ;  /* 0x000000b400b37202 */ /* 0x000fe40000000f00 */
[----:B------:R-:W-:Y:S01]  /*6e80*/  MOV R178, R137 ;  /* 0x0000008900b27202 */ /* 0x000fe20000000f00 */
[----:B------:R-:W-:Y:S01]  /*6e90*/  HMMA.16816.F32.BF16 R180, R4, R14, R96 ;  /* 0x0000000e04b4723c */ /* 0x000fe20000041860 */
[----:B--2---:R-:W-:-:S07]  /*6ea0*/  FFMA.FTZ R9, R206, UR12, -R3 ;  /* 0x0000000cce097c23 */ /* 0x004fce0008010803 */
[----:B------:R-:W-:Y:S01]  /*6eb0*/  HMMA.16816.F32.BF16 R136, R4, R20, R80 ;  /* 0x000000140488723c */ /* 0x000fe20000041850 */
[----:B------:R2:W-:Y:S01]  /*6ec0*/  MUFU.EX2 R117, R9 ;  /* 0x0000000900757308 */ /* 0x0005e20000000800 */
[----:B------:R-:W-:-:S06]  /*6ed0*/  MOV R207, R119 ;  /* 0x0000007700cf7202 */ /* 0x000fcc0000000f00 */
[----:B------:R-:W-:Y:S01]  /*6ee0*/  HMMA.16816.F32.BF16 R112, R4, R12, R112 ;  /* 0x0000000c0470723c */ /* 0x000fe20000041870 */
[----:B------:R-:W-:-:S07]  /*6ef0*/  MOV R111, R116 ;  /* 0x00000074006f7202 */ /* 0x000fce0000000f00 */
[----:B------:R-:W-:Y:S01]  /*6f00*/  HMMA.16816.F32.BF16 R96, R4, R22, R56 ;  /* 0x000000160460723c */ /* 0x000fe20000041838 */
[----:B--2---:R-:W-:-:S07]  /*6f10*/  FFMA.FTZ R9, R205, UR12, -R3 ;  /* 0x0000000ccd097c23 */ /* 0x004fce0008010803 */
[C---:B-1----:R-:W-:Y:S01]  /*6f20*/  HMMA.16816.F32.BF16 R92, R4.reuse, R16, R52 ;  /* 0x00000010045c723c */ /* 0x042fe20000041834 */
[----:B------:R1:W-:Y:S07]  /*6f30*/  MUFU.EX2 R119, R9 ;  /* 0x0000000900777308 */ /* 0x0003ee0000000800 */
[C---:B------:R-:W-:Y:S08]  /*6f40*/  HMMA.16816.F32.BF16 R88, R4.reuse, R18, R48 ;  /* 0x000000120458723c */ /* 0x040ff00000041830 */
[----:B------:R-:W-:Y:S01]  /*6f50*/  HMMA.16816.F32.BF16 R80, R4, R24, R44 ;  /* 0x000000180450723c */ /* 0x000fe2000004182c */
[----:B-1----:R-:W-:-:S07]  /*6f60*/  FFMA.FTZ R9, R170, UR12, -R3 ;  /* 0x0000000caa097c23 */ /* 0x002fce0008010803 */
[----:B------:R-:W-:Y:S01]  /*6f70*/  HMMA.16816.F32.BF16 R60, R4, R26, R32 ;  /* 0x0000001a043c723c */ /* 0x000fe20000041820 */
[----:B------:R-:W-:Y:S02]  /*6f80*/  F2FP.BF16.F32.PACK_AB R4, R246, R245 ;  /* 0x000000f5f604723e */ /* 0x000fe400000010ff */
[----:B------:R-:W-:Y:S02]  /*6f90*/  F2FP.BF16.F32.PACK_AB R5, R125, R243 ;  /* 0x000000f37d05723e */ /* 0x000fe400000010ff */
[----:B------:R-:W-:Y:S02]  /*6fa0*/  F2FP.BF16.F32.PACK_AB R6, R249, R247 ;  /* 0x000000f7f906723e */ /* 0x000fe400000010ff */
[----:B------:R-:W-:Y:S01]  /*6fb0*/  F2FP.BF16.F32.PACK_AB R7, R124, R126 ;  /* 0x0000007e7c07723e */ /* 0x000fe200000010ff */
[----:B------:R1:W-:Y:S01]  /*6fc0*/  MUFU.EX2 R116, R9 ;  /* 0x0000000900747308 */ /* 0x0003e20000000800 */
[----:B------:R-:W-:-:S05]  /*6fd0*/  MOV R106, R111 ;  /* 0x0000006f006a7202 */ /* 0x000fca0000000f00 */
[C---:B------:R-:W-:Y:S08]  /*6fe0*/  HMMA.16816.F32.BF16 R56, R4.reuse, R12, R40 ;  /* 0x0000000c0438723c */ /* 0x040ff00000041828 */
[----:B------:R-:W-:Y:S01]  /*6ff0*/  HMMA.16816.F32.BF16 R52, R4, R14, R36 ;  /* 0x0000000e0434723c */ /* 0x000fe20000041824 */
[----:B------:R-:W-:Y:S01]  /*7000*/  LDSM.16.MT88.4 R12, [R152+0xa800] ;  /* 0x00a80000980c783b */ /* 0x000fe20000004200 */
[----:B-1----:R-:W-:-:S06]  /*7010*/  FFMA.FTZ R9, R155, UR12, -R3 ;  /* 0x0000000c9b097c23 */ /* 0x002fcc0008010803 */
[----:B------:R-:W-:Y:S01]  /*7020*/  HMMA.16816.F32.BF16 R48, R4, R20, R28 ;  /* 0x000000140430723c */ /* 0x000fe2000004181c */
[----:B------:R1:W-:Y:S01]  /*7030*/  MUFU.EX2 R111, R9 ;  /* 0x00000009006f7308 */ /* 0x0003e20000000800 */
[----:B------:R-:W-:-:S06]  /*7040*/  IMAD.MOV.U32 R155, RZ, RZ, R110 ;  /* 0x000000ffff9b7224 */ /* 0x000fcc00078e006e */
[C---:B------:R-:W-:Y:S01]  /*7050*/  HMMA.16816.F32.BF16 R40, R4.reuse, R22, R84 ;  /* 0x000000160428723c */ /* 0x040fe20000041854 */
[----:B------:R-:W2:Y:S07]  /*7060*/  LDSM.16.MT88.4 R20, [R232+0xa800] ;  /* 0x00a80000e814783b */ /* 0x000eae0000004200 */
[----:B------:R-:W-:Y:S01]  /*7070*/  HMMA.16816.F32.BF16 R36, R4, R16, R76 ;  /* 0x000000100424723c */ /* 0x000fe2000004184c */
[----:B-1----:R-:W-:-:S07]  /*7080*/  FFMA.FTZ R9, R211, UR12, -R2 ;  /* 0x0000000cd3097c23 */ /* 0x002fce0008010802 */
[C---:B------:R-:W-:Y:S01]  /*7090*/  HMMA.16816.F32.BF16 R32, R4.reuse, R18, R64 ;  /* 0x000000120420723c */ /* 0x040fe20000041840 */
[----:B------:R-:W1:Y:S07]  /*70a0*/  LDSM.16.MT88.4 R16, [R188+0xa800] ;  /* 0x00a80000bc10783b */ /* 0x000e6e0000004200 */
[C---:B------:R-:W-:Y:S01]  /*70b0*/  HMMA.16816.F32.BF16 R28, R4.reuse, R24, R72 ;  /* 0x00000018041c723c */ /* 0x040fe20000041848 */
[----:B------:R3:W-:Y:S07]  /*70c0*/  MUFU.EX2 R110, R9 ;  /* 0x00000009006e7308 */ /* 0x0007ee0000000800 */
[----:B------:R-:W-:Y:S01]  /*70d0*/  HMMA.16816.F32.BF16 R44, R4, R26, R68 ;  /* 0x0000001a042c723c */ /* 0x000fe20000041844 */
[----:B------:R-:W4:Y:S01]  /*70e0*/  LDSM.16.MT88.4 R24, [R132+0xa800] ;  /* 0x00a800008418783b */ /* 0x000f220000004200 */
[--C-:B------:R-:W-:Y:S01]  /*70f0*/  FFMA.FTZ R4, R210, UR12, -R2.reuse ;  /* 0x0000000cd2047c23 */ /* 0x100fe20008010802 */
[----:B---3--:R-:W-:-:S03]  /*7100*/  FFMA.FTZ R9, R216, UR12, -R2 ;  /* 0x0000000cd8097c23 */ /* 0x008fc60008010802 */
[----:B------:R3:W-:Y:S08]  /*7110*/  MUFU.EX2 R107, R4 ;  /* 0x00000004006b7308 */ /* 0x0007f00000000800 */
[----:B------:R2:W1:Y:S01]  /*7120*/  MUFU.EX2 R109, R9 ;  /* 0x00000009006d7308 */ /* 0x0004620000000800 */
[----:B---3--:R-:W-:Y:S01]  /*7130*/  FFMA.FTZ R4, R230, UR12, -R0 ;  /* 0x0000000ce6047c23 */ /* 0x008fe20008010800 */
[----:B--2---:R-:W-:-:S06]  /*7140*/  FFMA.FTZ R9, R209, UR12, -R2 ;  /* 0x0000000cd1097c23 */ /* 0x004fcc0008010802 */
[----:B------:R2:W-:Y:S01]  /*7150*/  MUFU.EX2 R105, R4 ;  /* 0x0000000400697308 */ /* 0x0005e20000000800 */
[----:B------:R-:W-:-:S07]  /*7160*/  MOV R230, R106 ;  /* 0x0000006a00e67202 */ /* 0x000fce0000000f00 */
[----:B------:R3:W4:Y:S01]  /*7170*/  MUFU.EX2 R108, R9 ;  /* 0x00000009006c7308 */ /* 0x0007220000000800 */
[----:B--2---:R-:W-:-:S07]  /*7180*/  FFMA.FTZ R4, R226, UR12, -R0 ;  /* 0x0000000ce2047c23 */ /* 0x004fce0008010800 */
[----:B------:R2:W-:Y:S01]  /*7190*/  MUFU.EX2 R106, R4 ;  /* 0x00000004006a7308 */ /* 0x0005e20000000800 */
[----:B---3--:R-:W-:-:S07]  /*71a0*/  FFMA.FTZ R9, R217, UR12, -R0 ;  /* 0x0000000cd9097c23 */ /* 0x008fce0008010800 */
[----:B------:R3:W3:Y:S01]  /*71b0*/  MUFU.EX2 R104, R9 ;  /* 0x0000000900687308 */ /* 0x0006e20000000800 */
[----:B-1----:R-:W-:Y:S02]  /*71c0*/  F2FP.BF16.F32.PACK_AB R5, R109, R110 ;  /* 0x0000006e6d05723e */ /* 0x002fe400000010ff */
[----:B------:R-:W-:Y:S02]  /*71d0*/  F2FP.BF16.F32.PACK_AB R6, R111, R116 ;  /* 0x000000746f06723e */ /* 0x000fe400000010ff */
[----:B----4-:R-:W-:Y:S02]  /*71e0*/  F2FP.BF16.F32.PACK_AB R7, R107, R108 ;  /* 0x0000006c6b07723e */ /* 0x010fe400000010ff */
[----:B--2---:R-:W-:Y:S01]  /*71f0*/  F2FP.BF16.F32.PACK_AB R4, R119, R117 ;  /* 0x000000757704723e */ /* 0x004fe200000010ff */
[----:B------:R-:W-:Y:S01]  /*7200*/  IMAD.MOV.U32 R170, RZ, RZ, R174 ;  /* 0x000000ffffaa7224 */ /* 0x000fe200078e00ae */
[----:B------:R-:W-:Y:S02]  /*7210*/  MOV R205, R175 ;  /* 0x000000af00cd7202 */ /* 0x000fe40000000f00 */
[----:B------:R-:W-:-:S02]  /*7220*/  MOV R217, R172 ;  /* 0x000000ac00d97202 */ /* 0x000fc40000000f00 */
[----:B------:R-:W-:Y:S01]  /*7230*/  MOV R202, R173 ;  /* 0x000000ad00ca7202 */ /* 0x000fe20000000f00 */
[----:B------:R-:W-:Y:S01]  /*7240*/  HMMA.16816.F32.BF16 R180, R4, R22, R180 ;  /* 0x0000001604b4723c */ /* 0x000fe200000418b4 */
[----:B---3--:R-:W-:Y:S01]  /*7250*/  FFMA.FTZ R9, R233, UR12, -R3 ;  /* 0x0000000ce9097c23 */ /* 0x008fe20008010803 */
[----:B------:R-:W-:-:S06]  /*7260*/  MOV R216, R103 ;  /* 0x0000006700d87202 */ /* 0x000fcc0000000f00 */
[C---:B------:R-:W-:Y:S01]  /*7270*/  HMMA.16816.F32.BF16 R172, R4.reuse, R20, R112 ;  /* 0x0000001404ac723c */ /* 0x040fe20000041870 */
[----:B------:R1:W-:Y:S07]  /*7280*/  MUFU.EX2 R103, R9 ;  /* 0x0000000900677308 */ /* 0x0003ee0000000800 */
[C---:B------:R-:W-:Y:S08]  /*7290*/  HMMA.16816.F32.BF16 R136, R4.reuse, R16, R136 ;  /* 0x000000100488723c */ /* 0x040ff00000041888 */
[C---:B------:R-:W-:Y:S08]  /*72a0*/  HMMA.16816.F32.BF16 R96, R4.reuse, R18, R96 ;  /* 0x000000120460723c */ /* 0x040ff00000041860 */
[C---:B------:R-:W-:Y:S08]  /*72b0*/  HMMA.16816.F32.BF16 R92, R4.reuse, R12, R92 ;  /* 0x0000000c045c723c */ /* 0x040ff0000004185c */
[C---:B------:R-:W-:Y:S08]  /*72c0*/  HMMA.16816.F32.BF16 R88, R4.reuse, R14, R88 ;  /* 0x0000000e0458723c */ /* 0x040ff00000041858 */
[C---:B------:R-:W-:Y:S08]  /*72d0*/  HMMA.16816.F32.BF16 R80, R4.reuse, R24, R80 ;  /* 0x000000180450723c */ /* 0x040ff00000041850 */
[----:B------:R-:W-:Y:S01]  /*72e0*/  HMMA.16816.F32.BF16 R60, R4, R26, R60 ;  /* 0x0000001a043c723c */ /* 0x000fe2000004183c */
[----:B------:R-:W-:-:S02]  /*72f0*/  F2FP.BF16.F32.PACK_AB R4, R121, R120 ;  /* 0x000000787904723e */ /* 0x000fc400000010ff */
[----:B------:R-:W-:Y:S02]  /*7300*/  F2FP.BF16.F32.PACK_AB R5, R105, R118 ;  /* 0x000000766905723e */ /* 0x000fe400000010ff */
[----:B------:R-:W-:Y:S02]  /*7310*/  F2FP.BF16.F32.PACK_AB R6, R123, R122 ;  /* 0x0000007a7b06723e */ /* 0x000fe400000010ff */
[----:B------:R-:W-:Y:S01]  /*7320*/  F2FP.BF16.F32.PACK_AB R7, R104, R106 ;  /* 0x0000006a6807723e */ /* 0x000fe200000010ff */
[----:B-1----:R-:W-:Y:S01]  /*7330*/  FFMA.FTZ R9, R231, UR12, -R3 ;  /* 0x0000000ce7097c23 */ /* 0x002fe20008010803 */
[----:B------:R-:W-:Y:S01]  /*7340*/  MOV R231, R10 ;  /* 0x0000000a00e77202 */ /* 0x000fe20000000f00 */
[----:B------:R-:W-:Y:S01]  /*7350*/  IMAD.MOV.U32 R113, RZ, RZ, R178 ;  /* 0x000000ffff717224 */ /* 0x000fe200078e00b2 */
[----:B------:R-:W-:Y:S01]  /*7360*/  MOV R114, R179 ;  /* 0x000000b300727202 */ /* 0x000fe20000000f00 */
[----:B------:R-:W-:Y:S02]  /*7370*/  IMAD.MOV.U32 R233, RZ, RZ, R141 ;  /* 0x000000ffffe97224 */ /* 0x000fe400078e008d */
[----:B------:R-:W-:Y:S01]  /*7380*/  HMMA.16816.F32.BF16 R196, R4, R24, R28 ;  /* 0x0000001804c4723c */ /* 0x000fe2000004181c */
[----:B------:R-:W-:Y:S01]  /*7390*/  FFMA.FTZ R30, R239, UR12, -R0 ;  /* 0x0000000cef1e7c23 */ /* 0x000fe20008010800 */
[----:B------:R-:W-:Y:S01]  /*73a0*/  IMAD.MOV.U32 R115, RZ, RZ, R185 ;  /* 0x000000ffff737224 */ /* 0x000fe200078e00b9 */
[----:B------:R-:W-:-:S02]  /*73b0*/  MOV R112, R142 ;  /* 0x0000008e00707202 */ /* 0x000fc40000000f00 */
[----:B------:R-:W-:Y:S01]  /*73c0*/  MOV R226, R100 ;  /* 0x0000006400e27202 */ /* 0x000fe20000000f00 */
[----:B------:R1:W-:Y:S02]  /*73d0*/  MUFU.EX2 R84, R30 ;  /* 0x0000001e00547308 */ /* 0x0003e40000000800 */
[----:B------:R-:W-:Y:S01]  /*73e0*/  HMMA.16816.F32.BF16 R44, R4, R26, R44 ;  /* 0x0000001a042c723c */ /* 0x000fe2000004182c */
[--C-:B------:R-:W-:Y:S01]  /*73f0*/  FFMA.FTZ R26, R234, UR12, -R0.reuse ;  /* 0x0000000cea1a7c23 */ /* 0x100fe20008010800 */
[----:B------:R-:W-:-:S04]  /*7400*/  FFMA.FTZ R25, R153, UR12, -R0 ;  /* 0x0000000c99197c23 */ /* 0x000fc80008010800 */
[----:B------:R2:W-:Y:S01]  /*7410*/  MUFU.EX2 R67, R26 ;  /* 0x0000001a00437308 */ /* 0x0005e20000000800 */
[----:B-1----:R-:W-:Y:S01]  /*7420*/  FADD.FTZ R30, R233, R231 ;  /* 0x000000e7e91e7221 */ /* 0x002fe20000010000 */
[----:B------:R-:W-:Y:S01]  /*7430*/  MOV R233, R112 ;  /* 0x0000007000e97202 */ /* 0x000fe20000000f00 */
[----:B------:R-:W-:Y:S01]  /*7440*/  IMAD.MOV.U32 R112, RZ, RZ, R114 ;  /* 0x000000ffff707224 */ /* 0x000fe200078e0072 */
[----:B------:R-:W-:Y:S02]  /*7450*/  MOV R231, R113 ;  /* 0x0000007100e77202 */ /* 0x000fe40000000f00 */
[----:B------:R-:W-:Y:S02]  /*7460*/  MOV R113, R115 ;  /* 0x0000007300717202 */ /* 0x000fe40000000f00 */
[----:B------:R-:W-:Y:S01]  /*7470*/  MOV R114, R217 ;  /* 0x000000d900727202 */ /* 0x000fe20000000f00 */
[----:B------:R-:W-:Y:S01]  /*7480*/  IMAD.MOV.U32 R217, RZ, RZ, R230 ;  /* 0x000000ffffd97224 */ /* 0x000fe200078e00e6 */
[----:B------:R-:W-:-:S02]  /*7490*/  MOV R115, R226 ;  /* 0x000000e200737202 */ /* 0x000fc40000000f00 */
[----:B------:R-:W-:Y:S02]  /*74a0*/  MOV R226, R155 ;  /* 0x0000009b00e27202 */ /* 0x000fe40000000f00 */
[----:B------:R-:W-:Y:S01]  /*74b0*/  MOV R230, R207 ;  /* 0x000000cf00e67202 */ /* 0x000fe20000000f00 */
[----:B------:R-:W-:Y:S01]  /*74c0*/  IMAD.MOV.U32 R207, RZ, RZ, R169 ;  /* 0x000000ffffcf7224 */ /* 0x000fe200078e00a9 */
[----:B------:R-:W-:Y:S01]  /*74d0*/  MOV R155, R154 ;  /* 0x0000009a009b7202 */ /* 0x000fe20000000f00 */
[----:B--2---:R-:W-:Y:S01]  /*74e0*/  FADD.FTZ R26, R214, R212 ;  /* 0x000000d4d61a7221 */ /* 0x004fe20000010000 */
[----:B------:R-:W-:Y:S01]  /*74f0*/  MOV R154, R203 ;  /* 0x000000cb009a7202 */ /* 0x000fe20000000f00 */
[----:B------:R-:W2:Y:S01]  /*7500*/  LDL.LU R212, [R1+0x74] ;  /* 0x0000740001d47983 */ /* 0x000ea20000300800 */
[----:B------:R-:W-:Y:S01]  /*7510*/  MOV R169, R204 ;  /* 0x000000cc00a97202 */ /* 0x000fe20000000f00 */
[----:B------:R-:W-:Y:S01]  /*7520*/  IMAD.MOV.U32 R204, RZ, RZ, R201 ;  /* 0x000000ffffcc7224 */ /* 0x000fe200078e00c9 */
[----:B------:R-:W-:Y:S01]  /*7530*/  MOV R203, R200 ;  /* 0x000000c800cb7202 */ /* 0x000fe20000000f00 */
[----:B------:R-:W3:Y:S01]  /*7540*/  LDL.LU R214, [R1+0x70] ;  /* 0x0000700001d67983 */ /* 0x000ee20000300800 */
[----:B------:R-:W-:Y:S01]  /*7550*/  MOV R200, R190 ;  /* 0x000000be00c87202 */ /* 0x000fe20000000f00 */
[----:B------:R1:W-:Y:S01]  /*7560*/  MUFU.EX2 R65, R25 ;  /* 0x0000001900417308 */ /* 0x0003e20000000800 */
[----:B------:R-:W-:Y:S01]  /*7570*/  MOV R201, R191 ;  /* 0x000000bf00c97202 */ /* 0x000fe20000000f00 */
[----:B------:R-:W-:Y:S01]  /*7580*/  IMAD.MOV.U32 R191, RZ, RZ, R187 ;  /* 0x000000ffffbf7224 */ /* 0x000fe200078e00bb */
[----:B------:R-:W-:-:S02]  /*7590*/  MOV R190, R186 ;  /* 0x000000ba00be7202 */ /* 0x000fc40000000f00 */
[----:B------:R-:W4:Y:S04]  /*75a0*/  LDL.LU R186, [R1+0x38] ;  /* 0x0000380001ba7983 */ /* 0x000f280000300800 */
[----:B------:R-:W2:Y:S01]  /*75b0*/  LDL.LU R187, [R1+0x34] ;  /* 0x0000340001bb7983 */ /* 0x000ea20000300800 */
[----:B-1----:R-:W-:-:S03]  /*75c0*/  FADD.FTZ R25, R233, R231 ;  /* 0x000000e7e9197221 */ /* 0x002fc60000010000 */
[----:B------:R-:W3:Y:S04]  /*75d0*/  LDL.LU R231, [R1+0x1c] ;  /* 0x00001c0001e77983 */ /* 0x000ee80000300800 */
[----:B------:R-:W3:Y:S01]  /*75e0*/  LDL.LU R233, [R1+0x20] ;  /* 0x0000200001e97983 */ /* 0x000ee20000300800 */
[----:B------:R-:W-:Y:S02]  /*75f0*/  MOV R206, R176 ;  /* 0x000000b000ce7202 */ /* 0x000fe40000000f00 */
[----:B------:R-:W-:Y:S02]  /*7600*/  MOV R185, R177 ;  /* 0x000000b100b97202 */ /* 0x000fe40000000f00 */
[----:B------:R-:W-:Y:S01]  /*7610*/  HMMA.16816.F32.BF16 R176, R4, R20, R56 ;  /* 0x0000001404b0723c */ /* 0x000fe20000041838 */
[----:B------:R-:W-:-:S07]  /*7620*/  FFMA.FTZ R24, R227, UR12, -R3 ;  /* 0x0000000ce3187c23 */ /* 0x000fce0008010803 */
[C---:B------:R-:W-:Y:S01]  /*7630*/  HMMA.16816.F32.BF16 R56, R4.reuse, R22, R52 ;  /* 0x000000160438723c */ /* 0x040fe20000041834 */
[----:B------:R-:W-:Y:S01]  /*7640*/  FADD.FTZ R30, R164, R30 ;  /* 0x0000001ea41e7221 */ /* 0x000fe20000010000 */
[----:B------:R-:W-:Y:S01]  /*7650*/  FADD.FTZ R26, R251, R26 ;  /* 0x0000001afb1a7221 */ /* 0x000fe20000010000 */
[----:B------:R-:W4:Y:S04]  /*7660*/  LDL.LU R164, [R1+0x6c] ;  /* 0x00006c0001a47983 */ /* 0x000f280000300800 */
[----:B------:R-:W4:Y:S01]  /*7670*/  LDL.LU R251, [R1+0x68] ;  /* 0x0000680001fb7983 */ /* 0x000f220000300800 */
[----:B------:R-:W-:Y:S01]  /*7680*/  HMMA.16816.F32.BF16 R52, R4, R16, R48 ;  /* 0x000000100434723c */ /* 0x000fe20000041830 */
[----:B------:R-:W-:Y:S01]  /*7690*/  MOV R209, R102 ;  /* 0x0000006600d17202 */ /* 0x000fe20000000f00 */
[----:B------:R-:W-:-:S02]  /*76a0*/  IMAD.MOV.U32 R210, RZ, RZ, R101 ;  /* 0x000000ffffd27224 */ /* 0x000fc400078e0065 */
[--C-:B------:R-:W-:Y:S01]  /*76b0*/  FFMA.FTZ R28, R238, UR12, -R8.reuse ;  /* 0x0000000cee1c7c23 */ /* 0x100fe20008010808 */
[--C-:B------:R-:W-:Y:S01]  /*76c0*/  FFMA.FTZ R64, R225, UR12, -R8.reuse ;  /* 0x0000000ce1407c23 */ /* 0x100fe20008010808 */
[--C-:B------:R-:W-:Y:S01]  /*76d0*/  FFMA.FTZ R66, R220, UR12, -R8.reuse ;  /* 0x0000000cdc427c23 */ /* 0x100fe20008010808 */
[--C-:B------:R-:W-:Y:S01]  /*76e0*/  FFMA.FTZ R69, R219, UR12, -R8.reuse ;  /* 0x0000000cdb457c23 */ /* 0x100fe20008010808 */
[--C-:B------:R-:W-:Y:S01]  /*76f0*/  FFMA.FTZ R73, R218, UR12, -R8.reuse ;  /* 0x0000000cda497c23 */ /* 0x100fe20008010808 */
[C---:B------:R-:W-:Y:S01]  /*7700*/  HMMA.16816.F32.BF16 R48, R4.reuse, R12, R36 ;  /* 0x0000000c0430723c */ /* 0x040fe20000041824 */
[----:B------:R-:W1:Y:S07]  /*7710*/  LDSM.16.MT88.4 R20, [R232+0xb000] ;  /* 0x00b00000e814783b */ /* 0x000e6e0000004200 */
[----:B------:R-:W-:Y:S01]  /*7720*/  HMMA.16816.F32.BF16 R36, R4, R14, R32 ;  /* 0x0000000e0424723c */ /* 0x000fe20000041820 */
[----:B------:R-:W-:Y:S01]  /*7730*/  FFMA.FTZ R35, R228, UR12, -R8 ;  /* 0x0000000ce4237c23 */ /* 0x000fe20008010808 */
[----:B------:R1:W3:Y:S01]  /*7740*/  MUFU.EX2 R102, R9 ;  /* 0x0000000900667308 */ /* 0x0002e20000000800 */
[----:B------:R-:W-:Y:S07]  /*7750*/  LDSM.16.MT88.4 R12, [R132+0xb000] ;  /* 0x00b00000840c783b */ /* 0x000fee0000004200 */
[----:B------:R-:W-:Y:S08]  /*7760*/  MUFU.EX2 R72, R35 ;  /* 0x0000002300487308 */ /* 0x000ff00000000800 */
[----:B------:R3:W-:Y:S01]  /*7770*/  MUFU.EX2 R35, R24 ;  /* 0x0000001800237308 */ /* 0x0007e20000000800 */
[----:B-1----:R-:W-:-:S07]  /*7780*/  FFMA.FTZ R9, R157, UR12, -R3 ;  /* 0x0000000c9d097c23 */ /* 0x002fce0008010803 */
[----:B------:R1:W-:Y:S01]  /*7790*/  MUFU.EX2 R79, R9 ;  /* 0x00000009004f7308 */ /* 0x0003e20000000800 */
[----:B---3--:R-:W-:Y:S02]  /*77a0*/  FADD.FTZ R24, R233, R231 ;  /* 0x000000e7e9187221 */ /* 0x008fe40000010000 */
[----:B------:R-:W3:Y:S01]  /*77b0*/  LDL.LU R233, [R1+0x24] ;  /* 0x0000240001e97983 */ /* 0x000ee20000300800 */
[----:B-1----:R-:W-:-:S04]  /*77c0*/  FFMA.FTZ R9, R11, UR12, -R3 ;  /* 0x0000000c0b097c23 */ /* 0x002fc80008010803 */
[----:B------:R1:W-:Y:S01]  /*77d0*/  MUFU.EX2 R78, R9 ;  /* 0x00000009004e7308 */ /* 0x0003e20000000800 */
[----:B------:R-:W-:Y:S01]  /*77e0*/  HMMA.16816.F32.BF16 R40, R4, R18, R40 ;  /* 0x000000120428723c */ /* 0x000fe20000041828 */
[--C-:B------:R-:W-:Y:S01]  /*77f0*/  FFMA.FTZ R33, R236, UR12, -R8.reuse ;  /* 0x0000000cec217c23 */ /* 0x100fe20008010808 */
[----:B------:R-:W-:Y:S01]  /*7800*/  FFMA.FTZ R34, R222, UR12, -R8 ;  /* 0x0000000cde227c23 */ /* 0x000fe20008010808 */
[----:B------:R-:W4:Y:S01]  /*7810*/  LDSM.16.MT88.4 R16, [R188+0xb000] ;  /* 0x00b00000bc10783b */ /* 0x000f220000004200 */
[----:B-1----:R-:W-:-:S04]  /*7820*/  FFMA.FTZ R9, R237, UR12, -R2 ;  /* 0x0000000ced097c23 */ /* 0x002fc80008010802 */
[----:B------:R1:W-:Y:S02]  /*7830*/  MUFU.EX2 R101, R9 ;  /* 0x0000000900657308 */ /* 0x0003e40000000800 */
[----:B-1----:R-:W-:-:S06]  /*7840*/  FFMA.FTZ R9, R235, UR12, -R2 ;  /* 0x0000000ceb097c23 */ /* 0x002fcc0008010802 */
[----:B------:R1:W2:Y:S02]  /*7850*/  MUFU.EX2 R100, R9 ;  /* 0x0000000900647308 */ /* 0x0002a40000000800 */
[----:B-1----:R-:W-:-:S06]  /*7860*/  FFMA.FTZ R9, R229, UR12, -R2 ;  /* 0x0000000ce5097c23 */ /* 0x002fcc0008010802 */
[----:B------:R1:W-:Y:S01]  /*7870*/  MUFU.EX2 R77, R9 ;  /* 0x00000009004d7308 */ /* 0x0003e20000000800 */
[----:B------:R-:W-:Y:S01]  /*7880*/  FFMA.FTZ R4, R156, UR12, -R2 ;  /* 0x0000000c9c047c23 */ /* 0x000fe20008010802 */
[----:B-1----:R-:W1:Y:S06]  /*7890*/  LDSM.16.MT88.4 R8, [R152+0xb000] ;  /* 0x00b000009808783b */ /* 0x002e6c0000004200 */
[----:B------:R4:W2:Y:S01]  /*78a0*/  MUFU.EX2 R76, R4 ;  /* 0x00000004004c7308 */ /* 0x0008a20000000800 */
[----:B------:R-:W-:-:S07]  /*78b0*/  FFMA.FTZ R31, R240, UR12, -R0 ;  /* 0x0000000cf01f7c23 */ /* 0x000fce0008010800 */
[----:B------:R-:W-:Y:S08]  /*78c0*/  MUFU.EX2 R87, R28 ;  /* 0x0000001c00577308 */ /* 0x000ff00000000800 */
[----:B------:R-:W1:Y:S08]  /*78d0*/  MUFU.EX2 R86, R33 ;  /* 0x0000002100567308 */ /* 0x000e700000000800 */
[----:B------:R-:W-:Y:S08]  /*78e0*/  MUFU.EX2 R71, R34 ;  /* 0x0000002200477308 */ /* 0x000ff00000000800 */
[----:B------:R-:W1:Y:S01]  /*78f0*/  MUFU.EX2 R85, R31 ;  /* 0x0000001f00557308 */ /* 0x000e620000000800 */
[----:B----4-:R-:W-:-:S02]  /*7900*/  F2FP.BF16.F32.PACK_AB R4, R102, R103 ;  /* 0x000000676604723e */ /* 0x010fc400000010ff */
[----:B--2---:R-:W-:Y:S02]  /*7910*/  F2FP.BF16.F32.PACK_AB R5, R100, R101 ;  /* 0x000000656405723e */ /* 0x004fe400000010ff */
[----:B------:R-:W-:Y:S02]  /*7920*/  F2FP.BF16.F32.PACK_AB R6, R78, R79 ;  /* 0x0000004f4e06723e */ /* 0x000fe400000010ff */
[----:B------:R-:W-:Y:S01]  /*7930*/  F2FP.BF16.F32.PACK_AB R7, R76, R77 ;  /* 0x0000004d4c07723e */ /* 0x000fe200000010ff */
[--C-:B------:R-:W-:Y:S01]  /*7940*/  FFMA.FTZ R68, R151, UR12, -R0.reuse ;  /* 0x0000000c97447c23 */ /* 0x100fe20008010800 */
[----:B------:R-:W-:Y:S01]  /*7950*/  MOV R211, R184 ;  /* 0x000000b800d37202 */ /* 0x000fe20000000f00 */
[--C-:B------:R-:W-:Y:S01]  /*7960*/  FFMA.FTZ R70, R150, UR12, -R0.reuse ;  /* 0x0000000c96467c23 */ /* 0x100fe20008010800 */
[----:B------:R-:W-:Y:S01]  /*7970*/  MOV R189, R143 ;  /* 0x0000008f00bd7202 */ /* 0x000fe20000000f00 */
[--C-:B------:R-:W-:Y:S01]  /*7980*/  FFMA.FTZ R74, R149, UR12, -R0.reuse ;  /* 0x0000000c954a7c23 */ /* 0x100fe20008010800 */
[----:B------:R-:W-:Y:S01]  /*7990*/  MOV R184, R140 ;  /* 0x0000008c00b87202 */ /* 0x000fe20000000f00 */
[----:B------:R-:W-:Y:S01]  /*79a0*/  FFMA.FTZ R75, R148, UR12, -R0 ;  /* 0x0000000c944b7c23 */ /* 0x000fe20008010800 */
[----:B------:R-:W-:Y:S01]  /*79b0*/  HMMA.16816.F32.BF16 R172, R4, R20, R172 ;  /* 0x0000001404ac723c */ /* 0x000fe200000418ac */
[----:B------:R-:W-:-:S07]  /*79c0*/  MOV R229, R201 ;  /* 0x000000c900e57202 */ /* 0x000fce0000000f00 */
[----:B------:R-:W-:Y:S01]  /*79d0*/  HMMA.16816.F32.BF16 R180, R4, R22, R180 ;  /* 0x0000001604b4723c */ /* 0x000fe200000418b4 */
[----:B------:R-:W-:-:S07]  /*79e0*/  MOV R222, R187 ;  /* 0x000000bb00de7202 */ /* 0x000fce0000000f00 */
[----:B------:R-:W-:Y:S01]  /*79f0*/  HMMA.16816.F32.BF16 R136, R4, R16, R136 ;  /* 0x000000100488723c */ /* 0x000fe20000041888 */
[----:B------:R-:W-:-:S07]  /*7a00*/  MOV R228, R189 ;  /* 0x000000bd00e47202 */ /* 0x000fce0000000f00 */
[----:B------:R-:W-:Y:S01]  /*7a10*/  HMMA.16816.F32.BF16 R140, R4, R18, R96 ;  /* 0x00000012048c723c */ /* 0x000fe20000041860 */
[----:B------:R-:W-:-:S07]  /*7a20*/  IMAD.MOV.U32 R236, RZ, RZ, R184 ;  /* 0x000000ffffec7224 */ /* 0x000fce00078e00b8 */
[C---:B-1----:R-:W-:Y:S08]  /*7a30*/  HMMA.16816.F32.BF16 R148, R4.reuse, R8, R92 ;  /* 0x000000080494723c */ /* 0x042ff0000004185c */
[C---:B------:R-:W-:Y:S08]  /*7a40*/  HMMA.16816.F32.BF16 R192, R4.reuse, R10, R88 ;  /* 0x0000000a04c0723c */ /* 0x040ff00000041858 */
[C---:B------:R-:W-:Y:S08]  /*7a50*/  HMMA.16816.F32.BF16 R80, R4.reuse, R12, R80 ;  /* 0x0000000c0450723c */ /* 0x040ff00000041850 */
[----:B------:R-:W-:Y:S01]  /*7a60*/  HMMA.16816.F32.BF16 R60, R4, R14, R60 ;  /* 0x0000000e043c723c */ /* 0x000fe2000004183c */
[----:B------:R-:W-:-:S02]  /*7a70*/  F2FP.BF16.F32.PACK_AB R4, R86, R87 ;  /* 0x000000575604723e */ /* 0x000fc400000010ff */
[----:B------:R-:W-:Y:S02]  /*7a80*/  F2FP.BF16.F32.PACK_AB R5, R84, R85 ;  /* 0x000000555405723e */ /* 0x000fe400000010ff */
[----:B------:R-:W-:Y:S02]  /*7a90*/  F2FP.BF16.F32.PACK_AB R6, R71, R72 ;  /* 0x000000484706723e */ /* 0x000fe400000010ff */
[----:B------:R-:W-:Y:S01]  /*7aa0*/  F2FP.BF16.F32.PACK_AB R7, R65, R67 ;  /* 0x000000434107723e */ /* 0x000fe200000010ff */
[--C-:B------:R-:W-:Y:S01]  /*7ab0*/  FFMA.FTZ R32, R223, UR12, -R3.reuse ;  /* 0x0000000cdf207c23 */ /* 0x100fe20008010803 */
[--C-:B------:R-:W-:Y:S01]  /*7ac0*/  FFMA.FTZ R29, R221, UR12, -R3.reuse ;  /* 0x0000000cdd1d7c23 */ /* 0x100fe20008010803 */
[----:B------:R-:W-:Y:S01]  /*7ad0*/  MOV R238, R185 ;  /* 0x000000b900ee7202 */ /* 0x000fe20000000f00 */
[----:B------:R-:W-:Y:S01]  /*7ae0*/  FFMA.FTZ R0, R224, UR12, -R3 ;  /* 0x0000000ce0007c23 */ /* 0x000fe20008010803 */
[----:B------:R-:W-:Y:S02]  /*7af0*/  FFMA.FTZ R27, R171, UR12, -R2 ;  /* 0x0000000cab1b7c23 */ /* 0x000fe40008010802 */
[----:B------:R-:W-:Y:S01]  /*7b00*/  HMMA.16816.F32.BF16 R48, R4, R8, R48 ;  /* 0x000000080430723c */ /* 0x000fe20000041830 */
[----:B------:R-:W-:Y:S01]  /*7b10*/  FADD.FTZ R8, R229, R30 ;  /* 0x0000001ee5087221 */ /* 0x000fe20000010000 */
[----:B------:R-:W-:Y:S01]  /*7b20*/  MOV R237, R113 ;  /* 0x0000007100ed7202 */ /* 0x000fe20000000f00 */
[--C-:B------:R-:W-:Y:S01]  /*7b30*/  FFMA.FTZ R28, R208, UR12, -R2.reuse ;  /* 0x0000000cd01c7c23 */ /* 0x100fe20008010802 */
[----:B------:R-:W-:Y:S01]  /*7b40*/  MOV R235, R114 ;  /* 0x0000007200eb7202 */ /* 0x000fe20000000f00 */
[----:B------:R-:W-:Y:S01]  /*7b50*/  FFMA.FTZ R3, R159, UR12, -R2 ;  /* 0x0000000c9f037c23 */ /* 0x000fe20008010802 */
[----:B------:R-:W-:Y:S01]  /*7b60*/  MOV R229, R222 ;  /* 0x000000de00e57202 */ /* 0x000fe20000000f00 */
[----:B------:R-:W-:-:S02]  /*7b70*/  IMAD.MOV.U32 R222, RZ, RZ, R228 ;  /* 0x000000ffffde7224 */ /* 0x000fc400078e00e4 */
[----:B------:R-:W-:Y:S01]  /*7b80*/  FFMA.FTZ R2, R158, UR12, -R2 ;  /* 0x0000000c9e027c23 */ /* 0x000fe20008010802 */
[----:B------:R-:W-:Y:S01]  /*7b90*/  MOV R157, R112 ;  /* 0x00000070009d7202 */ /* 0x000fe20000000f00 */
[----:B------:R-:W-:Y:S01]  /*7ba0*/  MUFU.EX2 R33, R32 ;  /* 0x0000002000217308 */ /* 0x000fe20000000800 */
[----:B------:R-:W-:Y:S02]  /*7bb0*/  MOV R228, R236 ;  /* 0x000000ec00e47202 */ /* 0x000fe40000000f00 */
[----:B------:R-:W-:Y:S02]  /*7bc0*/  MOV R236, R238 ;  /* 0x000000ee00ec7202 */ /* 0x000fe40000000f00 */
[----:B------:R-:W-:Y:S01]  /*7bd0*/  MOV R238, R235 ;  /* 0x000000eb00ee7202 */ /* 0x000fe20000000f00 */
[----:B------:R-:W-:Y:S02]  /*7be0*/  IMAD.MOV.U32 R235, RZ, RZ, R237 ;  /* 0x000000ffffeb7224 */ /* 0x000fe400078e00ed */
[----:B------:R-:W-:Y:S01]  /*7bf0*/  MUFU.EX2 R32, R29 ;  /* 0x0000001d00207308 */ /* 0x000fe20000000800 */
[----:B------:R-:W-:-:S02]  /*7c00*/  MOV R237, R157 ;  /* 0x0000009d00ed7202 */ /* 0x000fc40000000f00 */
[----:B------:R-:W-:Y:S02]  /*7c10*/  MOV R112, R226 ;  /* 0x000000e200707202 */ /* 0x000fe40000000f00 */
[----:B------:R-:W-:-:S03]  /*7c20*/  MOV R157, R206 ;  /* 0x000000ce009d7202 */ /* 0x000fc60000000f00 */
[----:B------:R-:W-:Y:S01]  /*7c30*/  MUFU.EX2 R29, R27 ;  /* 0x0000001b001d7308 */ /* 0x000fe20000000800 */
[----:B------:R-:W-:Y:S01]  /*7c40*/  MOV R226, R169 ;  /* 0x000000a900e27202 */ /* 0x000fe20000000f00 */
[----:B------:R-:W-:Y:S01]  /*7c50*/  FADD.FTZ R24, R164, R24 ;  /* 0x00000018a4187221 */ /* 0x000fe20000010000 */
[----:B------:R-:W-:Y:S01]  /*7c60*/  MOV R206, R168 ;  /* 0x000000a800ce7202 */ /* 0x000fe20000000f00 */
[----:B------:R-:W-:Y:S02]  /*7c70*/  IMAD.MOV.U32 R169, RZ, RZ, R191 ;  /* 0x000000ffffa97224 */ /* 0x000fe400078e00bf */
[----:B------:R-:W-:Y:S02]  /*7c80*/  FADD.FTZ R8, R250, R8 ;  /* 0x00000008fa087221 */ /* 0x000fe40000010000 */
[----:B------:R-:W-:Y:S01]  /*7c90*/  MUFU.EX2 R31, R28 ;  /* 0x0000001c001f7308 */ /* 0x000fe20000000800 */
[----:B------:R-:W-:Y:S01]  /*7ca0*/  HMMA.16816.F32.BF16 R176, R4, R20, R176 ;  /* 0x0000001404b0723c */ /* 0x000fe200000418b0 */
[----:B------:R-:W-:-:S06]  /*7cb0*/  IMAD.MOV.U32 R231, RZ, RZ, R115 ;  /* 0x000000ffffe77224 */ /* 0x000fcc00078e0073 */
[----:B------:R1:W-:Y:S08]  /*7cc0*/  MUFU.EX2 R34, R0 ;  /* 0x0000000000227308 */ /* 0x0003f00000000800 */
[----:B------:R-:W-:Y:S01]  /*7cd0*/  MUFU.EX2 R27, R2 ;  /* 0x00000002001b7308 */ /* 0x000fe20000000800 */
[----:B------:R-:W-:Y:S01]  /*7ce0*/  HMMA.16816.F32.BF16 R56, R4, R22, R56 ;  /* 0x000000160438723c */ /* 0x000fe20000041838 */
[----:B------:R-:W-:-:S07]  /*7cf0*/  MOV R115, R207 ;  /* 0x000000cf00737202 */ /* 0x000fce0000000f00 */
[----:B------:R-:W-:Y:S01]  /*7d00*/  HMMA.16816.F32.BF16 R52, R4, R16, R52 ;  /* 0x000000100434723c */ /* 0x000fe20000041834 */
[----:B------:R2:W-:Y:S01]  /*7d10*/  MUFU.EX2 R28, R3 ;  /* 0x00000003001c7308 */ /* 0x0005e20000000800 */
[----:B-1----:R-:W-:Y:S01]  /*7d20*/  FADD.FTZ R0, R251, R24 ;  /* 0x00000018fb007221 */ /* 0x002fe20000010000 */
[----:B------:R-:W-:-:S05]  /*7d30*/  MOV R207, R186 ;  /* 0x000000ba00cf7202 */ /* 0x000fca0000000f00 */
[----:B------:R-:W-:Y:S01]  /*7d40*/  HMMA.16816.F32.BF16 R40, R4, R18, R40 ;  /* 0x000000120428723c */ /* 0x000fe20000041828 */
[----:B------:R-:W-:Y:S01]  /*7d50*/  FADD.FTZ R0, R236, R0 ;  /* 0x00000000ec007221 */ /* 0x000fe20000010000 */
[----:B------:R-:W-:-:S06]  /*7d60*/  MOV R236, R157 ;  /* 0x0000009d00ec7202 */ /* 0x000fcc0000000f00 */
[C---:B------:R-:W-:Y:S08]  /*7d70*/  HMMA.16816.F32.BF16 R36, R4.reuse, R10, R36 ;  /* 0x0000000a0424723c */ /* 0x040ff00000041824 */
[----:B------:R-:W-:Y:S01]  /*7d80*/  HMMA.16816.F32.BF16 R196, R4, R12, R196 ;  /* 0x0000000c04c4723c */ /* 0x000fe200000418c4 */
[----:B--2---:R-:W-:Y:S01]  /*7d90*/  FADD.FTZ R3, R133, R26 ;  /* 0x0000001a85037221 */ /* 0x004fe20000010000 */
[----:B---3--:R-:W-:-:S06]  /*7da0*/  FADD.FTZ R25, R233, R25 ;  /* 0x00000019e9197221 */ /* 0x008fcc0000010000 */
[----:B------:R-:W-:Y:S01]  /*7db0*/  HMMA.16816.F32.BF16 R20, R4, R14, R44 ;  /* 0x0000000e0414723c */ /* 0x000fe2000004182c */
[----:B------:R-:W-:Y:S01]  /*7dc0*/  MOV R113, R230 ;  /* 0x000000e600717202 */ /* 0x000fe20000000f00 */
[----:B------:R-:W-:Y:S02]  /*7dd0*/  IMAD.MOV.U32 R114, RZ, RZ, R155 ;  /* 0x000000ffff727224 */ /* 0x000fe400078e009b */
[----:B------:R-:W-:Y:S01]  /*7de0*/  FADD.FTZ R2, R229, R25 ;  /* 0x00000019e5027221 */ /* 0x000fe20000010000 */
[----:B------:R-:W-:Y:S01]  /*7df0*/  IMAD.MOV.U32 R229, RZ, RZ, R238 ;  /* 0x000000ffffe57224 */ /* 0x000fe200078e00ee */
[----:B------:R-:W-:Y:S01]  /*7e00*/  MOV R201, R166 ;  /* 0x000000a600c97202 */ /* 0x000fe20000000f00 */
[----:B------:R-:W1:Y:S01]  /*7e10*/  LDSM.16.MT88.4 R184, [R232+0xb800] ;  /* 0x00b80000e8b8783b */ /* 0x000e620000004200 */
[----:B------:R-:W-:Y:S01]  /*7e20*/  FADD.FTZ R2, R228, R2 ;  /* 0x00000002e4027221 */ /* 0x000fe20000010000 */
[----:B------:R-:W-:Y:S01]  /*7e30*/  MOV R228, R237 ;  /* 0x000000ed00e47202 */ /* 0x000fe20000000f00 */
[----:B------:R-:W-:Y:S01]  /*7e40*/  IMAD.MOV.U32 R238, RZ, RZ, R206 ;  /* 0x000000ffffee7224 */ /* 0x000fe200078e00ce */
[----:B------:R-:W-:Y:S01]  /*7e50*/  MOV R237, R169 ;  /* 0x000000a900ed7202 */ /* 0x000fe20000000f00 */
[----:B------:R-:W-:Y:S01]  /*7e60*/  FADD.FTZ R3, R222, R3 ;  /* 0x00000003de037221 */ /* 0x000fe20000010000 */
[----:B------:R-:W-:Y:S01]  /*7e70*/  FADD.FTZ R4, R229, R8 ;  /* 0x00000008e5047221 */ /* 0x000fe20000010000 */
[----:B------:R-:W-:Y:S01]  /*7e80*/  MOV R233, R217 ;  /* 0x000000d900e97202 */ /* 0x000fe20000000f00 */
[----:B------:R-:W-:Y:S01]  /*7e90*/  IMAD.MOV.U32 R229, RZ, RZ, R228 ;  /* 0x000000ffffe57224 */ /* 0x000fe200078e00e4 */
[----:B------:R-:W-:Y:S01]  /*7ea0*/  MOV R222, R235 ;  /* 0x000000eb00de7202 */ /* 0x000fe20000000f00 */
[----:B------:R-:W-:Y:S01]  /*7eb0*/  LDSM.16.MT88.4 R16, [R132+0xb800] ;  /* 0x00b800008410783b */ /* 0x000fe20000004200 */
[----:B------:R-:W-:Y:S01]  /*7ec0*/  MOV R228, R238 ;  /* 0x000000ee00e47202 */ /* 0x000fe20000000f00 */
[----:B------:R-:W-:Y:S01]  /*7ed0*/  IMAD.MOV.U32 R238, RZ, RZ, R237 ;  /* 0x000000ffffee7224 */ /* 0x000fe200078e00ed */
[----:B------:R-:W-:Y:S01]  /*7ee0*/  MOV R237, R231 ;  /* 0x000000e700ed7202 */ /* 0x000fe20000000f00 */
[----:B------:R-:W-:Y:S01]  /*7ef0*/  IMAD.MOV.U32 R157, RZ, RZ, R162 ;  /* 0x000000ffff9d7224 */ /* 0x000fe200078e00a2 */
[----:B------:R-:W-:Y:S01]  /*7f00*/  MOV R225, R222 ;  /* 0x000000de00e17202 */ /* 0x000fe20000000f00 */
[----:B------:R-:W-:Y:S01]  /*7f10*/  MUFU.EX2 R9, R75 ;  /* 0x0000004b00097308 */ /* 0x000fe20000000800 */
[----:B------:R-:W-:Y:S01]  /*7f20*/  MOV R231, R233 ;  /* 0x000000e900e77202 */ /* 0x000fe20000000f00 */
[----:B------:R-:W-:Y:S01]  /*7f30*/  IMAD.MOV.U32 R233, RZ, RZ, R112 ;  /* 0x000000ffffe97224 */ /* 0x000fe200078e0070 */
[----:B------:R-:W-:Y:S01]  /*7f40*/  MOV R235, R207 ;  /* 0x000000cf00eb7202 */ /* 0x000fe20000000f00 */
[----:B------:R2:W5:Y:S01]  /*7f50*/  LDL.LU R164, [R1+0x64] ;  /* 0x0000640001a47983 */ /* 0x0005620000300800 */
[----:B------:R-:W-:Y:S01]  /*7f60*/  MOV R222, R236 ;  /* 0x000000ec00de7202 */ /* 0x000fe20000000f00 */
[----:B------:R-:W-:Y:S01]  /*7f70*/  IMAD.MOV.U32 R240, RZ, RZ, R237 ;  /* 0x000000fffff07224 */ /* 0x000fe200078e00ed */
[----:B------:R-:W-:Y:S01]  /*7f80*/  MOV R236, R235 ;  /* 0x000000eb00ec7202 */ /* 0x000fe20000000f00 */
[----:B------:R-:W-:Y:S01]  /*7f90*/  FADD.FTZ R3, R225, R3 ;  /* 0x00000003e1037221 */ /* 0x000fe20000010000 */
[----:B------:R-:W-:Y:S01]  /*7fa0*/  MOV R235, R157 ;  /* 0x0000009d00eb7202 */ /* 0x000fe20000000f00 */
[----:B------:R-:W-:Y:S01]  /*7fb0*/  FADD.FTZ R4, R222, R4 ;  /* 0x00000004de047221 */ /* 0x000fe20000010000 */
[----:B------:R-:W-:Y:S01]  /*7fc0*/  MOV R218, R233 ;  /* 0x000000e900da7202 */ /* 0x000fe20000000f00 */
[----:B------:R-:W-:Y:S01]  /*7fd0*/  FADD.FTZ R2, R214, R2 ;  /* 0x00000002d6027221 */ /* 0x000fe20000010000 */
[----:B------:R-:W-:Y:S01]  /*7fe0*/  FADD.FTZ R0, R229, R0 ;  /* 0x00000000e5007221 */ /* 0x000fe20000010000 */
[----:B------:R-:W-:Y:S01]  /*7ff0*/  MOV R217, R154 ;  /* 0x0000009a00d97202 */ /* 0x000fe20000000f00 */
[----:B------:R-:W-:Y:S01]  /*8000*/  FADD.FTZ R4, R240, R4 ;  /* 0x00000004f0047221 */ /* 0x000fe20000010000 */
[----:B------:R-:W-:Y:S01]  /*8010*/  MOV R219, R235 ;  /* 0x000000eb00db7202 */ /* 0x000fe20000000f00 */
[----:B------:R-:W-:Y:S01]  /*8020*/  FADD.FTZ R3, R228, R3 ;  /* 0x00000003e4037221 */ /* 0x000fe20000010000 */
[----:B------:R-:W-:Y:S01]  /*8030*/  IMAD.MOV.U32 R240, RZ, RZ, R218 ;  /* 0x000000fffff07224 */ /* 0x000fe200078e00da */
[----:B------:R-:W-:Y:S01]  /*8040*/  MOV R112, R113 ;  /* 0x0000007100707202 */ /* 0x000fe20000000f00 */
[----:B------:R-:W-:-:S02]  /*8050*/  IMAD.MOV.U32 R230, RZ, RZ, R203 ;  /* 0x000000ffffe67224 */ /* 0x000fc400078e00cb */
[----:B------:R-:W-:Y:S01]  /*8060*/  FADD.FTZ R2, R236, R2 ;  /* 0x00000002ec027221 */ /* 0x000fe20000010000 */
[----:B------:R-:W-:Y:S01]  /*8070*/  MOV R113, R114 ;  /* 0x0000007200717202 */ /* 0x000fe20000000f00 */
[----:B------:R-:W-:Y:S01]  /*8080*/  FADD.FTZ R0, R238, R0 ;  /* 0x00000000ee007221 */ /* 0x000fe20000010000 */
[----:B------:R-:W-:Y:S01]  /*8090*/  MOV R203, R204 ;  /* 0x000000cc00cb7202 */ /* 0x000fe20000000f00 */
[----:B------:R-:W-:Y:S01]  /*80a0*/  FADD.FTZ R3, R240, R3 ;  /* 0x00000003f0037221 */ /* 0x000fe20000010000 */
[----:B------:R-:W-:Y:S01]  /*80b0*/  MOV R114, R115 ;  /* 0x0000007300727202 */ /* 0x000fe20000000f00 */
[----:B------:R-:W-:Y:S01]  /*80c0*/  IMAD.MOV.U32 R115, RZ, RZ, R217 ;  /* 0x000000ffff737224 */ /* 0x000fe200078e00d9 */
[----:B------:R-:W-:Y:S01]  /*80d0*/  MOV R218, R219 ;  /* 0x000000db00da7202 */ /* 0x000fe20000000f00 */
[----:B------:R-:W-:Y:S01]  /*80e0*/  FADD.FTZ R2, R212, R2 ;  /* 0x00000002d4027221 */ /* 0x000fe20000010000 */
[----:B------:R-:W-:Y:S01]  /*80f0*/  MOV R219, R213 ;  /* 0x000000d500db7202 */ /* 0x000fe20000000f00 */
[----:B------:R-:W-:Y:S01]  /*8100*/  FADD.FTZ R0, R165, R0 ;  /* 0x00000000a5007221 */ /* 0x000fe20000010000 */
[----:B------:R-:W-:-:S02]  /*8110*/  MOV R217, R226 ;  /* 0x000000e200d97202 */ /* 0x000fc40000000f00 */
[----:B------:R-:W-:Y:S01]  /*8120*/  MOV R220, R231 ;  /* 0x000000e700dc7202 */ /* 0x000fe20000000f00 */
[----:B------:R-:W-:Y:S01]  /*8130*/  FADD.FTZ R7, R248, R4 ;  /* 0x00000004f8077221 */ /* 0x000fe20000010000 */
[----:B------:R-:W-:Y:S01]  /*8140*/  MOV R226, R230 ;  /* 0x000000e600e27202 */ /* 0x000fe20000000f00 */
[----:B------:R-:W-:Y:S01]  /*8150*/  LDSM.16.MT88.4 R152, [R152+0xb800] ;  /* 0x00b800009898783b */ /* 0x000fe20000004200 */
[----:B------:R-:W-:Y:S01]  /*8160*/  MOV R225, R112 ;  /* 0x0000007000e17202 */ /* 0x000fe20000000f00 */
[----:B------:R-:W-:Y:S01]  /*8170*/  IMAD.MOV.U32 R229, RZ, RZ, R113 ;  /* 0x000000ffffe57224 */ /* 0x000fe200078e0071 */
        /* <DEDUP_REMOVED lines=16> */
[----:B------:R-:W-:Y:S01]  /*8280*/  FADD.FTZ R4, R228, R4 ;  /* 0x00000004e4047221 */ /* 0x000fe20000010000 */
[----:B------:R-:W-:Y:S01]  /*8290*/  MOV R231, R200 ;  /* 0x000000c800e77202 */ /* 0x000fe20000000f00 */
[----:B------:R-:W-:Y:S01]  /*82a0*/  FADD.FTZ R5, R236, R3 ;  /* 0x00000003ec057221 */ /* 0x000fe20000010000 */
[----:B------:R-:W-:Y:S01]  /*82b0*/  FADD.FTZ R3, R238, R2 ;  /* 0x00000002ee037221 */ /* 0x000fe20000010000 */
[----:B------:R-:W-:Y:S01]  /*82c0*/  IMAD.MOV.U32 R233, RZ, RZ, R201 ;  /* 0x000000ffffe97224 */ /* 0x000fe200078e00c9 */
[----:B------:R-:W-:Y:S01]  /*82d0*/  MOV R113, R147 ;  /* 0x0000009300717202 */ /* 0x000fe20000000f00 */
[----:B------:R-:W-:Y:S01]  /*82e0*/  FADD.FTZ R2, R235, R0 ;  /* 0x00000000eb027221 */ /* 0x000fe20000010000 */
[----:B------:R-:W-:Y:S01]  /*82f0*/  MOV R112, R202 ;  /* 0x000000ca00707202 */ /* 0x000fe20000000f00 */
[----:B------:R-:W-:Y:S01]  /*8300*/  FADD.FTZ R0, R237, R4 ;  /* 0x00000004ed007221 */ /* 0x000fe20000010000 */
[----:B------:R-:W-:Y:S01]  /*8310*/  MOV R114, R145 ;  /* 0x0000009100727202 */ /* 0x000fe20000000f00 */
        /* <DEDUP_REMOVED lines=9> */
[----:B------:R-:W-:Y:S01]  /*83b0*/  FADD.FTZ R3, R115, R3 ;  /* 0x0000000373037221 */ /* 0x000fe20000010000 */
[----:B------:R-:W-:Y:S01]  /*83c0*/  FADD.FTZ R0, R226, R0 ;  /* 0x00000000e2007221 */ /* 0x000fe20000010000 */
[----:B------:R-:W-:Y:S01]  /*83d0*/  FADD.FTZ R2, R217, R2 ;  /* 0x00000002d9027221 */ /* 0x000fe20000010000 */
[----:B------:R-:W-:Y:S01]  /*83e0*/  FADD.FTZ R4, R230, R4 ;  /* 0x00000004e6047221 */ /* 0x000fe20000010000 */
[----:B------:R-:W-:Y:S01]  /*83f0*/  MOV R206, R160 ;  /* 0x000000a000ce7202 */ /* 0x000fe20000000f00 */
[----:B------:R-:W-:Y:S01]  /*8400*/  FADD.FTZ R3, R210, R3 ;  /* 0x00000003d2037221 */ /* 0x000fe20000010000 */
        /* <DEDUP_REMOVED lines=41> */
[----:B------:R-:W3:Y:S01]  /*86a0*/  LDSM.16.MT88.4 R188, [R188+0xb800] ;  /* 0x00b80000bcbc783b */ /* 0x000ee20000004200 */
[----:B------:R-:W-:Y:S01]  /*86b0*/  FADD.FTZ R4, R123, R4 ;  /* 0x000000047b047221 */ /* 0x000fe20000010000 */
[----:B------:R-:W-:Y:S01]  /*86c0*/  FADD.FTZ R3, R104, R3 ;  /* 0x0000000368037221 */ /* 0x000fe20000010000 */
[----:B------:R-:W-:Y:S01]  /*86d0*/  FADD.FTZ R0, R107, R0 ;  /* 0x000000006b007221 */ /* 0x000fe20000010000 */
[----:B------:R-:W4:Y:S01]  /*86e0*/  MUFU.EX2 R26, R64 ;  /* 0x00000040001a7308 */ /* 0x000f220000000800 */
[----:B------:R-:W-:Y:S01]  /*86f0*/  FADD.FTZ R2, R111, R2 ;  /* 0x000000026f027221 */ /* 0x000fe20000010000 */
[----:B------:R-:W-:Y:S01]  /*8700*/  FADD.FTZ R4, R87, R4 ;  /* 0x0000000457047221 */ /* 0x000fe20000010000 */
[----:B------:R-:W-:Y:S01]  /*8710*/  FADD.FTZ R3, R85, R3 ;  /* 0x0000000355037221 */ /* 0x000fe20000010000 */
[----:B------:R-:W-:Y:S01]  /*8720*/  FADD.FTZ R0, R101, R0 ;  /* 0x0000000065007221 */ /* 0x000fe20000010000 */
[----:B------:R-:W-:-:S03]  /*8730*/  FADD.FTZ R2, R103, R2 ;  /* 0x0000000267027221 */ /* 0x000fc60000010000 */
[----:B------:R-:W1:Y:S01]  /*8740*/  MUFU.EX2 R12, R68 ;  /* 0x00000044000c7308 */ /* 0x000e620000000800 */
[----:B------:R-:W-:Y:S01]  /*8750*/  FADD.FTZ R4, R86, R4 ;  /* 0x0000000456047221 */ /* 0x000fe20000010000 */
[----:B------:R-:W-:Y:S01]  /*8760*/  FADD.FTZ R3, R84, R3 ;  /* 0x0000000354037221 */ /* 0x000fe20000010000 */
[----:B------:R-:W-:Y:S01]  /*8770*/  FADD.FTZ R0, R100, R0 ;  /* 0x0000000064007221 */ /* 0x000fe20000010000 */
[----:B------:R-:W-:-:S04]  /*8780*/  FADD.FTZ R2, R102, R2 ;  /* 0x0000000266027221 */ /* 0x000fc80000010000 */
[----:B------:R-:W2:Y:S01]  /*8790*/  MUFU.EX2 R15, R66 ;  /* 0x00000042000f7308 */ /* 0x000ea20000000800 */
[----:B------:R-:W-:Y:S01]  /*87a0*/  FADD.FTZ R4, R72, R4 ;  /* 0x0000000448047221 */ /* 0x000fe20000010000 */
[----:B------:R-:W-:-:S06]  /*87b0*/  FADD.FTZ R3, R67, R3 ;  /* 0x0000000343037221 */ /* 0x000fcc0000010000 */
[----:B------:R-:W3:Y:S01]  /*87c0*/  MUFU.EX2 R11, R70 ;  /* 0x00000046000b7308 */ /* 0x000ee20000000800 */
[----:B------:R-:W-:Y:S01]  /*87d0*/  FADD.FTZ R0, R77, R0 ;  /* 0x000000004d007221 */ /* 0x000fe20000010000 */
[----:B------:R-:W-:Y:S01]  /*87e0*/  FADD.FTZ R2, R79, R2 ;  /* 0x000000024f027221 */ /* 0x000fe20000010000 */
[----:B------:R-:W-:-:S05]  /*87f0*/  FADD.FTZ R4, R71, R4 ;  /* 0x0000000447047221 */ /* 0x000fca0000010000 */
[----:B------:R-:W3:Y:S01]  /*8800*/  MUFU.EX2 R14, R69 ;  /* 0x00000045000e7308 */ /* 0x000ee20000000800 */
[----:B------:R-:W-:Y:S01]  /*8810*/  FADD.FTZ R3, R65, R3 ;  /* 0x0000000341037221 */ /* 0x000fe20000010000 */
[----:B------:R-:W-:-:S06]  /*8820*/  FADD.FTZ R0, R76, R0 ;  /* 0x000000004c007221 */ /* 0x000fcc0000010000 */
[----:B------:R-:W3:Y:S01]  /*8830*/  MUFU.EX2 R10, R74 ;  /* 0x0000004a000a7308 */ /* 0x000ee20000000800 */
[----:B------:R-:W-:Y:S01]  /*8840*/  FADD.FTZ R2, R78, R2 ;  /* 0x000000024e027221 */ /* 0x000fe20000010000 */
[----:B----4-:R-:W-:-:S06]  /*8850*/  FADD.FTZ R4, R26, R4 ;  /* 0x000000041a047221 */ /* 0x010fcc0000010000 */
[----:B------:R-:W4:Y:S01]  /*8860*/  MUFU.EX2 R13, R73 ;  /* 0x00000049000d7308 */ /* 0x000f220000000800 */
[----:B-1----:R-:W-:Y:S01]  /*8870*/  FADD.FTZ R3, R12, R3 ;  /* 0x000000030c037221 */ /* 0x002fe20000010000 */
[----:B------:R-:W-:Y:S01]  /*8880*/  FADD.FTZ R0, R31, R0 ;  /* 0x000000001f007221 */ /* 0x000fe20000010000 */
[----:B------:R-:W-:Y:S01]  /*8890*/  FADD.FTZ R2, R35, R2 ;  /* 0x0000000223027221 */ /* 0x000fe20000010000 */
[----:B--2---:R-:W-:Y:S01]  /*88a0*/  FADD.FTZ R4, R15, R4 ;  /* 0x000000040f047221 */ /* 0x004fe20000010000 */
[----:B---3--:R-:W-:Y:S01]  /*88b0*/  FADD.FTZ R3, R11, R3 ;  /* 0x000000030b037221 */ /* 0x008fe20000010000 */
[----:B------:R-:W-:Y:S01]  /*88c0*/  FADD.FTZ R0, R29, R0 ;  /* 0x000000001d007221 */ /* 0x000fe20000010000 */
[----:B------:R-:W-:Y:S01]  /*88d0*/  FADD.FTZ R2, R34, R2 ;  /* 0x0000000222027221 */ /* 0x000fe20000010000 */
[----:B------:R1:W5:Y:S01]  /*88e0*/  LDL.LU R166, [R1+0x60] ;  /* 0x0000600001a67983 */ /* 0x0003620000300800 */
[----:B------:R-:W-:Y:S01]  /*88f0*/  FADD.FTZ R4, R14, R4 ;  /* 0x000000040e047221 */ /* 0x000fe20000010000 */
[----:B------:R-:W-:Y:S01]  /*8900*/  FADD.FTZ R3, R10, R3 ;  /* 0x000000030a037221 */ /* 0x000fe20000010000 */
[----:B------:R-:W-:Y:S01]  /*8910*/  FADD.FTZ R0, R28, R0 ;  /* 0x000000001c007221 */ /* 0x000fe20000010000 */
[----:B------:R1:W5:Y:S01]  /*8920*/  LDL.LU R168, [R1+0x5c] ;  /* 0x00005c0001a87983 */ /* 0x0003620000300800 */
[----:B------:R-:W-:-:S03]  /*8930*/  FADD.FTZ R2, R33, R2 ;  /* 0x0000000221027221 */ /* 0x000fc60000010000 */
[----:B------:R1:W5:Y:S01]  /*8940*/  LDL.LU R251, [R1+0x58] ;  /* 0x0000580001fb7983 */ /* 0x0003620000300800 */
[----:B----4-:R-:W-:Y:S01]  /*8950*/  FADD.FTZ R4, R13, R4 ;  /* 0x000000040d047221 */ /* 0x010fe20000010000 */
[----:B------:R-:W-:Y:S02]  /*8960*/  F2FP.BF16.F32.PACK_AB R160, R34, R35 ;  /* 0x0000002322a0723e */ /* 0x000fe400000010ff */
[----:B------:R1:W5:Y:S01]  /*8970*/  LDL.LU R250, [R1+0x54] ;  /* 0x0000540001fa7983 */ /* 0x0003620000300800 */
[----:B------:R-:W-:Y:S01]  /*8980*/  F2FP.BF16.F32.PACK_AB R161, R29, R31 ;  /* 0x0000001f1da1723e */ /* 0x000fe200000010ff */
[----:B------:R-:W-:Y:S01]  /*8990*/  FADD.FTZ R3, R9, R3 ;  /* 0x0000000309037221 */ /* 0x000fe20000010000 */
[----:B------:R-:W-:Y:S01]  /*89a0*/  F2FP.BF16.F32.PACK_AB R162, R32, R33 ;  /* 0x0000002120a2723e */ /* 0x000fe200000010ff */
[----:B------:R1:W5:Y:S01]  /*89b0*/  LDL.LU R215, [R1+0x50] ;  /* 0x0000500001d77983 */ /* 0x0003620000300800 */
[C---:B------:R-:W-:Y:S01]  /*89c0*/  F2FP.BF16.F32.PACK_AB R163, R27.reuse, R28 ;  /* 0x0000001c1ba3723e */ /* 0x040fe200000010ff */
[----:B------:R-:W-:Y:S01]  /*89d0*/  FADD.FTZ R0, R27, R0 ;  /* 0x000000001b007221 */ /* 0x000fe20000010000 */
[----:B------:R-:W-:Y:S01]  /*89e0*/  F2FP.BF16.F32.PACK_AB R200, R15, R26 ;  /* 0x0000001a0fc8723e */ /* 0x000fe200000010ff */
[----:B------:R1:W5:Y:S01]  /*89f0*/  LDL.LU R214, [R1+0x4c] ;  /* 0x00004c0001d67983 */ /* 0x0003620000300800 */
[----:B------:R-:W-:-:S02]  /*8a00*/  F2FP.BF16.F32.PACK_AB R201, R11, R12 ;  /* 0x0000000c0bc9723e */ /* 0x000fc400000010ff */
[----:B------:R-:W-:Y:S01]  /*8a10*/  F2FP.BF16.F32.PACK_AB R202, R13, R14 ;  /* 0x0000000e0dca723e */ /* 0x000fe200000010ff */
[----:B------:R1:W5:Y:S01]  /*8a20*/  LDL.LU R213, [R1+0x48] ;  /* 0x0000480001d57983 */ /* 0x0003620000300800 */
[----:B------:R-:W-:Y:S01]  /*8a30*/  F2FP.BF16.F32.PACK_AB R203, R9, R10 ;  /* 0x0000000a09cb723e */ /* 0x000fe200000010ff */
[----:B------:R-:W-:Y:S02]  /*8a40*/  FADD.FTZ R2, R32, R2 ;  /* 0x0000000220027221 */ /* 0x000fe40000010000 */
[----:B------:R1:W5:Y:S04]  /*8a50*/  LDL.LU R212, [R1+0x44] ;  /* 0x0000440001d47983 */ /* 0x0003680000300800 */
[----:B------:R1:W5:Y:S01]  /*8a60*/  LDL.LU R165, [R1+0x40] ;  /* 0x0000400001a57983 */ /* 0x0003620000300800 */
[C---:B------:R-:W-:Y:S03]  /*8a70*/  HMMA.16816.F32.BF16 R172, R160.reuse, R184, R172 ;  /* 0x000000b8a0ac723c */ /* 0x040fe600000418ac */
[----:B------:R1:W-:Y:S04]  /*8a80*/  STL [R1+0x4], R4 ;  /* 0x0000040401007387 */ /* 0x0003e80000100800 */
[----:B------:R1:W-:Y:S01]  /*8a90*/  STL [R1+0x10], R3 ;  /* 0x0000100301007387 */ /* 0x0003e20000100800 */
[C---:B------:R-:W-:Y:S03]  /*8aa0*/  HMMA.16816.F32.BF16 R180, R160.reuse, R186, R180 ;  /* 0x000000baa0b4723c */ /* 0x040fe600000418b4 */
[----:B------:R1:W-:Y:S04]  /*8ab0*/  STL [R1+0x8], R0 ;  /* 0x0000080001007387 */ /* 0x0003e80000100800 */
[----:B------:R1:W-:Y:S01]  /*8ac0*/  STL [R1+0xc], R2 ;  /* 0x00000c0201007387 */ /* 0x0003e20000100800 */
[C---:B------:R-:W-:Y:S08]  /*8ad0*/  HMMA.16816.F32.BF16 R136, R160.reuse, R188, R136 ;  /* 0x000000bca088723c */ /* 0x040ff00000041888 */
[C---:B------:R-:W-:Y:S08]  /*8ae0*/  HMMA.16816.F32.BF16 R140, R160.reuse, R190, R140 ;  /* 0x000000bea08c723c */ /* 0x040ff0000004188c */
[C---:B------:R-:W-:Y:S08]  /*8af0*/  HMMA.16816.F32.BF16 R148, R160.reuse, R152, R148 ;  /* 0x00000098a094723c */ /* 0x040ff00000041894 */
[----:B------:R-:W-:Y:S08]  /*8b00*/  HMMA.16816.F32.BF16 R192, R160, R154, R192 ;  /* 0x0000009aa0c0723c */ /* 0x000ff000000418c0 */
[C---:B------:R-:W-:Y:S08]  /*8b10*/  HMMA.16816.F32.BF16 R176, R200.reuse, R184, R176 ;  /* 0x000000b8c8b0723c */ /* 0x040ff000000418b0 */
[C---:B------:R-:W-:Y:S08]  /*8b20*/  HMMA.16816.F32.BF16 R132, R200.reuse, R188, R52 ;  /* 0x000000bcc884723c */ /* 0x040ff00000041834 */
[----:B------:R-:W-:Y:S08]  /*8b30*/  HMMA.16816.F32.BF16 R144, R200, R152, R48 ;  /* 0x00000098c890723c */ /* 0x000ff00000041830 */
[----:B------:R-:W-:Y:S08]  /*8b40*/  HMMA.16816.F32.BF16 R156, R160, R16, R80 ;  /* 0x00000010a09c723c */ /* 0x000ff00000041850 */
[C---:B------:R-:W-:Y:S08]  /*8b50*/  HMMA.16816.F32.BF16 R184, R200.reuse, R186, R56 ;  /* 0x000000bac8b8723c */ /* 0x040ff00000041838 */
[C---:B------:R-:W-:Y:S08]  /*8b60*/  HMMA.16816.F32.BF16 R188, R200.reuse, R190, R40 ;  /* 0x000000bec8bc723c */ /* 0x040ff00000041828 */
[C---:B------:R-:W-:Y:S08]  /*8b70*/  HMMA.16816.F32.BF16 R152, R200.reuse, R154, R36 ;  /* 0x0000009ac898723c */ /* 0x040ff00000041824 */
[----:B------:R-:W-:Y:S08]  /*8b80*/  HMMA.16816.F32.BF16 R196, R200, R16, R196 ;  /* 0x00000010c8c4723c */ /* 0x000ff000000418c4 */
[-C--:B------:R-:W-:Y:S08]  /*8b90*/  HMMA.16816.F32.BF16 R160, R160, R18.reuse, R60 ;  /* 0x00000012a0a0723c */ /* 0x080ff0000004183c */
[----:B------:R-:W-:Y:S01]  /*8ba0*/  HMMA.16816.F32.BF16 R200, R200, R18, R20 ;  /* 0x00000012c8c8723c */ /* 0x000fe20000041814 */
[----:B------:R-:W-:Y:S01]  /*8bb0*/  MOV R248, 0x20 ;  /* 0x0000002000f87802 */ /* 0x000fe20000000f00 */
[----:B------:R-:W-:-:S03]  /*8bc0*/  NOP ;  /* 0x0000000000007918 */ /* 0x000fc60000000000 */
[----:B-1----:R-:W-:-:S15]  /*8bd0*/  BRA.U !UP1, `(.L_x_38) ;  /* 0x0000004909447547 */ /* 0x002fde000b800000 */
[----:B------:R-:W2:Y:S04]  /*8be0*/  LDL.LU R206, [R1+0x18] ;  /* 0x0000180001ce7983 */ /* 0x000ea80000300800 */
[----:B------:R-:W3:Y:S04]  /*8bf0*/  LDL.LU R207, [R1] ;  /* 0x0000000001cf7983 */ /* 0x000ee80000300800 */
[----:B------:R-:W4:Y:S04]  /*8c00*/  LDL.LU R204, [R1+0x2c] ;  /* 0x00002c0001cc7983 */ /* 0x000f280000300800 */
[----:B------:R-:W4:Y:S04]  /*8c10*/  LDL.LU R169, [R1+0x30] ;  /* 0x0000300001a97983 */ /* 0x000f280000300800 */
[----:B------:R-:W4:Y:S01]  /*8c20*/  LDL.LU R205, [R1+0x3c] ;  /* 0x00003c0001cd7983 */ /* 0x000f220000300800 */
[----:B------:R-:W-:Y:S01]  /*8c30*/  IMAD.U32 R2, RZ, RZ, UR22 ;  /* 0x00000016ff027e24 */ /* 0x000fe2000f8e00ff */
[C---:B-----5:R-:W-:Y:S01]  /*8c40*/  SHF.L.U32 R0, R213.reuse, 0x5, RZ ;  /* 0x00000005d5007819 */ /* 0x060fe200000006ff */
[----:B------:R-:W-:Y:S01]  /*8c50*/  IMAD.U32 R3, RZ, RZ, UR20 ;  /* 0x00000014ff037e24 */ /* 0x000fe2000f8e00ff */
[----:B------:R-:W-:Y:S01]  /*8c60*/  SHF.R.U32.HI R5, RZ, 0x1, R213 ;  /* 0x00000001ff057819 */ /* 0x000fe200000116d5 */
[----:B------:R-:W-:Y:S01]  /*8c70*/  IMAD.SHL.U32 R6, R213, 0x40, RZ ;  /* 0x00000040d5067824 */ /* 0x000fe200078e00ff */
[----:B------:R-:W-:Y:S01]  /*8c80*/  S2UR UR6, SR_CgaCtaId ;  /* 0x00000000000679c3 */ /* 0x000fe20000008800 */
[----:B------:R-:W-:Y:S01]  /*8c90*/  IMAD.WIDE.U32 R2, R165, UR10, R2 ;  /* 0x0000000aa5027c25 */ /* 0x000fe2000f8e0002 */
[----:B------:R-:W-:-:S02]  /*8ca0*/  MOV R165, R167 ;  /* 0x000000a700a57202 */ /* 0x000fc40000000f00 */
[----:B------:R-:W-:Y:S01]  /*8cb0*/  LOP3.LUT R8, R6, 0x200, RZ, 0xc0, !PT ;  /* 0x0000020006087812 */ /* 0x000fe200078ec0ff */
[----:B------:R-:W-:-:S03]  /*8cc0*/  IMAD.MOV.U32 R170, RZ, RZ, R164 ;  /* 0x000000ffffaa7224 */ /* 0x000fc600078e00a4 */
[----:B------:R-:W-:Y:S01]  /*8cd0*/  LOP3.LUT R8, R8, 0x7c00, R0, 0xf8, !PT ;  /* 0x00007c0008087812 */ /* 0x000fe200078ef800 */
[----:B--2---:R-:W-:Y:S02]  /*8ce0*/  IMAD.IADD R3, R206, 0x1, R3 ;  /* 0x00000001ce037824 */ /* 0x004fe400078e0203 */
[----:B---3--:R-:W-:Y:S02]  /*8cf0*/  IMAD R4, R207, UR4, RZ ;  /* 0x00000004cf047c24 */ /* 0x008fe4000f8e02ff */
[C---:B------:R-:W-:Y:S01]  /*8d00*/  IMAD.WIDE.U32 R2, R212.reuse, UR4, R2 ;  /* 0x00000004d4027c25 */ /* 0x040fe2000f8e0002 */
[----:B------:R-:W-:Y:S02]  /*8d10*/  UIADD3 UR4, UPT, UPT, UR15, -0x2, URZ ;  /* 0xfffffffe0f047890 */ /* 0x000fe4000fffe0ff */
[----:B------:R-:W-:Y:S01]  /*8d20*/  UIADD3 UR15, UPT, UPT, UR15, -0x3, URZ ;  /* 0xfffffffd0f0f7890 */ /* 0x000fe2000fffe0ff */
[----:B------:R-:W-:Y:S01]  /*8d30*/  IMAD R4, R212, UR5, R4 ;  /* 0x00000005d4047c24 */ /* 0x000fe2000f8e0204 */
[----:B------:R-:W1:Y:S01]  /*8d40*/  S2UR UR5, SR_CgaCtaId ;  /* 0x00000000000579c3 */ /* 0x000e620000008800 */
[C---:B------:R-:W-:Y:S01]  /*8d50*/  IADD3 R0, P0, PT, R214.reuse, R2, RZ ;  /* 0x00000002d6007210 */ /* 0x040fe20007f1e0ff */
[----:B------:R-:W-:Y:S01]  /*8d60*/  UIMAD.WIDE.U32 UR12, UR4, UR10, URZ ;  /* 0x0000000a040c72a5 */ /* 0x000fe2000f8e00ff */
[----:B------:R-:W-:-:S02]  /*8d70*/  LOP3.LUT R214, R214, 0x1c0, R6, 0xf8, !PT ;  /* 0x000001c0d6d67812 */ /* 0x000fc400078ef806 */
[----:B----4-:R-:W-:Y:S01]  /*8d80*/  ISETP.NE.AND P5, PT, R205, RZ, PT ;  /* 0x000000ffcd00720c */ /* 0x010fe20003fa5270 */
[----:B------:R-:W-:Y:S01]  /*8d90*/  IMAD.X R2, R3, 0x1, R4, P0 ;  /* 0x0000000103027824 */ /* 0x000fe200000e0604 */
[C---:B------:R-:W-:Y:S01]  /*8da0*/  LOP3.LUT R240, R214.reuse, 0x8, R213, 0x78, !PT ;  /* 0x00000008d6f07812 */ /* 0x040fe200078e78d5 */
[----:B------:R-:W-:Y:S01]  /*8db0*/  UIMAD UR4, UR4, UR11, UR13 ;  /* 0x0000000b040472a4 */ /* 0x000fe2000f8e020d */
[----:B------:R-:W-:Y:S01]  /*8dc0*/  LOP3.LUT R214, R214, 0x8, R5, 0x78, !PT ;  /* 0x00000008d6d67812 */ /* 0x000fe200078e7805 */
[----:B------:R-:W-:Y:S01]  /*8dd0*/  IMAD.U32 R5, RZ, RZ, UR13 ;  /* 0x0000000dff057e24 */ /* 0x000fe2000f8e00ff */
[----:B------:R-:W-:Y:S01]  /*8de0*/  SHF.L.U64.HI R7, R0, 0x1, R2 ;  /* 0x0000000100077819 */ /* 0x000fe20000010202 */
[----:B------:R-:W-:Y:S01]  /*8df0*/  IMAD.U32 R4, RZ, RZ, UR12 ;  /* 0x0000000cff047e24 */ /* 0x000fe2000f8e00ff */
[----:B------:R-:W-:Y:S01]  /*8e00*/  LOP3.LUT R2, R8, R214, RZ, 0xfc, !PT ;  /* 0x000000d608027212 */ /* 0x000fe200078efcff */
[----:B------:R-:W-:Y:S01]  /*8e10*/  IMAD.SHL.U32 R5, R0, 0x2, RZ ;  /* 0x0000000200057824 */ /* 0x000fe200078e00ff */
[----:B------:R-:W-:Y:S01]  /*8e20*/  LOP3.LUT R0, R6, 0x400, RZ, 0xc0, !PT ;  /* 0x0000040006007812 */ /* 0x000fe200078ec0ff */
[----:B------:R-:W-:Y:S01]  /*8e30*/  USHF.L.U64.HI UR11, UR10, 0x5, UR11 ;  /* 0x000000050a0b7899 */ /* 0x000fe2000801020b */
[----:B------:R-:W-:Y:S01]  /*8e40*/  MOV R3, UR4 ;  /* 0x0000000400037c02 */ /* 0x000fe20008000f00 */
[----:B------:R-:W-:Y:S01]  /*8e50*/  UMOV UR4, 0x400 ;  /* 0x0000040000047882 */ /* 0x000fe20000000000 */
[----:B------:R-:W-:Y:S01]  /*8e60*/  LEA R5, P0, R4, R5, 0x8 ;  /* 0x0000000504057211 */ /* 0x000fe200078040ff */
[----:B------:R-:W-:Y:S01]  /*8e70*/  IMAD R240, R240, 0x2, R0 ;  /* 0x00000002f0f07824 */ /* 0x000fe200078e0200 */
[----:B------:R-:W-:Y:S01]  /*8e80*/  LOP3.LUT R249, R204, R169, RZ, 0xfc, !PT ;  /* 0x000000a9ccf97212 */ /* 0x000fe200078efcff */
[----:B------:R-:W-:Y:S01]  /*8e90*/  IMAD.MOV.U32 R169, RZ, RZ, R166 ;  /* 0x000000ffffa97224 */ /* 0x000fe200078e00a6 */
[----:B------:R-:W-:Y:S01]  /*8ea0*/  LEA.HI.X R4, R4, R7, R3, 0x8, P0 ;  /* 0x0000000704047211 */ /* 0x000fe200000f4403 */
[----:B-1----:R-:W-:Y:S01]  /*8eb0*/  ULEA UR5, UR5, UR4, 0x18 ;  /* 0x0000000405057291 */ /* 0x002fe2000f8ec0ff */
[----:B------:R-:W-:Y:S01]  /*8ec0*/  IADD3 R0, P0, PT, R5, UR8, RZ ;  /* 0x0000000805007c10 */ /* 0x000fe2000ff1e0ff */
[----:B------:R-:W-:Y:S01]  /*8ed0*/  IMAD.MOV.U32 R3, RZ, RZ, R168 ;  /* 0x000000ffff037224 */ /* 0x000fe200078e00a8 */
[----:B------:R-:W-:Y:S01]  /*8ee0*/  UMOV UR8, 0x400 ;  /* 0x0000040000087882 */ /* 0x000fe20000000000 */
[----:B------:R-:W-:Y:S01]  /*8ef0*/  USHF.L.U32 UR10, UR10, 0x5, URZ ;  /* 0x000000050a0a7899 */ /* 0x000fe200080006ff */
[----:B------:R-:W-:Y:S01]  /*8f00*/  IADD3.X R252, PT, PT, R4, UR9, RZ, P0, !PT ;  /* 0x0000000904fc7c10 */ /* 0x000fe200087fe4ff */
[----:B------:R1:W-:Y:S01]  /*8f10*/  STL [R1], R0 ;  /* 0x0000000001007387 */ /* 0x0003e20000100800 */
[----:B------:R-:W-:Y:S01]  /*8f20*/  IMAD.MOV.U32 R4, RZ, RZ, 0x20 ;  /* 0x00000020ff047424 */ /* 0x000fe200078e00ff */
[----:B------:R-:W-:Y:S01]  /*8f30*/  IADD3 R242, PT, PT, R240, UR5, RZ ;  /* 0x00000005f0f27c10 */ /* 0x000fe2000fffe0ff */
[----:B------:R-:W2:Y:S01]  /*8f40*/  LDCU UR4, c[0x0][0x45c] ;  /* 0x00008b80ff0477ac */ /* 0x000ea20008000800 */
[----:B------:R-:W-:-:S02]  /*8f50*/  LEA R244, R2, UR5, 0x1 ;  /* 0x0000000502f47c11 */ /* 0x000fc4000f8e08ff */
[----:B------:R-:W-:Y:S01]  /*8f60*/  SEL R2, R4, 0xffffffe0, !P5 ;  /* 0xffffffe004027807 */ /* 0x000fe20006800000 */
[----:B------:R-:W-:Y:S01]  /*8f70*/  ULEA UR6, UR6, UR8, 0x18 ;  /* 0x0000000806067291 */ /* 0x000fe2000f8ec0ff */
[----:B------:R-:W-:Y:S02]  /*8f80*/  LEA R249, R249, UR5, 0x1 ;  /* 0x00000005f9f97c11 */ /* 0x000fe4000f8e08ff */
[----:B------:R-:W-:Y:S01]  /*8f90*/  IADD3 R247, PT, PT, R244, R2, RZ ;  /* 0x00000002f4f77210 */ /* 0x000fe20007ffe0ff */
[----:B-1----:R-:W-:-:S05]  /*8fa0*/  IMAD.MOV.U32 R0, RZ, RZ, 0x40 ;  /* 0x00000040ff007424 */ /* 0x002fca00078e00ff */
[----:B------:R-:W-:-:S05]  /*8fb0*/  SEL R0, R0, 0xffffffc0, !P6 ;  /* 0xffffffc000007807 */ /* 0x000fca0007000000 */
[--C-:B------:R-:W-:Y:S02]  /*8fc0*/  IMAD.IADD R241, R242, 0x1, R0.reuse ;  /* 0x00000001f2f17824 */ /* 0x100fe400078e0200 */
[----:B------:R-:W-:Y:S02]  /*8fd0*/  IMAD.IADD R245, R244, 0x1, R0 ;  /* 0x00000001f4f57824 */ /* 0x000fe400078e0200 */
[----:B------:R-:W-:Y:S02]  /*8fe0*/  IMAD.IADD R242, R242, 0x1, R2 ;  /* 0x00000001f2f27824 */ /* 0x000fe400078e0202 */
[C---:B------:R-:W-:Y:S02]  /*8ff0*/  IMAD.IADD R243, R2.reuse, 0x1, R241 ;  /* 0x0000000102f37824 */ /* 0x040fe400078e02f1 */
[----:B------:R-:W-:Y:S01]  /*9000*/  IMAD.IADD R246, R2, 0x1, R245 ;  /* 0x0000000102f67824 */ /* 0x000fe200078e02f5 */
[----:B--2---:R-:W-:Y:S06]  /*9010*/  BRA `(.L_x_39) ;  /* 0x0000000000c87947 */ /* 0x004fec0003800000 */
.L_x_41:
[----:B------:R-:W1:Y:S02]  /*9020*/  LDC.64 R166, c[0x0][0x3b8] ;  /* 0x0000ee00ffa67b82 */ /* 0x000e640000000a00 */
[C-C-:B-1----:R-:W-:Y:S01]  /*9030*/  SHF.L.U64.HI R168, R166.reuse, 0x4, R167.reuse ;  /* 0x00000004a6a87819 */ /* 0x142fe200000102a7 */
[C---:B------:R-:W-:Y:S01]  /*9040*/  IMAD.WIDE.U32 R206, R166.reuse, UR15, RZ ;  /* 0x0000000fa6ce7c25 */ /* 0x040fe2000f8e00ff */
[----:B------:R-:W-:Y:S03]  /*9050*/  SHF.L.U64.HI R209, R166, 0x5, R167 ;  /* 0x00000005a6d17819 */ /* 0x000fe600000102a7 */
[----:B------:R-:W-:Y:S01]  /*9060*/  IMAD R164, R167, UR15, R207 ;  /* 0x0000000fa7a47c24 */ /* 0x000fe2000f8e02cf */
[----:B------:R-:W-:Y:S01]  /*9070*/  LEA R204, P1, R206, R251, 0x8 ;  /* 0x000000fbcecc7211 */ /* 0x000fe200078240ff */
[C---:B------:R-:W-:Y:S02]  /*9080*/  IMAD.SHL.U32 R171, R166.reuse, 0x10, RZ ;  /* 0x00000010a6ab7824 */ /* 0x040fe400078e00ff */
[----:B------:R-:W-:Y:S01]  /*9090*/  IMAD.SHL.U32 R207, R166, 0x20, RZ ;  /* 0x00000020a6cf7824 */ /* 0x000fe200078e00ff */
[C-C-:B------:R-:W-:Y:S02]  /*90a0*/  LEA.HI.X R205, R206.reuse, R250, R164.reuse, 0x8, P1 ;  /* 0x000000facecd7211 */ /* 0x140fe400008f44a4 */
[CC--:B------:R-:W-:Y:S03]  /*90b0*/  LEA R0, P0, R206.reuse, R171.reuse, 0x7 ;  /* 0x000000abce007211 */ /* 0x0c0fe600078038ff */
[----:B------:R-:W-:Y:S01]  /*90c0*/  @!PT LDS RZ, [RZ] ;  /* 0x00000000fffff984 */ /* 0x000fe20000000800 */
[----:B------:R-:W-:Y:S01]  /*90d0*/  @!PT LDS RZ, [RZ] ;  /* 0x00000000fffff984 */ /* 0x000fe20000000800 */
[----:B------:R-:W-:Y:S01]  /*90e0*/  @!PT LDS RZ, [RZ] ;  /* 0x00000000fffff984 */ /* 0x000fe20000000800 */
[----:B------:R1:W-:Y:S01]  /*90f0*/  LDGSTS.E.BYPASS.LTC128B.128 [R249+0x4000], desc[UR16][R204.64] ;  /* 0x04000000ccf97fae */ /* 0x0003e2000b981a10 */
[----:B------:R-:W-:Y:S02]  /*9100*/  LEA.HI.X R2, R206, R168, R164, 0x7, P0 ;  /* 0x000000a8ce027211 */ /* 0x000fe400000f3ca4 */
[----:B------:R-:W-:Y:S02]  /*9110*/  IADD3 R206, P0, PT, R0, R171, RZ ;  /* 0x000000ab00ce7210 */ /* 0x000fe40007f1e0ff */
[----:B------:R-:W-:Y:S02]  /*9120*/  LEA R164, P1, R166, R0, 0x6 ;  /* 0x00000000a6a47211 */ /* 0x000fe400078230ff */
[----:B------:R-:W-:Y:S01]  /*9130*/  LEA R214, P2, R0, R251, 0x1 ;  /* 0x000000fb00d67211 */ /* 0x000fe200078408ff */
[----:B------:R-:W-:Y:S01]  /*9140*/  IMAD.X R208, R2, 0x1, R168, P0 ;  /* 0x0000000102d07824 */ /* 0x000fe200000e06a8 */
[----:B------:R-:W-:Y:S02]  /*9150*/  LEA.HI.X R167, R166, R2, R167, 0x6, P1 ;  /* 0x00000002a6a77211 */ /* 0x000fe400008f34a7 */
[----:B------:R-:W-:Y:S02]  /*9160*/  IADD3 R166, P0, PT, R0, R207, RZ ;  /* 0x000000cf00a67210 */ /* 0x000fe40007f1e0ff */
[-C--:B------:R-:W-:Y:S02]  /*9170*/  LEA R212, P1, R206, R251.reuse, 0x1 ;  /* 0x000000fbced47211 */ /* 0x080fe400078208ff */
[-C--:B------:R-:W-:Y:S01]  /*9180*/  LEA.HI.X R215, R0, R250.reuse, R2, 0x1, P2 ;  /* 0x000000fa00d77211 */ /* 0x080fe200010f0c02 */
[--C-:B------:R-:W-:Y:S01]  /*9190*/  IMAD.X R2, R2, 0x1, R209.reuse, P0 ;  /* 0x0000000102027824 */ /* 0x100fe200000e06d1 */
[----:B------:R-:W-:Y:S02]  /*91a0*/  LEA R210, P4, R166, R251, 0x1 ;  /* 0x000000fba6d27211 */ /* 0x000fe400078808ff */
[----:B------:R-:W-:Y:S01]  /*91b0*/  IADD3 R0, P0, PT, R164, R207, RZ ;  /* 0x000000cfa4007210 */ /* 0x000fe20007f1e0ff */
[----:B------:R2:W-:Y:S01]  /*91c0*/  LDGSTS.E.BYPASS.LTC128B.128 [R249+0x4800], desc[UR16][R214.64] ;  /* 0x04800000d6f97fae */ /* 0x0005e2000b981a10 */
[-C--:B------:R-:W-:Y:S02]  /*91d0*/  LEA.HI.X R213, R206, R250.reuse, R208, 0x1, P1 ;  /* 0x000000faced57211 */ /* 0x080fe400008f0cd0 */
[----:B------:R-:W-:Y:S02]  /*91e0*/  LEA R208, P2, R164, R251, 0x1 ;  /* 0x000000fba4d07211 */ /* 0x000fe400078408ff */
[CC--:B------:R-:W-:Y:S01]  /*91f0*/  LEA.HI.X R211, R166.reuse, R250.reuse, R2, 0x1, P4 ;  /* 0x000000faa6d37211 */ /* 0x0c0fe200020f0c02 */
[----:B------:R2:W-:Y:S01]  /*9200*/  LDGSTS.E.BYPASS.LTC128B.128 [R249+0x5000], desc[UR16][R212.64] ;  /* 0x05000000d4f97fae */ /* 0x0005e2000b981a10 */
[-C--:B-1----:R-:W-:Y:S02]  /*9210*/  IADD3 R205, P3, PT, R166, R171.reuse, RZ ;  /* 0x000000aba6cd7210 */ /* 0x082fe40007f7e0ff */
[----:B------:R-:W-:Y:S01]  /*9220*/  IADD3 R171, P1, PT, R164, R171, RZ ;  /* 0x000000aba4ab7210 */ /* 0x000fe20007f3e0ff */
[----:B------:R2:W-:Y:S02]  /*9230*/  LDGSTS.E.BYPASS.LTC128B.128 [R249+0x5800], desc[UR16][R210.64] ;  /* 0x05800000d2f97fae */ /* 0x0005e4000b981a10 */
[--C-:B------:R-:W-:Y:S02]  /*9240*/  IMAD.X R207, R2, 0x1, R168.reuse, P3 ;  /* 0x0000000102cf7824 */ /* 0x100fe400018e06a8 */
[C---:B------:R-:W-:Y:S01]  /*9250*/  IMAD.X R2, R167.reuse, 0x1, R209, P0 ;  /* 0x00000001a7027824 */ /* 0x040fe200000e06d1 */
[-C--:B------:R-:W-:Y:S01]  /*9260*/  LEA.HI.X R209, R164, R250.reuse, R167, 0x1, P2 ;  /* 0x000000faa4d17211 */ /* 0x080fe200010f0ca7 */
[----:B------:R-:W-:Y:S01]  /*9270*/  IMAD.X R168, R167, 0x1, R168, P1 ;  /* 0x00000001a7a87824 */ /* 0x000fe200008e06a8 */
[-C--:B------:R-:W-:Y:S02]  /*9280*/  LEA R206, P2, R205, R251.reuse, 0x1 ;  /* 0x000000fbcdce7211 */ /* 0x080fe400078408ff */
[-C--:B------:R-:W-:Y:S02]  /*9290*/  LEA R204, P1, R171, R251.reuse, 0x1 ;  /* 0x000000fbabcc7211 */ /* 0x080fe400078208ff */
[-C--:B------:R-:W-:Y:S02]  /*92a0*/  LEA.HI.X R207, R205, R250.reuse, R207, 0x1, P2 ;  /* 0x000000facdcf7211 */ /* 0x080fe400010f0ccf */
[C---:B------:R-:W-:Y:S02]  /*92b0*/  LEA R166, P0, R0.reuse, R251, 0x1 ;  /* 0x000000fb00a67211 */ /* 0x040fe400078008ff */
[-C--:B------:R-:W-:Y:S01]  /*92c0*/  LEA.HI.X R205, R171, R250.reuse, R168, 0x1, P1 ;  /* 0x000000faabcd7211 */ /* 0x080fe200008f0ca8 */
[----:B------:R2:W-:Y:S01]  /*92d0*/  LDGSTS.E.BYPASS.LTC128B.128 [R249+0x6000], desc[UR16][R206.64] ;  /* 0x06000000cef97fae */ /* 0x0005e2000b981a10 */
[----:B------:R-:W-:Y:S03]  /*92e0*/  LEA.HI.X R167, R0, R250, R2, 0x1, P0 ;  /* 0x000000fa00a77211 */ /* 0x000fe600000f0c02 */
[----:B------:R2:W-:Y:S04]  /*92f0*/  LDGSTS.E.BYPASS.LTC128B.128 [R249+0x6800], desc[UR16][R208.64] ;  /* 0x06800000d0f97fae */ /* 0x0005e8000b981a10 */
[----:B------:R2:W-:Y:S04]  /*9300*/  LDGSTS.E.BYPASS.LTC128B.128 [R249+0x7000], desc[UR16][R204.64] ;  /* 0x07000000ccf97fae */ /* 0x0005e8000b981a10 */
[----:B------:R2:W-:Y:S04]  /*9310*/  LDGSTS.E.BYPASS.LTC128B.128 [R249+0x7800], desc[UR16][R166.64] ;  /* 0x07800000a6f97fae */ /* 0x0005e8000b981a10 */
[----:B------:R-:W0:Y:S01]  /*9320*/  LDGDEPBAR ;  /* 0x00000000000079af */ /* 0x000e220000000000 */
[----:B------:R-:W-:Y:S05]  /*9330*/  BRA `(.L_x_40) ;  /* 0x00000010000c7947 */ /* 0x000fea0003800000 */
.L_x_39:
[----:B--2---:R-:W2:Y:S01]  /*9340*/  LDL R0, [R1] ;  /* 0x0000000001007983 */ /* 0x004ea20000100800 */
[----:B------:R-:W-:Y:S04]  /*9350*/  DEPBAR.LE SB0, 0x0 ;  /* 0x000080000000791a */ /* 0x000fe80000000000 */
[----:B------:R-:W-:Y:S01]  /*9360*/  BAR.SYNC.DEFER_BLOCKING 0x0 ;  /* 0x0000000000007b1d */ /* 0x000fe20000010000 */
[----:B------:R-:W-:Y:S01]  /*9370*/  IMAD.MOV.U32 R15, RZ, RZ, R252 ;  /* 0x000000ffff0f7224 */ /* 0x000fe200078e00fc */
[----:B------:R-:W-:Y:S01]  /*9380*/  UISETP.NE.AND UP0, UPT, UR15, -0x1, UPT ;  /* 0xffffffff0f00788c */ /* 0x000fe2000bf05270 */
[----:B--2---:R-:W-:Y:S01]  /*9390*/  IMAD.MOV.U32 R14, RZ, RZ, R0 ;  /* 0x000000ffff0e7224 */ /* 0x004fe200078e0000 */
[----:B------:R-:W-:Y:S04]  /*93a0*/  IADD3 R4, P0, PT, R0, UR10, RZ ;  /* 0x0000000a00047c10 */ /* 0x000fe8000ff1e0ff */
[----:B------:R-:W-:Y:S01]  /*93b0*/  @!PT LDS RZ, [RZ] ;  /* 0x00000000fffff984 */ /* 0x000fe20000000800 */
[----:B------:R-:W-:Y:S01]  /*93c0*/  @!PT LDS RZ, [RZ] ;  /* 0x00000000fffff984 */ /* 0x000fe20000000800 */
[----:B------:R-:W-:Y:S01]  /*93d0*/  @!PT LDS RZ, [RZ] ;  /* 0x00000000fffff984 */ /* 0x000fe20000000800 */
[----:B------:R-:W-:Y:S01]  /*93e0*/  LDGSTS.E.BYPASS.LTC128B.128 [R249+0x8000], desc[UR16][R14.64] ;  /* 0x080000000ef97fae */ /* 0x000fe2000b981a10 */
[----:B------:R-:W-:Y:S02]  /*93f0*/  IADD3.X R5, PT, PT, R252, UR11, RZ, P0, !PT ;  /* 0x0000000bfc057c10 */ /* 0x000fe400087fe4ff */
[----:B------:R-:W-:Y:S04]  /*9400*/  IADD3 R12, P0, PT, R4, UR10, RZ ;  /* 0x0000000a040c7c10 */ /* 0x000fe8000ff1e0ff */
[----:B------:R-:W-:Y:S01]  /*9410*/  IADD3.X R13, PT, PT, R5, UR11, RZ, P0, !PT ;  /* 0x0000000b050d7c10 */ /* 0x000fe200087fe4ff */
[----:B------:R1:W-:Y:S01]  /*9420*/  LDGSTS.E.BYPASS.LTC128B.128 [R249+0x8800], desc[UR16][R4.64] ;  /* 0x0880000004f97fae */ /* 0x0003e2000b981a10 */
[----:B------:R-:W-:Y:S04]  /*9430*/  IADD3 R10, P0, PT, R12, UR10, RZ ;  /* 0x0000000a0c0a7c10 */ /* 0x000fe8000ff1e0ff */
[----:B------:R-:W-:Y:S02]  /*9440*/  IADD3.X R11, PT, PT, R13, UR11, RZ, P0, !PT ;  /* 0x0000000b0d0b7c10 */ /* 0x000fe400087fe4ff */
[----:B------:R-:W-:Y:S01]  /*9450*/  IADD3 R8, P0, PT, R10, UR10, RZ ;  /* 0x0000000a0a087c10 */ /* 0x000fe2000ff1e0ff */
[----:B------:R2:W-:Y:S03]  /*9460*/  LDGSTS.E.BYPASS.LTC128B.128 [R249+0x9000], desc[UR16][R12.64] ;  /* 0x090000000cf97fae */ /* 0x0005e6000b981a10 */
[----:B------:R-:W-:Y:S02]  /*9470*/  IADD3.X R9, PT, PT, R11, UR11, RZ, P0, !PT ;  /* 0x0000000b0b097c10 */ /* 0x000fe400087fe4ff */
[----:B------:R-:W-:Y:S03]  /*9480*/  IADD3 R6, P0, PT, R8, UR10, RZ ;  /* 0x0000000a08067c10 */ /* 0x000fe6000ff1e0ff */
[----:B------:R-:W-:Y:S01]  /*9490*/  LDGSTS.E.BYPASS.LTC128B.128 [R249+0x9800], desc[UR16][R10.64] ;  /* 0x098000000af97fae */ /* 0x000fe2000b981a10 */
[----:B------:R-:W-:Y:S07]  /*94a0*/  IADD3.X R7, PT, PT, R9, UR11, RZ, P0, !PT ;  /* 0x0000000b09077c10 */ /* 0x000fee00087fe4ff */
[----:B------:R-:W-:Y:S01]  /*94b0*/  LDGSTS.E.BYPASS.LTC128B.128 [R249+0xa000], desc[UR16][R8.64] ;  /* 0x0a00000008f97fae */ /* 0x000fe2000b981a10 */
[----:B-1----:R-:W-:Y:S04]  /*94c0*/  IADD3 R4, P0, PT, R6, UR10, RZ ;  /* 0x0000000a06047c10 */ /* 0x002fe8000ff1e0ff */
[----:B------:R-:W-:Y:S03]  /*94d0*/  IADD3.X R5, PT, PT, R7, UR11, RZ, P0, !PT ;  /* 0x0000000b07057c10 */ /* 0x000fe600087fe4ff */
[----:B------:R-:W-:Y:S01]  /*94e0*/  LDGSTS.E.BYPASS.LTC128B.128 [R249+0xa800], desc[UR16][R6.64] ;  /* 0x0a80000006f97fae */ /* 0x000fe2000b981a10 */
[----:B--2---:R-:W-:Y:S04]  /*94f0*/  IADD3 R12, P0, PT, R4, UR10, RZ ;  /* 0x0000000a040c7c10 */ /* 0x004fe8000ff1e0ff */
[----:B------:R-:W-:Y:S03]  /*9500*/  IADD3.X R13, PT, PT, R5, UR11, RZ, P0, !PT ;  /* 0x0000000b050d7c10 */ /* 0x000fe600087fe4ff */
[----:B------:R1:W-:Y:S08]  /*9510*/  LDGSTS.E.BYPASS.LTC128B.128 [R249+0xb000], desc[UR16][R4.64] ;  /* 0x0b00000004f97fae */ /* 0x0003f0000b981a10 */
[----:B------:R2:W-:Y:S08]  /*9520*/  LDGSTS.E.BYPASS.LTC128B.128 [R249+0xb800], desc[UR16][R12.64] ;  /* 0x0b8000000cf97fae */ /* 0x0005f0000b981a10 */
[----:B------:R-:W-:Y:S08]  /*9530*/  LDSM.16.M88.4 R128, [R244] ;  /* 0x00000000f480783b */ /* 0x000ff00000000200 */
[----:B------:R-:W1:Y:S08]  /*9540*/  LDSM.16.M88.4 R16, [R240+UR5+0x4000] ;  /* 0x00400005f010783b */ /* 0x000e700008000200 */
[----:B------:R-:W3:Y:S08]  /*9550*/  LDSM.16.M88.4 R124, [R244+0x2000] ;  /* 0x00200000f47c783b */ /* 0x000ef00000000200 */
[----:B------:R-:W4:Y:S08]  /*9560*/  LDSM.16.M88.4 R32, [R240+UR5+0x4800] ;  /* 0x00480005f020783b */ /* 0x000f300008000200 */
[----:B------:R-:W0:Y:S08]  /*9570*/  LDGDEPBAR ;  /* 0x00000000000079af */ /* 0x000e300000000000 */
[----:B------:R-:W5:Y:S08]  /*9580*/  LDSM.16.M88.4 R48, [R240+UR5+0x5000] ;  /* 0x00500005f030783b */ /* 0x000f700008000200 */
[----:B------:R-:W5:Y:S01]  /*9590*/  LDSM.16.M88.4 R64, [R240+UR5+0x5800] ;  /* 0x00580005f040783b */ /* 0x000f620008000200 */
[-C--:B-1----:R-:W-:Y:S07]  /*95a0*/  HMMA.16816.F32.BF16 R4, R128, R16.reuse, RZ ;  /* 0x000000108004723c */ /* 0x082fee00000418ff */
[----:B------:R-:W1:Y:S01]  /*95b0*/  LDSM.16.M88.4 R80, [R240+UR5+0x6000] ;  /* 0x00600005f050783b */ /* 0x000e620008000200 */
[C---:B---3--:R-:W-:Y:S07]  /*95c0*/  HMMA.16816.F32.BF16 R8, R124.reuse, R16, RZ ;  /* 0x000000107c08723c */ /* 0x048fee00000418ff */
[----:B------:R-:W3:Y:S01]  /*95d0*/  LDSM.16.M88.4 R96, [R240+UR5+0x6800] ;  /* 0x00680005f060783b */ /* 0x000ee20008000200 */
[-C--:B--2---:R-:W-:Y:S07]  /*95e0*/  HMMA.16816.F32.BF16 R12, R124, R18.reuse, RZ ;  /* 0x000000127c0c723c */ /* 0x084fee00000418ff */
[----:B------:R-:W2:Y:S01]  /*95f0*/  LDSM.16.M88.4 R112, [R240+UR5+0x7000] ;  /* 0x00700005f070783b */ /* 0x000ea20008000200 */
[C---:B------:R-:W-:Y:S07]  /*9600*/  HMMA.16816.F32.BF16 R16, R128.reuse, R18, RZ ;  /* 0x000000128010723c */ /* 0x040fee00000418ff */
[----:B------:R-:W2:Y:S01]  /*9610*/  LDSM.16.M88.4 R204, [R240+UR5+0x7800] ;  /* 0x00780005f0cc783b */ /* 0x000ea20008000200 */
[-C--:B----4-:R-:W-:Y:S07]  /*9620*/  HMMA.16816.F32.BF16 R20, R128, R32.reuse, RZ ;  /* 0x000000208014723c */ /* 0x090fee00000418ff */
[----:B------:R-:W-:Y:S01]  /*9630*/  LDSM.16.M88.4 R208, [R247] ;  /* 0x00000000f7d0783b */ /* 0x000fe20000000200 */
[C---:B------:R-:W-:Y:S07]  /*9640*/  HMMA.16816.F32.BF16 R24, R124.reuse, R32, RZ ;  /* 0x000000207c18723c */ /* 0x040fee00000418ff */
[----:B------:R-:W4:Y:S01]  /*9650*/  LDSM.16.M88.4 R212, [R242+0x4000] ;  /* 0x00400000f2d4783b */ /* 0x000f220000000200 */
[-C--:B------:R-:W-:Y:S07]  /*9660*/  HMMA.16816.F32.BF16 R28, R124, R34.reuse, RZ ;  /* 0x000000227c1c723c */ /* 0x080fee00000418ff */
[----:B------:R-:W4:Y:S01]  /*9670*/  LDSM.16.M88.4 R216, [R247+0x2000] ;  /* 0x00200000f7d8783b */ /* 0x000f220000000200 */
[C---:B------:R-:W-:Y:S07]  /*9680*/  HMMA.16816.F32.BF16 R32, R128.reuse, R34, RZ ;  /* 0x000000228020723c */ /* 0x040fee00000418ff */
[----:B------:R-:W4:Y:S01]  /*9690*/  LDSM.16.M88.4 R220, [R242+0x4800] ;  /* 0x00480000f2dc783b */ /* 0x000f220000000200 */
[-C--:B-----5:R-:W-:Y:S07]  /*96a0*/  HMMA.16816.F32.BF16 R36, R128, R48.reuse, RZ ;  /* 0x000000308024723c */ /* 0x0a0fee00000418ff */
[----:B------:R-:W-:Y:S01]  /*96b0*/  LDSM.16.M88.4 R224, [R242+0x5800] ;  /* 0x00580000f2e0783b */ /* 0x000fe20000000200 */
[C---:B------:R-:W-:Y:S07]  /*96c0*/  HMMA.16816.F32.BF16 R40, R124.reuse, R48, RZ ;  /* 0x000000307c28723c */ /* 0x040fee00000418ff */
[----:B------:R-:W-:Y:S01]  /*96d0*/  LDSM.16.M88.4 R228, [R242+0x6800] ;  /* 0x00680000f2e4783b */ /* 0x000fe20000000200 */
[-C--:B------:R-:W-:Y:S07]  /*96e0*/  HMMA.16816.F32.BF16 R44, R124, R50.reuse, RZ ;  /* 0x000000327c2c723c */ /* 0x080fee00000418ff */
[----:B------:R-:W-:Y:S01]  /*96f0*/  LDSM.16.M88.4 R232, [R242+0x7000] ;  /* 0x00700000f2e8783b */ /* 0x000fe20000000200 */
[C---:B------:R-:W-:Y:S07]  /*9700*/  HMMA.16816.F32.BF16 R48, R128.reuse, R50, RZ ;  /* 0x000000328030723c */ /* 0x040fee00000418ff */
[----:B------:R-:W-:Y:S01]  /*9710*/  LDSM.16.M88.4 R236, [R242+0x7800] ;  /* 0x00780000f2ec783b */ /* 0x000fe20000000200 */
[-C--:B------:R-:W-:Y:S08]  /*9720*/  HMMA.16816.F32.BF16 R52, R128, R64.reuse, RZ ;  /* 0x000000408034723c */ /* 0x080ff000000418ff */
[C---:B------:R-:W-:Y:S08]  /*9730*/  HMMA.16816.F32.BF16 R56, R124.reuse, R64, RZ ;  /* 0x000000407c38723c */ /* 0x040ff000000418ff */
[-C--:B------:R-:W-:Y:S08]  /*9740*/  HMMA.16816.F32.BF16 R60, R124, R66.reuse, RZ ;  /* 0x000000427c3c723c */ /* 0x080ff000000418ff */
[C---:B------:R-:W-:Y:S08]  /*9750*/  HMMA.16816.F32.BF16 R64, R128.reuse, R66, RZ ;  /* 0x000000428040723c */ /* 0x040ff000000418ff */
[-C--:B-1----:R-:W-:Y:S08]  /*9760*/  HMMA.16816.F32.BF16 R68, R128, R80.reuse, RZ ;  /* 0x000000508044723c */ /* 0x082ff000000418ff */
[C---:B------:R-:W-:Y:S08]  /*9770*/  HMMA.16816.F32.BF16 R72, R124.reuse, R80, RZ ;  /* 0x000000507c48723c */ /* 0x040ff000000418ff */
[-C--:B------:R-:W-:Y:S08]  /*9780*/  HMMA.16816.F32.BF16 R76, R124, R82.reuse, RZ ;  /* 0x000000527c4c723c */ /* 0x080ff000000418ff */
[C---:B------:R-:W-:Y:S08]  /*9790*/  HMMA.16816.F32.BF16 R80, R128.reuse, R82, RZ ;  /* 0x000000528050723c */ /* 0x040ff000000418ff */
[-C--:B---3--:R-:W-:Y:S08]  /*97a0*/  HMMA.16816.F32.BF16 R84, R128, R96.reuse, RZ ;  /* 0x000000608054723c */ /* 0x088ff000000418ff */
[C---:B------:R-:W-:Y:S08]  /*97b0*/  HMMA.16816.F32.BF16 R88, R124.reuse, R96, RZ ;  /* 0x000000607c58723c */ /* 0x040ff000000418ff */
[-C--:B------:R-:W-:Y:S08]  /*97c0*/  HMMA.16816.F32.BF16 R92, R124, R98.reuse, RZ ;  /* 0x000000627c5c723c */ /* 0x080ff000000418ff */
[C---:B------:R-:W-:Y:S08]  /*97d0*/  HMMA.16816.F32.BF16 R96, R128.reuse, R98, RZ ;  /* 0x000000628060723c */ /* 0x040ff000000418ff */
[-C--:B--2---:R-:W-:Y:S08]  /*97e0*/  HMMA.16816.F32.BF16 R100, R128, R112.reuse, RZ ;  /* 0x000000708064723c */ /* 0x084ff000000418ff */
[C---:B------:R-:W-:Y:S08]  /*97f0*/  HMMA.16816.F32.BF16 R104, R124.reuse, R112, RZ ;  /* 0x000000707c68723c */ /* 0x040ff000000418ff */
[-C--:B------:R-:W-:Y:S08]  /*9800*/  HMMA.16816.F32.BF16 R108, R124, R114.reuse, RZ ;  /* 0x000000727c6c723c */ /* 0x080ff000000418ff */
[C---:B------:R-:W-:Y:S08]  /*9810*/  HMMA.16816.F32.BF16 R112, R128.reuse, R114, RZ ;  /* 0x000000728070723c */ /* 0x040ff000000418ff */
[-C--:B------:R-:W-:Y:S08]  /*9820*/  HMMA.16816.F32.BF16 R116, R128, R204.reuse, RZ ;  /* 0x000000cc8074723c */ /* 0x080ff000000418ff */
[C---:B------:R-:W-:Y:S08]  /*9830*/  HMMA.16816.F32.BF16 R120, R124.reuse, R204, RZ ;  /* 0x000000cc7c78723c */ /* 0x040ff000000418ff */
[-C--:B------:R-:W-:Y:S08]  /*9840*/  HMMA.16816.F32.BF16 R124, R124, R206.reuse, RZ ;  /* 0x000000ce7c7c723c */ /* 0x080ff000000418ff */
[----:B------:R-:W-:Y:S01]  /*9850*/  HMMA.16816.F32.BF16 R128, R128, R206, RZ ;  /* 0x000000ce8080723c */ /* 0x000fe200000418ff */
[----:B------:R-:W1:Y:S07]  /*9860*/  LDSM.16.M88.4 R204, [R242+0x5000] ;  /* 0x00500000f2cc783b */ /* 0x000e6e0000000200 */
[-C--:B----4-:R-:W-:Y:S08]  /*9870*/  HMMA.16816.F32.BF16 R4, R208, R212.reuse, R4 ;  /* 0x000000d4d004723c */ /* 0x090ff00000041804 */
[C---:B------:R-:W-:Y:S08]  /*9880*/  HMMA.16816.F32.BF16 R8, R216.reuse, R212, R8 ;  /* 0x000000d4d808723c */ /* 0x040ff00000041808 */
[-C--:B------:R-:W-:Y:S08]  /*9890*/  HMMA.16816.F32.BF16 R12, R216, R214.reuse, R12 ;  /* 0x000000d6d80c723c */ /* 0x080ff0000004180c */
[C---:B------:R-:W-:Y:S01]  /*98a0*/  HMMA.16816.F32.BF16 R16, R208.reuse, R214, R16 ;  /* 0x000000d6d010723c */ /* 0x040fe20000041810 */
[----:B------:R-:W2:Y:S07]  /*98b0*/  LDSM.16.M88.4 R212, [R242+0x6000] ;  /* 0x00600000f2d4783b */ /* 0x000eae0000000200 */
[-C--:B------:R-:W-:Y:S08]  /*98c0*/  HMMA.16816.F32.BF16 R20, R208, R220.reuse, R20 ;  /* 0x000000dcd014723c */ /* 0x080ff00000041814 */
[C---:B------:R-:W-:Y:S08]  /*98d0*/  HMMA.16816.F32.BF16 R24, R216.reuse, R220, R24 ;  /* 0x000000dcd818723c */ /* 0x040ff00000041818 */
[-C--:B------:R-:W-:Y:S08]  /*98e0*/  HMMA.16816.F32.BF16 R28, R216, R222.reuse, R28 ;  /* 0x000000ded81c723c */ /* 0x080ff0000004181c */
[C---:B------:R-:W-:Y:S01]  /*98f0*/  HMMA.16816.F32.BF16 R32, R208.reuse, R222, R32 ;  /* 0x000000ded020723c */ /* 0x040fe20000041820 */
[----:B------:R-:W-:Y:S07]  /*9900*/  LDSM.16.M88.4 R220, [R245+0x2000] ;  /* 0x00200000f5dc783b */ /* 0x000fee0000000200 */
[-C--:B-1----:R-:W-:Y:S08]  /*9910*/  HMMA.16816.F32.BF16 R36, R208, R204.reuse, R36 ;  /* 0x000000ccd024723c */ /* 0x082ff00000041824 */
[C---:B------:R-:W-:Y:S08]  /*9920*/  HMMA.16816.F32.BF16 R40, R216.reuse, R204, R40 ;  /* 0x000000ccd828723c */ /* 0x040ff00000041828 */
[-C--:B------:R-:W-:Y:S08]  /*9930*/  HMMA.16816.F32.BF16 R44, R216, R206.reuse, R44 ;  /* 0x000000ced82c723c */ /* 0x080ff0000004182c */
[C---:B------:R-:W-:Y:S01]  /*9940*/  HMMA.16816.F32.BF16 R48, R208.reuse, R206, R48 ;  /* 0x000000ced030723c */ /* 0x040fe20000041830 */
[----:B------:R-:W-:Y:S07]  /*9950*/  LDSM.16.M88.4 R204, [R245] ;  /* 0x00000000f5cc783b */ /* 0x000fee0000000200 */
[-C--:B------:R-:W-:Y:S08]  /*9960*/  HMMA.16816.F32.BF16 R52, R208, R224.reuse, R52 ;  /* 0x000000e0d034723c */ /* 0x080ff00000041834 */
[C---:B------:R-:W-:Y:S08]  /*9970*/  HMMA.16816.F32.BF16 R56, R216.reuse, R224, R56 ;  /* 0x000000e0d838723c */ /* 0x040ff00000041838 */
[-C--:B------:R-:W-:Y:S08]  /*9980*/  HMMA.16816.F32.BF16 R60, R216, R226.reuse, R60 ;  /* 0x000000e2d83c723c */ /* 0x080ff0000004183c */
[C---:B------:R-:W-:Y:S01]  /*9990*/  HMMA.16816.F32.BF16 R64, R208.reuse, R226, R64 ;  /* 0x000000e2d040723c */ /* 0x040fe20000041840 */
[----:B------:R-:W-:Y:S07]  /*99a0*/  LDSM.16.M88.4 R224, [R241+0x4800] ;  /* 0x00480000f1e0783b */ /* 0x000fee0000000200 */
[-C--:B--2---:R-:W-:Y:S08]  /*99b0*/  HMMA.16816.F32.BF16 R68, R208, R212.reuse, R68 ;  /* 0x000000d4d044723c */ /* 0x084ff00000041844 */
[C---:B------:R-:W-:Y:S08]  /*99c0*/  HMMA.16816.F32.BF16 R72, R216.reuse, R212, R72 ;  /* 0x000000d4d848723c */ /* 0x040ff00000041848 */
[-C--:B------:R-:W-:Y:S08]  /*99d0*/  HMMA.16816.F32.BF16 R76, R216, R214.reuse, R76 ;  /* 0x000000d6d84c723c */ /* 0x080ff0000004184c */
[C---:B------:R-:W-:Y:S01]  /*99e0*/  HMMA.16816.F32.BF16 R80, R208.reuse, R214, R80 ;  /* 0x000000d6d050723c */ /* 0x040fe20000041850 */
[----:B------:R-:W1:Y:S07]  /*99f0*/  LDSM.16.M88.4 R212, [R241+0x4000] ;  /* 0x00400000f1d4783b */ /* 0x000e6e0000000200 */
[-C--:B------:R-:W-:Y:S08]  /*9a00*/  HMMA.16816.F32.BF16 R84, R208, R228.reuse, R84 ;  /* 0x000000e4d054723c */ /* 0x080ff00000041854 */
        /* <DEDUP_REMOVED lines=8> */
[----:B------:R-:W3:Y:S07]  /*9a90*/  LDSM.16.M88.4 R232, [R241+0x5800] ;  /* 0x00580000f1e8783b */ /* 0x000eee0000000200 */
[-C--:B------:R-:W-:Y:S08]  /*9aa0*/  HMMA.16816.F32.BF16 R116, R208, R236.reuse, R116 ;  /* 0x000000ecd074723c */ /* 0x080ff00000041874 */
[C---:B------:R-:W-:Y:S08]  /*9ab0*/  HMMA.16816.F32.BF16 R120, R216.reuse, R236, R120 ;  /* 0x000000ecd878723c */ /* 0x040ff00000041878 */
[-C--:B------:R-:W-:Y:S01]  /*9ac0*/  HMMA.16816.F32.BF16 R124, R216, R238.reuse, R124 ;  /* 0x000000eed87c723c */ /* 0x080fe2000004187c */
[----:B------:R-:W4:Y:S07]  /*9ad0*/  LDSM.16.M88.4 R216, [R241+0x6000] ;  /* 0x00600000f1d8783b */ /* 0x000f2e0000000200 */
[----:B------:R-:W-:Y:S01]  /*9ae0*/  HMMA.16816.F32.BF16 R128, R208, R238, R128 ;  /* 0x000000eed080723c */ /* 0x000fe20000041880 */
[----:B------:R-:W5:Y:S07]  /*9af0*/  LDSM.16.M88.4 R208, [R241+0x6800] ;  /* 0x00680000f1d0783b */ /* 0x000f6e0000000200 */
[-C--:B-1----:R-:W-:Y:S01]  /*9b00*/  HMMA.16816.F32.BF16 R4, R204, R212.reuse, R4 ;  /* 0x000000d4cc04723c */ /* 0x082fe20000041804 */
[----:B------:R-:W-:Y:S07]  /*9b10*/  LDSM.16.M88.4 R236, [R243+0x7000] ;  /* 0x00700000f3ec783b */ /* 0x000fee0000000200 */
        /* <DEDUP_REMOVED lines=8> */
[----:B------:R-:W1:Y:S07]  /*9ba0*/  LDSM.16.M88.4 R224, [R241+0x7800] ;  /* 0x00780000f1e0783b */ /* 0x000e6e0000000200 */
[-C--:B--2---:R-:W-:Y:S08]  /*9bb0*/  HMMA.16816.F32.BF16 R36, R204, R228.reuse, R36 ;  /* 0x000000e4cc24723c */ /* 0x084ff00000041824 */
[C---:B------:R-:W-:Y:S08]  /*9bc0*/  HMMA.16816.F32.BF16 R40, R220.reuse, R228, R40 ;  /* 0x000000e4dc28723c */ /* 0x040ff00000041828 */
[-C--:B------:R-:W-:Y:S08]  /*9bd0*/  HMMA.16816.F32.BF16 R44, R220, R230.reuse, R44 ;  /* 0x000000e6dc2c723c */ /* 0x080ff0000004182c */
[C---:B------:R-:W-:Y:S01]  /*9be0*/  HMMA.16816.F32.BF16 R48, R204.reuse, R230, R48 ;  /* 0x000000e6cc30723c */ /* 0x040fe20000041830 */
[----:B------:R-:W-:Y:S07]  /*9bf0*/  LDSM.16.M88.4 R228, [R243+0x4000] ;  /* 0x00400000f3e4783b */ /* 0x000fee0000000200 */
[-C--:B---3--:R-:W-:Y:S08]  /*9c00*/  HMMA.16816.F32.BF16 R52, R204, R232.reuse, R52 ;  /* 0x000000e8cc34723c */ /* 0x088ff00000041834 */
[C---:B------:R-:W-:Y:S08]  /*9c10*/  HMMA.16816.F32.BF16 R56, R220.reuse, R232, R56 ;  /* 0x000000e8dc38723c */ /* 0x040ff00000041838 */
[-C--:B------:R-:W-:Y:S08]  /*9c20*/  HMMA.16816.F32.BF16 R60, R220, R234.reuse, R60 ;  /* 0x000000eadc3c723c */ /* 0x080ff0000004183c */
[C---:B------:R-:W-:Y:S01]  /*9c30*/  HMMA.16816.F32.BF16 R64, R204.reuse, R234, R64 ;  /* 0x000000eacc40723c */ /* 0x040fe20000041840 */
[----:B------:R-:W-:Y:S07]  /*9c40*/  LDSM.16.M88.4 R232, [R246+0x2000] ;  /* 0x00200000f6e8783b */ /* 0x000fee0000000200 */
[-C--:B----4-:R-:W-:Y:S08]  /*9c50*/  HMMA.16816.F32.BF16 R68, R204, R216.reuse, R68 ;  /* 0x000000d8cc44723c */ /* 0x090ff00000041844 */
[C---:B------:R-:W-:Y:S08]  /*9c60*/  HMMA.16816.F32.BF16 R72, R220.reuse, R216, R72 ;  /* 0x000000d8dc48723c */ /* 0x040ff00000041848 */
[-C--:B------:R-:W-:Y:S08]  /*9c70*/  HMMA.16816.F32.BF16 R76, R220, R218.reuse, R76 ;  /* 0x000000dadc4c723c */ /* 0x080ff0000004184c */
[C---:B------:R-:W-:Y:S01]  /*9c80*/  HMMA.16816.F32.BF16 R80, R204.reuse, R218, R80 ;  /* 0x000000dacc50723c */ /* 0x040fe20000041850 */
[----:B------:R-:W2:Y:S07]  /*9c90*/  LDSM.16.M88.4 R216, [R246] ;  /* 0x00000000f6d8783b */ /* 0x000eae0000000200 */
[-C--:B-----5:R-:W-:Y:S08]  /*9ca0*/  HMMA.16816.F32.BF16 R84, R204, R208.reuse, R84 ;  /* 0x000000d0cc54723c */ /* 0x0a0ff00000041854 */
[C---:B------:R-:W-:Y:S08]  /*9cb0*/  HMMA.16816.F32.BF16 R88, R220.reuse, R208, R88 ;  /* 0x000000d0dc58723c */ /* 0x040ff00000041858 */
[-C--:B------:R-:W-:Y:S08]  /*9cc0*/  HMMA.16816.F32.BF16 R92, R220, R210.reuse, R92 ;  /* 0x000000d2dc5c723c */ /* 0x080ff0000004185c */
[C---:B------:R-:W-:Y:S01]  /*9cd0*/  HMMA.16816.F32.BF16 R96, R204.reuse, R210, R96 ;  /* 0x000000d2cc60723c */ /* 0x040fe20000041860 */
[----:B------:R-:W3:Y:S07]  /*9ce0*/  LDSM.16.M88.4 R208, [R243+0x4800] ;  /* 0x00480000f3d0783b */ /* 0x000eee0000000200 */
[-C--:B-1----:R-:W-:Y:S08]  /*9cf0*/  HMMA.16816.F32.BF16 R100, R204, R212.reuse, R100 ;  /* 0x000000d4cc64723c */ /* 0x082ff00000041864 */
[C---:B------:R-:W-:Y:S08]  /*9d00*/  HMMA.16816.F32.BF16 R104, R220.reuse, R212, R104 ;  /* 0x000000d4dc68723c */ /* 0x040ff00000041868 */
[-C--:B------:R-:W-:Y:S08]  /*9d10*/  HMMA.16816.F32.BF16 R108, R220, R214.reuse, R108 ;  /* 0x000000d6dc6c723c */ /* 0x080ff0000004186c */
[C---:B------:R-:W-:Y:S01]  /*9d20*/  HMMA.16816.F32.BF16 R112, R204.reuse, R214, R112 ;  /* 0x000000d6cc70723c */ /* 0x040fe20000041870 */
[----:B------:R-:W-:Y:S07]  /*9d30*/  LDSM.16.M88.4 R212, [R243+0x5800] ;  /* 0x00580000f3d4783b */ /* 0x000fee0000000200 */
[-C--:B------:R-:W-:Y:S08]  /*9d40*/  HMMA.16816.F32.BF16 R116, R204, R224.reuse, R116 ;  /* 0x000000e0cc74723c */ /* 0x080ff00000041874 */
[C---:B------:R-:W-:Y:S08]  /*9d50*/  HMMA.16816.F32.BF16 R120, R220.reuse, R224, R120 ;  /* 0x000000e0dc78723c */ /* 0x040ff00000041878 */
[-C--:B------:R-:W-:Y:S01]  /*9d60*/  HMMA.16816.F32.BF16 R124, R220, R226.reuse, R124 ;  /* 0x000000e2dc7c723c */ /* 0x080fe2000004187c */
[----:B------:R-:W-:Y:S07]  /*9d70*/  LDSM.16.M88.4 R220, [R243+0x6000] ;  /* 0x00600000f3dc783b */ /* 0x000fee0000000200 */
[----:B------:R-:W-:Y:S01]  /*9d80*/  HMMA.16816.F32.BF16 R128, R204, R226, R128 ;  /* 0x000000e2cc80723c */ /* 0x000fe20000041880 */
[----:B------:R-:W1:Y:S07]  /*9d90*/  LDSM.16.M88.4 R204, [R243+0x5000] ;  /* 0x00500000f3cc783b */ /* 0x000e6e0000000200 */
[-C--:B--2---:R-:W-:Y:S01]  /*9da0*/  HMMA.16816.F32.BF16 R4, R216, R228.reuse, R4 ;  /* 0x000000e4d804723c */ /* 0x084fe20000041804 */
[----:B------:R-:W2:Y:S07]  /*9db0*/  LDSM.16.M88.4 R224, [R243+0x6800] ;  /* 0x00680000f3e0783b */ /* 0x000eae0000000200 */
[C---:B------:R-:W-:Y:S08]  /*9dc0*/  HMMA.16816.F32.BF16 R8, R232.reuse, R228, R8 ;  /* 0x000000e4e808723c */ /* 0x040ff00000041808 */
[-C--:B------:R-:W-:Y:S03]  /*9dd0*/  HMMA.16816.F32.BF16 R12, R232, R230.reuse, R12 ;  /* 0x000000e6e80c723c */ /* 0x080fe6000004180c */
[----:B------:R-:W-:Y:S02]  /*9de0*/  FMNMX3.FTZ R0, R3, R4, R5, !PT ;  /* 0x0000000403007276 */ /* 0x000fe40007810005 */
[----:B------:R-:W-:Y:S03]  /*9df0*/  FMNMX3.FTZ R2, R165, R6, R7, !PT ;  /* 0x00000006a5027276 */ /* 0x000fe60007810007 */
[C---:B------:R-:W-:Y:S01]  /*9e00*/  HMMA.16816.F32.BF16 R16, R216.reuse, R230, R16 ;  /* 0x000000e6d810723c */ /* 0x040fe20000041810 */
[----:B------:R-:W4:Y:S01]  /*9e10*/  LDSM.16.M88.4 R228, [R243+0x7800] ;  /* 0x00780000f3e4783b */ /* 0x000f220000000200 */
[----:B------:R-:W-:Y:S06]  /*9e20*/  DEPBAR.LE SB0, 0x0 ;  /* 0x000080000000791a */ /* 0x000fec0000000000 */
[-C--:B---3--:R-:W-:Y:S01]  /*9e30*/  HMMA.16816.F32.BF16 R20, R216, R208.reuse, R20 ;  /* 0x000000d0d814723c */ /* 0x088fe20000041814 */
[----:B------:R-:W-:Y:S07]  /*9e40*/  BAR.SYNC.DEFER_BLOCKING 0x0 ;  /* 0x0000000000007b1d */ /* 0x000fee0000010000 */
[C---:B------:R-:W-:Y:S04]  /*9e50*/  HMMA.16816.F32.BF16 R24, R232.reuse, R208, R24 ;  /* 0x000000d0e818723c */ /* 0x040fe80000041818 */
[----:B------:R-:W-:Y:S02]  /*9e60*/  FMNMX3.FTZ R164, R0, R16, R17, !PT ;  /* 0x0000001000a47276 */ /* 0x000fe40007810011 */
[----:B------:R-:W-:Y:S02]  /*9e70*/  FMNMX3.FTZ R0, R2, R18, R19, !PT ;  /* 0x0000001202007276 */ /* 0x000fe40007810013 */
[-C--:B------:R-:W-:Y:S03]  /*9e80*/  HMMA.16816.F32.BF16 R28, R232, R210.reuse, R28 ;  /* 0x000000d2e81c723c */ /* 0x080fe6000004181c */
[----:B------:R-:W-:Y:S02]  /*9e90*/  FMNMX3.FTZ R2, R164, R20, R21, !PT ;  /* 0x00000014a4027276 */ /* 0x000fe40007810015 */
[----:B------:R-:W-:Y:S02]  /*9ea0*/  FMNMX3.FTZ R164, R169, R8, R9, !PT ;  /* 0x00000008a9a47276 */ /* 0x000fe40007810009 */
[----:B------:R-:W-:Y:S01]  /*9eb0*/  FMNMX3.FTZ R166, R0, R22, R23, !PT ;  /* 0x0000001600a67276 */ /* 0x000fe20007810017 */
[C---:B------:R-:W-:Y:S04]  /*9ec0*/  HMMA.16816.F32.BF16 R32, R216.reuse, R210, R32 ;  /* 0x000000d2d820723c */ /* 0x040fe80000041820 */
[----:B------:R-:W-:Y:S04]  /*9ed0*/  FMNMX3.FTZ R0, R170, R10, R11, !PT ;  /* 0x0000000aaa007276 */ /* 0x000fe8000781000b */
[-C--:B-1----:R-:W-:Y:S03]  /*9ee0*/  HMMA.16816.F32.BF16 R36, R216, R204.reuse, R36 ;  /* 0x000000ccd824723c */ /* 0x082fe60000041824 */
[----:B------:R-:W-:Y:S04]  /*9ef0*/  FMNMX3.FTZ R0, R0, R14, R15, !PT ;  /* 0x0000000e00007276 */ /* 0x000fe8000781000f */
[----:B------:R-:W-:Y:S01]  /*9f00*/  FMNMX3.FTZ R0, R0, R26, R27, !PT ;  /* 0x0000001a00007276 */ /* 0x000fe2000781001b */
        /* <DEDUP_REMOVED lines=19> */
[----:B------:R-:W-:Y:S03]  /*a040*/  FMNMX3.FTZ R0, R0, R46, R47, !PT ;  /* 0x0000002e00007276 */ /* 0x000fe6000781002f */
[C---:B------:R-:W-:Y:S04]  /*a050*/  HMMA.16816.F32.BF16 R64, R216.reuse, R214, R64 ;  /* 0x000000d6d840723c */ /* 0x040fe80000041840 */
[----:B------:R-:W-:Y:S02]  /*a060*/  FMNMX3.FTZ R2, R2, R56, R57, !PT ;  /* 0x0000003802027276 */ /* 0x000fe40007810039 */
[----:B------:R-:W-:Y:S02]  /*a070*/  FMNMX3.FTZ R0, R0, R58, R59, !PT ;  /* 0x0000003a00007276 */ /* 0x000fe4000781003b */
[-C--:B------:R-:W-:Y:S03]  /*a080*/  HMMA.16816.F32.BF16 R68, R216, R220.reuse, R68 ;  /* 0x000000dcd844723c */ /* 0x080fe60000041844 */
[----:B------:R-:W-:Y:S02]  /*a090*/  FMNMX3.FTZ R2, R2, R60, R61, !PT ;  /* 0x0000003c02027276 */ /* 0x000fe4000781003d */
[----:B------:R-:W-:Y:S03]  /*a0a0*/  FMNMX3.FTZ R0, R0, R62, R63, !PT ;  /* 0x0000003e00007276 */ /* 0x000fe6000781003f */
[C---:B------:R-:W-:Y:S04]  /*a0b0*/  HMMA.16816.F32.BF16 R72, R232.reuse, R220, R72 ;  /* 0x000000dce848723c */ /* 0x040fe80000041848 */
[----:B------:R-:W-:Y:S04]  /*a0c0*/  FMNMX3.FTZ R164, R164, R66, R67, !PT ;  /* 0x00000042a4a47276 */ /* 0x000fe80007810043 */
[-C--:B------:R-:W-:Y:S03]  /*a0d0*/  HMMA.16816.F32.BF16 R76, R232, R222.reuse, R76 ;  /* 0x000000dee84c723c */ /* 0x080fe6000004184c */
[----:B------:R-:W-:Y:S05]  /*a0e0*/  FMNMX3.FTZ R164, R164, R70, R71, !PT ;  /* 0x00000046a4a47276 */ /* 0x000fea0007810047 */
[C---:B------:R-:W-:Y:S04]  /*a0f0*/  HMMA.16816.F32.BF16 R80, R216.reuse, R222, R80 ;  /* 0x000000ded850723c */ /* 0x040fe80000041850 */
[----:B------:R-:W-:Y:S02]  /*a100*/  FMNMX3.FTZ R2, R2, R72, R73, !PT ;  /* 0x0000004802027276 */ /* 0x000fe40007810049 */
[----:B------:R-:W-:Y:S02]  /*a110*/  FMNMX3.FTZ R0, R0, R74, R75, !PT ;  /* 0x0000004a00007276 */ /* 0x000fe4000781004b */
[-C--:B--2---:R-:W-:Y:S03]  /*a120*/  HMMA.16816.F32.BF16 R84, R216, R224.reuse, R84 ;  /* 0x000000e0d854723c */ /* 0x084fe60000041854 */
        /* <DEDUP_REMOVED lines=9> */
[-C--:B------:R-:W-:Y:S03]  /*a1c0*/  HMMA.16816.F32.BF16 R100, R216, R236.reuse, R100 ;  /* 0x000000ecd864723c */ /* 0x080fe60000041864 */
[----:B------:R-:W-:Y:S05]  /*a1d0*/  FMNMX3.FTZ R0, R2, R92, R93, !PT ;  /* 0x0000005c02007276 */ /* 0x000fea000781005d */
[C---:B------:R-:W-:Y:S04]  /*a1e0*/  HMMA.16816.F32.BF16 R104, R232.reuse, R236, R104 ;  /* 0x000000ece868723c */ /* 0x040fe80000041868 */
[----:B------:R-:W-:Y:S04]  /*a1f0*/  FMNMX3.FTZ R164, R164, R98, R99, !PT ;  /* 0x00000062a4a47276 */ /* 0x000fe80007810063 */
[-C--:B------:R-:W-:Y:S03]  /*a200*/  HMMA.16816.F32.BF16 R108, R232, R238.reuse, R108 ;  /* 0x000000eee86c723c */ /* 0x080fe6000004186c */
[----:B------:R-:W-:Y:S05]  /*a210*/  FMNMX3.FTZ R164, R164, R102, R103, !PT ;  /* 0x00000066a4a47276 */ /* 0x000fea0007810067 */
[C---:B------:R-:W-:Y:S08]  /*a220*/  HMMA.16816.F32.BF16 R112, R216.reuse, R238, R112 ;  /* 0x000000eed870723c */ /* 0x040ff00000041870 */
[-C--:B----4-:R-:W-:Y:S08]  /*a230*/  HMMA.16816.F32.BF16 R116, R216, R228.reuse, R116 ;  /* 0x000000e4d874723c */ /* 0x090ff00000041874 */
[C---:B------:R-:W-:Y:S04]  /*a240*/  HMMA.16816.F32.BF16 R120, R232.reuse, R228, R120 ;  /* 0x000000e4e878723c */ /* 0x040fe80000041878 */
[----:B------:R-:W-:Y:S04]  /*a250*/  FMNMX3.FTZ R2, R164, R114, R115, !PT ;  /* 0x00000072a4027276 */ /* 0x000fe80007810073 */
[-C--:B------:R-:W-:Y:S08]  /*a260*/  HMMA.16816.F32.BF16 R124, R232, R230.reuse, R124 ;  /* 0x000000e6e87c723c */ /* 0x080ff0000004187c */
[----:B------:R-:W-:Y:S04]  /*a270*/  HMMA.16816.F32.BF16 R128, R216, R230, R128 ;  /* 0x000000e6d880723c */ /* 0x000fe80000041880 */
[----:B------:R-:W-:Y:S02]  /*a280*/  FMNMX3.FTZ R216, R167, R48, R49, !PT ;  /* 0x00000030a7d87276 */ /* 0x000fe40007810031 */
[----:B------:R-:W-:Y:S02]  /*a290*/  FMNMX3.FTZ R219, R166, R94, R95, !PT ;  /* 0x0000005ea6db7276 */ /* 0x000fe4000781005f */
[----:B------:R-:W-:Y:S02]  /*a2a0*/  FMNMX3.FTZ R216, R216, R52, R53, !PT ;  /* 0x00000034d8d87276 */ /* 0x000fe40007810035 */
[----:B------:R-:W-:Y:S02]  /*a2b0*/  FMNMX3.FTZ R217, R0, R104, R105, !PT ;  /* 0x0000006800d97276 */ /* 0x000fe40007810069 */
[----:B------:R-:W-:Y:S02]  /*a2c0*/  FMNMX3.FTZ R216, R216, R64, R65, !PT ;  /* 0x00000040d8d87276 */ /* 0x000fe40007810041 */
[----:B------:R-:W-:Y:S02]  /*a2d0*/  FMNMX3.FTZ R218, R2, R118, R119, !PT ;  /* 0x0000007602da7276 */ /* 0x000fe40007810077 */
[----:B------:R-:W-:Y:S04]  /*a2e0*/  FMNMX3.FTZ R216, R216, R68, R69, !PT ;  /* 0x00000044d8d87276 */ /* 0x000fe80007810045 */
[----:B------:R-:W-:Y:S04]  /*a2f0*/  FMNMX3.FTZ R216, R216, R80, R81, !PT ;  /* 0x00000050d8d87276 */ /* 0x000fe80007810051 */
[----:B------:R-:W-:Y:S04]  /*a300*/  FMNMX3.FTZ R216, R216, R84, R85, !PT ;  /* 0x00000054d8d87276 */ /* 0x000fe80007810055 */
[----:B------:R-:W-:Y:S04]  /*a310*/  FMNMX3.FTZ R216, R216, R96, R97, !PT ;  /* 0x00000060d8d87276 */ /* 0x000fe80007810061 */
[----:B------:R-:W-:Y:S04]  /*a320*/  FMNMX3.FTZ R216, R216, R100, R101, !PT ;  /* 0x00000064d8d87276 */ /* 0x000fe80007810065 */
[----:B------:R-:W-:Y:S04]  /*a330*/  FMNMX3.FTZ R216, R216, R112, R113, !PT ;  /* 0x00000070d8d87276 */ /* 0x000fe80007810071 */
[----:B------:R-:W-:Y:S04]  /*a340*/  FMNMX3.FTZ R216, R216, R116, R117, !PT ;  /* 0x00000074d8d87276 */ /* 0x000fe80007810075 */
[----:B------:R-:W-:Y:S01]  /*a350*/  FMNMX3.FTZ R216, R216, R128, R129, !PT ;  /* 0x00000080d8d87276 */ /* 0x000fe20007810081 */
[----:B------:R-:W-:Y:S06]  /*a360*/  BRA.U.ANY UP0, `(.L_x_41) ;  /* 0xffffffed002c7547 */ /* 0x000fec000b93ffff */
.L_x_40:
[----:B------:R-:W-:Y:S01]  /*a370*/  SHFL.BFLY PT, R168, R216, 0x2, 0x1f ;  /* 0x0c401f00d8a87f89 */ /* 0x000fe200000e0000 */
[----:B--2---:R-:W-:Y:S01]  /*a380*/  FMNMX3.FTZ R166, R218, R130, R131, !PT ;  /* 0x00000082daa67276 */ /* 0x004fe20007810083 */
[----:B------:R-:W-:Y:S01]  /*a390*/  UIADD3 UR8, UPT, UPT, UR15, 0x1, URZ ;  /* 0x000000010f087890 */ /* 0x000fe2000fffe0ff */
[----:B------:R-:W-:Y:S01]  /*a3a0*/  FMNMX3.FTZ R2, R217, R108, R109, !PT ;  /* 0x0000006cd9027276 */ /* 0x000fe2000781006d */
[----:B------:R-:W1:Y:S01]  /*a3b0*/  S2R R207, SR_TID.X ;  /* 0x0000000000cf7919 */ /* 0x000e620000002100 */
[----:B------:R-:W-:Y:S01]  /*a3c0*/  FMNMX3.FTZ R0, R219, R106, R107, !PT ;  /* 0x0000006adb007276 */ /* 0x000fe2000781006b */
[----:B------:R-:W-:Y:S01]  /*a3d0*/  UISETP.GT.AND UP0, UPT, UR8, URZ, UPT ;  /* 0x000000ff0800728c */ /* 0x000fe2000bf04270 */
[----:B------:R-:W-:Y:S01]  /*a3e0*/  FMNMX3.FTZ R2, R2, R120, R121, !PT ;  /* 0x0000007802027276 */ /* 0x000fe20007810079 */
[----:B------:R-:W-:Y:S01]  /*a3f0*/  SHFL.BFLY PT, R204, R166, 0x2, 0x1f ;  /* 0x0c401f00a6cc7f89 */ /* 0x000fe200000e0000 */
[----:B------:R-:W-:Y:S01]  /*a400*/  FMNMX3.FTZ R0, R0, R110, R111, !PT ;  /* 0x0000006e00007276 */ /* 0x000fe2000781006f */
[----:B------:R-:W-:Y:S01]  /*a410*/  UIADD3 UR15, UPT, UPT, UR15, -0x1, URZ ;  /* 0xffffffff0f0f7890 */ /* 0x000fe2000fffe0ff */
[----:B------:R-:W-:Y:S02]  /*a420*/  FMNMX3.FTZ R164, R2, R124, R125, !PT ;  /* 0x0000007c02a47276 */ /* 0x000fe4000781007d */
[----:B------:R-:W-:Y:S03]  /*a430*/  FMNMX3.FTZ R0, R0, R122, R123, !PT ;  /* 0x0000007a00007276 */ /* 0x000fe6000781007b */
[----:B------:R-:W-:Y:S01]  /*a440*/  SHFL.BFLY PT, R167, R164, 0x2, 0x1f ;  /* 0x0c401f00a4a77f89 */ /* 0x000fe200000e0000 */
[----:B------:R-:W-:Y:S07]  /*a450*/  FMNMX3.FTZ R0, R0, R126, R127, !PT ;  /* 0x0000007e00007276 */ /* 0x000fee000781007f */
[----:B------:R-:W2:Y:S02]  /*a460*/  SHFL.BFLY PT, R2, R0, 0x2, 0x1f ;  /* 0x0c401f0000027f89 */ /* 0x000ea400000e0000 */
[----:B--2---:R-:W-:Y:S02]  /*a470*/  FMNMX.FTZ R2, R0, R2, !PT ;  /* 0x0000000200027209 */ /* 0x004fe40007810000 */
[----:B------:R-:W-:Y:S02]  /*a480*/  FMNMX.FTZ R168, R216, R168, !PT ;  /* 0x000000a8d8a87209 */ /* 0x000fe40007810000 */
[----:B------:R-:W-:Y:S02]  /*a490*/  FMNMX.FTZ R206, R166, R204, !PT ;  /* 0x000000cca6ce7209 */ /* 0x000fe40007810000 */
[----:B------:R-:W-:Y:S01]  /*a4a0*/  FMNMX.FTZ R166, R164, R167, !PT ;  /* 0x000000a7a4a67209 */ /* 0x000fe20007810000 */
[----:B------:R-:W2:Y:S01]  /*a4b0*/  SHFL.BFLY PT, R171, R168, 0x1, 0x1f ;  /* 0x0c201f00a8ab7f89 */ /* 0x000ea200000e0000 */
[----:B-1----:R-:W-:Y:S07]  /*a4c0*/  MOV R213, R207 ;  /* 0x000000cf00d57202 */ /* 0x002fee0000000f00 */
[----:B------:R-:W1:Y:S01]  /*a4d0*/  SHFL.BFLY PT, R204, R206, 0x1, 0x1f ;  /* 0x0c201f00cecc7f89 */ /* 0x000e6200000e0000 */
[----:B------:R-:W-:Y:S02]  /*a4e0*/  SHF.R.U32.HI R215, RZ, 0x1, R213 ;  /* 0x00000001ffd77819 */ /* 0x000fe400000116d5 */
[----:B------:R-:W-:Y:S05]  /*a4f0*/  LOP3.LUT P6, RZ, R213, 0x4, RZ, 0xc0, !PT ;  /* 0x00000004d5ff7812 */ /* 0x000fea00078cc0ff */
[----:B------:R-:W3:Y:S08]  /*a500*/  SHFL.BFLY PT, R205, R166, 0x1, 0x1f ;  /* 0x0c201f00a6cd7f89 */ /* 0x000ef000000e0000 */
[----:B------:R-:W4:Y:S01]  /*a510*/  SHFL.BFLY PT, R164, R2, 0x1, 0x1f ;  /* 0x0c201f0002a47f89 */ /* 0x000f2200000e0000 */
[----:B--2---:R-:W-:Y:S04]  /*a520*/  FMNMX.FTZ R168, R168, R171, !PT ;  /* 0x000000aba8a87209 */ /* 0x004fe80007810000 */
[C---:B------:R-:W-:Y:S01]  /*a530*/  FSETP.NEU.FTZ.AND P0, PT, R168.reuse, -INF , PT ;  /* 0xff800000a800780b */ /* 0x040fe20003f1d000 */
[C---:B------:R-:W-:Y:S01]  /*a540*/  FMUL.FTZ R216, R168.reuse, UR4 ;  /* 0x00000004a8d87c20 */ /* 0x040fe20008410000 */
[----:B------:R-:W-:Y:S01]  /*a550*/  FADD.FTZ R0, -R168, R3 ;  /* 0x00000003a8007221 */ /* 0x000fe20000010100 */
[----:B-1----:R-:W-:Y:S02]  /*a560*/  FMNMX.FTZ R167, R206, R204, !PT ;  /* 0x000000cccea77209 */ /* 0x002fe40007810000 */
[----:B---3--:R-:W-:Y:S01]  /*a570*/  FMNMX.FTZ R166, R166, R205, !PT ;  /* 0x000000cda6a67209 */ /* 0x008fe20007810000 */
[----:B------:R-:W-:Y:S01]  /*a580*/  FMUL.FTZ R3, R0, UR4 ;  /* 0x0000000400037c20 */ /* 0x000fe20008410000 */
[----:B------:R-:W-:Y:S01]  /*a590*/  FSEL R216, R216, RZ, P0 ;  /* 0x000000ffd8d87208 */ /* 0x000fe20000000000 */
[C---:B------:R-:W-:Y:S01]  /*a5a0*/  FADD.FTZ R0, -R167.reuse, R165 ;  /* 0x000000a5a7007221 */ /* 0x040fe20000010100 */
[C---:B------:R-:W-:Y:S01]  /*a5b0*/  FMUL.FTZ R217, R167.reuse, UR4 ;  /* 0x00000004a7d97c20 */ /* 0x040fe20008410000 */
[----:B------:R1:W-:Y:S01]  /*a5c0*/  MUFU.EX2 R165, R3 ;  /* 0x0000000300a57308 */ /* 0x0003e20000000800 */
[----:B------:R-:W-:Y:S01]  /*a5d0*/  FSETP.NEU.FTZ.AND P0, PT, R167, -INF , PT ;  /* 0xff800000a700780b */ /* 0x000fe20003f1d000 */
[--C-:B------:R-:W-:Y:S01]  /*a5e0*/  FFMA.FTZ R5, R5, UR4, -R216.reuse ;  /* 0x0000000405057c23 */ /* 0x100fe200080108d8 */
[--C-:B------:R-:W-:Y:S01]  /*a5f0*/  FFMA.FTZ R36, R36, UR4, -R216.reuse ;  /* 0x0000000424247c23 */ /* 0x100fe200080108d8 */
[--C-:B------:R-:W-:Y:S01]  /*a600*/  FFMA.FTZ R37, R37, UR4, -R216.reuse ;  /* 0x0000000425257c23 */ /* 0x100fe200080108d8 */
[--C-:B------:R-:W-:Y:S01]  /*a610*/  FFMA.FTZ R48, R48, UR4, -R216.reuse ;  /* 0x0000000430307c23 */ /* 0x100fe200080108d8 */
[--C-:B------:R-:W-:Y:S01]  /*a620*/  FFMA.FTZ R49, R49, UR4, -R216.reuse ;  /* 0x0000000431317c23 */ /* 0x100fe200080108d8 */
[--C-:B------:R-:W-:Y:S03]  /*a630*/  FFMA.FTZ R52, R52, UR4, -R216.reuse ;  /* 0x0000000434347c23 */ /* 0x100fe600080108d8 */
[----:B------:R2:W-:Y:S01]  /*a640*/  MUFU.EX2 R224, R5 ;  /* 0x0000000500e07308 */ /* 0x0005e20000000800 */
[--C-:B------:R-:W-:Y:S01]  /*a650*/  FFMA.FTZ R4, R4, UR4, -R216.reuse ;  /* 0x0000000404047c23 */ /* 0x100fe200080108d8 */
[--C-:B------:R-:W-:Y:S01]  /*a660*/  FFMA.FTZ R53, R53, UR4, -R216.reuse ;  /* 0x0000000435357c23 */ /* 0x100fe200080108d8 */
[----:B------:R-:W-:Y:S01]  /*a670*/  FSEL R217, R217, RZ, P0 ;  /* 0x000000ffd9d97208 */ /* 0x000fe20000000000 */
[--C-:B------:R-:W-:Y:S01]  /*a680*/  FFMA.FTZ R17, R17, UR4, -R216.reuse ;  /* 0x0000000411117c23 */ /* 0x100fe200080108d8 */
[--C-:B------:R-:W-:Y:S01]  /*a690*/  FFMA.FTZ R20, R20, UR4, -R216.reuse ;  /* 0x0000000414147c23 */ /* 0x100fe200080108d8 */
[--C-:B------:R-:W-:Y:S01]  /*a6a0*/  FFMA.FTZ R21, R21, UR4, -R216.reuse ;  /* 0x0000000415157c23 */ /* 0x100fe200080108d8 */
[----:B------:R-:W-:Y:S03]  /*a6b0*/  FMUL.FTZ R218, R166, UR4 ;  /* 0x00000004a6da7c20 */ /* 0x000fe60008410000 */
[----:B------:R3:W-:Y:S01]  /*a6c0*/  MUFU.EX2 R220, R4 ;  /* 0x0000000400dc7308 */ /* 0x0007e20000000800 */
[----:B-1----:R-:W-:Y:S01]  /*a6d0*/  FMUL.FTZ R3, R0, UR4 ;  /* 0x0000000400037c20 */ /* 0x002fe20008410000 */
[----:B------:R-:W-:Y:S01]  /*a6e0*/  FADD.FTZ R0, -R166, R169 ;  /* 0x000000a9a6007221 */ /* 0x000fe20000010100 */
[----:B------:R-:W-:Y:S01]  /*a6f0*/  LOP3.LUT R169, R215, 0x8, RZ, 0xc0, !PT ;  /* 0x00000008d7a97812 */ /* 0x000fe200078ec0ff */
[----:B------:R-:W-:Y:S01]  /*a700*/  FFMA.FTZ R16, R16, UR4, -R216 ;  /* 0x0000000410107c23 */ /* 0x000fe200080108d8 */
[----:B----4-:R-:W-:Y:S01]  /*a710*/  FMNMX.FTZ R164, R2, R164, !PT ;  /* 0x000000a402a47209 */ /* 0x010fe20007810000 */
[--C-:B------:R-:W-:Y:S01]  /*a720*/  FFMA.FTZ R6, R6, UR4, -R217.reuse ;  /* 0x0000000406067c23 */ /* 0x100fe200080108d9 */
[----:B------:R-:W-:Y:S03]  /*a730*/  FSETP.NEU.FTZ.AND P0, PT, R166, -INF , PT ;  /* 0xff800000a600780b */ /* 0x000fe60003f1d000 */
[----:B------:R-:W1:Y:S01]  /*a740*/  MUFU.EX2 R3, R3 ;  /* 0x0000000300037308 */ /* 0x000e620000000800 */
[----:B--2---:R-:W-:Y:S01]  /*a750*/  SHF.L.U32 R5, R213, 0x3, RZ ;  /* 0x00000003d5057819 */ /* 0x004fe200000006ff */
[----:B------:R-:W-:Y:S01]  /*a760*/  FMUL.FTZ R219, R164, UR4 ;  /* 0x00000004a4db7c20 */ /* 0x000fe20008410000 */
[----:B------:R-:W-:Y:S01]  /*a770*/  FSEL R218, R218, RZ, P0 ;  /* 0x000000ffdada7208 */ /* 0x000fe20000000000 */
[--C-:B------:R-:W-:Y:S01]  /*a780*/  FFMA.FTZ R7, R7, UR4, -R217.reuse ;  /* 0x0000000407077c23 */ /* 0x100fe200080108d9 */
[----:B------:R-:W-:Y:S01]  /*a790*/  LOP3.LUT R214, R5, 0x38, RZ, 0xc0, !PT ;  /* 0x0000003805d67812 */ /* 0x000fe200078ec0ff */
[----:B------:R2:W-:Y:S01]  /*a7a0*/  STL [R1+0x14], R5 ;  /* 0x0000140501007387 */ /* 0x0005e20000100800 */
[----:B------:R-:W-:Y:S03]  /*a7b0*/  FSETP.NEU.FTZ.AND P0, PT, R164, -INF , PT ;  /* 0xff800000a400780b */ /* 0x000fe60003f1d000 */
[----:B------:R1:W-:Y:S01]  /*a7c0*/  MUFU.EX2 R223, R6 ;  /* 0x0000000600df7308 */ /* 0x0003e20000000800 */
[----:B---3--:R-:W-:Y:S01]  /*a7d0*/  SHF.L.U32 R4, R213, 0x6, RZ ;  /* 0x00000006d5047819 */ /* 0x008fe200000006ff */
[--C-:B------:R-:W-:Y:S01]  /*a7e0*/  FFMA.FTZ R18, R18, UR4, -R217.reuse ;  /* 0x0000000412127c23 */ /* 0x100fe200080108d9 */
[----:B------:R-:W-:Y:S01]  /*a7f0*/  FFMA.FTZ R19, R19, UR4, -R217 ;  /* 0x0000000413137c23 */ /* 0x000fe200080108d9 */
[----:B------:R-:W-:Y:S01]  /*a800*/  FMUL.FTZ R2, R0, UR4 ;  /* 0x0000000400027c20 */ /* 0x000fe20008410000 */
[----:B------:R-:W-:Y:S01]  /*a810*/  FADD.FTZ R0, -R164, R170 ;  /* 0x000000aaa4007221 */ /* 0x000fe20000010100 */
[----:B------:R-:W-:Y:S01]  /*a820*/  FSEL R219, R219, RZ, P0 ;  /* 0x000000ffdbdb7208 */ /* 0x000fe20000000000 */
[--C-:B------:R-:W-:Y:S03]  /*a830*/  FFMA.FTZ R9, R9, UR4, -R218.reuse ;  /* 0x0000000409097c23 */ /* 0x100fe600080108da */
[----:B------:R3:W4:Y:S01]  /*a840*/  MUFU.EX2 R225, R7 ;  /* 0x0000000700e17308 */ /* 0x0007220000000800 */
[----:B------:R-:W-:Y:S01]  /*a850*/  FMUL.FTZ R0, R0, UR4 ;  /* 0x0000000400007c20 */ /* 0x000fe20008410000 */
[----:B------:R-:W-:Y:S01]  /*a860*/  LOP3.LUT P0, RZ, R213, 0x2, RZ, 0xc0, !PT ;  /* 0x00000002d5ff7812 */ /* 0x000fe2000780c0ff */
[--C-:B------:R-:W-:Y:S01]  /*a870*/  FFMA.FTZ R8, R8, UR4, -R218.reuse ;  /* 0x0000000408087c23 */ /* 0x100fe200080108da */
[--C-:B------:R-:W-:Y:S01]  /*a880*/  FFMA.FTZ R10, R10, UR4, -R219.reuse ;  /* 0x000000040a0a7c23 */ /* 0x100fe200080108db */
[--C-:B------:R-:W-:Y:S01]  /*a890*/  FFMA.FTZ R11, R11, UR4, -R219.reuse ;  /* 0x000000040b0b7c23 */ /* 0x100fe200080108db */
[--C-:B------:R-:W-:Y:S01]  /*a8a0*/  FFMA.FTZ R13, R13, UR4, -R218.reuse ;  /* 0x000000040d0d7c23 */ /* 0x100fe200080108da */
[--C-:B------:R-:W-:Y:S03]  /*a8b0*/  FFMA.FTZ R14, R14, UR4, -R219.reuse ;  /* 0x000000040e0e7c23 */ /* 0x100fe600080108db */
[----:B------:R-:W-:Y:S01]  /*a8c0*/  MUFU.EX2 R238, R16 ;  /* 0x0000001000ee7308 */ /* 0x000fe20000000800 */
[----:B------:R-:W-:Y:S01]  /*a8d0*/  FFMA.FTZ R15, R15, UR4, -R219 ;  /* 0x000000040f0f7c23 */ /* 0x000fe200080108db */
[----:B------:R-:W-:Y:S01]  /*a8e0*/  FFMA.FTZ R12, R12, UR4, -R218 ;  /* 0x000000040c0c7c23 */ /* 0x000fe200080108da */
[----:B------:R-:W-:Y:S01]  /*a8f0*/  SEL R171, R248, 0xffffffe0, !P0 ;  /* 0xffffffe0f8ab7807 */ /* 0x000fe20004000000 */
[----:B-1----:R-:W-:Y:S01]  /*a900*/  FMUL.FTZ R6, R3, R178 ;  /* 0x000000b203067220 */ /* 0x002fe20000410000 */
[C---:B------:R-:W-:Y:S01]  /*a910*/  FMUL.FTZ R132, R165.reuse, R132 ;  /* 0x00000084a5847220 */ /* 0x040fe20000410000 */
[----:B------:R-:W-:Y:S01]  /*a920*/  FMUL.FTZ R133, R165, R133 ;  /* 0x00000085a5857220 */ /* 0x000fe20000410000 */
[--C-:B--2---:R-:W-:Y:S03]  /*a930*/  LOP3.LUT R5, R214, 0x1c0, R4.reuse, 0xf8, !PT ;  /* 0x000001c0d6057812 */ /* 0x104fe600078ef804 */
[----:B------:R1:W2:Y:S01]  /*a940*/  MUFU.EX2 R227, R17 ;  /* 0x0000001100e37308 */ /* 0x0002a20000000800 */
[C---:B---3--:R-:W-:Y:S01]  /*a950*/  FMUL.FTZ R7, R3.reuse, R179 ;  /* 0x000000b303077220 */ /* 0x048fe20000410000 */
[----:B------:R-:W-:Y:S01]  /*a960*/  FMUL.FTZ R134, R3, R134 ;  /* 0x0000008603867220 */ /* 0x000fe20000410000 */
[----:B------:R-:W-:Y:S01]  /*a970*/  LOP3.LUT R169, R5, R169, RZ, 0x3c, !PT ;  /* 0x000000a905a97212 */ /* 0x000fe200078e3cff */
[----:B------:R-:W-:Y:S01]  /*a980*/  FMUL.FTZ R5, R165, R177 ;  /* 0x000000b1a5057220 */ /* 0x000fe20000410000 */
[----:B----4-:R-:W-:Y:S01]  /*a990*/  F2FP.BF16.F32.PACK_AB R177, R225, R223 ;  /* 0x000000dfe1b1723e */ /* 0x010fe200000010ff */
[----:B------:R-:W-:Y:S01]  /*a9a0*/  FMUL.FTZ R135, R3, R135 ;  /* 0x0000008703877220 */ /* 0x000fe20000410000 */
[----:B------:R-:W-:Y:S03]  /*a9b0*/  LOP3.LUT R169, R169, 0x200, R4, 0xf8, !PT ;  /* 0x00000200a9a97812 */ /* 0x000fe600078ef804 */
[----:B------:R3:W-:Y:S01]  /*a9c0*/  MUFU.EX2 R236, R18 ;  /* 0x0000001200ec7308 */ /* 0x0007e20000000800 */
[----:B------:R-:W-:Y:S01]  /*a9d0*/  FMUL.FTZ R4, R165, R176 ;  /* 0x000000b0a5047220 */ /* 0x000fe20000410000 */
[----:B------:R-:W-:Y:S01]  /*a9e0*/  F2FP.BF16.F32.PACK_AB R176, R224, R220 ;  /* 0x000000dce0b0723e */ /* 0x000fe200000010ff */
[--C-:B------:R-:W-:Y:S01]  /*a9f0*/  FFMA.FTZ R22, R22, UR4, -R217.reuse ;  /* 0x0000000416167c23 */ /* 0x100fe200080108d9 */
[----:B------:R-:W-:Y:S01]  /*aa00*/  LEA R169, R169, UR6, 0x1 ;  /* 0x00000006a9a97c11 */ /* 0x000fe2000f8e08ff */
[--C-:B------:R-:W-:Y:S01]  /*aa10*/  FFMA.FTZ R32, R32, UR4, -R216.reuse ;  /* 0x0000000420207c23 */ /* 0x100fe200080108d8 */
[----:B------:R-:W-:Y:S01]  /*aa20*/  FFMA.FTZ R33, R33, UR4, -R216 ;  /* 0x0000000421217c23 */ /* 0x000fe200080108d8 */
[--C-:B------:R-:W-:Y:S03]  /*aa30*/  FFMA.FTZ R35, R35, UR4, -R217.reuse ;  /* 0x0000000423237c23 */ /* 0x100fe600080108d9 */
[----:B------:R-:W4:Y:S01]  /*aa40*/  MUFU.EX2 R16, R19 ;  /* 0x0000001300107308 */ /* 0x000f220000000800 */
[----:B------:R-:W5:Y:S01]  /*aa50*/  LDSM.16.MT88.4 R204, [R169+0x8000] ;  /* 0x00800000a9cc783b */ /* 0x000f620000004200 */
[----:B------:R-:W-:Y:S01]  /*aa60*/  IADD3 R212, PT, PT, R171, R169, RZ ;  /* 0x000000a9abd47210 */ /* 0x000fe20007ffe0ff */
[----:B-1----:R-:W-:Y:S01]  /*aa70*/  FMUL.FTZ R17, R165, R185 ;  /* 0x000000b9a5117220 */ /* 0x002fe20000410000 */
[----:B--2---:R-:W-:Y:S01]  /*aa80*/  F2FP.BF16.F32.PACK_AB R178, R227, R238 ;  /* 0x000000eee3b2723e */ /* 0x004fe200000010ff */
[----:B------:R-:W-:Y:S01]  /*aa90*/  FMUL.FTZ R144, R165, R144 ;  /* 0x00000090a5907220 */ /* 0x000fe20000410000 */
[----:B------:R-:W-:Y:S01]  /*aaa0*/  IADD3 R170, PT, PT, R169, 0x8040, RZ ;  /* 0x00008040a9aa7810 */ /* 0x000fe20007ffe0ff */
[----:B------:R-:W-:Y:S03]  /*aab0*/  FMUL.FTZ R145, R165, R145 ;  /* 0x00000091a5917220 */ /* 0x000fe60000410000 */
[----:B------:R-:W1:Y:S01]  /*aac0*/  MUFU.EX2 R2, R2 ;  /* 0x0000000200027308 */ /* 0x000e620000000800 */
[----:B------:R-:W2:Y:S01]  /*aad0*/  LDSM.16.MT88.4 R208, [R212+0x8000] ;  /* 0x00800000d4d0783b */ /* 0x000ea20000004200 */
[C---:B---3--:R-:W-:Y:S01]  /*aae0*/  FMUL.FTZ R18, R3.reuse, R186 ;  /* 0x000000ba03127220 */ /* 0x048fe20000410000 */
[C---:B------:R-:W-:Y:S01]  /*aaf0*/  FMUL.FTZ R146, R3.reuse, R146 ;  /* 0x0000009203927220 */ /* 0x040fe20000410000 */
[----:B------:R-:W-:Y:S01]  /*ab00*/  FMUL.FTZ R147, R3, R147 ;  /* 0x0000009303937220 */ /* 0x000fe20000410000 */
[--C-:B------:R-:W-:Y:S01]  /*ab10*/  FFMA.FTZ R34, R34, UR4, -R217.reuse ;  /* 0x0000000422227c23 */ /* 0x100fe200080108d9 */
[--C-:B------:R-:W-:Y:S01]  /*ab20*/  FFMA.FTZ R24, R24, UR4, -R218.reuse ;  /* 0x0000000418187c23 */ /* 0x100fe200080108da */
[--C-:B------:R-:W-:Y:S03]  /*ab30*/  FFMA.FTZ R25, R25, UR4, -R218.reuse ;  /* 0x0000000419197c23 */ /* 0x100fe600080108da */
[----:B------:R-:W-:Y:S01]  /*ab40*/  MUFU.EX2 R0, R0 ;  /* 0x0000000000007308 */ /* 0x000fe20000000800 */
[----:B----4-:R-:W-:Y:S01]  /*ab50*/  F2FP.BF16.F32.PACK_AB R179, R16, R236 ;  /* 0x000000ec10b3723e */ /* 0x010fe200000010ff */
[----:B------:R-:W-:Y:S01]  /*ab60*/  FMUL.FTZ R19, R3, R187 ;  /* 0x000000bb03137220 */ /* 0x000fe20000410000 */
[--C-:B------:R-:W-:Y:S01]  /*ab70*/  FFMA.FTZ R38, R38, UR4, -R217.reuse ;  /* 0x0000000426267c23 */ /* 0x100fe200080108d9 */
[----:B------:R-:W-:Y:S01]  /*ab80*/  FFMA.FTZ R39, R39, UR4, -R217 ;  /* 0x0000000427277c23 */ /* 0x000fe200080108d9 */
[--C-:B------:R-:W-:Y:S01]  /*ab90*/  FFMA.FTZ R60, R60, UR4, -R218.reuse ;  /* 0x000000043c3c7c23 */ /* 0x100fe200080108da */
[--C-:B------:R-:W-:Y:S01]  /*aba0*/  FFMA.FTZ R40, R40, UR4, -R218.reuse ;  /* 0x0000000428287c23 */ /* 0x100fe200080108da */
[--C-:B------:R-:W-:Y:S03]  /*abb0*/  FFMA.FTZ R41, R41, UR4, -R218.reuse ;  /* 0x0000000429297c23 */ /* 0x100fe600080108da */
[----:B------:R3:W-:Y:S01]  /*abc0*/  MUFU.EX2 R232, R9 ;  /* 0x0000000900e87308 */ /* 0x0007e20000000800 */
[--C-:B------:R-:W-:Y:S01]  /*abd0*/  FFMA.FTZ R42, R42, UR4, -R219.reuse ;  /* 0x000000042a2a7c23 */ /* 0x100fe200080108db */
[----:B------:R-:W-:Y:S01]  /*abe0*/  FFMA.FTZ R43, R43, UR4, -R219 ;  /* 0x000000042b2b7c23 */ /* 0x000fe200080108db */
[--C-:B------:R-:W-:Y:S01]  /*abf0*/  FFMA.FTZ R50, R50, UR4, -R217.reuse ;  /* 0x0000000432327c23 */ /* 0x100fe200080108d9 */
[--C-:B------:R-:W-:Y:S01]  /*ac00*/  FFMA.FTZ R51, R51, UR4, -R217.reuse ;  /* 0x0000000433337c23 */ /* 0x100fe200080108d9 */
[--C-:B------:R-:W-:Y:S01]  /*ac10*/  FFMA.FTZ R54, R54, UR4, -R217.reuse ;  /* 0x0000000436367c23 */ /* 0x100fe200080108d9 */
[----:B------:R-:W-:Y:S01]  /*ac20*/  FFMA.FTZ R55, R55, UR4, -R217 ;  /* 0x0000000437377c23 */ /* 0x000fe200080108d9 */
[--C-:B------:R-:W-:Y:S03]  /*ac30*/  FFMA.FTZ R62, R62, UR4, -R219.reuse ;  /* 0x000000043e3e7c23 */ /* 0x100fe600080108db */
[----:B------:R4:W2:Y:S01]  /*ac40*/  MUFU.EX2 R222, R8 ;  /* 0x0000000800de7308 */ /* 0x0008a20000000800 */
[--C-:B------:R-:W-:Y:S01]  /*ac50*/  FFMA.FTZ R56, R56, UR4, -R218.reuse ;  /* 0x0000000438387c23 */ /* 0x100fe200080108da */
[--C-:B------:R-:W-:Y:S01]  /*ac60*/  FFMA.FTZ R57, R57, UR4, -R218.reuse ;  /* 0x0000000439397c23 */ /* 0x100fe200080108da */
[--C-:B------:R-:W-:Y:S01]  /*ac70*/  FFMA.FTZ R58, R58, UR4, -R219.reuse ;  /* 0x000000043a3a7c23 */ /* 0x100fe200080108db */
[--C-:B------:R-:W-:Y:S01]  /*ac80*/  FFMA.FTZ R59, R59, UR4, -R219.reuse ;  /* 0x000000043b3b7c23 */ /* 0x100fe200080108db */
[--C-:B------:R-:W-:Y:S01]  /*ac90*/  FFMA.FTZ R61, R61, UR4, -R218.reuse ;  /* 0x000000043d3d7c23 */ /* 0x100fe200080108da */
[C---:B-1----:R-:W-:Y:S01]  /*aca0*/  FMUL.FTZ R148, R2.reuse, R148 ;  /* 0x0000009402947220 */ /* 0x042fe20000410000 */
[C---:B------:R-:W-:Y:S03]  /*acb0*/  FMUL.FTZ R149, R2.reuse, R149 ;  /* 0x0000009502957220 */ /* 0x040fe60000410000 */
[----:B------:R1:W-:Y:S01]  /*acc0*/  MUFU.EX2 R221, R10 ;  /* 0x0000000a00dd7308 */ /* 0x0003e20000000800 */
[-C--:B-----5:R-:W-:Y:S05]  /*acd0*/  HMMA.16816.F32.BF16 R4, R176, R204.reuse, R4 ;  /* 0x000000ccb004723c */ /* 0x0a0fea0000041804 */
[C---:B---3--:R-:W-:Y:S01]  /*ace0*/  FMUL.FTZ R9, R2.reuse, R173 ;  /* 0x000000ad02097220 */ /* 0x048fe20000410000 */
[C---:B------:R-:W-:Y:S03]  /*acf0*/  FMUL.FTZ R136, R2.reuse, R136 ;  /* 0x0000008802887220 */ /* 0x040fe60000410000 */
[----:B------:R3:W5:Y:S01]  /*ad00*/  MUFU.EX2 R230, R11 ;  /* 0x0000000b00e67308 */ /* 0x0007620000000800 */
[----:B----4-:R-:W-:Y:S01]  /*ad10*/  FMUL.FTZ R8, R2, R172 ;  /* 0x000000ac02087220 */ /* 0x010fe20000410000 */
[----:B--2---:R-:W-:Y:S01]  /*ad20*/  F2FP.BF16.F32.PACK_AB R172, R232, R222 ;  /* 0x000000dee8ac723e */ /* 0x004fe200000010ff */
[----:B------:R-:W-:Y:S01]  /*ad30*/  FMUL.FTZ R137, R2, R137 ;  /* 0x0000008902897220 */ /* 0x000fe20000410000 */
[C---:B------:R-:W-:Y:S01]  /*ad40*/  FMUL.FTZ R138, R0.reuse, R138 ;  /* 0x0000008a008a7220 */ /* 0x040fe20000410000 */
[----:B------:R-:W-:Y:S01]  /*ad50*/  FMUL.FTZ R139, R0, R139 ;  /* 0x0000008b008b7220 */ /* 0x000fe20000410000 */
[C---:B------:R-:W-:Y:S01]  /*ad60*/  FMUL.FTZ R140, R2.reuse, R140 ;  /* 0x0000008c028c7220 */ /* 0x040fe20000410000 */
[----:B------:R-:W-:Y:S03]  /*ad70*/  FMUL.FTZ R141, R2, R141 ;  /* 0x0000008d028d7220 */ /* 0x000fe60000410000 */
[----:B------:R2:W-:Y:S01]  /*ad80*/  MUFU.EX2 R233, R12 ;  /* 0x0000000c00e97308 */ /* 0x0005e20000000800 */
[C---:B-1----:R-:W-:Y:S01]  /*ad90*/  FMUL.FTZ R10, R0.reuse, R174 ;  /* 0x000000ae000a7220 */ /* 0x042fe20000410000 */
[C---:B------:R-:W-:Y:S01]  /*ada0*/  FMUL.FTZ R142, R0.reuse, R142 ;  /* 0x0000008e008e7220 */ /* 0x040fe20000410000 */
[C---:B------:R-:W-:Y:S01]  /*adb0*/  FMUL.FTZ R143, R0.reuse, R143 ;  /* 0x0000008f008f7220 */ /* 0x040fe20000410000 */
[C---:B------:R-:W-:Y:S01]  /*adc0*/  FMUL.FTZ R150, R0.reuse, R150 ;  /* 0x0000009600967220 */ /* 0x040fe20000410000 */
[----:B------:R-:W-:Y:S01]  /*add0*/  FMUL.FTZ R151, R0, R151 ;  /* 0x0000009700977220 */ /* 0x000fe20000410000 */
[--C-:B------:R-:W-:Y:S01]  /*ade0*/  FFMA.FTZ R26, R26, UR4, -R219.reuse ;  /* 0x000000041a1a7c23 */ /* 0x100fe200080108db */
[C---:B------:R-:W-:Y:S03]  /*adf0*/  FMUL.FTZ R152, R165.reuse, R152 ;  /* 0x00000098a5987220 */ /* 0x040fe60000410000 */
[----:B------:R-:W1:Y:S01]  /*ae00*/  MUFU.EX2 R229, R13 ;  /* 0x0000000d00e57308 */ /* 0x000e620000000800 */
[----:B---3--:R-:W-:Y:S01]  /*ae10*/  FMUL.FTZ R11, R0, R175 ;  /* 0x000000af000b7220 */ /* 0x008fe20000410000 */
[----:B-----5:R-:W-:Y:S01]  /*ae20*/  F2FP.BF16.F32.PACK_AB R173, R230, R221 ;  /* 0x000000dde6ad723e */ /* 0x020fe200000010ff */
[----:B------:R-:W-:Y:S01]  /*ae30*/  FMUL.FTZ R153, R165, R153 ;  /* 0x00000099a5997220 */ /* 0x000fe20000410000 */
[C---:B------:R-:W-:Y:S01]  /*ae40*/  FMUL.FTZ R154, R3.reuse, R154 ;  /* 0x0000009a039a7220 */ /* 0x040fe20000410000 */
[----:B------:R-:W-:Y:S01]  /*ae50*/  FMUL.FTZ R155, R3, R155 ;  /* 0x0000009b039b7220 */ /* 0x000fe20000410000 */
[--C-:B------:R-:W-:Y:S01]  /*ae60*/  FFMA.FTZ R28, R28, UR4, -R218.reuse ;  /* 0x000000041c1c7c23 */ /* 0x100fe200080108da */
[----:B------:R-:W-:Y:S03]  /*ae70*/  FFMA.FTZ R29, R29, UR4, -R218 ;  /* 0x000000041d1d7c23 */ /* 0x000fe600080108da */
[----:B------:R3:W-:Y:S01]  /*ae80*/  MUFU.EX2 R231, R14 ;  /* 0x0000000e00e77308 */ /* 0x0007e20000000800 */
[----:B--2---:R-:W-:Y:S01]  /*ae90*/  FMUL.FTZ R12, R2, R180 ;  /* 0x000000b4020c7220 */ /* 0x004fe20000410000 */
[----:B------:R-:W-:Y:S01]  /*aea0*/  IADD3 R180, PT, PT, R169, 0x8000, RZ ;  /* 0x00008000a9b47810 */ /* 0x000fe20007ffe0ff */
[----:B------:R-:W-:Y:S01]  /*aeb0*/  FFMA.FTZ R30, R30, UR4, -R219 ;  /* 0x000000041e1e7c23 */ /* 0x000fe200080108db */
[C---:B------:R-:W-:Y:S01]  /*aec0*/  FMUL.FTZ R156, R2.reuse, R156 ;  /* 0x0000009c029c7220 */ /* 0x040fe20000410000 */
[----:B------:R-:W-:Y:S01]  /*aed0*/  FMUL.FTZ R157, R2, R157 ;  /* 0x0000009d029d7220 */ /* 0x000fe20000410000 */
[----:B------:R-:W-:Y:S01]  /*aee0*/  @P6 IADD3 R170, PT, PT, R180, -0x40, RZ ;  /* 0xffffffc0b4aa6810 */ /* 0x000fe20007ffe0ff */
[----:B------:R-:W-:Y:S03]  /*aef0*/  FMUL.FTZ R158, R0, R158 ;  /* 0x0000009e009e7220 */ /* 0x000fe60000410000 */
[----:B------:R-:W2:Y:S01]  /*af00*/  MUFU.EX2 R226, R15 ;  /* 0x0000000f00e27308 */ /* 0x000ea20000000800 */
[----:B-1----:R-:W-:Y:S01]  /*af10*/  F2FP.BF16.F32.PACK_AB R174, R229, R233 ;  /* 0x000000e9e5ae723e */ /* 0x002fe200000010ff */
[----:B------:R-:W-:Y:S01]  /*af20*/  FMUL.FTZ R13, R2, R181 ;  /* 0x000000b5020d7220 */ /* 0x000fe20000410000 */
[----:B------:R-:W-:Y:S01]  /*af30*/  IADD3 R171, PT, PT, R171, R170, RZ ;  /* 0x000000aaabab7210 */ /* 0x000fe20007ffe0ff */
[----:B------:R-:W-:Y:S01]  /*af40*/  FMUL.FTZ R159, R0, R159 ;  /* 0x0000009f009f7220 */ /* 0x000fe20000410000 */
[C---:B------:R-:W-:Y:S01]  /*af50*/  FMUL.FTZ R160, R2.reuse, R160 ;  /* 0x000000a002a07220 */ /* 0x040fe20000410000 */
[----:B------:R-:W-:Y:S01]  /*af60*/  FMUL.FTZ R161, R2, R161 ;  /* 0x000000a102a17220 */ /* 0x000fe20000410000 */
[C---:B------:R-:W-:Y:S03]  /*af70*/  FMUL.FTZ R162, R0.reuse, R162 ;  /* 0x000000a200a27220 */ /* 0x040fe60000410000 */
[----:B------:R1:W-:Y:S01]  /*af80*/  MUFU.EX2 R234, R20 ;  /* 0x0000001400ea7308 */ /* 0x0003e20000000800 */
[C---:B---3--:R-:W-:Y:S01]  /*af90*/  FMUL.FTZ R14, R0.reuse, R182 ;  /* 0x000000b6000e7220 */ /* 0x048fe20000410000 */
[----:B------:R-:W-:Y:S01]  /*afa0*/  FMUL.FTZ R163, R0, R163 ;  /* 0x000000a300a37220 */ /* 0x000fe20000410000 */
[--C-:B------:R-:W-:Y:S01]  /*afb0*/  FFMA.FTZ R65, R65, UR4, -R216.reuse ;  /* 0x0000000441417c23 */ /* 0x100fe200080108d8 */
[--C-:B------:R-:W-:Y:S01]  /*afc0*/  FFMA.FTZ R67, R67, UR4, -R217.reuse ;  /* 0x0000000443437c23 */ /* 0x100fe200080108d9 */
[--C-:B------:R-:W-:Y:S01]  /*afd0*/  FFMA.FTZ R64, R64, UR4, -R216.reuse ;  /* 0x0000000440407c23 */ /* 0x100fe200080108d8 */
[--C-:B------:R-:W-:Y:S01]  /*afe0*/  FFMA.FTZ R68, R68, UR4, -R216.reuse ;  /* 0x0000000444447c23 */ /* 0x100fe200080108d8 */
[--C-:B------:R-:W-:Y:S03]  /*aff0*/  FFMA.FTZ R69, R69, UR4, -R216.reuse ;  /* 0x0000000445457c23 */ /* 0x100fe600080108d8 */
[----:B------:R3:W-:Y:S01]  /*b000*/  MUFU.EX2 R239, R21 ;  /* 0x0000001500ef7308 */ /* 0x0007e20000000800 */
[----:B--2---:R-:W-:Y:S01]  /*b010*/  F2FP.BF16.F32.PACK_AB R175, R226, R231 ;  /* 0x000000e7e2af723e */ /* 0x004fe200000010ff */
[----:B------:R-:W-:Y:S01]  /*b020*/  FMUL.FTZ R15, R0, R183 ;  /* 0x000000b7000f7220 */ /* 0x000fe20000410000 */
[--C-:B------:R-:W-:Y:S01]  /*b030*/  FFMA.FTZ R80, R80, UR4, -R216.reuse ;  /* 0x0000000450507c23 */ /* 0x100fe200080108d8 */
[----:B------:R-:W2:Y:S01]  /*b040*/  LDSM.16.MT88.4 R180, [R170] ;  /* 0x00000000aab4783b */ /* 0x000ea20000004200 */
[--C-:B------:R-:W-:Y:S01]  /*b050*/  FFMA.FTZ R81, R81, UR4, -R216.reuse ;  /* 0x0000000451517c23 */ /* 0x100fe200080108d8 */
[--C-:B------:R-:W-:Y:S01]  /*b060*/  FFMA.FTZ R84, R84, UR4, -R216.reuse ;  /* 0x0000000454547c23 */ /* 0x100fe200080108d8 */
[--C-:B------:R-:W-:Y:S01]  /*b070*/  FFMA.FTZ R85, R85, UR4, -R216.reuse ;  /* 0x0000000455557c23 */ /* 0x100fe200080108d8 */
[C---:B------:R-:W-:Y:S02]  /*b080*/  HMMA.16816.F32.BF16 R8, R172.reuse, R204, R8 ;  /* 0x000000ccac08723c */ /* 0x040fe40000041808 */
[----:B------:R4:W-:Y:S02]  /*b090*/  MUFU.EX2 R235, R22 ;  /* 0x0000001600eb7308 */ /* 0x0009e40000000800 */
[C---:B-1----:R-:W-:Y:S01]  /*b0a0*/  FMUL.FTZ R20, R165.reuse, R188 ;  /* 0x000000bca5147220 */ /* 0x042fe20000410000 */
[----:B------:R-:W-:Y:S01]  /*b0b0*/  MOV R204, R16 ;  /* 0x0000001000cc7202 */ /* 0x000fe20000000f00 */
[----:B------:R-:W-:Y:S01]  /*b0c0*/  FMUL.FTZ R16, R165, R184 ;  /* 0x000000b8a5107220 */ /* 0x000fe20000410000 */
[----:B------:R-:W-:Y:S01]  /*b0d0*/  FFMA.FTZ R184, R23, UR4, -R217 ;  /* 0x0000000417b87c23 */ /* 0x000fe200080108d9 */
[-C--:B------:R-:W-:Y:S04]  /*b0e0*/  HMMA.16816.F32.BF16 R12, R172, R206.reuse, R12 ;  /* 0x000000ceac0c723c */ /* 0x080fe8000004180c */
[----:B------:R-:W-:Y:S01]  /*b0f0*/  MUFU.EX2 R68, R68 ;  /* 0x0000004400447308 */ /* 0x000fe20000000800 */
[----:B---3--:R-:W-:Y:S01]  /*b100*/  FMUL.FTZ R21, R165, R189 ;  /* 0x000000bda5157220 */ /* 0x008fe20000410000 */
[----:B------:R-:W-:Y:S01]  /*b110*/  FMUL.FTZ R23, R3, R191 ;  /* 0x000000bf03177220 */ /* 0x000fe20000410000 */
[----:B------:R-:W-:Y:S01]  /*b120*/  MOV R205, R227 ;  /* 0x000000e300cd7202 */ /* 0x000fe20000000f00 */
[--C-:B------:R-:W-:Y:S01]  /*b130*/  FFMA.FTZ R96, R96, UR4, -R216.reuse ;  /* 0x0000000460607c23 */ /* 0x100fe200080108d8 */
[--C-:B------:R-:W-:Y:S01]  /*b140*/  FFMA.FTZ R97, R97, UR4, -R216.reuse ;  /* 0x0000000461617c23 */ /* 0x100fe200080108d8 */
[C---:B------:R-:W-:Y:S04]  /*b150*/  HMMA.16816.F32.BF16 R16, R176.reuse, R206, R16 ;  /* 0x000000ceb010723c */ /* 0x040fe80000041810 */
[----:B------:R1:W-:Y:S01]  /*b160*/  MUFU.EX2 R207, R184 ;  /* 0x000000b800cf7308 */ /* 0x0003e20000000800 */
[----:B----4-:R-:W-:Y:S01]  /*b170*/  FMUL.FTZ R22, R3, R190 ;  /* 0x000000be03167220 */ /* 0x010fe20000410000 */
[--C-:B------:R-:W-:Y:S01]  /*b180*/  FFMA.FTZ R100, R100, UR4, -R216.reuse ;  /* 0x0000000464647c23 */ /* 0x100fe200080108d8 */
[----:B------:R-:W-:Y:S01]  /*b190*/  LDSM.16.MT88.4 R188, [R212+0x8800] ;  /* 0x00880000d4bc783b */ /* 0x000fe20000004200 */
[--C-:B------:R-:W-:Y:S01]  /*b1a0*/  FFMA.FTZ R101, R101, UR4, -R216.reuse ;  /* 0x0000000465657c23 */ /* 0x100fe200080108d8 */
[-C--:B------:R-:W-:Y:S05]  /*b1b0*/  HMMA.16816.F32.BF16 R132, R176, R208.reuse, R132 ;  /* 0x000000d0b084723c */ /* 0x080fea0000041884 */
[----:B------:R3:W-:Y:S01]  /*b1c0*/  MUFU.EX2 R206, R32 ;  /* 0x0000002000ce7308 */ /* 0x0007e20000000800 */
[--C-:B------:R-:W-:Y:S01]  /*b1d0*/  FFMA.FTZ R112, R112, UR4, -R216.reuse ;  /* 0x0000000470707c23 */ /* 0x100fe200080108d8 */
[--C-:B------:R-:W-:Y:S01]  /*b1e0*/  FFMA.FTZ R113, R113, UR4, -R216.reuse ;  /* 0x0000000471717c23 */ /* 0x100fe200080108d8 */
[--C-:B------:R-:W-:Y:S01]  /*b1f0*/  FFMA.FTZ R116, R116, UR4, -R216.reuse ;  /* 0x0000000474747c23 */ /* 0x100fe200080108d8 */
[----:B------:R-:W-:Y:S01]  /*b200*/  FFMA.FTZ R117, R117, UR4, -R216 ;  /* 0x0000000475757c23 */ /* 0x000fe200080108d8 */
[--C-:B------:R-:W-:Y:S01]  /*b210*/  FFMA.FTZ R44, R44, UR4, -R218.reuse ;  /* 0x000000042c2c7c23 */ /* 0x100fe200080108da */
[C---:B------:R-:W-:Y:S04]  /*b220*/  HMMA.16816.F32.BF16 R136, R172.reuse, R208, R136 ;  /* 0x000000d0ac88723c */ /* 0x040fe80000041888 */
[----:B------:R-:W-:Y:S01]  /*b230*/  MUFU.EX2 R101, R101 ;  /* 0x0000006500657308 */ /* 0x000fe20000000800 */
[----:B-1----:R-:W1:Y:S01]  /*b240*/  LDSM.16.MT88.4 R184, [R171] ;  /* 0x00000000abb8783b */ /* 0x002e620000004200 */
[--C-:B------:R-:W-:Y:S01]  /*b250*/  FFMA.FTZ R45, R45, UR4, -R218.reuse ;  /* 0x000000042d2d7c23 */ /* 0x100fe200080108da */
[--C-:B------:R-:W-:Y:S01]  /*b260*/  FFMA.FTZ R46, R46, UR4, -R219.reuse ;  /* 0x000000042e2e7c23 */ /* 0x100fe200080108db */
[----:B------:R-:W-:Y:S01]  /*b270*/  FFMA.FTZ R47, R47, UR4, -R219 ;  /* 0x000000042f2f7c23 */ /* 0x000fe200080108db */
[----:B------:R-:W-:Y:S01]  /*b280*/  FFMA.FTZ R66, R66, UR4, -R217 ;  /* 0x0000000442427c23 */ /* 0x000fe200080108d9 */
[-C--:B------:R-:W-:Y:S04]  /*b290*/  HMMA.16816.F32.BF16 R140, R172, R210.reuse, R140 ;  /* 0x000000d2ac8c723c */ /* 0x080fe8000004188c */
[----:B------:R-:W-:Y:S01]  /*b2a0*/  MUFU.EX2 R112, R112 ;  /* 0x0000007000707308 */ /* 0x000fe20000000800 */
[----:B---3--:R-:W-:Y:S01]  /*b2b0*/  FMUL.FTZ R32, R2, R192 ;  /* 0x000000c002207220 */ /* 0x008fe20000410000 */
[----:B------:R-:W-:Y:S01]  /*b2c0*/  FFMA.FTZ R63, R63, UR4, -R219 ;  /* 0x000000043f3f7c23 */ /* 0x000fe200080108db */
[----:B------:R-:W-:Y:S01]  /*b2d0*/  FFMA.FTZ R70, R70, UR4, -R217 ;  /* 0x0000000446467c23 */ /* 0x000fe200080108d9 */
[--C-:B------:R-:W-:Y:S01]  /*b2e0*/  FFMA.FTZ R72, R72, UR4, -R218.reuse ;  /* 0x0000000448487c23 */ /* 0x100fe200080108da */
[----:B------:R-:W-:Y:S01]  /*b2f0*/  FFMA.FTZ R74, R74, UR4, -R219 ;  /* 0x000000044a4a7c23 */ /* 0x000fe200080108db */
[C---:B------:R-:W-:Y:S04]  /*b300*/  HMMA.16816.F32.BF16 R20, R176.reuse, R210, R20 ;  /* 0x000000d2b014723c */ /* 0x040fe80000041814 */
[----:B------:R3:W4:Y:S01]  /*b310*/  MUFU.EX2 R228, R33 ;  /* 0x0000002100e47308 */ /* 0x0007220000000800 */
[--C-:B------:R-:W-:Y:S01]  /*b320*/  FFMA.FTZ R103, R103, UR4, -R217.reuse ;  /* 0x0000000467677c23 */ /* 0x100fe200080108d9 */
[--C-:B------:R-:W-:Y:S01]  /*b330*/  FFMA.FTZ R114, R114, UR4, -R217.reuse ;  /* 0x0000000472727c23 */ /* 0x100fe200080108d9 */
[--C-:B------:R-:W-:Y:S01]  /*b340*/  FFMA.FTZ R71, R71, UR4, -R217.reuse ;  /* 0x0000000447477c23 */ /* 0x100fe200080108d9 */
[--C-:B------:R-:W-:Y:S01]  /*b350*/  FFMA.FTZ R82, R82, UR4, -R217.reuse ;  /* 0x0000000452527c23 */ /* 0x100fe200080108d9 */
[-C--:B--2---:R-:W-:Y:S05]  /*b360*/  HMMA.16816.F32.BF16 R144, R176, R180.reuse, R144 ;  /* 0x000000b4b090723c */ /* 0x084fea0000041890 */
[----:B------:R-:W2:Y:S01]  /*b370*/  MUFU.EX2 R227, R35 ;  /* 0x0000002300e37308 */ /* 0x000ea20000000800 */
[----:B------:R-:W-:Y:S01]  /*b380*/  FFMA.FTZ R83, R83, UR4, -R217 ;  /* 0x0000000453537c23 */ /* 0x000fe200080108d9 */
[--C-:B------:R-:W-:Y:S01]  /*b390*/  FFMA.FTZ R73, R73, UR4, -R218.reuse ;  /* 0x0000000449497c23 */ /* 0x100fe200080108da */
[--C-:B------:R-:W-:Y:S01]  /*b3a0*/  FFMA.FTZ R76, R76, UR4, -R218.reuse ;  /* 0x000000044c4c7c23 */ /* 0x100fe200080108da */
[--C-:B------:R-:W-:Y:S01]  /*b3b0*/  FFMA.FTZ R77, R77, UR4, -R218.reuse ;  /* 0x000000044d4d7c23 */ /* 0x100fe200080108da */
[--C-:B------:R-:W-:Y:S01]  /*b3c0*/  FFMA.FTZ R75, R75, UR4, -R219.reuse ;  /* 0x000000044b4b7c23 */ /* 0x100fe200080108db */
[C---:B------:R-:W-:Y:S04]  /*b3d0*/  HMMA.16816.F32.BF16 R148, R172.reuse, R180, R148 ;  /* 0x000000b4ac94723c */ /* 0x040fe80000041894 */
[----:B------:R5:W1:Y:S01]  /*b3e0*/  MUFU.EX2 R237, R34 ;  /* 0x0000002200ed7308 */ /* 0x000a620000000800 */
[--C-:B------:R-:W-:Y:S01]  /*b3f0*/  FFMA.FTZ R180, R27, UR4, -R219.reuse ;  /* 0x000000041bb47c23 */ /* 0x100fe200080108db */
[----:B---3--:R-:W-:Y:S01]  /*b400*/  FMUL.FTZ R33, R2, R193 ;  /* 0x000000c102217220 */ /* 0x008fe20000410000 */
[----:B----4-:R-:W-:Y:S01]  /*b410*/  MOV R192, R228 ;  /* 0x000000e400c07202 */ /* 0x010fe20000000f00 */
[----:B------:R-:W-:Y:S01]  /*b420*/  FMUL.FTZ R27, R3, R199 ;  /* 0x000000c7031b7220 */ /* 0x000fe20000410000 */
[----:B------:R-:W-:Y:S05]  /*b430*/  MOV R199, R235 ;  /* 0x000000eb00c77202 */ /* 0x000fea0000000f00 */
[----:B------:R3:W-:Y:S01]  /*b440*/  MUFU.EX2 R211, R180 ;  /* 0x000000b400d37308 */ /* 0x0007e20000000800 */
[----:B--2---:R-:W-:Y:S01]  /*b450*/  MOV R193, R227 ;  /* 0x000000e300c17202 */ /* 0x004fe20000000f00 */
[----:B------:R-:W-:Y:S01]  /*b460*/  FMUL.FTZ R35, R0, R195 ;  /* 0x000000c300237220 */ /* 0x000fe20000410000 */
[--C-:B------:R-:W-:Y:S01]  /*b470*/  FFMA.FTZ R78, R78, UR4, -R219.reuse ;  /* 0x000000044e4e7c23 */ /* 0x100fe200080108db */
[----:B------:R-:W-:Y:S01]  /*b480*/  FFMA.FTZ R79, R79, UR4, -R219 ;  /* 0x000000044f4f7c23 */ /* 0x000fe200080108db */
[--C-:B------:R-:W-:Y:S01]  /*b490*/  FFMA.FTZ R86, R86, UR4, -R217.reuse ;  /* 0x0000000456567c23 */ /* 0x100fe200080108d9 */
[--C-:B------:R-:W-:Y:S01]  /*b4a0*/  FFMA.FTZ R87, R87, UR4, -R217.reuse ;  /* 0x0000000457577c23 */ /* 0x100fe200080108d9 */
[--C-:B------:R-:W-:Y:S03]  /*b4b0*/  FFMA.FTZ R98, R98, UR4, -R217.reuse ;  /* 0x0000000462627c23 */ /* 0x100fe600080108d9 */
[----:B------:R2:W-:Y:S01]  /*b4c0*/  MUFU.EX2 R227, R24 ;  /* 0x0000001800e37308 */ /* 0x0005e20000000800 */
[----:B-----5:R-:W-:Y:S01]  /*b4d0*/  FMUL.FTZ R34, R0, R194 ;  /* 0x000000c200227220 */ /* 0x020fe20000410000 */
[----:B------:R-:W-:Y:S01]  /*b4e0*/  FFMA.FTZ R99, R99, UR4, -R217 ;  /* 0x0000000463637c23 */ /* 0x000fe200080108d9 */
[--C-:B------:R-:W-:Y:S01]  /*b4f0*/  FFMA.FTZ R88, R88, UR4, -R218.reuse ;  /* 0x0000000458587c23 */ /* 0x100fe200080108da */
[--C-:B------:R-:W-:Y:S01]  /*b500*/  FFMA.FTZ R89, R89, UR4, -R218.reuse ;  /* 0x0000000459597c23 */ /* 0x100fe200080108da */
[--C-:B------:R-:W-:Y:S01]  /*b510*/  FFMA.FTZ R92, R92, UR4, -R218.reuse ;  /* 0x000000045c5c7c23 */ /* 0x100fe200080108da */
[--C-:B------:R-:W-:Y:S01]  /*b520*/  FFMA.FTZ R93, R93, UR4, -R218.reuse ;  /* 0x000000045d5d7c23 */ /* 0x100fe200080108da */
[--C-:B------:R-:W-:Y:S01]  /*b530*/  FFMA.FTZ R90, R90, UR4, -R219.reuse ;  /* 0x000000045a5a7c23 */ /* 0x100fe200080108db */
[-C--:B------:R-:W-:Y:S02]  /*b540*/  HMMA.16816.F32.BF16 R32, R172, R182.reuse, R32 ;  /* 0x000000b6ac20723c */ /* 0x080fe40000041820 */
[----:B------:R4:W-:Y:S01]  /*b550*/  MUFU.EX2 R228, R25 ;  /* 0x0000001900e47308 */ /* 0x0009e20000000800 */
[--C-:B------:R-:W-:Y:S01]  /*b560*/  FFMA.FTZ R91, R91, UR4, -R219.reuse ;  /* 0x000000045b5b7c23 */ /* 0x100fe200080108db */
[--C-:B------:R-:W-:Y:S01]  /*b570*/  FFMA.FTZ R94, R94, UR4, -R219.reuse ;  /* 0x000000045e5e7c23 */ /* 0x100fe200080108db */
[----:B------:R-:W-:Y:S01]  /*b580*/  FFMA.FTZ R95, R95, UR4, -R219 ;  /* 0x000000045f5f7c23 */ /* 0x000fe200080108db */
[--C-:B------:R-:W-:Y:S01]  /*b590*/  FFMA.FTZ R102, R102, UR4, -R217.reuse ;  /* 0x0000000466667c23 */ /* 0x100fe200080108d9 */
[----:B------:R-:W-:Y:S01]  /*b5a0*/  FFMA.FTZ R115, R115, UR4, -R217 ;  /* 0x0000000473737c23 */ /* 0x000fe200080108d9 */
[C---:B------:R-:W-:Y:S04]  /*b5b0*/  HMMA.16816.F32.BF16 R152, R176.reuse, R182, R152 ;  /* 0x000000b6b098723c */ /* 0x040fe80000041898 */
[----:B------:R5:W-:Y:S01]  /*b5c0*/  MUFU.EX2 R208, R26 ;  /* 0x0000001a00d07308 */ /* 0x000be20000000800 */
[----:B---3--:R-:W3:Y:S01]  /*b5d0*/  LDSM.16.MT88.4 R180, [R169+0x8800] ;  /* 0x00880000a9b4783b */ /* 0x008ee20000004200 */
[----:B--2---:R-:W-:Y:S01]  /*b5e0*/  FMUL.FTZ R24, R165, R196 ;  /* 0x000000c4a5187220 */ /* 0x004fe20000410000 */
[----:B------:R-:W-:Y:S01]  /*b5f0*/  MOV R196, R206 ;  /* 0x000000ce00c47202 */ /* 0x000fe20000000f00 */
[--C-:B------:R-:W-:Y:S01]  /*b600*/  FFMA.FTZ R104, R104, UR4, -R218.reuse ;  /* 0x0000000468687c23 */ /* 0x100fe200080108da */
[--C-:B------:R-:W-:Y:S01]  /*b610*/  FFMA.FTZ R105, R105, UR4, -R218.reuse ;  /* 0x0000000469697c23 */ /* 0x100fe200080108da */
[--C-:B------:R-:W-:Y:S04]  /*b620*/  FFMA.FTZ R108, R108, UR4, -R218.reuse ;  /* 0x000000046c6c7c23 */ /* 0x100fe800080108da */
[----:B------:R2:W-:Y:S01]  /*b630*/  MUFU.EX2 R194, R29 ;  /* 0x0000001d00c27308 */ /* 0x0005e20000000800 */
[----:B----4-:R-:W-:Y:S01]  /*b640*/  FMUL.FTZ R25, R165, R197 ;  /* 0x000000c5a5197220 */ /* 0x010fe20000410000 */
[----:B------:R-:W-:Y:S01]  /*b650*/  MOV R197, R207 ;  /* 0x000000cf00c57202 */ /* 0x000fe20000000f00 */
[--C-:B------:R-:W-:Y:S01]  /*b660*/  FFMA.FTZ R109, R109, UR4, -R218.reuse ;  /* 0x000000046d6d7c23 */ /* 0x100fe200080108da */
[--C-:B------:R-:W-:Y:S01]  /*b670*/  FFMA.FTZ R106, R106, UR4, -R219.reuse ;  /* 0x000000046a6a7c23 */ /* 0x100fe200080108db */
[--C-:B------:R-:W-:Y:S01]  /*b680*/  FFMA.FTZ R107, R107, UR4, -R219.reuse ;  /* 0x000000046b6b7c23 */ /* 0x100fe200080108db */
[--C-:B------:R-:W-:Y:S01]  /*b690*/  FFMA.FTZ R110, R110, UR4, -R219.reuse ;  /* 0x000000046e6e7c23 */ /* 0x100fe200080108db */
[----:B------:R-:W-:Y:S03]  /*b6a0*/  FFMA.FTZ R111, R111, UR4, -R219 ;  /* 0x000000046f6f7c23 */ /* 0x000fe600080108db */
[----:B------:R4:W3:Y:S01]  /*b6b0*/  MUFU.EX2 R207, R28 ;  /* 0x0000001c00cf7308 */ /* 0x0008e20000000800 */
[----:B-----5:R-:W-:Y:S01]  /*b6c0*/  FMUL.FTZ R26, R3, R198 ;  /* 0x000000c6031a7220 */ /* 0x020fe20000410000 */
[----:B------:R-:W-:Y:S01]  /*b6d0*/  MOV R198, R239 ;  /* 0x000000ef00c67202 */ /* 0x000fe20000000f00 */
[--C-:B------:R-:W-:Y:S01]  /*b6e0*/  FFMA.FTZ R118, R118, UR4, -R217.reuse ;  /* 0x0000000476767c23 */ /* 0x100fe200080108d9 */
[----:B------:R-:W-:Y:S01]  /*b6f0*/  FFMA.FTZ R119, R119, UR4, -R217 ;  /* 0x0000000477777c23 */ /* 0x000fe200080108d9 */
[--C-:B------:R-:W-:Y:S01]  /*b700*/  FFMA.FTZ R121, R121, UR4, -R218.reuse ;  /* 0x0000000479797c23 */ /* 0x100fe200080108da */
[----:B------:R-:W-:Y:S01]  /*b710*/  FFMA.FTZ R124, R124, UR4, -R218 ;  /* 0x000000047c7c7c23 */ /* 0x000fe200080108da */
[--C-:B------:R-:W-:Y:S01]  /*b720*/  FFMA.FTZ R122, R122, UR4, -R219.reuse ;  /* 0x000000047a7a7c23 */ /* 0x100fe200080108db */
[-C--:B-1----:R-:W-:Y:S02]  /*b730*/  HMMA.16816.F32.BF16 R24, R176, R184.reuse, R24 ;  /* 0x000000b8b018723c */ /* 0x082fe40000041818 */
[----:B------:R1:W-:Y:S01]  /*b740*/  MUFU.EX2 R206, R30 ;  /* 0x0000001e00ce7308 */ /* 0x0003e20000000800 */
[----:B--2---:R-:W-:Y:S01]  /*b750*/  FMUL.FTZ R29, R165, R201 ;  /* 0x000000c9a51d7220 */ /* 0x004fe20000410000 */
[--C-:B------:R-:W-:Y:S01]  /*b760*/  FFMA.FTZ R123, R123, UR4, -R219.reuse ;  /* 0x000000047b7b7c23 */ /* 0x100fe200080108db */
[--C-:B------:R-:W-:Y:S03]  /*b770*/  FFMA.FTZ R126, R126, UR4, -R219.reuse ;  /* 0x000000047e7e7c23 */ /* 0x100fe600080108db */
[C---:B------:R-:W-:Y:S04]  /*b780*/  HMMA.16816.F32.BF16 R156, R172.reuse, R184, R156 ;  /* 0x000000b8ac9c723c */ /* 0x040fe8000004189c */
[----:B------:R-:W-:Y:S01]  /*b790*/  MUFU.EX2 R201, R38 ;  /* 0x0000002600c97308 */ /* 0x000fe20000000800 */
[--C-:B------:R-:W-:Y:S01]  /*b7a0*/  FFMA.FTZ R184, R31, UR4, -R219.reuse ;  /* 0x000000041fb87c23 */ /* 0x100fe200080108db */
[----:B----4-:R-:W-:Y:S01]  /*b7b0*/  FMUL.FTZ R28, R165, R200 ;  /* 0x000000c8a51c7220 */ /* 0x010fe20000410000 */
[----:B------:R-:W-:Y:S01]  /*b7c0*/  FMUL.FTZ R31, R3, R203 ;  /* 0x000000cb031f7220 */ /* 0x000fe20000410000 */
[----:B------:R-:W-:Y:S01]  /*b7d0*/  FFMA.FTZ R219, R127, UR4, -R219 ;  /* 0x000000047fdb7c23 */ /* 0x000fe200080108db */
[-C--:B------:R-:W-:Y:S05]  /*b7e0*/  HMMA.16816.F32.BF16 R160, R172, R186.reuse, R160 ;  /* 0x000000baaca0723c */ /* 0x080fea00000418a0 */
[----:B------:R2:W4:Y:S01]  /*b7f0*/  MUFU.EX2 R195, R184 ;  /* 0x000000b800c37308 */ /* 0x0005220000000800 */
[----:B-1----:R-:W-:Y:S01]  /*b800*/  FMUL.FTZ R30, R3, R202 ;  /* 0x000000ca031e7220 */ /* 0x002fe20000410000 */
[----:B------:R-:W-:Y:S02]  /*b810*/  F2FP.BF16.F32.PACK_AB R172, R198, R234 ;  /* 0x000000eac6ac723e */ /* 0x000fe400000010ff */
[----:B------:R-:W-:Y:S02]  /*b820*/  F2FP.BF16.F32.PACK_AB R174, R192, R196 ;  /* 0x000000c4c0ae723e */ /* 0x000fe400000010ff */
[----:B------:R-:W-:Y:S04]  /*b830*/  F2FP.BF16.F32.PACK_AB R175, R193, R237 ;  /* 0x000000edc1af723e */ /* 0x000fe800000010ff */
[----:B------:R-:W-:Y:S01]  /*b840*/  MUFU.EX2 R202, R36 ;  /* 0x0000002400ca7308 */ /* 0x000fe20000000800 */
[----:B------:R-:W-:Y:S04]  /*b850*/  HMMA.16816.F32.BF16 R28, R176, R186, R28 ;  /* 0x000000bab01c723c */ /* 0x000fe8000004181c */
[----:B------:R-:W-:Y:S02]  /*b860*/  F2FP.BF16.F32.PACK_AB R173, R197, R199 ;  /* 0x000000c7c5ad723e */ /* 0x000fe400000010ff */
[----:B---3--:R-:W-:Y:S03]  /*b870*/  F2FP.BF16.F32.PACK_AB R178, R194, R207 ;  /* 0x000000cfc2b2723e */ /* 0x008fe600000010ff */
[----:B------:R-:W1:Y:S01]  /*b880*/  MUFU.EX2 R203, R37 ;  /* 0x0000002500cb7308 */ /* 0x000e620000000800 */
[----:B--2---:R-:W2:Y:S01]  /*b890*/  LDSM.16.MT88.4 R184, [R170+0x800] ;  /* 0x00080000aab8783b */ /* 0x004ea20000004200 */
[----:B----4-:R-:W-:Y:S01]  /*b8a0*/  F2FP.BF16.F32.PACK_AB R179, R195, R206 ;  /* 0x000000cec3b3723e */ /* 0x010fe200000010ff */
[-C--:B------:R-:W-:Y:S07]  /*b8b0*/  HMMA.16816.F32.BF16 R4, R172, R180.reuse, R4 ;  /* 0x000000b4ac04723c */ /* 0x080fee0000041804 */
[----:B------:R3:W4:Y:S01]  /*b8c0*/  MUFU.EX2 R200, R39 ;  /* 0x0000002700c87308 */ /* 0x0007220000000800 */
[----:B------:R-:W-:Y:S02]  /*b8d0*/  F2FP.BF16.F32.PACK_AB R176, R228, R227 ;  /* 0x000000e3e4b0723e */ /* 0x000fe400000010ff */
[----:B------:R-:W-:Y:S07]  /*b8e0*/  F2FP.BF16.F32.PACK_AB R177, R211, R208 ;  /* 0x000000d0d3b1723e */ /* 0x000fee00000010ff */
[----:B------:R-:W-:Y:S01]  /*b8f0*/  MUFU.EX2 R235, R48 ;  /* 0x0000003000eb7308 */ /* 0x000fe20000000800 */
[C---:B------:R-:W-:Y:S09]  /*b900*/  HMMA.16816.F32.BF16 R8, R176.reuse, R180, R8 ;  /* 0x000000b4b008723c */ /* 0x040ff20000041808 */
[----:B------:R-:W-:Y:S01]  /*b910*/  MUFU.EX2 R180, R42 ;  /* 0x0000002a00b47308 */ /* 0x000fe20000000800 */
[----:B---3--:R-:W3:Y:S01]  /*b920*/  LDSM.16.MT88.4 R36, [R171+0x800] ;  /* 0x00080000ab24783b */ /* 0x008ee20000004200 */
[-C--:B------:R-:W-:Y:S08]  /*b930*/  HMMA.16816.F32.BF16 R12, R176, R182.reuse, R12 ;  /* 0x000000b6b00c723c */ /* 0x080ff0000004180c */
[----:B------:R-:W-:Y:S01]  /*b940*/  MUFU.EX2 R181, R43 ;  /* 0x0000002b00b57308 */ /* 0x000fe20000000800 */
[C---:B------:R-:W-:Y:S09]  /*b950*/  HMMA.16816.F32.BF16 R16, R172.reuse, R182, R16 ;  /* 0x000000b6ac10723c */ /* 0x040ff20000041810 */
[----:B------:R-:W-:Y:S01]  /*b960*/  MUFU.EX2 R183, R40 ;  /* 0x0000002800b77308 */ /* 0x000fe20000000800 */
[-C--:B------:R-:W-:Y:S09]  /*b970*/  HMMA.16816.F32.BF16 R132, R172, R188.reuse, R132 ;  /* 0x000000bcac84723c */ /* 0x080ff20000041884 */
[----:B------:R5:W-:Y:S01]  /*b980*/  MUFU.EX2 R182, R41 ;  /* 0x0000002900b67308 */ /* 0x000be20000000800 */
[C---:B------:R-:W-:Y:S04]  /*b990*/  HMMA.16816.F32.BF16 R136, R176.reuse, R188, R136 ;  /* 0x000000bcb088723c */ /* 0x040fe80000041888 */
[----:B------:R-:W-:Y:S05]  /*b9a0*/  MOV R189, R234 ;  /* 0x000000ea00bd7202 */ /* 0x000fea0000000f00 */
[----:B------:R-:W4:Y:S01]  /*b9b0*/  MUFU.EX2 R188, R49 ;  /* 0x0000003100bc7308 */ /* 0x000f220000000800 */
[-C--:B------:R-:W-:Y:S09]  /*b9c0*/  HMMA.16816.F32.BF16 R140, R176, R190.reuse, R140 ;  /* 0x000000beb08c723c */ /* 0x080ff2000004188c */
[----:B------:R-:W-:Y:S01]  /*b9d0*/  MUFU.EX2 R234, R50 ;  /* 0x0000003200ea7308 */ /* 0x000fe20000000800 */
[----:B-----5:R-:W5:Y:S01]  /*b9e0*/  LDSM.16.MT88.4 R40, [R169+0x9000] ;  /* 0x00900000a928783b */ /* 0x020f620000004200 */
[C---:B------:R-:W-:Y:S04]  /*b9f0*/  HMMA.16816.F32.BF16 R20, R172.reuse, R190, R20 ;  /* 0x000000beac14723c */ /* 0x040fe80000041814 */
[----:B------:R-:W-:Y:S04]  /*ba00*/  MOV R190, R229 ;  /* 0x000000e500be7202 */ /* 0x000fe80000000f00 */
[----:B------:R1:W5:Y:S01]  /*ba10*/  MUFU.EX2 R239, R51 ;  /* 0x0000003300ef7308 */ /* 0x0003620000000800 */
[----:B------:R-:W-:Y:S01]  /*ba20*/  MOV R191, R226 ;  /* 0x000000e200bf7202 */ /* 0x000fe20000000f00 */
[-C--:B--2---:R-:W-:Y:S08]  /*ba30*/  HMMA.16816.F32.BF16 R144, R172, R184.reuse, R144 ;  /* 0x000000b8ac90723c */ /* 0x084ff00000041890 */
[----:B------:R-:W-:Y:S01]  /*ba40*/  MUFU.EX2 R70, R70 ;  /* 0x0000004600467308 */ /* 0x000fe20000000800 */
[C---:B------:R-:W-:Y:S04]  /*ba50*/  HMMA.16816.F32.BF16 R148, R176.reuse, R184, R148 ;  /* 0x000000b8b094723c */ /* 0x040fe80000041894 */
[----:B------:R-:W-:Y:S02]  /*ba60*/  MOV R184, R206 ;  /* 0x000000ce00b87202 */ /* 0x000fe40000000f00 */
[----:B------:R-:W-:Y:S01]  /*ba70*/  MOV R185, R207 ;  /* 0x000000cf00b97202 */ /* 0x000fe20000000f00 */
[----:B-1----:R-:W1:Y:S01]  /*ba80*/  LDSM.16.MT88.4 R48, [R212+0x9000] ;  /* 0x00900000d430783b */ /* 0x002e620000004200 */
[-C--:B------:R-:W-:Y:S01]  /*ba90*/  HMMA.16816.F32.BF16 R32, R176, R186.reuse, R32 ;  /* 0x000000bab020723c */ /* 0x080fe20000041820 */
[----:B------:R-:W-:Y:S07]  /*baa0*/  MUFU.EX2 R206, R52 ;  /* 0x0000003400ce7308 */ /* 0x000fee0000000800 */
[C---:B------:R-:W-:Y:S03]  /*bab0*/  HMMA.16816.F32.BF16 R152, R172.reuse, R186, R152 ;  /* 0x000000baac98723c */ /* 0x040fe60000041898 */
[----:B------:R-:W-:Y:S01]  /*bac0*/  MUFU.EX2 R207, R53 ;  /* 0x0000003500cf7308 */ /* 0x000fe20000000800 */
[----:B------:R-:W-:Y:S02]  /*bad0*/  MOV R186, R196 ;  /* 0x000000c400ba7202 */ /* 0x000fe40000000f00 */
[----:B------:R-:W-:Y:S02]  /*bae0*/  MOV R187, R192 ;  /* 0x000000c000bb7202 */ /* 0x000fe40000000f00 */
[-C--:B---3--:R-:W-:Y:S05]  /*baf0*/  HMMA.16816.F32.BF16 R24, R172, R36.reuse, R24 ;  /* 0x00000024ac18723c */ /* 0x088fea0000041818 */
[----:B------:R-:W-:Y:S03]  /*bb00*/  MUFU.EX2 R192, R59 ;  /* 0x0000003b00c07308 */ /* 0x000fe60000000800 */
[C---:B------:R-:W-:Y:S07]  /*bb10*/  HMMA.16816.F32.BF16 R156, R176.reuse, R36, R156 ;  /* 0x00000024b09c723c */ /* 0x040fee000004189c */
[----:B------:R-:W-:Y:S01]  /*bb20*/  MUFU.EX2 R196, R67 ;  /* 0x0000004300c47308 */ /* 0x000fe20000000800 */
[----:B------:R-:W-:Y:S02]  /*bb30*/  F2FP.BF16.F32.PACK_AB R36, R203, R202 ;  /* 0x000000cacb24723e */ /* 0x000fe400000010ff */
[----:B----4-:R-:W-:Y:S01]  /*bb40*/  F2FP.BF16.F32.PACK_AB R37, R200, R201 ;  /* 0x000000c9c825723e */ /* 0x010fe200000010ff */
[-C--:B------:R-:W-:Y:S06]  /*bb50*/  HMMA.16816.F32.BF16 R160, R176, R38.reuse, R160 ;  /* 0x00000026b0a0723c */ /* 0x080fec00000418a0 */
[----:B------:R2:W-:Y:S01]  /*bb60*/  MUFU.EX2 R226, R44 ;  /* 0x0000002c00e27308 */ /* 0x0005e20000000800 */
[----:B------:R-:W-:Y:S02]  /*bb70*/  MOV R177, R199 ;  /* 0x000000c700b17202 */ /* 0x000fe40000000f00 */
[----:B------:R-:W-:Y:S02]  /*bb80*/  MOV R178, R198 ;  /* 0x000000c600b27202 */ /* 0x000fe40000000f00 */
[----:B------:R-:W-:Y:S01]  /*bb90*/  MOV R179, R197 ;  /* 0x000000c500b37202 */ /* 0x000fe20000000f00 */
[----:B------:R-:W-:Y:S04]  /*bba0*/  HMMA.16816.F32.BF16 R28, R172, R38, R28 ;  /* 0x00000026ac1c723c */ /* 0x000fe8000004181c */
[----:B------:R3:W-:Y:S01]  /*bbb0*/  MUFU.EX2 R199, R65 ;  /* 0x0000004100c77308 */ /* 0x0007e20000000800 */
[----:B------:R-:W-:Y:S02]  /*bbc0*/  F2FP.BF16.F32.PACK_AB R38, R188, R235 ;  /* 0x000000ebbc26723e */ /* 0x000fe400000010ff */
[----:B-----5:R-:W-:Y:S02]  /*bbd0*/  F2FP.BF16.F32.PACK_AB R39, R239, R234 ;  /* 0x000000eaef27723e */ /* 0x020fe400000010ff */
[----:B------:R-:W-:Y:S05]  /*bbe0*/  MOV R173, R204 ;  /* 0x000000cc00ad7202 */ /* 0x000fea0000000f00 */
[----:B------:R4:W5:Y:S01]  /*bbf0*/  MUFU.EX2 R229, R45 ;  /* 0x0000002d00e57308 */ /* 0x0009620000000800 */
[----:B--2---:R-:W-:Y:S02]  /*bc00*/  F2FP.BF16.F32.PACK_AB R44, R182, R183 ;  /* 0x000000b7b62c723e */ /* 0x004fe400000010ff */
[----:B------:R-:W-:Y:S01]  /*bc10*/  MOV R172, R205 ;  /* 0x000000cd00ac7202 */ /* 0x000fe20000000f00 */
[-C--:B------:R-:W-:Y:S06]  /*bc20*/  HMMA.16816.F32.BF16 R4, R36, R40.reuse, R4 ;  /* 0x000000282404723c */ /* 0x080fec0000041804 */
[----:B------:R5:W-:Y:S01]  /*bc30*/  MUFU.EX2 R209, R46 ;  /* 0x0000002e00d17308 */ /* 0x000be20000000800 */
[--C-:B---3--:R-:W-:Y:S01]  /*bc40*/  FFMA.FTZ R65, R128, UR4, -R216.reuse ;  /* 0x0000000480417c23 */ /* 0x108fe200080108d8 */
[----:B------:R-:W-:Y:S01]  /*bc50*/  FFMA.FTZ R216, R129, UR4, -R216 ;  /* 0x0000000481d87c23 */ /* 0x000fe200080108d8 */
[----:B------:R-:W-:Y:S02]  /*bc60*/  MOV R174, R190 ;  /* 0x000000be00ae7202 */ /* 0x000fe40000000f00 */
[----:B------:R-:W-:Y:S02]  /*bc70*/  MOV R175, R191 ;  /* 0x000000bf00af7202 */ /* 0x000fe40000000f00 */
[----:B------:R-:W-:Y:S03]  /*bc80*/  MOV R176, R189 ;  /* 0x000000bd00b07202 */ /* 0x000fe60000000f00 */
[----:B------:R2:W-:Y:S01]  /*bc90*/  MUFU.EX2 R129, R60 ;  /* 0x0000003c00817308 */ /* 0x0005e20000000800 */
[----:B----4-:R-:W-:Y:S02]  /*bca0*/  F2FP.BF16.F32.PACK_AB R45, R181, R180 ;  /* 0x000000b4b52d723e */ /* 0x010fe400000010ff */
[----:B------:R-:W-:Y:S02]  /*bcb0*/  MOV R189, R195 ;  /* 0x000000c300bd7202 */ /* 0x000fe40000000f00 */
[----:B------:R-:W-:Y:S02]  /*bcc0*/  MOV R191, R194 ;  /* 0x000000c200bf7202 */ /* 0x000fe40000000f00 */
[----:B------:R-:W-:Y:S03]  /*bcd0*/  MOV R190, R193 ;  /* 0x000000c100be7202 */ /* 0x000fe60000000f00 */
[----:B------:R-:W3:Y:S01]  /*bce0*/  MUFU.EX2 R210, R47 ;  /* 0x0000002f00d27308 */ /* 0x000ee20000000800 */
[----:B-----5:R-:W-:Y:S09]  /*bcf0*/  F2FP.BF16.F32.PACK_AB R46, R229, R226 ;  /* 0x000000e2e52e723e */ /* 0x020ff200000010ff */
[----:B------:R-:W-:Y:S01]  /*bd00*/  MUFU.EX2 R204, R54 ;  /* 0x0000003600cc7308 */ /* 0x000fe20000000800 */
[----:B--2---:R-:W2:Y:S09]  /*bd10*/  LDL.LU R60, [R1+0x4] ;  /* 0x00000400013c7983 */ /* 0x004eb20000300800 */
[----:B------:R4:W-:Y:S01]  /*bd20*/  MUFU.EX2 R205, R55 ;  /* 0x0000003700cd7308 */ /* 0x0009e20000000800 */
[----:B---3--:R-:W-:Y:S07]  /*bd30*/  F2FP.BF16.F32.PACK_AB R47, R210, R209 ;  /* 0x000000d1d22f723e */ /* 0x008fee00000010ff */
[C---:B------:R-:W-:Y:S02]  /*bd40*/  HMMA.16816.F32.BF16 R8, R44.reuse, R40, R8 ;  /* 0x000000282c08723c */ /* 0x040fe40000041808 */
[----:B------:R3:W-:Y:S06]  /*bd50*/  MUFU.EX2 R67, R62 ;  /* 0x0000003e00437308 */ /* 0x0007ec0000000800 */
[-C--:B------:R-:W-:Y:S01]  /*bd60*/  HMMA.16816.F32.BF16 R12, R44, R42.reuse, R12 ;  /* 0x0000002a2c0c723c */ /* 0x080fe2000004180c */
[----:B----4-:R-:W-:Y:S03]  /*bd70*/  LDSM.16.MT88.4 R52, [R212+0x9800] ;  /* 0x00980000d434783b */ /* 0x010fe60000004200 */
[----:B------:R-:W-:Y:S04]  /*bd80*/  MUFU.EX2 R195, R56 ;  /* 0x0000003800c37308 */ /* 0x000fe80000000800 */
[C---:B------:R-:W-:Y:S01]  /*bd90*/  HMMA.16816.F32.BF16 R16, R36.reuse, R42, R16 ;  /* 0x0000002a2410723c */ /* 0x040fe20000041810 */
[----:B------:R-:W4:Y:S05]  /*bda0*/  LDSM.16.MT88.4 R40, [R170+0x1000] ;  /* 0x00100000aa28783b */ /* 0x000f2a0000004200 */
[----:B------:R-:W5:Y:S02]  /*bdb0*/  MUFU.EX2 R194, R57 ;  /* 0x0000003900c27308 */ /* 0x000f640000000800 */
[-C--:B-1----:R-:W-:Y:S01]  /*bdc0*/  HMMA.16816.F32.BF16 R132, R36, R48.reuse, R132 ;  /* 0x000000302484723c */ /* 0x082fe20000041884 */
[----:B---3--:R-:W3:Y:S07]  /*bdd0*/  LDL.LU R62, [R1+0x10] ;  /* 0x00001000013e7983 */ /* 0x008eee0000300800 */
[----:B------:R1:W5:Y:S01]  /*bde0*/  MUFU.EX2 R193, R58 ;  /* 0x0000003a00c17308 */ /* 0x0003620000000800 */
[C---:B------:R-:W-:Y:S09]  /*bdf0*/  HMMA.16816.F32.BF16 R136, R44.reuse, R48, R136 ;  /* 0x000000302c88723c */ /* 0x040ff20000041888 */
[----:B------:R5:W-:Y:S01]  /*be00*/  MUFU.EX2 R128, R61 ;  /* 0x0000003d00807308 */ /* 0x000be20000000800 */
[-C--:B------:R-:W-:Y:S09]  /*be10*/  HMMA.16816.F32.BF16 R140, R44, R50.reuse, R140 ;  /* 0x000000322c8c723c */ /* 0x080ff2000004188c */
[----:B------:R-:W-:Y:S01]  /*be20*/  MUFU.EX2 R72, R72 ;  /* 0x0000004800487308 */ /* 0x000fe20000000800 */
[----:B-1----:R-:W-:Y:S01]  /*be30*/  LDSM.16.MT88.4 R56, [R170+0x1800] ;  /* 0x00180000aa38783b */ /* 0x002fe20000004200 */
[C---:B------:R-:W-:Y:S08]  /*be40*/  HMMA.16816.F32.BF16 R20, R36.reuse, R50, R20 ;  /* 0x000000322414723c */ /* 0x040ff00000041814 */
[----:B------:R-:W-:Y:S01]  /*be50*/  MUFU.EX2 R74, R74 ;  /* 0x0000004a004a7308 */ /* 0x000fe20000000800 */
[----:B------:R-:W1:Y:S01]  /*be60*/  LDSM.16.MT88.4 R48, [R171+0x1000] ;  /* 0x00100000ab30783b */ /* 0x000e620000004200 */
[-C--:B----4-:R-:W-:Y:S08]  /*be70*/  HMMA.16816.F32.BF16 R144, R36, R40.reuse, R144 ;  /* 0x000000282490723c */ /* 0x090ff00000041890 */
[----:B------:R-:W-:Y:S01]  /*be80*/  MUFU.EX2 R103, R103 ;  /* 0x0000006700677308 */ /* 0x000fe20000000800 */
[----:B-----5:R-:W4:Y:S01]  /*be90*/  LDL.LU R61, [R1+0xc] ;  /* 0x00000c00013d7983 */ /* 0x020f220000300800 */
[C---:B------:R-:W-:Y:S08]  /*bea0*/  HMMA.16816.F32.BF16 R148, R44.reuse, R40, R148 ;  /* 0x000000282c94723c */ /* 0x040ff00000041894 */
[----:B------:R-:W-:Y:S01]  /*beb0*/  MUFU.EX2 R114, R114 ;  /* 0x0000007200727308 */ /* 0x000fe20000000800 */
[-C--:B------:R-:W-:Y:S09]  /*bec0*/  HMMA.16816.F32.BF16 R32, R44, R42.reuse, R32 ;  /* 0x0000002a2c20723c */ /* 0x080ff20000041820 */
[----:B------:R-:W-:Y:S01]  /*bed0*/  MUFU.EX2 R216, R216 ;  /* 0x000000d800d87308 */ /* 0x000fe20000000800 */
[C---:B------:R-:W-:Y:S01]  /*bee0*/  HMMA.16816.F32.BF16 R152, R36.reuse, R42, R152 ;  /* 0x0000002a2498723c */ /* 0x040fe20000041898 */
[----:B------:R-:W5:Y:S08]  /*bef0*/  LDSM.16.MT88.4 R40, [R169+0x9800] ;  /* 0x00980000a928783b */ /* 0x000f700000004200 */
[----:B------:R-:W-:Y:S01]  /*bf00*/  MUFU.EX2 R219, R219 ;  /* 0x000000db00db7308 */ /* 0x000fe20000000800 */
[-C--:B-1----:R-:W-:Y:S09]  /*bf10*/  HMMA.16816.F32.BF16 R24, R36, R48.reuse, R24 ;  /* 0x000000302418723c */ /* 0x082ff20000041818 */
[----:B------:R1:W5:Y:S01]  /*bf20*/  MUFU.EX2 R198, R64 ;  /* 0x0000004000c67308 */ /* 0x0003620000000800 */
[C---:B------:R-:W-:Y:S09]  /*bf30*/  HMMA.16816.F32.BF16 R156, R44.reuse, R48, R156 ;  /* 0x000000302c9c723c */ /* 0x040ff2000004189c */
[----:B------:R-:W5:Y:S01]  /*bf40*/  MUFU.EX2 R197, R66 ;  /* 0x0000004200c57308 */ /* 0x000f620000000800 */
[-C--:B------:R-:W-:Y:S09]  /*bf50*/  HMMA.16816.F32.BF16 R160, R44, R50.reuse, R160 ;  /* 0x000000322ca0723c */ /* 0x080ff200000418a0 */
[----:B------:R5:W5:Y:S01]  /*bf60*/  MUFU.EX2 R66, R63 ;  /* 0x0000003f00427308 */ /* 0x000b620000000800 */
[----:B------:R-:W-:Y:S01]  /*bf70*/  F2FP.BF16.F32.PACK_AB R44, R194, R195 ;  /* 0x000000c3c22c723e */ /* 0x000fe200000010ff */
[--C-:B-1----:R-:W-:Y:S01]  /*bf80*/  FFMA.FTZ R64, R130, UR4, -R217.reuse ;  /* 0x0000000482407c23 */ /* 0x102fe200080108d9 */
[----:B------:R-:W-:Y:S01]  /*bf90*/  MOV R130, R188 ;  /* 0x000000bc00827202 */ /* 0x000fe20000000f00 */
[----:B------:R-:W-:Y:S01]  /*bfa0*/  FFMA.FTZ R217, R131, UR4, -R217 ;  /* 0x0000000483d97c23 */ /* 0x000fe200080108d9 */
[----:B------:R-:W-:Y:S01]  /*bfb0*/  F2FP.BF16.F32.PACK_AB R45, R192, R193 ;  /* 0x000000c1c02d723e */ /* 0x000fe200000010ff */
[----:B------:R-:W-:Y:S01]  /*bfc0*/  HMMA.16816.F32.BF16 R28, R36, R50, R28 ;  /* 0x00000032241c723c */ /* 0x000fe2000004181c */
[----:B------:R-:W1:Y:S03]  /*bfd0*/  LDSM.16.MT88.4 R48, [R171+0x1800] ;  /* 0x00180000ab30783b */ /* 0x000e660000004200 */
[----:B------:R-:W-:Y:S01]  /*bfe0*/  MUFU.EX2 R69, R69 ;  /* 0x0000004500457308 */ /* 0x000fe20000000800 */
[----:B------:R-:W-:Y:S02]  /*bff0*/  F2FP.BF16.F32.PACK_AB R36, R207, R206 ;  /* 0x000000cecf24723e */ /* 0x000fe400000010ff */
[----:B------:R-:W-:Y:S02]  /*c000*/  F2FP.BF16.F32.PACK_AB R37, R205, R204 ;  /* 0x000000cccd25723e */ /* 0x000fe400000010ff */
[----:B-----5:R-:W-:Y:S02]  /*c010*/  F2FP.BF16.F32.PACK_AB R38, R199, R198 ;  /* 0x000000c6c726723e */ /* 0x020fe400000010ff */
[----:B------:R-:W-:Y:S03]  /*c020*/  F2FP.BF16.F32.PACK_AB R39, R196, R197 ;  /* 0x000000c5c427723e */ /* 0x000fe600000010ff */
[----:B------:R-:W-:Y:S01]  /*c030*/  MUFU.EX2 R217, R217 ;  /* 0x000000d900d97308 */ /* 0x000fe20000000800 */
[----:B------:R-:W-:Y:S01]  /*c040*/  F2FP.BF16.F32.PACK_AB R46, R128, R129 ;  /* 0x00000081802e723e */ /* 0x000fe200000010ff */
[--C-:B------:R-:W-:Y:S01]  /*c050*/  FFMA.FTZ R63, R120, UR4, -R218.reuse ;  /* 0x00000004783f7c23 */ /* 0x100fe200080108da */
[----:B------:R-:W-:Y:S01]  /*c060*/  F2FP.BF16.F32.PACK_AB R47, R66, R67 ;  /* 0x00000043422f723e */ /* 0x000fe200000010ff */
[----:B------:R-:W-:Y:S01]  /*c070*/  FFMA.FTZ R218, R125, UR4, -R218 ;  /* 0x000000047dda7c23 */ /* 0x000fe200080108da */
[-C--:B------:R-:W-:Y:S05]  /*c080*/  HMMA.16816.F32.BF16 R4, R36, R40.reuse, R4 ;  /* 0x000000282404723c */ /* 0x080fea0000041804 */
[----:B------:R-:W-:Y:S03]  /*c090*/  MUFU.EX2 R71, R71 ;  /* 0x0000004700477308 */ /* 0x000fe60000000800 */
[C---:B------:R-:W-:Y:S07]  /*c0a0*/  HMMA.16816.F32.BF16 R8, R44.reuse, R40, R8 ;  /* 0x000000282c08723c */ /* 0x040fee0000041808 */
[----:B------:R-:W-:Y:S01]  /*c0b0*/  MUFU.EX2 R218, R218 ;  /* 0x000000da00da7308 */ /* 0x000fe20000000800 */
[-C--:B------:R-:W-:Y:S09]  /*c0c0*/  HMMA.16816.F32.BF16 R12, R44, R42.reuse, R12 ;  /* 0x0000002a2c0c723c */ /* 0x080ff2000004180c */
[----:B------:R-:W-:Y:S01]  /*c0d0*/  MUFU.EX2 R80, R80 ;  /* 0x0000005000507308 */ /* 0x000fe20000000800 */
[C---:B------:R-:W-:Y:S01]  /*c0e0*/  HMMA.16816.F32.BF16 R16, R36.reuse, R42, R16 ;  /* 0x0000002a2410723c */ /* 0x040fe20000041810 */
[----:B------:R-:W5:Y:S08]  /*c0f0*/  LDSM.16.MT88.4 R40, [R169+0xa000] ;  /* 0x00a00000a928783b */ /* 0x000f700000004200 */
[----:B------:R-:W-:Y:S01]  /*c100*/  MUFU.EX2 R81, R81 ;  /* 0x0000005100517308 */ /* 0x000fe20000000800 */
[-C--:B------:R-:W-:Y:S09]  /*c110*/  HMMA.16816.F32.BF16 R132, R36, R52.reuse, R132 ;  /* 0x000000342484723c */ /* 0x080ff20000041884 */
[----:B------:R-:W-:Y:S01]  /*c120*/  MUFU.EX2 R82, R82 ;  /* 0x0000005200527308 */ /* 0x000fe20000000800 */
[C---:B------:R-:W-:Y:S09]  /*c130*/  HMMA.16816.F32.BF16 R136, R44.reuse, R52, R136 ;  /* 0x000000342c88723c */ /* 0x040ff20000041888 */
[----:B------:R-:W-:Y:S01]  /*c140*/  MUFU.EX2 R83, R83 ;  /* 0x0000005300537308 */ /* 0x000fe20000000800 */
[-C--:B------:R-:W-:Y:S09]  /*c150*/  HMMA.16816.F32.BF16 R140, R44, R54.reuse, R140 ;  /* 0x000000362c8c723c */ /* 0x080ff2000004188c */
[----:B------:R-:W5:Y:S01]  /*c160*/  MUFU.EX2 R73, R73 ;  /* 0x0000004900497308 */ /* 0x000f620000000800 */
[C---:B------:R-:W-:Y:S01]  /*c170*/  HMMA.16816.F32.BF16 R20, R36.reuse, R54, R20 ;  /* 0x000000362414723c */ /* 0x040fe20000041814 */
[----:B------:R-:W2:Y:S08]  /*c180*/  LDSM.16.MT88.4 R52, [R212+0xa000] ;  /* 0x00a00000d434783b */ /* 0x000eb00000004200 */
[----:B------:R-:W5:Y:S01]  /*c190*/  MUFU.EX2 R75, R75 ;  /* 0x0000004b004b7308 */ /* 0x000f620000000800 */
[-C--:B------:R-:W-:Y:S09]  /*c1a0*/  HMMA.16816.F32.BF16 R144, R36, R56.reuse, R144 ;  /* 0x000000382490723c */ /* 0x080ff20000041890 */
[----:B------:R-:W-:Y:S01]  /*c1b0*/  MUFU.EX2 R76, R76 ;  /* 0x0000004c004c7308 */ /* 0x000fe20000000800 */
[C---:B------:R-:W-:Y:S09]  /*c1c0*/  HMMA.16816.F32.BF16 R148, R44.reuse, R56, R148 ;  /* 0x000000382c94723c */ /* 0x040ff20000041894 */
[----:B------:R-:W5:Y:S01]  /*c1d0*/  MUFU.EX2 R77, R77 ;  /* 0x0000004d004d7308 */ /* 0x000f620000000800 */
[-C--:B------:R-:W-:Y:S09]  /*c1e0*/  HMMA.16816.F32.BF16 R32, R44, R58.reuse, R32 ;  /* 0x0000003a2c20723c */ /* 0x080ff20000041820 */
[----:B------:R-:W-:Y:S01]  /*c1f0*/  MUFU.EX2 R78, R78 ;  /* 0x0000004e004e7308 */ /* 0x000fe20000000800 */
[C---:B------:R-:W-:Y:S01]  /*c200*/  HMMA.16816.F32.BF16 R152, R36.reuse, R58, R152 ;  /* 0x0000003a2498723c */ /* 0x040fe20000041898 */
[----:B------:R-:W3:Y:S08]  /*c210*/  LDSM.16.MT88.4 R56, [R170+0x2000] ;  /* 0x00200000aa38783b */ /* 0x000ef00000004200 */
[----:B------:R-:W2:Y:S01]  /*c220*/  MUFU.EX2 R79, R79 ;  /* 0x0000004f004f7308 */ /* 0x000ea20000000800 */
[-C--:B-1----:R-:W-:Y:S09]  /*c230*/  HMMA.16816.F32.BF16 R24, R36, R48.reuse, R24 ;  /* 0x000000302418723c */ /* 0x082ff20000041818 */
[----:B------:R-:W-:Y:S01]  /*c240*/  MUFU.EX2 R84, R84 ;  /* 0x0000005400547308 */ /* 0x000fe20000000800 */
[C---:B------:R-:W-:Y:S09]  /*c250*/  HMMA.16816.F32.BF16 R156, R44.reuse, R48, R156 ;  /* 0x000000302c9c723c */ /* 0x040ff2000004189c */
[----:B------:R-:W-:Y:S01]  /*c260*/  MUFU.EX2 R85, R85 ;  /* 0x0000005500557308 */ /* 0x000fe20000000800 */
[-C--:B------:R-:W-:Y:S09]  /*c270*/  HMMA.16816.F32.BF16 R160, R44, R50.reuse, R160 ;  /* 0x000000322ca0723c */ /* 0x080ff200000418a0 */
[----:B------:R-:W-:Y:S01]  /*c280*/  MUFU.EX2 R86, R86 ;  /* 0x0000005600567308 */ /* 0x000fe20000000800 */
[----:B-----5:R-:W-:Y:S02]  /*c290*/  F2FP.BF16.F32.PACK_AB R44, R73, R72 ;  /* 0x00000048492c723e */ /* 0x020fe400000010ff */
[----:B------:R-:W-:Y:S02]  /*c2a0*/  F2FP.BF16.F32.PACK_AB R45, R75, R74 ;  /* 0x0000004a4b2d723e */ /* 0x000fe400000010ff */
[----:B------:R-:W-:Y:S01]  /*c2b0*/  F2FP.BF16.F32.PACK_AB R46, R77, R76 ;  /* 0x0000004c4d2e723e */ /* 0x000fe200000010ff */
[----:B------:R-:W-:Y:S01]  /*c2c0*/  HMMA.16816.F32.BF16 R28, R36, R50, R28 ;  /* 0x00000032241c723c */ /* 0x000fe2000004181c */
[----:B------:R-:W1:Y:S03]  /*c2d0*/  LDSM.16.MT88.4 R48, [R171+0x2000] ;  /* 0x00200000ab30783b */ /* 0x000e660000004200 */
[----:B------:R-:W-:Y:S01]  /*c2e0*/  MUFU.EX2 R87, R87 ;  /* 0x0000005700577308 */ /* 0x000fe20000000800 */
[----:B------:R-:W-:Y:S02]  /*c2f0*/  F2FP.BF16.F32.PACK_AB R36, R69, R68 ;  /* 0x000000444524723e */ /* 0x000fe400000010ff */
[----:B------:R-:W-:Y:S02]  /*c300*/  F2FP.BF16.F32.PACK_AB R37, R71, R70 ;  /* 0x000000464725723e */ /* 0x000fe400000010ff */
[----:B------:R-:W-:Y:S02]  /*c310*/  F2FP.BF16.F32.PACK_AB R38, R81, R80 ;  /* 0x000000505126723e */ /* 0x000fe400000010ff */
[----:B------:R-:W-:Y:S03]  /*c320*/  F2FP.BF16.F32.PACK_AB R39, R83, R82 ;  /* 0x000000525327723e */ /* 0x000fe600000010ff */
[----:B------:R-:W-:Y:S01]  /*c330*/  MUFU.EX2 R96, R96 ;  /* 0x0000006000607308 */ /* 0x000fe20000000800 */
[----:B--2---:R-:W-:Y:S03]  /*c340*/  F2FP.BF16.F32.PACK_AB R47, R79, R78 ;  /* 0x0000004e4f2f723e */ /* 0x004fe600000010ff */
[-C--:B------:R-:W-:Y:S06]  /*c350*/  HMMA.16816.F32.BF16 R4, R36, R40.reuse, R4 ;  /* 0x000000282404723c */ /* 0x080fec0000041804 */
[----:B------:R-:W-:Y:S02]  /*c360*/  MUFU.EX2 R97, R97 ;  /* 0x0000006100617308 */ /* 0x000fe40000000800 */
[C---:B------:R-:W-:Y:S08]  /*c370*/  HMMA.16816.F32.BF16 R8, R44.reuse, R40, R8 ;  /* 0x000000282c08723c */ /* 0x040ff00000041808 */
[----:B------:R-:W-:Y:S01]  /*c380*/  MUFU.EX2 R98, R98 ;  /* 0x0000006200627308 */ /* 0x000fe20000000800 */
[-C--:B------:R-:W-:Y:S09]  /*c390*/  HMMA.16816.F32.BF16 R12, R44, R42.reuse, R12 ;  /* 0x0000002a2c0c723c */ /* 0x080ff2000004180c */
[----:B------:R-:W-:Y:S01]  /*c3a0*/  MUFU.EX2 R99, R99 ;  /* 0x0000006300637308 */ /* 0x000fe20000000800 */
[----:B------:R-:W-:Y:S02]  /*c3b0*/  FFMA.FTZ R165, R165, R60, R220 ;  /* 0x0000003ca5a57223 */ /* 0x000fe400000100dc */
[----:B------:R-:W2:Y:S02]  /*c3c0*/  LDL.LU R60, [R1+0x8] ;  /* 0x00000800013c7983 */ /* 0x000ea40000300800 */
[----:B------:R-:W-:Y:S01]  /*c3d0*/  FADD.FTZ R165, R224, R165 ;  /* 0x000000a5e0a57221 */ /* 0x000fe20000010000 */
[C---:B------:R-:W-:Y:S01]  /*c3e0*/  HMMA.16816.F32.BF16 R16, R36.reuse, R42, R16 ;  /* 0x0000002a2410723c */ /* 0x040fe20000041810 */
[----:B------:R-:W5:Y:S03]  /*c3f0*/  LDSM.16.MT88.4 R40, [R169+0xa800] ;  /* 0x00a80000a928783b */ /* 0x000f660000004200 */
[----:B------:R-:W-:Y:S04]  /*c400*/  MUFU.EX2 R88, R88 ;  /* 0x0000005800587308 */ /* 0x000fe80000000800 */
[-C--:B------:R-:W-:Y:S06]  /*c410*/  HMMA.16816.F32.BF16 R132, R36, R52.reuse, R132 ;  /* 0x000000342484723c */ /* 0x080fec0000041884 */
[----:B------:R-:W5:Y:S02]  /*c420*/  MUFU.EX2 R89, R89 ;  /* 0x0000005900597308 */ /* 0x000f640000000800 */
[C---:B------:R-:W-:Y:S08]  /*c430*/  HMMA.16816.F32.BF16 R136, R44.reuse, R52, R136 ;  /* 0x000000342c88723c */ /* 0x040ff00000041888 */
[----:B------:R-:W-:Y:S01]  /*c440*/  MUFU.EX2 R90, R90 ;  /* 0x0000005a005a7308 */ /* 0x000fe20000000800 */
[-C--:B------:R-:W-:Y:S09]  /*c450*/  HMMA.16816.F32.BF16 R140, R44, R54.reuse, R140 ;  /* 0x000000362c8c723c */ /* 0x080ff2000004188c */
[----:B------:R-:W5:Y:S01]  /*c460*/  MUFU.EX2 R91, R91 ;  /* 0x0000005b005b7308 */ /* 0x000f620000000800 */
[C---:B------:R-:W-:Y:S01]  /*c470*/  HMMA.16816.F32.BF16 R20, R36.reuse, R54, R20 ;  /* 0x000000362414723c */ /* 0x040fe20000041814 */
[----:B------:R-:W5:Y:S08]  /*c480*/  LDSM.16.MT88.4 R52, [R212+0xa800] ;  /* 0x00a80000d434783b */ /* 0x000f700000004200 */
[----:B------:R-:W-:Y:S01]  /*c490*/  MUFU.EX2 R92, R92 ;  /* 0x0000005c005c7308 */ /* 0x000fe20000000800 */
[----:B---3--:R-:W-:Y:S01]  /*c4a0*/  FFMA.FTZ R3, R3, R62, R223 ;  /* 0x0000003e03037223 */ /* 0x008fe200000100df */
[-C--:B------:R-:W-:Y:S08]  /*c4b0*/  HMMA.16816.F32.BF16 R144, R36, R56.reuse, R144 ;  /* 0x000000382490723c */ /* 0x080ff00000041890 */
[----:B------:R-:W3:Y:S01]  /*c4c0*/  MUFU.EX2 R93, R93 ;  /* 0x0000005d005d7308 */ /* 0x000ee20000000800 */
[----:B------:R-:W-:Y:S04]  /*c4d0*/  FADD.FTZ R3, R225, R3 ;  /* 0x00000003e1037221 */ /* 0x000fe80000010000 */
[----:B------:R-:W-:Y:S01]  /*c4e0*/  FADD.FTZ R3, R236, R3 ;  /* 0x00000003ec037221 */ /* 0x000fe20000010000 */
[C---:B------:R-:W-:Y:S04]  /*c4f0*/  HMMA.16816.F32.BF16 R148, R44.reuse, R56, R148 ;  /* 0x000000382c94723c */ /* 0x040fe80000041894 */
[----:B------:R-:W-:Y:S04]  /*c500*/  MUFU.EX2 R94, R94 ;  /* 0x0000005e005e7308 */ /* 0x000fe80000000800 */
[-C--:B------:R-:W-:Y:S06]  /*c510*/  HMMA.16816.F32.BF16 R32, R44, R58.reuse, R32 ;  /* 0x0000003a2c20723c */ /* 0x080fec0000041820 */
[----:B------:R-:W3:Y:S02]  /*c520*/  MUFU.EX2 R95, R95 ;  /* 0x0000005f005f7308 */ /* 0x000ee40000000800 */
[C---:B------:R-:W-:Y:S01]  /*c530*/  HMMA.16816.F32.BF16 R152, R36.reuse, R58, R152 ;  /* 0x0000003a2498723c */ /* 0x040fe20000041898 */
[----:B------:R-:W3:Y:S07]  /*c540*/  LDSM.16.MT88.4 R56, [R170+0x2800] ;  /* 0x00280000aa38783b */ /* 0x000eee0000004200 */
[----:B------:R-:W-:Y:S01]  /*c550*/  MUFU.EX2 R100, R100 ;  /* 0x0000006400647308 */ /* 0x000fe20000000800 */
[----:B----4-:R-:W-:Y:S01]  /*c560*/  FFMA.FTZ R2, R2, R61, R222 ;  /* 0x0000003d02027223 */ /* 0x010fe200000100de */
[-C--:B-1----:R-:W-:Y:S08]  /*c570*/  HMMA.16816.F32.BF16 R24, R36, R48.reuse, R24 ;  /* 0x000000302418723c */ /* 0x082ff00000041818 */
[----:B------:R-:W-:Y:S01]  /*c580*/  MUFU.EX2 R102, R102 ;  /* 0x0000006600667308 */ /* 0x000fe20000000800 */
[C---:B------:R-:W-:Y:S09]  /*c590*/  HMMA.16816.F32.BF16 R156, R44.reuse, R48, R156 ;  /* 0x000000302c9c723c */ /* 0x040ff2000004189c */
[----:B------:R-:W-:Y:S01]  /*c5a0*/  MUFU.EX2 R113, R113 ;  /* 0x0000007100717308 */ /* 0x000fe20000000800 */
[----:B------:R-:W-:Y:S01]  /*c5b0*/  FADD.FTZ R48, R232, R2 ;  /* 0x00000002e8307221 */ /* 0x000fe20000010000 */
[----:B------:R-:W-:Y:S01]  /*c5c0*/  FADD.FTZ R2, R238, R165 ;  /* 0x000000a5ee027221 */ /* 0x000fe20000010000 */
[----:B------:R-:W-:Y:S01]  /*c5d0*/  MOV R165, R167 ;  /* 0x000000a700a57202 */ /* 0x000fe20000000f00 */
[-C--:B------:R-:W-:Y:S06]  /*c5e0*/  HMMA.16816.F32.BF16 R160, R44, R50.reuse, R160 ;  /* 0x000000322ca0723c */ /* 0x080fec00000418a0 */
[----:B------:R-:W-:Y:S01]  /*c5f0*/  MUFU.EX2 R115, R115 ;  /* 0x0000007300737308 */ /* 0x000fe20000000800 */
[----:B------:R-:W-:Y:S01]  /*c600*/  FADD.FTZ R61, R233, R48 ;  /* 0x00000030e93d7221 */ /* 0x000fe20000010000 */
[----:B-----5:R-:W-:Y:S01]  /*c610*/  F2FP.BF16.F32.PACK_AB R44, R89, R88 ;  /* 0x00000058592c723e */ /* 0x020fe200000010ff */
[----:B------:R-:W-:Y:S01]  /*c620*/  FADD.FTZ R2, R172, R2 ;  /* 0x00000002ac027221 */ /* 0x000fe20000010000 */
[----:B------:R-:W-:Y:S01]  /*c630*/  F2FP.BF16.F32.PACK_AB R45, R91, R90 ;  /* 0x0000005a5b2d723e */ /* 0x000fe200000010ff */
[----:B------:R-:W-:Y:S01]  /*c640*/  HMMA.16816.F32.BF16 R28, R36, R50, R28 ;  /* 0x00000032241c723c */ /* 0x000fe2000004181c */
[----:B------:R-:W1:Y:S04]  /*c650*/  LDSM.16.MT88.4 R48, [R171+0x2800] ;  /* 0x00280000ab30783b */ /* 0x000e680000004200 */
[----:B------:R-:W-:Y:S01]  /*c660*/  MUFU.EX2 R104, R104 ;  /* 0x0000006800687308 */ /* 0x000fe20000000800 */
[----:B------:R-:W-:Y:S01]  /*c670*/  F2FP.BF16.F32.PACK_AB R36, R85, R84 ;  /* 0x000000545524723e */ /* 0x000fe200000010ff */
[----:B------:R-:W-:Y:S01]  /*c680*/  FADD.FTZ R2, R176, R2 ;  /* 0x00000002b0027221 */ /* 0x000fe20000010000 */
[----:B------:R-:W-:Y:S02]  /*c690*/  F2FP.BF16.F32.PACK_AB R37, R87, R86 ;  /* 0x000000565725723e */ /* 0x000fe400000010ff */
[----:B------:R-:W-:Y:S02]  /*c6a0*/  F2FP.BF16.F32.PACK_AB R38, R97, R96 ;  /* 0x000000606126723e */ /* 0x000fe400000010ff */
[----:B------:R-:W-:Y:S03]  /*c6b0*/  F2FP.BF16.F32.PACK_AB R39, R99, R98 ;  /* 0x000000626327723e */ /* 0x000fe600000010ff */
[----:B------:R-:W4:Y:S01]  /*c6c0*/  MUFU.EX2 R105, R105 ;  /* 0x0000006900697308 */ /* 0x000f220000000800 */
[----:B---3--:R-:W-:Y:S02]  /*c6d0*/  F2FP.BF16.F32.PACK_AB R46, R93, R92 ;  /* 0x0000005c5d2e723e */ /* 0x008fe400000010ff */
[----:B------:R-:W-:Y:S01]  /*c6e0*/  F2FP.BF16.F32.PACK_AB R47, R95, R94 ;  /* 0x0000005e5f2f723e */ /* 0x000fe200000010ff */
[-C--:B------:R-:W-:Y:S06]  /*c6f0*/  HMMA.16816.F32.BF16 R4, R36, R40.reuse, R4 ;  /* 0x000000282404723c */ /* 0x080fec0000041804 */
[----:B------:R-:W-:Y:S02]  /*c700*/  MUFU.EX2 R116, R116 ;  /* 0x0000007400747308 */ /* 0x000fe40000000800 */
[C---:B------:R-:W-:Y:S08]  /*c710*/  HMMA.16816.F32.BF16 R8, R44.reuse, R40, R8 ;  /* 0x000000282c08723c */ /* 0x040ff00000041808 */
[----:B------:R-:W-:Y:S01]  /*c720*/  MUFU.EX2 R117, R117 ;  /* 0x0000007500757308 */ /* 0x000fe20000000800 */
[-C--:B------:R-:W-:Y:S09]  /*c730*/  HMMA.16816.F32.BF16 R12, R44, R42.reuse, R12 ;  /* 0x0000002a2c0c723c */ /* 0x080ff2000004180c */
[----:B------:R-:W-:Y:S01]  /*c740*/  MUFU.EX2 R118, R118 ;  /* 0x0000007600767308 */ /* 0x000fe20000000800 */
[C---:B------:R-:W-:Y:S01]  /*c750*/  HMMA.16816.F32.BF16 R16, R36.reuse, R42, R16 ;  /* 0x0000002a2410723c */ /* 0x040fe20000041810 */
[----:B------:R-:W3:Y:S08]  /*c760*/  LDSM.16.MT88.4 R40, [R169+0xb000] ;  /* 0x00b00000a928783b */ /* 0x000ef00000004200 */
[----:B------:R-:W-:Y:S01]  /*c770*/  MUFU.EX2 R119, R119 ;  /* 0x0000007700777308 */ /* 0x000fe20000000800 */
[-C--:B------:R-:W-:Y:S09]  /*c780*/  HMMA.16816.F32.BF16 R132, R36, R52.reuse, R132 ;  /* 0x000000342484723c */ /* 0x080ff20000041884 */
[----:B------:R-:W-:Y:S01]  /*c790*/  MUFU.EX2 R65, R65 ;  /* 0x0000004100417308 */ /* 0x000fe20000000800 */
[C---:B------:R-:W-:Y:S09]  /*c7a0*/  HMMA.16816.F32.BF16 R136, R44.reuse, R52, R136 ;  /* 0x000000342c88723c */ /* 0x040ff20000041888 */
[----:B------:R-:W-:Y:S01]  /*c7b0*/  MUFU.EX2 R64, R64 ;  /* 0x0000004000407308 */ /* 0x000fe20000000800 */
[-C--:B------:R-:W-:Y:S09]  /*c7c0*/  HMMA.16816.F32.BF16 R140, R44, R54.reuse, R140 ;  /* 0x000000362c8c723c */ /* 0x080ff2000004188c */
[----:B------:R-:W-:Y:S01]  /*c7d0*/  MUFU.EX2 R106, R106 ;  /* 0x0000006a006a7308 */ /* 0x000fe20000000800 */
[C---:B------:R-:W-:Y:S01]  /*c7e0*/  HMMA.16816.F32.BF16 R20, R36.reuse, R54, R20 ;  /* 0x000000362414723c */ /* 0x040fe20000041814 */
[----:B------:R-:W5:Y:S08]  /*c7f0*/  LDSM.16.MT88.4 R52, [R212+0xb000] ;  /* 0x00b00000d434783b */ /* 0x000f700000004200 */
[----:B------:R-:W3:Y:S01]  /*c800*/  MUFU.EX2 R107, R107 ;  /* 0x0000006b006b7308 */ /* 0x000ee20000000800 */
[-C--:B------:R-:W-:Y:S09]  /*c810*/  HMMA.16816.F32.BF16 R144, R36, R56.reuse, R144 ;  /* 0x000000382490723c */ /* 0x080ff20000041890 */
[----:B------:R-:W-:Y:S01]  /*c820*/  MUFU.EX2 R108, R108 ;  /* 0x0000006c006c7308 */ /* 0x000fe20000000800 */
[C---:B------:R-:W-:Y:S09]  /*c830*/  HMMA.16816.F32.BF16 R148, R44.reuse, R56, R148 ;  /* 0x000000382c94723c */ /* 0x040ff20000041894 */
[----:B------:R-:W5:Y:S01]  /*c840*/  MUFU.EX2 R109, R109 ;  /* 0x0000006d006d7308 */ /* 0x000f620000000800 */
[-C--:B------:R-:W-:Y:S09]  /*c850*/  HMMA.16816.F32.BF16 R32, R44, R58.reuse, R32 ;  /* 0x0000003a2c20723c */ /* 0x080ff20000041820 */
[----:B------:R-:W-:Y:S01]  /*c860*/  MUFU.EX2 R110, R110 ;  /* 0x0000006e006e7308 */ /* 0x000fe20000000800 */
[C---:B------:R-:W-:Y:S01]  /*c870*/  HMMA.16816.F32.BF16 R152, R36.reuse, R58, R152 ;  /* 0x0000003a2498723c */ /* 0x040fe20000041898 */
[----:B------:R-:W2:Y:S08]  /*c880*/  LDSM.16.MT88.4 R56, [R170+0x3000] ;  /* 0x00300000aa38783b */ /* 0x000eb00000004200 */
[----:B------:R-:W5:Y:S01]  /*c890*/  MUFU.EX2 R111, R111 ;  /* 0x0000006f006f7308 */ /* 0x000f620000000800 */
[-C--:B-1----:R-:W-:Y:S09]  /*c8a0*/  HMMA.16816.F32.BF16 R24, R36, R48.reuse, R24 ;  /* 0x000000302418723c */ /* 0x082ff20000041818 */
[----:B------:R-:W-:Y:S01]  /*c8b0*/  MUFU.EX2 R63, R63 ;  /* 0x0000003f003f7308 */ /* 0x000fe20000000800 */
[C---:B------:R-:W-:Y:S08]  /*c8c0*/  HMMA.16816.F32.BF16 R156, R44.reuse, R48, R156 ;  /* 0x000000302c9c723c */ /* 0x040ff0000004189c */
[-C--:B------:R-:W-:Y:S03]  /*c8d0*/  HMMA.16816.F32.BF16 R160, R44, R50.reuse, R160 ;  /* 0x000000322ca0723c */ /* 0x080fe600000418a0 */
[----:B----4-:R-:W-:Y:S02]  /*c8e0*/  F2FP.BF16.F32.PACK_AB R44, R105, R104 ;  /* 0x00000068692c723e */ /* 0x010fe400000010ff */
[----:B---3--:R-:W-:Y:S02]  /*c8f0*/  F2FP.BF16.F32.PACK_AB R45, R107, R106 ;  /* 0x0000006a6b2d723e */ /* 0x008fe400000010ff */
[----:B-----5:R-:W-:Y:S01]  /*c900*/  F2FP.BF16.F32.PACK_AB R46, R109, R108 ;  /* 0x0000006c6d2e723e */ /* 0x020fe200000010ff */
[----:B------:R-:W-:Y:S04]  /*c910*/  HMMA.16816.F32.BF16 R28, R36, R50, R28 ;  /* 0x00000032241c723c */ /* 0x000fe8000004181c */
[----:B------:R-:W-:Y:S02]  /*c920*/  F2FP.BF16.F32.PACK_AB R36, R101, R100 ;  /* 0x000000646524723e */ /* 0x000fe400000010ff */
[----:B------:R-:W-:Y:S02]  /*c930*/  F2FP.BF16.F32.PACK_AB R37, R103, R102 ;  /* 0x000000666725723e */ /* 0x000fe400000010ff */
[----:B------:R-:W-:Y:S02]  /*c940*/  F2FP.BF16.F32.PACK_AB R38, R113, R112 ;  /* 0x000000707126723e */ /* 0x000fe400000010ff */
[----:B------:R-:W-:Y:S02]  /*c950*/  F2FP.BF16.F32.PACK_AB R39, R115, R114 ;  /* 0x000000727327723e */ /* 0x000fe400000010ff */
[----:B------:R-:W-:Y:S05]  /*c960*/  F2FP.BF16.F32.PACK_AB R47, R111, R110 ;  /* 0x0000006e6f2f723e */ /* 0x000fea00000010ff */
[-C--:B------:R-:W-:Y:S08]  /*c970*/  HMMA.16816.F32.BF16 R4, R36, R40.reuse, R4 ;  /* 0x000000282404723c */ /* 0x080ff00000041804 */
[C---:B------:R-:W-:Y:S08]  /*c980*/  HMMA.16816.F32.BF16 R8, R44.reuse, R40, R8 ;  /* 0x000000282c08723c */ /* 0x040ff00000041808 */
[-C--:B------:R-:W-:Y:S08]  /*c990*/  HMMA.16816.F32.BF16 R12, R44, R42.reuse, R12 ;  /* 0x0000002a2c0c723c */ /* 0x080ff0000004180c */
[C---:B------:R-:W-:Y:S01]  /*c9a0*/  HMMA.16816.F32.BF16 R16, R36.reuse, R42, R16 ;  /* 0x0000002a2410723c */ /* 0x040fe20000041810 */
[----:B------:R-:W-:Y:S07]  /*c9b0*/  MUFU.EX2 R43, R126 ;  /* 0x0000007e002b7308 */ /* 0x000fee0000000800 */
[-C--:B------:R-:W-:Y:S08]  /*c9c0*/  HMMA.16816.F32.BF16 R132, R36, R52.reuse, R132 ;  /* 0x000000342484723c */ /* 0x080ff00000041884 */
[C---:B------:R-:W-:Y:S01]  /*c9d0*/  HMMA.16816.F32.BF16 R136, R44.reuse, R52, R136 ;  /* 0x000000342c88723c */ /* 0x040fe20000041888 */
[----:B------:R-:W-:Y:S03]  /*c9e0*/  MUFU.EX2 R53, R124 ;  /* 0x0000007c00357308 */ /* 0x000fe60000000800 */
[----:B--2---:R-:W-:Y:S04]  /*c9f0*/  FFMA.FTZ R0, R0, R60, R221 ;  /* 0x0000003c00007223 */ /* 0x004fe800000100dd */
[-C--:B------:R-:W-:Y:S03]  /*ca00*/  HMMA.16816.F32.BF16 R140, R44, R54.reuse, R140 ;  /* 0x000000362c8c723c */ /* 0x080fe6000004188c */
[----:B------:R-:W-:Y:S01]  /*ca10*/  MUFU.EX2 R52, R122 ;  /* 0x0000007a00347308 */ /* 0x000fe20000000800 */
[----:B------:R-:W-:Y:S01]  /*ca20*/  FADD.FTZ R0, R230, R0 ;  /* 0x00000000e6007221 */ /* 0x000fe20000010000 */
[----:B------:R-:W-:Y:S01]  /*ca30*/  FADD.FTZ R60, R173, R3 ;  /* 0x00000003ad3c7221 */ /* 0x000fe20000010000 */
[----:B------:R-:W-:Y:S02]  /*ca40*/  FADD.FTZ R3, R174, R61 ;  /* 0x0000003dae037221 */ /* 0x000fe40000010000 */
[----:B------:R-:W-:Y:S01]  /*ca50*/  FADD.FTZ R0, R231, R0 ;  /* 0x00000000e7007221 */ /* 0x000fe20000010000 */
[C---:B------:R-:W-:Y:S04]  /*ca60*/  HMMA.16816.F32.BF16 R20, R36.reuse, R54, R20 ;  /* 0x000000362414723c */ /* 0x040fe80000041814 */
[----:B------:R-:W-:Y:S01]  /*ca70*/  MUFU.EX2 R54, R123 ;  /* 0x0000007b00367308 */ /* 0x000fe20000000800 */
[----:B------:R-:W-:Y:S01]  /*ca80*/  FADD.FTZ R0, R175, R0 ;  /* 0x00000000af007221 */ /* 0x000fe20000010000 */
[----:B------:R-:W-:Y:S01]  /*ca90*/  FADD.FTZ R49, R177, R60 ;  /* 0x0000003cb1317221 */ /* 0x000fe20000010000 */
[----:B------:R-:W-:Y:S01]  /*caa0*/  FADD.FTZ R48, R227, R3 ;  /* 0x00000003e3307221 */ /* 0x000fe20000010000 */
[----:B------:R-:W-:Y:S01]  /*cab0*/  MOV R177, R185 ;  /* 0x000000b900b17202 */ /* 0x000fe20000000f00 */
[-C--:B------:R-:W-:Y:S05]  /*cac0*/  HMMA.16816.F32.BF16 R144, R36, R56.reuse, R144 ;  /* 0x000000382490723c */ /* 0x080fea0000041890 */
[----:B------:R-:W1:Y:S01]  /*cad0*/  MUFU.EX2 R55, R121 ;  /* 0x0000007900377308 */ /* 0x000e620000000800 */
[----:B------:R-:W-:Y:S01]  /*cae0*/  FADD.FTZ R3, R208, R0 ;  /* 0x00000000d0037221 */ /* 0x000fe20000010000 */
[----:B------:R-:W-:Y:S01]  /*caf0*/  FADD.FTZ R0, R178, R2 ;  /* 0x00000002b2007221 */ /* 0x000fe20000010000 */
[----:B------:R-:W-:Y:S01]  /*cb00*/  FADD.FTZ R2, R179, R49 ;  /* 0x00000031b3027221 */ /* 0x000fe20000010000 */
[----:B------:R-:W-:Y:S01]  /*cb10*/  FADD.FTZ R62, R228, R48 ;  /* 0x00000030e43e7221 */ /* 0x000fe20000010000 */
[----:B------:R-:W-:Y:S01]  /*cb20*/  MOV R179, R187 ;  /* 0x000000bb00b37202 */ /* 0x000fe20000000f00 */
[C---:B------:R-:W-:Y:S01]  /*cb30*/  HMMA.16816.F32.BF16 R148, R44.reuse, R56, R148 ;  /* 0x000000382c94723c */ /* 0x040fe20000041894 */
[----:B------:R-:W2:Y:S03]  /*cb40*/  LDSM.16.MT88.4 R48, [R171+0x3000] ;  /* 0x00300000ab30783b */ /* 0x000ea60000004200 */
[----:B------:R-:W-:Y:S01]  /*cb50*/  FADD.FTZ R0, R186, R0 ;  /* 0x00000000ba007221 */ /* 0x000fe20000010000 */
[----:B------:R-:W-:Y:S01]  /*cb60*/  MOV R178, R184 ;  /* 0x000000b800b27202 */ /* 0x000fe20000000f00 */
[----:B------:R-:W-:Y:S01]  /*cb70*/  FADD.FTZ R61, R211, R3 ;  /* 0x00000003d33d7221 */ /* 0x000fe20000010000 */
[----:B------:R-:W-:Y:S01]  /*cb80*/  FADD.FTZ R60, R237, R2 ;  /* 0x00000002ed3c7221 */ /* 0x000fe20000010000 */
[-C--:B------:R-:W-:Y:S01]  /*cb90*/  HMMA.16816.F32.BF16 R32, R44, R58.reuse, R32 ;  /* 0x0000003a2c20723c */ /* 0x080fe20000041820 */
[----:B------:R3:W4:Y:S02]  /*cba0*/  LDSM.16.MT88.4 R184, [R169+0xb800] ;  /* 0x00b80000a9b8783b */ /* 0x0007240000004200 */
[----:B------:R-:W-:Y:S01]  /*cbb0*/  FADD.FTZ R3, R177, R62 ;  /* 0x0000003eb1037221 */ /* 0x000fe20000010000 */
[----:B------:R-:W-:Y:S01]  /*cbc0*/  FADD.FTZ R0, R179, R0 ;  /* 0x00000000b3007221 */ /* 0x000fe20000010000 */
[----:B------:R-:W-:Y:S01]  /*cbd0*/  FADD.FTZ R2, R178, R61 ;  /* 0x0000003db2027221 */ /* 0x000fe20000010000 */
[----:B------:R-:W-:Y:S01]  /*cbe0*/  FADD.FTZ R41, R190, R60 ;  /* 0x0000003cbe297221 */ /* 0x000fe20000010000 */
[----:B------:R-:W-:Y:S01]  /*cbf0*/  FADD.FTZ R40, R191, R3 ;  /* 0x00000003bf287221 */ /* 0x000fe20000010000 */
[C---:B------:R-:W-:Y:S04]  /*cc00*/  HMMA.16816.F32.BF16 R152, R36.reuse, R58, R152 ;  /* 0x0000003a2498723c */ /* 0x040fe80000041898 */
[----:B------:R-:W-:Y:S01]  /*cc10*/  FADD.FTZ R42, R202, R0 ;  /* 0x00000000ca2a7221 */ /* 0x000fe20000010000 */
[----:B------:R-:W-:Y:S01]  /*cc20*/  FADD.FTZ R3, R189, R2 ;  /* 0x00000002bd037221 */ /* 0x000fe20000010000 */
[----:B------:R-:W-:Y:S01]  /*cc30*/  FADD.FTZ R2, R201, R41 ;  /* 0x00000029c9027221 */ /* 0x000fe20000010000 */
[----:B------:R-:W-:Y:S01]  /*cc40*/  FADD.FTZ R0, R183, R40 ;  /* 0x00000028b7007221 */ /* 0x000fe20000010000 */
[----:B------:R-:W-:Y:S01]  /*cc50*/  FADD.FTZ R40, R203, R42 ;  /* 0x0000002acb287221 */ /* 0x000fe20000010000 */
[----:B------:R-:W5:Y:S01]  /*cc60*/  LDSM.16.MT88.4 R188, [R212+0xb800] ;  /* 0x00b80000d4bc783b */ /* 0x000f620000004200 */
[----:B------:R-:W-:Y:S01]  /*cc70*/  FADD.FTZ R2, R200, R2 ;  /* 0x00000002c8027221 */ /* 0x000fe20000010000 */
[----:B------:R-:W-:Y:S01]  /*cc80*/  F2FP.BF16.F32.PACK_AB R200, R117, R116 ;  /* 0x0000007475c8723e */ /* 0x000fe200000010ff */
[----:B------:R-:W-:Y:S01]  /*cc90*/  FADD.FTZ R41, R235, R40 ;  /* 0x00000028eb297221 */ /* 0x000fe20000010000 */
[----:B------:R-:W-:Y:S01]  /*cca0*/  F2FP.BF16.F32.PACK_AB R201, R119, R118 ;  /* 0x0000007677c9723e */ /* 0x000fe200000010ff */
[----:B------:R-:W-:Y:S01]  /*ccb0*/  FADD.FTZ R40, R234, R2 ;  /* 0x00000002ea287221 */ /* 0x000fe20000010000 */
[----:B------:R-:W-:Y:S01]  /*ccc0*/  F2FP.BF16.F32.PACK_AB R202, R216, R65 ;  /* 0x00000041d8ca723e */ /* 0x000fe200000010ff */
[----:B------:R-:W-:Y:S01]  /*ccd0*/  FADD.FTZ R2, R130, R41 ;  /* 0x0000002982027221 */ /* 0x000fe20000010000 */
[----:B------:R-:W-:Y:S01]  /*cce0*/  F2FP.BF16.F32.PACK_AB R203, R217, R64 ;  /* 0x00000040d9cb723e */ /* 0x000fe200000010ff */
[----:B------:R-:W5:Y:S01]  /*ccf0*/  LDL.LU R130, [R1] ;  /* 0x0000000001827983 */ /* 0x000f620000300800 */
[----:B------:R-:W-:Y:S01]  /*cd00*/  FADD.FTZ R3, R180, R3 ;  /* 0x00000003b4037221 */ /* 0x000fe20000010000 */
[----:B------:R-:W-:Y:S01]  /*cd10*/  FADD.FTZ R42, R182, R0 ;  /* 0x00000000b62a7221 */ /* 0x000fe20000010000 */
[----:B---3--:R-:W-:Y:S02]  /*cd20*/  MOV R169, R166 ;  /* 0x000000a600a97202 */ /* 0x008fe40000000f00 */
[----:B------:R-:W-:Y:S01]  /*cd30*/  FADD.FTZ R0, R181, R3 ;  /* 0x00000003b5007221 */ /* 0x000fe20000010000 */
[----:B------:R-:W-:Y:S01]  /*cd40*/  FADD.FTZ R3, R226, R42 ;  /* 0x0000002ae2037221 */ /* 0x000fe20000010000 */
[-C--:B--2---:R-:W-:Y:S03]  /*cd50*/  HMMA.16816.F32.BF16 R24, R36, R48.reuse, R24 ;  /* 0x000000302418723c */ /* 0x084fe60000041818 */
[----:B------:R-:W-:Y:S05]  /*cd60*/  FADD.FTZ R3, R229, R3 ;  /* 0x00000003e5037221 */ /* 0x000fea0000010000 */
[C---:B------:R-:W-:Y:S08]  /*cd70*/  HMMA.16816.F32.BF16 R156, R44.reuse, R48, R156 ;  /* 0x000000302c9c723c */ /* 0x040ff0000004189c */
[-C--:B------:R-:W-:Y:S08]  /*cd80*/  HMMA.16816.F32.BF16 R160, R44, R50.reuse, R160 ;  /* 0x000000322ca0723c */ /* 0x080ff000000418a0 */
[----:B------:R-:W-:Y:S04]  /*cd90*/  HMMA.16816.F32.BF16 R28, R36, R50, R28 ;  /* 0x00000032241c723c */ /* 0x000fe8000004181c */
[----:B-1----:R-:W-:Y:S02]  /*cda0*/  F2FP.BF16.F32.PACK_AB R36, R55, R63 ;  /* 0x0000003f3724723e */ /* 0x002fe400000010ff */
[----:B------:R-:W-:Y:S02]  /*cdb0*/  F2FP.BF16.F32.PACK_AB R37, R54, R52 ;  /* 0x000000343625723e */ /* 0x000fe400000010ff */
[-C--:B----4-:R-:W-:Y:S01]  /*cdc0*/  HMMA.16816.F32.BF16 R176, R200, R184.reuse, R4 ;  /* 0x000000b8c8b0723c */ /* 0x090fe20000041804 */
[----:B------:R1:W2:Y:S04]  /*cdd0*/  LDSM.16.MT88.4 R4, [R170+0x3800] ;  /* 0x00380000aa04783b */ /* 0x0002a80000004200 */
[----:B------:R-:W-:Y:S02]  /*cde0*/  F2FP.BF16.F32.PACK_AB R38, R218, R53 ;  /* 0x00000035da26723e */ /* 0x000fe400000010ff */
[----:B------:R-:W-:Y:S07]  /*cdf0*/  F2FP.BF16.F32.PACK_AB R39, R219, R43 ;  /* 0x0000002bdb27723e */ /* 0x000fee00000010ff */
[C---:B------:R-:W-:Y:S04]  /*ce00*/  HMMA.16816.F32.BF16 R172, R36.reuse, R184, R8 ;  /* 0x000000b824ac723c */ /* 0x040fe80000041808 */
[----:B------:R-:W-:Y:S01]  /*ce10*/  FADD.FTZ R10, R206, R2 ;  /* 0x00000002ce0a7221 */ /* 0x000fe20000010000 */
[----:B------:R-:W-:Y:S01]  /*ce20*/  FADD.FTZ R2, R195, R3 ;  /* 0x00000003c3027221 */ /* 0x000fe20000010000 */
[----:B------:R-:W-:Y:S01]  /*ce30*/  FADD.FTZ R8, R209, R0 ;  /* 0x00000000d1087221 */ /* 0x000fe20000010000 */
[----:B------:R-:W-:Y:S01]  /*ce40*/  FADD.FTZ R0, R239, R40 ;  /* 0x00000028ef007221 */ /* 0x000fe20000010000 */
[-C--:B------:R-:W-:Y:S03]  /*ce50*/  HMMA.16816.F32.BF16 R180, R36, R186.reuse, R12 ;  /* 0x000000ba24b4723c */ /* 0x080fe6000004180c */
[----:B------:R-:W-:Y:S01]  /*ce60*/  FADD.FTZ R9, R204, R0 ;  /* 0x00000000cc097221 */ /* 0x000fe20000010000 */
[----:B------:R-:W-:Y:S01]  /*ce70*/  FADD.FTZ R3, R207, R10 ;  /* 0x0000000acf037221 */ /* 0x000fe20000010000 */
[----:B------:R-:W-:Y:S01]  /*ce80*/  FADD.FTZ R8, R210, R8 ;  /* 0x00000008d2087221 */ /* 0x000fe20000010000 */
[----:B------:R-:W-:Y:S01]  /*ce90*/  FADD.FTZ R2, R194, R2 ;  /* 0x00000002c2027221 */ /* 0x000fe20000010000 */
[----:B-1----:R-:W-:Y:S01]  /*cea0*/  MOV R170, R164 ;  /* 0x000000a400aa7202 */ /* 0x002fe20000000f00 */
[C---:B------:R-:W-:Y:S04]  /*ceb0*/  HMMA.16816.F32.BF16 R184, R200.reuse, R186, R16 ;  /* 0x000000bac8b8723c */ /* 0x040fe80000041810 */
[----:B------:R-:W-:Y:S01]  /*cec0*/  FADD.FTZ R11, R198, R3 ;  /* 0x00000003c60b7221 */ /* 0x000fe20000010000 */
[----:B------:R-:W-:Y:S01]  /*ced0*/  FADD.FTZ R2, R129, R2 ;  /* 0x0000000281027221 */ /* 0x000fe20000010000 */
[----:B------:R-:W-:Y:S01]  /*cee0*/  FADD.FTZ R0, R193, R8 ;  /* 0x00000008c1007221 */ /* 0x000fe20000010000 */
[----:B------:R-:W-:Y:S01]  /*cef0*/  FADD.FTZ R8, R205, R9 ;  /* 0x00000009cd087221 */ /* 0x000fe20000010000 */
[-C--:B-----5:R-:W-:Y:S03]  /*cf00*/  HMMA.16816.F32.BF16 R132, R200, R188.reuse, R132 ;  /* 0x000000bcc884723c */ /* 0x0a0fe60000041884 */
        /* <DEDUP_REMOVED lines=8> */
[----:B------:R-:W-:Y:S02]  /*cf90*/  FADD.FTZ R2, R70, R10 ;  /* 0x0000000a46027221 */ /* 0x000fe40000010000 */
[-C--:B------:R-:W-:Y:S03]  /*cfa0*/  HMMA.16816.F32.BF16 R140, R36, R190.reuse, R140 ;  /* 0x000000be248c723c */ /* 0x080fe6000004188c */
[----:B------:R-:W-:Y:S01]  /*cfb0*/  FADD.FTZ R8, R66, R0 ;  /* 0x0000000042087221 */ /* 0x000fe20000010000 */
[----:B------:R-:W-:Y:S01]  /*cfc0*/  FADD.FTZ R3, R69, R3 ;  /* 0x0000000345037221 */ /* 0x000fe20000010000 */
[----:B------:R-:W-:Y:S01]  /*cfd0*/  FADD.FTZ R0, R72, R9 ;  /* 0x0000000948007221 */ /* 0x000fe20000010000 */
[----:B------:R-:W-:Y:S01]  /*cfe0*/  FADD.FTZ R2, R71, R2 ;  /* 0x0000000247027221 */ /* 0x000fe20000010000 */
[----:B------:R-:W-:Y:S01]  /*cff0*/  FADD.FTZ R12, R74, R8 ;  /* 0x000000084a0c7221 */ /* 0x000fe20000010000 */
[C---:B------:R-:W-:Y:S01]  /*d000*/  HMMA.16816.F32.BF16 R188, R200.reuse, R190, R20 ;  /* 0x000000bec8bc723c */ /* 0x040fe20000041814 */
[----:B------:R-:W1:Y:S03]  /*d010*/  LDSM.16.MT88.4 R8, [R171+0x3800] ;  /* 0x00380000ab08783b */ /* 0x000e660000004200 */
[----:B------:R-:W-:Y:S01]  /*d020*/  FADD.FTZ R3, R80, R3 ;  /* 0x0000000350037221 */ /* 0x000fe20000010000 */
[----:B------:R-:W-:Y:S01]  /*d030*/  FADD.FTZ R13, R73, R0 ;  /* 0x00000000490d7221 */ /* 0x000fe20000010000 */
[----:B------:R-:W-:Y:S01]  /*d040*/  FADD.FTZ R2, R82, R2 ;  /* 0x0000000252027221 */ /* 0x000fe20000010000 */
[----:B------:R-:W-:Y:S01]  /*d050*/  FADD.FTZ R0, R75, R12 ;  /* 0x0000000c4b007221 */ /* 0x000fe20000010000 */
[-C--:B--2---:R-:W-:Y:S03]  /*d060*/  HMMA.16816.F32.BF16 R144, R200, R4.reuse, R144 ;  /* 0x00000004c890723c */ /* 0x084fe60000041890 */
        /* <DEDUP_REMOVED lines=14> */
[----:B------:R-:W-:Y:S02]  /*d150*/  FADD.FTZ R0, R90, R0 ;  /* 0x000000005a007221 */ /* 0x000fe40000010000 */
[----:B------:R-:W-:Y:S01]  /*d160*/  FADD.FTZ R12, R98, R3 ;  /* 0x00000003620c7221 */ /* 0x000fe20000010000 */
[----:B------:R-:W-:Y:S01]  /*d170*/  FADD.FTZ R3, R97, R13 ;  /* 0x0000000d61037221 */ /* 0x000fe20000010000 */
[C---:B------:R-:W-:Y:S04]  /*d180*/  HMMA.16816.F32.BF16 R152, R200.reuse, R6, R152 ;  /* 0x00000006c898723c */ /* 0x040fe80000041898 */
[----:B------:R-:W-:Y:S01]  /*d190*/  FADD.FTZ R3, R100, R3 ;  /* 0x0000000364037221 */ /* 0x000fe20000010000 */
[----:B------:R-:W-:Y:S01]  /*d1a0*/  FADD.FTZ R2, R89, R2 ;  /* 0x0000000259027221 */ /* 0x000fe20000010000 */
[----:B------:R-:W-:Y:S02]  /*d1b0*/  FADD.FTZ R0, R91, R0 ;  /* 0x000000005b007221 */ /* 0x000fe40000010000 */
[----:B------:R-:W-:Y:S01]  /*d1c0*/  FADD.FTZ R3, R101, R3 ;  /* 0x0000000365037221 */ /* 0x000fe20000010000 */
[----:B------:R-:W-:Y:S01]  /*d1d0*/  FADD.FTZ R5, R92, R2 ;  /* 0x000000025c057221 */ /* 0x000fe20000010000 */
[----:B------:R-:W-:Y:S01]  /*d1e0*/  FADD.FTZ R2, R99, R12 ;  /* 0x0000000c63027221 */ /* 0x000fe20000010000 */
[----:B------:R-:W-:Y:S01]  /*d1f0*/  FADD.FTZ R4, R94, R0 ;  /* 0x000000005e047221 */ /* 0x000fe20000010000 */
[----:B------:R-:W-:Y:S01]  /*d200*/  FADD.FTZ R13, R112, R3 ;  /* 0x00000003700d7221 */ /* 0x000fe20000010000 */
[-C--:B-1----:R-:W-:Y:S03]  /*d210*/  HMMA.16816.F32.BF16 R196, R200, R8.reuse, R24 ;  /* 0x00000008c8c4723c */ /* 0x082fe60000041818 */
[----:B------:R-:W-:Y:S01]  /*d220*/  FADD.FTZ R2, R102, R2 ;  /* 0x0000000266027221 */ /* 0x000fe20000010000 */
[----:B------:R-:W-:Y:S01]  /*d230*/  FADD.FTZ R0, R93, R5 ;  /* 0x000000055d007221 */ /* 0x000fe20000010000 */
        /* <DEDUP_REMOVED lines=9> */
[----:B------:R-:W1:Y:S01]  /*d2d0*/  LDC.64 R2, c[0x0][0x3c0] ;  /* 0x0000f000ff027b82 */ /* 0x000e620000000a00 */
        /* <DEDUP_REMOVED lines=17> */
[-C--:B------:R-:W-:Y:S03]  /*d3f0*/  HMMA.16816.F32.BF16 R160, R36, R10.reuse, R160 ;  /* 0x0000000a24a0723c */ /* 0x080fe600000418a0 */
[----:B------:R-:W-:Y:S01]  /*d400*/  STL [R1+0x4], R5 ;  /* 0x0000040501007387 */ /* 0x000fe20000100800 */
[----:B------:R-:W-:Y:S01]  /*d410*/  FADD.FTZ R6, R43, R0 ;  /* 0x000000002b067221 */ /* 0x000fe20000010000 */
[----:B------:R-:W-:Y:S01]  /*d420*/  FADD.FTZ R0, R217, R4 ;  /* 0x00000004d9007221 */ /* 0x000fe20000010000 */
[----:B------:R-:W-:Y:S02]  /*d430*/  FADD.FTZ R4, R218, R7 ;  /* 0x00000007da047221 */ /* 0x000fe40000010000 */
[----:B------:R-:W-:Y:S02]  /*d440*/  HMMA.16816.F32.BF16 R200, R200, R10, R28 ;  /* 0x0000000ac8c8723c */ /* 0x000fe4000004181c */
[----:B------:R1:W-:Y:S04]  /*d450*/  STL [R1+0x10], R0 ;  /* 0x0000100001007387 */ /* 0x0003e80000100800 */
[----:B------:R2:W-:Y:S01]  /*d460*/  STL [R1+0xc], R4 ;  /* 0x00000c0401007387 */ /* 0x0005e20000100800 */
[C---:B-1----:R-:W-:Y:S02]  /*d470*/  SHF.L.U64.HI R0, R2.reuse, 0x8, R3 ;  /* 0x0000000802007819 */ /* 0x042fe40000010203 */
[----:B------:R-:W-:Y:S02]  /*d480*/  MOV R3, R168 ;  /* 0x000000a800037202 */ /* 0x000fe40000000f00 */
[----:B------:R-:W-:Y:S01]  /*d490*/  LEA R130, P0, -R2, R130, 0x8 ;  /* 0x0000008202827211 */ /* 0x000fe200078041ff */
[----:B------:R-:W-:Y:S03]  /*d4a0*/  FADD.FTZ R2, R219, R6 ;  /* 0x00000006db027221 */ /* 0x000fe60000010000 */
[----:B------:R-:W-:Y:S01]  /*d4b0*/  IADD3.X R252, PT, PT, R252, ~R0, RZ, P0, !PT ;  /* 0x80000000fcfc7210 */ /* 0x000fe200007fe4ff */
[----:B------:R2:W-:Y:S04]  /*d4c0*/  STL [R1], R130 ;  /* 0x0000008201007387 */ /* 0x0005e80000100800 */
[----:B------:R2:W-:Y:S01]  /*d4d0*/  STL [R1+0x8], R2 ;  /* 0x0000080201007387 */ /* 0x0005e20000100800 */
[----:B------:R-:W-:Y:S05]  /*d4e0*/  BRA.U UP0, `(.L_x_39) ;  /* 0xffffffbd00947547 */ /* 0x000fea000b83ffff */
.L_x_38:
[----:B------:R-:W2:Y:S01]  /*d4f0*/  LDL.LU R6, [R1+0x4] ;  /* 0x0000040001067983 */ /* 0x000ea20000300800 */
[----:B------:R-:W-:Y:S01]  /*d500*/  UISETP.NE.AND UP3, UPT, UR14, -0x1, UPT ;  /* 0xffffffff0e00788c */ /* 0x000fe2000bf65270 */
[----:B------:R-:W-:Y:S01]  /*d510*/  MOV R35, 0x10 ;  /* 0x0000001000237802 */ /* 0x000fe20000000f00 */
[----:B------:R-:W1:Y:S01]  /*d520*/  S2UR UR10, SR_CTAID.Y ;  /* 0x00000000000a79c3 */ /* 0x000e620000002600 */
[----:B------:R-:W3:Y:S01]  /*d530*/  LDL.LU R5, [R1+0x10] ;  /* 0x0000100001057983 */ /* 0x000ee20000300800 */
[----:B------:R-:W4:Y:S03]  /*d540*/  LDCU.U8 UR11, c[0x0][0x549] ;  /* 0x0000a920ff0b77ac */ /* 0x000f260008000000 */
[----:B------:R-:W3:Y:S01]  /*d550*/  LDL.LU R9, [R1+0xc] ;  /* 0x00000c0001097983 */ /* 0x000ee20000300800 */
[C---:B-----5:R-:W-:Y:S01]  /*d560*/  LOP3.LUT P4, RZ, R213.reuse, 0x10, RZ, 0xc0, !PT ;  /* 0x00000010d5ff7812 */ /* 0x060fe2000788c0ff */
[----:B------:R-:W1:Y:S02]  /*d570*/  LDCU UR12, c[0x0][0x434] ;  /* 0x00008680ff0c77ac */ /* 0x000e640008000800 */
[----:B------:R-:W3:Y:S01]  /*d580*/  LDL.LU R8, [R1+0x8] ;  /* 0x0000080001087983 */ /* 0x000ee20000300800 */
[----:B------:R-:W-:Y:S01]  /*d590*/  LOP3.LUT P5, RZ, R213, 0x8, RZ, 0xc0, !PT ;  /* 0x00000008d5ff7812 */ /* 0x000fe200078ac0ff */
[----:B------:R-:W1:Y:S02]  /*d5a0*/  @!UP3 LDCU.64 UR8, c[0x0][0x400] ;  /* 0x00008000ff08b7ac */ /* 0x000e640008000a00 */
[----:B------:R-:W3:Y:S01]  /*d5b0*/  LDL.LU R7, [R1+0x14] ;  /* 0x0000140001077983 */ /* 0x000ee20000300800 */
[----:B------:R-:W-:Y:S01]  /*d5c0*/  SEL R35, R35, 0xfffffff0, !P6 ;  /* 0xfffffff023237807 */ /* 0x000fe20007000000 */
[----:B------:R-:W1:Y:S01]  /*d5d0*/  @UP3 LDCU.64 UR4, c[0x0][0x408] ;  /* 0x00008100ff0437ac */ /* 0x000e620008000a00 */
[----:B------:R-:W-:Y:S01]  /*d5e0*/  SEL R248, R248, 0xffffffe0, !P5 ;  /* 0xffffffe0f8f87807 */ /* 0x000fe20006800000 */
[----:B------:R-:W1:Y:S01]  /*d5f0*/  LDCU.U8 UR13, c[0x0][0x548] ;  /* 0x0000a900ff0d77ac */ /* 0x000e620008000000 */
[----:B----4-:R-:W-:Y:S01]  /*d600*/  UISETP.NE.AND UP1, UPT, UR11, URZ, UPT ;  /* 0x000000ff0b00728c */ /* 0x010fe2000bf25270 */
[----:B------:R-:W4:Y:S01]  /*d610*/  S2UR UR11, SR_CTAID.X ;  /* 0x00000000000b79c3 */ /* 0x000f220000002500 */
[----:B------:R-:W-:Y:S01]  /*d620*/  UISETP.NE.AND UP2, UPT, UR14, -0x1, UPT ;  /* 0xffffffff0e00788c */ /* 0x000fe2000bf45270 */
[----:B------:R-:W4:Y:S01]  /*d630*/  LDCU UR15, c[0x0][0x434] ;  /* 0x00008680ff0f77ac */ /* 0x000f220008000800 */
[----:B-1----:R-:W-:-:S05]  /*d640*/  @!UP3 UIMAD.WIDE.U32 UR18, UR10, UR8, URZ ;  /* 0x000000080a12b2a5 */ /* 0x002fca000f8e00ff */
[----:B------:R-:W1:Y:S01]  /*d650*/  S2UR UR8, SR_CTAID.Z ;  /* 0x00000000000879c3 */ /* 0x000e620000002700 */
[----:B------:R-:W-:Y:S01]  /*d660*/  @UP3 UIMAD.WIDE.U32 UR20, UR14, UR4, URZ ;  /* 0x000000040e1432a5 */ /* 0x000fe2000f8e00ff */
[----:B------:R-:W4:Y:S01]  /*d670*/  @UP1 LDCU UR4, c[0x0][0x430] ;  /* 0x00008600ff0417ac */ /* 0x000f220008000800 */
[----:B------:R-:W-:Y:S02]  /*d680*/  @!UP3 UIMAD UR9, UR10, UR9, UR19 ;  /* 0x000000090a09b2a4 */ /* 0x000fe4000f8e0213 */
[----:B------:R-:W-:Y:S02]  /*d690*/  @UP3 UIMAD UR9, UR14, UR5, UR21 ;  /* 0x000000050e0932a4 */ /* 0x000fe4000f8e0215 */
[----:B------:R-:W-:Y:S02]  /*d6a0*/  @!UP2 UIMAD UR14, UR10, UR12, URZ ;  /* 0x0000000c0a0ea2a4 */ /* 0x000fe4000f8e02ff */
[----:B------:R-:W-:Y:S01]  /*d6b0*/  UISETP.NE.AND UP0, UPT, UR13, URZ, !UP1 ;  /* 0x000000ff0d00728c */ /* 0x000fe2000cf05270 */
[----:B------:R-:W1:Y:S01]  /*d6c0*/  @UP1 LDCU UR19, c[0x0][0x430] ;  /* 0x00008600ff1317ac */ /* 0x000e620008000800 */
[----:B------:R-:W-:Y:S01]  /*d6d0*/  @UP1 UMOV UR5, 0x1 ;  /* 0x0000000100051882 */ /* 0x000fe20000000000 */
[----:B------:R-:W-:Y:S01]  /*d6e0*/  @UP3 UMOV UR18, UR20 ;  /* 0x0000001400123c82 */ /* 0x000fe20008000000 */
[----:B----4-:R-:W-:-:S02]  /*d6f0*/  @UP1 UIMAD UR15, UR4, UR12, URZ ;  /* 0x0000000c040f12a4 */ /* 0x010fc4000f8e02ff */
[----:B------:R-:W-:Y:S01]  /*d700*/  USHF.R.S32.HI UR4, URZ, 0x1f, UR14 ;  /* 0x0000001fff047899 */ /* 0x000fe2000801140e */
[----:B--2---:R-:W2:Y:S04]  /*d710*/  SHFL.BFLY PT, R2, R6, 0x2, 0x1f ;  /* 0x0c401f0006027f89 */ /* 0x004ea800000e0000 */
[----:B---3--:R-:W3:Y:S04]  /*d720*/  SHFL.BFLY PT, R0, R5, 0x2, 0x1f ;  /* 0x0c401f0005007f89 */ /* 0x008ee800000e0000 */
[----:B------:R-:W4:Y:S04]  /*d730*/  SHFL.BFLY PT, R3, R9, 0x2, 0x1f ;  /* 0x0c401f0009037f89 */ /* 0x000f2800000e0000 */
[----:B------:R-:W1:Y:S01]  /*d740*/  SHFL.BFLY PT, R4, R8, 0x2, 0x1f ;  /* 0x0c401f0008047f89 */ /* 0x000e6200000e0000 */
[----:B------:R-:W-:Y:S01]  /*d750*/  MOV R40, R7 ;  /* 0x0000000700287202 */ /* 0x000fe20000000f00 */
[----:B--2---:R-:W-:Y:S01]  /*d760*/  FADD.FTZ R2, R2, R6 ;  /* 0x0000000602027221 */ /* 0x004fe20000010000 */
[----:B---3--:R-:W-:-:S04]  /*d770*/  FADD.FTZ R0, R0, R5 ;  /* 0x0000000500007221 */ /* 0x008fc80000010000 */
[----:B------:R-:W2:Y:S01]  /*d780*/  SHFL.BFLY PT, R6, R2, 0x1, 0x1f ;  /* 0x0c201f0002067f89 */ /* 0x000ea200000e0000 */
[----:B----4-:R-:W-:-:S03]  /*d790*/  FADD.FTZ R3, R3, R9 ;  /* 0x0000000903037221 */ /* 0x010fc60000010000 */
[----:B------:R-:W3:Y:S01]  /*d7a0*/  SHFL.BFLY PT, R5, R0, 0x1, 0x1f ;  /* 0x0c201f0000057f89 */ /* 0x000ee200000e0000 */
[----:B-1----:R-:W-:-:S03]  /*d7b0*/  FADD.FTZ R4, R4, R8 ;  /* 0x0000000804047221 */ /* 0x002fc60000010000 */
[----:B------:R-:W1:Y:S04]  /*d7c0*/  SHFL.BFLY PT, R36, R3, 0x1, 0x1f ;  /* 0x0c201f0003247f89 */ /* 0x000e6800000e0000 */
[----:B------:R-:W4:Y:S01]  /*d7d0*/  SHFL.BFLY PT, R38, R4, 0x1, 0x1f ;  /* 0x0c201f0004267f89 */ /* 0x000f2200000e0000 */
[----:B--2---:R-:W-:Y:S01]  /*d7e0*/  FADD.FTZ R37, R2, R6 ;  /* 0x0000000602257221 */ /* 0x004fe20000010000 */
[C---:B------:R-:W-:Y:S02]  /*d7f0*/  SHF.L.U32 R6, R213.reuse, 0x4, RZ ;  /* 0x00000004d5067819 */ /* 0x040fe400000006ff */
[C---:B------:R-:W-:Y:S01]  /*d800*/  SHF.L.U32 R2, R213.reuse, 0x5, RZ ;  /* 0x00000005d5027819 */ /* 0x040fe200000006ff */
[----:B---3--:R-:W-:Y:S01]  /*d810*/  FADD.FTZ R39, R0, R5 ;  /* 0x0000000500277221 */ /* 0x008fe20000010000 */
[----:B------:R-:W-:Y:S01]  /*d820*/  SHF.L.U32 R0, R213, 0x1, RZ ;  /* 0x00000001d5007819 */ /* 0x000fe200000006ff */
[----:B------:R-:W2:Y:S01]  /*d830*/  MUFU.RCP R7, R37 ;  /* 0x0000002500077308 */ /* 0x000ea20000001000 */
[----:B------:R-:W-:Y:S01]  /*d840*/  LOP3.LUT R6, R6, 0x1c0, RZ, 0xc0, !PT ;  /* 0x000001c006067812 */ /* 0x000fe200078ec0ff */
[----:B-1----:R-:W-:Y:S01]  /*d850*/  FADD.FTZ R36, R3, R36 ;  /* 0x0000002403247221 */ /* 0x002fe20000010000 */
[----:B------:R-:W-:-:S02]  /*d860*/  LOP3.LUT R5, R0, 0x6, RZ, 0xc0, !PT ;  /* 0x0000000600057812 */ /* 0x000fc400078ec0ff */
[----:B------:R-:W-:Y:S01]  /*d870*/  FSETP.NE.FTZ.AND P2, PT, R39, RZ, PT ;  /* 0x000000ff2700720b */ /* 0x000fe20003f55000 */
[----:B----4-:R-:W-:Y:S01]  /*d880*/  FADD.FTZ R38, R4, R38 ;  /* 0x0000002604267221 */ /* 0x010fe20000010000 */
[----:B------:R-:W-:Y:S01]  /*d890*/  LOP3.LUT R5, R5, 0x7c00, R2, 0xf8, !PT ;  /* 0x00007c0005057812 */ /* 0x000fe200078ef802 */
[----:B------:R-:W1:Y:S01]  /*d8a0*/  MUFU.RCP R8, R39 ;  /* 0x0000002700087308 */ /* 0x000e620000001000 */
[----:B------:R-:W-:Y:S02]  /*d8b0*/  LOP3.LUT R2, R6, 0x38, R0, 0xf8, !PT ;  /* 0x0000003806027812 */ /* 0x000fe400078ef800 */
[----:B------:R-:W-:Y:S02]  /*d8c0*/  FSETP.NE.FTZ.AND P3, PT, R37, RZ, PT ;  /* 0x000000ff2500720b */ /* 0x000fe40003f75000 */
[----:B------:R-:W-:Y:S02]  /*d8d0*/  LOP3.LUT R6, R5, R2, RZ, 0xfc, !PT ;  /* 0x0000000205067212 */ /* 0x000fe400078efcff */
[----:B------:R-:W-:Y:S01]  /*d8e0*/  FSETP.NE.FTZ.AND P1, PT, R36, RZ, PT ;  /* 0x000000ff2400720b */ /* 0x000fe20003f35000 */
[----:B------:R-:W3:Y:S01]  /*d8f0*/  MUFU.RCP R5, R36 ;  /* 0x0000002400057308 */ /* 0x000ee20000001000 */
[----:B------:R-:W-:-:S02]  /*d900*/  FSETP.NE.FTZ.AND P0, PT, R38, RZ, PT ;  /* 0x000000ff2600720b */ /* 0x000fc40003f15000 */
[----:B--2---:R-:W-:-:S05]  /*d910*/  FSEL R0, R7, 1, P3 ;  /* 0x3f80000007007808 */ /* 0x004fca0001800000 */
[----:B------:R-:W2:Y:S01]  /*d920*/  MUFU.RCP R4, R38 ;  /* 0x0000002600047308 */ /* 0x000ea20000001000 */
[----:B-1----:R-:W-:Y:S01]  /*d930*/  FSEL R2, R8, 1, P2 ;  /* 0x3f80000008027808 */ /* 0x002fe20001000000 */
[C---:B------:R-:W-:Y:S01]  /*d940*/  FMUL.FTZ R176, R0.reuse, R176 ;  /* 0x000000b000b07220 */ /* 0x040fe20000410000 */
[C---:B------:R-:W-:Y:S01]  /*d950*/  FMUL.FTZ R7, R0.reuse, R177 ;  /* 0x000000b100077220 */ /* 0x040fe20000410000 */
[C---:B------:R-:W-:Y:S01]  /*d960*/  FMUL.FTZ R184, R0.reuse, R184 ;  /* 0x000000b800b87220 */ /* 0x040fe20000410000 */
[----:B------:R-:W-:Y:S01]  /*d970*/  FMUL.FTZ R185, R0, R185 ;  /* 0x000000b900b97220 */ /* 0x000fe20000410000 */
[C---:B------:R-:W-:Y:S01]  /*d980*/  FMUL.FTZ R178, R2.reuse, R178 ;  /* 0x000000b202b27220 */ /* 0x040fe20000410000 */
[----:B------:R-:W-:Y:S01]  /*d990*/  FMUL.FTZ R3, R2, R179 ;  /* 0x000000b302037220 */ /* 0x000fe20000410000 */
[C---:B------:R-:W-:Y:S01]  /*d9a0*/  FMUL.FTZ R132, R0.reuse, R132 ;  /* 0x0000008400847220 */ /* 0x040fe20000410000 */
[----:B---3--:R-:W-:Y:S01]  /*d9b0*/  FSEL R5, R5, 1, P1 ;  /* 0x3f80000005057808 */ /* 0x008fe20000800000 */
[C---:B------:R-:W-:Y:S01]  /*d9c0*/  FMUL.FTZ R18, R0.reuse, R133 ;  /* 0x0000008500127220 */ /* 0x040fe20000410000 */
[C---:B------:R-:W-:Y:S01]  /*d9d0*/  FMUL.FTZ R188, R0.reuse, R188 ;  /* 0x000000bc00bc7220 */ /* 0x040fe20000410000 */
[C---:B------:R-:W-:Y:S01]  /*d9e0*/  FMUL.FTZ R14, R0.reuse, R189 ;  /* 0x000000bd000e7220 */ /* 0x040fe20000410000 */
[C---:B------:R-:W-:Y:S01]  /*d9f0*/  FMUL.FTZ R144, R0.reuse, R144 ;  /* 0x0000009000907220 */ /* 0x040fe20000410000 */
[C---:B------:R-:W-:Y:S01]  /*da00*/  FMUL.FTZ R25, R0.reuse, R145 ;  /* 0x0000009100197220 */ /* 0x040fe20000410000 */
[C---:B------:R-:W-:Y:S01]  /*da10*/  FMUL.FTZ R152, R0.reuse, R152 ;  /* 0x0000009800987220 */ /* 0x040fe20000410000 */
[----:B------:R-:W-:Y:S01]  /*da20*/  FMUL.FTZ R22, R0, R153 ;  /* 0x0000009900167220 */ /* 0x000fe20000410000 */
[----:B--2---:R-:W-:Y:S01]  /*da30*/  FSEL R4, R4, 1, P0 ;  /* 0x3f80000004047808 */ /* 0x004fe20000000000 */
[C---:B------:R-:W-:Y:S01]  /*da40*/  FMUL.FTZ R196, R0.reuse, R196 ;  /* 0x000000c400c47220 */ /* 0x040fe20000410000 */
[C---:B------:R-:W-:Y:S01]  /*da50*/  FMUL.FTZ R31, R0.reuse, R197 ;  /* 0x000000c5001f7220 */ /* 0x040fe20000410000 */
[C---:B------:R-:W-:Y:S01]  /*da60*/  FMUL.FTZ R200, R0.reuse, R200 ;  /* 0x000000c800c87220 */ /* 0x040fe20000410000 */
[----:B------:R-:W-:Y:S01]  /*da70*/  FMUL.FTZ R29, R0, R201 ;  /* 0x000000c9001d7220 */ /* 0x000fe20000410000 */
[C---:B------:R-:W-:Y:S01]  /*da80*/  FMUL.FTZ R186, R2.reuse, R186 ;  /* 0x000000ba02ba7220 */ /* 0x040fe20000410000 */
[----:B------:R-:W-:Y:S01]  /*da90*/  FMUL.FTZ R8, R2, R187 ;  /* 0x000000bb02087220 */ /* 0x000fe20000410000 */
[----:B------:R-:W-:Y:S01]  /*daa0*/  LEA R0, R6, UR6, 0x1 ;  /* 0x0000000606007c11 */ /* 0x000fe2000f8e08ff */
[C---:B------:R-:W-:Y:S01]  /*dab0*/  FMUL.FTZ R172, R5.reuse, R172 ;  /* 0x000000ac05ac7220 */ /* 0x040fe20000410000 */
[----:B------:R-:W-:Y:S01]  /*dac0*/  FMUL.FTZ R10, R5, R173 ;  /* 0x000000ad050a7220 */ /* 0x000fe20000410000 */
[C---:B------:R-:W-:Y:S01]  /*dad0*/  FMUL.FTZ R174, R4.reuse, R174 ;  /* 0x000000ae04ae7220 */ /* 0x040fe20000410000 */
[----:B------:R-:W-:Y:S01]  /*dae0*/  FMUL.FTZ R9, R4, R175 ;  /* 0x000000af04097220 */ /* 0x000fe20000410000 */
[----:B------:R-:W-:Y:S01]  /*daf0*/  F2FP.BF16.F32.PACK_AB R3, R3, R178 ;  /* 0x000000b20303723e */ /* 0x000fe200000010ff */
[C---:B------:R-:W-:Y:S01]  /*db00*/  FMUL.FTZ R134, R2.reuse, R134 ;  /* 0x0000008602867220 */ /* 0x040fe20000410000 */
        /* <DEDUP_REMOVED lines=10> */
[----:B------:R-:W-:Y:S01]  /*dbb0*/  FMUL.FTZ R28, R2, R203 ;  /* 0x000000cb021c7220 */ /* 0x000fe20000410000 */
[----:B------:R-:W-:Y:S01]  /*dbc0*/  F2FP.BF16.F32.PACK_AB R7, R7, R176 ;  /* 0x000000b00707723e */ /* 0x000fe200000010ff */
[----:B------:R-:W-:Y:S01]  /*dbd0*/  FMUL.FTZ R180, R5, R180 ;  /* 0x000000b405b47220 */ /* 0x000fe20000410000 */
[----:B------:R-:W-:Y:S01]  /*dbe0*/  F2FP.BF16.F32.PACK_AB R2, R185, R184 ;  /* 0x000000b8b902723e */ /* 0x000fe200000010ff */
[----:B------:R-:W-:Y:S01]  /*dbf0*/  FMUL.FTZ R20, R5, R181 ;  /* 0x000000b505147220 */ /* 0x000fe20000410000 */
[----:B------:R-:W-:Y:S01]  /*dc00*/  IADD3 R6, PT, PT, R35, R0, RZ ;  /* 0x0000000023067210 */ /* 0x000fe20007ffe0ff */
[C---:B------:R-:W-:Y:S01]  /*dc10*/  FMUL.FTZ R182, R4.reuse, R182 ;  /* 0x000000b604b67220 */ /* 0x040fe20000410000 */
[----:B------:R-:W-:Y:S01]  /*dc20*/  FMUL.FTZ R19, R4, R183 ;  /* 0x000000b704137220 */ /* 0x000fe20000410000 */
[----:B------:R-:W-:Y:S01]  /*dc30*/  F2FP.BF16.F32.PACK_AB R8, R8, R186 ;  /* 0x000000ba0808723e */ /* 0x000fe200000010ff */
[----:B------:R1:W-:Y:S01]  /*dc40*/  STS [R0+0x400], R3 ;  /* 0x0004000300007388 */ /* 0x0003e20000000800 */
[----:B------:R-:W-:Y:S01]  /*dc50*/  F2FP.BF16.F32.PACK_AB R10, R10, R172 ;  /* 0x000000ac0a0a723e */ /* 0x000fe200000010ff */
[----:B------:R-:W-:Y:S01]  /*dc60*/  FMUL.FTZ R136, R5, R136 ;  /* 0x0000008805887220 */ /* 0x000fe20000410000 */
[----:B------:R-:W-:Y:S01]  /*dc70*/  F2FP.BF16.F32.PACK_AB R9, R9, R174 ;  /* 0x000000ae0909723e */ /* 0x000fe200000010ff */
[C---:B------:R-:W-:Y:S01]  /*dc80*/  FMUL.FTZ R16, R5.reuse, R137 ;  /* 0x0000008905107220 */ /* 0x040fe20000410000 */
[C---:B------:R-:W-:Y:S01]  /*dc90*/  FMUL.FTZ R138, R4.reuse, R138 ;  /* 0x0000008a048a7220 */ /* 0x040fe20000410000 */
[C---:B------:R-:W-:Y:S01]  /*dca0*/  FMUL.FTZ R15, R4.reuse, R139 ;  /* 0x0000008b040f7220 */ /* 0x040fe20000410000 */
[----:B------:R-:W-:Y:S01]  /*dcb0*/  STS [R0], R7 ;  /* 0x0000000700007388 */ /* 0x000fe20000000800 */
[C---:B------:R-:W-:Y:S01]  /*dcc0*/  FMUL.FTZ R140, R5.reuse, R140 ;  /* 0x0000008c058c7220 */ /* 0x040fe20000410000 */
[C---:B------:R-:W-:Y:S01]  /*dcd0*/  FMUL.FTZ R12, R5.reuse, R141 ;  /* 0x0000008d050c7220 */ /* 0x040fe20000410000 */
[C---:B------:R-:W-:Y:S01]  /*dce0*/  FMUL.FTZ R142, R4.reuse, R142 ;  /* 0x0000008e048e7220 */ /* 0x040fe20000410000 */
[----:B------:R-:W-:Y:S01]  /*dcf0*/  FMUL.FTZ R11, R4, R143 ;  /* 0x0000008f040b7220 */ /* 0x000fe20000410000 */
[----:B------:R2:W-:Y:S01]  /*dd00*/  STS [R6], R2 ;  /* 0x0000000206007388 */ /* 0x0005e20000000800 */
[----:B------:R-:W-:Y:S01]  /*dd10*/  F2FP.BF16.F32.PACK_AB R20, R20, R180 ;  /* 0x000000b41414723e */ /* 0x000fe200000010ff */
[----:B------:R-:W-:Y:S01]  /*dd20*/  FMUL.FTZ R148, R5, R148 ;  /* 0x0000009405947220 */ /* 0x000fe20000410000 */
[----:B------:R-:W-:Y:S01]  /*dd30*/  F2FP.BF16.F32.PACK_AB R19, R19, R182 ;  /* 0x000000b61313723e */ /* 0x000fe200000010ff */
[----:B------:R-:W-:Y:S01]  /*dd40*/  STS [R6+0x400], R8 ;  /* 0x0004000806007388 */ /* 0x000fe20000000800 */
[----:B------:R-:W-:Y:S01]  /*dd50*/  F2FP.BF16.F32.PACK_AB R18, R18, R132 ;  /* 0x000000841212723e */ /* 0x000fe200000010ff */
[----:B------:R-:W-:Y:S01]  /*dd60*/  FMUL.FTZ R23, R5, R149 ;  /* 0x0000009505177220 */ /* 0x000fe20000410000 */
[----:B------:R-:W-:Y:S01]  /*dd70*/  F2FP.BF16.F32.PACK_AB R17, R17, R134 ;  /* 0x000000861111723e */ /* 0x000fe200000010ff */
[----:B------:R3:W-:Y:S01]  /*dd80*/  STS [R0+0x2000], R10 ;  /* 0x0020000a00007388 */ /* 0x0007e20000000800 */
[----:B------:R-:W-:Y:S01]  /*dd90*/  F2FP.BF16.F32.PACK_AB R14, R14, R188 ;  /* 0x000000bc0e0e723e */ /* 0x000fe200000010ff */
[----:B------:R-:W-:Y:S01]  /*dda0*/  FMUL.FTZ R150, R4, R150 ;  /* 0x0000009604967220 */ /* 0x000fe20000410000 */
[----:B------:R-:W-:Y:S01]  /*ddb0*/  F2FP.BF16.F32.PACK_AB R13, R13, R190 ;  /* 0x000000be0d0d723e */ /* 0x000fe200000010ff */
[----:B------:R4:W-:Y:S01]  /*ddc0*/  STS [R0+0x2400], R9 ;  /* 0x0024000900007388 */ /* 0x0009e20000000800 */
[----:B-1----:R-:W-:Y:S01]  /*ddd0*/  IADD3 R3, PT, PT, R248, R0, RZ ;  /* 0x00000000f8037210 */ /* 0x002fe20007ffe0ff */
        /* <DEDUP_REMOVED lines=9> */
[----:B------:R-:W-:Y:S01]  /*de70*/  FMUL.FTZ R194, R4, R194 ;  /* 0x000000c204c27220 */ /* 0x000fe20000410000 */
[----:B------:R-:W-:Y:S01]  /*de80*/  STS [R3], R18 ;  /* 0x0000001203007388 */ /* 0x000fe20000000800 */
[----:B--2---:R-:W-:Y:S01]  /*de90*/  IADD3 R2, PT, PT, R0, 0x40, RZ ;  /* 0x0000004000027810 */ /* 0x004fe20007ffe0ff */
[----:B------:R-:W-:Y:S01]  /*dea0*/  FMUL.FTZ R32, R4, R195 ;  /* 0x000000c304207220 */ /* 0x000fe20000410000 */
[----:B------:R-:W-:Y:S01]  /*deb0*/  @P4 IADD3 R2, PT, PT, R0, -0x40, RZ ;  /* 0xffffffc000024810 */ /* 0x000fe20007ffe0ff */
[----:B------:R-:W-:Y:S01]  /*dec0*/  STS [R3+0x400], R17 ;  /* 0x0004001103007388 */ /* 0x000fe20000000800 */
[----:B------:R-:W-:Y:S01]  /*ded0*/  F2FP.BF16.F32.PACK_AB R25, R25, R144 ;  /* 0x000000901919723e */ /* 0x000fe200000010ff */
[C---:B------:R-:W-:Y:S01]  /*dee0*/  FMUL.FTZ R156, R5.reuse, R156 ;  /* 0x0000009c059c7220 */ /* 0x040fe20000410000 */
[----:B------:R-:W-:Y:S01]  /*def0*/  F2FP.BF16.F32.PACK_AB R24, R24, R146 ;  /* 0x000000921818723e */ /* 0x000fe200000010ff */
[----:B------:R-:W-:Y:S01]  /*df00*/  FMUL.FTZ R34, R5, R157 ;  /* 0x0000009d05227220 */ /* 0x000fe20000410000 */
[C---:B------:R-:W-:Y:S01]  /*df10*/  FMUL.FTZ R158, R4.reuse, R158 ;  /* 0x0000009e049e7220 */ /* 0x040fe20000410000 */
[----:B------:R-:W-:Y:S01]  /*df20*/  FMUL.FTZ R33, R4, R159 ;  /* 0x0000009f04217220 */ /* 0x000fe20000410000 */
[----:B------:R-:W-:Y:S01]  /*df30*/  F2FP.BF16.F32.PACK_AB R22, R22, R152 ;  /* 0x000000981616723e */ /* 0x000fe200000010ff */
[----:B---3--:R-:W2:Y:S01]  /*df40*/  @P3 LDC R10, c[0x0][0x458] ;  /* 0x00011600ff0a3b82 */ /* 0x008ea20000000800 */
[----:B----4-:R-:W-:Y:S01]  /*df50*/  IADD3 R0, PT, PT, R35, R3, RZ ;  /* 0x0000000323007210 */ /* 0x010fe20007ffe0ff */
[----:B------:R3:W4:Y:S01]  /*df60*/  @P3 MUFU.LG2 R9, R37 ;  /* 0x0000002500093308 */ /* 0x0007220000000c00 */
[----:B------:R-:W-:Y:S01]  /*df70*/  F2FP.BF16.F32.PACK_AB R21, R21, R154 ;  /* 0x0000009a1515723e */ /* 0x000fe200000010ff */
[----:B------:R-:W-:Y:S01]  /*df80*/  FMUL.FTZ R160, R5, R160 ;  /* 0x000000a005a07220 */ /* 0x000fe20000410000 */
[----:B------:R-:W-:Y:S01]  /*df90*/  F2FP.BF16.F32.PACK_AB R23, R23, R148 ;  /* 0x000000941717723e */ /* 0x000fe200000010ff */
[----:B------:R-:W-:Y:S01]  /*dfa0*/  STS [R0], R14 ;  /* 0x0000000e00007388 */ /* 0x000fe20000000800 */
[----:B------:R-:W-:Y:S01]  /*dfb0*/  F2FP.BF16.F32.PACK_AB R27, R27, R150 ;  /* 0x000000961b1b723e */ /* 0x000fe200000010ff */
[----:B------:R-:W-:Y:S01]  /*dfc0*/  FMUL.FTZ R162, R4, R162 ;  /* 0x000000a204a27220 */ /* 0x000fe20000410000 */
[----:B-1----:R-:W-:Y:S01]  /*dfd0*/  IADD3 R6, PT, PT, R35, R2, RZ ;  /* 0x0000000223067210 */ /* 0x002fe20007ffe0ff */
[----:B------:R-:W-:Y:S01]  /*dfe0*/  STS [R0+0x400], R13 ;  /* 0x0004000d00007388 */ /* 0x000fe20000000800 */
[----:B------:R-:W-:-:S02]  /*dff0*/  F2FP.BF16.F32.PACK_AB R26, R26, R192 ;  /* 0x000000c01a1a723e */ /* 0x000fc400000010ff */
[----:B------:R-:W-:Y:S01]  /*e000*/  F2FP.BF16.F32.PACK_AB R32, R32, R194 ;  /* 0x000000c22020723e */ /* 0x000fe200000010ff */
[----:B------:R-:W-:Y:S01]  /*e010*/  STS [R3+0x2000], R16 ;  /* 0x0020001003007388 */ /* 0x000fe20000000800 */
[----:B------:R-:W-:Y:S02]  /*e020*/  F2FP.BF16.F32.PACK_AB R31, R31, R196 ;  /* 0x000000c41f1f723e */ /* 0x000fe400000010ff */
[----:B------:R-:W-:Y:S01]  /*e030*/  F2FP.BF16.F32.PACK_AB R30, R30, R198 ;  /* 0x000000c61e1e723e */ /* 0x000fe200000010ff */
[----:B------:R-:W-:Y:S01]  /*e040*/  STS [R3+0x2400], R15 ;  /* 0x0024000f03007388 */ /* 0x000fe20000000800 */
[----:B------:R-:W-:Y:S02]  /*e050*/  F2FP.BF16.F32.PACK_AB R29, R29, R200 ;  /* 0x000000c81d1d723e */ /* 0x000fe400000010ff */
[----:B------:R-:W-:Y:S01]  /*e060*/  F2FP.BF16.F32.PACK_AB R28, R28, R202 ;  /* 0x000000ca1c1c723e */ /* 0x000fe200000010ff */
[----:B------:R-:W-:Y:S01]  /*e070*/  STS [R0+0x2000], R12 ;  /* 0x0020000c00007388 */ /* 0x000fe20000000800 */
[----:B------:R-:W-:-:S02]  /*e080*/  F2FP.BF16.F32.PACK_AB R34, R34, R156 ;  /* 0x0000009c2222723e */ /* 0x000fc400000010ff */
[----:B------:R-:W-:Y:S01]  /*e090*/  F2FP.BF16.F32.PACK_AB R33, R33, R158 ;  /* 0x0000009e2121723e */ /* 0x000fe200000010ff */
[----:B------:R1:W-:Y:S04]  /*e0a0*/  STS [R0+0x2400], R11 ;  /* 0x0024000b00007388 */ /* 0x0003e80000000800 */
[----:B------:R-:W-:Y:S04]  /*e0b0*/  STS [R2], R25 ;  /* 0x0000001902007388 */ /* 0x000fe80000000800 */
[----:B------:R-:W-:Y:S04]  /*e0c0*/  STS [R2+0x400], R24 ;  /* 0x0004001802007388 */ /* 0x000fe80000000800 */
[----:B------:R-:W-:Y:S04]  /*e0d0*/  STS [R6], R22 ;  /* 0x0000001606007388 */ /* 0x000fe80000000800 */
[----:B------:R-:W-:Y:S04]  /*e0e0*/  STS [R6+0x400], R21 ;  /* 0x0004001506007388 */ /* 0x000fe80000000800 */
[----:B------:R-:W-:Y:S04]  /*e0f0*/  STS [R2+0x2000], R23 ;  /* 0x0020001702007388 */ /* 0x000fe80000000800 */
[----:B------:R3:W-:Y:S01]  /*e100*/  STS [R2+0x2400], R27 ;  /* 0x0024001b02007388 */ /* 0x0007e20000000800 */
[----:B-1----:R-:W-:-:S03]  /*e110*/  IADD3 R0, PT, PT, R248, R2, RZ ;  /* 0x00000002f8007210 */ /* 0x002fc60007ffe0ff */
[----:B------:R-:W-:Y:S01]  /*e120*/  STS [R6+0x2000], R26 ;  /* 0x0020001a06007388 */ /* 0x000fe20000000800 */
[----:B------:R-:W-:-:S03]  /*e130*/  IADD3 R3, PT, PT, R35, R0, RZ ;  /* 0x0000000023037210 */ /* 0x000fc60007ffe0ff */
[----:B------:R-:W-:Y:S04]  /*e140*/  STS [R6+0x2400], R32 ;  /* 0x0024002006007388 */ /* 0x000fe80000000800 */
[----:B------:R-:W-:Y:S04]  /*e150*/  STS [R0], R31 ;  /* 0x0000001f00007388 */ /* 0x000fe80000000800 */
[----:B------:R-:W-:Y:S04]  /*e160*/  STS [R0+0x400], R30 ;  /* 0x0004001e00007388 */ /* 0x000fe80000000800 */
[----:B------:R-:W-:Y:S04]  /*e170*/  STS [R3], R29 ;  /* 0x0000001d03007388 */ /* 0x000fe80000000800 */
[----:B------:R-:W-:Y:S01]  /*e180*/  STS [R3+0x400], R28 ;  /* 0x0004001c03007388 */ /* 0x000fe20000000800 */
[----:B---3--:R-:W-:-:S03]  /*e190*/  LOP3.LUT R2, R40, 0x1f8, RZ, 0xc0, !PT ;  /* 0x000001f828027812 */ /* 0x008fc600078ec0ff */
[----:B------:R-:W-:Y:S04]  /*e1a0*/  STS [R0+0x2000], R34 ;  /* 0x0020002200007388 */ /* 0x000fe80000000800 */
[----:B------:R1:W-:Y:S02]  /*e1b0*/  STS [R0+0x2400], R33 ;  /* 0x0024002100007388 */ /* 0x0003e40000000800 */
[----:B-1----:R-:W-:Y:S01]  /*e1c0*/  LOP3.LUT R0, R2, 0x38, R213, 0x78, !PT ;  /* 0x0000003802007812 */ /* 0x002fe200078e78d5 */
[----:B------:R-:W-:-:S03]  /*e1d0*/  FMUL.FTZ R2, R5, R161 ;  /* 0x000000a105027220 */ /* 0x000fc60000410000 */
[----:B------:R-:W-:Y:S01]  /*e1e0*/  LOP3.LUT R6, R0, 0x1e00, R40, 0xf8, !PT ;  /* 0x00001e0000067812 */ /* 0x000fe200078ef828 */
[----:B------:R-:W-:Y:S01]  /*e1f0*/  FMUL.FTZ R0, R4, R163 ;  /* 0x000000a304007220 */ /* 0x000fe20000410000 */
[----:B------:R-:W-:-:S04]  /*e200*/  F2FP.BF16.F32.PACK_AB R2, R2, R160 ;  /* 0x000000a00202723e */ /* 0x000fc800000010ff */
[----:B------:R-:W-:Y:S01]  /*e210*/  F2FP.BF16.F32.PACK_AB R0, R0, R162 ;  /* 0x000000a20000723e */ /* 0x000fe200000010ff */
[----:B--2-4-:R-:W-:Y:S06]  /*e220*/  BRA.U UP1, `(.L_x_42) ;  /* 0x0000000101207547 */ /* 0x014fec000b800000 */
[----:B------:R-:W-:Y:S01]  /*e230*/  UISETP.NE.AND UP1, UPT, UR13, URZ, UPT ;  /* 0x000000ff0d00728c */ /* 0x000fe2000bf25270 */
[----:B------:R-:W1:Y:S10]  /*e240*/  LDCU UR13, c[0x0][0x3e0] ;  /* 0x00007c00ff0d77ac */ /* 0x000e740008000800 */
[----:B------:R-:W1:Y:S01]  /*e250*/  @UP1 LDCU UR5, c[0x0][0x454] ;  /* 0x00008a80ff0517ac */ /* 0x000e620008000800 */
[----:B------:R-:W-:Y:S01]  /*e260*/  @UP1 UMOV UR19, 0x1 ;  /* 0x0000000100131882 */ /* 0x000fe20000000000 */
[----:B------:R-:W2:Y:S01]  /*e270*/  @UP1 LDCU UR15, c[0x0][0x454] ;  /* 0x00008a80ff0f17ac */ /* 0x000ea20008000800 */
[----:B------:R-:W-:Y:S01]  /*e280*/  @!UP1 UMOV UR19, 0x1 ;  /* 0x0000000100139882 */ /* 0x000fe20000000000 */
[----:B-1----:R-:W-:-:S02]  /*e290*/  @UP1 UIMAD UR5, UR5, UR13, URZ ;  /* 0x0000000d050512a4 */ /* 0x002fc4000f8e02ff */
[----:B--2---:R-:W-:-:S12]  /*e2a0*/  @!UP1 UIMAD UR5, UR12, UR13, URZ ;  /* 0x0000000d0c0592a4 */ /* 0x004fd8000f8e02ff */
.L_x_42:
[----:B------:R1:W-:Y:S01]  /*e2b0*/  STS [R3+0x2000], R2 ;  /* 0x0020000203007388 */ /* 0x0003e20000000800 */
[----:B------:R-:W-:Y:S01]  /*e2c0*/  LEA R19, R6, UR6, 0x1 ;  /* 0x0000000606137c11 */ /* 0x000fe2000f8e08ff */
[----:B------:R-:W2:Y:S01]  /*e2d0*/  @P2 LDC R7, c[0x0][0x458] ;  /* 0x00011600ff072b82 */ /* 0x000ea20000000800 */
[----:B------:R-:W3:Y:S01]  /*e2e0*/  @P2 MUFU.LG2 R8, R39 ;  /* 0x0000002700082308 */ /* 0x000ee20000000c00 */
[----:B------:R4:W-:Y:S01]  /*e2f0*/  STS [R3+0x2400], R0 ;  /* 0x0024000003007388 */ /* 0x0009e20000000800 */
[----:B------:R-:W-:Y:S01]  /*e300*/  MOV R22, 0x7f800000 ;  /* 0x7f80000000167802 */ /* 0x000fe20000000f00 */
[----:B------:R-:W-:Y:S01]  /*e310*/  UIMAD UR15, UR8, UR15, URZ ;  /* 0x0000000f080f72a4 */ /* 0x000fe2000f8e02ff */
[----:B------:R-:W-:Y:S03]  /*e320*/  BSSY.RECONVERGENT B0, `(.L_x_43) ;  /* 0x0000044000007945 */ /* 0x000fe60003800200 */
[----:B------:R-:W-:Y:S01]  /*e330*/  BAR.SYNC.DEFER_BLOCKING 0x0 ;  /* 0x0000000000007b1d */ /* 0x000fe20000010000 */
[----:B------:R-:W-:Y:S01]  /*e340*/  UIMAD UR6, UR11, UR19, URZ ;  /* 0x000000130b0672a4 */ /* 0x000fe2000f8e02ff */
[----:B------:R-:W-:Y:S01]  /*e350*/  MOV R18, 0x7f800000 ;  /* 0x7f80000000127802 */ /* 0x000fe20000000f00 */
[----:B------:R-:W-:Y:S01]  /*e360*/  @!UP0 UIMAD UR15, UR10, UR5, UR15 ;  /* 0x000000050a0f82a4 */ /* 0x000fe2000f8e020f */
[----:B------:R-:W-:Y:S01]  /*e370*/  MOV R17, 0x7f800000 ;  /* 0x7f80000000117802 */ /* 0x000fe20000000f00 */
[----:B------:R-:W-:-:S03]  /*e380*/  USEL UR14, UR14, URZ, UP0 ;  /* 0x000000ff0e0e7287 */ /* 0x000fc60008000000 */
[----:B------:R-:W5:Y:S01]  /*e390*/  @P1 LDC R6, c[0x0][0x458] ;  /* 0x00011600ff061b82 */ /* 0x000f620000000800 */
[----:B------:R-:W3:Y:S01]  /*e3a0*/  @P0 MUFU.LG2 R4, R38 ;  /* 0x0000002600040308 */ /* 0x000ee20000000c00 */
[----:B------:R-:W-:Y:S01]  /*e3b0*/  USHF.L.U32 UR10, UR6, 0x7, URZ ;  /* 0x00000007060a7899 */ /* 0x000fe200080006ff */
[----:B------:R-:W-:Y:S01]  /*e3c0*/  MOV R16, 0x7f800000 ;  /* 0x7f80000000107802 */ /* 0x000fe20000000f00 */
[----:B------:R-:W-:Y:S02]  /*e3d0*/  USEL UR4, UR4, URZ, UP0 ;  /* 0x000000ff04047287 */ /* 0x000fe40008000000 */
[----:B------:R-:W-:Y:S02]  /*e3e0*/  USHF.R.S32.HI UR6, URZ, 0x1f, UR15 ;  /* 0x0000001fff067899 */ /* 0x000fe4000801140f */
[----:B------:R-:W5:Y:S01]  /*e3f0*/  @P0 LDC R5, c[0x0][0x458] ;  /* 0x00011600ff050b82 */ /* 0x000f620000000800 */
[----:B------:R-:W-:Y:S01]  /*e400*/  USHF.R.S32.HI UR5, URZ, 0x1f, UR10 ;  /* 0x0000001fff057899 */ /* 0x000fe2000801140a */
[----:B-1----:R-:W1:Y:S01]  /*e410*/  @P1 MUFU.LG2 R2, R36 ;  /* 0x0000002400021308 */ /* 0x002e620000000c00 */
[----:B------:R-:W-:Y:S01]  /*e420*/  UIADD3 UR14, UP1, UP0, UR10, UR14, UR15 ;  /* 0x0000000e0a0e7290 */ /* 0x000fe2000f83e00f */
[----:B----4-:R-:W-:Y:S01]  /*e430*/  @P3 FMUL.FTZ R0, R9, 0.69314718246459960938 ;  /* 0x3f31721809003820 */ /* 0x010fe20000410000 */
[----:B---3--:R-:W-:-:S02]  /*e440*/  @P2 FMUL.FTZ R3, R8, 0.69314718246459960938 ;  /* 0x3f31721808032820 */ /* 0x008fc40000410000 */
[----:B------:R-:W-:Y:S01]  /*e450*/  UIADD3.X UR4, UPT, UPT, UR5, UR4, UR6, UP1, UP0 ;  /* 0x0000000405047290 */ /* 0x000fe20008fe0406 */
[----:B------:R3:W4:Y:S01]  /*e460*/  LDS.128 R24, [R19+0x3800] ;  /* 0x0038000013187984 */ /* 0x0007220000000c00 */
[----:B------:R-:W-:Y:S01]  /*e470*/  @P3 FFMA.FTZ R22, R168, R10, R0 ;  /* 0x0000000aa8163223 */ /* 0x000fe20000010000 */
[----:B------:R-:W-:Y:S01]  /*e480*/  LOP3.LUT P3, RZ, R213, 0x3, RZ, 0xc0, !PT ;  /* 0x00000003d5ff7812 */ /* 0x000fe2000786c0ff */
[----:B------:R-:W-:Y:S01]  /*e490*/  @P0 FMUL.FTZ R0, R4, 0.69314718246459960938 ;  /* 0x3f31721804000820 */ /* 0x000fe20000410000 */
[----:B--2---:R-:W-:Y:S01]  /*e4a0*/  @P2 FFMA.FTZ R18, R167, R7, R3 ;  /* 0x00000007a7122223 */ /* 0x004fe20000010003 */
[----:B------:R-:W-:Y:S01]  /*e4b0*/  SHF.R.U32.HI R8, RZ, 0x3, R213 ;  /* 0x00000003ff087819 */ /* 0x000fe200000116d5 */
[----:B-1----:R-:W-:-:S04]  /*e4c0*/  @P1 FMUL.FTZ R2, R2, 0.69314718246459960938 ;  /* 0x3f31721802021820 */ /* 0x002fc80000410000 */
[----:B-----5:R-:W-:Y:S01]  /*e4d0*/  @P1 FFMA.FTZ R17, R166, R6, R2 ;  /* 0x00000006a6111223 */ /* 0x020fe20000010002 */
[----:B------:R-:W-:-:S04]  /*e4e0*/  @P0 FFMA.FTZ R16, R164, R5, R0 ;  /* 0x00000005a4100223 */ /* 0x000fc80000010000 */
[----:B---34-:R-:W-:Y:S05]  /*e4f0*/  @P3 BRA `(.L_x_44) ;  /* 0x0000000000983947 */ /* 0x018fea0003800000 */
[----:B------:R-:W-:Y:S02]  /*e500*/  LOP3.LUT R2, R215, 0x30, RZ, 0xc0, !PT ;  /* 0x00000030d7027812 */ /* 0x000fe400078ec0ff */
[----:B------:R-:W-:-:S04]  /*e510*/  SHF.R.U32.HI R0, RZ, 0x2, R213 ;  /* 0x00000002ff007819 */ /* 0x000fc800000116d5 */
[----:B------:R-:W-:-:S04]  /*e520*/  LOP3.LUT R0, R2, 0x7, R0, 0xf8, !PT ;  /* 0x0000000702007812 */ /* 0x000fc800078ef800 */
[C---:B------:R-:W-:Y:S01]  /*e530*/  ISETP.GE.AND P6, PT, R0.reuse, UR7, PT ;  /* 0x0000000700007c0c */ /* 0x040fe2000bfc6270 */
[C---:B------:R-:W-:Y:S01]  /*e540*/  VIADD R2, R0.reuse, 0x8 ;  /* 0x0000000800027836 */ /* 0x040fe20000000000 */
[C---:B------:R-:W-:Y:S01]  /*e550*/  LOP3.LUT R5, R0.reuse, 0x40, RZ, 0xfc, !PT ;  /* 0x0000004000057812 */ /* 0x040fe200078efcff */
[----:B------:R-:W-:-:S03]  /*e560*/  VIADD R4, R0, 0x48 ;  /* 0x0000004800047836 */ /* 0x000fc60000000000 */
[----:B------:R-:W-:Y:S02]  /*e570*/  ISETP.GE.AND P5, PT, R2, UR7, PT ;  /* 0x0000000702007c0c */ /* 0x000fe4000bfa6270 */
[----:B------:R-:W-:Y:S02]  /*e580*/  ISETP.GE.AND P4, PT, R5, UR7, PT ;  /* 0x0000000705007c0c */ /* 0x000fe4000bf86270 */
[----:B------:R-:W-:-:S03]  /*e590*/  ISETP.GE.AND P3, PT, R4, UR7, PT ;  /* 0x0000000704007c0c */ /* 0x000fc6000bf66270 */
[----:B------:R-:W1:Y:S01]  /*e5a0*/  @!P6 LDC.64 R10, c[0x0][0x420] ;  /* 0x00010800ff0aeb82 */ /* 0x000e620000000a00 */
[----:B------:R-:W-:-:S05]  /*e5b0*/  @!P6 IMAD R3, R0, UR19, RZ ;  /* 0x000000130003ec24 */ /* 0x000fca000f8e02ff */
[----:B------:R-:W-:Y:S01]  /*e5c0*/  @!P6 IADD3 R0, P0, PT, R3, UR14, RZ ;  /* 0x0000000e0300ec10 */ /* 0x000fe2000ff1e0ff */
[----:B------:R-:W-:Y:S01]  /*e5d0*/  @!P5 IMAD R2, R2, UR19, RZ ;  /* 0x000000130202dc24 */ /* 0x000fe2000f8e02ff */
[----:B------:R-:W2:Y:S01]  /*e5e0*/  @!P5 LDC.64 R12, c[0x0][0x420] ;  /* 0x00010800ff0cdb82 */ /* 0x000ea20000000a00 */
[----:B------:R-:W-:Y:S01]  /*e5f0*/  @!P4 IMAD R5, R5, UR19, RZ ;  /* 0x000000130505cc24 */ /* 0x000fe2000f8e02ff */
[----:B------:R-:W-:Y:S01]  /*e600*/  @!P6 LEA.HI.X.SX32 R6, R3, UR4, 0x1, P0 ;  /* 0x000000040306ec11 */ /* 0x000fe200080f0eff */
[----:B------:R-:W-:Y:S01]  /*e610*/  @!P3 IMAD R4, R4, UR19, RZ ;  /* 0x000000130404bc24 */ /* 0x000fe2000f8e02ff */
[----:B------:R-:W-:-:S04]  /*e620*/  @!P5 IADD3 R3, P0, PT, R2, UR14, RZ ;  /* 0x0000000e0203dc10 */ /* 0x000fc8000ff1e0ff */
[----:B------:R-:W3:Y:S01]  /*e630*/  @!P4 LDC.64 R14, c[0x0][0x420] ;  /* 0x00010800ff0ecb82 */ /* 0x000ee20000000a00 */
[----:B------:R-:W-:Y:S02]  /*e640*/  @!P5 LEA.HI.X.SX32 R2, R2, UR4, 0x1, P0 ;  /* 0x000000040202dc11 */ /* 0x000fe400080f0eff */
[----:B------:R-:W-:-:S05]  /*e650*/  @!P3 IADD3 R9, P0, PT, R4, UR14, RZ ;  /* 0x0000000e0409bc10 */ /* 0x000fca000ff1e0ff */
[----:B------:R-:W4:Y:S01]  /*e660*/  @!P3 LDC.64 R20, c[0x0][0x420] ;  /* 0x00010800ff14bb82 */ /* 0x000f220000000a00 */
[----:B-1----:R-:W-:-:S04]  /*e670*/  @!P6 LEA R10, P1, R0, R10, 0x2 ;  /* 0x0000000a000ae211 */ /* 0x002fc800078210ff */
[----:B------:R-:W-:Y:S02]  /*e680*/  @!P6 LEA.HI.X R11, R0, R11, R6, 0x2, P1 ;  /* 0x0000000b000be211 */ /* 0x000fe400008f1406 */
[----:B------:R-:W-:Y:S02]  /*e690*/  @!P4 IADD3 R0, P1, PT, R5, UR14, RZ ;  /* 0x0000000e0500cc10 */ /* 0x000fe4000ff3e0ff */
[----:B--2---:R-:W-:Y:S01]  /*e6a0*/  @!P5 LEA R6, P2, R3, R12, 0x2 ;  /* 0x0000000c0306d211 */ /* 0x004fe200078410ff */
[----:B------:R1:W-:Y:S01]  /*e6b0*/  @!P6 STG.E desc[UR16][R10.64], R22 ;  /* 0x000000160a00e986 */ /* 0x0003e2000c101910 */
[----:B------:R-:W-:Y:S02]  /*e6c0*/  @!P4 LEA.HI.X.SX32 R5, R5, UR4, 0x1, P1 ;  /* 0x000000040505cc11 */ /* 0x000fe400088f0eff */
[----:B------:R-:W-:Y:S02]  /*e6d0*/  @!P5 LEA.HI.X R7, R3, R13, R2, 0x2, P2 ;  /* 0x0000000d0307d211 */ /* 0x000fe400010f1402 */
[----:B------:R-:W-:-:S02]  /*e6e0*/  @!P3 LEA.HI.X.SX32 R3, R4, UR4, 0x1, P0 ;  /* 0x000000040403bc11 */ /* 0x000fc400080f0eff */
[C---:B---3--:R-:W-:Y:S01]  /*e6f0*/  @!P4 LEA R4, P1, R0.reuse, R14, 0x2 ;  /* 0x0000000e0004c211 */ /* 0x048fe200078210ff */
[----:B------:R1:W-:Y:S03]  /*e700*/  @!P5 STG.E desc[UR16][R6.64], R18 ;  /* 0x000000120600d986 */ /* 0x0003e6000c101910 */
[----:B------:R-:W-:Y:S02]  /*e710*/  @!P4 LEA.HI.X R5, R0, R15, R5, 0x2, P1 ;  /* 0x0000000f0005c211 */ /* 0x000fe400008f1405 */
[----:B----4-:R-:W-:-:S03]  /*e720*/  @!P3 LEA R2, P0, R9, R20, 0x2 ;  /* 0x000000140902b211 */ /* 0x010fc600078010ff */
[----:B------:R1:W-:Y:S01]  /*e730*/  @!P4 STG.E desc[UR16][R4.64], R17 ;  /* 0x000000110400c986 */ /* 0x0003e2000c101910 */
[----:B------:R-:W-:-:S05]  /*e740*/  @!P3 LEA.HI.X R3, R9, R21, R3, 0x2, P0 ;  /* 0x000000150903b211 */ /* 0x000fca00000f1403 */
[----:B------:R1:W-:Y:S04]  /*e750*/  @!P3 STG.E desc[UR16][R2.64], R16 ;  /* 0x000000100200b986 */ /* 0x0003e8000c101910 */
.L_x_44:
[----:B------:R-:W-:Y:S05]  /*e760*/  BSYNC.RECONVERGENT B0 ;  /* 0x0000000000007941 */ /* 0x000fea0003800200 */
.L_x_43:
[C---:B-1----:R-:W-:Y:S01]  /*e770*/  VIADD R3, R8.reuse, 0x20 ;  /* 0x0000002008037836 */ /* 0x042fe20000000000 */
[----:B------:R-:W-:Y:S01]  /*e780*/  UIMAD.WIDE.U32 UR10, UR11, 0x80, URZ ;  /* 0x000000800b0a78a5 */ /* 0x000fe2000f8e00ff */
[C---:B------:R-:W-:Y:S01]  /*e790*/  VIADD R2, R8.reuse, 0x30 ;  /* 0x0000003008027836 */ /* 0x040fe20000000000 */
[C---:B------:R-:W-:Y:S01]  /*e7a0*/  IADD3 R14, PT, PT, R8.reuse, 0x70, RZ ;  /* 0x00000070080e7810 */ /* 0x040fe20007ffe0ff */
[C---:B------:R-:W-:Y:S01]  /*e7b0*/  VIADD R0, R8.reuse, 0x10 ;  /* 0x0000001008007836 */ /* 0x040fe20000000000 */
[----:B------:R-:W-:Y:S01]  /*e7c0*/  ISETP.GE.AND P5, PT, R3, UR7, PT ;  /* 0x0000000703007c0c */ /* 0x000fe2000bfa6270 */
[----:B------:R-:W-:Y:S01]  /*e7d0*/  VIADD R3, R8, 0x50 ;  /* 0x0000005008037836 */ /* 0x000fe20000000000 */
[----:B------:R-:W-:Y:S01]  /*e7e0*/  ISETP.GE.AND P4, PT, R2, UR7, PT ;  /* 0x0000000702007c0c */ /* 0x000fe2000bf86270 */
[----:B------:R-:W-:Y:S01]  /*e7f0*/  VIADD R4, R8, 0x60 ;  /* 0x0000006008047836 */ /* 0x000fe20000000000 */
[----:B------:R-:W-:Y:S01]  /*e800*/  IADD3 R2, P0, PT, R214, UR18, RZ ;  /* 0x00000012d6027c10 */ /* 0x000fe2000ff1e0ff */
[----:B------:R-:W1:Y:S01]  /*e810*/  LDCU.64 UR4, c[0x0][0x410] ;  /* 0x00008200ff0477ac */ /* 0x000e620008000a00 */
[----:B------:R-:W-:Y:S01]  /*e820*/  ISETP.GE.AND P2, PT, R3, UR7, PT ;  /* 0x0000000703007c0c */ /* 0x000fe2000bf46270 */
[----:B------:R-:W-:Y:S01]  /*e830*/  BSSY.RECONVERGENT B0, `(.L_x_45) ;  /* 0x0000019000007945 */ /* 0x000fe20003800200 */
[----:B------:R-:W-:-:S02]  /*e840*/  ISETP.GE.AND P6, PT, R0, UR7, PT ;  /* 0x0000000700007c0c */ /* 0x000fc4000bfc6270 */
[----:B------:R-:W-:Y:S02]  /*e850*/  IADD3.X R3, PT, PT, RZ, UR9, RZ, P0, !PT ;  /* 0x00000009ff037c10 */ /* 0x000fe400087fe4ff */
[C---:B------:R-:W-:Y:S02]  /*e860*/  IADD3 R0, PT, PT, R8.reuse, 0x40, RZ ;  /* 0x0000004008007810 */ /* 0x040fe40007ffe0ff */
[C---:B------:R-:W-:Y:S02]  /*e870*/  ISETP.GE.AND P0, PT, R8.reuse, UR7, PT ;  /* 0x0000000708007c0c */ /* 0x040fe4000bf06270 */
[----:B------:R-:W-:Y:S02]  /*e880*/  LOP3.LUT R15, R8, UR10, RZ, 0xfc, !PT ;  /* 0x0000000a080f7c12 */ /* 0x000fe4000f8efcff */
[----:B------:R2:W3:Y:S01]  /*e890*/  LDS.128 R8, [R19] ;  /* 0x0000000013087984 */ /* 0x0004e20000000c00 */
[----:B------:R-:W-:Y:S02]  /*e8a0*/  ISETP.GE.AND P3, PT, R0, UR7, PT ;  /* 0x0000000700007c0c */ /* 0x000fe4000bf66270 */
[----:B------:R-:W-:Y:S01]  /*e8b0*/  ISETP.GE.AND P1, PT, R4, UR7, PT ;  /* 0x0000000704007c0c */ /* 0x000fe2000bf26270 */
[----:B-1----:R-:W-:-:S02]  /*e8c0*/  IMAD.U32 R0, RZ, RZ, UR4 ;  /* 0x00000004ff007e24 */ /* 0x002fc4000f8e00ff */
[----:B------:R-:W-:Y:S02]  /*e8d0*/  IMAD.U32 R6, RZ, RZ, UR5 ;  /* 0x00000005ff067e24 */ /* 0x000fe4000f8e00ff */
[----:B------:R-:W-:-:S04]  /*e8e0*/  IMAD.WIDE.U32 R12, R0, UR8, R2 ;  /* 0x00000008000c7c25 */ /* 0x000fc8000f8e0002 */
[----:B------:R-:W-:Y:S01]  /*e8f0*/  IMAD R7, R6, UR8, R13 ;  /* 0x0000000806077c24 */ /* 0x000fe2000f8e020d */
[----:B------:R-:W-:Y:S06]  /*e900*/  @P0 BRA `(.L_x_46) ;  /* 0x00000000002c0947 */ /* 0x000fec0003800000 */
[----:B------:R-:W1:Y:S01]  /*e910*/  LDCU.64 UR8, c[0x0][0x408] ;  /* 0x00008100ff0877ac */ /* 0x000e620008000a00 */
[----:B------:R-:W-:Y:S01]  /*e920*/  MOV R6, R12 ;  /* 0x0000000c00067202 */ /* 0x000fe20000000f00 */
[----:B------:R-:W4:Y:S01]  /*e930*/  LDCU.64 UR4, c[0x0][0x3f0] ;  /* 0x00007e00ff0477ac */ /* 0x000f220008000a00 */
[----:B-1----:R-:W-:-:S03]  /*e940*/  UIMAD UR6, UR11, UR8, URZ ;  /* 0x000000080b0672a4 */ /* 0x002fc6000f8e02ff */
[----:B------:R-:W-:-:S03]  /*e950*/  IMAD.WIDE.U32 R2, R15, UR8, R6 ;  /* 0x000000080f027c25 */ /* 0x000fc6000f8e0006 */
[----:B------:R-:W-:Y:S02]  /*e960*/  MOV R0, UR6 ;  /* 0x0000000600007c02 */ /* 0x000fe40008000f00 */
[----:B----4-:R-:W-:-:S03]  /*e970*/  LEA R4, P0, R2, UR4, 0x1 ;  /* 0x0000000402047c11 */ /* 0x010fc6000f8008ff */
[----:B------:R-:W-:-:S05]  /*e980*/  IMAD R0, R15, UR9, R0 ;  /* 0x000000090f007c24 */ /* 0x000fca000f8e0200 */
[----:B------:R-:W-:-:S04]  /*e990*/  IADD3 R0, PT, PT, R0, R3, RZ ;  /* 0x0000000300007210 */ /* 0x000fc80007ffe0ff */
[----:B------:R-:W-:-:S05]  /*e9a0*/  LEA.HI.X R5, R2, UR5, R0, 0x1, P0 ;  /* 0x0000000502057c11 */ /* 0x000fca00080f0c00 */
[----:B---3--:R1:W-:Y:S02]  /*e9b0*/  STG.E.128 desc[UR16][R4.64], R8 ;  /* 0x0000000804007986 */ /* 0x0083e4000c101d10 */
.L_x_46:
[----:B------:R-:W-:Y:S05]  /*e9c0*/  BSYNC.RECONVERGENT B0 ;  /* 0x0000000000007941 */ /* 0x000fea0003800200 */
.L_x_45:
[----:B-1-3--:R1:W3:Y:S01]  /*e9d0*/  LDS.128 R8, [R19+0x800] ;  /* 0x0008000013087984 */ /* 0x00a2e20000000c00 */
[----:B------:R-:W-:Y:S01]  /*e9e0*/  BSSY.RECONVERGENT B0, `(.L_x_47) ;  /* 0x0000010000007945 */ /* 0x000fe20003800200 */
[----:B------:R-:W-:-:S03]  /*e9f0*/  ISETP.GE.AND P0, PT, R14, UR7, PT ;  /* 0x000000070e007c0c */ /* 0x000fc6000bf06270 */
[----:B------:R-:W-:Y:S10]  /*ea00*/  @P6 BRA `(.L_x_48) ;  /* 0x0000000000346947 */ /* 0x000ff40003800000 */
[----:B------:R-:W4:Y:S01]  /*ea10*/  LDCU.64 UR8, c[0x0][0x408] ;  /* 0x00008100ff0877ac */ /* 0x000f220008000a00 */
[----:B------:R-:W-:Y:S02]  /*ea20*/  IADD3 R0, P6, PT, R15, 0x10, RZ ;  /* 0x000000100f007810 */ /* 0x000fe40007fde0ff */
[----:B------:R-:W-:Y:S01]  /*ea30*/  MOV R3, R7 ;  /* 0x0000000700037202 */ /* 0x000fe20000000f00 */
[----:B------:R-:W5:Y:S02]  /*ea40*/  LDCU.64 UR4, c[0x0][0x3f0] ;  /* 0x00007e00ff0477ac */ /* 0x000f640008000a00 */
[----:B------:R-:W-:-:S04]  /*ea50*/  IMAD.X R2, RZ, RZ, UR11, P6 ;  /* 0x0000000bff027e24 */ /* 0x000fc8000b0e06ff */
[----:B----4-:R-:W-:Y:S02]  /*ea60*/  IMAD R4, R2, UR8, RZ ;  /* 0x0000000802047c24 */ /* 0x010fe4000f8e02ff */
[----:B------:R-:W-:-:S04]  /*ea70*/  IMAD.MOV.U32 R2, RZ, RZ, R12 ;  /* 0x000000ffff027224 */ /* 0x000fc800078e000c */
[----:B------:R-:W-:-:S04]  /*ea80*/  IMAD.WIDE.U32 R2, R0, UR8, R2 ;  /* 0x0000000800027c25 */ /* 0x000fc8000f8e0002 */
[----:B------:R-:W-:Y:S01]  /*ea90*/  IMAD R0, R0, UR9, R4 ;  /* 0x0000000900007c24 */ /* 0x000fe2000f8e0204 */
[----:B-----5:R-:W-:-:S04]  /*eaa0*/  LEA R4, P6, R2, UR4, 0x1 ;  /* 0x0000000402047c11 */ /* 0x020fc8000f8c08ff */
[----:B------:R-:W-:-:S04]  /*eab0*/  IADD3 R0, PT, PT, R0, R3, RZ ;  /* 0x0000000300007210 */ /* 0x000fc80007ffe0ff */
[----:B------:R-:W-:-:S05]  /*eac0*/  LEA.HI.X R5, R2, UR5, R0, 0x1, P6 ;  /* 0x0000000502057c11 */ /* 0x000fca000b0f0c00 */
[----:B---3--:R4:W-:Y:S02]  /*ead0*/  STG.E.128 desc[UR16][R4.64], R8 ;  /* 0x0000000804007986 */ /* 0x0089e4000c101d10 */
.L_x_48:
[----:B------:R-:W-:Y:S05]  /*eae0*/  BSYNC.RECONVERGENT B0 ;  /* 0x0000000000007941 */ /* 0x000fea0003800200 */
.L_x_47:
[----:B---34-:R3:W4:Y:S01]  /*eaf0*/  LDS.128 R8, [R19+0x1000] ;  /* 0x0010000013087984 */ /* 0x0187220000000c00 */
[----:B------:R-:W-:Y:S04]  /*eb00*/  BSSY.RECONVERGENT B0, `(.L_x_49) ;  /* 0x000000f000007945 */ /* 0x000fe80003800200 */
        /* <DEDUP_REMOVED lines=8> */
[----:B------:R-:W-:-:S04]  /*eb90*/  IMAD.WIDE.U32 R2, R0, UR8, R2 ;  /* 0x0000000800027c25 */ /* 0x000fc8000f8e0002 */
[----:B------:R-:W-:Y:S01]  /*eba0*/  IMAD R0, R0, UR9, R4 ;  /* 0x0000000900007c24 */ /* 0x000fe2000f8e0204 */
[----:B-1----:R-:W-:-:S04]  /*ebb0*/  LEA R4, P5, R2, UR4, 0x1 ;  /* 0x0000000402047c11 */ /* 0x002fc8000f8a08ff */
[----:B------:R-:W-:-:S04]  /*ebc0*/  IADD3 R0, PT, PT, R0, R3, RZ ;  /* 0x0000000300007210 */ /* 0x000fc80007ffe0ff */
[----:B------:R-:W-:-:S05]  /*ebd0*/  LEA.HI.X R5, R2, UR5, R0, 0x1, P5 ;  /* 0x0000000502057c11 */ /* 0x000fca000a8f0c00 */
[----:B----4-:R1:W-:Y:S02]  /*ebe0*/  STG.E.128 desc[UR16][R4.64], R8 ;  /* 0x0000000804007986 */ /* 0x0103e4000c101d10 */
.L_x_50:
[----:B------:R-:W-:Y:S05]  /*ebf0*/  BSYNC.RECONVERGENT B0 ;  /* 0x0000000000007941 */ /* 0x000fea0003800200 */
.L_x_49:
[----:B-1--4-:R1:W4:Y:S01]  /*ec00*/  LDS.128 R8, [R19+0x1800] ;  /* 0x0018000013087984 */ /* 0x0123220000000c00 */
[----:B------:R-:W-:Y:S04]  /*ec10*/  BSSY.RECONVERGENT B0, `(.L_x_51) ;  /* 0x000000f000007945 */ /* 0x000fe80003800200 */
[----:B------:R-:W-:Y:S05]  /*ec20*/  @P4 BRA `(.L_x_52) ;  /* 0x0000000000344947 */ /* 0x000fea0003800000 */
[----:B------:R-:W5:Y:S01]  /*ec30*/  LDCU.64 UR8, c[0x0][0x408] ;  /* 0x00008100ff0877ac */ /* 0x000f620008000a00 */
[----:B------:R-:W-:Y:S02]  /*ec40*/  IADD3 R0, P4, PT, R15, 0x30, RZ ;  /* 0x000000300f007810 */ /* 0x000fe40007f9e0ff */
[----:B------:R-:W-:Y:S01]  /*ec50*/  MOV R3, R7 ;  /* 0x0000000700037202 */ /* 0x000fe20000000f00 */
[----:B------:R-:W2:Y:S02]  /*ec60*/  LDCU.64 UR4, c[0x0][0x3f0] ;  /* 0x00007e00ff0477ac */ /* 0x000ea40008000a00 */
[----:B------:R-:W-:-:S04]  /*ec70*/  IMAD.X R2, RZ, RZ, UR11, P4 ;  /* 0x0000000bff027e24 */ /* 0x000fc8000a0e06ff */
[----:B-----5:R-:W-:Y:S02]  /*ec80*/  IMAD R4, R2, UR8, RZ ;  /* 0x0000000802047c24 */ /* 0x020fe4000f8e02ff */
[----:B------:R-:W-:-:S04]  /*ec90*/  IMAD.MOV.U32 R2, RZ, RZ, R12 ;  /* 0x000000ffff027224 */ /* 0x000fc800078e000c */
[----:B------:R-:W-:-:S04]  /*eca0*/  IMAD.WIDE.U32 R2, R0, UR8, R2 ;  /* 0x0000000800027c25 */ /* 0x000fc8000f8e0002 */
[----:B------:R-:W-:Y:S01]  /*ecb0*/  IMAD R0, R0, UR9, R4 ;  /* 0x0000000900007c24 */ /* 0x000fe2000f8e0204 */
[----:B--2---:R-:W-:-:S04]  /*ecc0*/  LEA R4, P4, R2, UR4, 0x1 ;  /* 0x0000000402047c11 */ /* 0x004fc8000f8808ff */
[----:B------:R-:W-:-:S04]  /*ecd0*/  IADD3 R0, PT, PT, R0, R3, RZ ;  /* 0x0000000300007210 */ /* 0x000fc80007ffe0ff */
[----:B------:R-:W-:-:S05]  /*ece0*/  LEA.HI.X R5, R2, UR5, R0, 0x1, P4 ;  /* 0x0000000502057c11 */ /* 0x000fca000a0f0c00 */
[----:B----4-:R2:W-:Y:S02]  /*ecf0*/  STG.E.128 desc[UR16][R4.64], R8 ;  /* 0x0000000804007986 */ /* 0x0105e4000c101d10 */
.L_x_52:
[----:B------:R-:W-:Y:S05]  /*ed00*/  BSYNC.RECONVERGENT B0 ;  /* 0x0000000000007941 */ /* 0x000fea0003800200 */
.L_x_51:
[----:B--2-4-:R2:W4:Y:S01]  /*ed10*/  LDS.128 R8, [R19+0x2000] ;  /* 0x0020000013087984 */ /* 0x0145220000000c00 */
[----:B------:R-:W-:Y:S04]  /*ed20*/  BSSY.RECONVERGENT B0, `(.L_x_53) ;  /* 0x000000f000007945 */ /* 0x000fe80003800200 */
[----:B------:R-:W-:Y:S05]  /*ed30*/  @P3 BRA `(.L_x_54) ;  /* 0x0000000000343947 */ /* 0x000fea0003800000 */
[----:B------:R-:W5:Y:S01]  /*ed40*/  LDCU.64 UR8, c[0x0][0x408] ;  /* 0x00008100ff0877ac */ /* 0x000f620008000a00 */
[----:B------:R-:W-:Y:S02]  /*ed50*/  IADD3 R0, P3, PT, R15, 0x40, RZ ;  /* 0x000000400f007810 */ /* 0x000fe40007f7e0ff */
[----:B------:R-:W-:Y:S01]  /*ed60*/  MOV R3, R7 ;  /* 0x0000000700037202 */ /* 0x000fe20000000f00 */
[----:B------:R-:W3:Y:S02]  /*ed70*/  LDCU.64 UR4, c[0x0][0x3f0] ;  /* 0x00007e00ff0477ac */ /* 0x000ee40008000a00 */
[----:B------:R-:W-:-:S04]  /*ed80*/  IMAD.X R2, RZ, RZ, UR11, P3 ;  /* 0x0000000bff027e24 */ /* 0x000fc800098e06ff */
[----:B-----5:R-:W-:Y:S02]  /*ed90*/  IMAD R4, R2, UR8, RZ ;  /* 0x0000000802047c24 */ /* 0x020fe4000f8e02ff */
[----:B------:R-:W-:-:S04]  /*eda0*/  IMAD.MOV.U32 R2, RZ, RZ, R12 ;  /* 0x000000ffff027224 */ /* 0x000fc800078e000c */
[----:B------:R-:W-:-:S04]  /*edb0*/  IMAD.WIDE.U32 R2, R0, UR8, R2 ;  /* 0x0000000800027c25 */ /* 0x000fc8000f8e0002 */
[----:B------:R-:W-:Y:S01]  /*edc0*/  IMAD R0, R0, UR9, R4 ;  /* 0x0000000900007c24 */ /* 0x000fe2000f8e0204 */
[----:B---3--:R-:W-:-:S04]  /*edd0*/  LEA R4, P3, R2, UR4, 0x1 ;  /* 0x0000000402047c11 */ /* 0x008fc8000f8608ff */
[----:B------:R-:W-:-:S04]  /*ede0*/  IADD3 R0, PT, PT, R0, R3, RZ ;  /* 0x0000000300007210 */ /* 0x000fc80007ffe0ff */
[----:B------:R-:W-:-:S05]  /*edf0*/  LEA.HI.X R5, R2, UR5, R0, 0x1, P3 ;  /* 0x0000000502057c11 */ /* 0x000fca00098f0c00 */
[----:B----4-:R3:W-:Y:S02]  /*ee00*/  STG.E.128 desc[UR16][R4.64], R8 ;  /* 0x0000000804007986 */ /* 0x0107e4000c101d10 */
.L_x_54:
[----:B------:R-:W-:Y:S05]  /*ee10*/  BSYNC.RECONVERGENT B0 ;  /* 0x0000000000007941 */ /* 0x000fea0003800200 */
.L_x_53:
        /* <DEDUP_REMOVED lines=16> */
.L_x_56:
[----:B------:R-:W-:Y:S05]  /*ef20*/  BSYNC.RECONVERGENT B0 ;  /* 0x0000000000007941 */ /* 0x000fea0003800200 */
.L_x_55:
        /* <DEDUP_REMOVED lines=16> */
.L_x_58:
[----:B------:R-:W-:Y:S05]  /*f030*/  BSYNC.RECONVERGENT B0 ;  /* 0x0000000000007941 */ /* 0x000fea0003800200 */
.L_x_57:
[----:B------:R-:W-:Y:S05]  /*f040*/  @P0 EXIT ;  /* 0x000000000000094d */ /* 0x000fea0003800000 */
[----:B------:R-:W5:Y:S01]  /*f050*/  LDCU.64 UR6, c[0x0][0x408] ;  /* 0x00008100ff0677ac */ /* 0x000f620008000a00 */
[----:B------:R-:W-:Y:S02]  /*f060*/  IADD3 R0, P0, PT, R15, 0x70, RZ ;  /* 0x000000700f007810 */ /* 0x000fe40007f1e0ff */
[----:B------:R-:W-:Y:S01]  /*f070*/  MOV R3, R7 ;  /* 0x0000000700037202 */ /* 0x000fe20000000f00 */
[----:B------:R-:W1:Y:S02]  /*f080*/  LDCU.64 UR4, c[0x0][0x3f0] ;  /* 0x00007e00ff0477ac */ /* 0x000e640008000a00 */
[----:B------:R-:W-:-:S04]  /*f090*/  IMAD.X R2, RZ, RZ, UR11, P0 ;  /* 0x0000000bff027e24 */ /* 0x000fc800080e06ff */
[----:B-----5:R-:W-:Y:S02]  /*f0a0*/  IMAD R6, R2, UR6, RZ ;  /* 0x0000000602067c24 */ /* 0x020fe4000f8e02ff */
[----:B------:R-:W-:-:S04]  /*f0b0*/  IMAD.MOV.U32 R2, RZ, RZ, R12 ;  /* 0x000000ffff027224 */ /* 0x000fc800078e000c */
[----:B--2---:R-:W-:-:S04]  /*f0c0*/  IMAD.WIDE.U32 R4, R0, UR6, R2 ;  /* 0x0000000600047c25 */ /* 0x004fc8000f8e0002 */
[----:B------:R-:W-:Y:S01]  /*f0d0*/  IMAD R0, R0, UR7, R6 ;  /* 0x0000000700007c24 */ /* 0x000fe2000f8e0206 */
[----:B-1----:R-:W-:-:S04]  /*f0e0*/  LEA R2, P0, R4, UR4, 0x1 ;  /* 0x0000000404027c11 */ /* 0x002fc8000f8008ff */
[----:B------:R-:W-:-:S04]  /*f0f0*/  IADD3 R0, PT, PT, R0, R5, RZ ;  /* 0x0000000500007210 */ /* 0x000fc80007ffe0ff */
[----:B------:R-:W-:-:S05]  /*f100*/  LEA.HI.X R3, R4, UR5, R0, 0x1, P0 ;  /* 0x0000000504037c11 */ /* 0x000fca00080f0c00 */
[----:B------:R-:W-:Y:S01]  /*f110*/  STG.E.128 desc[UR16][R2.64], R24 ;  /* 0x0000001802007986 */ /* 0x000fe2000c101d10 */
[----:B------:R-:W-:Y:S05]  /*f120*/  EXIT ;  /* 0x000000000000794d */ /* 0x000fea0003800000 */
.L_x_59:
[----:B------:R-:W-:-:S00]  /*f130*/  BRA `(.L_x_59) ;  /* 0xfffffffc00fc7947 */ /* 0x000fc0000383ffff */
[----:B------:R-:W-:-:S00]  /*f140*/  NOP ;  /* 0x0000000000007918 */ /* 0x000fc00000000000 */
        /* <DEDUP_REMOVED lines=11> */
.L_x_2686:


//--------------------- .text._ZN5flash16flash_fwd_kernelI23Flash_fwd_kernel_traitsILi64ELi128ELi128ELi4ELb0ELb0EN7cutlass10bfloat16_tE19Flash_kernel_traitsILi64ELi128ELi128ELi4ES3_EELb0ELb0ELb0ELb0ELb0ELb1ELb1ELb0EEEvNS_16Flash_fwd_paramsE --------------------------
	.section	.text._ZN5flash16flash_fwd_kernelI23Flash_fwd_kernel_traitsILi64ELi128ELi128ELi4ELb0ELb0EN7cutlass10bfloat16_tE19Flash_kernel_traitsILi64ELi128ELi128ELi4ES3_EELb0ELb0ELb0ELb0ELb0ELb1ELb1ELb0EEEvNS_16Flash_fwd_paramsE,"ax",@progbits
	.align	128
        .global         _ZN5flash16flash_fwd_kernelI23Flash_fwd_kernel_traitsILi64ELi128ELi128ELi4ELb0ELb0EN7cutlass10bfloat16_tE19Flash_kernel_traitsILi64ELi128ELi128ELi4ES3_EELb0ELb0ELb0ELb0ELb0ELb1ELb1ELb0EEEvNS_16Flash_fwd_paramsE
        .type           _ZN5flash16flash_fwd_kernelI23Flash_fwd_kernel_traitsILi64ELi128ELi128ELi4ELb0ELb0EN7cutlass10bfloat16_tE19Flash_kernel_traitsILi64ELi128ELi128ELi4ES3_EELb0ELb0ELb0ELb0ELb0ELb1ELb1ELb0EEEvNS_16Flash_fwd_paramsE,@function
        .size           _ZN5flash16flash_fwd_kernelI23Flash_fwd_kernel_traitsILi64ELi128ELi128ELi4ELb0ELb0EN7cutlass10bfloat16_tE19Flash_kernel_traitsILi64ELi128ELi128ELi4ES3_EELb0ELb0ELb0ELb0ELb0ELb1ELb1ELb0EEEvNS_16Flash_fwd_paramsE,(.L_x_2687 - _ZN5flash16flash_fwd_kernelI23Flash_fwd_kernel_traitsILi64ELi128ELi128ELi4ELb0ELb0EN7cutlass10bfloat16_tE19Flash_kernel_traitsILi64ELi128ELi128ELi4ES3_EELb0ELb0ELb0ELb0ELb0ELb1ELb1ELb0EEEvNS_16Flash_fwd_paramsE)
        .other          _ZN5flash16flash_fwd_kernelI23Flash_fwd_kernel_traitsILi64ELi128ELi128ELi4ELb0ELb0EN7cutlass10bfloat16_tE19Flash_kernel_traitsILi64ELi128ELi128ELi4ES3_EELb0ELb0ELb0ELb0ELb0ELb1ELb1ELb0EEEvNS_16Flash_fwd_paramsE,@"STO_CUDA_ENTRY STV_DEFAULT"
_ZN5flash16flash_fwd_kernelI23Flash_fwd_kernel_traitsILi64ELi128ELi128ELi4ELb0ELb0EN7cutlass10bfloat16_tE19Flash_kernel_traitsILi64ELi128ELi128ELi4ES3_EELb0ELb0ELb0ELb0ELb0ELb1ELb1ELb0EEEvNS_16Flash_fwd_paramsE:
.text._ZN5flash16flash_fwd_kernelI23Flash_fwd_kernel_traitsILi64ELi128ELi128ELi4ELb0ELb0EN7cutlass10bfloat16_tE19Flash_kernel_traitsILi64ELi128ELi128ELi4ES3_EELb0ELb0ELb0ELb0ELb0ELb1ELb1ELb0EEEvNS_16Flash_fwd_paramsE:
        /* <DEDUP_REMOVED lines=76> */
.L_x_60:
        /* <DEDUP_REMOVED lines=38> */
.L_x_62:
        /* <DEDUP_REMOVED lines=55> */
.L_x_64:
[----:B------:R-:W-:Y:S05]  /*0a90*/  BSYNC.RECONVERGENT B0 ;  /* 0x0000000000007941 */ /* 0x000fea0003800200 */
.L_x_63:
        /* <DEDUP_REMOVED lines=16> */
.L_x_66:
[----:B------:R-:W-:Y:S05]  /*0ba0*/  BSYNC.RECONVERGENT B0 ;  /* 0x0000000000007941 */ /* 0x000fea0003800200 */
.L_x_65:
        /* <DEDUP_REMOVED lines=15> */
.L_x_68:
[----:B------:R-:W-:Y:S05]  /*0ca0*/  BSYNC.RECONVERGENT B0 ;  /* 0x0000000000007941 */ /* 0x000fea0003800200 */
.L_x_67:
        /* <DEDUP_REMOVED lines=15> */
.L_x_70:
[----:B------:R-:W-:Y:S05]  /*0da0*/  BSYNC.RECONVERGENT B0 ;  /* 0x0000000000007941 */ /* 0x000fea0003800200 */
.L_x_69:
        /* <DEDUP_REMOVED lines=15> */
.L_x_72:
[----:B------:R-:W-:Y:S05]  /*0ea0*/  BSYNC.RECONVERGENT B0 ;  /* 0x0000000000007941 */ /* 0x000fea0003800200 */
.L_x_71:
        /* <DEDUP_REMOVED lines=15> */
.L_x_74:
[----:B------:R-:W-:Y:S05]  /*0fa0*/  BSYNC.RECONVERGENT B0 ;  /* 0x0000000000007941 */ /* 0x000fea0003800200 */
.L_x_73:
        /* <DEDUP_REMOVED lines=15> */
.L_x_76:
[----:B------:R-:W-:Y:S05]  /*10a0*/  BSYNC.RECONVERGENT B0 ;  /* 0x0000000000007941 */ /* 0x000fea0003800200 */
.L_x_75:
        /* <DEDUP_REMOVED lines=16> */
.L_x_78:
[----:B------:R-:W-:Y:S05]  /*11b0*/  BSYNC.RECONVERGENT B0 ;  /* 0x0000000000007941 */ /* 0x000fea0003800200 */
.L_x_77:
        /* <DEDUP_REMOVED lines=23> */
.L_x_80:
[----:B------:R-:W-:Y:S05]  /*1330*/  BSYNC.RECONVERGENT B0 ;  /* 0x0000000000007941 */ /* 0x000fea0003800200 */
.L_x_79:
        /* <DEDUP_REMOVED lines=11> */
.L_x_82:
[----:B------:R-:W-:Y:S05]  /*13f0*/  BSYNC.RECONVERGENT B0 ;  /* 0x0000000000007941 */ /* 0x000fea0003800200 */
.L_x_81:
        /* <DEDUP_REMOVED lines=10> */
.L_x_84:
[----:B------:R-:W-:Y:S05]  /*14a0*/  BSYNC.RECONVERGENT B0 ;  /* 0x0000000000007941 */ /* 0x000fea0003800200 */
.L_x_83:
        /* <DEDUP_REMOVED lines=10> */
.L_x_86:
[----:B------:R-:W-:Y:S05]  /*1550*/  BSYNC.RECONVERGENT B0 ;  /* 0x0000000000007941 */ /* 0x000fea0003800200 */
.L_x_85:
        /* <DEDUP_REMOVED lines=10> */
.L_x_88:
[----:B------:R-:W-:Y:S05]  /*1600*/  BSYNC.RECONVERGENT B0 ;  /* 0x0000000000007941 */ /* 0x000fea0003800200 */
.L_x_87:
        /* <DEDUP_REMOVED lines=10> */
.L_x_90:
[----:B------:R-:W-:Y:S05]  /*16b0*/  BSYNC.RECONVERGENT B0 ;  /* 0x0000000000007941 */ /* 0x000fea0003800200 */
.L_x_89:
        /* <DEDUP_REMOVED lines=10> */
.L_x_92:
[----:B------:R-:W-:Y:S05]  /*1760*/  BSYNC.RECONVERGENT B0 ;  /* 0x0000000000007941 */ /* 0x000fea0003800200 */
.L_x_91:
        /* <DEDUP_REMOVED lines=10> */
.L_x_61:
        /* <DEDUP_REMOVED lines=21> */
.L_x_93:
[----:B------:R-:W3:Y:S01]  /*1960*/  LDCU.64 UR12, c[0x0][0x3b8] ;  /* 0x00007700ff0c77ac */ /* 0x000ee20008000a00 */
[----:B------:R-:W-:-:S04]  /*1970*/  UIADD3 UR23, UPT, UPT, UR20, UR22, URZ ;  /* 0x0000001614177290 */ /* 0x000fc8000fffe0ff */
[----:B---3--:R-:W-:Y:S02]  /*1980*/  UIMAD.WIDE.U32 UR26, UR23, UR12, URZ ;  /* 0x0000000c171a72a5 */ /* 0x008fe4000f8e00ff */
[----:B------:R-:W-:-:S04]  /*1990*/  UIMAD UR23, UR23, UR13, URZ ;  /* 0x0000000d171772a4 */ /* 0x000fc8000f8e02ff */
[----:B------:R-:W-:Y:S02]  /*19a0*/  UIADD3 UR23, UPT, UPT, UR27, UR23, URZ ;  /* 0x000000171b177290 */ /* 0x000fe4000fffe0ff */
.L_x_94:
        /* <DEDUP_REMOVED lines=39> */
.L_x_95:
[----:B------:R-:W2:Y:S01]  /*1c20*/  LDCU.64 UR10, c[0x0][0x3c0] ;  /* 0x00007800ff0a77ac */ /* 0x000ea20008000a00 */
[----:B------:R-:W-:-:S04]  /*1c30*/  UIADD3 UR20, UPT, UPT, UR20, UR22, URZ ;  /* 0x0000001614147290 */ /* 0x000fc8000fffe0ff */
[----:B--2---:R-:W-:Y:S02]  /*1c40*/  UIMAD.WIDE.U32 UR4, UR20, UR10, URZ ;  /* 0x0000000a140472a5 */ /* 0x004fe4000f8e00ff */
[----:B------:R-:W-:-:S04]  /*1c50*/  UIMAD UR20, UR20, UR11, URZ ;  /* 0x0000000b141472a4 */ /* 0x000fc8000f8e02ff */
[----:B------:R-:W-:Y:S01]  /*1c60*/  UIADD3 UR20, UPT, UPT, UR5, UR20, URZ ;  /* 0x0000001405147290 */ /* 0x000fe2000fffe0ff */
[----:B------:R-:W-:-:S11]  /*1c70*/  UMOV UR22, UR4 ;  /* 0x0000000400167c82 */ /* 0x000fd60008000000 */
.L_x_96:
[----:B------:R-:W-:Y:S01]  /*1c80*/  UIADD3 UR7, UPT, UPT, -UR9, UR19, URZ ;  /* 0x0000001309077290 */ /* 0x000fe2000fffe1ff */
[----:B-1----:R-:W-:Y:S01]  /*1c90*/  SHF.R.U32.HI R100, RZ, 0x3, R101 ;  /* 0x00000003ff647819 */ /* 0x002fe20000011665 */
[----:B------:R-:W-:Y:S01]  /*1ca0*/  IMAD.SHL.U32 R11, R101, 0x8, RZ ;  /* 0x00000008650b7824 */ /* 0x000fe200078e00ff */
[----:B------:R-:W1:Y:S01]  /*1cb0*/  LDCU.64 UR4, c[0x0][0x3c8] ;  /* 0x00007900ff0477ac */ /* 0x000e620008000a00 */
[----:B------:R-:W-:Y:S01]  /*1cc0*/  SHF.R.S32.HI R251, RZ, 0x1f, R200 ;  /* 0x0000001ffffb7819 */ /* 0x000fe200000114c8 */
[----:B------:R-:W-:Y:S01]  /*1cd0*/  IMAD.MOV.U32 R124, RZ, RZ, 0x20 ;  /* 0x00000020ff7c7424 */ /* 0x000fe200078e00ff */
[C---:B------:R-:W-:Y:S01]  /*1ce0*/  ISETP.GE.AND P5, PT, R100.reuse, UR7, PT ;  /* 0x0000000764007c0c */ /* 0x040fe2000bfa6270 */
[C---:B------:R-:W-:Y:S01]  /*1cf0*/  VIADD R27, R100.reuse, 0x10 ;  /* 0x00000010641b7836 */ /* 0x040fe20000000000 */
[C---:B------:R-:W-:Y:S01]  /*1d00*/  LOP3.LUT R102, R11.reuse, 0x38, RZ, 0xc0, !PT ;  /* 0x000000380b667812 */ /* 0x040fe200078ec0ff */
[C---:B------:R-:W-:Y:S01]  /*1d10*/  VIADD R32, R100.reuse, 0x20 ;  /* 0x0000002064207836 */ /* 0x040fe20000000000 */
[----:B------:R-:W-:Y:S01]  /*1d20*/  USHF.R.U32.HI UR19, URZ, 0x19, UR8 ;  /* 0x00000019ff137899 */ /* 0x000fe20008011608 */
[----:B------:R-:W-:Y:S01]  /*1d30*/  VIADD R33, R100, 0x30 ;  /* 0x0000003064217836 */ /* 0x000fe20000000000 */
[----:B------:R-:W-:Y:S01]  /*1d40*/  IADD3 R2, P0, PT, R102, UR24, RZ ;  /* 0x0000001866027c10 */ /* 0x000fe2000ff1e0ff */
[----:B------:R2:W-:Y:S01]  /*1d50*/  STL [R1+0xdc], R11 ;  /* 0x0000dc0b01007387 */ /* 0x0005e20000100800 */
[----:B------:R-:W-:Y:S01]  /*1d60*/  ISETP.GE.AND P4, PT, R32, UR7, PT ;  /* 0x0000000720007c0c */ /* 0x000fe2000bf86270 */
[----:B------:R-:W-:Y:S01]  /*1d70*/  VIADD R29, R100, 0x50 ;  /* 0x00000050641d7836 */ /* 0x000fe20000000000 */
[----:B------:R-:W-:Y:S01]  /*1d80*/  LOP3.LUT R7, R11, 0x1f8, RZ, 0xc0, !PT ;  /* 0x000001f80b077812 */ /* 0x000fe200078ec0ff */
[----:B------:R-:W-:Y:S01]  /*1d90*/  IMAD.X R3, RZ, RZ, UR21, P0 ;  /* 0x00000015ff037e24 */ /* 0x000fe200080e06ff */
[----:B------:R-:W-:Y:S01]  /*1da0*/  ISETP.GE.AND P0, PT, R27, UR7, PT ;  /* 0x000000071b007c0c */ /* 0x000fe2000bf06270 */
[----:B------:R-:W3:Y:S01]  /*1db0*/  @!P5 LDC.64 R4, c[0x0][0x3b0] ;  /* 0x0000ec00ff04db82 */ /* 0x000ee20000000a00 */
[----:B------:R-:W-:Y:S01]  /*1dc0*/  LOP3.LUT R12, R11, 0x1e00, RZ, 0xc0, !PT ;  /* 0x00001e000b0c7812 */ /* 0x000fe200078ec0ff */
[----:B-1----:R-:W-:Y:S01]  /*1dd0*/  IMAD.U32 R0, RZ, RZ, UR4 ;  /* 0x00000004ff007e24 */ /* 0x002fe2000f8e00ff */
[----:B------:R-:W-:Y:S01]  /*1de0*/  MOV R6, UR5 ;  /* 0x0000000500067c02 */ /* 0x000fe20008000f00 */
[----:B------:R-:W-:Y:S01]  /*1df0*/  USHF.L.U32 UR4, UR8, 0x7, URZ ;  /* 0x0000000708047899 */ /* 0x000fe200080006ff */
[----:B------:R-:W-:Y:S01]  /*1e00*/  ISETP.GE.AND P3, PT, R33, UR7, PT ;  /* 0x0000000721007c0c */ /* 0x000fe2000bf66270 */
[----:B------:R-:W-:Y:S01]  /*1e10*/  IMAD.WIDE.U32 R2, R0, UR6, R2 ;  /* 0x0000000600027c25 */ /* 0x000fe2000f8e0002 */
[----:B------:R1:W-:Y:S01]  /*1e20*/  STL [R1+0xac], R12 ;  /* 0x0000ac0c01007387 */ /* 0x0003e20000100800 */
[----:B------:R-:W4:Y:S01]  /*1e30*/  @!P5 LDC.64 R8, c[0x0][0x380] ;  /* 0x0000e000ff08db82 */ /* 0x000f220000000a00 */
[----:B------:R-:W-:Y:S01]  /*1e40*/  IADD3 R30, PT, PT, R100, 0x40, RZ ;  /* 0x00000040641e7810 */ /* 0x000fe20007ffe0ff */
[----:B------:R-:W-:Y:S01]  /*1e50*/  IMAD R3, R6, UR6, R3 ;  /* 0x0000000606037c24 */ /* 0x000fe2000f8e0203 */
[----:B------:R-:W-:Y:S01]  /*1e60*/  LOP3.LUT R26, R100, UR4, RZ, 0xfc, !PT ;  /* 0x00000004641a7c12 */ /* 0x000fe2000f8efcff */
[----:B------:R-:W-:Y:S01]  /*1e70*/  UMOV UR6, 0x400 ;  /* 0x0000040000067882 */ /* 0x000fe20000000000 */
[----:B------:R-:W-:Y:S01]  /*1e80*/  IADD3 R6, P2, PT, R102, UR26, RZ ;  /* 0x0000001a66067c10 */ /* 0x000fe2000ff5e0ff */
[----:B------:R-:W5:Y:S01]  /*1e90*/  LDCU.64 UR8, c[0x0][0x3d0] ;  /* 0x00007a00ff0877ac */ /* 0x000f620008000a00 */
[C---:B------:R-:W-:Y:S01]  /*1ea0*/  VIADD R28, R100.reuse, 0x60 ;  /* 0x00000060641c7836 */ /* 0x040fe20000000000 */
[----:B------:R-:W1:Y:S01]  /*1eb0*/  S2UR UR5, SR_CgaCtaId ;  /* 0x00000000000579c3 */ /* 0x000e620000008800 */
[----:B------:R-:W-:Y:S01]  /*1ec0*/  VIADD R31, R100, 0x70 ;  /* 0x00000070641f7836 */ /* 0x000fe20000000000 */
[----:B------:R-:W-:Y:S01]  /*1ed0*/  UIADD3 UR24, UPT, UPT, UR15, -0x1, URZ ;  /* 0xffffffff0f187890 */ /* 0x000fe2000fffe0ff */
[----:B--2---:R-:W-:Y:S01]  /*1ee0*/  LOP3.LUT R11, R7, 0x38, R101, 0x78, !PT ;  /* 0x00000038070b7812 */ /* 0x004fe200078e7865 */
[----:B------:R-:W-:Y:S01]  /*1ef0*/  IMAD.X R7, RZ, RZ, UR23, P2 ;  /* 0x00000017ff077e24 */ /* 0x000fe200090e06ff */
[----:B------:R-:W-:Y:S01]  /*1f00*/  ISETP.GE.AND P6, PT, R28, UR7, PT ;  /* 0x000000071c007c0c */ /* 0x000fe2000bfc6270 */
[----:B------:R-:W-:Y:S01]  /*1f10*/  UIMAD UR21, UR24, -0x80, UR18 ;  /* 0xffffff80181578a4 */ /* 0x000fe2000f8e0212 */
[----:B------:R-:W-:Y:S01]  /*1f20*/  LOP3.LUT R36, R11, R12, RZ, 0xfc, !PT ;  /* 0x0000000c0b247212 */ /* 0x000fe200078efcff */
[----:B---3--:R-:W-:Y:S01]  /*1f30*/  @!P5 IMAD R0, R4, UR19, RZ ;  /* 0x000000130400dc24 */ /* 0x008fe2000f8e02ff */
[----:B------:R-:W2:Y:S01]  /*1f40*/  @!P0 LDC.64 R14, c[0x0][0x3b0] ;  /* 0x0000ec00ff0e8b82 */ /* 0x000ea20000000a00 */
[----:B------:R3:W-:Y:S01]  /*1f50*/  STL [R1+0xa8], R11 ;  /* 0x0000a80b01007387 */ /* 0x0007e20000100800 */
[----:B------:R-:W-:Y:S01]  /*1f60*/  USHF.R.S32.HI UR23, URZ, 0x1f, UR24 ;  /* 0x0000001fff177899 */ /* 0x000fe20008011418 */
[C---:B------:R-:W-:Y:S01]  /*1f70*/  @!P5 IMAD R0, R26.reuse, R5, R0 ;  /* 0x000000051a00d224 */ /* 0x040fe200078e0200 */
[----:B------:R-:W-:Y:S01]  /*1f80*/  USHF.L.U32 UR25, UR10, 0x7, URZ ;  /* 0x000000070a197899 */ /* 0x000fe200080006ff */
[----:B------:R-:W-:Y:S01]  /*1f90*/  @!P5 IMAD.WIDE.U32 R4, R26, R4, R2 ;  /* 0x000000041a04d225 */ /* 0x000fe200078e0002 */
[----:B------:R-:W-:-:S02]  /*1fa0*/  SHF.R.U32.HI R103, RZ, 0x1, R101 ;  /* 0x00000001ff677819 */ /* 0x000fc40000011665 */
[----:B------:R-:W5:Y:S01]  /*1fb0*/  @!P4 LDC.64 R16, c[0x0][0x3b0] ;  /* 0x0000ec00ff10cb82 */ /* 0x000f620000000a00 */
[----:B------:R-:W-:Y:S01]  /*1fc0*/  IMAD R34, R100, UR11, RZ ;  /* 0x0000000b64227c24 */ /* 0x000fe2000f8e02ff */
[----:B------:R-:W-:Y:S02]  /*1fd0*/  @!P5 IADD3 R0, PT, PT, R5, R0, RZ ;  /* 0x000000000500d210 */ /* 0x000fe40007ffe0ff */
[C---:B----4-:R-:W-:Y:S02]  /*1fe0*/  @!P5 LEA R8, P1, R4.reuse, R8, 0x1 ;  /* 0x000000080408d211 */ /* 0x050fe400078208ff */
[----:B------:R-:W-:Y:S01]  /*1ff0*/  MOV R180, 0x40 ;  /* 0x0000004000b47802 */ /* 0x000fe20000000f00 */
[----:B-1----:R-:W-:Y:S01]  /*2000*/  ULEA UR6, UR5, UR6, 0x18 ;  /* 0x0000000605067291 */ /* 0x002fe2000f8ec0ff */
[----:B------:R-:W1:Y:S01]  /*2010*/  @!P0 LDC.64 R22, c[0x0][0x380] ;  /* 0x0000e000ff168b82 */ /* 0x000e620000000a00 */
[----:B------:R-:W-:Y:S01]  /*2020*/  @!P5 LEA.HI.X R9, R4, R9, R0, 0x1, P1 ;  /* 0x000000090409d211 */ /* 0x000fe200008f0c00 */
[----:B------:R-:W-:Y:S01]  /*2030*/  IMAD.WIDE.U32 R4, R100, UR12, R6 ;  /* 0x0000000c64047c25 */ /* 0x000fe2000f8e0006 */
[C---:B------:R-:W-:Y:S01]  /*2040*/  @!P0 IADD3 R6, P2, PT, R26.reuse, 0x10, RZ ;  /* 0x000000101a068810 */ /* 0x040fe20007f5e0ff */
[----:B------:R-:W4:Y:S01]  /*2050*/  LDCU.64 UR4, c[0x0][0x388] ;  /* 0x00007100ff0477ac */ /* 0x000f220008000a00 */
[----:B------:R-:W-:-:S02]  /*2060*/  @!P4 IADD3 R12, P1, PT, R26, 0x20, RZ ;  /* 0x000000201a0cc810 */ /* 0x000fc40007f3e0ff */
[----:B------:R-:W-:Y:S01]  /*2070*/  LEA R36, R36, UR6, 0x1 ;  /* 0x0000000624247c11 */ /* 0x000fe2000f8e08ff */
[----:B------:R-:W4:Y:S01]  /*2080*/  @!P4 LDC.64 R24, c[0x0][0x380] ;  /* 0x0000e000ff18cb82 */ /* 0x000f220000000a00 */
[----:B------:R-:W-:Y:S01]  /*2090*/  @!P0 IMAD.X R0, RZ, RZ, UR19, P2 ;  /* 0x00000013ff008e24 */ /* 0x000fe200090e06ff */
[----:B------:R-:W-:Y:S01]  /*20a0*/  MOV R10, R4 ;  /* 0x00000004000a7202 */ /* 0x000fe20000000f00 */
[----:B---3--:R-:W-:Y:S01]  /*20b0*/  IMAD R11, R100, UR13, R5 ;  /* 0x0000000d640b7c24 */ /* 0x008fe2000f8e0205 */
[----:B------:R-:W-:Y:S01]  /*20c0*/  @!PT LDS RZ, [RZ] ;  /* 0x00000000fffff984 */ /* 0x000fe20000000800 */
[----:B------:R-:W-:Y:S01]  /*20d0*/  @!PT LDS RZ, [RZ] ;  /* 0x00000000fffff984 */ /* 0x000fe20000000800 */
[----:B------:R-:W-:Y:S01]  /*20e0*/  @!PT LDS RZ, [RZ] ;  /* 0x00000000fffff984 */ /* 0x000fe20000000800 */
[----:B------:R3:W-:Y:S01]  /*20f0*/  @!P5 LDGSTS.E.BYPASS.LTC128B.128 [R36], desc[UR16][R8.64] ;  /* 0x000000000824dfae */ /* 0x0007e2000b981a10 */
[----:B------:R-:W-:Y:S01]  /*2100*/  @!P4 IMAD.X R5, RZ, RZ, UR19, P1 ;  /* 0x00000013ff05ce24 */ /* 0x000fe200088e06ff */
[----:B------:R-:W-:Y:S01]  /*2110*/  ISETP.GE.AND P5, PT, R31, UR7, PT ;  /* 0x000000071f007c0c */ /* 0x000fe2000bfa6270 */
[----:B--2---:R-:W-:Y:S01]  /*2120*/  @!P0 IMAD R0, R0, R14, RZ ;  /* 0x0000000e00008224 */ /* 0x004fe200078e02ff */
[----:B------:R-:W2:Y:S01]  /*2130*/  @!P3 LDC.64 R20, c[0x0][0x3b0] ;  /* 0x0000ec00ff14bb82 */ /* 0x000ea20000000a00 */
[----:B-----5:R-:W-:-:S02]  /*2140*/  @!P4 IMAD R4, R5, R16, RZ ;  /* 0x000000100504c224 */ /* 0x020fc400078e02ff */
[----:B------:R-:W-:Y:S02]  /*2150*/  @!P4 IMAD.MOV.U32 R5, RZ, RZ, R3 ;  /* 0x000000ffff05c224 */ /* 0x000fe400078e0003 */
[C---:B------:R-:W-:Y:S02]  /*2160*/  @!P4 IMAD R13, R12.reuse, R17, R4 ;  /* 0x000000110c0dc224 */ /* 0x040fe400078e0204 */
[----:B------:R-:W-:Y:S01]  /*2170*/  @!P4 IMAD.MOV.U32 R4, RZ, RZ, R2 ;  /* 0x000000ffff04c224 */ /* 0x000fe200078e0002 */
[----:B------:R-:W5:Y:S03]  /*2180*/  @!P3 LDC.64 R18, c[0x0][0x380] ;  /* 0x0000e000ff12bb82 */ /* 0x000f660000000a00 */
[----:B------:R-:W-:-:S04]  /*2190*/  @!P4 IMAD.WIDE.U32 R4, R12, R16, R4 ;  /* 0x000000100c04c225 */ /* 0x000fc800078e0004 */
[----:B------:R-:W-:Y:S02]  /*21a0*/  @!P4 IMAD.IADD R5, R5, 0x1, R13 ;  /* 0x000000010505c824 */ /* 0x000fe400078e020d */
[----:B---3--:R-:W-:Y:S01]  /*21b0*/  @!P0 IMAD R8, R6, R15, R0 ;  /* 0x0000000f06088224 */ /* 0x008fe200078e0200 */
[----:B------:R-:W-:Y:S01]  /*21c0*/  @!P3 IADD3 R0, P1, PT, R26, 0x30, RZ ;  /* 0x000000301a00b810 */ /* 0x000fe20007f3e0ff */
[----:B------:R-:W-:-:S04]  /*21d0*/  @!P0 IMAD.WIDE.U32 R6, R6, R14, R2 ;  /* 0x0000000e06068225 */ /* 0x000fc800078e0002 */
[----:B------:R-:W-:Y:S01]  /*21e0*/  @!P0 IMAD.IADD R7, R7, 0x1, R8 ;  /* 0x0000000107078824 */ /* 0x000fe200078e0208 */
[----:B-1----:R-:W-:Y:S01]  /*21f0*/  @!P0 LEA R8, P2, R6, R22, 0x1 ;  /* 0x0000001606088211 */ /* 0x002fe200078408ff */
[----:B------:R-:W-:Y:S01]  /*2200*/  @!P3 IMAD.X R14, RZ, RZ, UR19, P1 ;  /* 0x00000013ff0ebe24 */ /* 0x000fe200088e06ff */
[----:B------:R-:W-:Y:S01]  /*2210*/  ISETP.GE.AND P1, PT, R30, UR7, PT ;  /* 0x000000071e007c0c */ /* 0x000fe2000bf26270 */
[----:B------:R-:W-:Y:S01]  /*2220*/  @!P6 IMAD.MOV.U32 R22, RZ, RZ, R2 ;  /* 0x000000ffff16e224 */ /* 0x000fe200078e0002 */
[----:B------:R-:W-:Y:S01]  /*2230*/  @!P0 LEA.HI.X R9, R6, R23, R7, 0x1, P2 ;  /* 0x0000001706098211 */ /* 0x000fe200010f0c07 */
[----:B--2---:R-:W-:Y:S01]  /*2240*/  @!P3 IMAD R6, R14, R20, RZ ;  /* 0x000000140e06b224 */ /* 0x004fe200078e02ff */
[----:B----4-:R-:W-:Y:S01]  /*2250*/  @!P4 LEA R12, P2, R4, R24, 0x1 ;  /* 0x00000018040cc211 */ /* 0x010fe200078408ff */
[----:B------:R-:W-:Y:S02]  /*2260*/  @!P6 IMAD.MOV.U32 R23, RZ, RZ, R3 ;  /* 0x000000ffff17e224 */ /* 0x000fe400078e0003 */
[----:B------:R-:W-:Y:S01]  /*2270*/  @!P3 IMAD R6, R0, R21, R6 ;  /* 0x000000150006b224 */ /* 0x000fe200078e0206 */
[----:B------:R-:W-:Y:S01]  /*2280*/  @!P4 LEA.HI.X R13, R4, R25, R5, 0x1, P2 ;  /* 0x00000019040dc211 */ /* 0x000fe200010f0c05 */
[--C-:B------:R-:W-:Y:S01]  /*2290*/  @!P3 IMAD.MOV.U32 R4, RZ, RZ, R2.reuse ;  /* 0x000000ffff04b224 */ /* 0x100fe200078e0002 */
[-C--:B------:R-:W-:Y:S01]  /*22a0*/  @!P3 MOV R5, R3.reuse ;  /* 0x000000030005b202 */ /* 0x080fe20000000f00 */
[----:B------:R1:W-:Y:S01]  /*22b0*/  @!P0 LDGSTS.E.BYPASS.LTC128B.128 [R36+0x800], desc[UR16][R8.64] ;  /* 0x0080000008248fae */ /* 0x0003e2000b981a10 */
[----:B------:R-:W-:Y:S01]  /*22c0*/  ISETP.GE.AND P2, PT, R29, UR7, PT ;  /* 0x000000071d007c0c */ /* 0x000fe2000bf46270 */
[----:B------:R-:W2:Y:S01]  /*22d0*/  @!P1 LDC.64 R16, c[0x0][0x3b0] ;  /* 0x0000ec00ff109b82 */ /* 0x000ea20000000a00 */
[----:B------:R-:W-:Y:S01]  /*22e0*/  @!P5 IMAD.MOV.U32 R24, RZ, RZ, R2 ;  /* 0x000000ffff18d224 */ /* 0x000fe200078e0002 */
[----:B------:R-:W-:Y:S01]  /*22f0*/  @!P5 MOV R25, R3 ;  /* 0x000000030019d202 */ /* 0x000fe20000000f00 */
[----:B------:R-:W-:Y:S01]  /*2300*/  @!P3 IMAD.WIDE.U32 R4, R0, R20, R4 ;  /* 0x000000140004b225 */ /* 0x000fe200078e0004 */
[----:B------:R3:W-:Y:S04]  /*2310*/  @!P4 LDGSTS.E.BYPASS.LTC128B.128 [R36+0x1000], desc[UR16][R12.64] ;  /* 0x010000000c24cfae */ /* 0x0007e8000b981a10 */
[----:B------:R-:W-:-:S02]  /*2320*/  @!P3 IADD3 R0, PT, PT, R5, R6, RZ ;  /* 0x000000060500b210 */ /* 0x000fc40007ffe0ff */
[C---:B-----5:R-:W-:Y:S02]  /*2330*/  @!P3 LEA R6, P0, R4.reuse, R18, 0x1 ;  /* 0x000000120406b211 */ /* 0x060fe400078008ff */
[----:B------:R-:W4:Y:S01]  /*2340*/  @!P2 LDC.64 R20, c[0x0][0x380] ;  /* 0x0000e000ff14ab82 */ /* 0x000f220000000a00 */
[----:B------:R-:W-:Y:S01]  /*2350*/  @!P2 IMAD.MOV.U32 R14, RZ, RZ, R2 ;  /* 0x000000ffff0ea224 */ /* 0x000fe200078e0002 */
[----:B------:R-:W-:Y:S01]  /*2360*/  @!P3 LEA.HI.X R7, R4, R19, R0, 0x1, P0 ;  /* 0x000000130407b211 */ /* 0x000fe200000f0c00 */
[----:B------:R-:W-:Y:S01]  /*2370*/  IMAD.WIDE.U32 R4, R200, UR8, R10 ;  /* 0x00000008c8047c25 */ /* 0x000fe2000f8e000a */
[----:B------:R-:W-:-:S03]  /*2380*/  @!P2 MOV R15, R3 ;  /* 0x00000003000fa202 */ /* 0x000fc60000000f00 */
[----:B------:R5:W-:Y:S01]  /*2390*/  @!P3 LDGSTS.E.BYPASS.LTC128B.128 [R36+0x1800], desc[UR16][R6.64] ;  /* 0x018000000624bfae */ /* 0x000be2000b981a10 */
[----:B------:R-:W5:Y:S01]  /*23a0*/  @!P1 LDC.64 R18, c[0x0][0x380] ;  /* 0x0000e000ff129b82 */ /* 0x000f620000000a00 */
[----:B-1----:R-:W-:-:S07]  /*23b0*/  IMAD R8, R251, UR8, RZ ;  /* 0x00000008fb087c24 */ /* 0x002fce000f8e02ff */
[----:B------:R-:W1:Y:S01]  /*23c0*/  @!P2 LDC.64 R10, c[0x0][0x3b0] ;  /* 0x0000ec00ff0aab82 */ /* 0x000e620000000a00 */
[----:B------:R-:W-:Y:S01]  /*23d0*/  IMAD R0, R200, UR9, R8 ;  /* 0x00000009c8007c24 */ /* 0x000fe2000f8e0208 */
[----:B------:R-:W-:Y:S01]  /*23e0*/  @!P1 IADD3 R8, P0, PT, R26, 0x40, RZ ;  /* 0x000000401a089810 */ /* 0x000fe20007f1e0ff */
[----:B------:R-:W-:Y:S02]  /*23f0*/  UIMAD.WIDE.U32 UR8, UR12, 0x20, URZ ;  /* 0x000000200c0878a5 */ /* 0x000fe4000f8e00ff */
[----:B------:R-:W-:Y:S02]  /*2400*/  IMAD.IADD R0, R5, 0x1, R0 ;  /* 0x0000000105007824 */ /* 0x000fe400078e0200 */
[----:B------:R-:W-:Y:S01]  /*2410*/  @!P1 IMAD.X R9, RZ, RZ, UR19, P0 ;  /* 0x00000013ff099e24 */ /* 0x000fe200080e06ff */
[----:B------:R-:W-:Y:S01]  /*2420*/  LEA R227, P0, R4, UR4, 0x1 ;  /* 0x0000000404e37c11 */ /* 0x000fe2000f8008ff */
[-C--:B--2---:R-:W-:Y:S01]  /*2430*/  @!P1 IMAD.WIDE.U32 R2, R8, R16.reuse, R2 ;  /* 0x0000001008029225 */ /* 0x084fe200078e0002 */
[----:B------:R-:W-:Y:S01]  /*2440*/  USHF.L.U64.HI UR4, UR12, 0x7, UR13 ;  /* 0x000000070c047899 */ /* 0x000fe2000801020d */
[----:B---3--:R-:W2:Y:S01]  /*2450*/  @!P6 LDC.64 R12, c[0x0][0x3b0] ;  /* 0x0000ec00ff0ceb82 */ /* 0x008ea20000000a00 */
[----:B------:R-:W-:Y:S01]  /*2460*/  LEA.HI.X R226, R4, UR5, R0, 0x1, P0 ;  /* 0x0000000504e27c11 */ /* 0x000fe200080f0c00 */
[----:B------:R-:W-:Y:S01]  /*2470*/  @!P1 IMAD R0, R9, R16, RZ ;  /* 0x0000001009009224 */ /* 0x000fe200078e02ff */
[----:B------:R-:W-:Y:S01]  /*2480*/  USHF.L.U32 UR5, UR12, 0x7, URZ ;  /* 0x000000070c057899 */ /* 0x000fe200080006ff */
[----:B------:R-:W-:Y:S01]  /*2490*/  STL [R1+0xbc], R227 ;  /* 0x0000bce301007387 */ /* 0x000fe20000100800 */
[----:B------:R-:W-:Y:S01]  /*24a0*/  UIMAD UR4, UR4, UR24, URZ ;  /* 0x00000018040472a4 */ /* 0x000fe2000f8e02ff */
[----:B------:R-:W-:Y:S01]  /*24b0*/  @!P1 IMAD R4, R8, R17, R0 ;  /* 0x0000001108049224 */ /* 0x000fe200078e0200 */
[----:B------:R-:W-:Y:S01]  /*24c0*/  @!P2 IADD3 R0, P0, PT, R26, 0x50, RZ ;  /* 0x000000501a00a810 */ /* 0x000fe20007f1e0ff */
[----:B------:R-:W-:Y:S01]  /*24d0*/  UIMAD.WIDE.U32 UR26, UR5, UR24, URZ ;  /* 0x00000018051a72a5 */ /* 0x000fe2000f8e00ff */
[----:B------:R-:W3:Y:S01]  /*24e0*/  @!P5 LDC.64 R16, c[0x0][0x3b0] ;  /* 0x0000ec00ff10db82 */ /* 0x000ee20000000a00 */
[----:B------:R-:W-:Y:S01]  /*24f0*/  @!P1 IMAD.IADD R3, R3, 0x1, R4 ;  /* 0x0000000103039824 */ /* 0x000fe200078e0204 */
[----:B-----5:R-:W-:Y:S01]  /*2500*/  @!P1 LEA R4, P3, R2, R18, 0x1 ;  /* 0x0000001202049211 */ /* 0x020fe200078608ff */
[----:B------:R-:W-:Y:S01]  /*2510*/  @!P2 IMAD.X R6, RZ, RZ, UR19, P0 ;  /* 0x00000013ff06ae24 */ /* 0x000fe200080e06ff */
[----:B------:R-:W-:Y:S01]  /*2520*/  ISETP.GE.AND P0, PT, R100, UR21, PT ;  /* 0x0000001564007c0c */ /* 0x000fe2000bf06270 */
[----:B------:R-:W-:Y:S01]  /*2530*/  UIMAD UR4, UR23, UR5, UR4 ;  /* 0x00000005170472a4 */ /* 0x000fe2000f8e0204 */
[----:B------:R-:W-:Y:S01]  /*2540*/  @!P1 LEA.HI.X R5, R2, R19, R3, 0x1, P3 ;  /* 0x0000001302059211 */ /* 0x000fe200018f0c03 */
[-C--:B-1----:R-:W-:Y:S01]  /*2550*/  @!P2 IMAD R2, R6, R10.reuse, RZ ;  /* 0x0000000a0602a224 */ /* 0x082fe200078e02ff */
[----:B------:R-:W1:Y:S01]  /*2560*/  @!P6 LDC.64 R18, c[0x0][0x380] ;  /* 0x0000e000ff12eb82 */ /* 0x000e620000000a00 */
[----:B------:R-:W-:Y:S01]  /*2570*/  UIADD3 UR4, UPT, UPT, UR27, UR4, URZ ;  /* 0x000000041b047290 */ /* 0x000fe2000fffe0ff */
[C---:B------:R-:W-:Y:S01]  /*2580*/  @!P5 IADD3 R9, P3, PT, R26.reuse, 0x70, RZ ;  /* 0x000000701a09d810 */ /* 0x040fe20007f7e0ff */
[----:B------:R5:W-:Y:S01]  /*2590*/  @!P1 LDGSTS.E.BYPASS.LTC128B.128 [R36+0x2000], desc[UR16][R4.64] ;  /* 0x0200000004249fae */ /* 0x000be2000b981a10 */
[----:B------:R-:W-:Y:S01]  /*25a0*/  @!P6 IADD3 R8, P1, PT, R26, 0x60, RZ ;  /* 0x000000601a08e810 */ /* 0x000fe20007f3e0ff */
[C---:B------:R-:W-:Y:S01]  /*25b0*/  @!P2 IMAD R6, R0.reuse, R11, R2 ;  /* 0x0000000b0006a224 */ /* 0x040fe200078e0202 */
[----:B------:R-:W-:Y:S01]  /*25c0*/  USHF.L.U32 UR5, UR13, 0x5, URZ ;  /* 0x000000050d057899 */ /* 0x000fe200080006ff */
[----:B------:R-:W-:Y:S01]  /*25d0*/  @!P2 IMAD.WIDE.U32 R2, R0, R10, R14 ;  /* 0x0000000a0002a225 */ /* 0x000fe200078e000e */
[----:B------:R-:W-:Y:S01]  /*25e0*/  STL [R1+0xb8], R226 ;  /* 0x0000b8e201007387 */ /* 0x000fe20000100800 */
[----:B------:R-:W3:Y:S02]  /*25f0*/  @!P5 LDC.64 R10, c[0x0][0x380] ;  /* 0x0000e000ff0adb82 */ /* 0x000ee40000000a00 */
[----:B------:R-:W-:Y:S01]  /*2600*/  IMAD.U32 R7, RZ, RZ, UR4 ;  /* 0x00000004ff077e24 */ /* 0x000fe2000f8e00ff */
[----:B------:R-:W-:Y:S01]  /*2610*/  STL [R1+0x8c], R34 ;  /* 0x00008c2201007387 */ /* 0x000fe20000100800 */
[----:B------:R-:W-:Y:S01]  /*2620*/  @!P2 IMAD.IADD R0, R3, 0x1, R6 ;  /* 0x000000010300a824 */ /* 0x000fe200078e0206 */
[----:B----4-:R-:W-:Y:S01]  /*2630*/  @!P2 LEA R6, P4, R2, R20, 0x1 ;  /* 0x000000140206a211 */ /* 0x010fe200078808ff */
[----:B-----5:R-:W-:Y:S01]  /*2640*/  IMAD.U32 R4, RZ, RZ, UR26 ;  /* 0x0000001aff047e24 */ /* 0x020fe2000f8e00ff */
[----:B------:R-:W-:Y:S01]  /*2650*/  MOV R5, UR27 ;  /* 0x0000001b00057c02 */ /* 0x000fe20008000f00 */
[----:B------:R-:W-:-:S03]  /*2660*/  @!P6 IMAD.X R5, RZ, RZ, UR19, P1 ;  /* 0x00000013ff05ee24 */ /* 0x000fc600088e06ff */
[----:B------:R-:W-:Y:S01]  /*2670*/  @!P0 LEA R14, P1, R4, R227, 0x1 ;  /* 0x000000e3040e8211 */ /* 0x000fe200078208ff */
[----:B--2---:R-:W-:-:S03]  /*2680*/  @!P6 IMAD R3, R5, R12, RZ ;  /* 0x0000000c0503e224 */ /* 0x004fc600078e02ff */
[----:B------:R-:W-:Y:S01]  /*2690*/  @!P0 LEA.HI.X R15, R4, R226, R7, 0x1, P1 ;  /* 0x000000e2040f8211 */ /* 0x000fe200008f0c07 */
[----:B------:R-:W-:Y:S01]  /*26a0*/  @!P6 IMAD.WIDE.U32 R4, R8, R12, R22 ;  /* 0x0000000c0804e225 */ /* 0x000fe200078e0016 */
[----:B------:R-:W-:Y:S02]  /*26b0*/  @!P2 LEA.HI.X R7, R2, R21, R0, 0x1, P4 ;  /* 0x000000150207a211 */ /* 0x000fe400020f0c00 */
[----:B------:R-:W-:Y:S01]  /*26c0*/  ISETP.GE.AND P4, PT, R32, UR21, PT ;  /* 0x0000001520007c0c */ /* 0x000fe2000bf86270 */
[----:B------:R-:W-:Y:S01]  /*26d0*/  @!P6 IMAD R2, R8, R13, R3 ;  /* 0x0000000d0802e224 */ /* 0x000fe200078e0203 */
[----:B------:R-:W-:Y:S01]  /*26e0*/  @!P5 IADD3.X R0, PT, PT, RZ, UR19, RZ, P3, !PT ;  /* 0x00000013ff00dc10 */ /* 0x000fe20009ffe4ff */
[----:B------:R2:W-:Y:S01]  /*26f0*/  @!P2 LDGSTS.E.BYPASS.LTC128B.128 [R36+0x2800], desc[UR16][R6.64] ;  /* 0x028000000624afae */ /* 0x0005e2000b981a10 */
[----:B------:R-:W-:Y:S01]  /*2700*/  ISETP.GE.AND P1, PT, R27, UR21, PT ;  /* 0x000000151b007c0c */ /* 0x000fe2000bf26270 */
[----:B------:R-:W-:Y:S01]  /*2710*/  @!P6 IMAD.IADD R5, R5, 0x1, R2 ;  /* 0x000000010505e824 */ /* 0x000fe200078e0202 */
[----:B-1----:R-:W-:Y:S01]  /*2720*/  @!P6 LEA R12, P2, R4, R18, 0x1 ;  /* 0x00000012040ce211 */ /* 0x002fe200078408ff */
[-C--:B---3--:R-:W-:Y:S01]  /*2730*/  @!P5 IMAD R0, R0, R16.reuse, RZ ;  /* 0x000000100000d224 */ /* 0x088fe200078e02ff */
[----:B------:R-:W-:Y:S01]  /*2740*/  USHF.L.U64.HI UR19, UR10, 0x7, UR11 ;  /* 0x000000070a137899 */ /* 0x000fe2000801020b */
[----:B------:R-:W-:Y:S01]  /*2750*/  @!P5 IMAD.WIDE.U32 R2, R9, R16, R24 ;  /* 0x000000100902d225 */ /* 0x000fe200078e0018 */
[----:B------:R-:W-:-:S02]  /*2760*/  @!P6 LEA.HI.X R13, R4, R19, R5, 0x1, P2 ;  /* 0x00000013040de211 */ /* 0x000fc400010f0c05 */
[----:B------:R-:W-:Y:S01]  /*2770*/  MOV R4, UR13 ;  /* 0x0000000d00047c02 */ /* 0x000fe20008000f00 */
[----:B------:R-:W-:Y:S01]  /*2780*/  VOTEU.ALL UP0, P4 ;  /* 0x0000000000ff7886 */ /* 0x000fe20002000000 */
[----:B------:R-:W-:Y:S01]  /*2790*/  IMAD.U32 R5, RZ, RZ, UR12 ;  /* 0x0000000cff057e24 */ /* 0x000fe2000f8e00ff */
[----:B------:R-:W-:Y:S01]  /*27a0*/  @!P5 LEA R8, P3, R2, R10, 0x1 ;  /* 0x0000000a0208d211 */ /* 0x000fe200078608ff */
[----:B------:R-:W-:Y:S01]  /*27b0*/  @!P6 LDGSTS.E.BYPASS.LTC128B.128 [R36+0x3000], desc[UR16][R12.64] ;  /* 0x030000000c24efae */ /* 0x000fe2000b981a10 */
[----:B------:R-:W-:Y:S01]  /*27c0*/  ISETP.GE.AND P6, PT, R30, UR21, PT ;  /* 0x000000151e007c0c */ /* 0x000fe2000bfc6270 */
[----:B------:R-:W-:Y:S02]  /*27d0*/  @!UP0 UIADD3 UR8, UP1, UPT, UR26, UR8, URZ ;  /* 0x000000081a088290 */ /* 0x000fe4000ff3e0ff */
[----:B------:R-:W-:Y:S02]  /*27e0*/  UIMAD UR19, UR19, UR24, URZ ;  /* 0x00000018131372a4 */ /* 0x000fe4000f8e02ff */
[----:B------:R-:W-:-:S02]  /*27f0*/  @!UP0 UIADD3.X UR5, UPT, UPT, UR4, UR9, UR5, UP1, !UPT ;  /* 0x0000000904058290 */ /* 0x000fc40008ffe405 */
[----:B------:R-:W-:Y:S02]  /*2800*/  UIMAD UR19, UR23, UR25, UR19 ;  /* 0x00000019171372a4 */ /* 0x000fe4000f8e0213 */
[----:B------:R-:W-:Y:S01]  /*2810*/  USHF.L.U32 UR23, UR11, 0x5, URZ ;  /* 0x000000050b177899 */ /* 0x000fe200080006ff */
[----:B--2---:R-:W-:-:S03]  /*2820*/  @!P5 IMAD R6, R9, R17, R0 ;  /* 0x000000110906d224 */ /* 0x004fc600078e0200 */
        /* <DEDUP_REMOVED lines=8> */
[CC--:B------:R-:W-:Y:S01]  /*28b0*/  @!P1 LEA R6, P2, R0.reuse, R227.reuse, 0x1 ;  /* 0x000000e300069211 */ /* 0x0c0fe200078408ff */
[----:B------:R-:W-:Y:S01]  /*28c0*/  IMAD.U32 R3, RZ, RZ, UR4 ;  /* 0x00000004ff037e24 */ /* 0x000fe2000f8e00ff */
[----:B------:R-:W-:Y:S01]  /*28d0*/  MOV R11, UR8 ;  /* 0x00000008000b7c02 */ /* 0x000fe20008000f00 */
[----:B------:R1:W-:Y:S01]  /*28e0*/  @!P5 LDGSTS.E.BYPASS.LTC128B.128 [R36+0x3800], desc[UR16][R8.64] ;  /* 0x038000000824dfae */ /* 0x0003e2000b981a10 */
[----:B------:R-:W-:Y:S01]  /*28f0*/  ISETP.GE.AND P3, PT, R33, UR21, PT ;  /* 0x0000001521007c0c */ /* 0x000fe2000bf66270 */
[----:B------:R-:W-:Y:S01]  /*2900*/  UIMAD.WIDE.U32 UR8, UR12, 0x40, URZ ;  /* 0x000000400c0878a5 */ /* 0x000fe2000f8e00ff */
[-C--:B------:R-:W-:Y:S01]  /*2910*/  @!P1 LEA.HI.X R7, R0, R226.reuse, R4, 0x1, P2 ;  /* 0x000000e200079211 */ /* 0x080fe200010f0c04 */
[----:B------:R-:W-:Y:S01]  /*2920*/  IMAD.U32 R0, RZ, RZ, UR5 ;  /* 0x00000005ff007e24 */ /* 0x000fe2000f8e00ff */
[----:B------:R-:W-:Y:S01]  /*2930*/  @!P4 LEA R10, P2, R11, R227, 0x1 ;  /* 0x000000e30b0ac211 */ /* 0x000fe200078408ff */
[----:B------:R-:W-:Y:S01]  /*2940*/  IMAD.U32 R4, RZ, RZ, UR12 ;  /* 0x0000000cff047e24 */ /* 0x000fe2000f8e00ff */
[----:B------:R-:W-:Y:S01]  /*2950*/  ISETP.GE.AND P5, PT, R29, UR21, PT ;  /* 0x000000151d007c0c */ /* 0x000fe2000bfa6270 */
[----:B------:R-:W-:Y:S01]  /*2960*/  @!P0 LDGSTS.E.BYPASS.LTC128B.128 [R36+0x4000], desc[UR16][R14.64] ;  /* 0x040000000e248fae */ /* 0x000fe2000b981a10 */
[----:B------:R-:W-:Y:S01]  /*2970*/  @!P4 LEA.HI.X R11, R11, R226, R0, 0x1, P2 ;  /* 0x000000e20b0bc211 */ /* 0x000fe200010f0c00 */
[----:B------:R-:W-:Y:S01]  /*2980*/  @!UP0 UIADD3 UR8, UP1, UPT, UR26, UR8, URZ ;  /* 0x000000081a088290 */ /* 0x000fe2000ff3e0ff */
[----:B------:R-:W-:Y:S01]  /*2990*/  MOV R0, UR13 ;  /* 0x0000000d00007c02 */ /* 0x000fe20008000f00 */
[----:B------:R2:W-:Y:S01]  /*29a0*/  @!P1 LDGSTS.E.BYPASS.LTC128B.128 [R36+0x4800], desc[UR16][R6.64] ;  /* 0x0480000006249fae */ /* 0x0005e2000b981a10 */
[----:B------:R-:W-:Y:S01]  /*29b0*/  USHF.L.U32 UR5, UR13, 0x6, URZ ;  /* 0x000000060d057899 */ /* 0x000fe200080006ff */
[----:B------:R-:W-:Y:S01]  /*29c0*/  @!P3 IMAD.WIDE.U32 R4, R4, 0x30, R2 ;  /* 0x000000300404b825 */ /* 0x000fe200078e0002 */
[----:B------:R-:W-:Y:S01]  /*29d0*/  ISETP.GE.AND P1, PT, R27, UR21, PT ;  /* 0x000000151b007c0c */ /* 0x000fe2000bf26270 */
[----:B------:R3:W-:Y:S01]  /*29e0*/  @!P4 LDGSTS.E.BYPASS.LTC128B.128 [R36+0x5000], desc[UR16][R10.64] ;  /* 0x050000000a24cfae */ /* 0x0007e2000b981a10 */
[----:B------:R-:W-:Y:S01]  /*29f0*/  @!UP0 UIADD3.X UR5, UPT, UPT, UR4, UR9, UR5, UP1, !UPT ;  /* 0x0000000904058290 */ /* 0x000fe20008ffe405 */
[----:B------:R-:W-:Y:S01]  /*2a00*/  @!P3 IMAD R0, R0, 0x30, RZ ;  /* 0x000000300000b824 */ /* 0x000fe200078e02ff */
[----:B------:R-:W-:Y:S01]  /*2a10*/  ISETP.GE.AND P4, PT, R28, UR21, PT ;  /* 0x000000151c007c0c */ /* 0x000fe2000bf86270 */
[----:B------:R-:W-:-:S02]  /*2a20*/  IMAD.U32 R3, RZ, RZ, UR27 ;  /* 0x0000001bff037e24 */ /* 0x000fc4000f8e00ff */
[----:B------:R-:W-:Y:S01]  /*2a30*/  IMAD.U32 R3, RZ, RZ, UR4 ;  /* 0x00000004ff037e24 */ /* 0x000fe2000f8e00ff */
[----:B------:R-:W-:Y:S01]  /*2a40*/  @!P3 IADD3 R0, PT, PT, R5, R0, RZ ;  /* 0x000000000500b210 */ /* 0x000fe20007ffe0ff */
[----:B------:R-:W-:Y:S02]  /*2a50*/  IMAD.U32 R5, RZ, RZ, UR27 ;  /* 0x0000001bff057e24 */ /* 0x000fe4000f8e00ff */
[----:B------:R-:W-:Y:S02]  /*2a60*/  IMAD.U32 R5, RZ, RZ, UR4 ;  /* 0x00000004ff057e24 */ /* 0x000fe4000f8e00ff */
[----:B-1----:R-:W-:-:S04]  /*2a70*/  IMAD.U32 R8, RZ, RZ, UR12 ;  /* 0x0000000cff087e24 */ /* 0x002fc8000f8e00ff */
[----:B------:R-:W-:Y:S01]  /*2a80*/  @!P5 IMAD.WIDE.U32 R8, R8, 0x50, R2 ;  /* 0x000000500808d825 */ /* 0x000fe200078e0002 */
[----:B------:R-:W-:-:S03]  /*2a90*/  MOV R3, UR27 ;  /* 0x0000001b00037c02 */ /* 0x000fc60008000f00 */
[----:B------:R-:W-:Y:S01]  /*2aa0*/  IMAD.U32 R3, RZ, RZ, UR4 ;  /* 0x00000004ff037e24 */ /* 0x000fe2000f8e00ff */
[----:B--2---:R-:W-:-:S04]  /*2ab0*/  @!P3 LEA R6, P2, R4, R227, 0x1 ;  /* 0x000000e30406b211 */ /* 0x004fc800078408ff */
        /* <DEDUP_REMOVED lines=12> */
[----:B--2---:R-:W-:Y:S01]  /*2b80*/  @!P5 IMAD R6, R0, 0x50, RZ ;  /* 0x000000500006d824 */ /* 0x004fe200078e02ff */
[----:B------:R-:W-:Y:S01]  /*2b90*/  MOV R0, UR5 ;  /* 0x0000000500007c02 */ /* 0x000fe20008000f00 */
[----:B------:R-:W-:Y:S01]  /*2ba0*/  IMAD.U32 R7, RZ, RZ, UR12 ;  /* 0x0000000cff077e24 */ /* 0x000fe2000f8e00ff */
[----:B------:R-:W2:Y:S02]  /*2bb0*/  LDCU.64 UR4, c[0x0][0x3d8] ;  /* 0x00007b00ff0477ac */ /* 0x000ea40008000a00 */
[-C--:B------:R-:W-:Y:S01]  /*2bc0*/  @!P6 LEA.HI.X R13, R10, R226.reuse, R0, 0x1, P2 ;  /* 0x000000e20a0de211 */ /* 0x080fe200010f0c00 */
[----:B------:R-:W-:Y:S01]  /*2bd0*/  @!P5 IMAD.IADD R0, R9, 0x1, R6 ;  /* 0x000000010900d824 */ /* 0x000fe200078e0206 */
[C---:B------:R-:W-:Y:S01]  /*2be0*/  @!P5 LEA R14, P2, R8.reuse, R227, 0x1 ;  /* 0x000000e3080ed211 */ /* 0x040fe200078408ff */
[----:B------:R-:W-:Y:S01]  /*2bf0*/  @!P4 IMAD.WIDE.U32 R6, R7, 0x60, R4 ;  /* 0x000000600706c825 */ /* 0x000fe200078e0004 */
[----:B------:R-:W-:Y:S01]  /*2c00*/  MOV R9, UR13 ;  /* 0x0000000d00097c02 */ /* 0x000fe20008000f00 */
[----:B------:R1:W-:Y:S01]  /*2c10*/  @!P6 LDGSTS.E.BYPASS.LTC128B.128 [R36+0x6000], desc[UR16][R12.64] ;  /* 0x060000000c24efae */ /* 0x0003e2000b981a10 */
[----:B------:R-:W-:Y:S01]  /*2c20*/  @!P5 LEA.HI.X R15, R8, R226, R0, 0x1, P2 ;  /* 0x000000e2080fd211 */ /* 0x000fe200010f0c00 */
[----:B------:R-:W-:Y:S01]  /*2c30*/  IMAD.U32 R4, RZ, RZ, UR12 ;  /* 0x0000000cff047e24 */ /* 0x000fe2000f8e00ff */
[----:B------:R-:W-:Y:S01]  /*2c40*/  IADD3 R8, P2, PT, R102, UR22, RZ ;  /* 0x0000001666087c10 */ /* 0x000fe2000ff5e0ff */
[----:B------:R-:W-:Y:S01]  /*2c50*/  @!P4 IMAD R0, R9, 0x60, RZ ;  /* 0x000000600900c824 */ /* 0x000fe200078e02ff */
[----:B------:R-:W-:Y:S01]  /*2c60*/  ISETP.GE.AND P6, PT, R32, UR21, PT ;  /* 0x0000001520007c0c */ /* 0x000fe2000bfc6270 */
[----:B------:R-:W-:Y:S01]  /*2c70*/  @!P3 IMAD.WIDE.U32 R4, R4, 0x70, R2 ;  /* 0x000000700404b825 */ /* 0x000fe200078e0002 */
[----:B------:R3:W-:Y:S01]  /*2c80*/  @!P5 LDGSTS.E.BYPASS.LTC128B.128 [R36+0x6800], desc[UR16][R14.64] ;  /* 0x068000000e24dfae */ /* 0x0007e2000b981a10 */
[----:B------:R-:W-:-:S02]  /*2c90*/  ISETP.GE.AND P5, PT, R33, UR21, PT ;  /* 0x0000001521007c0c */ /* 0x000fc4000bfa6270 */
[----:B------:R-:W-:Y:S01]  /*2ca0*/  IMAD.X R9, RZ, RZ, UR20, P2 ;  /* 0x00000014ff097e24 */ /* 0x000fe200090e06ff */
[-C--:B------:R-:W-:Y:S01]  /*2cb0*/  @!P4 LEA R10, P2, R6, R227.reuse, 0x1 ;  /* 0x000000e3060ac211 */ /* 0x080fe200078408ff */
[----:B------:R-:W-:Y:S02]  /*2cc0*/  @!P4 IMAD.IADD R7, R7, 0x1, R0 ;  /* 0x000000010707c824 */ /* 0x000fe400078e0200 */
[----:B------:R-:W-:Y:S02]  /*2cd0*/  @!P3 IMAD R0, R11, 0x70, RZ ;  /* 0x000000700b00b824 */ /* 0x000fe400078e02ff */
[----:B------:R-:W-:Y:S01]  /*2ce0*/  IMAD.WIDE.U32 R2, R100, UR10, R8 ;  /* 0x0000000a64027c25 */ /* 0x000fe2000f8e0008 */
[----:B------:R-:W-:Y:S01]  /*2cf0*/  @!P4 LEA.HI.X R11, R6, R226, R7, 0x1, P2 ;  /* 0x000000e2060bc211 */ /* 0x000fe200010f0c07 */
[----:B------:R-:W-:Y:S01]  /*2d00*/  VOTEU.ALL UP0, P6 ;  /* 0x0000000000ff7886 */ /* 0x000fe20003000000 */
[C---:B------:R-:W-:Y:S01]  /*2d10*/  @!P3 LEA R6, P2, R4.reuse, R227, 0x1 ;  /* 0x000000e30406b211 */ /* 0x040fe200078408ff */
[----:B------:R-:W-:Y:S01]  /*2d20*/  @!P3 IMAD.IADD R5, R5, 0x1, R0 ;  /* 0x000000010505b824 */ /* 0x000fe200078e0200 */
[----:B------:R-:W-:Y:S01]  /*2d30*/  IADD3 R3, PT, PT, R3, R34, RZ ;  /* 0x0000002203037210 */ /* 0x000fe20007ffe0ff */
[----:B------:R4:W-:Y:S01]  /*2d40*/  @!P4 LDGSTS.E.BYPASS.LTC128B.128 [R36+0x7000], desc[UR16][R10.64] ;  /* 0x070000000a24cfae */ /* 0x0009e2000b981a10 */
[----:B--2---:R-:W-:Y:S01]  /*2d50*/  IMAD R0, R251, UR4, RZ ;  /* 0x00000004fb007c24 */ /* 0x004fe2000f8e02ff */
[----:B------:R-:W-:Y:S01]  /*2d60*/  @!UP0 UIADD3 UR24, UP1, UPT, UR26, UR24, URZ ;  /* 0x000000181a188290 */ /* 0x000fe2000ff3e0ff */
[----:B------:R-:W-:Y:S01]  /*2d70*/  @!P3 LEA.HI.X R7, R4, R226, R5, 0x1, P2 ;  /* 0x000000e20407b211 */ /* 0x000fe200010f0c05 */
[C---:B------:R-:W-:Y:S01]  /*2d80*/  IMAD.WIDE.U32 R2, R200.reuse, UR4, R2 ;  /* 0x00000004c8027c25 */ /* 0x040fe2000f8e0002 */
[----:B------:R-:W-:Y:S01]  /*2d90*/  MOV R4, UR10 ;  /* 0x0000000a00047c02 */ /* 0x000fe20008000f00 */
[----:B------:R-:W-:Y:S01]  /*2da0*/  @!UP0 UIADD3.X UR23, UPT, UPT, UR19, UR25, UR23, UP1, !UPT ;  /* 0x0000001913178290 */ /* 0x000fe20008ffe417 */
[----:B------:R-:W-:Y:S01]  /*2db0*/  MOV R8, UR11 ;  /* 0x0000000b00087c02 */ /* 0x000fe20008000f00 */
[----:B------:R2:W-:Y:S01]  /*2dc0*/  @!P3 LDGSTS.E.BYPASS.LTC128B.128 [R36+0x7800], desc[UR16][R6.64] ;  /* 0x078000000624bfae */ /* 0x0005e2000b981a10 */
[----:B------:R-:W-:Y:S01]  /*2dd0*/  IMAD R0, R200, UR5, R0 ;  /* 0x00000005c8007c24 */ /* 0x000fe2000f8e0200 */
[----:B-1----:R-:W-:Y:S01]  /*2de0*/  LEA R13, P2, R2, UR8, 0x1 ;  /* 0x00000008020d7c11 */ /* 0x002fe2000f8408ff */
[----:B------:R-:W-:Y:S01]  /*2df0*/  UISETP.GE.U32.AND UP1, UPT, UR18, 0x81, UPT ;  /* 0x000000811200788c */ /* 0x000fe2000bf26070 */
[----:B------:R-:W0:Y:S01]  /*2e00*/  LDGDEPBAR ;  /* 0x00000000000079af */ /* 0x000e220000000000 */
[----:B------:R-:W-:Y:S01]  /*2e10*/  IMAD.IADD R0, R3, 0x1, R0 ;  /* 0x0000000103007824 */ /* 0x000fe200078e0200 */
[----:B------:R-:W-:Y:S01]  /*2e20*/  ISETP.GE.AND P4, PT, R30, UR21, PT ;  /* 0x000000151e007c0c */ /* 0x000fe2000bf86270 */
[----:B------:R-:W-:Y:S01]  /*2e30*/  IMAD.U32 R3, RZ, RZ, UR27 ;  /* 0x0000001bff037e24 */ /* 0x000fe2000f8e00ff */
[----:B---3--:R-:W-:Y:S01]  /*2e40*/  SHF.L.U32 R14, R101, 0x6, RZ ;  /* 0x00000006650e7819 */ /* 0x008fe200000006ff */
[----:B------:R-:W-:Y:S01]  /*2e50*/  IMAD.U32 R3, RZ, RZ, UR11 ;  /* 0x0000000bff037e24 */ /* 0x000fe2000f8e00ff */
[----:B------:R-:W-:Y:S01]  /*2e60*/  LEA.HI.X R12, R2, UR9, R0, 0x1, P2 ;  /* 0x00000009020c7c11 */ /* 0x000fe200090f0c00 */
[----:B------:R-:W-:Y:S01]  /*2e70*/  IMAD.U32 R0, RZ, RZ, UR10 ;  /* 0x0000000aff007e24 */ /* 0x000fe2000f8e00ff */
[C---:B------:R-:W-:Y:S01]  /*2e80*/  LOP3.LUT R176, R14.reuse, 0x200, RZ, 0xc0, !PT ;  /* 0x000002000eb07812 */ /* 0x040fe200078ec0ff */
[----:B------:R-:W-:Y:S01]  /*2e90*/  IMAD.U32 R2, RZ, RZ, UR26 ;  /* 0x0000001aff027e24 */ /* 0x000fe2000f8e00ff */
[----:B------:R-:W-:Y:S01]  /*2ea0*/  LOP3.LUT R15, R14, 0x400, RZ, 0xc0, !PT ;  /* 0x000004000e0f7812 */ /* 0x000fe200078ec0ff */
[----:B------:R-:W-:Y:S01]  /*2eb0*/  @!P5 IMAD R8, R8, 0x30, RZ ;  /* 0x000000300808d824 */ /* 0x000fe200078e02ff */
[----:B------:R-:W-:-:S02]  /*2ec0*/  @!P1 LEA R5, P2, R0, UR26, 0x4 ;  /* 0x0000001a00059c11 */ /* 0x000fc4000f8420ff */
[----:B------:R-:W-:Y:S02]  /*2ed0*/  MOV R0, UR19 ;  /* 0x0000001300007c02 */ /* 0x000fe40008000f00 */
[----:B------:R-:W-:Y:S01]  /*2ee0*/  @!P1 LEA.HI.X R9, R4, UR19, R3, 0x4, P2 ;  /* 0x0000001304099c11 */ /* 0x000fe200090f2403 */
[----:B------:R-:W-:Y:S01]  /*2ef0*/  IMAD.U32 R3, RZ, RZ, UR27 ;  /* 0x0000001bff037e24 */ /* 0x000fe2000f8e00ff */
[C---:B------:R-:W-:Y:S01]  /*2f00*/  @!P1 LEA R4, P2, R5.reuse, R13, 0x1 ;  /* 0x0000000d05049211 */ /* 0x040fe200078408ff */
[----:B------:R-:W-:Y:S01]  /*2f10*/  IMAD.U32 R3, RZ, RZ, UR19 ;  /* 0x00000013ff037e24 */ /* 0x000fe2000f8e00ff */
[----:B----4-:R-:W-:Y:S02]  /*2f20*/  MOV R11, UR10 ;  /* 0x0000000a000b7c02 */ /* 0x010fe40008000f00 */
[----:B------:R-:W-:Y:S01]  /*2f30*/  @!P1 LEA.HI.X R5, R5, R12, R9, 0x1, P2 ;  /* 0x0000000c05059211 */ /* 0x000fe200010f0c09 */
[----:B------:R-:W-:Y:S01]  /*2f40*/  IMAD.U32 R9, RZ, RZ, UR24 ;  /* 0x00000018ff097e24 */ /* 0x000fe2000f8e00ff */
[----:B------:R-:W-:-:S04]  /*2f50*/  DEPBAR.LE SB0, 0x0 ;  /* 0x000080000000791a */ /* 0x000fc80000000000 */
[----:B------:R-:W-:Y:S01]  /*2f60*/  BAR.SYNC.DEFER_BLOCKING 0x0 ;  /* 0x0000000000007b1d */ /* 0x000fe20000010000 */
[CC--:B--2---:R-:W-:Y:S02]  /*2f70*/  @!P0 LEA R6, P3, R2.reuse, R13.reuse, 0x1 ;  /* 0x0000000d02068211 */ /* 0x0c4fe400078608ff */
[----:B------:R-:W-:Y:S02]  /*2f80*/  @!P6 LEA R18, P2, R9, R13, 0x1 ;  /* 0x0000000d0912e211 */ /* 0x000fe400078408ff */
[----:B------:R-:W-:Y:S01]  /*2f90*/  @!P0 LEA.HI.X R7, R2, R12, R0, 0x1, P3 ;  /* 0x0000000c02078211 */ /* 0x000fe200018f0c00 */
[----:B------:R-:W-:Y:S01]  /*2fa0*/  IMAD.U32 R0, RZ, RZ, UR10 ;  /* 0x0000000aff007e24 */ /* 0x000fe2000f8e00ff */
[----:B------:R-:W-:-:S03]  /*2fb0*/  ISETP.GE.AND P3, PT, R29, UR21, PT ;  /* 0x000000151d007c0c */ /* 0x000fc6000bf66270 */
[----:B------:R-:W-:-:S04]  /*2fc0*/  @!P5 IMAD.WIDE.U32 R2, R0, 0x30, R2 ;  /* 0x000000300002d825 */ /* 0x000fc800078e0002 */
[----:B------:R-:W-:Y:S02]  /*2fd0*/  IMAD.U32 R0, RZ, RZ, UR23 ;  /* 0x00000017ff007e24 */ /* 0x000fe4000f8e00ff */
[----:B------:R-:W-:-:S03]  /*2fe0*/  @!P5 IMAD.IADD R3, R3, 0x1, R8 ;  /* 0x000000010303d824 */ /* 0x000fc600078e0208 */
[----:B------:R-:W-:Y:S02]  /*2ff0*/  @!P6 LEA.HI.X R19, R9, R12, R0, 0x1, P2 ;  /* 0x0000000c0913e211 */ /* 0x000fe400010f0c00 */
[----:B------:R-:W-:Y:S02]  /*3000*/  MOV R0, UR10 ;  /* 0x0000000a00007c02 */ /* 0x000fe40008000f00 */
[----:B------:R-:W-:Y:S01]  /*3010*/  ISETP.GE.AND P2, PT, R28, UR21, PT ;  /* 0x000000151c007c0c */ /* 0x000fe2000bf46270 */
[----:B------:R-:W-:Y:S01]  /*3020*/  @!PT LDS RZ, [RZ] ;  /* 0x00000000fffff984 */ /* 0x000fe20000000800 */
[----:B------:R-:W-:Y:S01]  /*3030*/  @!PT LDS RZ, [RZ] ;  /* 0x00000000fffff984 */ /* 0x000fe20000000800 */
[----:B------:R-:W-:Y:S01]  /*3040*/  @!PT LDS RZ, [RZ] ;  /* 0x00000000fffff984 */ /* 0x000fe20000000800 */
[----:B------:R1:W-:Y:S01]  /*3050*/  @!P0 LDGSTS.E.BYPASS.LTC128B.128 [R36+0x8000], desc[UR16][R6.64] ;  /* 0x0800000006248fae */ /* 0x0003e2000b981a10 */
[----:B------:R-:W-:-:S03]  /*3060*/  MOV R9, UR11 ;  /* 0x0000000b00097c02 */ /* 0x000fc60008000f00 */
[----:B------:R-:W-:Y:S01]  /*3070*/  @P0 STS.128 [R36+0x8000], RZ ;  /* 0x008000ff24000388 */ /* 0x000fe20000000c00 */
[----:B------:R-:W-:-:S03]  /*3080*/  @!P5 LEA R20, P0, R2, R13, 0x1 ;  /* 0x0000000d0214d211 */ /* 0x000fc600078008ff */
[----:B------:R-:W-:Y:S01]  /*3090*/  @P1 STS.128 [R36+0x8800], RZ ;  /* 0x008800ff24001388 */ /* 0x000fe20000000c00 */
[----:B------:R-:W-:Y:S01]  /*30a0*/  @!P5 LEA.HI.X R21, R2, R12, R3, 0x1, P0 ;  /* 0x0000000c0215d211 */ /* 0x000fe200000f0c03 */
[----:B------:R-:W-:Y:S01]  /*30b0*/  IMAD.U32 R3, RZ, RZ, UR10 ;  /* 0x0000000aff037e24 */ /* 0x000fe2000f8e00ff */
[----:B------:R-:W-:Y:S01]  /*30c0*/  @!P4 LEA R8, P0, R0, UR26, 0x6 ;  /* 0x0000001a0008cc11 */ /* 0x000fe2000f8030ff */
[----:B------:R-:W-:Y:S01]  /*30d0*/  IMAD.U32 R2, RZ, RZ, UR11 ;  /* 0x0000000bff027e24 */ /* 0x000fe2000f8e00ff */
[----:B------:R-:W-:Y:S01]  /*30e0*/  @!PT LDS RZ, [RZ] ;  /* 0x00000000fffff984 */ /* 0x000fe20000000800 */
[----:B------:R-:W-:Y:S01]  /*30f0*/  @!PT LDS RZ, [RZ] ;  /* 0x00000000fffff984 */ /* 0x000fe20000000800 */
[----:B------:R-:W-:Y:S01]  /*3100*/  @!PT LDS RZ, [RZ] ;  /* 0x00000000fffff984 */ /* 0x000fe20000000800 */
[----:B------:R2:W-:Y:S01]  /*3110*/  @!P1 LDGSTS.E.BYPASS.LTC128B.128 [R36+0x8800], desc[UR16][R4.64] ;  /* 0x0880000004249fae */ /* 0x0005e2000b981a10 */
[----:B------:R-:W-:-:S03]  /*3120*/  ISETP.GE.AND P1, PT, R31, UR21, PT ;  /* 0x000000151f007c0c */ /* 0x000fc6000bf26270 */
[----:B------:R-:W-:Y:S01]  /*3130*/  @!P4 LEA.HI.X R10, R3, UR19, R2, 0x6, P0 ;  /* 0x00000013030acc11 */ /* 0x000fe200080f3402 */
[----:B------:R-:W-:Y:S01]  /*3140*/  IMAD.U32 R3, RZ, RZ, UR27 ;  /* 0x0000001bff037e24 */ /* 0x000fe2000f8e00ff */
[C---:B------:R-:W-:Y:S01]  /*3150*/  @!P4 LEA R16, P0, R8.reuse, R13, 0x1 ;  /* 0x0000000d0810c211 */ /* 0x040fe200078008ff */
[----:B------:R-:W-:Y:S01]  /*3160*/  IMAD.U32 R2, RZ, RZ, UR26 ;  /* 0x0000001aff027e24 */ /* 0x000fe2000f8e00ff */
[----:B------:R-:W-:Y:S01]  /*3170*/  @P6 STS.128 [R36+0x9000], RZ ;  /* 0x009000ff24006388 */ /* 0x000fe20000000c00 */
[----:B------:R-:W-:Y:S01]  /*3180*/  IMAD.U32 R3, RZ, RZ, UR19 ;  /* 0x00000013ff037e24 */ /* 0x000fe2000f8e00ff */
[----:B------:R-:W-:Y:S01]  /*3190*/  @!P4 LEA.HI.X R17, R8, R12, R10, 0x1, P0 ;  /* 0x0000000c0811c211 */ /* 0x000fe200000f0c0a */
[----:B------:R-:W-:Y:S01]  /*31a0*/  IMAD.U32 R10, RZ, RZ, UR11 ;  /* 0x0000000bff0a7e24 */ /* 0x000fe2000f8e00ff */
[----:B------:R-:W-:Y:S01]  /*31b0*/  @!PT LDS RZ, [RZ] ;  /* 0x00000000fffff984 */ /* 0x000fe20000000800 */
[----:B------:R-:W-:Y:S01]  /*31c0*/  @!PT LDS RZ, [RZ] ;  /* 0x00000000fffff984 */ /* 0x000fe20000000800 */
[----:B------:R-:W-:Y:S01]  /*31d0*/  @!PT LDS RZ, [RZ] ;  /* 0x00000000fffff984 */ /* 0x000fe20000000800 */
[----:B------:R-:W-:Y:S01]  /*31e0*/  @!P6 LDGSTS.E.BYPASS.LTC128B.128 [R36+0x9000], desc[UR16][R18.64] ;  /* 0x090000001224efae */ /* 0x000fe2000b981a10 */
[----:B------:R-:W-:Y:S01]  /*31f0*/  LOP3.LUT P6, RZ, R101, 0x4, RZ, 0xc0, !PT ;  /* 0x0000000465ff7812 */ /* 0x000fe200078cc0ff */
[----:B-1----:R-:W-:Y:S01]  /*3200*/  IMAD.U32 R6, RZ, RZ, UR26 ;  /* 0x0000001aff067e24 */ /* 0x002fe2000f8e00ff */
[----:B------:R-:W-:Y:S01]  /*3210*/  MOV R7, UR27 ;  /* 0x0000001b00077c02 */ /* 0x000fe20008000f00 */
[----:B------:R-:W-:Y:S01]  /*3220*/  IMAD.U32 R7, RZ, RZ, UR19 ;  /* 0x00000013ff077e24 */ /* 0x000fe2000f8e00ff */
[----:B------:R-:W-:Y:S01]  /*3230*/  @P5 STS.128 [R36+0x9800], RZ ;  /* 0x009800ff24005388 */ /* 0x000fe20000000c00 */
[----:B------:R-:W-:Y:S01]  /*3240*/  @!P1 IMAD.WIDE.U32 R2, R11, 0x70, R2 ;  /* 0x000000700b029825 */ /* 0x000fe200078e0002 */
[----:B------:R-:W-:-:S02]  /*3250*/  LOP3.LUT R11, R103, 0x8, RZ, 0xc0, !PT ;  /* 0x00000008670b7812 */ /* 0x000fc400078ec0ff */
[----:B------:R-:W-:Y:S01]  /*3260*/  @!PT LDS RZ, [RZ] ;  /* 0x00000000fffff984 */ /* 0x000fe20000000800 */
[----:B------:R-:W-:Y:S01]  /*3270*/  @!PT LDS RZ, [RZ] ;  /* 0x00000000fffff984 */ /* 0x000fe20000000800 */
[----:B------:R-:W-:Y:S01]  /*3280*/  @!PT LDS RZ, [RZ] ;  /* 0x00000000fffff984 */ /* 0x000fe20000000800 */
[----:B------:R-:W-:Y:S01]  /*3290*/  @!P5 LDGSTS.E.BYPASS.LTC128B.128 [R36+0x9800], desc[UR16][R20.64] ;  /* 0x098000001424dfae */ /* 0x000fe2000b981a10 */
[----:B------:R-:W-:Y:S01]  /*32a0*/  @!P3 IMAD.WIDE.U32 R6, R0, 0x50, R6 ;  /* 0x000000500006b825 */ /* 0x000fe200078e0006 */
[----:B------:R-:W-:Y:S02]  /*32b0*/  SEL R180, R180, 0xffffffc0, !P6 ;  /* 0xffffffc0b4b47807 */ /* 0x000fe40007000000 */
[----:B------:R-:W-:Y:S01]  /*32c0*/  @P4 STS.128 [R36+0xa000], RZ ;  /* 0x00a000ff24004388 */ /* 0x000fe20000000c00 */
[----:B------:R-:W-:Y:S01]  /*32d0*/  @!P3 IMAD R0, R9, 0x50, RZ ;  /* 0x000000500900b824 */ /* 0x000fe200078e02ff */
[----:B------:R-:W-:Y:S01]  /*32e0*/  @!P3 LEA R8, P0, R6, R13, 0x1 ;  /* 0x0000000d0608b211 */ /* 0x000fe200078008ff */
[----:B--2---:R-:W-:Y:S01]  /*32f0*/  IMAD.U32 R5, RZ, RZ, UR27 ;  /* 0x0000001bff057e24 */ /* 0x004fe2000f8e00ff */
[----:B------:R-:W-:Y:S01]  /*3300*/  MOV R5, UR19 ;  /* 0x0000001300057c02 */ /* 0x000fe20008000f00 */
[----:B------:R-:W-:Y:S01]  /*3310*/  IMAD.U32 R4, RZ, RZ, UR26 ;  /* 0x0000001aff047e24 */ /* 0x000fe2000f8e00ff */
[----:B------:R-:W-:Y:S01]  /*3320*/  @!PT LDS RZ, [RZ] ;  /* 0x00000000fffff984 */ /* 0x000fe20000000800 */
[----:B------:R-:W-:Y:S01]  /*3330*/  @!PT LDS RZ, [RZ] ;  /* 0x00000000fffff984 */ /* 0x000fe20000000800 */
[----:B------:R-:W-:Y:S01]  /*3340*/  @!PT LDS RZ, [RZ] ;  /* 0x00000000fffff984 */ /* 0x000fe20000000800 */
[----:B------:R-:W-:Y:S01]  /*3350*/  @!P4 LDGSTS.E.BYPASS.LTC128B.128 [R36+0xa000], desc[UR16][R16.64] ;  /* 0x0a0000001024cfae */ /* 0x000fe2000b981a10 */
[----:B------:R-:W-:Y:S01]  /*3360*/  IMAD.U32 R9, RZ, RZ, UR10 ;  /* 0x0000000aff097e24 */ /* 0x000fe2000f8e00ff */
[----:B------:R-:W1:Y:S01]  /*3370*/  LDCU UR19, c[0x0][0x50c] ;  /* 0x0000a180ff1377ac */ /* 0x000e620008000800 */
[----:B------:R-:W-:Y:S01]  /*3380*/  @!P3 IMAD.IADD R7, R7, 0x1, R0 ;  /* 0x000000010707b824 */ /* 0x000fe200078e0200 */
[----:B------:R-:W-:Y:S01]  /*3390*/  @P3 STS.128 [R36+0xa800], RZ ;  /* 0x00a800ff24003388 */ /* 0x000fe20000000c00 */
        /* <DEDUP_REMOVED lines=23> */
[----:B------:R-:W-:Y:S01]  /*3510*/  @!P2 LDGSTS.E.BYPASS.LTC128B.128 [R36+0xb000], desc[UR16][R6.64] ;  /* 0x0b0000000624afae */ /* 0x000fe2000b981a10 */
[----:B------:R-:W-:Y:S02]  /*3520*/  LOP3.LUT P0, RZ, R101, 0x2, RZ, 0xc0, !PT ;  /* 0x0000000265ff7812 */ /* 0x000fe4000780c0ff */
[----:B------:R-:W-:Y:S01]  /*3530*/  LOP3.LUT R2, R176, 0x7c00, R2, 0xf8, !PT ;  /* 0x00007c00b0027812 */ /* 0x000fe200078ef802 */
[----:B------:R-:W-:Y:S01]  /*3540*/  @P1 STS.128 [R36+0xb800], RZ ;  /* 0x00b800ff24001388 */ /* 0x000fe20000000c00 */
[----:B------:R-:W-:Y:S02]  /*3550*/  LEA R0, R10, R15, 0x1 ;  /* 0x0000000f0a007211 */ /* 0x000fe400078e08ff */
[----:B------:R-:W-:Y:S01]  /*3560*/  LOP3.LUT R2, R2, R177, RZ, 0xfc, !PT ;  /* 0x000000b102027212 */ /* 0x000fe200078efcff */
[----:B------:R-:W-:Y:S01]  /*3570*/  @!PT LDS RZ, [RZ] ;  /* 0x00000000fffff984 */ /* 0x000fe20000000800 */
[----:B------:R-:W-:Y:S01]  /*3580*/  @!PT LDS RZ, [RZ] ;  /* 0x00000000fffff984 */ /* 0x000fe20000000800 */
[----:B------:R-:W-:Y:S01]  /*3590*/  @!PT LDS RZ, [RZ] ;  /* 0x00000000fffff984 */ /* 0x000fe20000000800 */
[----:B------:R3:W-:Y:S01]  /*35a0*/  @!P1 LDGSTS.E.BYPASS.LTC128B.128 [R36+0xb800], desc[UR16][R4.64] ;  /* 0x0b80000004249fae */ /* 0x0007e2000b981a10 */
[----:B------:R-:W-:-:S02]  /*35b0*/  SEL R124, R124, 0xffffffe0, !P0 ;  /* 0xffffffe07c7c7807 */ /* 0x000fc40004000000 */
[----:B------:R-:W-:Y:S01]  /*35c0*/  LEA R12, R2, UR6, 0x1 ;  /* 0x00000006020c7c11 */ /* 0x000fe2000f8e08ff */
[----:B------:R-:W-:Y:S01]  /*35d0*/  LDSM.16.M88.4 R40, [R0+UR6+0x4000] ;  /* 0x004000060028783b */ /* 0x000fe20008000200 */
[----:B------:R-:W-:Y:S02]  /*35e0*/  P2R R2, PR, RZ, 0x1 ;  /* 0x00000001ff027803 */ /* 0x000fe40000000000 */
[----:B------:R-:W-:Y:S01]  /*35f0*/  IADD3 R3, PT, PT, R0, UR6, RZ ;  /* 0x0000000600037c10 */ /* 0x000fe2000fffe0ff */
[----:B--2---:R-:W-:Y:S04]  /*3600*/  LDSM.16.M88.4 R8, [R12] ;  /* 0x000000000c08783b */ /* 0x004fe80000000200 */
[----:B------:R-:W2:Y:S01]  /*3610*/  LDSM.16.M88.4 R88, [R0+UR6+0x5000] ;  /* 0x005000060058783b */ /* 0x000ea20008000200 */
[----:B------:R-:W-:-:S02]  /*3620*/  IMAD.IADD R37, R3, 0x1, R124 ;  /* 0x0000000103257824 */ /* 0x000fc400078e027c */
[----:B------:R-:W-:Y:S01]  /*3630*/  IMAD.IADD R38, R3, 0x1, R180 ;  /* 0x0000000103267824 */ /* 0x000fe200078e02b4 */
[----:B------:R4:W-:Y:S03]  /*3640*/  STL [R1+0xb0], R2 ;  /* 0x0000b00201007387 */ /* 0x0009e60000100800 */
[----:B------:R-:W-:Y:S01]  /*3650*/  IMAD.IADD R39, R124, 0x1, R38 ;  /* 0x000000017c277824 */ /* 0x000fe200078e0226 */
[----:B------:R-:W-:Y:S04]  /*3660*/  LDSM.16.M88.4 R56, [R37+0x4000] ;  /* 0x004000002538783b */ /* 0x000fe80000000200 */
[----:B------:R-:W-:Y:S04]  /*3670*/  LDSM.16.M88.4 R92, [R37+0x5000] ;  /* 0x00500000255c783b */ /* 0x000fe80000000200 */
[----:B---3--:R-:W3:Y:S04]  /*3680*/  LDSM.16.M88.4 R4, [R12+0x2000] ;  /* 0x002000000c04783b */ /* 0x008ee80000000200 */
[----:B------:R-:W-:Y:S04]  /*3690*/  LDSM.16.M88.4 R48, [R0+UR6+0x4800] ;  /* 0x004800060030783b */ /* 0x000fe80008000200 */
[----:B------:R-:W-:Y:S04]  /*36a0*/  LDSM.16.M88.4 R52, [R38+0x4000] ;  /* 0x004000002634783b */ /* 0x000fe80000000200 */
[----:B------:R-:W-:Y:S01]  /*36b0*/  LDSM.16.M88.4 R112, [R0+UR6+0x5800] ;  /* 0x005800060070783b */ /* 0x000fe20008000200 */
[----:B----4-:R-:W-:-:S03]  /*36c0*/  IMAD.IADD R2, R12, 0x1, R124 ;  /* 0x000000010c027824 */ /* 0x010fc600078e027c */
[----:B------:R-:W-:Y:S04]  /*36d0*/  LDSM.16.M88.4 R60, [R37+0x4800] ;  /* 0x00480000253c783b */ /* 0x000fe80000000200 */
[----:B------:R-:W4:Y:S04]  /*36e0*/  LDSM.16.M88.4 R32, [R2] ;  /* 0x000000000220783b */ /* 0x000f280000000200 */
[----:B------:R5:W1:Y:S01]  /*36f0*/  LDSM.16.M88.4 R28, [R2+0x2000] ;  /* 0x00200000021c783b */ /* 0x000a620000000200 */
[-C--:B--2---:R-:W-:Y:S03]  /*3700*/  HMMA.16816.F32.BF16 R72, R8, R88.reuse, RZ ;  /* 0x000000580848723c */ /* 0x084fe600000418ff */
[----:B------:R-:W-:Y:S04]  /*3710*/  LDSM.16.M88.4 R44, [R39+0x4000] ;  /* 0x00400000272c783b */ /* 0x000fe80000000200 */
[----:B------:R-:W-:Y:S04]  /*3720*/  LDSM.16.M88.4 R108, [R37+0x5800] ;  /* 0x00580000256c783b */ /* 0x000fe80000000200 */
[----:B------:R-:W0:Y:S01]  /*3730*/  LDGDEPBAR ;  /* 0x00000000000079af */ /* 0x000e220000000000 */
[----:B---3--:R-:W-:Y:S01]  /*3740*/  HMMA.16816.F32.BF16 R68, R4, R88, RZ ;  /* 0x000000580444723c */ /* 0x008fe200000418ff */
[----:B-----5:R-:W-:-:S07]  /*3750*/  IMAD.IADD R2, R12, 0x1, R180 ;  /* 0x000000010c027824 */ /* 0x020fce00078e02b4 */
[----:B------:R-:W-:Y:S01]  /*3760*/  HMMA.16816.F32.BF16 R84, R4, R40, RZ ;  /* 0x000000280454723c */ /* 0x000fe200000418ff */
[----:B------:R-:W2:Y:S01]  /*3770*/  LDSM.16.M88.4 R24, [R2] ;  /* 0x000000000218783b */ /* 0x000ea20000000200 */
[----:B------:R-:W-:-:S06]  /*3780*/  IADD3 R3, PT, PT, R124, R2, RZ ;  /* 0x000000027c037210 */ /* 0x000fcc0007ffe0ff */
[----:B------:R-:W-:Y:S01]  /*3790*/  HMMA.16816.F32.BF16 R12, R8, R40, RZ ;  /* 0x00000028080c723c */ /* 0x000fe200000418ff */
[----:B------:R-:W3:Y:S04]  /*37a0*/  LDSM.16.M88.4 R20, [R2+0x2000] ;  /* 0x002000000214783b */ /* 0x000ee80000000200 */
[----:B------:R-:W5:Y:S03]  /*37b0*/  LDSM.16.M88.4 R16, [R3] ;  /* 0x000000000310783b */ /* 0x000f660000000200 */
[----:B----4-:R-:W-:Y:S08]  /*37c0*/  HMMA.16816.F32.BF16 R120, R32, R92, R72 ;  /* 0x0000005c2078723c */ /* 0x010ff00000041848 */
[----:B------:R-:W-:Y:S08]  /*37d0*/  HMMA.16816.F32.BF16 R72, R4, R42, RZ ;  /* 0x0000002a0448723c */ /* 0x000ff000000418ff */
[----:B------:R-:W-:Y:S01]  /*37e0*/  HMMA.16816.F32.BF16 R64, R32, R56, R12 ;  /* 0x000000382040723c */ /* 0x000fe2000004180c */
[----:B------:R-:W4:Y:S07]  /*37f0*/  LDSM.16.M88.4 R12, [R3+0x2000] ;  /* 0x00200000030c783b */ /* 0x000f2e0000000200 */
[C---:B------:R-:W-:Y:S08]  /*3800*/  HMMA.16816.F32.BF16 R40, R8.reuse, R42, RZ ;  /* 0x0000002a0828723c */ /* 0x040ff000000418ff */
[----:B------:R-:W-:Y:S08]  /*3810*/  HMMA.16816.F32.BF16 R80, R8, R48, RZ ;  /* 0x000000300850723c */ /* 0x000ff000000418ff */
[C---:B-1----:R-:W-:Y:S08]  /*3820*/  HMMA.16816.F32.BF16 R116, R28.reuse, R92, R68 ;  /* 0x0000005c1c74723c */ /* 0x042ff00000041844 */
[----:B------:R-:W-:Y:S08]  /*3830*/  HMMA.16816.F32.BF16 R84, R28, R56, R84 ;  /* 0x000000381c54723c */ /* 0x000ff00000041854 */
[----:B--2---:R-:W-:Y:S08]  /*3840*/  HMMA.16816.F32.BF16 R68, R24, R52, R64 ;  /* 0x000000341844723c */ /* 0x004ff00000041840 */
[-C--:B------:R-:W-:Y:S08]  /*3850*/  HMMA.16816.F32.BF16 R72, R28, R58.reuse, R72 ;  /* 0x0000003a1c48723c */ /* 0x080ff00000041848 */
[----:B------:R-:W-:Y:S08]  /*3860*/  HMMA.16816.F32.BF16 R56, R32, R58, R40 ;  /* 0x0000003a2038723c */ /* 0x000ff00000041828 */
[C---:B------:R-:W-:Y:S08]  /*3870*/  HMMA.16816.F32.BF16 R40, R4.reuse, R112, RZ ;  /* 0x000000700428723c */ /* 0x040ff000000418ff */
[----:B------:R-:W-:Y:S08]  /*3880*/  HMMA.16816.F32.BF16 R76, R4, R48, RZ ;  /* 0x00000030044c723c */ /* 0x000ff000000418ff */
[----:B------:R-:W-:Y:S08]  /*3890*/  HMMA.16816.F32.BF16 R96, R32, R60, R80 ;  /* 0x0000003c2060723c */ /* 0x000ff00000041850 */
[----:B---3--:R-:W-:Y:S01]  /*38a0*/  HMMA.16816.F32.BF16 R64, R20, R52, R84 ;  /* 0x000000341440723c */ /* 0x008fe20000041854 */
[----:B------:R-:W-:Y:S07]  /*38b0*/  LDSM.16.M88.4 R84, [R0+UR6+0x6000] ;  /* 0x006000060054783b */ /* 0x000fee0008000200 */
[----:B-----5:R-:W-:Y:S08]  /*38c0*/  HMMA.16816.F32.BF16 R80, R16, R44, R68 ;  /* 0x0000002c1050723c */ /* 0x020ff00000041844 */
[----:B------:R-:W-:Y:S08]  /*38d0*/  HMMA.16816.F32.BF16 R56, R24, R54, R56 ;  /* 0x000000361838723c */ /* 0x000ff00000041838 */
[----:B------:R-:W-:Y:S03]  /*38e0*/  HMMA.16816.F32.BF16 R132, R28, R108, R40 ;  /* 0x0000006c1c84723c */ /* 0x000fe60000041828 */
[----:B------:R-:W-:-:S04]  /*38f0*/  FMUL.FTZ R2, R80, UR19 ;  /* 0x0000001350027c20 */ /* 0x000fc80008410000 */
[----:B------:R1:W-:Y:S01]  /*3900*/  MUFU.TANH R224, R2 ;  /* 0x0000000200e07308 */ /* 0x0003e20000002400 */
[----:B------:R-:W-:Y:S01]  /*3910*/  HMMA.16816.F32.BF16 R40, R20, R54, R72 ;  /* 0x000000361428723c */ /* 0x000fe20000041848 */
[----:B------:R-:W2:Y:S07]  /*3920*/  LDSM.16.M88.4 R52, [R38+0x4800] ;  /* 0x004800002634783b */ /* 0x000eae0000000200 */
[----:B------:R-:W-:Y:S08]  /*3930*/  HMMA.16816.F32.BF16 R104, R28, R60, R76 ;  /* 0x0000003c1c68723c */ /* 0x000ff0000004184c */
[----:B----4-:R-:W-:Y:S01]  /*3940*/  HMMA.16816.F32.BF16 R76, R12, R44, R64 ;  /* 0x0000002c0c4c723c */ /* 0x010fe20000041840 */
[----:B-1----:R-:W-:-:S04]  /*3950*/  FMUL.FTZ R2, R81, UR19 ;  /* 0x0000001351027c20 */ /* 0x002fc80008410000 */
[----:B------:R1:W-:Y:S03]  /*3960*/  MUFU.TANH R225, R2 ;  /* 0x0000000200e17308 */ /* 0x0003e60000002400 */
[----:B------:R-:W-:Y:S08]  /*3970*/  HMMA.16816.F32.BF16 R64, R16, R46, R56 ;  /* 0x0000002e1040723c */ /* 0x000ff00000041838 */
[----:B------:R-:W-:Y:S01]  /*3980*/  HMMA.16816.F32.BF16 R56, R4, R50, RZ ;  /* 0x000000320438723c */ /* 0x000fe200000418ff */
[----:B-1----:R-:W-:-:S07]  /*3990*/  FMUL.FTZ R2, R82, UR19 ;  /* 0x0000001352027c20 */ /* 0x002fce0008410000 */
[C---:B------:R-:W-:Y:S01]  /*39a0*/  HMMA.16816.F32.BF16 R68, R8.reuse, R112, RZ ;  /* 0x000000700844723c */ /* 0x040fe200000418ff */
[----:B------:R1:W-:Y:S07]  /*39b0*/  MUFU.TANH R222, R2 ;  /* 0x0000000200de7308 */ /* 0x0003ee0000002400 */
[----:B------:R-:W-:Y:S01]  /*39c0*/  HMMA.16816.F32.BF16 R48, R8, R50, RZ ;  /* 0x000000320830723c */ /* 0x000fe200000418ff */
[----:B-1----:R-:W-:-:S11]  /*39d0*/  FMUL.FTZ R2, R83, UR19 ;  /* 0x0000001353027c20 */ /* 0x002fd60008410000 */
[----:B------:R-:W-:Y:S01]  /*39e0*/  HMMA.16816.F32.BF16 R140, R32, R108, R68 ;  /* 0x0000006c208c723c */ /* 0x000fe20000041844 */
[----:B------:R1:W-:Y:S07]  /*39f0*/  MUFU.TANH R223, R2 ;  /* 0x0000000200df7308 */ /* 0x0003ee0000002400 */
[----:B------:R-:W-:Y:S01]  /*3a00*/  HMMA.16816.F32.BF16 R80, R12, R46, R40 ;  /* 0x0000002e0c50723c */ /* 0x000fe20000041828 */
[----:B------:R-:W3:Y:S07]  /*3a10*/  LDSM.16.M88.4 R40, [R39+0x4800] ;  /* 0x004800002728783b */ /* 0x000eee0000000200 */
[----:B------:R-:W-:Y:S01]  /*3a20*/  HMMA.16816.F32.BF16 R68, R32, R62, R48 ;  /* 0x0000003e2044723c */ /* 0x000fe20000041830 */
[----:B-1----:R-:W-:-:S04]  /*3a30*/  FMUL.FTZ R2, R76, UR19 ;  /* 0x000000134c027c20 */ /* 0x002fc80008410000 */
[----:B------:R1:W-:Y:S03]  /*3a40*/  MUFU.TANH R217, R2 ;  /* 0x0000000200d97308 */ /* 0x0003e60000002400 */
[----:B--2---:R-:W-:Y:S01]  /*3a50*/  HMMA.16816.F32.BF16 R44, R20, R52, R104 ;  /* 0x00000034142c723c */ /* 0x004fe20000041868 */
[----:B------:R-:W-:Y:S07]  /*3a60*/  LDSM.16.M88.4 R104, [R0+UR6+0x6800] ;  /* 0x006800060068783b */ /* 0x000fee0008000200 */
[----:B------:R-:W-:Y:S01]  /*3a70*/  HMMA.16816.F32.BF16 R48, R4, R84, RZ ;  /* 0x000000540430723c */ /* 0x000fe200000418ff */
[----:B-1----:R-:W-:-:S04]  /*3a80*/  FMUL.FTZ R2, R77, UR19 ;  /* 0x000000134d027c20 */ /* 0x002fc80008410000 */
[----:B------:R1:W-:Y:S07]  /*3a90*/  MUFU.TANH R220, R2 ;  /* 0x0000000200dc7308 */ /* 0x0003ee0000002400 */
[----:B---3--:R-:W-:Y:S01]  /*3aa0*/  HMMA.16816.F32.BF16 R72, R12, R40, R44 ;  /* 0x000000280c48723c */ /* 0x008fe2000004182c */
[----:B------:R-:W-:Y:S01]  /*3ab0*/  LDSM.16.M88.4 R44, [R38+0x5000] ;  /* 0x00500000262c783b */ /* 0x000fe20000000200 */
[----:B-1----:R-:W-:-:S04]  /*3ac0*/  FMUL.FTZ R2, R78, UR19 ;  /* 0x000000134e027c20 */ /* 0x002fc80008410000 */
[----:B------:R1:W-:Y:S02]  /*3ad0*/  MUFU.TANH R125, R2 ;  /* 0x00000002007d7308 */ /* 0x0003e40000002400 */
[----:B-1----:R-:W-:Y:S02]  /*3ae0*/  FMUL.FTZ R2, R79, UR19 ;  /* 0x000000134f027c20 */ /* 0x002fe40008410000 */
[----:B------:R-:W-:Y:S04]  /*3af0*/  HMMA.16816.F32.BF16 R76, R28, R62, R56 ;  /* 0x0000003e1c4c723c */ /* 0x000fe80000041838 */
[----:B------:R1:W2:Y:S04]  /*3b00*/  MUFU.TANH R216, R2 ;  /* 0x0000000200d87308 */ /* 0x0002a80000002400 */
[----:B------:R-:W-:Y:S01]  /*3b10*/  HMMA.16816.F32.BF16 R56, R24, R52, R96 ;  /* 0x000000341838723c */ /* 0x000fe20000041860 */
[----:B------:R-:W3:Y:S01]  /*3b20*/  LDSM.16.M88.4 R96, [R37+0x6000] ;  /* 0x006000002560783b */ /* 0x000ee20000000200 */
[----:B-1----:R-:W-:-:S04]  /*3b30*/  FMUL.FTZ R2, R64, UR19 ;  /* 0x0000001340027c20 */ /* 0x002fc80008410000 */
[----:B------:R1:W-:-:S14]  /*3b40*/  MUFU.TANH R219, R2 ;  /* 0x0000000200db7308 */ /* 0x0003dc0000002400 */
[----:B------:R-:W-:Y:S08]  /*3b50*/  HMMA.16816.F32.BF16 R60, R16, R40, R56 ;  /* 0x00000028103c723c */ /* 0x000ff00000041838 */
[----:B------:R-:W-:Y:S01]  /*3b60*/  HMMA.16816.F32.BF16 R56, R8, R84, RZ ;  /* 0x000000540838723c */ /* 0x000fe200000418ff */
[----:B-1----:R-:W-:-:S04]  /*3b70*/  FMUL.FTZ R2, R65, UR19 ;  /* 0x0000001341027c20 */ /* 0x002fc80008410000 */
[----:B------:R1:W-:Y:S03]  /*3b80*/  MUFU.TANH R221, R2 ;  /* 0x0000000200dd7308 */ /* 0x0003e60000002400 */
[-C--:B---3--:R-:W-:Y:S01]  /*3b90*/  HMMA.16816.F32.BF16 R128, R28, R96.reuse, R48 ;  /* 0x000000601c80723c */ /* 0x088fe20000041830 */
[----:B------:R-:W3:Y:S11]  /*3ba0*/  LDSM.16.M88.4 R48, [R39+0x5000] ;  /* 0x005000002730783b */ /* 0x000ef60000000200 */
[----:B------:R-:W-:Y:S01]  /*3bb0*/  HMMA.16816.F32.BF16 R136, R32, R96, R56 ;  /* 0x000000602088723c */ /* 0x000fe20000041838 */
[----:B-1----:R-:W-:-:S04]  /*3bc0*/  FMUL.FTZ R2, R66, UR19 ;  /* 0x0000001342027c20 */ /* 0x002fc80008410000 */
[----:B------:R1:W-:Y:S03]  /*3bd0*/  MUFU.TANH R215, R2 ;  /* 0x0000000200d77308 */ /* 0x0003e60000002400 */
[-C--:B------:R-:W-:Y:S08]  /*3be0*/  HMMA.16816.F32.BF16 R56, R24, R54.reuse, R68 ;  /* 0x000000361838723c */ /* 0x080ff00000041844 */
[----:B------:R-:W-:Y:S01]  /*3bf0*/  HMMA.16816.F32.BF16 R52, R20, R54, R76 ;  /* 0x000000361434723c */ /* 0x000fe2000004184c */
[----:B-1----:R-:W-:-:S07]  /*3c00*/  FMUL.FTZ R2, R67, UR19 ;  /* 0x0000001343027c20 */ /* 0x002fce0008410000 */
[-C--:B------:R-:W-:Y:S01]  /*3c10*/  HMMA.16816.F32.BF16 R68, R20, R44.reuse, R116 ;  /* 0x0000002c1444723c */ /* 0x080fe20000041874 */
[----:B------:R1:W-:Y:S07]  /*3c20*/  MUFU.TANH R218, R2 ;  /* 0x0000000200da7308 */ /* 0x0003ee0000002400 */
[----:B------:R-:W-:Y:S08]  /*3c30*/  HMMA.16816.F32.BF16 R64, R24, R44, R120 ;  /* 0x0000002c1840723c */ /* 0x000ff00000041878 */
[----:B------:R-:W-:Y:S01]  /*3c40*/  HMMA.16816.F32.BF16 R52, R12, R42, R52 ;  /* 0x0000002a0c34723c */ /* 0x000fe20000041834 */
[----:B-1----:R-:W-:-:S04]  /*3c50*/  FMUL.FTZ R2, R80, UR19 ;  /* 0x0000001350027c20 */ /* 0x002fc80008410000 */
[----:B------:R1:W4:Y:S07]  /*3c60*/  MUFU.TANH R211, R2 ;  /* 0x0000000200d37308 */ /* 0x00032e0000002400 */
[----:B---3--:R-:W-:Y:S01]  /*3c70*/  HMMA.16816.F32.BF16 R64, R16, R48, R64 ;  /* 0x000000301040723c */ /* 0x008fe20000041840 */
[----:B-1----:R-:W-:-:S04]  /*3c80*/  FMUL.FTZ R2, R81, UR19 ;  /* 0x0000001351027c20 */ /* 0x002fc80008410000 */
[----:B------:R1:W-:Y:S02]  /*3c90*/  MUFU.TANH R213, R2 ;  /* 0x0000000200d57308 */ /* 0x0003e40000002400 */
[----:B-1----:R-:W-:-:S06]  /*3ca0*/  FMUL.FTZ R2, R82, UR19 ;  /* 0x0000001352027c20 */ /* 0x002fcc0008410000 */
[----:B------:R1:W3:Y:S02]  /*3cb0*/  MUFU.TANH R207, R2 ;  /* 0x0000000200cf7308 */ /* 0x0002e40000002400 */
[----:B-1----:R-:W-:-:S06]  /*3cc0*/  FMUL.FTZ R2, R83, UR19 ;  /* 0x0000001353027c20 */ /* 0x002fcc0008410000 */
[----:B------:R1:W-:Y:S02]  /*3cd0*/  MUFU.TANH R210, R2 ;  /* 0x0000000200d27308 */ /* 0x0003e40000002400 */
[----:B-1----:R-:W-:-:S06]  /*3ce0*/  FMUL.FTZ R2, R60, UR19 ;  /* 0x000000133c027c20 */ /* 0x002fcc0008410000 */
[----:B------:R1:W-:Y:S02]  /*3cf0*/  MUFU.TANH R212, R2 ;  /* 0x0000000200d47308 */ /* 0x0003e40000002400 */
[----:B-1----:R-:W-:-:S06]  /*3d00*/  FMUL.FTZ R2, R61, UR19 ;  /* 0x000000133d027c20 */ /* 0x002fcc0008410000 */
[----:B------:R1:W-:Y:S02]  /*3d10*/  MUFU.TANH R214, R2 ;  /* 0x0000000200d67308 */ /* 0x0003e40000002400 */
[----:B-1----:R-:W-:-:S06]  /*3d20*/  FMUL.FTZ R2, R62, UR19 ;  /* 0x000000133e027c20 */ /* 0x002fcc0008410000 */
[----:B------:R1:W-:Y:S02]  /*3d30*/  MUFU.TANH R208, R2 ;  /* 0x0000000200d07308 */ /* 0x0003e40000002400 */
[----:B-1----:R-:W-:Y:S02]  /*3d40*/  FMUL.FTZ R2, R63, UR19 ;  /* 0x000000133f027c20 */ /* 0x002fe40008410000 */
[----:B------:R-:W-:Y:S04]  /*3d50*/  HMMA.16816.F32.BF16 R60, R16, R42, R56 ;  /* 0x0000002a103c723c */ /* 0x000fe80000041838 */
[----:B------:R1:W-:Y:S04]  /*3d60*/  MUFU.TANH R209, R2 ;  /* 0x0000000200d17308 */ /* 0x0003e80000002400 */
[-C--:B------:R-:W-:Y:S08]  /*3d70*/  HMMA.16816.F32.BF16 R56, R4, R90.reuse, RZ ;  /* 0x0000005a0438723c */ /* 0x080ff000000418ff */
[----:B------:R-:W-:Y:S01]  /*3d80*/  HMMA.16816.F32.BF16 R40, R8, R90, RZ ;  /* 0x0000005a0828723c */ /* 0x000fe200000418ff */
[----:B------:R-:W5:Y:S01]  /*3d90*/  LDSM.16.M88.4 R88, [R37+0x6800] ;  /* 0x006800002558783b */ /* 0x000f620000000200 */
[----:B-1----:R-:W-:-:S04]  /*3da0*/  FMUL.FTZ R2, R72, UR19 ;  /* 0x0000001348027c20 */ /* 0x002fc80008410000 */
[----:B------:R1:W-:Y:S06]  /*3db0*/  MUFU.TANH R203, R2 ;  /* 0x0000000200cb7308 */ /* 0x0003ec0000002400 */
[-C--:B------:R-:W-:Y:S08]  /*3dc0*/  HMMA.16816.F32.BF16 R56, R28, R94.reuse, R56 ;  /* 0x0000005e1c38723c */ /* 0x080ff00000041838 */
[----:B------:R-:W-:Y:S01]  /*3dd0*/  HMMA.16816.F32.BF16 R40, R32, R94, R40 ;  /* 0x0000005e2028723c */ /* 0x000fe20000041828 */
[----:B-1----:R-:W-:-:S04]  /*3de0*/  FMUL.FTZ R2, R73, UR19 ;  /* 0x0000001349027c20 */ /* 0x002fc80008410000 */
[----:B------:R1:W-:Y:S02]  /*3df0*/  MUFU.TANH R206, R2 ;  /* 0x0000000200ce7308 */ /* 0x0003e40000002400 */
[----:B-1----:R-:W-:-:S06]  /*3e00*/  FMUL.FTZ R2, R74, UR19 ;  /* 0x000000134a027c20 */ /* 0x002fcc0008410000 */
[----:B------:R1:W3:Y:S02]  /*3e10*/  MUFU.TANH R195, R2 ;  /* 0x0000000200c37308 */ /* 0x0002e40000002400 */
[----:B-1----:R-:W-:Y:S02]  /*3e20*/  FMUL.FTZ R2, R75, UR19 ;  /* 0x000000134b027c20 */ /* 0x002fe40008410000 */
[----:B------:R-:W-:Y:S04]  /*3e30*/  HMMA.16816.F32.BF16 R72, R12, R48, R68 ;  /* 0x000000300c48723c */ /* 0x000fe80000041844 */
[----:B------:R1:W3:Y:S04]  /*3e40*/  MUFU.TANH R201, R2 ;  /* 0x0000000200c97308 */ /* 0x0002e80000002400 */
[-C--:B------:R-:W-:Y:S08]  /*3e50*/  HMMA.16816.F32.BF16 R68, R20, R46.reuse, R56 ;  /* 0x0000002e1444723c */ /* 0x080ff00000041838 */
[----:B------:R-:W-:Y:S01]  /*3e60*/  HMMA.16816.F32.BF16 R44, R24, R46, R40 ;  /* 0x0000002e182c723c */ /* 0x000fe20000041828 */
[----:B------:R-:W2:Y:S01]  /*3e70*/  LDSM.16.M88.4 R40, [R38+0x5800] ;  /* 0x005800002628783b */ /* 0x000ea20000000200 */
[----:B-1----:R-:W-:-:S04]  /*3e80*/  FMUL.FTZ R2, R60, UR19 ;  /* 0x000000133c027c20 */ /* 0x002fc80008410000 */
[----:B------:R1:W-:-:S14]  /*3e90*/  MUFU.TANH R204, R2 ;  /* 0x0000000200cc7308 */ /* 0x0003dc0000002400 */
[----:B------:R-:W-:Y:S01]  /*3ea0*/  HMMA.16816.F32.BF16 R56, R16, R50, R44 ;  /* 0x000000321038723c */ /* 0x000fe2000004182c */
[----:B------:R-:W4:Y:S01]  /*3eb0*/  LDSM.16.M88.4 R44, [R39+0x5800] ;  /* 0x00580000272c783b */ /* 0x000f220000000200 */
[----:B-1----:R-:W-:-:S04]  /*3ec0*/  FMUL.FTZ R2, R61, UR19 ;  /* 0x000000133d027c20 */ /* 0x002fc80008410000 */
[----:B------:R1:W-:Y:S02]  /*3ed0*/  MUFU.TANH R205, R2 ;  /* 0x0000000200cd7308 */ /* 0x0003e40000002400 */
[----:B-1----:R-:W-:-:S06]  /*3ee0*/  FMUL.FTZ R2, R62, UR19 ;  /* 0x000000133e027c20 */ /* 0x002fcc0008410000 */
[----:B------:R1:W-:Y:S02]  /*3ef0*/  MUFU.TANH R198, R2 ;  /* 0x0000000200c67308 */ /* 0x0003e40000002400 */
[----:B-1----:R-:W-:Y:S02]  /*3f00*/  FMUL.FTZ R2, R63, UR19 ;  /* 0x000000133f027c20 */ /* 0x002fe40008410000 */
[----:B------:R-:W-:Y:S04]  /*3f10*/  HMMA.16816.F32.BF16 R60, R8, R104, RZ ;  /* 0x00000068083c723c */ /* 0x000fe800000418ff */
[----:B------:R1:W-:Y:S02]  /*3f20*/  MUFU.TANH R202, R2 ;  /* 0x0000000200ca7308 */ /* 0x0003e40000002400 */
[----:B-1----:R-:W-:-:S14]  /*3f30*/  FMUL.FTZ R2, R52, UR19 ;  /* 0x0000001334027c20 */ /* 0x002fdc0008410000 */
[----:B-----5:R-:W-:Y:S01]  /*3f40*/  HMMA.16816.F32.BF16 R120, R32, R88, R60 ;  /* 0x000000582078723c */ /* 0x020fe2000004183c */
[----:B------:R1:W-:Y:S02]  /*3f50*/  MUFU.TANH R191, R2 ;  /* 0x0000000200bf7308 */ /* 0x0003e40000002400 */
[----:B-1----:R-:W-:-:S06]  /*3f60*/  FMUL.FTZ R2, R53, UR19 ;  /* 0x0000001335027c20 */ /* 0x002fcc0008410000 */
[----:B------:R1:W-:Y:S02]  /*3f70*/  MUFU.TANH R193, R2 ;  /* 0x0000000200c17308 */ /* 0x0003e40000002400 */
[----:B-1----:R-:W-:-:S06]  /*3f80*/  FMUL.FTZ R2, R54, UR19 ;  /* 0x0000001336027c20 */ /* 0x002fcc0008410000 */
[----:B------:R1:W5:Y:S02]  /*3f90*/  MUFU.TANH R144, R2 ;  /* 0x0000000200907308 */ /* 0x0003640000002400 */
[----:B-1----:R-:W-:Y:S02]  /*3fa0*/  FMUL.FTZ R2, R55, UR19 ;  /* 0x0000001337027c20 */ /* 0x002fe40008410000 */
[----:B------:R-:W-:Y:S04]  /*3fb0*/  HMMA.16816.F32.BF16 R52, R4, R104, RZ ;  /* 0x000000680434723c */ /* 0x000fe800000418ff */
[----:B------:R1:W5:Y:S02]  /*3fc0*/  MUFU.TANH R182, R2 ;  /* 0x0000000200b67308 */ /* 0x0003640000002400 */
[----:B-1----:R-:W-:-:S14]  /*3fd0*/  FMUL.FTZ R2, R64, UR19 ;  /* 0x0000001340027c20 */ /* 0x002fdc0008410000 */
[----:B------:R-:W-:Y:S01]  /*3fe0*/  HMMA.16816.F32.BF16 R116, R28, R88, R52 ;  /* 0x000000581c74723c */ /* 0x000fe20000041834 */
[----:B------:R1:W-:Y:S07]  /*3ff0*/  MUFU.TANH R194, R2 ;  /* 0x0000000200c27308 */ /* 0x0003ee0000002400 */
[----:B--2---:R-:W-:Y:S01]  /*4000*/  HMMA.16816.F32.BF16 R52, R24, R40, R140 ;  /* 0x000000281834723c */ /* 0x004fe2000004188c */
[----:B-1----:R-:W-:-:S04]  /*4010*/  FMUL.FTZ R2, R65, UR19 ;  /* 0x0000001341027c20 */ /* 0x002fc80008410000 */
[----:B------:R1:W-:-:S15]  /*4020*/  MUFU.TANH R197, R2 ;  /* 0x0000000200c57308 */ /* 0x0003de0000002400 */
[----:B----4-:R-:W-:Y:S01]  /*4030*/  HMMA.16816.F32.BF16 R60, R16, R44, R52 ;  /* 0x0000002c103c723c */ /* 0x010fe20000041834 */
[----:B-1----:R-:W-:-:S04]  /*4040*/  FMUL.FTZ R2, R66, UR19 ;  /* 0x0000001342027c20 */ /* 0x002fc80008410000 */
[----:B------:R1:W-:Y:S02]  /*4050*/  MUFU.TANH R184, R2 ;  /* 0x0000000200b87308 */ /* 0x0003e40000002400 */
[----:B-1----:R-:W-:Y:S02]  /*4060*/  FMUL.FTZ R2, R67, UR19 ;  /* 0x0000001343027c20 */ /* 0x002fe40008410000 */
[----:B------:R-:W-:Y:S04]  /*4070*/  HMMA.16816.F32.BF16 R64, R12, R50, R68 ;  /* 0x000000320c40723c */ /* 0x000fe80000041844 */
[----:B------:R1:W-:Y:S04]  /*4080*/  MUFU.TANH R190, R2 ;  /* 0x0000000200be7308 */ /* 0x0003e80000002400 */
[----:B------:R-:W-:Y:S08]  /*4090*/  HMMA.16816.F32.BF16 R48, R4, R114, RZ ;  /* 0x000000720430723c */ /* 0x000ff000000418ff */
[----:B------:R-:W-:Y:S01]  /*40a0*/  HMMA.16816.F32.BF16 R68, R20, R40, R132 ;  /* 0x000000281444723c */ /* 0x000fe20000041884 */
[----:B-1----:R-:W-:-:S04]  /*40b0*/  FMUL.FTZ R2, R72, UR19 ;  /* 0x0000001348027c20 */ /* 0x002fc80008410000 */
[----:B------:R1:W-:Y:S07]  /*40c0*/  MUFU.TANH R145, R2 ;  /* 0x0000000200917308 */ /* 0x0003ee0000002400 */
[----:B------:R-:W-:Y:S08]  /*40d0*/  HMMA.16816.F32.BF16 R52, R28, R110, R48 ;  /* 0x0000006e1c34723c */ /* 0x000ff00000041830 */
[----:B------:R-:W-:Y:S01]  /*40e0*/  HMMA.16816.F32.BF16 R68, R12, R44, R68 ;  /* 0x0000002c0c44723c */ /* 0x000fe20000041844 */
[----:B-1----:R-:W-:-:S04]  /*40f0*/  FMUL.FTZ R2, R73, UR19 ;  /* 0x0000001349027c20 */ /* 0x002fc80008410000 */
[----:B------:R1:W-:Y:S02]  /*4100*/  MUFU.TANH R152, R2 ;  /* 0x0000000200987308 */ /* 0x0003e40000002400 */
[----:B-1----:R-:W-:-:S06]  /*4110*/  FMUL.FTZ R2, R74, UR19 ;  /* 0x000000134a027c20 */ /* 0x002fcc0008410000 */
[----:B------:R1:W2:Y:S02]  /*4120*/  MUFU.TANH R149, R2 ;  /* 0x0000000200957308 */ /* 0x0002a40000002400 */
[----:B-1----:R-:W-:Y:S02]  /*4130*/  FMUL.FTZ R2, R75, UR19 ;  /* 0x000000134b027c20 */ /* 0x002fe40008410000 */
[----:B------:R-:W-:Y:S04]  /*4140*/  HMMA.16816.F32.BF16 R72, R20, R42, R52 ;  /* 0x0000002a1448723c */ /* 0x000fe80000041834 */
[----:B------:R1:W4:Y:S04]  /*4150*/  MUFU.TANH R147, R2 ;  /* 0x0000000200937308 */ /* 0x0003280000002400 */
[----:B------:R-:W-:Y:S01]  /*4160*/  HMMA.16816.F32.BF16 R52, R4, R86, RZ ;  /* 0x000000560434723c */ /* 0x000fe200000418ff */
[----:B-1----:R-:W-:-:S11]  /*4170*/  FMUL.FTZ R2, R56, UR19 ;  /* 0x0000001338027c20 */ /* 0x002fd60008410000 */
[----:B------:R-:W-:Y:S01]  /*4180*/  HMMA.16816.F32.BF16 R80, R12, R46, R72 ;  /* 0x0000002e0c50723c */ /* 0x000fe20000041848 */
[----:B------:R1:W-:Y:S02]  /*4190*/  MUFU.TANH R178, R2 ;  /* 0x0000000200b27308 */ /* 0x0003e40000002400 */
[----:B-1----:R-:W-:-:S06]  /*41a0*/  FMUL.FTZ R2, R57, UR19 ;  /* 0x0000001339027c20 */ /* 0x002fcc0008410000 */
[----:B------:R1:W-:Y:S02]  /*41b0*/  MUFU.TANH R181, R2 ;  /* 0x0000000200b57308 */ /* 0x0003e40000002400 */
[----:B-1----:R-:W-:-:S06]  /*41c0*/  FMUL.FTZ R2, R58, UR19 ;  /* 0x000000133a027c20 */ /* 0x002fcc0008410000 */
[----:B------:R1:W-:Y:S02]  /*41d0*/  MUFU.TANH R151, R2 ;  /* 0x0000000200977308 */ /* 0x0003e40000002400 */
[----:B-1----:R-:W-:Y:S02]  /*41e0*/  FMUL.FTZ R2, R59, UR19 ;  /* 0x000000133b027c20 */ /* 0x002fe40008410000 */
[----:B------:R-:W-:Y:S04]  /*41f0*/  HMMA.16816.F32.BF16 R56, R8, R114, RZ ;  /* 0x000000720838723c */ /* 0x000fe800000418ff */
[----:B------:R1:W-:Y:S02]  /*4200*/  MUFU.TANH R150, R2 ;  /* 0x0000000200967308 */ /* 0x0003e40000002400 */
[----:B-1----:R-:W-:-:S14]  /*4210*/  FMUL.FTZ R2, R64, UR19 ;  /* 0x0000001340027c20 */ /* 0x002fdc0008410000 */
[----:B------:R-:W-:Y:S01]  /*4220*/  HMMA.16816.F32.BF16 R48, R32, R110, R56 ;  /* 0x0000006e2030723c */ /* 0x000fe20000041838 */
[----:B------:R1:W-:Y:S07]  /*4230*/  MUFU.TANH R141, R2 ;  /* 0x00000002008d7308 */ /* 0x0003ee0000002400 */
[----:B------:R-:W-:Y:S01]  /*4240*/  HMMA.16816.F32.BF16 R56, R28, R98, R52 ;  /* 0x000000621c38723c */ /* 0x000fe20000041834 */
[----:B------:R-:W3:Y:S01]  /*4250*/  LDSM.16.M88.4 R52, [R0+UR6+0x7000] ;  /* 0x007000060034783b */ /* 0x000ee20008000200 */
[----:B-1----:R-:W-:-:S10]  /*4260*/  FMUL.FTZ R2, R65, UR19 ;  /* 0x0000001341027c20 */ /* 0x002fd40008410000 */
[----:B------:R-:W-:Y:S01]  /*4270*/  HMMA.16816.F32.BF16 R48, R24, R42, R48 ;  /* 0x0000002a1830723c */ /* 0x000fe20000041830 */
[----:B------:R-:W1:Y:S01]  /*4280*/  LDSM.16.M88.4 R40, [R38+0x6000] ;  /* 0x006000002628783b */ /* 0x000e620000000200 */
[----:B------:R5:W-:Y:S02]  /*4290*/  MUFU.TANH R140, R2 ;  /* 0x00000002008c7308 */ /* 0x000be40000002400 */
[----:B-----5:R-:W-:-:S06]  /*42a0*/  FMUL.FTZ R2, R66, UR19 ;  /* 0x0000001342027c20 */ /* 0x020fcc0008410000 */
[----:B------:R5:W4:Y:S01]  /*42b0*/  MUFU.TANH R146, R2 ;  /* 0x0000000200927308 */ /* 0x000b220000002400 */
[C---:B---3--:R-:W-:Y:S08]  /*42c0*/  HMMA.16816.F32.BF16 R92, R8.reuse, R52, RZ ;  /* 0x00000034085c723c */ /* 0x048ff000000418ff */
[----:B------:R-:W-:Y:S01]  /*42d0*/  HMMA.16816.F32.BF16 R108, R8, R54, RZ ;  /* 0x00000036086c723c */ /* 0x000fe200000418ff */
[----:B-----5:R-:W-:-:S07]  /*42e0*/  FMUL.FTZ R2, R67, UR19 ;  /* 0x0000001343027c20 */ /* 0x020fce0008410000 */
[----:B------:R-:W-:Y:S01]  /*42f0*/  HMMA.16816.F32.BF16 R64, R16, R46, R48 ;  /* 0x0000002e1040723c */ /* 0x000fe20000041830 */
[----:B------:R3:W5:Y:S01]  /*4300*/  MUFU.TANH R148, R2 ;  /* 0x0000000200947308 */ /* 0x0007620000002400 */
[----:B------:R-:W-:Y:S04]  /*4310*/  LDSM.16.M88.4 R48, [R39+0x6000] ;  /* 0x006000002730783b */ /* 0x000fe80000000200 */
[----:B------:R2:W4:Y:S02]  /*4320*/  LDSM.16.M88.4 R44, [R0+UR6+0x7800] ;  /* 0x00780006002c783b */ /* 0x0005240008000200 */
[-C--:B-1----:R-:W-:Y:S08]  /*4330*/  HMMA.16816.F32.BF16 R72, R24, R40.reuse, R136 ;  /* 0x000000281848723c */ /* 0x082ff00000041888 */
[----:B------:R-:W-:Y:S01]  /*4340*/  HMMA.16816.F32.BF16 R76, R20, R40, R128 ;  /* 0x00000028144c723c */ /* 0x000fe20000041880 */
[----:B---3--:R-:W-:-:S04]  /*4350*/  FMUL.FTZ R2, R60, UR19 ;  /* 0x000000133c027c20 */ /* 0x008fc80008410000 */
[----:B------:R1:W-:Y:S01]  /*4360*/  MUFU.TANH R155, R2 ;  /* 0x00000002009b7308 */ /* 0x0003e20000002400 */
[----:B--2---:R-:W-:-:S07]  /*4370*/  FMUL.FTZ R0, R80, UR19 ;  /* 0x0000001350007c20 */ /* 0x004fce0008410000 */
[----:B------:R2:W-:Y:S01]  /*4380*/  MUFU.TANH R154, R0 ;  /* 0x00000000009a7308 */ /* 0x0005e20000002400 */
[----:B-1----:R-:W-:-:S07]  /*4390*/  FMUL.FTZ R2, R61, UR19 ;  /* 0x000000133d027c20 */ /* 0x002fce0008410000 */
[----:B------:R1:W-:Y:S01]  /*43a0*/  MUFU.TANH R153, R2 ;  /* 0x0000000200997308 */ /* 0x0003e20000002400 */
[----:B----4-:R-:W-:Y:S01]  /*43b0*/  HMMA.16816.F32.BF16 R112, R8, R46, RZ ;  /* 0x0000002e0870723c */ /* 0x010fe200000418ff */
[----:B--2---:R-:W-:-:S06]  /*43c0*/  FMUL.FTZ R0, R81, UR19 ;  /* 0x0000001351007c20 */ /* 0x004fcc0008410000 */
[----:B------:R2:W-:Y:S01]  /*43d0*/  MUFU.TANH R131, R0 ;  /* 0x0000000000837308 */ /* 0x0005e20000002400 */
[----:B-1----:R-:W-:-:S07]  /*43e0*/  FMUL.FTZ R2, R62, UR19 ;  /* 0x000000133e027c20 */ /* 0x002fce0008410000 */
[----:B------:R1:W-:Y:S01]  /*43f0*/  MUFU.TANH R157, R2 ;  /* 0x00000002009d7308 */ /* 0x0003e20000002400 */
[----:B--2---:R-:W-:-:S07]  /*4400*/  FMUL.FTZ R0, R82, UR19 ;  /* 0x0000001352007c20 */ /* 0x004fce0008410000 */
[----:B------:R2:W-:Y:S01]  /*4410*/  MUFU.TANH R159, R0 ;  /* 0x00000000009f7308 */ /* 0x0005e20000002400 */
[----:B-1----:R-:W-:Y:S02]  /*4420*/  FMUL.FTZ R2, R63, UR19 ;  /* 0x000000133f027c20 */ /* 0x002fe40008410000 */
[----:B------:R-:W-:Y:S05]  /*4430*/  HMMA.16816.F32.BF16 R60, R8, R86, RZ ;  /* 0x00000056083c723c */ /* 0x000fea00000418ff */
[----:B------:R1:W-:Y:S03]  /*4440*/  MUFU.TANH R168, R2 ;  /* 0x0000000200a87308 */ /* 0x0003e60000002400 */
[----:B------:R-:W-:Y:S01]  /*4450*/  HMMA.16816.F32.BF16 R84, R4, R54, RZ ;  /* 0x000000360454723c */ /* 0x000fe200000418ff */
[----:B--2---:R-:W-:-:S04]  /*4460*/  FMUL.FTZ R0, R83, UR19 ;  /* 0x0000001353007c20 */ /* 0x004fc80008410000 */
[----:B------:R-:W-:Y:S03]  /*4470*/  MUFU.TANH R162, R0 ;  /* 0x0000000000a27308 */ /* 0x000fe60000002400 */
[----:B------:R-:W-:Y:S01]  /*4480*/  HMMA.16816.F32.BF16 R80, R4, R44, RZ ;  /* 0x0000002c0450723c */ /* 0x000fe200000418ff */
[----:B-1----:R-:W-:-:S04]  /*4490*/  FMUL.FTZ R2, R68, UR19 ;  /* 0x0000001344027c20 */ /* 0x002fc80008410000 */
[----:B------:R1:W-:Y:S03]  /*44a0*/  MUFU.TANH R158, R2 ;  /* 0x00000002009e7308 */ /* 0x0003e60000002400 */
[----:B------:R-:W-:Y:S08]  /*44b0*/  HMMA.16816.F32.BF16 R60, R32, R98, R60 ;  /* 0x00000062203c723c */ /* 0x000ff0000004183c */
[----:B------:R-:W-:Y:S01]  /*44c0*/  HMMA.16816.F32.BF16 R96, R4, R46, RZ ;  /* 0x0000002e0460723c */ /* 0x000fe200000418ff */
[----:B-1----:R-:W-:-:S04]  /*44d0*/  FMUL.FTZ R2, R69, UR19 ;  /* 0x0000001345027c20 */ /* 0x002fc80008410000 */
[----:B------:R1:W-:Y:S02]  /*44e0*/  MUFU.TANH R156, R2 ;  /* 0x00000002009c7308 */ /* 0x0003e40000002400 */
[----:B-1----:R-:W-:-:S06]  /*44f0*/  FMUL.FTZ R2, R70, UR19 ;  /* 0x0000001346027c20 */ /* 0x002fcc0008410000 */
[----:B------:R1:W2:Y:S02]  /*4500*/  MUFU.TANH R161, R2 ;  /* 0x0000000200a17308 */ /* 0x0002a40000002400 */
[----:B-1----:R-:W-:Y:S02]  /*4510*/  FMUL.FTZ R2, R71, UR19 ;  /* 0x0000001347027c20 */ /* 0x002fe40008410000 */
[-C--:B------:R-:W-:Y:S04]  /*4520*/  HMMA.16816.F32.BF16 R68, R20, R42.reuse, R56 ;  /* 0x0000002a1444723c */ /* 0x080fe80000041838 */
[----:B------:R1:W3:Y:S04]  /*4530*/  MUFU.TANH R160, R2 ;  /* 0x0000000200a07308 */ /* 0x0002e80000002400 */
[----:B------:R-:W-:Y:S08]  /*4540*/  HMMA.16816.F32.BF16 R56, R24, R42, R60 ;  /* 0x0000002a1838723c */ /* 0x000ff0000004183c */
[----:B------:R-:W-:Y:S01]  /*4550*/  HMMA.16816.F32.BF16 R40, R16, R48, R72 ;  /* 0x000000301028723c */ /* 0x000fe20000041848 */
[----:B-1----:R-:W-:-:S04]  /*4560*/  FMUL.FTZ R2, R64, UR19 ;  /* 0x0000001340027c20 */ /* 0x002fc80008410000 */
[----:B------:R1:W-:Y:S03]  /*4570*/  MUFU.TANH R132, R2 ;  /* 0x0000000200847308 */ /* 0x0003e60000002400 */
[C---:B------:R-:W-:Y:S08]  /*4580*/  HMMA.16816.F32.BF16 R60, R12.reuse, R48, R76 ;  /* 0x000000300c3c723c */ /* 0x040ff0000004184c */
[----:B------:R-:W-:Y:S03]  /*4590*/  HMMA.16816.F32.BF16 R72, R12, R50, R68 ;  /* 0x000000320c48723c */ /* 0x000fe60000041844 */
[----:B------:R-:W-:-:S04]  /*45a0*/  FMUL.FTZ R0, R40, UR19 ;  /* 0x0000001328007c20 */ /* 0x000fc80008410000 */
[----:B------:R4:W-:Y:S01]  /*45b0*/  MUFU.TANH R173, R0 ;  /* 0x0000000000ad7308 */ /* 0x0009e20000002400 */
[----:B------:R-:W-:Y:S01]  /*45c0*/  HMMA.16816.F32.BF16 R48, R16, R50, R56 ;  /* 0x000000321030723c */ /* 0x000fe20000041838 */
[----:B------:R-:W-:Y:S01]  /*45d0*/  LDSM.16.M88.4 R56, [R39+0x6800] ;  /* 0x006800002738783b */ /* 0x000fe20000000200 */
[----:B-1----:R-:W-:-:S05]  /*45e0*/  FMUL.FTZ R2, R65, UR19 ;  /* 0x0000001341027c20 */ /* 0x002fca0008410000 */
[----:B------:R1:W-:Y:S01]  /*45f0*/  MUFU.TANH R164, R2 ;  /* 0x0000000200a47308 */ /* 0x0003e20000002400 */
[----:B------:R-:W-:Y:S01]  /*4600*/  HMMA.16816.F32.BF16 R76, R4, R52, RZ ;  /* 0x00000034044c723c */ /* 0x000fe200000418ff */
[----:B----4-:R-:W-:-:S07]  /*4610*/  FMUL.FTZ R0, R41, UR19 ;  /* 0x0000001329007c20 */ /* 0x010fce0008410000 */
[----:B------:R-:W-:Y:S01]  /*4620*/  HMMA.16816.F32.BF16 R68, R8, R106, RZ ;  /* 0x0000006a0844723c */ /* 0x000fe200000418ff */
[----:B------:R4:W-:Y:S01]  /*4630*/  MUFU.TANH R169, R0 ;  /* 0x0000000000a97308 */ /* 0x0009e20000002400 */
[----:B-1----:R-:W-:-:S07]  /*4640*/  FMUL.FTZ R2, R66, UR19 ;  /* 0x0000001342027c20 */ /* 0x002fce0008410000 */
[----:B------:R1:W3:Y:S01]  /*4650*/  MUFU.TANH R165, R2 ;  /* 0x0000000200a57308 */ /* 0x0002e20000002400 */
[----:B----4-:R-:W-:-:S07]  /*4660*/  FMUL.FTZ R0, R42, UR19 ;  /* 0x000000132a007c20 */ /* 0x010fce0008410000 */
[----:B------:R4:W-:Y:S01]  /*4670*/  MUFU.TANH R174, R0 ;  /* 0x0000000000ae7308 */ /* 0x0009e20000002400 */
[----:B-1----:R-:W-:Y:S02]  /*4680*/  FMUL.FTZ R2, R67, UR19 ;  /* 0x0000001343027c20 */ /* 0x002fe40008410000 */
[----:B------:R-:W-:Y:S05]  /*4690*/  HMMA.16816.F32.BF16 R64, R4, R106, RZ ;  /* 0x0000006a0440723c */ /* 0x000fea00000418ff */
[----:B------:R1:W3:Y:S03]  /*46a0*/  MUFU.TANH R163, R2 ;  /* 0x0000000200a37308 */ /* 0x0002e60000002400 */
[----:B------:R-:W-:Y:S01]  /*46b0*/  HMMA.16816.F32.BF16 R104, R8, R44, RZ ;  /* 0x0000002c0868723c */ /* 0x000fe200000418ff */
[----:B----4-:R-:W-:-:S02]  /*46c0*/  FMUL.FTZ R0, R43, UR19 ;  /* 0x000000132b007c20 */ /* 0x010fc40008410000 */
[----:B------:R-:W4:Y:S02]  /*46d0*/  LDSM.16.M88.4 R40, [R38+0x6800] ;  /* 0x006800002628783b */ /* 0x000f240000000200 */
[----:B------:R5:W-:Y:S01]  /*46e0*/  MUFU.TANH R189, R0 ;  /* 0x0000000000bd7308 */ /* 0x000be20000002400 */
[----:B-1----:R-:W-:-:S06]  /*46f0*/  MOV R2, UR15 ;  /* 0x0000000f00027c02 */ /* 0x002fcc0008000f00 */
[----:B------:R-:W-:Y:S01]  /*4700*/  HMMA.16816.F32.BF16 R8, R28, R90, R64 ;  /* 0x0000005a1c08723c */ /* 0x000fe20000041840 */
[----:B-----5:R-:W-:-:S04]  /*4710*/  FMUL.FTZ R0, R60, UR19 ;  /* 0x000000133c007c20 */ /* 0x020fc80008410000 */
[----:B------:R1:W-:Y:S02]  /*4720*/  MUFU.TANH R175, R0 ;  /* 0x0000000000af7308 */ /* 0x0003e40000002400 */
[----:B-1----:R-:W-:Y:S01]  /*4730*/  FMUL.FTZ R0, R61, UR19 ;  /* 0x000000133d007c20 */ /* 0x002fe20008410000 */
[-C--:B----4-:R-:W-:Y:S05]  /*4740*/  HMMA.16816.F32.BF16 R4, R24, R40.reuse, R120 ;  /* 0x000000281804723c */ /* 0x090fea0000041878 */
[----:B------:R1:W-:Y:S03]  /*4750*/  MUFU.TANH R172, R0 ;  /* 0x0000000000ac7308 */ /* 0x0003e60000002400 */
[C---:B------:R-:W-:Y:S08]  /*4760*/  HMMA.16816.F32.BF16 R52, R20.reuse, R40, R116 ;  /* 0x000000281434723c */ /* 0x040ff00000041874 */
[----:B------:R-:W-:Y:S01]  /*4770*/  HMMA.16816.F32.BF16 R64, R20, R42, R8 ;  /* 0x0000002a1440723c */ /* 0x000fe20000041808 */
[----:B-1----:R-:W-:-:S04]  /*4780*/  FMUL.FTZ R0, R62, UR19 ;  /* 0x000000133e007c20 */ /* 0x002fc80008410000 */
[----:B------:R1:W4:Y:S03]  /*4790*/  MUFU.TANH R186, R0 ;  /* 0x0000000000ba7308 */ /* 0x0003260000002400 */
[----:B------:R-:W-:Y:S08]  /*47a0*/  HMMA.16816.F32.BF16 R44, R16, R56, R4 ;  /* 0x00000038102c723c */ /* 0x000ff00000041804 */
[----:B------:R-:W-:Y:S01]  /*47b0*/  HMMA.16816.F32.BF16 R4, R32, R90, R68 ;  /* 0x0000005a2004723c */ /* 0x000fe20000041844 */
[----:B-1----:R-:W-:-:S07]  /*47c0*/  FMUL.FTZ R0, R63, UR19 ;  /* 0x000000133f007c20 */ /* 0x002fce0008410000 */
[----:B------:R-:W-:Y:S01]  /*47d0*/  HMMA.16816.F32.BF16 R52, R12, R56, R52 ;  /* 0x000000380c34723c */ /* 0x000fe20000041834 */
[----:B------:R-:W1:Y:S02]  /*47e0*/  LDSM.16.M88.4 R60, [R37+0x7800] ;  /* 0x00780000253c783b */ /* 0x000e640000000200 */
[----:B------:R-:W-:Y:S01]  /*47f0*/  FMUL.FTZ R3, R47, UR19 ;  /* 0x000000132f037c20 */ /* 0x000fe20008410000 */
[----:B------:R5:W4:Y:S08]  /*4800*/  MUFU.TANH R183, R0 ;  /* 0x0000000000b77308 */ /* 0x000b300000002400 */
[----:B------:R-:W-:Y:S01]  /*4810*/  HMMA.16816.F32.BF16 R40, R24, R42, R4 ;  /* 0x0000002a1828723c */ /* 0x000fe20000041804 */
[----:B------:R-:W-:Y:S06]  /*4820*/  MUFU.TANH R130, R3 ;  /* 0x0000000300827308 */ /* 0x000fec0000002400 */
[----:B------:R-:W-:Y:S01]  /*4830*/  FMUL.FTZ R4, R52, UR19 ;  /* 0x0000001334047c20 */ /* 0x000fe20008410000 */
[----:B-----5:R-:W-:Y:S01]  /*4840*/  FMUL.FTZ R0, R48, UR19 ;  /* 0x0000001330007c20 */ /* 0x020fe20008410000 */
[----:B------:R-:W-:-:S02]  /*4850*/  FMUL.FTZ R8, R55, UR19 ;  /* 0x0000001337087c20 */ /* 0x000fc40008410000 */
[----:B------:R-:W-:Y:S08]  /*4860*/  MUFU.TANH R129, R4 ;  /* 0x0000000400817308 */ /* 0x000ff00000002400 */
[----:B------:R5:W-:Y:S01]  /*4870*/  MUFU.TANH R167, R0 ;  /* 0x0000000000a77308 */ /* 0x000be20000002400 */
[----:B-1----:R-:W-:Y:S01]  /*4880*/  HMMA.16816.F32.BF16 R80, R28, R60, R80 ;  /* 0x0000003c1c50723c */ /* 0x002fe20000041850 */
[----:B-----5:R-:W-:-:S06]  /*4890*/  FMUL.FTZ R0, R49, UR19 ;  /* 0x0000001331007c20 */ /* 0x020fcc0008410000 */
[----:B------:R1:W-:Y:S02]  /*48a0*/  MUFU.TANH R166, R0 ;  /* 0x0000000000a67308 */ /* 0x0003e40000002400 */
[----:B-1----:R-:W-:-:S06]  /*48b0*/  FMUL.FTZ R0, R50, UR19 ;  /* 0x0000001332007c20 */ /* 0x002fcc0008410000 */
[----:B------:R1:W-:Y:S02]  /*48c0*/  MUFU.TANH R188, R0 ;  /* 0x0000000000bc7308 */ /* 0x0003e40000002400 */
[----:B-1----:R-:W-:Y:S02]  /*48d0*/  FMUL.FTZ R0, R51, UR19 ;  /* 0x0000001333007c20 */ /* 0x002fe40008410000 */
[----:B------:R-:W1:Y:S04]  /*48e0*/  LDSM.16.M88.4 R48, [R37+0x7000] ;  /* 0x007000002530783b */ /* 0x000e680000000200 */
[----:B------:R5:W-:Y:S02]  /*48f0*/  MUFU.TANH R187, R0 ;  /* 0x0000000000bb7308 */ /* 0x000be40000002400 */
[----:B-----5:R-:W-:-:S06]  /*4900*/  FMUL.FTZ R0, R72, UR19 ;  /* 0x0000001348007c20 */ /* 0x020fcc0008410000 */
[----:B------:R5:W-:Y:S02]  /*4910*/  MUFU.TANH R171, R0 ;  /* 0x0000000000ab7308 */ /* 0x000be40000002400 */
[----:B-----5:R-:W-:Y:S01]  /*4920*/  FMUL.FTZ R0, R73, UR19 ;  /* 0x0000001349007c20 */ /* 0x020fe20008410000 */
[C---:B-1----:R-:W-:Y:S05]  /*4930*/  HMMA.16816.F32.BF16 R68, R28.reuse, R48, R76 ;  /* 0x000000301c44723c */ /* 0x042fea000004184c */
[----:B------:R1:W-:Y:S03]  /*4940*/  MUFU.TANH R170, R0 ;  /* 0x0000000000aa7308 */ /* 0x0003e60000002400 */
[----:B------:R-:W-:Y:S01]  /*4950*/  HMMA.16816.F32.BF16 R76, R28, R62, R96 ;  /* 0x0000003e1c4c723c */ /* 0x000fe20000041860 */
[----:B-1----:R-:W-:-:S04]  /*4960*/  FMUL.FTZ R0, R74, UR19 ;  /* 0x000000134a007c20 */ /* 0x002fc80008410000 */
[----:B------:R1:W5:Y:S02]  /*4970*/  MUFU.TANH R179, R0 ;  /* 0x0000000000b37308 */ /* 0x0003640000002400 */
[----:B-1----:R-:W-:Y:S02]  /*4980*/  FMUL.FTZ R0, R75, UR19 ;  /* 0x000000134b007c20 */ /* 0x002fe40008410000 */
[----:B------:R-:W-:Y:S04]  /*4990*/  HMMA.16816.F32.BF16 R72, R28, R50, R84 ;  /* 0x000000321c48723c */ /* 0x000fe80000041854 */
[----:B------:R1:W5:Y:S02]  /*49a0*/  MUFU.TANH R185, R0 ;  /* 0x0000000000b97308 */ /* 0x0003640000002400 */
[----:B-1----:R-:W-:-:S06]  /*49b0*/  FMUL.FTZ R0, R44, UR19 ;  /* 0x000000132c007c20 */ /* 0x002fcc0008410000 */
[----:B------:R1:W-:Y:S02]  /*49c0*/  MUFU.TANH R196, R0 ;  /* 0x0000000000c47308 */ /* 0x0003e40000002400 */
[----:B-1----:R-:W-:-:S06]  /*49d0*/  FMUL.FTZ R0, R45, UR19 ;  /* 0x000000132d007c20 */ /* 0x002fcc0008410000 */
[----:B------:R1:W-:Y:S02]  /*49e0*/  MUFU.TANH R192, R0 ;  /* 0x0000000000c07308 */ /* 0x0003e40000002400 */
[----:B-1----:R-:W-:Y:S02]  /*49f0*/  FMUL.FTZ R0, R46, UR19 ;  /* 0x000000132e007c20 */ /* 0x002fe40008410000 */
[-C--:B------:R-:W-:Y:S01]  /*4a00*/  HMMA.16816.F32.BF16 R44, R16, R58.reuse, R40 ;  /* 0x0000003a102c723c */ /* 0x080fe20000041828 */
[----:B------:R-:W-:Y:S03]  /*4a10*/  LDSM.16.M88.4 R40, [R39+0x7000] ;  /* 0x007000002728783b */ /* 0x000fe60000000200 */
[----:B------:R1:W-:Y:S04]  /*4a20*/  MUFU.TANH R199, R0 ;  /* 0x0000000000c77308 */ /* 0x0003e80000002400 */
[----:B------:R-:W-:Y:S08]  /*4a30*/  HMMA.16816.F32.BF16 R56, R12, R58, R64 ;  /* 0x0000003a0c38723c */ /* 0x000ff00000041840 */
[----:B------:R-:W-:Y:S01]  /*4a40*/  HMMA.16816.F32.BF16 R64, R32, R60, R104 ;  /* 0x0000003c2040723c */ /* 0x000fe20000041868 */
[----:B-1----:R-:W-:-:S02]  /*4a50*/  IMAD.SHL.U32 R0, R101, 0x2, RZ ;  /* 0x0000000265007824 */ /* 0x002fc400078e00ff */
[----:B------:R-:W-:-:S03]  /*4a60*/  FMUL.FTZ R28, R47, UR19 ;  /* 0x000000132f1c7c20 */ /* 0x000fc60008410000 */
[----:B------:R-:W-:Y:S01]  /*4a70*/  LOP3.LUT R0, R0, 0x6, RZ, 0xc0, !PT ;  /* 0x0000000600007812 */ /* 0x000fe200078ec0ff */
[----:B------:R-:W-:Y:S01]  /*4a80*/  MUFU.TANH R90, R28 ;  /* 0x0000001c005a7308 */ /* 0x000fe20000002400 */
[----:B------:R-:W-:Y:S03]  /*4a90*/  HMMA.16816.F32.BF16 R60, R32, R62, R112 ;  /* 0x0000003e203c723c */ /* 0x000fe60000041870 */
[----:B------:R-:W-:Y:S01]  /*4aa0*/  FMUL.FTZ R37, R57, UR19 ;  /* 0x0000001339257c20 */ /* 0x000fe20008410000 */
[----:B------:R-:W-:-:S04]  /*4ab0*/  IMAD R0, R2, 0x80, R0 ;  /* 0x0000008002007824 */ /* 0x000fc800078e0200 */
[C---:B------:R-:W-:Y:S01]  /*4ac0*/  VIADD R4, R0.reuse, 0xffffff88 ;  /* 0xffffff8800047836 */ /* 0x040fe20000000000 */
[C---:B------:R-:W-:Y:S01]  /*4ad0*/  IADD3 R2, PT, PT, R0.reuse, -0x7f, RZ ;  /* 0xffffff8100027810 */ /* 0x040fe20007ffe0ff */
[----:B------:R-:W-:-:S03]  /*4ae0*/  VIADD R3, R0, 0xffffff80 ;  /* 0xffffff8000037836 */ /* 0x000fc60000000000 */
[----:B------:R-:W-:Y:S02]  /*4af0*/  ISETP.GE.AND P4, PT, R4, UR18, PT ;  /* 0x0000001204007c0c */ /* 0x000fe4000bf86270 */
[----:B------:R-:W1:Y:S01]  /*4b00*/  LDSM.16.M88.4 R4, [R38+0x7000] ;  /* 0x007000002604783b */ /* 0x000e620000000200 */
[----:B------:R-:W-:Y:S01]  /*4b10*/  ISETP.GE.AND P0, PT, R2, UR18, PT ;  /* 0x0000001202007c0c */ /* 0x000fe2000bf06270 */
[----:B------:R-:W-:Y:S01]  /*4b20*/  FMUL.FTZ R2, R53, UR19 ;  /* 0x0000001335027c20 */ /* 0x000fe20008410000 */
[----:B------:R-:W-:Y:S01]  /*4b30*/  ISETP.GE.AND P1, PT, R3, UR18, PT ;  /* 0x0000001203007c0c */ /* 0x000fe2000bf26270 */
[----:B------:R-:W-:Y:S01]  /*4b40*/  VIADD R3, R0, 0xffffff89 ;  /* 0xffffff8900037836 */ /* 0x000fe20000000000 */
[----:B------:R-:W-:Y:S01]  /*4b50*/  FSEL R97, R216, -INF , !P0 ;  /* 0xff800000d8617808 */ /* 0x000fe20004000000 */
[----:B------:R2:W-:Y:S01]  /*4b60*/  MUFU.TANH R127, R2 ;  /* 0x00000002007f7308 */ /* 0x0005e20000002400 */
[----:B------:R-:W-:Y:S02]  /*4b70*/  FSEL R118, R125, -INF , !P1 ;  /* 0xff8000007d767808 */ /* 0x000fe40004800000 */
[----:B------:R-:W-:-:S02]  /*4b80*/  FSEL R117, R217, -INF , !P1 ;  /* 0xff800000d9757808 */ /* 0x000fc40004800000 */
[----:B------:R-:W-:Y:S02]  /*4b90*/  FSEL R123, R222, -INF , !P1 ;  /* 0xff800000de7b7808 */ /* 0x000fe40004800000 */
[----:B------:R-:W-:Y:S01]  /*4ba0*/  FSEL R116, R224, -INF , !P1 ;  /* 0xff800000e0747808 */ /* 0x000fe20004800000 */
[----:B------:R3:W-:Y:S01]  /*4bb0*/  MUFU.TANH R125, R8 ;  /* 0x00000008007d7308 */ /* 0x0007e20000002400 */
[----:B------:R-:W-:Y:S02]  /*4bc0*/  FSEL R96, R220, -INF , !P0 ;  /* 0xff800000dc607808 */ /* 0x000fe40004000000 */
[----:B------:R-:W-:Y:S02]  /*4bd0*/  FSEL R122, R223, -INF , !P0 ;  /* 0xff800000df7a7808 */ /* 0x000fe40004000000 */
[----:B------:R-:W-:Y:S02]  /*4be0*/  FSEL R89, R225, -INF , !P0 ;  /* 0xff800000e1597808 */ /* 0x000fe40004000000 */
[----:B------:R-:W-:-:S02]  /*4bf0*/  FSEL R91, R211, -INF , !P4 ;  /* 0xff800000d35b7808 */ /* 0x000fc40006000000 */
[----:B--2---:R-:W-:Y:S02]  /*4c00*/  IADD3 R2, PT, PT, R0, -0x70, RZ ;  /* 0xffffff9000027810 */ /* 0x004fe40007ffe0ff */
[----:B------:R-:W-:Y:S02]  /*4c10*/  FSEL R128, R215, -INF , !P4 ;  /* 0xff800000d7807808 */ /* 0x000fe40006000000 */
[----:B------:R-:W-:Y:S01]  /*4c20*/  ISETP.GE.AND P2, PT, R2, UR18, PT ;  /* 0x0000001202007c0c */ /* 0x000fe2000bf46270 */
[----:B------:R-:W-:Y:S01]  /*4c30*/  VIADD R2, R0, 0xffffff91 ;  /* 0xffffff9100027836 */ /* 0x000fe20000000000 */
[----:B------:R-:W-:Y:S01]  /*4c40*/  FSEL R86, R219, -INF , !P4 ;  /* 0xff800000db567808 */ /* 0x000fe20006000000 */
[C---:B---3--:R-:W-:Y:S01]  /*4c50*/  HMMA.16816.F32.BF16 R8, R32.reuse, R48, R92 ;  /* 0x000000302008723c */ /* 0x048fe2000004185c */
[----:B------:R-:W-:Y:S02]  /*4c60*/  FSEL R94, R207, -INF , !P4 ;  /* 0xff800000cf5e7808 */ /* 0x000fe40006000000 */
[----:B------:R-:W-:Y:S01]  /*4c70*/  ISETP.GE.AND P1, PT, R2, UR18, PT ;  /* 0x0000001202007c0c */ /* 0x000fe2000bf26270 */
[----:B------:R-:W-:Y:S01]  /*4c80*/  VIADD R2, R0, 0xffffff98 ;  /* 0xffffff9800027836 */ /* 0x000fe20000000000 */
[----:B------:R-:W-:Y:S01]  /*4c90*/  ISETP.GE.AND P3, PT, R3, UR18, PT ;  /* 0x0000001203007c0c */ /* 0x000fe2000bf66270 */
[----:B------:R-:W-:Y:S01]  /*4ca0*/  FMUL.FTZ R3, R54, UR19 ;  /* 0x0000001336037c20 */ /* 0x000fe20008410000 */
[----:B------:R-:W-:Y:S01]  /*4cb0*/  FSEL R107, R195, -INF , !P2 ;  /* 0xff800000c36b7808 */ /* 0x000fe20005000000 */
[----:B------:R-:W-:Y:S01]  /*4cc0*/  HMMA.16816.F32.BF16 R48, R32, R50, R108 ;  /* 0x000000322030723c */ /* 0x000fe2000004186c */
[----:B------:R-:W-:Y:S01]  /*4cd0*/  ISETP.GE.AND P0, PT, R2, UR18, PT ;  /* 0x0000001202007c0c */ /* 0x000fe2000bf06270 */
[----:B------:R2:W3:Y:S01]  /*4ce0*/  MUFU.TANH R126, R3 ;  /* 0x00000003007e7308 */ /* 0x0004e20000002400 */
[----:B------:R-:W-:-:S02]  /*4cf0*/  IADD3 R2, PT, PT, R0, -0x67, RZ ;  /* 0xffffff9900027810 */ /* 0x000fc40007ffe0ff */
[----:B------:R-:W-:Y:S02]  /*4d00*/  FSEL R99, R210, -INF , !P3 ;  /* 0xff800000d2637808 */ /* 0x000fe40005800000 */
[----:B------:R-:W-:Y:S01]  /*4d10*/  ISETP.GE.AND P4, PT, R2, UR18, PT ;  /* 0x0000001202007c0c */ /* 0x000fe2000bf86270 */
[----:B------:R-:W-:Y:S01]  /*4d20*/  VIADD R2, R0, 0xffffffa0 ;  /* 0xffffffa000027836 */ /* 0x000fe20000000000 */
[----:B------:R-:W-:Y:S01]  /*4d30*/  FSEL R92, R213, -INF , !P3 ;  /* 0xff800000d55c7808 */ /* 0x000fe20005800000 */
[-C--:B-1----:R-:W-:Y:S01]  /*4d40*/  HMMA.16816.F32.BF16 R28, R20, R4.reuse, R68 ;  /* 0x00000004141c723c */ /* 0x082fe20000041844 */
[----:B------:R-:W-:Y:S01]  /*4d50*/  FSEL R137, R218, -INF , !P3 ;  /* 0xff800000da897808 */ /* 0x000fe20005800000 */
[----:B------:R-:W1:Y:S01]  /*4d60*/  MUFU.TANH R70, R37 ;  /* 0x0000002500467308 */ /* 0x000e620000002400 */
[----:B------:R-:W-:Y:S02]  /*4d70*/  FSEL R87, R221, -INF , !P3 ;  /* 0xff800000dd577808 */ /* 0x000fe40005800000 */
[----:B------:R-:W-:Y:S01]  /*4d80*/  ISETP.GE.AND P3, PT, R2, UR18, PT ;  /* 0x0000001202007c0c */ /* 0x000fe2000bf66270 */
[----:B------:R-:W-:Y:S01]  /*4d90*/  VIADD R2, R0, 0xffffffa1 ;  /* 0xffffffa100027836 */ /* 0x000fe20000000000 */
[----:B------:R-:W-:Y:S01]  /*4da0*/  FSEL R98, R203, -INF , !P2 ;  /* 0xff800000cb627808 */ /* 0x000fe20005000000 */
[----:B------:R-:W-:Y:S01]  /*4db0*/  HMMA.16816.F32.BF16 R8, R24, R4, R8 ;  /* 0x000000041808723c */ /* 0x000fe20000041808 */
[----:B--2---:R-:W-:Y:S01]  /*4dc0*/  FMUL.FTZ R3, R44, UR19 ;  /* 0x000000132c037c20 */ /* 0x004fe20008410000 */
[----:B------:R-:W-:Y:S01]  /*4dd0*/  FSEL R136, R208, -INF , !P2 ;  /* 0xff800000d0887808 */ /* 0x000fe20005000000 */
[----:B------:R-:W-:Y:S01]  /*4de0*/  FMUL.FTZ R4, R59, UR19 ;  /* 0x000000133b047c20 */ /* 0x000fe20008410000 */
[----:B------:R-:W-:Y:S01]  /*4df0*/  FSEL R85, R212, -INF , !P2 ;  /* 0xff800000d4557808 */ /* 0x000fe20005000000 */
[----:B------:R2:W1:Y:S01]  /*4e00*/  MUFU.TANH R120, R3 ;  /* 0x0000000300787308 */ /* 0x0004620000002400 */
[----:B------:R-:W-:-:S02]  /*4e10*/  ISETP.GE.AND P2, PT, R2, UR18, PT ;  /* 0x0000001202007c0c */ /* 0x000fc4000bf46270 */
[----:B------:R-:W-:Y:S01]  /*4e20*/  IADD3 R2, PT, PT, R0, -0x58, RZ ;  /* 0xffffffa800027810 */ /* 0x000fe20007ffe0ff */
[----:B------:R-:W-:Y:S01]  /*4e30*/  HMMA.16816.F32.BF16 R52, R20, R6, R72 ;  /* 0x000000061434723c */ /* 0x000fe20000041848 */
[----:B------:R-:W-:Y:S02]  /*4e40*/  FSEL R105, R201, -INF , !P1 ;  /* 0xff800000c9697808 */ /* 0x000fe40004800000 */
[----:B------:R-:W-:Y:S01]  /*4e50*/  FSEL R95, R206, -INF , !P1 ;  /* 0xff800000ce5f7808 */ /* 0x000fe20004800000 */
[----:B------:R-:W1:Y:S01]  /*4e60*/  MUFU.TANH R68, R4 ;  /* 0x0000000400447308 */ /* 0x000e620000002400 */
[----:B------:R-:W-:Y:S02]  /*4e70*/  FSEL R135, R209, -INF , !P1 ;  /* 0xff800000d1877808 */ /* 0x000fe40004800000 */
[----:B------:R-:W-:Y:S01]  /*4e80*/  FSEL R121, R214, -INF , !P1 ;  /* 0xff800000d6797808 */ /* 0x000fe20004800000 */
[----:B------:R-:W-:Y:S01]  /*4e90*/  HMMA.16816.F32.BF16 R32, R12, R40, R28 ;  /* 0x000000280c20723c */ /* 0x000fe2000004181c */
[----:B------:R-:W-:Y:S01]  /*4ea0*/  ISETP.GE.AND P1, PT, R2, UR18, PT ;  /* 0x0000001202007c0c */ /* 0x000fe2000bf26270 */
[----:B------:R-:W-:Y:S01]  /*4eb0*/  VIADD R2, R0, 0xffffffa9 ;  /* 0xffffffa900027836 */ /* 0x000fe20000000000 */
[----:B------:R-:W-:Y:S01]  /*4ec0*/  FSEL R104, R144, -INF , !P0 ;  /* 0xff80000090687808 */ /* 0x000fe20004000000 */
[----:B--2---:R-:W-:Y:S01]  /*4ed0*/  FMUL.FTZ R3, R45, UR19 ;  /* 0x000000132d037c20 */ /* 0x004fe20008410000 */
[----:B------:R-:W-:-:S02]  /*4ee0*/  FSEL R93, R191, -INF , !P0 ;  /* 0xff800000bf5d7808 */ /* 0x000fc40004000000 */
[----:B------:R-:W-:Y:S01]  /*4ef0*/  FSEL R133, R198, -INF , !P0 ;  /* 0xff800000c6857808 */ /* 0x000fe20004000000 */
[----:B------:R2:W1:Y:S01]  /*4f00*/  MUFU.TANH R119, R3 ;  /* 0x0000000300777308 */ /* 0x0004620000002400 */
[----:B------:R-:W-:Y:S01]  /*4f10*/  FSEL R108, R204, -INF , !P0 ;  /* 0xff800000cc6c7808 */ /* 0x000fe20004000000 */
[----:B------:R-:W-:Y:S01]  /*4f20*/  HMMA.16816.F32.BF16 R28, R24, R6, R48 ;  /* 0x00000006181c723c */ /* 0x000fe20000041830 */
[----:B------:R-:W-:Y:S01]  /*4f30*/  ISETP.GE.AND P0, PT, R2, UR18, PT ;  /* 0x0000001202007c0c */ /* 0x000fe2000bf06270 */
[----:B------:R-:W-:Y:S01]  /*4f40*/  VIADD R2, R0, 0xffffffb0 ;  /* 0xffffffb000027836 */ /* 0x000fe20000000000 */
[----:B------:R-:W-:Y:S02]  /*4f50*/  FSEL R106, R182, -INF , !P4 ;  /* 0xff800000b66a7808 */ /* 0x000fe40006000000 */
[----:B------:R-:W-:Y:S02]  /*4f60*/  FSEL R71, R193, -INF , !P4 ;  /* 0xff800000c1477808 */ /* 0x000fe40006000000 */
[----:B------:R-:W-:Y:S01]  /*4f70*/  FSEL R134, R202, -INF , !P4 ;  /* 0xff800000ca867808 */ /* 0x000fe20006000000 */
[----:B------:R-:W-:Y:S01]  /*4f80*/  HMMA.16816.F32.BF16 R52, R12, R42, R52 ;  /* 0x0000002a0c34723c */ /* 0x000fe20000041834 */
[----:B------:R-:W-:-:S02]  /*4f90*/  FSEL R109, R205, -INF , !P4 ;  /* 0xff800000cd6d7808 */ /* 0x000fc40006000000 */
[----:B------:R-:W-:Y:S02]  /*4fa0*/  ISETP.GE.AND P4, PT, R2, UR18, PT ;  /* 0x0000001202007c0c */ /* 0x000fe4000bf86270 */
[----:B------:R-:W-:Y:S01]  /*4fb0*/  IADD3 R2, PT, PT, R0, -0x4f, RZ ;  /* 0xffffffb100027810 */ /* 0x000fe20007ffe0ff */
[----:B--2---:R-:W-:Y:S01]  /*4fc0*/  FMUL.FTZ R3, R46, UR19 ;  /* 0x000000132e037c20 */ /* 0x004fe20008410000 */
[----:B------:R-:W-:Y:S01]  /*4fd0*/  FSEL R149, R149, -INF , !P3 ;  /* 0xff80000095957808 */ /* 0x000fe20005800000 */
[----:B------:R-:W-:Y:S01]  /*4fe0*/  HMMA.16816.F32.BF16 R44, R16, R40, R8 ;  /* 0x00000028102c723c */ /* 0x000fe20000041808 */
[----:B------:R-:W2:Y:S01]  /*4ff0*/  LDSM.16.M88.4 R8, [R38+0x7800] ;  /* 0x007800002608783b */ /* 0x000ea20000000200 */
[----:B------:R-:W-:Y:S01]  /*5000*/  FSEL R145, R145, -INF , !P3 ;  /* 0xff80000091917808 */ /* 0x000fe20005800000 */
[----:B------:R4:W1:Y:S01]  /*5010*/  MUFU.TANH R88, R3 ;  /* 0x0000000300587308 */ /* 0x0008620000002400 */
[----:B------:R-:W-:Y:S02]  /*5020*/  FSEL R144, R184, -INF , !P3 ;  /* 0xff800000b8907808 */ /* 0x000fe40005800000 */
[----:B------:R-:W-:-:S02]  /*5030*/  FSEL R142, R194, -INF , !P3 ;  /* 0xff800000c28e7808 */ /* 0x000fc40005800000 */
[----:B------:R-:W-:Y:S01]  /*5040*/  ISETP.GE.AND P3, PT, R2, UR18, PT ;  /* 0x0000001202007c0c */ /* 0x000fe2000bf66270 */
[----:B------:R-:W-:Y:S01]  /*5050*/  VIADD R2, R0, 0xffffffb8 ;  /* 0xffffffb800027836 */ /* 0x000fe20000000000 */
[----:B------:R-:W-:Y:S01]  /*5060*/  FSEL R143, R152, -INF , !P2 ;  /* 0xff800000988f7808 */ /* 0x000fe20005000000 */
[----:B------:R-:W-:Y:S01]  /*5070*/  HMMA.16816.F32.BF16 R28, R16, R42, R28 ;  /* 0x0000002a101c723c */ /* 0x000fe2000004181c */
[----:B------:R-:W-:Y:S02]  /*5080*/  FSEL R147, R147, -INF , !P2 ;  /* 0xff80000093937808 */ /* 0x000fe40005000000 */
[----:B------:R-:W-:Y:S02]  /*5090*/  FSEL R152, R190, -INF , !P2 ;  /* 0xff800000be987808 */ /* 0x000fe40005000000 */
[----:B------:R-:W-:Y:S02]  /*50a0*/  FSEL R139, R197, -INF , !P2 ;  /* 0xff800000c58b7808 */ /* 0x000fe40005000000 */
[----:B------:R-:W-:Y:S01]  /*50b0*/  ISETP.GE.AND P2, PT, R2, UR18, PT ;  /* 0x0000001202007c0c */ /* 0x000fe2000bf46270 */
[----:B------:R-:W-:Y:S01]  /*50c0*/  FMUL.FTZ R4, R44, UR19 ;  /* 0x000000132c047c20 */ /* 0x000fe20008410000 */
[----:B----4-:R-:W-:Y:S01]  /*50d0*/  FMUL.FTZ R3, R56, UR19 ;  /* 0x0000001338037c20 */ /* 0x010fe20008410000 */
[----:B------:R-:W-:Y:S01]  /*50e0*/  VIADD R2, R0, 0xffffffb9 ;  /* 0xffffffb900027836 */ /* 0x000fe20000000000 */
[----:B------:R-:W-:-:S02]  /*50f0*/  FSEL R146, R146, -INF , !P1 ;  /* 0xff80000092927808 */ /* 0x000fc40004800000 */
[----:B------:R4:W1:Y:S01]  /*5100*/  MUFU.TANH R84, R3 ;  /* 0x0000000300547308 */ /* 0x0008620000002400 */
[----:B------:R-:W-:Y:S02]  /*5110*/  FSEL R141, R141, -INF , !P1 ;  /* 0xff8000008d8d7808 */ /* 0x000fe40004800000 */
[----:B------:R-:W-:Y:S02]  /*5120*/  FSEL R151, R151, -INF , !P1 ;  /* 0xff80000097977808 */ /* 0x000fe40004800000 */
[----:B------:R-:W-:Y:S02]  /*5130*/  FSEL R138, R178, -INF , !P1 ;  /* 0xff800000b28a7808 */ /* 0x000fe40004800000 */
[----:B------:R-:W-:Y:S02]  /*5140*/  ISETP.GE.AND P1, PT, R2, UR18, PT ;  /* 0x0000001202007c0c */ /* 0x000fe4000bf26270 */
[----:B------:R-:W-:Y:S02]  /*5150*/  IADD3 R2, PT, PT, R0, -0x40, RZ ;  /* 0xffffffc000027810 */ /* 0x000fe40007ffe0ff */
[----:B------:R-:W-:-:S02]  /*5160*/  FSEL R148, R148, -INF , !P0 ;  /* 0xff80000094947808 */ /* 0x000fc40004000000 */
[----:B------:R-:W-:Y:S02]  /*5170*/  FSEL R140, R140, -INF , !P0 ;  /* 0xff8000008c8c7808 */ /* 0x000fe40004000000 */
[----:B------:R-:W-:Y:S01]  /*5180*/  FSEL R150, R150, -INF , !P0 ;  /* 0xff80000096967808 */ /* 0x000fe20004000000 */
[----:B----4-:R-:W-:Y:S01]  /*5190*/  FMUL.FTZ R3, R58, UR19 ;  /* 0x000000133a037c20 */ /* 0x010fe20008410000 */
[----:B------:R-:W-:Y:S01]  /*51a0*/  FSEL R72, R181, -INF , !P0 ;  /* 0xff800000b5487808 */ /* 0x000fe20004000000 */
[----:B------:R4:W1:Y:S01]  /*51b0*/  MUFU.TANH R58, R4 ;  /* 0x00000004003a7308 */ /* 0x0008620000002400 */
[----:B------:R-:W-:Y:S01]  /*51c0*/  ISETP.GE.AND P0, PT, R2, UR18, PT ;  /* 0x0000001202007c0c */ /* 0x000fe2000bf06270 */
[----:B------:R-:W-:Y:S01]  /*51d0*/  VIADD R2, R0, 0xffffffc1 ;  /* 0xffffffc100027836 */ /* 0x000fe20000000000 */
[----:B------:R-:W-:Y:S01]  /*51e0*/  FSEL R161, R161, -INF , !P4 ;  /* 0xff800000a1a17808 */ /* 0x000fe20006000000 */
[----:B--2---:R-:W-:Y:S01]  /*51f0*/  HMMA.16816.F32.BF16 R48, R20, R8, R80 ;  /* 0x000000081430723c */ /* 0x004fe20000041850 */
[----:B------:R-:W-:-:S02]  /*5200*/  FSEL R158, R158, -INF , !P4 ;  /* 0xff8000009e9e7808 */ /* 0x000fc40006000000 */
[----:B------:R-:W-:Y:S01]  /*5210*/  FSEL R157, R157, -INF , !P4 ;  /* 0xff8000009d9d7808 */ /* 0x000fe20006000000 */
[----:B------:R2:W1:Y:S01]  /*5220*/  MUFU.TANH R69, R3 ;  /* 0x0000000300457308 */ /* 0x0004620000002400 */
[----:B------:R-:W-:Y:S02]  /*5230*/  FSEL R155, R155, -INF , !P4 ;  /* 0xff8000009b9b7808 */ /* 0x000fe40006000000 */
[----:B------:R-:W-:Y:S01]  /*5240*/  ISETP.GE.AND P4, PT, R2, UR18, PT ;  /* 0x0000001202007c0c */ /* 0x000fe2000bf86270 */
[----:B------:R-:W-:Y:S01]  /*5250*/  VIADD R2, R0, 0xffffffc8 ;  /* 0xffffffc800027836 */ /* 0x000fe20000000000 */
[----:B------:R-:W-:Y:S02]  /*5260*/  FSEL R160, R160, -INF , !P3 ;  /* 0xff800000a0a07808 */ /* 0x000fe40005800000 */
[----:B------:R-:W-:Y:S01]  /*5270*/  FSEL R156, R156, -INF , !P3 ;  /* 0xff8000009c9c7808 */ /* 0x000fe20005800000 */
[----:B----4-:R-:W-:Y:S01]  /*5280*/  FMUL.FTZ R4, R46, UR19 ;  /* 0x000000132e047c20 */ /* 0x010fe20008410000 */
[----:B------:R-:W-:-:S02]  /*5290*/  FSEL R168, R168, -INF , !P3 ;  /* 0xff800000a8a87808 */ /* 0x000fc40005800000 */
[----:B------:R-:W-:Y:S01]  /*52a0*/  FSEL R153, R153, -INF , !P3 ;  /* 0xff80000099997808 */ /* 0x000fe20005800000 */
[----:B------:R4:W1:Y:S01]  /*52b0*/  MUFU.TANH R56, R4 ;  /* 0x0000000400387308 */ /* 0x0008620000002400 */
[----:B------:R-:W-:Y:S02]  /*52c0*/  ISETP.GE.AND P3, PT, R2, UR18, PT ;  /* 0x0000001202007c0c */ /* 0x000fe4000bf66270 */
[----:B------:R-:W-:Y:S01]  /*52d0*/  IADD3 R2, PT, PT, R0, -0x37, RZ ;  /* 0xffffffc900027810 */ /* 0x000fe20007ffe0ff */
[----:B--2---:R-:W-:Y:S01]  /*52e0*/  FMUL.FTZ R3, R45, UR19 ;  /* 0x000000132d037c20 */ /* 0x004fe20008410000 */
[----:B------:R-:W-:Y:S02]  /*52f0*/  FSEL R159, R159, -INF , !P2 ;  /* 0xff8000009f9f7808 */ /* 0x000fe40005000000 */
[----:B------:R-:W-:Y:S01]  /*5300*/  FSEL R154, R154, -INF , !P2 ;  /* 0xff8000009a9a7808 */ /* 0x000fe20005000000 */
[----:B------:R2:W1:Y:S01]  /*5310*/  MUFU.TANH R59, R3 ;  /* 0x00000003003b7308 */ /* 0x0004620000002400 */
[----:B------:R-:W-:-:S02]  /*5320*/  FSEL R165, R165, -INF , !P2 ;  /* 0xff800000a5a57808 */ /* 0x000fc40005000000 */
[----:B------:R-:W-:Y:S02]  /*5330*/  FSEL R162, R162, -INF , !P1 ;  /* 0xff800000a2a27808 */ /* 0x000fe40004800000 */
[----:B------:R-:W-:Y:S02]  /*5340*/  FSEL R163, R163, -INF , !P1 ;  /* 0xff800000a3a37808 */ /* 0x000fe40004800000 */
[----:B------:R-:W-:Y:S01]  /*5350*/  FSEL R186, R186, -INF , !P0 ;  /* 0xff800000baba7808 */ /* 0x000fe20004000000 */
[----:B----4-:R-:W4:Y:S01]  /*5360*/  LDSM.16.M88.4 R4, [R39+0x7800] ;  /* 0x007800002704783b */ /* 0x010f220000000200 */
[----:B------:R-:W-:Y:S01]  /*5370*/  FSEL R175, R175, -INF , !P0 ;  /* 0xff800000afaf7808 */ /* 0x000fe20004000000 */
[----:B------:R-:W-:-:S04]  /*5380*/  DEPBAR.LE SB0, 0x0 ;  /* 0x000080000000791a */ /* 0x000fc80000000000 */
[----:B------:R-:W-:Y:S01]  /*5390*/  FSEL R174, R174, -INF , !P0 ;  /* 0xff800000aeae7808 */ /* 0x000fe20004000000 */
[----:B--2---:R-:W-:Y:S01]  /*53a0*/  FMUL.FTZ R3, R47, UR19 ;  /* 0x000000132f037c20 */ /* 0x004fe20008410000 */
[----:B------:R-:W-:Y:S01]  /*53b0*/  FSEL R173, R173, -INF , !P0 ;  /* 0xff800000adad7808 */ /* 0x000fe20004000000 */
[----:B------:R-:W-:Y:S01]  /*53c0*/  HMMA.16816.F32.BF16 R44, R20, R10, R76 ;  /* 0x0000000a142c723c */ /* 0x000fe2000004184c */
[----:B------:R-:W-:Y:S01]  /*53d0*/  FSEL R78, R132, -INF , !P2 ;  /* 0xff800000844e7808 */ /* 0x000fe20005000000 */
[----:B------:R-:W-:Y:S01]  /*53e0*/  FMUL.FTZ R20, R32, UR19 ;  /* 0x0000001320147c20 */ /* 0x000fe20008410000 */
[----:B------:R-:W-:Y:S01]  /*53f0*/  ISETP.GE.AND P2, PT, R2, UR18, PT ;  /* 0x0000001202007c0c */ /* 0x000fe2000bf46270 */
[----:B------:R-:W-:Y:S01]  /*5400*/  VIADD R2, R0, 0xffffffd0 ;  /* 0xffffffd000027836 */ /* 0x000fe20000000000 */
[----:B------:R-:W-:Y:S01]  /*5410*/  FSEL R79, R131, -INF , !P1 ;  /* 0xff800000834f7808 */ /* 0x000fe20004800000 */
[----:B------:R2:W1:Y:S01]  /*5420*/  MUFU.TANH R37, R20 ;  /* 0x0000001400257308 */ /* 0x0004620000002400 */
[----:B------:R-:W-:-:S02]  /*5430*/  FSEL R77, R164, -INF , !P1 ;  /* 0xff800000a44d7808 */ /* 0x000fc40004800000 */
[----:B------:R-:W-:Y:S01]  /*5440*/  ISETP.GE.AND P1, PT, R2, UR18, PT ;  /* 0x0000001202007c0c */ /* 0x000fe2000bf26270 */
[----:B------:R-:W-:Y:S01]  /*5450*/  VIADD R2, R0, 0xffffffd1 ;  /* 0xffffffd100027836 */ /* 0x000fe20000000000 */
[----:B------:R-:W-:Y:S02]  /*5460*/  FSEL R183, R183, -INF , !P4 ;  /* 0xff800000b7b77808 */ /* 0x000fe40006000000 */
[----:B------:R-:W-:Y:S01]  /*5470*/  FSEL R172, R172, -INF , !P4 ;  /* 0xff800000acac7808 */ /* 0x000fe20006000000 */
[----:B------:R3:W1:Y:S01]  /*5480*/  MUFU.TANH R57, R3 ;  /* 0x0000000300397308 */ /* 0x0006620000002400 */
[----:B------:R-:W-:Y:S02]  /*5490*/  ISETP.GE.AND P0, PT, R2, UR18, PT ;  /* 0x0000001202007c0c */ /* 0x000fe4000bf06270 */
[----:B------:R-:W-:Y:S02]  /*54a0*/  IADD3 R2, PT, PT, R0, -0x28, RZ ;  /* 0xffffffd800027810 */ /* 0x000fe40007ffe0ff */
[----:B------:R-:W-:-:S02]  /*54b0*/  FSEL R189, R189, -INF , !P4 ;  /* 0xff800000bdbd7808 */ /* 0x000fc40006000000 */
[----:B------:R-:W-:Y:S01]  /*54c0*/  ISETP.GE.AND P5, PT, R2, UR18, PT ;  /* 0x0000001202007c0c */ /* 0x000fe2000bfa6270 */
[----:B------:R-:W-:Y:S01]  /*54d0*/  VIADD R2, R0, 0xffffffd9 ;  /* 0xffffffd900027836 */ /* 0x000fe20000000000 */
[C---:B--2---:R-:W-:Y:S01]  /*54e0*/  HMMA.16816.F32.BF16 R20, R24.reuse, R8, R64 ;  /* 0x000000081814723c */ /* 0x044fe20000041840 */
[----:B------:R-:W-:Y:S01]  /*54f0*/  FMUL.FTZ R8, R35, UR19 ;  /* 0x0000001323087c20 */ /* 0x000fe20008410000 */
[----:B------:R-:W-:Y:S02]  /*5500*/  FSEL R169, R169, -INF , !P4 ;  /* 0xff800000a9a97808 */ /* 0x000fe40006000000 */
[----:B------:R-:W-:Y:S01]  /*5510*/  ISETP.GE.AND P4, PT, R2, UR18, PT ;  /* 0x0000001202007c0c */ /* 0x000fe2000bf86270 */
[----:B------:R-:W-:Y:S01]  /*5520*/  VIADD R2, R0, 0xffffffe0 ;  /* 0xffffffe000027836 */ /* 0x000fe20000000000 */
[----:B-----5:R-:W-:Y:S01]  /*5530*/  FSEL R179, R179, -INF , !P3 ;  /* 0xff800000b3b37808 */ /* 0x020fe20005800000 */
[----:B---3--:R-:W-:Y:S01]  /*5540*/  FMUL.FTZ R3, R33, UR19 ;  /* 0x0000001321037c20 */ /* 0x008fe20008410000 */
[----:B------:R-:W-:Y:S01]  /*5550*/  HMMA.16816.F32.BF16 R24, R24, R10, R60 ;  /* 0x0000000a1818723c */ /* 0x000fe2000004183c */
[----:B------:R2:W3:Y:S01]  /*5560*/  MUFU.TANH R33, R8 ;  /* 0x0000000800217308 */ /* 0x0004e20000002400 */
[----:B------:R-:W-:-:S02]  /*5570*/  FSEL R171, R171, -INF , !P3 ;  /* 0xff800000abab7808 */ /* 0x000fc40005800000 */
[----:B------:R-:W-:Y:S02]  /*5580*/  FSEL R188, R188, -INF , !P3 ;  /* 0xff800000bcbc7808 */ /* 0x000fe40005800000 */
[----:B------:R-:W-:Y:S02]  /*5590*/  FSEL R167, R167, -INF , !P3 ;  /* 0xff800000a7a77808 */ /* 0x000fe40005800000 */
[----:B----4-:R-:W-:Y:S01]  /*55a0*/  HMMA.16816.F32.BF16 R48, R12, R4, R48 ;  /* 0x000000040c30723c */ /* 0x010fe20000041830 */
[----:B------:R4:W1:Y:S01]  /*55b0*/  MUFU.TANH R38, R3 ;  /* 0x0000000300267308 */ /* 0x0008620000002400 */
[----:B------:R-:W-:Y:S02]  /*55c0*/  ISETP.GE.AND P3, PT, R2, UR18, PT ;  /* 0x0000001202007c0c */ /* 0x000fe4000bf66270 */
[----:B------:R-:W-:Y:S02]  /*55d0*/  IADD3 R2, PT, PT, R0, -0x1f, RZ ;  /* 0xffffffe100027810 */ /* 0x000fe40007ffe0ff */
[----:B------:R-:W-:-:S02]  /*55e0*/  FSEL R185, R185, -INF , !P2 ;  /* 0xff800000b9b97808 */ /* 0x000fc40005000000 */
[----:B------:R-:W-:Y:S01]  /*55f0*/  HMMA.16816.F32.BF16 R44, R12, R6, R44 ;  /* 0x000000060c2c723c */ /* 0x000fe2000004182c */
[----:B------:R-:W-:Y:S01]  /*5600*/  FSEL R170, R170, -INF , !P2 ;  /* 0xff800000aaaa7808 */ /* 0x000fe20005000000 */
[----:B--2---:R-:W-:Y:S01]  /*5610*/  FMUL.FTZ R8, R28, UR19 ;  /* 0x000000131c087c20 */ /* 0x004fe20008410000 */
[----:B------:R-:W-:Y:S02]  /*5620*/  FSEL R187, R187, -INF , !P2 ;  /* 0xff800000bbbb7808 */ /* 0x000fe40005000000 */
[----:B------:R-:W-:Y:S01]  /*5630*/  FSEL R166, R166, -INF , !P2 ;  /* 0xff800000a6a67808 */ /* 0x000fe20005000000 */
[----:B------:R2:W1:Y:S01]  /*5640*/  MUFU.TANH R32, R8 ;  /* 0x0000000800207308 */ /* 0x0004620000002400 */
[----:B------:R-:W-:Y:S01]  /*5650*/  ISETP.GE.AND P2, PT, R2, UR18, PT ;  /* 0x0000001202007c0c */ /* 0x000fe2000bf46270 */
[----:B------:R-:W-:Y:S01]  /*5660*/  HMMA.16816.F32.BF16 R40, R16, R4, R20 ;  /* 0x000000041028723c */ /* 0x000fe20000041814 */
[----:B------:R-:W-:Y:S02]  /*5670*/  VIADD R2, R0, 0xffffffe8 ;  /* 0xffffffe800027836 */ /* 0x000fe40000000000 */
[----:B----4-:R-:W-:Y:S01]  /*5680*/  FMUL.FTZ R3, R34, UR19 ;  /* 0x0000001322037c20 */ /* 0x010fe20008410000 */
[----:B------:R-:W-:-:S02]  /*5690*/  FSEL R205, R126, -INF , !P1 ;  /* 0xff8000007ecd7808 */ /* 0x000fc40004800000 */
[----:B------:R-:W-:Y:S01]  /*56a0*/  FSEL R201, R129, -INF , !P1 ;  /* 0xff80000081c97808 */ /* 0x000fe20004800000 */
[----:B------:R4:W1:Y:S01]  /*56b0*/  MUFU.TANH R34, R3 ;  /* 0x0000000300227308 */ /* 0x0008620000002400 */
[----:B------:R-:W-:Y:S01]  /*56c0*/  FSEL R199, R199, -INF , !P1 ;  /* 0xff800000c7c77808 */ /* 0x000fe20004800000 */
[----:B------:R-:W-:Y:S01]  /*56d0*/  HMMA.16816.F32.BF16 R24, R16, R6, R24 ;  /* 0x000000061018723c */ /* 0x000fe20000041818 */
[----:B------:R-:W-:Y:S01]  /*56e0*/  FSEL R196, R196, -INF , !P1 ;  /* 0xff800000c4c47808 */ /* 0x000fe20004800000 */
[----:B------:R-:W-:Y:S01]  /*56f0*/  FMUL.FTZ R19, R54, UR19 ;  /* 0x0000001336137c20 */ /* 0x000fe20008410000 */
[----:B------:R-:W-:Y:S02]  /*5700*/  FSEL R202, R125, -INF , !P0 ;  /* 0xff8000007dca7808 */ /* 0x000fe40004000000 */
[----:B------:R-:W-:Y:S01]  /*5710*/  FSEL R197, R127, -INF , !P0 ;  /* 0xff8000007fc57808 */ /* 0x000fe20004000000 */
[----:B--2---:R-:W-:Y:S01]  /*5720*/  FMUL.FTZ R8, R30, UR19 ;  /* 0x000000131e087c20 */ /* 0x004fe20008410000 */
[----:B------:R-:W-:-:S02]  /*5730*/  FSEL R213, R130, -INF , !P0 ;  /* 0xff80000082d57808 */ /* 0x000fc40004000000 */
[----:B------:R-:W-:Y:S01]  /*5740*/  FSEL R192, R192, -INF , !P0 ;  /* 0xff800000c0c07808 */ /* 0x000fe20004000000 */
[----:B------:R-:W2:Y:S01]  /*5750*/  MUFU.TANH R28, R8 ;  /* 0x00000008001c7308 */ /* 0x000ea20000002400 */
[----:B------:R-:W-:Y:S01]  /*5760*/  BAR.SYNC.DEFER_BLOCKING 0x0 ;  /* 0x0000000000007b1d */ /* 0x000fe20000010000 */
[----:B------:R-:W-:Y:S01]  /*5770*/  ISETP.GE.AND P1, PT, R2, UR18, PT ;  /* 0x0000001202007c0c */ /* 0x000fe2000bf26270 */
[----:B----4-:R-:W-:-:S05]  /*5780*/  FMUL.FTZ R3, R29, UR19 ;  /* 0x000000131d037c20 */ /* 0x010fca0008410000 */
[----:B------:R4:W1:Y:S02]  /*5790*/  MUFU.TANH R29, R3 ;  /* 0x00000003001d7308 */ /* 0x0008640000002400 */
[----:B----4-:R-:W-:-:S06]  /*57a0*/  FMUL.FTZ R3, R52, UR19 ;  /* 0x0000001334037c20 */ /* 0x010fcc0008410000 */
[----:B------:R4:W1:Y:S01]  /*57b0*/  MUFU.TANH R20, R3 ;  /* 0x0000000300147308 */ /* 0x0008620000002400 */
[----:B--23--:R-:W-:Y:S05]  /*57c0*/  BRA.U !UP1, `(.L_x_97) ;  /* 0x0000000509087547 */ /* 0x00cfea000b800000 */
[----:B------:R-:W-:Y:S02]  /*57d0*/  UIADD3 UR24, UPT, UPT, UR15, -0x2, URZ ;  /* 0xfffffffe0f187890 */ /* 0x000fe4000fffe0ff */
[----:B------:R-:W-:Y:S02]  /*57e0*/  USHF.L.U32 UR23, UR12, 0x4, URZ ;  /* 0x000000040c177899 */ /* 0x000fe400080006ff */
[----:B------:R-:W-:Y:S02]  /*57f0*/  UIMAD.WIDE.U32 UR26, UR24, UR12, URZ ;  /* 0x0000000c181a72a5 */ /* 0x000fe4000f8e00ff */
[----:B------:R-:W-:Y:S02]  /*5800*/  USHF.L.U64.HI UR21, UR12, 0x4, UR13 ;  /* 0x000000040c157899 */ /* 0x000fe4000801020d */
[----:B------:R-:W-:Y:S02]  /*5810*/  UIMAD UR24, UR24, UR13, UR27 ;  /* 0x0000000d181872a4 */ /* 0x000fe4000f8e021b */
[----:B------:R-:W-:Y:S01]  /*5820*/  IMAD.U32 R2, RZ, RZ, UR26 ;  /* 0x0000001aff027e24 */ /* 0x000fe2000f8e00ff */
[----:B------:R-:W-:Y:S01]  /*5830*/  ULEA UR25, UP0, UR26, UR23, 0x7 ;  /* 0x000000171a197291 */ /* 0x000fe2000f8038ff */
[----:B----4-:R-:W-:-:S02]  /*5840*/  IMAD.U32 R3, RZ, RZ, UR27 ;  /* 0x0000001bff037e24 */ /* 0x010fc4000f8e00ff */
[----:B------:R-:W-:Y:S01]  /*5850*/  IMAD.U32 R3, RZ, RZ, UR24 ;  /* 0x00000018ff037e24 */ /* 0x000fe2000f8e00ff */
[CC--:B------:R-:W-:Y:S01]  /*5860*/  LEA R16, P0, R2.reuse, R227.reuse, 0x8 ;  /* 0x000000e302107211 */ /* 0x0c0fe200078040ff */
[----:B------:R-:W-:Y:S02]  /*5870*/  ULEA.HI.X UR24, UR26, UR21, UR24, 0x7, UP0 ;  /* 0x000000151a187291 */ /* 0x000fe400080f3c18 */
[----:B------:R-:W-:Y:S01]  /*5880*/  UIADD3 UR27, UP0, UPT, UR25, UR23, URZ ;  /* 0x00000017191b7290 */ /* 0x000fe2000ff1e0ff */
[----:B------:R-:W-:Y:S01]  /*5890*/  LEA.HI.X R17, R2, R226, R3, 0x8, P0 ;  /* 0x000000e202117211 */ /* 0x000fe200000f4403 */
[----:B------:R-:W-:Y:S02]  /*58a0*/  IMAD.U32 R3, RZ, RZ, UR25 ;  /* 0x00000019ff037e24 */ /* 0x000fe4000f8e00ff */
[----:B------:R-:W-:Y:S01]  /*58b0*/  IMAD.U32 R2, RZ, RZ, UR24 ;  /* 0x00000018ff027e24 */ /* 0x000fe2000f8e00ff */
[----:B------:R-:W-:Y:S01]  /*58c0*/  UIADD3.X UR26, UPT, UPT, UR24, UR21, URZ, UP0, !UPT ;  /* 0x00000015181a7290 */ /* 0x000fe200087fe4ff */
[----:B------:R-:W-:Y:S01]  /*58d0*/  @!PT LDS RZ, [RZ] ;  /* 0x00000000fffff984 */ /* 0x000fe20000000800 */
[----:B------:R-:W-:Y:S01]  /*58e0*/  @!PT LDS RZ, [RZ] ;  /* 0x00000000fffff984 */ /* 0x000fe20000000800 */
[----:B------:R-:W-:Y:S01]  /*58f0*/  @!PT LDS RZ, [RZ] ;  /* 0x00000000fffff984 */ /* 0x000fe20000000800 */
[----:B------:R2:W-:Y:S01]  /*5900*/  LDGSTS.E.BYPASS.LTC128B.128 [R36+0x4000], desc[UR16][R16.64] ;  /* 0x0400000010247fae */ /* 0x0005e2000b981a10 */
[----:B------:R-:W-:-:S04]  /*5910*/  LEA R14, P0, R3, R227, 0x1 ;  /* 0x000000e3030e7211 */ /* 0x000fc800078008ff */
[----:B------:R-:W-:Y:S01]  /*5920*/  LEA.HI.X R15, R3, R226, R2, 0x1, P0 ;  /* 0x000000e2030f7211 */ /* 0x000fe200000f0c02 */
[----:B------:R-:W-:Y:S01]  /*5930*/  IMAD.U32 R3, RZ, RZ, UR27 ;  /* 0x0000001bff037e24 */ /* 0x000fe2000f8e00ff */
[----:B------:R-:W-:Y:S01]  /*5940*/  USHF.L.U32 UR27, UR12, 0x5, URZ ;  /* 0x000000050c1b7899 */ /* 0x000fe200080006ff */
[----:B------:R-:W-:Y:S01]  /*5950*/  IMAD.U32 R2, RZ, RZ, UR26 ;  /* 0x0000001aff027e24 */ /* 0x000fe2000f8e00ff */
[----:B------:R-:W-:Y:S01]  /*5960*/  USHF.L.U64.HI UR26, UR12, 0x5, UR13 ;  /* 0x000000050c1a7899 */ /* 0x000fe2000801020d */
[----:B------:R2:W-:Y:S01]  /*5970*/  LDGSTS.E.BYPASS.LTC128B.128 [R36+0x4800], desc[UR16][R14.64] ;  /* 0x048000000e247fae */ /* 0x0005e2000b981a10 */
[----:B------:R-:W-:Y:S01]  /*5980*/  UIADD3 UR29, UP0, UPT, UR27, UR25, URZ ;  /* 0x000000191b1d7290 */ /* 0x000fe2000ff1e0ff */
[----:B------:R-:W-:-:S03]  /*5990*/  LEA R12, P0, R3, R227, 0x1 ;  /* 0x000000e3030c7211 */ /* 0x000fc600078008ff */
[----:B------:R-:W-:Y:S01]  /*59a0*/  UIADD3.X UR28, UPT, UPT, UR26, UR24, URZ, UP0, !UPT ;  /* 0x000000181a1c7290 */ /* 0x000fe200087fe4ff */
[----:B------:R-:W-:Y:S01]  /*59b0*/  LEA.HI.X R13, R3, R226, R2, 0x1, P0 ;  /* 0x000000e2030d7211 */ /* 0x000fe200000f0c02 */
[----:B------:R-:W-:Y:S01]  /*59c0*/  IMAD.U32 R3, RZ, RZ, UR29 ;  /* 0x0000001dff037e24 */ /* 0x000fe2000f8e00ff */
[----:B------:R-:W-:-:S03]  /*59d0*/  ULEA UR25, UP0, UR12, UR25, 0x6 ;  /* 0x000000190c197291 */ /* 0x000fc6000f8030ff */
[----:B------:R-:W-:Y:S01]  /*59e0*/  MOV R2, UR28 ;  /* 0x0000001c00027c02 */ /* 0x000fe20008000f00 */
[----:B------:R-:W-:Y:S01]  /*59f0*/  ULEA.HI.X UR12, UR12, UR24, UR13, 0x6, UP0 ;  /* 0x000000180c0c7291 */ /* 0x000fe200080f340d */
[CC--:B------:R-:W-:Y:S01]  /*5a00*/  LEA R10, P0, R3.reuse, R227.reuse, 0x1 ;  /* 0x000000e3030a7211 */ /* 0x0c0fe200078008ff */
[----:B------:R-:W-:Y:S01]  /*5a10*/  UIADD3 UR29, UP0, UPT, UR29, UR23, URZ ;  /* 0x000000171d1d7290 */ /* 0x000fe2000ff1e0ff */
[----:B------:R2:W-:Y:S02]  /*5a20*/  LDGSTS.E.BYPASS.LTC128B.128 [R36+0x5000], desc[UR16][R12.64] ;  /* 0x050000000c247fae */ /* 0x0005e4000b981a10 */
[----:B------:R-:W-:Y:S01]  /*5a30*/  LEA.HI.X R11, R3, R226, R2, 0x1, P0 ;  /* 0x000000e2030b7211 */ /* 0x000fe200000f0c02 */
[----:B------:R-:W-:Y:S01]  /*5a40*/  IMAD.U32 R3, RZ, RZ, UR25 ;  /* 0x00000019ff037e24 */ /* 0x000fe2000f8e00ff */
[----:B------:R-:W-:Y:S01]  /*5a50*/  UIADD3.X UR28, UPT, UPT, UR28, UR21, URZ, UP0, !UPT ;  /* 0x000000151c1c7290 */ /* 0x000fe200087fe4ff */
[----:B------:R-:W-:Y:S01]  /*5a60*/  IMAD.U32 R2, RZ, RZ, UR12 ;  /* 0x0000000cff027e24 */ /* 0x000fe2000f8e00ff */
[----:B------:R-:W-:Y:S01]  /*5a70*/  UIADD3 UR23, UP0, UPT, UR25, UR23, URZ ;  /* 0x0000001719177290 */ /* 0x000fe2000ff1e0ff */
[----:B------:R2:W-:Y:S01]  /*5a80*/  LDGSTS.E.BYPASS.LTC128B.128 [R36+0x5800], desc[UR16][R10.64] ;  /* 0x058000000a247fae */ /* 0x0005e2000b981a10 */
[----:B------:R-:W-:-:S02]  /*5a90*/  LEA R6, P0, R3, R227, 0x1 ;  /* 0x000000e303067211 */ /* 0x000fc400078008ff */
[----:B------:R-:W-:Y:S02]  /*5aa0*/  UIADD3.X UR21, UPT, UPT, UR12, UR21, URZ, UP0, !UPT ;  /* 0x000000150c157290 */ /* 0x000fe400087fe4ff */
[----:B------:R-:W-:Y:S01]  /*5ab0*/  LEA.HI.X R7, R3, R226, R2, 0x1, P0 ;  /* 0x000000e203077211 */ /* 0x000fe200000f0c02 */
[----:B------:R-:W-:Y:S01]  /*5ac0*/  IMAD.U32 R3, RZ, RZ, UR29 ;  /* 0x0000001dff037e24 */ /* 0x000fe2000f8e00ff */
[----:B------:R-:W-:Y:S01]  /*5ad0*/  UIADD3 UR25, UP0, UPT, UR25, UR27, URZ ;  /* 0x0000001b19197290 */ /* 0x000fe2000ff1e0ff */
[----:B------:R-:W-:-:S03]  /*5ae0*/  IMAD.U32 R2, RZ, RZ, UR28 ;  /* 0x0000001cff027e24 */ /* 0x000fc6000f8e00ff */
[C---:B------:R-:W-:Y:S01]  /*5af0*/  LEA R8, P0, R3.reuse, R227, 0x1 ;  /* 0x000000e303087211 */ /* 0x040fe200078008ff */
[----:B------:R-:W-:Y:S01]  /*5b00*/  UIADD3.X UR12, UPT, UPT, UR12, UR26, URZ, UP0, !UPT ;  /* 0x0000001a0c0c7290 */ /* 0x000fe200087fe4ff */
[----:B------:R-:W-:Y:S02]  /*5b10*/  IMAD.U32 R18, RZ, RZ, UR25 ;  /* 0x00000019ff127e24 */ /* 0x000fe4000f8e00ff */
[----:B------:R-:W-:Y:S01]  /*5b20*/  LEA.HI.X R9, R3, R226, R2, 0x1, P0 ;  /* 0x000000e203097211 */ /* 0x000fe200000f0c02 */
[----:B------:R-:W-:Y:S01]  /*5b30*/  IMAD.U32 R2, RZ, RZ, UR21 ;  /* 0x00000015ff027e24 */ /* 0x000fe2000f8e00ff */
[----:B------:R-:W-:-:S03]  /*5b40*/  MOV R3, UR23 ;  /* 0x0000001700037c02 */ /* 0x000fc60008000f00 */
[----:B------:R2:W-:Y:S01]  /*5b50*/  LDGSTS.E.BYPASS.LTC128B.128 [R36+0x6000], desc[UR16][R8.64] ;  /* 0x0600000008247fae */ /* 0x0005e2000b981a10 */
[----:B------:R-:W-:-:S03]  /*5b60*/  LEA R4, P0, R3, R227, 0x1 ;  /* 0x000000e303047211 */ /* 0x000fc600078008ff */
[----:B------:R2:W-:Y:S01]  /*5b70*/  LDGSTS.E.BYPASS.LTC128B.128 [R36+0x6800], desc[UR16][R6.64] ;  /* 0x0680000006247fae */ /* 0x0005e2000b981a10 */
[----:B------:R-:W-:Y:S01]  /*5b80*/  LEA.HI.X R5, R3, R226, R2, 0x1, P0 ;  /* 0x000000e203057211 */ /* 0x000fe200000f0c02 */
[----:B------:R-:W-:Y:S01]  /*5b90*/  IMAD.U32 R3, RZ, RZ, UR12 ;  /* 0x0000000cff037e24 */ /* 0x000fe2000f8e00ff */
[----:B------:R-:W-:-:S03]  /*5ba0*/  LEA R2, P0, R18, R227, 0x1 ;  /* 0x000000e312027211 */ /* 0x000fc600078008ff */
[----:B------:R2:W-:Y:S01]  /*5bb0*/  LDGSTS.E.BYPASS.LTC128B.128 [R36+0x7000], desc[UR16][R4.64] ;  /* 0x0700000004247fae */ /* 0x0005e2000b981a10 */
[----:B------:R-:W-:-:S05]  /*5bc0*/  LEA.HI.X R3, R18, R226, R3, 0x1, P0 ;  /* 0x000000e212037211 */ /* 0x000fca00000f0c03 */
[----:B------:R2:W-:Y:S04]  /*5bd0*/  LDGSTS.E.BYPASS.LTC128B.128 [R36+0x7800], desc[UR16][R2.64] ;  /* 0x0780000002247fae */ /* 0x0005e8000b981a10 */
[----:B------:R-:W0:Y:S02]  /*5be0*/  LDGDEPBAR ;  /* 0x00000000000079af */ /* 0x000e240000000000 */
.L_x_97:
[----:B--2---:R-:W-:Y:S01]  /*5bf0*/  FMNMX3.FTZ R2, R116, R89, R86, !PT ;  /* 0x0000005974027276 */ /* 0x004fe20007810056 */
[----:B------:R-:W-:Y:S01]  /*5c00*/  FMUL.FTZ R5, R41, UR19 ;  /* 0x0000001329057c20 */ /* 0x000fe20008410000 */
[----:B----4-:R-:W-:Y:S01]  /*5c10*/  IADD3 R3, PT, PT, R0, -0x17, RZ ;  /* 0xffffffe900037810 */ /* 0x010fe20007ffe0ff */
[----:B------:R-:W-:Y:S01]  /*5c20*/  MUFU.TANH R6, R19 ;  /* 0x0000001300067308 */ /* 0x000fe20000002400 */
[----:B------:R-:W-:Y:S01]  /*5c30*/  FMNMX3.FTZ R2, R2, R87, R85, !PT ;  /* 0x0000005702027276 */ /* 0x000fe20007810055 */
[----:B------:R-:W2:Y:S01]  /*5c40*/  LDCU UR12, c[0x0][0x45c] ;  /* 0x00008b80ff0c77ac */ /* 0x000ea20008000800 */
[----:B------:R-:W-:Y:S01]  /*5c50*/  ISETP.GE.AND P0, PT, R3, UR18, PT ;  /* 0x0000001203007c0c */ /* 0x000fe2000bf06270 */
[----:B------:R-:W-:Y:S01]  /*5c60*/  FMUL.FTZ R3, R40, UR19 ;  /* 0x0000001328037c20 */ /* 0x000fe20008410000 */
[----:B------:R-:W-:Y:S01]  /*5c70*/  FMNMX3.FTZ R2, R2, R121, R108, !PT ;  /* 0x0000007902027276 */ /* 0x000fe2000781006c */
[----:B------:R-:W-:Y:S01]  /*5c80*/  STL [R1+0xf4], R251 ;  /* 0x0000f4fb01007387 */ /* 0x000fe20000100800 */
[----:B------:R-:W-:Y:S01]  /*5c90*/  IADD3 R4, PT, PT, R0, -0x10, RZ ;  /* 0xfffffff000047810 */ /* 0x000fe20007ffe0ff */
[----:B------:R3:W4:Y:S01]  /*5ca0*/  MUFU.TANH R9, R3 ;  /* 0x0000000300097308 */ /* 0x0007220000002400 */
[----:B------:R-:W-:Y:S01]  /*5cb0*/  FMNMX3.FTZ R2, R2, R109, R142, !PT ;  /* 0x0000006d02027276 */ /* 0x000fe2000781008e */
[----:B------:R-:W-:Y:S01]  /*5cc0*/  STL [R1+0xf0], R200 ;  /* 0x0000f0c801007387 */ /* 0x000fe20000100800 */
[----:B-1----:R-:W-:-:S02]  /*5cd0*/  FSEL R219, R34, -INF , !P3 ;  /* 0xff80000022db7808 */ /* 0x002fc40005800000 */
[----:B------:R-:W-:Y:S01]  /*5ce0*/  FMNMX3.FTZ R2, R2, R139, R138, !PT ;  /* 0x0000008b02027276 */ /* 0x000fe2000781008a */
[----:B------:R-:W-:Y:S01]  /*5cf0*/  STL [R1+0xec], R103 ;  /* 0x0000ec6701007387 */ /* 0x000fe20000100800 */
[----:B------:R-:W-:Y:S01]  /*5d00*/  FSEL R206, R37, -INF , !P3 ;  /* 0xff80000025ce7808 */ /* 0x000fe20005800000 */
[----:B------:R1:W2:Y:S01]  /*5d10*/  MUFU.TANH R8, R5 ;  /* 0x0000000500087308 */ /* 0x0002a20000002400 */
[----:B------:R-:W-:Y:S01]  /*5d20*/  FMNMX3.FTZ R2, R2, R72, R155, !PT ;  /* 0x0000004802027276 */ /* 0x000fe2000781009b */
[----:B------:R-:W-:Y:S01]  /*5d30*/  STL [R1+0xe8], R102 ;  /* 0x0000e86601007387 */ /* 0x000fe20000100800 */
[----:B------:R-:W-:Y:S02]  /*5d40*/  FSEL R227, R56, -INF , !P3 ;  /* 0xff80000038e37808 */ /* 0x000fe40005800000 */
[----:B------:R-:W-:Y:S01]  /*5d50*/  FMNMX3.FTZ R2, R2, R153, R78, !PT ;  /* 0x0000009902027276 */ /* 0x000fe2000781004e */
[----:B------:R-:W-:Y:S01]  /*5d60*/  STL [R1+0xe4], R101 ;  /* 0x0000e46501007387 */ /* 0x000fe20000100800 */
[----:B------:R-:W-:Y:S01]  /*5d70*/  FSEL R224, R58, -INF , !P3 ;  /* 0xff8000003ae07808 */ /* 0x000fe20005800000 */
[----:B---3--:R-:W-:Y:S01]  /*5d80*/  VIADD R3, R0, 0xfffffff1 ;  /* 0xfffffff100037836 */ /* 0x008fe20000000000 */
[----:B------:R-:W-:Y:S01]  /*5d90*/  FMNMX3.FTZ R2, R2, R77, R173, !PT ;  /* 0x0000004d02027276 */ /* 0x000fe200078100ad */
[----:B------:R-:W-:Y:S01]  /*5da0*/  STL [R1+0xe0], R100 ;  /* 0x0000e06401007387 */ /* 0x000fe20000100800 */
[----:B------:R-:W-:-:S02]  /*5db0*/  FSEL R191, R68, -INF , !P4 ;  /* 0xff80000044bf7808 */ /* 0x000fc40006000000 */
[----:B------:R-:W-:Y:S01]  /*5dc0*/  ISETP.GE.AND P3, PT, R3, UR18, PT ;  /* 0x0000001203007c0c */ /* 0x000fe2000bf66270 */
[----:B------:R-:W-:Y:S01]  /*5dd0*/  FMUL.FTZ R3, R24, UR19 ;  /* 0x0000001318037c20 */ /* 0x000fe20008410000 */
[----:B------:R-:W-:Y:S02]  /*5de0*/  FSEL R182, R70, -INF , !P4 ;  /* 0xff80000046b67808 */ /* 0x000fe40006000000 */
[----:B------:R-:W-:Y:S01]  /*5df0*/  FSEL R195, R90, -INF , !P4 ;  /* 0xff8000005ac37808 */ /* 0x000fe20006000000 */
[----:B------:R3:W2:Y:S01]  /*5e00*/  MUFU.TANH R7, R3 ;  /* 0x0000000300077308 */ /* 0x0006a20000002400 */
[----:B------:R-:W-:Y:S02]  /*5e10*/  FSEL R14, R119, -INF , !P4 ;  /* 0xff800000770e7808 */ /* 0x000fe40006000000 */
[----:B------:R-:W-:Y:S01]  /*5e20*/  ISETP.GE.AND P4, PT, R4, UR18, PT ;  /* 0x0000001204007c0c */ /* 0x000fe2000bf86270 */
[----:B------:R-:W-:Y:S01]  /*5e30*/  FMUL.FTZ R4, R25, UR19 ;  /* 0x0000001319047c20 */ /* 0x000fe20008410000 */
[----:B------:R-:W-:-:S02]  /*5e40*/  FMNMX3.FTZ R2, R2, R169, R167, !PT ;  /* 0x000000a902027276 */ /* 0x000fc400078100a7 */
[----:B------:R-:W-:Y:S02]  /*5e50*/  FSEL R15, R120, -INF , !P5 ;  /* 0xff800000780f7808 */ /* 0x000fe40006800000 */
[----:B------:R-:W-:Y:S01]  /*5e60*/  FMNMX3.FTZ R2, R2, R166, R196, !PT ;  /* 0x000000a602027276 */ /* 0x000fe200078100c4 */
[----:B------:R-:W2:Y:S01]  /*5e70*/  MUFU.TANH R4, R4 ;  /* 0x0000000400047308 */ /* 0x000ea20000002400 */
[----:B-1----:R-:W-:Y:S02]  /*5e80*/  IADD3 R5, PT, PT, R0, -0x8, RZ ;  /* 0xfffffff800057810 */ /* 0x002fe40007ffe0ff */
[----:B------:R-:W-:Y:S02]  /*5e90*/  FMNMX3.FTZ R2, R2, R192, R15, !PT ;  /* 0x000000c002027276 */ /* 0x000fe4000781000f */
[----:B------:R-:W-:Y:S02]  /*5ea0*/  FSEL R223, R59, -INF , !P2 ;  /* 0xff8000003bdf7808 */ /* 0x000fe40005000000 */
[----:B------:R-:W-:-:S02]  /*5eb0*/  FSEL R218, R32, -INF , !P1 ;  /* 0xff80000020da7808 */ /* 0x000fc40004800000 */
[----:B------:R-:W-:Y:S02]  /*5ec0*/  FMNMX3.FTZ R2, R2, R14, R224, !PT ;  /* 0x0000000e02027276 */ /* 0x000fe400078100e0 */
[----:B------:R-:W-:Y:S02]  /*5ed0*/  FSEL R215, R33, -INF , !P2 ;  /* 0xff80000021d77808 */ /* 0x000fe40005000000 */
[----:B------:R-:W-:Y:S02]  /*5ee0*/  FSEL R204, R38, -INF , !P2 ;  /* 0xff80000026cc7808 */ /* 0x000fe40005000000 */
[----:B------:R-:W-:Y:S02]  /*5ef0*/  FSEL R226, R57, -INF , !P2 ;  /* 0xff80000039e27808 */ /* 0x000fe40005000000 */
[----:B---3--:R-:W-:Y:S02]  /*5f00*/  IADD3 R3, PT, PT, R0, -0x7, RZ ;  /* 0xfffffff900037810 */ /* 0x008fe40007ffe0ff */
[----:B------:R-:W-:-:S02]  /*5f10*/  ISETP.GE.AND P2, PT, R5, UR18, PT ;  /* 0x0000001205007c0c */ /* 0x000fc4000bf46270 */
[----:B------:R-:W-:Y:S02]  /*5f20*/  FSEL R217, R29, -INF , !P0 ;  /* 0xff8000001dd97808 */ /* 0x000fe40004000000 */
[----:B----4-:R-:W-:Y:S02]  /*5f30*/  FSEL R216, R9, -INF , !P4 ;  /* 0xff80000009d87808 */ /* 0x010fe40006000000 */
[----:B------:R-:W-:Y:S02]  /*5f40*/  FMNMX3.FTZ R0, R2, R223, R218, !PT ;  /* 0x000000df02007276 */ /* 0x000fe400078100da */
[----:B------:R-:W-:Y:S02]  /*5f50*/  FSEL R190, R69, -INF , !P5 ;  /* 0xff80000045be7808 */ /* 0x000fe40006800000 */
[----:B------:R-:W-:Y:S02]  /*5f60*/  FSEL R184, R84, -INF , !P5 ;  /* 0xff80000054b87808 */ /* 0x000fe40006800000 */
[----:B------:R-:W-:-:S02]  /*5f70*/  FSEL R198, R88, -INF , !P5 ;  /* 0xff80000058c67808 */ /* 0x000fc40006800000 */
[----:B------:R-:W-:Y:S02]  /*5f80*/  ISETP.GE.AND P5, PT, R3, UR18, PT ;  /* 0x0000001203007c0c */ /* 0x000fe4000bfa6270 */
[----:B--2---:R-:W-:Y:S02]  /*5f90*/  FSEL R222, R8, -INF , !P3 ;  /* 0xff80000008de7808 */ /* 0x004fe40005800000 */
[----:B------:R-:W-:Y:S02]  /*5fa0*/  FSEL R221, R7, -INF , !P2 ;  /* 0xff80000007dd7808 */ /* 0x000fe40005000000 */
[----:B------:R-:W-:Y:S02]  /*5fb0*/  FMNMX3.FTZ R0, R0, R217, R216, !PT ;  /* 0x000000d900007276 */ /* 0x000fe400078100d8 */
[----:B------:R-:W-:Y:S02]  /*5fc0*/  FSEL R231, R4, -INF , !P5 ;  /* 0xff80000004e77808 */ /* 0x000fe40006800000 */
[----:B------:R-:W-:-:S02]  /*5fd0*/  FMNMX3.FTZ R0, R0, R222, R221, !PT ;  /* 0x000000de00007276 */ /* 0x000fc400078100dd */
[----:B------:R-:W-:Y:S02]  /*5fe0*/  FSEL R220, R6, -INF , !P1 ;  /* 0xff80000006dc7808 */ /* 0x000fe40004800000 */
[----:B------:R-:W-:Y:S02]  /*5ff0*/  FMNMX.FTZ R0, R231, R0, !PT ;  /* 0x00000000e7007209 */ /* 0x000fe40007810000 */
[----:B------:R-:W-:Y:S02]  /*6000*/  FSEL R203, R20, -INF , !P1 ;  /* 0xff80000014cb7808 */ /* 0x000fe40004800000 */
[----:B------:R-:W-:Y:S01]  /*6010*/  FMNMX3.FTZ R76, R118, R97, R94, !PT ;  /* 0x00000061764c7276 */ /* 0x000fe2000781005e */
[----:B------:R-:W1:Y:S01]  /*6020*/  SHFL.BFLY PT, R2, R0, 0x2, 0x1f ;  /* 0x0c401f0000027f89 */ /* 0x000e6200000e0000 */
[----:B------:R-:W-:Y:S02]  /*6030*/  FSEL R225, R28, -INF , !P1 ;  /* 0xff8000001ce17808 */ /* 0x000fe40004800000 */
[----:B------:R-:W-:-:S04]  /*6040*/  FMNMX3.FTZ R76, R76, R99, R107, !PT ;  /* 0x000000634c4c7276 */ /* 0x000fc8000781006b */
[----:B------:R-:W-:-:S04]  /*6050*/  FMNMX3.FTZ R76, R76, R105, R104, !PT ;  /* 0x000000694c4c7276 */ /* 0x000fc80007810068 */
[----:B------:R-:W-:-:S04]  /*6060*/  FMNMX3.FTZ R76, R76, R106, R149, !PT ;  /* 0x0000006a4c4c7276 */ /* 0x000fc80007810095 */
[----:B------:R-:W-:-:S04]  /*6070*/  FMNMX3.FTZ R76, R76, R147, R146, !PT ;  /* 0x000000934c4c7276 */ /* 0x000fc80007810092 */
[----:B------:R-:W-:-:S04]  /*6080*/  FMNMX3.FTZ R76, R76, R148, R161, !PT ;  /* 0x000000944c4c7276 */ /* 0x000fc800078100a1 */
[----:B------:R-:W-:Y:S02]  /*6090*/  FMNMX3.FTZ R76, R76, R160, R159, !PT ;  /* 0x000000a04c4c7276 */ /* 0x000fe4000781009f */
[----:B-1----:R-:W-:Y:S02]  /*60a0*/  FMNMX.FTZ R0, R0, R2, !PT ;  /* 0x0000000200007209 */ /* 0x002fe40007810000 */
[----:B------:R-:W-:-:S03]  /*60b0*/  FMNMX3.FTZ R76, R76, R162, R186, !PT ;  /* 0x000000a24c4c7276 */ /* 0x000fc600078100ba */
[----:B------:R-:W1:Y:S01]  /*60c0*/  SHFL.BFLY PT, R2, R0, 0x1, 0x1f ;  /* 0x0c201f0000027f89 */ /* 0x000e6200000e0000 */
[----:B------:R-:W-:-:S04]  /*60d0*/  FMNMX3.FTZ R76, R76, R183, R179, !PT ;  /* 0x000000b74c4c7276 */ /* 0x000fc800078100b3 */
[----:B------:R-:W-:-:S04]  /*60e0*/  FMNMX3.FTZ R76, R76, R185, R205, !PT ;  /* 0x000000b94c4c7276 */ /* 0x000fc800078100cd */
[----:B------:R-:W-:-:S04]  /*60f0*/  FMNMX3.FTZ R76, R76, R202, R190, !PT ;  /* 0x000000ca4c4c7276 */ /* 0x000fc800078100be */
[----:B------:R-:W-:-:S04]  /*6100*/  FMNMX3.FTZ R76, R76, R191, R219, !PT ;  /* 0x000000bf4c4c7276 */ /* 0x000fc800078100db */
[----:B------:R-:W-:Y:S02]  /*6110*/  FMNMX3.FTZ R76, R76, R215, R220, !PT ;  /* 0x000000d74c4c7276 */ /* 0x000fe400078100dc */
[----:B-1----:R-:W-:Y:S01]  /*6120*/  FMNMX.FTZ R74, R0, R2, !PT ;  /* 0x00000002004a7209 */ /* 0x002fe20007810000 */
[----:B------:R-:W-:Y:S01]  /*6130*/  FMUL.FTZ R2, R53, UR19 ;  /* 0x0000001335027c20 */ /* 0x000fe20008410000 */
[----:B------:R-:W-:Y:S02]  /*6140*/  FMNMX3.FTZ R0, R117, R96, R91, !PT ;  /* 0x0000006075007276 */ /* 0x000fe4000781005b */
[----:B------:R-:W-:Y:S01]  /*6150*/  FSETP.NEU.FTZ.AND P1, PT, R74, -INF , PT ;  /* 0xff8000004a00780b */ /* 0x000fe20003f3d000 */
[----:B------:R1:W2:Y:S01]  /*6160*/  MUFU.TANH R6, R2 ;  /* 0x0000000200067308 */ /* 0x0002a20000002400 */
[----:B------:R-:W-:Y:S01]  /*6170*/  FMNMX3.FTZ R0, R0, R92, R98, !PT ;  /* 0x0000005c00007276 */ /* 0x000fe20007810062 */
[----:B------:R-:W-:Y:S01]  /*6180*/  FMUL.FTZ R3, R74, UR12 ;  /* 0x0000000c4a037c20 */ /* 0x000fe20008410000 */
[----:B------:R-:W-:Y:S02]  /*6190*/  STL [R1+0xf8], R74 ;  /* 0x0000f84a01007387 */ /* 0x000fe40000100800 */
[----:B------:R-:W-:-:S02]  /*61a0*/  FMNMX3.FTZ R0, R0, R95, R93, !PT ;  /* 0x0000005f00007276 */ /* 0x000fc4000781005d */
[----:B------:R-:W-:Y:S02]  /*61b0*/  FSEL R3, R3, RZ, P1 ;  /* 0x000000ff03037208 */ /* 0x000fe40000800000 */
[----:B------:R-:W-:-:S04]  /*61c0*/  FMNMX3.FTZ R0, R0, R71, R145, !PT ;  /* 0x0000004700007276 */ /* 0x000fc80007810091 */
[----:B------:R-:W-:Y:S01]  /*61d0*/  FMNMX3.FTZ R0, R0, R143, R141, !PT ;  /* 0x0000008f00007276 */ /* 0x000fe2000781008d */
[----:B-1----:R-:W-:-:S03]  /*61e0*/  FMUL.FTZ R2, R48, UR19 ;  /* 0x0000001330027c20 */ /* 0x002fc60008410000 */
[----:B------:R-:W-:Y:S02]  /*61f0*/  FMNMX3.FTZ R0, R0, R140, R158, !PT ;  /* 0x0000008c00007276 */ /* 0x000fe4000781009e */
[----:B--2---:R-:W-:Y:S01]  /*6200*/  FSEL R193, R6, -INF , !P0 ;  /* 0xff80000006c17808 */ /* 0x004fe20004000000 */
[----:B------:R1:W2:Y:S01]  /*6210*/  MUFU.TANH R5, R2 ;  /* 0x0000000200057308 */ /* 0x0002a20000002400 */
[----:B------:R-:W-:-:S04]  /*6220*/  FMNMX3.FTZ R0, R0, R156, R154, !PT ;  /* 0x0000009c00007276 */ /* 0x000fc8000781009a */
[----:B------:R-:W-:Y:S01]  /*6230*/  FMNMX3.FTZ R75, R0, R79, R175, !PT ;  /* 0x0000004f004b7276 */ /* 0x000fe200078100af */
[----:B------:R-:W-:-:S03]  /*6240*/  FMUL.FTZ R0, R45, UR19 ;  /* 0x000000132d007c20 */ /* 0x000fc60008410000 */
[----:B------:R-:W-:-:S03]  /*6250*/  FMNMX3.FTZ R75, R75, R172, R171, !PT ;  /* 0x000000ac4b4b7276 */ /* 0x000fc600078100ab */
[----:B------:R-:W3:Y:S01]  /*6260*/  MUFU.TANH R0, R0 ;  /* 0x0000000000007308 */ /* 0x000ee20000002400 */
[----:B------:R-:W-:Y:S01]  /*6270*/  FMNMX3.FTZ R75, R75, R170, R201, !PT ;  /* 0x000000aa4b4b7276 */ /* 0x000fe200078100c9 */
[----:B-1----:R-:W-:-:S03]  /*6280*/  FMUL.FTZ R2, R49, UR19 ;  /* 0x0000001331027c20 */ /* 0x002fc60008410000 */
[----:B------:R-:W-:Y:S02]  /*6290*/  FMNMX3.FTZ R75, R75, R197, R184, !PT ;  /* 0x000000c54b4b7276 */ /* 0x000fe400078100b8 */
[----:B--2---:R-:W-:Y:S01]  /*62a0*/  FSEL R210, R5, -INF , !P4 ;  /* 0xff80000005d27808 */ /* 0x004fe20006000000 */
[----:B------:R1:W2:Y:S01]  /*62b0*/  MUFU.TANH R4, R2 ;  /* 0x0000000200047308 */ /* 0x0002a20000002400 */
[----:B------:R-:W-:-:S04]  /*62c0*/  FMNMX3.FTZ R75, R75, R182, R206, !PT ;  /* 0x000000b64b4b7276 */ /* 0x000fc800078100ce */
[----:B------:R-:W-:Y:S02]  /*62d0*/  FMNMX3.FTZ R75, R75, R204, R203, !PT ;  /* 0x000000cc4b4b7276 */ /* 0x000fe400078100cb */
[----:B---3--:R-:W-:Y:S02]  /*62e0*/  FSEL R229, R0, -INF , !P5 ;  /* 0xff80000000e57808 */ /* 0x008fe40006800000 */
[----:B------:R-:W-:Y:S01]  /*62f0*/  FMNMX3.FTZ R75, R75, R193, R210, !PT ;  /* 0x000000c14b4b7276 */ /* 0x000fe200078100d2 */
[----:B-1----:R-:W-:Y:S01]  /*6300*/  FMUL.FTZ R2, R44, UR19 ;  /* 0x000000132c027c20 */ /* 0x002fe20008410000 */
[----:B--2---:R-:W-:-:S05]  /*6310*/  FSEL R209, R4, -INF , !P3 ;  /* 0xff80000004d17808 */ /* 0x004fca0005800000 */
[----:B------:R-:W1:Y:S02]  /*6320*/  MUFU.TANH R2, R2 ;  /* 0x0000000200027308 */ /* 0x000e640000002400 */
[----:B-1----:R-:W-:-:S04]  /*6330*/  FSEL R208, R2, -INF , !P2 ;  /* 0xff80000002d07808 */ /* 0x002fc80005000000 */
[----:B------:R-:W-:-:S04]  /*6340*/  FMNMX3.FTZ R75, R75, R209, R208, !PT ;  /* 0x000000d14b4b7276 */ /* 0x000fc800078100d0 */
[----:B------:R-:W-:-:S05]  /*6350*/  FMNMX.FTZ R75, R229, R75, !PT ;  /* 0x0000004be54b7209 */ /* 0x000fca0007810000 */
[----:B------:R-:W1:Y:S02]  /*6360*/  SHFL.BFLY PT, R0, R75, 0x2, 0x1f ;  /* 0x0c401f004b007f89 */ /* 0x000e6400000e0000 */
[----:B-1----:R-:W-:-:S05]  /*6370*/  FMNMX.FTZ R75, R75, R0, !PT ;  /* 0x000000004b4b7209 */ /* 0x002fca0007810000 */
[----:B------:R-:W1:Y:S02]  /*6380*/  SHFL.BFLY PT, R0, R75, 0x1, 0x1f ;  /* 0x0c201f004b007f89 */ /* 0x000e6400000e0000 */
[----:B-1----:R-:W-:Y:S01]  /*6390*/  FMNMX.FTZ R75, R75, R0, !PT ;  /* 0x000000004b4b7209 */ /* 0x002fe20007810000 */
[----:B------:R-:W-:-:S03]  /*63a0*/  FMUL.FTZ R0, R55, UR19 ;  /* 0x0000001337007c20 */ /* 0x000fc60008410000 */
[C---:B------:R-:W-:Y:S01]  /*63b0*/  FSETP.NEU.FTZ.AND P1, PT, R75.reuse, -INF , PT ;  /* 0xff8000004b00780b */ /* 0x040fe20003f3d000 */
[----:B------:R1:W2:Y:S01]  /*63c0*/  MUFU.TANH R7, R0 ;  /* 0x0000000000077308 */ /* 0x0002a20000002400 */
[----:B------:R-:W-:Y:S01]  /*63d0*/  FMUL.FTZ R2, R75, UR12 ;  /* 0x0000000c4b027c20 */ /* 0x000fe20008410000 */
[----:B------:R-:W-:Y:S04]  /*63e0*/  STL [R1+0xfc], R75 ;  /* 0x0000fc4b01007387 */ /* 0x000fe80000100800 */
[----:B------:R-:W-:Y:S01]  /*63f0*/  FSEL R2, R2, RZ, P1 ;  /* 0x000000ff02027208 */ /* 0x000fe20000800000 */
[----:B-1----:R-:W-:Y:S01]  /*6400*/  FMUL.FTZ R0, R50, UR19 ;  /* 0x0000001332007c20 */ /* 0x002fe20008410000 */
[----:B--2---:R-:W-:-:S03]  /*6410*/  FSEL R194, R7, -INF , !P0 ;  /* 0xff80000007c27808 */ /* 0x004fc60004000000 */
[----:B------:R1:W2:Y:S02]  /*6420*/  MUFU.TANH R6, R0 ;  /* 0x0000000000067308 */ /* 0x0002a40000002400 */
[----:B-1----:R-:W-:Y:S01]  /*6430*/  FMUL.FTZ R0, R51, UR19 ;  /* 0x0000001333007c20 */ /* 0x002fe20008410000 */
[----:B--2---:R-:W-:-:S05]  /*6440*/  FSEL R214, R6, -INF , !P4 ;  /* 0xff80000006d67808 */ /* 0x004fca0006000000 */
[----:B------:R1:W2:Y:S01]  /*6450*/  MUFU.TANH R5, R0 ;  /* 0x0000000000057308 */ /* 0x0002a20000002400 */
[----:B------:R-:W-:Y:S01]  /*6460*/  FMNMX3.FTZ R76, R76, R194, R214, !PT ;  /* 0x000000c24c4c7276 */ /* 0x000fe200078100d6 */
[----:B-1----:R-:W-:Y:S01]  /*6470*/  FMUL.FTZ R0, R46, UR19 ;  /* 0x000000132e007c20 */ /* 0x002fe20008410000 */
[----:B--2---:R-:W-:-:S05]  /*6480*/  FSEL R212, R5, -INF , !P3 ;  /* 0xff80000005d47808 */ /* 0x004fca0005800000 */
[----:B------:R1:W2:Y:S02]  /*6490*/  MUFU.TANH R4, R0 ;  /* 0x0000000000047308 */ /* 0x0002a40000002400 */
[----:B-1----:R-:W-:Y:S01]  /*64a0*/  FMUL.FTZ R0, R47, UR19 ;  /* 0x000000132f007c20 */ /* 0x002fe20008410000 */
[----:B--2---:R-:W-:-:S04]  /*64b0*/  FSEL R211, R4, -INF , !P2 ;  /* 0xff80000004d37808 */ /* 0x004fc80005000000 */
[----:B------:R-:W-:Y:S01]  /*64c0*/  FMNMX3.FTZ R76, R76, R212, R211, !PT ;  /* 0x000000d44c4c7276 */ /* 0x000fe200078100d3 */
[----:B------:R-:W1:Y:S02]  /*64d0*/  MUFU.TANH R0, R0 ;  /* 0x0000000000007308 */ /* 0x000e640000002400 */
[----:B-1----:R-:W-:-:S04]  /*64e0*/  FSEL R230, R0, -INF , !P5 ;  /* 0xff80000000e67808 */ /* 0x002fc80006800000 */
        /* <DEDUP_REMOVED lines=8> */
[----:B------:R-:W-:Y:S01]  /*6570*/  STL [R1+0x100], R76 ;  /* 0x0001004c01007387 */ /* 0x000fe20000100800 */
[----:B------:R-:W-:-:S05]  /*6580*/  FMUL.FTZ R12, R76, UR12 ;  /* 0x0000000c4c0c7c20 */ /* 0x000fca0008410000 */
[----:B------:R-:W-:Y:S01]  /*6590*/  FSEL R12, R12, RZ, P1 ;  /* 0x000000ff0c0c7208 */ /* 0x000fe20000800000 */
[----:B-1----:R-:W-:Y:S01]  /*65a0*/  FMUL.FTZ R0, R42, UR19 ;  /* 0x000000132a007c20 */ /* 0x002fe20008410000 */
[----:B--2---:R-:W-:-:S03]  /*65b0*/  FSEL R181, R6, -INF , !P0 ;  /* 0xff80000006b57808 */ /* 0x004fc60004000000 */
[----:B------:R1:W2:Y:S02]  /*65c0*/  MUFU.TANH R9, R0 ;  /* 0x0000000000097308 */ /* 0x0002a40000002400 */
[----:B-1----:R-:W-:Y:S01]  /*65d0*/  FMUL.FTZ R0, R43, UR19 ;  /* 0x000000132b007c20 */ /* 0x002fe20008410000 */
[----:B--2---:R-:W-:-:S05]  /*65e0*/  FSEL R178, R9, -INF , !P4 ;  /* 0xff80000009b27808 */ /* 0x004fca0006000000 */
[----:B------:R1:W-:Y:S02]  /*65f0*/  MUFU.TANH R8, R0 ;  /* 0x0000000000087308 */ /* 0x0003e40000002400 */
[----:B-1----:R-:W-:-:S06]  /*6600*/  FMUL.FTZ R0, R26, UR19 ;  /* 0x000000131a007c20 */ /* 0x002fcc0008410000 */
[----:B------:R1:W-:Y:S02]  /*6610*/  MUFU.TANH R7, R0 ;  /* 0x0000000000077308 */ /* 0x0003e40000002400 */
[----:B-1----:R-:W-:-:S06]  /*6620*/  FMUL.FTZ R0, R27, UR19 ;  /* 0x000000131b007c20 */ /* 0x002fcc0008410000 */
[----:B------:R1:W2:Y:S02]  /*6630*/  MUFU.TANH R10, R0 ;  /* 0x00000000000a7308 */ /* 0x0002a40000002400 */
[----:B-1----:R-:W-:Y:S01]  /*6640*/  FFMA.FTZ R0, R116, UR12, -R3 ;  /* 0x0000000c74007c23 */ /* 0x002fe20008010803 */
[----:B--2---:R-:W-:-:S05]  /*6650*/  FSEL R228, R10, -INF , !P5 ;  /* 0xff8000000ae47808 */ /* 0x004fca0006800000 */
[----:B------:R1:W-:Y:S02]  /*6660*/  MUFU.EX2 R111, R0 ;  /* 0x00000000006f7308 */ /* 0x0003e40000000800 */
[----:B-1----:R-:W-:-:S06]  /*6670*/  FFMA.FTZ R0, R89, UR12, -R3 ;  /* 0x0000000c59007c23 */ /* 0x002fcc0008010803 */
[----:B------:R1:W-:Y:S02]  /*6680*/  MUFU.EX2 R110, R0 ;  /* 0x00000000006e7308 */ /* 0x0003e40000000800 */
[----:B-1----:R-:W-:-:S06]  /*6690*/  FFMA.FTZ R0, R86, UR12, -R3 ;  /* 0x0000000c56007c23 */ /* 0x002fcc0008010803 */
[----:B------:R1:W-:Y:S02]  /*66a0*/  MUFU.EX2 R243, R0 ;  /* 0x0000000000f37308 */ /* 0x0003e40000000800 */
[----:B-1----:R-:W-:-:S06]  /*66b0*/  FFMA.FTZ R0, R87, UR12, -R3 ;  /* 0x0000000c57007c23 */ /* 0x002fcc0008010803 */
[----:B------:R1:W2:Y:S02]  /*66c0*/  MUFU.EX2 R4, R0 ;  /* 0x0000000000047308 */ /* 0x0002a40000000800 */
[----:B-1----:R-:W-:Y:S01]  /*66d0*/  FFMA.FTZ R0, R85, UR12, -R3 ;  /* 0x0000000c55007c23 */ /* 0x002fe20008010803 */
[----:B--2---:R1:W-:Y:S05]  /*66e0*/  STL [R1+0x9c], R4 ;  /* 0x00009c0401007387 */ /* 0x0043ea0000100800 */
[----:B------:R2:W3:Y:S02]  /*66f0*/  MUFU.EX2 R5, R0 ;  /* 0x0000000000057308 */ /* 0x0004e40000000800 */
[----:B--2---:R-:W-:Y:S01]  /*6700*/  FFMA.FTZ R0, R117, UR12, -R2 ;  /* 0x0000000c75007c23 */ /* 0x004fe20008010802 */
[----:B---3--:R2:W-:Y:S05]  /*6710*/  STL [R1+0xa4], R5 ;  /* 0x0000a40501007387 */ /* 0x0085ea0000100800 */
[----:B------:R3:W4:Y:S01]  /*6720*/  MUFU.EX2 R17, R0 ;  /* 0x0000000000117308 */ /* 0x0007220000000800 */
[----:B-1----:R-:W-:-:S04]  /*6730*/  FMNMX3.FTZ R4, R123, R122, R128, !PT ;  /* 0x0000007a7b047276 */ /* 0x002fc80007810080 */
[----:B---3--:R-:W-:Y:S01]  /*6740*/  FMNMX3.FTZ R0, R4, R137, R136, !PT ;  /* 0x0000008904007276 */ /* 0x008fe20007810088 */
[----:B------:R-:W-:Y:S01]  /*6750*/  FFMA.FTZ R4, R96, UR12, -R2 ;  /* 0x0000000c60047c23 */ /* 0x000fe20008010802 */
[----:B----4-:R-:W-:Y:S02]  /*6760*/  STL [R1+0x50], R17 ;  /* 0x0000501101007387 */ /* 0x010fe40000100800 */
[----:B------:R-:W-:Y:S01]  /*6770*/  FMNMX3.FTZ R0, R0, R135, R133, !PT ;  /* 0x0000008700007276 */ /* 0x000fe20007810085 */
[----:B------:R1:W3:Y:S01]  /*6780*/  MUFU.EX2 R18, R4 ;  /* 0x0000000400127308 */ /* 0x0002e20000000800 */
[----:B--2---:R-:W-:Y:S02]  /*6790*/  FFMA.FTZ R5, R118, UR12, -R12 ;  /* 0x0000000c76057c23 */ /* 0x004fe4000801080c */
[----:B------:R-:W-:-:S04]  /*67a0*/  FMNMX3.FTZ R0, R0, R134, R144, !PT ;  /* 0x0000008600007276 */ /* 0x000fc80007810090 */
[----:B------:R-:W-:Y:S01]  /*67b0*/  FMNMX3.FTZ R0, R0, R152, R151, !PT ;  /* 0x0000009800007276 */ /* 0x000fe20007810097 */
[----:B------:R-:W-:Y:S03]  /*67c0*/  MUFU.EX2 R240, R5 ;  /* 0x0000000500f07308 */ /* 0x000fe60000000800 */
[----:B------:R-:W-:-:S04]  /*67d0*/  FMNMX3.FTZ R0, R0, R150, R157, !PT ;  /* 0x0000009600007276 */ /* 0x000fc8000781009d */
[----:B------:R-:W-:Y:S01]  /*67e0*/  FMNMX3.FTZ R0, R0, R168, R165, !PT ;  /* 0x000000a800007276 */ /* 0x000fe200078100a5 */
[----:B-1----:R-:W-:Y:S01]  /*67f0*/  FFMA.FTZ R4, R91, UR12, -R2 ;  /* 0x0000000c5b047c23 */ /* 0x002fe20008010802 */
[----:B---3--:R-:W-:Y:S02]  /*6800*/  STL [R1+0x48], R18 ;  /* 0x0000481201007387 */ /* 0x008fe40000100800 */
[----:B------:R-:W-:Y:S01]  /*6810*/  FMNMX3.FTZ R0, R0, R163, R174, !PT ;  /* 0x000000a300007276 */ /* 0x000fe200078100ae */
[----:B------:R1:W-:Y:S03]  /*6820*/  MUFU.EX2 R249, R4 ;  /* 0x0000000400f97308 */ /* 0x0003e60000000800 */
[----:B------:R-:W-:-:S04]  /*6830*/  FMNMX3.FTZ R0, R0, R189, R188, !PT ;  /* 0x000000bd00007276 */ /* 0x000fc800078100bc */
[----:B------:R-:W-:-:S04]  /*6840*/  FMNMX3.FTZ R0, R0, R187, R199, !PT ;  /* 0x000000bb00007276 */ /* 0x000fc800078100c7 */
[----:B------:R-:W-:-:S04]  /*6850*/  FMNMX3.FTZ R0, R0, R213, R198, !PT ;  /* 0x000000d500007276 */ /* 0x000fc800078100c6 */
[----:B------:R-:W-:Y:S01]  /*6860*/  FMNMX3.FTZ R0, R0, R195, R227, !PT ;  /* 0x000000c300007276 */ /* 0x000fe200078100e3 */
[----:B-1----:R-:W-:-:S03]  /*6870*/  FFMA.FTZ R4, R92, UR12, -R2 ;  /* 0x0000000c5c047c23 */ /* 0x002fc60008010802 */
[----:B------:R-:W-:Y:S01]  /*6880*/  FMNMX3.FTZ R0, R0, R226, R225, !PT ;  /* 0x000000e200007276 */ /* 0x000fe200078100e1 */
[----:B------:R1:W2:Y:S03]  /*6890*/  MUFU.EX2 R16, R4 ;  /* 0x0000000400107308 */ /* 0x0002a60000000800 */
[----:B------:R-:W-:Y:S01]  /*68a0*/  FMNMX3.FTZ R0, R0, R181, R178, !PT ;  /* 0x000000b500007276 */ /* 0x000fe200078100b2 */
[----:B-1----:R-:W-:Y:S01]  /*68b0*/  IMAD.IADD R4, R176, 0x1, R177 ;  /* 0x00000001b0047824 */ /* 0x002fe200078e02b1 */
[----:B------:R-:W-:Y:S01]  /*68c0*/  FSEL R177, R8, -INF , !P3 ;  /* 0xff80000008b17808 */ /* 0x000fe20005800000 */
[----:B--2---:R-:W-:Y:S01]  /*68d0*/  STL [R1+0x90], R16 ;  /* 0x0000901001007387 */ /* 0x004fe20000100800 */
[----:B------:R-:W-:Y:S02]  /*68e0*/  FSEL R176, R7, -INF , !P2 ;  /* 0xff80000007b07808 */ /* 0x000fe40005000000 */
[----:B------:R-:W-:Y:S01]  /*68f0*/  LEA R207, R4, UR6, 0x1 ;  /* 0x0000000604cf7c11 */ /* 0x000fe2000f8e08ff */
[----:B------:R-:W-:Y:S01]  /*6900*/  FFMA.FTZ R4, R97, UR12, -R12 ;  /* 0x0000000c61047c23 */ /* 0x000fe2000801080c */
[----:B------:R-:W-:-:S02]  /*6910*/  FMNMX3.FTZ R0, R0, R177, R176, !PT ;  /* 0x000000b100007276 */ /* 0x000fc400078100b0 */
[-C--:B------:R-:W-:Y:S01]  /*6920*/  IADD3 R180, PT, PT, R180, R207.reuse, RZ ;  /* 0x000000cfb4b47210 */ /* 0x080fe20007ffe0ff */
[----:B------:R1:W2:Y:S01]  /*6930*/  MUFU.EX2 R252, R4 ;  /* 0x0000000400fc7308 */ /* 0x0002a20000000800 */
[----:B------:R-:W-:Y:S01]  /*6940*/  IADD3 R164, PT, PT, R124, R207, RZ ;  /* 0x000000cf7ca47210 */ /* 0x000fe20007ffe0ff */
[----:B------:R-:W3:Y:S01]  /*6950*/  LDSM.16.MT88.4 R28, [R207+0x8000] ;  /* 0x00800000cf1c783b */ /* 0x000ee20000004200 */
[----:B------:R-:W-:Y:S01]  /*6960*/  F2FP.BF16.F32.PACK_AB R8, R18, R17 ;  /* 0x000000111208723e */ /* 0x000fe200000010ff */
[----:B------:R-:W-:Y:S01]  /*6970*/  IMAD.IADD R132, R124, 0x1, R180 ;  /* 0x000000017c847824 */ /* 0x000fe200078e02b4 */
[----:B------:R-:W-:Y:S01]  /*6980*/  F2FP.BF16.F32.PACK_AB R10, R16, R249 ;  /* 0x000000f9100a723e */ /* 0x000fe200000010ff */
[----:B------:R-:W4:Y:S04]  /*6990*/  LDSM.16.MT88.4 R32, [R164+0x8000] ;  /* 0x00800000a420783b */ /* 0x000f280000004200 */
[----:B------:R-:W4:Y:S04]  /*69a0*/  LDSM.16.MT88.4 R52, [R180+0x8000] ;  /* 0x00800000b434783b */ /* 0x000f280000004200 */
[----:B------:R-:W4:Y:S01]  /*69b0*/  LDSM.16.MT88.4 R56, [R132+0x8000] ;  /* 0x008000008438783b */ /* 0x000f220000004200 */
[----:B-1----:R-:W-:Y:S01]  /*69c0*/  FFMA.FTZ R4, R94, UR12, -R12 ;  /* 0x0000000c5e047c23 */ /* 0x002fe2000801080c */
[----:B--2---:R-:W-:-:S02]  /*69d0*/  F2FP.BF16.F32.PACK_AB R9, R252, R240 ;  /* 0x000000f0fc09723e */ /* 0x004fc400000010ff */
[----:B------:R-:W-:Y:S01]  /*69e0*/  LDSM.16.MT88.4 R64, [R207+0x8800] ;  /* 0x00880000cf40783b */ /* 0x000fe20000004200 */
[----:B------:R1:W2:Y:S03]  /*69f0*/  MUFU.EX2 R11, R4 ;  /* 0x00000004000b7308 */ /* 0x0002a60000000800 */
[----:B------:R-:W-:Y:S04]  /*6a00*/  LDSM.16.MT88.4 R80, [R180+0x8800] ;  /* 0x00880000b450783b */ /* 0x000fe80000004200 */
[----:B------:R-:W-:Y:S01]  /*6a10*/  LDSM.16.MT88.4 R84, [R132+0x8800] ;  /* 0x008800008454783b */ /* 0x000fe20000004200 */
[----:B-1----:R-:W-:-:S03]  /*6a20*/  FFMA.FTZ R4, R99, UR12, -R12 ;  /* 0x0000000c63047c23 */ /* 0x002fc6000801080c */
[----:B--2---:R1:W-:Y:S01]  /*6a30*/  STL [R1+0x7c], R11 ;  /* 0x00007c0b01007387 */ /* 0x0043e20000100800 */
[----:B------:R2:W3:Y:S02]  /*6a40*/  MUFU.EX2 R13, R4 ;  /* 0x00000004000d7308 */ /* 0x0004e40000000800 */
[----:B--2---:R-:W-:Y:S01]  /*6a50*/  FMNMX.FTZ R4, R228, R0, !PT ;  /* 0x00000000e4047209 */ /* 0x004fe20007810000 */
[----:B------:R-:W-:Y:S01]  /*6a60*/  FFMA.FTZ R0, R98, UR12, -R2 ;  /* 0x0000000c62007c23 */ /* 0x000fe20008010802 */
[----:B---3--:R-:W-:Y:S04]  /*6a70*/  STL [R1+0x84], R13 ;  /* 0x0000840d01007387 */ /* 0x008fe80000100800 */
[----:B------:R2:W3:Y:S01]  /*6a80*/  MUFU.EX2 R75, R0 ;  /* 0x00000000004b7308 */ /* 0x0004e20000000800 */
[----:B------:R-:W3:Y:S01]  /*6a90*/  SHFL.BFLY PT, R5, R4, 0x2, 0x1f ;  /* 0x0c401f0004057f89 */ /* 0x000ee200000e0000 */
[----:B-1----:R-:W-:-:S07]  /*6aa0*/  F2FP.BF16.F32.PACK_AB R11, R13, R11 ;  /* 0x0000000b0d0b723e */ /* 0x002fce00000010ff */
[----:B------:R-:W-:Y:S01]  /*6ab0*/  HMMA.16816.F32.BF16 R60, R8, R28, RZ ;  /* 0x0000001c083c723c */ /* 0x000fe200000418ff */
[----:B--2---:R-:W-:-:S07]  /*6ac0*/  FFMA.FTZ R0, R95, UR12, -R2 ;  /* 0x0000000c5f007c23 */ /* 0x004fce0008010802 */
[C---:B----4-:R-:W-:Y:S01]  /*6ad0*/  HMMA.16816.F32.BF16 R44, R8.reuse, R32, RZ ;  /* 0x00000020082c723c */ /* 0x050fe200000418ff */
[----:B------:R1:W2:Y:S07]  /*6ae0*/  MUFU.EX2 R103, R0 ;  /* 0x0000000000677308 */ /* 0x0002ae0000000800 */
[C---:B------:R-:W-:Y:S08]  /*6af0*/  HMMA.16816.F32.BF16 R36, R8.reuse, R52, RZ ;  /* 0x000000340824723c */ /* 0x040ff000000418ff */
[----:B------:R-:W-:Y:S01]  /*6b00*/  HMMA.16816.F32.BF16 R24, R8, R56, RZ ;  /* 0x000000380818723c */ /* 0x000fe200000418ff */
[----:B-1----:R-:W-:-:S04]  /*6b10*/  FFMA.FTZ R0, R93, UR12, -R2 ;  /* 0x0000000c5d007c23 */ /* 0x002fc80008010802 */
[----:B------:R1:W-:Y:S03]  /*6b20*/  MUFU.EX2 R238, R0 ;  /* 0x0000000000ee7308 */ /* 0x0003e60000000800 */
[C---:B------:R-:W-:Y:S08]  /*6b30*/  HMMA.16816.F32.BF16 R48, R8.reuse, R30, RZ ;  /* 0x0000001e0830723c */ /* 0x040ff000000418ff */
[----:B------:R-:W-:Y:S01]  /*6b40*/  HMMA.16816.F32.BF16 R40, R8, R34, RZ ;  /* 0x000000220828723c */ /* 0x000fe200000418ff */
[----:B-1----:R-:W-:-:S07]  /*6b50*/  FFMA.FTZ R0, R71, UR12, -R2 ;  /* 0x0000000c47007c23 */ /* 0x002fce0008010802 */
[----:B------:R-:W-:Y:S01]  /*6b60*/  HMMA.16816.F32.BF16 R20, R8, R54, RZ ;  /* 0x000000360814723c */ /* 0x000fe200000418ff */
[----:B------:R-:W-:Y:S01]  /*6b70*/  LDSM.16.MT88.4 R68, [R164+0x8800] ;  /* 0x00880000a444783b */ /* 0x000fe20000004200 */
[----:B------:R3:W-:Y:S02]  /*6b80*/  MUFU.EX2 R100, R0 ;  /* 0x0000000000647308 */ /* 0x0007e40000000800 */
[----:B---3--:R-:W-:Y:S01]  /*6b90*/  FMNMX.FTZ R0, R4, R5, !PT ;  /* 0x0000000504007209 */ /* 0x008fe20007810000 */
[----:B------:R-:W-:-:S04]  /*6ba0*/  FFMA.FTZ R4, R107, UR12, -R12 ;  /* 0x0000000c6b047c23 */ /* 0x000fc8000801080c */
[----:B------:R-:W1:Y:S01]  /*6bb0*/  SHFL.BFLY PT, R5, R0, 0x1, 0x1f ;  /* 0x0c201f0000057f89 */ /* 0x000e6200000e0000 */
[----:B------:R3:W-:Y:S02]  /*6bc0*/  MUFU.EX2 R239, R4 ;  /* 0x0000000400ef7308 */ /* 0x0007e40000000800 */
[----:B---3--:R-:W-:-:S06]  /*6bd0*/  FFMA.FTZ R4, R105, UR12, -R12 ;  /* 0x0000000c69047c23 */ /* 0x008fcc000801080c */
[----:B------:R3:W-:Y:S01]  /*6be0*/  MUFU.EX2 R247, R4 ;  /* 0x0000000400f77308 */ /* 0x0007e20000000800 */
[----:B-1----:R-:W-:Y:S01]  /*6bf0*/  FMNMX.FTZ R73, R0, R5, !PT ;  /* 0x0000000500497209 */ /* 0x002fe20007810000 */
[----:B------:R-:W-:-:S03]  /*6c00*/  FFMA.FTZ R0, R108, UR12, -R3 ;  /* 0x0000000c6c007c23 */ /* 0x000fc60008010803 */
[C---:B------:R-:W-:Y:S01]  /*6c10*/  FSETP.NEU.FTZ.AND P0, PT, R73.reuse, -INF , PT ;  /* 0xff8000004900780b */ /* 0x040fe20003f1d000 */
[----:B------:R-:W-:Y:S01]  /*6c20*/  FMUL.FTZ R13, R73, UR12 ;  /* 0x0000000c490d7c20 */ /* 0x000fe20008410000 */
[----:B------:R1:W-:Y:S01]  /*6c30*/  STL [R1+0x104], R73 ;  /* 0x0001044901007387 */ /* 0x0003e20000100800 */
[----:B---3--:R-:W-:-:S04]  /*6c40*/  FFMA.FTZ R4, R104, UR12, -R12 ;  /* 0x0000000c68047c23 */ /* 0x008fc8000801080c */
[----:B------:R3:W-:Y:S01]  /*6c50*/  MUFU.EX2 R236, R4 ;  /* 0x0000000400ec7308 */ /* 0x0007e20000000800 */
[----:B-1----:R-:W4:Y:S01]  /*6c60*/  LDL.LU R73, [R1+0xa4] ;  /* 0x0000a40001497983 */ /* 0x002f220000300800 */
[----:B---3--:R-:W-:-:S06]  /*6c70*/  FFMA.FTZ R4, R106, UR12, -R12 ;  /* 0x0000000c6a047c23 */ /* 0x008fcc000801080c */
[----:B------:R1:W-:Y:S01]  /*6c80*/  MUFU.EX2 R234, R4 ;  /* 0x0000000400ea7308 */ /* 0x0003e20000000800 */
[----:B------:R3:W-:Y:S01]  /*6c90*/  STL [R1+0x10c], R75 ;  /* 0x00010c4b01007387 */ /* 0x0007e20000100800 */
[----:B-1----:R-:W-:-:S06]  /*6ca0*/  FFMA.FTZ R4, R121, UR12, -R3 ;  /* 0x0000000c79047c23 */ /* 0x002fcc0008010803 */
[----:B------:R2:W-:Y:S02]  /*6cb0*/  MUFU.EX2 R232, R4 ;  /* 0x0000000400e87308 */ /* 0x0005e40000000800 */
[----:B--2---:R-:W-:Y:S02]  /*6cc0*/  F2FP.BF16.F32.PACK_AB R4, R103, R75 ;  /* 0x0000004b6704723e */ /* 0x004fe400000010ff */
[----:B---3--:R-:W2:Y:S04]  /*6cd0*/  LDL.LU R75, [R1+0x9c] ;  /* 0x00009c00014b7983 */ /* 0x008ea80000300800 */
[----:B------:R1:W-:Y:S01]  /*6ce0*/  MUFU.EX2 R74, R0 ;  /* 0x00000000004a7308 */ /* 0x0003e20000000800 */
[----:B------:R-:W-:Y:S01]  /*6cf0*/  HMMA.16816.F32.BF16 R16, R8, R58, RZ ;  /* 0x0000003a0810723c */ /* 0x000fe200000418ff */
[----:B------:R-:W-:-:S06]  /*6d00*/  FFMA.FTZ R8, R109, UR12, -R3 ;  /* 0x0000000c6d087c23 */ /* 0x000fcc0008010803 */
[----:B------:R3:W-:Y:S01]  /*6d10*/  MUFU.EX2 R102, R8 ;  /* 0x0000000800667308 */ /* 0x0007e20000000800 */
[----:B-1----:R-:W-:-:S05]  /*6d20*/  FSEL R0, R13, RZ, P0 ;  /* 0x000000ff0d007208 */ /* 0x002fca0000000000 */
[----:B---3--:R-:W-:-:S04]  /*6d30*/  FFMA.FTZ R8, R123, UR12, -R0 ;  /* 0x0000000c7b087c23 */ /* 0x008fc80008010800 */
[----:B------:R1:W-:Y:S02]  /*6d40*/  MUFU.EX2 R235, R8 ;  /* 0x0000000800eb7308 */ /* 0x0003e40000000800 */
[----:B-1----:R-:W-:-:S06]  /*6d50*/  FFMA.FTZ R8, R122, UR12, -R0 ;  /* 0x0000000c7a087c23 */ /* 0x002fcc0008010800 */
[----:B------:R1:W-:Y:S02]  /*6d60*/  MUFU.EX2 R241, R8 ;  /* 0x0000000800f17308 */ /* 0x0003e40000000800 */
[----:B-1----:R-:W-:-:S06]  /*6d70*/  FFMA.FTZ R8, R128, UR12, -R0 ;  /* 0x0000000c80087c23 */ /* 0x002fcc0008010800 */
[----:B------:R1:W3:Y:S02]  /*6d80*/  MUFU.EX2 R9, R8 ;  /* 0x0000000800097308 */ /* 0x0002e40000000800 */
[----:B-1----:R-:W-:-:S06]  /*6d90*/  FFMA.FTZ R8, R137, UR12, -R0 ;  /* 0x0000000c89087c23 */ /* 0x002fcc0008010800 */
[----:B------:R1:W2:Y:S02]  /*6da0*/  MUFU.EX2 R248, R8 ;  /* 0x0000000800f87308 */ /* 0x0002a40000000800 */
[----:B-1----:R-:W-:-:S06]  /*6db0*/  FFMA.FTZ R8, R136, UR12, -R0 ;  /* 0x0000000c88087c23 */ /* 0x002fcc0008010800 */
[----:B------:R1:W-:Y:S02]  /*6dc0*/  MUFU.EX2 R76, R8 ;  /* 0x00000008004c7308 */ /* 0x0003e40000000800 */
[----:B-1----:R-:W-:-:S06]  /*6dd0*/  FFMA.FTZ R8, R135, UR12, -R0 ;  /* 0x0000000c87087c23 */ /* 0x002fcc0008010800 */
[----:B------:R1:W4:Y:S02]  /*6de0*/  MUFU.EX2 R200, R8 ;  /* 0x0000000800c87308 */ /* 0x0003240000000800 */
[----:B-1----:R-:W-:-:S06]  /*6df0*/  FFMA.FTZ R8, R133, UR12, -R0 ;  /* 0x0000000c85087c23 */ /* 0x002fcc0008010800 */
[----:B------:R1:W-:Y:S02]  /*6e00*/  MUFU.EX2 R133, R8 ;  /* 0x0000000800857308 */ /* 0x0003e40000000800 */
[----:B-1----:R-:W-:-:S06]  /*6e10*/  FFMA.FTZ R8, R134, UR12, -R0 ;  /* 0x0000000c86087c23 */ /* 0x002fcc0008010800 */
[----:B------:R1:W4:Y:S01]  /*6e20*/  MUFU.EX2 R242, R8 ;  /* 0x0000000800f27308 */ /* 0x0003220000000800 */
[----:B---3--:R-:W-:Y:S02]  /*6e30*/  IMAD.MOV.U32 R137, RZ, RZ, R9 ;  /* 0x000000ffff897224 */ /* 0x008fe400078e0009 */
[----:B-1----:R-:W-:-:S05]  /*6e40*/  FFMA.FTZ R8, R142, UR12, -R3 ;  /* 0x0000000c8e087c23 */ /* 0x002fca0008010803 */
[----:B------:R1:W-:Y:S01]  /*6e50*/  MUFU.EX2 R233, R8 ;  /* 0x0000000800e97308 */ /* 0x0003e20000000800 */
[----:B------:R-:W-:Y:S02]  /*6e60*/  MOV R134, R74 ;  /* 0x0000004a00867202 */ /* 0x000fe40000000f00 */
[----:B------:R-:W-:Y:S01]  /*6e70*/  F2FP.BF16.F32.PACK_AB R5, R247, R239 ;  /* 0x000000eff705723e */ /* 0x000fe200000010ff */
[----:B-1----:R-:W-:-:S04]  /*6e80*/  FFMA.FTZ R8, R139, UR12, -R3 ;  /* 0x0000000c8b087c23 */ /* 0x002fc80008010803 */
[----:B------:R1:W-:Y:S01]  /*6e90*/  MUFU.EX2 R244, R8 ;  /* 0x0000000800f47308 */ /* 0x0003e20000000800 */
[----:B------:R-:W-:Y:S02]  /*6ea0*/  F2FP.BF16.F32.PACK_AB R6, R100, R238 ;  /* 0x000000ee6406723e */ /* 0x000fe400000010ff */
[----:B------:R-:W-:Y:S01]  /*6eb0*/  F2FP.BF16.F32.PACK_AB R7, R234, R236 ;  /* 0x000000ecea07723e */ /* 0x000fe200000010ff */
[----:B------:R3:W-:Y:S01]  /*6ec0*/  STL [R1+0x108], R103 ;  /* 0x0001086701007387 */ /* 0x0007e20000100800 */
[----:B-1----:R-:W-:-:S04]  /*6ed0*/  FFMA.FTZ R8, R138, UR12, -R3 ;  /* 0x0000000c8a087c23 */ /* 0x002fc80008010803 */
[----:B------:R1:W-:Y:S01]  /*6ee0*/  MUFU.EX2 R9, R8 ;  /* 0x0000000800097308 */ /* 0x0003e20000000800 */
[----:B------:R-:W-:Y:S02]  /*6ef0*/  MOV R10, R111 ;  /* 0x0000006f000a7202 */ /* 0x000fe40000000f00 */
[----:B------:R-:W-:Y:S01]  /*6f00*/  MOV R11, R110 ;  /* 0x0000006e000b7202 */ /* 0x000fe20000000f00 */
[----:B------:R-:W-:Y:S01]  /*6f10*/  HMMA.16816.F32.BF16 R112, R4, R66, R48 ;  /* 0x000000420470723c */ /* 0x000fe20000041830 */
[----:B-1----:R-:W-:-:S04]  /*6f20*/  FFMA.FTZ R8, R72, UR12, -R3 ;  /* 0x0000000c48087c23 */ /* 0x002fc80008010803 */
[----:B------:R1:W-:Y:S03]  /*6f30*/  MUFU.EX2 R74, R8 ;  /* 0x00000008004a7308 */ /* 0x0003e60000000800 */
[C---:B------:R-:W-:Y:S01]  /*6f40*/  HMMA.16816.F32.BF16 R60, R4.reuse, R64, R60 ;  /* 0x00000040043c723c */ /* 0x040fe2000004183c */
[----:B------:R4:W-:Y:S07]  /*6f50*/  STL [R1+0x110], R100 ;  /* 0x0001106401007387 */ /* 0x0009ee0000100800 */
[----:B------:R-:W-:Y:S01]  /*6f60*/  HMMA.16816.F32.BF16 R124, R4, R68, R44 ;  /* 0x00000044047c723c */ /* 0x000fe2000004182c */
[----:B-1----:R-:W-:-:S07]  /*6f70*/  FFMA.FTZ R8, R144, UR12, -R0 ;  /* 0x0000000c90087c23 */ /* 0x002fce0008010800 */
[C---:B------:R-:W-:Y:S01]  /*6f80*/  HMMA.16816.F32.BF16 R120, R4.reuse, R80, R36 ;  /* 0x000000500478723c */ /* 0x040fe20000041824 */
[----:B---3--:R1:W-:Y:S07]  /*6f90*/  MUFU.EX2 R103, R8 ;  /* 0x0000000800677308 */ /* 0x0083ee0000000800 */
[C---:B------:R-:W-:Y:S08]  /*6fa0*/  HMMA.16816.F32.BF16 R128, R4.reuse, R84, R24 ;  /* 0x000000540480723c */ /* 0x040ff00000041818 */
[----:B------:R-:W-:Y:S01]  /*6fb0*/  HMMA.16816.F32.BF16 R48, R4, R70, R40 ;  /* 0x000000460430723c */ /* 0x000fe20000041828 */
[----:B-1----:R-:W-:-:S07]  /*6fc0*/  FFMA.FTZ R8, R145, UR12, -R2 ;  /* 0x0000000c91087c23 */ /* 0x002fce0008010802 */
[C---:B------:R-:W-:Y:S01]  /*6fd0*/  HMMA.16816.F32.BF16 R108, R4.reuse, R82, R20 ;  /* 0x00000052046c723c */ /* 0x040fe20000041814 */
[----:B------:R1:W-:Y:S07]  /*6fe0*/  MUFU.EX2 R101, R8 ;  /* 0x0000000800657308 */ /* 0x0003ee0000000800 */
[----:B------:R-:W-:Y:S01]  /*6ff0*/  HMMA.16816.F32.BF16 R116, R4, R86, R16 ;  /* 0x000000560474723c */ /* 0x000fe20000041810 */
[----:B------:R-:W-:Y:S02]  /*7000*/  F2FP.BF16.F32.PACK_AB R4, R11, R10 ;  /* 0x0000000a0b04723e */ /* 0x000fe400000010ff */
[----:B--2---:R-:W-:-:S02]  /*7010*/  F2FP.BF16.F32.PACK_AB R6, R75, R243 ;  /* 0x000000f34b06723e */ /* 0x004fc400000010ff */
[----:B------:R-:W-:Y:S02]  /*7020*/  F2FP.BF16.F32.PACK_AB R5, R241, R235 ;  /* 0x000000ebf105723e */ /* 0x000fe400000010ff */
[----:B------:R-:W-:Y:S01]  /*7030*/  F2FP.BF16.F32.PACK_AB R7, R248, R137 ;  /* 0x00000089f807723e */ /* 0x000fe200000010ff */
[----:B-1----:R-:W-:-:S04]  /*7040*/  FFMA.FTZ R8, R143, UR12, -R2 ;  /* 0x0000000c8f087c23 */ /* 0x002fc80008010802 */
[----:B----4-:R1:W-:Y:S02]  /*7050*/  MUFU.EX2 R100, R8 ;  /* 0x0000000800647308 */ /* 0x0103e40000000800 */
[C---:B------:R-:W-:Y:S01]  /*7060*/  HMMA.16816.F32.BF16 R16, R4.reuse, R28, RZ ;  /* 0x0000001c0410723c */ /* 0x040fe200000418ff */
[----:B------:R2:W-:Y:S07]  /*7070*/  STL [R1+0x114], R75 ;  /* 0x0001144b01007387 */ /* 0x0005ee0000100800 */
[----:B------:R-:W-:Y:S01]  /*7080*/  HMMA.16816.F32.BF16 R40, R4, R30, RZ ;  /* 0x0000001e0428723c */ /* 0x000fe200000418ff */
[----:B-1----:R-:W-:-:S07]  /*7090*/  FFMA.FTZ R8, R141, UR12, -R2 ;  /* 0x0000000c8d087c23 */ /* 0x002fce0008010802 */
[C---:B------:R-:W-:Y:S08]  /*70a0*/  HMMA.16816.F32.BF16 R20, R4.reuse, R32, RZ ;  /* 0x000000200414723c */ /* 0x040ff000000418ff */
[C---:B------:R-:W-:Y:S01]  /*70b0*/  HMMA.16816.F32.BF16 R24, R4.reuse, R52, RZ ;  /* 0x000000340418723c */ /* 0x040fe200000418ff */
[----:B--2---:R1:W2:Y:S07]  /*70c0*/  MUFU.EX2 R75, R8 ;  /* 0x00000008004b7308 */ /* 0x0042ae0000000800 */
[C---:B------:R-:W-:Y:S08]  /*70d0*/  HMMA.16816.F32.BF16 R28, R4.reuse, R56, RZ ;  /* 0x00000038041c723c */ /* 0x040ff000000418ff */
[----:B------:R-:W-:Y:S01]  /*70e0*/  HMMA.16816.F32.BF16 R32, R4, R34, RZ ;  /* 0x000000220420723c */ /* 0x000fe200000418ff */
[----:B-1----:R-:W-:-:S04]  /*70f0*/  FFMA.FTZ R8, R140, UR12, -R2 ;  /* 0x0000000c8c087c23 */ /* 0x002fc80008010802 */
[----:B------:R1:W-:Y:S03]  /*7100*/  MUFU.EX2 R251, R8 ;  /* 0x0000000800fb7308 */ /* 0x0003e60000000800 */
[C---:B------:R-:W-:Y:S08]  /*7110*/  HMMA.16816.F32.BF16 R36, R4.reuse, R54, RZ ;  /* 0x000000360424723c */ /* 0x040ff000000418ff */
[----:B------:R-:W-:Y:S01]  /*7120*/  HMMA.16816.F32.BF16 R44, R4, R58, RZ ;  /* 0x0000003a042c723c */ /* 0x000fe200000418ff */
[----:B------:R-:W-:-:S02]  /*7130*/  F2FP.BF16.F32.PACK_AB R4, R232, R73 ;  /* 0x00000049e804723e */ /* 0x000fc400000010ff */
[----:B------:R-:W-:Y:S01]  /*7140*/  F2FP.BF16.F32.PACK_AB R5, R200, R76 ;  /* 0x0000004cc805723e */ /* 0x000fe200000010ff */
[--C-:B-1----:R-:W-:Y:S01]  /*7150*/  FFMA.FTZ R8, R149, UR12, -R12.reuse ;  /* 0x0000000c95087c23 */ /* 0x102fe2000801080c */
[----:B------:R-:W-:Y:S02]  /*7160*/  F2FP.BF16.F32.PACK_AB R6, R102, R134 ;  /* 0x000000866606723e */ /* 0x000fe400000010ff */
[----:B------:R-:W-:Y:S01]  /*7170*/  F2FP.BF16.F32.PACK_AB R7, R242, R133 ;  /* 0x00000085f207723e */ /* 0x000fe200000010ff */
[----:B------:R1:W-:Y:S06]  /*7180*/  MUFU.EX2 R246, R8 ;  /* 0x0000000800f67308 */ /* 0x0003ec0000000800 */
[----:B------:R-:W-:Y:S01]  /*7190*/  HMMA.16816.F32.BF16 R104, R4, R64, R16 ;  /* 0x000000400468723c */ /* 0x000fe20000041810 */
[----:B------:R-:W-:Y:S01]  /*71a0*/  LDSM.16.MT88.4 R16, [R164+0x9000] ;  /* 0x00900000a410783b */ /* 0x000fe20000004200 */
[----:B-1----:R-:W-:-:S06]  /*71b0*/  FFMA.FTZ R8, R147, UR12, -R12 ;  /* 0x0000000c93087c23 */ /* 0x002fcc000801080c */
[C---:B------:R-:W-:Y:S01]  /*71c0*/  HMMA.16816.F32.BF16 R92, R4.reuse, R68, R20 ;  /* 0x00000044045c723c */ /* 0x040fe20000041814 */
[----:B------:R-:W1:Y:S01]  /*71d0*/  LDSM.16.MT88.4 R20, [R207+0x9000] ;  /* 0x00900000cf14783b */ /* 0x000e620000004200 */
[----:B------:R3:W-:Y:S06]  /*71e0*/  MUFU.EX2 R13, R8 ;  /* 0x00000008000d7308 */ /* 0x0007ec0000000800 */
[C---:B------:R-:W-:Y:S01]  /*71f0*/  HMMA.16816.F32.BF16 R88, R4.reuse, R80, R24 ;  /* 0x000000500458723c */ /* 0x040fe20000041818 */
[----:B------:R-:W4:Y:S07]  /*7200*/  LDSM.16.MT88.4 R24, [R180+0x9000] ;  /* 0x00900000b418783b */ /* 0x000f2e0000004200 */
[----:B------:R-:W-:Y:S01]  /*7210*/  HMMA.16816.F32.BF16 R96, R4, R84, R28 ;  /* 0x000000540460723c */ /* 0x000fe2000004181c */
[----:B------:R-:W4:Y:S01]  /*7220*/  LDSM.16.MT88.4 R28, [R132+0x9000] ;  /* 0x00900000841c783b */ /* 0x000f220000004200 */
[----:B---3--:R-:W-:-:S04]  /*7230*/  FFMA.FTZ R8, R146, UR12, -R12 ;  /* 0x0000000c92087c23 */ /* 0x008fc8000801080c */
[----:B------:R3:W1:Y:S02]  /*7240*/  MUFU.EX2 R135, R8 ;  /* 0x0000000800877308 */ /* 0x0006640000000800 */
[C---:B------:R-:W-:Y:S08]  /*7250*/  HMMA.16816.F32.BF16 R40, R4.reuse, R66, R40 ;  /* 0x000000420428723c */ /* 0x040ff00000041828 */
[----:B------:R-:W-:Y:S01]  /*7260*/  HMMA.16816.F32.BF16 R32, R4, R70, R32 ;  /* 0x000000460420723c */ /* 0x000fe20000041820 */
[----:B---3--:R-:W-:-:S07]  /*7270*/  FFMA.FTZ R8, R150, UR12, -R0 ;  /* 0x0000000c96087c23 */ /* 0x008fce0008010800 */
[C---:B------:R-:W-:Y:S01]  /*7280*/  HMMA.16816.F32.BF16 R36, R4.reuse, R82, R36 ;  /* 0x000000520424723c */ /* 0x040fe20000041824 */
[----:B------:R3:W-:Y:S07]  /*7290*/  MUFU.EX2 R145, R8 ;  /* 0x0000000800917308 */ /* 0x0007ee0000000800 */
[----:B------:R-:W-:Y:S01]  /*72a0*/  HMMA.16816.F32.BF16 R44, R4, R86, R44 ;  /* 0x00000056042c723c */ /* 0x000fe2000004182c */
[----:B------:R-:W-:-:S04]  /*72b0*/  FFMA.FTZ R4, R148, UR12, -R12 ;  /* 0x0000000c94047c23 */ /* 0x000fc8000801080c */
[----:B------:R1:W4:Y:S01]  /*72c0*/  MUFU.EX2 R237, R4 ;  /* 0x0000000400ed7308 */ /* 0x0003220000000800 */
[----:B---3--:R-:W-:Y:S01]  /*72d0*/  FFMA.FTZ R8, R155, UR12, -R3 ;  /* 0x0000000c9b087c23 */ /* 0x008fe20008010803 */
[----:B--2---:R-:W-:Y:S01]  /*72e0*/  MOV R148, R75 ;  /* 0x0000004b00947202 */ /* 0x004fe20000000f00 */
[----:B-1----:R-:W-:-:S05]  /*72f0*/  FFMA.FTZ R4, R152, UR12, -R0 ;  /* 0x0000000c98047c23 */ /* 0x002fca0008010800 */
[----:B------:R1:W-:Y:S08]  /*7300*/  MUFU.EX2 R152, R8 ;  /* 0x0000000800987308 */ /* 0x0003f00000000800 */
[----:B------:R2:W3:Y:S01]  /*7310*/  MUFU.EX2 R75, R4 ;  /* 0x00000004004b7308 */ /* 0x0004e20000000800 */
[----:B-1----:R-:W-:-:S07]  /*7320*/  FFMA.FTZ R8, R153, UR12, -R3 ;  /* 0x0000000c99087c23 */ /* 0x002fce0008010803 */
[----:B------:R1:W-:Y:S01]  /*7330*/  MUFU.EX2 R142, R8 ;  /* 0x00000008008e7308 */ /* 0x0003e20000000800 */
[----:B--2---:R-:W-:-:S07]  /*7340*/  FFMA.FTZ R4, R151, UR12, -R0 ;  /* 0x0000000c97047c23 */ /* 0x004fce0008010800 */
[----:B------:R2:W3:Y:S01]  /*7350*/  MUFU.EX2 R149, R4 ;  /* 0x0000000400957308 */ /* 0x0004e20000000800 */
[----:B-1----:R-:W-:-:S07]  /*7360*/  FFMA.FTZ R8, R78, UR12, -R3 ;  /* 0x0000000c4e087c23 */ /* 0x002fce0008010803 */
[----:B------:R1:W-:Y:S01]  /*7370*/  MUFU.EX2 R245, R8 ;  /* 0x0000000800f57308 */ /* 0x0003e20000000800 */
[----:B------:R-:W-:Y:S01]  /*7380*/  IMAD.MOV.U32 R151, RZ, RZ, R135 ;  /* 0x000000ffff977224 */ /* 0x000fe200078e0087 */
[----:B------:R-:W-:Y:S02]  /*7390*/  F2FP.BF16.F32.PACK_AB R5, R13, R246 ;  /* 0x000000f60d05723e */ /* 0x000fe400000010ff */
[----:B--2---:R-:W-:Y:S02]  /*73a0*/  F2FP.BF16.F32.PACK_AB R4, R100, R101 ;  /* 0x000000656404723e */ /* 0x004fe400000010ff */
[----:B------:R-:W-:Y:S01]  /*73b0*/  F2FP.BF16.F32.PACK_AB R6, R251, R148 ;  /* 0x00000094fb06723e */ /* 0x000fe200000010ff */
[----:B-1----:R-:W-:-:S04]  /*73c0*/  FFMA.FTZ R8, R77, UR12, -R3 ;  /* 0x0000000c4d087c23 */ /* 0x002fc80008010803 */
[----:B------:R1:W-:Y:S01]  /*73d0*/  MUFU.EX2 R72, R8 ;  /* 0x0000000800487308 */ /* 0x0003e20000000800 */
[----:B----4-:R-:W-:Y:S02]  /*73e0*/  F2FP.BF16.F32.PACK_AB R7, R237, R151 ;  /* 0x00000097ed07723e */ /* 0x010fe400000010ff */
[----:B------:R-:W-:Y:S01]  /*73f0*/  MOV R150, R74 ;  /* 0x0000004a00967202 */ /* 0x000fe20000000f00 */
[----:B-1----:R-:W-:-:S04]  /*7400*/  FFMA.FTZ R8, R157, UR12, -R0 ;  /* 0x0000000c9d087c23 */ /* 0x002fc80008010800 */
[----:B------:R1:W-:Y:S01]  /*7410*/  MUFU.EX2 R140, R8 ;  /* 0x00000008008c7308 */ /* 0x0003e20000000800 */
        /* <DEDUP_REMOVED lines=12> */
[----:B------:R-:W-:-:S02]  /*74e0*/  F2FP.BF16.F32.PACK_AB R4, R244, R233 ;  /* 0x000000e9f404723e */ /* 0x000fc400000010ff */
[----:B---3--:R-:W-:Y:S02]  /*74f0*/  F2FP.BF16.F32.PACK_AB R5, R75, R103 ;  /* 0x000000674b05723e */ /* 0x008fe400000010ff */
[----:B------:R-:W-:Y:S02]  /*7500*/  F2FP.BF16.F32.PACK_AB R6, R150, R9 ;  /* 0x000000099606723e */ /* 0x000fe400000010ff */
[----:B------:R-:W-:Y:S01]  /*7510*/  F2FP.BF16.F32.PACK_AB R7, R145, R149 ;  /* 0x000000959107723e */ /* 0x000fe200000010ff */
[----:B-1----:R-:W-:-:S04]  /*7520*/  FFMA.FTZ R8, R154, UR12, -R2 ;  /* 0x0000000c9a087c23 */ /* 0x002fc80008010802 */
[----:B------:R1:W-:Y:S02]  /*7530*/  MUFU.EX2 R74, R8 ;  /* 0x00000008004a7308 */ /* 0x0003e40000000800 */
[C---:B------:R-:W-:Y:S08]  /*7540*/  HMMA.16816.F32.BF16 R120, R4.reuse, R20, R104 ;  /* 0x000000140478723c */ /* 0x040ff00000041868 */
[----:B------:R-:W-:Y:S01]  /*7550*/  HMMA.16816.F32.BF16 R104, R4, R16, R92 ;  /* 0x000000100468723c */ /* 0x000fe2000004185c */
[----:B-1----:R-:W-:-:S07]  /*7560*/  FFMA.FTZ R8, R79, UR12, -R2 ;  /* 0x0000000c4f087c23 */ /* 0x002fce0008010802 */
[C---:B------:R-:W-:Y:S01]  /*7570*/  HMMA.16816.F32.BF16 R92, R4.reuse, R18, R32 ;  /* 0x00000012045c723c */ /* 0x040fe20000041820 */
[----:B------:R-:W1:Y:S01]  /*7580*/  LDSM.16.MT88.4 R16, [R207+0x9800] ;  /* 0x00980000cf10783b */ /* 0x000e620000004200 */
[----:B------:R2:W3:Y:S06]  /*7590*/  MUFU.EX2 R138, R8 ;  /* 0x00000008008a7308 */ /* 0x0004ec0000000800 */
[C---:B------:R-:W-:Y:S08]  /*75a0*/  HMMA.16816.F32.BF16 R84, R4.reuse, R24, R88 ;  /* 0x000000180454723c */ /* 0x040ff00000041858 */
[----:B------:R-:W-:Y:S01]  /*75b0*/  HMMA.16816.F32.BF16 R80, R4, R26, R36 ;  /* 0x0000001a0450723c */ /* 0x000fe20000041824 */
[----:B------:R-:W4:Y:S01]  /*75c0*/  LDSM.16.MT88.4 R24, [R164+0x9800] ;  /* 0x00980000a418783b */ /* 0x000f220000004200 */
[----:B--2---:R-:W-:-:S06]  /*75d0*/  FFMA.FTZ R8, R161, UR12, -R12 ;  /* 0x0000000ca1087c23 */ /* 0x004fcc000801080c */
[C---:B------:R-:W-:Y:S01]  /*75e0*/  HMMA.16816.F32.BF16 R88, R4.reuse, R28, R96 ;  /* 0x0000001c0458723c */ /* 0x040fe20000041860 */
[----:B------:R2:W-:Y:S07]  /*75f0*/  MUFU.EX2 R143, R8 ;  /* 0x00000008008f7308 */ /* 0x0005ee0000000800 */
[----:B------:R-:W-:Y:S01]  /*7600*/  HMMA.16816.F32.BF16 R64, R4, R30, R44 ;  /* 0x0000001e0440723c */ /* 0x000fe2000004182c */
[----:B------:R-:W4:Y:S01]  /*7610*/  LDSM.16.MT88.4 R28, [R132+0x9800] ;  /* 0x00980000841c783b */ /* 0x000f220000004200 */
[----:B--2---:R-:W-:-:S06]  /*7620*/  FFMA.FTZ R8, R160, UR12, -R12 ;  /* 0x0000000ca0087c23 */ /* 0x004fcc000801080c */
[----:B------:R-:W-:Y:S01]  /*7630*/  HMMA.16816.F32.BF16 R40, R4, R22, R40 ;  /* 0x000000160428723c */ /* 0x000fe20000041828 */
[----:B------:R-:W-:Y:S01]  /*7640*/  FFMA.FTZ R4, R162, UR12, -R12 ;  /* 0x0000000ca2047c23 */ /* 0x000fe2000801080c */
[----:B------:R2:W1:Y:S01]  /*7650*/  MUFU.EX2 R135, R8 ;  /* 0x0000000800877308 */ /* 0x0004620000000800 */
[----:B------:R-:W-:Y:S01]  /*7660*/  IMAD.MOV.U32 R144, RZ, RZ, R252 ;  /* 0x000000ffff907224 */ /* 0x000fe200078e00fc */
[----:B---3--:R-:W-:Y:S01]  /*7670*/  F2FP.BF16.F32.PACK_AB R6, R138, R74 ;  /* 0x0000004a8a06723e */ /* 0x008fe200000010ff */
[----:B------:R-:W3:Y:S05]  /*7680*/  LDSM.16.MT88.4 R20, [R180+0x9800] ;  /* 0x00980000b414783b */ /* 0x000eea0000004200 */
[----:B------:R1:W-:Y:S01]  /*7690*/  MUFU.EX2 R139, R4 ;  /* 0x00000004008b7308 */ /* 0x0003e20000000800 */
[----:B--2---:R-:W-:-:S07]  /*76a0*/  FFMA.FTZ R8, R159, UR12, -R12 ;  /* 0x0000000c9f087c23 */ /* 0x004fce000801080c */
[----:B------:R-:W2:Y:S01]  /*76b0*/  MUFU.EX2 R146, R8 ;  /* 0x0000000800927308 */ /* 0x000ea20000000800 */
[----:B-1----:R-:W-:-:S07]  /*76c0*/  FFMA.FTZ R4, R168, UR12, -R0 ;  /* 0x0000000ca8047c23 */ /* 0x002fce0008010800 */
[----:B------:R1:W3:Y:S01]  /*76d0*/  MUFU.EX2 R250, R4 ;  /* 0x0000000400fa7308 */ /* 0x0002e20000000800 */
[----:B------:R-:W-:Y:S02]  /*76e0*/  F2FP.BF16.F32.PACK_AB R5, R135, R143 ;  /* 0x0000008f8705723e */ /* 0x000fe400000010ff */
[----:B------:R-:W-:Y:S02]  /*76f0*/  MOV R136, R249 ;  /* 0x000000f900887202 */ /* 0x000fe40000000f00 */
[----:B--2---:R-:W-:Y:S01]  /*7700*/  F2FP.BF16.F32.PACK_AB R7, R139, R146 ;  /* 0x000000928b07723e */ /* 0x004fe200000010ff */
[--C-:B------:R-:W-:Y:S01]  /*7710*/  FFMA.FTZ R8, R163, UR12, -R0.reuse ;  /* 0x0000000ca3087c23 */ /* 0x100fe20008010800 */
[----:B-1----:R-:W-:-:S04]  /*7720*/  FFMA.FTZ R4, R165, UR12, -R0 ;  /* 0x0000000ca5047c23 */ /* 0x002fc80008010800 */
[----:B------:R1:W-:Y:S08]  /*7730*/  MUFU.EX2 R252, R4 ;  /* 0x0000000400fc7308 */ /* 0x0003f00000000800 */
[----:B------:R2:W3:Y:S01]  /*7740*/  MUFU.EX2 R249, R8 ;  /* 0x0000000800f97308 */ /* 0x0004e20000000800 */
[----:B-1----:R-:W-:-:S07]  /*7750*/  F2FP.BF16.F32.PACK_AB R4, R156, R141 ;  /* 0x0000008d9c04723e */ /* 0x002fce00000010ff */
[----:B------:R-:W-:Y:S01]  /*7760*/  HMMA.16816.F32.BF16 R124, R4, R16, R60 ;  /* 0x00000010047c723c */ /* 0x000fe2000004183c */
[----:B--2---:R-:W-:-:S07]  /*7770*/  FFMA.FTZ R8, R173, UR12, -R3 ;  /* 0x0000000cad087c23 */ /* 0x004fce0008010803 */
[----:B----4-:R-:W-:Y:S01]  /*7780*/  HMMA.16816.F32.BF16 R60, R4, R26, R48 ;  /* 0x0000001a043c723c */ /* 0x010fe20000041830 */
[----:B------:R-:W-:-:S07]  /*7790*/  MOV R155, R246 ;  /* 0x000000f6009b7202 */ /* 0x000fce0000000f00 */
[----:B------:R-:W-:Y:S01]  /*77a0*/  HMMA.16816.F32.BF16 R48, R4, R28, R128 ;  /* 0x0000001c0430723c */ /* 0x000fe20000041880 */
[----:B------:R-:W-:Y:S02]  /*77b0*/  MOV R130, R245 ;  /* 0x000000f500827202 */ /* 0x000fe40000000f00 */
[----:B------:R1:W-:Y:S01]  /*77c0*/  MUFU.EX2 R245, R8 ;  /* 0x0000000800f57308 */ /* 0x0003e20000000800 */
[----:B------:R-:W-:Y:S01]  /*77d0*/  MOV R165, R72 ;  /* 0x0000004800a57202 */ /* 0x000fe20000000f00 */
[----:B------:R-:W-:Y:S01]  /*77e0*/  IMAD.MOV.U32 R72, RZ, RZ, R247 ;  /* 0x000000ffff487224 */ /* 0x000fe200078e00f7 */
[----:B------:R-:W-:Y:S01]  /*77f0*/  MOV R147, R248 ;  /* 0x000000f800937202 */ /* 0x000fe20000000f00 */
[----:B-1----:R-:W-:-:S04]  /*7800*/  FFMA.FTZ R8, R169, UR12, -R3 ;  /* 0x0000000ca9087c23 */ /* 0x002fc80008010803 */
[----:B------:R1:W-:Y:S02]  /*7810*/  MUFU.EX2 R246, R8 ;  /* 0x0000000800f67308 */ /* 0x0003e40000000800 */
[----:B-1----:R-:W-:-:S06]  /*7820*/  FFMA.FTZ R8, R167, UR12, -R3 ;  /* 0x0000000ca7087c23 */ /* 0x002fcc0008010803 */
[----:B------:R1:W-:Y:S02]  /*7830*/  MUFU.EX2 R247, R8 ;  /* 0x0000000800f77308 */ /* 0x0003e40000000800 */
[----:B-1----:R-:W-:-:S06]  /*7840*/  FFMA.FTZ R8, R166, UR12, -R3 ;  /* 0x0000000ca6087c23 */ /* 0x002fcc0008010803 */
[----:B------:R1:W-:Y:S01]  /*7850*/  MUFU.EX2 R248, R8 ;  /* 0x0000000800f87308 */ /* 0x0003e20000000800 */
[----:B------:R-:W-:Y:S01]  /*7860*/  MOV R77, R243 ;  /* 0x000000f3004d7202 */ /* 0x000fe20000000f00 */
[----:B-1----:R-:W-:Y:S01]  /*7870*/  FFMA.FTZ R8, R174, UR12, -R0 ;  /* 0x0000000cae087c23 */ /* 0x002fe20008010800 */
[----:B------:R-:W-:-:S05]  /*7880*/  IMAD.MOV.U32 R174, RZ, RZ, R244 ;  /* 0x000000ffffae7224 */ /* 0x000fca00078e00f4 */
[----:B------:R1:W-:Y:S01]  /*7890*/  MUFU.EX2 R244, R8 ;  /* 0x0000000800f47308 */ /* 0x0003e20000000800 */
[----:B------:R-:W-:Y:S01]  /*78a0*/  MOV R78, R144 ;  /* 0x00000090004e7202 */ /* 0x000fe20000000f00 */
[----:B------:R-:W-:Y:S02]  /*78b0*/  IMAD.MOV.U32 R144, RZ, RZ, R241 ;  /* 0x000000ffff907224 */ /* 0x000fe400078e00f1 */
[----:B-1----:R-:W-:Y:S01]  /*78c0*/  FFMA.FTZ R8, R175, UR12, -R2 ;  /* 0x0000000caf087c23 */ /* 0x002fe20008010802 */
[----:B------:R-:W-:-:S03]  /*78d0*/  MOV R175, R242 ;  /* 0x000000f200af7202 */ /* 0x000fc60000000f00 */
[----:B------:R1:W-:Y:S01]  /*78e0*/  MUFU.EX2 R242, R8 ;  /* 0x0000000800f27308 */ /* 0x0003e20000000800 */
[----:B------:R-:W-:Y:S01]  /*78f0*/  IMAD.MOV.U32 R153, RZ, RZ, R145 ;  /* 0x000000ffff997224 */ /* 0x000fe200078e0091 */
[----:B------:R-:W-:Y:S01]  /*7900*/  MOV R145, R240 ;  /* 0x000000f000917202 */ /* 0x000fe20000000f00 */
[----:B-1----:R-:W-:-:S05]  /*7910*/  FFMA.FTZ R8, R172, UR12, -R2 ;  /* 0x0000000cac087c23 */ /* 0x002fca0008010802 */
[----:B------:R1:W-:Y:S01]  /*7920*/  MUFU.EX2 R243, R8 ;  /* 0x0000000800f37308 */ /* 0x0003e20000000800 */
[----:B------:R-:W-:Y:S01]  /*7930*/  HMMA.16816.F32.BF16 R112, R4, R18, R56 ;  /* 0x000000120470723c */ /* 0x000fe20000041838 */
[----:B------:R-:W-:Y:S01]  /*7940*/  MOV R157, R239 ;  /* 0x000000ef009d7202 */ /* 0x000fe20000000f00 */
[----:B-1----:R-:W-:-:S05]  /*7950*/  FFMA.FTZ R8, R171, UR12, -R2 ;  /* 0x0000000cab087c23 */ /* 0x002fca0008010802 */
[----:B------:R1:W-:Y:S01]  /*7960*/  MUFU.EX2 R241, R8 ;  /* 0x0000000800f17308 */ /* 0x0003e20000000800 */
[----:B------:R-:W-:Y:S01]  /*7970*/  HMMA.16816.F32.BF16 R96, R4, R24, R52 ;  /* 0x000000180460723c */ /* 0x000fe20000041834 */
[----:B------:R-:W-:-:S07]  /*7980*/  IMAD.MOV.U32 R158, RZ, RZ, R238 ;  /* 0x000000ffff9e7224 */ /* 0x000fce00078e00ee */
[----:B---3--:R-:W-:Y:S01]  /*7990*/  HMMA.16816.F32.BF16 R56, R4, R20, R68 ;  /* 0x000000140438723c */ /* 0x008fe20000041844 */
[----:B-1----:R-:W-:-:S04]  /*79a0*/  FFMA.FTZ R8, R170, UR12, -R2 ;  /* 0x0000000caa087c23 */ /* 0x002fc80008010802 */
[----:B------:R1:W-:Y:S03]  /*79b0*/  MUFU.EX2 R240, R8 ;  /* 0x0000000800f07308 */ /* 0x0003e60000000800 */
[C---:B------:R-:W-:Y:S08]  /*79c0*/  HMMA.16816.F32.BF16 R52, R4.reuse, R22, R108 ;  /* 0x000000160434723c */ /* 0x040ff0000004186c */
[----:B------:R-:W-:Y:S01]  /*79d0*/  HMMA.16816.F32.BF16 R36, R4, R30, R116 ;  /* 0x0000001e0424723c */ /* 0x000fe20000041874 */
[----:B------:R-:W-:-:S02]  /*79e0*/  F2FP.BF16.F32.PACK_AB R4, R142, R152 ;  /* 0x000000988e04723e */ /* 0x000fc400000010ff */
[----:B------:R-:W-:Y:S01]  /*79f0*/  F2FP.BF16.F32.PACK_AB R5, R250, R140 ;  /* 0x0000008cfa05723e */ /* 0x000fe200000010ff */
[----:B-1----:R-:W-:Y:S01]  /*7a00*/  FFMA.FTZ R8, R186, UR12, -R12 ;  /* 0x0000000cba087c23 */ /* 0x002fe2000801080c */
[----:B------:R-:W-:Y:S02]  /*7a10*/  F2FP.BF16.F32.PACK_AB R6, R165, R130 ;  /* 0x00000082a506723e */ /* 0x000fe400000010ff */
[----:B------:R-:W-:Y:S01]  /*7a20*/  F2FP.BF16.F32.PACK_AB R7, R249, R252 ;  /* 0x000000fcf907723e */ /* 0x000fe200000010ff */
[----:B------:R1:W-:Y:S01]  /*7a30*/  MUFU.EX2 R239, R8 ;  /* 0x0000000800ef7308 */ /* 0x0003e20000000800 */
[----:B------:R-:W-:Y:S02]  /*7a40*/  MOV R172, R155 ;  /* 0x0000009b00ac7202 */ /* 0x000fe40000000f00 */
[----:B------:R-:W-:-:S03]  /*7a50*/  MOV R155, R237 ;  /* 0x000000ed009b7202 */ /* 0x000fc60000000f00 */
[----:B------:R-:W-:Y:S01]  /*7a60*/  HMMA.16816.F32.BF16 R32, R4, R24, R104 ;  /* 0x000000180420723c */ /* 0x000fe20000041868 */
[----:B-1----:R-:W-:-:S07]  /*7a70*/  FFMA.FTZ R8, R183, UR12, -R12 ;  /* 0x0000000cb7087c23 */ /* 0x002fce000801080c */
[C---:B------:R-:W-:Y:S01]  /*7a80*/  HMMA.16816.F32.BF16 R92, R4.reuse, R26, R92 ;  /* 0x0000001a045c723c */ /* 0x040fe2000004185c */
[----:B------:R-:W1:Y:S01]  /*7a90*/  LDSM.16.MT88.4 R24, [R164+0xa000] ;  /* 0x00a00000a418783b */ /* 0x000e620000004200 */
[----:B------:R2:W3:Y:S06]  /*7aa0*/  MUFU.EX2 R238, R8 ;  /* 0x0000000800ee7308 */ /* 0x0004ec0000000800 */
[----:B------:R-:W-:Y:S01]  /*7ab0*/  HMMA.16816.F32.BF16 R68, R4, R22, R80 ;  /* 0x000000160444723c */ /* 0x000fe20000041850 */
[----:B------:R-:W-:-:S07]  /*7ac0*/  IMAD.MOV.U32 R131, RZ, RZ, R233 ;  /* 0x000000ffff837224 */ /* 0x000fce00078e00e9 */
[----:B------:R-:W-:Y:S01]  /*7ad0*/  HMMA.16816.F32.BF16 R44, R4, R16, R120 ;  /* 0x00000010042c723c */ /* 0x000fe20000041878 */
[----:B--2---:R-:W-:-:S07]  /*7ae0*/  FFMA.FTZ R8, R179, UR12, -R12 ;  /* 0x0000000cb3087c23 */ /* 0x004fce000801080c */
[C---:B------:R-:W-:Y:S01]  /*7af0*/  HMMA.16816.F32.BF16 R40, R4.reuse, R18, R40 ;  /* 0x000000120428723c */ /* 0x040fe20000041828 */
[----:B------:R-:W2:Y:S01]  /*7b00*/  LDSM.16.MT88.4 R16, [R207+0xa000] ;  /* 0x00a00000cf10783b */ /* 0x000ea20000004200 */
[----:B------:R4:W-:Y:S06]  /*7b10*/  MUFU.EX2 R237, R8 ;  /* 0x0000000800ed7308 */ /* 0x0009ec0000000800 */
[C---:B------:R-:W-:Y:S01]  /*7b20*/  HMMA.16816.F32.BF16 R84, R4.reuse, R20, R84 ;  /* 0x000000140454723c */ /* 0x040fe20000041854 */
[----:B------:R-:W2:Y:S07]  /*7b30*/  LDSM.16.MT88.4 R20, [R180+0xa000] ;  /* 0x00a00000b414783b */ /* 0x000eae0000004200 */
[----:B------:R-:W-:Y:S01]  /*7b40*/  HMMA.16816.F32.BF16 R88, R4, R28, R88 ;  /* 0x0000001c0458723c */ /* 0x000fe20000041858 */
[----:B----4-:R-:W-:-:S07]  /*7b50*/  FFMA.FTZ R8, R187, UR12, -R0 ;  /* 0x0000000cbb087c23 */ /* 0x010fce0008010800 */
[----:B------:R-:W-:Y:S01]  /*7b60*/  HMMA.16816.F32.BF16 R80, R4, R30, R64 ;  /* 0x0000001e0450723c */ /* 0x000fe20000041840 */
[----:B------:R-:W4:Y:S01]  /*7b70*/  LDSM.16.MT88.4 R28, [R132+0xa000] ;  /* 0x00a00000841c783b */ /* 0x000f220000004200 */
[----:B------:R3:W-:Y:S01]  /*7b80*/  MUFU.EX2 R233, R8 ;  /* 0x0000000800e97308 */ /* 0x0007e20000000800 */
[----:B------:R-:W-:Y:S01]  /*7b90*/  FFMA.FTZ R4, R185, UR12, -R12 ;  /* 0x0000000cb9047c23 */ /* 0x000fe2000801080c */
[----:B------:R-:W-:-:S06]  /*7ba0*/  MOV R183, R236 ;  /* 0x000000ec00b77202 */ /* 0x000fcc0000000f00 */
[----:B------:R1:W2:Y:S01]  /*7bb0*/  MUFU.EX2 R236, R4 ;  /* 0x0000000400ec7308 */ /* 0x0002a20000000800 */
[----:B---3--:R-:W-:Y:S01]  /*7bc0*/  FFMA.FTZ R8, R196, UR12, -R3 ;  /* 0x0000000cc4087c23 */ /* 0x008fe20008010803 */
[----:B------:R-:W-:-:S06]  /*7bd0*/  MOV R196, R135 ;  /* 0x0000008700c47202 */ /* 0x000fcc0000000f00 */
[----:B------:R3:W-:Y:S01]  /*7be0*/  MUFU.EX2 R135, R8 ;  /* 0x0000000800877308 */ /* 0x0007e20000000800 */
[----:B-1----:R-:W-:Y:S01]  /*7bf0*/  FFMA.FTZ R4, R189, UR12, -R0 ;  /* 0x0000000cbd047c23 */ /* 0x002fe20008010800 */
[----:B------:R-:W-:-:S06]  /*7c00*/  IMAD.MOV.U32 R189, RZ, RZ, R234 ;  /* 0x000000ffffbd7224 */ /* 0x000fcc00078e00ea */
[----:B------:R1:W4:Y:S01]  /*7c10*/  MUFU.EX2 R234, R4 ;  /* 0x0000000400ea7308 */ /* 0x0003220000000800 */
[----:B---3--:R-:W-:Y:S01]  /*7c20*/  FFMA.FTZ R8, R192, UR12, -R3 ;  /* 0x0000000cc0087c23 */ /* 0x008fe20008010803 */
[----:B------:R-:W-:Y:S01]  /*7c30*/  MOV R192, R130 ;  /* 0x0000008200c07202 */ /* 0x000fe20000000f00 */
[----:B------:R-:W-:-:S05]  /*7c40*/  IMAD.MOV.U32 R130, RZ, RZ, R232 ;  /* 0x000000ffff827224 */ /* 0x000fca00078e00e8 */
[----:B------:R3:W-:Y:S01]  /*7c50*/  MUFU.EX2 R232, R8 ;  /* 0x0000000800e87308 */ /* 0x0007e20000000800 */
[----:B------:R-:W-:Y:S01]  /*7c60*/  MOV R168, R72 ;  /* 0x0000004800a87202 */ /* 0x000fe20000000f00 */
[----:B-1----:R-:W-:Y:S01]  /*7c70*/  FFMA.FTZ R4, R188, UR12, -R0 ;  /* 0x0000000cbc047c23 */ /* 0x002fe20008010800 */
[----:B------:R-:W-:-:S05]  /*7c80*/  MOV R72, R235 ;  /* 0x000000eb00487202 */ /* 0x000fca0000000f00 */
[----:B------:R1:W4:Y:S01]  /*7c90*/  MUFU.EX2 R235, R4 ;  /* 0x0000000400eb7308 */ /* 0x0003220000000800 */
[----:B---3--:R-:W-:-:S07]  /*7ca0*/  FFMA.FTZ R8, R15, UR12, -R3 ;  /* 0x0000000c0f087c23 */ /* 0x008fce0008010803 */
[----:B------:R3:W-:Y:S01]  /*7cb0*/  MUFU.EX2 R122, R8 ;  /* 0x00000008007a7308 */ /* 0x0007e20000000800 */
[----:B------:R-:W-:Y:S01]  /*7cc0*/  MOV R129, R168 ;  /* 0x000000a800817202 */ /* 0x000fe20000000f00 */
[----:B------:R-:W-:Y:S01]  /*7cd0*/  IMAD.MOV.U32 R168, RZ, RZ, R134 ;  /* 0x000000ffffa87224 */ /* 0x000fe200078e0086 */
[----:B------:R-:W-:Y:S02]  /*7ce0*/  F2FP.BF16.F32.PACK_AB R5, R238, R239 ;  /* 0x000000efee05723e */ /* 0x000fe400000010ff */
[----:B-1----:R-:W-:Y:S02]  /*7cf0*/  F2FP.BF16.F32.PACK_AB R4, R243, R242 ;  /* 0x000000f2f304723e */ /* 0x002fe400000010ff */
[----:B------:R-:W-:Y:S01]  /*7d00*/  F2FP.BF16.F32.PACK_AB R6, R240, R241 ;  /* 0x000000f1f006723e */ /* 0x000fe200000010ff */
[----:B---3--:R-:W-:-:S04]  /*7d10*/  FFMA.FTZ R8, R14, UR12, -R3 ;  /* 0x0000000c0e087c23 */ /* 0x008fc80008010803 */
[----:B------:R1:W-:Y:S01]  /*7d20*/  MUFU.EX2 R123, R8 ;  /* 0x00000008007b7308 */ /* 0x0003e20000000800 */
[----:B--2---:R-:W-:Y:S01]  /*7d30*/  F2FP.BF16.F32.PACK_AB R7, R236, R237 ;  /* 0x000000edec07723e */ /* 0x004fe200000010ff */
[----:B------:R-:W-:Y:S01]  /*7d40*/  IMAD.MOV.U32 R79, RZ, RZ, R157 ;  /* 0x000000ffff4f7224 */ /* 0x000fe200078e009d */
[----:B------:R-:W-:Y:S02]  /*7d50*/  MOV R188, R156 ;  /* 0x0000009c00bc7202 */ /* 0x000fe40000000f00 */
[----:B------:R-:W-:Y:S01]  /*7d60*/  MOV R154, R158 ;  /* 0x0000009e009a7202 */ /* 0x000fe20000000f00 */
[----:B-1----:R-:W-:-:S04]  /*7d70*/  FFMA.FTZ R8, R199, UR12, -R0 ;  /* 0x0000000cc7087c23 */ /* 0x002fc80008010800 */
[----:B------:R1:W-:Y:S01]  /*7d80*/  MUFU.EX2 R134, R8 ;  /* 0x0000000800867308 */ /* 0x0003e20000000800 */
[----:B------:R-:W-:Y:S01]  /*7d90*/  MOV R199, R131 ;  /* 0x0000008300c77202 */ /* 0x000fe20000000f00 */
[----:B------:R-:W-:Y:S01]  /*7da0*/  HMMA.16816.F32.BF16 R156, R4, R24, R96 ;  /* 0x00000018049c723c */ /* 0x000fe20000041860 */
[----:B-1----:R-:W-:-:S05]  /*7db0*/  FFMA.FTZ R8, R201, UR12, -R2 ;  /* 0x0000000cc9087c23 */ /* 0x002fca0008010802 */
[----:B------:R1:W-:Y:S02]  /*7dc0*/  MUFU.EX2 R131, R8 ;  /* 0x0000000800837308 */ /* 0x0003e40000000800 */
[C---:B------:R-:W-:Y:S08]  /*7dd0*/  HMMA.16816.F32.BF16 R124, R4.reuse, R16, R124 ;  /* 0x00000010047c723c */ /* 0x040ff0000004187c */
[----:B------:R-:W-:Y:S01]  /*7de0*/  HMMA.16816.F32.BF16 R112, R4, R18, R112 ;  /* 0x000000120470723c */ /* 0x000fe20000041870 */
[----:B-1----:R-:W-:Y:S01]  /*7df0*/  FFMA.FTZ R8, R197, UR12, -R2 ;  /* 0x0000000cc5087c23 */ /* 0x002fe20008010802 */
[----:B------:R-:W-:-:S06]  /*7e00*/  MOV R197, R79 ;  /* 0x0000004f00c57202 */ /* 0x000fcc0000000f00 */
[C---:B------:R-:W-:Y:S01]  /*7e10*/  HMMA.16816.F32.BF16 R160, R4.reuse, R26, R60 ;  /* 0x0000001a04a0723c */ /* 0x040fe2000004183c */
[----:B------:R-:W-:Y:S02]  /*7e20*/  MOV R79, R133 ;  /* 0x00000085004f7202 */ /* 0x000fe40000000f00 */
[----:B------:R1:W-:Y:S05]  /*7e30*/  MUFU.EX2 R133, R8 ;  /* 0x0000000800857308 */ /* 0x0003ea0000000800 */
[C---:B------:R-:W-:Y:S08]  /*7e40*/  HMMA.16816.F32.BF16 R108, R4.reuse, R20, R56 ;  /* 0x00000014046c723c */ /* 0x040ff00000041838 */
[----:B------:R-:W-:Y:S01]  /*7e50*/  HMMA.16816.F32.BF16 R104, R4, R22, R52 ;  /* 0x000000160468723c */ /* 0x000fe20000041834 */
[----:B-1----:R-:W-:-:S07]  /*7e60*/  FFMA.FTZ R8, R184, UR12, -R2 ;  /* 0x0000000cb8087c23 */ /* 0x002fce0008010802 */
[C---:B----4-:R-:W-:Y:S01]  /*7e70*/  HMMA.16816.F32.BF16 R96, R4.reuse, R28, R48 ;  /* 0x0000001c0460723c */ /* 0x050fe20000041830 */
[----:B------:R1:W-:Y:S07]  /*7e80*/  MUFU.EX2 R121, R8 ;  /* 0x0000000800797308 */ /* 0x0003ee0000000800 */
[----:B------:R-:W-:Y:S01]  /*7e90*/  HMMA.16816.F32.BF16 R64, R4, R30, R36 ;  /* 0x0000001e0440723c */ /* 0x000fe20000041824 */
[----:B------:R-:W-:Y:S02]  /*7ea0*/  F2FP.BF16.F32.PACK_AB R4, R246, R245 ;  /* 0x000000f5f604723e */ /* 0x000fe400000010ff */
[----:B------:R-:W-:-:S02]  /*7eb0*/  F2FP.BF16.F32.PACK_AB R5, R234, R244 ;  /* 0x000000f4ea05723e */ /* 0x000fc400000010ff */
[----:B------:R-:W-:Y:S02]  /*7ec0*/  F2FP.BF16.F32.PACK_AB R6, R248, R247 ;  /* 0x000000f7f806723e */ /* 0x000fe400000010ff */
[----:B------:R-:W-:Y:S01]  /*7ed0*/  F2FP.BF16.F32.PACK_AB R7, R233, R235 ;  /* 0x000000ebe907723e */ /* 0x000fe200000010ff */
[----:B-1----:R-:W-:-:S06]  /*7ee0*/  FFMA.FTZ R8, R182, UR12, -R2 ;  /* 0x0000000cb6087c23 */ /* 0x002fcc0008010802 */
[----:B------:R-:W-:Y:S01]  /*7ef0*/  HMMA.16816.F32.BF16 R60, R4, R16, R44 ;  /* 0x00000010043c723c */ /* 0x000fe2000004182c */
[----:B------:R1:W-:Y:S01]  /*7f00*/  MUFU.EX2 R120, R8 ;  /* 0x0000000800787308 */ /* 0x0003e20000000800 */
[----:B------:R-:W-:-:S06]  /*7f10*/  IMAD.MOV.U32 R182, RZ, RZ, R130 ;  /* 0x000000ffffb67224 */ /* 0x000fcc00078e0082 */
[C---:B------:R-:W-:Y:S08]  /*7f20*/  HMMA.16816.F32.BF16 R48, R4.reuse, R24, R32 ;  /* 0x000000180430723c */ /* 0x040ff00000041820 */
[----:B------:R-:W-:Y:S01]  /*7f30*/  HMMA.16816.F32.BF16 R44, R4, R26, R92 ;  /* 0x0000001a042c723c */ /* 0x000fe2000004185c */
[----:B------:R-:W2:Y:S01]  /*7f40*/  LDSM.16.MT88.4 R24, [R207+0xa800] ;  /* 0x00a80000cf18783b */ /* 0x000ea20000004200 */
[----:B-1----:R-:W-:-:S06]  /*7f50*/  FFMA.FTZ R8, R205, UR12, -R12 ;  /* 0x0000000ccd087c23 */ /* 0x002fcc000801080c */
[C---:B------:R-:W-:Y:S01]  /*7f60*/  HMMA.16816.F32.BF16 R56, R4.reuse, R18, R40 ;  /* 0x000000120438723c */ /* 0x040fe20000041828 */
[----:B------:R-:W-:Y:S01]  /*7f70*/  LDSM.16.MT88.4 R16, [R180+0xa800] ;  /* 0x00a80000b410783b */ /* 0x000fe20000004200 */
[----:B------:R1:W-:Y:S06]  /*7f80*/  MUFU.EX2 R130, R8 ;  /* 0x0000000800827308 */ /* 0x0003ec0000000800 */
[C---:B------:R-:W-:Y:S08]  /*7f90*/  HMMA.16816.F32.BF16 R40, R4.reuse, R20, R84 ;  /* 0x000000140428723c */ /* 0x040ff00000041854 */
[----:B------:R-:W-:Y:S01]  /*7fa0*/  HMMA.16816.F32.BF16 R36, R4, R22, R68 ;  /* 0x000000160424723c */ /* 0x000fe20000041844 */
[----:B------:R-:W3:Y:S01]  /*7fb0*/  LDSM.16.MT88.4 R20, [R164+0xa800] ;  /* 0x00a80000a414783b */ /* 0x000ee20000004200 */
[----:B-1----:R-:W-:-:S06]  /*7fc0*/  FFMA.FTZ R8, R202, UR12, -R12 ;  /* 0x0000000cca087c23 */ /* 0x002fcc000801080c */
[----:B------:R-:W-:Y:S01]  /*7fd0*/  HMMA.16816.F32.BF16 R32, R4, R28, R88 ;  /* 0x0000001c0420723c */ /* 0x000fe20000041858 */
[----:B------:R-:W-:-:S07]  /*7fe0*/  MOV R202, R129 ;  /* 0x0000008100ca7202 */ /* 0x000fce0000000f00 */
[----:B------:R-:W-:Y:S01]  /*7ff0*/  HMMA.16816.F32.BF16 R52, R4, R30, R80 ;  /* 0x0000001e0434723c */ /* 0x000fe20000041850 */
[----:B------:R-:W1:Y:S01]  /*8000*/  LDSM.16.MT88.4 R28, [R132+0xa800] ;  /* 0x00a80000841c783b */ /* 0x000e620000004200 */
[----:B------:R4:W2:Y:S01]  /*8010*/  MUFU.EX2 R129, R8 ;  /* 0x0000000800817308 */ /* 0x0008a20000000800 */
[----:B------:R-:W-:-:S07]  /*8020*/  FFMA.FTZ R4, R191, UR12, -R12 ;  /* 0x0000000cbf047c23 */ /* 0x000fce000801080c */
[----:B------:R2:W-:Y:S01]  /*8030*/  MUFU.EX2 R118, R4 ;  /* 0x0000000400767308 */ /* 0x0005e20000000800 */
[----:B----4-:R-:W-:-:S07]  /*8040*/  FFMA.FTZ R8, R190, UR12, -R12 ;  /* 0x0000000cbe087c23 */ /* 0x010fce000801080c */
[----:B------:R4:W3:Y:S01]  /*8050*/  MUFU.EX2 R119, R8 ;  /* 0x0000000800777308 */ /* 0x0008e20000000800 */
[----:B--2---:R-:W-:-:S07]  /*8060*/  FFMA.FTZ R4, R213, UR12, -R0 ;  /* 0x0000000cd5047c23 */ /* 0x004fce0008010800 */
[----:B------:R2:W1:Y:S01]  /*8070*/  MUFU.EX2 R128, R4 ;  /* 0x0000000400807308 */ /* 0x0004620000000800 */
[----:B----4-:R-:W-:-:S07]  /*8080*/  FFMA.FTZ R8, R195, UR12, -R0 ;  /* 0x0000000cc3087c23 */ /* 0x010fce0008010800 */
[----:B------:R4:W-:Y:S01]  /*8090*/  MUFU.EX2 R116, R8 ;  /* 0x0000000800747308 */ /* 0x0009e20000000800 */
[----:B--2---:R-:W-:-:S07]  /*80a0*/  FFMA.FTZ R4, R198, UR12, -R0 ;  /* 0x0000000cc6047c23 */ /* 0x004fce0008010800 */
[----:B------:R2:W1:Y:S01]  /*80b0*/  MUFU.EX2 R117, R4 ;  /* 0x0000000400757308 */ /* 0x0004620000000800 */
[----:B------:R-:W-:Y:S02]  /*80c0*/  F2FP.BF16.F32.PACK_AB R5, R129, R130 ;  /* 0x000000828105723e */ /* 0x000fe400000010ff */
[----:B------:R-:W-:Y:S02]  /*80d0*/  F2FP.BF16.F32.PACK_AB R6, R120, R121 ;  /* 0x000000797806723e */ /* 0x000fe400000010ff */
[----:B---3--:R-:W-:Y:S01]  /*80e0*/  F2FP.BF16.F32.PACK_AB R7, R118, R119 ;  /* 0x000000777607723e */ /* 0x008fe200000010ff */
[----:B------:R-:W-:Y:S01]  /*80f0*/  IMAD.MOV.U32 R205, RZ, RZ, R138 ;  /* 0x000000ffffcd7224 */ /* 0x000fe200078e008a */
[----:B------:R-:W-:Y:S02]  /*8100*/  MOV R201, R139 ;  /* 0x0000008b00c97202 */ /* 0x000fe40000000f00 */
[----:B------:R-:W-:Y:S01]  /*8110*/  MOV R198, R136 ;  /* 0x0000008800c67202 */ /* 0x000fe20000000f00 */
[----:B----4-:R-:W-:Y:S01]  /*8120*/  FFMA.FTZ R8, R206, UR12, -R2 ;  /* 0x0000000cce087c23 */ /* 0x010fe20008010802 */
[----:B------:R-:W-:-:S02]  /*8130*/  MOV R195, R137 ;  /* 0x0000008900c37202 */ /* 0x000fc40000000f00 */
[----:B--2---:R-:W-:Y:S01]  /*8140*/  F2FP.BF16.F32.PACK_AB R4, R133, R131 ;  /* 0x000000838504723e */ /* 0x004fe200000010ff */
[----:B------:R-:W-:Y:S01]  /*8150*/  IMAD.MOV.U32 R173, RZ, RZ, R146 ;  /* 0x000000ffffad7224 */ /* 0x000fe200078e0092 */
[----:B------:R-:W-:Y:S02]  /*8160*/  MOV R213, R154 ;  /* 0x0000009a00d57202 */ /* 0x000fe40000000f00 */
[----:B------:R-:W-:Y:S02]  /*8170*/  MOV R154, R147 ;  /* 0x00000093009a7202 */ /* 0x000fe40000000f00 */
[----:B------:R-:W-:Y:S01]  /*8180*/  MOV R89, R145 ;  /* 0x0000009100597202 */ /* 0x000fe20000000f00 */
[----:B------:R-:W-:Y:S01]  /*8190*/  HMMA.16816.F32.BF16 R136, R4, R24, R124 ;  /* 0x000000180488723c */ /* 0x000fe2000004187c */
[----:B------:R-:W-:-:S07]  /*81a0*/  MOV R125, R144 ;  /* 0x00000090007d7202 */ /* 0x000fce0000000f00 */
[----:B------:R-:W-:Y:S01]  /*81b0*/  HMMA.16816.F32.BF16 R144, R4, R26, R112 ;  /* 0x0000001a0490723c */ /* 0x000fe20000041870 */
[----:B------:R2:W-:Y:S01]  /*81c0*/  MUFU.EX2 R112, R8 ;  /* 0x0000000800707308 */ /* 0x0005e20000000800 */
[----:B------:R-:W-:-:S06]  /*81d0*/  IMAD.MOV.U32 R124, RZ, RZ, R72 ;  /* 0x000000ffff7c7224 */ /* 0x000fcc00078e0048 */
[----:B------:R-:W-:Y:S01]  /*81e0*/  HMMA.16816.F32.BF16 R156, R4, R20, R156 ;  /* 0x00000014049c723c */ /* 0x000fe2000004189c */
[----:B------:R-:W-:-:S07]  /*81f0*/  MOV R126, R78 ;  /* 0x0000004e007e7202 */ /* 0x000fce0000000f00 */
[----:B------:R-:W-:Y:S01]  /*8200*/  HMMA.16816.F32.BF16 R160, R4, R22, R160 ;  /* 0x0000001604a0723c */ /* 0x000fe200000418a0 */
[----:B--2---:R-:W-:-:S07]  /*8210*/  FFMA.FTZ R8, R204, UR12, -R2 ;  /* 0x0000000ccc087c23 */ /* 0x004fce0008010802 */
[C---:B------:R-:W-:Y:S01]  /*8220*/  HMMA.16816.F32.BF16 R108, R4.reuse, R16, R108 ;  /* 0x00000010046c723c */ /* 0x040fe2000004186c */
[----:B------:R2:W3:Y:S07]  /*8230*/  MUFU.EX2 R113, R8 ;  /* 0x0000000800717308 */ /* 0x0004ee0000000800 */
[----:B------:R-:W-:Y:S01]  /*8240*/  HMMA.16816.F32.BF16 R104, R4, R18, R104 ;  /* 0x000000120468723c */ /* 0x000fe20000041868 */
[----:B------:R-:W-:-:S07]  /*8250*/  MOV R114, R11 ;  /* 0x0000000b00727202 */ /* 0x000fce0000000f00 */
[----:B-1----:R-:W-:Y:S01]  /*8260*/  HMMA.16816.F32.BF16 R96, R4, R28, R96 ;  /* 0x0000001c0460723c */ /* 0x002fe20000041860 */
[----:B--2---:R-:W-:-:S07]  /*8270*/  FFMA.FTZ R8, R203, UR12, -R2 ;  /* 0x0000000ccb087c23 */ /* 0x004fce0008010802 */
[----:B------:R-:W-:Y:S01]  /*8280*/  HMMA.16816.F32.BF16 R64, R4, R30, R64 ;  /* 0x0000001e0440723c */ /* 0x000fe20000041840 */
[----:B------:R-:W-:Y:S02]  /*8290*/  F2FP.BF16.F32.PACK_AB R4, R232, R135 ;  /* 0x00000087e804723e */ /* 0x000fe400000010ff */
[----:B------:R-:W-:Y:S02]  /*82a0*/  F2FP.BF16.F32.PACK_AB R5, R128, R134 ;  /* 0x000000868005723e */ /* 0x000fe400000010ff */
[----:B------:R-:W-:Y:S02]  /*82b0*/  F2FP.BF16.F32.PACK_AB R6, R123, R122 ;  /* 0x0000007a7b06723e */ /* 0x000fe400000010ff */
[----:B------:R-:W-:Y:S01]  /*82c0*/  F2FP.BF16.F32.PACK_AB R7, R116, R117 ;  /* 0x000000757407723e */ /* 0x000fe200000010ff */
[----:B------:R-:W-:Y:S01]  /*82d0*/  FFMA.FTZ R15, R227, UR12, -R0 ;  /* 0x0000000ce30f7c23 */ /* 0x000fe20008010800 */
[----:B------:R-:W-:Y:S01]  /*82e0*/  IMAD.MOV.U32 R127, RZ, RZ, R77 ;  /* 0x000000ffff7f7224 */ /* 0x000fe200078e004d */
[----:B------:R1:W-:Y:S01]  /*82f0*/  MUFU.EX2 R95, R8 ;  /* 0x00000008005f7308 */ /* 0x0003e20000000800 */
[----:B------:R-:W-:-:S02]  /*8300*/  IMAD.MOV.U32 R115, RZ, RZ, R10 ;  /* 0x000000ffff737224 */ /* 0x000fc400078e000a */
[----:B------:R-:W-:Y:S01]  /*8310*/  FFMA.FTZ R14, R226, UR12, -R0 ;  /* 0x0000000ce20e7c23 */ /* 0x000fe20008010800 */
[C---:B------:R-:W-:Y:S01]  /*8320*/  HMMA.16816.F32.BF16 R68, R4.reuse, R24, R60 ;  /* 0x000000180444723c */ /* 0x040fe2000004183c */
[----:B------:R-:W-:Y:S02]  /*8330*/  MOV R203, R124 ;  /* 0x0000007c00cb7202 */ /* 0x000fe40000000f00 */
[----:B------:R-:W-:Y:S01]  /*8340*/  MOV R204, R126 ;  /* 0x0000007e00cc7202 */ /* 0x000fe20000000f00 */
[----:B------:R2:W-:Y:S04]  /*8350*/  MUFU.EX2 R78, R15 ;  /* 0x0000000f004e7308 */ /* 0x0005e80000000800 */
[----:B------:R-:W-:Y:S01]  /*8360*/  HMMA.16816.F32.BF16 R60, R4, R26, R56 ;  /* 0x0000001a043c723c */ /* 0x000fe20000041838 */
[----:B------:R-:W-:Y:S01]  /*8370*/  MOV R206, R127 ;  /* 0x0000007f00ce7202 */ /* 0x000fe20000000f00 */
[----:B-1----:R-:W-:Y:S01]  /*8380*/  FFMA.FTZ R8, R193, UR12, -R2 ;  /* 0x0000000cc1087c23 */ /* 0x002fe20008010802 */
[----:B------:R-:W-:Y:S01]  /*8390*/  IMAD.MOV.U32 R193, RZ, RZ, R125 ;  /* 0x000000ffffc17224 */ /* 0x000fe200078e007d */
[----:B------:R-:W-:-:S04]  /*83a0*/  MOV R124, R202 ;  /* 0x000000ca007c7202 */ /* 0x000fc80000000f00 */
[----:B------:R-:W-:Y:S01]  /*83b0*/  HMMA.16816.F32.BF16 R56, R4, R20, R48 ;  /* 0x000000140438723c */ /* 0x000fe20000041830 */
[----:B--2---:R-:W-:Y:S01]  /*83c0*/  FADD.FTZ R15, R115, R114 ;  /* 0x00000072730f7221 */ /* 0x004fe20000010000 */
[----:B------:R-:W-:Y:S01]  /*83d0*/  IMAD.MOV.U32 R114, RZ, RZ, R195 ;  /* 0x000000ffff727224 */ /* 0x000fe200078e00c3 */
[----:B------:R-:W-:-:S05]  /*83e0*/  MOV R166, R13 ;  /* 0x0000000d00a67202 */ /* 0x000fca0000000f00 */
[C---:B------:R-:W-:Y:S01]  /*83f0*/  HMMA.16816.F32.BF16 R48, R4.reuse, R16, R40 ;  /* 0x000000100430723c */ /* 0x040fe20000041828 */
[----:B------:R-:W-:Y:S01]  /*8400*/  MOV R115, R198 ;  /* 0x000000c600737202 */ /* 0x000fe20000000f00 */
[----:B------:R-:W-:Y:S01]  /*8410*/  IMAD.MOV.U32 R126, RZ, RZ, R197 ;  /* 0x000000ffff7e7224 */ /* 0x000fe200078e00c5 */
[----:B------:R-:W-:Y:S01]  /*8420*/  MOV R125, R182 ;  /* 0x000000b6007d7202 */ /* 0x000fe20000000f00 */
[----:B------:R-:W1:Y:S04]  /*8430*/  LDSM.16.MT88.4 R24, [R207+0xb000] ;  /* 0x00b00000cf18783b */ /* 0x000e680000004200 */
[----:B------:R-:W-:Y:S01]  /*8440*/  HMMA.16816.F32.BF16 R40, R4, R18, R36 ;  /* 0x000000120428723c */ /* 0x000fe20000041824 */
[----:B------:R-:W-:Y:S01]  /*8450*/  MOV R198, R199 ;  /* 0x000000c700c67202 */ /* 0x000fe20000000f00 */
[----:B------:R-:W-:Y:S01]  /*8460*/  IMAD.MOV.U32 R182, RZ, RZ, R196 ;  /* 0x000000ffffb67224 */ /* 0x000fe200078e00c4 */
[----:B------:R-:W-:-:S02]  /*8470*/  MOV R202, R192 ;  /* 0x000000c000ca7202 */ /* 0x000fc40000000f00 */
[----:B------:R-:W-:Y:S01]  /*8480*/  MOV R167, R9 ;  /* 0x0000000900a77202 */ /* 0x000fe20000000f00 */
[----:B------:R-:W-:Y:S01]  /*8490*/  MUFU.EX2 R94, R8 ;  /* 0x00000008005e7308 */ /* 0x000fe20000000800 */
[----:B------:R-:W-:Y:S01]  /*84a0*/  MOV R197, R188 ;  /* 0x000000bc00c57202 */ /* 0x000fe20000000f00 */
[----:B------:R-:W-:Y:S01]  /*84b0*/  HMMA.16816.F32.BF16 R36, R4, R30, R52 ;  /* 0x0000001e0424723c */ /* 0x000fe20000041834 */
[----:B------:R-:W-:Y:S05]  /*84c0*/  LDSM.16.MT88.4 R16, [R180+0xb000] ;  /* 0x00b00000b410783b */ /* 0x000fea0000004200 */
[----:B------:R2:W-:Y:S01]  /*84d0*/  MUFU.EX2 R55, R14 ;  /* 0x0000000e00377308 */ /* 0x0005e20000000800 */
[----:B------:R-:W-:Y:S01]  /*84e0*/  MOV R199, R189 ;  /* 0x000000bd00c77202 */ /* 0x000fe20000000f00 */
[----:B------:R-:W-:Y:S01]  /*84f0*/  IMAD.MOV.U32 R192, RZ, RZ, R183 ;  /* 0x000000ffffc07224 */ /* 0x000fe200078e00b7 */
[----:B------:R-:W-:Y:S01]  /*8500*/  MOV R196, R172 ;  /* 0x000000ac00c47202 */ /* 0x000fe20000000f00 */
[----:B------:R-:W-:Y:S01]  /*8510*/  IMAD.MOV.U32 R172, RZ, RZ, R174 ;  /* 0x000000ffffac7224 */ /* 0x000fe200078e00ae */
[----:B------:R-:W-:Y:S01]  /*8520*/  MOV R183, R175 ;  /* 0x000000af00b77202 */ /* 0x000fe20000000f00 */
[----:B--2---:R-:W-:Y:S01]  /*8530*/  FADD.FTZ R14, R203, R193 ;  /* 0x000000c1cb0e7221 */ /* 0x004fe20000010000 */
[----:B------:R-:W-:Y:S01]  /*8540*/  IMAD.MOV.U32 R203, RZ, RZ, R204 ;  /* 0x000000ffffcb7224 */ /* 0x000fe200078e00cc */
[----:B------:R-:W-:-:S02]  /*8550*/  MOV R204, R206 ;  /* 0x000000ce00cc7202 */ /* 0x000fc40000000f00 */
[----:B------:R-:W-:Y:S01]  /*8560*/  MOV R206, R114 ;  /* 0x0000007200ce7202 */ /* 0x000fe20000000f00 */
[----:B------:R-:W-:Y:S01]  /*8570*/  IMAD.MOV.U32 R114, RZ, RZ, R115 ;  /* 0x000000ffff727224 */ /* 0x000fe200078e0073 */
[----:B------:R-:W-:Y:S02]  /*8580*/  MOV R115, R124 ;  /* 0x0000007c00737202 */ /* 0x000fe40000000f00 */
[----:B------:R-:W-:Y:S01]  /*8590*/  MOV R124, R125 ;  /* 0x0000007d007c7202 */ /* 0x000fe20000000f00 */
[----:B------:R-:W-:Y:S01]  /*85a0*/  IMAD.MOV.U32 R125, RZ, RZ, R126 ;  /* 0x000000ffff7d7224 */ /* 0x000fe200078e007e */
[----:B------:R-:W-:Y:S02]  /*85b0*/  MOV R126, R198 ;  /* 0x000000c6007e7202 */ /* 0x000fe40000000f00 */
[----:B------:R-:W-:Y:S01]  /*85c0*/  MOV R198, R202 ;  /* 0x000000ca00c67202 */ /* 0x000fe20000000f00 */
[----:B------:R-:W-:Y:S01]  /*85d0*/  IMAD.MOV.U32 R202, RZ, RZ, R182 ;  /* 0x000000ffffca7224 */ /* 0x000fe200078e00b6 */
[----:B------:R-:W-:-:S02]  /*85e0*/  MOV R182, R197 ;  /* 0x000000c500b67202 */ /* 0x000fc40000000f00 */
[----:B------:R-:W-:Y:S01]  /*85f0*/  MOV R197, R199 ;  /* 0x000000c700c57202 */ /* 0x000fe20000000f00 */
[----:B------:R-:W-:Y:S01]  /*8600*/  IMAD.MOV.U32 R199, RZ, RZ, R192 ;  /* 0x000000ffffc77224 */ /* 0x000fe200078e00c0 */
[----:B------:R-:W-:Y:S02]  /*8610*/  MOV R175, R75 ;  /* 0x0000004b00af7202 */ /* 0x000fe40000000f00 */
[----:B------:R-:W-:Y:S01]  /*8620*/  MOV R174, R100 ;  /* 0x0000006400ae7202 */ /* 0x000fe20000000f00 */
[----:B------:R-:W2:Y:S01]  /*8630*/  LDL.LU R75, [R1+0x114] ;  /* 0x00011400014b7983 */ /* 0x000ea20000300800 */
[----:B------:R-:W-:Y:S02]  /*8640*/  MOV R192, R196 ;  /* 0x000000c400c07202 */ /* 0x000fe40000000f00 */
[----:B------:R-:W-:Y:S01]  /*8650*/  MOV R196, R183 ;  /* 0x000000b700c47202 */ /* 0x000fe20000000f00 */
[----:B------:R-:W-:Y:S01]  /*8660*/  IMAD.MOV.U32 R183, RZ, RZ, R172 ;  /* 0x000000ffffb77224 */ /* 0x000fe200078e00ac */
[----:B------:R-:W-:Y:S01]  /*8670*/  MOV R172, R175 ;  /* 0x000000af00ac7202 */ /* 0x000fe20000000f00 */
[----:B------:R-:W4:Y:S01]  /*8680*/  LDL.LU R100, [R1+0x110] ;  /* 0x0001100001647983 */ /* 0x000f220000300800 */
[----:B------:R-:W-:-:S02]  /*8690*/  MOV R175, R174 ;  /* 0x000000ae00af7202 */ /* 0x000fc40000000f00 */
[----:B------:R-:W-:Y:S01]  /*86a0*/  MOV R174, R166 ;  /* 0x000000a600ae7202 */ /* 0x000fe20000000f00 */
[----:B------:R-:W-:Y:S02]  /*86b0*/  IMAD.MOV.U32 R166, RZ, RZ, R167 ;  /* 0x000000ffffa67224 */ /* 0x000fe400078e00a7 */
[--C-:B------:R-:W-:Y:S01]  /*86c0*/  FFMA.FTZ R8, R219, UR12, -R12.reuse ;  /* 0x0000000cdb087c23 */ /* 0x100fe2000801080c */
[----:B------:R-:W4:Y:S04]  /*86d0*/  LDL.LU R167, [R1+0x7c] ;  /* 0x00007c0001a77983 */ /* 0x000f280000300800 */
[----:B------:R-:W4:Y:S04]  /*86e0*/  LDL.LU R219, [R1+0x48] ;  /* 0x0000480001db7983 */ /* 0x000f280000300800 */
[----:B------:R-:W4:Y:S01]  /*86f0*/  LDL.LU R193, [R1+0x50] ;  /* 0x0000500001c17983 */ /* 0x000f220000300800 */
[----:B------:R3:W-:Y:S01]  /*8700*/  MUFU.EX2 R93, R8 ;  /* 0x00000008005d7308 */ /* 0x0007e20000000800 */
[----:B------:R-:W-:Y:S02]  /*8710*/  HMMA.16816.F32.BF16 R44, R4, R22, R44 ;  /* 0x00000016042c723c */ /* 0x000fe4000004182c */
[----:B------:R-:W1:Y:S01]  /*8720*/  LDSM.16.MT88.4 R20, [R164+0xb000] ;  /* 0x00b00000a414783b */ /* 0x000e620000004200 */
[----:B---3--:R-:W-:-:S04]  /*8730*/  FFMA.FTZ R8, R215, UR12, -R12 ;  /* 0x0000000cd7087c23 */ /* 0x008fc8000801080c */
[----:B------:R3:W1:Y:S02]  /*8740*/  MUFU.EX2 R92, R8 ;  /* 0x00000008005c7308 */ /* 0x0006640000000800 */
[----:B---3--:R-:W-:-:S06]  /*8750*/  FFMA.FTZ R8, R220, UR12, -R12 ;  /* 0x0000000cdc087c23 */ /* 0x008fcc000801080c */
[----:B------:R3:W-:Y:S02]  /*8760*/  MUFU.EX2 R90, R8 ;  /* 0x00000008005a7308 */ /* 0x0007e40000000800 */
[----:B---3--:R-:W-:-:S06]  /*8770*/  FFMA.FTZ R8, R194, UR12, -R12 ;  /* 0x0000000cc2087c23 */ /* 0x008fcc000801080c */
[----:B------:R3:W1:Y:S02]  /*8780*/  MUFU.EX2 R91, R8 ;  /* 0x00000008005b7308 */ /* 0x0006640000000800 */
[----:B---3--:R-:W3:Y:S01]  /*8790*/  LDSM.16.MT88.4 R8, [R132+0xb000] ;  /* 0x00b000008408783b */ /* 0x008ee20000004200 */
[----:B------:R-:W-:Y:S01]  /*87a0*/  HMMA.16816.F32.BF16 R184, R4, R28, R32 ;  /* 0x0000001c04b8723c */ /* 0x000fe20000041820 */
[--C-:B------:R-:W-:Y:S01]  /*87b0*/  FFMA.FTZ R28, R224, UR12, -R3.reuse ;  /* 0x0000000ce01c7c23 */ /* 0x100fe20008010803 */
[--C-:B------:R-:W-:Y:S01]  /*87c0*/  FFMA.FTZ R32, R223, UR12, -R3.reuse ;  /* 0x0000000cdf207c23 */ /* 0x100fe20008010803 */
[--C-:B------:R-:W-:Y:S01]  /*87d0*/  FFMA.FTZ R34, R218, UR12, -R3.reuse ;  /* 0x0000000cda227c23 */ /* 0x100fe20008010803 */
[--C-:B------:R-:W-:Y:S01]  /*87e0*/  FFMA.FTZ R33, R217, UR12, -R3.reuse ;  /* 0x0000000cd9217c23 */ /* 0x100fe20008010803 */
[--C-:B------:R-:W-:Y:S01]  /*87f0*/  FFMA.FTZ R72, R216, UR12, -R3.reuse ;  /* 0x0000000cd8487c23 */ /* 0x100fe20008010803 */
[--C-:B------:R-:W-:Y:S01]  /*8800*/  FFMA.FTZ R77, R222, UR12, -R3.reuse ;  /* 0x0000000cde4d7c23 */ /* 0x100fe20008010803 */
[--C-:B------:R-:W-:Y:S01]  /*8810*/  FFMA.FTZ R80, R221, UR12, -R3.reuse ;  /* 0x0000000cdd507c23 */ /* 0x100fe20008010803 */
[----:B------:R-:W-:Y:S01]  /*8820*/  FFMA.FTZ R82, R231, UR12, -R3 ;  /* 0x0000000ce7527c23 */ /* 0x000fe20008010803 */
[--C-:B------:R-:W-:Y:S01]  /*8830*/  FFMA.FTZ R13, R225, UR12, -R0.reuse ;  /* 0x0000000ce10d7c23 */ /* 0x100fe20008010800 */
[----:B------:R-:W-:Y:S01]  /*8840*/  FFMA.FTZ R3, R181, UR12, -R0 ;  /* 0x0000000cb5037c23 */ /* 0x000fe20008010800 */
[----:B------:R1:W-:Y:S08]  /*8850*/  MUFU.EX2 R85, R28 ;  /* 0x0000001c00557308 */ /* 0x0003f00000000800 */
[----:B------:R-:W3:Y:S08]  /*8860*/  MUFU.EX2 R86, R32 ;  /* 0x0000002000567308 */ /* 0x000ef00000000800 */
[----:B------:R-:W-:Y:S08]  /*8870*/  MUFU.EX2 R84, R34 ;  /* 0x0000002200547308 */ /* 0x000ff00000000800 */
[----:B------:R-:W3:Y:S08]  /*8880*/  MUFU.EX2 R83, R33 ;  /* 0x0000002100537308 */ /* 0x000ef00000000800 */
[----:B------:R3:W-:Y:S08]  /*8890*/  MUFU.EX2 R54, R13 ;  /* 0x0000000d00367308 */ /* 0x0007f00000000800 */
[----:B------:R3:W3:Y:S01]  /*88a0*/  MUFU.EX2 R53, R3 ;  /* 0x0000000300357308 */ /* 0x0006e20000000800 */
[----:B------:R-:W-:Y:S01]  /*88b0*/  F2FP.BF16.F32.PACK_AB R4, R113, R112 ;  /* 0x000000707104723e */ /* 0x000fe200000010ff */
[----:B------:R-:W-:Y:S01]  /*88c0*/  IMAD.MOV.U32 R191, RZ, RZ, R79 ;  /* 0x000000ffffbf7224 */ /* 0x000fe200078e004f */
[----:B-1----:R-:W-:-:S02]  /*88d0*/  F2FP.BF16.F32.PACK_AB R5, R92, R93 ;  /* 0x0000005d5c05723e */ /* 0x002fc400000010ff */
[----:B------:R-:W-:Y:S02]  /*88e0*/  F2FP.BF16.F32.PACK_AB R6, R94, R95 ;  /* 0x0000005f5e06723e */ /* 0x000fe400000010ff */
[----:B------:R-:W-:Y:S01]  /*88f0*/  F2FP.BF16.F32.PACK_AB R7, R91, R90 ;  /* 0x0000005a5b07723e */ /* 0x000fe200000010ff */
[----:B------:R-:W-:Y:S01]  /*8900*/  FFMA.FTZ R29, R210, UR12, -R2 ;  /* 0x0000000cd21d7c23 */ /* 0x000fe20008010802 */
[----:B------:R-:W-:Y:S01]  /*8910*/  MOV R190, R168 ;  /* 0x000000a800be7202 */ /* 0x000fe20000000f00 */
[--C-:B------:R-:W-:Y:S01]  /*8920*/  FFMA.FTZ R79, R178, UR12, -R0.reuse ;  /* 0x0000000cb24f7c23 */ /* 0x100fe20008010800 */
[--C-:B------:R-:W-:Y:S01]  /*8930*/  FFMA.FTZ R81, R177, UR12, -R0.reuse ;  /* 0x0000000cb1517c23 */ /* 0x100fe20008010800 */
[--C-:B------:R-:W-:Y:S01]  /*8940*/  FFMA.FTZ R87, R176, UR12, -R0.reuse ;  /* 0x0000000cb0577c23 */ /* 0x100fe20008010800 */
[----:B------:R-:W-:Y:S01]  /*8950*/  FFMA.FTZ R88, R228, UR12, -R0 ;  /* 0x0000000ce4587c23 */ /* 0x000fe20008010800 */
[--C-:B------:R-:W-:Y:S01]  /*8960*/  FFMA.FTZ R28, R209, UR12, -R2.reuse ;  /* 0x0000000cd11c7c23 */ /* 0x100fe20008010802 */
[--C-:B------:R-:W-:Y:S01]  /*8970*/  FFMA.FTZ R31, R208, UR12, -R2.reuse ;  /* 0x0000000cd01f7c23 */ /* 0x100fe20008010802 */
[----:B------:R-:W-:Y:S01]  /*8980*/  FFMA.FTZ R30, R229, UR12, -R2 ;  /* 0x0000000ce51e7c23 */ /* 0x000fe20008010802 */
[--C-:B---3--:R-:W-:Y:S01]  /*8990*/  FFMA.FTZ R13, R214, UR12, -R12.reuse ;  /* 0x0000000cd60d7c23 */ /* 0x108fe2000801080c */
[--C-:B------:R-:W-:Y:S01]  /*89a0*/  FFMA.FTZ R3, R212, UR12, -R12.reuse ;  /* 0x0000000cd4037c23 */ /* 0x100fe2000801080c */
[--C-:B------:R-:W-:Y:S01]  /*89b0*/  FFMA.FTZ R2, R211, UR12, -R12.reuse ;  /* 0x0000000cd3027c23 */ /* 0x100fe2000801080c */
[----:B------:R-:W-:Y:S01]  /*89c0*/  FFMA.FTZ R0, R230, UR12, -R12 ;  /* 0x0000000ce6007c23 */ /* 0x000fe2000801080c */
[----:B------:R-:W-:Y:S01]  /*89d0*/  MOV R195, R191 ;  /* 0x000000bf00c37202 */ /* 0x000fe20000000f00 */
[----:B------:R-:W-:Y:S01]  /*89e0*/  IMAD.MOV.U32 R127, RZ, RZ, R190 ;  /* 0x000000ffff7f7224 */ /* 0x000fe200078e00be */
[----:B------:R1:W-:Y:S01]  /*89f0*/  MUFU.EX2 R52, R29 ;  /* 0x0000001d00347308 */ /* 0x0003e20000000800 */
[----:B------:R-:W-:Y:S01]  /*8a00*/  FADD.FTZ R89, R89, R203 ;  /* 0x000000cb59597221 */ /* 0x000fe20000010000 */
[----:B------:R-:W-:Y:S01]  /*8a10*/  IMAD.MOV.U32 R220, RZ, RZ, R154 ;  /* 0x000000ffffdc7224 */ /* 0x000fe200078e009a */
[----:B------:R-:W-:Y:S01]  /*8a20*/  HMMA.16816.F32.BF16 R136, R4, R24, R136 ;  /* 0x000000180488723c */ /* 0x000fe20000041888 */
[----:B------:R-:W-:-:S07]  /*8a30*/  MOV R215, R125 ;  /* 0x0000007d00d77202 */ /* 0x000fce0000000f00 */
[----:B------:R-:W-:Y:S01]  /*8a40*/  HMMA.16816.F32.BF16 R144, R4, R26, R144 ;  /* 0x0000001a0490723c */ /* 0x000fe20000041890 */
[----:B-1----:R-:W-:Y:S01]  /*8a50*/  FADD.FTZ R29, R204, R15 ;  /* 0x0000000fcc1d7221 */ /* 0x002fe20000010000 */
[----:B------:R-:W-:-:S06]  /*8a60*/  FADD.FTZ R15, R206, R14 ;  /* 0x0000000ece0f7221 */ /* 0x000fcc0000010000 */
        /* <DEDUP_REMOVED lines=9> */
[----:B------:R-:W-:-:S07]  /*8b00*/  F2FP.BF16.F32.PACK_AB R7, R53, R54 ;  /* 0x000000363507723e */ /* 0x000fce00000010ff */
[----:B------:R-:W-:Y:S01]  /*8b10*/  HMMA.16816.F32.BF16 R44, R4, R22, R44 ;  /* 0x00000016042c723c */ /* 0x000fe2000004182c */
[----:B------:R2:W-:Y:S08]  /*8b20*/  MUFU.EX2 R23, R3 ;  /* 0x0000000300177308 */ /* 0x0005f00000000800 */
[----:B------:R1:W-:Y:S01]  /*8b30*/  MUFU.EX2 R22, R2 ;  /* 0x0000000200167308 */ /* 0x0003e20000000800 */
[----:B--2---:R-:W-:-:S02]  /*8b40*/  FADD.FTZ R3, R75, R29 ;  /* 0x0000001d4b037221 */ /* 0x004fc40000010000 */
[----:B------:R-:W2:Y:S01]  /*8b50*/  LDL.LU R75, [R1+0x10c] ;  /* 0x00010c00014b7983 */ /* 0x000ea20000300800 */
[----:B----4-:R-:W-:Y:S01]  /*8b60*/  MOV R224, R167 ;  /* 0x000000a700e07202 */ /* 0x010fe20000000f00 */
[----:B------:R-:W-:Y:S01]  /*8b70*/  FADD.FTZ R12, R193, R219 ;  /* 0x000000dbc10c7221 */ /* 0x000fe20000010000 */
[----:B------:R-:W-:Y:S02]  /*8b80*/  MOV R193, R115 ;  /* 0x0000007300c17202 */ /* 0x000fe40000000f00 */
[----:B------:R-:W-:Y:S01]  /*8b90*/  MOV R219, R124 ;  /* 0x0000007c00db7202 */ /* 0x000fe20000000f00 */
[----:B------:R-:W-:Y:S01]  /*8ba0*/  FADD.FTZ R14, R114, R12 ;  /* 0x0000000c720e7221 */ /* 0x000fe20000010000 */
[----:B------:R-:W-:Y:S01]  /*8bb0*/  FADD.FTZ R12, R224, R89 ;  /* 0x00000059e00c7221 */ /* 0x000fe20000010000 */
[----:B------:R-:W-:Y:S02]  /*8bc0*/  MOV R224, R220 ;  /* 0x000000dc00e07202 */ /* 0x000fe40000000f00 */
[----:B------:R-:W-:-:S02]  /*8bd0*/  MOV R220, R215 ;  /* 0x000000d700dc7202 */ /* 0x000fc40000000f00 */
[----:B------:R-:W-:Y:S01]  /*8be0*/  MOV R215, R219 ;  /* 0x000000db00d77202 */ /* 0x000fe20000000f00 */
[----:B------:R-:W-:Y:S01]  /*8bf0*/  IMAD.MOV.U32 R219, RZ, RZ, R193 ;  /* 0x000000ffffdb7224 */ /* 0x000fe200078e00c1 */
[----:B------:R-:W-:Y:S02]  /*8c00*/  MOV R193, R127 ;  /* 0x0000007f00c17202 */ /* 0x000fe40000000f00 */
[----:B------:R-:W-:Y:S02]  /*8c10*/  MOV R127, R195 ;  /* 0x000000c3007f7202 */ /* 0x000fe40000000f00 */
[----:B------:R-:W-:Y:S01]  /*8c20*/  MOV R195, R213 ;  /* 0x000000d500c37202 */ /* 0x000fe20000000f00 */
[----:B------:R-:W-:Y:S02]  /*8c30*/  IMAD.MOV.U32 R213, RZ, RZ, R103 ;  /* 0x000000ffffd57224 */ /* 0x000fe400078e0067 */
[----:B-1----:R-:W-:Y:S01]  /*8c40*/  FADD.FTZ R2, R224, R15 ;  /* 0x0000000fe0027221 */ /* 0x002fe20000010000 */
[----:B------:R-:W3:Y:S04]  /*8c50*/  LDL.LU R103, [R1+0x108] ;  /* 0x0001080001677983 */ /* 0x000ee80000300800 */
[----:B------:R-:W4:Y:S01]  /*8c60*/  LDL.LU R224, [R1+0x90] ;  /* 0x0000900001e07983 */ /* 0x000f220000300800 */
[----:B------:R-:W-:Y:S01]  /*8c70*/  HMMA.16816.F32.BF16 R56, R4, R20, R56 ;  /* 0x000000140438723c */ /* 0x000fe20000041838 */
[----:B------:R4:W-:Y:S02]  /*8c80*/  MUFU.EX2 R21, R0 ;  /* 0x0000000000157308 */ /* 0x0009e40000000800 */
[----:B----4-:R-:W-:-:S02]  /*8c90*/  FADD.FTZ R0, R224, R14 ;  /* 0x0000000ee0007221 */ /* 0x010fc40000010000 */
[----:B------:R-:W4:Y:S03]  /*8ca0*/  LDL.LU R224, [R1+0x84] ;  /* 0x0000840001e07983 */ /* 0x000f260000300800 */
[C---:B------:R-:W-:Y:S01]  /*8cb0*/  HMMA.16816.F32.BF16 R184, R4.reuse, R8, R184 ;  /* 0x0000000804b8723c */ /* 0x040fe200000418b8 */
[----:B------:R-:W-:Y:S02]  /*8cc0*/  MOV R217, R220 ;  /* 0x000000dc00d97202 */ /* 0x000fe40000000f00 */
[----:B------:R-:W-:Y:S02]  /*8cd0*/  MOV R218, R215 ;  /* 0x000000d700da7202 */ /* 0x000fe40000000f00 */
[----:B------:R-:W-:Y:S02]  /*8ce0*/  MOV R223, R219 ;  /* 0x000000db00df7202 */ /* 0x000fe40000000f00 */
[----:B------:R-:W-:Y:S01]  /*8cf0*/  MOV R220, R127 ;  /* 0x0000007f00dc7202 */ /* 0x000fe20000000f00 */
[----:B------:R-:W-:Y:S01]  /*8d00*/  HMMA.16816.F32.BF16 R68, R4, R24, R68 ;  /* 0x000000180444723c */ /* 0x000fe20000041844 */
[----:B------:R-:W-:Y:S01]  /*8d10*/  MOV R215, R195 ;  /* 0x000000c300d77202 */ /* 0x000fe20000000f00 */
[----:B------:R-:W-:Y:S01]  /*8d20*/  IMAD.MOV.U32 R203, RZ, RZ, R126 ;  /* 0x000000ffffcb7224 */ /* 0x000fe200078e007e */
[----:B------:R-:W-:Y:S01]  /*8d30*/  MOV R219, R213 ;  /* 0x000000d500db7202 */ /* 0x000fe20000000f00 */
[----:B------:R-:W-:-:S04]  /*8d40*/  IMAD.MOV.U32 R204, RZ, RZ, R197 ;  /* 0x000000ffffcc7224 */ /* 0x000fc800078e00c5 */
[----:B------:R-:W-:Y:S01]  /*8d50*/  HMMA.16816.F32.BF16 R60, R4, R26, R60 ;  /* 0x0000001a043c723c */ /* 0x000fe2000004183c */
[----:B------:R-:W-:-:S07]  /*8d60*/  MOV R206, R199 ;  /* 0x000000c700ce7202 */ /* 0x000fce0000000f00 */
[----:B------:R-:W-:Y:S01]  /*8d70*/  HMMA.16816.F32.BF16 R48, R4, R16, R48 ;  /* 0x000000100430723c */ /* 0x000fe20000041830 */
[----:B------:R-:W-:-:S07]  /*8d80*/  MOV R114, R192 ;  /* 0x000000c000727202 */ /* 0x000fce0000000f00 */
[----:B------:R-:W-:Y:S01]  /*8d90*/  HMMA.16816.F32.BF16 R40, R4, R18, R40 ;  /* 0x000000120428723c */ /* 0x000fe20000041828 */
[----:B------:R-:W-:-:S07]  /*8da0*/  MOV R115, R196 ;  /* 0x000000c400737202 */ /* 0x000fce0000000f00 */
[----:B------:R-:W-:Y:S01]  /*8db0*/  HMMA.16816.F32.BF16 R36, R4, R10, R36 ;  /* 0x0000000a0424723c */ /* 0x000fe20000041824 */
[----:B------:R-:W-:Y:S01]  /*8dc0*/  FADD.FTZ R2, R76, R2 ;  /* 0x000000024c027221 */ /* 0x000fe20000010000 */
[----:B--2---:R-:W-:Y:S01]  /*8dd0*/  FADD.FTZ R0, R75, R0 ;  /* 0x000000004b007221 */ /* 0x004fe20000010000 */
[----:B------:R-:W-:Y:S01]  /*8de0*/  FADD.FTZ R3, R73, R3 ;  /* 0x0000000349037221 */ /* 0x000fe20000010000 */
[----:B------:R-:W-:Y:S01]  /*8df0*/  MOV R126, R198 ;  /* 0x000000c6007e7202 */ /* 0x000fe20000000f00 */
[----:B------:R-:W-:Y:S01]  /*8e00*/  FADD.FTZ R2, R200, R2 ;  /* 0x00000002c8027221 */ /* 0x000fe20000010000 */
[----:B---3--:R-:W-:Y:S01]  /*8e10*/  FADD.FTZ R0, R103, R0 ;  /* 0x0000000067007221 */ /* 0x008fe20000010000 */
[----:B------:R-:W-:Y:S01]  /*8e20*/  IMAD.MOV.U32 R198, RZ, RZ, R183 ;  /* 0x000000ffffc67224 */ /* 0x000fe200078e00b7 */
[----:B------:R-:W-:Y:S01]  /*8e30*/  MOV R197, R172 ;  /* 0x000000ac00c57202 */ /* 0x000fe20000000f00 */
[----:B------:R-:W-:Y:S01]  /*8e40*/  IMAD.MOV.U32 R172, RZ, RZ, R166 ;  /* 0x000000ffffac7224 */ /* 0x000fe200078e00a6 */
[----:B------:R-:W-:Y:S01]  /*8e50*/  MOV R199, R175 ;  /* 0x000000af00c77202 */ /* 0x000fe20000000f00 */
[----:B------:R-:W-:Y:S01]  /*8e60*/  LDSM.16.MT88.4 R16, [R132+0xb800] ;  /* 0x00b800008410783b */ /* 0x000fe20000004200 */
[----:B------:R-:W-:Y:S01]  /*8e70*/  MOV R196, R174 ;  /* 0x000000ae00c47202 */ /* 0x000fe20000000f00 */
[----:B------:R-:W-:Y:S01]  /*8e80*/  IMAD.MOV.U32 R175, RZ, RZ, R149 ;  /* 0x000000ffffaf7224 */ /* 0x000fe200078e0095 */
[----:B------:R-:W-:-:S02]  /*8e90*/  MOV R192, R173 ;  /* 0x000000ad00c07202 */ /* 0x000fc40000000f00 */
[----:B------:R-:W-:Y:S02]  /*8ea0*/  MOV R154, R150 ;  /* 0x00000096009a7202 */ /* 0x000fe40000000f00 */
[----:B------:R-:W-:Y:S02]  /*8eb0*/  MOV R125, R202 ;  /* 0x000000ca007d7202 */ /* 0x000fe40000000f00 */
[----:B------:R-:W-:Y:S02]  /*8ec0*/  MOV R124, R182 ;  /* 0x000000b6007c7202 */ /* 0x000fe40000000f00 */
[----:B------:R-:W-:Y:S01]  /*8ed0*/  MOV R127, R74 ;  /* 0x0000004a007f7202 */ /* 0x000fe20000000f00 */
[----:B------:R-:W-:Y:S01]  /*8ee0*/  MUFU.EX2 R20, R72 ;  /* 0x0000004800147308 */ /* 0x000fe20000000800 */
[----:B------:R-:W-:Y:S01]  /*8ef0*/  MOV R173, R151 ;  /* 0x0000009700ad7202 */ /* 0x000fe20000000f00 */
[----:B------:R1:W5:Y:S01]  /*8f00*/  LDL.LU R73, [R1+0x104] ;  /* 0x0001040001497983 */ /* 0x0003620000300800 */
[----:B------:R-:W-:Y:S01]  /*8f10*/  MOV R174, R148 ;  /* 0x0000009400ae7202 */ /* 0x000fe20000000f00 */
[----:B------:R-:W-:Y:S01]  /*8f20*/  IMAD.MOV.U32 R213, RZ, RZ, R192 ;  /* 0x000000ffffd57224 */ /* 0x000fe200078e00c0 */
[----:B------:R-:W-:Y:S01]  /*8f30*/  MOV R202, R165 ;  /* 0x000000a500ca7202 */ /* 0x000fe20000000f00 */
[----:B------:R-:W2:Y:S04]  /*8f40*/  LDSM.16.MT88.4 R148, [R207+0xb800] ;  /* 0x00b80000cf94783b */ /* 0x000ea80000004200 */
[----:B------:R-:W3:Y:S04]  /*8f50*/  LDSM.16.MT88.4 R164, [R164+0xb800] ;  /* 0x00b80000a4a4783b */ /* 0x000ee80000004200 */
[----:B------:R-:W1:Y:S01]  /*8f60*/  LDSM.16.MT88.4 R180, [R180+0xb800] ;  /* 0x00b80000b4b4783b */ /* 0x000e620000004200 */
[----:B------:R-:W-:Y:S03]  /*8f70*/  MUFU.EX2 R24, R13 ;  /* 0x0000000d00187308 */ /* 0x000fe60000000800 */
[----:B------:R1:W5:Y:S04]  /*8f80*/  LDL.LU R76, [R1+0x100] ;  /* 0x00010000014c7983 */ /* 0x0003680000300800 */
[----:B------:R1:W5:Y:S01]  /*8f90*/  LDL.LU R75, [R1+0xfc] ;  /* 0x0000fc00014b7983 */ /* 0x0003620000300800 */
[----:B------:R-:W-:Y:S03]  /*8fa0*/  MUFU.EX2 R15, R77 ;  /* 0x0000004d000f7308 */ /* 0x000fe60000000800 */
[----:B------:R1:W5:Y:S05]  /*8fb0*/  LDL.LU R74, [R1+0xf8] ;  /* 0x0000f800014a7983 */ /* 0x00036a0000300800 */
[----:B------:R-:W-:Y:S08]  /*8fc0*/  MUFU.EX2 R11, R81 ;  /* 0x00000051000b7308 */ /* 0x000ff00000000800 */
[----:B------:R-:W2:Y:S08]  /*8fd0*/  MUFU.EX2 R28, R28 ;  /* 0x0000001c001c7308 */ /* 0x000eb00000000800 */
[----:B------:R-:W-:Y:S08]  /*8fe0*/  MUFU.EX2 R14, R80 ;  /* 0x00000050000e7308 */ /* 0x000ff00000000800 */
[----:B------:R-:W-:Y:S08]  /*8ff0*/  MUFU.EX2 R10, R87 ;  /* 0x00000057000a7308 */ /* 0x000ff00000000800 */
[----:B------:R-:W-:Y:S08]  /*9000*/  MUFU.EX2 R31, R31 ;  /* 0x0000001f001f7308 */ /* 0x000ff00000000800 */
[----:B------:R-:W-:Y:S08]  /*9010*/  MUFU.EX2 R13, R82 ;  /* 0x00000052000d7308 */ /* 0x000ff00000000800 */
[----:B------:R-:W3:Y:S08]  /*9020*/  MUFU.EX2 R30, R30 ;  /* 0x0000001e001e7308 */ /* 0x000ef00000000800 */
[----:B------:R-:W-:Y:S01]  /*9030*/  MUFU.EX2 R9, R88 ;  /* 0x0000005800097308 */ /* 0x000fe20000000800 */
[----:B--2---:R-:W-:-:S02]  /*9040*/  F2FP.BF16.F32.PACK_AB R192, R28, R52 ;  /* 0x000000341cc0723e */ /* 0x004fc400000010ff */
[----:B------:R-:W-:Y:S02]  /*9050*/  F2FP.BF16.F32.PACK_AB R195, R21, R22 ;  /* 0x0000001615c3723e */ /* 0x000fe400000010ff */
[----:B---3--:R-:W-:Y:S01]  /*9060*/  F2FP.BF16.F32.PACK_AB R194, R30, R31 ;  /* 0x0000001f1ec2723e */ /* 0x008fe200000010ff */
[----:B----4-:R-:W-:Y:S01]  /*9070*/  FADD.FTZ R8, R224, R12 ;  /* 0x0000000ce0087221 */ /* 0x010fe20000010000 */
[----:B------:R-:W-:-:S03]  /*9080*/  IMAD.MOV.U32 R224, RZ, RZ, R193 ;  /* 0x000000ffffe07224 */ /* 0x000fc600078e00c1 */
[----:B------:R-:W-:Y:S01]  /*9090*/  FADD.FTZ R4, R217, R8 ;  /* 0x00000008d9047221 */ /* 0x000fe20000010000 */
[----:B------:R-:W-:Y:S02]  /*90a0*/  MOV R217, R218 ;  /* 0x000000da00d97202 */ /* 0x000fe40000000f00 */
        /* <DEDUP_REMOVED lines=11> */
[----:B------:R-:W-:Y:S01]  /*9160*/  FADD.FTZ R4, R218, R4 ;  /* 0x00000004da047221 */ /* 0x000fe20000010000 */
[----:B------:R-:W-:Y:S01]  /*9170*/  FADD.FTZ R3, R217, R3 ;  /* 0x00000003d9037221 */ /* 0x000fe20000010000 */
[----:B------:R-:W-:Y:S01]  /*9180*/  FADD.FTZ R5, R224, R2 ;  /* 0x00000002e0057221 */ /* 0x000fe20000010000 */
[----:B------:R-:W-:Y:S01]  /*9190*/  MOV R209, R114 ;  /* 0x0000007200d17202 */ /* 0x000fe20000000f00 */
        /* <DEDUP_REMOVED lines=9> */
[----:B------:R-:W-:Y:S01]  /*9230*/  FADD.FTZ R4, R102, R3 ;  /* 0x0000000366047221 */ /* 0x000fe20000010000 */
[----:B------:R-:W-:-:S02]  /*9240*/  MOV R198, R197 ;  /* 0x000000c500c67202 */ /* 0x000fc40000000f00 */
[----:B------:R-:W-:Y:S01]  /*9250*/  MOV R210, R228 ;  /* 0x000000e400d27202 */ /* 0x000fe20000000f00 */
[----:B------:R-:W-:Y:S01]  /*9260*/  FADD.FTZ R3, R208, R5 ;  /* 0x00000005d0037221 */ /* 0x000fe20000010000 */
[----:B------:R-:W-:Y:S01]  /*9270*/  MOV R197, R199 ;  /* 0x000000c700c57202 */ /* 0x000fe20000000f00 */
[----:B------:R-:W-:Y:S01]  /*9280*/  IMAD.MOV.U32 R199, RZ, RZ, R196 ;  /* 0x000000ffffc77224 */ /* 0x000fe200078e00c4 */
        /* <DEDUP_REMOVED lines=93> */
[----:B------:R-:W2:Y:S01]  /*9860*/  MUFU.EX2 R12, R79 ;  /* 0x0000004f000c7308 */ /* 0x000ea20000000800 */
        /* <DEDUP_REMOVED lines=17> */
[----:B--2---:R-:W-:Y:S01]  /*9980*/  FADD.FTZ R3, R12, R3 ;  /* 0x000000030c037221 */ /* 0x004fe20000010000 */
        /* <DEDUP_REMOVED lines=9> */
[----:B------:R2:W5:Y:S01]  /*9a20*/  LDL.LU R251, [R1+0xf4] ;  /* 0x0000f40001fb7983 */ /* 0x0005620000300800 */
[----:B------:R-:W-:Y:S01]  /*9a30*/  FADD.FTZ R2, R31, R2 ;  /* 0x000000021f027221 */ /* 0x000fe20000010000 */
[----:B------:R-:W-:Y:S01]  /*9a40*/  FADD.FTZ R4, R13, R4 ;  /* 0x000000040d047221 */ /* 0x000fe20000010000 */
[----:B------:R-:W-:Y:S01]  /*9a50*/  F2FP.BF16.F32.PACK_AB R193, R23, R24 ;  /* 0x0000001817c1723e */ /* 0x000fe200000010ff */
[----:B------:R2:W5:Y:S01]  /*9a60*/  LDL.LU R200, [R1+0xf0] ;  /* 0x0000f00001c87983 */ /* 0x0005620000300800 */
[----:B------:R-:W-:Y:S01]  /*9a70*/  F2FP.BF16.F32.PACK_AB R196, R15, R20 ;  /* 0x000000140fc4723e */ /* 0x000fe200000010ff */
[----:B------:R-:W-:Y:S01]  /*9a80*/  FADD.FTZ R3, R9, R3 ;  /* 0x0000000309037221 */ /* 0x000fe20000010000 */
[----:B------:R-:W-:Y:S01]  /*9a90*/  F2FP.BF16.F32.PACK_AB R197, R11, R12 ;  /* 0x0000000c0bc5723e */ /* 0x000fe200000010ff */
[----:B------:R2:W5:Y:S01]  /*9aa0*/  LDL.LU R103, [R1+0xec] ;  /* 0x0000ec0001677983 */ /* 0x0005620000300800 */
[----:B------:R-:W-:Y:S01]  /*9ab0*/  F2FP.BF16.F32.PACK_AB R198, R13, R14 ;  /* 0x0000000e0dc6723e */ /* 0x000fe200000010ff */
[----:B------:R-:W-:Y:S01]  /*9ac0*/  FADD.FTZ R0, R21, R0 ;  /* 0x0000000015007221 */ /* 0x000fe20000010000 */
[----:B------:R-:W-:Y:S01]  /*9ad0*/  F2FP.BF16.F32.PACK_AB R199, R9, R10 ;  /* 0x0000000a09c7723e */ /* 0x000fe200000010ff */
[----:B------:R2:W5:Y:S01]  /*9ae0*/  LDL.LU R102, [R1+0xe8] ;  /* 0x0000e80001667983 */ /* 0x0005620000300800 */
[----:B------:R-:W-:-:S03]  /*9af0*/  FADD.FTZ R2, R30, R2 ;  /* 0x000000021e027221 */ /* 0x000fc60000010000 */
        /* <DEDUP_REMOVED lines=10> */
[C---:B-1----:R-:W-:Y:S08]  /*9ba0*/  HMMA.16816.F32.BF16 R168, R192.reuse, R180, R168 ;  /* 0x000000b4c0a8723c */ /* 0x042ff000000418a8 */
        /* <DEDUP_REMOVED lines=11> */
[----:B------:R-:W-:-:S04]  /*9c60*/  NOP ;  /* 0x0000000000007918 */ /* 0x000fc80000000000 */
[----:B--2---:R-:W-:-:S15]  /*9c70*/  BRA.U !UP1, `(.L_x_98) ;  /* 0x0000006d09d07547 */ /* 0x004fde000b800000 */
[----:B------:R-:W2:Y:S04]  /*9c80*/  LDL.LU R202, [R1+0x8c] ;  /* 0x00008c0001ca7983 */ /* 0x000ea80000300800 */
[----:B------:R-:W3:Y:S04]  /*9c90*/  LDL.LU R205, [R1+0xac] ;  /* 0x0000ac0001cd7983 */ /* 0x000ee80000300800 */
[----:B------:R-:W3:Y:S04]  /*9ca0*/  LDL.LU R201, [R1+0xa8] ;  /* 0x0000a80001c97983 */ /* 0x000ee80000300800 */
[----:B------:R-:W4:Y:S01]  /*9cb0*/  LDL.LU R213, [R1+0xb0] ;  /* 0x0000b00001d57983 */ /* 0x000f220000300800 */
[----:B------:R-:W-:Y:S01]  /*9cc0*/  IMAD.U32 R2, RZ, RZ, UR22 ;  /* 0x00000016ff027e24 */ /* 0x000fe2000f8e00ff */
[C---:B-----5:R-:W-:Y:S01]  /*9cd0*/  SHF.L.U32 R5, R101.reuse, 0x5, RZ ;  /* 0x0000000565057819 */ /* 0x060fe200000006ff */
[----:B------:R-:W-:Y:S01]  /*9ce0*/  IMAD.U32 R3, RZ, RZ, UR20 ;  /* 0x00000014ff037e24 */ /* 0x000fe2000f8e00ff */
[----:B------:R-:W-:Y:S01]  /*9cf0*/  UMOV UR6, 0x400 ;  /* 0x0000040000067882 */ /* 0x000fe20000000000 */
[----:B------:R-:W-:Y:S01]  /*9d00*/  IMAD.SHL.U32 R4, R101, 0x40, RZ ;  /* 0x0000004065047824 */ /* 0x000fe200078e00ff */
[----:B------:R-:W-:Y:S01]  /*9d10*/  MOV R132, R75 ;  /* 0x0000004b00847202 */ /* 0x000fe20000000f00 */
[----:B------:R-:W-:-:S03]  /*9d20*/  IMAD.WIDE.U32 R2, R100, UR10, R2 ;  /* 0x0000000a64027c25 */ /* 0x000fc6000f8e0002 */
[----:B------:R-:W-:Y:S01]  /*9d30*/  LOP3.LUT R8, R4, 0x200, RZ, 0xc0, !PT ;  /* 0x0000020004087812 */ /* 0x000fe200078ec0ff */
[----:B------:R-:W-:Y:S02]  /*9d40*/  IMAD R0, R251, UR4, RZ ;  /* 0x00000004fb007c24 */ /* 0x000fe4000f8e02ff */
[----:B------:R-:W-:Y:S01]  /*9d50*/  IMAD.MOV.U32 R133, RZ, RZ, R76 ;  /* 0x000000ffff857224 */ /* 0x000fe200078e004c */
[----:B------:R-:W-:Y:S01]  /*9d60*/  LOP3.LUT R8, R8, 0x7c00, R5, 0xf8, !PT ;  /* 0x00007c0008087812 */ /* 0x000fe200078ef805 */
[----:B------:R-:W-:Y:S01]  /*9d70*/  IMAD R6, R200, UR5, R0 ;  /* 0x00000005c8067c24 */ /* 0x000fe2000f8e0200 */
[----:B------:R-:W-:Y:S01]  /*9d80*/  LOP3.LUT R0, R102, 0x1c0, R4, 0xf8, !PT ;  /* 0x000001c066007812 */ /* 0x000fe200078ef804 */
[----:B------:R-:W1:Y:S01]  /*9d90*/  S2UR UR5, SR_CgaCtaId ;  /* 0x00000000000579c3 */ /* 0x000e620000008800 */
[----:B------:R-:W-:Y:S01]  /*9da0*/  SHF.R.U32.HI R5, RZ, 0x1, R101 ;  /* 0x00000001ff057819 */ /* 0x000fe20000011665 */
[----:B------:R-:W-:Y:S01]  /*9db0*/  IMAD.MOV.U32 R135, RZ, RZ, R73 ;  /* 0x000000ffff877224 */ /* 0x000fe200078e0049 */
[C---:B------:R-:W-:Y:S01]  /*9dc0*/  LOP3.LUT R236, R0.reuse, 0x8, R101, 0x78, !PT ;  /* 0x0000000800ec7812 */ /* 0x040fe200078e7865 */
[----:B------:R-:W-:Y:S01]  /*9dd0*/  IMAD.MOV.U32 R134, RZ, RZ, R74 ;  /* 0x000000ffff867224 */ /* 0x000fe200078e004a */
[----:B------:R-:W-:Y:S01]  /*9de0*/  LOP3.LUT R7, R0, 0x8, R5, 0x78, !PT ;  /* 0x0000000800077812 */ /* 0x000fe200078e7805 */
[----:B------:R-:W-:Y:S01]  /*9df0*/  IMAD.MOV.U32 R244, RZ, RZ, 0x20 ;  /* 0x00000020fff47424 */ /* 0x000fe200078e00ff */
[----:B-1----:R-:W-:Y:S01]  /*9e00*/  ULEA UR5, UR5, UR6, 0x18 ;  /* 0x0000000605057291 */ /* 0x002fe2000f8ec0ff */
[----:B--2---:R-:W-:-:S02]  /*9e10*/  IMAD.IADD R3, R202, 0x1, R3 ;  /* 0x00000001ca037824 */ /* 0x004fc400078e0203 */
[----:B------:R-:W-:Y:S01]  /*9e20*/  IMAD.WIDE.U32 R2, R200, UR4, R2 ;  /* 0x00000004c8027c25 */ /* 0x000fe2000f8e0002 */
[----:B------:R-:W-:Y:S02]  /*9e30*/  UIADD3 UR4, UPT, UPT, UR15, -0x2, URZ ;  /* 0xfffffffe0f047890 */ /* 0x000fe4000fffe0ff */
[----:B------:R-:W-:Y:S01]  /*9e40*/  UIADD3 UR15, UPT, UPT, UR15, -0x3, URZ ;  /* 0xfffffffd0f0f7890 */ /* 0x000fe2000fffe0ff */
[----:B---3--:R-:W-:Y:S01]  /*9e50*/  LOP3.LUT R245, R201, R205, RZ, 0xfc, !PT ;  /* 0x000000cdc9f57212 */ /* 0x008fe200078efcff */
[----:B------:R-:W-:Y:S01]  /*9e60*/  UIMAD.WIDE.U32 UR12, UR4, UR10, URZ ;  /* 0x0000000a040c72a5 */ /* 0x000fe2000f8e00ff */
[----:B------:R-:W-:Y:S02]  /*9e70*/  IADD3 R102, P0, PT, R102, R2, RZ ;  /* 0x0000000266667210 */ /* 0x000fe40007f1e0ff */
[----:B----4-:R-:W-:Y:S01]  /*9e80*/  ISETP.NE.AND P1, PT, R213, RZ, PT ;  /* 0x000000ffd500720c */ /* 0x010fe20003f25270 */
[----:B------:R-:W-:Y:S01]  /*9e90*/  UIMAD UR4, UR4, UR11, UR13 ;  /* 0x0000000b040472a4 */ /* 0x000fe2000f8e020d */
[----:B------:R-:W-:Y:S01]  /*9ea0*/  LEA R245, R245, UR5, 0x1 ;  /* 0x00000005f5f57c11 */ /* 0x000fe2000f8e08ff */
[----:B------:R-:W-:Y:S01]  /*9eb0*/  IMAD.X R0, R3, 0x1, R6, P0 ;  /* 0x0000000103007824 */ /* 0x000fe200000e0606 */
[----:B------:R-:W-:Y:S01]  /*9ec0*/  USHF.L.U64.HI UR11, UR10, 0x5, UR11 ;  /* 0x000000050a0b7899 */ /* 0x000fe2000801020b */
[----:B------:R-:W-:Y:S01]  /*9ed0*/  IMAD.U32 R2, RZ, RZ, UR12 ;  /* 0x0000000cff027e24 */ /* 0x000fe2000f8e00ff */
[----:B------:R-:W-:Y:S01]  /*9ee0*/  USHF.L.U32 UR10, UR10, 0x5, URZ ;  /* 0x000000050a0a7899 */ /* 0x000fe200080006ff */
[----:B------:R-:W-:Y:S01]  /*9ef0*/  IMAD.U32 R3, RZ, RZ, UR13 ;  /* 0x0000000dff037e24 */ /* 0x000fe2000f8e00ff */
[C---:B------:R-:W-:Y:S01]  /*9f00*/  SHF.L.U64.HI R5, R102.reuse, 0x1, R0 ;  /* 0x0000000166057819 */ /* 0x040fe20000010200 */
[----:B------:R-:W-:Y:S01]  /*9f10*/  IMAD.U32 R3, RZ, RZ, UR4 ;  /* 0x00000004ff037e24 */ /* 0x000fe2000f8e00ff */
[----:B------:R-:W-:Y:S01]  /*9f20*/  SHF.L.U32 R102, R102, 0x1, RZ ;  /* 0x0000000166667819 */ /* 0x000fe200000006ff */
[----:B------:R-:W1:Y:S01]  /*9f30*/  S2UR UR12, SR_CgaCtaId ;  /* 0x00000000000c79c3 */ /* 0x000e620000008800 */
[----:B------:R-:W-:Y:S01]  /*9f40*/  LOP3.LUT R0, R4, 0x400, RZ, 0xc0, !PT ;  /* 0x0000040004007812 */ /* 0x000fe200078ec0ff */
[----:B------:R-:W2:Y:S01]  /*9f50*/  LDCU UR4, c[0x0][0x45c] ;  /* 0x00008b80ff0477ac */ /* 0x000ea20008000800 */
[----:B------:R-:W-:-:S03]  /*9f60*/  LEA R4, P0, R2, R102, 0x8 ;  /* 0x0000006602047211 */ /* 0x000fc600078040ff */
[----:B------:R-:W-:Y:S01]  /*9f70*/  IMAD R236, R236, 0x2, R0 ;  /* 0x00000002ecec7824 */ /* 0x000fe200078e0200 */
[----:B------:R-:W-:Y:S02]  /*9f80*/  LEA.HI.X R2, R2, R5, R3, 0x8, P0 ;  /* 0x0000000502027211 */ /* 0x000fe400000f4403 */
[----:B------:R-:W-:Y:S01]  /*9f90*/  IADD3 R0, P0, PT, R4, UR8, RZ ;  /* 0x0000000804007c10 */ /* 0x000fe2000ff1e0ff */
[----:B------:R-:W-:Y:S01]  /*9fa0*/  VIADD R238, R236, UR5 ;  /* 0x00000005ecee7c36 */ /* 0x000fe20008000000 */
[----:B------:R-:W-:Y:S01]  /*9fb0*/  LOP3.LUT R3, R8, R7, RZ, 0xfc, !PT ;  /* 0x0000000708037212 */ /* 0x000fe200078efcff */
[----:B------:R-:W-:Y:S02]  /*9fc0*/  UMOV UR8, 0x400 ;  /* 0x0000040000087882 */ /* 0x000fe40000000000 */
[----:B------:R3:W-:Y:S01]  /*9fd0*/  STL [R1+0xc8], R0 ;  /* 0x0000c80001007387 */ /* 0x0007e20000100800 */
[----:B------:R-:W-:Y:S01]  /*9fe0*/  LEA R240, R3, UR5, 0x1 ;  /* 0x0000000503f07c11 */ /* 0x000fe2000f8e08ff */
[----:B-1----:R-:W-:Y:S01]  /*9ff0*/  ULEA UR6, UR12, UR8, 0x18 ;  /* 0x000000080c067291 */ /* 0x002fe2000f8ec0ff */
[----:B---3--:R-:W-:Y:S01]  /*a000*/  IADD3.X R0, PT, PT, R2, UR9, RZ, P0, !PT ;  /* 0x0000000902007c10 */ /* 0x008fe200087fe4ff */
[----:B------:R-:W1:Y:S01]  /*a010*/  LDCU UR9, c[0x0][0x50c] ;  /* 0x0000a180ff0977ac */ /* 0x000e620008000800 */
[----:B------:R-:W-:-:S03]  /*a020*/  MOV R2, 0x20 ;  /* 0x0000002000027802 */ /* 0x000fc60000000f00 */
[----:B------:R3:W-:Y:S01]  /*a030*/  STL [R1+0xc4], R0 ;  /* 0x0000c40001007387 */ /* 0x0007e20000100800 */
[----:B------:R-:W-:-:S05]  /*a040*/  SEL R2, R2, 0xffffffe0, !P1 ;  /* 0xffffffe002027807 */ /* 0x000fca0004800000 */
[----:B------:R-:W-:Y:S02]  /*a050*/  IMAD.IADD R243, R240, 0x1, R2 ;  /* 0x00000001f0f37824 */ /* 0x000fe400078e0202 */
[----:B---3--:R-:W-:-:S05]  /*a060*/  IMAD.MOV.U32 R0, RZ, RZ, 0x40 ;  /* 0x00000040ff007424 */ /* 0x008fca00078e00ff */
[----:B------:R-:W-:-:S04]  /*a070*/  SEL R0, R0, 0xffffffc0, !P6 ;  /* 0xffffffc000007807 */ /* 0x000fc80007000000 */
[----:B------:R-:W-:Y:S01]  /*a080*/  IADD3 R241, PT, PT, R240, R0, RZ ;  /* 0x00000000f0f17210 */ /* 0x000fe20007ffe0ff */
[C---:B------:R-:W-:Y:S02]  /*a090*/  IMAD.IADD R237, R238.reuse, 0x1, R0 ;  /* 0x00000001eeed7824 */ /* 0x040fe400078e0200 */
[----:B------:R-:W-:Y:S02]  /*a0a0*/  IMAD.IADD R238, R238, 0x1, R2 ;  /* 0x00000001eeee7824 */ /* 0x000fe400078e0202 */
[C---:B------:R-:W-:Y:S01]  /*a0b0*/  IMAD.IADD R242, R2.reuse, 0x1, R241 ;  /* 0x0000000102f27824 */ /* 0x040fe200078e02f1 */
[----:B------:R-:W-:Y:S01]  /*a0c0*/  IADD3 R239, PT, PT, R2, R237, RZ ;  /* 0x000000ed02ef7210 */ /* 0x000fe20007ffe0ff */
[----:B-12---:R-:W-:Y:S06]  /*a0d0*/  BRA `(.L_x_99) ;  /* 0x0000000000d07947 */ /* 0x006fec0003800000 */
.L_x_101:
[----:B------:R-:W2:Y:S01]  /*a0e0*/  LDL R37, [R1+0xbc] ;  /* 0x0000bc0001257983 */ /* 0x000ea20000100800 */
[----:B------:R-:W1:Y:S03]  /*a0f0*/  LDC.64 R2, c[0x0][0x3b8] ;  /* 0x0000ee00ff027b82 */ /* 0x000e660000000a00 */
[----:B------:R-:W3:Y:S01]  /*a100*/  LDL R36, [R1+0xb8] ;  /* 0x0000b80001247983 */ /* 0x000ee20000100800 */
[C-C-:B-1----:R-:W-:Y:S01]  /*a110*/  SHF.L.U64.HI R7, R2.reuse, 0x4, R3.reuse ;  /* 0x0000000402077819 */ /* 0x142fe20000010203 */
[C---:B------:R-:W-:Y:S01]  /*a120*/  IMAD.WIDE.U32 R10, R2.reuse, UR15, RZ ;  /* 0x0000000f020a7c25 */ /* 0x040fe2000f8e00ff */
[C---:B------:R-:W-:Y:S03]  /*a130*/  SHF.L.U64.HI R19, R2.reuse, 0x5, R3 ;  /* 0x0000000502137819 */ /* 0x040fe60000010203 */
[----:B------:R-:W-:Y:S02]  /*a140*/  IMAD R6, R3, UR15, R11 ;  /* 0x0000000f03067c24 */ /* 0x000fe4000f8e020b */
[C---:B------:R-:W-:Y:S02]  /*a150*/  IMAD.SHL.U32 R11, R2.reuse, 0x20, RZ ;  /* 0x00000020020b7824 */ /* 0x040fe400078e00ff */
[----:B------:R-:W-:Y:S05]  /*a160*/  IMAD.SHL.U32 R16, R2, 0x10, RZ ;  /* 0x0000001002107824 */ /* 0x000fea00078e00ff */
[C---:B------:R-:W-:Y:S04]  /*a170*/  LEA R4, P0, R10.reuse, R16, 0x7 ;  /* 0x000000100a047211 */ /* 0x040fe800078038ff */
[C-C-:B------:R-:W-:Y:S02]  /*a180*/  LEA.HI.X R5, R10.reuse, R7, R6.reuse, 0x7, P0 ;  /* 0x000000070a057211 */ /* 0x140fe400000f3c06 */
[-C--:B--2---:R-:W-:Y:S02]  /*a190*/  LEA R8, P1, R10, R37.reuse, 0x8 ;  /* 0x000000250a087211 */ /* 0x084fe400078240ff */
[----:B------:R-:W-:Y:S02]  /*a1a0*/  LEA R14, P2, R4, R37, 0x1 ;  /* 0x00000025040e7211 */ /* 0x000fe400078408ff */
[----:B---3--:R-:W-:Y:S02]  /*a1b0*/  LEA.HI.X R9, R10, R36, R6, 0x8, P1 ;  /* 0x000000240a097211 */ /* 0x008fe400008f4406 */
[----:B------:R-:W-:Y:S02]  /*a1c0*/  IADD3 R10, P0, PT, R4, R16, RZ ;  /* 0x00000010040a7210 */ /* 0x000fe40007f1e0ff */
[----:B------:R-:W-:Y:S01]  /*a1d0*/  LEA R6, P1, R2, R4, 0x6 ;  /* 0x0000000402067211 */ /* 0x000fe200078230ff */
[----:B------:R-:W-:Y:S01]  /*a1e0*/  @!PT LDS RZ, [RZ] ;  /* 0x00000000fffff984 */ /* 0x000fe20000000800 */
[----:B------:R-:W-:Y:S01]  /*a1f0*/  @!PT LDS RZ, [RZ] ;  /* 0x00000000fffff984 */ /* 0x000fe20000000800 */
[----:B------:R-:W-:Y:S01]  /*a200*/  @!PT LDS RZ, [RZ] ;  /* 0x00000000fffff984 */ /* 0x000fe20000000800 */
[----:B------:R1:W-:Y:S01]  /*a210*/  LDGSTS.E.BYPASS.LTC128B.128 [R245+0x4000], desc[UR16][R8.64] ;  /* 0x0400000008f57fae */ /* 0x0003e2000b981a10 */
[----:B------:R-:W-:Y:S01]  /*a220*/  LEA.HI.X R15, R4, R36, R5, 0x1, P2 ;  /* 0x00000024040f7211 */ /* 0x000fe200010f0c05 */
[C---:B------:R-:W-:Y:S01]  /*a230*/  IMAD.X R13, R5.reuse, 0x1, R7, P0 ;  /* 0x00000001050d7824 */ /* 0x040fe200000e0607 */
[----:B------:R-:W-:Y:S02]  /*a240*/  LEA.HI.X R3, R2, R5, R3, 0x6, P1 ;  /* 0x0000000502037211 */ /* 0x000fe400008f3403 */
[----:B------:R-:W-:Y:S01]  /*a250*/  IADD3 R2, P0, PT, R4, R11, RZ ;  /* 0x0000000b04027210 */ /* 0x000fe20007f1e0ff */
[----:B------:R2:W-:Y:S01]  /*a260*/  LDGSTS.E.BYPASS.LTC128B.128 [R245+0x4800], desc[UR16][R14.64] ;  /* 0x048000000ef57fae */ /* 0x0005e2000b981a10 */
[-C--:B------:R-:W-:Y:S02]  /*a270*/  LEA R12, P1, R10, R37.reuse, 0x1 ;  /* 0x000000250a0c7211 */ /* 0x080fe400078208ff */
[----:B------:R-:W-:Y:S01]  /*a280*/  IADD3 R18, P3, PT, R2, R16, RZ ;  /* 0x0000001002127210 */ /* 0x000fe20007f7e0ff */
[----:B------:R-:W-:Y:S01]  /*a290*/  IMAD.X R5, R5, 0x1, R19, P0 ;  /* 0x0000000105057824 */ /* 0x000fe200000e0613 */
[----:B------:R-:W-:Y:S02]  /*a2a0*/  LEA.HI.X R13, R10, R36, R13, 0x1, P1 ;  /* 0x000000240a0d7211 */ /* 0x000fe400008f0c0d */
[----:B------:R-:W-:Y:S01]  /*a2b0*/  LEA R10, P4, R2, R37, 0x1 ;  /* 0x00000025020a7211 */ /* 0x000fe200078808ff */
[----:B------:R-:W-:Y:S01]  /*a2c0*/  IMAD.X R20, R5, 0x1, R7, P3 ;  /* 0x0000000105147824 */ /* 0x000fe200018e0607 */
[C---:B------:R-:W-:Y:S01]  /*a2d0*/  IADD3 R17, P1, PT, R6.reuse, R16, RZ ;  /* 0x0000001006117210 */ /* 0x040fe20007f3e0ff */
[----:B------:R2:W-:Y:S01]  /*a2e0*/  LDGSTS.E.BYPASS.LTC128B.128 [R245+0x5000], desc[UR16][R12.64] ;  /* 0x050000000cf57fae */ /* 0x0005e2000b981a10 */
[----:B------:R-:W-:Y:S02]  /*a2f0*/  IADD3 R16, P0, PT, R6, R11, RZ ;  /* 0x0000000b06107210 */ /* 0x000fe40007f1e0ff */
[-C--:B------:R-:W-:Y:S01]  /*a300*/  LEA.HI.X R11, R2, R36.reuse, R5, 0x1, P4 ;  /* 0x00000024020b7211 */ /* 0x080fe200020f0c05 */
[----:B------:R-:W-:Y:S01]  /*a310*/  IMAD.X R5, R3, 0x1, R7, P1 ;  /* 0x0000000103057824 */ /* 0x000fe200008e0607 */
[-C--:B------:R-:W-:Y:S01]  /*a320*/  LEA R4, P1, R17, R37.reuse, 0x1 ;  /* 0x0000002511047211 */ /* 0x080fe200078208ff */
[----:B------:R-:W-:Y:S01]  /*a330*/  IMAD.X R19, R3, 0x1, R19, P0 ;  /* 0x0000000103137824 */ /* 0x000fe200000e0613 */
[-C--:B------:R-:W-:Y:S01]  /*a340*/  LEA R2, P0, R16, R37.reuse, 0x1 ;  /* 0x0000002510027211 */ /* 0x080fe200078008ff */
[----:B------:R2:W-:Y:S01]  /*a350*/  LDGSTS.E.BYPASS.LTC128B.128 [R245+0x5800], desc[UR16][R10.64] ;  /* 0x058000000af57fae */ /* 0x0005e2000b981a10 */
[-C--:B------:R-:W-:Y:S02]  /*a360*/  LEA.HI.X R5, R17, R36.reuse, R5, 0x1, P1 ;  /* 0x0000002411057211 */ /* 0x080fe400008f0c05 */
[CC--:B-1----:R-:W-:Y:S04]  /*a370*/  LEA R8, P2, R6.reuse, R37.reuse, 0x1 ;  /* 0x0000002506087211 */ /* 0x0c2fe800078408ff */
[-C--:B------:R-:W-:Y:S02]  /*a380*/  LEA.HI.X R9, R6, R36.reuse, R3, 0x1, P2 ;  /* 0x0000002406097211 */ /* 0x080fe400010f0c03 */
[----:B------:R-:W-:Y:S02]  /*a390*/  LEA R6, P2, R18, R37, 0x1 ;  /* 0x0000002512067211 */ /* 0x000fe400078408ff */
[-C--:B------:R-:W-:Y:S02]  /*a3a0*/  LEA.HI.X R3, R16, R36.reuse, R19, 0x1, P0 ;  /* 0x0000002410037211 */ /* 0x080fe400000f0c13 */
[----:B------:R-:W-:Y:S05]  /*a3b0*/  LEA.HI.X R7, R18, R36, R20, 0x1, P2 ;  /* 0x0000002412077211 */ /* 0x000fea00010f0c14 */
[----:B------:R2:W-:Y:S04]  /*a3c0*/  LDGSTS.E.BYPASS.LTC128B.128 [R245+0x6000], desc[UR16][R6.64] ;  /* 0x0600000006f57fae */ /* 0x0005e8000b981a10 */
[----:B------:R2:W-:Y:S04]  /*a3d0*/  LDGSTS.E.BYPASS.LTC128B.128 [R245+0x6800], desc[UR16][R8.64] ;  /* 0x0680000008f57fae */ /* 0x0005e8000b981a10 */
[----:B------:R2:W-:Y:S04]  /*a3e0*/  LDGSTS.E.BYPASS.LTC128B.128 [R245+0x7000], desc[UR16][R4.64] ;  /* 0x0700000004f57fae */ /* 0x0005e8000b981a10 */
[----:B------:R2:W-:Y:S04]  /*a3f0*/  LDGSTS.E.BYPASS.LTC128B.128 [R245+0x7800], desc[UR16][R2.64] ;  /* 0x0780000002f57fae */ /* 0x0005e8000b981a10 */
[----:B------:R-:W0:Y:S01]  /*a400*/  LDGDEPBAR ;  /* 0x00000000000079af */ /* 0x000e220000000000 */
[----:B------:R-:W-:Y:S05]  /*a410*/  BRA `(.L_x_100) ;  /* 0x00000024007c7947 */ /* 0x000fea0003800000 */
.L_x_99:
[----:B--2---:R-:W2:Y:S01]  /*a420*/  LDL R4, [R1+0xc4] ;  /* 0x0000c40001047983 */ /* 0x004ea20000100800 */
[----:B------:R-:W-:Y:S04]  /*a430*/  DEPBAR.LE SB0, 0x0 ;  /* 0x000080000000791a */ /* 0x000fe80000000000 */
[----:B------:R-:W3:Y:S01]  /*a440*/  LDL R0, [R1+0xc8] ;  /* 0x0000c80001007983 */ /* 0x000ee20000100800 */
[----:B------:R-:W-:Y:S01]  /*a450*/  UISETP.NE.AND UP0, UPT, UR15, -0x1, UPT ;  /* 0xffffffff0f00788c */ /* 0x000fe2000bf05270 */
[----:B------:R-:W-:Y:S06]  /*a460*/  BAR.SYNC.DEFER_BLOCKING 0x0 ;  /* 0x0000000000007b1d */ /* 0x000fec0000010000 */
[----:B------:R-:W-:Y:S04]  /*a470*/  STL [R1+0x100], R144 ;  /* 0x0001009001007387 */ /* 0x000fe80000100800 */
[----:B------:R-:W-:Y:S04]  /*a480*/  STL [R1+0xfc], R143 ;  /* 0x0000fc8f01007387 */ /* 0x000fe80000100800 */
[----:B------:R-:W-:Y:S04]  /*a490*/  STL [R1+0xf8], R142 ;  /* 0x0000f88e01007387 */ /* 0x000fe80000100800 */
[----:B------:R-:W-:Y:S04]  /*a4a0*/  STL [R1+0xf4], R141 ;  /* 0x0000f48d01007387 */ /* 0x000fe80000100800 */
[----:B------:R-:W-:Y:S04]  /*a4b0*/  STL [R1+0xf0], R140 ;  /* 0x0000f08c01007387 */ /* 0x000fe80000100800 */
[----:B------:R-:W-:Y:S04]  /*a4c0*/  STL [R1+0xec], R139 ;  /* 0x0000ec8b01007387 */ /* 0x000fe80000100800 */
[----:B------:R-:W-:Y:S04]  /*a4d0*/  STL [R1+0xe8], R138 ;  /* 0x0000e88a01007387 */ /* 0x000fe80000100800 */
[----:B------:R-:W-:Y:S04]  /*a4e0*/  STL [R1+0xe4], R137 ;  /* 0x0000e48901007387 */ /* 0x000fe80000100800 */
[----:B------:R-:W-:Y:S01]  /*a4f0*/  STL [R1+0xe0], R136 ;  /* 0x0000e08801007387 */ /* 0x000fe20000100800 */
[----:B---3--:R-:W-:Y:S02]  /*a500*/  MOV R12, R0 ;  /* 0x00000000000c7202 */ /* 0x008fe40000000f00 */
[----:B--2---:R-:W-:Y:S02]  /*a510*/  MOV R13, R4 ;  /* 0x00000004000d7202 */ /* 0x004fe40000000f00 */
[----:B------:R-:W-:Y:S03]  /*a520*/  IADD3 R2, P0, PT, R0, UR10, RZ ;  /* 0x0000000a00027c10 */ /* 0x000fe6000ff1e0ff */
        /* <DEDUP_REMOVED lines=19> */
[----:B------:R1:W-:Y:S01]  /*a660*/  LDGSTS.E.BYPASS.LTC128B.128 [R245+0xa800], desc[UR16][R4.64] ;  /* 0x0a80000004f57fae */ /* 0x0003e2000b981a10 */
[----:B--2---:R-:W-:Y:S04]  /*a670*/  IADD3 R10, P0, PT, R2, UR10, RZ ;  /* 0x0000000a020a7c10 */ /* 0x004fe8000ff1e0ff */
[----:B------:R-:W-:Y:S03]  /*a680*/  IADD3.X R11, PT, PT, R3, UR11, RZ, P0, !PT ;  /* 0x0000000b030b7c10 */ /* 0x000fe600087fe4ff */
[----:B------:R-:W-:Y:S08]  /*a690*/  LDGSTS.E.BYPASS.LTC128B.128 [R245+0xb000], desc[UR16][R2.64] ;  /* 0x0b00000002f57fae */ /* 0x000ff0000b981a10 */
[----:B------:R2:W-:Y:S08]  /*a6a0*/  LDGSTS.E.BYPASS.LTC128B.128 [R245+0xb800], desc[UR16][R10.64] ;  /* 0x0b8000000af57fae */ /* 0x0005f0000b981a10 */
[----:B------:R-:W-:Y:S08]  /*a6b0*/  LDSM.16.M88.4 R128, [R240] ;  /* 0x00000000f080783b */ /* 0x000ff00000000200 */
[----:B------:R-:W1:Y:S08]  /*a6c0*/  LDSM.16.M88.4 R16, [R236+UR5+0x4000] ;  /* 0x00400005ec10783b */ /* 0x000e700008000200 */
[----:B------:R-:W2:Y:S08]  /*a6d0*/  LDSM.16.M88.4 R124, [R240+0x2000] ;  /* 0x00200000f07c783b */ /* 0x000eb00000000200 */
[----:B------:R-:W3:Y:S08]  /*a6e0*/  LDSM.16.M88.4 R32, [R236+UR5+0x4800] ;  /* 0x00480005ec20783b */ /* 0x000ef00008000200 */
[----:B------:R-:W4:Y:S08]  /*a6f0*/  LDSM.16.M88.4 R48, [R236+UR5+0x5000] ;  /* 0x00500005ec30783b */ /* 0x000f300008000200 */
[----:B------:R-:W4:Y:S01]  /*a700*/  LDSM.16.M88.4 R64, [R236+UR5+0x5800] ;  /* 0x00580005ec40783b */ /* 0x000f220008000200 */
[-C--:B-1----:R-:W-:Y:S07]  /*a710*/  HMMA.16816.F32.BF16 R4, R128, R16.reuse, RZ ;  /* 0x000000108004723c */ /* 0x082fee00000418ff */
[----:B------:R-:W1:Y:S01]  /*a720*/  LDSM.16.M88.4 R80, [R236+UR5+0x6000] ;  /* 0x00600005ec50783b */ /* 0x000e620008000200 */
[C---:B--2---:R-:W-:Y:S07]  /*a730*/  HMMA.16816.F32.BF16 R8, R124.reuse, R16, RZ ;  /* 0x000000107c08723c */ /* 0x044fee00000418ff */
[----:B------:R-:W2:Y:S01]  /*a740*/  LDSM.16.M88.4 R96, [R236+UR5+0x6800] ;  /* 0x00680005ec60783b */ /* 0x000ea20008000200 */
[-C--:B------:R-:W-:Y:S07]  /*a750*/  HMMA.16816.F32.BF16 R12, R124, R18.reuse, RZ ;  /* 0x000000127c0c723c */ /* 0x080fee00000418ff */
[----:B------:R-:W2:Y:S01]  /*a760*/  LDSM.16.M88.4 R112, [R236+UR5+0x7000] ;  /* 0x00700005ec70783b */ /* 0x000ea20008000200 */
[C---:B------:R-:W-:Y:S07]  /*a770*/  HMMA.16816.F32.BF16 R16, R128.reuse, R18, RZ ;  /* 0x000000128010723c */ /* 0x040fee00000418ff */
[----:B------:R-:W2:Y:S01]  /*a780*/  LDSM.16.M88.4 R200, [R236+UR5+0x7800] ;  /* 0x00780005ecc8783b */ /* 0x000ea20008000200 */
[-C--:B---3--:R-:W-:Y:S07]  /*a790*/  HMMA.16816.F32.BF16 R20, R128, R32.reuse, RZ ;  /* 0x000000208014723c */ /* 0x088fee00000418ff */
[----:B------:R-:W-:Y:S01]  /*a7a0*/  LDSM.16.M88.4 R204, [R243] ;  /* 0x00000000f3cc783b */ /* 0x000fe20000000200 */
[C---:B------:R-:W-:Y:S07]  /*a7b0*/  HMMA.16816.F32.BF16 R24, R124.reuse, R32, RZ ;  /* 0x000000207c18723c */ /* 0x040fee00000418ff */
[----:B------:R-:W3:Y:S01]  /*a7c0*/  LDSM.16.M88.4 R208, [R238+0x4000] ;  /* 0x00400000eed0783b */ /* 0x000ee20000000200 */
[-C--:B------:R-:W-:Y:S07]  /*a7d0*/  HMMA.16816.F32.BF16 R28, R124, R34.reuse, RZ ;  /* 0x000000227c1c723c */ /* 0x080fee00000418ff */
[----:B------:R-:W3:Y:S01]  /*a7e0*/  LDSM.16.M88.4 R212, [R243+0x2000] ;  /* 0x00200000f3d4783b */ /* 0x000ee20000000200 */
[C---:B------:R-:W-:Y:S07]  /*a7f0*/  HMMA.16816.F32.BF16 R32, R128.reuse, R34, RZ ;  /* 0x000000228020723c */ /* 0x040fee00000418ff */
[----:B------:R-:W3:Y:S01]  /*a800*/  LDSM.16.M88.4 R216, [R238+0x4800] ;  /* 0x00480000eed8783b */ /* 0x000ee20000000200 */
[-C--:B----4-:R-:W-:Y:S07]  /*a810*/  HMMA.16816.F32.BF16 R36, R128, R48.reuse, RZ ;  /* 0x000000308024723c */ /* 0x090fee00000418ff */
[----:B------:R-:W4:Y:S01]  /*a820*/  LDSM.16.M88.4 R220, [R238+0x5000] ;  /* 0x00500000eedc783b */ /* 0x000f220000000200 */
[C---:B------:R-:W-:Y:S07]  /*a830*/  HMMA.16816.F32.BF16 R40, R124.reuse, R48, RZ ;  /* 0x000000307c28723c */ /* 0x040fee00000418ff */
[----:B------:R-:W4:Y:S01]  /*a840*/  LDSM.16.M88.4 R224, [R238+0x5800] ;  /* 0x00580000eee0783b */ /* 0x000f220000000200 */
[-C--:B------:R-:W-:Y:S07]  /*a850*/  HMMA.16816.F32.BF16 R44, R124, R50.reuse, RZ ;  /* 0x000000327c2c723c */ /* 0x080fee00000418ff */
[----:B------:R-:W4:Y:S01]  /*a860*/  LDSM.16.M88.4 R228, [R238+0x6000] ;  /* 0x00600000eee4783b */ /* 0x000f220000000200 */
[C---:B------:R-:W-:Y:S07]  /*a870*/  HMMA.16816.F32.BF16 R48, R128.reuse, R50, RZ ;  /* 0x000000328030723c */ /* 0x040fee00000418ff */
[----:B------:R-:W4:Y:S01]  /*a880*/  LDSM.16.M88.4 R232, [R238+0x6800] ;  /* 0x00680000eee8783b */ /* 0x000f220000000200 */
[-C--:B------:R-:W-:Y:S07]  /*a890*/  HMMA.16816.F32.BF16 R52, R128, R64.reuse, RZ ;  /* 0x000000408034723c */ /* 0x080fee00000418ff */
[----:B------:R-:W0:Y:S01]  /*a8a0*/  LDGDEPBAR ;  /* 0x00000000000079af */ /* 0x000e220000000000 */
[C---:B------:R-:W-:Y:S08]  /*a8b0*/  HMMA.16816.F32.BF16 R56, R124.reuse, R64, RZ ;  /* 0x000000407c38723c */ /* 0x040ff000000418ff */
[-C--:B------:R-:W-:Y:S08]  /*a8c0*/  HMMA.16816.F32.BF16 R60, R124, R66.reuse, RZ ;  /* 0x000000427c3c723c */ /* 0x080ff000000418ff */
[C---:B------:R-:W-:Y:S08]  /*a8d0*/  HMMA.16816.F32.BF16 R64, R128.reuse, R66, RZ ;  /* 0x000000428040723c */ /* 0x040ff000000418ff */
[-C--:B-1----:R-:W-:Y:S08]  /*a8e0*/  HMMA.16816.F32.BF16 R68, R128, R80.reuse, RZ ;  /* 0x000000508044723c */ /* 0x082ff000000418ff */
        /* <DEDUP_REMOVED lines=16> */
[-C--:B---3--:R-:W-:Y:S08]  /*a9f0*/  HMMA.16816.F32.BF16 R4, R204, R208.reuse, R4 ;  /* 0x000000d0cc04723c */ /* 0x088ff00000041804 */
        /* <DEDUP_REMOVED lines=8> */
[----:B------:R-:W-:Y:S07]  /*aa80*/  LDSM.16.M88.4 R216, [R241] ;  /* 0x00000000f1d8783b */ /* 0x000fee0000000200 */
[-C--:B----4-:R-:W-:Y:S08]  /*aa90*/  HMMA.16816.F32.BF16 R36, R204, R220.reuse, R36 ;  /* 0x000000dccc24723c */ /* 0x090ff00000041824 */
[C---:B------:R-:W-:Y:S08]  /*aaa0*/  HMMA.16816.F32.BF16 R40, R212.reuse, R220, R40 ;  /* 0x000000dcd428723c */ /* 0x040ff00000041828 */
[-C--:B------:R-:W-:Y:S08]  /*aab0*/  HMMA.16816.F32.BF16 R44, R212, R222.reuse, R44 ;  /* 0x000000ded42c723c */ /* 0x080ff0000004182c */
[C---:B------:R-:W-:Y:S01]  /*aac0*/  HMMA.16816.F32.BF16 R48, R204.reuse, R222, R48 ;  /* 0x000000decc30723c */ /* 0x040fe20000041830 */
[----:B------:R-:W3:Y:S07]  /*aad0*/  LDSM.16.M88.4 R220, [R237+0x4000] ;  /* 0x00400000eddc783b */ /* 0x000eee0000000200 */
[-C--:B------:R-:W-:Y:S08]  /*aae0*/  HMMA.16816.F32.BF16 R52, R204, R224.reuse, R52 ;  /* 0x000000e0cc34723c */ /* 0x080ff00000041834 */
[C---:B------:R-:W-:Y:S08]  /*aaf0*/  HMMA.16816.F32.BF16 R56, R212.reuse, R224, R56 ;  /* 0x000000e0d438723c */ /* 0x040ff00000041838 */
[-C--:B------:R-:W-:Y:S08]  /*ab00*/  HMMA.16816.F32.BF16 R60, R212, R226.reuse, R60 ;  /* 0x000000e2d43c723c */ /* 0x080ff0000004183c */
[C---:B------:R-:W-:Y:S01]  /*ab10*/  HMMA.16816.F32.BF16 R64, R204.reuse, R226, R64 ;  /* 0x000000e2cc40723c */ /* 0x040fe20000041840 */
[----:B------:R-:W4:Y:S07]  /*ab20*/  LDSM.16.M88.4 R224, [R241+0x2000] ;  /* 0x00200000f1e0783b */ /* 0x000f2e0000000200 */
        /* <DEDUP_REMOVED lines=14> */
[----:B------:R-:W1:Y:S07]  /*ac10*/  LDSM.16.M88.4 R200, [R237+0x5000] ;  /* 0x00500000edc8783b */ /* 0x000e6e0000000200 */
[-C--:B--2---:R-:W-:Y:S08]  /*ac20*/  HMMA.16816.F32.BF16 R116, R204, R208.reuse, R116 ;  /* 0x000000d0cc74723c */ /* 0x084ff00000041874 */
[C---:B------:R-:W-:Y:S08]  /*ac30*/  HMMA.16816.F32.BF16 R120, R212.reuse, R208, R120 ;  /* 0x000000d0d478723c */ /* 0x040ff00000041878 */
[-C--:B------:R-:W-:Y:S01]  /*ac40*/  HMMA.16816.F32.BF16 R124, R212, R210.reuse, R124 ;  /* 0x000000d2d47c723c */ /* 0x080fe2000004187c */
[----:B------:R-:W-:Y:S07]  /*ac50*/  LDSM.16.M88.4 R212, [R237+0x7800] ;  /* 0x00780000edd4783b */ /* 0x000fee0000000200 */
[----:B------:R-:W-:Y:S01]  /*ac60*/  HMMA.16816.F32.BF16 R128, R204, R210, R128 ;  /* 0x000000d2cc80723c */ /* 0x000fe20000041880 */
[----:B------:R-:W2:Y:S07]  /*ac70*/  LDSM.16.M88.4 R204, [R237+0x6000] ;  /* 0x00600000edcc783b */ /* 0x000eae0000000200 */
[-C--:B---3--:R-:W-:Y:S01]  /*ac80*/  HMMA.16816.F32.BF16 R4, R216, R220.reuse, R4 ;  /* 0x000000dcd804723c */ /* 0x088fe20000041804 */
[----:B------:R-:W3:Y:S07]  /*ac90*/  LDSM.16.M88.4 R208, [R237+0x6800] ;  /* 0x00680000edd0783b */ /* 0x000eee0000000200 */
[C---:B----4-:R-:W-:Y:S08]  /*aca0*/  HMMA.16816.F32.BF16 R8, R224.reuse, R220, R8 ;  /* 0x000000dce008723c */ /* 0x050ff00000041808 */
        /* <DEDUP_REMOVED lines=13> */
[-C--:B------:R-:W-:Y:S08]  /*ad80*/  HMMA.16816.F32.BF16 R52, R216, R232.reuse, R52 ;  /* 0x000000e8d834723c */ /* 0x080ff00000041834 */
[C---:B------:R-:W-:Y:S08]  /*ad90*/  HMMA.16816.F32.BF16 R56, R224.reuse, R232, R56 ;  /* 0x000000e8e038723c */ /* 0x040ff00000041838 */
[-C--:B------:R-:W-:Y:S08]  /*ada0*/  HMMA.16816.F32.BF16 R60, R224, R234.reuse, R60 ;  /* 0x000000eae03c723c */ /* 0x080ff0000004183c */
[C---:B------:R-:W-:Y:S08]  /*adb0*/  HMMA.16816.F32.BF16 R64, R216.reuse, R234, R64 ;  /* 0x000000ead840723c */ /* 0x040ff00000041840 */
[-C--:B--2---:R-:W-:Y:S08]  /*adc0*/  HMMA.16816.F32.BF16 R68, R216, R204.reuse, R68 ;  /* 0x000000ccd844723c */ /* 0x084ff00000041844 */
[C---:B------:R-:W-:Y:S08]  /*add0*/  HMMA.16816.F32.BF16 R72, R224.reuse, R204, R72 ;  /* 0x000000cce048723c */ /* 0x040ff00000041848 */
[-C--:B------:R-:W-:Y:S08]  /*ade0*/  HMMA.16816.F32.BF16 R76, R224, R206.reuse, R76 ;  /* 0x000000cee04c723c */ /* 0x080ff0000004184c */
[C---:B------:R-:W-:Y:S01]  /*adf0*/  HMMA.16816.F32.BF16 R80, R216.reuse, R206, R80 ;  /* 0x000000ced850723c */ /* 0x040fe20000041850 */
[----:B------:R-:W2:Y:S07]  /*ae00*/  LDSM.16.M88.4 R204, [R242+0x2000] ;  /* 0x00200000f2cc783b */ /* 0x000eae0000000200 */
[-C--:B---3--:R-:W-:Y:S08]  /*ae10*/  HMMA.16816.F32.BF16 R84, R216, R208.reuse, R84 ;  /* 0x000000d0d854723c */ /* 0x088ff00000041854 */
[C---:B------:R-:W-:Y:S08]  /*ae20*/  HMMA.16816.F32.BF16 R88, R224.reuse, R208, R88 ;  /* 0x000000d0e058723c */ /* 0x040ff00000041858 */
[-C--:B------:R-:W-:Y:S08]  /*ae30*/  HMMA.16816.F32.BF16 R92, R224, R210.reuse, R92 ;  /* 0x000000d2e05c723c */ /* 0x080ff0000004185c */
[C---:B------:R-:W-:Y:S08]  /*ae40*/  HMMA.16816.F32.BF16 R96, R216.reuse, R210, R96 ;  /* 0x000000d2d860723c */ /* 0x040ff00000041860 */
[-C--:B-1----:R-:W-:Y:S08]  /*ae50*/  HMMA.16816.F32.BF16 R100, R216, R200.reuse, R100 ;  /* 0x000000c8d864723c */ /* 0x082ff00000041864 */
[C---:B------:R-:W-:Y:S08]  /*ae60*/  HMMA.16816.F32.BF16 R104, R224.reuse, R200, R104 ;  /* 0x000000c8e068723c */ /* 0x040ff00000041868 */
[-C--:B------:R-:W-:Y:S08]  /*ae70*/  HMMA.16816.F32.BF16 R108, R224, R202.reuse, R108 ;  /* 0x000000cae06c723c */ /* 0x080ff0000004186c */
[C---:B------:R-:W-:Y:S08]  /*ae80*/  HMMA.16816.F32.BF16 R112, R216.reuse, R202, R112 ;  /* 0x000000cad870723c */ /* 0x040ff00000041870 */
[-C--:B------:R-:W-:Y:S08]  /*ae90*/  HMMA.16816.F32.BF16 R116, R216, R212.reuse, R116 ;  /* 0x000000d4d874723c */ /* 0x080ff00000041874 */
[C---:B------:R-:W-:Y:S08]  /*aea0*/  HMMA.16816.F32.BF16 R120, R224.reuse, R212, R120 ;  /* 0x000000d4e078723c */ /* 0x040ff00000041878 */
[-C--:B------:R-:W-:Y:S08]  /*aeb0*/  HMMA.16816.F32.BF16 R124, R224, R214.reuse, R124 ;  /* 0x000000d6e07c723c */ /* 0x080ff0000004187c */
[----:B------:R-:W-:Y:S08]  /*aec0*/  HMMA.16816.F32.BF16 R128, R216, R214, R128 ;  /* 0x000000d6d880723c */ /* 0x000ff00000041880 */
[-C--:B------:R-:W-:Y:S08]  /*aed0*/  HMMA.16816.F32.BF16 R4, R220, R228.reuse, R4 ;  /* 0x000000e4dc04723c */ /* 0x080ff00000041804 */
[C---:B--2---:R-:W-:Y:S08]  /*aee0*/  HMMA.16816.F32.BF16 R8, R204.reuse, R228, R8 ;  /* 0x000000e4cc08723c */ /* 0x044ff00000041808 */
[-C--:B------:R-:W-:Y:S03]  /*aef0*/  HMMA.16816.F32.BF16 R12, R204, R230.reuse, R12 ;  /* 0x000000e6cc0c723c */ /* 0x080fe6000004180c */
[----:B------:R-:W-:Y:S01]  /*af00*/  FMUL.FTZ R4, R4, UR9 ;  /* 0x0000000904047c20 */ /* 0x000fe20008410000 */
[----:B------:R-:W-:Y:S01]  /*af10*/  FMUL.FTZ R5, R5, UR9 ;  /* 0x0000000905057c20 */ /* 0x000fe20008410000 */
[----:B------:R-:W-:Y:S01]  /*af20*/  FMUL.FTZ R6, R6, UR9 ;  /* 0x0000000906067c20 */ /* 0x000fe20008410000 */
[----:B------:R-:W-:Y:S01]  /*af30*/  FMUL.FTZ R7, R7, UR9 ;  /* 0x0000000907077c20 */ /* 0x000fe20008410000 */
[----:B------:R-:W-:Y:S01]  /*af40*/  MUFU.TANH R218, R4 ;  /* 0x0000000400da7308 */ /* 0x000fe20000002400 */
[C---:B------:R-:W-:Y:S04]  /*af50*/  HMMA.16816.F32.BF16 R16, R220.reuse, R230, R16 ;  /* 0x000000e6dc10723c */ /* 0x040fe80000041810 */
[----:B------:R-:W-:Y:S01]  /*af60*/  FMUL.FTZ R8, R8, UR9 ;  /* 0x0000000908087c20 */ /* 0x000fe20008410000 */
[----:B------:R-:W-:Y:S01]  /*af70*/  FMUL.FTZ R9, R9, UR9 ;  /* 0x0000000909097c20 */ /* 0x000fe20008410000 */
[----:B------:R-:W-:Y:S03]  /*af80*/  FMUL.FTZ R10, R10, UR9 ;  /* 0x000000090a0a7c20 */ /* 0x000fe60008410000 */
[----:B------:R-:W-:Y:S01]  /*af90*/  MUFU.TANH R215, R5 ;  /* 0x0000000500d77308 */ /* 0x000fe20000002400 */
[----:B------:R-:W-:Y:S01]  /*afa0*/  FMUL.FTZ R11, R11, UR9 ;  /* 0x000000090b0b7c20 */ /* 0x000fe20008410000 */
[----:B------:R-:W-:Y:S01]  /*afb0*/  FMUL.FTZ R14, R14, UR9 ;  /* 0x000000090e0e7c20 */ /* 0x000fe20008410000 */
[----:B------:R-:W-:Y:S01]  /*afc0*/  FMUL.FTZ R15, R15, UR9 ;  /* 0x000000090f0f7c20 */ /* 0x000fe20008410000 */
[----:B------:R-:W-:Y:S01]  /*afd0*/  FMUL.FTZ R13, R13, UR9 ;  /* 0x000000090d0d7c20 */ /* 0x000fe20008410000 */
[----:B------:R-:W-:Y:S05]  /*afe0*/  FMUL.FTZ R12, R12, UR9 ;  /* 0x000000090c0c7c20 */ /* 0x000fea0008410000 */
[----:B------:R-:W-:Y:S01]  /*aff0*/  MUFU.TANH R216, R6 ;  /* 0x0000000600d87308 */ /* 0x000fe20000002400 */
[----:B------:R-:W-:Y:S01]  /*b000*/  FMUL.FTZ R18, R18, UR9 ;  /* 0x0000000912127c20 */ /* 0x000fe20008410000 */
[----:B------:R-:W-:Y:S01]  /*b010*/  FMUL.FTZ R16, R16, UR9 ;  /* 0x0000000910107c20 */ /* 0x000fe20008410000 */
[----:B------:R-:W-:Y:S01]  /*b020*/  FMUL.FTZ R19, R19, UR9 ;  /* 0x0000000913137c20 */ /* 0x000fe20008410000 */
[----:B------:R-:W-:Y:S06]  /*b030*/  FMUL.FTZ R17, R17, UR9 ;  /* 0x0000000911117c20 */ /* 0x000fec0008410000 */
[----:B------:R1:W-:Y:S10]  /*b040*/  MUFU.TANH R217, R7 ;  /* 0x0000000700d97308 */ /* 0x0003f40000002400 */
[----:B------:R-:W-:Y:S10]  /*b050*/  MUFU.TANH R203, R8 ;  /* 0x0000000800cb7308 */ /* 0x000ff40000002400 */
[----:B------:R-:W-:Y:S01]  /*b060*/  MUFU.TANH R202, R9 ;  /* 0x0000000900ca7308 */ /* 0x000fe20000002400 */
[----:B-1----:R-:W1:Y:S09]  /*b070*/  LDSM.16.M88.4 R4, [R239+0x4800] ;  /* 0x00480000ef04783b */ /* 0x002e720000000200 */
[----:B------:R-:W-:Y:S10]  /*b080*/  MUFU.TANH R201, R10 ;  /* 0x0000000a00c97308 */ /* 0x000ff40000002400 */
[----:B------:R2:W-:Y:S10]  /*b090*/  MUFU.TANH R200, R11 ;  /* 0x0000000b00c87308 */ /* 0x0005f40000002400 */
[----:B------:R-:W-:Y:S10]  /*b0a0*/  MUFU.TANH R213, R18 ;  /* 0x0000001200d57308 */ /* 0x000ff40000002400 */
[----:B------:R-:W-:Y:S01]  /*b0b0*/  MUFU.TANH R211, R16 ;  /* 0x0000001000d37308 */ /* 0x000fe20000002400 */
[----:B--2---:R-:W2:Y:S09]  /*b0c0*/  LDSM.16.M88.4 R8, [R239+0x5000] ;  /* 0x00500000ef08783b */ /* 0x004eb20000000200 */
[----:B------:R-:W-:Y:S01]  /*b0d0*/  MUFU.TANH R208, R14 ;  /* 0x0000000e00d07308 */ /* 0x000fe20000002400 */
[-C--:B-1----:R-:W-:Y:S09]  /*b0e0*/  HMMA.16816.F32.BF16 R20, R220, R4.reuse, R20 ;  /* 0x00000004dc14723c */ /* 0x082ff20000041814 */
[----:B------:R-:W-:Y:S01]  /*b0f0*/  MUFU.TANH R212, R19 ;  /* 0x0000001300d47308 */ /* 0x000fe20000002400 */
[C---:B------:R-:W-:Y:S09]  /*b100*/  HMMA.16816.F32.BF16 R24, R204.reuse, R4, R24 ;  /* 0x00000004cc18723c */ /* 0x040ff20000041818 */
[----:B------:R-:W-:Y:S01]  /*b110*/  MUFU.TANH R209, R13 ;  /* 0x0000000d00d17308 */ /* 0x000fe20000002400 */
[-C--:B------:R-:W-:Y:S03]  /*b120*/  HMMA.16816.F32.BF16 R28, R204, R6.reuse, R28 ;  /* 0x00000006cc1c723c */ /* 0x080fe6000004181c */
[----:B------:R-:W-:Y:S01]  /*b130*/  FMUL.FTZ R20, R20, UR9 ;  /* 0x0000000914147c20 */ /* 0x000fe20008410000 */
[----:B------:R-:W-:Y:S01]  /*b140*/  FMUL.FTZ R23, R23, UR9 ;  /* 0x0000000917177c20 */ /* 0x000fe20008410000 */
[----:B------:R-:W-:Y:S01]  /*b150*/  FMUL.FTZ R21, R21, UR9 ;  /* 0x0000000915157c20 */ /* 0x000fe20008410000 */
[----:B------:R-:W-:Y:S03]  /*b160*/  FMUL.FTZ R22, R22, UR9 ;  /* 0x0000000916167c20 */ /* 0x000fe60008410000 */
[----:B------:R-:W1:Y:S01]  /*b170*/  MUFU.TANH R0, R20 ;  /* 0x0000001400007308 */ /* 0x000e620000002400 */
[C---:B------:R-:W-:Y:S01]  /*b180*/  HMMA.16816.F32.BF16 R32, R220.reuse, R6, R32 ;  /* 0x00000006dc20723c */ /* 0x040fe20000041820 */
[----:B------:R-:W3:Y:S03]  /*b190*/  LDSM.16.M88.4 R4, [R239+0x5800] ;  /* 0x00580000ef04783b */ /* 0x000ee60000000200 */
[----:B------:R-:W-:Y:S01]  /*b1a0*/  FMUL.FTZ R26, R26, UR9 ;  /* 0x000000091a1a7c20 */ /* 0x000fe20008410000 */
[----:B------:R-:W-:Y:S01]  /*b1b0*/  FMUL.FTZ R27, R27, UR9 ;  /* 0x000000091b1b7c20 */ /* 0x000fe20008410000 */
[----:B------:R-:W-:Y:S03]  /*b1c0*/  FMUL.FTZ R24, R24, UR9 ;  /* 0x0000000918187c20 */ /* 0x000fe60008410000 */
[----:B------:R-:W-:Y:S01]  /*b1d0*/  MUFU.TANH R210, R12 ;  /* 0x0000000c00d27308 */ /* 0x000fe20000002400 */
[-C--:B--2---:R-:W-:Y:S03]  /*b1e0*/  HMMA.16816.F32.BF16 R36, R220, R8.reuse, R36 ;  /* 0x00000008dc24723c */ /* 0x084fe60000041824 */
[----:B------:R-:W-:Y:S01]  /*b1f0*/  FMUL.FTZ R31, R31, UR9 ;  /* 0x000000091f1f7c20 */ /* 0x000fe20008410000 */
[----:B------:R-:W-:Y:S01]  /*b200*/  FMUL.FTZ R30, R30, UR9 ;  /* 0x000000091e1e7c20 */ /* 0x000fe20008410000 */
[----:B------:R-:W-:Y:S01]  /*b210*/  FMUL.FTZ R28, R28, UR9 ;  /* 0x000000091c1c7c20 */ /* 0x000fe20008410000 */
[----:B------:R-:W-:Y:S03]  /*b220*/  FMUL.FTZ R29, R29, UR9 ;  /* 0x000000091d1d7c20 */ /* 0x000fe60008410000 */
[----:B------:R-:W-:Y:S01]  /*b230*/  MUFU.TANH R142, R31 ;  /* 0x0000001f008e7308 */ /* 0x000fe20000002400 */
[----:B-1----:R1:W-:Y:S01]  /*b240*/  STL [R1+0xc], R0 ;  /* 0x00000c0001007387 */ /* 0x0023e20000100800 */
[C---:B------:R-:W-:Y:S04]  /*b250*/  HMMA.16816.F32.BF16 R40, R204.reuse, R8, R40 ;  /* 0x00000008cc28723c */ /* 0x040fe80000041828 */
[----:B------:R-:W-:Y:S01]  /*b260*/  FMUL.FTZ R32, R32, UR9 ;  /* 0x0000000920207c20 */ /* 0x000fe20008410000 */
[----:B------:R-:W-:Y:S03]  /*b270*/  FMUL.FTZ R33, R33, UR9 ;  /* 0x0000000921217c20 */ /* 0x000fe60008410000 */
[----:B------:R-:W-:Y:S01]  /*b280*/  MUFU.TANH R224, R26 ;  /* 0x0000001a00e07308 */ /* 0x000fe20000002400 */
[----:B------:R-:W-:Y:S01]  /*b290*/  FMUL.FTZ R34, R34, UR9 ;  /* 0x0000000922227c20 */ /* 0x000fe20008410000 */
[-C--:B------:R-:W-:Y:S03]  /*b2a0*/  HMMA.16816.F32.BF16 R44, R204, R10.reuse, R44 ;  /* 0x0000000acc2c723c */ /* 0x080fe6000004182c */
[----:B------:R-:W-:Y:S01]  /*b2b0*/  FMUL.FTZ R39, R39, UR9 ;  /* 0x0000000927277c20 */ /* 0x000fe20008410000 */
[----:B------:R-:W-:Y:S01]  /*b2c0*/  FMUL.FTZ R36, R36, UR9 ;  /* 0x0000000924247c20 */ /* 0x000fe20008410000 */
[----:B------:R-:W-:Y:S03]  /*b2d0*/  FMUL.FTZ R37, R37, UR9 ;  /* 0x0000000925257c20 */ /* 0x000fe60008410000 */
[----:B------:R-:W2:Y:S01]  /*b2e0*/  MUFU.TANH R144, R21 ;  /* 0x0000001500907308 */ /* 0x000ea20000002400 */
[----:B------:R-:W-:Y:S01]  /*b2f0*/  FMUL.FTZ R38, R38, UR9 ;  /* 0x0000000926267c20 */ /* 0x000fe20008410000 */
[C---:B------:R-:W-:Y:S01]  /*b300*/  HMMA.16816.F32.BF16 R48, R220.reuse, R10, R48 ;  /* 0x0000000adc30723c */ /* 0x040fe20000041830 */
[----:B------:R-:W4:Y:S03]  /*b310*/  LDSM.16.M88.4 R8, [R239+0x6000] ;  /* 0x00600000ef08783b */ /* 0x000f260000000200 */
[----:B------:R-:W-:Y:S01]  /*b320*/  FMUL.FTZ R41, R41, UR9 ;  /* 0x0000000929297c20 */ /* 0x000fe20008410000 */
[----:B------:R-:W-:Y:S03]  /*b330*/  FMUL.FTZ R42, R42, UR9 ;  /* 0x000000092a2a7c20 */ /* 0x000fe60008410000 */
[----:B------:R-:W-:Y:S01]  /*b340*/  MUFU.TANH R136, R39 ;  /* 0x0000002700887308 */ /* 0x000fe20000002400 */
[----:B------:R-:W-:Y:S01]  /*b350*/  FMUL.FTZ R43, R43, UR9 ;  /* 0x000000092b2b7c20 */ /* 0x000fe20008410000 */
[-C--:B---3--:R-:W-:Y:S03]  /*b360*/  HMMA.16816.F32.BF16 R52, R220, R4.reuse, R52 ;  /* 0x00000004dc34723c */ /* 0x088fe60000041834 */
[----:B------:R-:W-:Y:S01]  /*b370*/  FMUL.FTZ R45, R45, UR9 ;  /* 0x000000092d2d7c20 */ /* 0x000fe20008410000 */
[----:B------:R-:W-:Y:S01]  /*b380*/  FMUL.FTZ R44, R44, UR9 ;  /* 0x000000092c2c7c20 */ /* 0x000fe20008410000 */
[----:B------:R-:W-:Y:S03]  /*b390*/  FMUL.FTZ R47, R47, UR9 ;  /* 0x000000092f2f7c20 */ /* 0x000fe60008410000 */
[----:B-1----:R-:W-:Y:S01]  /*b3a0*/  MUFU.TANH R0, R23 ;  /* 0x0000001700007308 */ /* 0x002fe20000002400 */
[----:B--2---:R-:W-:Y:S01]  /*b3b0*/  STL [R1], R144 ;  /* 0x0000009001007387 */ /* 0x004fe20000100800 */
        /* <DEDUP_REMOVED lines=9> */
[----:B------:R-:W-:Y:S01]  /*b450*/  MUFU.TANH R230, R30 ;  /* 0x0000001e00e67308 */ /* 0x000fe20000002400 */
[----:B------:R-:W-:Y:S01]  /*b460*/  FMUL.FTZ R35, R35, UR9 ;  /* 0x0000000923237c20 */ /* 0x000fe20008410000 */
[C---:B------:R-:W-:Y:S01]  /*b470*/  HMMA.16816.F32.BF16 R64, R220.reuse, R6, R64 ;  /* 0x00000006dc40723c */ /* 0x040fe20000041840 */
[----:B------:R-:W1:Y:S03]  /*b480*/  LDSM.16.M88.4 R4, [R239+0x6800] ;  /* 0x00680000ef04783b */ /* 0x000e660000000200 */
[----:B------:R-:W-:Y:S01]  /*b490*/  FMUL.FTZ R56, R56, UR9 ;  /* 0x0000000938387c20 */ /* 0x000fe20008410000 */
[----:B------:R-:W-:Y:S03]  /*b4a0*/  FMUL.FTZ R57, R57, UR9 ;  /* 0x0000000939397c20 */ /* 0x000fe60008410000 */
[----:B------:R-:W2:Y:S01]  /*b4b0*/  MUFU.TANH R143, R22 ;  /* 0x00000016008f7308 */ /* 0x000ea20000002400 */
[----:B------:R-:W-:Y:S01]  /*b4c0*/  FMUL.FTZ R58, R58, UR9 ;  /* 0x000000093a3a7c20 */ /* 0x000fe20008410000 */
[----:B------:R-:W-:Y:S01]  /*b4d0*/  FMUL.FTZ R59, R59, UR9 ;  /* 0x000000093b3b7c20 */ /* 0x000fe20008410000 */
[-C--:B----4-:R-:W-:Y:S03]  /*b4e0*/  HMMA.16816.F32.BF16 R68, R220, R8.reuse, R68 ;  /* 0x00000008dc44723c */ /* 0x090fe60000041844 */
[----:B------:R-:W-:Y:S01]  /*b4f0*/  FMUL.FTZ R62, R62, UR9 ;  /* 0x000000093e3e7c20 */ /* 0x000fe20008410000 */
[----:B------:R-:W-:Y:S03]  /*b500*/  FMUL.FTZ R60, R60, UR9 ;  /* 0x000000093c3c7c20 */ /* 0x000fe60008410000 */
[----:B------:R-:W-:Y:S01]  /*b510*/  MUFU.TANH R39, R56 ;  /* 0x0000003800277308 */ /* 0x000fe20000002400 */
[----:B------:R-:W-:Y:S01]  /*b520*/  FMUL.FTZ R61, R61, UR9 ;  /* 0x000000093d3d7c20 */ /* 0x000fe20008410000 */
[----:B------:R-:W-:Y:S01]  /*b530*/  FMUL.FTZ R63, R63, UR9 ;  /* 0x000000093f3f7c20 */ /* 0x000fe20008410000 */
[C---:B------:R-:W-:Y:S04]  /*b540*/  HMMA.16816.F32.BF16 R72, R204.reuse, R8, R72 ;  /* 0x00000008cc48723c */ /* 0x040fe80000041848 */
[----:B------:R-:W-:Y:S03]  /*b550*/  FMUL.FTZ R67, R67, UR9 ;  /* 0x0000000943437c20 */ /* 0x000fe60008410000 */
[----:B------:R-:W-:Y:S01]  /*b560*/  MUFU.TANH R18, R62 ;  /* 0x0000003e00127308 */ /* 0x000fe20000002400 */
[----:B--2---:R-:W-:Y:S01]  /*b570*/  STL [R1+0x10], R143 ;  /* 0x0000108f01007387 */ /* 0x004fe20000100800 */
[----:B------:R-:W-:Y:S01]  /*b580*/  FMUL.FTZ R25, R25, UR9 ;  /* 0x0000000919197c20 */ /* 0x000fe20008410000 */
[-C--:B------:R-:W-:Y:S02]  /*b590*/  HMMA.16816.F32.BF16 R76, R204, R10.reuse, R76 ;  /* 0x0000000acc4c723c */ /* 0x080fe4000004184c */
[----:B------:R2:W-:Y:S01]  /*b5a0*/  STL [R1+0x18], R0 ;  /* 0x0000180001007387 */ /* 0x0005e20000100800 */
[----:B------:R-:W-:Y:S01]  /*b5b0*/  FMUL.FTZ R69, R69, UR9 ;  /* 0x0000000945457c20 */ /* 0x000fe20008410000 */
[----:B------:R-:W-:Y:S03]  /*b5c0*/  FMUL.FTZ R71, R71, UR9 ;  /* 0x0000000947477c20 */ /* 0x000fe60008410000 */
[----:B------:R-:W-:Y:S01]  /*b5d0*/  MUFU.TANH R45, R67 ;  /* 0x00000043002d7308 */ /* 0x000fe20000002400 */
[----:B------:R-:W-:Y:S01]  /*b5e0*/  STL [R1+0x28], R142 ;  /* 0x0000288e01007387 */ /* 0x000fe20000100800 */
[----:B------:R-:W-:Y:S01]  /*b5f0*/  FMUL.FTZ R70, R70, UR9 ;  /* 0x0000000946467c20 */ /* 0x000fe20008410000 */
[C---:B------:R-:W-:Y:S04]  /*b600*/  HMMA.16816.F32.BF16 R80, R220.reuse, R10, R80 ;  /* 0x0000000adc50723c */ /* 0x040fe80000041850 */
[----:B------:R-:W-:Y:S03]  /*b610*/  FMUL.FTZ R72, R72, UR9 ;  /* 0x0000000948487c20 */ /* 0x000fe60008410000 */
[----:B------:R-:W-:Y:S01]  /*b620*/  MUFU.TANH R2, R69 ;  /* 0x0000004500027308 */ /* 0x000fe20000002400 */
[----:B------:R-:W-:Y:S01]  /*b630*/  FMUL.FTZ R75, R75, UR9 ;  /* 0x000000094b4b7c20 */ /* 0x000fe20008410000 */
[----:B------:R-:W-:Y:S01]  /*b640*/  FMUL.FTZ R73, R73, UR9 ;  /* 0x0000000949497c20 */ /* 0x000fe20008410000 */
[-C--:B-1----:R-:W-:Y:S03]  /*b650*/  HMMA.16816.F32.BF16 R84, R220, R4.reuse, R84 ;  /* 0x00000004dc54723c */ /* 0x082fe60000041854 */
[----:B------:R-:W-:Y:S01]  /*b660*/  FMUL.FTZ R76, R76, UR9 ;  /* 0x000000094c4c7c20 */ /* 0x000fe20008410000 */
[----:B------:R-:W-:Y:S03]  /*b670*/  FMUL.FTZ R77, R77, UR9 ;  /* 0x000000094d4d7c20 */ /* 0x000fe60008410000 */
[----:B------:R-:W-:Y:S01]  /*b680*/  MUFU.TANH R16, R72 ;  /* 0x0000004800107308 */ /* 0x000fe20000002400 */
[----:B------:R-:W-:Y:S01]  /*b690*/  FMUL.FTZ R78, R78, UR9 ;  /* 0x000000094e4e7c20 */ /* 0x000fe20008410000 */
[----:B------:R-:W-:Y:S01]  /*b6a0*/  FMUL.FTZ R79, R79, UR9 ;  /* 0x000000094f4f7c20 */ /* 0x000fe20008410000 */
[C---:B------:R-:W-:Y:S04]  /*b6b0*/  HMMA.16816.F32.BF16 R88, R204.reuse, R4, R88 ;  /* 0x00000004cc58723c */ /* 0x040fe80000041858 */
[----:B------:R-:W-:Y:S03]  /*b6c0*/  FMUL.FTZ R74, R74, UR9 ;  /* 0x000000094a4a7c20 */ /* 0x000fe60008410000 */
[----:B--2---:R-:W-:Y:S01]  /*b6d0*/  MUFU.TANH R0, R41 ;  /* 0x0000002900007308 */ /* 0x004fe20000002400 */
[----:B------:R-:W-:Y:S01]  /*b6e0*/  FMUL.FTZ R54, R54, UR9 ;  /* 0x0000000936367c20 */ /* 0x000fe20008410000 */
[----:B------:R-:W-:Y:S01]  /*b6f0*/  FMUL.FTZ R46, R46, UR9 ;  /* 0x000000092e2e7c20 */ /* 0x000fe20008410000 */
[-C--:B------:R-:W-:Y:S03]  /*b700*/  HMMA.16816.F32.BF16 R92, R204, R6.reuse, R92 ;  /* 0x00000006cc5c723c */ /* 0x080fe6000004185c */
[----:B------:R-:W-:Y:S01]  /*b710*/  FMUL.FTZ R50, R50, UR9 ;  /* 0x0000000932327c20 */ /* 0x000fe20008410000 */
[----:B------:R-:W-:Y:S03]  /*b720*/  FMUL.FTZ R65, R65, UR9 ;  /* 0x0000000941417c20 */ /* 0x000fe60008410000 */
[----:B------:R-:W-:Y:S01]  /*b730*/  MUFU.TANH R8, R76 ;  /* 0x0000004c00087308 */ /* 0x000fe20000002400 */
[----:B------:R-:W-:Y:S01]  /*b740*/  FMUL.FTZ R55, R55, UR9 ;  /* 0x0000000937377c20 */ /* 0x000fe20008410000 */
[----:B------:R-:W-:Y:S01]  /*b750*/  FMUL.FTZ R66, R66, UR9 ;  /* 0x0000000942427c20 */ /* 0x000fe20008410000 */
[C---:B------:R-:W-:Y:S04]  /*b760*/  HMMA.16816.F32.BF16 R96, R220.reuse, R6, R96 ;  /* 0x00000006dc60723c */ /* 0x040fe80000041860 */
[----:B------:R-:W-:Y:S03]  /*b770*/  FMUL.FTZ R88, R88, UR9 ;  /* 0x0000000958587c20 */ /* 0x000fe60008410000 */
[----:B------:R-:W1:Y:S01]  /*b780*/  MUFU.TANH R3, R75 ;  /* 0x0000004b00037308 */ /* 0x000e620000002400 */
[----:B------:R-:W-:Y:S01]  /*b790*/  FMUL.FTZ R89, R89, UR9 ;  /* 0x0000000959597c20 */ /* 0x000fe20008410000 */
[----:B------:R-:W-:Y:S01]  /*b7a0*/  FMUL.FTZ R91, R91, UR9 ;  /* 0x000000095b5b7c20 */ /* 0x000fe20008410000 */
[----:B------:R-:W-:Y:S01]  /*b7b0*/  FMUL.FTZ R90, R90, UR9 ;  /* 0x000000095a5a7c20 */ /* 0x000fe20008410000 */
[----:B------:R-:W-:Y:S01]  /*b7c0*/  FMUL.FTZ R64, R64, UR9 ;  /* 0x0000000940407c20 */ /* 0x000fe20008410000 */
        /* <DEDUP_REMOVED lines=8> */
[----:B------:R-:W-:Y:S01]  /*b850*/  FMUL.FTZ R84, R84, UR9 ;  /* 0x0000000954547c20 */ /* 0x000fe20008410000 */
[----:B------:R-:W-:Y:S01]  /*b860*/  FMUL.FTZ R96, R96, UR9 ;  /* 0x0000000960607c20 */ /* 0x000fe20008410000 */
[----:B------:R-:W-:Y:S03]  /*b870*/  FMUL.FTZ R99, R99, UR9 ;  /* 0x0000000963637c20 */ /* 0x000fe60008410000 */
[----:B------:R1:W-:Y:S01]  /*b880*/  MUFU.TANH R14, R90 ;  /* 0x0000005a000e7308 */ /* 0x0003e20000002400 */
[----:B------:R-:W-:Y:S01]  /*b890*/  FMUL.FTZ R97, R97, UR9 ;  /* 0x0000000961617c20 */ /* 0x000fe20008410000 */
[----:B------:R-:W-:Y:S01]  /*b8a0*/  FMUL.FTZ R98, R98, UR9 ;  /* 0x0000000962627c20 */ /* 0x000fe20008410000 */
[----:B------:R-:W-:Y:S01]  /*b8b0*/  FMUL.FTZ R85, R85, UR9 ;  /* 0x0000000955557c20 */ /* 0x000fe20008410000 */
[----:B------:R-:W-:Y:S01]  /*b8c0*/  FMUL.FTZ R82, R82, UR9 ;  /* 0x0000000952527c20 */ /* 0x000fe20008410000 */
[----:B------:R-:W-:Y:S01]  /*b8d0*/  FMUL.FTZ R83, R83, UR9 ;  /* 0x0000000953537c20 */ /* 0x000fe20008410000 */
[----:B------:R-:W-:Y:S01]  /*b8e0*/  FMUL.FTZ R86, R86, UR9 ;  /* 0x0000000956567c20 */ /* 0x000fe20008410000 */
[----:B------:R-:W-:Y:S03]  /*b8f0*/  FMUL.FTZ R87, R87, UR9 ;  /* 0x0000000957577c20 */ /* 0x000fe60008410000 */
[----:B------:R-:W-:Y:S10]  /*b900*/  MUFU.TANH R56, R99 ;  /* 0x0000006300387308 */ /* 0x000ff40000002400 */
[----:B------:R-:W-:Y:S01]  /*b910*/  MUFU.TANH R31, R96 ;  /* 0x00000060001f7308 */ /* 0x000fe20000002400 */
[----:B-1----:R-:W-:Y:S02]  /*b920*/  MOV R90, R3 ;  /* 0x00000003005a7202 */ /* 0x002fe40000000f00 */
[----:B------:R-:W-:Y:S07]  /*b930*/  FMNMX3.FTZ R3, R132, R203, R202, !PT ;  /* 0x000000cb84037276 */ /* 0x000fee00078100ca */
[----:B------:R-:W1:Y:S10]  /*b940*/  MUFU.TANH R138, R36 ;  /* 0x00000024008a7308 */ /* 0x000e740000002400 */
[----:B------:R-:W-:Y:S10]  /*b950*/  MUFU.TANH R13, R93 ;  /* 0x0000005d000d7308 */ /* 0x000ff40000002400 */
[----:B------:R-:W2:Y:S01]  /*b960*/  MUFU.TANH R139, R37 ;  /* 0x00000025008b7308 */ /* 0x000ea20000002400 */
[----:B-1----:R-:W-:Y:S09]  /*b970*/  STL [R1+0x78], R138 ;  /* 0x0000788a01007387 */ /* 0x002ff20000100800 */
[----:B------:R-:W-:Y:S10]  /*b980*/  MUFU.TANH R24, R24 ;  /* 0x0000001800187308 */ /* 0x000ff40000002400 */
[----:B------:R-:W1:Y:S01]  /*b990*/  MUFU.TANH R244, R38 ;  /* 0x0000002600f47308 */ /* 0x000e620000002400 */
[----:B--2---:R-:W-:Y:S09]  /*b9a0*/  STL [R1+0x6c], R139 ;  /* 0x00006c8b01007387 */ /* 0x004ff20000100800 */
[----:B------:R-:W-:Y:S10]  /*b9b0*/  MUFU.TANH R25, R25 ;  /* 0x0000001900197308 */ /* 0x000ff40000002400 */
[----:B------:R-:W2:Y:S01]  /*b9c0*/  MUFU.TANH R140, R42 ;  /* 0x0000002a008c7308 */ /* 0x000ea20000002400 */
[----:B-1----:R-:W-:Y:S04]  /*b9d0*/  STL [R1+0x74], R244 ;  /* 0x000074f401007387 */ /* 0x002fe80000100800 */
[----:B------:R-:W-:Y:S05]  /*b9e0*/  STL [R1+0x84], R136 ;  /* 0x0000848801007387 */ /* 0x000fea0000100800 */
[----:B------:R-:W-:Y:S01]  /*b9f0*/  MUFU.TANH R234, R32 ;  /* 0x0000002000ea7308 */ /* 0x000fe20000002400 */
[----:B------:R1:W-:Y:S09]  /*ba00*/  STL [R1+0x14], R0 ;  /* 0x0000140001007387 */ /* 0x0003f20000100800 */
[----:B------:R-:W3:Y:S01]  /*ba10*/  MUFU.TANH R141, R43 ;  /* 0x0000002b008d7308 */ /* 0x000ee20000002400 */
[----:B--2---:R-:W-:Y:S09]  /*ba20*/  STL [R1+0x1c], R140 ;  /* 0x00001c8c01007387 */ /* 0x004ff20000100800 */
[----:B------:R-:W-:Y:S10]  /*ba30*/  MUFU.TANH R248, R33 ;  /* 0x0000002100f87308 */ /* 0x000ff40000002400 */
[----:B------:R-:W-:Y:S01]  /*ba40*/  MUFU.TANH R225, R27 ;  /* 0x0000001b00e17308 */ /* 0x000fe20000002400 */
[----:B---3--:R-:W-:Y:S04]  /*ba50*/  STL [R1+0x30], R141 ;  /* 0x0000308d01007387 */ /* 0x008fe80000100800 */
[----:B------:R-:W-:Y:S05]  /*ba60*/  STL [R1+0x2c], R137 ;  /* 0x00002c8901007387 */ /* 0x000fea0000100800 */
[----:B-1----:R-:W-:Y:S10]  /*ba70*/  MUFU.TANH R0, R53 ;  /* 0x0000003500007308 */ /* 0x002ff40000002400 */
[----:B------:R-:W-:Y:S10]  /*ba80*/  MUFU.TANH R53, R71 ;  /* 0x0000004700357308 */ /* 0x000ff40000002400 */
[----:B------:R-:W-:Y:S10]  /*ba90*/  MUFU.TANH R27, R44 ;  /* 0x0000002c001b7308 */ /* 0x000ff40000002400 */
[----:B------:R-:W-:Y:S10]  /*baa0*/  MUFU.TANH R226, R28 ;  /* 0x0000001c00e27308 */ /* 0x000ff40000002400 */
        /* <DEDUP_REMOVED lines=9> */
[----:B-1----:R-:W-:Y:S09]  /*bb40*/  STL [R1+0x50], R43 ;  /* 0x0000502b01007387 */ /* 0x002ff20000100800 */
[----:B------:R-:W-:Y:S10]  /*bb50*/  MUFU.TANH R227, R29 ;  /* 0x0000001d00e37308 */ /* 0x000ff40000002400 */
[----:B------:R-:W1:Y:S01]  /*bb60*/  MUFU.TANH R20, R52 ;  /* 0x0000003400147308 */ /* 0x000e620000002400 */
[----:B--2---:R-:W-:Y:S09]  /*bb70*/  STL [R1+0x58], R38 ;  /* 0x0000582601007387 */ /* 0x004ff20000100800 */
[----:B------:R2:W3:Y:S10]  /*bb80*/  MUFU.TANH R52, R54 ;  /* 0x0000003600347308 */ /* 0x0004f40000002400 */
[----:B------:R-:W-:Y:S01]  /*bb90*/  MUFU.TANH R252, R40 ;  /* 0x0000002800fc7308 */ /* 0x000fe20000002400 */
[----:B-1----:R-:W-:Y:S04]  /*bba0*/  STL [R1+0xc0], R20 ;  /* 0x0000c01401007387 */ /* 0x002fe80000100800 */
[----:B------:R-:W-:Y:S05]  /*bbb0*/  STL [R1+0x68], R39 ;  /* 0x0000682701007387 */ /* 0x000fea0000100800 */
[----:B------:R-:W-:Y:S01]  /*bbc0*/  MUFU.TANH R30, R46 ;  /* 0x0000002e001e7308 */ /* 0x000fe20000002400 */
[----:B--2---:R-:W-:Y:S02]  /*bbd0*/  MOV R54, R0 ;  /* 0x0000000000367202 */ /* 0x004fe40000000f00 */
[----:B---3--:R-:W-:Y:S07]  /*bbe0*/  MOV R99, R52 ;  /* 0x0000003400637202 */ /* 0x008fee0000000f00 */
[----:B------:R-:W1:Y:S10]  /*bbf0*/  MUFU.TANH R40, R57 ;  /* 0x0000003900287308 */ /* 0x000e740000002400 */
[----:B------:R2:W-:Y:S10]  /*bc00*/  MUFU.TANH R34, R97 ;  /* 0x0000006100227308 */ /* 0x0005f40000002400 */
[----:B------:R-:W3:Y:S01]  /*bc10*/  MUFU.TANH R36, R58 ;  /* 0x0000003a00247308 */ /* 0x000ee20000002400 */
[----:B-1----:R-:W-:Y:S09]  /*bc20*/  STL [R1+0x70], R40 ;  /* 0x0000702801007387 */ /* 0x002ff20000100800 */
[----:B------:R-:W-:Y:S01]  /*bc30*/  MUFU.TANH R35, R50 ;  /* 0x0000003200237308 */ /* 0x000fe20000002400 */
[----:B--2---:R-:W-:Y:S09]  /*bc40*/  MOV R97, R54 ;  /* 0x0000003600617202 */ /* 0x004ff20000000f00 */
[----:B------:R-:W1:Y:S01]  /*bc50*/  MUFU.TANH R37, R59 ;  /* 0x0000003b00257308 */ /* 0x000e620000002400 */
[----:B---3--:R-:W-:Y:S09]  /*bc60*/  STL [R1+0x94], R36 ;  /* 0x0000942401007387 */ /* 0x008ff20000100800 */
        /* <DEDUP_REMOVED lines=10> */
[----:B------:R-:W-:Y:S10]  /*bd10*/  MUFU.TANH R32, R64 ;  /* 0x0000004000207308 */ /* 0x000ff40000002400 */
[----:B------:R-:W-:Y:S01]  /*bd20*/  MUFU.TANH R214, R17 ;  /* 0x0000001100d67308 */ /* 0x000fe20000002400 */
[----:B--2---:R-:W-:Y:S04]  /*bd30*/  STL [R1+0xa4], R19 ;  /* 0x0000a41301007387 */ /* 0x004fe80000100800 */
[----:B------:R1:W-:Y:S05]  /*bd40*/  STL [R1+0xb4], R2 ;  /* 0x0000b40201007387 */ /* 0x0003ea0000100800 */
[----:B------:R-:W2:Y:S01]  /*bd50*/  MUFU.TANH R48, R68 ;  /* 0x0000004400307308 */ /* 0x000ea20000002400 */
[----:B------:R-:W-:Y:S09]  /*bd60*/  STL [R1+0x5c], R16 ;  /* 0x00005c1001007387 */ /* 0x000ff20000100800 */
[----:B------:R-:W3:Y:S10]  /*bd70*/  MUFU.TANH R17, R73 ;  /* 0x0000004900117308 */ /* 0x000ef40000002400 */
[----:B------:R4:W-:Y:S01]  /*bd80*/  MUFU.TANH R12, R98 ;  /* 0x00000062000c7308 */ /* 0x0009e20000002400 */
[----:B--2---:R-:W-:Y:S09]  /*bd90*/  MOV R93, R48 ;  /* 0x00000030005d7202 */ /* 0x004ff20000000f00 */
[----:B-1----:R-:W-:Y:S01]  /*bda0*/  MUFU.TANH R2, R77 ;  /* 0x0000004d00027308 */ /* 0x002fe20000002400 */
[----:B---3--:R-:W-:Y:S09]  /*bdb0*/  STL [R1+0x64], R17 ;  /* 0x0000641101007387 */ /* 0x008ff20000100800 */
[----:B------:R-:W-:Y:S01]  /*bdc0*/  MUFU.TANH R57, R80 ;  /* 0x0000005000397308 */ /* 0x000fe20000002400 */
[----:B----4-:R-:W-:Y:S09]  /*bdd0*/  MOV R98, R53 ;  /* 0x0000003500627202 */ /* 0x010ff20000000f00 */
[----:B------:R-:W-:Y:S10]  /*bde0*/  MUFU.TANH R219, R15 ;  /* 0x0000000f00db7308 */ /* 0x000ff40000002400 */
[----:B------:R-:W-:Y:S10]  /*bdf0*/  MUFU.TANH R58, R81 ;  /* 0x00000051003a7308 */ /* 0x000ff40000002400 */
[----:B------:R-:W1:Y:S10]  /*be00*/  MUFU.TANH R15, R74 ;  /* 0x0000004a000f7308 */ /* 0x000e740000002400 */
[----:B------:R-:W-:Y:S10]  /*be10*/  MUFU.TANH R60, R84 ;  /* 0x00000054003c7308 */ /* 0x000ff40000002400 */
[----:B------:R-:W-:Y:S01]  /*be20*/  MUFU.TANH R64, R85 ;  /* 0x0000005500407308 */ /* 0x000fe20000002400 */
[----:B-1----:R-:W-:Y:S04]  /*be30*/  STL [R1+0x60], R15 ;  /* 0x0000600f01007387 */ /* 0x002fe80000100800 */
[----:B------:R1:W-:Y:S05]  /*be40*/  STL [R1+0x54], R8 ;  /* 0x0000540801007387 */ /* 0x0003ea0000100800 */
[----:B------:R-:W-:Y:S01]  /*be50*/  MUFU.TANH R29, R82 ;  /* 0x00000052001d7308 */ /* 0x000fe20000002400 */
[----:B------:R2:W-:Y:S09]  /*be60*/  STL [R1+0x4c], R2 ;  /* 0x00004c0201007387 */ /* 0x0005f20000100800 */
[----:B------:R-:W-:Y:S10]  /*be70*/  MUFU.TANH R59, R83 ;  /* 0x00000053003b7308 */ /* 0x000ff40000002400 */
[----:B------:R-:W-:Y:S10]  /*be80*/  MUFU.TANH R61, R86 ;  /* 0x00000056003d7308 */ /* 0x000ff40000002400 */
[----:B-1----:R-:W1:Y:S10]  /*be90*/  MUFU.TANH R8, R78 ;  /* 0x0000004e00087308 */ /* 0x002e740000002400 */
[----:B--2---:R-:W2:Y:S10]  /*bea0*/  MUFU.TANH R2, R79 ;  /* 0x0000004f00027308 */ /* 0x004eb40000002400 */
[----:B------:R-:W-:Y:S01]  /*beb0*/  MUFU.TANH R63, R87 ;  /* 0x00000057003f7308 */ /* 0x000fe20000002400 */
[----:B-1----:R-:W-:Y:S04]  /*bec0*/  STL [R1+0x88], R8 ;  /* 0x0000880801007387 */ /* 0x002fe80000100800 */
[----:B------:R-:W1:Y:S08]  /*bed0*/  LDSM.16.M88.4 R8, [R239+0x7000] ;  /* 0x00700000ef08783b */ /* 0x000e700000000200 */
[----:B--2---:R2:W-:Y:S04]  /*bee0*/  STL [R1+0x80], R2 ;  /* 0x0000800201007387 */ /* 0x0045e80000100800 */
[----:B------:R-:W-:Y:S04]  /*bef0*/  STL [R1+0x24], R4 ;  /* 0x0000240401007387 */ /* 0x000fe80000100800 */
[----:B------:R-:W3:Y:S01]  /*bf00*/  LDSM.16.M88.4 R4, [R239+0x7800] ;  /* 0x00780000ef04783b */ /* 0x000ee20000000200 */
[----:B------:R-:W-:Y:S04]  /*bf10*/  DEPBAR.LE SB0, 0x0 ;  /* 0x000080000000791a */ /* 0x000fe80000000000 */
[----:B------:R-:W-:Y:S06]  /*bf20*/  BAR.SYNC.DEFER_BLOCKING 0x0 ;  /* 0x0000000000007b1d */ /* 0x000fec0000010000 */
[----:B--2---:R-:W2:Y:S01]  /*bf30*/  MUFU.TANH R2, R89 ;  /* 0x0000005900027308 */ /* 0x004ea20000002400 */
[-C--:B-1----:R-:W-:Y:S08]  /*bf40*/  HMMA.16816.F32.BF16 R100, R220, R8.reuse, R100 ;  /* 0x00000008dc64723c */ /* 0x082ff00000041864 */
[C---:B------:R-:W-:Y:S01]  /*bf50*/  HMMA.16816.F32.BF16 R104, R204.reuse, R8, R104 ;  /* 0x00000008cc68723c */ /* 0x040fe20000041868 */
[----:B--2---:R1:W-:Y:S04]  /*bf60*/  STL [R1+0x20], R2 ;  /* 0x0000200201007387 */ /* 0x0043e80000100800 */
[----:B------:R-:W-:Y:S03]  /*bf70*/  STL [R1+0x40], R14 ;  /* 0x0000400e01007387 */ /* 0x000fe60000100800 */
        /* <DEDUP_REMOVED lines=11> */
[-C--:B---3--:R-:W-:Y:S03]  /*c030*/  HMMA.16816.F32.BF16 R116, R220, R4.reuse, R116 ;  /* 0x00000004dc74723c */ /* 0x088fe60000041874 */
[----:B------:R-:W-:Y:S01]  /*c040*/  FMUL.FTZ R111, R111, UR9 ;  /* 0x000000096f6f7c20 */ /* 0x000fe20008410000 */
[----:B------:R-:W-:Y:S01]  /*c050*/  FMUL.FTZ R108, R108, UR9 ;  /* 0x000000096c6c7c20 */ /* 0x000fe20008410000 */
[----:B------:R-:W-:Y:S01]  /*c060*/  FMUL.FTZ R109, R109, UR9 ;  /* 0x000000096d6d7c20 */ /* 0x000fe20008410000 */
[----:B------:R-:W-:Y:S03]  /*c070*/  FMUL.FTZ R107, R107, UR9 ;  /* 0x000000096b6b7c20 */ /* 0x000fe60008410000 */
[----:B-1----:R-:W1:Y:S01]  /*c080*/  MUFU.TANH R2, R91 ;  /* 0x0000005b00027308 */ /* 0x002e620000002400 */
[C---:B------:R-:W-:Y:S04]  /*c090*/  HMMA.16816.F32.BF16 R120, R204.reuse, R4, R120 ;  /* 0x00000004cc78723c */ /* 0x040fe80000041878 */
[----:B------:R-:W-:Y:S01]  /*c0a0*/  FMUL.FTZ R112, R112, UR9 ;  /* 0x0000000970707c20 */ /* 0x000fe20008410000 */
[----:B------:R-:W-:Y:S01]  /*c0b0*/  FMUL.FTZ R113, R113, UR9 ;  /* 0x0000000971717c20 */ /* 0x000fe20008410000 */
[----:B------:R-:W-:Y:S03]  /*c0c0*/  FMUL.FTZ R114, R114, UR9 ;  /* 0x0000000972727c20 */ /* 0x000fe60008410000 */
[----:B------:R-:W-:Y:S01]  /*c0d0*/  MUFU.TANH R228, R108 ;  /* 0x0000006c00e47308 */ /* 0x000fe20000002400 */
[-C--:B------:R-:W-:Y:S03]  /*c0e0*/  HMMA.16816.F32.BF16 R124, R204, R6.reuse, R124 ;  /* 0x00000006cc7c723c */ /* 0x080fe6000004187c */
[----:B------:R-:W-:Y:S01]  /*c0f0*/  MOV R207, R56 ;  /* 0x0000003800cf7202 */ /* 0x000fe20000000f00 */
[----:B------:R-:W-:Y:S01]  /*c100*/  FMUL.FTZ R115, R115, UR9 ;  /* 0x0000000973737c20 */ /* 0x000fe20008410000 */
[----:B------:R-:W-:Y:S01]  /*c110*/  FMUL.FTZ R116, R116, UR9 ;  /* 0x0000000974747c20 */ /* 0x000fe20008410000 */
[----:B------:R-:W-:Y:S03]  /*c120*/  FMNMX3.FTZ R4, R134, R218, R215, !PT ;  /* 0x000000da86047276 */ /* 0x000fe600078100d7 */
[----:B------:R-:W-:Y:S01]  /*c130*/  MUFU.TANH R233, R111 ;  /* 0x0000006f00e97308 */ /* 0x000fe20000002400 */
[----:B-1----:R1:W-:Y:S01]  /*c140*/  STL [R1+0x3c], R2 ;  /* 0x00003c0201007387 */ /* 0x0023e20000100800 */
[----:B------:R-:W-:Y:S04]  /*c150*/  HMMA.16816.F32.BF16 R128, R220, R6, R128 ;  /* 0x00000006dc80723c */ /* 0x000fe80000041880 */
[----:B------:R-:W-:Y:S01]  /*c160*/  FMUL.FTZ R120, R120, UR9 ;  /* 0x0000000978787c20 */ /* 0x000fe20008410000 */
[----:B------:R-:W-:Y:S03]  /*c170*/  FMUL.FTZ R72, R122, UR9 ;  /* 0x000000097a487c20 */ /* 0x000fe60008410000 */
[----:B------:R-:W-:Y:S01]  /*c180*/  MUFU.TANH R250, R112 ;  /* 0x0000007000fa7308 */ /* 0x000fe20000002400 */
[----:B------:R-:W-:Y:S01]  /*c190*/  FMUL.FTZ R71, R123, UR9 ;  /* 0x000000097b477c20 */ /* 0x000fe20008410000 */
[----:B------:R-:W-:Y:S01]  /*c1a0*/  FMNMX3.FTZ R7, R4, R211, R214, !PT ;  /* 0x000000d304077276 */ /* 0x000fe200078100d6 */
[----:B------:R-:W-:Y:S01]  /*c1b0*/  FMUL.FTZ R118, R118, UR9 ;  /* 0x0000000976767c20 */ /* 0x000fe20008410000 */
[----:B------:R-:W-:Y:S01]  /*c1c0*/  FMNMX3.FTZ R5, R133, R201, R200, !PT ;  /* 0x000000c985057276 */ /* 0x000fe200078100c8 */
[----:B------:R-:W-:Y:S01]  /*c1d0*/  FMUL.FTZ R0, R127, UR9 ;  /* 0x000000097f007c20 */ /* 0x000fe20008410000 */
[----:B------:R-:W-:Y:S01]  /*c1e0*/  FMNMX3.FTZ R6, R135, R216, R217, !PT ;  /* 0x000000d887067276 */ /* 0x000fe200078100d9 */
[----:B------:R-:W-:Y:S03]  /*c1f0*/  FMUL.FTZ R119, R119, UR9 ;  /* 0x0000000977777c20 */ /* 0x000fe60008410000 */
[----:B------:R-:W-:Y:S01]  /*c200*/  MUFU.TANH R249, R113 ;  /* 0x0000007100f97308 */ /* 0x000fe20000002400 */
[----:B------:R-:W-:Y:S01]  /*c210*/  FMNMX3.FTZ R4, R3, R210, R209, !PT ;  /* 0x000000d203047276 */ /* 0x000fe200078100d1 */
[----:B------:R-:W-:Y:S01]  /*c220*/  FMUL.FTZ R110, R110, UR9 ;  /* 0x000000096e6e7c20 */ /* 0x000fe20008410000 */
[----:B------:R-:W-:Y:S01]  /*c230*/  FMNMX3.FTZ R3, R5, R208, R219, !PT ;  /* 0x000000d005037276 */ /* 0x000fe200078100db */
[----:B------:R-:W-:Y:S01]  /*c240*/  FMUL.FTZ R121, R121, UR9 ;  /* 0x0000000979797c20 */ /* 0x000fe20008410000 */
[----:B------:R-:W-:Y:S01]  /*c250*/  FMUL.FTZ R130, R130, UR9 ;  /* 0x0000000982827c20 */ /* 0x000fe20008410000 */
[----:B------:R-:W-:Y:S01]  /*c260*/  FMUL.FTZ R128, R128, UR9 ;  /* 0x0000000980807c20 */ /* 0x000fe20008410000 */
[----:B------:R-:W-:Y:S03]  /*c270*/  FMUL.FTZ R129, R129, UR9 ;  /* 0x0000000981817c20 */ /* 0x000fe60008410000 */
[----:B------:R-:W-:Y:S01]  /*c280*/  MUFU.TANH R62, R114 ;  /* 0x00000072003e7308 */ /* 0x000fe20000002400 */
[----:B------:R-:W-:Y:S01]  /*c290*/  FMNMX3.FTZ R5, R6, R213, R212, !PT ;  /* 0x000000d506057276 */ /* 0x000fe200078100d4 */
[----:B------:R-:W-:Y:S01]  /*c2a0*/  FMUL.FTZ R117, R117, UR9 ;  /* 0x0000000975757c20 */ /* 0x000fe20008410000 */
[----:B------:R-:W-:Y:S01]  /*c2b0*/  FMNMX3.FTZ R3, R3, R224, R225, !PT ;  /* 0x000000e003037276 */ /* 0x000fe200078100e1 */
[----:B------:R-:W-:Y:S01]  /*c2c0*/  FMUL.FTZ R124, R124, UR9 ;  /* 0x000000097c7c7c20 */ /* 0x000fe20008410000 */
[----:B------:R-:W-:Y:S01]  /*c2d0*/  FMNMX3.FTZ R4, R4, R24, R25, !PT ;  /* 0x0000001804047276 */ /* 0x000fe20007810019 */
[----:B------:R-:W-:Y:S01]  /*c2e0*/  FMUL.FTZ R125, R125, UR9 ;  /* 0x000000097d7d7c20 */ /* 0x000fe20008410000 */
[----:B------:R-:W-:Y:S03]  /*c2f0*/  FMUL.FTZ R131, R131, UR9 ;  /* 0x0000000983837c20 */ /* 0x000fe60008410000 */
[----:B-1----:R-:W1:Y:S01]  /*c300*/  MUFU.TANH R2, R92 ;  /* 0x0000005c00027308 */ /* 0x002e620000002400 */
[----:B------:R-:W-:Y:S02]  /*c310*/  FMNMX3.FTZ R4, R4, R226, R227, !PT ;  /* 0x000000e204047276 */ /* 0x000fe400078100e3 */
[----:B------:R-:W-:Y:S02]  /*c320*/  MOV R223, R55 ;  /* 0x0000003700df7202 */ /* 0x000fe40000000f00 */
[----:B------:R-:W-:Y:S05]  /*c330*/  MOV R127, R64 ;  /* 0x00000040007f7202 */ /* 0x000fea0000000f00 */
[----:B------:R-:W-:Y:S10]  /*c340*/  MUFU.TANH R26, R115 ;  /* 0x00000073001a7308 */ /* 0x000ff40000002400 */
[----:B------:R-:W-:Y:S01]  /*c350*/  MUFU.TANH R108, R120 ;  /* 0x00000078006c7308 */ /* 0x000fe20000002400 */
[----:B-1----:R1:W-:Y:S01]  /*c360*/  STL [R1+0x8], R2 ;  /* 0x0000080201007387 */ /* 0x0023e20000100800 */
[----:B------:R-:W-:Y:S03]  /*c370*/  MOV R92, R45 ;  /* 0x0000002d005c7202 */ /* 0x000fe60000000f00 */
[----:B------:R-:W-:Y:S05]  /*c380*/  STL [R1+0x4], R13 ;  /* 0x0000040d01007387 */ /* 0x000fea0000100800 */
[----:B------:R-:W-:Y:S10]  /*c390*/  MUFU.TANH R205, R130 ;  /* 0x0000008200cd7308 */ /* 0x000ff40000002400 */
[----:B------:R-:W-:Y:S10]  /*c3a0*/  MUFU.TANH R229, R109 ;  /* 0x0000006d00e57308 */ /* 0x000ff40000002400 */
[----:B------:R-:W-:Y:S10]  /*c3b0*/  MUFU.TANH R247, R116 ;  /* 0x0000007400f77308 */ /* 0x000ff40000002400 */
[----:B------:R-:W-:Y:S10]  /*c3c0*/  MUFU.TANH R116, R128 ;  /* 0x0000008000747308 */ /* 0x000ff40000002400 */
[----:B------:R-:W-:Y:S10]  /*c3d0*/  MUFU.TANH R109, R129 ;  /* 0x00000081006d7308 */ /* 0x000ff40000002400 */
[----:B-1----:R-:W1:Y:S10]  /*c3e0*/  MUFU.TANH R2, R94 ;  /* 0x0000005e00027308 */ /* 0x002e740000002400 */
[----:B------:R-:W-:Y:S10]  /*c3f0*/  MUFU.TANH R69, R0 ;  /* 0x0000000000457308 */ /* 0x000ff40000002400 */
[----:B------:R2:W-:Y:S01]  /*c400*/  MUFU.TANH R41, R118 ;  /* 0x0000007600297308 */ /* 0x0005e20000002400 */
[----:B-1----:R1:W-:Y:S01]  /*c410*/  STL [R1+0x38], R2 ;  /* 0x0000380201007387 */ /* 0x0023e20000100800 */
[----:B------:R-:W-:Y:S08]  /*c420*/  MOV R94, R47 ;  /* 0x0000002f005e7202 */ /* 0x000ff00000000f00 */
[----:B------:R3:W-:Y:S10]  /*c430*/  MUFU.TANH R91, R119 ;  /* 0x00000077005b7308 */ /* 0x0007f40000002400 */
[----:B------:R-:W-:Y:S01]  /*c440*/  MUFU.TANH R232, R104 ;  /* 0x0000006800e87308 */ /* 0x000fe20000002400 */
[----:B--2---:R-:W-:Y:S09]  /*c450*/  MOV R118, R57 ;  /* 0x0000003900767202 */ /* 0x004ff20000000f00 */
[----:B------:R-:W-:Y:S01]  /*c460*/  MUFU.TANH R231, R105 ;  /* 0x0000006900e77308 */ /* 0x000fe20000002400 */
[----:B---3--:R-:W-:Y:S09]  /*c470*/  MOV R119, R58 ;  /* 0x0000003a00777202 */ /* 0x008ff20000000f00 */
[----:B-1----:R1:W2:Y:S10]  /*c480*/  MUFU.TANH R2, R95 ;  /* 0x0000005f00027308 */ /* 0x0022b40000002400 */
[----:B------:R-:W-:Y:S10]  /*c490*/  MUFU.TANH R246, R106 ;  /* 0x0000006a00f67308 */ /* 0x000ff40000002400 */
[----:B------:R-:W3:Y:S01]  /*c4a0*/  MUFU.TANH R235, R107 ;  /* 0x0000006b00eb7308 */ /* 0x000ee20000002400 */
[----:B-1----:R-:W-:Y:S01]  /*c4b0*/  MOV R95, R46 ;  /* 0x0000002e005f7202 */ /* 0x002fe20000000f00 */
[----:B--2---:R1:W-:Y:S04]  /*c4c0*/  STL [R1+0x34], R2 ;  /* 0x0000340201007387 */ /* 0x0043e80000100800 */
[----:B------:R-:W2:Y:S04]  /*c4d0*/  LDL R45, [R1+0xc] ;  /* 0x00000c00012d7983 */ /* 0x000ea80000100800 */
[----:B------:R-:W-:Y:S01]  /*c4e0*/  MUFU.TANH R110, R110 ;  /* 0x0000006e006e7308 */ /* 0x000fe20000002400 */
[----:B------:R-:W4:Y:S04]  /*c4f0*/  LDL R56, [R1+0x18] ;  /* 0x0000180001387983 */ /* 0x000f280000100800 */
[----:B------:R-:W3:Y:S05]  /*c500*/  LDL R96, [R1+0x14] ;  /* 0x0000140001607983 */ /* 0x000eea0000100800 */
[----:B------:R-:W3:Y:S01]  /*c510*/  MUFU.TANH R121, R121 ;  /* 0x0000007900797308 */ /* 0x000ee20000002400 */
[----:B------:R-:W3:Y:S04]  /*c520*/  LDL R111, [R1+0x54] ;  /* 0x00005400016f7983 */ /* 0x000ee80000100800 */
[----:B------:R-:W3:Y:S05]  /*c530*/  LDL R115, [R1+0x4c] ;  /* 0x00004c0001737983 */ /* 0x000eea0000100800 */
[----:B------:R1:W-:Y:S01]  /*c540*/  MUFU.TANH R204, R131 ;  /* 0x0000008300cc7308 */ /* 0x0003e20000002400 */
[----:B------:R-:W3:Y:S01]  /*c550*/  LDL R120, [R1+0x24] ;  /* 0x0000240001787983 */ /* 0x000ee20000100800 */
[----:B-1----:R-:W-:Y:S01]  /*c560*/  FMUL.FTZ R2, R126, UR9 ;  /* 0x000000097e027c20 */ /* 0x002fe20008410000 */
[----:B------:R-:W-:Y:S02]  /*c570*/  MOV R126, R60 ;  /* 0x0000003c007e7202 */ /* 0x000fe40000000f00 */
[----:B------:R-:W3:Y:S05]  /*c580*/  LDL R122, [R1+0x20] ;  /* 0x00002000017a7983 */ /* 0x000eea0000100800 */
[----:B------:R1:W-:Y:S01]  /*c590*/  MUFU.TANH R70, R2 ;  /* 0x0000000200467308 */ /* 0x0003e20000002400 */
[----:B------:R-:W3:Y:S04]  /*c5a0*/  LDL R113, [R1+0x88] ;  /* 0x0000880001717983 */ /* 0x000ee80000100800 */
[----:B------:R-:W3:Y:S05]  /*c5b0*/  LDL R114, [R1+0x80] ;  /* 0x0000800001727983 */ /* 0x000eea0000100800 */
[----:B------:R-:W-:Y:S01]  /*c5c0*/  MUFU.TANH R23, R102 ;  /* 0x0000006600177308 */ /* 0x000fe20000002400 */
[----:B------:R-:W-:Y:S01]  /*c5d0*/  MOV R131, R12 ;  /* 0x0000000c00837202 */ /* 0x000fe20000000f00 */
[----:B------:R-:W3:Y:S04]  /*c5e0*/  LDL R123, [R1+0x3c] ;  /* 0x00003c00017b7983 */ /* 0x000ee80000100800 */
[----:B------:R-:W3:Y:S04]  /*c5f0*/  LDL R112, [R1+0xb4] ;  /* 0x0000b40001707983 */ /* 0x000ee80000100800 */
[----:B------:R-:W-:Y:S01]  /*c600*/  MUFU.TANH R49, R103 ;  /* 0x0000006700317308 */ /* 0x000fe20000002400 */
[----:B-1----:R-:W-:Y:S04]  /*c610*/  FMNMX3.FTZ R2, R3, R230, R142, !PT ;  /* 0x000000e603027276 */ /* 0x002fe8000781008e */
[----:B------:R-:W-:Y:S05]  /*c620*/  FMNMX3.FTZ R2, R2, R140, R141, !PT ;  /* 0x0000008c02027276 */ /* 0x000fea000781008d */
[----:B------:R-:W-:Y:S01]  /*c630*/  MUFU.TANH R117, R117 ;  /* 0x0000007500757308 */ /* 0x000fe20000002400 */
[----:B------:R-:W-:Y:S04]  /*c640*/  FMNMX3.FTZ R0, R2, R30, R44, !PT ;  /* 0x0000001e02007276 */ /* 0x000fe8000781002c */
[----:B------:R-:W-:Y:S05]  /*c650*/  FMNMX3.FTZ R0, R0, R36, R37, !PT ;  /* 0x0000002400007276 */ /* 0x000fea0007810025 */
[----:B------:R-:W-:Y:S01]  /*c660*/  MUFU.TANH R72, R72 ;  /* 0x0000004800487308 */ /* 0x000fe20000002400 */
[----:B------:R-:W-:Y:S04]  /*c670*/  FMNMX3.FTZ R0, R0, R18, R19, !PT ;  /* 0x0000001200007276 */ /* 0x000fe80007810013 */
[----:B------:R-:W-:Y:S05]  /*c680*/  FMNMX3.FTZ R0, R0, R15, R90, !PT ;  /* 0x0000000f00007276 */ /* 0x000fea000781005a */
[----:B------:R-:W-:Y:S10]  /*c690*/  MUFU.TANH R71, R71 ;  /* 0x0000004700477308 */ /* 0x000ff40000002400 */
[----:B------:R-:W-:Y:S10]  /*c6a0*/  MUFU.TANH R124, R124 ;  /* 0x0000007c007c7308 */ /* 0x000ff40000002400 */
[----:B------:R-:W1:Y:S01]  /*c6b0*/  MUFU.TANH R125, R125 ;  /* 0x0000007d007d7308 */ /* 0x000e620000002400 */
[----:B--2---:R-:W-:Y:S02]  /*c6c0*/  FMNMX3.FTZ R7, R7, R45, R144, !PT ;  /* 0x0000002d07077276 */ /* 0x004fe40007810090 */
[----:B------:R2:W5:Y:S01]  /*c6d0*/  LDL.LU R144, [R1+0x100] ;  /* 0x0001000001907983 */ /* 0x0005620000300800 */
[----:B----4-:R-:W-:Y:S02]  /*c6e0*/  FMNMX3.FTZ R5, R5, R143, R56, !PT ;  /* 0x0000008f05057276 */ /* 0x010fe40007810038 */
[----:B------:R-:W-:Y:S01]  /*c6f0*/  FMNMX3.FTZ R3, R7, R234, R248, !PT ;  /* 0x000000ea07037276 */ /* 0x000fe200078100f8 */
[----:B------:R2:W5:Y:S01]  /*c700*/  LDL.LU R143, [R1+0xfc] ;  /* 0x0000fc00018f7983 */ /* 0x0005620000300800 */
[----:B------:R-:W-:Y:S02]  /*c710*/  FMNMX3.FTZ R6, R5, R251, R28, !PT ;  /* 0x000000fb05067276 */ /* 0x000fe4000781001c */
[----:B------:R-:W-:Y:S01]  /*c720*/  FMNMX3.FTZ R5, R3, R138, R139, !PT ;  /* 0x0000008a03057276 */ /* 0x000fe2000781008b */
[----:B------:R2:W5:Y:S01]  /*c730*/  LDL.LU R142, [R1+0xf8] ;  /* 0x0000f800018e7983 */ /* 0x0005620000300800 */
[----:B---3--:R-:W-:Y:S02]  /*c740*/  FMNMX3.FTZ R4, R4, R252, R96, !PT ;  /* 0x000000fc04047276 */ /* 0x008fe40007810060 */
[----:B------:R-:W-:Y:S01]  /*c750*/  FMNMX3.FTZ R3, R6, R244, R136, !PT ;  /* 0x000000f406037276 */ /* 0x000fe20007810088 */
[----:B------:R2:W5:Y:S01]  /*c760*/  LDL.LU R141, [R1+0xf4] ;  /* 0x0000f400018d7983 */ /* 0x0005620000300800 */
[----:B------:R-:W-:Y:S02]  /*c770*/  FMNMX3.FTZ R75, R4, R27, R137, !PT ;  /* 0x0000001b044b7276 */ /* 0x000fe40007810089 */
        /* <DEDUP_REMOVED lines=16> */
[----:B------:R-:W3:Y:S01]  /*c880*/  LDL R130, [R1+0x8] ;  /* 0x0000080001827983 */ /* 0x000ee20000100800 */
[----:B------:R-:W-:Y:S02]  /*c890*/  FMNMX3.FTZ R2, R2, R223, R92, !PT ;  /* 0x000000df02027276 */ /* 0x000fe4000781005c */
[----:B------:R-:W-:Y:S01]  /*c8a0*/  FMNMX3.FTZ R3, R3, R93, R112, !PT ;  /* 0x0000005d03037276 */ /* 0x000fe20007810070 */
[----:B------:R-:W4:Y:S01]  /*c8b0*/  LDL R128, [R1+0x38] ;  /* 0x0000380001807983 */ /* 0x000f220000100800 */
[----:B------:R-:W-:Y:S02]  /*c8c0*/  FMNMX3.FTZ R0, R0, R14, R123, !PT ;  /* 0x0000000e00007276 */ /* 0x000fe4000781007b */
[----:B------:R-:W-:Y:S01]  /*c8d0*/  FMNMX3.FTZ R2, R2, R94, R98, !PT ;  /* 0x0000005e02027276 */ /* 0x000fe20007810062 */
[----:B------:R-:W4:Y:S01]  /*c8e0*/  LDL R129, [R1+0x34] ;  /* 0x0000340001817983 */ /* 0x000f220000100800 */
[----:B------:R-:W-:Y:S02]  /*c8f0*/  FMNMX3.FTZ R3, R3, R118, R119, !PT ;  /* 0x0000007603037276 */ /* 0x000fe40007810077 */
[----:B------:R-:W-:Y:S02]  /*c900*/  FMNMX3.FTZ R4, R2, R29, R59, !PT ;  /* 0x0000001d02047276 */ /* 0x000fe4000781003b */
[----:B------:R-:W-:Y:S02]  /*c910*/  FMNMX3.FTZ R2, R3, R126, R127, !PT ;  /* 0x0000007e03027276 */ /* 0x000fe4000781007f */
[----:B------:R-:W-:Y:S02]  /*c920*/  FMNMX3.FTZ R3, R4, R61, R63, !PT ;  /* 0x0000003d04037276 */ /* 0x000fe4000781003f */
[----:B------:R-:W-:Y:S02]  /*c930*/  FMNMX3.FTZ R2, R2, R31, R34, !PT ;  /* 0x0000001f02027276 */ /* 0x000fe40007810022 */
[----:B------:R-:W-:Y:S02]  /*c940*/  MOV R244, 0x20 ;  /* 0x0000002000f47802 */ /* 0x000fe40000000f00 */
[----:B------:R-:W-:Y:S02]  /*c950*/  FMNMX3.FTZ R22, R3, R131, R207, !PT ;  /* 0x0000008303167276 */ /* 0x000fe400078100cf */
[----:B------:R-:W-:Y:S02]  /*c960*/  FMNMX3.FTZ R21, R2, R50, R33, !PT ;  /* 0x0000003202157276 */ /* 0x000fe40007810021 */
[----:B---3--:R-:W-:Y:S04]  /*c970*/  FMNMX3.FTZ R75, R75, R130, R13, !PT ;  /* 0x000000824b4b7276 */ /* 0x008fe8000781000d */
[----:B------:R-:W-:Y:S02]  /*c980*/  FMNMX3.FTZ R75, R75, R232, R231, !PT ;  /* 0x000000e84b4b7276 */ /* 0x000fe400078100e7 */
[----:B----4-:R-:W-:Y:S02]  /*c990*/  FMNMX3.FTZ R0, R0, R128, R129, !PT ;  /* 0x0000008000007276 */ /* 0x010fe40007810081 */
[----:B------:R-:W-:Y:S02]  /*c9a0*/  FMNMX3.FTZ R75, R75, R228, R229, !PT ;  /* 0x000000e44b4b7276 */ /* 0x000fe400078100e5 */
[----:B------:R-:W-:Y:S02]  /*c9b0*/  FMNMX3.FTZ R0, R0, R246, R235, !PT ;  /* 0x000000f600007276 */ /* 0x000fe400078100eb */
[----:B------:R-:W-:Y:S02]  /*c9c0*/  FMNMX3.FTZ R75, R75, R108, R121, !PT ;  /* 0x0000006c4b4b7276 */ /* 0x000fe40007810079 */
[----:B------:R-:W-:Y:S02]  /*c9d0*/  FMNMX3.FTZ R0, R0, R110, R233, !PT ;  /* 0x0000006e00007276 */ /* 0x000fe400078100e9 */
[----:B-1----:R-:W-:Y:S02]  /*c9e0*/  FMNMX3.FTZ R75, R75, R124, R125, !PT ;  /* 0x0000007c4b4b7276 */ /* 0x002fe4000781007d */
[----:B------:R-:W-:Y:S01]  /*c9f0*/  FMNMX3.FTZ R0, R0, R72, R71, !PT ;  /* 0x0000004800007276 */ /* 0x000fe20007810047 */
[----:B--2---:R-:W-:Y:S06]  /*ca00*/  BRA.U.ANY UP0, `(.L_x_101) ;  /* 0xffffffd500b47547 */ /* 0x004fec000b93ffff */
.L_x_100:
[----:B------:R-:W-:Y:S01]  /*ca10*/  MOV R206, R23 ;  /* 0x0000001700ce7202 */ /* 0x000fe20000000f00 */
[----:B--2---:R-:W-:Y:S01]  /*ca20*/  SHFL.BFLY PT, R6, R75, 0x2, 0x1f ;  /* 0x0c401f004b067f89 */ /* 0x004fe200000e0000 */
[----:B------:R-:W-:Y:S01]  /*ca30*/  FMNMX3.FTZ R2, R21, R250, R249, !PT ;  /* 0x000000fa15027276 */ /* 0x000fe200078100f9 */
[----:B------:R-:W-:Y:S01]  /*ca40*/  UIADD3 UR8, UPT, UPT, UR15, 0x1, URZ ;  /* 0x000000010f087890 */ /* 0x000fe2000fffe0ff */
[----:B------:R-:W-:Y:S01]  /*ca50*/  FMNMX3.FTZ R3, R22, R206, R49, !PT ;  /* 0x000000ce16037276 */ /* 0x000fe20007810031 */
[----:B------:R-:W1:Y:S01]  /*ca60*/  S2R R11, SR_TID.X ;  /* 0x00000000000b7919 */ /* 0x000e620000002100 */
[----:B------:R-:W-:Y:S01]  /*ca70*/  FMNMX3.FTZ R0, R0, R70, R69, !PT ;  /* 0x0000004600007276 */ /* 0x000fe20007810045 */
[----:B------:R-:W-:Y:S01]  /*ca80*/  UISETP.GT.AND UP0, UPT, UR8, URZ, UPT ;  /* 0x000000ff0800728c */ /* 0x000fe2000bf04270 */
[----:B------:R-:W-:Y:S01]  /*ca90*/  FMNMX3.FTZ R3, R3, R62, R26, !PT ;  /* 0x0000003e03037276 */ /* 0x000fe2000781001a */
[----:B------:R-:W-:Y:S01]  /*caa0*/  UIADD3 UR15, UPT, UPT, UR15, -0x1, URZ ;  /* 0xffffffff0f0f7890 */ /* 0x000fe2000fffe0ff */
[----:B------:R-:W-:Y:S02]  /*cab0*/  FMNMX3.FTZ R5, R2, R247, R117, !PT ;  /* 0x000000f702057276 */ /* 0x000fe40007810075 */
[----:B------:R-:W-:Y:S01]  /*cac0*/  FMNMX3.FTZ R4, R3, R41, R91, !PT ;  /* 0x0000002903047276 */ /* 0x000fe2000781005b */
[----:B------:R-:W-:Y:S01]  /*cad0*/  SHFL.BFLY PT, R2, R0, 0x2, 0x1f ;  /* 0x0c401f0000027f89 */ /* 0x000fe200000e0000 */
[----:B------:R-:W-:Y:S02]  /*cae0*/  FMNMX3.FTZ R5, R5, R116, R109, !PT ;  /* 0x0000007405057276 */ /* 0x000fe4000781006d */
[----:B------:R-:W-:Y:S05]  /*caf0*/  FMNMX3.FTZ R4, R4, R205, R204, !PT ;  /* 0x000000cd04047276 */ /* 0x000fea00078100cc */
[----:B------:R-:W-:Y:S08]  /*cb00*/  SHFL.BFLY PT, R8, R5, 0x2, 0x1f ;  /* 0x0c401f0005087f89 */ /* 0x000ff000000e0000 */
[----:B------:R-:W2:Y:S02]  /*cb10*/  SHFL.BFLY PT, R7, R4, 0x2, 0x1f ;  /* 0x0c401f0004077f89 */ /* 0x000ea400000e0000 */
[----:B--2---:R-:W-:Y:S02]  /*cb20*/  FMNMX.FTZ R4, R4, R7, !PT ;  /* 0x0000000704047209 */ /* 0x004fe40007810000 */
[----:B------:R-:W-:Y:S02]  /*cb30*/  FMNMX.FTZ R75, R75, R6, !PT ;  /* 0x000000064b4b7209 */ /* 0x000fe40007810000 */
[----:B------:R-:W-:Y:S02]  /*cb40*/  FMNMX.FTZ R3, R0, R2, !PT ;  /* 0x0000000200037209 */ /* 0x000fe40007810000 */
[----:B------:R-:W2:Y:S01]  /*cb50*/  SHFL.BFLY PT, R73, R4, 0x1, 0x1f ;  /* 0x0c201f0004497f89 */ /* 0x000ea200000e0000 */
[----:B------:R-:W-:Y:S02]  /*cb60*/  FMNMX.FTZ R5, R5, R8, !PT ;  /* 0x0000000805057209 */ /* 0x000fe40007810000 */
[----:B-1----:R-:W-:Y:S05]  /*cb70*/  MOV R101, R11 ;  /* 0x0000000b00657202 */ /* 0x002fea0000000f00 */
[----:B------:R-:W1:Y:S01]  /*cb80*/  SHFL.BFLY PT, R6, R75, 0x1, 0x1f ;  /* 0x0c201f004b067f89 */ /* 0x000e6200000e0000 */
[----:B------:R-:W-:Y:S07]  /*cb90*/  SHF.R.U32.HI R103, RZ, 0x1, R101 ;  /* 0x00000001ff677819 */ /* 0x000fee0000011665 */
[----:B------:R-:W3:Y:S01]  /*cba0*/  SHFL.BFLY PT, R2, R3, 0x1, 0x1f ;  /* 0x0c201f0003027f89 */ /* 0x000ee200000e0000 */
[----:B------:R-:W-:Y:S07]  /*cbb0*/  LOP3.LUT P6, RZ, R101, 0x4, RZ, 0xc0, !PT ;  /* 0x0000000465ff7812 */ /* 0x000fee00078cc0ff */
[----:B------:R-:W4:Y:S01]  /*cbc0*/  SHFL.BFLY PT, R74, R5, 0x1, 0x1f ;  /* 0x0c201f00054a7f89 */ /* 0x000f2200000e0000 */
[----:B--2---:R-:W-:Y:S02]  /*cbd0*/  FMNMX.FTZ R73, R4, R73, !PT ;  /* 0x0000004904497209 */ /* 0x004fe40007810000 */
[----:B-1----:R-:W-:Y:S03]  /*cbe0*/  FMNMX.FTZ R75, R75, R6, !PT ;  /* 0x000000064b4b7209 */ /* 0x002fe60007810000 */
[----:B------:R-:W-:Y:S01]  /*cbf0*/  FMUL.FTZ R106, R73, UR4 ;  /* 0x00000004496a7c20 */ /* 0x000fe20008410000 */
[----:B------:R-:W-:Y:S02]  /*cc00*/  SHF.L.U32 R6, R101, 0x3, RZ ;  /* 0x0000000365067819 */ /* 0x000fe400000006ff */
[C---:B------:R-:W-:Y:S01]  /*cc10*/  FSETP.NEU.FTZ.AND P0, PT, R75.reuse, -INF , PT ;  /* 0xff8000004b00780b */ /* 0x040fe20003f1d000 */
[----:B------:R-:W-:Y:S01]  /*cc20*/  FMUL.FTZ R104, R75, UR4 ;  /* 0x000000044b687c20 */ /* 0x000fe20008410000 */
[----:B---3--:R-:W-:Y:S01]  /*cc30*/  FMNMX.FTZ R76, R3, R2, !PT ;  /* 0x00000002034c7209 */ /* 0x008fe20007810000 */
[----:B------:R1:W-:Y:S01]  /*cc40*/  STL [R1+0xdc], R6 ;  /* 0x0000dc0601007387 */ /* 0x0003e20000100800 */
[----:B----4-:R-:W-:Y:S01]  /*cc50*/  FMNMX.FTZ R74, R5, R74, !PT ;  /* 0x0000004a054a7209 */ /* 0x010fe20007810000 */
[----:B------:R-:W-:Y:S01]  /*cc60*/  FADD.FTZ R0, -R75, R132 ;  /* 0x000000844b007221 */ /* 0x000fe20000010100 */
[----:B------:R-:W-:Y:S01]  /*cc70*/  FSEL R104, R104, RZ, P0 ;  /* 0x000000ff68687208 */ /* 0x000fe20000000000 */
[C---:B------:R-:W-:Y:S01]  /*cc80*/  FMUL.FTZ R107, R76.reuse, UR4 ;  /* 0x000000044c6b7c20 */ /* 0x040fe20008410000 */
[----:B------:R-:W-:Y:S01]  /*cc90*/  FSETP.NEU.FTZ.AND P0, PT, R76, -INF , PT ;  /* 0xff8000004c00780b */ /* 0x000fe20003f1d000 */
[----:B------:R-:W-:Y:S01]  /*cca0*/  FMUL.FTZ R105, R74, UR4 ;  /* 0x000000044a697c20 */ /* 0x000fe20008410000 */
[----:B------:R-:W-:Y:S01]  /*ccb0*/  LOP3.LUT R102, R6, 0x38, RZ, 0xc0, !PT ;  /* 0x0000003806667812 */ /* 0x000fe200078ec0ff */
[--C-:B------:R-:W-:Y:S01]  /*ccc0*/  FFMA.FTZ R4, R203, UR4, -R104.reuse ;  /* 0x00000004cb047c23 */ /* 0x100fe20008010868 */
[----:B------:R-:W-:Y:S02]  /*ccd0*/  IMAD.MOV.U32 R132, RZ, RZ, R33 ;  /* 0x000000ffff847224 */ /* 0x000fe400078e0021 */
[--C-:B------:R-:W-:Y:S01]  /*cce0*/  FFMA.FTZ R96, R96, UR4, -R104.reuse ;  /* 0x0000000460607c23 */ /* 0x100fe20008010868 */
[--C-:B------:R-:W-:Y:S01]  /*ccf0*/  FFMA.FTZ R120, R120, UR4, -R104.reuse ;  /* 0x0000000478787c23 */ /* 0x100fe20008010868 */
[----:B------:R2:W-:Y:S01]  /*cd00*/  MUFU.EX2 R203, R4 ;  /* 0x0000000400cb7308 */ /* 0x0005e20000000800 */
[----:B------:R-:W-:Y:S01]  /*cd10*/  FSEL R107, R107, RZ, P0 ;  /* 0x000000ff6b6b7208 */ /* 0x000fe20000000000 */
[----:B------:R-:W-:Y:S01]  /*cd20*/  FMUL.FTZ R2, R0, UR4 ;  /* 0x0000000400027c20 */ /* 0x000fe20008410000 */
[----:B------:R-:W-:Y:S01]  /*cd30*/  FSETP.NEU.FTZ.AND P0, PT, R74, -INF , PT ;  /* 0xff8000004a00780b */ /* 0x000fe20003f1d000 */
[--C-:B------:R-:W-:Y:S01]  /*cd40*/  FFMA.FTZ R24, R24, UR4, -R104.reuse ;  /* 0x0000000418187c23 */ /* 0x100fe20008010868 */
[--C-:B------:R-:W-:Y:S01]  /*cd50*/  FFMA.FTZ R44, R227, UR4, -R104.reuse ;  /* 0x00000004e32c7c23 */ /* 0x100fe20008010868 */
[----:B------:R-:W-:Y:S01]  /*cd60*/  FFMA.FTZ R113, R113, UR4, -R107 ;  /* 0x0000000471717c23 */ /* 0x000fe2000801086b */
[----:B------:R-:W-:Y:S03]  /*cd70*/  FSEL R105, R105, RZ, P0 ;  /* 0x000000ff69697208 */ /* 0x000fe60000000000 */
[----:B------:R-:W3:Y:S01]  /*cd80*/  MUFU.EX2 R68, R2 ;  /* 0x0000000200447308 */ /* 0x000ee20000000800 */
[----:B------:R-:W-:Y:S01]  /*cd90*/  FSETP.NEU.FTZ.AND P0, PT, R73, -INF , PT ;  /* 0xff8000004900780b */ /* 0x000fe20003f1d000 */
[----:B------:R-:W-:Y:S01]  /*cda0*/  FADD.FTZ R0, -R76, R133 ;  /* 0x000000854c007221 */ /* 0x000fe20000010100 */
[----:B------:R-:W-:Y:S01]  /*cdb0*/  MOV R133, R32 ;  /* 0x0000002000857202 */ /* 0x000fe20000000f00 */
[----:B------:R-:W-:Y:S01]  /*cdc0*/  FFMA.FTZ R5, R215, UR4, -R105 ;  /* 0x00000004d7057c23 */ /* 0x000fe20008010869 */
[----:B------:R-:W-:Y:S01]  /*cdd0*/  FFMA.FTZ R114, R114, UR4, -R107 ;  /* 0x0000000472727c23 */ /* 0x000fe2000801086b */
[----:B------:R-:W-:Y:S01]  /*cde0*/  FSEL R106, R106, RZ, P0 ;  /* 0x000000ff6a6a7208 */ /* 0x000fe20000000000 */
[--C-:B------:R-:W-:Y:S03]  /*cdf0*/  FFMA.FTZ R48, R45, UR4, -R105.reuse ;  /* 0x000000042d307c23 */ /* 0x100fe60008010869 */
[----:B------:R4:W-:Y:S01]  /*ce00*/  MUFU.EX2 R8, R5 ;  /* 0x0000000500087308 */ /* 0x0009e20000000800 */
[----:B--2---:R-:W-:Y:S01]  /*ce10*/  FFMA.FTZ R4, R202, UR4, -R104 ;  /* 0x00000004ca047c23 */ /* 0x004fe20008010868 */
[----:B------:R-:W-:Y:S01]  /*ce20*/  LOP3.LUT P0, RZ, R101, 0x2, RZ, 0xc0, !PT ;  /* 0x0000000265ff7812 */ /* 0x000fe2000780c0ff */
[----:B------:R-:W-:Y:S01]  /*ce30*/  FFMA.FTZ R56, R56, UR4, -R106 ;  /* 0x0000000438387c23 */ /* 0x000fe2000801086a */
[----:B------:R-:W-:Y:S01]  /*ce40*/  FFMA.FTZ R122, R122, UR4, -R104 ;  /* 0x000000047a7a7c23 */ /* 0x000fe20008010868 */
[----:B------:R-:W-:Y:S01]  /*ce50*/  FFMA.FTZ R126, R126, UR4, -R105 ;  /* 0x000000047e7e7c23 */ /* 0x000fe20008010869 */
[----:B------:R-:W-:Y:S01]  /*ce60*/  SEL R40, R244, 0xffffffe0, !P0 ;  /* 0xffffffe0f4287807 */ /* 0x000fe20004000000 */
[----:B------:R-:W-:Y:S03]  /*ce70*/  FFMA.FTZ R7, R216, UR4, -R106 ;  /* 0x00000004d8077c23 */ /* 0x000fe6000801086a */
[----:B------:R2:W1:Y:S01]  /*ce80*/  MUFU.EX2 R221, R4 ;  /* 0x0000000400dd7308 */ /* 0x0004620000000800 */
[----:B---3-5:R-:W-:Y:S01]  /*ce90*/  FMUL.FTZ R12, R68, R144 ;  /* 0x00000090440c7220 */ /* 0x028fe20000410000 */
[----:B------:R-:W-:Y:S01]  /*cea0*/  FMUL.FTZ R2, R0, UR4 ;  /* 0x0000000400027c20 */ /* 0x000fe20008410000 */
[C---:B------:R-:W-:Y:S01]  /*ceb0*/  FMUL.FTZ R45, R68.reuse, R177 ;  /* 0x000000b1442d7220 */ /* 0x040fe20000410000 */
[----:B------:R-:W-:Y:S01]  /*cec0*/  FMUL.FTZ R13, R68, R145 ;  /* 0x00000091440d7220 */ /* 0x000fe20000410000 */
[--C-:B------:R-:W-:Y:S01]  /*ced0*/  FFMA.FTZ R32, R225, UR4, -R107.reuse ;  /* 0x00000004e1207c23 */ /* 0x100fe2000801086b */
[----:B------:R-:W-:Y:S01]  /*cee0*/  FFMA.FTZ R123, R123, UR4, -R107 ;  /* 0x000000047b7b7c23 */ /* 0x000fe2000801086b */
[----:B------:R-:W-:Y:S03]  /*cef0*/  FFMA.FTZ R111, R111, UR4, -R104 ;  /* 0x000000046f6f7c23 */ /* 0x000fe60008010868 */
[----:B------:R3:W3:Y:S01]  /*cf00*/  MUFU.EX2 R3, R2 ;  /* 0x0000000200037308 */ /* 0x0006e20000000800 */
[----:B----4-:R-:W-:Y:S01]  /*cf10*/  LOP3.LUT R5, R103, 0x8, RZ, 0xc0, !PT ;  /* 0x0000000867057812 */ /* 0x010fe200078ec0ff */
[----:B------:R-:W-:Y:S01]  /*cf20*/  FADD.FTZ R0, -R74, R134 ;  /* 0x000000864a007221 */ /* 0x000fe20000010100 */
[----:B------:R-:W-:Y:S01]  /*cf30*/  MOV R134, R31 ;  /* 0x0000001f00867202 */ /* 0x000fe20000000f00 */
[--C-:B------:R-:W-:Y:S01]  /*cf40*/  FFMA.FTZ R115, R115, UR4, -R104.reuse ;  /* 0x0000000473737c23 */ /* 0x100fe20008010868 */
[----:B------:R-:W-:Y:S01]  /*cf50*/  FFMA.FTZ R130, R130, UR4, -R104 ;  /* 0x0000000482827c23 */ /* 0x000fe20008010868 */
[----:B------:R-:W-:Y:S01]  /*cf60*/  FFMA.FTZ R127, R127, UR4, -R105 ;  /* 0x000000047f7f7c23 */ /* 0x000fe20008010869 */
[--C-:B------:R-:W-:Y:S03]  /*cf70*/  FFMA.FTZ R128, R128, UR4, -R107.reuse ;  /* 0x0000000480807c23 */ /* 0x100fe6000801086b */
[----:B------:R-:W-:Y:S01]  /*cf80*/  MUFU.EX2 R215, R7 ;  /* 0x0000000700d77308 */ /* 0x000fe20000000800 */
[--C-:B--2---:R-:W-:Y:S01]  /*cf90*/  FFMA.FTZ R4, R201, UR4, -R107.reuse ;  /* 0x00000004c9047c23 */ /* 0x104fe2000801086b */
[----:B-1----:R-:W-:Y:S01]  /*cfa0*/  F2FP.BF16.F32.PACK_AB R64, R221, R203 ;  /* 0x000000cbdd40723e */ /* 0x002fe200000010ff */
[----:B------:R-:W-:Y:S01]  /*cfb0*/  FFMA.FTZ R129, R129, UR4, -R107 ;  /* 0x0000000481817c23 */ /* 0x000fe2000801086b */
[--C-:B------:R-:W-:Y:S01]  /*cfc0*/  FFMA.FTZ R112, R112, UR4, -R105.reuse ;  /* 0x0000000470707c23 */ /* 0x100fe20008010869 */
[--C-:B------:R-:W-:Y:S01]  /*cfd0*/  FFMA.FTZ R118, R118, UR4, -R105.reuse ;  /* 0x0000000476767c23 */ /* 0x100fe20008010869 */
[--C-:B------:R-:W-:Y:S01]  /*cfe0*/  FFMA.FTZ R119, R119, UR4, -R105.reuse ;  /* 0x0000000477777c23 */ /* 0x100fe20008010869 */
[----:B------:R-:W-:Y:S03]  /*cff0*/  FFMA.FTZ R134, R134, UR4, -R105 ;  /* 0x0000000486867c23 */ /* 0x000fe60008010869 */
[----:B------:R1:W-:Y:S01]  /*d000*/  MUFU.EX2 R220, R4 ;  /* 0x0000000400dc7308 */ /* 0x0003e20000000800 */
[----:B---3--:R-:W-:Y:S01]  /*d010*/  FMUL.FTZ R2, R0, UR4 ;  /* 0x0000000400027c20 */ /* 0x008fe20008410000 */
[----:B------:R-:W-:Y:S01]  /*d020*/  FADD.FTZ R0, -R73, R135 ;  /* 0x0000008749007221 */ /* 0x000fe20000010100 */
[C---:B------:R-:W-:Y:S01]  /*d030*/  FMUL.FTZ R11, R3.reuse, R139 ;  /* 0x0000008b030b7220 */ /* 0x040fe20000410000 */
[C---:B------:R-:W-:Y:S01]  /*d040*/  FMUL.FTZ R15, R3.reuse, R147 ;  /* 0x00000093030f7220 */ /* 0x040fe20000410000 */
[C---:B------:R-:W-:Y:S01]  /*d050*/  FMUL.FTZ R14, R3.reuse, R146 ;  /* 0x00000092030e7220 */ /* 0x040fe20000410000 */
[----:B------:R-:W-:Y:S01]  /*d060*/  FMUL.FTZ R0, R0, UR4 ;  /* 0x0000000400007c20 */ /* 0x000fe20008410000 */
[C---:B------:R-:W-:Y:S03]  /*d070*/  FMUL.FTZ R31, R3.reuse, R163 ;  /* 0x000000a3031f7220 */ /* 0x040fe60000410000 */
[----:B------:R-:W2:Y:S01]  /*d080*/  MUFU.EX2 R2, R2 ;  /* 0x0000000200027308 */ /* 0x000ea20000000800 */
[----:B------:R-:W-:Y:S01]  /*d090*/  MOV R135, R34 ;  /* 0x0000002200877202 */ /* 0x000fe20000000f00 */
[C---:B------:R-:W-:Y:S01]  /*d0a0*/  FMUL.FTZ R42, R3.reuse, R170 ;  /* 0x000000aa032a7220 */ /* 0x040fe20000410000 */
[C---:B------:R-:W-:Y:S01]  /*d0b0*/  FMUL.FTZ R43, R3.reuse, R171 ;  /* 0x000000ab032b7220 */ /* 0x040fe20000410000 */
[C---:B------:R-:W-:Y:S01]  /*d0c0*/  FMUL.FTZ R46, R3.reuse, R178 ;  /* 0x000000b2032e7220 */ /* 0x040fe20000410000 */
[----:B------:R-:W-:Y:S01]  /*d0d0*/  FMUL.FTZ R47, R3, R179 ;  /* 0x000000b3032f7220 */ /* 0x000fe20000410000 */
[--C-:B------:R-:W-:Y:S01]  /*d0e0*/  FFMA.FTZ R135, R135, UR4, -R105.reuse ;  /* 0x0000000487877c23 */ /* 0x100fe20008010869 */
[----:B------:R-:W-:Y:S03]  /*d0f0*/  FFMA.FTZ R247, R247, UR4, -R105 ;  /* 0x00000004f7f77c23 */ /* 0x000fe60008010869 */
[----:B------:R-:W3:Y:S01]  /*d100*/  MUFU.EX2 R0, R0 ;  /* 0x0000000000007308 */ /* 0x000ee20000000800 */
[--C-:B-1----:R-:W-:Y:S01]  /*d110*/  FFMA.FTZ R4, R200, UR4, -R107.reuse ;  /* 0x00000004c8047c23 */ /* 0x102fe2000801086b */
[--C-:B------:R-:W-:Y:S01]  /*d120*/  FFMA.FTZ R131, R131, UR4, -R106.reuse ;  /* 0x0000000483837c23 */ /* 0x100fe2000801086a */
[----:B------:R-:W-:Y:S07]  /*d130*/  FFMA.FTZ R205, R205, UR4, -R106 ;  /* 0x00000004cdcd7c23 */ /* 0x000fee000801086a */
[----:B------:R1:W4:Y:S01]  /*d140*/  MUFU.EX2 R222, R4 ;  /* 0x0000000400de7308 */ /* 0x0003220000000800 */
[C---:B--2---:R-:W-:Y:S01]  /*d150*/  FMUL.FTZ R17, R2.reuse, R149 ;  /* 0x0000009502117220 */ /* 0x044fe20000410000 */
[C---:B------:R-:W-:Y:S01]  /*d160*/  FMUL.FTZ R16, R2.reuse, R148 ;  /* 0x0000009402107220 */ /* 0x040fe20000410000 */
[----:B------:R-:W-:Y:S01]  /*d170*/  FMUL.FTZ R33, R2, R165 ;  /* 0x000000a502217220 */ /* 0x000fe20000410000 */
[----:B------:R-:W-:Y:S06]  /*d180*/  MOV R148, R90 ;  /* 0x0000005a00947202 */ /* 0x000fec0000000f00 */
[----:B------:R2:W-:Y:S01]  /*d190*/  MUFU.EX2 R202, R24 ;  /* 0x0000001800ca7308 */ /* 0x0005e20000000800 */
[C---:B---3--:R-:W-:Y:S01]  /*d1a0*/  FMUL.FTZ R18, R0.reuse, R150 ;  /* 0x0000009600127220 */ /* 0x048fe20000410000 */
[C---:B------:R-:W-:Y:S01]  /*d1b0*/  FMUL.FTZ R19, R0.reuse, R151 ;  /* 0x0000009700137220 */ /* 0x040fe20000410000 */
[----:B------:R-:W-:Y:S07]  /*d1c0*/  FMUL.FTZ R34, R0, R166 ;  /* 0x000000a600227220 */ /* 0x000fee0000410000 */
[----:B------:R3:W-:Y:S01]  /*d1d0*/  MUFU.EX2 R60, R32 ;  /* 0x00000020003c7308 */ /* 0x0007e20000000800 */
[--C-:B-1----:R-:W-:Y:S01]  /*d1e0*/  FFMA.FTZ R4, R210, UR4, -R104.reuse ;  /* 0x00000004d2047c23 */ /* 0x102fe20008010868 */
[----:B----4-:R-:W-:Y:S02]  /*d1f0*/  F2FP.BF16.F32.PACK_AB R65, R222, R220 ;  /* 0x000000dcde41723e */ /* 0x010fe400000010ff */
[----:B------:R-:W-:Y:S01]  /*d200*/  MOV R210, R26 ;  /* 0x0000001a00d27202 */ /* 0x000fe20000000f00 */
[----:B------:R-:W-:Y:S05]  /*d210*/  FMUL.FTZ R26, R3, R158 ;  /* 0x0000009e031a7220 */ /* 0x000fea0000410000 */
[----:B------:R1:W4:Y:S01]  /*d220*/  MUFU.EX2 R58, R4 ;  /* 0x00000004003a7308 */ /* 0x0003220000000800 */
[----:B--2---:R-:W-:Y:S09]  /*d230*/  FMUL.FTZ R24, R68, R156 ;  /* 0x0000009c44187220 */ /* 0x004ff20000410000 */
[----:B------:R2:W-:Y:S01]  /*d240*/  MUFU.EX2 R166, R48 ;  /* 0x0000003000a67308 */ /* 0x0005e20000000800 */
[----:B---3--:R-:W-:Y:S09]  /*d250*/  FMUL.FTZ R32, R2, R164 ;  /* 0x000000a402207220 */ /* 0x008ff20000410000 */
[----:B------:R3:W-:Y:S01]  /*d260*/  MUFU.EX2 R165, R56 ;  /* 0x0000003800a57308 */ /* 0x0007e20000000800 */
[----:B-1----:R-:W-:Y:S01]  /*d270*/  FFMA.FTZ R4, R209, UR4, -R104 ;  /* 0x00000004d1047c23 */ /* 0x002fe20008010868 */
[----:B------:R-:W-:Y:S01]  /*d280*/  MOV R209, R41 ;  /* 0x0000002900d17202 */ /* 0x000fe20000000f00 */
[----:B------:R-:W-:Y:S01]  /*d290*/  FMUL.FTZ R41, R68, R169 ;  /* 0x000000a944297220 */ /* 0x000fe20000410000 */
[----:B----4-:R-:W-:Y:S06]  /*d2a0*/  MOV R145, R58 ;  /* 0x0000003a00917202 */ /* 0x010fec0000000f00 */
[----:B------:R1:W-:Y:S01]  /*d2b0*/  MUFU.EX2 R10, R4 ;  /* 0x00000004000a7308 */ /* 0x0003e20000000800 */
[----:B--2---:R-:W-:Y:S09]  /*d2c0*/  FMUL.FTZ R48, R2, R180 ;  /* 0x000000b402307220 */ /* 0x004ff20000410000 */
[----:B------:R-:W-:Y:S01]  /*d2d0*/  MUFU.EX2 R134, R134 ;  /* 0x0000008600867308 */ /* 0x000fe20000000800 */
[----:B---3--:R-:W-:Y:S09]  /*d2e0*/  FMUL.FTZ R56, R68, R188 ;  /* 0x000000bc44387220 */ /* 0x008ff20000410000 */
[----:B------:R-:W-:Y:S01]  /*d2f0*/  MUFU.EX2 R135, R135 ;  /* 0x0000008700877308 */ /* 0x000fe20000000800 */
[----:B-1----:R-:W-:Y:S01]  /*d300*/  FFMA.FTZ R4, R208, UR4, -R107 ;  /* 0x00000004d0047c23 */ /* 0x002fe2000801086b */
[----:B------:R-:W-:Y:S01]  /*d310*/  MOV R208, R35 ;  /* 0x0000002300d07202 */ /* 0x000fe20000000f00 */
[----:B------:R-:W-:Y:S04]  /*d320*/  FMUL.FTZ R35, R0, R167 ;  /* 0x000000a700237220 */ /* 0x000fe80000410000 */
[----:B------:R-:W-:Y:S03]  /*d330*/  IMAD.MOV.U32 R146, RZ, RZ, R208 ;  /* 0x000000ffff927224 */ /* 0x000fe600078e00d0 */
[----:B------:R1:W2:Y:S01]  /*d340*/  MUFU.EX2 R9, R4 ;  /* 0x0000000400097308 */ /* 0x0002a20000000800 */
[----:B------:R-:W-:Y:S01]  /*d350*/  MOV R208, R62 ;  /* 0x0000003e00d07202 */ /* 0x000fe20000000f00 */
[----:B------:R-:W-:Y:S08]  /*d360*/  FMUL.FTZ R62, R3, R194 ;  /* 0x000000c2033e7220 */ /* 0x000ff00000410000 */
[----:B------:R-:W-:Y:S01]  /*d370*/  MUFU.EX2 R247, R247 ;  /* 0x000000f700f77308 */ /* 0x000fe20000000800 */
[--C-:B-1----:R-:W-:Y:S09]  /*d380*/  FFMA.FTZ R4, R218, UR4, -R105.reuse ;  /* 0x00000004da047c23 */ /* 0x102ff20008010869 */
[----:B------:R1:W-:Y:S02]  /*d390*/  MUFU.EX2 R218, R4 ;  /* 0x0000000400da7308 */ /* 0x0003e40000000800 */
[----:B-1----:R-:W-:Y:S04]  /*d3a0*/  SHF.L.U32 R4, R101, 0x6, RZ ;  /* 0x0000000665047819 */ /* 0x002fe800000006ff */
[----:B------:R-:W-:Y:S04]  /*d3b0*/  LOP3.LUT R6, R102, 0x1c0, R4, 0xf8, !PT ;  /* 0x000001c066067812 */ /* 0x000fe800078ef804 */
[----:B------:R-:W-:Y:S01]  /*d3c0*/  LOP3.LUT R5, R6, R5, RZ, 0x3c, !PT ;  /* 0x0000000506057212 */ /* 0x000fe200078e3cff */
[----:B------:R-:W-:Y:S01]  /*d3d0*/  FFMA.FTZ R6, R217, UR4, -R106 ;  /* 0x00000004d9067c23 */ /* 0x000fe2000801086a */
[----:B------:R-:W-:Y:S01]  /*d3e0*/  MOV R217, R30 ;  /* 0x0000001e00d97202 */ /* 0x000fe20000000f00 */
[----:B------:R-:W-:Y:S01]  /*d3f0*/  FMUL.FTZ R30, R3, R162 ;  /* 0x000000a2031e7220 */ /* 0x000fe20000410000 */
[----:B------:R-:W-:Y:S01]  /*d400*/  LOP3.LUT R4, R5, 0x200, R4, 0xf8, !PT ;  /* 0x0000020005047812 */ /* 0x000fe200078ef804 */
[----:B------:R1:W3:Y:S01]  /*d410*/  MUFU.EX2 R216, R6 ;  /* 0x0000000600d87308 */ /* 0x0002e20000000800 */
[----:B------:R-:W-:Y:S02]  /*d420*/  FMUL.FTZ R5, R2, R141 ;  /* 0x0000008d02057220 */ /* 0x000fe40000410000 */
[----:B------:R-:W-:Y:S01]  /*d430*/  LEA R77, R4, UR6, 0x1 ;  /* 0x00000006044d7c11 */ /* 0x000fe2000f8e08ff */
[--C-:B------:R-:W-:Y:S01]  /*d440*/  FFMA.FTZ R4, R211, UR4, -R105.reuse ;  /* 0x00000004d3047c23 */ /* 0x100fe20008010869 */
[----:B--2---:R-:W-:Y:S01]  /*d450*/  MOV R211, R9 ;  /* 0x0000000900d37202 */ /* 0x004fe20000000f00 */
[----:B------:R-:W-:Y:S01]  /*d460*/  FMUL.FTZ R9, R68, R137 ;  /* 0x0000008944097220 */ /* 0x000fe20000410000 */
[----:B------:R-:W-:Y:S03]  /*d470*/  MOV R137, R10 ;  /* 0x0000000a00897202 */ /* 0x000fe60000000f00 */
[----:B------:R2:W4:Y:S01]  /*d480*/  MUFU.EX2 R89, R4 ;  /* 0x0000000400597308 */ /* 0x0005220000000800 */
[----:B------:R-:W4:Y:S01]  /*d490*/  LDSM.16.MT88.4 R20, [R77+0x8000] ;  /* 0x008000004d14783b */ /* 0x000f220000004200 */
[----:B------:R-:W-:Y:S01]  /*d4a0*/  FMUL.FTZ R10, R3, R138 ;  /* 0x0000008a030a7220 */ /* 0x000fe20000410000 */
[----:B------:R-:W-:Y:S01]  /*d4b0*/  F2FP.BF16.F32.PACK_AB R66, R137, R58 ;  /* 0x0000003a8942723e */ /* 0x000fe200000010ff */
[----:B------:R-:W-:Y:S01]  /*d4c0*/  FMUL.FTZ R58, R3, R190 ;  /* 0x000000be033a7220 */ /* 0x000fe20000410000 */
[----:B------:R-:W-:Y:S02]  /*d4d0*/  IADD3 R100, PT, PT, R40, R77, RZ ;  /* 0x0000004d28647210 */ /* 0x000fe40007ffe0ff */
[----:B------:R-:W-:Y:S01]  /*d4e0*/  IADD3 R78, PT, PT, R77, 0x8040, RZ ;  /* 0x000080404d4e7810 */ /* 0x000fe20007ffe0ff */
[----:B-1----:R-:W-:Y:S01]  /*d4f0*/  FMUL.FTZ R6, R0, R142 ;  /* 0x0000008e00067220 */ /* 0x002fe20000410000 */
[----:B---3--:R-:W-:Y:S01]  /*d500*/  F2FP.BF16.F32.PACK_AB R81, R216, R215 ;  /* 0x000000d7d851723e */ /* 0x008fe200000010ff */
[----:B------:R-:W1:Y:S01]  /*d510*/  LDSM.16.MT88.4 R36, [R100+0x8000] ;  /* 0x008000006424783b */ /* 0x000e620000004200 */
[----:B--2---:R-:W-:Y:S01]  /*d520*/  FFMA.FTZ R4, R214, UR4, -R105 ;  /* 0x00000004d6047c23 */ /* 0x004fe20008010869 */
[----:B------:R-:W-:Y:S01]  /*d530*/  MOV R214, R27 ;  /* 0x0000001b00d67202 */ /* 0x000fe20000000f00 */
[----:B------:R-:W-:Y:S01]  /*d540*/  FMUL.FTZ R27, R3, R159 ;  /* 0x0000009f031b7220 */ /* 0x000fe20000410000 */
[-C--:B----4-:R-:W-:Y:S01]  /*d550*/  MOV R147, R89.reuse ;  /* 0x0000005900937202 */ /* 0x090fe20000000f00 */
[----:B------:R2:W3:Y:S02]  /*d560*/  MUFU.EX2 R200, R4 ;  /* 0x0000000400c87308 */ /* 0x0004e40000000800 */
[--C-:B--2---:R-:W-:Y:S01]  /*d570*/  FFMA.FTZ R4, R213, UR4, -R106.reuse ;  /* 0x00000004d5047c23 */ /* 0x104fe2000801086a */
[----:B------:R-:W-:Y:S01]  /*d580*/  MOV R213, R8 ;  /* 0x0000000800d57202 */ /* 0x000fe20000000f00 */
[----:B------:R-:W-:Y:S01]  /*d590*/  FMUL.FTZ R8, R68, R136 ;  /* 0x0000008844087220 */ /* 0x000fe20000410000 */
[----:B---3--:R-:W-:Y:S01]  /*d5a0*/  F2FP.BF16.F32.PACK_AB R82, R200, R89 ;  /* 0x00000059c852723e */ /* 0x008fe200000010ff */
[----:B------:R-:W2:Y:S04]  /*d5b0*/  LDL.LU R136, [R1] ;  /* 0x0000000001887983 */ /* 0x000ea80000300800 */
[----:B------:R3:W-:Y:S01]  /*d5c0*/  MUFU.EX2 R88, R4 ;  /* 0x0000000400587308 */ /* 0x0007e20000000800 */
[----:B------:R-:W-:Y:S01]  /*d5d0*/  F2FP.BF16.F32.PACK_AB R80, R213, R218 ;  /* 0x000000dad550723e */ /* 0x000fe200000010ff */
[----:B------:R-:W4:Y:S04]  /*d5e0*/  LDL.LU R144, [R1+0x10] ;  /* 0x0000100001907983 */ /* 0x000f280000300800 */
[----:B------:R-:W4:Y:S01]  /*d5f0*/  LDL.LU R149, [R1+0x28] ;  /* 0x0000280001957983 */ /* 0x000f220000300800 */
[----:B---3--:R-:W-:Y:S01]  /*d600*/  FFMA.FTZ R4, R212, UR4, -R106 ;  /* 0x00000004d4047c23 */ /* 0x008fe2000801086a */
[----:B------:R-:W-:Y:S01]  /*d610*/  MOV R212, R29 ;  /* 0x0000001d00d47202 */ /* 0x000fe20000000f00 */
[----:B------:R-:W-:Y:S02]  /*d620*/  FMUL.FTZ R29, R68, R161 ;  /* 0x000000a1441d7220 */ /* 0x000fe40000410000 */
[----:B------:R3:W1:Y:S02]  /*d630*/  MUFU.EX2 R201, R4 ;  /* 0x0000000400c97308 */ /* 0x0006640000000800 */
[----:B------:R-:W-:Y:S01]  /*d640*/  IMAD.MOV.U32 R141, RZ, RZ, R212 ;  /* 0x000000ffff8d7224 */ /* 0x000fe200078e00d4 */
[----:B------:R-:W-:Y:S01]  /*d650*/  MOV R212, R51 ;  /* 0x0000003300d47202 */ /* 0x000fe20000000f00 */
[----:B------:R-:W-:Y:S01]  /*d660*/  FMUL.FTZ R51, R0, R183 ;  /* 0x000000b700337220 */ /* 0x000fe20000410000 */
[--C-:B---3--:R-:W-:Y:S01]  /*d670*/  FFMA.FTZ R4, R219, UR4, -R107.reuse ;  /* 0x00000004db047c23 */ /* 0x108fe2000801086b */
[----:B-1----:R-:W-:Y:S02]  /*d680*/  F2FP.BF16.F32.PACK_AB R83, R201, R88 ;  /* 0x00000058c953723e */ /* 0x002fe400000010ff */
[----:B------:R-:W-:Y:S02]  /*d690*/  MOV R219, R28 ;  /* 0x0000001c00db7202 */ /* 0x000fe40000000f00 */
[----:B------:R-:W1:Y:S01]  /*d6a0*/  MUFU.EX2 R7, R4 ;  /* 0x0000000400077308 */ /* 0x000e620000000800 */
[--C-:B------:R-:W-:Y:S01]  /*d6b0*/  FFMA.FTZ R28, R25, UR4, -R104.reuse ;  /* 0x00000004191c7c23 */ /* 0x100fe20008010868 */
[----:B------:R-:W-:Y:S08]  /*d6c0*/  FMUL.FTZ R25, R68, R157 ;  /* 0x0000009d44197220 */ /* 0x000ff00000410000 */
[----:B------:R3:W3:Y:S01]  /*d6d0*/  MUFU.EX2 R138, R28 ;  /* 0x0000001c008a7308 */ /* 0x0006e20000000800 */
[----:B-1----:R-:W-:Y:S01]  /*d6e0*/  MOV R142, R7 ;  /* 0x00000007008e7202 */ /* 0x002fe20000000f00 */
[----:B------:R-:W-:Y:S01]  /*d6f0*/  FMUL.FTZ R4, R2, R140 ;  /* 0x0000008c02047220 */ /* 0x000fe20000410000 */
[----:B------:R-:W-:Y:S01]  /*d700*/  FMUL.FTZ R7, R0, R143 ;  /* 0x0000008f00077220 */ /* 0x000fe20000410000 */
[----:B------:R-:W-:Y:S06]  /*d710*/  MOV R140, R219 ;  /* 0x000000db008c7202 */ /* 0x000fec0000000f00 */
[----:B------:R1:W-:Y:S01]  /*d720*/  MUFU.EX2 R143, R44 ;  /* 0x0000002c008f7308 */ /* 0x0003e20000000800 */
[----:B------:R-:W-:Y:S02]  /*d730*/  MOV R219, R133 ;  /* 0x0000008500db7202 */ /* 0x000fe40000000f00 */
[----:B------:R-:W-:Y:S01]  /*d740*/  F2FP.BF16.F32.PACK_AB R67, R142, R211 ;  /* 0x000000d38e43723e */ /* 0x000fe200000010ff */
[--C-:B---3--:R-:W-:Y:S01]  /*d750*/  FFMA.FTZ R28, R224, UR4, -R107.reuse ;  /* 0x00000004e01c7c23 */ /* 0x108fe2000801086b */
[-C--:B------:R-:W-:Y:S05]  /*d760*/  HMMA.16816.F32.BF16 R4, R80, R20.reuse, R4 ;  /* 0x000000145004723c */ /* 0x080fea0000041804 */
[----:B------:R3:W3:Y:S01]  /*d770*/  MUFU.EX2 R139, R28 ;  /* 0x0000001c008b7308 */ /* 0x0006e20000000800 */
[----:B------:R-:W-:Y:S01]  /*d780*/  MOV R133, R49 ;  /* 0x0000003100857202 */ /* 0x000fe20000000f00 */
[C---:B------:R-:W-:Y:S01]  /*d790*/  FMUL.FTZ R49, R2.reuse, R181 ;  /* 0x000000b502317220 */ /* 0x040fe20000410000 */
[----:B------:R-:W-:Y:S01]  /*d7a0*/  MOV R150, R140 ;  /* 0x0000008c00967202 */ /* 0x000fe20000000f00 */
[C---:B------:R-:W-:Y:S04]  /*d7b0*/  HMMA.16816.F32.BF16 R8, R64.reuse, R20, R8 ;  /* 0x000000144008723c */ /* 0x040fe80000041808 */
[----:B------:R-:W-:Y:S01]  /*d7c0*/  FMUL.FTZ R21, R2, R153 ;  /* 0x0000009902157220 */ /* 0x000fe20000410000 */
[----:B------:R-:W-:Y:S01]  /*d7d0*/  IADD3 R20, PT, PT, R77, 0x8000, RZ ;  /* 0x000080004d147810 */ /* 0x000fe20007ffe0ff */
[----:B------:R-:W4:Y:S01]  /*d7e0*/  LDL.LU R153, [R1+0x1c] ;  /* 0x00001c0001997983 */ /* 0x000f220000300800 */
[----:B-1----:R-:W-:Y:S01]  /*d7f0*/  FFMA.FTZ R44, R230, UR4, -R107 ;  /* 0x00000004e62c7c23 */ /* 0x002fe2000801086b */
[-C--:B------:R-:W-:Y:S02]  /*d800*/  HMMA.16816.F32.BF16 R12, R64, R22.reuse, R12 ;  /* 0x00000016400c723c */ /* 0x080fe4000004180c */
[----:B------:R-:W4:Y:S01]  /*d810*/  LDL.LU R156, [R1+0x30] ;  /* 0x00003000019c7983 */ /* 0x000f220000300800 */
[----:B------:R-:W-:Y:S01]  /*d820*/  @P6 IADD3 R78, PT, PT, R20, -0x40, RZ ;  /* 0xffffffc0144e6810 */ /* 0x000fe20007ffe0ff */
[----:B------:R-:W-:Y:S01]  /*d830*/  FMUL.FTZ R20, R2, R152 ;  /* 0x0000009802147220 */ /* 0x000fe20000410000 */
[----:B---3--:R-:W-:Y:S01]  /*d840*/  FMUL.FTZ R28, R68, R160 ;  /* 0x000000a0441c7220 */ /* 0x008fe20000410000 */
[----:B------:R1:W-:Y:S01]  /*d850*/  MUFU.EX2 R171, R44 ;  /* 0x0000002c00ab7308 */ /* 0x0003e20000000800 */
[----:B------:R-:W-:Y:S01]  /*d860*/  IADD3 R79, PT, PT, R40, R78, RZ ;  /* 0x0000004e284f7210 */ /* 0x000fe20007ffe0ff */
[C---:B------:R-:W-:Y:S01]  /*d870*/  HMMA.16816.F32.BF16 R16, R80.reuse, R22, R16 ;  /* 0x000000165010723c */ /* 0x040fe20000041810 */
[----:B------:R-:W3:Y:S03]  /*d880*/  LDSM.16.MT88.4 R52, [R78] ;  /* 0x000000004e34783b */ /* 0x000ee60000004200 */
[C---:B------:R-:W-:Y:S01]  /*d890*/  FMUL.FTZ R22, R0.reuse, R154 ;  /* 0x0000009a00167220 */ /* 0x040fe20000410000 */
[----:B------:R-:W-:Y:S01]  /*d8a0*/  FMUL.FTZ R23, R0, R155 ;  /* 0x0000009b00177220 */ /* 0x000fe20000410000 */
[C---:B------:R-:W-:Y:S01]  /*d8b0*/  FMUL.FTZ R40, R68.reuse, R168 ;  /* 0x000000a844287220 */ /* 0x040fe20000410000 */
[----:B------:R-:W-:Y:S01]  /*d8c0*/  MOV R140, R61 ;  /* 0x0000003d008c7202 */ /* 0x000fe20000000f00 */
[C---:B------:R-:W-:Y:S01]  /*d8d0*/  FMUL.FTZ R61, R68.reuse, R193 ;  /* 0x000000c1443d7220 */ /* 0x040fe20000410000 */
[----:B------:R-:W4:Y:S03]  /*d8e0*/  LDSM.16.MT88.4 R84, [R79] ;  /* 0x000000004f54783b */ /* 0x000f260000004200 */
[-C--:B------:R-:W-:Y:S03]  /*d8f0*/  HMMA.16816.F32.BF16 R20, R80, R36.reuse, R20 ;  /* 0x000000245014723c */ /* 0x080fe60000041814 */
[----:B-1----:R-:W-:Y:S05]  /*d900*/  FMUL.FTZ R44, R68, R176 ;  /* 0x000000b0442c7220 */ /* 0x002fea0000410000 */
[C---:B------:R-:W-:Y:S04]  /*d910*/  HMMA.16816.F32.BF16 R24, R64.reuse, R36, R24 ;  /* 0x000000244018723c */ /* 0x040fe80000041818 */
[----:B------:R-:W-:Y:S01]  /*d920*/  FFMA.FTZ R36, R226, UR4, -R104 ;  /* 0x00000004e2247c23 */ /* 0x000fe20008010868 */
[----:B------:R-:W-:Y:S01]  /*d930*/  FMUL.FTZ R37, R2, R173 ;  /* 0x000000ad02257220 */ /* 0x000fe20000410000 */
[----:B------:R-:W-:Y:S02]  /*d940*/  MOV R173, R138 ;  /* 0x0000008a00ad7202 */ /* 0x000fe40000000f00 */
[-C--:B------:R-:W-:Y:S01]  /*d950*/  HMMA.16816.F32.BF16 R28, R64, R38.reuse, R28 ;  /* 0x00000026401c723c */ /* 0x080fe2000004181c */
[----:B------:R1:W3:Y:S02]  /*d960*/  MUFU.EX2 R57, R36 ;  /* 0x0000002400397308 */ /* 0x0002e40000000800 */
[----:B------:R-:W-:Y:S02]  /*d970*/  MOV R138, R214 ;  /* 0x000000d6008a7202 */ /* 0x000fe40000000f00 */
[----:B------:R-:W-:Y:S03]  /*d980*/  MOV R214, R91 ;  /* 0x0000005b00d67202 */ /* 0x000fe60000000f00 */
[C---:B------:R-:W-:Y:S04]  /*d990*/  HMMA.16816.F32.BF16 R32, R80.reuse, R38, R32 ;  /* 0x000000265020723c */ /* 0x040fe80000041820 */
[C---:B------:R-:W-:Y:S01]  /*d9a0*/  FMUL.FTZ R38, R0.reuse, R174 ;  /* 0x000000ae00267220 */ /* 0x040fe20000410000 */
[----:B------:R-:W-:Y:S01]  /*d9b0*/  FMUL.FTZ R39, R0, R175 ;  /* 0x000000af00277220 */ /* 0x000fe20000410000 */
[----:B------:R-:W-:Y:S01]  /*d9c0*/  MOV R174, R60 ;  /* 0x0000003c00ae7202 */ /* 0x000fe20000000f00 */
[--C-:B------:R-:W-:Y:S01]  /*d9d0*/  FFMA.FTZ R60, R234, UR4, -R105.reuse ;  /* 0x00000004ea3c7c23 */ /* 0x100fe20008010869 */
[----:B------:R-:W-:Y:S01]  /*d9e0*/  IMAD.MOV.U32 R152, RZ, RZ, R138 ;  /* 0x000000ffff987224 */ /* 0x000fe200078e008a */
[----:B------:R-:W-:Y:S01]  /*d9f0*/  MOV R138, R141 ;  /* 0x0000008d008a7202 */ /* 0x000fe20000000f00 */
[C---:B-1----:R-:W-:Y:S01]  /*da00*/  FMUL.FTZ R36, R2.reuse, R172 ;  /* 0x000000ac02247220 */ /* 0x042fe20000410000 */
[----:B------:R-:W-:Y:S02]  /*da10*/  MOV R141, R212 ;  /* 0x000000d4008d7202 */ /* 0x000fe40000000f00 */
[----:B------:R-:W-:Y:S02]  /*da20*/  MOV R212, R93 ;  /* 0x0000005d00d47202 */ /* 0x000fe40000000f00 */
[----:B------:R-:W-:Y:S02]  /*da30*/  MOV R155, R152 ;  /* 0x00000098009b7202 */ /* 0x000fe40000000f00 */
[-C--:B---3--:R-:W-:Y:S03]  /*da40*/  HMMA.16816.F32.BF16 R36, R80, R52.reuse, R36 ;  /* 0x000000345024723c */ /* 0x088fe60000041824 */
[----:B------:R-:W-:Y:S02]  /*da50*/  MOV R152, R146 ;  /* 0x0000009200987202 */ /* 0x000fe40000000f00 */
[----:B------:R-:W-:Y:S02]  /*da60*/  MOV R146, R99 ;  /* 0x0000006300927202 */ /* 0x000fe40000000f00 */
[----:B------:R-:W-:Y:S01]  /*da70*/  MOV R172, R139 ;  /* 0x0000008b00ac7202 */ /* 0x000fe20000000f00 */
[C---:B------:R-:W-:Y:S04]  /*da80*/  HMMA.16816.F32.BF16 R40, R64.reuse, R52, R40 ;  /* 0x000000344028723c */ /* 0x040fe80000041828 */
[----:B------:R-:W-:Y:S01]  /*da90*/  FMUL.FTZ R53, R2, R185 ;  /* 0x000000b902357220 */ /* 0x000fe20000410000 */
[----:B------:R-:W-:Y:S01]  /*daa0*/  MOV R175, R57 ;  /* 0x0000003900af7202 */ /* 0x000fe20000000f00 */
[----:B------:R-:W-:Y:S01]  /*dab0*/  FMUL.FTZ R57, R68, R189 ;  /* 0x000000bd44397220 */ /* 0x000fe20000410000 */
[----:B------:R1:W-:Y:S01]  /*dac0*/  MUFU.EX2 R185, R60 ;  /* 0x0000003c00b97308 */ /* 0x0003e20000000800 */
[-C--:B------:R-:W-:Y:S03]  /*dad0*/  HMMA.16816.F32.BF16 R44, R64, R54.reuse, R44 ;  /* 0x00000036402c723c */ /* 0x080fe6000004182c */
[----:B------:R-:W-:Y:S01]  /*dae0*/  MOV R139, R59 ;  /* 0x0000003b008b7202 */ /* 0x000fe20000000f00 */
[C---:B------:R-:W-:Y:S01]  /*daf0*/  FMUL.FTZ R59, R3.reuse, R191 ;  /* 0x000000bf033b7220 */ /* 0x040fe20000410000 */
[----:B------:R-:W-:Y:S02]  /*db00*/  MOV R189, R143 ;  /* 0x0000008f00bd7202 */ /* 0x000fe40000000f00 */
[----:B------:R-:W-:Y:S02]  /*db10*/  MOV R143, R209 ;  /* 0x000000d1008f7202 */ /* 0x000fe40000000f00 */
[----:B------:R-:W-:Y:S01]  /*db20*/  MOV R209, R63 ;  /* 0x0000003f00d17202 */ /* 0x000fe20000000f00 */
[----:B------:R-:W-:Y:S01]  /*db30*/  FMUL.FTZ R63, R3, R195 ;  /* 0x000000c3033f7220 */ /* 0x000fe20000410000 */
[--C-:B-1----:R-:W-:Y:S04]  /*db40*/  FFMA.FTZ R60, R248, UR4, -R105.reuse ;  /* 0x00000004f83c7c23 */ /* 0x102fe80008010869 */
[----:B------:R1:W-:Y:S02]  /*db50*/  MUFU.EX2 R188, R60 ;  /* 0x0000003c00bc7308 */ /* 0x0003e40000000800 */
[----:B-1----:R-:W-:Y:S01]  /*db60*/  FMUL.FTZ R60, R68, R192 ;  /* 0x000000c0443c7220 */ /* 0x002fe20000410000 */
[----:B--2---:R-:W-:Y:S01]  /*db70*/  FFMA.FTZ R52, R136, UR4, -R105 ;  /* 0x0000000488347c23 */ /* 0x004fe20008010869 */
[----:B------:R-:W-:Y:S02]  /*db80*/  MOV R136, R217 ;  /* 0x000000d900887202 */ /* 0x000fe40000000f00 */
[----:B------:R-:W-:Y:S04]  /*db90*/  MOV R217, R50 ;  /* 0x0000003200d97202 */ /* 0x000fe80000000f00 */
[----:B------:R4:W1:Y:S01]  /*dba0*/  MUFU.EX2 R167, R52 ;  /* 0x0000003400a77308 */ /* 0x0008620000000800 */
[C---:B------:R-:W-:Y:S01]  /*dbb0*/  FMUL.FTZ R50, R0.reuse, R182 ;  /* 0x000000b600327220 */ /* 0x040fe20000410000 */
[----:B------:R-:W-:Y:S02]  /*dbc0*/  MOV R151, R136 ;  /* 0x0000008800977202 */ /* 0x000fe40000000f00 */
[----:B------:R-:W-:Y:S02]  /*dbd0*/  MOV R136, R219 ;  /* 0x000000db00887202 */ /* 0x000fe40000000f00 */
[----:B------:R-:W-:Y:S02]  /*dbe0*/  MOV R219, R95 ;  /* 0x0000005f00db7202 */ /* 0x000fe40000000f00 */
[C---:B------:R-:W-:Y:S04]  /*dbf0*/  HMMA.16816.F32.BF16 R48, R80.reuse, R54, R48 ;  /* 0x000000365030723c */ /* 0x040fe80000041830 */
[C---:B------:R-:W-:Y:S01]  /*dc00*/  FMUL.FTZ R54, R0.reuse, R186 ;  /* 0x000000ba00367220 */ /* 0x040fe20000410000 */
[----:B------:R-:W-:Y:S01]  /*dc10*/  FMUL.FTZ R55, R0, R187 ;  /* 0x000000bb00377220 */ /* 0x000fe20000410000 */
[----:B------:R-:W-:Y:S01]  /*dc20*/  MOV R154, R151 ;  /* 0x00000097009a7202 */ /* 0x000fe20000000f00 */
[--C-:B----4-:R-:W-:Y:S01]  /*dc30*/  FFMA.FTZ R52, R144, UR4, -R106.reuse ;  /* 0x0000000490347c23 */ /* 0x110fe2000801086a */
[----:B------:R-:W-:Y:S02]  /*dc40*/  MOV R144, R88 ;  /* 0x0000005800907202 */ /* 0x000fe40000000f00 */
[----:B------:R-:W2:Y:S01]  /*dc50*/  LDSM.16.MT88.4 R88, [R77+0x8800] ;  /* 0x008800004d58783b */ /* 0x000ea20000004200 */
[----:B------:R3:W4:Y:S02]  /*dc60*/  MUFU.EX2 R164, R52 ;  /* 0x0000003400a47308 */ /* 0x0007240000000800 */
[----:B---3--:R-:W-:Y:S07]  /*dc70*/  FMUL.FTZ R52, R2, R184 ;  /* 0x000000b802347220 */ /* 0x008fee0000410000 */
[-C--:B------:R-:W-:Y:S08]  /*dc80*/  HMMA.16816.F32.BF16 R52, R80, R84.reuse, R52 ;  /* 0x000000545034723c */ /* 0x080ff00000041834 */
[C---:B------:R-:W-:Y:S04]  /*dc90*/  HMMA.16816.F32.BF16 R56, R64.reuse, R84, R56 ;  /* 0x000000544038723c */ /* 0x040fe80000041838 */
[--C-:B------:R-:W-:Y:S04]  /*dca0*/  FFMA.FTZ R84, R251, UR4, -R106.reuse ;  /* 0x00000004fb547c23 */ /* 0x100fe8000801086a */
[-C--:B------:R-:W-:Y:S01]  /*dcb0*/  HMMA.16816.F32.BF16 R60, R64, R86.reuse, R60 ;  /* 0x00000056403c723c */ /* 0x080fe2000004183c */
[----:B------:R3:W-:Y:S02]  /*dcc0*/  MUFU.EX2 R186, R84 ;  /* 0x0000005400ba7308 */ /* 0x0007e40000000800 */
[----:B------:R-:W-:Y:S01]  /*dcd0*/  FMUL.FTZ R66, R0, R198 ;  /* 0x000000c600427220 */ /* 0x000fe20000410000 */
[C---:B------:R-:W-:Y:S01]  /*dce0*/  FMUL.FTZ R64, R2.reuse, R196 ;  /* 0x000000c402407220 */ /* 0x040fe20000410000 */
[----:B------:R-:W-:Y:S01]  /*dcf0*/  FMUL.FTZ R65, R2, R197 ;  /* 0x000000c502417220 */ /* 0x000fe20000410000 */
[----:B------:R-:W-:Y:S05]  /*dd00*/  FMUL.FTZ R67, R0, R199 ;  /* 0x000000c700437220 */ /* 0x000fea0000410000 */
[----:B------:R-:W-:Y:S02]  /*dd10*/  MUFU.EX2 R197, R96 ;  /* 0x0000006000c57308 */ /* 0x000fe40000000800 */
[----:B------:R-:W-:Y:S04]  /*dd20*/  HMMA.16816.F32.BF16 R64, R80, R86, R64 ;  /* 0x000000565040723c */ /* 0x000fe80000041840 */
[----:B-1----:R-:W-:Y:S01]  /*dd30*/  F2FP.BF16.F32.PACK_AB R80, R167, R166 ;  /* 0x000000a6a750723e */ /* 0x002fe200000010ff */
[----:B---3--:R-:W-:Y:S01]  /*dd40*/  FFMA.FTZ R84, R150, UR4, -R106 ;  /* 0x0000000496547c23 */ /* 0x008fe2000801086a */
[----:B----4-:R-:W-:Y:S02]  /*dd50*/  F2FP.BF16.F32.PACK_AB R81, R165, R164 ;  /* 0x000000a4a551723e */ /* 0x010fe400000010ff */
[----:B------:R-:W-:Y:S01]  /*dd60*/  F2FP.BF16.F32.PACK_AB R82, R188, R185 ;  /* 0x000000b9bc52723e */ /* 0x000fe200000010ff */
[----:B------:R1:W3:Y:S01]  /*dd70*/  MUFU.EX2 R85, R84 ;  /* 0x0000005400557308 */ /* 0x0002e20000000800 */
[----:B------:R-:W-:Y:S02]  /*dd80*/  F2FP.BF16.F32.PACK_AB R86, R189, R175 ;  /* 0x000000afbd56723e */ /* 0x000fe400000010ff */
[----:B------:R-:W-:Y:S02]  /*dd90*/  MOV R150, R216 ;  /* 0x000000d800967202 */ /* 0x000fe40000000f00 */
[----:B------:R-:W-:Y:S02]  /*dda0*/  MOV R216, R94 ;  /* 0x0000005e00d87202 */ /* 0x000fe40000000f00 */
[----:B------:R-:W-:Y:S02]  /*ddb0*/  MOV R151, R150 ;  /* 0x0000009600977202 */ /* 0x000fe40000000f00 */
[----:B------:R-:W-:Y:S02]  /*ddc0*/  MOV R150, R145 ;  /* 0x0000009100967202 */ /* 0x000fe40000000f00 */
[----:B------:R-:W-:Y:S02]  /*ddd0*/  MOV R145, R139 ;  /* 0x0000008b00917202 */ /* 0x000fe40000000f00 */
[----:B------:R-:W-:Y:S02]  /*dde0*/  MOV R139, R140 ;  /* 0x0000008c008b7202 */ /* 0x000fe40000000f00 */
[----:B------:R-:W-:Y:S01]  /*ddf0*/  MOV R140, R208 ;  /* 0x000000d0008c7202 */ /* 0x000fe20000000f00 */
[--C-:B-1----:R-:W-:Y:S01]  /*de00*/  FFMA.FTZ R84, R149, UR4, -R107.reuse ;  /* 0x0000000495547c23 */ /* 0x102fe2000801086b */
[----:B---3--:R-:W-:Y:S02]  /*de10*/  MOV R199, R85 ;  /* 0x0000005500c77202 */ /* 0x008fe40000000f00 */
[----:B------:R-:W-:Y:S01]  /*de20*/  F2FP.BF16.F32.PACK_AB R85, R174, R172 ;  /* 0x000000acae55723e */ /* 0x000fe200000010ff */
[----:B------:R1:W3:Y:S01]  /*de30*/  MUFU.EX2 R198, R84 ;  /* 0x0000005400c67308 */ /* 0x0002e20000000800 */
[----:B------:R-:W-:Y:S02]  /*de40*/  F2FP.BF16.F32.PACK_AB R83, R199, R186 ;  /* 0x000000bac753723e */ /* 0x000fe400000010ff */
[----:B------:R-:W-:Y:S02]  /*de50*/  MOV R149, R147 ;  /* 0x0000009300957202 */ /* 0x000fe40000000f00 */
[----:B------:R-:W-:Y:S02]  /*de60*/  MOV R147, R92 ;  /* 0x0000005c00937202 */ /* 0x000fe40000000f00 */
[----:B------:R-:W4:Y:S01]  /*de70*/  LDSM.16.MT88.4 R92, [R100+0x8800] ;  /* 0x00880000645c783b */ /* 0x000f220000004200 */
[-C--:B--2---:R-:W-:Y:S03]  /*de80*/  HMMA.16816.F32.BF16 R4, R80, R88.reuse, R4 ;  /* 0x000000585004723c */ /* 0x084fe60000041804 */
[----:B------:R-:W-:Y:S02]  /*de90*/  MOV R208, R209 ;  /* 0x000000d100d07202 */ /* 0x000fe40000000f00 */
[----:B------:R-:W-:Y:S01]  /*dea0*/  MOV R209, R98 ;  /* 0x0000006200d17202 */ /* 0x000fe20000000f00 */
[--C-:B-1----:R-:W-:Y:S01]  /*deb0*/  FFMA.FTZ R84, R252, UR4, -R104.reuse ;  /* 0x00000004fc547c23 */ /* 0x102fe20008010868 */
[----:B---3--:R-:W-:Y:S03]  /*dec0*/  F2FP.BF16.F32.PACK_AB R87, R198, R171 ;  /* 0x000000abc657723e */ /* 0x008fe600000010ff */
[----:B------:R1:W2:Y:S02]  /*ded0*/  MUFU.EX2 R196, R84 ;  /* 0x0000005400c47308 */ /* 0x0002a40000000800 */
[----:B-1----:R-:W-:Y:S07]  /*dee0*/  F2FP.BF16.F32.PACK_AB R84, R173, R202 ;  /* 0x000000caad54723e */ /* 0x002fee00000010ff */
[C---:B------:R-:W-:Y:S04]  /*def0*/  HMMA.16816.F32.BF16 R8, R84.reuse, R88, R8 ;  /* 0x000000585408723c */ /* 0x040fe80000041808 */
[----:B------:R-:W-:Y:S01]  /*df00*/  FFMA.FTZ R88, R153, UR4, -R107 ;  /* 0x0000000499587c23 */ /* 0x000fe2000801086b */
[----:B------:R-:W-:Y:S01]  /*df10*/  IMAD.MOV.U32 R153, RZ, RZ, R147 ;  /* 0x000000ffff997224 */ /* 0x000fe200078e0093 */
[----:B------:R-:W-:Y:S02]  /*df20*/  MOV R147, R97 ;  /* 0x0000006100937202 */ /* 0x000fe40000000f00 */
[-C--:B------:R-:W-:Y:S01]  /*df30*/  HMMA.16816.F32.BF16 R12, R84, R90.reuse, R12 ;  /* 0x0000005a540c723c */ /* 0x080fe2000004180c */
[----:B------:R1:W-:Y:S01]  /*df40*/  MUFU.EX2 R195, R88 ;  /* 0x0000005800c37308 */ /* 0x0003e20000000800 */
[----:B------:R-:W3:Y:S06]  /*df50*/  LDSM.16.MT88.4 R96, [R78+0x800] ;  /* 0x000800004e60783b */ /* 0x000eec0000004200 */
[C---:B------:R-:W-:Y:S08]  /*df60*/  HMMA.16816.F32.BF16 R16, R80.reuse, R90, R16 ;  /* 0x0000005a5010723c */ /* 0x040ff00000041810 */
[-C--:B----4-:R-:W-:Y:S03]  /*df70*/  HMMA.16816.F32.BF16 R20, R80, R92.reuse, R20 ;  /* 0x0000005c5014723c */ /* 0x090fe60000041814 */
[--C-:B-1----:R-:W-:Y:S01]  /*df80*/  FFMA.FTZ R88, R156, UR4, -R107.reuse ;  /* 0x000000049c587c23 */ /* 0x102fe2000801086b */
[----:B------:R-:W-:Y:S02]  /*df90*/  MOV R156, R155 ;  /* 0x0000009b009c7202 */ /* 0x000fe40000000f00 */
[----:B------:R-:W-:Y:S01]  /*dfa0*/  MOV R155, R154 ;  /* 0x0000009a009b7202 */ /* 0x000fe20000000f00 */
[----:B------:R1:W4:Y:S01]  /*dfb0*/  MUFU.EX2 R194, R88 ;  /* 0x0000005800c27308 */ /* 0x0003220000000800 */
[C---:B------:R-:W-:Y:S04]  /*dfc0*/  HMMA.16816.F32.BF16 R24, R84.reuse, R92, R24 ;  /* 0x0000005c5418723c */ /* 0x040fe80000041818 */
[----:B------:R-:W-:Y:S02]  /*dfd0*/  MOV R154, R152 ;  /* 0x00000098009a7202 */ /* 0x000fe40000000f00 */
[----:B------:R-:W4:Y:S02]  /*dfe0*/  LDL.LU R152, [R1+0x40] ;  /* 0x0000400001987983 */ /* 0x000f240000300800 */
[-C--:B------:R-:W-:Y:S08]  /*dff0*/  HMMA.16816.F32.BF16 R28, R84, R94.reuse, R28 ;  /* 0x0000005e541c723c */ /* 0x080ff0000004181c */
[C---:B------:R-:W-:Y:S04]  /*e000*/  HMMA.16816.F32.BF16 R32, R80.reuse, R94, R32 ;  /* 0x0000005e5020723c */ /* 0x040fe80000041820 */
[--C-:B-1----:R-:W-:Y:S02]  /*e010*/  FFMA.FTZ R88, R156, UR4, -R104.reuse ;  /* 0x000000049c587c23 */ /* 0x102fe40008010868 */
[----:B------:R-:W2:Y:S02]  /*e020*/  LDL.LU R156, [R1+0x2c] ;  /* 0x00002c00019c7983 */ /* 0x000ea40000300800 */
[-C--:B---3--:R-:W-:Y:S01]  /*e030*/  HMMA.16816.F32.BF16 R36, R80, R96.reuse, R36 ;  /* 0x000000605024723c */ /* 0x088fe20000041824 */
[----:B------:R2:W-:Y:S07]  /*e040*/  MUFU.EX2 R252, R88 ;  /* 0x0000005800fc7308 */ /* 0x0005ee0000000800 */
[C---:B------:R-:W-:Y:S08]  /*e050*/  HMMA.16816.F32.BF16 R40, R84.reuse, R96, R40 ;  /* 0x000000605428723c */ /* 0x040ff00000041828 */
[-C--:B------:R-:W-:Y:S08]  /*e060*/  HMMA.16816.F32.BF16 R44, R84, R98.reuse, R44 ;  /* 0x00000062542c723c */ /* 0x080ff0000004182c */
[C---:B------:R-:W-:Y:S04]  /*e070*/  HMMA.16816.F32.BF16 R48, R80.reuse, R98, R48 ;  /* 0x000000625030723c */ /* 0x040fe80000041830 */
[----:B--2---:R-:W-:Y:S04]  /*e080*/  FFMA.FTZ R88, R156, UR4, -R104 ;  /* 0x000000049c587c23 */ /* 0x004fe80008010868 */
[----:B------:R1:W2:Y:S02]  /*e090*/  MUFU.EX2 R187, R88 ;  /* 0x0000005800bb7308 */ /* 0x0002a40000000800 */
[----:B-1----:R-:W-:Y:S02]  /*e0a0*/  FFMA.FTZ R88, R155, UR4, -R107 ;  /* 0x000000049b587c23 */ /* 0x002fe4000801086b */
[----:B------:R-:W3:Y:S06]  /*e0b0*/  LDL.LU R155, [R1+0x78] ;  /* 0x00007800019b7983 */ /* 0x000eec0000300800 */
[----:B------:R1:W-:Y:S02]  /*e0c0*/  MUFU.EX2 R193, R88 ;  /* 0x0000005800c17308 */ /* 0x0003e40000000800 */
[----:B-1----:R-:W1:Y:S02]  /*e0d0*/  LDSM.16.MT88.4 R88, [R79+0x800] ;  /* 0x000800004f58783b */ /* 0x002e640000004200 */
[-C--:B-1----:R-:W-:Y:S08]  /*e0e0*/  HMMA.16816.F32.BF16 R52, R80, R88.reuse, R52 ;  /* 0x000000585034723c */ /* 0x082ff00000041834 */
[C---:B------:R-:W-:Y:S08]  /*e0f0*/  HMMA.16816.F32.BF16 R56, R84.reuse, R88, R56 ;  /* 0x000000585438723c */ /* 0x040ff00000041838 */
[-C--:B------:R-:W-:Y:S03]  /*e100*/  HMMA.16816.F32.BF16 R60, R84, R90.reuse, R60 ;  /* 0x0000005a543c723c */ /* 0x080fe6000004183c */
[----:B------:R-:W-:Y:S02]  /*e110*/  F2FP.BF16.F32.PACK_AB R84, R197, R196 ;  /* 0x000000c4c554723e */ /* 0x000fe400000010ff */
[----:B----4-:R-:W-:Y:S02]  /*e120*/  F2FP.BF16.F32.PACK_AB R85, R194, R195 ;  /* 0x000000c3c255723e */ /* 0x010fe400000010ff */
[----:B--2---:R-:W-:Y:S01]  /*e130*/  F2FP.BF16.F32.PACK_AB R86, R187, R252 ;  /* 0x000000fcbb56723e */ /* 0x004fe200000010ff */
[----:B------:R-:W-:Y:S04]  /*e140*/  HMMA.16816.F32.BF16 R64, R80, R90, R64 ;  /* 0x0000005a5040723c */ /* 0x000fe80000041840 */
[--C-:B---3--:R-:W-:Y:S02]  /*e150*/  FFMA.FTZ R92, R155, UR4, -R105.reuse ;  /* 0x000000049b5c7c23 */ /* 0x108fe40008010869 */
[----:B------:R-:W2:Y:S02]  /*e160*/  LDL.LU R155, [R1+0x6c] ;  /* 0x00006c00019b7983 */ /* 0x000ea40000300800 */
[----:B------:R2:W-:Y:S02]  /*e170*/  MUFU.EX2 R192, R92 ;  /* 0x0000005c00c07308 */ /* 0x0005e40000000800 */
[--C-:B--2---:R-:W-:Y:S02]  /*e180*/  FFMA.FTZ R92, R155, UR4, -R105.reuse ;  /* 0x000000049b5c7c23 */ /* 0x104fe40008010869 */
[----:B------:R-:W2:Y:S06]  /*e190*/  LDL.LU R155, [R1+0x74] ;  /* 0x00007400019b7983 */ /* 0x000eac0000300800 */
[----:B------:R-:W1:Y:S02]  /*e1a0*/  MUFU.EX2 R183, R92 ;  /* 0x0000005c00b77308 */ /* 0x000e640000000800 */
[----:B-1----:R-:W-:Y:S01]  /*e1b0*/  F2FP.BF16.F32.PACK_AB R80, R183, R192 ;  /* 0x000000c0b750723e */ /* 0x002fe200000010ff */
[--C-:B--2---:R-:W-:Y:S02]  /*e1c0*/  FFMA.FTZ R92, R155, UR4, -R106.reuse ;  /* 0x000000049b5c7c23 */ /* 0x104fe4000801086a */
[----:B------:R-:W2:Y:S05]  /*e1d0*/  LDL.LU R155, [R1+0x84] ;  /* 0x00008400019b7983 */ /* 0x000eaa0000300800 */
        /* <DEDUP_REMOVED lines=8> */
[----:B-1----:R-:W1:Y:S01]  /*e260*/  LDSM.16.MT88.4 R92, [R77+0x9000] ;  /* 0x009000004d5c783b */ /* 0x002e620000004200 */
[----:B--2---:R-:W-:Y:S07]  /*e270*/  FFMA.FTZ R96, R155, UR4, -R105 ;  /* 0x000000049b607c23 */ /* 0x004fee0008010869 */
[----:B------:R2:W3:Y:S02]  /*e280*/  MUFU.EX2 R251, R96 ;  /* 0x0000006000fb7308 */ /* 0x0004e40000000800 */
[--C-:B--2---:R-:W-:Y:S01]  /*e290*/  FFMA.FTZ R96, R154, UR4, -R106.reuse ;  /* 0x000000049a607c23 */ /* 0x104fe2000801086a */
[----:B---3--:R-:W-:Y:S01]  /*e2a0*/  F2FP.BF16.F32.PACK_AB R82, R251, R248 ;  /* 0x000000f8fb52723e */ /* 0x008fe200000010ff */
[----:B------:R-:W2:Y:S06]  /*e2b0*/  LDL.LU R154, [R1+0x58] ;  /* 0x00005800019a7983 */ /* 0x000eac0000300800 */
[----:B------:R2:W-:Y:S02]  /*e2c0*/  MUFU.EX2 R181, R96 ;  /* 0x0000006000b57308 */ /* 0x0005e40000000800 */
[----:B--2---:R-:W-:Y:S02]  /*e2d0*/  FFMA.FTZ R96, R154, UR4, -R106 ;  /* 0x000000049a607c23 */ /* 0x004fe4000801086a */
[----:B------:R-:W2:Y:S06]  /*e2e0*/  LDL.LU R154, [R1+0x7c] ;  /* 0x00007c00019a7983 */ /* 0x000eac0000300800 */
[----:B------:R-:W3:Y:S02]  /*e2f0*/  MUFU.EX2 R234, R96 ;  /* 0x0000006000ea7308 */ /* 0x000ee40000000800 */
[----:B---3--:R-:W-:Y:S01]  /*e300*/  F2FP.BF16.F32.PACK_AB R83, R234, R181 ;  /* 0x000000b5ea53723e */ /* 0x008fe200000010ff */
[----:B------:R-:W3:Y:S06]  /*e310*/  LDSM.16.MT88.4 R96, [R100+0x9000] ;  /* 0x009000006460783b */ /* 0x000eec0000004200 */
[-C--:B-1----:R-:W-:Y:S03]  /*e320*/  HMMA.16816.F32.BF16 R4, R80, R92.reuse, R4 ;  /* 0x0000005c5004723c */ /* 0x082fe60000041804 */
[--C-:B--2---:R-:W-:Y:S02]  /*e330*/  FFMA.FTZ R88, R154, UR4, -R107.reuse ;  /* 0x000000049a587c23 */ /* 0x104fe4000801086b */
[----:B------:R-:W2:Y:S02]  /*e340*/  LDL.LU R154, [R1+0x68] ;  /* 0x00006800019a7983 */ /* 0x000ea40000300800 */
[----:B------:R-:W1:Y:S02]  /*e350*/  MUFU.EX2 R230, R88 ;  /* 0x0000005800e67308 */ /* 0x000e640000000800 */
[----:B-1----:R-:W-:Y:S07]  /*e360*/  F2FP.BF16.F32.PACK_AB R87, R230, R193 ;  /* 0x000000c1e657723e */ /* 0x002fee00000010ff */
[C---:B------:R-:W-:Y:S08]  /*e370*/  HMMA.16816.F32.BF16 R8, R84.reuse, R92, R8 ;  /* 0x0000005c5408723c */ /* 0x040ff00000041808 */
[-C--:B------:R-:W-:Y:S08]  /*e380*/  HMMA.16816.F32.BF16 R12, R84, R94.reuse, R12 ;  /* 0x0000005e540c723c */ /* 0x080ff0000004180c */
[C---:B------:R-:W-:Y:S08]  /*e390*/  HMMA.16816.F32.BF16 R16, R80.reuse, R94, R16 ;  /* 0x0000005e5010723c */ /* 0x040ff00000041810 */
[-C--:B---3--:R-:W-:Y:S08]  /*e3a0*/  HMMA.16816.F32.BF16 R20, R80, R96.reuse, R20 ;  /* 0x000000605014723c */ /* 0x088ff00000041814 */
[C---:B------:R-:W-:Y:S08]  /*e3b0*/  HMMA.16816.F32.BF16 R24, R84.reuse, R96, R24 ;  /* 0x000000605418723c */ /* 0x040ff00000041818 */
[-C--:B------:R-:W-:Y:S08]  /*e3c0*/  HMMA.16816.F32.BF16 R28, R84, R98.reuse, R28 ;  /* 0x00000062541c723c */ /* 0x080ff0000004181c */
[C---:B------:R-:W-:Y:S04]  /*e3d0*/  HMMA.16816.F32.BF16 R32, R80.reuse, R98, R32 ;  /* 0x000000625020723c */ /* 0x040fe80000041820 */
[--C-:B--2---:R-:W-:Y:S02]  /*e3e0*/  FFMA.FTZ R88, R154, UR4, -R104.reuse ;  /* 0x000000049a587c23 */ /* 0x104fe40008010868 */
[----:B------:R-:W2:Y:S02]  /*e3f0*/  LDL.LU R154, [R1+0x70] ;  /* 0x00007000019a7983 */ /* 0x000ea40000300800 */
[----:B------:R1:W-:Y:S02]  /*e400*/  MUFU.EX2 R227, R88 ;  /* 0x0000005800e37308 */ /* 0x0003e40000000800 */
[----:B-1----:R-:W1:Y:S02]  /*e410*/  LDSM.16.MT88.4 R88, [R78+0x1000] ;  /* 0x001000004e58783b */ /* 0x002e640000004200 */
[-C--:B-1----:R-:W-:Y:S08]  /*e420*/  HMMA.16816.F32.BF16 R36, R80, R88.reuse, R36 ;  /* 0x000000585024723c */ /* 0x082ff00000041824 */
[C---:B------:R-:W-:Y:S08]  /*e430*/  HMMA.16816.F32.BF16 R40, R84.reuse, R88, R40 ;  /* 0x000000585428723c */ /* 0x040ff00000041828 */
[-C--:B------:R-:W-:Y:S08]  /*e440*/  HMMA.16816.F32.BF16 R44, R84, R90.reuse, R44 ;  /* 0x0000005a542c723c */ /* 0x080ff0000004182c */
[C---:B------:R-:W-:Y:S04]  /*e450*/  HMMA.16816.F32.BF16 R48, R80.reuse, R90, R48 ;  /* 0x0000005a5030723c */ /* 0x040fe80000041830 */
[--C-:B--2---:R-:W-:Y:S02]  /*e460*/  FFMA.FTZ R92, R154, UR4, -R104.reuse ;  /* 0x000000049a5c7c23 */ /* 0x104fe40008010868 */
[----:B------:R-:W2:Y:S02]  /*e470*/  LDL.LU R154, [R1+0x94] ;  /* 0x00009400019a7983 */ /* 0x000ea40000300800 */
[----:B------:R2:W-:Y:S02]  /*e480*/  MUFU.EX2 R226, R92 ;  /* 0x0000005c00e27308 */ /* 0x0005e40000000800 */
[--C-:B--2---:R-:W-:Y:S02]  /*e490*/  FFMA.FTZ R92, R154, UR4, -R107.reuse ;  /* 0x000000049a5c7c23 */ /* 0x104fe4000801086b */
[----:B------:R-:W2:Y:S06]  /*e4a0*/  LDL.LU R154, [R1+0x9c] ;  /* 0x00009c00019a7983 */ /* 0x000eac0000300800 */
[----:B------:R2:W-:Y:S02]  /*e4b0*/  MUFU.EX2 R225, R92 ;  /* 0x0000005c00e17308 */ /* 0x0005e40000000800 */
[----:B--2---:R-:W-:Y:S02]  /*e4c0*/  FFMA.FTZ R92, R154, UR4, -R107 ;  /* 0x000000049a5c7c23 */ /* 0x004fe4000801086b */
[----:B------:R-:W2:Y:S06]  /*e4d0*/  LDL.LU R154, [R1+0x90] ;  /* 0x00009000019a7983 */ /* 0x000eac0000300800 */
[----:B------:R2:W-:Y:S01]  /*e4e0*/  MUFU.EX2 R224, R92 ;  /* 0x0000005c00e07308 */ /* 0x0005e20000000800 */
[----:B------:R-:W3:Y:S04]  /*e4f0*/  LDL.LU R155, [R1+0x98] ;  /* 0x00009800019b7983 */ /* 0x000ee80000300800 */
[----:B------:R-:W4:Y:S04]  /*e500*/  LDL.LU R156, [R1+0xa0] ;  /* 0x0000a000019c7983 */ /* 0x000f280000300800 */
[----:B------:R-:W4:Y:S04]  /*e510*/  LDL.LU R157, [R1+0xa4] ;  /* 0x0000a400019d7983 */ /* 0x000f280000300800 */
[----:B------:R-:W3:Y:S04]  /*e520*/  LDL.LU R158, [R1+0x5c] ;  /* 0x00005c00019e7983 */ /* 0x000ee80000300800 */
[----:B------:R-:W4:Y:S01]  /*e530*/  LDL.LU R159, [R1+0x64] ;  /* 0x00006400019f7983 */ /* 0x000f220000300800 */
[--C-:B--2---:R-:W-:Y:S01]  /*e540*/  FFMA.FTZ R92, R154, UR4, -R104.reuse ;  /* 0x000000049a5c7c23 */ /* 0x104fe20008010868 */
[----:B------:R-:W-:Y:S01]  /*e550*/  IMAD.MOV.U32 R154, RZ, RZ, R153 ;  /* 0x000000ffff9a7224 */ /* 0x000fe200078e0099 */
[----:B------:R-:W-:Y:S02]  /*e560*/  MOV R153, R152 ;  /* 0x0000009800997202 */ /* 0x000fe40000000f00 */
[----:B------:R-:W-:Y:S02]  /*e570*/  MOV R152, R148 ;  /* 0x0000009400987202 */ /* 0x000fe40000000f00 */
[----:B------:R-:W-:Y:S02]  /*e580*/  MOV R148, R147 ;  /* 0x0000009300947202 */ /* 0x000fe40000000f00 */
[----:B------:R-:W-:Y:S02]  /*e590*/  MOV R147, R146 ;  /* 0x0000009200937202 */ /* 0x000fe40000000f00 */
[----:B------:R-:W-:Y:S02]  /*e5a0*/  MOV R146, R138 ;  /* 0x0000008a00927202 */ /* 0x000fe40000000f00 */
[----:B------:R-:W-:Y:S02]  /*e5b0*/  MOV R138, R141 ;  /* 0x0000008d008a7202 */ /* 0x000fe40000000f00 */
[----:B------:R-:W-:Y:S02]  /*e5c0*/  MOV R141, R136 ;  /* 0x00000088008d7202 */ /* 0x000fe40000000f00 */
[----:B------:R-:W-:Y:S01]  /*e5d0*/  MOV R136, R219 ;  /* 0x000000db00887202 */ /* 0x000fe20000000f00 */
[--C-:B---3--:R-:W-:Y:S01]  /*e5e0*/  FFMA.FTZ R96, R158, UR4, -R104.reuse ;  /* 0x000000049e607c23 */ /* 0x108fe20008010868 */
[----:B------:R-:W-:Y:S01]  /*e5f0*/  MOV R219, R223 ;  /* 0x000000df00db7202 */ /* 0x000fe20000000f00 */
[--C-:B----4-:R-:W-:Y:S01]  /*e600*/  FFMA.FTZ R88, R159, UR4, -R104.reuse ;  /* 0x000000049f587c23 */ /* 0x110fe20008010868 */
[----:B------:R1:W-:Y:S01]  /*e610*/  MUFU.EX2 R223, R92 ;  /* 0x0000005c00df7308 */ /* 0x0003e20000000800 */
[----:B------:R-:W2:Y:S01]  /*e620*/  LDL.LU R159, [R1+0x60] ;  /* 0x00006000019f7983 */ /* 0x000ea20000300800 */
[----:B-1----:R-:W-:Y:S01]  /*e630*/  FFMA.FTZ R92, R155, UR4, -R104 ;  /* 0x000000049b5c7c23 */ /* 0x002fe20008010868 */
[----:B------:R-:W-:Y:S02]  /*e640*/  MOV R155, R153 ;  /* 0x00000099009b7202 */ /* 0x000fe40000000f00 */
[----:B------:R-:W-:Y:S02]  /*e650*/  MOV R153, R152 ;  /* 0x0000009800997202 */ /* 0x000fe40000000f00 */
[----:B------:R-:W-:Y:S01]  /*e660*/  MOV R152, R148 ;  /* 0x0000009400987202 */ /* 0x000fe20000000f00 */
[----:B------:R-:W-:Y:S01]  /*e670*/  IMAD.MOV.U32 R148, RZ, RZ, R147 ;  /* 0x000000ffff947224 */ /* 0x000fe200078e0093 */
[----:B------:R-:W-:Y:S02]  /*e680*/  MOV R147, R138 ;  /* 0x0000008a00937202 */ /* 0x000fe40000000f00 */
[----:B------:R-:W-:Y:S02]  /*e690*/  MOV R138, R141 ;  /* 0x0000008d008a7202 */ /* 0x000fe40000000f00 */
[----:B------:R-:W-:Y:S02]  /*e6a0*/  MOV R141, R136 ;  /* 0x00000088008d7202 */ /* 0x000fe40000000f00 */
[----:B------:R-:W-:Y:S02]  /*e6b0*/  MOV R136, R219 ;  /* 0x000000db00887202 */ /* 0x000fe40000000f00 */
[----:B------:R1:W-:Y:S02]  /*e6c0*/  MUFU.EX2 R219, R92 ;  /* 0x0000005c00db7308 */ /* 0x0003e40000000800 */
[--C-:B-1----:R-:W-:Y:S01]  /*e6d0*/  FFMA.FTZ R92, R156, UR4, -R107.reuse ;  /* 0x000000049c5c7c23 */ /* 0x102fe2000801086b */
[----:B------:R-:W-:Y:S02]  /*e6e0*/  MOV R156, R155 ;  /* 0x0000009b009c7202 */ /* 0x000fe40000000f00 */
[----:B------:R-:W-:Y:S02]  /*e6f0*/  MOV R155, R153 ;  /* 0x00000099009b7202 */ /* 0x000fe40000000f00 */
[----:B------:R-:W-:Y:S02]  /*e700*/  MOV R153, R152 ;  /* 0x0000009800997202 */ /* 0x000fe40000000f00 */
[----:B------:R-:W-:Y:S02]  /*e710*/  MOV R152, R148 ;  /* 0x0000009400987202 */ /* 0x000fe40000000f00 */
[----:B------:R-:W-:Y:S02]  /*e720*/  MOV R148, R147 ;  /* 0x0000009300947202 */ /* 0x000fe40000000f00 */
[----:B------:R-:W-:Y:S01]  /*e730*/  MOV R147, R138 ;  /* 0x0000008a00937202 */ /* 0x000fe20000000f00 */
[----:B------:R-:W-:Y:S01]  /*e740*/  IMAD.MOV.U32 R168, RZ, RZ, R152 ;  /* 0x000000ffffa87224 */ /* 0x000fe200078e0098 */
[----:B------:R-:W-:Y:S01]  /*e750*/  MOV R138, R141 ;  /* 0x0000008d008a7202 */ /* 0x000fe20000000f00 */
[----:B------:R-:W-:Y:S01]  /*e760*/  FFMA.FTZ R152, R108, UR4, -R104 ;  /* 0x000000046c987c23 */ /* 0x000fe20008010868 */
[----:B------:R-:W-:Y:S01]  /*e770*/  MOV R141, R136 ;  /* 0x00000088008d7202 */ /* 0x000fe20000000f00 */
[----:B------:R-:W-:Y:S01]  /*e780*/  IMAD.MOV.U32 R136, RZ, RZ, R212 ;  /* 0x000000ffff887224 */ /* 0x000fe200078e00d4 */
[----:B------:R-:W-:Y:S02]  /*e790*/  MOV R212, R217 ;  /* 0x000000d900d47202 */ /* 0x000fe40000000f00 */
[----:B------:R1:W-:Y:S01]  /*e7a0*/  MUFU.EX2 R217, R92 ;  /* 0x0000005c00d97308 */ /* 0x0003e20000000800 */
[----:B------:R-:W-:Y:S01]  /*e7b0*/  MOV R162, R147 ;  /* 0x0000009300a27202 */ /* 0x000fe20000000f00 */
[--C-:B------:R-:W-:Y:S01]  /*e7c0*/  FFMA.FTZ R147, R229, UR4, -R104.reuse ;  /* 0x00000004e5937c23 */ /* 0x100fe20008010868 */
[----:B------:R-:W-:Y:S01]  /*e7d0*/  MOV R163, R148 ;  /* 0x0000009400a37202 */ /* 0x000fe20000000f00 */
[--C-:B------:R-:W-:Y:S01]  /*e7e0*/  FFMA.FTZ R148, R228, UR4, -R104.reuse ;  /* 0x00000004e4947c23 */ /* 0x100fe20008010868 */
[----:B------:R-:W-:Y:S01]  /*e7f0*/  MOV R161, R138 ;  /* 0x0000008a00a17202 */ /* 0x000fe20000000f00 */
[----:B------:R-:W-:Y:S01]  /*e800*/  FFMA.FTZ R138, R231, UR4, -R104 ;  /* 0x00000004e78a7c23 */ /* 0x000fe20008010868 */
[--C-:B-1----:R-:W-:Y:S01]  /*e810*/  FFMA.FTZ R92, R157, UR4, -R107.reuse ;  /* 0x000000049d5c7c23 */ /* 0x102fe2000801086b */
[----:B------:R-:W-:Y:S02]  /*e820*/  MOV R157, R156 ;  /* 0x0000009c009d7202 */ /* 0x000fe40000000f00 */
        /* <DEDUP_REMOVED lines=8> */
[----:B------:R1:W-:Y:S10]  /*e8b0*/  MUFU.EX2 R214, R92 ;  /* 0x0000005c00d67308 */ /* 0x0003f40000000800 */
[----:B------:R-:W-:Y:S01]  /*e8c0*/  MUFU.EX2 R216, R96 ;  /* 0x0000006000d87308 */ /* 0x000fe20000000800 */
[----:B-1----:R-:W1:Y:S02]  /*e8d0*/  LDSM.16.MT88.4 R92, [R79+0x1000] ;  /* 0x001000004f5c783b */ /* 0x002e640000004200 */
[-C--:B-1----:R-:W-:Y:S08]  /*e8e0*/  HMMA.16816.F32.BF16 R52, R80, R92.reuse, R52 ;  /* 0x0000005c5034723c */ /* 0x082ff00000041834 */
[C---:B------:R-:W-:Y:S08]  /*e8f0*/  HMMA.16816.F32.BF16 R56, R84.reuse, R92, R56 ;  /* 0x0000005c5438723c */ /* 0x040ff00000041838 */
[-C--:B------:R-:W-:Y:S01]  /*e900*/  HMMA.16816.F32.BF16 R60, R84, R94.reuse, R60 ;  /* 0x0000005e543c723c */ /* 0x080fe2000004183c */
[----:B------:R-:W-:Y:S07]  /*e910*/  LDSM.16.MT88.4 R84, [R100+0x9800] ;  /* 0x009800006454783b */ /* 0x000fee0000004200 */
[----:B------:R-:W-:Y:S01]  /*e920*/  HMMA.16816.F32.BF16 R64, R80, R94, R64 ;  /* 0x0000005e5040723c */ /* 0x000fe20000041840 */
[----:B------:R-:W-:Y:S03]  /*e930*/  LDSM.16.MT88.4 R92, [R79+0x1800] ;  /* 0x001800004f5c783b */ /* 0x000fe60000004200 */
[----:B--2---:R-:W-:Y:S01]  /*e940*/  FFMA.FTZ R89, R159, UR4, -R107 ;  /* 0x000000049f597c23 */ /* 0x004fe2000801086b */
[----:B------:R-:W-:Y:S02]  /*e950*/  MOV R159, R158 ;  /* 0x0000009e009f7202 */ /* 0x000fe40000000f00 */
[----:B------:R-:W-:Y:S01]  /*e960*/  MOV R158, R157 ;  /* 0x0000009d009e7202 */ /* 0x000fe20000000f00 */
[----:B------:R-:W-:Y:S01]  /*e970*/  IMAD.MOV.U32 R157, RZ, RZ, R156 ;  /* 0x000000ffff9d7224 */ /* 0x000fe200078e009c */
[----:B------:R-:W-:Y:S02]  /*e980*/  MOV R156, R154 ;  /* 0x0000009a009c7202 */ /* 0x000fe40000000f00 */
[----:B------:R-:W-:Y:S02]  /*e990*/  MOV R154, R143 ;  /* 0x0000008f009a7202 */ /* 0x000fe40000000f00 */
[----:B------:R-:W-:Y:S02]  /*e9a0*/  MOV R143, R213 ;  /* 0x000000d5008f7202 */ /* 0x000fe40000000f00 */
[----:B------:R-:W-:Y:S01]  /*e9b0*/  MOV R160, R159 ;  /* 0x0000009f00a07202 */ /* 0x000fe20000000f00 */
[----:B------:R1:W-:Y:S01]  /*e9c0*/  MUFU.EX2 R213, R88 ;  /* 0x0000005800d57308 */ /* 0x0003e20000000800 */
[----:B------:R-:W-:Y:S01]  /*e9d0*/  MOV R159, R158 ;  /* 0x0000009e009f7202 */ /* 0x000fe20000000f00 */
[--C-:B------:R-:W-:Y:S01]  /*e9e0*/  FFMA.FTZ R154, R154, UR4, -R106.reuse ;  /* 0x000000049a9a7c23 */ /* 0x100fe2000801086a */
[----:B------:R-:W-:Y:S02]  /*e9f0*/  MOV R158, R157 ;  /* 0x0000009d009e7202 */ /* 0x000fe40000000f00 */
[----:B------:R-:W-:Y:S02]  /*ea00*/  MOV R157, R156 ;  /* 0x0000009c009d7202 */ /* 0x000fe40000000f00 */
[----:B------:R-:W-:Y:S02]  /*ea10*/  MOV R156, R143 ;  /* 0x0000008f009c7202 */ /* 0x000fe40000000f00 */
[----:B------:R-:W-:Y:S02]  /*ea20*/  MOV R143, R132 ;  /* 0x00000084008f7202 */ /* 0x000fe40000000f00 */
[----:B------:R-:W2:Y:S01]  /*ea30*/  LDL.LU R132, [R1+0x4] ;  /* 0x0000040001847983 */ /* 0x000ea20000300800 */
[----:B------:R-:W-:Y:S01]  /*ea40*/  MOV R170, R159 ;  /* 0x0000009f00aa7202 */ /* 0x000fe20000000f00 */
[----:B------:R-:W-:Y:S01]  /*ea50*/  FFMA.FTZ R156, R156, UR4, -R106 ;  /* 0x000000049c9c7c23 */ /* 0x000fe2000801086a */
[----:B------:R-:W-:Y:S01]  /*ea60*/  MOV R176, R160 ;  /* 0x000000a000b07202 */ /* 0x000fe20000000f00 */
[----:B------:R-:W1:Y:S01]  /*ea70*/  LDL.LU R177, [R1+0xc0] ;  /* 0x0000c00001b17983 */ /* 0x000e620000300800 */
[----:B------:R-:W-:Y:S01]  /*ea80*/  MOV R160, R141 ;  /* 0x0000008d00a07202 */ /* 0x000fe20000000f00 */
[----:B------:R-:W-:Y:S01]  /*ea90*/  FFMA.FTZ R143, R143, UR4, -R105 ;  /* 0x000000048f8f7c23 */ /* 0x000fe20008010869 */
[----:B------:R-:W-:Y:S02]  /*eaa0*/  MOV R178, R170 ;  /* 0x000000aa00b27202 */ /* 0x000fe40000000f00 */
[----:B------:R-:W-:Y:S01]  /*eab0*/  MOV R159, R136 ;  /* 0x00000088009f7202 */ /* 0x000fe20000000f00 */
[----:B------:R-:W-:Y:S01]  /*eac0*/  FFMA.FTZ R136, R232, UR4, -R104 ;  /* 0x00000004e8887c23 */ /* 0x000fe20008010868 */
[----:B------:R-:W-:Y:S01]  /*ead0*/  MOV R170, R168 ;  /* 0x000000a800aa7202 */ /* 0x000fe20000000f00 */
[--C-:B------:R-:W-:Y:S01]  /*eae0*/  FFMA.FTZ R108, R178, UR4, -R107.reuse ;  /* 0x00000004b26c7c23 */ /* 0x100fe2000801086b */
[----:B------:R-:W-:Y:S01]  /*eaf0*/  MOV R168, R162 ;  /* 0x000000a200a87202 */ /* 0x000fe20000000f00 */
[----:B------:R-:W-:Y:S01]  /*eb00*/  IMAD.MOV.U32 R162, RZ, RZ, R160 ;  /* 0x000000ffffa27224 */ /* 0x000fe200078e00a0 */
[----:B------:R-:W-:Y:S02]  /*eb10*/  MOV R160, R159 ;  /* 0x0000009f00a07202 */ /* 0x000fe40000000f00 */
[----:B------:R-:W-:Y:S02]  /*eb20*/  MOV R159, R157 ;  /* 0x0000009d009f7202 */ /* 0x000fe40000000f00 */
[----:B------:R-:W-:Y:S02]  /*eb30*/  MOV R157, R155 ;  /* 0x0000009b009d7202 */ /* 0x000fe40000000f00 */
[----:B------:R-:W-:Y:S02]  /*eb40*/  MOV R155, R153 ;  /* 0x00000099009b7202 */ /* 0x000fe40000000f00 */
[----:B------:R-:W-:Y:S01]  /*eb50*/  MOV R169, R158 ;  /* 0x0000009e00a97202 */ /* 0x000fe20000000f00 */
[--C-:B------:R-:W-:Y:S01]  /*eb60*/  FFMA.FTZ R158, R121, UR4, -R104.reuse ;  /* 0x00000004799e7c23 */ /* 0x100fe20008010868 */
[----:B------:R-:W-:Y:S01]  /*eb70*/  MOV R153, R151 ;  /* 0x0000009700997202 */ /* 0x000fe20000000f00 */
[----:B------:R-:W-:Y:S01]  /*eb80*/  FFMA.FTZ R121, R176, UR4, -R107 ;  /* 0x00000004b0797c23 */ /* 0x000fe2000801086b */
[----:B------:R-:W-:Y:S02]  /*eb90*/  MOV R151, R150 ;  /* 0x0000009600977202 */ /* 0x000fe40000000f00 */
[----:B------:R-:W-:Y:S02]  /*eba0*/  MOV R150, R211 ;  /* 0x000000d300967202 */ /* 0x000fe40000000f00 */
[----:B------:R-:W-:Y:S02]  /*ebb0*/  MOV R176, R170 ;  /* 0x000000aa00b07202 */ /* 0x000fe40000000f00 */
[----:B------:R-:W-:Y:S02]  /*ebc0*/  MOV R141, R212 ;  /* 0x000000d4008d7202 */ /* 0x000fe40000000f00 */
[----:B------:R-:W-:Y:S01]  /*ebd0*/  MOV R178, R176 ;  /* 0x000000b000b27202 */ /* 0x000fe20000000f00 */
[----:B------:R-:W-:Y:S02]  /*ebe0*/  MUFU.EX2 R212, R89 ;  /* 0x0000005900d47308 */ /* 0x000fe40000000800 */
[--C-:B------:R-:W-:Y:S01]  /*ebf0*/  FFMA.FTZ R141, R141, UR4, -R105.reuse ;  /* 0x000000048d8d7c23 */ /* 0x100fe20008010869 */
[--C-:B--2---:R-:W-:Y:S01]  /*ec00*/  FFMA.FTZ R132, R132, UR4, -R104.reuse ;  /* 0x0000000484847c23 */ /* 0x104fe20008010868 */
[----:B-1----:R-:W-:Y:S01]  /*ec10*/  FFMA.FTZ R88, R177, UR4, -R105 ;  /* 0x00000004b1587c23 */ /* 0x002fe20008010869 */
[----:B------:R-:W-:Y:S02]  /*ec20*/  MOV R177, R169 ;  /* 0x000000a900b17202 */ /* 0x000fe40000000f00 */
[----:B------:R-:W-:Y:S03]  /*ec30*/  MOV R169, R163 ;  /* 0x000000a300a97202 */ /* 0x000fe60000000f00 */
[----:B------:R1:W-:Y:S01]  /*ec40*/  MUFU.EX2 R211, R88 ;  /* 0x0000005800d37308 */ /* 0x0003e20000000800 */
[----:B------:R-:W-:Y:S01]  /*ec50*/  MOV R163, R161 ;  /* 0x000000a100a37202 */ /* 0x000fe20000000f00 */
[--C-:B------:R-:W-:Y:S01]  /*ec60*/  FFMA.FTZ R161, R124, UR4, -R104.reuse ;  /* 0x000000047ca17c23 */ /* 0x100fe20008010868 */
[----:B------:R-:W-:Y:S01]  /*ec70*/  MOV R170, R169 ;  /* 0x000000a900aa7202 */ /* 0x000fe20000000f00 */
[----:B------:R-:W-:Y:S01]  /*ec80*/  FFMA.FTZ R104, R125, UR4, -R104 ;  /* 0x000000047d687c23 */ /* 0x000fe20008010868 */
[----:B------:R-:W-:Y:S02]  /*ec90*/  MOV R169, R168 ;  /* 0x000000a800a97202 */ /* 0x000fe40000000f00 */
[----:B------:R-:W-:Y:S02]  /*eca0*/  MOV R168, R163 ;  /* 0x000000a300a87202 */ /* 0x000fe40000000f00 */
[----:B------:R-:W-:Y:S01]  /*ecb0*/  MOV R163, R162 ;  /* 0x000000a200a37202 */ /* 0x000fe20000000f00 */
[----:B------:R-:W-:Y:S01]  /*ecc0*/  IMAD.MOV.U32 R162, RZ, RZ, R160 ;  /* 0x000000ffffa27224 */ /* 0x000fe200078e00a0 */
[----:B------:R-:W-:Y:S01]  /*ecd0*/  MOV R160, R159 ;  /* 0x0000009f00a07202 */ /* 0x000fe20000000f00 */
[----:B------:R-:W-:Y:S01]  /*ece0*/  IMAD.MOV.U32 R176, RZ, RZ, R169 ;  /* 0x000000ffffb07224 */ /* 0x000fe200078e00a9 */
[----:B------:R-:W-:Y:S02]  /*ecf0*/  MOV R159, R157 ;  /* 0x0000009d009f7202 */ /* 0x000fe40000000f00 */
[----:B------:R-:W-:Y:S02]  /*ed00*/  MOV R157, R155 ;  /* 0x0000009b009d7202 */ /* 0x000fe40000000f00 */
[----:B------:R-:W-:Y:S01]  /*ed10*/  MOV R155, R153 ;  /* 0x00000099009b7202 */ /* 0x000fe20000000f00 */
[----:B-1----:R-:W-:Y:S01]  /*ed20*/  FFMA.FTZ R88, R177, UR4, -R105 ;  /* 0x00000004b1587c23 */ /* 0x002fe20008010869 */
[----:B------:R-:W-:Y:S02]  /*ed30*/  MOV R153, R151 ;  /* 0x0000009700997202 */ /* 0x000fe40000000f00 */
[----:B------:R-:W-:Y:S02]  /*ed40*/  MOV R151, R150 ;  /* 0x0000009600977202 */ /* 0x000fe40000000f00 */
[----:B------:R-:W-:Y:S02]  /*ed50*/  MOV R150, R149 ;  /* 0x0000009500967202 */ /* 0x000fe40000000f00 */
[----:B------:R-:W-:Y:S02]  /*ed60*/  MOV R149, R144 ;  /* 0x0000009000957202 */ /* 0x000fe40000000f00 */
[----:B------:R-:W-:Y:S02]  /*ed70*/  MOV R144, R137 ;  /* 0x0000008900907202 */ /* 0x000fe40000000f00 */
[----:B------:R-:W-:Y:S02]  /*ed80*/  MOV R137, R210 ;  /* 0x000000d200897202 */ /* 0x000fe40000000f00 */
[----:B------:R1:W2:Y:S01]  /*ed90*/  MUFU.EX2 R210, R88 ;  /* 0x0000005800d27308 */ /* 0x0002a20000000800 */
        /* <DEDUP_REMOVED lines=10> */
[----:B------:R-:W-:Y:S02]  /*ee40*/  MOV R157, R153 ;  /* 0x00000099009d7202 */ /* 0x000fe40000000f00 */
[----:B------:R-:W-:Y:S02]  /*ee50*/  MOV R191, R176 ;  /* 0x000000b000bf7202 */ /* 0x000fe40000000f00 */
[----:B------:R-:W-:Y:S02]  /*ee60*/  MOV R153, R150 ;  /* 0x0000009600997202 */ /* 0x000fe40000000f00 */
[----:B------:R-:W-:Y:S02]  /*ee70*/  MOV R184, R169 ;  /* 0x000000a900b87202 */ /* 0x000fe40000000f00 */
[----:B------:R-:W-:Y:S01]  /*ee80*/  MOV R169, R159 ;  /* 0x0000009f00a97202 */ /* 0x000fe20000000f00 */
[----:B------:R-:W-:Y:S01]  /*ee90*/  FFMA.FTZ R159, R70, UR4, -R107 ;  /* 0x00000004469f7c23 */ /* 0x000fe2000801086b */
[----:B------:R-:W-:Y:S01]  /*eea0*/  MOV R190, R170 ;  /* 0x000000aa00be7202 */ /* 0x000fe20000000f00 */
[--C-:B------:R-:W-:Y:S01]  /*eeb0*/  FFMA.FTZ R70, R97, UR4, -R106.reuse ;  /* 0x0000000461467c23 */ /* 0x100fe2000801086a */
[----:B------:R-:W-:Y:S02]  /*eec0*/  MOV R155, R151 ;  /* 0x00000097009b7202 */ /* 0x000fe40000000f00 */
[----:B------:R-:W-:Y:S01]  /*eed0*/  MOV R151, R149 ;  /* 0x0000009500977202 */ /* 0x000fe20000000f00 */
[----:B------:R-:W-:Y:S01]  /*eee0*/  IMAD.MOV.U32 R149, RZ, RZ, R137 ;  /* 0x000000ffff957224 */ /* 0x000fe200078e0089 */
[----:B------:R-:W-:Y:S01]  /*eef0*/  MOV R150, R144 ;  /* 0x0000009000967202 */ /* 0x000fe20000000f00 */
[----:B------:R-:W-:Y:S01]  /*ef00*/  FFMA.FTZ R137, R246, UR4, -R107 ;  /* 0x00000004f6897c23 */ /* 0x000fe2000801086b */
[----:B------:R-:W-:Y:S01]  /*ef10*/  MOV R179, R168 ;  /* 0x000000a800b37202 */ /* 0x000fe20000000f00 */
[----:B------:R-:W-:Y:S01]  /*ef20*/  FFMA.FTZ R149, R149, UR4, -R106 ;  /* 0x0000000495957c23 */ /* 0x000fe2000801086a */
[----:B------:R-:W-:Y:S02]  /*ef30*/  MOV R97, R191 ;  /* 0x000000bf00617202 */ /* 0x000fe40000000f00 */
[----:B------:R-:W-:Y:S01]  /*ef40*/  MOV R178, R163 ;  /* 0x000000a300b27202 */ /* 0x000fe20000000f00 */
[----:B------:R-:W-:Y:S01]  /*ef50*/  IMAD.MOV.U32 R163, RZ, RZ, R153 ;  /* 0x000000ffffa37224 */ /* 0x000fe200078e0099 */
[----:B------:R-:W-:Y:S01]  /*ef60*/  MOV R144, R142 ;  /* 0x0000008e00907202 */ /* 0x000fe20000000f00 */
[--C-:B------:R-:W-:Y:S01]  /*ef70*/  FFMA.FTZ R142, R235, UR4, -R107.reuse ;  /* 0x00000004eb8e7c23 */ /* 0x100fe2000801086b */
[----:B------:R-:W-:Y:S01]  /*ef80*/  MOV R177, R162 ;  /* 0x000000a200b17202 */ /* 0x000fe20000000f00 */
[--C-:B------:R-:W-:Y:S01]  /*ef90*/  FFMA.FTZ R153, R72, UR4, -R107.reuse ;  /* 0x0000000448997c23 */ /* 0x100fe2000801086b */
[----:B------:R-:W-:Y:S02]  /*efa0*/  MOV R191, R190 ;  /* 0x000000be00bf7202 */ /* 0x000fe40000000f00 */
[----:B------:R-:W-:Y:S02]  /*efb0*/  MOV R168, R160 ;  /* 0x000000a000a87202 */ /* 0x000fe40000000f00 */
[----:B------:R-:W-:Y:S02]  /*efc0*/  MOV R190, R184 ;  /* 0x000000b800be7202 */ /* 0x000fe40000000f00 */
[----:B------:R-:W-:Y:S01]  /*efd0*/  MOV R162, R151 ;  /* 0x0000009700a27202 */ /* 0x000fe20000000f00 */
[--C-:B------:R-:W-:Y:S01]  /*efe0*/  FFMA.FTZ R151, R233, UR4, -R107.reuse ;  /* 0x00000004e9977c23 */ /* 0x100fe2000801086b */
[----:B------:R-:W-:Y:S02]  /*eff0*/  MOV R160, R150 ;  /* 0x0000009600a07202 */ /* 0x000fe40000000f00 */
[----:B------:R-:W-:Y:S02]  /*f000*/  MOV R184, R179 ;  /* 0x000000b300b87202 */ /* 0x000fe40000000f00 */
[----:B------:R-:W-:Y:S02]  /*f010*/  MOV R170, R157 ;  /* 0x0000009d00aa7202 */ /* 0x000fe40000000f00 */
[----:B------:R-:W-:Y:S02]  /*f020*/  MOV R179, R178 ;  /* 0x000000b200b37202 */ /* 0x000fe40000000f00 */
[----:B------:R-:W-:Y:S01]  /*f030*/  MOV R157, R144 ;  /* 0x00000090009d7202 */ /* 0x000fe20000000f00 */
[----:B------:R-:W-:Y:S01]  /*f040*/  FFMA.FTZ R144, R110, UR4, -R107 ;  /* 0x000000046e907c23 */ /* 0x000fe2000801086b */
[----:B------:R-:W-:Y:S01]  /*f050*/  MOV R178, R177 ;  /* 0x000000b100b27202 */ /* 0x000fe20000000f00 */
[----:B------:R-:W-:Y:S01]  /*f060*/  FFMA.FTZ R110, R184, UR4, -R105 ;  /* 0x00000004b86e7c23 */ /* 0x000fe20008010869 */
[----:B------:R-:W-:Y:S02]  /*f070*/  MOV R150, R209 ;  /* 0x000000d100967202 */ /* 0x000fe40000000f00 */
[----:B------:R-:W-:Y:S01]  /*f080*/  MOV R177, R163 ;  /* 0x000000a300b17202 */ /* 0x000fe20000000f00 */
[----:B------:R1:W-:Y:S01]  /*f090*/  MUFU.EX2 R209, R88 ;  /* 0x0000005800d17308 */ /* 0x0003e20000000800 */
[----:B------:R-:W-:Y:S01]  /*f0a0*/  MOV R163, R162 ;  /* 0x000000a200a37202 */ /* 0x000fe20000000f00 */
        /* <DEDUP_REMOVED lines=8> */
[----:B------:R3:W4:Y:S01]  /*f130*/  MUFU.EX2 R208, R70 ;  /* 0x0000004600d07308 */ /* 0x0007220000000800 */
[----:B------:R-:W-:Y:S01]  /*f140*/  MOV R184, R179 ;  /* 0x000000b300b87202 */ /* 0x000fe20000000f00 */
[----:B-1----:R-:W1:Y:S01]  /*f150*/  LDSM.16.MT88.4 R88, [R77+0x9800] ;  /* 0x009800004d58783b */ /* 0x002e620000004200 */
[----:B------:R-:W-:Y:S02]  /*f160*/  MOV R179, R178 ;  /* 0x000000b200b37202 */ /* 0x000fe40000000f00 */
[----:B------:R-:W-:Y:S02]  /*f170*/  MOV R178, R163 ;  /* 0x000000a300b27202 */ /* 0x000fe40000000f00 */
[----:B------:R-:W-:Y:S02]  /*f180*/  MOV R163, R162 ;  /* 0x000000a200a37202 */ /* 0x000fe40000000f00 */
[----:B------:R-:W-:Y:S01]  /*f190*/  MOV R162, R160 ;  /* 0x000000a000a27202 */ /* 0x000fe20000000f00 */
[----:B------:R-:W-:Y:S01]  /*f1a0*/  IMAD.MOV.U32 R160, RZ, RZ, R157 ;  /* 0x000000ffffa07224 */ /* 0x000fe200078e009d */
[----:B------:R-:W-:Y:S02]  /*f1b0*/  MOV R157, R150 ;  /* 0x00000096009d7202 */ /* 0x000fe40000000f00 */
[----:B------:R-:W-:Y:S02]  /*f1c0*/  MOV R150, R146 ;  /* 0x0000009200967202 */ /* 0x000fe40000000f00 */
[----:B------:R-:W-:Y:S01]  /*f1d0*/  MOV R146, R145 ;  /* 0x0000009100927202 */ /* 0x000fe20000000f00 */
[----:B------:R-:W-:Y:S01]  /*f1e0*/  IMAD.MOV.U32 R232, RZ, RZ, R157 ;  /* 0x000000ffffe87224 */ /* 0x000fe200078e009d */
[----:B------:R-:W-:Y:S01]  /*f1f0*/  MOV R145, R139 ;  /* 0x0000008b00917202 */ /* 0x000fe20000000f00 */
[--C-:B---3--:R-:W-:Y:S01]  /*f200*/  FFMA.FTZ R70, R97, UR4, -R105.reuse ;  /* 0x0000000461467c23 */ /* 0x108fe20008010869 */
[----:B------:R-:W-:Y:S01]  /*f210*/  MOV R139, R140 ;  /* 0x0000008c008b7202 */ /* 0x000fe20000000f00 */
[----:B------:R-:W-:Y:S01]  /*f220*/  FFMA.FTZ R157, R117, UR4, -R105 ;  /* 0x00000004759d7c23 */ /* 0x000fe20008010869 */
[----:B------:R-:W-:Y:S01]  /*f230*/  MOV R140, R133 ;  /* 0x00000085008c7202 */ /* 0x000fe20000000f00 */
[--C-:B------:R-:W-:Y:S01]  /*f240*/  FFMA.FTZ R145, R145, UR4, -R106.reuse ;  /* 0x0000000491917c23 */ /* 0x100fe2000801086a */
[----:B------:R-:W-:Y:S01]  /*f250*/  MOV R133, R207 ;  /* 0x000000cf00857202 */ /* 0x000fe20000000f00 */
[----:B------:R-:W3:Y:S01]  /*f260*/  LDSM.16.MT88.4 R96, [R78+0x1800] ;  /* 0x001800004e60783b */ /* 0x000ee20000004200 */
[----:B------:R2:W-:Y:S01]  /*f270*/  MUFU.EX2 R207, R70 ;  /* 0x0000004600cf7308 */ /* 0x0005e20000000800 */
[----:B------:R-:W-:Y:S01]  /*f280*/  MOV R176, R155 ;  /* 0x0000009b00b07202 */ /* 0x000fe20000000f00 */
[--C-:B------:R-:W-:Y:S01]  /*f290*/  FFMA.FTZ R155, R71, UR4, -R107.reuse ;  /* 0x00000004479b7c23 */ /* 0x100fe2000801086b */
[----:B------:R-:W-:Y:S01]  /*f2a0*/  FFMA.FTZ R107, R69, UR4, -R107 ;  /* 0x00000004456b7c23 */ /* 0x000fe2000801086b */
[--C-:B------:R-:W-:Y:S01]  /*f2b0*/  FFMA.FTZ R69, R191, UR4, -R105.reuse ;  /* 0x00000004bf457c23 */ /* 0x100fe20008010869 */
[--C-:B------:R-:W-:Y:S01]  /*f2c0*/  FFMA.FTZ R71, R190, UR4, -R106.reuse ;  /* 0x00000004be477c23 */ /* 0x100fe2000801086a */
[----:B------:R-:W-:Y:S01]  /*f2d0*/  MOV R190, R139 ;  /* 0x0000008b00be7202 */ /* 0x000fe20000000f00 */
[--C-:B------:R-:W-:Y:S01]  /*f2e0*/  FFMA.FTZ R140, R140, UR4, -R106.reuse ;  /* 0x000000048c8c7c23 */ /* 0x100fe2000801086a */
[----:B------:R-:W-:Y:S01]  /*f2f0*/  MOV R139, R206 ;  /* 0x000000ce008b7202 */ /* 0x000fe20000000f00 */
[--C-:B------:R-:W-:Y:S01]  /*f300*/  FFMA.FTZ R133, R133, UR4, -R106.reuse ;  /* 0x0000000485857c23 */ /* 0x100fe2000801086a */
[----:B------:R4:W1:Y:S01]  /*f310*/  MUFU.EX2 R206, R69 ;  /* 0x0000004500ce7308 */ /* 0x0008620000000800 */
[----:B------:R-:W-:Y:S01]  /*f320*/  MOV R229, R184 ;  /* 0x000000b800e57202 */ /* 0x000fe20000000f00 */
[--C-:B------:R-:W-:Y:S01]  /*f330*/  FFMA.FTZ R125, R190, UR4, -R106.reuse ;  /* 0x00000004be7d7c23 */ /* 0x100fe2000801086a */
[----:B------:R-:W-:Y:S01]  /*f340*/  MOV R184, R162 ;  /* 0x000000a200b87202 */ /* 0x000fe20000000f00 */
[--C-:B------:R-:W-:Y:S01]  /*f350*/  FFMA.FTZ R139, R139, UR4, -R106.reuse ;  /* 0x000000048b8b7c23 */ /* 0x100fe2000801086a */
[----:B------:R-:W-:Y:S01]  /*f360*/  MOV R231, R160 ;  /* 0x000000a000e77202 */ /* 0x000fe20000000f00 */
[--C-:B------:R-:W-:Y:S01]  /*f370*/  FFMA.FTZ R160, R116, UR4, -R105.reuse ;  /* 0x0000000474a07c23 */ /* 0x100fe20008010869 */
[----:B--2---:R-:W2:Y:S01]  /*f380*/  LDL.LU R70, [R1+0xcc] ;  /* 0x0000cc0001467983 */ /* 0x004ea20000300800 */
[----:B------:R-:W-:Y:S01]  /*f390*/  MOV R191, R150 ;  /* 0x0000009600bf7202 */ /* 0x000fe20000000f00 */
[--C-:B------:R-:W-:Y:S01]  /*f3a0*/  FFMA.FTZ R150, R249, UR4, -R105.reuse ;  /* 0x00000004f9967c23 */ /* 0x100fe20008010869 */
[----:B------:R-:W-:Y:S01]  /*f3b0*/  MOV R162, R146 ;  /* 0x0000009200a27202 */ /* 0x000fe20000000f00 */
[--C-:B------:R-:W-:Y:S01]  /*f3c0*/  FFMA.FTZ R146, R250, UR4, -R105.reuse ;  /* 0x00000004fa927c23 */ /* 0x100fe20008010869 */
[----:B------:R-:W-:Y:S01]  /*f3d0*/  MOV R228, R179 ;  /* 0x000000b300e47202 */ /* 0x000fe20000000f00 */
[----:B------:R-:W-:Y:S01]  /*f3e0*/  FFMA.FTZ R105, R109, UR4, -R105 ;  /* 0x000000046d697c23 */ /* 0x000fe20008010869 */
[--C-:B------:R-:W-:Y:S01]  /*f3f0*/  FFMA.FTZ R109, R231, UR4, -R106.reuse ;  /* 0x00000004e76d7c23 */ /* 0x100fe2000801086a */
[--C-:B------:R-:W-:Y:S01]  /*f400*/  FFMA.FTZ R116, R232, UR4, -R106.reuse ;  /* 0x00000004e8747c23 */ /* 0x100fe2000801086a */
[--C-:B------:R-:W-:Y:S01]  /*f410*/  FFMA.FTZ R117, R191, UR4, -R106.reuse ;  /* 0x00000004bf757c23 */ /* 0x100fe2000801086a */
[--C-:B----4-:R-:W-:Y:S01]  /*f420*/  FFMA.FTZ R69, R229, UR4, -R106.reuse ;  /* 0x00000004e5457c23 */ /* 0x110fe2000801086a */
[--C-:B------:R-:W-:Y:S01]  /*f430*/  FFMA.FTZ R72, R228, UR4, -R106.reuse ;  /* 0x00000004e4487c23 */ /* 0x100fe2000801086a */
[--C-:B------:R-:W-:Y:S01]  /*f440*/  FFMA.FTZ R124, R162, UR4, -R106.reuse ;  /* 0x00000004a27c7c23 */ /* 0x100fe2000801086a */
[----:B------:R-:W-:Y:S01]  /*f450*/  FFMA.FTZ R106, R204, UR4, -R106 ;  /* 0x00000004cc6a7c23 */ /* 0x000fe2000801086a */
[----:B------:R-:W-:Y:S01]  /*f460*/  IMAD.MOV.U32 R249, RZ, RZ, R202 ;  /* 0x000000fffff97224 */ /* 0x000fe200078e00ca */
[----:B------:R-:W-:Y:S01]  /*f470*/  MUFU.EX2 R204, R108 ;  /* 0x0000006c00cc7308 */ /* 0x000fe20000000800 */
[----:B------:R-:W-:Y:S02]  /*f480*/  MOV R179, R163 ;  /* 0x000000a300b37202 */ /* 0x000fe40000000f00 */
[----:B------:R-:W-:Y:S02]  /*f490*/  F2FP.BF16.F32.PACK_AB R80, R210, R211 ;  /* 0x000000d3d250723e */ /* 0x000fe400000010ff */
[----:B------:R-:W-:Y:S02]  /*f4a0*/  F2FP.BF16.F32.PACK_AB R81, R208, R209 ;  /* 0x000000d1d051723e */ /* 0x000fe400000010ff */
[----:B-1----:R-:W-:Y:S03]  /*f4b0*/  F2FP.BF16.F32.PACK_AB R82, R206, R207 ;  /* 0x000000cfce52723e */ /* 0x002fe600000010ff */
[----:B------:R1:W-:Y:S01]  /*f4c0*/  MUFU.EX2 R202, R115 ;  /* 0x0000007300ca7308 */ /* 0x0003e20000000800 */
[----:B------:R-:W-:Y:S02]  /*f4d0*/  MOV R231, R188 ;  /* 0x000000bc00e77202 */ /* 0x000fe40000000f00 */
[----:B------:R-:W-:Y:S02]  /*f4e0*/  MOV R232, R187 ;  /* 0x000000bb00e87202 */ /* 0x000fe40000000f00 */
[----:B------:R-:W-:Y:S02]  /*f4f0*/  MOV R250, R172 ;  /* 0x000000ac00fa7202 */ /* 0x000fe40000000f00 */
[----:B------:R-:W-:Y:S03]  /*f500*/  MOV R228, R189 ;  /* 0x000000bd00e47202 */ /* 0x000fe60000000f00 */
[----:B------:R-:W-:Y:S01]  /*f510*/  MUFU.EX2 R191, R114 ;  /* 0x0000007200bf7308 */ /* 0x000fe20000000800 */
[----:B------:R-:W-:Y:S02]  /*f520*/  MOV R229, R171 ;  /* 0x000000ab00e57202 */ /* 0x000fe40000000f00 */
[----:B------:R-:W-:Y:S02]  /*f530*/  MOV R246, R175 ;  /* 0x000000af00f67202 */ /* 0x000fe40000000f00 */
[----:B------:R-:W-:Y:S02]  /*f540*/  MOV R235, R174 ;  /* 0x000000ae00eb7202 */ /* 0x000fe40000000f00 */
[----:B------:R-:W-:Y:S03]  /*f550*/  MOV R233, R173 ;  /* 0x000000ad00e97202 */ /* 0x000fe60000000f00 */
[----:B------:R4:W-:Y:S01]  /*f560*/  MUFU.EX2 R162, R69 ;  /* 0x0000004500a27308 */ /* 0x0009e20000000800 */
[----:B-1----:R-:W-:Y:S09]  /*f570*/  MOV R115, R200 ;  /* 0x000000c800737202 */ /* 0x002ff20000000f00 */
[----:B------:R-:W-:Y:S10]  /*f580*/  MUFU.EX2 R200, R120 ;  /* 0x0000007800c87308 */ /* 0x000ff40000000800 */
[----:B------:R-:W1:Y:S01]  /*f590*/  MUFU.EX2 R163, R71 ;  /* 0x0000004700a37308 */ /* 0x000e620000000800 */
[----:B----4-:R-:W-:Y:S09]  /*f5a0*/  F2FP.BF16.F32.PACK_AB R69, R224, R225 ;  /* 0x000000e1e045723e */ /* 0x010ff200000010ff */
[----:B------:R-:W-:Y:S10]  /*f5b0*/  MUFU.EX2 R172, R72 ;  /* 0x0000004800ac7308 */ /* 0x000ff40000000800 */
[----:B------:R-:W-:Y:S01]  /*f5c0*/  MUFU.EX2 R187, R122 ;  /* 0x0000007a00bb7308 */ /* 0x000fe20000000800 */
[----:B-1----:R-:W-:Y:S02]  /*f5d0*/  F2FP.BF16.F32.PACK_AB R83, R162, R163 ;  /* 0x000000a3a253723e */ /* 0x002fe400000010ff */
[----:B------:R-:W-:Y:S05]  /*f5e0*/  F2FP.BF16.F32.PACK_AB R71, R214, R217 ;  /* 0x000000d9d647723e */ /* 0x000fea00000010ff */
[-C--:B------:R-:W-:Y:S02]  /*f5f0*/  HMMA.16816.F32.BF16 R4, R80, R88.reuse, R4 ;  /* 0x000000585004723c */ /* 0x080fe40000041804 */
[----:B------:R1:W-:Y:S10]  /*f600*/  MUFU.EX2 R190, R110 ;  /* 0x0000006e00be7308 */ /* 0x0003f40000000800 */
[----:B------:R4:W3:Y:S10]  /*f610*/  MUFU.EX2 R175, R112 ;  /* 0x0000007000af7308 */ /* 0x0008f40000000800 */
[----:B------:R3:W2:Y:S01]  /*f620*/  MUFU.EX2 R174, R109 ;  /* 0x0000006d00ae7308 */ /* 0x0006a20000000800 */
[----:B-1----:R-:W-:Y:S09]  /*f630*/  MOV R110, R179 ;  /* 0x000000b3006e7202 */ /* 0x002ff20000000f00 */
[----:B------:R1:W-:Y:S01]  /*f640*/  MUFU.EX2 R173, R118 ;  /* 0x0000007600ad7308 */ /* 0x0003e20000000800 */
[----:B----4-:R-:W-:Y:S09]  /*f650*/  MOV R112, R178 ;  /* 0x000000b200707202 */ /* 0x010ff20000000f00 */
[----:B------:R4:W2:Y:S01]  /*f660*/  MUFU.EX2 R189, R119 ;  /* 0x0000007700bd7308 */ /* 0x0008a20000000800 */
[----:B---3--:R-:W-:Y:S09]  /*f670*/  MOV R109, R177 ;  /* 0x000000b1006d7202 */ /* 0x008ff20000000f00 */
[----:B------:R3:W-:Y:S01]  /*f680*/  MUFU.EX2 R171, R116 ;  /* 0x0000007400ab7308 */ /* 0x0007e20000000800 */
[----:B-1----:R-:W-:Y:S09]  /*f690*/  MOV R118, R176 ;  /* 0x000000b000767202 */ /* 0x002ff20000000f00 */
[----:B------:R1:W2:Y:S01]  /*f6a0*/  MUFU.EX2 R188, R117 ;  /* 0x0000007500bc7308 */ /* 0x0002a20000000800 */
[----:B----4-:R-:W-:Y:S09]  /*f6b0*/  MOV R119, R170 ;  /* 0x000000aa00777202 */ /* 0x010ff20000000f00 */
[----:B------:R-:W-:Y:S01]  /*f6c0*/  MUFU.EX2 R122, R150 ;  /* 0x00000096007a7308 */ /* 0x000fe20000000800 */
[----:B---3--:R-:W-:Y:S09]  /*f6d0*/  MOV R116, R169 ;  /* 0x000000a900747202 */ /* 0x008ff20000000f00 */
[----:B------:R-:W-:Y:S01]  /*f6e0*/  MUFU.EX2 R169, R126 ;  /* 0x0000007e00a97308 */ /* 0x000fe20000000800 */
[----:B-1----:R-:W-:Y:S09]  /*f6f0*/  MOV R117, R168 ;  /* 0x000000a800757202 */ /* 0x002ff20000000f00 */
[----:B------:R-:W-:Y:S10]  /*f700*/  MUFU.EX2 R126, R148 ;  /* 0x00000094007e7308 */ /* 0x000ff40000000800 */
        /* <DEDUP_REMOVED lines=15> */
[----:B------:R-:W-:Y:S01]  /*f800*/  MUFU.EX2 R125, R144 ;  /* 0x00000090007d7308 */ /* 0x000fe20000000800 */
[----:B--2---:R-:W-:Y:S01]  /*f810*/  FFMA.FTZ R108, R68, R70, R203 ;  /* 0x00000046446c7223 */ /* 0x004fe200000100cb */
[----:B------:R-:W-:Y:S08]  /*f820*/  F2FP.BF16.F32.PACK_AB R68, R226, R227 ;  /* 0x000000e3e244723e */ /* 0x000ff000000010ff */
[----:B------:R1:W2:Y:S01]  /*f830*/  MUFU.EX2 R203, R111 ;  /* 0x0000006f00cb7308 */ /* 0x0002a20000000800 */
[----:B------:R-:W-:Y:S07]  /*f840*/  F2FP.BF16.F32.PACK_AB R70, R219, R223 ;  /* 0x000000dfdb46723e */ /* 0x000fee00000010ff */
[C---:B------:R-:W-:Y:S08]  /*f850*/  HMMA.16816.F32.BF16 R8, R68.reuse, R88, R8 ;  /* 0x000000584408723c */ /* 0x040ff00000041808 */
[-C--:B------:R-:W-:Y:S03]  /*f860*/  HMMA.16816.F32.BF16 R12, R68, R90.reuse, R12 ;  /* 0x0000005a440c723c */ /* 0x080fe6000004180c */
[----:B-1----:R-:W-:Y:S02]  /*f870*/  MOV R111, R201 ;  /* 0x000000c9006f7202 */ /* 0x002fe40000000f00 */
[----:B------:R1:W3:Y:S03]  /*f880*/  MUFU.EX2 R201, R113 ;  /* 0x0000007100c97308 */ /* 0x0002e60000000800 */
[C---:B------:R-:W-:Y:S01]  /*f890*/  HMMA.16816.F32.BF16 R16, R80.reuse, R90, R16 ;  /* 0x0000005a5010723c */ /* 0x040fe20000041810 */
[----:B------:R-:W-:Y:S07]  /*f8a0*/  LDSM.16.MT88.4 R88, [R100+0xa000] ;  /* 0x00a000006458783b */ /* 0x000fee0000004200 */
[-C--:B------:R-:W-:Y:S01]  /*f8b0*/  HMMA.16816.F32.BF16 R20, R80, R84.reuse, R20 ;  /* 0x000000545014723c */ /* 0x080fe20000041814 */
[----:B-1----:R-:W4:Y:S07]  /*f8c0*/  LDL.LU R113, [R1+0xd0] ;  /* 0x0000d00001717983 */ /* 0x002f2e0000300800 */
[C---:B------:R-:W-:Y:S01]  /*f8d0*/  HMMA.16816.F32.BF16 R24, R68.reuse, R84, R24 ;  /* 0x000000544418723c */ /* 0x040fe20000041818 */
[----:B------:R-:W4:Y:S04]  /*f8e0*/  LDL.LU R114, [R1+0xd4] ;  /* 0x0000d40001727983 */ /* 0x000f280000300800 */
[----:B------:R-:W4:Y:S03]  /*f8f0*/  LDL.LU R120, [R1+0xd8] ;  /* 0x0000d80001787983 */ /* 0x000f260000300800 */
[-C--:B------:R-:W-:Y:S08]  /*f900*/  HMMA.16816.F32.BF16 R28, R68, R86.reuse, R28 ;  /* 0x00000056441c723c */ /* 0x080ff0000004181c */
[C---:B------:R-:W-:Y:S01]  /*f910*/  HMMA.16816.F32.BF16 R32, R80.reuse, R86, R32 ;  /* 0x000000565020723c */ /* 0x040fe20000041820 */
[----:B------:R-:W1:Y:S07]  /*f920*/  LDSM.16.MT88.4 R84, [R77+0xa000] ;  /* 0x00a000004d54783b */ /* 0x000e6e0000004200 */
[-C--:B------:R-:W-:Y:S08]  /*f930*/  HMMA.16816.F32.BF16 R36, R80, R96.reuse, R36 ;  /* 0x000000605024723c */ /* 0x080ff00000041824 */
[C---:B------:R-:W-:Y:S08]  /*f940*/  HMMA.16816.F32.BF16 R40, R68.reuse, R96, R40 ;  /* 0x000000604428723c */ /* 0x040ff00000041828 */
[-C--:B------:R-:W-:Y:S08]  /*f950*/  HMMA.16816.F32.BF16 R44, R68, R98.reuse, R44 ;  /* 0x00000062442c723c */ /* 0x080ff0000004182c */
[C---:B------:R-:W-:Y:S01]  /*f960*/  HMMA.16816.F32.BF16 R48, R80.reuse, R98, R48 ;  /* 0x000000625030723c */ /* 0x040fe20000041830 */
[----:B------:R-:W3:Y:S07]  /*f970*/  LDSM.16.MT88.4 R96, [R78+0x2000] ;  /* 0x002000004e60783b */ /* 0x000eee0000004200 */
[-C--:B------:R-:W-:Y:S08]  /*f980*/  HMMA.16816.F32.BF16 R52, R80, R92.reuse, R52 ;  /* 0x0000005c5034723c */ /* 0x080ff00000041834 */
[C---:B------:R-:W-:Y:S08]  /*f990*/  HMMA.16816.F32.BF16 R56, R68.reuse, R92, R56 ;  /* 0x0000005c4438723c */ /* 0x040ff00000041838 */
[-C--:B------:R-:W-:Y:S03]  /*f9a0*/  HMMA.16816.F32.BF16 R60, R68, R94.reuse, R60 ;  /* 0x0000005e443c723c */ /* 0x080fe6000004183c */
[----:B------:R-:W-:Y:S02]  /*f9b0*/  F2FP.BF16.F32.PACK_AB R68, R175, R190 ;  /* 0x000000beaf44723e */ /* 0x000fe400000010ff */
[----:B------:R-:W-:Y:S02]  /*f9c0*/  F2FP.BF16.F32.PACK_AB R69, R174, R172 ;  /* 0x000000acae45723e */ /* 0x000fe400000010ff */
[----:B------:R-:W-:Y:S01]  /*f9d0*/  F2FP.BF16.F32.PACK_AB R70, R189, R173 ;  /* 0x000000adbd46723e */ /* 0x000fe200000010ff */
[----:B------:R-:W-:Y:S01]  /*f9e0*/  HMMA.16816.F32.BF16 R64, R80, R94, R64 ;  /* 0x0000005e5040723c */ /* 0x000fe20000041840 */
[----:B------:R-:W3:Y:S03]  /*f9f0*/  LDSM.16.MT88.4 R92, [R79+0x2000] ;  /* 0x002000004f5c783b */ /* 0x000ee60000004200 */
[----:B------:R-:W-:Y:S02]  /*fa00*/  F2FP.BF16.F32.PACK_AB R71, R188, R171 ;  /* 0x000000abbc47723e */ /* 0x000fe400000010ff */
[----:B------:R-:W-:Y:S02]  /*fa10*/  F2FP.BF16.F32.PACK_AB R80, R213, R216 ;  /* 0x000000d8d550723e */ /* 0x000fe400000010ff */
[----:B------:R-:W-:Y:S02]  /*fa20*/  F2FP.BF16.F32.PACK_AB R81, R204, R212 ;  /* 0x000000d4cc51723e */ /* 0x000fe400000010ff */
[----:B--2---:R-:W-:Y:S01]  /*fa30*/  F2FP.BF16.F32.PACK_AB R82, R202, R203 ;  /* 0x000000cbca52723e */ /* 0x004fe200000010ff */
[-C--:B-1----:R-:W-:Y:S05]  /*fa40*/  HMMA.16816.F32.BF16 R4, R68, R84.reuse, R4 ;  /* 0x000000544404723c */ /* 0x082fea0000041804 */
[----:B---3--:R-:W-:Y:S07]  /*fa50*/  F2FP.BF16.F32.PACK_AB R83, R191, R201 ;  /* 0x000000c9bf53723e */ /* 0x008fee00000010ff */
[C---:B------:R-:W-:Y:S08]  /*fa60*/  HMMA.16816.F32.BF16 R8, R80.reuse, R84, R8 ;  /* 0x000000545008723c */ /* 0x040ff00000041808 */
[-C--:B------:R-:W-:Y:S08]  /*fa70*/  HMMA.16816.F32.BF16 R12, R80, R86.reuse, R12 ;  /* 0x00000056500c723c */ /* 0x080ff0000004180c */
[C---:B------:R-:W-:Y:S01]  /*fa80*/  HMMA.16816.F32.BF16 R16, R68.reuse, R86, R16 ;  /* 0x000000564410723c */ /* 0x040fe20000041810 */
[----:B------:R-:W1:Y:S07]  /*fa90*/  LDSM.16.MT88.4 R84, [R77+0xa800] ;  /* 0x00a800004d54783b */ /* 0x000e6e0000004200 */
[-C--:B------:R-:W-:Y:S08]  /*faa0*/  HMMA.16816.F32.BF16 R20, R68, R88.reuse, R20 ;  /* 0x000000584414723c */ /* 0x080ff00000041814 */
[C---:B------:R-:W-:Y:S08]  /*fab0*/  HMMA.16816.F32.BF16 R24, R80.reuse, R88, R24 ;  /* 0x000000585018723c */ /* 0x040ff00000041818 */
[-C--:B------:R-:W-:Y:S08]  /*fac0*/  HMMA.16816.F32.BF16 R28, R80, R90.reuse, R28 ;  /* 0x0000005a501c723c */ /* 0x080ff0000004181c */
[C---:B------:R-:W-:Y:S01]  /*fad0*/  HMMA.16816.F32.BF16 R32, R68.reuse, R90, R32 ;  /* 0x0000005a4420723c */ /* 0x040fe20000041820 */
[----:B------:R-:W2:Y:S07]  /*fae0*/  LDSM.16.MT88.4 R88, [R100+0xa800] ;  /* 0x00a800006458783b */ /* 0x000eae0000004200 */
        /* <DEDUP_REMOVED lines=8> */
[----:B------:R-:W-:Y:S05]  /*fb70*/  F2FP.BF16.F32.PACK_AB R80, R187, R200 ;  /* 0x000000c8bb50723e */ /* 0x000fea00000010ff */
[----:B------:R-:W-:Y:S01]  /*fb80*/  HMMA.16816.F32.BF16 R64, R68, R94, R64 ;  /* 0x0000005e4440723c */ /* 0x000fe20000041840 */
[----:B------:R-:W3:Y:S03]  /*fb90*/  LDSM.16.MT88.4 R92, [R79+0x2800] ;  /* 0x002800004f5c783b */ /* 0x000ee60000004200 */
[----:B------:R-:W-:Y:S02]  /*fba0*/  F2FP.BF16.F32.PACK_AB R68, R177, R169 ;  /* 0x000000a9b144723e */ /* 0x000fe400000010ff */
[----:B------:R-:W-:Y:S02]  /*fbb0*/  F2FP.BF16.F32.PACK_AB R69, R176, R168 ;  /* 0x000000a8b045723e */ /* 0x000fe400000010ff */
[----:B------:R-:W-:Y:S01]  /*fbc0*/  F2FP.BF16.F32.PACK_AB R70, R135, R134 ;  /* 0x000000868746723e */ /* 0x000fe200000010ff */
[----:B----4-:R-:W-:Y:S01]  /*fbd0*/  FFMA.FTZ R0, R0, R113, R215 ;  /* 0x0000007100007223 */ /* 0x010fe200000100d7 */
[----:B------:R-:W-:Y:S02]  /*fbe0*/  MOV R113, R111 ;  /* 0x0000006f00717202 */ /* 0x000fe40000000f00 */
[----:B------:R-:W-:Y:S01]  /*fbf0*/  MOV R111, R250 ;  /* 0x000000fa006f7202 */ /* 0x000fe20000000f00 */
[----:B------:R-:W-:Y:S01]  /*fc00*/  FFMA.FTZ R72, R2, R114, R218 ;  /* 0x0000007202487223 */ /* 0x000fe200000100da */
[----:B------:R-:W-:Y:S01]  /*fc10*/  MOV R114, R115 ;  /* 0x0000007300727202 */ /* 0x000fe20000000f00 */
[----:B------:R-:W-:Y:S01]  /*fc20*/  FADD.FTZ R2, R221, R108 ;  /* 0x0000006cdd027221 */ /* 0x000fe20000010000 */
[----:B------:R-:W-:Y:S01]  /*fc30*/  MOV R115, R249 ;  /* 0x000000f900737202 */ /* 0x000fe20000000f00 */
[----:B------:R-:W-:Y:S01]  /*fc40*/  FFMA.FTZ R3, R3, R120, R220 ;  /* 0x0000007803037223 */ /* 0x000fe200000100dc */
[----:B------:R-:W-:Y:S01]  /*fc50*/  MOV R249, R233 ;  /* 0x000000e900f97202 */ /* 0x000fe20000000f00 */
[----:B------:R-:W-:Y:S01]  /*fc60*/  IMAD.MOV.U32 R120, RZ, RZ, R184 ;  /* 0x000000ffff787224 */ /* 0x000fe200078e00b8 */
[----:B------:R-:W-:Y:S01]  /*fc70*/  MOV R233, R246 ;  /* 0x000000f600e97202 */ /* 0x000fe20000000f00 */
[----:B------:R-:W4:Y:S01]  /*fc80*/  MUFU.EX2 R184, R129 ;  /* 0x0000008100b87308 */ /* 0x000f220000000800 */
[----:B------:R-:W-:Y:S01]  /*fc90*/  MOV R246, R185 ;  /* 0x000000b900f67202 */ /* 0x000fe20000000f00 */
[----:B------:R-:W-:Y:S01]  /*fca0*/  FADD.FTZ R108, R222, R3 ;  /* 0x00000003de6c7221 */ /* 0x000fe20000010000 */
[----:B------:R-:W-:Y:S01]  /*fcb0*/  MOV R250, R235 ;  /* 0x000000eb00fa7202 */ /* 0x000fe20000000f00 */
[----:B------:R-:W-:Y:S01]  /*fcc0*/  FADD.FTZ R72, R117, R72 ;  /* 0x0000004875487221 */ /* 0x000fe20000010000 */
[----:B------:R-:W-:Y:S01]  /*fcd0*/  MOV R235, R229 ;  /* 0x000000e500eb7202 */ /* 0x000fe20000000f00 */
[----:B------:R-:W-:Y:S01]  /*fce0*/  FADD.FTZ R3, R116, R0 ;  /* 0x0000000074037221 */ /* 0x000fe20000010000 */
[----:B------:R-:W-:Y:S03]  /*fcf0*/  MOV R229, R186 ;  /* 0x000000ba00e57202 */ /* 0x000fe60000000f00 */
[----:B------:R-:W1:Y:S01]  /*fd00*/  MUFU.EX2 R185, R132 ;  /* 0x0000008400b97308 */ /* 0x000e620000000800 */
[----:B------:R-:W-:Y:S01]  /*fd10*/  FADD.FTZ R0, R118, R108 ;  /* 0x0000006c76007221 */ /* 0x000fe20000010000 */
[----:B------:R-:W-:Y:S01]  /*fd20*/  FADD.FTZ R108, R109, R72 ;  /* 0x000000486d6c7221 */ /* 0x000fe20000010000 */
[----:B------:R-:W-:Y:S01]  /*fd30*/  FADD.FTZ R109, R112, R3 ;  /* 0x00000003706d7221 */ /* 0x000fe20000010000 */
[----:B------:R-:W-:Y:S01]  /*fd40*/  FADD.FTZ R2, R119, R2 ;  /* 0x0000000277027221 */ /* 0x000fe20000010000 */
[----:B------:R-:W-:Y:S01]  /*fd50*/  FADD.FTZ R72, R120, R0 ;  /* 0x0000000078487221 */ /* 0x000fe20000010000 */
[----:B------:R-:W-:Y:S01]  /*fd60*/  FADD.FTZ R3, R114, R108 ;  /* 0x0000006c72037221 */ /* 0x000fe20000010000 */
[----:B------:R-:W-:Y:S03]  /*fd70*/  FADD.FTZ R0, R113, R109 ;  /* 0x0000006d71007221 */ /* 0x000fe60000010000 */
[----:B------:R-:W2:Y:S01]  /*fd80*/  MUFU.EX2 R132, R131 ;  /* 0x0000008300847308 */ /* 0x000ea20000000800 */
[----:B----4-:R-:W-:Y:S01]  /*fd90*/  F2FP.BF16.F32.PACK_AB R83, R184, R178 ;  /* 0x000000b2b853723e */ /* 0x010fe200000010ff */
[----:B------:R-:W-:Y:S01]  /*fda0*/  FADD.FTZ R2, R110, R2 ;  /* 0x000000026e027221 */ /* 0x000fe20000010000 */
[----:B------:R-:W-:Y:S03]  /*fdb0*/  FADD.FTZ R72, R111, R72 ;  /* 0x000000486f487221 */ /* 0x000fe60000010000 */
[----:B------:R-:W-:Y:S04]  /*fdc0*/  FADD.FTZ R2, R115, R2 ;  /* 0x0000000273027221 */ /* 0x000fe80000010000 */
[----:B------:R-:W4:Y:S01]  /*fdd0*/  MUFU.EX2 R186, R123 ;  /* 0x0000007b00ba7308 */ /* 0x000f220000000800 */
[----:B-1----:R-:W-:Y:S09]  /*fde0*/  F2FP.BF16.F32.PACK_AB R82, R185, R179 ;  /* 0x000000b3b952723e */ /* 0x002ff200000010ff */
[----:B------:R-:W-:Y:S01]  /*fdf0*/  MUFU.EX2 R117, R149 ;  /* 0x0000009500757308 */ /* 0x000fe20000000800 */
[----:B--2---:R-:W-:Y:S07]  /*fe00*/  F2FP.BF16.F32.PACK_AB R71, R133, R132 ;  /* 0x000000848547723e */ /* 0x004fee00000010ff */
[-C--:B------:R-:W-:Y:S02]  /*fe10*/  HMMA.16816.F32.BF16 R4, R68, R84.reuse, R4 ;  /* 0x000000544404723c */ /* 0x080fe40000041804 */
[----:B------:R1:W-:Y:S01]  /*fe20*/  MUFU.EX2 R116, R151 ;  /* 0x0000009700747308 */ /* 0x0003e20000000800 */
[----:B----4-:R-:W-:Y:S09]  /*fe30*/  F2FP.BF16.F32.PACK_AB R81, R186, R170 ;  /* 0x000000aaba51723e */ /* 0x010ff200000010ff */
[----:B------:R-:W-:Y:S01]  /*fe40*/  MUFU.EX2 R123, R141 ;  /* 0x0000008d007b7308 */ /* 0x000fe20000000800 */
[C---:B------:R-:W-:Y:S09]  /*fe50*/  HMMA.16816.F32.BF16 R8, R80.reuse, R84, R8 ;  /* 0x000000545008723c */ /* 0x040ff20000041808 */
[----:B------:R-:W-:Y:S01]  /*fe60*/  MUFU.EX2 R119, R140 ;  /* 0x0000008c00777308 */ /* 0x000fe20000000800 */
[-C--:B------:R-:W-:Y:S01]  /*fe70*/  HMMA.16816.F32.BF16 R12, R80, R86.reuse, R12 ;  /* 0x00000056500c723c */ /* 0x080fe2000004180c */
[----:B-1----:R-:W-:Y:S08]  /*fe80*/  LDSM.16.MT88.4 R148, [R77+0xb800] ;  /* 0x00b800004d94783b */ /* 0x002ff00000004200 */
[----:B------:R-:W-:Y:S01]  /*fe90*/  MUFU.EX2 R110, R104 ;  /* 0x00000068006e7308 */ /* 0x000fe20000000800 */
[C---:B------:R-:W-:Y:S01]  /*fea0*/  HMMA.16816.F32.BF16 R16, R68.reuse, R86, R16 ;  /* 0x000000564410723c */ /* 0x040fe20000041810 */
[----:B------:R-:W1:Y:S08]  /*feb0*/  LDSM.16.MT88.4 R84, [R77+0xb000] ;  /* 0x00b000004d54783b */ /* 0x000e700000004200 */
[----:B------:R-:W-:Y:S01]  /*fec0*/  MUFU.EX2 R120, R146 ;  /* 0x0000009200787308 */ /* 0x000fe20000000800 */
[-C--:B------:R-:W-:Y:S09]  /*fed0*/  HMMA.16816.F32.BF16 R20, R68, R88.reuse, R20 ;  /* 0x000000584414723c */ /* 0x080ff20000041814 */
[----:B------:R-:W-:Y:S01]  /*fee0*/  MUFU.EX2 R118, R145 ;  /* 0x0000009100767308 */ /* 0x000fe20000000800 */
[C---:B------:R-:W-:Y:S09]  /*fef0*/  HMMA.16816.F32.BF16 R24, R80.reuse, R88, R24 ;  /* 0x000000585018723c */ /* 0x040ff20000041818 */
[----:B------:R-:W2:Y:S01]  /*ff00*/  MUFU.EX2 R131, R136 ;  /* 0x0000008800837308 */ /* 0x000ea20000000800 */
[-C--:B------:R-:W-:Y:S09]  /*ff10*/  HMMA.16816.F32.BF16 R28, R80, R90.reuse, R28 ;  /* 0x0000005a501c723c */ /* 0x080ff2000004181c */
[----:B------:R-:W4:Y:S01]  /*ff20*/  MUFU.EX2 R129, R137 ;  /* 0x0000008900817308 */ /* 0x000f220000000800 */
[C---:B------:R-:W-:Y:S01]  /*ff30*/  HMMA.16816.F32.BF16 R32, R68.reuse, R90, R32 ;  /* 0x0000005a4420723c */ /* 0x040fe20000041820 */
[----:B------:R-:W1:Y:S08]  /*ff40*/  LDSM.16.MT88.4 R88, [R100+0xb000] ;  /* 0x00b000006458783b */ /* 0x000e700000004200 */
[----:B------:R-:W-:Y:S01]  /*ff50*/  MUFU.EX2 R112, R161 ;  /* 0x000000a100707308 */ /* 0x000fe20000000800 */
[-C--:B---3--:R-:W-:Y:S09]  /*ff60*/  HMMA.16816.F32.BF16 R36, R68, R96.reuse, R36 ;  /* 0x000000604424723c */ /* 0x088ff20000041824 */
[----:B------:R-:W-:Y:S01]  /*ff70*/  MUFU.EX2 R104, R159 ;  /* 0x0000009f00687308 */ /* 0x000fe20000000800 */
[C---:B------:R-:W-:Y:S09]  /*ff80*/  HMMA.16816.F32.BF16 R40, R80.reuse, R96, R40 ;  /* 0x000000605028723c */ /* 0x040ff20000041828 */
[----:B------:R-:W-:Y:S01]  /*ff90*/  MUFU.EX2 R115, R152 ;  /* 0x0000009800737308 */ /* 0x000fe20000000800 */
[-C--:B------:R-:W-:Y:S09]  /*ffa0*/  HMMA.16816.F32.BF16 R44, R80, R98.reuse, R44 ;  /* 0x00000062502c723c */ /* 0x080ff2000004182c */
[----:B------:R-:W3:Y:S01]  /*ffb0*/  MUFU.EX2 R114, R158 ;  /* 0x0000009e00727308 */ /* 0x000ee20000000800 */
[C---:B------:R-:W-:Y:S01]  /*ffc0*/  HMMA.16816.F32.BF16 R48, R68.reuse, R98, R48 ;  /* 0x000000624430723c */ /* 0x040fe20000041830 */
[----:B------:R-:W3:Y:S08]  /*ffd0*/  LDSM.16.MT88.4 R96, [R78+0x3000] ;  /* 0x003000004e60783b */ /* 0x000ef00000004200 */
[----:B------:R-:W-:Y:S01]  /*ffe0*/  MUFU.EX2 R113, R153 ;  /* 0x0000009900717308 */ /* 0x000fe20000000800 */
[-C--:B------:R-:W-:Y:S09]  /*fff0*/  HMMA.16816.F32.BF16 R52, R68, R92.reuse, R52 ;  /* 0x0000005c4434723c */ /* 0x080ff20000041834 */
[----:B------:R-:W-:Y:S01]  /*10000*/  MUFU.EX2 R111, R155 ;  /* 0x0000009b006f7308 */ /* 0x000fe20000000800 */
        /* <DEDUP_REMOVED lines=8> */
[----:B--2---:R-:W-:Y:S01]  /*10090*/  F2FP.BF16.F32.PACK_AB R80, R130, R131 ;  /* 0x000000838250723e */ /* 0x004fe200000010ff */
[----:B------:R-:W-:Y:S01]  /*100a0*/  LDSM.16.MT88.4 R164, [R100+0xb800] ;  /* 0x00b8000064a4783b */ /* 0x000fe20000004200 */
[----:B------:R-:W-:Y:S01]  /*100b0*/  FADD.FTZ R3, R246, R109 ;  /* 0x0000006df6037221 */ /* 0x000fe20000010000 */
[----:B------:R-:W-:Y:S04]  /*100c0*/  HMMA.16816.F32.BF16 R64, R68, R94, R64 ;  /* 0x0000005e4440723c */ /* 0x000fe80000041840 */
[----:B------:R-:W-:Y:S01]  /*100d0*/  F2FP.BF16.F32.PACK_AB R68, R124, R123 ;  /* 0x0000007b7c44723e */ /* 0x000fe200000010ff */
[----:B------:R-:W-:Y:S01]  /*100e0*/  FADD.FTZ R0, R233, R0 ;  /* 0x00000000e9007221 */ /* 0x000fe20000010000 */
[----:B------:R-:W-:Y:S01]  /*100f0*/  F2FP.BF16.F32.PACK_AB R69, R119, R121 ;  /* 0x000000797745723e */ /* 0x000fe200000010ff */
[----:B------:R-:W-:Y:S01]  /*10100*/  FADD.FTZ R72, R235, R2 ;  /* 0x00000002eb487221 */ /* 0x000fe20000010000 */
[----:B------:R-:W-:Y:S01]  /*10110*/  F2FP.BF16.F32.PACK_AB R70, R122, R120 ;  /* 0x000000787a46723e */ /* 0x000fe200000010ff */
[----:B------:R-:W-:Y:S01]  /*10120*/  FADD.FTZ R0, R228, R0 ;  /* 0x00000000e4007221 */ /* 0x000fe20000010000 */
[----:B------:R-:W-:Y:S01]  /*10130*/  F2FP.BF16.F32.PACK_AB R71, R117, R118 ;  /* 0x000000767547723e */ /* 0x000fe200000010ff */
[----:B------:R-:W2:Y:S01]  /*10140*/  LDSM.16.MT88.4 R92, [R79+0x3000] ;  /* 0x003000004f5c783b */ /* 0x000ea20000004200 */
[----:B------:R-:W-:Y:S01]  /*10150*/  FADD.FTZ R72, R198, R72 ;  /* 0x00000048c6487221 */ /* 0x000fe20000010000 */
[----:B----4-:R-:W-:Y:S01]  /*10160*/  F2FP.BF16.F32.PACK_AB R81, R127, R129 ;  /* 0x000000817f51723e */ /* 0x010fe200000010ff */
[----:B------:R-:W-:Y:S01]  /*10170*/  FADD.FTZ R2, R229, R108 ;  /* 0x0000006ce5027221 */ /* 0x000fe20000010000 */
[----:B------:R-:W-:Y:S02]  /*10180*/  F2FP.BF16.F32.PACK_AB R82, R128, R126 ;  /* 0x0000007e8052723e */ /* 0x000fe400000010ff */
[-C--:B-1----:R-:W-:Y:S03]  /*10190*/  HMMA.16816.F32.BF16 R4, R68, R84.reuse, R4 ;  /* 0x000000544404723c */ /* 0x082fe60000041804 */
[----:B------:R-:W-:Y:S01]  /*101a0*/  F2FP.BF16.F32.PACK_AB R83, R116, R125 ;  /* 0x0000007d7453723e */ /* 0x000fe200000010ff */
[----:B------:R-:W-:Y:S06]  /*101b0*/  FADD.FTZ R77, R199, R2 ;  /* 0x00000002c74d7221 */ /* 0x000fec0000010000 */
[C---:B------:R-:W-:Y:S01]  /*101c0*/  HMMA.16816.F32.BF16 R8, R80.reuse, R84, R8 ;  /* 0x000000545008723c */ /* 0x040fe20000041808 */
[----:B------:R-:W1:Y:S03]  /*101d0*/  MUFU.EX2 R85, R205 ;  /* 0x000000cd00557308 */ /* 0x000e660000000800 */
[----:B------:R-:W-:Y:S01]  /*101e0*/  FADD.FTZ R84, R231, R3 ;  /* 0x00000003e7547221 */ /* 0x000fe20000010000 */
[----:B------:R-:W-:Y:S01]  /*101f0*/  FADD.FTZ R3, R196, R0 ;  /* 0x00000000c4037221 */ /* 0x000fe20000010000 */
[----:B------:R-:W-:Y:S01]  /*10200*/  FADD.FTZ R0, R195, R72 ;  /* 0x00000048c3007221 */ /* 0x000fe20000010000 */
[----:B------:R-:W4:Y:S01]  /*10210*/  LDL.LU R231, [R1+0xc8] ;  /* 0x0000c80001e77983 */ /* 0x000f220000300800 */
[-C--:B------:R-:W-:Y:S03]  /*10220*/  HMMA.16816.F32.BF16 R12, R80, R86.reuse, R12 ;  /* 0x00000056500c723c */ /* 0x080fe6000004180c */
[----:B------:R-:W-:Y:S01]  /*10230*/  FADD.FTZ R2, R192, R84 ;  /* 0x00000054c0027221 */ /* 0x000fe20000010000 */
[----:B------:R-:W-:Y:S01]  /*10240*/  FADD.FTZ R3, R197, R3 ;  /* 0x00000003c5037221 */ /* 0x000fe20000010000 */
[----:B------:R-:W-:Y:S01]  /*10250*/  FADD.FTZ R72, R180, R77 ;  /* 0x0000004db4487221 */ /* 0x000fe20000010000 */
[----:B---3--:R-:W-:Y:S01]  /*10260*/  F2FP.BF16.F32.PACK_AB R192, R114, R115 ;  /* 0x0000007372c0723e */ /* 0x008fe200000010ff */
[----:B------:R-:W-:Y:S01]  /*10270*/  FADD.FTZ R77, R183, R2 ;  /* 0x00000002b74d7221 */ /* 0x000fe20000010000 */
[C---:B------:R-:W-:Y:S01]  /*10280*/  HMMA.16816.F32.BF16 R16, R68.reuse, R86, R16 ;  /* 0x000000564410723c */ /* 0x040fe20000041810 */
[----:B------:R-:W-:Y:S03]  /*10290*/  MUFU.EX2 R86, R154 ;  /* 0x0000009a00567308 */ /* 0x000fe60000000800 */
[----:B------:R-:W-:Y:S01]  /*102a0*/  FADD.FTZ R2, R252, R3 ;  /* 0x00000003fc027221 */ /* 0x000fe20000010000 */
[----:B------:R-:W-:Y:S01]  /*102b0*/  FADD.FTZ R72, R182, R72 ;  /* 0x00000048b6487221 */ /* 0x000fe20000010000 */
[----:B-1----:R-:W-:Y:S01]  /*102c0*/  F2FP.BF16.F32.PACK_AB R199, R106, R85 ;  /* 0x000000556ac7723e */ /* 0x002fe200000010ff */
[----:B------:R-:W-:Y:S01]  /*102d0*/  FADD.FTZ R0, R194, R0 ;  /* 0x00000000c2007221 */ /* 0x000fe20000010000 */
[-C--:B------:R-:W-:Y:S03]  /*102e0*/  HMMA.16816.F32.BF16 R20, R68, R88.reuse, R20 ;  /* 0x000000584414723c */ /* 0x080fe60000041814 */
[----:B------:R-:W1:Y:S01]  /*102f0*/  MUFU.EX2 R87, R160 ;  /* 0x000000a000577308 */ /* 0x000e620000000800 */
[----:B------:R-:W-:Y:S01]  /*10300*/  FADD.FTZ R2, R232, R2 ;  /* 0x00000002e8027221 */ /* 0x000fe20000010000 */
[----:B------:R-:W-:Y:S01]  /*10310*/  F2FP.BF16.F32.PACK_AB R194, R110, R112 ;  /* 0x000000706ec2723e */ /* 0x000fe200000010ff */
[----:B------:R-:W3:Y:S01]  /*10320*/  LDL.LU R232, [R1+0xc4] ;  /* 0x0000c40001e87983 */ /* 0x000ee20000300800 */
[----:B------:R-:W-:Y:S01]  /*10330*/  F2FP.BF16.F32.PACK_AB R195, R107, R104 ;  /* 0x000000686bc3723e */ /* 0x000fe200000010ff */
[----:B------:R-:W-:Y:S01]  /*10340*/  FADD.FTZ R0, R193, R0 ;  /* 0x00000000c1007221 */ /* 0x000fe20000010000 */
[C---:B------:R-:W-:Y:S04]  /*10350*/  HMMA.16816.F32.BF16 R24, R80.reuse, R88, R24 ;  /* 0x000000585018723c */ /* 0x040fe80000041818 */
[----:B------:R-:W2:Y:S01]  /*10360*/  MUFU.EX2 R89, R157 ;  /* 0x0000009d00597308 */ /* 0x000ea20000000800 */
[----:B------:R-:W-:Y:S01]  /*10370*/  F2FP.BF16.F32.PACK_AB R193, R111, R113 ;  /* 0x000000716fc1723e */ /* 0x000fe200000010ff */
[----:B------:R-:W-:Y:S01]  /*10380*/  FADD.FTZ R0, R230, R0 ;  /* 0x00000000e6007221 */ /* 0x000fe20000010000 */
[----:B------:R-:W-:Y:S01]  /*10390*/  FADD.FTZ R3, R248, R77 ;  /* 0x0000004df8037221 */ /* 0x000fe20000010000 */
[-C--:B------:R-:W-:Y:S06]  /*103a0*/  HMMA.16816.F32.BF16 R28, R80, R90.reuse, R28 ;  /* 0x0000005a501c723c */ /* 0x080fec000004181c */
[----:B------:R-:W2:Y:S01]  /*103b0*/  MUFU.EX2 R88, R156 ;  /* 0x0000009c00587308 */ /* 0x000ea20000000800 */
[----:B-1----:R-:W-:Y:S01]  /*103c0*/  F2FP.BF16.F32.PACK_AB R198, R105, R87 ;  /* 0x0000005769c6723e */ /* 0x002fe200000010ff */
[----:B------:R-:W-:Y:S01]  /*103d0*/  FADD.FTZ R3, R251, R3 ;  /* 0x00000003fb037221 */ /* 0x000fe20000010000 */
[C---:B------:R-:W-:Y:S04]  /*103e0*/  HMMA.16816.F32.BF16 R32, R68.reuse, R90, R32 ;  /* 0x0000005a4420723c */ /* 0x040fe80000041820 */
[----:B--2---:R-:W-:Y:S01]  /*103f0*/  F2FP.BF16.F32.PACK_AB R196, R89, R247 ;  /* 0x000000f759c4723e */ /* 0x004fe200000010ff */
[----:B------:R-:W-:Y:S03]  /*10400*/  FADD.FTZ R3, R211, R3 ;  /* 0x00000003d3037221 */ /* 0x000fe60000010000 */
[-C--:B------:R-:W-:Y:S03]  /*10410*/  HMMA.16816.F32.BF16 R36, R68, R96.reuse, R36 ;  /* 0x000000604424723c */ /* 0x080fe60000041824 */
[----:B------:R-:W-:Y:S01]  /*10420*/  F2FP.BF16.F32.PACK_AB R197, R88, R86 ;  /* 0x0000005658c5723e */ /* 0x000fe200000010ff */
[----:B------:R-:W-:Y:S04]  /*10430*/  FADD.FTZ R3, R210, R3 ;  /* 0x00000003d2037221 */ /* 0x000fe80000010000 */
[C---:B------:R-:W-:Y:S04]  /*10440*/  HMMA.16816.F32.BF16 R40, R80.reuse, R96, R40 ;  /* 0x000000605028723c */ /* 0x040fe80000041828 */
[----:B------:R-:W-:Y:S04]  /*10450*/  FADD.FTZ R3, R207, R3 ;  /* 0x00000003cf037221 */ /* 0x000fe80000010000 */
[-C--:B------:R-:W-:Y:S03]  /*10460*/  HMMA.16816.F32.BF16 R44, R80, R98.reuse, R44 ;  /* 0x00000062502c723c */ /* 0x080fe6000004182c */
[----:B------:R-:W-:Y:S04]  /*10470*/  FADD.FTZ R3, R206, R3 ;  /* 0x00000003ce037221 */ /* 0x000fe80000010000 */
[----:B------:R-:W-:Y:S01]  /*10480*/  FADD.FTZ R3, R190, R3 ;  /* 0x00000003be037221 */ /* 0x000fe20000010000 */
[C---:B------:R-:W-:Y:S08]  /*10490*/  HMMA.16816.F32.BF16 R48, R68.reuse, R98, R48 ;  /* 0x000000624430723c */ /* 0x040ff00000041830 */
[-C--:B------:R-:W-:Y:S08]  /*104a0*/  HMMA.16816.F32.BF16 R52, R68, R92.reuse, R52 ;  /* 0x0000005c4434723c */ /* 0x080ff00000041834 */
[C---:B------:R-:W-:Y:S08]  /*104b0*/  HMMA.16816.F32.BF16 R56, R80.reuse, R92, R56 ;  /* 0x0000005c5038723c */ /* 0x040ff00000041838 */
[-C--:B------:R-:W-:Y:S08]  /*104c0*/  HMMA.16816.F32.BF16 R60, R80, R94.reuse, R60 ;  /* 0x0000005e503c723c */ /* 0x080ff0000004183c */
[----:B------:R-:W-:Y:S08]  /*104d0*/  HMMA.16816.F32.BF16 R64, R68, R94, R64 ;  /* 0x0000005e4440723c */ /* 0x000ff00000041840 */
[-C--:B------:R-:W-:Y:S05]  /*104e0*/  HMMA.16816.F32.BF16 R140, R196, R148.reuse, R4 ;  /* 0x00000094c48c723c */ /* 0x080fea0000041804 */
[----:B------:R-:W-:Y:S01]  /*104f0*/  FADD.FTZ R6, R181, R72 ;  /* 0x00000048b5067221 */ /* 0x000fe20000010000 */
[----:B------:R-:W-:Y:S01]  /*10500*/  FADD.FTZ R5, R227, R2 ;  /* 0x00000002e3057221 */ /* 0x000fe20000010000 */
[----:B------:R-:W1:Y:S01]  /*10510*/  LDSM.16.MT88.4 R180, [R78+0x3800] ;  /* 0x003800004eb4783b */ /* 0x000e620000004200 */
        /* <DEDUP_REMOVED lines=18> */
[----:B------:R-:W-:Y:S02]  /*10640*/  FADD.FTZ R0, R214, R0 ;  /* 0x00000000d6007221 */ /* 0x000fe40000010000 */
[----:B------:R-:W-:Y:S01]  /*10650*/  FADD.FTZ R8, R172, R5 ;  /* 0x00000005ac087221 */ /* 0x000fe20000010000 */
[C---:B------:R-:W-:Y:S01]  /*10660*/  HMMA.16816.F32.BF16 R156, R192.reuse, R164, R24 ;  /* 0x000000a4c09c723c */ /* 0x040fe20000041818 */
[----:B------:R-:W2:Y:S03]  /*10670*/  LDSM.16.MT88.4 R4, [R79+0x3800] ;  /* 0x003800004f04783b */ /* 0x000ea60000004200 */
[----:B------:R-:W-:Y:S01]  /*10680*/  FADD.FTZ R3, R174, R8 ;  /* 0x00000008ae037221 */ /* 0x000fe20000010000 */
[----:B------:R-:W-:Y:S01]  /*10690*/  FADD.FTZ R2, R213, R2 ;  /* 0x00000002d5027221 */ /* 0x000fe20000010000 */
[----:B------:R-:W-:Y:S02]  /*106a0*/  FADD.FTZ R0, R212, R0 ;  /* 0x00000000d4007221 */ /* 0x000fe40000010000 */
[-C--:B------:R-:W-:Y:S03]  /*106b0*/  HMMA.16816.F32.BF16 R160, R192, R166.reuse, R28 ;  /* 0x000000a6c0a0723c */ /* 0x080fe6000004181c */
[----:B------:R-:W-:Y:S01]  /*106c0*/  FADD.FTZ R10, R171, R3 ;  /* 0x00000003ab0a7221 */ /* 0x000fe20000010000 */
[----:B------:R-:W-:Y:S01]  /*106d0*/  FADD.FTZ R3, R189, R11 ;  /* 0x0000000bbd037221 */ /* 0x000fe20000010000 */
[----:B------:R-:W-:Y:S01]  /*106e0*/  FADD.FTZ R2, R203, R2 ;  /* 0x00000002cb027221 */ /* 0x000fe20000010000 */
[----:B------:R-:W-:Y:S02]  /*106f0*/  FADD.FTZ R0, R204, R0 ;  /* 0x00000000cc007221 */ /* 0x000fe40000010000 */
[C---:B------:R-:W-:Y:S04]  /*10700*/  HMMA.16816.F32.BF16 R164, R196.reuse, R166, R32 ;  /* 0x000000a6c4a4723c */ /* 0x040fe80000041820 */
        /* <DEDUP_REMOVED lines=17> */
[----:B------:R-:W-:Y:S01]  /*10820*/  MOV R134, R74 ;  /* 0x0000004a00867202 */ /* 0x000fe20000000f00 */
        /* <DEDUP_REMOVED lines=17> */
[C---:B------:R-:W-:Y:S01]  /*10940*/  HMMA.16816.F32.BF16 R188, R192.reuse, R4, R56 ;  /* 0x00000004c0bc723c */ /* 0x040fe20000041838 */
[----:B------:R-:W1:Y:S03]  /*10950*/  LDC.64 R2, c[0x0][0x3c0] ;  /* 0x0000f000ff027b82 */ /* 0x000e660000000a00 */
        /* <DEDUP_REMOVED lines=20> */
[-C--:B------:R-:W-:Y:S01]  /*10aa0*/  HMMA.16816.F32.BF16 R192, R192, R6.reuse, R60 ;  /* 0x00000006c0c0723c */ /* 0x080fe2000004183c */
[----:B------:R2:W-:Y:S02]  /*10ab0*/  STL [R1+0xcc], R4 ;  /* 0x0000cc0401007387 */ /* 0x0005e40000100800 */
[----:B------:R-:W-:Y:S01]  /*10ac0*/  FADD.FTZ R0, R107, R0 ;  /* 0x000000006b007221 */ /* 0x000fe20000010000 */
[----:B------:R-:W-:Y:S02]  /*10ad0*/  MOV R133, R76 ;  /* 0x0000004c00857202 */ /* 0x000fe40000000f00 */
[----:B------:R-:W-:Y:S02]  /*10ae0*/  MOV R132, R75 ;  /* 0x0000004b00847202 */ /* 0x000fe40000000f00 */
[----:B------:R1:W-:Y:S01]  /*10af0*/  STL [R1+0xd8], R0 ;  /* 0x0000d80001007387 */ /* 0x0003e20000100800 */
[----:B------:R-:W-:Y:S04]  /*10b00*/  HMMA.16816.F32.BF16 R196, R196, R6, R64 ;  /* 0x00000006c4c4723c */ /* 0x000fe80000041840 */
[----:B------:R-:W-:Y:S01]  /*10b10*/  MOV R135, R73 ;  /* 0x0000004900877202 */ /* 0x000fe20000000f00 */
[----:B--2---:R-:W-:Y:S05]  /*10b20*/  FADD.FTZ R4, R105, R8 ;  /* 0x0000000869047221 */ /* 0x004fea0000010000 */
[----:B------:R2:W-:Y:S01]  /*10b30*/  STL [R1+0xd4], R4 ;  /* 0x0000d40401007387 */ /* 0x0005e20000100800 */
[C---:B-1----:R-:W-:Y:S02]  /*10b40*/  SHF.L.U64.HI R0, R2.reuse, 0x8, R3 ;  /* 0x0000000802007819 */ /* 0x042fe40000010203 */
[----:B----4-:R-:W-:Y:S01]  /*10b50*/  LEA R231, P0, -R2, R231, 0x8 ;  /* 0x000000e702e77211 */ /* 0x010fe200078041ff */
[----:B------:R-:W-:Y:S04]  /*10b60*/  FADD.FTZ R2, R106, R5 ;  /* 0x000000056a027221 */ /* 0x000fe80000010000 */
[----:B------:R2:W-:Y:S04]  /*10b70*/  STL [R1+0xc8], R231 ;  /* 0x0000c8e701007387 */ /* 0x0005e80000100800 */
[----:B------:R2:W-:Y:S01]  /*10b80*/  STL [R1+0xd0], R2 ;  /* 0x0000d00201007387 */ /* 0x0005e20000100800 */
[----:B---3--:R-:W-:Y:S05]  /*10b90*/  IADD3.X R232, PT, PT, R232, ~R0, RZ, P0, !PT ;  /* 0x80000000e8e87210 */ /* 0x008fea00007fe4ff */
[----:B------:R2:W-:Y:S01]  /*10ba0*/  STL [R1+0xc4], R232 ;  /* 0x0000c4e801007387 */ /* 0x0005e20000100800 */
[----:B------:R-:W-:Y:S05]  /*10bb0*/  BRA.U UP0, `(.L_x_99) ;  /* 0xffffff9900187547 */ /* 0x000fea000b83ffff */
.L_x_98:
        /* <DEDUP_REMOVED lines=15> */
[----:B------:R-:W-:Y:S01]  /*10cb0*/  MOV R40, 0x20 ;  /* 0x0000002000287802 */ /* 0x000fe20000000f00 */
        /* <DEDUP_REMOVED lines=49> */
[----:B--2---:R-:W-:-:S02]  /*10fd0*/  FSEL R0, R7, 1, P3 ;  /* 0x3f80000007007808 */ /* 0x004fc40001800000 */
[----:B------:R-:W-:-:S03]  /*10fe0*/  FSETP.NE.FTZ.AND P0, PT, R38, RZ, PT ;  /* 0x000000ff2600720b */ /* 0x000fc60003f15000 */
[C---:B------:R-:W-:Y:S01]  /*10ff0*/  FMUL.FTZ R140, R0.reuse, R140 ;  /* 0x0000008c008c7220 */ /* 0x040fe20000410000 */
[----:B------:R-:W-:Y:S01]  /*11000*/  FMUL.FTZ R7, R0, R141 ;  /* 0x0000008d00077220 */ /* 0x000fe20000410000 */
[----:B------:R-:W2:Y:S01]  /*11010*/  MUFU.RCP R4, R38 ;  /* 0x0000002600047308 */ /* 0x000ea20000001000 */
[----:B-1----:R-:W-:Y:S01]  /*11020*/  FSEL R2, R8, 1, P2 ;  /* 0x3f80000008027808 */ /* 0x002fe20001000000 */
[C---:B------:R-:W-:Y:S01]  /*11030*/  FMUL.FTZ R148, R0.reuse, R148 ;  /* 0x0000009400947220 */ /* 0x040fe20000410000 */
[C---:B------:R-:W-:Y:S01]  /*11040*/  FMUL.FTZ R149, R0.reuse, R149 ;  /* 0x0000009500957220 */ /* 0x040fe20000410000 */
[C---:B------:R-:W-:Y:S01]  /*11050*/  FMUL.FTZ R152, R0.reuse, R152 ;  /* 0x0000009800987220 */ /* 0x040fe20000410000 */
[C---:B------:R-:W-:Y:S01]  /*11060*/  FMUL.FTZ R18, R0.reuse, R153 ;  /* 0x0000009900127220 */ /* 0x040fe20000410000 */
[C---:B------:R-:W-:Y:S01]  /*11070*/  FMUL.FTZ R164, R0.reuse, R164 ;  /* 0x000000a400a47220 */ /* 0x040fe20000410000 */
[C---:B------:R-:W-:Y:S01]  /*11080*/  FMUL.FTZ R14, R0.reuse, R165 ;  /* 0x000000a5000e7220 */ /* 0x040fe20000410000 */
        /* <DEDUP_REMOVED lines=12> */
[----:B------:R-:W-:Y:S01]  /*11150*/  F2FP.BF16.F32.PACK_AB R7, R7, R140 ;  /* 0x0000008c0707723e */ /* 0x000fe200000010ff */
[----:B------:R-:W-:Y:S01]  /*11160*/  FMUL.FTZ R150, R2, R150 ;  /* 0x0000009602967220 */ /* 0x000fe20000410000 */
[----:B------:R-:W-:Y:S01]  /*11170*/  LEA R0, R6, UR6, 0x1 ;  /* 0x0000000606007c11 */ /* 0x000fe2000f8e08ff */
[----:B------:R-:W-:Y:S01]  /*11180*/  FMUL.FTZ R8, R2, R151 ;  /* 0x0000009702087220 */ /* 0x000fe20000410000 */
        /* <DEDUP_REMOVED lines=17> */
[----:B------:R1:W-:Y:S01]  /*112a0*/  STS [R0], R7 ;  /* 0x0000000700007388 */ /* 0x0003e20000000800 */
[----:B------:R-:W-:Y:S01]  /*112b0*/  F2FP.BF16.F32.PACK_AB R2, R149, R148 ;  /* 0x000000949502723e */ /* 0x000fe200000010ff */
[----:B------:R-:W-:Y:S01]  /*112c0*/  FMUL.FTZ R144, R5, R144 ;  /* 0x0000009005907220 */ /* 0x000fe20000410000 */
[----:B------:R-:W-:Y:S01]  /*112d0*/  IADD3 R6, PT, PT, R35, R0, RZ ;  /* 0x0000000023067210 */ /* 0x000fe20007ffe0ff */
[C---:B------:R-:W-:Y:S01]  /*112e0*/  FMUL.FTZ R20, R5.reuse, R145 ;  /* 0x0000009105147220 */ /* 0x040fe20000410000 */
        /* <DEDUP_REMOVED lines=21> */
[----:B-1----:R-:W-:Y:S01]  /*11440*/  SEL R7, R40, 0xffffffe0, !P5 ;  /* 0xffffffe028077807 */ /* 0x002fe20006800000 */
[----:B------:R1:W-:Y:S01]  /*11450*/  STS [R0+0x2000], R10 ;  /* 0x0020000a00007388 */ /* 0x0003e20000000800 */
[----:B------:R-:W-:Y:S01]  /*11460*/  F2FP.BF16.F32.PACK_AB R17, R17, R154 ;  /* 0x0000009a1111723e */ /* 0x000fe200000010ff */
[----:B------:R-:W-:Y:S01]  /*11470*/  FMUL.FTZ R170, R4, R170 ;  /* 0x000000aa04aa7220 */ /* 0x000fe20000410000 */
[----:B------:R-:W-:Y:S01]  /*11480*/  F2FP.BF16.F32.PACK_AB R14, R14, R164 ;  /* 0x000000a40e0e723e */ /* 0x000fe200000010ff */
[----:B------:R4:W-:Y:S01]  /*11490*/  STS [R0+0x2400], R9 ;  /* 0x0024000900007388 */ /* 0x0009e20000000800 */
[----:B------:R-:W-:Y:S01]  /*114a0*/  F2FP.BF16.F32.PACK_AB R13, R13, R166 ;  /* 0x000000a60d0d723e */ /* 0x000fe200000010ff */
[----:B------:R-:W-:Y:S01]  /*114b0*/  FMUL.FTZ R27, R4, R171 ;  /* 0x000000ab041b7220 */ /* 0x000fe20000410000 */
[----:B--2---:R-:W-:Y:S01]  /*114c0*/  IADD3 R3, PT, PT, R7, R0, RZ ;  /* 0x0000000007037210 */ /* 0x004fe20007ffe0ff */
        /* <DEDUP_REMOVED lines=8> */
[----:B------:R-:W-:Y:S01]  /*11550*/  STS [R3], R18 ;  /* 0x0000001203007388 */ /* 0x000fe20000000800 */
[----:B---3--:R-:W-:Y:S01]  /*11560*/  IADD3 R2, PT, PT, R0, 0x40, RZ ;  /* 0x0000004000027810 */ /* 0x008fe20007ffe0ff */
[----:B------:R-:W-:Y:S01]  /*11570*/  FMUL.FTZ R178, R4, R178 ;  /* 0x000000b204b27220 */ /* 0x000fe20000410000 */
[----:B------:R-:W-:Y:S01]  /*11580*/  @P4 IADD3 R2, PT, PT, R0, -0x40, RZ ;  /* 0xffffffc000024810 */ /* 0x000fe20007ffe0ff */
[----:B------:R-:W-:Y:S01]  /*11590*/  STS [R3+0x400], R17 ;  /* 0x0004001103007388 */ /* 0x000fe20000000800 */
[----:B------:R-:W-:Y:S01]  /*115a0*/  FMUL.FTZ R32, R4, R179 ;  /* 0x000000b304207220 */ /* 0x000fe20000410000 */
[----:B------:R-:W-:Y:S01]  /*115b0*/  F2FP.BF16.F32.PACK_AB R25, R25, R172 ;  /* 0x000000ac1919723e */ /* 0x000fe200000010ff */
[C---:B------:R-:W-:Y:S01]  /*115c0*/  FMUL.FTZ R188, R5.reuse, R188 ;  /* 0x000000bc05bc7220 */ /* 0x040fe20000410000 */
[----:B------:R-:W-:Y:S01]  /*115d0*/  F2FP.BF16.F32.PACK_AB R24, R24, R174 ;  /* 0x000000ae1818723e */ /* 0x000fe200000010ff */
[----:B------:R-:W-:Y:S01]  /*115e0*/  FMUL.FTZ R34, R5, R189 ;  /* 0x000000bd05227220 */ /* 0x000fe20000410000 */
[C---:B------:R-:W-:Y:S01]  /*115f0*/  FMUL.FTZ R190, R4.reuse, R190 ;  /* 0x000000be04be7220 */ /* 0x040fe20000410000 */
[----:B------:R-:W-:Y:S01]  /*11600*/  FMUL.FTZ R33, R4, R191 ;  /* 0x000000bf04217220 */ /* 0x000fe20000410000 */
[----:B------:R-:W-:Y:S01]  /*11610*/  F2FP.BF16.F32.PACK_AB R22, R22, R180 ;  /* 0x000000b41616723e */ /* 0x000fe200000010ff */
[----:B-1----:R-:W1:Y:S01]  /*11620*/  @P3 LDC R10, c[0x0][0x458] ;  /* 0x00011600ff0a3b82 */ /* 0x002e620000000800 */
        /* <DEDUP_REMOVED lines=8> */
[----:B--2---:R-:W-:Y:S01]  /*116b0*/  IADD3 R6, PT, PT, R35, R2, RZ ;  /* 0x0000000223067210 */ /* 0x004fe20007ffe0ff */
        /* <DEDUP_REMOVED lines=19> */
[----:B--2---:R-:W-:-:S03]  /*117f0*/  IADD3 R0, PT, PT, R7, R2, RZ ;  /* 0x0000000207007210 */ /* 0x004fc60007ffe0ff */
        /* <DEDUP_REMOVED lines=10> */
[----:B--2---:R-:W-:Y:S01]  /*118a0*/  LOP3.LUT R0, R2, 0x38, R101, 0x78, !PT ;  /* 0x0000003802007812 */ /* 0x004fe200078e7865 */
[----:B------:R-:W-:-:S03]  /*118b0*/  FMUL.FTZ R2, R5, R193 ;  /* 0x000000c105027220 */ /* 0x000fc60000410000 */
[----:B------:R-:W-:Y:S01]  /*118c0*/  LOP3.LUT R6, R0, 0x1e00, R41, 0xf8, !PT ;  /* 0x00001e0000067812 */ /* 0x000fe200078ef829 */
[----:B------:R-:W-:Y:S01]  /*118d0*/  FMUL.FTZ R0, R4, R195 ;  /* 0x000000c304007220 */ /* 0x000fe20000410000 */
[----:B------:R-:W-:-:S04]  /*118e0*/  F2FP.BF16.F32.PACK_AB R2, R2, R192 ;  /* 0x000000c00202723e */ /* 0x000fc800000010ff */
[----:B------:R-:W-:Y:S01]  /*118f0*/  F2FP.BF16.F32.PACK_AB R0, R0, R194 ;  /* 0x000000c20000723e */ /* 0x000fe200000010ff */
[----:B-1--4-:R-:W-:Y:S06]  /*11900*/  BRA.U UP1, `(.L_x_102) ;  /* 0x0000000101207547 */ /* 0x012fec000b800000 */
        /* <DEDUP_REMOVED lines=8> */
.L_x_102:
        /* <DEDUP_REMOVED lines=75> */
.L_x_104:
[----:B------:R-:W-:Y:S05]  /*11e40*/  BSYNC.RECONVERGENT B0 ;  /* 0x0000000000007941 */ /* 0x000fea0003800200 */
.L_x_103:
        /* <DEDUP_REMOVED lines=37> */
.L_x_106:
[----:B------:R-:W-:Y:S05]  /*120a0*/  BSYNC.RECONVERGENT B0 ;  /* 0x0000000000007941 */ /* 0x000fea0003800200 */
.L_x_105:
        /* <DEDUP_REMOVED lines=17> */
.L_x_108:
[----:B------:R-:W-:Y:S05]  /*121c0*/  BSYNC.RECONVERGENT B0 ;  /* 0x0000000000007941 */ /* 0x000fea0003800200 */
.L_x_107:
        /* <DEDUP_REMOVED lines=16> */
.L_x_110:
[----:B------:R-:W-:Y:S05]  /*122d0*/  BSYNC.RECONVERGENT B0 ;  /* 0x0000000000007941 */ /* 0x000fea0003800200 */
.L_x_109:
        /* <DEDUP_REMOVED lines=16> */
.L_x_112:
[----:B------:R-:W-:Y:S05]  /*123e0*/  BSYNC.RECONVERGENT B0 ;  /* 0x0000000000007941 */ /* 0x000fea0003800200 */
.L_x_111:
        /* <DEDUP_REMOVED lines=16> */
.L_x_114:
[----:B------:R-:W-:Y:S05]  /*124f0*/  BSYNC.RECONVERGENT B0 ;  /* 0x0000000000007941 */ /* 0x000fea0003800200 */
.L_x_113:
        /* <DEDUP_REMOVED lines=16> */
.L_x_116:
[----:B------:R-:W-:Y:S05]  /*12600*/  BSYNC.RECONVERGENT B0 ;  /* 0x0000000000007941 */ /* 0x000fea0003800200 */
.L_x_115:
        /* <DEDUP_REMOVED lines=16> */
.L_x_118:
[----:B------:R-:W-:Y:S05]  /*12710*/  BSYNC.RECONVERGENT B0 ;  /* 0x0000000000007941 */ /* 0x000fea0003800200 */
.L_x_117:
        /* <DEDUP_REMOVED lines=15> */
.L_x_119:
        /* <DEDUP_REMOVED lines=15> */
.L_x_2687:


//--------------------- .text._ZN5flash16flash_fwd_kernelI23Flash_fwd_kernel_traitsILi64ELi128ELi128ELi4ELb0ELb0EN7cutlass10bfloat16_tE19Flash_kernel_traitsILi64ELi128ELi128ELi4ES3_EELb0ELb0ELb0ELb0ELb1ELb1ELb0ELb0EEEvNS_16Flash_fwd_paramsE --------------------------
	.section	.text._ZN5flash16flash_fwd_kernelI23Flash_fwd_kernel_traitsILi64ELi128ELi128ELi4ELb0ELb0EN7cutlass10bfloat16_tE19Flash_kernel_traitsILi64ELi128ELi128ELi4ES3_EELb0ELb0ELb0ELb0ELb1ELb1ELb0ELb0EEEvNS_16Flash_fwd_paramsE,"ax",@progbits
	.align	128
        .global         _ZN5flash16flash_fwd_kernelI23Flash_fwd_kernel_traitsILi64ELi128ELi128ELi4ELb0ELb0EN7cutlass10bfloat16_tE19Flash_kernel_traitsILi64ELi128ELi128ELi4ES3_EELb0ELb0ELb0ELb0ELb1ELb1ELb0ELb0EEEvNS_16Flash_fwd_paramsE
        .type           _ZN5flash16flash_fwd_kernelI23Flash_fwd_kernel_traitsILi64ELi128ELi128ELi4ELb0ELb0EN7cutlass10bfloat16_tE19Flash_kernel_traitsILi64ELi128ELi128ELi4ES3_EELb0ELb0ELb0ELb0ELb1ELb1ELb0ELb0EEEvNS_16Flash_fwd_paramsE,@function
        .size           _ZN5flash16flash_fwd_kernelI23Flash_fwd_kernel_traitsILi64ELi128ELi128ELi4ELb0ELb0EN7cutlass10bfloat16_tE19Flash_kernel_traitsILi64ELi128ELi128ELi4ES3_EELb0ELb0ELb0ELb0ELb1ELb1ELb0ELb0EEEvNS_16Flash_fwd_paramsE,(.L_x_2688 - _ZN5flash16flash_fwd_kernelI23Flash_fwd_kernel_traitsILi64ELi128ELi128ELi4ELb0ELb0EN7cutlass10bfloat16_tE19Flash_kernel_traitsILi64ELi128ELi128ELi4ES3_EELb0ELb0ELb0ELb0ELb1ELb1ELb0ELb0EEEvNS_16Flash_fwd_paramsE)
        .other          _ZN5flash16flash_fwd_kernelI23Flash_fwd_kernel_traitsILi64ELi128ELi128ELi4ELb0ELb0EN7cutlass10bfloat16_tE19Flash_kernel_traitsILi64ELi128ELi128ELi4ES3_EELb0ELb0ELb0ELb0ELb1ELb1ELb0ELb0EEEvNS_16Flash_fwd_paramsE,@"STO_CUDA_ENTRY STV_DEFAULT"
_ZN5flash16flash_fwd_kernelI23Flash_fwd_kernel_traitsILi64ELi128ELi128ELi4ELb0ELb0EN7cutlass10bfloat16_tE19Flash_kernel_traitsILi64ELi128ELi128ELi4ES3_EELb0ELb0ELb0ELb0ELb1ELb1ELb0ELb0EEEvNS_16Flash_fwd_paramsE:
.text._ZN5flash16flash_fwd_kernelI23Flash_fwd_kernel_traitsILi64ELi128ELi128ELi4ELb0ELb0EN7cutlass10bfloat16_tE19Flash_kernel_traitsILi64ELi128ELi128ELi4ES3_EELb0ELb0ELb0ELb0ELb1ELb1ELb0ELb0EEEvNS_16Flash_fwd_paramsE:
[----:B------:R-:W1:Y:S08]  /*0000*/  LDC R1, c[0x0][0x37c] ;  /* 0x0000df00ff017b82 */ /* 0x000e700000000800 */
[----:B------:R-:W2:Y:S01]  /*0010*/  LDC.64 R4, c[0x0][0x470] ;  /* 0x00011c00ff047b82 */ /* 0x000ea20000000a00 */
[----:B------:R-:W3:Y:S01]  /*0020*/  S2R R53, SR_CTAID.Y ;  /* 0x0000000000357919 */ /* 0x000ee20000002600 */
[----:B------:R-:W4:Y:S01]  /*0030*/  LDCU.64 UR20, c[0x0][0x358] ;  /* 0x00006b00ff1477ac */ /* 0x000f220008000a00 */
[----:B------:R-:W-:-:S02]  /*0040*/  IMAD.MOV.U32 R207, RZ, RZ, RZ ;  /* 0x000000ffffcf7224 */ /* 0x000fc400078e00ff */
[----:B-1----:R-:W-:-:S03]  /*0050*/  VIADD R1, R1, 0xffffff50 ;  /* 0xffffff5001017836 */ /* 0x002fc60000000000 */
[----:B------:R-:W1:Y:S08]  /*0060*/  LDC.64 R2, c[0x0][0x478] ;  /* 0x00011e00ff027b82 */ /* 0x000e700000000a00 */
[----:B------:R-:W4:Y:S01]  /*0070*/  S2UR UR22, SR_CTAID.X ;  /* 0x00000000001679c3 */ /* 0x000f220000002500 */
[----:B--2---:R-:W-:-:S07]  /*0080*/  ISETP.NE.U32.AND P0, PT, R4, RZ, PT ;  /* 0x000000ff0400720c */ /* 0x004fce0003f05070 */
[----:B------:R-:W2:Y:S01]  /*0090*/  LDC R0, c[0x0][0x434] ;  /* 0x00010d00ff007b82 */ /* 0x000ea20000000800 */
[----:B------:R-:W-:Y:S02]  /*00a0*/  ISETP.NE.AND.EX P0, PT, R5, RZ, PT, P0 ;  /* 0x000000ff0500720c */ /* 0x000fe40003f05300 */
[----:B-1----:R-:W-:-:S04]  /*00b0*/  ISETP.NE.U32.AND P3, PT, R2, RZ, PT ;  /* 0x000000ff0200720c */ /* 0x002fc80003f65070 */
[----:B------:R-:W-:-:S07]  /*00c0*/  ISETP.NE.AND.EX P3, PT, R3, RZ, PT, P3 ;  /* 0x000000ff0300720c */ /* 0x000fce0003f65330 */
[----:B------:R-:W3:Y:S08]  /*00d0*/  @P0 LDC.64 R6, c[0x0][0x470] ;  /* 0x00011c00ff060b82 */ /* 0x000ef00000000a00 */
[----:B------:R-:W1:Y:S01]  /*00e0*/  @P3 LDC.64 R4, c[0x0][0x478] ;  /* 0x00011e00ff043b82 */ /* 0x000e620000000a00 */
[----:B---3--:R-:W-:-:S05]  /*00f0*/  @P0 IMAD.WIDE.U32 R2, R53, 0x4, R6 ;  /* 0x0000000435020825 */ /* 0x008fca00078e0006 */
[----:B----4-:R1:W5:Y:S02]  /*0100*/  @P0 LDG.E R207, desc[UR20][R2.64] ;  /* 0x0000001402cf0981 */ /* 0x010364000c1e1900 */
[----:B-1----:R-:W-:-:S05]  /*0110*/  @P3 IMAD.WIDE.U32 R2, R53, 0x4, R4 ;  /* 0x0000000435023825 */ /* 0x002fca00078e0004 */
[----:B------:R1:W5:Y:S01]  /*0120*/  @P3 LDG.E R12, desc[UR20][R2.64] ;  /* 0x00000014020c3981 */ /* 0x000362000c1e1900 */
[----:B------:R-:W-:-:S06]  /*0130*/  USHF.L.U32 UR4, UR22, 0x7, URZ ;  /* 0x0000000716047899 */ /* 0x000fcc00080006ff */
[----:B--2---:R-:W-:-:S13]  /*0140*/  ISETP.LE.AND P0, PT, R0, UR4, PT ;  /* 0x0000000400007c0c */ /* 0x004fda000bf03270 */
[----:B------:R-:W-:Y:S05]  /*0150*/  @P0 EXIT ;  /* 0x000000000000094d */ /* 0x000fea0003800000 */
[----:B------:R-:W2:Y:S01]  /*0160*/  LDC R14, c[0x0][0x3e8] ;  /* 0x0000fa00ff0e7b82 */ /* 0x000ea20000000800 */
[----:B------:R-:W3:Y:S01]  /*0170*/  S2R R20, SR_CTAID.Z ;  /* 0x0000000000147919 */ /* 0x000ee20000002700 */
[----:B------:R-:W4:Y:S01]  /*0180*/  LDCU.128 UR16, c[0x0][0x3a0] ;  /* 0x00007400ff1077ac */ /* 0x000f220008000c00 */
[--C-:B-----5:R-:W-:Y:S01]  /*0190*/  SHF.R.S32.HI R252, RZ, 0x1f, R207.reuse ;  /* 0x0000001ffffc7819 */ /* 0x120fe200000114cf */
[----:B------:R-:W-:Y:S01]  /*01a0*/  IMAD.MOV.U32 R43, RZ, RZ, RZ ;  /* 0x000000ffff2b7224 */ /* 0x000fe200078e00ff */
[----:B------:R-:W3:Y:S01]  /*01b0*/  S2R R213, SR_TID.X ;  /* 0x0000000000d57919 */ /* 0x000ee20000002100 */
[----:B------:R-:W3:Y:S01]  /*01c0*/  LDCU.128 UR4, c[0x0][0x3d0] ;  /* 0x00007a00ff0477ac */ /* 0x000ee20008000c00 */
[----:B------:R-:W-:Y:S01]  /*01d0*/  @P3 IMAD.IADD R212, R12, 0x1, -R207 ;  /* 0x000000010cd43824 */ /* 0x000fe200078e0acf */
[----:B------:R-:W1:Y:S01]  /*01e0*/  LDC.64 R6, c[0x0][0x3b8] ;  /* 0x0000ee00ff067b82 */ /* 0x000e620000000a00 */
[----:B------:R-:W-:Y:S01]  /*01f0*/  IMAD.MOV.U32 R244, RZ, RZ, 0x20 ;  /* 0x00000020fff47424 */ /* 0x000fe200078e00ff */
[----:B------:R-:W3:Y:S01]  /*0200*/  LDCU.128 UR8, c[0x0][0x380] ;  /* 0x00007000ff0877ac */ /* 0x000ee20008000c00 */
[----:B------:R-:W3:Y:S05]  /*0210*/  LDCU.128 UR12, c[0x0][0x390] ;  /* 0x00007200ff0c77ac */ /* 0x000eea0008000c00 */
[----:B------:R-:W3:Y:S01]  /*0220*/  @!P3 LDC.64 R8, c[0x0][0x488] ;  /* 0x00012200ff08bb82 */ /* 0x000ee20000000a00 */
[----:B------:R-:W-:Y:S01]  /*0230*/  UIMAD.WIDE.U32 UR22, UR22, 0x80, URZ ;  /* 0x00000080161678a5 */ /* 0x000fe2000f8e00ff */
[----:B----4-:R-:W-:Y:S01]  /*0240*/  IMAD R52, R53, UR19, RZ ;  /* 0x0000001335347c24 */ /* 0x010fe2000f8e02ff */
[----:B--2---:R-:W-:-:S05]  /*0250*/  IABS R0, R14 ;  /* 0x0000000e00007213 */ /* 0x004fca0000000000 */
[----:B------:R-:W2:Y:S01]  /*0260*/  @!P3 LDC.64 R10, c[0x0][0x438] ;  /* 0x00010e00ff0abb82 */ /* 0x000ea20000000a00 */
[----:B------:R-:W-:Y:S01]  /*0270*/  IMAD.MOV.U32 R13, RZ, RZ, R0 ;  /* 0x000000ffff0d7224 */ /* 0x000fe200078e0000 */
[----:B-1----:R-:W-:-:S03]  /*0280*/  SHF.L.U64.HI R250, R6, 0x7, R7 ;  /* 0x0000000706fa7819 */ /* 0x002fc60000010207 */
[----:B------:R-:W1:Y:S01]  /*0290*/  I2F.RP R2, R13 ;  /* 0x0000000d00027306 */ /* 0x000e620000209400 */
[----:B---3--:R-:W-:Y:S01]  /*02a0*/  IABS R4, R20 ;  /* 0x0000001400047213 */ /* 0x008fe20000000000 */
[C---:B------:R-:W-:Y:S01]  /*02b0*/  IMAD.SHL.U32 R247, R6.reuse, 0x80, RZ ;  /* 0x0000008006f77824 */ /* 0x040fe200078e00ff */
[----:B------:R-:W-:Y:S01]  /*02c0*/  SHF.L.U64.HI R93, R6, 0x4, R7 ;  /* 0x00000004065d7819 */ /* 0x000fe20000010207 */
[C---:B------:R-:W-:Y:S01]  /*02d0*/  IMAD.SHL.U32 R15, R213.reuse, 0x8, RZ ;  /* 0x00000008d50f7824 */ /* 0x040fe200078e00ff */
[----:B------:R-:W-:Y:S01]  /*02e0*/  SHF.R.U32.HI R238, RZ, 0x3, R213 ;  /* 0x00000003ffee7819 */ /* 0x000fe200000116d5 */
[----:B------:R-:W-:Y:S01]  /*02f0*/  IMAD.SHL.U32 R246, R213, 0x40, RZ ;  /* 0x00000040d5f67824 */ /* 0x000fe200078e00ff */
[----:B------:R-:W-:Y:S01]  /*0300*/  @!P3 ISETP.NE.U32.AND P2, PT, R8, RZ, PT ;  /* 0x000000ff0800b20c */ /* 0x000fe20003f45070 */
[C---:B------:R-:W-:Y:S01]  /*0310*/  IMAD.SHL.U32 R94, R6.reuse, 0x10, RZ ;  /* 0x00000010065e7824 */ /* 0x040fe200078e00ff */
[----:B------:R-:W-:Y:S01]  /*0320*/  LOP3.LUT R214, R15, 0x38, RZ, 0xc0, !PT ;  /* 0x000000380fd67812 */ /* 0x000fe200078ec0ff */
[----:B------:R-:W-:Y:S01]  /*0330*/  STL [R1+0x40], R15 ;  /* 0x0000400f01007387 */ /* 0x000fe20000100800 */
[----:B------:R-:W-:Y:S01]  /*0340*/  @!P3 ISETP.NE.AND.EX P2, PT, R9, RZ, PT, P2 ;  /* 0x000000ff0900b20c */ /* 0x000fe20003f45320 */
[C---:B------:R-:W-:Y:S01]  /*0350*/  IMAD.SHL.U32 R95, R6.reuse, 0x20, RZ ;  /* 0x00000020065f7824 */ /* 0x040fe200078e00ff */
[----:B------:R-:W-:Y:S01]  /*0360*/  LOP3.LUT R8, R213, 0x38, RZ, 0xc0, !PT ;  /* 0x00000038d5087812 */ /* 0x000fe200078ec0ff */
[----:B------:R-:W-:Y:S01]  /*0370*/  IMAD.MOV.U32 R42, RZ, RZ, R214 ;  /* 0x000000ffff2a7224 */ /* 0x000fe200078e00d6 */
[----:B-1----:R-:W1:Y:S01]  /*0380*/  MUFU.RCP R2, R2 ;  /* 0x0000000200027308 */ /* 0x002e620000001000 */
[----:B--2---:R-:W-:Y:S01]  /*0390*/  @!P3 SEL R9, R11, RZ, P2 ;  /* 0x000000ff0b09b207 */ /* 0x004fe20001000000 */
[----:B------:R-:W-:Y:S01]  /*03a0*/  IMAD.SHL.U32 R239, R6, 0x40, RZ ;  /* 0x0000004006ef7824 */ /* 0x000fe200078e00ff */
[----:B------:R-:W-:Y:S01]  /*03b0*/  LOP3.LUT R49, R214, 0x1c0, R246, 0xf8, !PT ;  /* 0x000001c0d6317812 */ /* 0x000fe200078ef8f6 */
[----:B------:R-:W2:Y:S01]  /*03c0*/  LDC.64 R18, c[0x0][0x3c8] ;  /* 0x0000f200ff127b82 */ /* 0x000ea20000000a00 */
[----:B------:R-:W-:Y:S01]  /*03d0*/  @!P3 IADD3 R212, PT, PT, R9, R10, -R207 ;  /* 0x0000000a09d4b210 */ /* 0x000fe20007ffe8cf */
[----:B------:R-:W-:Y:S01]  /*03e0*/  IMAD.SHL.U32 R10, R213, 0x20, RZ ;  /* 0x00000020d50a7824 */ /* 0x000fe200078e00ff */
[----:B------:R-:W-:Y:S01]  /*03f0*/  LOP3.LUT R11, R246, 0x400, RZ, 0xc0, !PT ;  /* 0x00000400f60b7812 */ /* 0x000fe200078ec0ff */
[----:B------:R-:W-:Y:S01]  /*0400*/  STL [R1+0x3c], R49 ;  /* 0x00003c3101007387 */ /* 0x000fe20000100800 */
[----:B------:R-:W-:-:S02]  /*0410*/  SHF.L.U64.HI R206, R6, 0x5, R7 ;  /* 0x0000000506ce7819 */ /* 0x000fc40000010207 */
[----:B------:R-:W-:Y:S01]  /*0420*/  SHF.L.U64.HI R245, R6, 0x6, R7 ;  /* 0x0000000606f57819 */ /* 0x000fe20000010207 */
[----:B------:R-:W3:Y:S01]  /*0430*/  LDC.64 R204, c[0x0][0x3c0] ;  /* 0x0000f000ffcc7b82 */ /* 0x000ee20000000a00 */
[----:B------:R-:W-:Y:S02]  /*0440*/  LOP3.LUT R21, R238, UR22, RZ, 0xfc, !PT ;  /* 0x00000016ee157c12 */ /* 0x000fe4000f8efcff */
[----:B------:R-:W-:Y:S01]  /*0450*/  SHF.R.U32.HI R215, RZ, 0x1, R213 ;  /* 0x00000001ffd77819 */ /* 0x000fe200000116d5 */
[----:B-1----:R-:W-:-:S04]  /*0460*/  VIADD R2, R2, 0xffffffe ;  /* 0x0ffffffe02027836 */ /* 0x002fc80000000000 */
[----:B------:R-:W1:Y:S02]  /*0470*/  F2I.FTZ.U32.TRUNC.NTZ R3, R2 ;  /* 0x0000000200037305 */ /* 0x000e64000021f000 */
[----:B-1----:R-:W-:Y:S02]  /*0480*/  IMAD.MOV R0, RZ, RZ, -R3 ;  /* 0x000000ffff007224 */ /* 0x002fe400078e0a03 */
[----:B------:R-:W-:Y:S02]  /*0490*/  IMAD.MOV.U32 R2, RZ, RZ, RZ ;  /* 0x000000ffff027224 */ /* 0x000fe400078e00ff */
[----:B------:R-:W-:-:S04]  /*04a0*/  IMAD R0, R0, R13, RZ ;  /* 0x0000000d00007224 */ /* 0x000fc800078e02ff */
[----:B------:R-:W-:-:S04]  /*04b0*/  IMAD.HI.U32 R0, R3, R0, R2 ;  /* 0x0000000003007227 */ /* 0x000fc800078e0002 */
[----:B------:R-:W-:Y:S02]  /*04c0*/  IMAD.MOV.U32 R3, RZ, RZ, R4 ;  /* 0x000000ffff037224 */ /* 0x000fe400078e0004 */
[----:B------:R-:W-:-:S04]  /*04d0*/  IMAD.WIDE.U32 R4, R207, R6, R42 ;  /* 0x00000006cf047225 */ /* 0x000fc800078e002a */
[----:B------:R-:W-:-:S04]  /*04e0*/  IMAD.HI.U32 R0, R0, R3, RZ ;  /* 0x0000000300007227 */ /* 0x000fc800078e00ff */
[----:B------:R-:W-:-:S04]  /*04f0*/  IMAD.MOV R2, RZ, RZ, -R0 ;  /* 0x000000ffff027224 */ /* 0x000fc800078e0a00 */
[----:B------:R-:W-:Y:S02]  /*0500*/  IMAD R2, R13, R2, R3 ;  /* 0x000000020d027224 */ /* 0x000fe400078e0203 */
[----:B------:R-:W-:-:S03]  /*0510*/  IMAD R3, R252, R6, RZ ;  /* 0x00000006fc037224 */ /* 0x000fc600078e02ff */
[----:B------:R-:W-:Y:S01]  /*0520*/  ISETP.GT.U32.AND P1, PT, R13, R2, PT ;  /* 0x000000020d00720c */ /* 0x000fe20003f24070 */
[----:B------:R-:W-:-:S04]  /*0530*/  IMAD R3, R207, R7, R3 ;  /* 0x00000007cf037224 */ /* 0x000fc800078e0203 */
[----:B------:R-:W-:-:S08]  /*0540*/  IMAD.IADD R3, R5, 0x1, R3 ;  /* 0x0000000105037824 */ /* 0x000fd000078e0203 */
[----:B------:R-:W-:Y:S02]  /*0550*/  @!P1 IMAD.IADD R2, R2, 0x1, -R13 ;  /* 0x0000000102029824 */ /* 0x000fe400078e0a0d */
[----:B------:R-:W-:Y:S01]  /*0560*/  @!P1 VIADD R0, R0, 0x1 ;  /* 0x0000000100009836 */ /* 0x000fe20000000000 */
[----:B------:R-:W-:Y:S02]  /*0570*/  ISETP.NE.AND P1, PT, R14, RZ, PT ;  /* 0x000000ff0e00720c */ /* 0x000fe40003f25270 */
[----:B------:R-:W-:Y:S02]  /*0580*/  ISETP.GE.U32.AND P4, PT, R2, R13, PT ;  /* 0x0000000d0200720c */ /* 0x000fe40003f86070 */
[----:B------:R-:W-:-:S04]  /*0590*/  LOP3.LUT R2, R20, R14, RZ, 0x3c, !PT ;  /* 0x0000000e14027212 */ /* 0x000fc800078e3cff */
[----:B------:R-:W-:Y:S01]  /*05a0*/  ISETP.GE.AND P0, PT, R2, RZ, PT ;  /* 0x000000ff0200720c */ /* 0x000fe20003f06270 */
[----:B------:R-:W-:-:S04]  /*05b0*/  IMAD.MOV.U32 R2, RZ, RZ, R4 ;  /* 0x000000ffff027224 */ /* 0x000fc800078e0004 */
[----:B------:R-:W-:Y:S01]  /*05c0*/  IMAD.WIDE.U32 R4, R53, UR16, R2 ;  /* 0x0000001035047c25 */ /* 0x000fe2000f8e0002 */
[----:B------:R-:W-:-:S03]  /*05d0*/  LOP3.LUT R3, R15, 0x1f8, RZ, 0xc0, !PT ;  /* 0x000001f80f037812 */ /* 0x000fc600078ec0ff */
[----:B------:R-:W-:Y:S02]  /*05e0*/  @P4 VIADD R0, R0, 0x1 ;  /* 0x0000000100004836 */ /* 0x000fe40000000000 */
[----:B------:R-:W-:Y:S02]  /*05f0*/  IMAD R5, R53, UR17, R5 ;  /* 0x0000001135057c24 */ /* 0x000fe4000f8e0205 */
[----:B------:R-:W-:Y:S01]  /*0600*/  IMAD.MOV.U32 R2, RZ, RZ, R0 ;  /* 0x000000ffff027224 */ /* 0x000fe200078e0000 */
[----:B------:R-:W-:Y:S01]  /*0610*/  LOP3.LUT R0, R15, 0x1e00, RZ, 0xc0, !PT ;  /* 0x00001e000f007812 */ /* 0x000fe200078ec0ff */
[----:B------:R-:W-:-:S03]  /*0620*/  IMAD.WIDE.U32 R4, R238, R6, R4 ;  /* 0x00000006ee047225 */ /* 0x000fc600078e0004 */
[----:B------:R-:W-:Y:S01]  /*0630*/  LOP3.LUT R46, R0, R3, R8, 0xf6, !PT ;  /* 0x00000003002e7212 */ /* 0x000fe200078ef608 */
[----:B------:R-:W-:Y:S01]  /*0640*/  VIADD R0, R212, 0x7f ;  /* 0x0000007fd4007836 */ /* 0x000fe20000000000 */
[----:B------:R-:W-:Y:S01]  /*0650*/  LOP3.LUT R3, R213, 0x8, RZ, 0xc0, !PT ;  /* 0x00000008d5037812 */ /* 0x000fe200078ec0ff */
[----:B------:R-:W-:Y:S01]  /*0660*/  @!P0 IMAD.MOV R2, RZ, RZ, -R2 ;  /* 0x000000ffff028224 */ /* 0x000fe200078e0a02 */
[----:B------:R-:W-:Y:S01]  /*0670*/  @!P1 LOP3.LUT R2, RZ, R14, RZ, 0x33, !PT ;  /* 0x0000000eff029212 */ /* 0x000fe200078e33ff */
[----:B------:R-:W-:Y:S01]  /*0680*/  IMAD R5, R238, R7, R5 ;  /* 0x00000007ee057224 */ /* 0x000fe200078e0205 */
[----:B------:R-:W-:Y:S01]  /*0690*/  SHF.R.S32.HI R9, RZ, 0x1f, R0 ;  /* 0x0000001fff097819 */ /* 0x000fe20000011400 */
[----:B------:R-:W1:Y:S01]  /*06a0*/  LDC.64 R6, c[0x0][0x3b0] ;  /* 0x0000ec00ff067b82 */ /* 0x000e620000000a00 */
[----:B------:R-:W-:Y:S01]  /*06b0*/  LOP3.LUT R3, R49, R3, RZ, 0x3c, !PT ;  /* 0x0000000331037212 */ /* 0x000fe200078e3cff */
[----:B------:R-:W-:Y:S01]  /*06c0*/  IMAD.WIDE.U32 R4, R2, UR4, R4 ;  /* 0x0000000402047c25 */ /* 0x000fe2000f8e0004 */
[----:B------:R-:W-:-:S02]  /*06d0*/  SHF.R.S32.HI R12, RZ, 0x1f, R2 ;  /* 0x0000001fff0c7819 */ /* 0x000fc40000011402 */
[----:B------:R-:W-:Y:S01]  /*06e0*/  LEA.HI R13, R9, R0, RZ, 0x7 ;  /* 0x00000000090d7211 */ /* 0x000fe200078f38ff */
[----:B------:R-:W-:Y:S01]  /*06f0*/  IMAD R0, R3, 0x2, R11 ;  /* 0x0000000203007824 */ /* 0x000fe200078e020b */
[----:B------:R-:W-:Y:S01]  /*0700*/  LOP3.LUT R8, R246, 0x200, RZ, 0xc0, !PT ;  /* 0x00000200f6087812 */ /* 0x000fe200078ec0ff */
[----:B------:R-:W-:Y:S01]  /*0710*/  IMAD R3, R12, UR4, RZ ;  /* 0x000000040c037c24 */ /* 0x000fe2000f8e02ff */
[----:B------:R-:W-:Y:S01]  /*0720*/  LEA.HI.SX32 R44, R13, 0xffffffff, 0x19 ;  /* 0xffffffff0d2c7811 */ /* 0x000fe200078fcaff */
[----:B------:R4:W-:Y:S01]  /*0730*/  STL [R1+0x38], R13 ;  /* 0x0000380d01007387 */ /* 0x0009e20000100800 */
[----:B------:R-:W-:Y:S01]  /*0740*/  LEA R249, P0, R4, UR10, 0x1 ;  /* 0x0000000a04f97c11 */ /* 0x000fe2000f8008ff */
[C---:B------:R-:W-:Y:S01]  /*0750*/  IMAD R3, R2.reuse, UR5, R3 ;  /* 0x0000000502037c24 */ /* 0x040fe2000f8e0203 */
[----:B------:R-:W-:Y:S01]  /*0760*/  SHF.R.S32.HI R47, RZ, 0x1f, R44 ;  /* 0x0000001fff2f7819 */ /* 0x000fe2000001142c */
[----:B------:R-:W-:Y:S01]  /*0770*/  IMAD.WIDE.U32 R50, R2, UR6, RZ ;  /* 0x0000000602327c25 */ /* 0x000fe2000f8e00ff */
[----:B------:R-:W-:Y:S01]  /*0780*/  LOP3.LUT R48, R8, 0x7c00, R10, 0xf8, !PT ;  /* 0x00007c0008307812 */ /* 0x000fe200078ef80a */
[----:B------:R-:W2:Y:S01]  /*0790*/  S2UR UR5, SR_CgaCtaId ;  /* 0x00000000000579c3 */ /* 0x000ea20000008800 */
[----:B------:R-:W-:Y:S01]  /*07a0*/  UMOV UR4, 0x400 ;  /* 0x0000040000047882 */ /* 0x000fe20000000000 */
[----:B------:R-:W-:Y:S01]  /*07b0*/  IMAD.IADD R3, R5, 0x1, R3 ;  /* 0x0000000105037824 */ /* 0x000fe200078e0203 */
[----:B------:R-:W-:Y:S01]  /*07c0*/  STL.64 [R1+0x48], R50 ;  /* 0x0000483201007387 */ /* 0x000fe20000100a00 */
[----:B------:R-:W-:-:S03]  /*07d0*/  IMAD.WIDE.U32 R8, R247, R44, RZ ;  /* 0x0000002cf7087225 */ /* 0x000fc600078e00ff */
[----:B------:R-:W-:Y:S01]  /*07e0*/  LEA.HI.X R248, R4, UR11, R3, 0x1, P0 ;  /* 0x0000000b04f87c11 */ /* 0x000fe200080f0c03 */
[----:B------:R-:W-:Y:S01]  /*07f0*/  IMAD R3, R12, UR6, RZ ;  /* 0x000000060c037c24 */ /* 0x000fe2000f8e02ff */
[-C--:B------:R-:W-:Y:S01]  /*0800*/  LEA R38, P1, R8, R249.reuse, 0x1 ;  /* 0x000000f908267211 */ /* 0x080fe200078208ff */
[C---:B------:R-:W-:Y:S01]  /*0810*/  IMAD.WIDE.U32 R10, R53.reuse, UR14, R42 ;  /* 0x0000000e350a7c25 */ /* 0x040fe2000f8e002a */
[----:B------:R-:W-:Y:S03]  /*0820*/  STL [R1+0x50], R52 ;  /* 0x0000503401007387 */ /* 0x000fe60000100800 */
[----:B------:R-:W-:Y:S01]  /*0830*/  IMAD R45, R2, UR7, R3 ;  /* 0x00000007022d7c24 */ /* 0x000fe2000f8e0203 */
[----:B------:R-:W-:Y:S01]  /*0840*/  IADD3 R2, P0, PT, R94, R8, RZ ;  /* 0x000000085e027210 */ /* 0x000fe20007f1e0ff */
[----:B------:R-:W-:Y:S02]  /*0850*/  IMAD R11, R53, UR15, R11 ;  /* 0x0000000f350b7c24 */ /* 0x000fe4000f8e020b */
[----:B-1----:R-:W-:Y:S01]  /*0860*/  IMAD R17, R6, UR23, RZ ;  /* 0x0000001706117c24 */ /* 0x002fe2000f8e02ff */
[----:B------:R-:W-:Y:S01]  /*0870*/  IADD3 R4, P3, PT, R95, R2, RZ ;  /* 0x000000025f047210 */ /* 0x000fe20007f7e0ff */
[----:B----4-:R-:W-:Y:S01]  /*0880*/  IMAD R13, R250, R44, RZ ;  /* 0x0000002cfa0d7224 */ /* 0x010fe200078e02ff */
[----:B------:R-:W-:Y:S01]  /*0890*/  LEA R34, P5, R2, R249, 0x1 ;  /* 0x000000f902227211 */ /* 0x000fe200078a08ff */
[----:B------:R-:W-:-:S02]  /*08a0*/  IMAD R17, R21, R7, R17 ;  /* 0x0000000715117224 */ /* 0x000fc400078e0211 */
[----:B------:R-:W-:Y:S01]  /*08b0*/  IMAD R5, R47, R247, R13 ;  /* 0x000000f72f057224 */ /* 0x000fe200078e020d */
[----:B--2---:R-:W-:Y:S01]  /*08c0*/  ULEA UR5, UR5, UR4, 0x18 ;  /* 0x0000000405057291 */ /* 0x004fe2000f8ec0ff */
[----:B------:R-:W-:Y:S02]  /*08d0*/  IMAD.IADD R251, R51, 0x1, R45 ;  /* 0x0000000133fb7824 */ /* 0x000fe400078e022d */
[----:B------:R-:W-:Y:S01]  /*08e0*/  IMAD.IADD R9, R9, 0x1, R5 ;  /* 0x0000000109097824 */ /* 0x000fe200078e0205 */
[----:B------:R-:W-:Y:S02]  /*08f0*/  IADD3 R5, P4, PT, R2, R94, RZ ;  /* 0x0000005e02057210 */ /* 0x000fe40007f9e0ff */
[----:B------:R-:W-:Y:S02]  /*0900*/  VIADD R236, R0, UR5 ;  /* 0x0000000500ec7c36 */ /* 0x000fe40008000000 */
[----:B------:R-:W-:Y:S01]  /*0910*/  LEA.HI.X R39, R8, R248, R9, 0x1, P1 ;  /* 0x000000f808277211 */ /* 0x000fe200008f0c09 */
[----:B------:R-:W-:Y:S01]  /*0920*/  IMAD.X R3, R9, 0x1, R93, P0 ;  /* 0x0000000109037824 */ /* 0x000fe200000e065d */
[----:B------:R-:W-:-:S02]  /*0930*/  IADD3 R12, P1, PT, R239, R2, RZ ;  /* 0x00000002ef0c7210 */ /* 0x000fc40007f3e0ff */
[-C--:B------:R-:W-:Y:S01]  /*0940*/  IADD3 R9, P2, PT, R4, R94.reuse, RZ ;  /* 0x0000005e04097210 */ /* 0x080fe20007f5e0ff */
[--C-:B------:R-:W-:Y:S01]  /*0950*/  IMAD.X R8, R206, 0x1, R3.reuse, P3 ;  /* 0x00000001ce087824 */ /* 0x100fe200018e0603 */
[----:B------:R-:W-:Y:S01]  /*0960*/  IADD3 R13, P0, PT, R12, R94, RZ ;  /* 0x0000005e0c0d7210 */ /* 0x000fe20007f1e0ff */
[--C-:B------:R-:W-:Y:S01]  /*0970*/  IMAD.X R14, R245, 0x1, R3.reuse, P1 ;  /* 0x00000001f50e7824 */ /* 0x100fe200008e0603 */
[----:B------:R-:W-:Y:S01]  /*0980*/  LEA.HI.X R35, R2, R248, R3, 0x1, P5 ;  /* 0x000000f802237211 */ /* 0x000fe200028f0c03 */
[--C-:B------:R-:W-:Y:S01]  /*0990*/  IMAD.X R3, R3, 0x1, R93.reuse, P4 ;  /* 0x0000000103037824 */ /* 0x100fe200020e065d */
[-C--:B------:R-:W-:Y:S01]  /*09a0*/  LEA R30, P3, R5, R249.reuse, 0x1 ;  /* 0x000000f9051e7211 */ /* 0x080fe200078608ff */
[--C-:B------:R-:W-:Y:S01]  /*09b0*/  IMAD.X R2, R8, 0x1, R93.reuse, P2 ;  /* 0x0000000108027824 */ /* 0x100fe200010e065d */
[-C--:B------:R-:W-:Y:S01]  /*09c0*/  LEA R32, P1, R9, R249.reuse, 0x1 ;  /* 0x000000f909207211 */ /* 0x080fe200078208ff */
[----:B------:R-:W-:Y:S01]  /*09d0*/  IMAD.X R15, R14, 0x1, R93, P0 ;  /* 0x000000010e0f7824 */ /* 0x000fe200000e065d */
[----:B------:R-:W-:-:S02]  /*09e0*/  LEA R40, P0, R13, R249, 0x1 ;  /* 0x000000f90d287211 */ /* 0x000fc400078008ff */
[-C--:B------:R-:W-:Y:S02]  /*09f0*/  LEA.HI.X R31, R5, R248.reuse, R3, 0x1, P3 ;  /* 0x000000f8051f7211 */ /* 0x080fe400018f0c03 */
[----:B------:R-:W-:Y:S01]  /*0a00*/  LEA.HI.X R33, R9, R248, R2, 0x1, P1 ;  /* 0x000000f809217211 */ /* 0x000fe200008f0c02 */
[----:B------:R-:W-:Y:S01]  /*0a10*/  IMAD.WIDE.U32 R2, R20, R18, R10 ;  /* 0x0000001214027225 */ /* 0x000fe200078e000a */
[----:B------:R-:W-:Y:S02]  /*0a20*/  LEA R28, P2, R4, R249, 0x1 ;  /* 0x000000f9041c7211 */ /* 0x000fe400078408ff */
[----:B------:R-:W-:Y:S01]  /*0a30*/  LEA.HI.X R41, R13, R248, R15, 0x1, P0 ;  /* 0x000000f80d297211 */ /* 0x000fe200000f0c0f */
[----:B------:R-:W-:Y:S01]  /*0a40*/  IMAD R3, R20, R19, R3 ;  /* 0x0000001314037224 */ /* 0x000fe200078e0203 */
[C-C-:B------:R-:W-:Y:S02]  /*0a50*/  SHF.L.U64.HI R5, R6.reuse, 0x4, R7.reuse ;  /* 0x0000000406057819 */ /* 0x140fe40000010207 */
[----:B------:R-:W-:-:S02]  /*0a60*/  SHF.L.U64.HI R11, R6, 0x6, R7 ;  /* 0x00000006060b7819 */ /* 0x000fc40000010207 */
[----:B------:R-:W-:Y:S02]  /*0a70*/  SHF.L.U64.HI R9, R6, 0x5, R7 ;  /* 0x0000000506097819 */ /* 0x000fe40000010207 */
[----:B------:R-:W-:Y:S02]  /*0a80*/  IADD3 R7, P0, PT, R12, R95, RZ ;  /* 0x0000005f0c077210 */ /* 0x000fe40007f1e0ff */
[----:B------:R-:W-:Y:S02]  /*0a90*/  SHF.L.U32 R10, R6, 0x6, RZ ;  /* 0x00000006060a7819 */ /* 0x000fe400000006ff */
[-C--:B------:R-:W-:Y:S01]  /*0aa0*/  LEA.HI.X R29, R4, R248.reuse, R8, 0x1, P2 ;  /* 0x000000f8041d7211 */ /* 0x080fe200010f0c08 */
[----:B------:R-:W-:Y:S01]  /*0ab0*/  IMAD.SHL.U32 R4, R6, 0x10, RZ ;  /* 0x0000001006047824 */ /* 0x000fe200078e00ff */
[-C--:B------:R-:W-:Y:S01]  /*0ac0*/  LEA R26, P1, R12, R249.reuse, 0x1 ;  /* 0x000000f90c1a7211 */ /* 0x080fe200078208ff */
[----:B------:R-:W-:Y:S02]  /*0ad0*/  IMAD.SHL.U32 R8, R6, 0x20, RZ ;  /* 0x0000002006087824 */ /* 0x000fe400078e00ff */
[----:B------:R-:W-:Y:S01]  /*0ae0*/  IMAD.X R16, R14, 0x1, R206, P0 ;  /* 0x000000010e107824 */ /* 0x000fe200000e06ce */
[----:B------:R-:W-:Y:S01]  /*0af0*/  LEA.HI.X R27, R12, R248, R14, 0x1, P1 ;  /* 0x000000f80c1b7211 */ /* 0x000fe200008f0c0e */
[----:B------:R-:W-:Y:S01]  /*0b00*/  IMAD.WIDE.U32 R10, R21, R6, R10 ;  /* 0x00000006150a7225 */ /* 0x000fe200078e000a */
[----:B------:R-:W-:-:S03]  /*0b10*/  LEA R36, P0, R7, R249, 0x1 ;  /* 0x000000f907247211 */ /* 0x000fc600078008ff */
[----:B------:R-:W-:Y:S01]  /*0b20*/  IMAD.WIDE.U32 R14, R21, R6, R4 ;  /* 0x00000006150e7225 */ /* 0x000fe200078e0004 */
[----:B------:R-:W-:Y:S02]  /*0b30*/  LEA.HI.X R37, R7, R248, R16, 0x1, P0 ;  /* 0x000000f807257211 */ /* 0x000fe400000f0c10 */
[----:B------:R-:W-:Y:S01]  /*0b40*/  IADD3 R16, P1, PT, R8, R10, RZ ;  /* 0x0000000a08107210 */ /* 0x000fe20007f3e0ff */
[----:B------:R-:W-:Y:S01]  /*0b50*/  IMAD.WIDE.U32 R12, R21, R6, R8 ;  /* 0x00000006150c7225 */ /* 0x000fe200078e0008 */
[----:B------:R-:W-:-:S03]  /*0b60*/  IADD3 R19, P2, PT, R2, R14, RZ ;  /* 0x0000000e02137210 */ /* 0x000fc60007f5e0ff */
[C---:B------:R-:W-:Y:S01]  /*0b70*/  IMAD.IADD R7, R17.reuse, 0x1, R11 ;  /* 0x0000000111077824 */ /* 0x040fe200078e020b */
[CC--:B------:R-:W-:Y:S01]  /*0b80*/  IADD3 R11, P0, PT, R2.reuse, R12.reuse, RZ ;  /* 0x0000000c020b7210 */ /* 0x0c0fe20007f1e0ff */
[----:B------:R-:W-:Y:S01]  /*0b90*/  IMAD.IADD R13, R17, 0x1, R13 ;  /* 0x00000001110d7824 */ /* 0x000fe200078e020d */
[C-C-:B------:R-:W-:Y:S01]  /*0ba0*/  IADD3 R22, P6, P5, R2.reuse, R12, R4.reuse ;  /* 0x0000000c02167210 */ /* 0x140fe20007dde004 */
[----:B------:R-:W-:Y:S01]  /*0bb0*/  IMAD.X R8, R7, 0x1, R9, P1 ;  /* 0x0000000107087824 */ /* 0x000fe200008e0609 */
[----:B------:R-:W-:Y:S02]  /*0bc0*/  IADD3.X R15, PT, PT, R3, R17, R15, P2, !PT ;  /* 0x00000011030f7210 */ /* 0x000fe400017fe40f */
[CC--:B------:R-:W-:Y:S02]  /*0bd0*/  IADD3 R9, P4, PT, R2.reuse, R10.reuse, RZ ;  /* 0x0000000a02097210 */ /* 0x0c0fe40007f9e0ff */
[C-C-:B------:R-:W-:Y:S01]  /*0be0*/  IADD3 R23, P3, P2, R2.reuse, R10, R4.reuse ;  /* 0x0000000a02177210 */ /* 0x140fe20007a7e004 */
[--C-:B------:R-:W-:Y:S01]  /*0bf0*/  IMAD.X R10, R13, 0x1, R3.reuse, P0 ;  /* 0x000000010d0a7824 */ /* 0x100fe200000e0603 */
[----:B------:R-:W-:Y:S01]  /*0c00*/  IADD3 R24, P1, P0, R2, R16, R4 ;  /* 0x0000001002187210 */ /* 0x000fe2000783e004 */
[----:B------:R-:W-:Y:S01]  /*0c10*/  IMAD.X R4, R7, 0x1, R3, P4 ;  /* 0x0000000107047824 */ /* 0x000fe200020e0603 */
[----:B------:R-:W-:-:S02]  /*0c20*/  IADD3.X R13, PT, PT, R3, R13, R5, P6, P5 ;  /* 0x0000000d030d7210 */ /* 0x000fc400037ea405 */
[----:B------:R-:W-:Y:S02]  /*0c30*/  IADD3 R20, P5, PT, R16, R2, RZ ;  /* 0x0000000210147210 */ /* 0x000fe40007fbe0ff */
[C-C-:B------:R-:W-:Y:S02]  /*0c40*/  IADD3.X R25, PT, PT, R3.reuse, R8, R5.reuse, P1, P0 ;  /* 0x0000000803197210 */ /* 0x140fe40000fe0405 */
[----:B------:R-:W-:Y:S01]  /*0c50*/  IADD3.X R7, PT, PT, R3, R7, R5, P3, P2 ;  /* 0x0000000703077210 */ /* 0x000fe20001fe4405 */
[--C-:B------:R-:W-:Y:S01]  /*0c60*/  IMAD.X R5, R8, 0x1, R3.reuse, P5 ;  /* 0x0000000108057824 */ /* 0x100fe200028e0603 */
[----:B------:R-:W-:Y:S01]  /*0c70*/  LEA R18, P1, R19, UR8, 0x1 ;  /* 0x0000000813127c11 */ /* 0x000fe2000f8208ff */
[----:B------:R-:W-:Y:S01]  /*0c80*/  IMAD.WIDE.U32 R2, R21, R6, R2 ;  /* 0x0000000615027225 */ /* 0x000fe200078e0002 */
[----:B------:R-:W-:Y:S02]  /*0c90*/  LEA R14, P0, R11, UR8, 0x1 ;  /* 0x000000080b0e7c11 */ /* 0x000fe4000f8008ff */
[----:B------:R-:W-:Y:S01]  /*0ca0*/  LEA.HI.X R19, R19, UR9, R15, 0x1, P1 ;  /* 0x0000000913137c11 */ /* 0x000fe200088f0c0f */
[----:B------:R-:W-:Y:S01]  /*0cb0*/  IMAD.IADD R3, R3, 0x1, R17 ;  /* 0x0000000103037824 */ /* 0x000fe200078e0211 */
[----:B------:R-:W-:Y:S01]  /*0cc0*/  LEA.HI.X R15, R11, UR9, R10, 0x1, P0 ;  /* 0x000000090b0f7c11 */ /* 0x000fe200080f0c0a */
[----:B---3--:R-:W-:Y:S01]  /*0cd0*/  IMAD.SHL.U32 R17, R204, 0x20, RZ ;  /* 0x00000020cc117824 */ /* 0x008fe200078e00ff */
[----:B------:R-:W-:-:S02]  /*0ce0*/  LEA R10, P1, R22, UR8, 0x1 ;  /* 0x00000008160a7c11 */ /* 0x000fc4000f8208ff */
[----:B------:R-:W-:Y:S02]  /*0cf0*/  LEA R12, P2, R2, UR8, 0x1 ;  /* 0x00000008020c7c11 */ /* 0x000fe4000f8408ff */
[----:B------:R-:W-:Y:S01]  /*0d00*/  LEA.HI.X R11, R22, UR9, R13, 0x1, P1 ;  /* 0x00000009160b7c11 */ /* 0x000fe200088f0c0d */
[----:B------:R-:W-:Y:S01]  /*0d10*/  IMAD.SHL.U32 R22, R204, 0x10, RZ ;  /* 0x00000010cc167824 */ /* 0x000fe200078e00ff */
[----:B------:R-:W-:Y:S02]  /*0d20*/  LEA.HI.X R13, R2, UR9, R3, 0x1, P2 ;  /* 0x00000009020d7c11 */ /* 0x000fe400090f0c03 */
[----:B------:R-:W-:Y:S02]  /*0d30*/  LEA R16, R46, UR5, 0x1 ;  /* 0x000000052e107c11 */ /* 0x000fe4000f8e08ff */
[----:B------:R-:W-:Y:S02]  /*0d40*/  LEA R8, P0, R9, UR8, 0x1 ;  /* 0x0000000809087c11 */ /* 0x000fe4000f8008ff */
[----:B------:R-:W-:Y:S01]  /*0d50*/  LEA R2, P2, R23, UR8, 0x1 ;  /* 0x0000000817027c11 */ /* 0x000fe2000f8408ff */
[----:B------:R-:W-:Y:S01]  /*0d60*/  @!PT LDS RZ, [RZ] ;  /* 0x00000000fffff984 */ /* 0x000fe20000000800 */
[----:B------:R-:W-:Y:S01]  /*0d70*/  @!PT LDS RZ, [RZ] ;  /* 0x00000000fffff984 */ /* 0x000fe20000000800 */
[----:B------:R-:W-:Y:S01]  /*0d80*/  @!PT LDS RZ, [RZ] ;  /* 0x00000000fffff984 */ /* 0x000fe20000000800 */
[----:B------:R-:W-:Y:S01]  /*0d90*/  LDGSTS.E.BYPASS.LTC128B.128 [R16], desc[UR20][R12.64] ;  /* 0x000000000c107fae */ /* 0x000fe2000b981a14 */
[----:B------:R-:W-:-:S02]  /*0da0*/  LEA.HI.X R9, R9, UR9, R4, 0x1, P0 ;  /* 0x0000000909097c11 */ /* 0x000fc400080f0c04 */
[----:B------:R-:W-:Y:S01]  /*0db0*/  LEA.HI.X R3, R23, UR9, R7, 0x1, P2 ;  /* 0x0000000917037c11 */ /* 0x000fe200090f0c07 */
[----:B------:R-:W-:Y:S01]  /*0dc0*/  LDGSTS.E.BYPASS.LTC128B.128 [R16+0x800], desc[UR20][R18.64] ;  /* 0x0080000012107fae */ /* 0x000fe2000b981a14 */
[----:B------:R-:W-:Y:S02]  /*0dd0*/  LEA R6, P1, R20, UR8, 0x1 ;  /* 0x0000000814067c11 */ /* 0x000fe4000f8208ff */
[----:B------:R-:W-:Y:S01]  /*0de0*/  LEA R4, P0, R24, UR8, 0x1 ;  /* 0x0000000818047c11 */ /* 0x000fe2000f8008ff */
[----:B------:R-:W-:Y:S01]  /*0df0*/  LDGSTS.E.BYPASS.LTC128B.128 [R16+0x1000], desc[UR20][R14.64] ;  /* 0x010000000e107fae */ /* 0x000fe2000b981a14 */
[----:B------:R-:W-:Y:S02]  /*0e00*/  LEA.HI.X R7, R20, UR9, R5, 0x1, P1 ;  /* 0x0000000914077c11 */ /* 0x000fe400088f0c05 */
[----:B------:R-:W-:Y:S01]  /*0e10*/  LEA.HI.X R5, R24, UR9, R25, 0x1, P0 ;  /* 0x0000000918057c11 */ /* 0x000fe200080f0c19 */
[----:B------:R1:W-:Y:S01]  /*0e20*/  LDGSTS.E.BYPASS.LTC128B.128 [R16+0x1800], desc[UR20][R10.64] ;  /* 0x018000000a107fae */ /* 0x0003e2000b981a14 */
[----:B------:R-:W-:-:S02]  /*0e30*/  SHF.L.U64.HI R24, R204, 0x4, R205 ;  /* 0x00000004cc187819 */ /* 0x000fc400000102cd */
[----:B------:R-:W-:Y:S01]  /*0e40*/  SHF.L.U64.HI R23, R204, 0x5, R205 ;  /* 0x00000005cc177819 */ /* 0x000fe200000102cd */
[----:B------:R2:W-:Y:S01]  /*0e50*/  LDGSTS.E.BYPASS.LTC128B.128 [R16+0x2000], desc[UR20][R8.64] ;  /* 0x0200000008107fae */ /* 0x0005e2000b981a14 */
[C---:B------:R-:W-:Y:S02]  /*0e60*/  LOP3.LUT P6, RZ, R213.reuse, 0x2, RZ, 0xc0, !PT ;  /* 0x00000002d5ff7812 */ /* 0x040fe400078cc0ff */
[----:B------:R-:W-:Y:S01]  /*0e70*/  LOP3.LUT P5, RZ, R213, 0x4, RZ, 0xc0, !PT ;  /* 0x00000004d5ff7812 */ /* 0x000fe200078ac0ff */
[----:B------:R3:W-:Y:S01]  /*0e80*/  LDGSTS.E.BYPASS.LTC128B.128 [R16+0x2800], desc[UR20][R2.64] ;  /* 0x0280000002107fae */ /* 0x0007e2000b981a14 */
[----:B------:R-:W-:-:S03]  /*0e90*/  SEL R92, R244, 0xffffffe0, !P6 ;  /* 0xffffffe0f45c7807 */ /* 0x000fc60007000000 */
[----:B------:R4:W-:Y:S04]  /*0ea0*/  LDGSTS.E.BYPASS.LTC128B.128 [R16+0x3000], desc[UR20][R6.64] ;  /* 0x0300000006107fae */ /* 0x0009e8000b981a14 */
[----:B------:R4:W-:Y:S04]  /*0eb0*/  LDGSTS.E.BYPASS.LTC128B.128 [R16+0x3800], desc[UR20][R4.64] ;  /* 0x0380000004107fae */ /* 0x0009e8000b981a14 */
[----:B------:R-:W-:Y:S04]  /*0ec0*/  LDGSTS.E.BYPASS.LTC128B.128 [R16+0x4000], desc[UR20][R38.64] ;  /* 0x0400000026107fae */ /* 0x000fe8000b981a14 */
[----:B------:R-:W-:Y:S01]  /*0ed0*/  LDGSTS.E.BYPASS.LTC128B.128 [R16+0x4800], desc[UR20][R34.64] ;  /* 0x0480000022107fae */ /* 0x000fe2000b981a14 */
[----:B-1----:R-:W-:-:S03]  /*0ee0*/  IMAD R10, R252, R204, RZ ;  /* 0x000000ccfc0a7224 */ /* 0x002fc600078e02ff */
[----:B------:R-:W-:Y:S01]  /*0ef0*/  LDGSTS.E.BYPASS.LTC128B.128 [R16+0x5000], desc[UR20][R30.64] ;  /* 0x050000001e107fae */ /* 0x000fe2000b981a14 */
[----:B--2---:R-:W-:-:S03]  /*0f00*/  IMAD R8, R207, R205, R10 ;  /* 0x000000cdcf087224 */ /* 0x004fc600078e020a */
[----:B------:R-:W-:Y:S01]  /*0f10*/  LDGSTS.E.BYPASS.LTC128B.128 [R16+0x5800], desc[UR20][R28.64] ;  /* 0x058000001c107fae */ /* 0x000fe2000b981a14 */
[----:B---3--:R-:W-:-:S03]  /*0f20*/  IMAD.WIDE.U32 R2, R207, R204, R42 ;  /* 0x000000cccf027225 */ /* 0x008fc600078e002a */
[----:B------:R-:W-:Y:S01]  /*0f30*/  LDGSTS.E.BYPASS.LTC128B.128 [R16+0x6000], desc[UR20][R32.64] ;  /* 0x0600000020107fae */ /* 0x000fe2000b981a14 */
[----:B------:R-:W-:-:S03]  /*0f40*/  IMAD.IADD R3, R3, 0x1, R8 ;  /* 0x0000000103037824 */ /* 0x000fc600078e0208 */
[----:B------:R-:W-:Y:S01]  /*0f50*/  LDGSTS.E.BYPASS.LTC128B.128 [R16+0x6800], desc[UR20][R26.64] ;  /* 0x068000001a107fae */ /* 0x000fe2000b981a14 */
[----:B----4-:R-:W-:-:S03]  /*0f60*/  IMAD.WIDE.U32 R6, R44, R204, RZ ;  /* 0x000000cc2c067225 */ /* 0x010fc600078e00ff */
[----:B------:R-:W-:Y:S01]  /*0f70*/  LDGSTS.E.BYPASS.LTC128B.128 [R16+0x7000], desc[UR20][R40.64] ;  /* 0x0700000028107fae */ /* 0x000fe2000b981a14 */
[----:B------:R-:W-:-:S03]  /*0f80*/  IMAD.WIDE.U32 R2, R53, UR18, R2 ;  /* 0x0000001235027c25 */ /* 0x000fc6000f8e0002 */
[----:B------:R-:W-:Y:S01]  /*0f90*/  LDGSTS.E.BYPASS.LTC128B.128 [R16+0x7800], desc[UR20][R36.64] ;  /* 0x0780000024107fae */ /* 0x000fe2000b981a14 */
[----:B------:R-:W-:Y:S02]  /*0fa0*/  IMAD.IADD R3, R3, 0x1, R52 ;  /* 0x0000000103037824 */ /* 0x000fe400078e0234 */
[-C--:B------:R-:W-:Y:S01]  /*0fb0*/  IMAD R5, R47, R204.reuse, RZ ;  /* 0x000000cc2f057224 */ /* 0x080fe200078e02ff */
[----:B------:R-:W0:Y:S01]  /*0fc0*/  LDGDEPBAR ;  /* 0x00000000000079af */ /* 0x000e220000000000 */
[----:B------:R-:W-:-:S04]  /*0fd0*/  IMAD.WIDE.U32 R2, R238, R204, R2 ;  /* 0x000000ccee027225 */ /* 0x000fc800078e0002 */
[-C--:B------:R-:W-:Y:S01]  /*0fe0*/  IMAD R8, R238, R205.reuse, R3 ;  /* 0x000000cdee087224 */ /* 0x080fe200078e0203 */
[----:B------:R-:W-:Y:S01]  /*0ff0*/  IADD3 R4, P2, PT, R50, R2, RZ ;  /* 0x0000000232047210 */ /* 0x000fe20007f5e0ff */
[----:B------:R-:W-:Y:S01]  /*1000*/  IMAD R5, R44, R205, R5 ;  /* 0x000000cd2c057224 */ /* 0x000fe200078e0205 */
[----:B------:R-:W-:Y:S02]  /*1010*/  LEA R3, P0, R6, R22, 0x7 ;  /* 0x0000001606037211 */ /* 0x000fe400078038ff */
[----:B------:R-:W-:Y:S01]  /*1020*/  LEA R2, P1, R4, UR12, 0x1 ;  /* 0x0000000c04027c11 */ /* 0x000fe2000f8208ff */
[----:B------:R-:W-:Y:S02]  /*1030*/  IMAD.X R8, R8, 0x1, R251, P2 ;  /* 0x0000000108087824 */ /* 0x000fe400010e06fb */
[----:B------:R-:W-:Y:S01]  /*1040*/  IMAD.IADD R5, R7, 0x1, R5 ;  /* 0x0000000107057824 */ /* 0x000fe200078e0205 */
[----:B------:R-:W-:Y:S02]  /*1050*/  LEA R14, P4, R3, R2, 0x1 ;  /* 0x00000002030e7211 */ /* 0x000fe400078808ff */
[----:B------:R-:W-:-:S02]  /*1060*/  LEA.HI.X R9, R4, UR13, R8, 0x1, P1 ;  /* 0x0000000d04097c11 */ /* 0x000fc400088f0c08 */
[C---:B------:R-:W-:Y:S02]  /*1070*/  LEA.HI.X R4, R6.reuse, R24, R5, 0x7, P0 ;  /* 0x0000001806047211 */ /* 0x040fe400000f3c05 */
[----:B------:R-:W-:Y:S02]  /*1080*/  IADD3 R8, P1, PT, R3, R22, RZ ;  /* 0x0000001603087210 */ /* 0x000fe40007f3e0ff */
[-C--:B------:R-:W-:Y:S02]  /*1090*/  LEA R20, P0, R6, R2.reuse, 0x8 ;  /* 0x0000000206147211 */ /* 0x080fe400078040ff */
[----:B------:R-:W-:Y:S01]  /*10a0*/  LEA R18, P2, R8, R2, 0x1 ;  /* 0x0000000208127211 */ /* 0x000fe200078408ff */
[----:B------:R-:W-:-:S04]  /*10b0*/  DEPBAR.LE SB0, 0x0 ;  /* 0x000080000000791a */ /* 0x000fc80000000000 */
[----:B------:R-:W-:Y:S01]  /*10c0*/  LEA.HI.X R21, R6, R9, R5, 0x8, P0 ;  /* 0x0000000906157211 */ /* 0x000fe200000f4405 */
[----:B------:R-:W-:Y:S01]  /*10d0*/  IMAD.X R6, R4, 0x1, R24, P1 ;  /* 0x0000000104067824 */ /* 0x000fe200008e0618 */
[----:B------:R-:W-:Y:S01]  /*10e0*/  BAR.SYNC.DEFER_BLOCKING 0x0 ;  /* 0x0000000000007b1d */ /* 0x000fe20000010000 */
[-C--:B------:R-:W-:Y:S02]  /*10f0*/  IADD3 R5, P0, PT, R17, R3.reuse, RZ ;  /* 0x0000000311057210 */ /* 0x080fe40007f1e0ff */
[----:B------:R-:W-:Y:S02]  /*1100*/  LEA R7, P1, R204, R3, 0x6 ;  /* 0x00000003cc077211 */ /* 0x000fe400078230ff */
[-C--:B------:R-:W-:Y:S01]  /*1110*/  LEA.HI.X R19, R8, R9.reuse, R6, 0x1, P2 ;  /* 0x0000000908137211 */ /* 0x080fe200010f0c06 */
[--C-:B------:R-:W-:Y:S01]  /*1120*/  IMAD.X R6, R23, 0x1, R4.reuse, P0 ;  /* 0x0000000117067824 */ /* 0x100fe200000e0604 */
[----:B------:R-:W-:Y:S02]  /*1130*/  IADD3 R8, P2, PT, R5, R22, RZ ;  /* 0x0000001605087210 */ /* 0x000fe40007f5e0ff */
[----:B------:R-:W-:-:S02]  /*1140*/  LEA.HI.X R15, R3, R9, R4, 0x1, P4 ;  /* 0x00000009030f7211 */ /* 0x000fc400020f0c04 */
[----:B------:R-:W-:Y:S01]  /*1150*/  LEA.HI.X R3, R204, R4, R205, 0x6, P1 ;  /* 0x00000004cc037211 */ /* 0x000fe200008f34cd */
[----:B------:R-:W-:Y:S01]  /*1160*/  IMAD.X R11, R6, 0x1, R24, P2 ;  /* 0x00000001060b7824 */ /* 0x000fe200010e0618 */
[C---:B------:R-:W-:Y:S02]  /*1170*/  LEA R10, P2, R8.reuse, R2, 0x1 ;  /* 0x00000002080a7211 */ /* 0x040fe400078408ff */
[C---:B------:R-:W-:Y:S02]  /*1180*/  IADD3 R17, P1, PT, R7.reuse, R17, RZ ;  /* 0x0000001107117210 */ /* 0x040fe40007f3e0ff */
[----:B------:R-:W-:Y:S02]  /*1190*/  IADD3 R22, P0, PT, R7, R22, RZ ;  /* 0x0000001607167210 */ /* 0x000fe40007f1e0ff */
[-C--:B------:R-:W-:Y:S02]  /*11a0*/  LEA R12, P3, R5, R2.reuse, 0x1 ;  /* 0x00000002050c7211 */ /* 0x080fe400078608ff */
[-C--:B------:R-:W-:Y:S01]  /*11b0*/  LEA.HI.X R11, R8, R9.reuse, R11, 0x1, P2 ;  /* 0x00000009080b7211 */ /* 0x080fe200010f0c0b */
[----:B------:R-:W-:Y:S01]  /*11c0*/  IMAD.X R8, R3, 0x1, R23, P1 ;  /* 0x0000000103087824 */ /* 0x000fe200008e0617 */
[----:B------:R-:W-:Y:S01]  /*11d0*/  LEA.HI.X R13, R5, R9, R6, 0x1, P3 ;  /* 0x00000009050d7211 */ /* 0x000fe200018f0c06 */
[----:B------:R-:W-:Y:S01]  /*11e0*/  IMAD.X R5, R3, 0x1, R24, P0 ;  /* 0x0000000103057824 */ /* 0x000fe200000e0618 */
[-C--:B------:R-:W-:Y:S01]  /*11f0*/  LEA R6, P2, R7, R2.reuse, 0x1 ;  /* 0x0000000207067211 */ /* 0x080fe200078408ff */
[----:B------:R-:W-:Y:S01]  /*1200*/  @!PT LDS RZ, [RZ] ;  /* 0x00000000fffff984 */ /* 0x000fe20000000800 */
[----:B------:R-:W-:Y:S01]  /*1210*/  @!PT LDS RZ, [RZ] ;  /* 0x00000000fffff984 */ /* 0x000fe20000000800 */
[----:B------:R-:W-:Y:S01]  /*1220*/  @!PT LDS RZ, [RZ] ;  /* 0x00000000fffff984 */ /* 0x000fe20000000800 */
[----:B------:R1:W-:Y:S01]  /*1230*/  LDGSTS.E.BYPASS.LTC128B.128 [R16+0x8000], desc[UR20][R20.64] ;  /* 0x0800000014107fae */ /* 0x0003e2000b981a14 */
[----:B------:R-:W-:-:S02]  /*1240*/  LEA R4, P1, R22, R2, 0x1 ;  /* 0x0000000216047211 */ /* 0x000fc400078208ff */
[----:B------:R-:W-:Y:S01]  /*1250*/  LEA R2, P0, R17, R2, 0x1 ;  /* 0x0000000211027211 */ /* 0x000fe200078008ff */
[----:B------:R-:W-:Y:S01]  /*1260*/  LDGSTS.E.BYPASS.LTC128B.128 [R16+0x8800], desc[UR20][R14.64] ;  /* 0x088000000e107fae */ /* 0x000fe2000b981a14 */
[-C--:B------:R-:W-:Y:S02]  /*1270*/  LEA.HI.X R7, R7, R9.reuse, R3, 0x1, P2 ;  /* 0x0000000907077211 */ /* 0x080fe400010f0c03 */
[-C--:B------:R-:W-:Y:S01]  /*1280*/  LEA.HI.X R3, R17, R9.reuse, R8, 0x1, P0 ;  /* 0x0000000911037211 */ /* 0x080fe200000f0c08 */
[----:B------:R-:W-:Y:S01]  /*1290*/  LDGSTS.E.BYPASS.LTC128B.128 [R16+0x9000], desc[UR20][R18.64] ;  /* 0x0900000012107fae */ /* 0x000fe2000b981a14 */
[----:B------:R-:W-:Y:S02]  /*12a0*/  LOP3.LUT R8, R215, 0x8, RZ, 0xc0, !PT ;  /* 0x00000008d7087812 */ /* 0x000fe400078ec0ff */
[----:B------:R-:W-:Y:S01]  /*12b0*/  LEA.HI.X R5, R22, R9, R5, 0x1, P1 ;  /* 0x0000000916057211 */ /* 0x000fe200008f0c05 */
[----:B------:R2:W-:Y:S01]  /*12c0*/  LDGSTS.E.BYPASS.LTC128B.128 [R16+0x9800], desc[UR20][R12.64] ;  /* 0x098000000c107fae */ /* 0x0005e2000b981a14 */
[----:B------:R-:W-:-:S02]  /*12d0*/  LOP3.LUT R237, R49, R8, RZ, 0x3c, !PT ;  /* 0x0000000831ed7212 */ /* 0x000fc400078e3cff */
[----:B------:R-:W-:Y:S01]  /*12e0*/  ISETP.GE.AND P4, PT, R212, 0x81, PT ;  /* 0x00000081d400780c */ /* 0x000fe20003f86270 */
[----:B------:R3:W-:Y:S01]  /*12f0*/  LDGSTS.E.BYPASS.LTC128B.128 [R16+0xa000], desc[UR20][R10.64] ;  /* 0x0a0000000a107fae */ /* 0x0007e2000b981a14 */
[----:B------:R-:W-:-:S03]  /*1300*/  LOP3.LUT R17, R48, R237, RZ, 0xfc, !PT ;  /* 0x000000ed30117212 */ /* 0x000fc600078efcff */
[----:B------:R-:W-:Y:S01]  /*1310*/  LDGSTS.E.BYPASS.LTC128B.128 [R16+0xa800], desc[UR20][R6.64] ;  /* 0x0a80000006107fae */ /* 0x000fe2000b981a14 */
[----:B------:R-:W-:-:S03]  /*1320*/  LEA R17, R17, UR5, 0x1 ;  /* 0x0000000511117c11 */ /* 0x000fc6000f8e08ff */
[----:B------:R4:W-:Y:S04]  /*1330*/  LDGSTS.E.BYPASS.LTC128B.128 [R16+0xb000], desc[UR20][R4.64] ;  /* 0x0b00000004107fae */ /* 0x0009e8000b981a14 */
[----:B------:R4:W-:Y:S04]  /*1340*/  LDGSTS.E.BYPASS.LTC128B.128 [R16+0xb800], desc[UR20][R2.64] ;  /* 0x0b80000002107fae */ /* 0x0009e8000b981a14 */
[----:B-1----:R-:W-:Y:S04]  /*1350*/  LDSM.16.M88.4 R20, [R0+UR5+0x4800] ;  /* 0x004800050014783b */ /* 0x002fe80008000200 */
[----:B------:R-:W-:Y:S04]  /*1360*/  LDSM.16.M88.4 R44, [R0+UR5+0x5000] ;  /* 0x00500005002c783b */ /* 0x000fe80008000200 */
[----:B--2---:R-:W1:Y:S04]  /*1370*/  LDSM.16.M88.4 R12, [R17] ;  /* 0x00000000110c783b */ /* 0x004e680000000200 */
[----:B---3--:R-:W2:Y:S04]  /*1380*/  LDSM.16.M88.4 R8, [R17+0x2000] ;  /* 0x002000001108783b */ /* 0x008ea80000000200 */
[----:B------:R-:W-:Y:S04]  /*1390*/  LDSM.16.M88.4 R40, [R0+UR5+0x5800] ;  /* 0x005800050028783b */ /* 0x000fe80008000200 */
[----:B----4-:R-:W3:Y:S01]  /*13a0*/  LDSM.16.M88.4 R4, [R0+UR5+0x4000] ;  /* 0x004000050004783b */ /* 0x010ee20008000200 */
[----:B------:R-:W-:-:S03]  /*13b0*/  IMAD.IADD R2, R92, 0x1, R17 ;  /* 0x000000015c027824 */ /* 0x000fc600078e0211 */
[----:B------:R-:W4:Y:S04]  /*13c0*/  LDSM.16.M88.4 R36, [R0+UR5+0x6000] ;  /* 0x006000050024783b */ /* 0x000f280008000200 */
[----:B------:R-:W4:Y:S04]  /*13d0*/  LDSM.16.M88.4 R32, [R0+UR5+0x6800] ;  /* 0x006800050020783b */ /* 0x000f280008000200 */
[----:B------:R-:W4:Y:S04]  /*13e0*/  LDSM.16.M88.4 R28, [R0+UR5+0x7000] ;  /* 0x00700005001c783b */ /* 0x000f280008000200 */
[----:B------:R3:W4:Y:S04]  /*13f0*/  LDSM.16.M88.4 R24, [R0+UR5+0x7800] ;  /* 0x007800050018783b */ /* 0x0007280008000200 */
[----:B------:R-:W0:Y:S01]  /*1400*/  LDGDEPBAR ;  /* 0x00000000000079af */ /* 0x000e220000000000 */
[----:B-1----:R-:W-:Y:S08]  /*1410*/  HMMA.16816.F32.BF16 R132, R12, R22, RZ ;  /* 0x000000160c84723c */ /* 0x002ff000000418ff */
[----:B--2---:R-:W-:Y:S01]  /*1420*/  HMMA.16816.F32.BF16 R76, R8, R20, RZ ;  /* 0x00000014084c723c */ /* 0x004fe200000418ff */
[----:B---3--:R-:W-:-:S07]  /*1430*/  IMAD.IADD R0, R92, 0x1, R236 ;  /* 0x000000015c007824 */ /* 0x008fce00078e02ec */
[C---:B------:R-:W-:Y:S01]  /*1440*/  HMMA.16816.F32.BF16 R52, R12.reuse, R6, RZ ;  /* 0x000000060c34723c */ /* 0x040fe200000418ff */
[----:B------:R-:W-:Y:S04]  /*1450*/  LDSM.16.M88.4 R48, [R0+0x4000] ;  /* 0x004000000030783b */ /* 0x000fe80000000200 */
[----:B------:R-:W-:Y:S03]  /*1460*/  LDSM.16.M88.4 R88, [R0+0x4800] ;  /* 0x004800000058783b */ /* 0x000fe60000000200 */
[-C--:B------:R-:W-:Y:S01]  /*1470*/  HMMA.16816.F32.BF16 R160, R12, R4.reuse, RZ ;  /* 0x000000040ca0723c */ /* 0x080fe200000418ff */
[----:B------:R-:W-:Y:S04]  /*1480*/  LDSM.16.M88.4 R100, [R0+0x5000] ;  /* 0x005000000064783b */ /* 0x000fe80000000200 */
[----:B------:R-:W-:Y:S03]  /*1490*/  LDSM.16.M88.4 R120, [R0+0x5800] ;  /* 0x005800000078783b */ /* 0x000fe60000000200 */
[----:B------:R-:W-:Y:S01]  /*14a0*/  HMMA.16816.F32.BF16 R84, R8, R4, RZ ;  /* 0x000000040854723c */ /* 0x000fe200000418ff */
[----:B------:R-:W-:Y:S02]  /*14b0*/  LDSM.16.M88.4 R116, [R0+0x6000] ;  /* 0x006000000074783b */ /* 0x000fe40000000200 */
[----:B------:R-:W-:Y:S01]  /*14c0*/  IMAD.MOV.U32 R128, RZ, RZ, R52 ;  /* 0x000000ffff807224 */ /* 0x000fe200078e0034 */
[----:B------:R-:W-:Y:S01]  /*14d0*/  MOV R3, R55 ;  /* 0x0000003700037202 */ /* 0x000fe20000000f00 */
[----:B------:R-:W-:Y:S01]  /*14e0*/  LDSM.16.M88.4 R112, [R0+0x6800] ;  /* 0x006800000070783b */ /* 0x000fe20000000200 */
[----:B------:R-:W-:-:S02]  /*14f0*/  IMAD.MOV.U32 R19, RZ, RZ, R53 ;  /* 0x000000ffff137224 */ /* 0x000fc400078e0035 */
[----:B------:R-:W-:Y:S01]  /*1500*/  HMMA.16816.F32.BF16 R80, R8, R6, RZ ;  /* 0x000000060850723c */ /* 0x000fe200000418ff */
[----:B------:R-:W-:Y:S01]  /*1510*/  LDSM.16.M88.4 R108, [R0+0x7000] ;  /* 0x00700000006c783b */ /* 0x000fe20000000200 */
[----:B------:R-:W-:-:S03]  /*1520*/  IMAD.MOV.U32 R18, RZ, RZ, R54 ;  /* 0x000000ffff127224 */ /* 0x000fc600078e0036 */
[----:B------:R1:W-:Y:S03]  /*1530*/  LDSM.16.M88.4 R104, [R0+0x7800] ;  /* 0x007800000068783b */ /* 0x0003e60000000200 */
[C---:B------:R-:W-:Y:S01]  /*1540*/  HMMA.16816.F32.BF16 R72, R8.reuse, R44, RZ ;  /* 0x0000002c0848723c */ /* 0x040fe200000418ff */
[----:B------:R-:W2:Y:S07]  /*1550*/  LDSM.16.M88.4 R4, [R2+0x2000] ;  /* 0x002000000204783b */ /* 0x000eae0000000200 */
[C---:B------:R-:W-:Y:S08]  /*1560*/  HMMA.16816.F32.BF16 R68, R8.reuse, R40, RZ ;  /* 0x000000280844723c */ /* 0x040ff000000418ff */
[----:B----4-:R-:W-:Y:S01]  /*1570*/  HMMA.16816.F32.BF16 R64, R8, R36, RZ ;  /* 0x000000240840723c */ /* 0x010fe200000418ff */
[----:B-1----:R-:W-:-:S07]  /*1580*/  IMAD.MOV.U32 R0, RZ, RZ, R128 ;  /* 0x000000ffff007224 */ /* 0x002fce00078e0080 */
[C---:B------:R-:W-:Y:S08]  /*1590*/  HMMA.16816.F32.BF16 R60, R8.reuse, R32, RZ ;  /* 0x00000020083c723c */ /* 0x040ff000000418ff */
[C---:B------:R-:W-:Y:S08]  /*15a0*/  HMMA.16816.F32.BF16 R56, R8.reuse, R28, RZ ;  /* 0x0000001c0838723c */ /* 0x040ff000000418ff */
[C---:B------:R-:W-:Y:S08]  /*15b0*/  HMMA.16816.F32.BF16 R52, R8.reuse, R24, RZ ;  /* 0x000000180834723c */ /* 0x040ff000000418ff */
[----:B------:R-:W-:Y:S01]  /*15c0*/  HMMA.16816.F32.BF16 R96, R8, R22, RZ ;  /* 0x000000160860723c */ /* 0x000fe200000418ff */
[----:B------:R-:W-:-:S07]  /*15d0*/  IMAD.MOV.U32 R22, RZ, RZ, R132 ;  /* 0x000000ffff167224 */ /* 0x000fce00078e0084 */
[C---:B------:R-:W-:Y:S08]  /*15e0*/  HMMA.16816.F32.BF16 R124, R8.reuse, R46, RZ ;  /* 0x0000002e087c723c */ /* 0x040ff000000418ff */
[C---:B------:R-:W-:Y:S08]  /*15f0*/  HMMA.16816.F32.BF16 R128, R8.reuse, R42, RZ ;  /* 0x0000002a0880723c */ /* 0x040ff000000418ff */
[C---:B------:R-:W-:Y:S08]  /*1600*/  HMMA.16816.F32.BF16 R136, R8.reuse, R38, RZ ;  /* 0x000000260888723c */ /* 0x040ff000000418ff */
[C---:B------:R-:W-:Y:S08]  /*1610*/  HMMA.16816.F32.BF16 R140, R8.reuse, R34, RZ ;  /* 0x00000022088c723c */ /* 0x040ff000000418ff */
[C---:B------:R-:W-:Y:S08]  /*1620*/  HMMA.16816.F32.BF16 R148, R8.reuse, R30, RZ ;  /* 0x0000001e0894723c */ /* 0x040ff000000418ff */
[----:B------:R-:W-:Y:S01]  /*1630*/  HMMA.16816.F32.BF16 R144, R8, R26, RZ ;  /* 0x0000001a0890723c */ /* 0x000fe200000418ff */
[----:B------:R1:W3:Y:S07]  /*1640*/  LDSM.16.M88.4 R8, [R2] ;  /* 0x000000000208783b */ /* 0x0002ee0000000200 */
[C---:B------:R-:W-:Y:S08]  /*1650*/  HMMA.16816.F32.BF16 R192, R12.reuse, R40, RZ ;  /* 0x000000280cc0723c */ /* 0x040ff000000418ff */
[----:B------:R-:W-:Y:S08]  /*1660*/  HMMA.16816.F32.BF16 R196, R12, R44, RZ ;  /* 0x0000002c0cc4723c */ /* 0x000ff000000418ff */
[----:B--2---:R-:W-:Y:S01]  /*1670*/  HMMA.16816.F32.BF16 R172, R4, R120, R68 ;  /* 0x0000007804ac723c */ /* 0x004fe20000041844 */
[----:B-1----:R-:W-:-:S07]  /*1680*/  IMAD.MOV.U32 R2, RZ, RZ, R135 ;  /* 0x000000ffff027224 */ /* 0x002fce00078e0087 */
[----:B------:R-:W-:Y:S08]  /*1690*/  HMMA.16816.F32.BF16 R68, R4, R118, R136 ;  /* 0x000000760444723c */ /* 0x000ff00000041888 */
[----:B------:R-:W-:Y:S08]  /*16a0*/  HMMA.16816.F32.BF16 R188, R12, R36, RZ ;  /* 0x000000240cbc723c */ /* 0x000ff000000418ff */
[----:B---3--:R-:W-:Y:S08]  /*16b0*/  HMMA.16816.F32.BF16 R136, R8, R120, R192 ;  /* 0x000000780888723c */ /* 0x008ff000000418c0 */
[C---:B------:R-:W-:Y:S08]  /*16c0*/  HMMA.16816.F32.BF16 R184, R12.reuse, R32, RZ ;  /* 0x000000200cb8723c */ /* 0x040ff000000418ff */
[----:B------:R-:W-:Y:S08]  /*16d0*/  HMMA.16816.F32.BF16 R224, R12, R34, RZ ;  /* 0x000000220ce0723c */ /* 0x000ff000000418ff */
[----:B------:R-:W-:Y:S01]  /*16e0*/  HMMA.16816.F32.BF16 R32, R4, R106, R144 ;  /* 0x0000006a0420723c */ /* 0x000fe20000041890 */
[----:B------:R-:W-:-:S02]  /*16f0*/  IMAD.MOV.U32 R144, RZ, RZ, R0 ;  /* 0x000000ffff907224 */ /* 0x000fc400078e0000 */
[----:B------:R-:W-:Y:S02]  /*1700*/  IMAD.MOV.U32 R0, RZ, RZ, 0x40 ;  /* 0x00000040ff007424 */ /* 0x000fe400078e00ff */
[----:B------:R-:W-:Y:S02]  /*1710*/  IMAD.MOV.U32 R147, RZ, RZ, R3 ;  /* 0x000000ffff937224 */ /* 0x000fe400078e0003 */
[----:B------:R-:W-:Y:S01]  /*1720*/  IMAD.MOV.U32 R145, RZ, RZ, R19 ;  /* 0x000000ffff917224 */ /* 0x000fe200078e0013 */
[----:B------:R-:W-:Y:S01]  /*1730*/  HMMA.16816.F32.BF16 R176, R12, R28, RZ ;  /* 0x0000001c0cb0723c */ /* 0x000fe200000418ff */
[----:B------:R-:W-:Y:S01]  /*1740*/  SEL R0, R0, 0xffffffc0, !P5 ;  /* 0xffffffc000007807 */ /* 0x000fe20006800000 */
[----:B------:R-:W-:Y:S02]  /*1750*/  IMAD.MOV.U32 R146, RZ, RZ, R18 ;  /* 0x000000ffff927224 */ /* 0x000fe400078e0012 */
[----:B------:R-:W-:Y:S02]  /*1760*/  IMAD.MOV.U32 R19, RZ, RZ, R137 ;  /* 0x000000ffff137224 */ /* 0x000fe400078e0089 */
[----:B------:R-:W-:-:S02]  /*1770*/  IMAD.IADD R3, R0, 0x1, R17 ;  /* 0x0000000100037824 */ /* 0x000fc400078e0211 */
[----:B------:R-:W-:Y:S01]  /*1780*/  HMMA.16816.F32.BF16 R220, R12, R30, RZ ;  /* 0x0000001e0cdc723c */ /* 0x000fe200000418ff */
[----:B------:R-:W-:Y:S02]  /*1790*/  IMAD.MOV.U32 R18, RZ, RZ, R138 ;  /* 0x000000ffff127224 */ /* 0x000fe400078e008a */
[----:B------:R-:W-:-:S05]  /*17a0*/  IMAD.MOV.U32 R17, RZ, RZ, R139 ;  /* 0x000000ffff117224 */ /* 0x000fca00078e008b */
[C---:B------:R-:W-:Y:S08]  /*17b0*/  HMMA.16816.F32.BF16 R28, R12.reuse, R24, RZ ;  /* 0x000000180c1c723c */ /* 0x040ff000000418ff */
[----:B------:R-:W-:Y:S08]  /*17c0*/  HMMA.16816.F32.BF16 R228, R12, R38, RZ ;  /* 0x000000260ce4723c */ /* 0x000ff000000418ff */
[----:B------:R-:W-:Y:S01]  /*17d0*/  HMMA.16816.F32.BF16 R36, R4, R110, R148 ;  /* 0x0000006e0424723c */ /* 0x000fe20000041894 */
[----:B------:R-:W-:-:S02]  /*17e0*/  IMAD.MOV.U32 R151, RZ, RZ, R2 ;  /* 0x000000ffff977224 */ /* 0x000fc400078e0002 */
[----:B------:R-:W-:Y:S02]  /*17f0*/  IMAD.IADD R2, R0, 0x1, R236 ;  /* 0x0000000100027824 */ /* 0x000fe400078e02ec */
[----:B------:R-:W-:-:S03]  /*1800*/  IMAD.MOV.U32 R148, RZ, RZ, R22 ;  /* 0x000000ffff947224 */ /* 0x000fc600078e0016 */
[-C--:B------:R-:W-:Y:S08]  /*1810*/  HMMA.16816.F32.BF16 R180, R4, R100.reuse, R72 ;  /* 0x0000006404b4723c */ /* 0x080ff00000041848 */
[----:B------:R-:W-:Y:S01]  /*1820*/  HMMA.16816.F32.BF16 R196, R8, R100, R196 ;  /* 0x0000006408c4723c */ /* 0x000fe200000418c4 */
[----:B------:R-:W-:-:S07]  /*1830*/  IMAD.MOV.U32 R100, RZ, RZ, R136 ;  /* 0x000000ffff647224 */ /* 0x000fce00078e0088 */
[----:B------:R-:W-:Y:S01]  /*1840*/  HMMA.16816.F32.BF16 R156, R12, R20, RZ ;  /* 0x000000140c9c723c */ /* 0x000fe200000418ff */
[----:B------:R-:W-:Y:S02]  /*1850*/  IMAD.MOV.U32 R21, RZ, RZ, R133 ;  /* 0x000000ffff157224 */ /* 0x000fe400078e0085 */
[----:B------:R-:W-:Y:S02]  /*1860*/  IMAD.MOV.U32 R20, RZ, RZ, R134 ;  /* 0x000000ffff147224 */ /* 0x000fe400078e0086 */
[----:B------:R-:W-:Y:S02]  /*1870*/  IMAD.MOV.U32 R149, RZ, RZ, R21 ;  /* 0x000000ffff957224 */ /* 0x000fe400078e0015 */
[----:B------:R-:W-:Y:S01]  /*1880*/  IMAD.MOV.U32 R150, RZ, RZ, R20 ;  /* 0x000000ffff967224 */ /* 0x000fe200078e0014 */
[----:B------:R-:W-:Y:S01]  /*1890*/  HMMA.16816.F32.BF16 R136, R8, R116, R188 ;  /* 0x000000740888723c */ /* 0x000fe200000418bc */
[----:B------:R-:W-:Y:S07]  /*18a0*/  LDSM.16.M88.4 R20, [R2+0x4000] ;  /* 0x004000000214783b */ /* 0x000fee0000000200 */
[----:B------:R-:W-:Y:S08]  /*18b0*/  HMMA.16816.F32.BF16 R208, R4, R48, R84 ;  /* 0x0000003004d0723c */ /* 0x000ff00000041854 */
[----:B------:R-:W-:Y:S03]  /*18c0*/  HMMA.16816.F32.BF16 R232, R12, R42, RZ ;  /* 0x0000002a0ce8723c */ /* 0x000fe600000418ff */
[----:B------:R-:W-:-:S05]  /*18d0*/  IMAD.MOV.U32 R101, RZ, RZ, R139 ;  /* 0x000000ffff657224 */ /* 0x000fca00078e008b */
[C---:B------:R-:W-:Y:S08]  /*18e0*/  HMMA.16816.F32.BF16 R200, R4.reuse, R88, R76 ;  /* 0x0000005804c8723c */ /* 0x040ff0000004184c */
[C---:B------:R-:W-:Y:S08]  /*18f0*/  HMMA.16816.F32.BF16 R84, R4.reuse, R50, R80 ;  /* 0x000000320454723c */ /* 0x040ff00000041850 */
[----:B------:R-:W-:Y:S01]  /*1900*/  HMMA.16816.F32.BF16 R168, R4, R116, R64 ;  /* 0x0000007404a8723c */ /* 0x000fe20000041840 */
[----:B------:R-:W-:Y:S01]  /*1910*/  LDSM.16.M88.4 R64, [R2+0x5000] ;  /* 0x005000000240783b */ /* 0x000fe20000000200 */
[----:B------:R-:W-:-:S02]  /*1920*/  IMAD.MOV.U32 R117, RZ, RZ, R137 ;  /* 0x000000ffff757224 */ /* 0x000fc400078e0089 */
[----:B------:R-:W-:-:S04]  /*1930*/  IMAD.MOV.U32 R116, RZ, RZ, R138 ;  /* 0x000000ffff747224 */ /* 0x000fc800078e008a */
[C---:B------:R-:W-:Y:S01]  /*1940*/  HMMA.16816.F32.BF16 R164, R4.reuse, R112, R60 ;  /* 0x0000007004a4723c */ /* 0x040fe2000004183c */
[----:B------:R-:W-:Y:S07]  /*1950*/  LDSM.16.M88.4 R60, [R2+0x5800] ;  /* 0x00580000023c783b */ /* 0x000fee0000000200 */
        /* <DEDUP_REMOVED lines=8> */
[C---:B------:R-:W-:Y:S08]  /*19e0*/  HMMA.16816.F32.BF16 R72, R4.reuse, R122, R128 ;  /* 0x0000007a0448723c */ /* 0x040ff00000041880 */
[----:B------:R-:W-:Y:S01]  /*19f0*/  HMMA.16816.F32.BF16 R40, R4, R114, R140 ;  /* 0x000000720428723c */ /* 0x000fe2000004188c */
[----:B------:R-:W1:Y:S01]  /*1a00*/  LDSM.16.M88.4 R4, [R3+0x2000] ;  /* 0x002000000304783b */ /* 0x000e620000000200 */
[----:B------:R-:W-:-:S06]  /*1a10*/  MOV R140, R136 ;  /* 0x00000088008c7202 */ /* 0x000fcc0000000f00 */
[C---:B------:R-:W-:Y:S01]  /*1a20*/  HMMA.16816.F32.BF16 R240, R12.reuse, R46, RZ ;  /* 0x0000002e0cf0723c */ /* 0x040fe200000418ff */
[----:B------:R2:W-:Y:S07]  /*1a30*/  LDSM.16.M88.4 R44, [R2+0x4800] ;  /* 0x00480000022c783b */ /* 0x0005ee0000000200 */
[----:B------:R-:W-:Y:S01]  /*1a40*/  HMMA.16816.F32.BF16 R216, R12, R26, RZ ;  /* 0x0000001a0cd8723c */ /* 0x000fe200000418ff */
[----:B------:R3:W4:Y:S07]  /*1a50*/  LDSM.16.M88.4 R12, [R3] ;  /* 0x00000000030c783b */ /* 0x00072e0000000200 */
[C---:B------:R-:W-:Y:S08]  /*1a60*/  HMMA.16816.F32.BF16 R28, R8.reuse, R104, R28 ;  /* 0x00000068081c723c */ /* 0x040ff0000004181c */
[----:B------:R-:W-:Y:S01]  /*1a70*/  HMMA.16816.F32.BF16 R128, R8, R88, R156 ;  /* 0x000000580880723c */ /* 0x000fe2000004189c */
[----:B--2---:R-:W-:-:S07]  /*1a80*/  IMAD.IADD R2, R92, 0x1, R2 ;  /* 0x000000015c027824 */ /* 0x004fce00078e0202 */
[C---:B------:R-:W-:Y:S01]  /*1a90*/  HMMA.16816.F32.BF16 R136, R8.reuse, R112, R184 ;  /* 0x000000700888723c */ /* 0x040fe200000418b8 */
[----:B---3--:R-:W-:Y:S02]  /*1aa0*/  IMAD.IADD R3, R92, 0x1, R3 ;  /* 0x000000015c037824 */ /* 0x008fe400078e0203 */
[----:B------:R-:W-:Y:S02]  /*1ab0*/  IMAD.MOV.U32 R121, RZ, RZ, R28 ;  /* 0x000000ffff797224 */ /* 0x000fe400078e001c */
[----:B------:R-:W-:Y:S02]  /*1ac0*/  IMAD.MOV.U32 R120, RZ, RZ, R29 ;  /* 0x000000ffff787224 */ /* 0x000fe400078e001d */
[----:B------:R-:W-:Y:S01]  /*1ad0*/  IMAD.MOV.U32 R105, RZ, RZ, R30 ;  /* 0x000000ffff697224 */ /* 0x000fe200078e001e */
[----:B------:R-:W-:Y:S01]  /*1ae0*/  HMMA.16816.F32.BF16 R156, R8, R108, R176 ;  /* 0x0000006c089c723c */ /* 0x000fe200000418b0 */
[----:B------:R-:W-:-:S07]  /*1af0*/  IMAD.MOV.U32 R104, RZ, RZ, R31 ;  /* 0x000000ffff687224 */ /* 0x000fce00078e001f */
[C---:B------:R-:W-:Y:S03]  /*1b00*/  HMMA.16816.F32.BF16 R28, R8.reuse, R50, R144 ;  /* 0x00000032081c723c */ /* 0x040fe60000041890 */
[----:B------:R-:W-:Y:S02]  /*1b10*/  IMAD.MOV.U32 R142, RZ, RZ, R136 ;  /* 0x000000ffff8e7224 */ /* 0x000fe400078e0088 */
[----:B------:R-:W-:Y:S02]  /*1b20*/  IMAD.MOV.U32 R141, RZ, RZ, R137 ;  /* 0x000000ffff8d7224 */ /* 0x000fe400078e0089 */
[----:B------:R-:W-:Y:S01]  /*1b30*/  IMAD.MOV.U32 R113, RZ, RZ, R138 ;  /* 0x000000ffff717224 */ /* 0x000fe200078e008a */
[----:B------:R-:W-:Y:S01]  /*1b40*/  HMMA.16816.F32.BF16 R24, R8, R48, R160 ;  /* 0x000000300818723c */ /* 0x000fe200000418a0 */
[----:B------:R-:W-:Y:S02]  /*1b50*/  IMAD.MOV.U32 R112, RZ, RZ, R139 ;  /* 0x000000ffff707224 */ /* 0x000fe400078e008b */
[----:B------:R-:W-:-:S02]  /*1b60*/  IMAD.MOV.U32 R137, RZ, RZ, R156 ;  /* 0x000000ffff897224 */ /* 0x000fc400078e009c */
[----:B------:R-:W-:Y:S02]  /*1b70*/  IMAD.MOV.U32 R136, RZ, RZ, R157 ;  /* 0x000000ffff887224 */ /* 0x000fe400078e009d */
[----:B------:R-:W-:Y:S01]  /*1b80*/  IMAD.MOV.U32 R109, RZ, RZ, R158 ;  /* 0x000000ffff6d7224 */ /* 0x000fe200078e009e */
[C---:B------:R-:W-:Y:S01]  /*1b90*/  HMMA.16816.F32.BF16 R48, R8.reuse, R102, R240 ;  /* 0x000000660830723c */ /* 0x040fe200000418f0 */
[----:B------:R-:W-:Y:S02]  /*1ba0*/  IMAD.MOV.U32 R240, RZ, RZ, R121 ;  /* 0x000000fffff07224 */ /* 0x000fe400078e0079 */
[----:B------:R-:W-:Y:S02]  /*1bb0*/  IMAD.MOV.U32 R241, RZ, RZ, R120 ;  /* 0x000000fffff17224 */ /* 0x000fe400078e0078 */
[----:B------:R-:W-:Y:S02]  /*1bc0*/  IMAD.MOV.U32 R108, RZ, RZ, R159 ;  /* 0x000000ffff6c7224 */ /* 0x000fe400078e009f */
[----:B------:R-:W-:Y:S01]  /*1bd0*/  IMAD.MOV.U32 R242, RZ, RZ, R105 ;  /* 0x000000fffff27224 */ /* 0x000fe200078e0069 */
[----:B------:R-:W-:Y:S01]  /*1be0*/  HMMA.16816.F32.BF16 R120, R8, R122, R232 ;  /* 0x0000007a0878723c */ /* 0x000fe200000418e8 */
[----:B------:R-:W-:-:S02]  /*1bf0*/  IMAD.MOV.U32 R232, RZ, RZ, R137 ;  /* 0x000000ffffe87224 */ /* 0x000fc400078e0089 */
[----:B------:R-:W-:Y:S02]  /*1c00*/  IMAD.MOV.U32 R233, RZ, RZ, R136 ;  /* 0x000000ffffe97224 */ /* 0x000fe400078e0088 */
[----:B------:R-:W-:Y:S02]  /*1c10*/  IMAD.MOV.U32 R243, RZ, RZ, R104 ;  /* 0x000000fffff37224 */ /* 0x000fe400078e0068 */
[----:B------:R-:W-:Y:S01]  /*1c20*/  IMAD.MOV.U32 R234, RZ, RZ, R109 ;  /* 0x000000ffffea7224 */ /* 0x000fe200078e006d */
[----:B------:R-:W-:Y:S01]  /*1c30*/  HMMA.16816.F32.BF16 R176, R8, R106, R216 ;  /* 0x0000006a08b0723c */ /* 0x000fe200000418d8 */
[----:B------:R-:W-:-:S07]  /*1c40*/  IMAD.MOV.U32 R235, RZ, RZ, R108 ;  /* 0x000000ffffeb7224 */ /* 0x000fce00078e006c */
[----:B------:R-:W-:Y:S08]  /*1c50*/  HMMA.16816.F32.BF16 R88, R8, R90, R148 ;  /* 0x0000005a0858723c */ /* 0x000ff00000041894 */
[----:B-1----:R-:W-:Y:S08]  /*1c60*/  HMMA.16816.F32.BF16 R216, R4, R96, R152 ;  /* 0x0000006004d8723c */ /* 0x002ff00000041898 */
[----:B------:R-:W-:Y:S01]  /*1c70*/  HMMA.16816.F32.BF16 R136, R8, R118, R228 ;  /* 0x000000760888723c */ /* 0x000fe200000418e4 */
[----:B------:R-:W-:Y:S01]  /*1c80*/  IMAD.MOV.U32 R230, RZ, RZ, R113 ;  /* 0x000000ffffe67224 */ /* 0x000fe200078e0071 */
[----:B------:R-:W-:Y:S01]  /*1c90*/  MOV R229, R141 ;  /* 0x0000008d00e57202 */ /* 0x000fe20000000f00 */
[----:B------:R-:W-:-:S02]  /*1ca0*/  IMAD.MOV.U32 R231, RZ, RZ, R112 ;  /* 0x000000ffffe77224 */ /* 0x000fc400078e0070 */
[----:B------:R-:W-:-:S03]  /*1cb0*/  IMAD.MOV.U32 R228, RZ, RZ, R142 ;  /* 0x000000ffffe47224 */ /* 0x000fc600078e008e */
[C---:B------:R-:W-:Y:S01]  /*1cc0*/  HMMA.16816.F32.BF16 R148, R8.reuse, R114, R224 ;  /* 0x000000720894723c */ /* 0x040fe200000418e0 */
[----:B------:R-:W-:Y:S02]  /*1cd0*/  IMAD.MOV.U32 R224, RZ, RZ, R140 ;  /* 0x000000ffffe07224 */ /* 0x000fe400078e008c */
[----:B------:R-:W-:Y:S02]  /*1ce0*/  IMAD.MOV.U32 R225, RZ, RZ, R117 ;  /* 0x000000ffffe17224 */ /* 0x000fe400078e0075 */
[----:B------:R-:W-:Y:S02]  /*1cf0*/  IMAD.MOV.U32 R226, RZ, RZ, R116 ;  /* 0x000000ffffe27224 */ /* 0x000fe400078e0074 */
[----:B------:R-:W-:Y:S01]  /*1d00*/  IMAD.MOV.U32 R227, RZ, RZ, R101 ;  /* 0x000000ffffe37224 */ /* 0x000fe200078e0065 */
[----:B------:R-:W-:Y:S01]  /*1d10*/  HMMA.16816.F32.BF16 R156, R8, R110, R220 ;  /* 0x0000006e089c723c */ /* 0x000fe200000418dc */
[----:B------:R-:W-:Y:S07]  /*1d20*/  LDSM.16.M88.4 R8, [R3] ;  /* 0x000000000308783b */ /* 0x000fee0000000200 */
[C---:B------:R-:W-:Y:S01]  /*1d30*/  HMMA.16816.F32.BF16 R152, R4.reuse, R54, R40 ;  /* 0x000000360498723c */ /* 0x040fe20000041828 */
[----:B------:R-:W1:Y:S07]  /*1d40*/  LDSM.16.M88.4 R40, [R2+0x6800] ;  /* 0x006800000228783b */ /* 0x000e6e0000000200 */
[C---:B------:R-:W-:Y:S08]  /*1d50*/  HMMA.16816.F32.BF16 R192, R4.reuse, R60, R172 ;  /* 0x0000003c04c0723c */ /* 0x040ff000000418ac */
[----:B------:R-:W-:Y:S01]  /*1d60*/  HMMA.16816.F32.BF16 R172, R4, R126, R32 ;  /* 0x0000007e04ac723c */ /* 0x000fe20000041820 */
[----:B------:R-:W2:Y:S07]  /*1d70*/  LDSM.16.M88.4 R32, [R2+0x4000] ;  /* 0x004000000220783b */ /* 0x000eae0000000200 */
[-C--:B----4-:R-:W-:Y:S01]  /*1d80*/  HMMA.16816.F32.BF16 R112, R12, R22.reuse, R28 ;  /* 0x000000160c70723c */ /* 0x090fe2000004181c */
[----:B------:R-:W3:Y:S07]  /*1d90*/  LDSM.16.M88.4 R28, [R2+0x4800] ;  /* 0x00480000021c783b */ /* 0x000eee0000000200 */
[----:B------:R-:W-:Y:S01]  /*1da0*/  HMMA.16816.F32.BF16 R144, R4, R22, R84 ;  /* 0x000000160490723c */ /* 0x000fe20000041854 */
[----:B------:R-:W-:-:S02]  /*1db0*/  IMAD.MOV.U32 R84, RZ, RZ, R100 ;  /* 0x000000ffff547224 */ /* 0x000fc400078e0064 */
[----:B------:R-:W-:Y:S02]  /*1dc0*/  IMAD.MOV.U32 R85, RZ, RZ, R19 ;  /* 0x000000ffff557224 */ /* 0x000fe400078e0013 */
[----:B------:R-:W-:Y:S02]  /*1dd0*/  IMAD.MOV.U32 R86, RZ, RZ, R18 ;  /* 0x000000ffff567224 */ /* 0x000fe400078e0012 */
[----:B------:R-:W-:Y:S01]  /*1de0*/  IMAD.MOV.U32 R87, RZ, RZ, R17 ;  /* 0x000000ffff577224 */ /* 0x000fe200078e0011 */
[C---:B------:R-:W-:Y:S08]  /*1df0*/  HMMA.16816.F32.BF16 R184, R4.reuse, R64, R180 ;  /* 0x0000004004b8723c */ /* 0x040ff000000418b4 */
[C---:B------:R-:W-:Y:S08]  /*1e00*/  HMMA.16816.F32.BF16 R180, R4.reuse, R56, R168 ;  /* 0x0000003804b4723c */ /* 0x040ff000000418a8 */
[C---:B------:R-:W-:Y:S08]  /*1e10*/  HMMA.16816.F32.BF16 R188, R4.reuse, R52, R164 ;  /* 0x0000003404bc723c */ /* 0x040ff000000418a4 */
[C---:B------:R-:W-:Y:S08]  /*1e20*/  HMMA.16816.F32.BF16 R220, R4.reuse, R124, R132 ;  /* 0x0000007c04dc723c */ /* 0x040ff00000041884 */
[C---:B------:R-:W-:Y:S01]  /*1e30*/  HMMA.16816.F32.BF16 R140, R4.reuse, R62, R72 ;  /* 0x0000003e048c723c */ /* 0x040fe20000041848 */
[----:B------:R-:W4:Y:S07]  /*1e40*/  LDSM.16.M88.4 R72, [R2+0x7800] ;  /* 0x007800000248783b */ /* 0x000f2e0000000200 */
[C---:B------:R-:W-:Y:S08]  /*1e50*/  HMMA.16816.F32.BF16 R208, R4.reuse, R20, R208 ;  /* 0x0000001404d0723c */ /* 0x040ff000000418d0 */
[C---:B------:R-:W-:Y:S08]  /*1e60*/  HMMA.16816.F32.BF16 R200, R4.reuse, R44, R200 ;  /* 0x0000002c04c8723c */ /* 0x040ff000000418c8 */
[C---:B------:R-:W-:Y:S08]  /*1e70*/  HMMA.16816.F32.BF16 R164, R4.reuse, R46, R80 ;  /* 0x0000002e04a4723c */ /* 0x040ff00000041850 */
[C---:B------:R-:W-:Y:S08]  /*1e80*/  HMMA.16816.F32.BF16 R160, R4.reuse, R66, R76 ;  /* 0x0000004204a0723c */ /* 0x040ff0000004184c */
[C---:B------:R-:W-:Y:S01]  /*1e90*/  HMMA.16816.F32.BF16 R132, R4.reuse, R58, R68 ;  /* 0x0000003a0484723c */ /* 0x040fe20000041844 */
[----:B------:R-:W-:Y:S07]  /*1ea0*/  LDSM.16.M88.4 R68, [R2+0x7000] ;  /* 0x007000000244783b */ /* 0x000fee0000000200 */
[----:B------:R-:W-:Y:S01]  /*1eb0*/  HMMA.16816.F32.BF16 R168, R4, R98, R36 ;  /* 0x0000006204a8723c */ /* 0x000fe20000041824 */
[----:B------:R-:W4:Y:S04]  /*1ec0*/  LDSM.16.M88.4 R4, [R3+0x2000] ;  /* 0x002000000304783b */ /* 0x000f280000000200 */
[----:B------:R-:W-:Y:S03]  /*1ed0*/  LDSM.16.M88.4 R36, [R2+0x6000] ;  /* 0x006000000224783b */ /* 0x000fe60000000200 */
[----:B------:R-:W-:Y:S01]  /*1ee0*/  HMMA.16816.F32.BF16 R116, R12, R20, R24 ;  /* 0x000000140c74723c */ /* 0x000fe20000041818 */
[----:B------:R-:W4:Y:S04]  /*1ef0*/  LDSM.16.M88.4 R24, [R2+0x5000] ;  /* 0x005000000218783b */ /* 0x000f280000000200 */
[----:B------:R2:W4:Y:S01]  /*1f00*/  LDSM.16.M88.4 R20, [R2+0x5800] ;  /* 0x005800000214783b */ /* 0x0005220000000200 */
[----:B------:R-:W-:-:S04]  /*1f10*/  DEPBAR.LE SB0, 0x0 ;  /* 0x000080000000791a */ /* 0x000fc80000000000 */
[C---:B------:R-:W-:Y:S08]  /*1f20*/  HMMA.16816.F32.BF16 R84, R12.reuse, R60, R84 ;  /* 0x0000003c0c54723c */ /* 0x040ff00000041854 */
[C---:B------:R-:W-:Y:S08]  /*1f30*/  HMMA.16816.F32.BF16 R80, R12.reuse, R62, R120 ;  /* 0x0000003e0c50723c */ /* 0x040ff00000041878 */
[C---:B------:R-:W-:Y:S08]  /*1f40*/  HMMA.16816.F32.BF16 R60, R12.reuse, R52, R228 ;  /* 0x000000340c3c723c */ /* 0x040ff000000418e4 */
[C---:B------:R-:W-:Y:S08]  /*1f50*/  HMMA.16816.F32.BF16 R108, R12.reuse, R44, R128 ;  /* 0x0000002c0c6c723c */ /* 0x040ff00000041880 */
[C---:B------:R-:W-:Y:S08]  /*1f60*/  HMMA.16816.F32.BF16 R104, R12.reuse, R46, R88 ;  /* 0x0000002e0c68723c */ /* 0x040ff00000041858 */
[C---:B------:R-:W-:Y:S08]  /*1f70*/  HMMA.16816.F32.BF16 R44, R12.reuse, R124, R240 ;  /* 0x0000007c0c2c723c */ /* 0x040ff000000418f0 */
[----:B------:R-:W-:Y:S08]  /*1f80*/  HMMA.16816.F32.BF16 R100, R12, R64, R196 ;  /* 0x000000400c64723c */ /* 0x000ff000000418c4 */
[----:B-1----:R-:W-:Y:S08]  /*1f90*/  HMMA.16816.F32.BF16 R60, R8, R40, R60 ;  /* 0x00000028083c723c */ /* 0x002ff0000004183c */
[C---:B------:R-:W-:Y:S08]  /*1fa0*/  HMMA.16816.F32.BF16 R88, R12.reuse, R66, R48 ;  /* 0x000000420c58723c */ /* 0x040ff00000041830 */
[----:B------:R-:W-:Y:S03]  /*1fb0*/  HMMA.16816.F32.BF16 R76, R12, R56, R224 ;  /* 0x000000380c4c723c */ /* 0x000fe600000418e0 */
[----:B--2---:R-:W-:Y:S01]  /*1fc0*/  IMAD.MOV.U32 R2, RZ, RZ, R61 ;  /* 0x000000ffff027224 */ /* 0x004fe200078e003d */
[----:B------:R1:W-:Y:S01]  /*1fd0*/  STL.64 [R1+0x18], R62 ;  /* 0x0000183e01007387 */ /* 0x0003e20000100a00 */
[----:B------:R-:W-:-:S03]  /*1fe0*/  IMAD.MOV.U32 R3, RZ, RZ, R60 ;  /* 0x000000ffff037224 */ /* 0x000fc600078e003c */
[----:B------:R-:W-:Y:S08]  /*1ff0*/  HMMA.16816.F32.BF16 R64, R12, R58, R136 ;  /* 0x0000003a0c40723c */ /* 0x000ff00000041888 */
[C---:B------:R-:W-:Y:S08]  /*2000*/  HMMA.16816.F32.BF16 R116, R8.reuse, R32, R116 ;  /* 0x000000200874723c */ /* 0x040ff00000041874 */
[----:B------:R-:W-:Y:S08]  /*2010*/  HMMA.16816.F32.BF16 R112, R8, R34, R112 ;  /* 0x000000220870723c */ /* 0x000ff00000041870 */
[C---:B------:R-:W-:Y:S08]  /*2020*/  HMMA.16816.F32.BF16 R56, R12.reuse, R54, R148 ;  /* 0x000000360c38723c */ /* 0x040ff00000041894 */
[C---:B------:R-:W-:Y:S08]  /*2030*/  HMMA.16816.F32.BF16 R52, R12.reuse, R96, R232 ;  /* 0x000000600c34723c */ /* 0x040ff000000418e8 */
[C---:B------:R-:W-:Y:S08]  /*2040*/  HMMA.16816.F32.BF16 R48, R12.reuse, R98, R156 ;  /* 0x000000620c30723c */ /* 0x040ff0000004189c */
[----:B------:R-:W-:Y:S08]  /*2050*/  HMMA.16816.F32.BF16 R12, R12, R126, R176 ;  /* 0x0000007e0c0c723c */ /* 0x000ff000000418b0 */
[C---:B---3--:R-:W-:Y:S08]  /*2060*/  HMMA.16816.F32.BF16 R124, R8.reuse, R28, R108 ;  /* 0x0000001c087c723c */ /* 0x048ff0000004186c */
[C---:B------:R-:W-:Y:S08]  /*2070*/  HMMA.16816.F32.BF16 R128, R8.reuse, R30, R104 ;  /* 0x0000001e0880723c */ /* 0x040ff00000041868 */
[----:B----4-:R-:W-:Y:S08]  /*2080*/  HMMA.16816.F32.BF16 R240, R8, R72, R44 ;  /* 0x0000004808f0723c */ /* 0x010ff0000004182c */
[----:B------:R-:W-:Y:S01]  /*2090*/  HMMA.16816.F32.BF16 R44, R4, R32, R208 ;  /* 0x00000020042c723c */ /* 0x000fe200000418d0 */
[----:B------:R-:W-:-:S07]  /*20a0*/  IMAD.MOV.U32 R210, RZ, RZ, R3 ;  /* 0x000000ffffd27224 */ /* 0x000fce00078e0003 */
[----:B------:R-:W-:Y:S08]  /*20b0*/  HMMA.16816.F32.BF16 R148, R8, R24, R100 ;  /* 0x000000180894723c */ /* 0x000ff00000041864 */
[----:B------:R-:W-:Y:S08]  /*20c0*/  HMMA.16816.F32.BF16 R32, R4, R34, R144 ;  /* 0x000000220420723c */ /* 0x000ff00000041890 */
[C---:B------:R-:W-:Y:S08]  /*20d0*/  HMMA.16816.F32.BF16 R156, R8.reuse, R26, R88 ;  /* 0x0000001a089c723c */ /* 0x040ff00000041858 */
[----:B------:R-:W-:Y:S08]  /*20e0*/  HMMA.16816.F32.BF16 R224, R8, R36, R76 ;  /* 0x0000002408e0723c */ /* 0x000ff0000004184c */
[C---:B-1----:R-:W-:Y:S08]  /*20f0*/  HMMA.16816.F32.BF16 R60, R4.reuse, R28, R200 ;  /* 0x0000001c043c723c */ /* 0x042ff000000418c8 */
[----:B------:R-:W-:Y:S01]  /*2100*/  HMMA.16816.F32.BF16 R76, R4, R30, R164 ;  /* 0x0000001e044c723c */ /* 0x000fe200000418a4 */
[----:B------:R-:W-:Y:S01]  /*2110*/  IMAD.MOV.U32 R165, RZ, RZ, R2 ;  /* 0x000000ffffa57224 */ /* 0x000fe200078e0002 */
[----:B------:R-:W-:-:S04]  /*2120*/  FMNMX3.FTZ R2, R116, R117, R112, !PT ;  /* 0x0000007574027276 */ /* 0x000fc80007810070 */
[----:B------:R-:W-:Y:S02]  /*2130*/  FMNMX3.FTZ R2, R2, R113, R124, !PT ;  /* 0x0000007102027276 */ /* 0x000fe4000781007c */
[C---:B------:R-:W-:Y:S02]  /*2140*/  HMMA.16816.F32.BF16 R176, R8.reuse, R20, R84 ;  /* 0x0000001408b0723c */ /* 0x040fe40000041854 */
[----:B------:R-:W-:Y:S02]  /*2150*/  FMNMX3.FTZ R3, R2, R125, R128, !PT ;  /* 0x0000007d02037276 */ /* 0x000fe40007810080 */
[----:B------:R-:W-:Y:S02]  /*2160*/  FMNMX3.FTZ R2, R44, R45, R32, !PT ;  /* 0x0000002d2c027276 */ /* 0x000fe40007810020 */
[----:B------:R-:W-:Y:S02]  /*2170*/  FMNMX3.FTZ R3, R3, R129, R148, !PT ;  /* 0x0000008103037276 */ /* 0x000fe40007810094 */
[----:B------:R-:W-:Y:S01]  /*2180*/  HMMA.16816.F32.BF16 R196, R8, R22, R80 ;  /* 0x0000001608c4723c */ /* 0x000fe20000041850 */
[----:B------:R-:W-:-:S02]  /*2190*/  FMNMX3.FTZ R2, R2, R33, R60, !PT ;  /* 0x0000002102027276 */ /* 0x000fc4000781003c */
[----:B------:R-:W-:Y:S02]  /*21a0*/  FMNMX3.FTZ R3, R3, R149, R156, !PT ;  /* 0x0000009503037276 */ /* 0x000fe4000781009c */
[----:B------:R-:W-:-:S03]  /*21b0*/  FMNMX3.FTZ R2, R2, R61, R76, !PT ;  /* 0x0000003d02027276 */ /* 0x000fc6000781004c */
[----:B------:R-:W-:Y:S03]  /*21c0*/  HMMA.16816.F32.BF16 R136, R4, R24, R184 ;  /* 0x000000180488723c */ /* 0x000fe600000418b8 */
[----:B------:R-:W-:-:S05]  /*21d0*/  FMNMX3.FTZ R3, R3, R157, R176, !PT ;  /* 0x0000009d03037276 */ /* 0x000fca00078100b0 */
[----:B------:R-:W-:Y:S03]  /*21e0*/  HMMA.16816.F32.BF16 R160, R4, R26, R160 ;  /* 0x0000001a04a0723c */ /* 0x000fe600000418a0 */
[----:B------:R-:W-:-:S04]  /*21f0*/  FMNMX3.FTZ R3, R3, R177, R196, !PT ;  /* 0x000000b103037276 */ /* 0x000fc800078100c4 */
[----:B------:R-:W-:Y:S01]  /*2200*/  FMNMX3.FTZ R3, R3, R197, R224, !PT ;  /* 0x000000c503037276 */ /* 0x000fe200078100e0 */
[----:B------:R-:W-:Y:S03]  /*2210*/  HMMA.16816.F32.BF16 R56, R8, R42, R56 ;  /* 0x0000002a0838723c */ /* 0x000fe60000041838 */
[----:B------:R-:W-:-:S05]  /*2220*/  FMNMX3.FTZ R2, R2, R77, R136, !PT ;  /* 0x0000004d02027276 */ /* 0x000fca0007810088 */
[----:B------:R-:W-:Y:S03]  /*2230*/  HMMA.16816.F32.BF16 R228, R8, R38, R64 ;  /* 0x0000002608e4723c */ /* 0x000fe60000041840 */
[----:B------:R-:W-:-:S05]  /*2240*/  FMNMX3.FTZ R2, R2, R137, R160, !PT ;  /* 0x0000008902027276 */ /* 0x000fca00078100a0 */
[----:B------:R-:W-:Y:S03]  /*2250*/  HMMA.16816.F32.BF16 R192, R4, R20, R192 ;  /* 0x0000001404c0723c */ /* 0x000fe600000418c0 */
[----:B------:R-:W-:Y:S01]  /*2260*/  IMAD.MOV.U32 R18, RZ, RZ, R56 ;  /* 0x000000ffff127224 */ /* 0x000fe200078e0038 */
[----:B------:R1:W-:Y:S01]  /*2270*/  STL.64 [R1+0x30], R58 ;  /* 0x0000303a01007387 */ /* 0x0003e20000100a00 */
[----:B------:R-:W-:-:S03]  /*2280*/  IMAD.MOV.U32 R83, RZ, RZ, R57 ;  /* 0x000000ffff537224 */ /* 0x000fc600078e0039 */
[----:B------:R-:W-:Y:S08]  /*2290*/  HMMA.16816.F32.BF16 R140, R4, R22, R140 ;  /* 0x00000016048c723c */ /* 0x000ff0000004188c */
[----:B------:R-:W-:Y:S03]  /*22a0*/  HMMA.16816.F32.BF16 R52, R8, R68, R52 ;  /* 0x000000440834723c */ /* 0x000fe60000041834 */
[----:B------:R-:W-:-:S05]  /*22b0*/  FMNMX3.FTZ R2, R2, R161, R192, !PT ;  /* 0x000000a102027276 */ /* 0x000fca00078100c0 */
[----:B------:R-:W-:Y:S08]  /*22c0*/  HMMA.16816.F32.BF16 R48, R8, R70, R48 ;  /* 0x000000460830723c */ /* 0x000ff00000041830 */
[----:B------:R-:W-:Y:S03]  /*22d0*/  HMMA.16816.F32.BF16 R180, R4, R36, R180 ;  /* 0x0000002404b4723c */ /* 0x000fe600000418b4 */
[----:B------:R1:W-:Y:S01]  /*22e0*/  STL.64 [R1+0x20], R52 ;  /* 0x0000203401007387 */ /* 0x0003e20000100a00 */
[----:B------:R-:W-:-:S02]  /*22f0*/  IMAD.MOV.U32 R17, RZ, RZ, R52 ;  /* 0x000000ffff117224 */ /* 0x000fc400078e0034 */
[----:B------:R-:W-:Y:S01]  /*2300*/  IMAD.MOV.U32 R82, RZ, RZ, R53 ;  /* 0x000000ffff527224 */ /* 0x000fe200078e0035 */
[----:B------:R1:W-:Y:S01]  /*2310*/  STL.64 [R1+0x28], R54 ;  /* 0x0000283601007387 */ /* 0x0003e20000100a00 */
[C---:B------:R-:W-:Y:S03]  /*2320*/  HMMA.16816.F32.BF16 R144, R4.reuse, R38, R132 ;  /* 0x000000260490723c */ /* 0x040fe60000041884 */
[----:B------:R1:W-:Y:S01]  /*2330*/  STL.64 [R1+0x8], R50 ;  /* 0x0000083201007387 */ /* 0x0003e20000100a00 */
[----:B------:R-:W-:Y:S02]  /*2340*/  IMAD.MOV.U32 R81, RZ, RZ, R48 ;  /* 0x000000ffff517224 */ /* 0x000fe400078e0030 */
[----:B------:R-:W-:Y:S02]  /*2350*/  IMAD.MOV.U32 R80, RZ, RZ, R49 ;  /* 0x000000ffff507224 */ /* 0x000fe400078e0031 */
[----:B------:R-:W-:Y:S08]  /*2360*/  HMMA.16816.F32.BF16 R188, R4, R40, R188 ;  /* 0x0000002804bc723c */ /* 0x000ff000000418bc */
[----:B------:R-:W-:Y:S01]  /*2370*/  HMMA.16816.F32.BF16 R232, R8, R74, R12 ;  /* 0x0000004a08e8723c */ /* 0x000fe2000004180c */
[----:B------:R-:W-:-:S02]  /*2380*/  FMNMX3.FTZ R8, R3, R225, R228, !PT ;  /* 0x000000e103087276 */ /* 0x000fc400078100e4 */
[----:B------:R-:W-:Y:S02]  /*2390*/  FMNMX3.FTZ R3, R2, R193, R140, !PT ;  /* 0x000000c102037276 */ /* 0x000fe4000781008c */
[----:B------:R-:W-:Y:S02]  /*23a0*/  FMNMX3.FTZ R8, R8, R229, R210, !PT ;  /* 0x000000e508087276 */ /* 0x000fe400078100d2 */
[----:B------:R-:W-:Y:S01]  /*23b0*/  FMNMX3.FTZ R2, R46, R47, R34, !PT ;  /* 0x0000002f2e027276 */ /* 0x000fe20007810022 */
[----:B------:R-:W-:Y:S01]  /*23c0*/  HMMA.16816.F32.BF16 R152, R4, R42, R152 ;  /* 0x0000002a0498723c */ /* 0x000fe20000041898 */
[----:B------:R-:W-:Y:S02]  /*23d0*/  FMNMX3.FTZ R3, R3, R141, R180, !PT ;  /* 0x0000008d03037276 */ /* 0x000fe400078100b4 */
[----:B------:R-:W-:Y:S02]  /*23e0*/  FMNMX3.FTZ R2, R2, R35, R62, !PT ;  /* 0x0000002302027276 */ /* 0x000fe4000781003e */
[----:B------:R-:W-:-:S02]  /*23f0*/  FMNMX3.FTZ R3, R3, R181, R144, !PT ;  /* 0x000000b503037276 */ /* 0x000fc40007810090 */
[----:B------:R-:W-:Y:S01]  /*2400*/  FMNMX3.FTZ R2, R2, R63, R78, !PT ;  /* 0x0000003f02027276 */ /* 0x000fe2000781004e */
[C---:B------:R-:W-:Y:S01]  /*2410*/  HMMA.16816.F32.BF16 R200, R4.reuse, R70, R168 ;  /* 0x0000004604c8723c */ /* 0x040fe200000418a8 */
[----:B------:R-:W-:Y:S01]  /*2420*/  IMAD.MOV.U32 R170, RZ, RZ, R18 ;  /* 0x000000ffffaa7224 */ /* 0x000fe200078e0012 */
[----:B------:R-:W-:Y:S02]  /*2430*/  FMNMX3.FTZ R3, R3, R145, R188, !PT ;  /* 0x0000009103037276 */ /* 0x000fe400078100bc */
[----:B------:R-:W-:Y:S02]  /*2440*/  FMNMX3.FTZ R2, R2, R79, R138, !PT ;  /* 0x0000004f02027276 */ /* 0x000fe4000781008a */
[----:B------:R-:W-:Y:S02]  /*2450*/  FMNMX3.FTZ R8, R8, R165, R170, !PT ;  /* 0x000000a508087276 */ /* 0x000fe400078100aa */
[----:B------:R-:W-:Y:S01]  /*2460*/  HMMA.16816.F32.BF16 R216, R4, R68, R216 ;  /* 0x0000004404d8723c */ /* 0x000fe200000418d8 */
[----:B------:R-:W-:-:S02]  /*2470*/  FMNMX3.FTZ R2, R2, R139, R162, !PT ;  /* 0x0000008b02027276 */ /* 0x000fc400078100a2 */
[----:B------:R-:W-:Y:S02]  /*2480*/  FMNMX3.FTZ R8, R8, R83, R17, !PT ;  /* 0x0000005308087276 */ /* 0x000fe40007810011 */
[----:B------:R-:W-:Y:S02]  /*2490*/  FMNMX3.FTZ R3, R3, R189, R152, !PT ;  /* 0x000000bd03037276 */ /* 0x000fe40007810098 */
[----:B------:R-:W-:Y:S01]  /*24a0*/  FMNMX3.FTZ R8, R8, R82, R81, !PT ;  /* 0x0000005208087276 */ /* 0x000fe20007810051 */
[----:B------:R-:W-:Y:S01]  /*24b0*/  HMMA.16816.F32.BF16 R220, R4, R72, R220 ;  /* 0x0000004804dc723c */ /* 0x000fe200000418dc */
[----:B------:R-:W-:Y:S02]  /*24c0*/  FMNMX3.FTZ R21, R2, R163, R194, !PT ;  /* 0x000000a302157276 */ /* 0x000fe400078100c2 */
[----:B------:R-:W-:-:S05]  /*24d0*/  FMNMX3.FTZ R8, R8, R80, R240, !PT ;  /* 0x0000005008087276 */ /* 0x000fca00078100f0 */
[----:B------:R-:W-:Y:S01]  /*24e0*/  HMMA.16816.F32.BF16 R184, R4, R74, R172 ;  /* 0x0000004a04b8723c */ /* 0x000fe200000418ac */
[----:B------:R-:W-:Y:S02]  /*24f0*/  FMNMX3.FTZ R4, R8, R241, R232, !PT ;  /* 0x000000f108047276 */ /* 0x000fe400078100e8 */
[----:B------:R-:W-:Y:S02]  /*2500*/  FMNMX3.FTZ R3, R3, R153, R216, !PT ;  /* 0x0000009903037276 */ /* 0x000fe400078100d8 */
[----:B------:R-:W-:Y:S02]  /*2510*/  FMNMX.FTZ R20, R233, R4, !PT ;  /* 0x00000004e9147209 */ /* 0x000fe40007810000 */
[----:B------:R-:W-:Y:S01]  /*2520*/  FMNMX3.FTZ R22, R3, R217, R200, !PT ;  /* 0x000000d903167276 */ /* 0x000fe200078100c8 */
[----:B------:R-:W-:Y:S06]  /*2530*/  BAR.SYNC.DEFER_BLOCKING 0x0 ;  /* 0x0000000000007b1d */ /* 0x000fec0000010000 */
[----:B-1----:R-:W-:Y:S06]  /*2540*/  @!P4 BRA `(.L_x_120) ;  /* 0x0000000000bcc947 */ /* 0x002fec0003800000 */
[----:B------:R-:W2:Y:S02]  /*2550*/  LDL R19, [R1+0x38] ;  /* 0x0000380001137983 */ /* 0x000ea40000100800 */
[----:B--2---:R-:W-:-:S05]  /*2560*/  LEA.HI.SX32 R2, R19, 0xfffffffe, 0x19 ;  /* 0xfffffffe13027811 */ /* 0x004fca00078fcaff */
[-C--:B------:R-:W-:Y:S02]  /*2570*/  IMAD R6, R250, R2.reuse, RZ ;  /* 0x00000002fa067224 */ /* 0x080fe400078e02ff */
[----:B------:R-:W-:-:S04]  /*2580*/  IMAD.WIDE.U32 R2, R247, R2, RZ ;  /* 0x00000002f7027225 */ /* 0x000fc800078e00ff */
[----:B------:R-:W-:Y:S01]  /*2590*/  IMAD.IADD R6, R3, 0x1, R6 ;  /* 0x0000000103067824 */ /* 0x000fe200078e0206 */
[-C--:B------:R-:W-:Y:S02]  /*25a0*/  LEA R4, P1, R2, R249.reuse, 0x1 ;  /* 0x000000f902047211 */ /* 0x080fe400078208ff */
[----:B------:R-:W-:Y:S02]  /*25b0*/  IADD3 R3, P0, PT, R94, R2, RZ ;  /* 0x000000025e037210 */ /* 0x000fe40007f1e0ff */
[----:B------:R-:W-:Y:S02]  /*25c0*/  LEA.HI.X R5, R2, R248, R6, 0x1, P1 ;  /* 0x000000f802057211 */ /* 0x000fe400008f0c06 */
[CC--:B------:R-:W-:Y:S01]  /*25d0*/  LEA R12, P3, R3.reuse, R249.reuse, 0x1 ;  /* 0x000000f9030c7211 */ /* 0x0c0fe200078608ff */
[--C-:B------:R-:W-:Y:S01]  /*25e0*/  IMAD.X R2, R6, 0x1, R93.reuse, P0 ;  /* 0x0000000106027824 */ /* 0x100fe200000e065d */
[C---:B------:R-:W-:Y:S01]  /*25f0*/  IADD3 R6, P0, PT, R3.reuse, R94, RZ ;  /* 0x0000005e03067210 */ /* 0x040fe20007f1e0ff */
[----:B------:R-:W-:Y:S01]  /*2600*/  @!PT LDS RZ, [RZ] ;  /* 0x00000000fffff984 */ /* 0x000fe20000000800 */
[----:B------:R-:W-:Y:S01]  /*2610*/  @!PT LDS RZ, [RZ] ;  /* 0x00000000fffff984 */ /* 0x000fe20000000800 */
[----:B------:R-:W-:Y:S01]  /*2620*/  @!PT LDS RZ, [RZ] ;  /* 0x00000000fffff984 */ /* 0x000fe20000000800 */
[----:B------:R1:W-:Y:S03]  /*2630*/  LDGSTS.E.BYPASS.LTC128B.128 [R16+0x4000], desc[UR20][R4.64] ;  /* 0x0400000004107fae */ /* 0x0003e6000b981a14 */
[----:B------:R-:W-:Y:S01]  /*2640*/  LEA R14, P2, R6, R249, 0x1 ;  /* 0x000000f9060e7211 */ /* 0x000fe200078408ff */
[----:B------:R-:W-:Y:S01]  /*2650*/  IMAD.X R7, R2, 0x1, R93, P0 ;  /* 0x0000000102077824 */ /* 0x000fe200000e065d */
[----:B------:R-:W-:-:S04]  /*2660*/  LEA.HI.X R13, R3, R248, R2, 0x1, P3 ;  /* 0x000000f8030d7211 */ /* 0x000fc800018f0c02 */
[----:B------:R-:W-:Y:S01]  /*2670*/  LEA.HI.X R15, R6, R248, R7, 0x1, P2 ;  /* 0x000000f8060f7211 */ /* 0x000fe200010f0c07 */
[----:B------:R2:W-:Y:S04]  /*2680*/  LDGSTS.E.BYPASS.LTC128B.128 [R16+0x4800], desc[UR20][R12.64] ;  /* 0x048000000c107fae */ /* 0x0005e8000b981a14 */
[----:B------:R2:W-:Y:S01]  /*2690*/  LDGSTS.E.BYPASS.LTC128B.128 [R16+0x5000], desc[UR20][R14.64] ;  /* 0x050000000e107fae */ /* 0x0005e2000b981a14 */
[C---:B-1----:R-:W-:Y:S02]  /*26a0*/  IADD3 R4, P0, PT, R3.reuse, R239, RZ ;  /* 0x000000ef03047210 */ /* 0x042fe40007f1e0ff */
[----:B------:R-:W-:Y:S02]  /*26b0*/  IADD3 R5, P1, PT, R3, R95, RZ ;  /* 0x0000005f03057210 */ /* 0x000fe40007f3e0ff */
[-C--:B------:R-:W-:Y:S01]  /*26c0*/  LEA R8, P2, R4, R249.reuse, 0x1 ;  /* 0x000000f904087211 */ /* 0x080fe200078408ff */
[C---:B------:R-:W-:Y:S01]  /*26d0*/  IMAD.X R3, R2.reuse, 0x1, R245, P0 ;  /* 0x0000000102037824 */ /* 0x040fe200000e06f5 */
[C---:B------:R-:W-:Y:S01]  /*26e0*/  LEA R10, P0, R5.reuse, R249, 0x1 ;  /* 0x000000f9050a7211 */ /* 0x040fe200078008ff */
[----:B------:R-:W-:Y:S01]  /*26f0*/  IMAD.X R2, R2, 0x1, R206, P1 ;  /* 0x0000000102027824 */ /* 0x000fe200008e06ce */
[----:B------:R-:W-:-:S02]  /*2700*/  IADD3 R7, P3, PT, R5, R94, RZ ;  /* 0x0000005e05077210 */ /* 0x000fc40007f7e0ff */
[----:B------:R-:W-:Y:S02]  /*2710*/  IADD3 R18, P1, PT, R4, R94, RZ ;  /* 0x0000005e04127210 */ /* 0x000fe40007f3e0ff */
[-C--:B------:R-:W-:Y:S01]  /*2720*/  LEA.HI.X R11, R5, R248.reuse, R2, 0x1, P0 ;  /* 0x000000f8050b7211 */ /* 0x080fe200000f0c02 */
[--C-:B------:R-:W-:Y:S01]  /*2730*/  IMAD.X R19, R2, 0x1, R93.reuse, P3 ;  /* 0x0000000102137824 */ /* 0x100fe200018e065d */
[C---:B------:R-:W-:Y:S01]  /*2740*/  IADD3 R17, P0, PT, R4.reuse, R95, RZ ;  /* 0x0000005f04117210 */ /* 0x040fe20007f1e0ff */
[----:B------:R-:W-:Y:S01]  /*2750*/  IMAD.X R5, R3, 0x1, R93, P1 ;  /* 0x0000000103057824 */ /* 0x000fe200008e065d */
[----:B------:R-:W-:Y:S01]  /*2760*/  LEA.HI.X R9, R4, R248, R3, 0x1, P2 ;  /* 0x000000f804097211 */ /* 0x000fe200010f0c03 */
[----:B------:R2:W-:Y:S01]  /*2770*/  LDGSTS.E.BYPASS.LTC128B.128 [R16+0x5800], desc[UR20][R10.64] ;  /* 0x058000000a107fae */ /* 0x0005e2000b981a14 */
[-C--:B------:R-:W-:Y:S01]  /*2780*/  LEA R6, P2, R7, R249.reuse, 0x1 ;  /* 0x000000f907067211 */ /* 0x080fe200078408ff */
[----:B------:R-:W-:Y:S01]  /*2790*/  IMAD.X R3, R3, 0x1, R206, P0 ;  /* 0x0000000103037824 */ /* 0x000fe200000e06ce */
[----:B------:R-:W-:-:S02]  /*27a0*/  LEA R4, P1, R18, R249, 0x1 ;  /* 0x000000f912047211 */ /* 0x000fc400078208ff */
[----:B------:R-:W-:Y:S02]  /*27b0*/  LEA R2, P0, R17, R249, 0x1 ;  /* 0x000000f911027211 */ /* 0x000fe400078008ff */
[-C--:B------:R-:W-:Y:S02]  /*27c0*/  LEA.HI.X R7, R7, R248.reuse, R19, 0x1, P2 ;  /* 0x000000f807077211 */ /* 0x080fe400010f0c13 */
[-C--:B------:R-:W-:Y:S02]  /*27d0*/  LEA.HI.X R5, R18, R248.reuse, R5, 0x1, P1 ;  /* 0x000000f812057211 */ /* 0x080fe400008f0c05 */
[----:B------:R-:W-:Y:S01]  /*27e0*/  LEA.HI.X R3, R17, R248, R3, 0x1, P0 ;  /* 0x000000f811037211 */ /* 0x000fe200000f0c03 */
[----:B------:R2:W-:Y:S04]  /*27f0*/  LDGSTS.E.BYPASS.LTC128B.128 [R16+0x6000], desc[UR20][R6.64] ;  /* 0x0600000006107fae */ /* 0x0005e8000b981a14 */
[----:B------:R2:W-:Y:S04]  /*2800*/  LDGSTS.E.BYPASS.LTC128B.128 [R16+0x6800], desc[UR20][R8.64] ;  /* 0x0680000008107fae */ /* 0x0005e8000b981a14 */
[----:B------:R2:W-:Y:S04]  /*2810*/  LDGSTS.E.BYPASS.LTC128B.128 [R16+0x7000], desc[UR20][R4.64] ;  /* 0x0700000004107fae */ /* 0x0005e8000b981a14 */
[----:B------:R2:W-:Y:S04]  /*2820*/  LDGSTS.E.BYPASS.LTC128B.128 [R16+0x7800], desc[UR20][R2.64] ;  /* 0x0780000002107fae */ /* 0x0005e8000b981a14 */
[----:B------:R-:W0:Y:S02]  /*2830*/  LDGDEPBAR ;  /* 0x00000000000079af */ /* 0x000e240000000000 */
.L_x_120:
[----:B------:R-:W3:Y:S01]  /*2840*/  LDL.LU R174, [R1+0x1c] ;  /* 0x00001c0001ae7983 */ /* 0x000ee20000300800 */
[----:B--2---:R-:W-:Y:S01]  /*2850*/  FMNMX3.FTZ R3, R21, R195, R142, !PT ;  /* 0x000000c315037276 */ /* 0x004fe2000781008e */
[----:B------:R-:W1:Y:S02]  /*2860*/  LDCU UR4, c[0x0][0x45c] ;  /* 0x00008b80ff0477ac */ /* 0x000e640008000800 */
[----:B------:R-:W3:Y:S04]  /*2870*/  LDL.LU R173, [R1+0x30] ;  /* 0x0000300001ad7983 */ /* 0x000ee80000300800 */
[----:B------:R-:W2:Y:S04]  /*2880*/  LDL.LU R172, [R1+0x18] ;  /* 0x0000180001ac7983 */ /* 0x000ea80000300800 */
[----:B------:R-:W-:Y:S04]  /*2890*/  STL [R1+0xac], R240 ;  /* 0x0000acf001007387 */ /* 0x000fe80000100800 */
[----:B------:R-:W-:Y:S04]  /*28a0*/  STL [R1+0xa8], R241 ;  /* 0x0000a8f101007387 */ /* 0x000fe80000100800 */
[----:B------:R4:W-:Y:S04]  /*28b0*/  STL [R1+0xa4], R232 ;  /* 0x0000a4e801007387 */ /* 0x0009e80000100800 */
[----:B----4-:R-:W4:Y:S04]  /*28c0*/  LDL.LU R232, [R1+0x34] ;  /* 0x0000340001e87983 */ /* 0x010f280000300800 */
[----:B------:R-:W3:Y:S04]  /*28d0*/  LDL.LU R8, [R1+0x2c] ;  /* 0x00002c0001087983 */ /* 0x000ee80000300800 */
[----:B------:R-:W4:Y:S04]  /*28e0*/  LDL.LU R9, [R1+0xc] ;  /* 0x00000c0001097983 */ /* 0x000f280000300800 */
[----:B------:R-:W-:Y:S04]  /*28f0*/  STL [R1+0xa0], R233 ;  /* 0x0000a0e901007387 */ /* 0x000fe80000100800 */
[----:B------:R1:W-:Y:S04]  /*2900*/  STL [R1+0x9c], R216 ;  /* 0x00009cd801007387 */ /* 0x0003e80000100800 */
[----:B-1----:R-:W4:Y:S04]  /*2910*/  LDL.LU R216, [R1+0x28] ;  /* 0x0000280001d87983 */ /* 0x002f280000300800 */
[----:B------:R-:W-:Y:S04]  /*2920*/  STL [R1+0x98], R217 ;  /* 0x000098d901007387 */ /* 0x000fe80000100800 */
[----:B------:R1:W-:Y:S04]  /*2930*/  STL [R1+0x94], R200 ;  /* 0x000094c801007387 */ /* 0x0003e80000100800 */
[----:B-1----:R-:W4:Y:S01]  /*2940*/  LDL.LU R200, [R1+0x8] ;  /* 0x0000080001c87983 */ /* 0x002f220000300800 */
[----:B------:R-:W-:Y:S01]  /*2950*/  FMNMX3.FTZ R2, R22, R201, R220, !PT ;  /* 0x000000c916027276 */ /* 0x000fe200078100dc */
[----:B------:R-:W-:Y:S01]  /*2960*/  IMAD.MOV.U32 R212, RZ, RZ, R82 ;  /* 0x000000ffffd47224 */ /* 0x000fe200078e0052 */
[----:B------:R-:W-:Y:S01]  /*2970*/  FMNMX3.FTZ R3, R3, R143, R182, !PT ;  /* 0x0000008f03037276 */ /* 0x000fe200078100b6 */
[----:B------:R-:W1:Y:S01]  /*2980*/  SHFL.BFLY PT, R4, R20, 0x2, 0x1f ;  /* 0x0c401f0014047f89 */ /* 0x000e6200000e0000 */
[----:B------:R-:W-:-:S02]  /*2990*/  FMNMX3.FTZ R2, R2, R221, R184, !PT ;  /* 0x000000dd02027276 */ /* 0x000fc400078100b8 */
[----:B------:R-:W-:Y:S01]  /*29a0*/  FMNMX3.FTZ R3, R3, R183, R146, !PT ;  /* 0x000000b703037276 */ /* 0x000fe20007810092 */
[----:B------:R-:W-:Y:S01]  /*29b0*/  STL [R1+0x84], R252 ;  /* 0x000084fc01007387 */ /* 0x000fe20000100800 */
[----:B------:R-:W-:Y:S02]  /*29c0*/  FMNMX.FTZ R2, R185, R2, !PT ;  /* 0x00000002b9027209 */ /* 0x000fe40007810000 */
[----:B------:R-:W-:Y:S01]  /*29d0*/  FMNMX3.FTZ R3, R3, R147, R190, !PT ;  /* 0x0000009303037276 */ /* 0x000fe200078100be */
[----:B------:R-:W-:Y:S01]  /*29e0*/  STL [R1+0x80], R251 ;  /* 0x000080fb01007387 */ /* 0x000fe20000100800 */
[----:B------:R-:W-:Y:S02]  /*29f0*/  MOV R233, R81 ;  /* 0x0000005100e97202 */ /* 0x000fe40000000f00 */
[----:B------:R-:W-:Y:S01]  /*2a00*/  FMNMX3.FTZ R3, R3, R191, R154, !PT ;  /* 0x000000bf03037276 */ /* 0x000fe2000781009a */
[----:B------:R-:W1:Y:S01]  /*2a10*/  SHFL.BFLY PT, R6, R2, 0x2, 0x1f ;  /* 0x0c401f0002067f89 */ /* 0x000e6200000e0000 */
[----:B------:R-:W-:-:S02]  /*2a20*/  MOV R247, R80 ;  /* 0x0000005000f77202 */ /* 0x000fc40000000f00 */
[----:B------:R-:W-:Y:S01]  /*2a30*/  FMNMX3.FTZ R3, R3, R155, R218, !PT ;  /* 0x0000009b03037276 */ /* 0x000fe200078100da */
[----:B------:R-:W-:Y:S01]  /*2a40*/  STL [R1+0x7c], R250 ;  /* 0x00007cfa01007387 */ /* 0x000fe20000100800 */
[----:B------:R-:W-:Y:S02]  /*2a50*/  MOV R175, R83 ;  /* 0x0000005300af7202 */ /* 0x000fe40000000f00 */
[----:B------:R-:W-:Y:S01]  /*2a60*/  FMNMX3.FTZ R3, R3, R219, R202, !PT ;  /* 0x000000db03037276 */ /* 0x000fe200078100ca */
[----:B------:R-:W-:Y:S03]  /*2a70*/  STL [R1+0x78], R249 ;  /* 0x000078f901007387 */ /* 0x000fe60000100800 */
[----:B------:R-:W-:Y:S01]  /*2a80*/  FMNMX3.FTZ R3, R3, R203, R222, !PT ;  /* 0x000000cb03037276 */ /* 0x000fe200078100de */
[----:B------:R-:W-:Y:S01]  /*2a90*/  STL [R1+0x74], R248 ;  /* 0x000074f801007387 */ /* 0x000fe20000100800 */
[----:B-1----:R-:W-:-:S02]  /*2aa0*/  FMNMX.FTZ R4, R20, R4, !PT ;  /* 0x0000000414047209 */ /* 0x002fc40007810000 */
[----:B------:R-:W-:Y:S01]  /*2ab0*/  FMNMX3.FTZ R3, R3, R223, R186, !PT ;  /* 0x000000df03037276 */ /* 0x000fe200078100ba */
[----:B------:R-:W-:Y:S03]  /*2ac0*/  STL [R1+0x70], R238 ;  /* 0x000070ee01007387 */ /* 0x000fe60000100800 */
[----:B------:R-:W-:Y:S01]  /*2ad0*/  FMNMX.FTZ R3, R187, R3, !PT ;  /* 0x00000003bb037209 */ /* 0x000fe20007810000 */
[----:B------:R-:W1:Y:S01]  /*2ae0*/  SHFL.BFLY PT, R5, R4, 0x1, 0x1f ;  /* 0x0c201f0004057f89 */ /* 0x000e6200000e0000 */
[----:B------:R-:W-:-:S03]  /*2af0*/  FMNMX.FTZ R2, R2, R6, !PT ;  /* 0x0000000602027209 */ /* 0x000fc60007810000 */
[----:B------:R-:W-:Y:S04]  /*2b00*/  STL [R1+0x6c], R236 ;  /* 0x00006cec01007387 */ /* 0x000fe80000100800 */
[----:B------:R-:W1:Y:S04]  /*2b10*/  SHFL.BFLY PT, R6, R3, 0x2, 0x1f ;  /* 0x0c401f0003067f89 */ /* 0x000e6800000e0000 */
[----:B------:R-:W1:Y:S04]  /*2b20*/  SHFL.BFLY PT, R7, R2, 0x1, 0x1f ;  /* 0x0c201f0002077f89 */ /* 0x000e6800000e0000 */
[----:B------:R-:W-:Y:S04]  /*2b30*/  STL [R1+0x68], R215 ;  /* 0x000068d701007387 */ /* 0x000fe80000100800 */
[----:B------:R-:W-:Y:S01]  /*2b40*/  STL [R1+0x64], R214 ;  /* 0x000064d601007387 */ /* 0x000fe20000100800 */
[----:B-1----:R-:W-:-:S03]  /*2b50*/  FMNMX.FTZ R168, R4, R5, !PT ;  /* 0x0000000504a87209 */ /* 0x002fc60007810000 */
[----:B------:R-:W-:Y:S01]  /*2b60*/  STL [R1+0x60], R213 ;  /* 0x000060d501007387 */ /* 0x000fe20000100800 */
[----:B------:R-:W-:Y:S02]  /*2b70*/  FMNMX3.FTZ R4, R118, R119, R114, !PT ;  /* 0x0000007776047276 */ /* 0x000fe40007810072 */
[C---:B------:R-:W-:Y:S01]  /*2b80*/  FSETP.NEU.FTZ.AND P0, PT, R168.reuse, -INF , PT ;  /* 0xff800000a800780b */ /* 0x040fe20003f1d000 */
[----:B------:R-:W-:Y:S01]  /*2b90*/  FMUL.FTZ R5, R168, UR4 ;  /* 0x00000004a8057c20 */ /* 0x000fe20008410000 */
[----:B------:R-:W-:Y:S01]  /*2ba0*/  STL [R1+0x5c], R207 ;  /* 0x00005ccf01007387 */ /* 0x000fe20000100800 */
[----:B------:R-:W-:-:S03]  /*2bb0*/  FMNMX.FTZ R6, R3, R6, !PT ;  /* 0x0000000603067209 */ /* 0x000fc60007810000 */
[----:B------:R-:W-:Y:S01]  /*2bc0*/  STL [R1+0x58], R205 ;  /* 0x000058cd01007387 */ /* 0x000fe20000100800 */
[----:B------:R-:W-:Y:S02]  /*2bd0*/  FSEL R5, R5, RZ, P0 ;  /* 0x000000ff05057208 */ /* 0x000fe40000000000 */
[----:B------:R-:W-:Y:S01]  /*2be0*/  FMNMX.FTZ R166, R2, R7, !PT ;  /* 0x0000000702a67209 */ /* 0x000fe20007810000 */
[----:B------:R-:W-:Y:S02]  /*2bf0*/  STL [R1+0x54], R204 ;  /* 0x000054cc01007387 */ /* 0x000fe40000100800 */
[--C-:B------:R-:W-:Y:S01]  /*2c00*/  FFMA.FTZ R3, R116, UR4, -R5.reuse ;  /* 0x0000000474037c23 */ /* 0x100fe20008010805 */
[----:B------:R-:W-:Y:S01]  /*2c10*/  FFMA.FTZ R2, R117, UR4, -R5 ;  /* 0x0000000475027c23 */ /* 0x000fe20008010805 */
[C---:B------:R-:W-:Y:S01]  /*2c20*/  FSETP.NEU.FTZ.AND P0, PT, R166.reuse, -INF , PT ;  /* 0xff800000a600780b */ /* 0x040fe20003f1d000 */
[----:B------:R-:W1:Y:S01]  /*2c30*/  SHFL.BFLY PT, R7, R6, 0x1, 0x1f ;  /* 0x0c201f0006077f89 */ /* 0x000e6200000e0000 */
[----:B------:R1:W-:Y:S03]  /*2c40*/  MUFU.EX2 R96, R3 ;  /* 0x0000000300607308 */ /* 0x0003e60000000800 */
[----:B------:R-:W-:Y:S04]  /*2c50*/  STL [R1+0x88], R168 ;  /* 0x000088a801007387 */ /* 0x000fe80000100800 */
[----:B------:R-:W-:Y:S01]  /*2c60*/  STL [R1+0x8c], R166 ;  /* 0x00008ca601007387 */ /* 0x000fe20000100800 */
[----:B------:R1:W-:Y:S02]  /*2c70*/  MUFU.EX2 R93, R2 ;  /* 0x00000002005d7308 */ /* 0x0003e40000000800 */
[----:B-1----:R-:W-:-:S05]  /*2c80*/  FMUL.FTZ R3, R166, UR4 ;  /* 0x00000004a6037c20 */ /* 0x002fca0008410000 */
[----:B------:R-:W-:Y:S02]  /*2c90*/  FSEL R3, R3, RZ, P0 ;  /* 0x000000ff03037208 */ /* 0x000fe40000000000 */
[----:B------:R-:W-:Y:S01]  /*2ca0*/  FMNMX.FTZ R164, R6, R7, !PT ;  /* 0x0000000706a47209 */ /* 0x000fe20007810000 */
[----:B------:R-:W-:Y:S02]  /*2cb0*/  FFMA.FTZ R2, R112, UR4, -R5 ;  /* 0x0000000470027c23 */ /* 0x000fe40008010805 */
[--C-:B------:R-:W-:Y:S01]  /*2cc0*/  FFMA.FTZ R6, R33, UR4, -R3.reuse ;  /* 0x0000000421067c23 */ /* 0x100fe20008010803 */
[----:B------:R-:W-:Y:S01]  /*2cd0*/  FSETP.NEU.FTZ.AND P0, PT, R164, -INF , PT ;  /* 0xff800000a400780b */ /* 0x000fe20003f1d000 */
[----:B------:R1:W-:Y:S01]  /*2ce0*/  MUFU.EX2 R208, R2 ;  /* 0x0000000200d07308 */ /* 0x0003e20000000800 */
[----:B------:R-:W-:Y:S07]  /*2cf0*/  STL [R1+0x90], R164 ;  /* 0x000090a401007387 */ /* 0x000fee0000100800 */
[----:B------:R-:W-:Y:S01]  /*2d00*/  MUFU.EX2 R214, R6 ;  /* 0x0000000600d67308 */ /* 0x000fe20000000800 */
[----:B-1----:R-:W-:-:S07]  /*2d10*/  FFMA.FTZ R2, R44, UR4, -R3 ;  /* 0x000000042c027c23 */ /* 0x002fce0008010803 */
[----:B------:R1:W-:Y:S02]  /*2d20*/  MUFU.EX2 R169, R2 ;  /* 0x0000000200a97308 */ /* 0x0003e40000000800 */
[----:B-1----:R-:W-:-:S06]  /*2d30*/  FFMA.FTZ R2, R45, UR4, -R3 ;  /* 0x000000042d027c23 */ /* 0x002fcc0008010803 */
[----:B------:R1:W-:Y:S02]  /*2d40*/  MUFU.EX2 R171, R2 ;  /* 0x0000000200ab7308 */ /* 0x0003e40000000800 */
[----:B-1----:R-:W-:Y:S01]  /*2d50*/  FMNMX3.FTZ R2, R4, R115, R126, !PT ;  /* 0x0000007304027276 */ /* 0x002fe2000781007e */
[----:B------:R-:W-:-:S03]  /*2d60*/  FFMA.FTZ R4, R32, UR4, -R3 ;  /* 0x0000000420047c23 */ /* 0x000fc60008010803 */
[----:B------:R-:W-:Y:S02]  /*2d70*/  FMNMX3.FTZ R2, R2, R127, R130, !PT ;  /* 0x0000007f02027276 */ /* 0x000fe40007810082 */
[----:B------:R1:W2:Y:S02]  /*2d80*/  MUFU.EX2 R248, R4 ;  /* 0x0000000400f87308 */ /* 0x0002a40000000800 */
[----:B-1----:R-:W-:Y:S01]  /*2d90*/  FMNMX3.FTZ R4, R2, R131, R150, !PT ;  /* 0x0000008302047276 */ /* 0x002fe20007810096 */
[----:B------:R-:W-:Y:S01]  /*2da0*/  FMUL.FTZ R2, R164, UR4 ;  /* 0x00000004a4027c20 */ /* 0x000fe20008410000 */
[----:B--2---:R-:W-:Y:S02]  /*2db0*/  F2FP.BF16.F32.PACK_AB R10, R214, R248 ;  /* 0x000000f8d60a723e */ /* 0x004fe400000010ff */
[----:B------:R-:W-:Y:S02]  /*2dc0*/  FMNMX3.FTZ R4, R4, R151, R158, !PT ;  /* 0x0000009704047276 */ /* 0x000fe4000781009e */
[----:B------:R-:W-:-:S02]  /*2dd0*/  FSEL R2, R2, RZ, P0 ;  /* 0x000000ff02027208 */ /* 0x000fc40000000000 */
[----:B------:R-:W-:-:S03]  /*2de0*/  FMNMX3.FTZ R4, R4, R159, R178, !PT ;  /* 0x0000009f04047276 */ /* 0x000fc600078100b2 */
[----:B------:R-:W-:Y:S01]  /*2df0*/  FFMA.FTZ R7, R46, UR4, -R2 ;  /* 0x000000042e077c23 */ /* 0x000fe20008010802 */
[----:B------:R-:W-:Y:S02]  /*2e00*/  FMNMX3.FTZ R6, R4, R179, R198, !PT ;  /* 0x000000b304067276 */ /* 0x000fe400078100c6 */
[----:B------:R-:W-:Y:S01]  /*2e10*/  LOP3.LUT R4, R237, 0x200, R246, 0xf8, !PT ;  /* 0x00000200ed047812 */ /* 0x000fe200078ef8f6 */
[----:B------:R-:W-:Y:S01]  /*2e20*/  MUFU.EX2 R251, R7 ;  /* 0x0000000700fb7308 */ /* 0x000fe20000000800 */
[----:B------:R-:W-:Y:S02]  /*2e30*/  FMNMX3.FTZ R6, R6, R199, R226, !PT ;  /* 0x000000c706067276 */ /* 0x000fe400078100e2 */
[----:B------:R-:W-:Y:S01]  /*2e40*/  LEA R134, R4, UR5, 0x1 ;  /* 0x0000000504867c11 */ /* 0x000fe2000f8e08ff */
[----:B------:R-:W-:Y:S01]  /*2e50*/  FFMA.FTZ R4, R47, UR4, -R2 ;  /* 0x000000042f047c23 */ /* 0x000fe20008010802 */
[----:B------:R-:W-:Y:S02]  /*2e60*/  FMNMX3.FTZ R6, R6, R227, R230, !PT ;  /* 0x000000e306067276 */ /* 0x000fe400078100e6 */
[-C--:B------:R-:W-:Y:S01]  /*2e70*/  IADD3 R133, PT, PT, R0, R134.reuse, RZ ;  /* 0x0000008600857210 */ /* 0x080fe20007ffe0ff */
[----:B------:R1:W2:Y:S01]  /*2e80*/  MUFU.EX2 R252, R4 ;  /* 0x0000000400fc7308 */ /* 0x0002a20000000800 */
[C---:B------:R-:W-:Y:S01]  /*2e90*/  IADD3 R132, PT, PT, R92.reuse, R134, RZ ;  /* 0x000000865c847210 */ /* 0x040fe20007ffe0ff */
[----:B------:R-:W2:Y:S02]  /*2ea0*/  LDSM.16.MT88.4 R28, [R134+0x8000] ;  /* 0x00800000861c783b */ /* 0x000ea40000004200 */
[----:B------:R-:W-:-:S02]  /*2eb0*/  IMAD.IADD R116, R92, 0x1, R133 ;  /* 0x000000015c747824 */ /* 0x000fc400078e0285 */
[----:B------:R-:W2:Y:S04]  /*2ec0*/  LDSM.16.MT88.4 R40, [R132+0x8000] ;  /* 0x008000008428783b */ /* 0x000ea80000004200 */
[----:B------:R-:W2:Y:S04]  /*2ed0*/  LDSM.16.MT88.4 R48, [R133+0x8000] ;  /* 0x008000008530783b */ /* 0x000ea80000004200 */
[----:B------:R-:W2:Y:S01]  /*2ee0*/  LDSM.16.MT88.4 R56, [R116+0x8000] ;  /* 0x008000007438783b */ /* 0x000ea20000004200 */
[----:B-1----:R-:W-:Y:S01]  /*2ef0*/  FMNMX3.FTZ R4, R6, R231, R172, !PT ;  /* 0x000000e706047276 */ /* 0x002fe200078100ac */
[----:B------:R-:W-:Y:S01]  /*2f00*/  FFMA.FTZ R6, R34, UR4, -R2 ;  /* 0x0000000422067c23 */ /* 0x000fe20008010802 */
[----:B---3--:R-:W-:Y:S01]  /*2f10*/  MOV R237, R8 ;  /* 0x0000000800ed7202 */ /* 0x008fe20000000f00 */
[----:B------:R-:W-:Y:S01]  /*2f20*/  LDSM.16.MT88.4 R72, [R116+0x8800] ;  /* 0x008800007448783b */ /* 0x000fe20000004200 */
[----:B------:R-:W-:Y:S01]  /*2f30*/  FMNMX3.FTZ R4, R4, R174, R173, !PT ;  /* 0x000000ae04047276 */ /* 0x000fe200078100ad */
[----:B------:R1:W-:Y:S01]  /*2f40*/  MUFU.EX2 R238, R6 ;  /* 0x0000000600ee7308 */ /* 0x0003e20000000800 */
[----:B----4-:R-:W-:Y:S01]  /*2f50*/  MOV R117, R9 ;  /* 0x0000000900757202 */ /* 0x010fe20000000f00 */
[----:B------:R-:W-:Y:S01]  /*2f60*/  LDSM.16.MT88.4 R68, [R133+0x8800] ;  /* 0x008800008544783b */ /* 0x000fe20000004200 */
[----:B------:R-:W-:-:S02]  /*2f70*/  F2FP.BF16.F32.PACK_AB R8, R171, R169 ;  /* 0x000000a9ab08723e */ /* 0x000fc400000010ff */
[----:B--2---:R-:W-:Y:S01]  /*2f80*/  F2FP.BF16.F32.PACK_AB R9, R252, R251 ;  /* 0x000000fbfc09723e */ /* 0x004fe200000010ff */
[----:B------:R-:W-:Y:S01]  /*2f90*/  LDSM.16.MT88.4 R64, [R132+0x8800] ;  /* 0x008800008440783b */ /* 0x000fe20000004200 */
[----:B-1----:R-:W-:-:S04]  /*2fa0*/  FFMA.FTZ R6, R35, UR4, -R2 ;  /* 0x0000000423067c23 */ /* 0x002fc80008010802 */
[----:B------:R1:W2:Y:S01]  /*2fb0*/  MUFU.EX2 R245, R6 ;  /* 0x0000000600f57308 */ /* 0x0002a20000000800 */
[----:B------:R-:W-:Y:S01]  /*2fc0*/  FMNMX3.FTZ R4, R4, R232, R216, !PT ;  /* 0x000000e804047276 */ /* 0x000fe200078100d8 */
[----:B-1----:R-:W-:Y:S01]  /*2fd0*/  FFMA.FTZ R6, R60, UR4, -R3 ;  /* 0x000000043c067c23 */ /* 0x002fe20008010803 */
[----:B--2---:R-:W-:-:S05]  /*2fe0*/  F2FP.BF16.F32.PACK_AB R11, R245, R238 ;  /* 0x000000eef50b723e */ /* 0x004fca00000010ff */
[----:B------:R1:W-:Y:S02]  /*2ff0*/  MUFU.EX2 R204, R6 ;  /* 0x0000000600cc7308 */ /* 0x0003e40000000800 */
[C---:B------:R-:W-:Y:S08]  /*3000*/  HMMA.16816.F32.BF16 R36, R8.reuse, R28, RZ ;  /* 0x0000001c0824723c */ /* 0x040ff000000418ff */
[----:B------:R-:W-:Y:S01]  /*3010*/  HMMA.16816.F32.BF16 R52, R8, R40, RZ ;  /* 0x000000280834723c */ /* 0x000fe200000418ff */
[----:B-1----:R-:W-:-:S07]  /*3020*/  FFMA.FTZ R6, R61, UR4, -R3 ;  /* 0x000000043d067c23 */ /* 0x002fce0008010803 */
[----:B------:R-:W-:Y:S01]  /*3030*/  HMMA.16816.F32.BF16 R44, R8, R48, RZ ;  /* 0x00000030082c723c */ /* 0x000fe200000418ff */
[----:B------:R1:W2:Y:S01]  /*3040*/  MUFU.EX2 R239, R6 ;  /* 0x0000000600ef7308 */ /* 0x0002a20000000800 */
[----:B------:R-:W-:-:S04]  /*3050*/  FMNMX3.FTZ R4, R4, R237, R200, !PT ;  /* 0x000000ed04047276 */ /* 0x000fc800078100c8 */
[----:B------:R-:W-:Y:S02]  /*3060*/  FMNMX3.FTZ R4, R4, R117, R242, !PT ;  /* 0x0000007504047276 */ /* 0x000fe400078100f2 */
[----:B------:R-:W-:Y:S02]  /*3070*/  HMMA.16816.F32.BF16 R16, R8, R56, RZ ;  /* 0x000000380810723c */ /* 0x000fe400000418ff */
[----:B------:R-:W-:-:S04]  /*3080*/  FMNMX3.FTZ R4, R4, R243, R234, !PT ;  /* 0x000000f304047276 */ /* 0x000fc800078100ea */
[----:B------:R-:W-:Y:S02]  /*3090*/  FMNMX.FTZ R4, R235, R4, !PT ;  /* 0x00000004eb047209 */ /* 0x000fe40007810000 */
[C---:B------:R-:W-:Y:S01]  /*30a0*/  HMMA.16816.F32.BF16 R32, R8.reuse, R30, RZ ;  /* 0x0000001e0820723c */ /* 0x040fe200000418ff */
[--C-:B-1----:R-:W-:Y:S01]  /*30b0*/  FFMA.FTZ R6, R76, UR4, -R3.reuse ;  /* 0x000000044c067c23 */ /* 0x102fe20008010803 */
[----:B--2---:R-:W-:Y:S01]  /*30c0*/  F2FP.BF16.F32.PACK_AB R12, R239, R204 ;  /* 0x000000ccef0c723e */ /* 0x004fe200000010ff */
[----:B------:R-:W1:Y:S02]  /*30d0*/  SHFL.BFLY PT, R7, R4, 0x2, 0x1f ;  /* 0x0c401f0004077f89 */ /* 0x000e6400000e0000 */
[----:B------:R2:W-:Y:S03]  /*30e0*/  MUFU.EX2 R217, R6 ;  /* 0x0000000600d97308 */ /* 0x0005e60000000800 */
[C---:B------:R-:W-:Y:S08]  /*30f0*/  HMMA.16816.F32.BF16 R24, R8.reuse, R42, RZ ;  /* 0x0000002a0818723c */ /* 0x040ff000000418ff */
[----:B------:R-:W-:Y:S01]  /*3100*/  HMMA.16816.F32.BF16 R20, R8, R50, RZ ;  /* 0x000000320814723c */ /* 0x000fe200000418ff */
[----:B--2---:R-:W-:-:S07]  /*3110*/  FFMA.FTZ R6, R77, UR4, -R3 ;  /* 0x000000044d067c23 */ /* 0x004fce0008010803 */
[----:B------:R-:W-:Y:S01]  /*3120*/  HMMA.16816.F32.BF16 R8, R8, R58, RZ ;  /* 0x0000003a0808723c */ /* 0x000fe200000418ff */
[----:B------:R2:W3:Y:S01]  /*3130*/  MUFU.EX2 R206, R6 ;  /* 0x0000000600ce7308 */ /* 0x0004e20000000800 */
[----:B-1----:R-:W-:-:S05]  /*3140*/  FMNMX.FTZ R4, R4, R7, !PT ;  /* 0x0000000704047209 */ /* 0x002fca0007810000 */
[----:B------:R-:W1:Y:S01]  /*3150*/  SHFL.BFLY PT, R7, R4, 0x1, 0x1f ;  /* 0x0c201f0004077f89 */ /* 0x000e6200000e0000 */
[----:B--2---:R-:W-:Y:S01]  /*3160*/  FFMA.FTZ R6, R62, UR4, -R2 ;  /* 0x000000043e067c23 */ /* 0x004fe20008010802 */
[----:B---3--:R-:W-:-:S03]  /*3170*/  F2FP.BF16.F32.PACK_AB R14, R206, R217 ;  /* 0x000000d9ce0e723e */ /* 0x008fc600000010ff */
[----:B------:R2:W-:Y:S01]  /*3180*/  MUFU.EX2 R244, R6 ;  /* 0x0000000600f47308 */ /* 0x0005e20000000800 */
[----:B-1----:R-:W-:-:S04]  /*3190*/  FMNMX.FTZ R167, R4, R7, !PT ;  /* 0x0000000704a77209 */ /* 0x002fc80007810000 */
[C---:B------:R-:W-:Y:S01]  /*31a0*/  FSETP.NEU.FTZ.AND P0, PT, R167.reuse, -INF , PT ;  /* 0xff800000a700780b */ /* 0x040fe20003f1d000 */
[----:B------:R-:W-:Y:S01]  /*31b0*/  FMUL.FTZ R4, R167, UR4 ;  /* 0x00000004a7047c20 */ /* 0x000fe20008410000 */
[----:B--2---:R-:W-:-:S04]  /*31c0*/  FFMA.FTZ R6, R63, UR4, -R2 ;  /* 0x000000043f067c23 */ /* 0x004fc80008010802 */
[----:B------:R-:W-:Y:S01]  /*31d0*/  FSEL R4, R4, RZ, P0 ;  /* 0x000000ff04047208 */ /* 0x000fe20000000000 */
[----:B------:R-:W1:Y:S01]  /*31e0*/  LDSM.16.MT88.4 R60, [R134+0x8800] ;  /* 0x00880000863c783b */ /* 0x000e620000004200 */
[----:B------:R2:W3:Y:S02]  /*31f0*/  MUFU.EX2 R164, R6 ;  /* 0x0000000600a47308 */ /* 0x0004e40000000800 */
[----:B--2---:R-:W-:Y:S01]  /*3200*/  FFMA.FTZ R6, R78, UR4, -R2 ;  /* 0x000000044e067c23 */ /* 0x004fe20008010802 */
[----:B---3--:R-:W-:-:S05]  /*3210*/  F2FP.BF16.F32.PACK_AB R13, R164, R244 ;  /* 0x000000f4a40d723e */ /* 0x008fca00000010ff */
[----:B------:R2:W-:Y:S02]  /*3220*/  MUFU.EX2 R166, R6 ;  /* 0x0000000600a67308 */ /* 0x0005e40000000800 */
[----:B--2---:R-:W-:-:S06]  /*3230*/  FFMA.FTZ R6, R79, UR4, -R2 ;  /* 0x000000044f067c23 */ /* 0x004fcc0008010802 */
[----:B------:R2:W3:Y:S02]  /*3240*/  MUFU.EX2 R250, R6 ;  /* 0x0000000600fa7308 */ /* 0x0004e40000000800 */
[----:B--2---:R-:W-:Y:S01]  /*3250*/  FFMA.FTZ R6, R113, UR4, -R5 ;  /* 0x0000000471067c23 */ /* 0x004fe20008010805 */
[----:B---3--:R-:W-:Y:S01]  /*3260*/  F2FP.BF16.F32.PACK_AB R15, R250, R166 ;  /* 0x000000a6fa0f723e */ /* 0x008fe200000010ff */
[----:B------:R-:W-:Y:S01]  /*3270*/  IMAD.MOV.U32 R113, RZ, RZ, R117 ;  /* 0x000000ffff717224 */ /* 0x000fe200078e0075 */
[----:B------:R-:W-:-:S03]  /*3280*/  MOV R117, R247 ;  /* 0x000000f700757202 */ /* 0x000fc60000000f00 */
[----:B------:R2:W3:Y:S01]  /*3290*/  MUFU.EX2 R236, R6 ;  /* 0x0000000600ec7308 */ /* 0x0004e20000000800 */
[----:B------:R-:W-:Y:S01]  /*32a0*/  MOV R247, R212 ;  /* 0x000000d400f77202 */ /* 0x000fe20000000f00 */
[C---:B-1----:R-:W-:Y:S08]  /*32b0*/  HMMA.16816.F32.BF16 R100, R12.reuse, R62, R32 ;  /* 0x0000003e0c64723c */ /* 0x042ff00000041820 */
[----:B------:R-:W-:Y:S01]  /*32c0*/  HMMA.16816.F32.BF16 R84, R12, R66, R24 ;  /* 0x000000420c54723c */ /* 0x000fe20000041818 */
[----:B--2---:R-:W-:-:S07]  /*32d0*/  FFMA.FTZ R6, R124, UR4, -R5 ;  /* 0x000000047c067c23 */ /* 0x004fce0008010805 */
[C---:B------:R-:W-:Y:S01]  /*32e0*/  HMMA.16816.F32.BF16 R120, R12.reuse, R60, R36 ;  /* 0x0000003c0c78723c */ /* 0x040fe20000041824 */
[----:B------:R1:W-:Y:S07]  /*32f0*/  MUFU.EX2 R207, R6 ;  /* 0x0000000600cf7308 */ /* 0x0003ee0000000800 */
[C---:B------:R-:W-:Y:S08]  /*3300*/  HMMA.16816.F32.BF16 R108, R12.reuse, R64, R52 ;  /* 0x000000400c6c723c */ /* 0x040ff00000041834 */
[----:B------:R-:W-:Y:S01]  /*3310*/  HMMA.16816.F32.BF16 R88, R12, R68, R44 ;  /* 0x000000440c58723c */ /* 0x000fe2000004182c */
[----:B-1----:R-:W-:-:S04]  /*3320*/  FFMA.FTZ R6, R125, UR4, -R5 ;  /* 0x000000047d067c23 */ /* 0x002fc80008010805 */
[----:B------:R1:W-:Y:S03]  /*3330*/  MUFU.EX2 R124, R6 ;  /* 0x00000006007c7308 */ /* 0x0003e60000000800 */
[----:B------:R-:W-:Y:S01]  /*3340*/  HMMA.16816.F32.BF16 R104, R12, R72, R16 ;  /* 0x000000480c68723c */ /* 0x000fe20000041810 */
[----:B-1----:R-:W-:Y:S01]  /*3350*/  FFMA.FTZ R6, R128, UR4, -R5 ;  /* 0x0000000480067c23 */ /* 0x002fe20008010805 */
[----:B------:R-:W-:-:S03]  /*3360*/  IMAD.MOV.U32 R128, RZ, RZ, R232 ;  /* 0x000000ffff807224 */ /* 0x000fc600078e00e8 */
[----:B------:R1:W-:Y:S02]  /*3370*/  MUFU.EX2 R168, R6 ;  /* 0x0000000600a87308 */ /* 0x0003e40000000800 */
[----:B-1----:R-:W-:-:S06]  /*3380*/  FFMA.FTZ R6, R118, UR4, -R4 ;  /* 0x0000000476067c23 */ /* 0x002fcc0008010804 */
[----:B------:R1:W-:Y:S02]  /*3390*/  MUFU.EX2 R209, R6 ;  /* 0x0000000600d17308 */ /* 0x0003e40000000800 */
[----:B-1----:R-:W-:Y:S01]  /*33a0*/  FFMA.FTZ R6, R119, UR4, -R4 ;  /* 0x0000000477067c23 */ /* 0x002fe20008010804 */
[----:B------:R-:W-:-:S05]  /*33b0*/  MOV R119, R113 ;  /* 0x0000007100777202 */ /* 0x000fca0000000f00 */
[----:B------:R1:W2:Y:S02]  /*33c0*/  MUFU.EX2 R135, R6 ;  /* 0x0000000600877308 */ /* 0x0002a40000000800 */
[----:B-1----:R-:W-:-:S06]  /*33d0*/  FFMA.FTZ R6, R114, UR4, -R4 ;  /* 0x0000000472067c23 */ /* 0x002fcc0008010804 */
[----:B------:R1:W-:Y:S02]  /*33e0*/  MUFU.EX2 R249, R6 ;  /* 0x0000000600f97308 */ /* 0x0003e40000000800 */
[----:B-1----:R-:W-:-:S06]  /*33f0*/  FFMA.FTZ R6, R115, UR4, -R4 ;  /* 0x0000000473067c23 */ /* 0x002fcc0008010804 */
[----:B------:R1:W4:Y:S02]  /*3400*/  MUFU.EX2 R118, R6 ;  /* 0x0000000600767308 */ /* 0x0003240000000800 */
[----:B-1----:R-:W-:Y:S01]  /*3410*/  FFMA.FTZ R6, R129, UR4, -R5 ;  /* 0x0000000481067c23 */ /* 0x002fe20008010805 */
[----:B------:R-:W-:Y:S02]  /*3420*/  MOV R129, R93 ;  /* 0x0000005d00817202 */ /* 0x000fe40000000f00 */
[----:B------:R-:W-:Y:S03]  /*3430*/  HMMA.16816.F32.BF16 R92, R12, R70, R20 ;  /* 0x000000460c5c723c */ /* 0x000fe60000041814 */
[----:B------:R1:W-:Y:S02]  /*3440*/  MUFU.EX2 R211, R6 ;  /* 0x0000000600d37308 */ /* 0x0003e40000000800 */
[----:B-1----:R-:W-:Y:S01]  /*3450*/  FFMA.FTZ R6, R126, UR4, -R4 ;  /* 0x000000047e067c23 */ /* 0x002fe20008010804 */
[----:B------:R-:W-:-:S02]  /*3460*/  MOV R126, R96 ;  /* 0x00000060007e7202 */ /* 0x000fc40000000f00 */
[----:B------:R-:W-:Y:S03]  /*3470*/  HMMA.16816.F32.BF16 R96, R12, R74, R8 ;  /* 0x0000004a0c60723c */ /* 0x000fe60000041808 */
[----:B------:R1:W-:Y:S01]  /*3480*/  MUFU.EX2 R205, R6 ;  /* 0x0000000600cd7308 */ /* 0x0003e20000000800 */
[----:B------:R-:W-:Y:S02]  /*3490*/  F2FP.BF16.F32.PACK_AB R8, R129, R126 ;  /* 0x0000007e8108723e */ /* 0x000fe400000010ff */
[----:B---3--:R-:W-:Y:S02]  /*34a0*/  F2FP.BF16.F32.PACK_AB R10, R236, R208 ;  /* 0x000000d0ec0a723e */ /* 0x008fe400000010ff */
[----:B--2---:R-:W-:Y:S02]  /*34b0*/  F2FP.BF16.F32.PACK_AB R9, R135, R209 ;  /* 0x000000d18709723e */ /* 0x004fe400000010ff */
[----:B----4-:R-:W-:-:S07]  /*34c0*/  F2FP.BF16.F32.PACK_AB R11, R118, R249 ;  /* 0x000000f9760b723e */ /* 0x010fce00000010ff */
[----:B------:R-:W-:Y:S01]  /*34d0*/  HMMA.16816.F32.BF16 R20, R8, R42, RZ ;  /* 0x0000002a0814723c */ /* 0x000fe200000418ff */
[----:B-1----:R-:W-:-:S04]  /*34e0*/  FFMA.FTZ R6, R127, UR4, -R4 ;  /* 0x000000047f067c23 */ /* 0x002fc80008010804 */
[----:B------:R1:W2:Y:S03]  /*34f0*/  MUFU.EX2 R240, R6 ;  /* 0x0000000600f07308 */ /* 0x0002a60000000800 */
[C---:B------:R-:W-:Y:S08]  /*3500*/  HMMA.16816.F32.BF16 R32, R8.reuse, R28, RZ ;  /* 0x0000001c0820723c */ /* 0x040ff000000418ff */
[----:B------:R-:W-:Y:S01]  /*3510*/  HMMA.16816.F32.BF16 R24, R8, R40, RZ ;  /* 0x000000280818723c */ /* 0x000fe200000418ff */
[----:B-1----:R-:W-:-:S07]  /*3520*/  FFMA.FTZ R6, R130, UR4, -R4 ;  /* 0x0000000482067c23 */ /* 0x002fce0008010804 */
[C---:B------:R-:W-:Y:S01]  /*3530*/  HMMA.16816.F32.BF16 R28, R8.reuse, R30, RZ ;  /* 0x0000001e081c723c */ /* 0x040fe200000418ff */
[----:B------:R-:W-:Y:S01]  /*3540*/  MOV R130, R117 ;  /* 0x0000007500827202 */ /* 0x000fe20000000f00 */
[----:B------:R1:W-:Y:S06]  /*3550*/  MUFU.EX2 R213, R6 ;  /* 0x0000000600d57308 */ /* 0x0003ec0000000800 */
[C---:B------:R-:W-:Y:S08]  /*3560*/  HMMA.16816.F32.BF16 R16, R8.reuse, R48, RZ ;  /* 0x000000300810723c */ /* 0x040ff000000418ff */
[----:B------:R-:W-:Y:S01]  /*3570*/  HMMA.16816.F32.BF16 R36, R8, R50, RZ ;  /* 0x000000320824723c */ /* 0x000fe200000418ff */
[----:B-1----:R-:W-:Y:S01]  /*3580*/  FFMA.FTZ R6, R131, UR4, -R4 ;  /* 0x0000000483067c23 */ /* 0x002fe20008010804 */
[----:B------:R-:W-:-:S02]  /*3590*/  MOV R131, R130 ;  /* 0x0000008200837202 */ /* 0x000fc40000000f00 */
[----:B------:R-:W-:Y:S01]  /*35a0*/  MOV R130, R119 ;  /* 0x0000007700827202 */ /* 0x000fe20000000f00 */
[----:B------:R1:W3:Y:S03]  /*35b0*/  MUFU.EX2 R215, R6 ;  /* 0x0000000600d77308 */ /* 0x0002e60000000800 */
[----:B------:R-:W-:Y:S01]  /*35c0*/  HMMA.16816.F32.BF16 R12, R8, R56, RZ ;  /* 0x00000038080c723c */ /* 0x000fe200000418ff */
[----:B------:R-:W-:-:S07]  /*35d0*/  IMAD.MOV.U32 R119, RZ, RZ, R166 ;  /* 0x000000ffff777224 */ /* 0x000fce00078e00a6 */
[----:B------:R-:W-:Y:S01]  /*35e0*/  HMMA.16816.F32.BF16 R40, R8, R58, RZ ;  /* 0x0000003a0828723c */ /* 0x000fe200000418ff */
[----:B------:R-:W-:Y:S02]  /*35f0*/  F2FP.BF16.F32.PACK_AB R8, R124, R207 ;  /* 0x000000cf7c08723e */ /* 0x000fe400000010ff */
[----:B--2---:R-:W-:Y:S02]  /*3600*/  F2FP.BF16.F32.PACK_AB R9, R240, R205 ;  /* 0x000000cdf009723e */ /* 0x004fe400000010ff */
[----:B------:R-:W-:Y:S01]  /*3610*/  F2FP.BF16.F32.PACK_AB R10, R211, R168 ;  /* 0x000000a8d30a723e */ /* 0x000fe200000010ff */
[----:B-1----:R-:W-:Y:S01]  /*3620*/  FFMA.FTZ R6, R148, UR4, -R5 ;  /* 0x0000000494067c23 */ /* 0x002fe20008010805 */
[----:B---3--:R-:W-:-:S03]  /*3630*/  F2FP.BF16.F32.PACK_AB R11, R215, R213 ;  /* 0x000000d5d70b723e */ /* 0x008fc600000010ff */
[----:B------:R1:W-:Y:S04]  /*3640*/  MUFU.EX2 R114, R6 ;  /* 0x0000000600727308 */ /* 0x0003e80000000800 */
[C---:B------:R-:W-:Y:S01]  /*3650*/  HMMA.16816.F32.BF16 R44, R8.reuse, R66, R20 ;  /* 0x00000042082c723c */ /* 0x040fe20000041814 */
[----:B------:R-:W2:Y:S07]  /*3660*/  LDSM.16.MT88.4 R20, [R134+0x9000] ;  /* 0x009000008614783b */ /* 0x000eae0000004200 */
[----:B------:R-:W-:Y:S01]  /*3670*/  HMMA.16816.F32.BF16 R48, R8, R62, R28 ;  /* 0x0000003e0830723c */ /* 0x000fe2000004181c */
[----:B-1----:R-:W-:-:S07]  /*3680*/  FFMA.FTZ R6, R149, UR4, -R5 ;  /* 0x0000000495067c23 */ /* 0x002fce0008010805 */
[C---:B------:R-:W-:Y:S01]  /*3690*/  HMMA.16816.F32.BF16 R28, R8.reuse, R70, R36 ;  /* 0x00000046081c723c */ /* 0x040fe20000041824 */
[----:B------:R1:W-:Y:S07]  /*36a0*/  MUFU.EX2 R125, R6 ;  /* 0x00000006007d7308 */ /* 0x0003ee0000000800 */
[C---:B------:R-:W-:Y:S08]  /*36b0*/  HMMA.16816.F32.BF16 R76, R8.reuse, R60, R32 ;  /* 0x0000003c084c723c */ /* 0x040ff00000041820 */
[----:B------:R-:W-:Y:S01]  /*36c0*/  HMMA.16816.F32.BF16 R52, R8, R64, R24 ;  /* 0x000000400834723c */ /* 0x000fe20000041818 */
[----:B------:R-:W-:Y:S01]  /*36d0*/  LDSM.16.MT88.4 R24, [R116+0x9000] ;  /* 0x009000007418783b */ /* 0x000fe20000004200 */
[----:B-1----:R-:W-:-:S04]  /*36e0*/  FFMA.FTZ R6, R156, UR4, -R5 ;  /* 0x000000049c067c23 */ /* 0x002fc80008010805 */
[----:B------:R1:W-:Y:S02]  /*36f0*/  MUFU.EX2 R115, R6 ;  /* 0x0000000600737308 */ /* 0x0003e40000000800 */
[C---:B------:R-:W-:Y:S01]  /*3700*/  HMMA.16816.F32.BF16 R56, R8.reuse, R68, R16 ;  /* 0x000000440838723c */ /* 0x040fe20000041810 */
[----:B------:R-:W3:Y:S07]  /*3710*/  LDSM.16.MT88.4 R16, [R132+0x9000] ;  /* 0x009000008410783b */ /* 0x000eee0000004200 */
[----:B------:R-:W-:Y:S01]  /*3720*/  HMMA.16816.F32.BF16 R80, R8, R72, R12 ;  /* 0x000000480850723c */ /* 0x000fe2000004180c */
[----:B------:R-:W4:Y:S01]  /*3730*/  LDSM.16.MT88.4 R12, [R133+0x9000] ;  /* 0x00900000850c783b */ /* 0x000f220000004200 */
[----:B-1----:R-:W-:-:S06]  /*3740*/  FFMA.FTZ R6, R157, UR4, -R5 ;  /* 0x000000049d067c23 */ /* 0x002fcc0008010805 */
[----:B------:R-:W-:Y:S01]  /*3750*/  HMMA.16816.F32.BF16 R32, R8, R74, R40 ;  /* 0x0000004a0820723c */ /* 0x000fe20000041828 */
        /* <DEDUP_REMOVED lines=8> */
[----:B------:R-:W-:-:S05]  /*37e0*/  MOV R160, R168 ;  /* 0x000000a800a07202 */ /* 0x000fca0000000f00 */
[----:B------:R1:W-:Y:S02]  /*37f0*/  MUFU.EX2 R137, R6 ;  /* 0x0000000600897308 */ /* 0x0003e40000000800 */
[----:B-1----:R-:W-:Y:S01]  /*3800*/  FFMA.FTZ R6, R161, UR4, -R3 ;  /* 0x00000004a1067c23 */ /* 0x002fe20008010803 */
[----:B------:R-:W-:Y:S01]  /*3810*/  MOV R161, R131 ;  /* 0x0000008300a17202 */ /* 0x000fe20000000f00 */
[----:B------:R-:W-:-:S04]  /*3820*/  IMAD.MOV.U32 R131, RZ, RZ, R237 ;  /* 0x000000ffff837224 */ /* 0x000fc800078e00ed */
[----:B------:R1:W3:Y:S02]  /*3830*/  MUFU.EX2 R241, R6 ;  /* 0x0000000600f17308 */ /* 0x0002e40000000800 */
[----:B-1----:R-:W-:Y:S01]  /*3840*/  FFMA.FTZ R6, R138, UR4, -R2 ;  /* 0x000000048a067c23 */ /* 0x002fe20008010802 */
[----:B--2---:R-:W-:Y:S02]  /*3850*/  MOV R138, R112 ;  /* 0x00000070008a7202 */ /* 0x004fe40000000f00 */
[----:B------:R-:W-:-:S03]  /*3860*/  MOV R112, R233 ;  /* 0x000000e900707202 */ /* 0x000fc60000000f00 */
[----:B------:R1:W-:Y:S01]  /*3870*/  MUFU.EX2 R148, R6 ;  /* 0x0000000600947308 */ /* 0x0003e20000000800 */
[----:B------:R-:W-:Y:S02]  /*3880*/  F2FP.BF16.F32.PACK_AB R8, R138, R149 ;  /* 0x000000958a08723e */ /* 0x000fe400000010ff */
[----:B---3--:R-:W-:Y:S01]  /*3890*/  F2FP.BF16.F32.PACK_AB R10, R241, R137 ;  /* 0x00000089f10a723e */ /* 0x008fe200000010ff */
[----:B-1----:R-:W-:-:S04]  /*38a0*/  FFMA.FTZ R6, R139, UR4, -R2 ;  /* 0x000000048b067c23 */ /* 0x002fc80008010802 */
[----:B------:R1:W2:Y:S02]  /*38b0*/  MUFU.EX2 R139, R6 ;  /* 0x00000006008b7308 */ /* 0x0002a40000000800 */
[----:B-1----:R-:W-:Y:S01]  /*38c0*/  FFMA.FTZ R6, R162, UR4, -R2 ;  /* 0x00000004a2067c23 */ /* 0x002fe20008010802 */
[----:B--2---:R-:W-:Y:S02]  /*38d0*/  F2FP.BF16.F32.PACK_AB R9, R139, R148 ;  /* 0x000000948b09723e */ /* 0x004fe400000010ff */
[----:B------:R-:W-:-:S03]  /*38e0*/  MOV R162, R115 ;  /* 0x0000007300a27202 */ /* 0x000fc60000000f00 */
[----:B------:R1:W-:Y:S02]  /*38f0*/  MUFU.EX2 R233, R6 ;  /* 0x0000000600e97308 */ /* 0x0003e40000000800 */
[----:B-1----:R-:W-:-:S06]  /*3900*/  FFMA.FTZ R6, R163, UR4, -R2 ;  /* 0x00000004a3067c23 */ /* 0x002fcc0008010802 */
[----:B------:R1:W2:Y:S02]  /*3910*/  MUFU.EX2 R212, R6 ;  /* 0x0000000600d47308 */ /* 0x0002a40000000800 */
[----:B-1----:R-:W-:Y:S01]  /*3920*/  FFMA.FTZ R6, R151, UR4, -R4 ;  /* 0x0000000497067c23 */ /* 0x002fe20008010804 */
[----:B--2---:R-:W-:-:S05]  /*3930*/  F2FP.BF16.F32.PACK_AB R11, R212, R233 ;  /* 0x000000e9d40b723e */ /* 0x004fca00000010ff */
[----:B------:R1:W2:Y:S02]  /*3940*/  MUFU.EX2 R127, R6 ;  /* 0x00000006007f7308 */ /* 0x0002a40000000800 */
[----:B------:R-:W-:Y:S01]  /*3950*/  HMMA.16816.F32.BF16 R64, R8, R20, R120 ;  /* 0x000000140840723c */ /* 0x000fe20000041878 */
[----:B------:R-:W-:Y:S01]  /*3960*/  IMAD.MOV.U32 R120, RZ, RZ, R114 ;  /* 0x000000ffff787224 */ /* 0x000fe200078e0072 */
[----:B------:R-:W-:Y:S01]  /*3970*/  MOV R122, R7 ;  /* 0x00000007007a7202 */ /* 0x000fe20000000f00 */
[----:B------:R-:W-:Y:S01]  /*3980*/  IMAD.MOV.U32 R123, RZ, RZ, R137 ;  /* 0x000000ffff7b7224 */ /* 0x000fe200078e0089 */
[----:B------:R-:W-:-:S04]  /*3990*/  MOV R7, R112 ;  /* 0x0000007000077202 */ /* 0x000fc80000000f00 */
[C---:B------:R-:W-:Y:S01]  /*39a0*/  HMMA.16816.F32.BF16 R72, R8.reuse, R16, R108 ;  /* 0x000000100848723c */ /* 0x040fe2000004186c */
[----:B------:R-:W-:Y:S01]  /*39b0*/  MOV R136, R7 ;  /* 0x0000000700887202 */ /* 0x000fe20000000f00 */
[----:B------:R-:W-:Y:S01]  /*39c0*/  FFMA.FTZ R7, R179, UR4, -R4 ;  /* 0x00000004b3077c23 */ /* 0x000fe20008010804 */
[----:B------:R-:W-:Y:S02]  /*39d0*/  IMAD.MOV.U32 R179, RZ, RZ, R212 ;  /* 0x000000ffffb37224 */ /* 0x000fe400078e00d4 */
[----:B-1----:R-:W-:Y:S01]  /*39e0*/  FFMA.FTZ R6, R158, UR4, -R4 ;  /* 0x000000049e067c23 */ /* 0x002fe20008010804 */
[----:B------:R-:W-:Y:S01]  /*39f0*/  MOV R137, R136 ;  /* 0x0000008800897202 */ /* 0x000fe20000000f00 */
[----:B------:R1:W-:Y:S01]  /*3a00*/  MUFU.EX2 R151, R7 ;  /* 0x0000000700977308 */ /* 0x0003e20000000800 */
[----:B----4-:R-:W-:Y:S01]  /*3a10*/  HMMA.16816.F32.BF16 R88, R8, R12, R88 ;  /* 0x0000000c0858723c */ /* 0x010fe20000041858 */
[----:B------:R-:W-:Y:S02]  /*3a20*/  MOV R136, R128 ;  /* 0x0000008000887202 */ /* 0x000fe40000000f00 */
[----:B------:R-:W-:-:S04]  /*3a30*/  MOV R128, R245 ;  /* 0x000000f500807202 */ /* 0x000fc80000000f00 */
[----:B------:R3:W-:Y:S01]  /*3a40*/  MUFU.EX2 R163, R6 ;  /* 0x0000000600a37308 */ /* 0x0007e20000000800 */
[C---:B------:R-:W-:Y:S08]  /*3a50*/  HMMA.16816.F32.BF16 R112, R8.reuse, R24, R104 ;  /* 0x000000180870723c */ /* 0x040ff00000041868 */
[----:B------:R-:W-:Y:S01]  /*3a60*/  HMMA.16816.F32.BF16 R60, R8, R22, R100 ;  /* 0x00000016083c723c */ /* 0x000fe20000041864 */
[--C-:B-1----:R-:W-:Y:S01]  /*3a70*/  FFMA.FTZ R7, R227, UR4, -R4.reuse ;  /* 0x00000004e3077c23 */ /* 0x102fe20008010804 */
[----:B------:R-:W-:Y:S01]  /*3a80*/  MOV R227, R129 ;  /* 0x0000008100e37202 */ /* 0x000fe20000000f00 */
[----:B---3--:R-:W-:-:S05]  /*3a90*/  FFMA.FTZ R6, R159, UR4, -R4 ;  /* 0x000000049f067c23 */ /* 0x008fca0008010804 */
[C---:B------:R-:W-:Y:S01]  /*3aa0*/  HMMA.16816.F32.BF16 R84, R8.reuse, R18, R84 ;  /* 0x000000120854723c */ /* 0x040fe20000041854 */
[----:B------:R1:W3:Y:S07]  /*3ab0*/  MUFU.EX2 R232, R6 ;  /* 0x0000000600e87308 */ /* 0x0002ee0000000800 */
[C---:B------:R-:W-:Y:S08]  /*3ac0*/  HMMA.16816.F32.BF16 R92, R8.reuse, R14, R92 ;  /* 0x0000000e085c723c */ /* 0x040ff0000004185c */
[----:B------:R-:W-:Y:S01]  /*3ad0*/  HMMA.16816.F32.BF16 R96, R8, R26, R96 ;  /* 0x0000001a0860723c */ /* 0x000fe20000041860 */
[----:B------:R-:W-:-:S02]  /*3ae0*/  F2FP.BF16.F32.PACK_AB R8, R125, R120 ;  /* 0x000000787d08723e */ /* 0x000fc400000010ff */
[----:B--2---:R-:W-:Y:S01]  /*3af0*/  F2FP.BF16.F32.PACK_AB R9, R127, R150 ;  /* 0x000000967f09723e */ /* 0x004fe200000010ff */
[--C-:B-1----:R-:W-:Y:S01]  /*3b00*/  FFMA.FTZ R6, R176, UR4, -R5.reuse ;  /* 0x00000004b0067c23 */ /* 0x102fe20008010805 */
[----:B------:R-:W-:Y:S02]  /*3b10*/  F2FP.BF16.F32.PACK_AB R10, R122, R162 ;  /* 0x000000a27a0a723e */ /* 0x000fe400000010ff */
[----:B---3--:R-:W-:Y:S01]  /*3b20*/  F2FP.BF16.F32.PACK_AB R11, R232, R163 ;  /* 0x000000a3e80b723e */ /* 0x008fe200000010ff */
[----:B------:R1:W2:Y:S06]  /*3b30*/  MUFU.EX2 R36, R6 ;  /* 0x0000000600247308 */ /* 0x0002ac0000000800 */
[C---:B------:R-:W-:Y:S08]  /*3b40*/  HMMA.16816.F32.BF16 R68, R8.reuse, R22, R48 ;  /* 0x000000160844723c */ /* 0x040ff00000041830 */
[----:B------:R-:W-:Y:S01]  /*3b50*/  HMMA.16816.F32.BF16 R48, R8, R18, R44 ;  /* 0x000000120830723c */ /* 0x000fe2000004182c */
[----:B-1----:R-:W-:-:S04]  /*3b60*/  FFMA.FTZ R6, R177, UR4, -R5 ;  /* 0x00000004b1067c23 */ /* 0x002fc80008010805 */
[----:B------:R1:W-:Y:S03]  /*3b70*/  MUFU.EX2 R158, R6 ;  /* 0x00000006009e7308 */ /* 0x0003e60000000800 */
[C---:B------:R-:W-:Y:S08]  /*3b80*/  HMMA.16816.F32.BF16 R44, R8.reuse, R12, R56 ;  /* 0x0000000c082c723c */ /* 0x040ff00000041838 */
        /* <DEDUP_REMOVED lines=9> */
[----:B---3--:R-:W-:-:S04]  /*3c20*/  FFMA.FTZ R6, R197, UR4, -R5 ;  /* 0x00000004c5067c23 */ /* 0x008fc80008010805 */
[----:B------:R3:W-:Y:S02]  /*3c30*/  MUFU.EX2 R121, R6 ;  /* 0x0000000600797308 */ /* 0x0007e40000000800 */
[----:B---3--:R-:W-:Y:S01]  /*3c40*/  FFMA.FTZ R6, R178, UR4, -R4 ;  /* 0x00000004b2067c23 */ /* 0x008fe20008010804 */
[----:B--2---:R-:W-:Y:S02]  /*3c50*/  MOV R178, R36 ;  /* 0x0000002400b27202 */ /* 0x004fe40000000f00 */
[----:B------:R-:W-:Y:S03]  /*3c60*/  HMMA.16816.F32.BF16 R36, R8, R24, R80 ;  /* 0x000000180824723c */ /* 0x000fe60000041850 */
[----:B------:R2:W-:Y:S01]  /*3c70*/  MUFU.EX2 R177, R6 ;  /* 0x0000000600b17308 */ /* 0x0005e20000000800 */
[----:B------:R-:W3:Y:S01]  /*3c80*/  LDSM.16.MT88.4 R24, [R116+0x9800] ;  /* 0x009800007418783b */ /* 0x000ee20000004200 */
[----:B--2---:R-:W-:Y:S01]  /*3c90*/  FFMA.FTZ R6, R192, UR4, -R3 ;  /* 0x00000004c0067c23 */ /* 0x004fe20008010803 */
[----:B------:R-:W-:-:S05]  /*3ca0*/  MOV R192, R239 ;  /* 0x000000ef00c07202 */ /* 0x000fca0000000f00 */
[----:B------:R2:W-:Y:S02]  /*3cb0*/  MUFU.EX2 R176, R6 ;  /* 0x0000000600b07308 */ /* 0x0005e40000000800 */
[----:B--2---:R-:W-:Y:S01]  /*3cc0*/  FFMA.FTZ R6, R193, UR4, -R3 ;  /* 0x00000004c1067c23 */ /* 0x004fe20008010803 */
[----:B------:R-:W-:-:S05]  /*3cd0*/  MOV R193, R171 ;  /* 0x000000ab00c17202 */ /* 0x000fca0000000f00 */
[----:B------:R2:W1:Y:S02]  /*3ce0*/  MUFU.EX2 R157, R6 ;  /* 0x00000006009d7308 */ /* 0x0004640000000800 */
[----:B--2---:R-:W-:Y:S01]  /*3cf0*/  FFMA.FTZ R6, R140, UR4, -R3 ;  /* 0x000000048c067c23 */ /* 0x004fe20008010803 */
[----:B-1----:R-:W-:Y:S02]  /*3d00*/  F2FP.BF16.F32.PACK_AB R8, R157, R176 ;  /* 0x000000b09d08723e */ /* 0x002fe400000010ff */
[----:B------:R-:W-:-:S03]  /*3d10*/  MOV R140, R169 ;  /* 0x000000a9008c7202 */ /* 0x000fc60000000f00 */
[----:B------:R1:W-:Y:S01]  /*3d20*/  MUFU.EX2 R168, R6 ;  /* 0x0000000600a87308 */ /* 0x0003e20000000800 */
[----:B------:R-:W-:Y:S01]  /*3d30*/  MOV R169, R210 ;  /* 0x000000d200a97202 */ /* 0x000fe20000000f00 */
[----:B-1----:R-:W-:-:S06]  /*3d40*/  FFMA.FTZ R6, R141, UR4, -R3 ;  /* 0x000000048d067c23 */ /* 0x002fcc0008010803 */
[----:B------:R1:W2:Y:S02]  /*3d50*/  MUFU.EX2 R197, R6 ;  /* 0x0000000600c57308 */ /* 0x0002a40000000800 */
[----:B-1----:R-:W-:Y:S01]  /*3d60*/  FFMA.FTZ R6, R194, UR4, -R2 ;  /* 0x00000004c2067c23 */ /* 0x002fe20008010802 */
[----:B--2---:R-:W-:-:S05]  /*3d70*/  F2FP.BF16.F32.PACK_AB R10, R197, R168 ;  /* 0x000000a8c50a723e */ /* 0x004fca00000010ff */
[----:B------:R1:W-:Y:S02]  /*3d80*/  MUFU.EX2 R159, R6 ;  /* 0x00000006009f7308 */ /* 0x0003e40000000800 */
        /* <DEDUP_REMOVED lines=8> */
[----:B--2---:R-:W-:-:S05]  /*3e10*/  MOV R198, R56 ;  /* 0x0000003800c67202 */ /* 0x004fca0000000f00 */
[----:B------:R1:W-:Y:S01]  /*3e20*/  MUFU.EX2 R141, R6 ;  /* 0x00000006008d7308 */ /* 0x0003e20000000800 */
[----:B------:R-:W-:-:S07]  /*3e30*/  F2FP.BF16.F32.PACK_AB R11, R198, R166 ;  /* 0x000000a6c60b723e */ /* 0x000fce00000010ff */
[C---:B------:R-:W-:Y:S08]  /*3e40*/  HMMA.16816.F32.BF16 R64, R8.reuse, R20, R64 ;  /* 0x000000140840723c */ /* 0x040ff00000041840 */
[----:B------:R-:W-:Y:S01]  /*3e50*/  HMMA.16816.F32.BF16 R60, R8, R22, R60 ;  /* 0x00000016083c723c */ /* 0x000fe2000004183c */
[----:B-1----:R-:W-:Y:S01]  /*3e60*/  FFMA.FTZ R6, R199, UR4, -R4 ;  /* 0x00000004c7067c23 */ /* 0x002fe20008010804 */
[----:B------:R-:W-:-:S02]  /*3e70*/  MOV R199, R121 ;  /* 0x0000007900c77202 */ /* 0x000fc40000000f00 */
[----:B------:R-:W-:Y:S01]  /*3e80*/  MOV R121, R160 ;  /* 0x000000a000797202 */ /* 0x000fe20000000f00 */
[----:B------:R1:W2:Y:S01]  /*3e90*/  MUFU.EX2 R196, R6 ;  /* 0x0000000600c47308 */ /* 0x0002a20000000800 */
[----:B------:R-:W-:Y:S02]  /*3ea0*/  MOV R160, R130 ;  /* 0x0000008200a07202 */ /* 0x000fe40000000f00 */
[----:B------:R-:W-:Y:S01]  /*3eb0*/  MOV R130, R247 ;  /* 0x000000f700827202 */ /* 0x000fe20000000f00 */
[----:B----4-:R-:W-:Y:S01]  /*3ec0*/  HMMA.16816.F32.BF16 R56, R8, R16, R72 ;  /* 0x000000100838723c */ /* 0x010fe20000041848 */
[----:B------:R-:W-:Y:S01]  /*3ed0*/  MOV R194, R121 ;  /* 0x0000007900c27202 */ /* 0x000fe20000000f00 */
[----:B------:R-:W-:-:S06]  /*3ee0*/  IMAD.MOV.U32 R121, RZ, RZ, R161 ;  /* 0x000000ffff797224 */ /* 0x000fcc00078e00a1 */
[----:B------:R-:W-:Y:S01]  /*3ef0*/  HMMA.16816.F32.BF16 R84, R8, R18, R84 ;  /* 0x000000120854723c */ /* 0x000fe20000041854 */
[----:B-1----:R-:W-:-:S07]  /*3f00*/  FFMA.FTZ R6, R224, UR4, -R5 ;  /* 0x00000004e0067c23 */ /* 0x002fce0008010805 */
[C---:B------:R-:W-:Y:S01]  /*3f10*/  HMMA.16816.F32.BF16 R88, R8.reuse, R12, R88 ;  /* 0x0000000c0858723c */ /* 0x040fe20000041858 */
[----:B------:R1:W-:Y:S07]  /*3f20*/  MUFU.EX2 R237, R6 ;  /* 0x0000000600ed7308 */ /* 0x0003ee0000000800 */
[C---:B------:R-:W-:Y:S08]  /*3f30*/  HMMA.16816.F32.BF16 R92, R8.reuse, R14, R92 ;  /* 0x0000000e085c723c */ /* 0x040ff0000004185c */
[----:B---3--:R-:W-:Y:S01]  /*3f40*/  HMMA.16816.F32.BF16 R112, R8, R24, R112 ;  /* 0x000000180870723c */ /* 0x008fe20000041870 */
[----:B-1----:R-:W-:-:S04]  /*3f50*/  FFMA.FTZ R6, R225, UR4, -R5 ;  /* 0x00000004e1067c23 */ /* 0x002fc80008010805 */
[----:B------:R1:W-:Y:S03]  /*3f60*/  MUFU.EX2 R239, R6 ;  /* 0x0000000600ef7308 */ /* 0x0003e60000000800 */
[----:B------:R-:W-:Y:S01]  /*3f70*/  HMMA.16816.F32.BF16 R96, R8, R26, R96 ;  /* 0x0000001a0860723c */ /* 0x000fe20000041860 */
[----:B------:R-:W-:Y:S02]  /*3f80*/  F2FP.BF16.F32.PACK_AB R8, R158, R178 ;  /* 0x000000b29e08723e */ /* 0x000fe400000010ff */
[----:B------:R-:W-:Y:S02]  /*3f90*/  F2FP.BF16.F32.PACK_AB R9, R151, R177 ;  /* 0x000000b19709723e */ /* 0x000fe400000010ff */
[----:B------:R-:W-:Y:S02]  /*3fa0*/  F2FP.BF16.F32.PACK_AB R10, R199, R117 ;  /* 0x00000075c70a723e */ /* 0x000fe400000010ff */
[----:B--2---:R-:W-:-:S07]  /*3fb0*/  F2FP.BF16.F32.PACK_AB R11, R196, R141 ;  /* 0x0000008dc40b723e */ /* 0x004fce00000010ff */
[----:B------:R-:W-:Y:S01]  /*3fc0*/  HMMA.16816.F32.BF16 R108, R8, R20, R76 ;  /* 0x00000014086c723c */ /* 0x000fe2000004184c */
[----:B-1----:R-:W-:-:S04]  /*3fd0*/  FFMA.FTZ R6, R228, UR4, -R5 ;  /* 0x00000004e4067c23 */ /* 0x002fc80008010805 */
[----:B------:R1:W-:Y:S03]  /*3fe0*/  MUFU.EX2 R245, R6 ;  /* 0x0000000600f57308 */ /* 0x0003e60000000800 */
[C---:B------:R-:W-:Y:S01]  /*3ff0*/  HMMA.16816.F32.BF16 R104, R8.reuse, R22, R68 ;  /* 0x000000160868723c */ /* 0x040fe20000041844 */
[----:B------:R-:W2:Y:S07]  /*4000*/  LDSM.16.MT88.4 R20, [R134+0xa000] ;  /* 0x00a000008614783b */ /* 0x000eae0000004200 */
[----:B------:R-:W-:Y:S01]  /*4010*/  HMMA.16816.F32.BF16 R100, R8, R16, R52 ;  /* 0x000000100864723c */ /* 0x000fe20000041834 */
[----:B-1----:R-:W-:-:S07]  /*4020*/  FFMA.FTZ R6, R229, UR4, -R5 ;  /* 0x00000004e5067c23 */ /* 0x002fce0008010805 */
[C---:B------:R-:W-:Y:S01]  /*4030*/  HMMA.16816.F32.BF16 R80, R8.reuse, R18, R48 ;  /* 0x000000120850723c */ /* 0x040fe20000041830 */
[----:B------:R-:W1:Y:S01]  /*4040*/  LDSM.16.MT88.4 R16, [R132+0xa000] ;  /* 0x00a000008410783b */ /* 0x000e620000004200 */
[----:B------:R3:W-:Y:S06]  /*4050*/  MUFU.EX2 R247, R6 ;  /* 0x0000000600f77308 */ /* 0x0007ec0000000800 */
[C---:B------:R-:W-:Y:S08]  /*4060*/  HMMA.16816.F32.BF16 R76, R8.reuse, R12, R44 ;  /* 0x0000000c084c723c */ /* 0x040ff0000004182c */
[----:B------:R-:W-:Y:S01]  /*4070*/  HMMA.16816.F32.BF16 R72, R8, R14, R40 ;  /* 0x0000000e0848723c */ /* 0x000fe20000041828 */
[----:B------:R-:W4:Y:S01]  /*4080*/  LDSM.16.MT88.4 R12, [R133+0xa000] ;  /* 0x00a00000850c783b */ /* 0x000f220000004200 */
[----:B---3--:R-:W-:-:S04]  /*4090*/  FFMA.FTZ R6, R226, UR4, -R4 ;  /* 0x00000004e2067c23 */ /* 0x008fc80008010804 */
[----:B------:R3:W-:Y:S02]  /*40a0*/  MUFU.EX2 R225, R6 ;  /* 0x0000000600e17308 */ /* 0x0007e40000000800 */
[C---:B------:R-:W-:Y:S08]  /*40b0*/  HMMA.16816.F32.BF16 R32, R8.reuse, R24, R36 ;  /* 0x000000180820723c */ /* 0x040ff00000041824 */
[----:B------:R-:W-:Y:S01]  /*40c0*/  HMMA.16816.F32.BF16 R68, R8, R26, R28 ;  /* 0x0000001a0844723c */ /* 0x000fe2000004181c */
[----:B------:R-:W4:Y:S04]  /*40d0*/  LDSM.16.MT88.4 R24, [R116+0xa000] ;  /* 0x00a000007418783b */ /* 0x000f280000004200 */
[----:B------:R-:W4:Y:S01]  /*40e0*/  LDSM.16.MT88.4 R28, [R134+0xa800] ;  /* 0x00a80000861c783b */ /* 0x000f220000004200 */
[----:B---3--:R-:W-:-:S04]  /*40f0*/  FFMA.FTZ R6, R180, UR4, -R3 ;  /* 0x00000004b4067c23 */ /* 0x008fc80008010803 */
[----:B------:R3:W-:Y:S02]  /*4100*/  MUFU.EX2 R224, R6 ;  /* 0x0000000600e07308 */ /* 0x0007e40000000800 */
[----:B---3--:R-:W-:-:S06]  /*4110*/  FFMA.FTZ R6, R181, UR4, -R3 ;  /* 0x00000004b5067c23 */ /* 0x008fcc0008010803 */
[----:B------:R3:W2:Y:S02]  /*4120*/  MUFU.EX2 R226, R6 ;  /* 0x0000000600e27308 */ /* 0x0006a40000000800 */
[----:B---3--:R-:W-:Y:S01]  /*4130*/  FFMA.FTZ R6, R144, UR4, -R3 ;  /* 0x0000000490067c23 */ /* 0x008fe20008010803 */
[----:B------:R-:W-:Y:S02]  /*4140*/  MOV R144, R211 ;  /* 0x000000d300907202 */ /* 0x000fe40000000f00 */
[----:B--2---:R-:W-:-:S03]  /*4150*/  F2FP.BF16.F32.PACK_AB R8, R226, R224 ;  /* 0x000000e0e208723e */ /* 0x004fc600000010ff */
[----:B------:R2:W-:Y:S02]  /*4160*/  MUFU.EX2 R228, R6 ;  /* 0x0000000600e47308 */ /* 0x0005e40000000800 */
[----:B--2---:R-:W-:Y:S01]  /*4170*/  FFMA.FTZ R6, R145, UR4, -R3 ;  /* 0x0000000491067c23 */ /* 0x004fe20008010803 */
[----:B------:R-:W-:Y:S01]  /*4180*/  MOV R145, R192 ;  /* 0x000000c000917202 */ /* 0x000fe20000000f00 */
[----:B------:R-:W-:-:S04]  /*4190*/  IMAD.MOV.U32 R192, RZ, RZ, R206 ;  /* 0x000000ffffc07224 */ /* 0x000fc800078e00ce */
[----:B------:R2:W3:Y:S08]  /*41a0*/  MUFU.EX2 R229, R6 ;  /* 0x0000000600e57308 */ /* 0x0004f00000000800 */
[----:B------:R1:W-:Y:S01]  /*41b0*/  MUFU.EX2 R206, R7 ;  /* 0x0000000700ce7308 */ /* 0x0003e20000000800 */
[----:B--2---:R-:W-:Y:S01]  /*41c0*/  FFMA.FTZ R6, R182, UR4, -R2 ;  /* 0x00000004b6067c23 */ /* 0x004fe20008010802 */
[----:B---3--:R-:W-:-:S06]  /*41d0*/  F2FP.BF16.F32.PACK_AB R10, R229, R228 ;  /* 0x000000e4e50a723e */ /* 0x008fcc00000010ff */
[----:B------:R2:W-:Y:S01]  /*41e0*/  MUFU.EX2 R211, R6 ;  /* 0x0000000600d37308 */ /* 0x0005e20000000800 */
[--C-:B-1----:R-:W-:Y:S01]  /*41f0*/  FFMA.FTZ R7, R154, UR4, -R2.reuse ;  /* 0x000000049a077c23 */ /* 0x102fe20008010802 */
[----:B--2---:R-:W-:-:S06]  /*4200*/  FFMA.FTZ R6, R183, UR4, -R2 ;  /* 0x00000004b7067c23 */ /* 0x004fcc0008010802 */
[----:B------:R1:W2:Y:S02]  /*4210*/  MUFU.EX2 R212, R6 ;  /* 0x0000000600d47308 */ /* 0x0002a40000000800 */
[----:B-1----:R-:W-:Y:S01]  /*4220*/  FFMA.FTZ R6, R146, UR4, -R2 ;  /* 0x0000000492067c23 */ /* 0x002fe20008010802 */
[----:B------:R-:W-:Y:S02]  /*4230*/  MOV R146, R209 ;  /* 0x000000d100927202 */ /* 0x000fe40000000f00 */
[----:B--2---:R-:W-:-:S03]  /*4240*/  F2FP.BF16.F32.PACK_AB R9, R212, R211 ;  /* 0x000000d3d409723e */ /* 0x004fc600000010ff */
[----:B------:R1:W-:Y:S02]  /*4250*/  MUFU.EX2 R209, R6 ;  /* 0x0000000600d17308 */ /* 0x0003e40000000800 */
[----:B-1----:R-:W-:Y:S01]  /*4260*/  FFMA.FTZ R6, R147, UR4, -R2 ;  /* 0x0000000493067c23 */ /* 0x002fe20008010802 */
[----:B------:R-:W-:Y:S02]  /*4270*/  MOV R147, R120 ;  /* 0x0000007800937202 */ /* 0x000fe40000000f00 */
[----:B------:R-:W-:-:S03]  /*4280*/  MOV R120, R208 ;  /* 0x000000d000787202 */ /* 0x000fc60000000f00 */
[----:B------:R1:W2:Y:S01]  /*4290*/  MUFU.EX2 R210, R6 ;  /* 0x0000000600d27308 */ /* 0x0002a20000000800 */
[----:B------:R-:W-:Y:S02]  /*42a0*/  MOV R195, R120 ;  /* 0x0000007800c37202 */ /* 0x000fe40000000f00 */
[----:B------:R-:W-:Y:S01]  /*42b0*/  MOV R120, R128 ;  /* 0x0000008000787202 */ /* 0x000fe20000000f00 */
[----:B-1----:R-:W-:Y:S01]  /*42c0*/  FFMA.FTZ R6, R230, UR4, -R4 ;  /* 0x00000004e6067c23 */ /* 0x002fe20008010804 */
[----:B--2---:R-:W-:Y:S02]  /*42d0*/  F2FP.BF16.F32.PACK_AB R11, R210, R209 ;  /* 0x000000d1d20b723e */ /* 0x004fe400000010ff */
[----:B------:R-:W-:Y:S01]  /*42e0*/  MOV R230, R126 ;  /* 0x0000007e00e67202 */ /* 0x000fe20000000f00 */
[----:B------:R1:W-:Y:S01]  /*42f0*/  MUFU.EX2 R208, R6 ;  /* 0x0000000600d07308 */ /* 0x0003e20000000800 */
[----:B------:R-:W-:-:S03]  /*4300*/  MOV R126, R175 ;  /* 0x000000af007e7202 */ /* 0x000fc60000000f00 */
[C---:B------:R-:W-:Y:S08]  /*4310*/  HMMA.16816.F32.BF16 R64, R8.reuse, R20, R64 ;  /* 0x000000140840723c */ /* 0x040ff00000041840 */
[----:B------:R-:W-:Y:S01]  /*4320*/  HMMA.16816.F32.BF16 R60, R8, R22, R60 ;  /* 0x00000016083c723c */ /* 0x000fe2000004183c */
[----:B-1----:R-:W-:Y:S01]  /*4330*/  FFMA.FTZ R6, R231, UR4, -R4 ;  /* 0x00000004e7067c23 */ /* 0x002fe20008010804 */
[----:B------:R-:W-:-:S06]  /*4340*/  MOV R231, R127 ;  /* 0x0000007f00e77202 */ /* 0x000fcc0000000f00 */
[C---:B------:R-:W-:Y:S01]  /*4350*/  HMMA.16816.F32.BF16 R56, R8.reuse, R16, R56 ;  /* 0x000000100838723c */ /* 0x040fe20000041838 */
[----:B------:R1:W2:Y:S07]  /*4360*/  MUFU.EX2 R171, R6 ;  /* 0x0000000600ab7308 */ /* 0x0002ae0000000800 */
[C---:B------:R-:W-:Y:S01]  /*4370*/  HMMA.16816.F32.BF16 R52, R8.reuse, R18, R84 ;  /* 0x000000120834723c */ /* 0x040fe20000041854 */
[----:B------:R-:W-:Y:S07]  /*4380*/  MUFU.EX2 R127, R7 ;  /* 0x00000007007f7308 */ /* 0x000fee0000000800 */
[----:B----4-:R-:W-:Y:S01]  /*4390*/  HMMA.16816.F32.BF16 R48, R8, R12, R88 ;  /* 0x0000000c0830723c */ /* 0x010fe20000041858 */
[----:B-1----:R-:W-:-:S07]  /*43a0*/  FFMA.FTZ R6, R188, UR4, -R3 ;  /* 0x00000004bc067c23 */ /* 0x002fce0008010803 */
[C---:B------:R-:W-:Y:S08]  /*43b0*/  HMMA.16816.F32.BF16 R44, R8.reuse, R14, R92 ;  /* 0x0000000e082c723c */ /* 0x040ff0000004185c */
[----:B------:R-:W-:Y:S01]  /*43c0*/  HMMA.16816.F32.BF16 R40, R8, R24, R112 ;  /* 0x000000180828723c */ /* 0x000fe20000041870 */
[----:B------:R-:W-:Y:S01]  /*43d0*/  IMAD.MOV.U32 R112, RZ, RZ, R130 ;  /* 0x000000ffff707224 */ /* 0x000fe200078e0082 */
[----:B------:R-:W-:-:S02]  /*43e0*/  MOV R114, R139 ;  /* 0x0000008b00727202 */ /* 0x000fc40000000f00 */
[----:B------:R-:W-:Y:S02]  /*43f0*/  MOV R115, R138 ;  /* 0x0000008a00737202 */ /* 0x000fe40000000f00 */
[----:B------:R-:W-:Y:S02]  /*4400*/  MOV R113, R137 ;  /* 0x0000008900717202 */ /* 0x000fe40000000f00 */
[----:B------:R-:W-:Y:S01]  /*4410*/  HMMA.16816.F32.BF16 R36, R8, R26, R96 ;  /* 0x0000001a0824723c */ /* 0x000fe20000041860 */
[----:B------:R-:W-:Y:S02]  /*4420*/  F2FP.BF16.F32.PACK_AB R8, R239, R237 ;  /* 0x000000edef08723e */ /* 0x000fe400000010ff */
[----:B------:R-:W-:Y:S02]  /*4430*/  F2FP.BF16.F32.PACK_AB R9, R206, R225 ;  /* 0x000000e1ce09723e */ /* 0x000fe400000010ff */
[----:B------:R-:W-:Y:S02]  /*4440*/  F2FP.BF16.F32.PACK_AB R10, R247, R245 ;  /* 0x000000f5f70a723e */ /* 0x000fe400000010ff */
[----:B--2---:R-:W-:-:S07]  /*4450*/  F2FP.BF16.F32.PACK_AB R11, R171, R208 ;  /* 0x000000d0ab0b723e */ /* 0x004fce00000010ff */
[C---:B------:R-:W-:Y:S08]  /*4460*/  HMMA.16816.F32.BF16 R88, R8.reuse, R18, R80 ;  /* 0x000000120858723c */ /* 0x040ff00000041850 */
[----:B------:R-:W-:Y:S01]  /*4470*/  HMMA.16816.F32.BF16 R80, R8, R12, R76 ;  /* 0x0000000c0850723c */ /* 0x000fe2000004184c */
[----:B------:R-:W-:Y:S02]  /*4480*/  MOV R13, R131 ;  /* 0x00000083000d7202 */ /* 0x000fe40000000f00 */
[----:B------:R1:W-:Y:S01]  /*4490*/  MUFU.EX2 R131, R6 ;  /* 0x0000000600837308 */ /* 0x0003e20000000800 */
[----:B------:R-:W-:-:S04]  /*44a0*/  MOV R12, R136 ;  /* 0x00000088000c7202 */ /* 0x000fc80000000f00 */
[C---:B------:R-:W-:Y:S01]  /*44b0*/  HMMA.16816.F32.BF16 R92, R8.reuse, R22, R104 ;  /* 0x00000016085c723c */ /* 0x040fe20000041868 */
[----:B------:R-:W-:Y:S01]  /*44c0*/  MOV R105, R192 ;  /* 0x000000c000697202 */ /* 0x000fe20000000f00 */
[----:B------:R-:W-:Y:S01]  /*44d0*/  IMAD.MOV.U32 R107, RZ, RZ, R123 ;  /* 0x000000ffff6b7224 */ /* 0x000fe200078e007b */
[----:B------:R-:W-:Y:S02]  /*44e0*/  MOV R192, R124 ;  /* 0x0000007c00c07202 */ /* 0x000fe40000000f00 */
[----:B------:R-:W-:Y:S02]  /*44f0*/  MOV R124, R165 ;  /* 0x000000a5007c7202 */ /* 0x000fe40000000f00 */
[----:B------:R-:W-:Y:S01]  /*4500*/  MOV R123, R169 ;  /* 0x000000a9007b7202 */ /* 0x000fe20000000f00 */
[----:B------:R-:W-:Y:S01]  /*4510*/  HMMA.16816.F32.BF16 R76, R8, R14, R72 ;  /* 0x0000000e084c723c */ /* 0x000fe20000041848 */
[----:B------:R-:W-:Y:S01]  /*4520*/  MOV R106, R193 ;  /* 0x000000c1006a7202 */ /* 0x000fe20000000f00 */
[----:B------:R-:W-:Y:S01]  /*4530*/  IMAD.MOV.U32 R193, RZ, RZ, R125 ;  /* 0x000000ffffc17224 */ /* 0x000fe200078e007d */
[----:B------:R-:W-:Y:S01]  /*4540*/  MOV R104, R160 ;  /* 0x000000a000687202 */ /* 0x000fe20000000f00 */
[----:B-1----:R-:W-:Y:S01]  /*4550*/  FFMA.FTZ R6, R189, UR4, -R3 ;  /* 0x00000004bd067c23 */ /* 0x002fe20008010803 */
[----:B------:R-:W-:Y:S01]  /*4560*/  IMAD.MOV.U32 R125, RZ, RZ, R170 ;  /* 0x000000ffff7d7224 */ /* 0x000fe200078e00aa */
[----:B------:R-:W-:-:S02]  /*4570*/  MOV R15, R173 ;  /* 0x000000ad000f7202 */ /* 0x000fc40000000f00 */
[----:B------:R1:W2:Y:S01]  /*4580*/  MUFU.EX2 R165, R6 ;  /* 0x0000000600a57308 */ /* 0x0002a20000000800 */
[C---:B------:R-:W-:Y:S01]  /*4590*/  HMMA.16816.F32.BF16 R72, R8.reuse, R24, R32 ;  /* 0x000000180848723c */ /* 0x040fe20000041820 */
[----:B------:R-:W3:Y:S01]  /*45a0*/  LDSM.16.MT88.4 R32, [R116+0xa800] ;  /* 0x00a800007420783b */ /* 0x000ee20000004200 */
[----:B------:R-:W-:Y:S02]  /*45b0*/  MOV R25, R172 ;  /* 0x000000ac00197202 */ /* 0x000fe40000000f00 */
[----:B------:R-:W-:Y:S02]  /*45c0*/  MOV R14, R174 ;  /* 0x000000ae000e7202 */ /* 0x000fe40000000f00 */
[----:B------:R-:W-:Y:S01]  /*45d0*/  MOV R24, R13 ;  /* 0x0000000d00187202 */ /* 0x000fe20000000f00 */
[----:B------:R-:W-:Y:S01]  /*45e0*/  FFMA.FTZ R7, R25, UR4, -R4 ;  /* 0x0000000419077c23 */ /* 0x000fe20008010804 */
[----:B------:R-:W-:Y:S01]  /*45f0*/  HMMA.16816.F32.BF16 R84, R8, R20, R108 ;  /* 0x000000140854723c */ /* 0x000fe2000004186c */
[----:B------:R-:W-:Y:S01]  /*4600*/  MOV R111, R141 ;  /* 0x0000008d006f7202 */ /* 0x000fe20000000f00 */
[----:B------:R-:W-:Y:S01]  /*4610*/  IMAD.MOV.U32 R110, RZ, RZ, R140 ;  /* 0x000000ffff6e7224 */ /* 0x000fe200078e008c */
[----:B------:R-:W-:Y:S01]  /*4620*/  MOV R13, R105 ;  /* 0x00000069000d7202 */ /* 0x000fe20000000f00 */
[----:B------:R-:W4:Y:S01]  /*4630*/  LDSM.16.MT88.4 R20, [R132+0xa800] ;  /* 0x00a800008414783b */ /* 0x000f220000004200 */
[----:B------:R-:W-:-:S02]  /*4640*/  MOV R25, R104 ;  /* 0x0000006800197202 */ /* 0x000fc40000000f00 */
[----:B------:R-:W-:Y:S01]  /*4650*/  MOV R105, R146 ;  /* 0x0000009200697202 */ /* 0x000fe20000000f00 */
[----:B-1----:R-:W-:Y:S01]  /*4660*/  FFMA.FTZ R6, R152, UR4, -R3 ;  /* 0x0000000498067c23 */ /* 0x002fe20008010803 */
[----:B------:R-:W-:Y:S01]  /*4670*/  HMMA.16816.F32.BF16 R96, R8, R16, R100 ;  /* 0x000000100860723c */ /* 0x000fe20000041864 */
[----:B------:R-:W-:Y:S02]  /*4680*/  MOV R104, R147 ;  /* 0x0000009300687202 */ /* 0x000fe40000000f00 */
[----:B------:R1:W-:Y:S01]  /*4690*/  MUFU.EX2 R169, R6 ;  /* 0x0000000600a97308 */ /* 0x0003e20000000800 */
[----:B------:R-:W-:-:S04]  /*46a0*/  MOV R146, R240 ;  /* 0x000000f000927202 */ /* 0x000fc80000000f00 */
[----:B------:R-:W-:Y:S01]  /*46b0*/  HMMA.16816.F32.BF16 R68, R8, R26, R68 ;  /* 0x0000001a0844723c */ /* 0x000fe20000041844 */
[----:B--2---:R-:W-:Y:S01]  /*46c0*/  F2FP.BF16.F32.PACK_AB R8, R165, R131 ;  /* 0x00000083a508723e */ /* 0x004fe200000010ff */
[----:B------:R-:W-:Y:S01]  /*46d0*/  IMAD.MOV.U32 R27, RZ, RZ, R12 ;  /* 0x000000ffff1b7224 */ /* 0x000fe200078e000c */
[----:B------:R-:W-:Y:S01]  /*46e0*/  MOV R26, R15 ;  /* 0x0000000f001a7202 */ /* 0x000fe20000000f00 */
[----:B------:R-:W2:Y:S01]  /*46f0*/  LDL.LU R240, [R1+0xac] ;  /* 0x0000ac0001f07983 */ /* 0x000ea20000300800 */
[----:B------:R-:W-:Y:S01]  /*4700*/  MOV R15, R106 ;  /* 0x0000006a000f7202 */ /* 0x000fe20000000f00 */
[----:B------:R-:W-:Y:S01]  /*4710*/  IMAD.MOV.U32 R147, RZ, RZ, R241 ;  /* 0x000000ffff937224 */ /* 0x000fe200078e00f1 */
[----:B------:R-:W-:Y:S01]  /*4720*/  MOV R12, R111 ;  /* 0x0000006f000c7202 */ /* 0x000fe20000000f00 */
[----:B------:R-:W2:Y:S01]  /*4730*/  LDL.LU R241, [R1+0xa8] ;  /* 0x0000a80001f17983 */ /* 0x000ea20000300800 */
[----:B------:R-:W-:Y:S02]  /*4740*/  MOV R108, R163 ;  /* 0x000000a3006c7202 */ /* 0x000fe40000000f00 */
[----:B------:R-:W-:Y:S01]  /*4750*/  MOV R109, R162 ;  /* 0x000000a2006d7202 */ /* 0x000fe20000000f00 */
[----:B-1----:R-:W-:Y:S01]  /*4760*/  FFMA.FTZ R6, R153, UR4, -R3 ;  /* 0x0000000499067c23 */ /* 0x002fe20008010803 */
[----:B------:R-:W1:Y:S03]  /*4770*/  LDSM.16.MT88.4 R16, [R133+0xa800] ;  /* 0x00a800008510783b */ /* 0x000e660000004200 */
[----:B------:R3:W4:Y:S02]  /*4780*/  MUFU.EX2 R170, R6 ;  /* 0x0000000600aa7308 */ /* 0x0007240000000800 */
[----:B---3--:R-:W-:Y:S01]  /*4790*/  FFMA.FTZ R6, R190, UR4, -R2 ;  /* 0x00000004be067c23 */ /* 0x008fe20008010802 */
[----:B----4-:R-:W-:-:S05]  /*47a0*/  F2FP.BF16.F32.PACK_AB R10, R170, R169 ;  /* 0x000000a9aa0a723e */ /* 0x010fca00000010ff */
[----:B------:R3:W-:Y:S02]  /*47b0*/  MUFU.EX2 R129, R6 ;  /* 0x0000000600817308 */ /* 0x0007e40000000800 */
[----:B---3--:R-:W-:-:S06]  /*47c0*/  FFMA.FTZ R6, R191, UR4, -R2 ;  /* 0x00000004bf067c23 */ /* 0x008fcc0008010802 */
[----:B------:R3:W4:Y:S02]  /*47d0*/  MUFU.EX2 R130, R6 ;  /* 0x0000000600827308 */ /* 0x0007240000000800 */
[----:B---3--:R-:W-:Y:S01]  /*47e0*/  FFMA.FTZ R6, R155, UR4, -R2 ;  /* 0x000000049b067c23 */ /* 0x008fe20008010802 */
[----:B----4-:R-:W-:-:S05]  /*47f0*/  F2FP.BF16.F32.PACK_AB R9, R130, R129 ;  /* 0x000000818209723e */ /* 0x010fca00000010ff */
[----:B------:R3:W4:Y:S02]  /*4800*/  MUFU.EX2 R128, R6 ;  /* 0x0000000600807308 */ /* 0x0007240000000800 */
[----:B---3--:R-:W-:Y:S01]  /*4810*/  FFMA.FTZ R6, R123, UR4, -R5 ;  /* 0x000000047b067c23 */ /* 0x008fe20008010805 */
[----:B----4-:R-:W-:-:S05]  /*4820*/  F2FP.BF16.F32.PACK_AB R11, R128, R127 ;  /* 0x0000007f800b723e */ /* 0x010fca00000010ff */
[----:B------:R3:W-:Y:S01]  /*4830*/  MUFU.EX2 R123, R6 ;  /* 0x00000006007b7308 */ /* 0x0007e20000000800 */
[----:B------:R-:W-:Y:S02]  /*4840*/  MOV R106, R232 ;  /* 0x000000e8006a7202 */ /* 0x000fe40000000f00 */
[----:B------:R-:W4:Y:S01]  /*4850*/  LDL.LU R232, [R1+0xa4] ;  /* 0x0000a40001e87983 */ /* 0x000f220000300800 */
[----:B------:R-:W-:Y:S01]  /*4860*/  HMMA.16816.F32.BF16 R172, R8, R28, R64 ;  /* 0x0000001c08ac723c */ /* 0x000fe20000041840 */
[----:B------:R-:W-:-:S07]  /*4870*/  MOV R111, R233 ;  /* 0x000000e9006f7202 */ /* 0x000fce0000000f00 */
[C---:B------:R-:W-:Y:S01]  /*4880*/  HMMA.16816.F32.BF16 R100, R8.reuse, R34, R36 ;  /* 0x000000220864723c */ /* 0x040fe20000041824 */
[----:B---3--:R-:W-:Y:S01]  /*4890*/  FFMA.FTZ R6, R124, UR4, -R5 ;  /* 0x000000047c067c23 */ /* 0x008fe20008010805 */
[----:B------:R-:W-:Y:S01]  /*48a0*/  MOV R66, R24 ;  /* 0x0000001800427202 */ /* 0x000fe20000000f00 */
[----:B------:R-:W3:Y:S05]  /*48b0*/  LDL.LU R233, [R1+0xa0] ;  /* 0x0000a00001e97983 */ /* 0x000eea0000300800 */
[----:B------:R-:W-:Y:S01]  /*48c0*/  HMMA.16816.F32.BF16 R160, R8, R32, R40 ;  /* 0x0000002008a0723c */ /* 0x000fe20000041828 */
[----:B------:R1:W-:Y:S01]  /*48d0*/  MUFU.EX2 R124, R6 ;  /* 0x00000006007c7308 */ /* 0x0003e20000000800 */
[----:B------:R-:W-:-:S02]  /*48e0*/  MOV R67, R25 ;  /* 0x0000001900437202 */ /* 0x000fc40000000f00 */
[----:B------:R-:W-:-:S04]  /*48f0*/  MOV R24, R12 ;  /* 0x0000000c00187202 */ /* 0x000fc80000000f00 */
[C---:B------:R-:W-:Y:S08]  /*4900*/  HMMA.16816.F32.BF16 R140, R8.reuse, R22, R52 ;  /* 0x00000016088c723c */ /* 0x040ff00000041834 */
[----:B------:R-:W-:Y:S01]  /*4910*/  HMMA.16816.F32.BF16 R136, R8, R20, R56 ;  /* 0x000000140888723c */ /* 0x000fe20000041838 */
[----:B-1----:R-:W-:-:S04]  /*4920*/  FFMA.FTZ R6, R125, UR4, -R5 ;  /* 0x000000047d067c23 */ /* 0x002fc80008010805 */
[----:B------:R1:W-:Y:S01]  /*4930*/  MUFU.EX2 R125, R6 ;  /* 0x00000006007d7308 */ /* 0x0003e20000000800 */
[----:B------:R-:W-:Y:S01]  /*4940*/  MOV R25, R104 ;  /* 0x0000006800197202 */ /* 0x000fe20000000f00 */
[----:B------:R-:W-:Y:S02]  /*4950*/  IMAD.MOV.U32 R12, RZ, RZ, R105 ;  /* 0x000000ffff0c7224 */ /* 0x000fe400078e0069 */
[----:B------:R-:W-:Y:S01]  /*4960*/  FFMA.FTZ R39, R66, UR4, -R4 ;  /* 0x0000000442277c23 */ /* 0x000fe20008010804 */
[----:B------:R-:W-:Y:S01]  /*4970*/  MOV R104, R106 ;  /* 0x0000006a00687202 */ /* 0x000fe20000000f00 */
[C---:B------:R-:W-:Y:S08]  /*4980*/  HMMA.16816.F32.BF16 R180, R8.reuse, R30, R60 ;  /* 0x0000001e08b4723c */ /* 0x040ff0000004183c */
[----:B------:R-:W-:Y:S01]  /*4990*/  HMMA.16816.F32.BF16 R188, R8, R16, R48 ;  /* 0x0000001008bc723c */ /* 0x000fe20000041830 */
[----:B-1----:R-:W-:-:S04]  /*49a0*/  FFMA.FTZ R6, R126, UR4, -R5 ;  /* 0x000000047e067c23 */ /* 0x002fc80008010805 */
[----:B------:R1:W1:Y:S01]  /*49b0*/  MUFU.EX2 R126, R6 ;  /* 0x00000006007e7308 */ /* 0x0002620000000800 */
[----:B------:R-:W-:Y:S01]  /*49c0*/  MOV R66, R67 ;  /* 0x0000004300427202 */ /* 0x000fe20000000f00 */
[----:B------:R-:W-:Y:S01]  /*49d0*/  IMAD.MOV.U32 R67, RZ, RZ, R24 ;  /* 0x000000ffff437224 */ /* 0x000fe200078e0018 */
[----:B------:R-:W-:Y:S01]  /*49e0*/  MOV R106, R111 ;  /* 0x0000006f006a7202 */ /* 0x000fe20000000f00 */
[----:B------:R-:W-:Y:S01]  /*49f0*/  HMMA.16816.F32.BF16 R152, R8, R18, R44 ;  /* 0x000000120898723c */ /* 0x000fe2000004182c */
[----:B------:R-:W-:Y:S02]  /*4a00*/  MOV R24, R25 ;  /* 0x0000001900187202 */ /* 0x000fe40000000f00 */
[----:B------:R-:W-:Y:S01]  /*4a10*/  MOV R25, R12 ;  /* 0x0000000c00197202 */ /* 0x000fe20000000f00 */
[----:B-1----:R-:W-:Y:S01]  /*4a20*/  FFMA.FTZ R6, R14, UR4, -R4 ;  /* 0x000000040e067c23 */ /* 0x002fe20008010804 */
[----:B------:R-:W-:Y:S01]  /*4a30*/  IMAD.MOV.U32 R14, RZ, RZ, R110 ;  /* 0x000000ffff0e7224 */ /* 0x000fe200078e006e */
[----:B------:R-:W-:-:S02]  /*4a40*/  MOV R110, R122 ;  /* 0x0000007a006e7202 */ /* 0x000fc40000000f00 */
[----:B------:R-:W3:Y:S02]  /*4a50*/  LDL.LU R122, [R1+0x20] ;  /* 0x00002000017a7983 */ /* 0x000ee40000300800 */
[----:B------:R-:W-:Y:S02]  /*4a60*/  MOV R105, R110 ;  /* 0x0000006e00697202 */ /* 0x000fe40000000f00 */
[----:B------:R-:W-:Y:S02]  /*4a70*/  MOV R12, R104 ;  /* 0x00000068000c7202 */ /* 0x000fe40000000f00 */
[----:B------:R-:W-:Y:S01]  /*4a80*/  MOV R104, R105 ;  /* 0x0000006900687202 */ /* 0x000fe20000000f00 */
[----:B------:R-:W-:Y:S01]  /*4a90*/  IMAD.MOV.U32 R105, RZ, RZ, R106 ;  /* 0x000000ffff697224 */ /* 0x000fe200078e006a */
[----:B------:R-:W-:Y:S02]  /*4aa0*/  MOV R106, R107 ;  /* 0x0000006b006a7202 */ /* 0x000fe40000000f00 */
[----:B------:R-:W-:-:S02]  /*4ab0*/  MOV R107, R108 ;  /* 0x0000006c006b7202 */ /* 0x000fc40000000f00 */
[----:B------:R-:W-:Y:S02]  /*4ac0*/  MOV R108, R109 ;  /* 0x0000006d006c7202 */ /* 0x000fe40000000f00 */
[----:B------:R-:W-:Y:S01]  /*4ad0*/  MOV R109, R114 ;  /* 0x00000072006d7202 */ /* 0x000fe20000000f00 */
[----:B------:R-:W-:Y:S01]  /*4ae0*/  IMAD.MOV.U32 R114, RZ, RZ, R115 ;  /* 0x000000ffff727224 */ /* 0x000fe200078e0073 */
[----:B------:R-:W-:Y:S02]  /*4af0*/  MOV R115, R231 ;  /* 0x000000e700737202 */ /* 0x000fe40000000f00 */
[----:B------:R-:W-:Y:S02]  /*4b00*/  MOV R231, R230 ;  /* 0x000000e600e77202 */ /* 0x000fe40000000f00 */
[----:B------:R-:W-:Y:S02]  /*4b10*/  MOV R230, R227 ;  /* 0x000000e300e67202 */ /* 0x000fe40000000f00 */
[----:B------:R-:W-:Y:S01]  /*4b20*/  MOV R227, R199 ;  /* 0x000000c700e37202 */ /* 0x000fe20000000f00 */
[----:B------:R-:W-:Y:S01]  /*4b30*/  IMAD.MOV.U32 R199, RZ, RZ, R193 ;  /* 0x000000ffffc77224 */ /* 0x000fe200078e00c1 */
[----:B------:R-:W-:Y:S01]  /*4b40*/  MOV R193, R192 ;  /* 0x000000c000c17202 */ /* 0x000fe20000000f00 */
[--C-:B------:R-:W-:Y:S01]  /*4b50*/  FFMA.FTZ R40, R216, UR4, -R4.reuse ;  /* 0x00000004d8287c23 */ /* 0x100fe20008010804 */
[----:B------:R-:W-:Y:S01]  /*4b60*/  MOV R192, R120 ;  /* 0x0000007800c07202 */ /* 0x000fe20000000f00 */
[----:B------:R-:W3:Y:S01]  /*4b70*/  LDL.LU R216, [R1+0x9c] ;  /* 0x00009c0001d87983 */ /* 0x000ee20000300800 */
[----:B------:R-:W-:Y:S01]  /*4b80*/  MOV R120, R217 ;  /* 0x000000d900787202 */ /* 0x000fe20000000f00 */
[----:B------:R-:W-:-:S02]  /*4b90*/  FFMA.FTZ R38, R200, UR4, -R4 ;  /* 0x00000004c8267c23 */ /* 0x000fc40008010804 */
[----:B------:R-:W3:Y:S04]  /*4ba0*/  LDL.LU R217, [R1+0x98] ;  /* 0x0000980001d97983 */ /* 0x000ee80000300800 */
[----:B------:R-:W3:Y:S01]  /*4bb0*/  LDL.LU R200, [R1+0x94] ;  /* 0x0000940001c87983 */ /* 0x000ee20000300800 */
[----:B------:R-:W-:Y:S01]  /*4bc0*/  MOV R64, R26 ;  /* 0x0000001a00407202 */ /* 0x000fe20000000f00 */
[----:B------:R-:W-:Y:S02]  /*4bd0*/  IMAD.MOV.U32 R65, RZ, RZ, R27 ;  /* 0x000000ffff417224 */ /* 0x000fe400078e001b */
[--C-:B------:R-:W-:Y:S01]  /*4be0*/  FFMA.FTZ R27, R112, UR4, -R5.reuse ;  /* 0x00000004701b7c23 */ /* 0x100fe20008010805 */
[--C-:B------:R-:W-:Y:S01]  /*4bf0*/  FFMA.FTZ R42, R113, UR4, -R5.reuse ;  /* 0x00000004712a7c23 */ /* 0x100fe20008010805 */
[----:B------:R-:W-:-:S02]  /*4c00*/  FFMA.FTZ R41, R121, UR4, -R5 ;  /* 0x0000000479297c23 */ /* 0x000fc40008010805 */
[----:B------:R1:W-:Y:S01]  /*4c10*/  MUFU.EX2 R121, R6 ;  /* 0x0000000600797308 */ /* 0x0003e20000000800 */
[----:B------:R-:W-:Y:S01]  /*4c20*/  IMAD.MOV.U32 R53, RZ, RZ, R231 ;  /* 0x000000ffff357224 */ /* 0x000fe200078e00e7 */
[----:B------:R-:W-:Y:S02]  /*4c30*/  MOV R52, R230 ;  /* 0x000000e600347202 */ /* 0x000fe40000000f00 */
[----:B------:R-:W-:Y:S02]  /*4c40*/  MOV R230, R193 ;  /* 0x000000c100e67202 */ /* 0x000fe40000000f00 */
[----:B------:R-:W-:Y:S01]  /*4c50*/  MOV R231, R192 ;  /* 0x000000c000e77202 */ /* 0x000fe20000000f00 */
[----:B------:R-:W-:Y:S01]  /*4c60*/  IMAD.MOV.U32 R192, RZ, RZ, R119 ;  /* 0x000000ffffc07224 */ /* 0x000fe200078e0077 */
[----:B------:R-:W-:Y:S01]  /*4c70*/  MOV R193, R120 ;  /* 0x0000007800c17202 */ /* 0x000fe20000000f00 */
[----:B-1----:R-:W-:-:S04]  /*4c80*/  FFMA.FTZ R6, R64, UR4, -R4 ;  /* 0x0000000440067c23 */ /* 0x002fc80008010804 */
[----:B------:R1:W-:Y:S01]  /*4c90*/  MUFU.EX2 R120, R6 ;  /* 0x0000000600787308 */ /* 0x0003e20000000800 */
[----:B------:R-:W-:Y:S01]  /*4ca0*/  MOV R57, R114 ;  /* 0x0000007200397202 */ /* 0x000fe20000000f00 */
[--C-:B------:R-:W-:Y:S01]  /*4cb0*/  FFMA.FTZ R37, R66, UR4, -R4.reuse ;  /* 0x0000000442257c23 */ /* 0x100fe20008010804 */
[----:B------:R-:W-:Y:S01]  /*4cc0*/  MOV R56, R115 ;  /* 0x0000007300387202 */ /* 0x000fe20000000f00 */
[--C-:B------:R-:W-:Y:S01]  /*4cd0*/  FFMA.FTZ R114, R242, UR4, -R4.reuse ;  /* 0x00000004f2727c23 */ /* 0x100fe20008010804 */
[----:B------:R-:W-:Y:S01]  /*4ce0*/  MOV R54, R118 ;  /* 0x0000007600367202 */ /* 0x000fe20000000f00 */
[--C-:B------:R-:W-:Y:S01]  /*4cf0*/  FFMA.FTZ R115, R243, UR4, -R4.reuse ;  /* 0x00000004f3737c23 */ /* 0x100fe20008010804 */
[----:B------:R-:W-:Y:S01]  /*4d00*/  MOV R55, R117 ;  /* 0x0000007500377202 */ /* 0x000fe20000000f00 */
[--C-:B------:R-:W-:Y:S01]  /*4d10*/  FFMA.FTZ R117, R234, UR4, -R4.reuse ;  /* 0x00000004ea757c23 */ /* 0x100fe20008010804 */
[----:B------:R-:W-:Y:S01]  /*4d20*/  FFMA.FTZ R118, R235, UR4, -R4 ;  /* 0x00000004eb767c23 */ /* 0x000fe20008010804 */
[----:B------:R-:W-:Y:S01]  /*4d30*/  MOV R61, R106 ;  /* 0x0000006a003d7202 */ /* 0x000fe20000000f00 */
[----:B------:R-:W-:Y:S01]  /*4d40*/  IMAD.MOV.U32 R60, RZ, RZ, R107 ;  /* 0x000000ffff3c7224 */ /* 0x000fe200078e006b */
[----:B------:R-:W-:Y:S01]  /*4d50*/  MOV R64, R12 ;  /* 0x0000000c00407202 */ /* 0x000fe20000000f00 */
[----:B------:R-:W-:Y:S01]  /*4d60*/  FFMA.FTZ R9, R201, UR4, -R3 ;  /* 0x00000004c9097c23 */ /* 0x000fe20008010803 */
[----:B------:R-:W-:-:S02]  /*4d70*/  MOV R63, R104 ;  /* 0x00000068003f7202 */ /* 0x000fc40000000f00 */
[----:B-1----:R-:W-:Y:S01]  /*4d80*/  F2FP.BF16.F32.PACK_AB R6, R126, R125 ;  /* 0x0000007d7e06723e */ /* 0x002fe200000010ff */
[--C-:B------:R-:W-:Y:S01]  /*4d90*/  FFMA.FTZ R8, R218, UR4, -R2.reuse ;  /* 0x00000004da087c23 */ /* 0x100fe20008010802 */
[----:B------:R-:W-:Y:S02]  /*4da0*/  MOV R62, R105 ;  /* 0x00000069003e7202 */ /* 0x000fe40000000f00 */
[----:B------:R-:W-:Y:S02]  /*4db0*/  MOV R59, R108 ;  /* 0x0000006c003b7202 */ /* 0x000fe40000000f00 */
[----:B------:R-:W-:Y:S01]  /*4dc0*/  MOV R58, R109 ;  /* 0x0000006d003a7202 */ /* 0x000fe20000000f00 */
[--C-:B------:R-:W-:Y:S01]  /*4dd0*/  FFMA.FTZ R36, R220, UR4, -R3.reuse ;  /* 0x00000004dc247c23 */ /* 0x100fe20008010803 */
[----:B------:R-:W-:Y:S01]  /*4de0*/  MOV R66, R24 ;  /* 0x0000001800427202 */ /* 0x000fe20000000f00 */
[--C-:B------:R-:W-:Y:S01]  /*4df0*/  FFMA.FTZ R43, R221, UR4, -R3.reuse ;  /* 0x00000004dd2b7c23 */ /* 0x100fe20008010803 */
[--C-:B------:R-:W-:Y:S01]  /*4e00*/  FFMA.FTZ R104, R184, UR4, -R3.reuse ;  /* 0x00000004b8687c23 */ /* 0x100fe20008010803 */
[----:B------:R-:W-:Y:S01]  /*4e10*/  FFMA.FTZ R105, R185, UR4, -R3 ;  /* 0x00000004b9697c23 */ /* 0x000fe20008010803 */
[--C-:B------:R-:W-:Y:S01]  /*4e20*/  FFMA.FTZ R24, R202, UR4, -R2.reuse ;  /* 0x00000004ca187c23 */ /* 0x100fe20008010802 */
[--C-:B------:R-:W-:Y:S01]  /*4e30*/  FFMA.FTZ R106, R222, UR4, -R2.reuse ;  /* 0x00000004de6a7c23 */ /* 0x100fe20008010802 */
[--C-:B--2---:R-:W-:Y:S01]  /*4e40*/  FFMA.FTZ R110, R240, UR4, -R5.reuse ;  /* 0x00000004f06e7c23 */ /* 0x104fe20008010805 */
[----:B------:R-:W-:Y:S01]  /*4e50*/  FFMA.FTZ R111, R241, UR4, -R5 ;  /* 0x00000004f16f7c23 */ /* 0x000fe20008010805 */
[--C-:B------:R-:W-:Y:S01]  /*4e60*/  FFMA.FTZ R107, R223, UR4, -R2.reuse ;  /* 0x00000004df6b7c23 */ /* 0x100fe20008010802 */
[--C-:B------:R-:W-:Y:S01]  /*4e70*/  FFMA.FTZ R108, R186, UR4, -R2.reuse ;  /* 0x00000004ba6c7c23 */ /* 0x100fe20008010802 */
[----:B------:R-:W-:Y:S01]  /*4e80*/  FFMA.FTZ R109, R187, UR4, -R2 ;  /* 0x00000004bb6d7c23 */ /* 0x000fe20008010802 */
[----:B------:R-:W-:Y:S01]  /*4e90*/  MOV R242, R55 ;  /* 0x0000003700f27202 */ /* 0x000fe20000000f00 */
[----:B------:R-:W-:Y:S01]  /*4ea0*/  IMAD.MOV.U32 R221, RZ, RZ, R56 ;  /* 0x000000ffffdd7224 */ /* 0x000fe200078e0038 */
[----:B------:R-:W-:-:S02]  /*4eb0*/  MOV R220, R57 ;  /* 0x0000003900dc7202 */ /* 0x000fc40000000f00 */
[----:B------:R-:W-:Y:S02]  /*4ec0*/  MOV R201, R58 ;  /* 0x0000003a00c97202 */ /* 0x000fe40000000f00 */
[----:B------:R-:W-:Y:S02]  /*4ed0*/  MOV R235, R62 ;  /* 0x0000003e00eb7202 */ /* 0x000fe40000000f00 */
[----:B------:R-:W-:Y:S02]  /*4ee0*/  MOV R234, R63 ;  /* 0x0000003f00ea7202 */ /* 0x000fe40000000f00 */
[----:B------:R-:W-:Y:S02]  /*4ef0*/  MOV R218, R14 ;  /* 0x0000000e00da7202 */ /* 0x000fe40000000f00 */
[----:B------:R-:W-:Y:S01]  /*4f00*/  MOV R185, R15 ;  /* 0x0000000f00b97202 */ /* 0x000fe20000000f00 */
[----:B------:R-:W-:Y:S01]  /*4f10*/  IMAD.MOV.U32 R241, RZ, RZ, R66 ;  /* 0x000000fffff17224 */ /* 0x000fe200078e0042 */
[----:B------:R-:W-:Y:S01]  /*4f20*/  MOV R243, R64 ;  /* 0x0000004000f37202 */ /* 0x000fe20000000f00 */
[----:B------:R-:W-:Y:S01]  /*4f30*/  IMAD.MOV.U32 R184, RZ, RZ, R195 ;  /* 0x000000ffffb87224 */ /* 0x000fe200078e00c3 */
[----:B------:R-:W-:-:S02]  /*4f40*/  MOV R240, R67 ;  /* 0x0000004300f07202 */ /* 0x000fc40000000f00 */
[----:B------:R-:W-:Y:S02]  /*4f50*/  MOV R202, R185 ;  /* 0x000000b900ca7202 */ /* 0x000fe40000000f00 */
[----:B------:R-:W-:Y:S01]  /*4f60*/  MOV R195, R164 ;  /* 0x000000a400c37202 */ /* 0x000fe20000000f00 */
[--C-:B----4-:R-:W-:Y:S01]  /*4f70*/  FFMA.FTZ R112, R232, UR4, -R5.reuse ;  /* 0x00000004e8707c23 */ /* 0x110fe20008010805 */
[--C-:B---3--:R-:W-:Y:S01]  /*4f80*/  FFMA.FTZ R113, R233, UR4, -R5.reuse ;  /* 0x00000004e9717c23 */ /* 0x108fe20008010805 */
[----:B------:R-:W-:Y:S01]  /*4f90*/  MOV R232, R54 ;  /* 0x0000003600e87202 */ /* 0x000fe20000000f00 */
[----:B------:R-:W-:Y:S01]  /*4fa0*/  FFMA.FTZ R26, R122, UR4, -R5 ;  /* 0x000000047a1a7c23 */ /* 0x000fe20008010805 */
[----:B------:R-:W-:Y:S01]  /*4fb0*/  FFMA.FTZ R5, R65, UR4, -R4 ;  /* 0x0000000441057c23 */ /* 0x000fe20008010804 */
[----:B------:R-:W1:Y:S01]  /*4fc0*/  MUFU.EX2 R122, R7 ;  /* 0x00000007007a7308 */ /* 0x000e620000000800 */
[----:B------:R-:W-:-:S07]  /*4fd0*/  FFMA.FTZ R12, R216, UR4, -R3 ;  /* 0x00000004d80c7c23 */ /* 0x000fce0008010803 */
[----:B------:R1:W2:Y:S01]  /*4fe0*/  MUFU.EX2 R119, R5 ;  /* 0x0000000500777308 */ /* 0x0002a20000000800 */
[----:B------:R-:W-:Y:S01]  /*4ff0*/  F2FP.BF16.F32.PACK_AB R4, R124, R123 ;  /* 0x0000007b7c04723e */ /* 0x000fe200000010ff */
[----:B------:R-:W-:Y:S02]  /*5000*/  IMAD.MOV.U32 R65, RZ, RZ, R25 ;  /* 0x000000ffff417224 */ /* 0x000fe400078e0019 */
[--C-:B------:R-:W-:Y:S01]  /*5010*/  FFMA.FTZ R11, R217, UR4, -R3.reuse ;  /* 0x00000004d90b7c23 */ /* 0x100fe20008010803 */
[--C-:B------:R-:W-:Y:S01]  /*5020*/  FFMA.FTZ R25, R203, UR4, -R2.reuse ;  /* 0x00000004cb197c23 */ /* 0x100fe20008010802 */
[----:B------:R-:W-:Y:S01]  /*5030*/  FFMA.FTZ R10, R200, UR4, -R3 ;  /* 0x00000004c80a7c23 */ /* 0x000fe20008010803 */
[----:B------:R-:W-:Y:S01]  /*5040*/  FFMA.FTZ R3, R219, UR4, -R2 ;  /* 0x00000004db037c23 */ /* 0x000fe20008010802 */
[----:B------:R-:W-:Y:S01]  /*5050*/  FADD.FTZ R2, R53, R52 ;  /* 0x0000003435027221 */ /* 0x000fe20000010000 */
[----:B------:R-:W-:Y:S01]  /*5060*/  MOV R200, R59 ;  /* 0x0000003b00c87202 */ /* 0x000fe20000000f00 */
[----:B------:R-:W-:Y:S01]  /*5070*/  IMAD.MOV.U32 R216, RZ, RZ, R61 ;  /* 0x000000ffffd87224 */ /* 0x000fe200078e003d */
[----:B------:R-:W-:Y:S01]  /*5080*/  MOV R222, R193 ;  /* 0x000000c100de7202 */ /* 0x000fe20000000f00 */
[----:B------:R-:W-:Y:S01]  /*5090*/  MUFU.EX2 R110, R110 ;  /* 0x0000006e006e7308 */ /* 0x000fe20000000800 */
[----:B------:R3:W5:Y:S01]  /*50a0*/  LDL.LU R164, [R1+0x90] ;  /* 0x0000900001a47983 */ /* 0x0007620000300800 */
[----:B-1----:R-:W-:-:S02]  /*50b0*/  F2FP.BF16.F32.PACK_AB R5, R121, R122 ;  /* 0x0000007a7905723e */ /* 0x002fc400000010ff */
[----:B--2---:R-:W-:Y:S02]  /*50c0*/  F2FP.BF16.F32.PACK_AB R7, R119, R120 ;  /* 0x000000787707723e */ /* 0x004fe400000010ff */
[----:B------:R-:W-:Y:S02]  /*50d0*/  MOV R217, R60 ;  /* 0x0000003c00d97202 */ /* 0x000fe40000000f00 */
[----:B------:R-:W-:-:S03]  /*50e0*/  MOV R233, R13 ;  /* 0x0000000d00e97202 */ /* 0x000fc60000000f00 */
[----:B------:R-:W-:Y:S01]  /*50f0*/  HMMA.16816.F32.BF16 R60, R4, R28, R84 ;  /* 0x0000001c043c723c */ /* 0x000fe20000041854 */
[----:B------:R1:W-:Y:S01]  /*5100*/  MUFU.EX2 R84, R12 ;  /* 0x0000000c00547308 */ /* 0x0003e20000000800 */
[----:B------:R-:W-:-:S06]  /*5110*/  MOV R219, R65 ;  /* 0x0000004100db7202 */ /* 0x000fcc0000000f00 */
[C---:B------:R-:W-:Y:S01]  /*5120*/  HMMA.16816.F32.BF16 R56, R4.reuse, R30, R92 ;  /* 0x0000001e0438723c */ /* 0x040fe2000004185c */
[----:B------:R-:W2:Y:S07]  /*5130*/  MUFU.EX2 R85, R11 ;  /* 0x0000000b00557308 */ /* 0x000eae0000000800 */
[C---:B------:R-:W-:Y:S01]  /*5140*/  HMMA.16816.F32.BF16 R48, R4.reuse, R16, R80 ;  /* 0x000000100430723c */ /* 0x040fe20000041850 */
[----:B------:R-:W-:Y:S01]  /*5150*/  MUFU.EX2 R86, R10 ;  /* 0x0000000a00567308 */ /* 0x000fe20000000800 */
[----:B-1----:R-:W-:Y:S06]  /*5160*/  LDSM.16.MT88.4 R12, [R132+0xb000] ;  /* 0x00b00000840c783b */ /* 0x002fec0000004200 */
[C---:B------:R-:W-:Y:S01]  /*5170*/  HMMA.16816.F32.BF16 R52, R4.reuse, R18, R76 ;  /* 0x000000120434723c */ /* 0x040fe2000004184c */
[----:B------:R-:W-:Y:S01]  /*5180*/  MUFU.EX2 R80, R9 ;  /* 0x0000000900507308 */ /* 0x000fe20000000800 */
[----:B------:R-:W-:Y:S06]  /*5190*/  LDSM.16.MT88.4 R16, [R116+0xb000] ;  /* 0x00b000007410783b */ /* 0x000fec0000004200 */
[C---:B------:R-:W-:Y:S01]  /*51a0*/  HMMA.16816.F32.BF16 R44, R4.reuse, R20, R96 ;  /* 0x00000014042c723c */ /* 0x040fe20000041860 */
[----:B------:R1:W-:Y:S07]  /*51b0*/  MUFU.EX2 R76, R8 ;  /* 0x00000008004c7308 */ /* 0x0003ee0000000800 */
[C---:B------:R-:W-:Y:S01]  /*51c0*/  HMMA.16816.F32.BF16 R28, R4.reuse, R22, R88 ;  /* 0x00000016041c723c */ /* 0x040fe20000041858 */
[----:B------:R-:W4:Y:S04]  /*51d0*/  LDSM.16.MT88.4 R20, [R134+0xb000] ;  /* 0x00b000008614783b */ /* 0x000f280000004200 */
[----:B-1----:R-:W1:Y:S03]  /*51e0*/  LDSM.16.MT88.4 R8, [R133+0xb000] ;  /* 0x00b000008508783b */ /* 0x002e660000004200 */
[C---:B------:R-:W-:Y:S01]  /*51f0*/  HMMA.16816.F32.BF16 R64, R4.reuse, R32, R72 ;  /* 0x000000200440723c */ /* 0x040fe20000041848 */
[----:B------:R-:W-:Y:S01]  /*5200*/  IMAD.MOV.U32 R185, RZ, RZ, R232 ;  /* 0x000000ffffb97224 */ /* 0x000fe200078e00e8 */
[----:B------:R3:W2:Y:S06]  /*5210*/  MUFU.EX2 R75, R3 ;  /* 0x00000003004b7308 */ /* 0x0006ac0000000800 */
[----:B------:R-:W-:Y:S01]  /*5220*/  HMMA.16816.F32.BF16 R32, R4, R34, R68 ;  /* 0x000000220420723c */ /* 0x000fe20000041844 */
[----:B------:R-:W-:Y:S01]  /*5230*/  FADD.FTZ R4, R219, R135 ;  /* 0x00000087db047221 */ /* 0x000fe20000010000 */
[----:B------:R-:W-:-:S02]  /*5240*/  MOV R219, R218 ;  /* 0x000000da00db7202 */ /* 0x000fc40000000f00 */
[----:B------:R-:W-:Y:S02]  /*5250*/  MOV R218, R184 ;  /* 0x000000b800da7202 */ /* 0x000fe40000000f00 */
[----:B------:R-:W-:Y:S02]  /*5260*/  MOV R184, R231 ;  /* 0x000000e700b87202 */ /* 0x000fe40000000f00 */
[----:B------:R-:W-:Y:S01]  /*5270*/  MOV R232, R230 ;  /* 0x000000e600e87202 */ /* 0x000fe20000000f00 */
[----:B---3--:R-:W-:Y:S01]  /*5280*/  FADD.FTZ R3, R219, R202 ;  /* 0x000000cadb037221 */ /* 0x008fe20000010000 */
[----:B------:R-:W-:Y:S01]  /*5290*/  IMAD.MOV.U32 R219, RZ, RZ, R218 ;  /* 0x000000ffffdb7224 */ /* 0x000fe200078e00da */
[----:B------:R-:W-:Y:S01]  /*52a0*/  MOV R218, R185 ;  /* 0x000000b900da7202 */ /* 0x000fe20000000f00 */
[----:B------:R3:W-:Y:S01]  /*52b0*/  MUFU.EX2 R73, R24 ;  /* 0x0000001800497308 */ /* 0x0007e20000000800 */
[----:B------:R-:W-:Y:S01]  /*52c0*/  MOV R185, R184 ;  /* 0x000000b800b97202 */ /* 0x000fe20000000f00 */
[----:B------:R-:W-:Y:S01]  /*52d0*/  FADD.FTZ R2, R219, R2 ;  /* 0x00000002db027221 */ /* 0x000fe20000010000 */
[----:B------:R-:W-:Y:S01]  /*52e0*/  MOV R184, R232 ;  /* 0x000000e800b87202 */ /* 0x000fe20000000f00 */
[----:B------:R-:W-:-:S04]  /*52f0*/  IMAD.MOV.U32 R219, RZ, RZ, R218 ;  /* 0x000000ffffdb7224 */ /* 0x000fc800078e00da */
[----:B------:R2:W4:Y:S01]  /*5300*/  MUFU.EX2 R74, R25 ;  /* 0x00000019004a7308 */ /* 0x0005220000000800 */
[----:B------:R-:W-:Y:S02]  /*5310*/  MOV R218, R185 ;  /* 0x000000b900da7202 */ /* 0x000fe40000000f00 */
[----:B------:R-:W-:Y:S02]  /*5320*/  MOV R185, R184 ;  /* 0x000000b800b97202 */ /* 0x000fe40000000f00 */
[----:B------:R-:W-:Y:S01]  /*5330*/  MOV R184, R215 ;  /* 0x000000d700b87202 */ /* 0x000fe20000000f00 */
[----:B---3--:R-:W-:Y:S02]  /*5340*/  FADD.FTZ R24, R249, R4 ;  /* 0x00000004f9187221 */ /* 0x008fe40000010000 */
[----:B------:R-:W-:Y:S01]  /*5350*/  MUFU.EX2 R70, R42 ;  /* 0x0000002a00467308 */ /* 0x000fe20000000800 */
[----:B------:R-:W-:Y:S01]  /*5360*/  FADD.FTZ R5, R251, R252 ;  /* 0x000000fcfb057221 */ /* 0x000fe20000010000 */
[----:B--2---:R-:W-:-:S06]  /*5370*/  FADD.FTZ R25, R248, R3 ;  /* 0x00000003f8197221 */ /* 0x004fcc0000010000 */
[----:B------:R-:W-:Y:S01]  /*5380*/  MUFU.EX2 R69, R41 ;  /* 0x0000002900457308 */ /* 0x000fe20000000800 */
[----:B------:R-:W-:Y:S01]  /*5390*/  FADD.FTZ R3, R219, R24 ;  /* 0x00000018db037221 */ /* 0x000fe20000010000 */
[----:B------:R-:W-:Y:S01]  /*53a0*/  MOV R219, R218 ;  /* 0x000000da00db7202 */ /* 0x000fe20000000f00 */
[----:B------:R-:W-:Y:S01]  /*53b0*/  IMAD.MOV.U32 R218, RZ, RZ, R185 ;  /* 0x000000ffffda7224 */ /* 0x000fe200078e00b9 */
[----:B------:R-:W-:-:S04]  /*53c0*/  MOV R185, R184 ;  /* 0x000000b800b97202 */ /* 0x000fc80000000f00 */
[----:B------:R-:W-:Y:S01]  /*53d0*/  MUFU.EX2 R68, R40 ;  /* 0x0000002800447308 */ /* 0x000fe20000000800 */
[----:B------:R-:W-:Y:S02]  /*53e0*/  MOV R184, R221 ;  /* 0x000000dd00b87202 */ /* 0x000fe40000000f00 */
[----:B------:R-:W-:-:S05]  /*53f0*/  MOV R221, R220 ;  /* 0x000000dc00dd7202 */ /* 0x000fca0000000f00 */
[----:B------:R2:W-:Y:S01]  /*5400*/  MUFU.EX2 R72, R26 ;  /* 0x0000001a00487308 */ /* 0x0005e20000000800 */
[----:B------:R-:W-:-:S07]  /*5410*/  MOV R220, R201 ;  /* 0x000000c900dc7202 */ /* 0x000fce0000000f00 */
[----:B------:R-:W3:Y:S01]  /*5420*/  MUFU.EX2 R71, R27 ;  /* 0x0000001b00477308 */ /* 0x000ee20000000800 */
[----:B------:R-:W-:-:S07]  /*5430*/  IMAD.MOV.U32 R201, RZ, RZ, R200 ;  /* 0x000000ffffc97224 */ /* 0x000fce00078e00c8 */
[----:B------:R-:W3:Y:S08]  /*5440*/  MUFU.EX2 R42, R39 ;  /* 0x00000027002a7308 */ /* 0x000ef00000000800 */
[----:B------:R-:W-:Y:S08]  /*5450*/  MUFU.EX2 R41, R38 ;  /* 0x0000002600297308 */ /* 0x000ff00000000800 */
[----:B------:R-:W3:Y:S01]  /*5460*/  MUFU.EX2 R40, R37 ;  /* 0x0000002500287308 */ /* 0x000ee20000000800 */
[----:B--2---:R-:W-:Y:S01]  /*5470*/  FADD.FTZ R26, R238, R5 ;  /* 0x00000005ee1a7221 */ /* 0x004fe20000010000 */
[----:B------:R-:W-:-:S02]  /*5480*/  MOV R200, R217 ;  /* 0x000000d900c87202 */ /* 0x000fc40000000f00 */
[----:B------:R-:W-:Y:S02]  /*5490*/  F2FP.BF16.F32.PACK_AB R4, R85, R84 ;  /* 0x000000545504723e */ /* 0x000fe400000010ff */
[----:B------:R-:W-:Y:S02]  /*54a0*/  F2FP.BF16.F32.PACK_AB R5, R75, R76 ;  /* 0x0000004c4b05723e */ /* 0x000fe400000010ff */
[----:B------:R-:W-:Y:S02]  /*54b0*/  F2FP.BF16.F32.PACK_AB R6, R80, R86 ;  /* 0x000000565006723e */ /* 0x000fe400000010ff */
[----:B----4-:R-:W-:Y:S02]  /*54c0*/  F2FP.BF16.F32.PACK_AB R7, R74, R73 ;  /* 0x000000494a07723e */ /* 0x010fe400000010ff */
[----:B------:R-:W-:Y:S02]  /*54d0*/  MOV R217, R216 ;  /* 0x000000d800d97202 */ /* 0x000fe40000000f00 */
[----:B------:R-:W-:-:S02]  /*54e0*/  MOV R216, R235 ;  /* 0x000000eb00d87202 */ /* 0x000fc40000000f00 */
[----:B------:R-:W-:Y:S01]  /*54f0*/  MOV R235, R234 ;  /* 0x000000ea00eb7202 */ /* 0x000fe20000000f00 */
[----:B------:R-:W-:Y:S01]  /*5500*/  IMAD.MOV.U32 R234, RZ, RZ, R243 ;  /* 0x000000ffffea7224 */ /* 0x000fe200078e00f3 */
[----:B------:R-:W-:Y:S01]  /*5510*/  MOV R243, R147 ;  /* 0x0000009300f37202 */ /* 0x000fe20000000f00 */
[----:B------:R2:W-:Y:S01]  /*5520*/  MUFU.EX2 R27, R36 ;  /* 0x00000024001b7308 */ /* 0x0005e20000000800 */
[----:B------:R-:W-:Y:S01]  /*5530*/  MOV R147, R146 ;  /* 0x0000009200937202 */ /* 0x000fe20000000f00 */
[----:B------:R-:W-:Y:S01]  /*5540*/  FADD.FTZ R2, R236, R2 ;  /* 0x00000002ec027221 */ /* 0x000fe20000010000 */
[----:B------:R-:W-:Y:S01]  /*5550*/  MOV R146, R145 ;  /* 0x0000009100927202 */ /* 0x000fe20000000f00 */
[----:B------:R-:W-:Y:S01]  /*5560*/  HMMA.16816.F32.BF16 R172, R4, R20, R172 ;  /* 0x0000001404ac723c */ /* 0x000fe200000418ac */
[----:B------:R-:W-:Y:S01]  /*5570*/  MOV R145, R144 ;  /* 0x0000009000917202 */ /* 0x000fe20000000f00 */
[----:B------:R-:W-:Y:S02]  /*5580*/  IMAD.MOV.U32 R144, RZ, RZ, R195 ;  /* 0x000000ffff907224 */ /* 0x000fe400078e00c3 */
[----:B------:R-:W-:Y:S01]  /*5590*/  FADD.FTZ R25, R214, R25 ;  /* 0x00000019d6197221 */ /* 0x000fe20000010000 */
[----:B------:R-:W-:Y:S01]  /*55a0*/  MOV R195, R194 ;  /* 0x000000c200c37202 */ /* 0x000fe20000000f00 */
[----:B------:R-:W-:-:S02]  /*55b0*/  FADD.FTZ R26, R219, R26 ;  /* 0x0000001adb1a7221 */ /* 0x000fc40000010000 */
[----:B------:R-:W-:Y:S01]  /*55c0*/  HMMA.16816.F32.BF16 R180, R4, R22, R180 ;  /* 0x0000001604b4723c */ /* 0x000fe200000418b4 */
[----:B------:R-:W-:Y:S01]  /*55d0*/  MOV R194, R213 ;  /* 0x000000d500c27202 */ /* 0x000fe20000000f00 */
[----:B------:R-:W-:Y:S01]  /*55e0*/  FADD.FTZ R2, R207, R2 ;  /* 0x00000002cf027221 */ /* 0x000fe20000010000 */
[----:B------:R-:W-:-:S05]  /*55f0*/  MOV R93, R147 ;  /* 0x00000093005d7202 */ /* 0x000fca0000000f00 */
[----:B------:R-:W-:Y:S01]  /*5600*/  HMMA.16816.F32.BF16 R136, R4, R12, R136 ;  /* 0x0000000c0488723c */ /* 0x000fe20000041888 */
[----:B------:R-:W-:Y:S01]  /*5610*/  FADD.FTZ R3, R205, R3 ;  /* 0x00000003cd037221 */ /* 0x000fe20000010000 */
[----:B------:R-:W-:-:S06]  /*5620*/  MOV R94, R146 ;  /* 0x00000092005e7202 */ /* 0x000fcc0000000f00 */
[----:B------:R-:W-:Y:S01]  /*5630*/  HMMA.16816.F32.BF16 R140, R4, R14, R140 ;  /* 0x0000000e048c723c */ /* 0x000fe2000004188c */
[----:B------:R-:W-:-:S07]  /*5640*/  MOV R95, R144 ;  /* 0x00000090005f7202 */ /* 0x000fce0000000f00 */
[----:B-1----:R-:W-:Y:S01]  /*5650*/  HMMA.16816.F32.BF16 R188, R4, R8, R188 ;  /* 0x0000000804bc723c */ /* 0x002fe200000418bc */
[----:B------:R-:W-:-:S07]  /*5660*/  FADD.FTZ R25, R204, R25 ;  /* 0x00000019cc197221 */ /* 0x000fce0000010000 */
[----:B------:R-:W-:Y:S01]  /*5670*/  HMMA.16816.F32.BF16 R152, R4, R10, R152 ;  /* 0x0000000a0498723c */ /* 0x000fe20000041898 */
[----:B------:R-:W-:-:S07]  /*5680*/  FADD.FTZ R26, R244, R26 ;  /* 0x0000001af41a7221 */ /* 0x000fce0000010000 */
[C---:B------:R-:W-:Y:S08]  /*5690*/  HMMA.16816.F32.BF16 R160, R4.reuse, R16, R160 ;  /* 0x0000001004a0723c */ /* 0x040ff000000418a0 */
[----:B--2---:R-:W-:Y:S01]  /*56a0*/  HMMA.16816.F32.BF16 R36, R4, R18, R100 ;  /* 0x000000120424723c */ /* 0x004fe20000041864 */
[----:B---3--:R-:W-:Y:S02]  /*56b0*/  F2FP.BF16.F32.PACK_AB R4, R71, R72 ;  /* 0x000000484704723e */ /* 0x008fe400000010ff */
[----:B------:R-:W-:-:S02]  /*56c0*/  F2FP.BF16.F32.PACK_AB R5, R42, R68 ;  /* 0x000000442a05723e */ /* 0x000fc400000010ff */
[----:B------:R-:W-:Y:S02]  /*56d0*/  F2FP.BF16.F32.PACK_AB R6, R69, R70 ;  /* 0x000000464506723e */ /* 0x000fe400000010ff */
[----:B------:R-:W-:Y:S01]  /*56e0*/  F2FP.BF16.F32.PACK_AB R7, R40, R41 ;  /* 0x000000292807723e */ /* 0x000fe200000010ff */
[----:B------:R-:W-:Y:S01]  /*56f0*/  FADD.FTZ R24, R218, R2 ;  /* 0x00000002da187221 */ /* 0x000fe20000010000 */
[----:B------:R-:W-:Y:S01]  /*5700*/  IMAD.MOV.U32 R87, RZ, RZ, R195 ;  /* 0x000000ffff577224 */ /* 0x000fe200078e00c3 */
[----:B------:R-:W-:Y:S01]  /*5710*/  MOV R223, R194 ;  /* 0x000000c200df7202 */ /* 0x000fe20000000f00 */
[----:B------:R-:W-:Y:S01]  /*5720*/  FADD.FTZ R2, R95, R26 ;  /* 0x0000001a5f027221 */ /* 0x000fe20000010000 */
[----:B------:R-:W-:Y:S02]  /*5730*/  MOV R219, R185 ;  /* 0x000000b900db7202 */ /* 0x000fe40000000f00 */
[C---:B------:R-:W-:Y:S01]  /*5740*/  HMMA.16816.F32.BF16 R48, R4.reuse, R8, R48 ;  /* 0x000000080430723c */ /* 0x040fe20000041830 */
        /* <DEDUP_REMOVED lines=11> */
[----:B------:R-:W-:Y:S01]  /*5800*/  IMAD.MOV.U32 R222, RZ, RZ, R233 ;  /* 0x000000ffffde7224 */ /* 0x000fe200078e00e9 */
[----:B------:R-:W-:Y:S01]  /*5810*/  MOV R203, R232 ;  /* 0x000000e800cb7202 */ /* 0x000fe20000000f00 */
[----:B------:R-:W-:Y:S01]  /*5820*/  IMAD.MOV.U32 R218, RZ, RZ, R184 ;  /* 0x000000ffffda7224 */ /* 0x000fe200078e00b8 */
[----:B------:R-:W-:Y:S01]  /*5830*/  MOV R202, R241 ;  /* 0x000000f100ca7202 */ /* 0x000fe20000000f00 */
[----:B------:R-:W-:Y:S01]  /*5840*/  HMMA.16816.F32.BF16 R60, R4, R20, R60 ;  /* 0x00000014043c723c */ /* 0x000fe2000004183c */
[----:B------:R-:W-:Y:S01]  /*5850*/  FADD.FTZ R3, R222, R3 ;  /* 0x00000003de037221 */ /* 0x000fe20000010000 */
[----:B------:R-:W-:Y:S01]  /*5860*/  MOV R219, R199 ;  /* 0x000000c700db7202 */ /* 0x000fe20000000f00 */
[----:B------:R-:W-:Y:S01]  /*5870*/  FADD.FTZ R2, R203, R2 ;  /* 0x00000002cb027221 */ /* 0x000fe20000010000 */
[----:B------:R-:W-:-:S04]  /*5880*/  MOV R97, R218 ;  /* 0x000000da00617202 */ /* 0x000fc80000000f00 */
[----:B------:R-:W-:Y:S01]  /*5890*/  HMMA.16816.F32.BF16 R56, R4, R22, R56 ;  /* 0x000000160438723c */ /* 0x000fe20000041838 */
[----:B------:R-:W-:-:S07]  /*58a0*/  MOV R98, R221 ;  /* 0x000000dd00627202 */ /* 0x000fce0000000f00 */
[----:B------:R-:W-:Y:S01]  /*58b0*/  HMMA.16816.F32.BF16 R44, R4, R12, R44 ;  /* 0x0000000c042c723c */ /* 0x000fe2000004182c */
[----:B------:R-:W-:-:S07]  /*58c0*/  MOV R99, R220 ;  /* 0x000000dc00637202 */ /* 0x000fce0000000f00 */
[----:B------:R-:W-:Y:S01]  /*58d0*/  HMMA.16816.F32.BF16 R28, R4, R14, R28 ;  /* 0x0000000e041c723c */ /* 0x000fe2000004181c */
[----:B------:R-:W-:-:S07]  /*58e0*/  MOV R92, R201 ;  /* 0x000000c9005c7202 */ /* 0x000fce0000000f00 */
[C---:B------:R-:W-:Y:S08]  /*58f0*/  HMMA.16816.F32.BF16 R52, R4.reuse, R10, R52 ;  /* 0x0000000a0434723c */ /* 0x040ff00000041834 */
[C---:B------:R-:W-:Y:S08]  /*5900*/  HMMA.16816.F32.BF16 R64, R4.reuse, R16, R64 ;  /* 0x000000100440723c */ /* 0x040ff00000041840 */
[----:B------:R-:W-:Y:S01]  /*5910*/  HMMA.16816.F32.BF16 R32, R4, R18, R32 ;  /* 0x000000120420723c */ /* 0x000fe20000041820 */
[----:B------:R-:W-:Y:S01]  /*5920*/  FADD.FTZ R4, R223, R8 ;  /* 0x00000008df047221 */ /* 0x000fe20000010000 */
[----:B------:R-:W-:Y:S01]  /*5930*/  FADD.FTZ R5, R202, R9 ;  /* 0x00000009ca057221 */ /* 0x000fe20000010000 */
[----:B------:R-:W-:Y:S01]  /*5940*/  FADD.FTZ R6, R149, R3 ;  /* 0x0000000395067221 */ /* 0x000fe20000010000 */
[----:B------:R-:W-:-:S02]  /*5950*/  IMAD.MOV.U32 R93, RZ, RZ, R200 ;  /* 0x000000ffff5d7224 */ /* 0x000fc400078e00c8 */
[----:B------:R-:W-:Y:S01]  /*5960*/  FADD.FTZ R7, R150, R4 ;  /* 0x0000000496077221 */ /* 0x000fe20000010000 */
[----:B------:R-:W-:Y:S01]  /*5970*/  FADD.FTZ R4, R148, R2 ;  /* 0x0000000294047221 */ /* 0x000fe20000010000 */
        /* <DEDUP_REMOVED lines=40> */
[----:B------:R-:W-:Y:S01]  /*5c00*/  FADD.FTZ R5, R242, R5 ;  /* 0x00000005f2057221 */ /* 0x000fe20000010000 */
[----:B------:R-:W-:Y:S01]  /*5c10*/  MOV R227, R198 ;  /* 0x000000c600e37202 */ /* 0x000fe20000000f00 */
[----:B------:R-:W-:Y:S02]  /*5c20*/  IMAD.MOV.U32 R231, RZ, RZ, R196 ;  /* 0x000000ffffe77224 */ /* 0x000fe400078e00c4 */
        /* <DEDUP_REMOVED lines=40> */
[----:B------:R-:W1:Y:S01]  /*5eb0*/  MUFU.EX2 R114, R114 ;  /* 0x0000007200727308 */ /* 0x000e620000000800 */
[----:B------:R-:W-:Y:S01]  /*5ec0*/  FADD.FTZ R5, R72, R5 ;  /* 0x0000000548057221 */ /* 0x000fe20000010000 */
[----:B------:R-:W-:Y:S01]  /*5ed0*/  FADD.FTZ R4, R68, R4 ;  /* 0x0000000444047221 */ /* 0x000fe20000010000 */
[----:B------:R-:W-:Y:S01]  /*5ee0*/  FADD.FTZ R2, R76, R2 ;  /* 0x000000024c027221 */ /* 0x000fe20000010000 */
[----:B------:R-:W-:Y:S01]  /*5ef0*/  FADD.FTZ R3, R84, R3 ;  /* 0x0000000354037221 */ /* 0x000fe20000010000 */
[----:B------:R-:W-:-:S03]  /*5f00*/  FADD.FTZ R5, R71, R5 ;  /* 0x0000000547057221 */ /* 0x000fc60000010000 */
[----:B------:R-:W2:Y:S01]  /*5f10*/  MUFU.EX2 R106, R106 ;  /* 0x0000006a006a7308 */ /* 0x000ea20000000800 */
[----:B------:R-:W-:Y:S01]  /*5f20*/  FADD.FTZ R4, R42, R4 ;  /* 0x000000042a047221 */ /* 0x000fe20000010000 */
[----:B------:R-:W-:Y:S01]  /*5f30*/  FADD.FTZ R2, R75, R2 ;  /* 0x000000024b027221 */ /* 0x000fe20000010000 */
[----:B------:R-:W-:-:S05]  /*5f40*/  FADD.FTZ R3, R85, R3 ;  /* 0x0000000355037221 */ /* 0x000fca0000010000 */
[----:B------:R-:W3:Y:S01]  /*5f50*/  MUFU.EX2 R111, R111 ;  /* 0x0000006f006f7308 */ /* 0x000ee20000000800 */
[----:B------:R-:W-:Y:S01]  /*5f60*/  FADD.FTZ R5, R70, R5 ;  /* 0x0000000546057221 */ /* 0x000fe20000010000 */
[----:B------:R-:W-:-:S06]  /*5f70*/  FADD.FTZ R4, R41, R4 ;  /* 0x0000000429047221 */ /* 0x000fcc0000010000 */
[----:B------:R-:W4:Y:S01]  /*5f80*/  MUFU.EX2 R115, R115 ;  /* 0x0000007300737308 */ /* 0x000f220000000800 */
[----:B------:R-:W-:Y:S01]  /*5f90*/  FADD.FTZ R2, R73, R2 ;  /* 0x0000000249027221 */ /* 0x000fe20000010000 */
[----:B------:R-:W4:Y:S06]  /*5fa0*/  LDSM.16.MT88.4 R184, [R134+0xb800] ;  /* 0x00b8000086b8783b */ /* 0x000f2c0000004200 */
[----:B------:R-:W4:Y:S01]  /*5fb0*/  MUFU.EX2 R107, R107 ;  /* 0x0000006b006b7308 */ /* 0x000f220000000800 */
[----:B------:R-:W4:Y:S01]  /*5fc0*/  LDSM.16.MT88.4 R144, [R132+0xb800] ;  /* 0x00b800008490783b */ /* 0x000f220000004200 */
[----:B------:R-:W-:-:S06]  /*5fd0*/  FADD.FTZ R3, R86, R3 ;  /* 0x0000000356037221 */ /* 0x000fcc0000010000 */
[----:B------:R-:W4:Y:S01]  /*5fe0*/  MUFU.EX2 R43, R43 ;  /* 0x0000002b002b7308 */ /* 0x000f220000000800 */
[----:B------:R-:W4:Y:S01]  /*5ff0*/  LDSM.16.MT88.4 R192, [R133+0xb800] ;  /* 0x00b8000085c0783b */ /* 0x000f220000004200 */
[----:B------:R-:W-:-:S06]  /*6000*/  FADD.FTZ R5, R69, R5 ;  /* 0x0000000545057221 */ /* 0x000fcc0000010000 */
[----:B------:R-:W4:Y:S01]  /*6010*/  MUFU.EX2 R112, R112 ;  /* 0x0000007000707308 */ /* 0x000f220000000800 */
[----:B------:R-:W4:Y:S01]  /*6020*/  LDSM.16.MT88.4 R12, [R116+0xb800] ;  /* 0x00b80000740c783b */ /* 0x000f220000004200 */
[----:B------:R-:W-:-:S06]  /*6030*/  FADD.FTZ R4, R40, R4 ;  /* 0x0000000428047221 */ /* 0x000fcc0000010000 */
[----:B------:R-:W4:Y:S01]  /*6040*/  MUFU.EX2 R117, R117 ;  /* 0x0000007500757308 */ /* 0x000f220000000800 */
[----:B------:R-:W-:Y:S01]  /*6050*/  FADD.FTZ R2, R74, R2 ;  /* 0x000000024a027221 */ /* 0x000fe20000010000 */
[----:B------:R-:W-:-:S06]  /*6060*/  FADD.FTZ R3, R80, R3 ;  /* 0x0000000350037221 */ /* 0x000fcc0000010000 */
[----:B------:R-:W4:Y:S01]  /*6070*/  MUFU.EX2 R108, R108 ;  /* 0x0000006c006c7308 */ /* 0x000f220000000800 */
[----:B------:R-:W-:-:S07]  /*6080*/  FADD.FTZ R5, R110, R5 ;  /* 0x000000056e057221 */ /* 0x000fce0000010000 */
[----:B------:R-:W4:Y:S01]  /*6090*/  MUFU.EX2 R104, R104 ;  /* 0x0000006800687308 */ /* 0x000f220000000800 */
[----:B-1----:R-:W-:Y:S01]  /*60a0*/  FADD.FTZ R4, R114, R4 ;  /* 0x0000000472047221 */ /* 0x002fe20000010000 */
[----:B------:R1:W5:Y:S06]  /*60b0*/  LDL.LU R166, [R1+0x8c] ;  /* 0x00008c0001a67983 */ /* 0x00036c0000300800 */
[----:B------:R-:W1:Y:S01]  /*60c0*/  MUFU.EX2 R113, R113 ;  /* 0x0000007100717308 */ /* 0x000e620000000800 */
[----:B--2---:R-:W-:Y:S01]  /*60d0*/  FADD.FTZ R2, R106, R2 ;  /* 0x000000026a027221 */ /* 0x004fe20000010000 */
[----:B------:R2:W5:Y:S06]  /*60e0*/  LDL.LU R168, [R1+0x88] ;  /* 0x0000880001a87983 */ /* 0x00056c0000300800 */
[----:B------:R-:W2:Y:S01]  /*60f0*/  MUFU.EX2 R118, R118 ;  /* 0x0000007600767308 */ /* 0x000ea20000000800 */
[----:B------:R-:W-:Y:S01]  /*6100*/  FADD.FTZ R3, R27, R3 ;  /* 0x000000031b037221 */ /* 0x000fe20000010000 */
[----:B------:R1:W5:Y:S06]  /*6110*/  LDL.LU R252, [R1+0x84] ;  /* 0x0000840001fc7983 */ /* 0x00036c0000300800 */
[----:B------:R-:W2:Y:S01]  /*6120*/  MUFU.EX2 R109, R109 ;  /* 0x0000006d006d7308 */ /* 0x000ea20000000800 */
[----:B---3--:R-:W-:Y:S01]  /*6130*/  FADD.FTZ R5, R111, R5 ;  /* 0x000000056f057221 */ /* 0x008fe20000010000 */
[----:B------:R3:W5:Y:S06]  /*6140*/  LDL.LU R251, [R1+0x80] ;  /* 0x0000800001fb7983 */ /* 0x00076c0000300800 */
[----:B------:R-:W3:Y:S01]  /*6150*/  MUFU.EX2 R105, R105 ;  /* 0x0000006900697308 */ /* 0x000ee20000000800 */
[----:B----4-:R-:W-:Y:S01]  /*6160*/  FADD.FTZ R4, R115, R4 ;  /* 0x0000000473047221 */ /* 0x010fe20000010000 */
[----:B------:R4:W5:Y:S01]  /*6170*/  LDL.LU R250, [R1+0x7c] ;  /* 0x00007c0001fa7983 */ /* 0x0009620000300800 */
[----:B------:R-:W-:Y:S01]  /*6180*/  FADD.FTZ R2, R107, R2 ;  /* 0x000000026b027221 */ /* 0x000fe20000010000 */
[----:B------:R-:W-:Y:S01]  /*6190*/  FADD.FTZ R3, R43, R3 ;  /* 0x000000032b037221 */ /* 0x000fe20000010000 */
[----:B------:R-:W-:Y:S01]  /*61a0*/  FADD.FTZ R5, R112, R5 ;  /* 0x0000000570057221 */ /* 0x000fe20000010000 */
[----:B------:R4:W5:Y:S01]  /*61b0*/  LDL.LU R249, [R1+0x78] ;  /* 0x0000780001f97983 */ /* 0x0009620000300800 */
[----:B------:R-:W-:Y:S01]  /*61c0*/  FADD.FTZ R4, R117, R4 ;  /* 0x0000000475047221 */ /* 0x000fe20000010000 */
[----:B------:R-:W-:-:S02]  /*61d0*/  FADD.FTZ R2, R108, R2 ;  /* 0x000000026c027221 */ /* 0x000fc40000010000 */
[----:B------:R4:W5:Y:S01]  /*61e0*/  LDL.LU R248, [R1+0x74] ;  /* 0x0000740001f87983 */ /* 0x0009620000300800 */
[----:B------:R-:W-:-:S03]  /*61f0*/  FADD.FTZ R3, R104, R3 ;  /* 0x0000000368037221 */ /* 0x000fc60000010000 */
[----:B------:R4:W5:Y:S01]  /*6200*/  LDL.LU R238, [R1+0x70] ;  /* 0x0000700001ee7983 */ /* 0x0009620000300800 */
[----:B-1----:R-:W-:-:S03]  /*6210*/  FADD.FTZ R5, R113, R5 ;  /* 0x0000000571057221 */ /* 0x002fc60000010000 */
[----:B------:R4:W5:Y:S01]  /*6220*/  LDL.LU R236, [R1+0x6c] ;  /* 0x00006c0001ec7983 */ /* 0x0009620000300800 */
[----:B--2---:R-:W-:-:S03]  /*6230*/  FADD.FTZ R4, R118, R4 ;  /* 0x0000000476047221 */ /* 0x004fc60000010000 */
[----:B------:R4:W5:Y:S01]  /*6240*/  LDL.LU R215, [R1+0x68] ;  /* 0x0000680001d77983 */ /* 0x0009620000300800 */
[----:B------:R-:W-:-:S03]  /*6250*/  FADD.FTZ R2, R109, R2 ;  /* 0x000000026d027221 */ /* 0x000fc60000010000 */
[----:B------:R4:W5:Y:S01]  /*6260*/  LDL.LU R214, [R1+0x64] ;  /* 0x0000640001d67983 */ /* 0x0009620000300800 */
[----:B---3--:R-:W-:-:S03]  /*6270*/  FADD.FTZ R3, R105, R3 ;  /* 0x0000000369037221 */ /* 0x008fc60000010000 */
[----:B------:R4:W5:Y:S04]  /*6280*/  LDL.LU R213, [R1+0x60] ;  /* 0x0000600001d57983 */ /* 0x0009680000300800 */
[----:B------:R4:W5:Y:S04]  /*6290*/  LDL.LU R207, [R1+0x5c] ;  /* 0x00005c0001cf7983 */ /* 0x0009680000300800 */
[----:B------:R4:W5:Y:S04]  /*62a0*/  LDL.LU R205, [R1+0x58] ;  /* 0x0000580001cd7983 */ /* 0x0009680000300800 */
[----:B------:R4:W5:Y:S04]  /*62b0*/  LDL.LU R204, [R1+0x54] ;  /* 0x0000540001cc7983 */ /* 0x0009680000300800 */
[----:B------:R4:W-:Y:S04]  /*62c0*/  STL [R1], R5 ;  /* 0x0000000501007387 */ /* 0x0009e80000100800 */
[----:B------:R4:W-:Y:S04]  /*62d0*/  STL [R1+0x8], R4 ;  /* 0x0000080401007387 */ /* 0x0009e80000100800 */
[----:B------:R4:W-:Y:S04]  /*62e0*/  STL [R1+0x10], R2 ;  /* 0x0000100201007387 */ /* 0x0009e80000100800 */
[----:B------:R4:W-:Y:S01]  /*62f0*/  STL [R1+0x4], R3 ;  /* 0x0000040301007387 */ /* 0x0009e20000100800 */
[----:B------:R-:W-:-:S02]  /*6300*/  F2FP.BF16.F32.PACK_AB R196, R43, R27 ;  /* 0x0000001b2bc4723e */ /* 0x000fc400000010ff */
[----:B------:R-:W-:Y:S02]  /*6310*/  F2FP.BF16.F32.PACK_AB R197, R107, R106 ;  /* 0x0000006a6bc5723e */ /* 0x000fe400000010ff */
[----:B------:R-:W-:Y:S02]  /*6320*/  F2FP.BF16.F32.PACK_AB R198, R105, R104 ;  /* 0x0000006869c6723e */ /* 0x000fe400000010ff */
[----:B------:R-:W-:Y:S02]  /*6330*/  F2FP.BF16.F32.PACK_AB R199, R109, R108 ;  /* 0x0000006c6dc7723e */ /* 0x000fe400000010ff */
[----:B------:R-:W-:Y:S02]  /*6340*/  F2FP.BF16.F32.PACK_AB R200, R111, R110 ;  /* 0x0000006e6fc8723e */ /* 0x000fe400000010ff */
[----:B------:R-:W-:Y:S02]  /*6350*/  F2FP.BF16.F32.PACK_AB R201, R115, R114 ;  /* 0x0000007273c9723e */ /* 0x000fe400000010ff */
[----:B------:R-:W-:-:S02]  /*6360*/  F2FP.BF16.F32.PACK_AB R202, R113, R112 ;  /* 0x0000007071ca723e */ /* 0x000fc400000010ff */
[----:B------:R-:W-:Y:S01]  /*6370*/  F2FP.BF16.F32.PACK_AB R203, R118, R117 ;  /* 0x0000007576cb723e */ /* 0x000fe200000010ff */
[----:B------:R-:W-:Y:S01]  /*6380*/  HMMA.16816.F32.BF16 R172, R196, R184, R172 ;  /* 0x000000b8c4ac723c */ /* 0x000fe200000418ac */
[----:B------:R-:W-:-:S07]  /*6390*/  MOV R244, 0x20 ;  /* 0x0000002000f47802 */ /* 0x000fce0000000f00 */
[C---:B------:R-:W-:Y:S08]  /*63a0*/  HMMA.16816.F32.BF16 R180, R196.reuse, R186, R180 ;  /* 0x000000bac4b4723c */ /* 0x040ff000000418b4 */
        /* <DEDUP_REMOVED lines=15> */
[----:B----4-:R-:W-:-:S15]  /*64a0*/  @!P4 BRA `(.L_x_121) ;  /* 0x00000048005cc947 */ /* 0x010fde0003800000 */
[----:B------:R-:W2:Y:S01]  /*64b0*/  LDL.LU.64 R232, [R1+0x48] ;  /* 0x0000480001e87983 */ /* 0x000ea20000300a00 */
[----:B------:R-:W1:Y:S01]  /*64c0*/  S2R R241, SR_CTAID.Y ;  /* 0x0000000000f17919 */ /* 0x000e620000002600 */
[----:B-----5:R-:W-:Y:S01]  /*64d0*/  IADD3 R4, P0, PT, R238, R207, RZ ;  /* 0x000000cfee047210 */ /* 0x020fe20007f1e0ff */
[----:B------:R-:W3:Y:S01]  /*64e0*/  S2UR UR5, SR_CgaCtaId ;  /* 0x00000000000579c3 */ /* 0x000ee20000008800 */
[----:B------:R-:W-:Y:S01]  /*64f0*/  LOP3.LUT R6, R246, 0x200, RZ, 0xc0, !PT ;  /* 0x00000200f6067812 */ /* 0x000fe200078ec0ff */
[----:B------:R-:W4:Y:S01]  /*6500*/  LDL.LU R240, [R1+0x50] ;  /* 0x0000500001f07983 */ /* 0x000f220000300800 */
[----:B------:R-:W-:-:S05]  /*6510*/  UMOV UR9, 0x400 ;  /* 0x0000040000097882 */ /* 0x000fca0000000000 */
[----:B------:R-:W1:Y:S01]  /*6520*/  S2UR UR6, SR_CgaCtaId ;  /* 0x00000000000679c3 */ /* 0x000e620000008800 */
[----:B------:R-:W4:Y:S07]  /*6530*/  LDL.LU R231, [R1+0x3c] ;  /* 0x00003c0001e77983 */ /* 0x000f2e0000300800 */
[----:B------:R-:W1:Y:S01]  /*6540*/  S2UR UR7, SR_CgaCtaId ;  /* 0x00000000000779c3 */ /* 0x000e620000008800 */
[----:B------:R-:W4:Y:S01]  /*6550*/  LDL.LU R230, [R1+0x40] ;  /* 0x0000400001e67983 */ /* 0x000f220000300800 */
[C---:B------:R-:W-:Y:S01]  /*6560*/  SHF.L.U64.HI R247, R204.reuse, 0x5, R205 ;  /* 0x00000005ccf77819 */ /* 0x040fe200000102cd */
[----:B------:R-:W-:Y:S01]  /*6570*/  IMAD.MOV.U32 R170, RZ, RZ, R164 ;  /* 0x000000ffffaa7224 */ /* 0x000fe200078e00a4 */
[----:B------:R-:W-:Y:S01]  /*6580*/  UMOV UR8, 0x400 ;  /* 0x0000040000087882 */ /* 0x000fe20000000000 */
[----:B------:R-:W4:Y:S01]  /*6590*/  LDL.LU R227, [R1+0x38] ;  /* 0x0000380001e37983 */ /* 0x000f220000300800 */
[----:B------:R-:W-:Y:S01]  /*65a0*/  IMAD.X R2, RZ, RZ, R252, P0 ;  /* 0x000000ffff027224 */ /* 0x000fe200000e06fc */
[----:B------:R-:W-:Y:S01]  /*65b0*/  SHF.L.U32 R246, R204, 0x5, RZ ;  /* 0x00000005ccf67819 */ /* 0x000fe200000006ff */
[----:B---3--:R-:W-:Y:S01]  /*65c0*/  ULEA UR5, UR5, UR9, 0x18 ;  /* 0x0000000905057291 */ /* 0x008fe2000f8ec0ff */
[----:B------:R-:W-:Y:S01]  /*65d0*/  IMAD.IADD R237, R0, 0x1, R236 ;  /* 0x0000000100ed7824 */ /* 0x000fe200078e02ec */
[----:B------:R-:W3:Y:S01]  /*65e0*/  LDCU UR4, c[0x0][0x45c] ;  /* 0x00008b80ff0477ac */ /* 0x000ee20008000800 */
[----:B------:R-:W-:-:S02]  /*65f0*/  IMAD R5, R2, R204, RZ ;  /* 0x000000cc02057224 */ /* 0x000fc400078e02ff */
[----:B------:R-:W-:Y:S02]  /*6600*/  IMAD.MOV.U32 R169, RZ, RZ, R166 ;  /* 0x000000ffffa97224 */ /* 0x000fe400078e00a6 */
[----:B------:R-:W-:Y:S01]  /*6610*/  IMAD.MOV.U32 R165, RZ, RZ, R167 ;  /* 0x000000ffffa57224 */ /* 0x000fe200078e00a7 */
[----:B-1----:R-:W-:Y:S02]  /*6620*/  ULEA UR6, UR6, UR8, 0x18 ;  /* 0x0000000806067291 */ /* 0x002fe4000f8ec0ff */
[----:B------:R-:W-:Y:S01]  /*6630*/  ULEA UR7, UR7, UR9, 0x18 ;  /* 0x0000000907077291 */ /* 0x000fe2000f8ec0ff */
[----:B--2---:R-:W-:-:S04]  /*6640*/  IMAD.MOV.U32 R250, RZ, RZ, R232 ;  /* 0x000000fffffa7224 */ /* 0x004fc800078e00e8 */
[----:B------:R-:W-:-:S04]  /*6650*/  IMAD.WIDE.U32 R2, R4, R204, R250 ;  /* 0x000000cc04027225 */ /* 0x000fc800078e00fa */
[----:B------:R-:W-:Y:S02]  /*6660*/  IMAD R4, R4, R205, R5 ;  /* 0x000000cd04047224 */ /* 0x000fe400078e0205 */
[----:B------:R-:W-:Y:S02]  /*6670*/  IMAD.SHL.U32 R5, R213, 0x20, RZ ;  /* 0x00000020d5057824 */ /* 0x000fe400078e00ff */
[----:B------:R-:W-:-:S03]  /*6680*/  IMAD.IADD R3, R3, 0x1, R4 ;  /* 0x0000000103037824 */ /* 0x000fc600078e0204 */
[----:B------:R-:W-:Y:S01]  /*6690*/  LOP3.LUT R8, R6, 0x7c00, R5, 0xf8, !PT ;  /* 0x00007c0006087812 */ /* 0x000fe200078ef805 */
[----:B------:R-:W-:Y:S01]  /*66a0*/  IMAD.WIDE.U32 R2, R241, UR18, R2 ;  /* 0x00000012f1027c25 */ /* 0x000fe2000f8e0002 */
[----:B------:R-:W-:Y:S02]  /*66b0*/  SHF.R.U32.HI R6, RZ, 0x1, R213 ;  /* 0x00000001ff067819 */ /* 0x000fe400000116d5 */
[----:B------:R-:W-:Y:S02]  /*66c0*/  IADD3 R214, P0, PT, R214, R2, RZ ;  /* 0x00000002d6d67210 */ /* 0x000fe40007f1e0ff */
[----:B----4-:R-:W-:-:S03]  /*66d0*/  LOP3.LUT R6, R231, 0x8, R6, 0x78, !PT ;  /* 0x00000008e7067812 */ /* 0x010fc600078e7806 */
[----:B------:R-:W-:Y:S01]  /*66e0*/  IMAD.X R5, R240, 0x1, R3, P0 ;  /* 0x00000001f0057824 */ /* 0x000fe200000e0603 */
[C---:B------:R-:W-:Y:S01]  /*66f0*/  LEA.HI.SX32 R4, R227.reuse, 0xfffffffe, 0x19 ;  /* 0xfffffffee3047811 */ /* 0x040fe200078fcaff */
[C---:B------:R-:W-:Y:S01]  /*6700*/  IMAD.SHL.U32 R252, R214.reuse, 0x2, RZ ;  /* 0x00000002d6fc7824 */ /* 0x040fe200078e00ff */
[----:B------:R-:W-:Y:S02]  /*6710*/  LEA.HI.SX32 R250, R227, 0xfffffffd, 0x19 ;  /* 0xfffffffde3fa7811 */ /* 0x000fe400078fcaff */
[----:B------:R-:W-:Y:S01]  /*6720*/  SHF.L.U64.HI R7, R214, 0x1, R5 ;  /* 0x00000001d6077819 */ /* 0x000fe20000010205 */
[----:B------:R-:W-:Y:S01]  /*6730*/  IMAD.WIDE.U32 R2, R4, R204, RZ ;  /* 0x000000cc04027225 */ /* 0x000fe200078e00ff */
[----:B------:R-:W-:-:S03]  /*6740*/  LOP3.LUT R5, R230, 0x1f8, RZ, 0xc0, !PT ;  /* 0x000001f8e6057812 */ /* 0x000fc600078ec0ff */
[----:B------:R-:W-:Y:S01]  /*6750*/  IMAD R4, R4, R205, R3 ;  /* 0x000000cd04047224 */ /* 0x000fe200078e0203 */
[C---:B------:R-:W-:Y:S01]  /*6760*/  LEA R252, P0, R2.reuse, R252, 0x8 ;  /* 0x000000fc02fc7211 */ /* 0x040fe200078040ff */
[----:B------:R-:W-:Y:S01]  /*6770*/  IMAD.MOV.U32 R3, RZ, RZ, R168 ;  /* 0x000000ffff037224 */ /* 0x000fe200078e00a8 */
[----:B------:R-:W-:Y:S02]  /*6780*/  LOP3.LUT R5, R5, 0x38, R213, 0x78, !PT ;  /* 0x0000003805057812 */ /* 0x000fe400078e78d5 */
[----:B------:R-:W-:Y:S02]  /*6790*/  LEA.HI.X R2, R2, R7, R4, 0x8, P0 ;  /* 0x0000000702027211 */ /* 0x000fe400000f4404 */
[----:B------:R-:W-:Y:S02]  /*67a0*/  IADD3 R252, P0, PT, R252, UR12, RZ ;  /* 0x0000000cfcfc7c10 */ /* 0x000fe4000ff1e0ff */
[----:B------:R-:W-:Y:S02]  /*67b0*/  LOP3.LUT R4, R8, R6, RZ, 0xfc, !PT ;  /* 0x0000000608047212 */ /* 0x000fe400078efcff */
[----:B------:R-:W-:-:S02]  /*67c0*/  IADD3.X R251, PT, PT, R2, UR13, RZ, P0, !PT ;  /* 0x0000000d02fb7c10 */ /* 0x000fc400087fe4ff */
[----:B------:R-:W-:Y:S02]  /*67d0*/  MOV R2, 0x20 ;  /* 0x0000002000027802 */ /* 0x000fe40000000f00 */
[----:B------:R-:W-:Y:S02]  /*67e0*/  LEA R240, R4, UR5, 0x1 ;  /* 0x0000000504f07c11 */ /* 0x000fe4000f8e08ff */
[----:B------:R-:W-:Y:S02]  /*67f0*/  SEL R2, R2, 0xffffffe0, !P6 ;  /* 0xffffffe002027807 */ /* 0x000fe40007000000 */
[----:B------:R-:W-:Y:S01]  /*6800*/  LOP3.LUT R5, R5, 0x1e00, R230, 0xf8, !PT ;  /* 0x00001e0005057812 */ /* 0x000fe200078ef8e6 */
[--C-:B------:R-:W-:Y:S01]  /*6810*/  IMAD.IADD R241, R0, 0x1, R240.reuse ;  /* 0x0000000100f17824 */ /* 0x100fe200078e02f0 */
[C---:B------:R-:W-:Y:S01]  /*6820*/  IADD3 R238, PT, PT, R2.reuse, R236, RZ ;  /* 0x000000ec02ee7210 */ /* 0x040fe20007ffe0ff */
[C---:B------:R-:W-:Y:S01]  /*6830*/  IMAD.IADD R239, R2.reuse, 0x1, R237 ;  /* 0x0000000102ef7824 */ /* 0x040fe200078e02ed */
[----:B------:R-:W-:Y:S01]  /*6840*/  LEA R245, R5, UR5, 0x1 ;  /* 0x0000000505f57c11 */ /* 0x000fe2000f8e08ff */
[----:B------:R-:W-:-:S02]  /*6850*/  IMAD.IADD R243, R2, 0x1, R240 ;  /* 0x0000000102f37824 */ /* 0x000fc400078e02f0 */
[----:B------:R-:W-:Y:S01]  /*6860*/  IMAD.IADD R242, R2, 0x1, R241 ;  /* 0x0000000102f27824 */ /* 0x000fe200078e02f1 */
[----:B---3--:R-:W-:Y:S06]  /*6870*/  BRA `(.L_x_122) ;  /* 0x0000000000e07947 */ /* 0x008fec0003800000 */
.L_x_124:
[----:B------:R-:W1:Y:S01]  /*6880*/  S2R R2, SR_TID.X ;  /* 0x0000000000027919 */ /* 0x000e620000002100 */
[----:B------:R-:W2:Y:S02]  /*6890*/  LDC.64 R166, c[0x0][0x3b8] ;  /* 0x0000ee00ffa67b82 */ /* 0x000ea40000000a00 */
[----:B--2---:R-:W-:Y:S01]  /*68a0*/  SHF.L.U64.HI R205, R166, 0x4, R167 ;  /* 0x00000004a6cd7819 */ /* 0x004fe200000102a7 */
[----:B------:R-:W-:Y:S04]  /*68b0*/  IMAD.WIDE.U32 R206, R250, R166, RZ ;  /* 0x000000a6face7225 */ /* 0x000fe800078e00ff */
[----:B------:R-:W-:Y:S01]  /*68c0*/  IMAD.SHL.U32 R171, R166, 0x10, RZ ;  /* 0x00000010a6ab7824 */ /* 0x000fe200078e00ff */
[----:B------:R-:W-:Y:S01]  /*68d0*/  LEA R216, P1, R206, R249, 0x8 ;  /* 0x000000f9ced87211 */ /* 0x000fe200078240ff */
[----:B-1----:R-:W-:Y:S02]  /*68e0*/  IMAD.SHL.U32 R245, R2, 0x8, RZ ;  /* 0x0000000802f57824 */ /* 0x002fe400078e00ff */
[----:B------:R-:W-:Y:S01]  /*68f0*/  IMAD R164, R250, R167, R207 ;  /* 0x000000a7faa47224 */ /* 0x000fe200078e02cf */
[----:B------:R-:W-:Y:S01]  /*6900*/  LEA R0, P0, R206, R171, 0x7 ;  /* 0x000000abce007211 */ /* 0x000fe200078038ff */
[----:B------:R-:W-:Y:S01]  /*6910*/  IMAD.SHL.U32 R208, R166, 0x20, RZ ;  /* 0x00000020a6d07824 */ /* 0x000fe200078e00ff */
[----:B------:R-:W-:Y:S02]  /*6920*/  LOP3.LUT R168, R245, 0x1f8, RZ, 0xc0, !PT ;  /* 0x000001f8f5a87812 */ /* 0x000fe400078ec0ff */
[----:B------:R-:W-:Y:S02]  /*6930*/  LEA.HI.X R217, R206, R248, R164, 0x8, P1 ;  /* 0x000000f8ced97211 */ /* 0x000fe400008f44a4 */
[----:B------:R-:W-:Y:S02]  /*6940*/  LOP3.LUT R168, R168, 0x38, R2, 0x78, !PT ;  /* 0x00000038a8a87812 */ /* 0x000fe400078e7802 */
[----:B------:R-:W-:Y:S02]  /*6950*/  LEA.HI.X R2, R206, R205, R164, 0x7, P0 ;  /* 0x000000cdce027211 */ /* 0x000fe400000f3ca4 */
[----:B------:R-:W-:Y:S02]  /*6960*/  IADD3 R204, P1, PT, R0, R171, RZ ;  /* 0x000000ab00cc7210 */ /* 0x000fe40007f3e0ff */
[----:B------:R-:W-:Y:S02]  /*6970*/  LOP3.LUT R245, R168, 0x1e00, R245, 0xf8, !PT ;  /* 0x00001e00a8f57812 */ /* 0x000fe400078ef8f5 */
[----:B------:R-:W-:Y:S01]  /*6980*/  SHF.L.U64.HI R206, R166, 0x5, R167 ;  /* 0x00000005a6ce7819 */ /* 0x000fe200000102a7 */
[----:B------:R-:W-:Y:S01]  /*6990*/  IMAD.X R207, R2, 0x1, R205, P1 ;  /* 0x0000000102cf7824 */ /* 0x000fe200008e06cd */
[----:B------:R-:W-:Y:S02]  /*69a0*/  LEA R164, P0, R166, R0, 0x6 ;  /* 0x00000000a6a47211 */ /* 0x000fe400078030ff */
[CC--:B------:R-:W-:Y:S02]  /*69b0*/  LEA R214, P3, R0.reuse, R249.reuse, 0x1 ;  /* 0x000000f900d67211 */ /* 0x0c0fe400078608ff */
[----:B------:R-:W-:Y:S02]  /*69c0*/  IADD3 R168, P1, PT, R0, R208, RZ ;  /* 0x000000d000a87210 */ /* 0x000fe40007f3e0ff */
[----:B------:R-:W-:Y:S02]  /*69d0*/  LEA R245, R245, UR7, 0x1 ;  /* 0x00000007f5f57c11 */ /* 0x000fe4000f8e08ff */
[-C--:B------:R-:W-:Y:S02]  /*69e0*/  LEA R212, P2, R204, R249.reuse, 0x1 ;  /* 0x000000f9ccd47211 */ /* 0x080fe400078408ff */
[----:B------:R-:W-:Y:S01]  /*69f0*/  LEA.HI.X R215, R0, R248, R2, 0x1, P3 ;  /* 0x000000f800d77211 */ /* 0x000fe200018f0c02 */
[----:B------:R-:W-:Y:S01]  /*6a00*/  @!PT LDS RZ, [RZ] ;  /* 0x00000000fffff984 */ /* 0x000fe20000000800 */
[----:B------:R-:W-:Y:S01]  /*6a10*/  @!PT LDS RZ, [RZ] ;  /* 0x00000000fffff984 */ /* 0x000fe20000000800 */
[----:B------:R-:W-:Y:S01]  /*6a20*/  @!PT LDS RZ, [RZ] ;  /* 0x00000000fffff984 */ /* 0x000fe20000000800 */
[----:B------:R1:W-:Y:S01]  /*6a30*/  LDGSTS.E.BYPASS.LTC128B.128 [R245+0x4000], desc[UR20][R216.64] ;  /* 0x04000000d8f57fae */ /* 0x0003e2000b981a14 */
[----:B------:R-:W-:Y:S01]  /*6a40*/  LEA.HI.X R166, R166, R2, R167, 0x6, P0 ;  /* 0x00000002a6a67211 */ /* 0x000fe200000f34a7 */
[----:B------:R-:W-:Y:S01]  /*6a50*/  IMAD.X R2, R2, 0x1, R206, P1 ;  /* 0x0000000102027824 */ /* 0x000fe200008e06ce */
[C---:B------:R-:W-:Y:S01]  /*6a60*/  LEA R210, P4, R168.reuse, R249, 0x1 ;  /* 0x000000f9a8d27211 */ /* 0x040fe200078808ff */
[----:B------:R1:W-:Y:S01]  /*6a70*/  LDGSTS.E.BYPASS.LTC128B.128 [R245+0x4800], desc[UR20][R214.64] ;  /* 0x04800000d6f57fae */ /* 0x0003e2000b981a14 */
[----:B------:R-:W-:Y:S02]  /*6a80*/  IADD3 R167, P3, PT, R168, R171, RZ ;  /* 0x000000aba8a77210 */ /* 0x000fe40007f7e0ff */
[----:B------:R-:W-:Y:S02]  /*6a90*/  LEA.HI.X R213, R204, R248, R207, 0x1, P2 ;  /* 0x000000f8ccd57211 */ /* 0x000fe400010f0ccf */
[C---:B------:R-:W-:Y:S02]  /*6aa0*/  IADD3 R0, P0, PT, R164.reuse, R208, RZ ;  /* 0x000000d0a4007210 */ /* 0x040fe40007f1e0ff */
[-C--:B------:R-:W-:Y:S01]  /*6ab0*/  LEA R208, P2, R164, R249.reuse, 0x1 ;  /* 0x000000f9a4d07211 */ /* 0x080fe200078408ff */
[----:B------:R1:W-:Y:S01]  /*6ac0*/  LDGSTS.E.BYPASS.LTC128B.128 [R245+0x5000], desc[UR20][R212.64] ;  /* 0x05000000d4f57fae */ /* 0x0003e2000b981a14 */
[-C--:B------:R-:W-:Y:S01]  /*6ad0*/  LEA.HI.X R211, R168, R248.reuse, R2, 0x1, P4 ;  /* 0x000000f8a8d37211 */ /* 0x080fe200020f0c02 */
[--C-:B------:R-:W-:Y:S01]  /*6ae0*/  IMAD.X R168, R2, 0x1, R205.reuse, P3 ;  /* 0x0000000102a87824 */ /* 0x100fe200018e06cd */
[-C--:B------:R-:W-:Y:S01]  /*6af0*/  LEA.HI.X R209, R164, R248.reuse, R166, 0x1, P2 ;  /* 0x000000f8a4d17211 */ /* 0x080fe200010f0ca6 */
[----:B------:R-:W-:Y:S01]  /*6b00*/  IMAD.X R2, R166, 0x1, R206, P0 ;  /* 0x00000001a6027824 */ /* 0x000fe200000e06ce */
[C---:B------:R-:W-:Y:S01]  /*6b10*/  LEA R206, P2, R167.reuse, R249, 0x1 ;  /* 0x000000f9a7ce7211 */ /* 0x040fe200078408ff */
[----:B------:R1:W-:Y:S01]  /*6b20*/  LDGSTS.E.BYPASS.LTC128B.128 [R245+0x5800], desc[UR20][R210.64] ;  /* 0x05800000d2f57fae */ /* 0x0003e2000b981a14 */
[----:B------:R-:W-:Y:S02]  /*6b30*/  IADD3 R171, P1, PT, R164, R171, RZ ;  /* 0x000000aba4ab7210 */ /* 0x000fe40007f3e0ff */
[-C--:B------:R-:W-:Y:S03]  /*6b40*/  LEA.HI.X R207, R167, R248.reuse, R168, 0x1, P2 ;  /* 0x000000f8a7cf7211 */ /* 0x080fe600010f0ca8 */
[----:B------:R-:W-:Y:S01]  /*6b50*/  IMAD.X R205, R166, 0x1, R205, P1 ;  /* 0x00000001a6cd7824 */ /* 0x000fe200008e06cd */
[CC--:B------:R-:W-:Y:S01]  /*6b60*/  LEA R204, P1, R171.reuse, R249.reuse, 0x1 ;  /* 0x000000f9abcc7211 */ /* 0x0c0fe200078208ff */
[----:B------:R1:W-:Y:S01]  /*6b70*/  LDGSTS.E.BYPASS.LTC128B.128 [R245+0x6000], desc[UR20][R206.64] ;  /* 0x06000000cef57fae */ /* 0x0003e2000b981a14 */
[C---:B------:R-:W-:Y:S02]  /*6b80*/  LEA R166, P0, R0.reuse, R249, 0x1 ;  /* 0x000000f900a67211 */ /* 0x040fe400078008ff */
[-C--:B------:R-:W-:Y:S01]  /*6b90*/  LEA.HI.X R205, R171, R248.reuse, R205, 0x1, P1 ;  /* 0x000000f8abcd7211 */ /* 0x080fe200008f0ccd */
[----:B------:R1:W-:Y:S01]  /*6ba0*/  LDGSTS.E.BYPASS.LTC128B.128 [R245+0x6800], desc[UR20][R208.64] ;  /* 0x06800000d0f57fae */ /* 0x0003e2000b981a14 */
[----:B------:R-:W-:Y:S03]  /*6bb0*/  LEA.HI.X R167, R0, R248, R2, 0x1, P0 ;  /* 0x000000f800a77211 */ /* 0x000fe600000f0c02 */
[----:B------:R1:W-:Y:S04]  /*6bc0*/  LDGSTS.E.BYPASS.LTC128B.128 [R245+0x7000], desc[UR20][R204.64] ;  /* 0x07000000ccf57fae */ /* 0x0003e8000b981a14 */
[----:B------:R1:W-:Y:S04]  /*6bd0*/  LDGSTS.E.BYPASS.LTC128B.128 [R245+0x7800], desc[UR20][R166.64] ;  /* 0x07800000a6f57fae */ /* 0x0003e8000b981a14 */
[----:B------:R-:W0:Y:S01]  /*6be0*/  LDGDEPBAR ;  /* 0x00000000000079af */ /* 0x000e220000000000 */
[----:B------:R-:W-:Y:S05]  /*6bf0*/  BRA `(.L_x_123) ;  /* 0x0000001000087947 */ /* 0x000fea0003800000 */
.L_x_122:
[----:B------:R-:W-:Y:S04]  /*6c00*/  DEPBAR.LE SB0, 0x0 ;  /* 0x000080000000791a */ /* 0x000fe80000000000 */
[----:B------:R-:W-:Y:S01]  /*6c10*/  BAR.SYNC.DEFER_BLOCKING 0x0 ;  /* 0x0000000000007b1d */ /* 0x000fe20000010000 */
[----:B------:R-:W-:Y:S01]  /*6c20*/  IMAD.MOV.U32 R14, RZ, RZ, R252 ;  /* 0x000000ffff0e7224 */ /* 0x000fe200078e00fc */
[-C--:B------:R-:W-:Y:S01]  /*6c30*/  IADD3 R4, P0, PT, R252, R246.reuse, RZ ;  /* 0x000000f6fc047210 */ /* 0x080fe20007f1e0ff */
[----:B------:R-:W-:Y:S04]  /*6c40*/  IMAD.MOV.U32 R15, RZ, RZ, R251 ;  /* 0x000000ffff0f7224 */ /* 0x000fe800078e00fb */
[--C-:B------:R-:W-:Y:S01]  /*6c50*/  IMAD.X R5, R251, 0x1, R247.reuse, P0 ;  /* 0x00000001fb057824 */ /* 0x100fe200000e06f7 */
[-C--:B------:R-:W-:Y:S05]  /*6c60*/  IADD3 R12, P0, PT, R4, R246.reuse, RZ ;  /* 0x000000f6040c7210 */ /* 0x080fea0007f1e0ff */
[--C-:B------:R-:W-:Y:S01]  /*6c70*/  IMAD.X R13, R5, 0x1, R247.reuse, P0 ;  /* 0x00000001050d7824 */ /* 0x100fe200000e06f7 */
[-C--:B------:R-:W-:Y:S05]  /*6c80*/  IADD3 R10, P0, PT, R12, R246.reuse, RZ ;  /* 0x000000f60c0a7210 */ /* 0x080fea0007f1e0ff */
[--C-:B------:R-:W-:Y:S01]  /*6c90*/  IMAD.X R11, R13, 0x1, R247.reuse, P0 ;  /* 0x000000010d0b7824 */ /* 0x100fe200000e06f7 */
[-C--:B------:R-:W-:Y:S01]  /*6ca0*/  IADD3 R8, P0, PT, R10, R246.reuse, RZ ;  /* 0x000000f60a087210 */ /* 0x080fe20007f1e0ff */
[----:B------:R-:W-:Y:S01]  /*6cb0*/  @!PT LDS RZ, [RZ] ;  /* 0x00000000fffff984 */ /* 0x000fe20000000800 */
[----:B------:R-:W-:Y:S01]  /*6cc0*/  @!PT LDS RZ, [RZ] ;  /* 0x00000000fffff984 */ /* 0x000fe20000000800 */
[----:B------:R-:W-:Y:S01]  /*6cd0*/  @!PT LDS RZ, [RZ] ;  /* 0x00000000fffff984 */ /* 0x000fe20000000800 */
[----:B------:R-:W-:Y:S04]  /*6ce0*/  LDGSTS.E.BYPASS.LTC128B.128 [R245+0x8000], desc[UR20][R14.64] ;  /* 0x080000000ef57fae */ /* 0x000fe8000b981a14 */
[--C-:B------:R-:W-:Y:S01]  /*6cf0*/  IMAD.X R9, R11, 0x1, R247.reuse, P0 ;  /* 0x000000010b097824 */ /* 0x100fe200000e06f7 */
[-C--:B------:R-:W-:Y:S05]  /*6d00*/  IADD3 R6, P0, PT, R8, R246.reuse, RZ ;  /* 0x000000f608067210 */ /* 0x080fea0007f1e0ff */
[--C-:B------:R-:W-:Y:S01]  /*6d10*/  IMAD.X R7, R9, 0x1, R247.reuse, P0 ;  /* 0x0000000109077824 */ /* 0x100fe200000e06f7 */
[----:B------:R1:W-:Y:S08]  /*6d20*/  LDGSTS.E.BYPASS.LTC128B.128 [R245+0x8800], desc[UR20][R4.64] ;  /* 0x0880000004f57fae */ /* 0x0003f0000b981a14 */
[----:B------:R2:W-:Y:S08]  /*6d30*/  LDGSTS.E.BYPASS.LTC128B.128 [R245+0x9000], desc[UR20][R12.64] ;  /* 0x090000000cf57fae */ /* 0x0005f0000b981a14 */
[----:B------:R-:W-:Y:S08]  /*6d40*/  LDGSTS.E.BYPASS.LTC128B.128 [R245+0x9800], desc[UR20][R10.64] ;  /* 0x098000000af57fae */ /* 0x000ff0000b981a14 */
[----:B------:R-:W-:Y:S01]  /*6d50*/  LDGSTS.E.BYPASS.LTC128B.128 [R245+0xa000], desc[UR20][R8.64] ;  /* 0x0a00000008f57fae */ /* 0x000fe2000b981a14 */
[-C--:B-1----:R-:W-:Y:S07]  /*6d60*/  IADD3 R4, P0, PT, R6, R246.reuse, RZ ;  /* 0x000000f606047210 */ /* 0x082fee0007f1e0ff */
[----:B------:R-:W-:Y:S01]  /*6d70*/  LDGSTS.E.BYPASS.LTC128B.128 [R245+0xa800], desc[UR20][R6.64] ;  /* 0x0a80000006f57fae */ /* 0x000fe2000b981a14 */
[--C-:B------:R-:W-:Y:S01]  /*6d80*/  IMAD.X R5, R7, 0x1, R247.reuse, P0 ;  /* 0x0000000107057824 */ /* 0x100fe200000e06f7 */
[----:B--2---:R-:W-:Y:S06]  /*6d90*/  IADD3 R12, P0, PT, R4, R246, RZ ;  /* 0x000000f6040c7210 */ /* 0x004fec0007f1e0ff */
[----:B------:R1:W-:Y:S01]  /*6da0*/  LDGSTS.E.BYPASS.LTC128B.128 [R245+0xb000], desc[UR20][R4.64] ;  /* 0x0b00000004f57fae */ /* 0x0003e2000b981a14 */
[----:B------:R-:W-:Y:S01]  /*6db0*/  IMAD.X R13, R5, 0x1, R247, P0 ;  /* 0x00000001050d7824 */ /* 0x000fe200000e06f7 */
[----:B------:R-:W-:Y:S06]  /*6dc0*/  ISETP.NE.AND P0, PT, R250, -0x1, PT ;  /* 0xfffffffffa00780c */ /* 0x000fec0003f05270 */
[----:B------:R2:W-:Y:S08]  /*6dd0*/  LDGSTS.E.BYPASS.LTC128B.128 [R245+0xb800], desc[UR20][R12.64] ;  /* 0x0b8000000cf57fae */ /* 0x0005f0000b981a14 */
[----:B------:R-:W-:Y:S08]  /*6de0*/  LDSM.16.M88.4 R128, [R240] ;  /* 0x00000000f080783b */ /* 0x000ff00000000200 */
[----:B------:R-:W1:Y:S08]  /*6df0*/  LDSM.16.M88.4 R16, [R236+0x4000] ;  /* 0x00400000ec10783b */ /* 0x000e700000000200 */
[----:B------:R-:W3:Y:S08]  /*6e00*/  LDSM.16.M88.4 R124, [R240+0x2000] ;  /* 0x00200000f07c783b */ /* 0x000ef00000000200 */
[----:B------:R-:W4:Y:S08]  /*6e10*/  LDSM.16.M88.4 R32, [R236+0x4800] ;  /* 0x00480000ec20783b */ /* 0x000f300000000200 */
[----:B------:R-:W0:Y:S08]  /*6e20*/  LDGDEPBAR ;  /* 0x00000000000079af */ /* 0x000e300000000000 */
[----:B------:R-:W5:Y:S08]  /*6e30*/  LDSM.16.M88.4 R48, [R236+0x5000] ;  /* 0x00500000ec30783b */ /* 0x000f700000000200 */
[----:B------:R-:W5:Y:S01]  /*6e40*/  LDSM.16.M88.4 R64, [R236+0x5800] ;  /* 0x00580000ec40783b */ /* 0x000f620000000200 */
[-C--:B-1----:R-:W-:Y:S07]  /*6e50*/  HMMA.16816.F32.BF16 R4, R128, R16.reuse, RZ ;  /* 0x000000108004723c */ /* 0x082fee00000418ff */
[----:B------:R-:W1:Y:S01]  /*6e60*/  LDSM.16.M88.4 R80, [R236+0x6000] ;  /* 0x00600000ec50783b */ /* 0x000e620000000200 */
[C---:B---3--:R-:W-:Y:S07]  /*6e70*/  HMMA.16816.F32.BF16 R8, R124.reuse, R16, RZ ;  /* 0x000000107c08723c */ /* 0x048fee00000418ff */
[----:B------:R-:W3:Y:S01]  /*6e80*/  LDSM.16.M88.4 R96, [R236+0x6800] ;  /* 0x00680000ec60783b */ /* 0x000ee20000000200 */
[-C--:B--2---:R-:W-:Y:S07]  /*6e90*/  HMMA.16816.F32.BF16 R12, R124, R18.reuse, RZ ;  /* 0x000000127c0c723c */ /* 0x084fee00000418ff */
[----:B------:R-:W2:Y:S01]  /*6ea0*/  LDSM.16.M88.4 R112, [R236+0x7000] ;  /* 0x00700000ec70783b */ /* 0x000ea20000000200 */
[C---:B------:R-:W-:Y:S07]  /*6eb0*/  HMMA.16816.F32.BF16 R16, R128.reuse, R18, RZ ;  /* 0x000000128010723c */ /* 0x040fee00000418ff */
[----:B------:R-:W2:Y:S01]  /*6ec0*/  LDSM.16.M88.4 R204, [R236+0x7800] ;  /* 0x00780000eccc783b */ /* 0x000ea20000000200 */
        /* <DEDUP_REMOVED lines=14> */
[C---:B------:R-:W-:Y:S08]  /*6fb0*/  HMMA.16816.F32.BF16 R48, R128.reuse, R50, RZ ;  /* 0x000000328030723c */ /* 0x040ff000000418ff */
        /* <DEDUP_REMOVED lines=50> */
[----:B------:R-:W5:Y:S07]  /*72e0*/  LDSM.16.M88.4 R232, [R237+0x4800] ;  /* 0x00480000ede8783b */ /* 0x000f6e0000000200 */
[-C--:B--2---:R-:W-:Y:S08]  /*72f0*/  HMMA.16816.F32.BF16 R100, R208, R212.reuse, R100 ;  /* 0x000000d4d064723c */ /* 0x084ff00000041864 */
[C---:B------:R-:W-:Y:S08]  /*7300*/  HMMA.16816.F32.BF16 R104, R216.reuse, R212, R104 ;  /* 0x000000d4d868723c */ /* 0x040ff00000041868 */
[-C--:B------:R-:W-:Y:S08]  /*7310*/  HMMA.16816.F32.BF16 R108, R216, R214.reuse, R108 ;  /* 0x000000d6d86c723c */ /* 0x080ff0000004186c */
[C---:B------:R-:W-:Y:S01]  /*7320*/  HMMA.16816.F32.BF16 R112, R208.reuse, R214, R112 ;  /* 0x000000d6d070723c */ /* 0x040fe20000041870 */
[----:B------:R-:W-:Y:S07]  /*7330*/  LDSM.16.M88.4 R212, [R237+0x6000] ;  /* 0x00600000edd4783b */ /* 0x000fee0000000200 */
[-C--:B-1----:R-:W-:Y:S08]  /*7340*/  HMMA.16816.F32.BF16 R116, R208, R204.reuse, R116 ;  /* 0x000000ccd074723c */ /* 0x082ff00000041874 */
[C---:B------:R-:W-:Y:S08]  /*7350*/  HMMA.16816.F32.BF16 R120, R216.reuse, R204, R120 ;  /* 0x000000ccd878723c */ /* 0x040ff00000041878 */
[-C--:B------:R-:W-:Y:S01]  /*7360*/  HMMA.16816.F32.BF16 R124, R216, R206.reuse, R124 ;  /* 0x000000ced87c723c */ /* 0x080fe2000004187c */
[----:B------:R-:W-:Y:S07]  /*7370*/  LDSM.16.M88.4 R216, [R237+0x6800] ;  /* 0x00680000edd8783b */ /* 0x000fee0000000200 */
[----:B------:R-:W-:Y:S01]  /*7380*/  HMMA.16816.F32.BF16 R128, R208, R206, R128 ;  /* 0x000000ced080723c */ /* 0x000fe20000041880 */
[----:B------:R-:W1:Y:S07]  /*7390*/  LDSM.16.M88.4 R204, [R237+0x5000] ;  /* 0x00500000edcc783b */ /* 0x000e6e0000000200 */
[-C--:B---3--:R-:W-:Y:S01]  /*73a0*/  HMMA.16816.F32.BF16 R4, R220, R224.reuse, R4 ;  /* 0x000000e0dc04723c */ /* 0x088fe20000041804 */
[----:B------:R-:W2:Y:S07]  /*73b0*/  LDSM.16.M88.4 R208, [R237+0x5800] ;  /* 0x00580000edd0783b */ /* 0x000eae0000000200 */
[C---:B----4-:R-:W-:Y:S08]  /*73c0*/  HMMA.16816.F32.BF16 R8, R228.reuse, R224, R8 ;  /* 0x000000e0e408723c */ /* 0x050ff00000041808 */
[-C--:B------:R-:W-:Y:S08]  /*73d0*/  HMMA.16816.F32.BF16 R12, R228, R226.reuse, R12 ;  /* 0x000000e2e40c723c */ /* 0x080ff0000004180c */
[C---:B------:R-:W-:Y:S01]  /*73e0*/  HMMA.16816.F32.BF16 R16, R220.reuse, R226, R16 ;  /* 0x000000e2dc10723c */ /* 0x040fe20000041810 */
[----:B------:R-:W3:Y:S07]  /*73f0*/  LDSM.16.M88.4 R224, [R237+0x7000] ;  /* 0x00700000ede0783b */ /* 0x000eee0000000200 */
[-C--:B-----5:R-:W-:Y:S08]  /*7400*/  HMMA.16816.F32.BF16 R20, R220, R232.reuse, R20 ;  /* 0x000000e8dc14723c */ /* 0x0a0ff00000041814 */
        /* <DEDUP_REMOVED lines=23> */
[----:B------:R-:W4:Y:S07]  /*7580*/  LDSM.16.M88.4 R216, [R242+0x2000] ;  /* 0x00200000f2d8783b */ /* 0x000f2e0000000200 */
[-C--:B---3--:R-:W-:Y:S08]  /*7590*/  HMMA.16816.F32.BF16 R100, R220, R224.reuse, R100 ;  /* 0x000000e0dc64723c */ /* 0x088ff00000041864 */
[C---:B------:R-:W-:Y:S08]  /*75a0*/  HMMA.16816.F32.BF16 R104, R228.reuse, R224, R104 ;  /* 0x000000e0e468723c */ /* 0x040ff00000041868 */
[-C--:B------:R-:W-:Y:S08]  /*75b0*/  HMMA.16816.F32.BF16 R108, R228, R226.reuse, R108 ;  /* 0x000000e2e46c723c */ /* 0x080ff0000004186c */
[C---:B------:R-:W-:Y:S01]  /*75c0*/  HMMA.16816.F32.BF16 R112, R220.reuse, R226, R112 ;  /* 0x000000e2dc70723c */ /* 0x040fe20000041870 */
[----:B------:R-:W3:Y:S07]  /*75d0*/  LDSM.16.M88.4 R224, [R239+0x5000] ;  /* 0x00500000efe0783b */ /* 0x000eee0000000200 */
[-C--:B-1----:R-:W-:Y:S08]  /*75e0*/  HMMA.16816.F32.BF16 R116, R220, R204.reuse, R116 ;  /* 0x000000ccdc74723c */ /* 0x082ff00000041874 */
[C---:B------:R-:W-:Y:S08]  /*75f0*/  HMMA.16816.F32.BF16 R120, R228.reuse, R204, R120 ;  /* 0x000000cce478723c */ /* 0x040ff00000041878 */
[-C--:B------:R-:W-:Y:S01]  /*7600*/  HMMA.16816.F32.BF16 R124, R228, R206.reuse, R124 ;  /* 0x000000cee47c723c */ /* 0x080fe2000004187c */
[----:B------:R-:W-:Y:S07]  /*7610*/  LDSM.16.M88.4 R228, [R239+0x7000] ;  /* 0x00700000efe4783b */ /* 0x000fee0000000200 */
[----:B------:R-:W-:Y:S01]  /*7620*/  HMMA.16816.F32.BF16 R128, R220, R206, R128 ;  /* 0x000000cedc80723c */ /* 0x000fe20000041880 */
[----:B------:R-:W1:Y:S07]  /*7630*/  LDSM.16.M88.4 R204, [R239+0x5800] ;  /* 0x00580000efcc783b */ /* 0x000e6e0000000200 */
[-C--:B--2---:R-:W-:Y:S01]  /*7640*/  HMMA.16816.F32.BF16 R4, R208, R212.reuse, R4 ;  /* 0x000000d4d004723c */ /* 0x084fe20000041804 */
[----:B------:R-:W-:Y:S07]  /*7650*/  LDSM.16.M88.4 R220, [R239+0x6800] ;  /* 0x00680000efdc783b */ /* 0x000fee0000000200 */
[C---:B----4-:R-:W-:Y:S08]  /*7660*/  HMMA.16816.F32.BF16 R8, R216.reuse, R212, R8 ;  /* 0x000000d4d808723c */ /* 0x050ff00000041808 */
[-C--:B------:R-:W-:Y:S03]  /*7670*/  HMMA.16816.F32.BF16 R12, R216, R214.reuse, R12 ;  /* 0x000000d6d80c723c */ /* 0x080fe6000004180c */
[----:B------:R-:W-:Y:S02]  /*7680*/  FMNMX3.FTZ R0, R3, R4, R5, !PT ;  /* 0x0000000403007276 */ /* 0x000fe40007810005 */
[----:B------:R-:W-:Y:S03]  /*7690*/  FMNMX3.FTZ R2, R165, R6, R7, !PT ;  /* 0x00000006a5027276 */ /* 0x000fe60007810007 */
[C---:B------:R-:W-:Y:S01]  /*76a0*/  HMMA.16816.F32.BF16 R16, R208.reuse, R214, R16 ;  /* 0x000000d6d010723c */ /* 0x040fe20000041810 */
[----:B------:R-:W2:Y:S07]  /*76b0*/  LDSM.16.M88.4 R212, [R239+0x6000] ;  /* 0x00600000efd4783b */ /* 0x000eae0000000200 */
[-C--:B------:R-:W-:Y:S08]  /*76c0*/  HMMA.16816.F32.BF16 R20, R208, R232.reuse, R20 ;  /* 0x000000e8d014723c */ /* 0x080ff00000041814 */
[C---:B------:R-:W-:Y:S04]  /*76d0*/  HMMA.16816.F32.BF16 R24, R216.reuse, R232, R24 ;  /* 0x000000e8d818723c */ /* 0x040fe80000041818 */
[----:B------:R-:W-:Y:S02]  /*76e0*/  FMNMX3.FTZ R164, R0, R16, R17, !PT ;  /* 0x0000001000a47276 */ /* 0x000fe40007810011 */
[----:B------:R-:W-:Y:S02]  /*76f0*/  FMNMX3.FTZ R0, R2, R18, R19, !PT ;  /* 0x0000001202007276 */ /* 0x000fe40007810013 */
[-C--:B------:R-:W-:Y:S03]  /*7700*/  HMMA.16816.F32.BF16 R28, R216, R234.reuse, R28 ;  /* 0x000000ead81c723c */ /* 0x080fe6000004181c */
[----:B------:R-:W-:Y:S02]  /*7710*/  FMNMX3.FTZ R2, R164, R20, R21, !PT ;  /* 0x00000014a4027276 */ /* 0x000fe40007810015 */
[----:B------:R-:W-:Y:S02]  /*7720*/  FMNMX3.FTZ R164, R169, R8, R9, !PT ;  /* 0x00000008a9a47276 */ /* 0x000fe40007810009 */
[----:B------:R-:W-:Y:S01]  /*7730*/  FMNMX3.FTZ R166, R0, R22, R23, !PT ;  /* 0x0000001600a67276 */ /* 0x000fe20007810017 */
[C---:B------:R-:W-:Y:S01]  /*7740*/  HMMA.16816.F32.BF16 R32, R208.reuse, R234, R32 ;  /* 0x000000ead020723c */ /* 0x040fe20000041820 */
[----:B------:R-:W4:Y:S01]  /*7750*/  LDSM.16.M88.4 R232, [R239+0x7800] ;  /* 0x00780000efe8783b */ /* 0x000f220000000200 */
[----:B------:R-:W-:Y:S04]  /*7760*/  DEPBAR.LE SB0, 0x0 ;  /* 0x000080000000791a */ /* 0x000fe80000000000 */
[----:B------:R-:W-:Y:S02]  /*7770*/  FMNMX3.FTZ R0, R170, R10, R11, !PT ;  /* 0x0000000aaa007276 */ /* 0x000fe4000781000b */
[-C--:B---3--:R-:W-:Y:S01]  /*7780*/  HMMA.16816.F32.BF16 R36, R208, R224.reuse, R36 ;  /* 0x000000e0d024723c */ /* 0x088fe20000041824 */
[----:B------:R-:W-:Y:S04]  /*7790*/  BAR.SYNC.DEFER_BLOCKING 0x0 ;  /* 0x0000000000007b1d */ /* 0x000fe80000010000 */
[----:B------:R-:W-:Y:S03]  /*77a0*/  FMNMX3.FTZ R0, R0, R14, R15, !PT ;  /* 0x0000000e00007276 */ /* 0x000fe6000781000f */
        /* <DEDUP_REMOVED lines=10> */
[-C--:B-1----:R-:W-:Y:S03]  /*7850*/  HMMA.16816.F32.BF16 R52, R208, R204.reuse, R52 ;  /* 0x000000ccd034723c */ /* 0x082fe60000041834 */
        /* <DEDUP_REMOVED lines=44> */
[-C--:B------:R-:W-:Y:S03]  /*7b20*/  HMMA.16816.F32.BF16 R124, R216, R234.reuse, R124 ;  /* 0x000000ead87c723c */ /* 0x080fe6000004187c */
[----:B------:R-:W-:Y:S02]  /*7b30*/  FMNMX3.FTZ R218, R167, R48, R49, !PT ;  /* 0x00000030a7da7276 */ /* 0x000fe40007810031 */
[----:B------:R-:W-:Y:S02]  /*7b40*/  FMNMX3.FTZ R219, R0, R104, R105, !PT ;  /* 0x0000006800db7276 */ /* 0x000fe40007810069 */
[----:B------:R-:W-:Y:S01]  /*7b50*/  FMNMX3.FTZ R218, R218, R52, R53, !PT ;  /* 0x00000034dada7276 */ /* 0x000fe20007810035 */
[----:B------:R-:W-:Y:S04]  /*7b60*/  HMMA.16816.F32.BF16 R128, R208, R234, R128 ;  /* 0x000000ead080723c */ /* 0x000fe80000041880 */
        /* <DEDUP_REMOVED lines=10> */
[----:B------:R-:W-:Y:S06]  /*7c10*/  @P0 BRA `(.L_x_124) ;  /* 0xffffffec00180947 */ /* 0x000fec000383ffff */
.L_x_123:
[----:B------:R-:W-:Y:S01]  /*7c20*/  SHFL.BFLY PT, R168, R218, 0x2, 0x1f ;  /* 0x0c401f00daa87f89 */ /* 0x000fe200000e0000 */
[----:B-1----:R-:W-:Y:S01]  /*7c30*/  FMNMX3.FTZ R166, R220, R130, R131, !PT ;  /* 0x00000082dca67276 */ /* 0x002fe20007810083 */
[----:B------:R-:W-:Y:S01]  /*7c40*/  UMOV UR5, UR6 ;  /* 0x0000000600057c82 */ /* 0x000fe20008000000 */
[----:B------:R-:W-:Y:S01]  /*7c50*/  FMNMX3.FTZ R2, R219, R108, R109, !PT ;  /* 0x0000006cdb027276 */ /* 0x000fe2000781006d */
[----:B------:R-:W1:Y:S01]  /*7c60*/  S2R R207, SR_TID.X ;  /* 0x0000000000cf7919 */ /* 0x000e620000002100 */
[----:B------:R-:W-:Y:S02]  /*7c70*/  FMNMX3.FTZ R0, R221, R106, R107, !PT ;  /* 0x0000006add007276 */ /* 0x000fe4000781006b */
[----:B------:R-:W-:Y:S01]  /*7c80*/  FMNMX3.FTZ R2, R2, R120, R121, !PT ;  /* 0x0000007802027276 */ /* 0x000fe20007810079 */
[----:B------:R-:W-:Y:S01]  /*7c90*/  SHFL.BFLY PT, R204, R166, 0x2, 0x1f ;  /* 0x0c401f00a6cc7f89 */ /* 0x000fe200000e0000 */
[----:B------:R-:W-:Y:S02]  /*7ca0*/  FMNMX3.FTZ R0, R0, R110, R111, !PT ;  /* 0x0000006e00007276 */ /* 0x000fe4000781006f */
        /* <DEDUP_REMOVED lines=40> */
[----:B----4-:R-:W-:Y:S01]  /*7f30*/  FMNMX.FTZ R164, R2, R164, !PT ;  /* 0x000000a402a47209 */ /* 0x010fe20007810000 */
[----:B------:R-:W-:Y:S03]  /*7f40*/  FMUL.FTZ R218, R166, UR4 ;  /* 0x00000004a6da7c20 */ /* 0x000fe60008410000 */
[----:B------:R3:W-:Y:S01]  /*7f50*/  MUFU.EX2 R221, R4 ;  /* 0x0000000400dd7308 */ /* 0x0007e20000000800 */
[----:B-1----:R-:W-:Y:S01]  /*7f60*/  FMUL.FTZ R3, R0, UR4 ;  /* 0x0000000400037c20 */ /* 0x002fe20008410000 */
[----:B------:R-:W-:Y:S01]  /*7f70*/  FADD.FTZ R0, -R166, R169 ;  /* 0x000000a9a6007221 */ /* 0x000fe20000010100 */
[----:B------:R-:W-:Y:S01]  /*7f80*/  LOP3.LUT R169, R215, 0x8, RZ, 0xc0, !PT ;  /* 0x00000008d7a97812 */ /* 0x000fe200078ec0ff */
[----:B------:R-:W-:Y:S01]  /*7f90*/  FMUL.FTZ R219, R164, UR4 ;  /* 0x00000004a4db7c20 */ /* 0x000fe20008410000 */
[----:B------:R-:W-:Y:S01]  /*7fa0*/  FSETP.NEU.FTZ.AND P0, PT, R166, -INF , PT ;  /* 0xff800000a600780b */ /* 0x000fe20003f1d000 */
[--C-:B------:R-:W-:Y:S01]  /*7fb0*/  FFMA.FTZ R6, R6, UR4, -R217.reuse ;  /* 0x0000000406067c23 */ /* 0x100fe200080108d9 */
[--C-:B------:R-:W-:Y:S03]  /*7fc0*/  FFMA.FTZ R7, R7, UR4, -R217.reuse ;  /* 0x0000000407077c23 */ /* 0x100fe600080108d9 */
        /* <DEDUP_REMOVED lines=10> */
[----:B------:R-:W-:Y:S01]  /*8070*/  FFMA.FTZ R19, R19, UR4, -R217 ;  /* 0x0000000413137c23 */ /* 0x000fe200080108d9 */
[--C-:B------:R-:W-:Y:S01]  /*8080*/  FFMA.FTZ R16, R16, UR4, -R216.reuse ;  /* 0x0000000410107c23 */ /* 0x100fe200080108d8 */
[----:B------:R-:W-:Y:S01]  /*8090*/  FFMA.FTZ R17, R17, UR4, -R216 ;  /* 0x0000000411117c23 */ /* 0x000fe200080108d8 */
[----:B------:R-:W-:Y:S01]  /*80a0*/  FADD.FTZ R0, -R164, R170 ;  /* 0x000000aaa4007221 */ /* 0x000fe20000010100 */
[----:B------:R-:W-:Y:S01]  /*80b0*/  FSEL R219, R219, RZ, P0 ;  /* 0x000000ffdbdb7208 */ /* 0x000fe20000000000 */
[--C-:B------:R-:W-:Y:S03]  /*80c0*/  FFMA.FTZ R8, R8, UR4, -R218.reuse ;  /* 0x0000000408087c23 */ /* 0x100fe600080108da */
[----:B------:R3:W4:Y:S01]  /*80d0*/  MUFU.EX2 R226, R7 ;  /* 0x0000000700e27308 */ /* 0x0007220000000800 */
[----:B------:R-:W-:Y:S01]  /*80e0*/  FMUL.FTZ R0, R0, UR4 ;  /* 0x0000000400007c20 */ /* 0x000fe20008410000 */
[--C-:B------:R-:W-:Y:S01]  /*80f0*/  FFMA.FTZ R9, R9, UR4, -R218.reuse ;  /* 0x0000000409097c23 */ /* 0x100fe200080108da */
[--C-:B------:R-:W-:Y:S01]  /*8100*/  FFMA.FTZ R10, R10, UR4, -R219.reuse ;  /* 0x000000040a0a7c23 */ /* 0x100fe200080108db */
[--C-:B------:R-:W-:Y:S01]  /*8110*/  FFMA.FTZ R11, R11, UR4, -R219.reuse ;  /* 0x000000040b0b7c23 */ /* 0x100fe200080108db */
[--C-:B------:R-:W-:Y:S01]  /*8120*/  FFMA.FTZ R12, R12, UR4, -R218.reuse ;  /* 0x000000040c0c7c23 */ /* 0x100fe200080108da */
[----:B------:R-:W-:Y:S01]  /*8130*/  FFMA.FTZ R13, R13, UR4, -R218 ;  /* 0x000000040d0d7c23 */ /* 0x000fe200080108da */
[--C-:B------:R-:W-:Y:S03]  /*8140*/  FFMA.FTZ R14, R14, UR4, -R219.reuse ;  /* 0x000000040e0e7c23 */ /* 0x100fe600080108db */
[----:B------:R5:W-:Y:S01]  /*8150*/  MUFU.EX2 R232, R18 ;  /* 0x0000001200e87308 */ /* 0x000be20000000800 */
[----:B------:R-:W-:Y:S01]  /*8160*/  FFMA.FTZ R15, R15, UR4, -R219 ;  /* 0x000000040f0f7c23 */ /* 0x000fe200080108db */
[----:B------:R-:W-:Y:S01]  /*8170*/  LOP3.LUT P0, RZ, R213, 0x2, RZ, 0xc0, !PT ;  /* 0x00000002d5ff7812 */ /* 0x000fe2000780c0ff */
[C---:B-1----:R-:W-:Y:S01]  /*8180*/  FMUL.FTZ R6, R3.reuse, R178 ;  /* 0x000000b203067220 */ /* 0x042fe20000410000 */
[C---:B------:R-:W-:Y:S01]  /*8190*/  FMUL.FTZ R134, R3.reuse, R134 ;  /* 0x0000008603867220 */ /* 0x040fe20000410000 */
[----:B------:R-:W-:Y:S01]  /*81a0*/  FMUL.FTZ R135, R3, R135 ;  /* 0x0000008703877220 */ /* 0x000fe20000410000 */
[----:B------:R-:W-:Y:S01]  /*81b0*/  SEL R171, R244, 0xffffffe0, !P0 ;  /* 0xffffffe0f4ab7807 */ /* 0x000fe20004000000 */
[----:B------:R-:W-:Y:S01]  /*81c0*/  FMUL.FTZ R132, R165, R132 ;  /* 0x00000084a5847220 */ /* 0x000fe20000410000 */
[--C-:B--2---:R-:W-:Y:S02]  /*81d0*/  LOP3.LUT R5, R214, 0x1c0, R4.reuse, 0xf8, !PT ;  /* 0x000001c0d6057812 */ /* 0x104fe400078ef804 */
[----:B------:R-:W1:Y:S01]  /*81e0*/  MUFU.EX2 R230, R19 ;  /* 0x0000001300e67308 */ /* 0x000e620000000800 */
[----:B---3--:R-:W-:Y:S01]  /*81f0*/  FMUL.FTZ R7, R3, R179 ;  /* 0x000000b303077220 */ /* 0x008fe20000410000 */
[----:B------:R-:W-:Y:S01]  /*8200*/  FMUL.FTZ R133, R165, R133 ;  /* 0x00000085a5857220 */ /* 0x000fe20000410000 */
[----:B------:R-:W-:Y:S01]  /*8210*/  LOP3.LUT R169, R5, R169, RZ, 0x3c, !PT ;  /* 0x000000a905a97212 */ /* 0x000fe200078e3cff */
[----:B------:R-:W-:Y:S01]  /*8220*/  FMUL.FTZ R5, R165, R177 ;  /* 0x000000b1a5057220 */ /* 0x000fe20000410000 */
[----:B----4-:R-:W-:Y:S01]  /*8230*/  F2FP.BF16.F32.PACK_AB R177, R226, R222 ;  /* 0x000000dee2b1723e */ /* 0x010fe200000010ff */
[--C-:B------:R-:W-:Y:S01]  /*8240*/  FFMA.FTZ R23, R23, UR4, -R217.reuse ;  /* 0x0000000417177c23 */ /* 0x100fe200080108d9 */
[----:B------:R-:W-:Y:S03]  /*8250*/  LOP3.LUT R169, R169, 0x200, R4, 0xf8, !PT ;  /* 0x00000200a9a97812 */ /* 0x000fe600078ef804 */
[----:B------:R-:W-:Y:S01]  /*8260*/  MUFU.EX2 R231, R16 ;  /* 0x0000001000e77308 */ /* 0x000fe20000000800 */
[----:B------:R-:W-:Y:S01]  /*8270*/  FMUL.FTZ R4, R165, R176 ;  /* 0x000000b0a5047220 */ /* 0x000fe20000410000 */
[----:B------:R-:W-:Y:S01]  /*8280*/  F2FP.BF16.F32.PACK_AB R176, R227, R221 ;  /* 0x000000dde3b0723e */ /* 0x000fe200000010ff */
[----:B-----5:R-:W-:Y:S01]  /*8290*/  FMUL.FTZ R18, R3, R186 ;  /* 0x000000ba03127220 */ /* 0x020fe20000410000 */
[----:B------:R-:W-:Y:S01]  /*82a0*/  LEA R169, R169, UR5, 0x1 ;  /* 0x00000005a9a97c11 */ /* 0x000fe2000f8e08ff */
[--C-:B------:R-:W-:Y:S01]  /*82b0*/  FFMA.FTZ R22, R22, UR4, -R217.reuse ;  /* 0x0000000416167c23 */ /* 0x100fe200080108d9 */
[C---:B------:R-:W-:Y:S01]  /*82c0*/  FMUL.FTZ R146, R3.reuse, R146 ;  /* 0x0000009203927220 */ /* 0x040fe20000410000 */
[C---:B------:R-:W-:Y:S03]  /*82d0*/  FMUL.FTZ R147, R3.reuse, R147 ;  /* 0x0000009303937220 */ /* 0x040fe60000410000 */
[----:B------:R-:W2:Y:S01]  /*82e0*/  MUFU.EX2 R233, R17 ;  /* 0x0000001100e97308 */ /* 0x000ea20000000800 */
[----:B------:R-:W3:Y:S01]  /*82f0*/  LDSM.16.MT88.4 R204, [R169+0x8000] ;  /* 0x00800000a9cc783b */ /* 0x000ee20000004200 */
[----:B-1----:R-:W-:Y:S01]  /*8300*/  F2FP.BF16.F32.PACK_AB R179, R230, R232 ;  /* 0x000000e8e6b3723e */ /* 0x002fe200000010ff */
[----:B------:R-:W-:Y:S01]  /*8310*/  FMUL.FTZ R19, R3, R187 ;  /* 0x000000bb03137220 */ /* 0x000fe20000410000 */
[----:B------:R-:W-:Y:S01]  /*8320*/  IADD3 R212, PT, PT, R171, R169, RZ ;  /* 0x000000a9abd47210 */ /* 0x000fe20007ffe0ff */
[----:B------:R-:W-:Y:S01]  /*8330*/  FMUL.FTZ R144, R165, R144 ;  /* 0x00000090a5907220 */ /* 0x000fe20000410000 */
[----:B------:R-:W-:Y:S01]  /*8340*/  IADD3 R170, PT, PT, R169, 0x8040, RZ ;  /* 0x00008040a9aa7810 */ /* 0x000fe20007ffe0ff */
[C---:B------:R-:W-:Y:S03]  /*8350*/  FMUL.FTZ R145, R165.reuse, R145 ;  /* 0x00000091a5917220 */ /* 0x040fe60000410000 */
[----:B------:R-:W1:Y:S01]  /*8360*/  MUFU.EX2 R2, R2 ;  /* 0x0000000200027308 */ /* 0x000e620000000800 */
[----:B------:R-:W4:Y:S01]  /*8370*/  LDSM.16.MT88.4 R208, [R212+0x8000] ;  /* 0x00800000d4d0783b */ /* 0x000f220000004200 */
[C---:B------:R-:W-:Y:S01]  /*8380*/  FMUL.FTZ R148, R165.reuse, R148 ;  /* 0x00000094a5947220 */ /* 0x040fe20000410000 */
[----:B------:R-:W-:Y:S01]  /*8390*/  FMUL.FTZ R149, R165, R149 ;  /* 0x00000095a5957220 */ /* 0x000fe20000410000 */
[C---:B------:R-:W-:Y:S01]  /*83a0*/  FMUL.FTZ R150, R3.reuse, R150 ;  /* 0x0000009603967220 */ /* 0x040fe20000410000 */
[----:B------:R-:W-:Y:S01]  /*83b0*/  FMUL.FTZ R151, R3, R151 ;  /* 0x0000009703977220 */ /* 0x000fe20000410000 */
[--C-:B------:R-:W-:Y:S01]  /*83c0*/  FFMA.FTZ R32, R32, UR4, -R216.reuse ;  /* 0x0000000420207c23 */ /* 0x100fe200080108d8 */
[----:B------:R-:W-:Y:S03]  /*83d0*/  FFMA.FTZ R33, R33, UR4, -R216 ;  /* 0x0000000421217c23 */ /* 0x000fe600080108d8 */
[----:B------:R-:W5:Y:S01]  /*83e0*/  MUFU.EX2 R0, R0 ;  /* 0x0000000000007308 */ /* 0x000f620000000800 */
[----:B--2---:R-:W-:Y:S01]  /*83f0*/  F2FP.BF16.F32.PACK_AB R178, R233, R231 ;  /* 0x000000e7e9b2723e */ /* 0x004fe200000010ff */
[--C-:B------:R-:W-:Y:S01]  /*8400*/  FFMA.FTZ R38, R38, UR4, -R217.reuse ;  /* 0x0000000426267c23 */ /* 0x100fe200080108d9 */
[--C-:B------:R-:W-:Y:S01]  /*8410*/  FFMA.FTZ R39, R39, UR4, -R217.reuse ;  /* 0x0000000427277c23 */ /* 0x100fe200080108d9 */
[----:B------:R-:W-:Y:S01]  /*8420*/  FFMA.FTZ R51, R51, UR4, -R217 ;  /* 0x0000000433337c23 */ /* 0x000fe200080108d9 */
[--C-:B------:R-:W-:Y:S01]  /*8430*/  FFMA.FTZ R60, R60, UR4, -R218.reuse ;  /* 0x000000043c3c7c23 */ /* 0x100fe200080108da */
[--C-:B------:R-:W-:Y:S01]  /*8440*/  FFMA.FTZ R61, R61, UR4, -R218.reuse ;  /* 0x000000043d3d7c23 */ /* 0x100fe200080108da */
[--C-:B------:R-:W-:Y:S03]  /*8450*/  FFMA.FTZ R62, R62, UR4, -R219.reuse ;  /* 0x000000043e3e7c23 */ /* 0x100fe600080108db */
[----:B------:R2:W-:Y:S01]  /*8460*/  MUFU.EX2 R220, R8 ;  /* 0x0000000800dc7308 */ /* 0x0005e20000000800 */
[C---:B-1----:R-:W-:Y:S01]  /*8470*/  FMUL.FTZ R136, R2.reuse, R136 ;  /* 0x0000008802887220 */ /* 0x042fe20000410000 */
[C---:B------:R-:W-:Y:S01]  /*8480*/  FMUL.FTZ R137, R2.reuse, R137 ;  /* 0x0000008902897220 */ /* 0x040fe20000410000 */
[C---:B------:R-:W-:Y:S01]  /*8490*/  FMUL.FTZ R140, R2.reuse, R140 ;  /* 0x0000008c028c7220 */ /* 0x040fe20000410000 */
[C---:B------:R-:W-:Y:S01]  /*84a0*/  FMUL.FTZ R141, R2.reuse, R141 ;  /* 0x0000008d028d7220 */ /* 0x040fe20000410000 */
[C---:B------:R-:W-:Y:S01]  /*84b0*/  FMUL.FTZ R152, R2.reuse, R152 ;  /* 0x0000009802987220 */ /* 0x040fe20000410000 */
[C---:B------:R-:W-:Y:S01]  /*84c0*/  FMUL.FTZ R153, R2.reuse, R153 ;  /* 0x0000009902997220 */ /* 0x040fe20000410000 */
[C---:B------:R-:W-:Y:S03]  /*84d0*/  FMUL.FTZ R160, R2.reuse, R160 ;  /* 0x000000a002a07220 */ /* 0x040fe60000410000 */
[----:B------:R1:W4:Y:S01]  /*84e0*/  MUFU.EX2 R225, R9 ;  /* 0x0000000900e17308 */ /* 0x0003220000000800 */
[----:B------:R-:W-:Y:S01]  /*84f0*/  FMUL.FTZ R161, R2, R161 ;  /* 0x000000a102a17220 */ /* 0x000fe20000410000 */
[--C-:B------:R-:W-:Y:S01]  /*8500*/  FFMA.FTZ R40, R40, UR4, -R218.reuse ;  /* 0x0000000428287c23 */ /* 0x100fe200080108da */
[--C-:B------:R-:W-:Y:S01]  /*8510*/  FFMA.FTZ R41, R41, UR4, -R218.reuse ;  /* 0x0000000429297c23 */ /* 0x100fe200080108da */
[--C-:B------:R-:W-:Y:S01]  /*8520*/  FFMA.FTZ R42, R42, UR4, -R219.reuse ;  /* 0x000000042a2a7c23 */ /* 0x100fe200080108db */
[----:B------:R-:W-:Y:S01]  /*8530*/  FFMA.FTZ R43, R43, UR4, -R219 ;  /* 0x000000042b2b7c23 */ /* 0x000fe200080108db */
[--C-:B------:R-:W-:Y:S01]  /*8540*/  FFMA.FTZ R50, R50, UR4, -R217.reuse ;  /* 0x0000000432327c23 */ /* 0x100fe200080108d9 */
[--C-:B------:R-:W-:Y:S03]  /*8550*/  FFMA.FTZ R54, R54, UR4, -R217.reuse ;  /* 0x0000000436367c23 */ /* 0x100fe600080108d9 */
[----:B------:R4:W-:Y:S01]  /*8560*/  MUFU.EX2 R223, R10 ;  /* 0x0000000a00df7308 */ /* 0x0009e20000000800 */
[-C--:B---3--:R-:W-:Y:S05]  /*8570*/  HMMA.16816.F32.BF16 R4, R176, R204.reuse, R4 ;  /* 0x000000ccb004723c */ /* 0x088fea0000041804 */
[----:B--2---:R-:W-:Y:S01]  /*8580*/  FMUL.FTZ R8, R2, R172 ;  /* 0x000000ac02087220 */ /* 0x004fe20000410000 */
[----:B-----5:R-:W-:Y:S03]  /*8590*/  FMUL.FTZ R138, R0, R138 ;  /* 0x0000008a008a7220 */ /* 0x020fe60000410000 */
[----:B------:R2:W3:Y:S01]  /*85a0*/  MUFU.EX2 R224, R11 ;  /* 0x0000000b00e07308 */ /* 0x0004e20000000800 */
[----:B-1----:R-:W-:Y:S01]  /*85b0*/  FMUL.FTZ R9, R2, R173 ;  /* 0x000000ad02097220 */ /* 0x002fe20000410000 */
[----:B----4-:R-:W-:Y:S01]  /*85c0*/  F2FP.BF16.F32.PACK_AB R172, R225, R220 ;  /* 0x000000dce1ac723e */ /* 0x010fe200000010ff */
[C---:B------:R-:W-:Y:S01]  /*85d0*/  FMUL.FTZ R139, R0.reuse, R139 ;  /* 0x0000008b008b7220 */ /* 0x040fe20000410000 */
[C---:B------:R-:W-:Y:S01]  /*85e0*/  FMUL.FTZ R142, R0.reuse, R142 ;  /* 0x0000008e008e7220 */ /* 0x040fe20000410000 */
[----:B------:R-:W-:Y:S01]  /*85f0*/  FMUL.FTZ R143, R0, R143 ;  /* 0x0000008f008f7220 */ /* 0x000fe20000410000 */
[--C-:B------:R-:W-:Y:S01]  /*8600*/  FFMA.FTZ R34, R34, UR4, -R217.reuse ;  /* 0x0000000422227c23 */ /* 0x100fe200080108d9 */
[----:B------:R-:W-:Y:S03]  /*8610*/  FFMA.FTZ R35, R35, UR4, -R217 ;  /* 0x0000000423237c23 */ /* 0x000fe600080108d9 */
[----:B------:R1:W-:Y:S01]  /*8620*/  MUFU.EX2 R16, R12 ;  /* 0x0000000c00107308 */ /* 0x0003e20000000800 */
[C---:B------:R-:W-:Y:S01]  /*8630*/  FMUL.FTZ R10, R0.reuse, R174 ;  /* 0x000000ae000a7220 */ /* 0x040fe20000410000 */
[C---:B------:R-:W-:Y:S01]  /*8640*/  FMUL.FTZ R154, R0.reuse, R154 ;  /* 0x0000009a009a7220 */ /* 0x040fe20000410000 */
[----:B------:R-:W-:Y:S01]  /*8650*/  FMUL.FTZ R155, R0, R155 ;  /* 0x0000009b009b7220 */ /* 0x000fe20000410000 */
[--C-:B------:R-:W-:Y:S01]  /*8660*/  FFMA.FTZ R24, R24, UR4, -R218.reuse ;  /* 0x0000000418187c23 */ /* 0x100fe200080108da */
[--C-:B------:R-:W-:Y:S01]  /*8670*/  FFMA.FTZ R25, R25, UR4, -R218.reuse ;  /* 0x0000000419197c23 */ /* 0x100fe200080108da */
[C---:B------:R-:W-:Y:S01]  /*8680*/  FMUL.FTZ R156, R165.reuse, R156 ;  /* 0x0000009ca59c7220 */ /* 0x040fe20000410000 */
[----:B------:R-:W-:Y:S03]  /*8690*/  FMUL.FTZ R157, R165, R157 ;  /* 0x0000009da59d7220 */ /* 0x000fe60000410000 */
[----:B------:R-:W4:Y:S01]  /*86a0*/  MUFU.EX2 R229, R13 ;  /* 0x0000000d00e57308 */ /* 0x000f220000000800 */
[----:B--2---:R-:W-:Y:S01]  /*86b0*/  FMUL.FTZ R11, R0, R175 ;  /* 0x000000af000b7220 */ /* 0x004fe20000410000 */
[----:B---3--:R-:W-:Y:S01]  /*86c0*/  F2FP.BF16.F32.PACK_AB R173, R224, R223 ;  /* 0x000000dfe0ad723e */ /* 0x008fe200000010ff */
[C---:B------:R-:W-:Y:S01]  /*86d0*/  FMUL.FTZ R158, R3.reuse, R158 ;  /* 0x0000009e039e7220 */ /* 0x040fe20000410000 */
[----:B------:R-:W-:Y:S01]  /*86e0*/  FMUL.FTZ R159, R3, R159 ;  /* 0x0000009f039f7220 */ /* 0x000fe20000410000 */
[--C-:B------:R-:W-:Y:S01]  /*86f0*/  FFMA.FTZ R26, R26, UR4, -R219.reuse ;  /* 0x000000041a1a7c23 */ /* 0x100fe200080108db */
[--C-:B------:R-:W-:Y:S01]  /*8700*/  FFMA.FTZ R27, R27, UR4, -R219.reuse ;  /* 0x000000041b1b7c23 */ /* 0x100fe200080108db */
[----:B------:R-:W-:Y:S03]  /*8710*/  FMUL.FTZ R162, R0, R162 ;  /* 0x000000a200a27220 */ /* 0x000fe60000410000 */
[----:B------:R2:W-:Y:S01]  /*8720*/  MUFU.EX2 R17, R14 ;  /* 0x0000000e00117308 */ /* 0x0005e20000000800 */
[----:B-1----:R-:W-:Y:S01]  /*8730*/  FMUL.FTZ R12, R2, R180 ;  /* 0x000000b4020c7220 */ /* 0x002fe20000410000 */
[----:B------:R-:W-:Y:S01]  /*8740*/  IADD3 R180, PT, PT, R169, 0x8000, RZ ;  /* 0x00008000a9b47810 */ /* 0x000fe20007ffe0ff */
[----:B------:R-:W-:Y:S01]  /*8750*/  FMUL.FTZ R163, R0, R163 ;  /* 0x000000a300a37220 */ /* 0x000fe20000410000 */
[--C-:B------:R-:W-:Y:S01]  /*8760*/  FFMA.FTZ R28, R28, UR4, -R218.reuse ;  /* 0x000000041c1c7c23 */ /* 0x100fe200080108da */
[----:B------:R-:W-:Y:S01]  /*8770*/  FFMA.FTZ R30, R30, UR4, -R219 ;  /* 0x000000041e1e7c23 */ /* 0x000fe200080108db */
[----:B------:R-:W-:Y:S01]  /*8780*/  @P5 IADD3 R170, PT, PT, R180, -0x40, RZ ;  /* 0xffffffc0b4aa5810 */ /* 0x000fe20007ffe0ff */
[----:B------:R-:W-:Y:S03]  /*8790*/  FFMA.FTZ R29, R29, UR4, -R218 ;  /* 0x000000041d1d7c23 */ /* 0x000fe600080108da */
[----:B------:R-:W1:Y:S01]  /*87a0*/  MUFU.EX2 R228, R15 ;  /* 0x0000000f00e47308 */ /* 0x000e620000000800 */
[----:B----4-:R-:W-:Y:S01]  /*87b0*/  F2FP.BF16.F32.PACK_AB R174, R229, R16 ;  /* 0x00000010e5ae723e */ /* 0x010fe200000010ff */
[----:B------:R-:W-:Y:S01]  /*87c0*/  FMUL.FTZ R13, R2, R181 ;  /* 0x000000b5020d7220 */ /* 0x000fe20000410000 */
[----:B------:R-:W-:Y:S01]  /*87d0*/  IADD3 R171, PT, PT, R171, R170, RZ ;  /* 0x000000aaabab7210 */ /* 0x000fe20007ffe0ff */
[----:B------:R-:W-:Y:S01]  /*87e0*/  FFMA.FTZ R65, R65, UR4, -R216 ;  /* 0x0000000441417c23 */ /* 0x000fe200080108d8 */
[--C-:B------:R-:W-:Y:S01]  /*87f0*/  FFMA.FTZ R66, R66, UR4, -R217.reuse ;  /* 0x0000000442427c23 */ /* 0x100fe200080108d9 */
[----:B------:R-:W-:Y:S01]  /*8800*/  FFMA.FTZ R67, R67, UR4, -R217 ;  /* 0x0000000443437c23 */ /* 0x000fe200080108d9 */
[--C-:B------:R-:W-:Y:S03]  /*8810*/  FFMA.FTZ R56, R56, UR4, -R218.reuse ;  /* 0x0000000438387c23 */ /* 0x100fe600080108da */
[----:B------:R3:W-:Y:S01]  /*8820*/  MUFU.EX2 R235, R25 ;  /* 0x0000001900eb7308 */ /* 0x0007e20000000800 */
[----:B--2---:R-:W-:Y:S01]  /*8830*/  FMUL.FTZ R14, R0, R182 ;  /* 0x000000b6000e7220 */ /* 0x004fe20000410000 */
[--C-:B------:R-:W-:Y:S01]  /*8840*/  FFMA.FTZ R57, R57, UR4, -R218.reuse ;  /* 0x0000000439397c23 */ /* 0x100fe200080108da */
[----:B------:R-:W-:Y:S01]  /*8850*/  FFMA.FTZ R58, R58, UR4, -R219 ;  /* 0x000000043a3a7c23 */ /* 0x000fe200080108db */
[----:B------:R-:W-:Y:S01]  /*8860*/  FFMA.FTZ R55, R55, UR4, -R217 ;  /* 0x0000000437377c23 */ /* 0x000fe200080108d9 */
[--C-:B------:R-:W-:Y:S01]  /*8870*/  FFMA.FTZ R59, R59, UR4, -R219.reuse ;  /* 0x000000043b3b7c23 */ /* 0x100fe200080108db */
[--C-:B------:R-:W-:Y:S01]  /*8880*/  FFMA.FTZ R44, R44, UR4, -R218.reuse ;  /* 0x000000042c2c7c23 */ /* 0x100fe200080108da */
[----:B------:R-:W-:Y:S03]  /*8890*/  FFMA.FTZ R45, R45, UR4, -R218 ;  /* 0x000000042d2d7c23 */ /* 0x000fe600080108da */
[----:B------:R2:W-:Y:S01]  /*88a0*/  MUFU.EX2 R234, R27 ;  /* 0x0000001b00ea7308 */ /* 0x0005e20000000800 */
[----:B-1----:R-:W-:Y:S01]  /*88b0*/  F2FP.BF16.F32.PACK_AB R175, R228, R17 ;  /* 0x00000011e4af723e */ /* 0x002fe200000010ff */
[----:B------:R-:W-:Y:S01]  /*88c0*/  FMUL.FTZ R15, R0, R183 ;  /* 0x000000b7000f7220 */ /* 0x000fe20000410000 */
[--C-:B------:R-:W-:Y:S01]  /*88d0*/  FFMA.FTZ R46, R46, UR4, -R219.reuse ;  /* 0x000000042e2e7c23 */ /* 0x100fe200080108db */
[----:B------:R-:W1:Y:S01]  /*88e0*/  LDSM.16.MT88.4 R180, [R170] ;  /* 0x00000000aab4783b */ /* 0x000e620000004200 */
[--C-:B------:R-:W-:Y:S01]  /*88f0*/  FFMA.FTZ R47, R47, UR4, -R219.reuse ;  /* 0x000000042f2f7c23 */ /* 0x100fe200080108db */
[--C-:B------:R-:W-:Y:S01]  /*8900*/  FFMA.FTZ R64, R64, UR4, -R216.reuse ;  /* 0x0000000440407c23 */ /* 0x100fe200080108d8 */
[----:B------:R-:W-:Y:S01]  /*8910*/  FFMA.FTZ R63, R63, UR4, -R219 ;  /* 0x000000043f3f7c23 */ /* 0x000fe200080108db */
[C---:B------:R-:W-:Y:S04]  /*8920*/  HMMA.16816.F32.BF16 R8, R172.reuse, R204, R8 ;  /* 0x000000ccac08723c */ /* 0x040fe80000041808 */
[----:B---3--:R-:W-:Y:S01]  /*8930*/  FMUL.FTZ R25, R2, R197 ;  /* 0x000000c502197220 */ /* 0x008fe20000410000 */
[----:B------:R-:W-:Y:S01]  /*8940*/  MOV R205, R17 ;  /* 0x0000001100cd7202 */ /* 0x000fe20000000f00 */
[----:B------:R-:W-:Y:S01]  /*8950*/  MUFU.EX2 R197, R38 ;  /* 0x0000002600c57308 */ /* 0x000fe20000000800 */
[C---:B------:R-:W-:Y:S01]  /*8960*/  FMUL.FTZ R17, R165.reuse, R185 ;  /* 0x000000b9a5117220 */ /* 0x040fe20000410000 */
[-C--:B------:R-:W-:Y:S03]  /*8970*/  HMMA.16816.F32.BF16 R12, R172, R206.reuse, R12 ;  /* 0x000000ceac0c723c */ /* 0x080fe6000004180c */
[----:B------:R-:W-:Y:S01]  /*8980*/  MOV R204, R16 ;  /* 0x0000001000cc7202 */ /* 0x000fe20000000f00 */
[----:B------:R-:W-:Y:S01]  /*8990*/  FMUL.FTZ R16, R165, R184 ;  /* 0x000000b8a5107220 */ /* 0x000fe20000410000 */
[----:B--2---:R-:W-:Y:S03]  /*89a0*/  FMUL.FTZ R27, R0, R199 ;  /* 0x000000c7001b7220 */ /* 0x004fe60000410000 */
[----:B------:R2:W3:Y:S01]  /*89b0*/  MUFU.EX2 R185, R21 ;  /* 0x0000001500b97308 */ /* 0x0004e20000000800 */
[--C-:B------:R-:W-:Y:S01]  /*89c0*/  FFMA.FTZ R101, R101, UR4, -R216.reuse ;  /* 0x0000000465657c23 */ /* 0x100fe200080108d8 */
[----:B------:R-:W-:Y:S01]  /*89d0*/  FFMA.FTZ R112, R112, UR4, -R216 ;  /* 0x0000000470707c23 */ /* 0x000fe200080108d8 */
[--C-:B------:R-:W-:Y:S01]  /*89e0*/  FFMA.FTZ R70, R70, UR4, -R217.reuse ;  /* 0x0000000446467c23 */ /* 0x100fe200080108d9 */
[--C-:B------:R-:W-:Y:S01]  /*89f0*/  FFMA.FTZ R71, R71, UR4, -R217.reuse ;  /* 0x0000000447477c23 */ /* 0x100fe200080108d9 */
[C---:B------:R-:W-:Y:S05]  /*8a00*/  HMMA.16816.F32.BF16 R16, R176.reuse, R206, R16 ;  /* 0x000000ceb010723c */ /* 0x040fea0000041810 */
[----:B------:R4:W5:Y:S01]  /*8a10*/  MUFU.EX2 R184, R22 ;  /* 0x0000001600b87308 */ /* 0x0009620000000800 */
[----:B------:R-:W-:Y:S01]  /*8a20*/  MOV R207, R232 ;  /* 0x000000e800cf7202 */ /* 0x000fe20000000f00 */
[--C-:B------:R-:W-:Y:S01]  /*8a30*/  FFMA.FTZ R82, R82, UR4, -R217.reuse ;  /* 0x0000000452527c23 */ /* 0x100fe200080108d9 */
[--C-:B------:R-:W-:Y:S01]  /*8a40*/  FFMA.FTZ R83, R83, UR4, -R217.reuse ;  /* 0x0000000453537c23 */ /* 0x100fe200080108d9 */
[--C-:B------:R-:W-:Y:S01]  /*8a50*/  FFMA.FTZ R86, R86, UR4, -R217.reuse ;  /* 0x0000000456567c23 */ /* 0x100fe200080108d9 */
[-C--:B------:R-:W-:Y:S05]  /*8a60*/  HMMA.16816.F32.BF16 R132, R176, R208.reuse, R132 ;  /* 0x000000d0b084723c */ /* 0x080fea0000041884 */
[----:B------:R1:W5:Y:S01]  /*8a70*/  MUFU.EX2 R232, R20 ;  /* 0x0000001400e87308 */ /* 0x0003620000000800 */
[----:B--2---:R-:W-:Y:S01]  /*8a80*/  FMUL.FTZ R21, R2, R189 ;  /* 0x000000bd02157220 */ /* 0x004fe20000410000 */
[----:B---3--:R-:W-:Y:S01]  /*8a90*/  MOV R189, R185 ;  /* 0x000000b900bd7202 */ /* 0x008fe20000000f00 */
[--C-:B------:R-:W-:Y:S01]  /*8aa0*/  FFMA.FTZ R87, R87, UR4, -R217.reuse ;  /* 0x0000000457577c23 */ /* 0x100fe200080108d9 */
[--C-:B------:R-:W-:Y:S01]  /*8ab0*/  FFMA.FTZ R98, R98, UR4, -R217.reuse ;  /* 0x0000000462627c23 */ /* 0x100fe200080108d9 */
[C---:B------:R-:W-:Y:S05]  /*8ac0*/  HMMA.16816.F32.BF16 R136, R172.reuse, R208, R136 ;  /* 0x000000d0ac88723c */ /* 0x040fea0000041888 */
[----:B------:R-:W-:Y:S01]  /*8ad0*/  MUFU.EX2 R199, R39 ;  /* 0x0000002700c77308 */ /* 0x000fe20000000800 */
[----:B----4-:R-:W-:Y:S01]  /*8ae0*/  FMUL.FTZ R22, R0, R190 ;  /* 0x000000be00167220 */ /* 0x010fe20000410000 */
[--C-:B------:R-:W-:Y:S01]  /*8af0*/  FFMA.FTZ R99, R99, UR4, -R217.reuse ;  /* 0x0000000463637c23 */ /* 0x100fe200080108d9 */
[--C-:B------:R-:W-:Y:S01]  /*8b00*/  FFMA.FTZ R102, R102, UR4, -R217.reuse ;  /* 0x0000000466667c23 */ /* 0x100fe200080108d9 */
[--C-:B------:R-:W-:Y:S01]  /*8b10*/  FFMA.FTZ R103, R103, UR4, -R217.reuse ;  /* 0x0000000467677c23 */ /* 0x100fe200080108d9 */
[-C--:B------:R-:W-:Y:S05]  /*8b20*/  HMMA.16816.F32.BF16 R140, R172, R210.reuse, R140 ;  /* 0x000000d2ac8c723c */ /* 0x080fea000004188c */
[----:B------:R2:W-:Y:S01]  /*8b30*/  MUFU.EX2 R208, R33 ;  /* 0x0000002100d07308 */ /* 0x0005e20000000800 */
[----:B-1----:R-:W-:Y:S01]  /*8b40*/  FMUL.FTZ R20, R2, R188 ;  /* 0x000000bc02147220 */ /* 0x002fe20000410000 */
[--C-:B------:R-:W-:Y:S01]  /*8b50*/  FFMA.FTZ R114, R114, UR4, -R217.reuse ;  /* 0x0000000472727c23 */ /* 0x100fe200080108d9 */
[--C-:B------:R-:W-:Y:S01]  /*8b60*/  FFMA.FTZ R115, R115, UR4, -R217.reuse ;  /* 0x0000000473737c23 */ /* 0x100fe200080108d9 */
[--C-:B------:R-:W-:Y:S01]  /*8b70*/  FFMA.FTZ R118, R118, UR4, -R217.reuse ;  /* 0x0000000476767c23 */ /* 0x100fe200080108d9 */
[C---:B------:R-:W-:Y:S05]  /*8b80*/  HMMA.16816.F32.BF16 R144, R176.reuse, R210, R144 ;  /* 0x000000d2b090723c */ /* 0x040fea0000041890 */
[----:B------:R1:W3:Y:S01]  /*8b90*/  MUFU.EX2 R188, R23 ;  /* 0x0000001700bc7308 */ /* 0x0002e20000000800 */
[----:B------:R-:W-:Y:S01]  /*8ba0*/  FFMA.FTZ R119, R119, UR4, -R217 ;  /* 0x0000000477777c23 */ /* 0x000fe200080108d9 */
[--C-:B------:R-:W-:Y:S01]  /*8bb0*/  FFMA.FTZ R72, R72, UR4, -R218.reuse ;  /* 0x0000000448487c23 */ /* 0x100fe200080108da */
[--C-:B------:R-:W-:Y:S01]  /*8bc0*/  FFMA.FTZ R104, R104, UR4, -R218.reuse ;  /* 0x0000000468687c23 */ /* 0x100fe200080108da */
[----:B------:R-:W-:Y:S01]  /*8bd0*/  FFMA.FTZ R105, R105, UR4, -R218 ;  /* 0x0000000469697c23 */ /* 0x000fe200080108da */
[-C--:B------:R-:W-:Y:S05]  /*8be0*/  HMMA.16816.F32.BF16 R148, R176, R180.reuse, R148 ;  /* 0x000000b4b094723c */ /* 0x080fea0000041894 */
[----:B------:R4:W3:Y:S01]  /*8bf0*/  MUFU.EX2 R210, R32 ;  /* 0x0000002000d27308 */ /* 0x0008e20000000800 */
[----:B--2---:R-:W-:Y:S01]  /*8c00*/  FMUL.FTZ R33, R165, R193 ;  /* 0x000000c1a5217220 */ /* 0x004fe20000410000 */
[--C-:B------:R-:W-:Y:S01]  /*8c10*/  FFMA.FTZ R68, R68, UR4, -R216.reuse ;  /* 0x0000000444447c23 */ /* 0x100fe200080108d8 */
[--C-:B------:R-:W-:Y:S01]  /*8c20*/  FFMA.FTZ R69, R69, UR4, -R216.reuse ;  /* 0x0000000445457c23 */ /* 0x100fe200080108d8 */
[--C-:B------:R-:W-:Y:S01]  /*8c30*/  FFMA.FTZ R80, R80, UR4, -R216.reuse ;  /* 0x0000000450507c23 */ /* 0x100fe200080108d8 */
[--C-:B------:R-:W-:Y:S01]  /*8c40*/  FFMA.FTZ R81, R81, UR4, -R216.reuse ;  /* 0x0000000451517c23 */ /* 0x100fe200080108d8 */
[--C-:B------:R-:W-:Y:S01]  /*8c50*/  FFMA.FTZ R84, R84, UR4, -R216.reuse ;  /* 0x0000000454547c23 */ /* 0x100fe200080108d8 */
[--C-:B------:R-:W-:Y:S03]  /*8c60*/  FFMA.FTZ R85, R85, UR4, -R216.reuse ;  /* 0x0000000455557c23 */ /* 0x100fe600080108d8 */
[----:B------:R2:W-:Y:S01]  /*8c70*/  MUFU.EX2 R211, R34 ;  /* 0x0000002200d37308 */ /* 0x0005e20000000800 */
[----:B-1----:R-:W-:Y:S01]  /*8c80*/  FMUL.FTZ R23, R0, R191 ;  /* 0x000000bf00177220 */ /* 0x002fe20000410000 */
[----:B-----5:R-:W-:Y:S01]  /*8c90*/  MOV R191, R184 ;  /* 0x000000b800bf7202 */ /* 0x020fe20000000f00 */
[--C-:B------:R-:W-:Y:S01]  /*8ca0*/  FFMA.FTZ R96, R96, UR4, -R216.reuse ;  /* 0x0000000460607c23 */ /* 0x100fe200080108d8 */
[----:B------:R-:W1:Y:S01]  /*8cb0*/  LDSM.16.MT88.4 R184, [R171] ;  /* 0x00000000abb8783b */ /* 0x000e620000004200 */
[--C-:B------:R-:W-:Y:S01]  /*8cc0*/  FFMA.FTZ R97, R97, UR4, -R216.reuse ;  /* 0x0000000461617c23 */ /* 0x100fe200080108d8 */
[--C-:B------:R-:W-:Y:S01]  /*8cd0*/  FFMA.FTZ R100, R100, UR4, -R216.reuse ;  /* 0x0000000464647c23 */ /* 0x100fe200080108d8 */
[--C-:B------:R-:W-:Y:S01]  /*8ce0*/  FFMA.FTZ R113, R113, UR4, -R216.reuse ;  /* 0x0000000471717c23 */ /* 0x100fe200080108d8 */
[C---:B------:R-:W-:Y:S02]  /*8cf0*/  HMMA.16816.F32.BF16 R20, R172.reuse, R180, R20 ;  /* 0x000000b4ac14723c */ /* 0x040fe40000041814 */
[----:B------:R5:W3:Y:S02]  /*8d00*/  MUFU.EX2 R206, R35 ;  /* 0x0000002300ce7308 */ /* 0x000ae40000000800 */
[----:B----4-:R-:W-:Y:S01]  /*8d10*/  FMUL.FTZ R32, R165, R192 ;  /* 0x000000c0a5207220 */ /* 0x010fe20000410000 */
[--C-:B------:R-:W-:Y:S01]  /*8d20*/  FFMA.FTZ R116, R116, UR4, -R216.reuse ;  /* 0x0000000474747c23 */ /* 0x100fe200080108d8 */
[--C-:B------:R-:W-:Y:S01]  /*8d30*/  FFMA.FTZ R117, R117, UR4, -R216.reuse ;  /* 0x0000000475757c23 */ /* 0x100fe200080108d8 */
[--C-:B------:R-:W-:Y:S01]  /*8d40*/  FFMA.FTZ R128, R128, UR4, -R216.reuse ;  /* 0x0000000480807c23 */ /* 0x100fe200080108d8 */
[-C--:B------:R-:W-:Y:S04]  /*8d50*/  HMMA.16816.F32.BF16 R152, R172, R182.reuse, R152 ;  /* 0x000000b6ac98723c */ /* 0x080fe80000041898 */
[----:B------:R4:W3:Y:S01]  /*8d60*/  MUFU.EX2 R193, R26 ;  /* 0x0000001a00c17308 */ /* 0x0008e20000000800 */
[----:B--2---:R-:W-:Y:S01]  /*8d70*/  FMUL.FTZ R34, R3, R194 ;  /* 0x000000c203227220 */ /* 0x004fe20000410000 */
[----:B------:R-:W-:Y:S01]  /*8d80*/  FFMA.FTZ R216, R129, UR4, -R216 ;  /* 0x0000000481d87c23 */ /* 0x000fe200080108d8 */
[--C-:B------:R-:W-:Y:S01]  /*8d90*/  FFMA.FTZ R73, R73, UR4, -R218.reuse ;  /* 0x0000000449497c23 */ /* 0x100fe200080108da */
[--C-:B------:R-:W-:Y:S01]  /*8da0*/  FFMA.FTZ R76, R76, UR4, -R218.reuse ;  /* 0x000000044c4c7c23 */ /* 0x100fe200080108da */
[--C-:B------:R-:W-:Y:S01]  /*8db0*/  FFMA.FTZ R77, R77, UR4, -R218.reuse ;  /* 0x000000044d4d7c23 */ /* 0x100fe200080108da */
[--C-:B------:R-:W-:Y:S04]  /*8dc0*/  FFMA.FTZ R74, R74, UR4, -R219.reuse ;  /* 0x000000044a4a7c23 */ /* 0x100fe800080108db */
[----:B------:R2:W-:Y:S01]  /*8dd0*/  MUFU.EX2 R190, R24 ;  /* 0x0000001800be7308 */ /* 0x0005e20000000800 */
[----:B-----5:R-:W-:Y:S01]  /*8de0*/  FMUL.FTZ R35, R3, R195 ;  /* 0x000000c303237220 */ /* 0x020fe20000410000 */
[--C-:B------:R-:W-:Y:S01]  /*8df0*/  FFMA.FTZ R75, R75, UR4, -R219.reuse ;  /* 0x000000044b4b7c23 */ /* 0x100fe200080108db */
[--C-:B------:R-:W-:Y:S01]  /*8e00*/  FFMA.FTZ R78, R78, UR4, -R219.reuse ;  /* 0x000000044e4e7c23 */ /* 0x100fe200080108db */
[--C-:B------:R-:W-:Y:S01]  /*8e10*/  FFMA.FTZ R79, R79, UR4, -R219.reuse ;  /* 0x000000044f4f7c23 */ /* 0x100fe200080108db */
[--C-:B------:R-:W-:Y:S01]  /*8e20*/  FFMA.FTZ R88, R88, UR4, -R218.reuse ;  /* 0x0000000458587c23 */ /* 0x100fe200080108da */
[--C-:B------:R-:W-:Y:S01]  /*8e30*/  FFMA.FTZ R89, R89, UR4, -R218.reuse ;  /* 0x0000000459597c23 */ /* 0x100fe200080108da */
[--C-:B------:R-:W-:Y:S01]  /*8e40*/  FFMA.FTZ R92, R92, UR4, -R218.reuse ;  /* 0x000000045c5c7c23 */ /* 0x100fe200080108da */
[C---:B------:R-:W-:Y:S01]  /*8e50*/  HMMA.16816.F32.BF16 R32, R176.reuse, R182, R32 ;  /* 0x000000b6b020723c */ /* 0x040fe20000041820 */
[----:B------:R-:W5:Y:S01]  /*8e60*/  LDSM.16.MT88.4 R180, [R169+0x8800] ;  /* 0x00880000a9b4783b */ /* 0x000f620000004200 */
[----:B------:R3:W-:Y:S02]  /*8e70*/  MUFU.EX2 R195, R28 ;  /* 0x0000001c00c37308 */ /* 0x0007e40000000800 */
[----:B----4-:R-:W-:Y:S01]  /*8e80*/  FMUL.FTZ R26, R0, R198 ;  /* 0x000000c6001a7220 */ /* 0x010fe20000410000 */
[--C-:B------:R-:W-:Y:S01]  /*8e90*/  FFMA.FTZ R93, R93, UR4, -R218.reuse ;  /* 0x000000045d5d7c23 */ /* 0x100fe200080108da */
[--C-:B------:R-:W-:Y:S01]  /*8ea0*/  FFMA.FTZ R90, R90, UR4, -R219.reuse ;  /* 0x000000045a5a7c23 */ /* 0x100fe200080108db */
[--C-:B------:R-:W-:Y:S01]  /*8eb0*/  FFMA.FTZ R91, R91, UR4, -R219.reuse ;  /* 0x000000045b5b7c23 */ /* 0x100fe200080108db */
[--C-:B------:R-:W-:Y:S01]  /*8ec0*/  FFMA.FTZ R94, R94, UR4, -R219.reuse ;  /* 0x000000045e5e7c23 */ /* 0x100fe200080108db */
[----:B--2---:R-:W-:Y:S03]  /*8ed0*/  FMUL.FTZ R24, R2, R196 ;  /* 0x000000c402187220 */ /* 0x004fe60000410000 */
[----:B------:R2:W-:Y:S01]  /*8ee0*/  MUFU.EX2 R192, R30 ;  /* 0x0000001e00c07308 */ /* 0x0005e20000000800 */
[-C--:B-1----:R-:W-:Y:S03]  /*8ef0*/  HMMA.16816.F32.BF16 R156, R176, R184.reuse, R156 ;  /* 0x000000b8b09c723c */ /* 0x082fe6000004189c */
[--C-:B------:R-:W-:Y:S01]  /*8f00*/  FFMA.FTZ R95, R95, UR4, -R219.reuse ;  /* 0x000000045f5f7c23 */ /* 0x100fe200080108db */
[--C-:B------:R-:W-:Y:S01]  /*8f10*/  FFMA.FTZ R108, R108, UR4, -R218.reuse ;  /* 0x000000046c6c7c23 */ /* 0x100fe200080108da */
[--C-:B------:R-:W-:Y:S01]  /*8f20*/  FFMA.FTZ R109, R109, UR4, -R218.reuse ;  /* 0x000000046d6d7c23 */ /* 0x100fe200080108da */
[--C-:B------:R-:W-:Y:S03]  /*8f30*/  FFMA.FTZ R106, R106, UR4, -R219.reuse ;  /* 0x000000046a6a7c23 */ /* 0x100fe600080108db */
[----:B------:R1:W4:Y:S01]  /*8f40*/  MUFU.EX2 R209, R29 ;  /* 0x0000001d00d17308 */ /* 0x0003220000000800 */
[C---:B------:R-:W-:Y:S04]  /*8f50*/  HMMA.16816.F32.BF16 R160, R172.reuse, R184, R160 ;  /* 0x000000b8aca0723c */ /* 0x040fe800000418a0 */
[--C-:B------:R-:W-:Y:S01]  /*8f60*/  FFMA.FTZ R184, R31, UR4, -R219.reuse ;  /* 0x000000041fb87c23 */ /* 0x100fe200080108db */
[----:B------:R-:W-:Y:S01]  /*8f70*/  FMUL.FTZ R31, R3, R203 ;  /* 0x000000cb031f7220 */ /* 0x000fe20000410000 */
[----:B---3--:R-:W-:Y:S03]  /*8f80*/  FMUL.FTZ R28, R165, R200 ;  /* 0x000000c8a51c7220 */ /* 0x008fe60000410000 */
[----:B------:R-:W-:Y:S01]  /*8f90*/  MUFU.EX2 R194, R40 ;  /* 0x0000002800c27308 */ /* 0x000fe20000000800 */
[-C--:B------:R-:W-:Y:S03]  /*8fa0*/  HMMA.16816.F32.BF16 R24, R172, R186.reuse, R24 ;  /* 0x000000baac18723c */ /* 0x080fe60000041818 */
[----:B--2---:R-:W-:Y:S01]  /*8fb0*/  FMUL.FTZ R30, R3, R202 ;  /* 0x000000ca031e7220 */ /* 0x004fe20000410000 */
[----:B------:R-:W-:Y:S01]  /*8fc0*/  F2FP.BF16.F32.PACK_AB R172, R189, R232 ;  /* 0x000000e8bdac723e */ /* 0x000fe200000010ff */
[--C-:B------:R-:W-:Y:S01]  /*8fd0*/  FFMA.FTZ R107, R107, UR4, -R219.reuse ;  /* 0x000000046b6b7c23 */ /* 0x100fe200080108db */
[----:B------:R-:W-:Y:S03]  /*8fe0*/  F2FP.BF16.F32.PACK_AB R173, R188, R191 ;  /* 0x000000bfbcad723e */ /* 0x000fe600000010ff */
[----:B------:R2:W3:Y:S01]  /*8ff0*/  MUFU.EX2 R203, R184 ;  /* 0x000000b800cb7308 */ /* 0x0004e20000000800 */
[----:B-1----:R-:W-:Y:S01]  /*9000*/  FMUL.FTZ R29, R165, R201 ;  /* 0x000000c9a51d7220 */ /* 0x002fe20000410000 */
[----:B------:R-:W-:Y:S01]  /*9010*/  F2FP.BF16.F32.PACK_AB R174, R208, R210 ;  /* 0x000000d2d0ae723e */ /* 0x000fe200000010ff */
[--C-:B------:R-:W-:Y:S01]  /*9020*/  FFMA.FTZ R110, R110, UR4, -R219.reuse ;  /* 0x000000046e6e7c23 */ /* 0x100fe200080108db */
[----:B------:R-:W-:Y:S01]  /*9030*/  F2FP.BF16.F32.PACK_AB R175, R206, R211 ;  /* 0x000000d3ceaf723e */ /* 0x000fe200000010ff */
[--C-:B------:R-:W-:Y:S01]  /*9040*/  FFMA.FTZ R111, R111, UR4, -R219.reuse ;  /* 0x000000046f6f7c23 */ /* 0x100fe200080108db */
[--C-:B------:R-:W-:Y:S01]  /*9050*/  FFMA.FTZ R120, R120, UR4, -R218.reuse ;  /* 0x0000000478787c23 */ /* 0x100fe200080108da */
[--C-:B------:R-:W-:Y:S01]  /*9060*/  FFMA.FTZ R124, R124, UR4, -R218.reuse ;  /* 0x000000047c7c7c23 */ /* 0x100fe200080108da */
[----:B------:R-:W-:Y:S02]  /*9070*/  HMMA.16816.F32.BF16 R28, R176, R186, R28 ;  /* 0x000000bab01c723c */ /* 0x000fe4000004181c */
[----:B------:R-:W-:Y:S02]  /*9080*/  MUFU.EX2 R201, R36 ;  /* 0x0000002400c97308 */ /* 0x000fe40000000800 */
[----:B------:R-:W-:Y:S01]  /*9090*/  F2FP.BF16.F32.PACK_AB R177, R234, R193 ;  /* 0x000000c1eab1723e */ /* 0x000fe200000010ff */
[--C-:B------:R-:W-:Y:S01]  /*90a0*/  FFMA.FTZ R122, R122, UR4, -R219.reuse ;  /* 0x000000047a7a7c23 */ /* 0x100fe200080108db */
[----:B----4-:R-:W-:Y:S01]  /*90b0*/  F2FP.BF16.F32.PACK_AB R178, R209, R195 ;  /* 0x000000c3d1b2723e */ /* 0x010fe200000010ff */
[--C-:B------:R-:W-:Y:S01]  /*90c0*/  FFMA.FTZ R123, R123, UR4, -R219.reuse ;  /* 0x000000047b7b7c23 */ /* 0x100fe200080108db */
[-C--:B-----5:R-:W-:Y:S01]  /*90d0*/  HMMA.16816.F32.BF16 R4, R172, R180.reuse, R4 ;  /* 0x000000b4ac04723c */ /* 0x0a0fe20000041804 */
[----:B--2---:R-:W1:Y:S03]  /*90e0*/  LDSM.16.MT88.4 R184, [R212+0x8800] ;  /* 0x00880000d4b8783b */ /* 0x004e660000004200 */
[----:B------:R2:W-:Y:S01]  /*90f0*/  MUFU.EX2 R202, R37 ;  /* 0x0000002500ca7308 */ /* 0x0005e20000000800 */
[----:B---3--:R-:W-:Y:S01]  /*9100*/  F2FP.BF16.F32.PACK_AB R179, R203, R192 ;  /* 0x000000c0cbb3723e */ /* 0x008fe200000010ff */
[--C-:B------:R-:W-:Y:S01]  /*9110*/  FFMA.FTZ R126, R126, UR4, -R219.reuse ;  /* 0x000000047e7e7c23 */ /* 0x100fe200080108db */
[----:B------:R-:W-:Y:S01]  /*9120*/  F2FP.BF16.F32.PACK_AB R176, R235, R190 ;  /* 0x000000beebb0723e */ /* 0x000fe200000010ff */
[----:B------:R-:W-:Y:S06]  /*9130*/  FFMA.FTZ R219, R127, UR4, -R219 ;  /* 0x000000047fdb7c23 */ /* 0x000fec00080108db */
[----:B------:R-:W-:Y:S01]  /*9140*/  MUFU.EX2 R196, R41 ;  /* 0x0000002900c47308 */ /* 0x000fe20000000800 */
[C---:B------:R-:W-:Y:S09]  /*9150*/  HMMA.16816.F32.BF16 R8, R176.reuse, R180, R8 ;  /* 0x000000b4b008723c */ /* 0x040ff20000041808 */
[----:B------:R-:W-:Y:S01]  /*9160*/  MUFU.EX2 R200, R48 ;  /* 0x0000003000c87308 */ /* 0x000fe20000000800 */
[----:B--2---:R-:W-:Y:S01]  /*9170*/  LDSM.16.MT88.4 R36, [R171+0x800] ;  /* 0x00080000ab24783b */ /* 0x004fe20000004200 */
[-C--:B------:R-:W-:Y:S08]  /*9180*/  HMMA.16816.F32.BF16 R12, R176, R182.reuse, R12 ;  /* 0x000000b6b00c723c */ /* 0x080ff0000004180c */
[----:B------:R-:W-:Y:S01]  /*9190*/  MUFU.EX2 R198, R50 ;  /* 0x0000003200c67308 */ /* 0x000fe20000000800 */
[C---:B------:R-:W-:Y:S01]  /*91a0*/  HMMA.16816.F32.BF16 R16, R172.reuse, R182, R16 ;  /* 0x000000b6ac10723c */ /* 0x040fe20000041810 */
[----:B------:R-:W2:Y:S08]  /*91b0*/  LDSM.16.MT88.4 R180, [R170+0x800] ;  /* 0x00080000aab4783b */ /* 0x000eb00000004200 */
[----:B------:R3:W-:Y:S01]  /*91c0*/  MUFU.EX2 R129, R63 ;  /* 0x0000003f00817308 */ /* 0x0007e20000000800 */
[-C--:B-1----:R-:W-:Y:S09]  /*91d0*/  HMMA.16816.F32.BF16 R132, R172, R184.reuse, R132 ;  /* 0x000000b8ac84723c */ /* 0x082ff20000041884 */
[----:B------:R-:W-:Y:S01]  /*91e0*/  MUFU.EX2 R72, R72 ;  /* 0x0000004800487308 */ /* 0x000fe20000000800 */
[C---:B------:R-:W-:Y:S09]  /*91f0*/  HMMA.16816.F32.BF16 R136, R176.reuse, R184, R136 ;  /* 0x000000b8b088723c */ /* 0x040ff20000041888 */
[----:B------:R-:W-:Y:S01]  /*9200*/  MUFU.EX2 R185, R51 ;  /* 0x0000003300b97308 */ /* 0x000fe20000000800 */
[--C-:B---3--:R-:W-:Y:S01]  /*9210*/  FFMA.FTZ R63, R121, UR4, -R218.reuse ;  /* 0x00000004793f7c23 */ /* 0x108fe200080108da */
[----:B------:R-:W-:Y:S01]  /*9220*/  FFMA.FTZ R218, R125, UR4, -R218 ;  /* 0x000000047dda7c23 */ /* 0x000fe200080108da */
[-C--:B------:R-:W-:Y:S07]  /*9230*/  HMMA.16816.F32.BF16 R140, R176, R186.reuse, R140 ;  /* 0x000000bab08c723c */ /* 0x080fee000004188c */
[----:B------:R1:W3:Y:S01]  /*9240*/  MUFU.EX2 R184, R49 ;  /* 0x0000003100b87308 */ /* 0x0002e20000000800 */
[C---:B------:R-:W-:Y:S09]  /*9250*/  HMMA.16816.F32.BF16 R144, R172.reuse, R186, R144 ;  /* 0x000000baac90723c */ /* 0x040ff20000041890 */
[----:B------:R-:W-:Y:S01]  /*9260*/  MUFU.EX2 R101, R101 ;  /* 0x0000006500657308 */ /* 0x000fe20000000800 */
[----:B------:R-:W-:Y:S02]  /*9270*/  MOV R186, R211 ;  /* 0x000000d300ba7202 */ /* 0x000fe40000000f00 */
[----:B------:R-:W-:Y:S01]  /*9280*/  MOV R187, R208 ;  /* 0x000000d000bb7202 */ /* 0x000fe20000000f00 */
[-C--:B--2---:R-:W-:Y:S06]  /*9290*/  HMMA.16816.F32.BF16 R148, R172, R180.reuse, R148 ;  /* 0x000000b4ac94723c */ /* 0x084fec0000041894 */
[----:B------:R-:W-:Y:S01]  /*92a0*/  MUFU.EX2 R112, R112 ;  /* 0x0000007000707308 */ /* 0x000fe20000000800 */
[----:B-1----:R-:W-:Y:S01]  /*92b0*/  LDSM.16.MT88.4 R48, [R212+0x9000] ;  /* 0x00900000d430783b */ /* 0x002fe20000004200 */
[----:B------:R-:W-:Y:S01]  /*92c0*/  MOV R208, R228 ;  /* 0x000000e400d07202 */ /* 0x000fe20000000f00 */
[C---:B------:R-:W-:Y:S07]  /*92d0*/  HMMA.16816.F32.BF16 R20, R176.reuse, R180, R20 ;  /* 0x000000b4b014723c */ /* 0x040fee0000041814 */
[----:B------:R-:W-:Y:S01]  /*92e0*/  MUFU.EX2 R180, R42 ;  /* 0x0000002a00b47308 */ /* 0x000fe20000000800 */
[-C--:B------:R-:W-:Y:S09]  /*92f0*/  HMMA.16816.F32.BF16 R152, R176, R182.reuse, R152 ;  /* 0x000000b6b098723c */ /* 0x080ff20000041898 */
[----:B------:R1:W-:Y:S01]  /*9300*/  MUFU.EX2 R211, R65 ;  /* 0x0000004100d37308 */ /* 0x0003e20000000800 */
[C---:B------:R-:W-:Y:S09]  /*9310*/  HMMA.16816.F32.BF16 R32, R172.reuse, R182, R32 ;  /* 0x000000b6ac20723c */ /* 0x040ff20000041820 */
[----:B------:R2:W4:Y:S01]  /*9320*/  MUFU.EX2 R181, R43 ;  /* 0x0000002b00b57308 */ /* 0x0005220000000800 */
[----:B---3--:R-:W-:Y:S02]  /*9330*/  MOV R183, R184 ;  /* 0x000000b800b77202 */ /* 0x008fe40000000f00 */
[----:B------:R-:W-:Y:S01]  /*9340*/  MOV R184, R209 ;  /* 0x000000d100b87202 */ /* 0x000fe20000000f00 */
[-C--:B------:R-:W-:Y:S06]  /*9350*/  HMMA.16816.F32.BF16 R156, R172, R36.reuse, R156 ;  /* 0x00000024ac9c723c */ /* 0x080fec000004189c */
[----:B------:R-:W-:Y:S01]  /*9360*/  MUFU.EX2 R209, R52 ;  /* 0x0000003400d17308 */ /* 0x000fe20000000800 */
[----:B-1----:R-:W-:Y:S01]  /*9370*/  MOV R65, R208 ;  /* 0x000000d000417202 */ /* 0x002fe20000000f00 */
[C---:B------:R-:W-:Y:S08]  /*9380*/  HMMA.16816.F32.BF16 R160, R176.reuse, R36, R160 ;  /* 0x00000024b0a0723c */ /* 0x040ff000000418a0 */
[----:B------:R1:W-:Y:S01]  /*9390*/  MUFU.EX2 R208, R66 ;  /* 0x0000004200d07308 */ /* 0x0003e20000000800 */
[----:B--2---:R-:W2:Y:S01]  /*93a0*/  LDSM.16.MT88.4 R40, [R169+0x9000] ;  /* 0x00900000a928783b */ /* 0x004ea20000004200 */
[----:B------:R-:W-:Y:S02]  /*93b0*/  F2FP.BF16.F32.PACK_AB R36, R202, R201 ;  /* 0x000000c9ca24723e */ /* 0x000fe400000010ff */
[----:B------:R-:W-:Y:S01]  /*93c0*/  F2FP.BF16.F32.PACK_AB R37, R199, R197 ;  /* 0x000000c5c725723e */ /* 0x000fe200000010ff */
[-C--:B------:R-:W-:Y:S05]  /*93d0*/  HMMA.16816.F32.BF16 R24, R176, R38.reuse, R24 ;  /* 0x00000026b018723c */ /* 0x080fea0000041818 */
[----:B------:R-:W-:Y:S01]  /*93e0*/  MUFU.EX2 R228, R55 ;  /* 0x0000003700e47308 */ /* 0x000fe20000000800 */
[----:B------:R-:W-:Y:S02]  /*93f0*/  MOV R177, R188 ;  /* 0x000000bc00b17202 */ /* 0x000fe40000000f00 */
[----:B------:R-:W-:Y:S02]  /*9400*/  MOV R188, R207 ;  /* 0x000000cf00bc7202 */ /* 0x000fe40000000f00 */
[----:B------:R-:W-:Y:S01]  /*9410*/  MOV R207, R229 ;  /* 0x000000e500cf7202 */ /* 0x000fe20000000f00 */
[----:B------:R-:W-:Y:S04]  /*9420*/  HMMA.16816.F32.BF16 R28, R172, R38, R28 ;  /* 0x00000026ac1c723c */ /* 0x000fe8000004181c */
[----:B------:R-:W-:Y:S01]  /*9430*/  MUFU.EX2 R182, R44 ;  /* 0x0000002c00b67308 */ /* 0x000fe20000000800 */
[----:B-1----:R-:W-:Y:S02]  /*9440*/  MOV R66, R207 ;  /* 0x000000cf00427202 */ /* 0x002fe40000000f00 */
[----:B------:R-:W-:Y:S02]  /*9450*/  MOV R179, R185 ;  /* 0x000000b900b37202 */ /* 0x000fe40000000f00 */
[----:B------:R-:W-:Y:S05]  /*9460*/  MOV R185, R206 ;  /* 0x000000ce00b97202 */ /* 0x000fea0000000f00 */
[----:B------:R1:W-:Y:S01]  /*9470*/  MUFU.EX2 R207, R67 ;  /* 0x0000004300cf7308 */ /* 0x0003e20000000800 */
[----:B------:R-:W-:Y:S02]  /*9480*/  MOV R206, R230 ;  /* 0x000000e600ce7202 */ /* 0x000fe40000000f00 */
[----:B------:R-:W-:Y:S02]  /*9490*/  MOV R175, R189 ;  /* 0x000000bd00af7202 */ /* 0x000fe40000000f00 */
[----:B------:R-:W-:Y:S02]  /*94a0*/  MOV R189, R204 ;  /* 0x000000cc00bd7202 */ /* 0x000fe40000000f00 */
[----:B------:R-:W-:Y:S03]  /*94b0*/  MOV R204, R205 ;  /* 0x000000cd00cc7202 */ /* 0x000fe60000000f00 */
[----:B------:R4:W3:Y:S01]  /*94c0*/  MUFU.EX2 R176, R45 ;  /* 0x0000002d00b07308 */ /* 0x0008e20000000800 */
[----:B------:R-:W-:Y:S02]  /*94d0*/  MOV R205, R233 ;  /* 0x000000e900cd7202 */ /* 0x000fe40000000f00 */
[----:B------:R-:W-:Y:S02]  /*94e0*/  MOV R174, R190 ;  /* 0x000000be00ae7202 */ /* 0x000fe40000000f00 */
[----:B------:R-:W-:Y:S02]  /*94f0*/  MOV R173, R191 ;  /* 0x000000bf00ad7202 */ /* 0x000fe40000000f00 */
[----:B------:R-:W-:Y:S03]  /*9500*/  F2FP.BF16.F32.PACK_AB R38, R183, R200 ;  /* 0x000000c8b726723e */ /* 0x000fe600000010ff */
[----:B------:R5:W-:Y:S01]  /*9510*/  MUFU.EX2 R190, R60 ;  /* 0x0000003c00be7308 */ /* 0x000be20000000800 */
[----:B-1----:R-:W-:Y:S02]  /*9520*/  MOV R67, R206 ;  /* 0x000000ce00437202 */ /* 0x002fe40000000f00 */
[----:B------:R-:W-:Y:S02]  /*9530*/  F2FP.BF16.F32.PACK_AB R39, R179, R198 ;  /* 0x000000c6b327723e */ /* 0x000fe400000010ff */
[----:B------:R-:W-:Y:S02]  /*9540*/  F2FP.BF16.F32.PACK_AB R44, R196, R194 ;  /* 0x000000c2c42c723e */ /* 0x000fe400000010ff */
[----:B------:R-:W-:Y:S03]  /*9550*/  MOV R178, R210 ;  /* 0x000000d200b27202 */ /* 0x000fe60000000f00 */
[----:B------:R1:W-:Y:S01]  /*9560*/  MUFU.EX2 R206, R56 ;  /* 0x0000003800ce7308 */ /* 0x0003e20000000800 */
[----:B----4-:R-:W-:Y:S01]  /*9570*/  F2FP.BF16.F32.PACK_AB R45, R181, R180 ;  /* 0x000000b4b52d723e */ /* 0x010fe200000010ff */
[-C--:B--2---:R-:W-:Y:S08]  /*9580*/  HMMA.16816.F32.BF16 R4, R36, R40.reuse, R4 ;  /* 0x000000282404723c */ /* 0x084ff00000041804 */
[----:B------:R2:W-:Y:S01]  /*9590*/  MUFU.EX2 R191, R59 ;  /* 0x0000003b00bf7308 */ /* 0x0005e20000000800 */
[----:B-----5:R-:W4:Y:S09]  /*95a0*/  LDL.LU R60, [R1+0x8] ;  /* 0x00000800013c7983 */ /* 0x020f320000300800 */
[----:B------:R3:W-:Y:S01]  /*95b0*/  MUFU.EX2 R172, R46 ;  /* 0x0000002e00ac7308 */ /* 0x0007e20000000800 */
[----:B-1----:R-:W-:Y:S09]  /*95c0*/  MOV R56, R205 ;  /* 0x000000cd00387202 */ /* 0x002ff20000000f00 */
[----:B------:R1:W-:Y:S01]  /*95d0*/  MUFU.EX2 R205, R57 ;  /* 0x0000003900cd7308 */ /* 0x0003e20000000800 */
[----:B--2---:R-:W-:Y:S09]  /*95e0*/  MOV R59, R188 ;  /* 0x000000bc003b7202 */ /* 0x004ff20000000f00 */
[----:B------:R-:W-:Y:S01]  /*95f0*/  MUFU.EX2 R188, R62 ;  /* 0x0000003e00bc7308 */ /* 0x000fe20000000800 */
[----:B---3--:R-:W-:Y:S09]  /*9600*/  F2FP.BF16.F32.PACK_AB R46, R176, R182 ;  /* 0x000000b6b02e723e */ /* 0x008ff200000010ff */
[----:B------:R-:W2:Y:S01]  /*9610*/  MUFU.EX2 R233, R47 ;  /* 0x0000002f00e97308 */ /* 0x000ea20000000800 */
[----:B-1----:R-:W-:Y:S09]  /*9620*/  MOV R57, R204 ;  /* 0x000000cc00397202 */ /* 0x002ff20000000f00 */
[----:B------:R1:W3:Y:S10]  /*9630*/  MUFU.EX2 R204, R58 ;  /* 0x0000003a00cc7308 */ /* 0x0002f40000000800 */
[----:B------:R-:W-:Y:S01]  /*9640*/  MUFU.EX2 R230, R53 ;  /* 0x0000003500e67308 */ /* 0x000fe20000000800 */
[----:B--2---:R-:W-:Y:S07]  /*9650*/  F2FP.BF16.F32.PACK_AB R47, R233, R172 ;  /* 0x000000ace92f723e */ /* 0x004fee00000010ff */
[C---:B------:R-:W-:Y:S02]  /*9660*/  HMMA.16816.F32.BF16 R8, R44.reuse, R40, R8 ;  /* 0x000000282c08723c */ /* 0x040fe40000041808 */
[----:B------:R2:W-:Y:S02]  /*9670*/  MUFU.EX2 R210, R54 ;  /* 0x0000003600d27308 */ /* 0x0005e40000000800 */
[----:B-1----:R-:W-:Y:S04]  /*9680*/  MOV R58, R189 ;  /* 0x000000bd003a7202 */ /* 0x002fe80000000f00 */
[-C--:B------:R-:W-:Y:S04]  /*9690*/  HMMA.16816.F32.BF16 R12, R44, R42.reuse, R12 ;  /* 0x0000002a2c0c723c */ /* 0x080fe8000004180c */
[----:B------:R1:W5:Y:S04]  /*96a0*/  MUFU.EX2 R189, R61 ;  /* 0x0000003d00bd7308 */ /* 0x0003680000000800 */
[C---:B------:R-:W-:Y:S01]  /*96b0*/  HMMA.16816.F32.BF16 R16, R36.reuse, R42, R16 ;  /* 0x0000002a2410723c */ /* 0x040fe20000041810 */
[----:B------:R-:W3:Y:S05]  /*96c0*/  LDSM.16.MT88.4 R40, [R170+0x1000] ;  /* 0x00100000aa28783b */ /* 0x000eea0000004200 */
[----:B------:R5:W3:Y:S02]  /*96d0*/  MUFU.EX2 R229, R64 ;  /* 0x0000004000e57308 */ /* 0x000ae40000000800 */
[-C--:B------:R-:W-:Y:S01]  /*96e0*/  HMMA.16816.F32.BF16 R132, R36, R48.reuse, R132 ;  /* 0x000000302484723c */ /* 0x080fe20000041884 */
[----:B--2---:R-:W-:Y:S07]  /*96f0*/  LDSM.16.MT88.4 R52, [R212+0x9800] ;  /* 0x00980000d434783b */ /* 0x004fee0000004200 */
[----:B------:R-:W-:Y:S01]  /*9700*/  MUFU.EX2 R104, R104 ;  /* 0x0000006800687308 */ /* 0x000fe20000000800 */
[C---:B------:R-:W-:Y:S01]  /*9710*/  HMMA.16816.F32.BF16 R136, R44.reuse, R48, R136 ;  /* 0x000000302c88723c */ /* 0x040fe20000041888 */
[----:B-1----:R-:W2:Y:S08]  /*9720*/  LDL.LU R61, [R1+0x4] ;  /* 0x00000400013d7983 */ /* 0x002eb00000300800 */
[----:B------:R-:W-:Y:S01]  /*9730*/  MUFU.EX2 R105, R105 ;  /* 0x0000006900697308 */ /* 0x000fe20000000800 */
[--C-:B-----5:R-:W-:Y:S01]  /*9740*/  FFMA.FTZ R64, R130, UR4, -R217.reuse ;  /* 0x0000000482407c23 */ /* 0x120fe200080108d9 */
[----:B------:R-:W5:Y:S01]  /*9750*/  LDL.LU R62, [R1] ;  /* 0x00000000013e7983 */ /* 0x000f620000300800 */
[----:B------:R-:W-:Y:S01]  /*9760*/  MOV R130, R58 ;  /* 0x0000003a00827202 */ /* 0x000fe20000000f00 */
[----:B------:R-:W-:Y:S01]  /*9770*/  FFMA.FTZ R217, R131, UR4, -R217 ;  /* 0x0000000483d97c23 */ /* 0x000fe200080108d9 */
[-C--:B------:R-:W-:Y:S05]  /*9780*/  HMMA.16816.F32.BF16 R140, R44, R50.reuse, R140 ;  /* 0x000000322c8c723c */ /* 0x080fea000004188c */
[----:B------:R-:W-:Y:S01]  /*9790*/  MUFU.EX2 R216, R216 ;  /* 0x000000d800d87308 */ /* 0x000fe20000000800 */
[----:B------:R-:W-:Y:S02]  /*97a0*/  MOV R131, R59 ;  /* 0x0000003b00837202 */ /* 0x000fe40000000f00 */
[C---:B------:R-:W-:Y:S01]  /*97b0*/  HMMA.16816.F32.BF16 R144, R36.reuse, R50, R144 ;  /* 0x000000322490723c */ /* 0x040fe20000041890 */
[----:B------:R-:W1:Y:S06]  /*97c0*/  LDSM.16.MT88.4 R48, [R171+0x1000] ;  /* 0x00100000ab30783b */ /* 0x000e6c0000004200 */
[----:B------:R-:W-:Y:S01]  /*97d0*/  MUFU.EX2 R217, R217 ;  /* 0x000000d900d97308 */ /* 0x000fe20000000800 */
[-C--:B---3--:R-:W-:Y:S09]  /*97e0*/  HMMA.16816.F32.BF16 R148, R36, R40.reuse, R148 ;  /* 0x000000282494723c */ /* 0x088ff20000041894 */
[----:B------:R-:W-:Y:S01]  /*97f0*/  MUFU.EX2 R218, R218 ;  /* 0x000000da00da7308 */ /* 0x000fe20000000800 */
[C---:B------:R-:W-:Y:S09]  /*9800*/  HMMA.16816.F32.BF16 R20, R44.reuse, R40, R20 ;  /* 0x000000282c14723c */ /* 0x040ff20000041814 */
[----:B------:R-:W-:Y:S01]  /*9810*/  MUFU.EX2 R219, R219 ;  /* 0x000000db00db7308 */ /* 0x000fe20000000800 */
[-C--:B------:R-:W-:Y:S09]  /*9820*/  HMMA.16816.F32.BF16 R152, R44, R42.reuse, R152 ;  /* 0x0000002a2c98723c */ /* 0x080ff20000041898 */
[----:B------:R-:W-:Y:S01]  /*9830*/  MUFU.EX2 R68, R68 ;  /* 0x0000004400447308 */ /* 0x000fe20000000800 */
[C---:B------:R-:W-:Y:S01]  /*9840*/  HMMA.16816.F32.BF16 R32, R36.reuse, R42, R32 ;  /* 0x0000002a2420723c */ /* 0x040fe20000041820 */
[----:B------:R-:W3:Y:S08]  /*9850*/  LDSM.16.MT88.4 R40, [R169+0x9800] ;  /* 0x00980000a928783b */ /* 0x000ef00000004200 */
[----:B------:R-:W-:Y:S01]  /*9860*/  MUFU.EX2 R69, R69 ;  /* 0x0000004500457308 */ /* 0x000fe20000000800 */
[-C--:B-1----:R-:W-:Y:S09]  /*9870*/  HMMA.16816.F32.BF16 R156, R36, R48.reuse, R156 ;  /* 0x00000030249c723c */ /* 0x082ff2000004189c */
[----:B------:R-:W-:Y:S01]  /*9880*/  MUFU.EX2 R70, R70 ;  /* 0x0000004600467308 */ /* 0x000fe20000000800 */
[C---:B------:R-:W-:Y:S09]  /*9890*/  HMMA.16816.F32.BF16 R160, R44.reuse, R48, R160 ;  /* 0x000000302ca0723c */ /* 0x040ff200000418a0 */
[----:B------:R-:W-:Y:S01]  /*98a0*/  MUFU.EX2 R71, R71 ;  /* 0x0000004700477308 */ /* 0x000fe20000000800 */
[-C--:B------:R-:W-:Y:S09]  /*98b0*/  HMMA.16816.F32.BF16 R24, R44, R50.reuse, R24 ;  /* 0x000000322c18723c */ /* 0x080ff20000041818 */
[----:B------:R-:W-:Y:S01]  /*98c0*/  MUFU.EX2 R80, R80 ;  /* 0x0000005000507308 */ /* 0x000fe20000000800 */
[----:B------:R-:W-:Y:S02]  /*98d0*/  F2FP.BF16.F32.PACK_AB R44, R205, R206 ;  /* 0x000000cecd2c723e */ /* 0x000fe400000010ff */
        /* <DEDUP_REMOVED lines=10> */
[----:B------:R-:W-:Y:S03]  /*9980*/  F2FP.BF16.F32.PACK_AB R47, R129, R188 ;  /* 0x000000bc812f723e */ /* 0x000fe600000010ff */
[-C--:B---3--:R-:W-:Y:S06]  /*9990*/  HMMA.16816.F32.BF16 R4, R36, R40.reuse, R4 ;  /* 0x000000282404723c */ /* 0x088fec0000041804 */
[----:B------:R-:W-:Y:S02]  /*99a0*/  MUFU.EX2 R83, R83 ;  /* 0x0000005300537308 */ /* 0x000fe40000000800 */
[C---:B------:R-:W-:Y:S08]  /*99b0*/  HMMA.16816.F32.BF16 R8, R44.reuse, R40, R8 ;  /* 0x000000282c08723c */ /* 0x040ff00000041808 */
[----:B------:R-:W3:Y:S01]  /*99c0*/  MUFU.EX2 R73, R73 ;  /* 0x0000004900497308 */ /* 0x000ee20000000800 */
[-C--:B------:R-:W-:Y:S09]  /*99d0*/  HMMA.16816.F32.BF16 R12, R44, R42.reuse, R12 ;  /* 0x0000002a2c0c723c */ /* 0x080ff2000004180c */
[----:B------:R-:W-:Y:S01]  /*99e0*/  MUFU.EX2 R74, R74 ;  /* 0x0000004a004a7308 */ /* 0x000fe20000000800 */
[C---:B------:R-:W-:Y:S01]  /*99f0*/  HMMA.16816.F32.BF16 R16, R36.reuse, R42, R16 ;  /* 0x0000002a2410723c */ /* 0x040fe20000041810 */
[----:B------:R-:W-:Y:S08]  /*9a00*/  LDSM.16.MT88.4 R40, [R169+0xa000] ;  /* 0x00a00000a928783b */ /* 0x000ff00000004200 */
[----:B------:R-:W3:Y:S01]  /*9a10*/  MUFU.EX2 R75, R75 ;  /* 0x0000004b004b7308 */ /* 0x000ee20000000800 */
[-C--:B------:R-:W-:Y:S09]  /*9a20*/  HMMA.16816.F32.BF16 R132, R36, R52.reuse, R132 ;  /* 0x000000342484723c */ /* 0x080ff20000041884 */
[----:B------:R-:W-:Y:S01]  /*9a30*/  MUFU.EX2 R76, R76 ;  /* 0x0000004c004c7308 */ /* 0x000fe20000000800 */
[C---:B------:R-:W-:Y:S09]  /*9a40*/  HMMA.16816.F32.BF16 R136, R44.reuse, R52, R136 ;  /* 0x000000342c88723c */ /* 0x040ff20000041888 */
[----:B------:R-:W3:Y:S01]  /*9a50*/  MUFU.EX2 R77, R77 ;  /* 0x0000004d004d7308 */ /* 0x000ee20000000800 */
[-C--:B------:R-:W-:Y:S09]  /*9a60*/  HMMA.16816.F32.BF16 R140, R44, R54.reuse, R140 ;  /* 0x000000362c8c723c */ /* 0x080ff2000004188c */
[----:B------:R-:W-:Y:S01]  /*9a70*/  MUFU.EX2 R78, R78 ;  /* 0x0000004e004e7308 */ /* 0x000fe20000000800 */
[C---:B------:R-:W-:Y:S01]  /*9a80*/  HMMA.16816.F32.BF16 R144, R36.reuse, R54, R144 ;  /* 0x000000362490723c */ /* 0x040fe20000041890 */
[----:B------:R-:W-:Y:S08]  /*9a90*/  LDSM.16.MT88.4 R52, [R170+0x2000] ;  /* 0x00200000aa34783b */ /* 0x000ff00000004200 */
[----:B------:R-:W3:Y:S01]  /*9aa0*/  MUFU.EX2 R79, R79 ;  /* 0x0000004f004f7308 */ /* 0x000ee20000000800 */
[-C--:B-1----:R-:W-:Y:S09]  /*9ab0*/  HMMA.16816.F32.BF16 R148, R36, R48.reuse, R148 ;  /* 0x000000302494723c */ /* 0x082ff20000041894 */
[----:B------:R-:W-:Y:S01]  /*9ac0*/  MUFU.EX2 R84, R84 ;  /* 0x0000005400547308 */ /* 0x000fe20000000800 */
[C---:B------:R-:W-:Y:S09]  /*9ad0*/  HMMA.16816.F32.BF16 R20, R44.reuse, R48, R20 ;  /* 0x000000302c14723c */ /* 0x040ff20000041814 */
[----:B------:R-:W-:Y:S01]  /*9ae0*/  MUFU.EX2 R85, R85 ;  /* 0x0000005500557308 */ /* 0x000fe20000000800 */
[-C--:B------:R-:W-:Y:S09]  /*9af0*/  HMMA.16816.F32.BF16 R152, R44, R50.reuse, R152 ;  /* 0x000000322c98723c */ /* 0x080ff20000041898 */
[----:B------:R-:W-:Y:S01]  /*9b00*/  MUFU.EX2 R86, R86 ;  /* 0x0000005600567308 */ /* 0x000fe20000000800 */
[C---:B------:R-:W-:Y:S01]  /*9b10*/  HMMA.16816.F32.BF16 R32, R36.reuse, R50, R32 ;  /* 0x000000322420723c */ /* 0x040fe20000041820 */
[----:B------:R-:W-:Y:S08]  /*9b20*/  LDSM.16.MT88.4 R48, [R212+0xa000] ;  /* 0x00a00000d430783b */ /* 0x000ff00000004200 */
[----:B------:R-:W-:Y:S10]  /*9b30*/  MUFU.EX2 R87, R87 ;  /* 0x0000005700577308 */ /* 0x000ff40000000800 */
[----:B------:R-:W-:Y:S10]  /*9b40*/  MUFU.EX2 R96, R96 ;  /* 0x0000006000607308 */ /* 0x000ff40000000800 */
[----:B------:R-:W-:Y:S10]  /*9b50*/  MUFU.EX2 R97, R97 ;  /* 0x0000006100617308 */ /* 0x000ff40000000800 */
[----:B------:R-:W-:Y:S01]  /*9b60*/  MUFU.EX2 R98, R98 ;  /* 0x0000006200627308 */ /* 0x000fe20000000800 */
[----:B----4-:R-:W-:Y:S04]  /*9b70*/  FFMA.FTZ R60, R3, R60, R222 ;  /* 0x0000003c033c7223 */ /* 0x010fe800000100de */
[----:B------:R-:W-:Y:S05]  /*9b80*/  FADD.FTZ R60, R226, R60 ;  /* 0x0000003ce23c7221 */ /* 0x000fea0000010000 */
[----:B------:R-:W-:Y:S10]  /*9b90*/  MUFU.EX2 R99, R99 ;  /* 0x0000006300637308 */ /* 0x000ff40000000800 */
[----:B------:R-:W-:Y:S10]  /*9ba0*/  MUFU.EX2 R88, R88 ;  /* 0x0000005800587308 */ /* 0x000ff40000000800 */
[----:B------:R-:W1:Y:S10]  /*9bb0*/  MUFU.EX2 R89, R89 ;  /* 0x0000005900597308 */ /* 0x000e740000000800 */
[----:B------:R-:W-:Y:S10]  /*9bc0*/  MUFU.EX2 R90, R90 ;  /* 0x0000005a005a7308 */ /* 0x000ff40000000800 */
[----:B------:R-:W4:Y:S10]  /*9bd0*/  MUFU.EX2 R91, R91 ;  /* 0x0000005b005b7308 */ /* 0x000f340000000800 */
[----:B------:R-:W-:Y:S10]  /*9be0*/  MUFU.EX2 R92, R92 ;  /* 0x0000005c005c7308 */ /* 0x000ff40000000800 */
[----:B------:R-:W4:Y:S10]  /*9bf0*/  MUFU.EX2 R93, R93 ;  /* 0x0000005d005d7308 */ /* 0x000f340000000800 */
[----:B------:R-:W-:Y:S10]  /*9c00*/  MUFU.EX2 R94, R94 ;  /* 0x0000005e005e7308 */ /* 0x000ff40000000800 */
[----:B------:R-:W4:Y:S10]  /*9c10*/  MUFU.EX2 R95, R95 ;  /* 0x0000005f005f7308 */ /* 0x000f340000000800 */
[----:B------:R-:W4:Y:S10]  /*9c20*/  MUFU.EX2 R100, R100 ;  /* 0x0000006400647308 */ /* 0x000f340000000800 */
[----:B------:R-:W-:Y:S01]  /*9c30*/  MUFU.EX2 R102, R102 ;  /* 0x0000006600667308 */ /* 0x000fe20000000800 */
[----:B--2---:R-:W-:Y:S01]  /*9c40*/  FFMA.FTZ R3, R2, R61, R220 ;  /* 0x0000003d02037223 */ /* 0x004fe200000100dc */
[----:B------:R-:W-:Y:S01]  /*9c50*/  MOV R61, R56 ;  /* 0x00000038003d7202 */ /* 0x000fe20000000f00 */
[----:B------:R-:W2:Y:S01]  /*9c60*/  LDL.LU R2, [R1+0x10] ;  /* 0x0000100001027983 */ /* 0x000ea20000300800 */
[----:B-----5:R-:W-:Y:S01]  /*9c70*/  FFMA.FTZ R165, R165, R62, R221 ;  /* 0x0000003ea5a57223 */ /* 0x020fe200000100dd */
[----:B------:R-:W-:Y:S01]  /*9c80*/  MOV R62, R57 ;  /* 0x00000039003e7202 */ /* 0x000fe20000000f00 */
[----:B------:R-:W-:Y:S01]  /*9c90*/  FADD.FTZ R3, R225, R3 ;  /* 0x00000003e1037221 */ /* 0x000fe20000010000 */
[----:B------:R-:W5:Y:S03]  /*9ca0*/  LDSM.16.MT88.4 R56, [R171+0x1800] ;  /* 0x00180000ab38783b */ /* 0x000f660000004200 */
[----:B------:R-:W2:Y:S01]  /*9cb0*/  MUFU.EX2 R103, R103 ;  /* 0x0000006700677308 */ /* 0x000ea20000000800 */
[----:B------:R-:W-:Y:S01]  /*9cc0*/  FADD.FTZ R3, R130, R3 ;  /* 0x0000000382037221 */ /* 0x000fe20000010000 */
[----:B------:R-:W-:Y:S08]  /*9cd0*/  MOV R130, R176 ;  /* 0x000000b000827202 */ /* 0x000ff00000000f00 */
[----:B------:R-:W2:Y:S10]  /*9ce0*/  MUFU.EX2 R113, R113 ;  /* 0x0000007100717308 */ /* 0x000eb40000000800 */
[----:B------:R-:W-:Y:S10]  /*9cf0*/  MUFU.EX2 R114, R114 ;  /* 0x0000007200727308 */ /* 0x000ff40000000800 */
[----:B------:R-:W2:Y:S10]  /*9d00*/  MUFU.EX2 R115, R115 ;  /* 0x0000007300737308 */ /* 0x000eb40000000800 */
[----:B------:R-:W-:Y:S01]  /*9d10*/  MUFU.EX2 R106, R106 ;  /* 0x0000006a006a7308 */ /* 0x000fe20000000800 */
[-C--:B-----5:R-:W-:Y:S09]  /*9d20*/  HMMA.16816.F32.BF16 R156, R36, R56.reuse, R156 ;  /* 0x00000038249c723c */ /* 0x0a0ff2000004189c */
[----:B------:R-:W5:Y:S01]  /*9d30*/  MUFU.EX2 R107, R107 ;  /* 0x0000006b006b7308 */ /* 0x000f620000000800 */
[C---:B------:R-:W-:Y:S09]  /*9d40*/  HMMA.16816.F32.BF16 R160, R44.reuse, R56, R160 ;  /* 0x000000382ca0723c */ /* 0x040ff200000418a0 */
[----:B------:R-:W-:Y:S01]  /*9d50*/  MUFU.EX2 R108, R108 ;  /* 0x0000006c006c7308 */ /* 0x000fe20000000800 */
[-C--:B------:R-:W-:Y:S09]  /*9d60*/  HMMA.16816.F32.BF16 R24, R44, R58.reuse, R24 ;  /* 0x0000003a2c18723c */ /* 0x080ff20000041818 */
[----:B------:R-:W5:Y:S01]  /*9d70*/  MUFU.EX2 R109, R109 ;  /* 0x0000006d006d7308 */ /* 0x000f620000000800 */
[----:B---3--:R-:W-:Y:S02]  /*9d80*/  F2FP.BF16.F32.PACK_AB R44, R73, R72 ;  /* 0x00000048492c723e */ /* 0x008fe400000010ff */
[----:B------:R-:W-:Y:S02]  /*9d90*/  F2FP.BF16.F32.PACK_AB R45, R75, R74 ;  /* 0x0000004a4b2d723e */ /* 0x000fe400000010ff */
[----:B------:R-:W-:Y:S01]  /*9da0*/  F2FP.BF16.F32.PACK_AB R46, R77, R76 ;  /* 0x0000004c4d2e723e */ /* 0x000fe200000010ff */
[----:B------:R-:W-:Y:S01]  /*9db0*/  HMMA.16816.F32.BF16 R28, R36, R58, R28 ;  /* 0x0000003a241c723c */ /* 0x000fe2000004181c */
[----:B------:R-:W3:Y:S03]  /*9dc0*/  LDSM.16.MT88.4 R56, [R171+0x2000] ;  /* 0x00200000ab38783b */ /* 0x000ee60000004200 */
[----:B------:R-:W-:Y:S01]  /*9dd0*/  MUFU.EX2 R110, R110 ;  /* 0x0000006e006e7308 */ /* 0x000fe20000000800 */
[----:B------:R-:W-:Y:S02]  /*9de0*/  F2FP.BF16.F32.PACK_AB R36, R69, R68 ;  /* 0x000000444524723e */ /* 0x000fe400000010ff */
[----:B------:R-:W-:Y:S02]  /*9df0*/  F2FP.BF16.F32.PACK_AB R37, R71, R70 ;  /* 0x000000464725723e */ /* 0x000fe400000010ff */
[----:B------:R-:W-:Y:S02]  /*9e00*/  F2FP.BF16.F32.PACK_AB R38, R81, R80 ;  /* 0x000000505126723e */ /* 0x000fe400000010ff */
[----:B------:R-:W-:Y:S03]  /*9e10*/  F2FP.BF16.F32.PACK_AB R39, R83, R82 ;  /* 0x000000525327723e */ /* 0x000fe600000010ff */
[----:B------:R-:W5:Y:S01]  /*9e20*/  MUFU.EX2 R111, R111 ;  /* 0x0000006f006f7308 */ /* 0x000f620000000800 */
[----:B------:R-:W-:Y:S03]  /*9e30*/  F2FP.BF16.F32.PACK_AB R47, R79, R78 ;  /* 0x0000004e4f2f723e */ /* 0x000fe600000010ff */
[-C--:B------:R-:W-:Y:S06]  /*9e40*/  HMMA.16816.F32.BF16 R4, R36, R40.reuse, R4 ;  /* 0x000000282404723c */ /* 0x080fec0000041804 */
[----:B------:R-:W5:Y:S02]  /*9e50*/  MUFU.EX2 R64, R64 ;  /* 0x0000004000407308 */ /* 0x000f640000000800 */
[C---:B------:R-:W-:Y:S08]  /*9e60*/  HMMA.16816.F32.BF16 R8, R44.reuse, R40, R8 ;  /* 0x000000282c08723c */ /* 0x040ff00000041808 */
        /* <DEDUP_REMOVED lines=11> */
[----:B------:R-:W2:Y:S01]  /*9f20*/  MUFU.EX2 R122, R122 ;  /* 0x0000007a007a7308 */ /* 0x000ea20000000800 */
[C---:B------:R-:W-:Y:S01]  /*9f30*/  HMMA.16816.F32.BF16 R144, R36.reuse, R50, R144 ;  /* 0x000000322490723c */ /* 0x040fe20000041890 */
[----:B------:R-:W5:Y:S07]  /*9f40*/  LDSM.16.MT88.4 R48, [R212+0xa800] ;  /* 0x00a80000d430783b */ /* 0x000f6e0000004200 */
[-C--:B------:R-:W-:Y:S08]  /*9f50*/  HMMA.16816.F32.BF16 R148, R36, R52.reuse, R148 ;  /* 0x000000342494723c */ /* 0x080ff00000041894 */
[C---:B------:R-:W-:Y:S08]  /*9f60*/  HMMA.16816.F32.BF16 R20, R44.reuse, R52, R20 ;  /* 0x000000342c14723c */ /* 0x040ff00000041814 */
[-C--:B------:R-:W-:Y:S08]  /*9f70*/  HMMA.16816.F32.BF16 R152, R44, R54.reuse, R152 ;  /* 0x000000362c98723c */ /* 0x080ff00000041898 */
[C---:B------:R-:W-:Y:S01]  /*9f80*/  HMMA.16816.F32.BF16 R32, R36.reuse, R54, R32 ;  /* 0x000000362420723c */ /* 0x040fe20000041820 */
[----:B------:R-:W2:Y:S07]  /*9f90*/  LDSM.16.MT88.4 R52, [R170+0x2800] ;  /* 0x00280000aa34783b */ /* 0x000eae0000004200 */
[-C--:B---3--:R-:W-:Y:S08]  /*9fa0*/  HMMA.16816.F32.BF16 R156, R36, R56.reuse, R156 ;  /* 0x00000038249c723c */ /* 0x088ff0000004189c */
[C---:B------:R-:W-:Y:S04]  /*9fb0*/  HMMA.16816.F32.BF16 R160, R44.reuse, R56, R160 ;  /* 0x000000382ca0723c */ /* 0x040fe800000418a0 */
[----:B------:R-:W-:Y:S01]  /*9fc0*/  FADD.FTZ R56, R131, R60 ;  /* 0x0000003c83387221 */ /* 0x000fe20000010000 */
[----:B------:R-:W-:Y:S03]  /*9fd0*/  MOV R131, R179 ;  /* 0x000000b300837202 */ /* 0x000fe60000000f00 */
[-C--:B------:R-:W-:Y:S03]  /*9fe0*/  HMMA.16816.F32.BF16 R24, R44, R58.reuse, R24 ;  /* 0x0000003a2c18723c */ /* 0x080fe60000041818 */
[----:B-1----:R-:W-:Y:S02]  /*9ff0*/  F2FP.BF16.F32.PACK_AB R44, R89, R88 ;  /* 0x00000058592c723e */ /* 0x002fe400000010ff */
[----:B----4-:R-:W-:Y:S02]  /*a000*/  F2FP.BF16.F32.PACK_AB R45, R91, R90 ;  /* 0x0000005a5b2d723e */ /* 0x010fe400000010ff */
[----:B------:R-:W-:Y:S01]  /*a010*/  F2FP.BF16.F32.PACK_AB R46, R93, R92 ;  /* 0x0000005c5d2e723e */ /* 0x000fe200000010ff */
[----:B------:R-:W-:Y:S04]  /*a020*/  HMMA.16816.F32.BF16 R28, R36, R58, R28 ;  /* 0x0000003a241c723c */ /* 0x000fe8000004181c */
[----:B------:R-:W-:Y:S02]  /*a030*/  F2FP.BF16.F32.PACK_AB R36, R85, R84 ;  /* 0x000000545524723e */ /* 0x000fe400000010ff */
[----:B------:R-:W-:Y:S02]  /*a040*/  F2FP.BF16.F32.PACK_AB R37, R87, R86 ;  /* 0x000000565725723e */ /* 0x000fe400000010ff */
[----:B------:R-:W-:Y:S02]  /*a050*/  F2FP.BF16.F32.PACK_AB R38, R97, R96 ;  /* 0x000000606126723e */ /* 0x000fe400000010ff */
[----:B------:R-:W-:Y:S02]  /*a060*/  F2FP.BF16.F32.PACK_AB R39, R99, R98 ;  /* 0x000000626327723e */ /* 0x000fe400000010ff */
[----:B------:R-:W-:Y:S05]  /*a070*/  F2FP.BF16.F32.PACK_AB R47, R95, R94 ;  /* 0x0000005e5f2f723e */ /* 0x000fea00000010ff */
[-C--:B-----5:R-:W-:Y:S08]  /*a080*/  HMMA.16816.F32.BF16 R4, R36, R40.reuse, R4 ;  /* 0x000000282404723c */ /* 0x0a0ff00000041804 */
[C---:B------:R-:W-:Y:S08]  /*a090*/  HMMA.16816.F32.BF16 R8, R44.reuse, R40, R8 ;  /* 0x000000282c08723c */ /* 0x040ff00000041808 */
[-C--:B------:R-:W-:Y:S08]  /*a0a0*/  HMMA.16816.F32.BF16 R12, R44, R42.reuse, R12 ;  /* 0x0000002a2c0c723c */ /* 0x080ff0000004180c */
[C---:B------:R-:W-:Y:S01]  /*a0b0*/  HMMA.16816.F32.BF16 R16, R36.reuse, R42, R16 ;  /* 0x0000002a2410723c */ /* 0x040fe20000041810 */
[----:B------:R-:W-:Y:S07]  /*a0c0*/  LDSM.16.MT88.4 R40, [R169+0xb000] ;  /* 0x00b00000a928783b */ /* 0x000fee0000004200 */
[-C--:B------:R-:W-:Y:S08]  /*a0d0*/  HMMA.16816.F32.BF16 R132, R36, R48.reuse, R132 ;  /* 0x000000302484723c */ /* 0x080ff00000041884 */
[C---:B------:R-:W-:Y:S08]  /*a0e0*/  HMMA.16816.F32.BF16 R136, R44.reuse, R48, R136 ;  /* 0x000000302c88723c */ /* 0x040ff00000041888 */
[-C--:B------:R-:W-:Y:S08]  /*a0f0*/  HMMA.16816.F32.BF16 R140, R44, R50.reuse, R140 ;  /* 0x000000322c8c723c */ /* 0x080ff0000004188c */
[C---:B------:R-:W-:Y:S01]  /*a100*/  HMMA.16816.F32.BF16 R144, R36.reuse, R50, R144 ;  /* 0x000000322490723c */ /* 0x040fe20000041890 */
[----:B------:R-:W-:Y:S07]  /*a110*/  LDSM.16.MT88.4 R48, [R212+0xb000] ;  /* 0x00b00000d430783b */ /* 0x000fee0000004200 */
[-C--:B--2---:R-:W-:Y:S08]  /*a120*/  HMMA.16816.F32.BF16 R148, R36, R52.reuse, R148 ;  /* 0x000000342494723c */ /* 0x084ff00000041894 */
[C---:B------:R-:W-:Y:S04]  /*a130*/  HMMA.16816.F32.BF16 R20, R44.reuse, R52, R20 ;  /* 0x000000342c14723c */ /* 0x040fe80000041814 */
[----:B------:R-:W-:Y:S01]  /*a140*/  FFMA.FTZ R0, R0, R2, R223 ;  /* 0x0000000200007223 */ /* 0x000fe200000100df */
[----:B------:R-:W-:Y:S01]  /*a150*/  FADD.FTZ R2, R227, R165 ;  /* 0x000000a5e3027221 */ /* 0x000fe20000010000 */
[----:B------:R-:W-:Y:S02]  /*a160*/  MOV R165, R167 ;  /* 0x000000a700a57202 */ /* 0x000fe40000000f00 */
[-C--:B------:R-:W-:Y:S03]  /*a170*/  HMMA.16816.F32.BF16 R152, R44, R54.reuse, R152 ;  /* 0x000000362c98723c */ /* 0x080fe60000041898 */
[----:B------:R-:W-:Y:S01]  /*a180*/  FADD.FTZ R2, R231, R2 ;  /* 0x00000002e7027221 */ /* 0x000fe20000010000 */
[----:B------:R-:W-:Y:S03]  /*a190*/  FADD.FTZ R0, R224, R0 ;  /* 0x00000000e0007221 */ /* 0x000fe60000010000 */
[----:B------:R-:W-:Y:S01]  /*a1a0*/  FADD.FTZ R2, R61, R2 ;  /* 0x000000023d027221 */ /* 0x000fe20000010000 */
[C---:B------:R-:W-:Y:S01]  /*a1b0*/  HMMA.16816.F32.BF16 R32, R36.reuse, R54, R32 ;  /* 0x000000362420723c */ /* 0x040fe20000041820 */
[----:B------:R-:W-:Y:S03]  /*a1c0*/  LDSM.16.MT88.4 R52, [R170+0x3000] ;  /* 0x00300000aa34783b */ /* 0x000fe60000004200 */
[----:B------:R-:W-:Y:S01]  /*a1d0*/  FADD.FTZ R61, R67, R56 ;  /* 0x00000038433d7221 */ /* 0x000fe20000010000 */
[----:B------:R-:W-:Y:S01]  /*a1e0*/  FADD.FTZ R0, R62, R0 ;  /* 0x000000003e007221 */ /* 0x000fe20000010000 */
[----:B------:R-:W-:Y:S01]  /*a1f0*/  FADD.FTZ R62, R66, R3 ;  /* 0x00000003423e7221 */ /* 0x000fe20000010000 */
[----:B------:R-:W-:Y:S01]  /*a200*/  FADD.FTZ R60, R232, R2 ;  /* 0x00000002e83c7221 */ /* 0x000fe20000010000 */
[----:B------:R-:W-:Y:S01]  /*a210*/  FADD.FTZ R2, R173, R61 ;  /* 0x0000003dad027221 */ /* 0x000fe20000010000 */
[----:B------:R-:W1:Y:S01]  /*a220*/  LDSM.16.MT88.4 R56, [R171+0x2800] ;  /* 0x00280000ab38783b */ /* 0x000e620000004200 */
[----:B------:R-:W-:Y:S01]  /*a230*/  FADD.FTZ R3, R65, R0 ;  /* 0x0000000041037221 */ /* 0x000fe20000010000 */
[----:B------:R-:W-:Y:S01]  /*a240*/  FADD.FTZ R0, R174, R62 ;  /* 0x0000003eae007221 */ /* 0x000fe20000010000 */
[----:B------:R-:W-:Y:S01]  /*a250*/  FADD.FTZ R60, R175, R60 ;  /* 0x0000003caf3c7221 */ /* 0x000fe20000010000 */
[----:B------:R-:W2:Y:S01]  /*a260*/  MUFU.EX2 R65, R128 ;  /* 0x0000008000417308 */ /* 0x000ea20000000800 */
[----:B------:R-:W-:Y:S09]  /*a270*/  FADD.FTZ R3, R193, R3 ;  /* 0x00000003c1037221 */ /* 0x000ff20000010000 */
[----:B------:R-:W-:Y:S10]  /*a280*/  MUFU.EX2 R67, R116 ;  /* 0x0000007400437308 */ /* 0x000ff40000000800 */
[----:B------:R-:W3:Y:S10]  /*a290*/  MUFU.EX2 R66, R117 ;  /* 0x0000007500427308 */ /* 0x000ef40000000800 */
[----:B------:R-:W4:Y:S01]  /*a2a0*/  MUFU.EX2 R62, R120 ;  /* 0x00000078003e7308 */ /* 0x000f220000000800 */
[-C--:B-1----:R-:W-:Y:S08]  /*a2b0*/  HMMA.16816.F32.BF16 R156, R36, R56.reuse, R156 ;  /* 0x00000038249c723c */ /* 0x082ff0000004189c */
[C---:B------:R-:W-:Y:S04]  /*a2c0*/  HMMA.16816.F32.BF16 R160, R44.reuse, R56, R160 ;  /* 0x000000382ca0723c */ /* 0x040fe800000418a0 */
[----:B------:R-:W-:Y:S01]  /*a2d0*/  FADD.FTZ R57, R177, R2 ;  /* 0x00000002b1397221 */ /* 0x000fe20000010000 */
[----:B------:R-:W-:Y:S01]  /*a2e0*/  MOV R177, R185 ;  /* 0x000000b900b17202 */ /* 0x000fe20000000f00 */
[----:B------:R-:W-:Y:S01]  /*a2f0*/  FADD.FTZ R56, R235, R0 ;  /* 0x00000000eb387221 */ /* 0x000fe20000010000 */
[----:B------:R-:W-:Y:S01]  /*a300*/  FADD.FTZ R0, R234, R3 ;  /* 0x00000003ea007221 */ /* 0x000fe20000010000 */
[-C--:B------:R-:W-:Y:S03]  /*a310*/  HMMA.16816.F32.BF16 R24, R44, R58.reuse, R24 ;  /* 0x0000003a2c18723c */ /* 0x080fe60000041818 */
[----:B------:R-:W-:Y:S01]  /*a320*/  FADD.FTZ R3, R186, R57 ;  /* 0x00000039ba037221 */ /* 0x000fe20000010000 */
[----:B------:R-:W-:Y:S01]  /*a330*/  FADD.FTZ R61, R195, R56 ;  /* 0x00000038c33d7221 */ /* 0x000fe20000010000 */
[----:B------:R-:W-:Y:S01]  /*a340*/  FADD.FTZ R0, R192, R0 ;  /* 0x00000000c0007221 */ /* 0x000fe20000010000 */
[----:B------:R-:W-:Y:S01]  /*a350*/  F2FP.BF16.F32.PACK_AB R44, R105, R104 ;  /* 0x00000068692c723e */ /* 0x000fe200000010ff */
[----:B------:R-:W-:Y:S01]  /*a360*/  FADD.FTZ R2, R178, R60 ;  /* 0x0000003cb2027221 */ /* 0x000fe20000010000 */
[----:B------:R-:W-:Y:S01]  /*a370*/  HMMA.16816.F32.BF16 R28, R36, R58, R28 ;  /* 0x0000003a241c723c */ /* 0x000fe2000004181c */
[----:B------:R-:W1:Y:S03]  /*a380*/  LDSM.16.MT88.4 R56, [R171+0x3000] ;  /* 0x00300000ab38783b */ /* 0x000e660000004200 */
[----:B------:R-:W-:Y:S01]  /*a390*/  F2FP.BF16.F32.PACK_AB R36, R101, R100 ;  /* 0x000000646524723e */ /* 0x000fe200000010ff */
[----:B------:R-:W-:Y:S01]  /*a3a0*/  FADD.FTZ R60, R187, R2 ;  /* 0x00000002bb3c7221 */ /* 0x000fe20000010000 */
[----:B------:R-:W-:Y:S01]  /*a3b0*/  F2FP.BF16.F32.PACK_AB R37, R103, R102 ;  /* 0x000000666725723e */ /* 0x000fe200000010ff */
[----:B------:R-:W-:Y:S01]  /*a3c0*/  FADD.FTZ R3, R177, R3 ;  /* 0x00000003b1037221 */ /* 0x000fe20000010000 */
[----:B------:R-:W-:Y:S01]  /*a3d0*/  F2FP.BF16.F32.PACK_AB R38, R113, R112 ;  /* 0x000000707126723e */ /* 0x000fe200000010ff */
[----:B------:R-:W-:Y:S01]  /*a3e0*/  FADD.FTZ R0, R203, R0 ;  /* 0x00000000cb007221 */ /* 0x000fe20000010000 */
[----:B------:R-:W-:Y:S02]  /*a3f0*/  F2FP.BF16.F32.PACK_AB R39, R115, R114 ;  /* 0x000000727327723e */ /* 0x000fe400000010ff */
[----:B------:R-:W-:Y:S02]  /*a400*/  MOV R178, R184 ;  /* 0x000000b800b27202 */ /* 0x000fe40000000f00 */
[----:B------:R5:W4:Y:S01]  /*a410*/  LDSM.16.MT88.4 R184, [R169+0xb800] ;  /* 0x00b80000a9b8783b */ /* 0x000b220000004200 */
[----:B------:R-:W-:Y:S02]  /*a420*/  F2FP.BF16.F32.PACK_AB R45, R107, R106 ;  /* 0x0000006a6b2d723e */ /* 0x000fe400000010ff */
[-C--:B------:R-:W-:Y:S03]  /*a430*/  HMMA.16816.F32.BF16 R4, R36, R40.reuse, R4 ;  /* 0x000000282404723c */ /* 0x080fe60000041804 */
[----:B------:R-:W-:Y:S01]  /*a440*/  F2FP.BF16.F32.PACK_AB R46, R109, R108 ;  /* 0x0000006c6d2e723e */ /* 0x000fe200000010ff */
[----:B------:R-:W-:Y:S01]  /*a450*/  FADD.FTZ R2, R178, R61 ;  /* 0x0000003db2027221 */ /* 0x000fe20000010000 */
[----:B------:R-:W-:Y:S02]  /*a460*/  F2FP.BF16.F32.PACK_AB R47, R111, R110 ;  /* 0x0000006e6f2f723e */ /* 0x000fe400000010ff */
[----:B------:R-:W-:Y:S05]  /*a470*/  F2FP.BF16.F32.PACK_AB R203, R217, R64 ;  /* 0x00000040d9cb723e */ /* 0x000fea00000010ff */
[C---:B------:R-:W-:Y:S08]  /*a480*/  HMMA.16816.F32.BF16 R8, R44.reuse, R40, R8 ;  /* 0x000000282c08723c */ /* 0x040ff00000041808 */
[-C--:B------:R-:W-:Y:S03]  /*a490*/  HMMA.16816.F32.BF16 R12, R44, R42.reuse, R12 ;  /* 0x0000002a2c0c723c */ /* 0x080fe6000004180c */
[----:B-----5:R-:W-:Y:S05]  /*a4a0*/  MOV R169, R166 ;  /* 0x000000a600a97202 */ /* 0x020fea0000000f00 */
[C---:B------:R-:W-:Y:S01]  /*a4b0*/  HMMA.16816.F32.BF16 R16, R36.reuse, R42, R16 ;  /* 0x0000002a2410723c */ /* 0x040fe20000041810 */
[----:B------:R-:W5:Y:S07]  /*a4c0*/  LDSM.16.MT88.4 R40, [R212+0xb800] ;  /* 0x00b80000d428783b */ /* 0x000f6e0000004200 */
[-C--:B------:R-:W-:Y:S08]  /*a4d0*/  HMMA.16816.F32.BF16 R132, R36, R48.reuse, R132 ;  /* 0x000000302484723c */ /* 0x080ff00000041884 */
[C---:B------:R-:W-:Y:S04]  /*a4e0*/  HMMA.16816.F32.BF16 R136, R44.reuse, R48, R136 ;  /* 0x000000302c88723c */ /* 0x040fe80000041888 */
[----:B------:R-:W-:Y:S01]  /*a4f0*/  FADD.FTZ R48, R194, R2 ;  /* 0x00000002c2307221 */ /* 0x000fe20000010000 */
[----:B------:R-:W-:Y:S01]  /*a500*/  FADD.FTZ R49, R197, R3 ;  /* 0x00000003c5317221 */ /* 0x000fe20000010000 */
[----:B------:R3:W5:Y:S01]  /*a510*/  LDSM.16.MT88.4 R192, [R170+0x3800] ;  /* 0x00380000aac0783b */ /* 0x0007620000004200 */
[----:B------:R-:W-:Y:S01]  /*a520*/  F2FP.BF16.F32.PACK_AB R197, R123, R122 ;  /* 0x0000007a7bc5723e */ /* 0x000fe200000010ff */
[-C--:B------:R-:W-:Y:S03]  /*a530*/  HMMA.16816.F32.BF16 R140, R44, R50.reuse, R140 ;  /* 0x000000322c8c723c */ /* 0x080fe6000004188c */
[----:B------:R-:W-:Y:S01]  /*a540*/  FADD.FTZ R3, R180, R0 ;  /* 0x00000000b4037221 */ /* 0x000fe20000010000 */
[----:B------:R-:W-:Y:S01]  /*a550*/  FADD.FTZ R0, R199, R49 ;  /* 0x00000031c7007221 */ /* 0x000fe20000010000 */
[----:B------:R-:W-:Y:S02]  /*a560*/  F2FP.BF16.F32.PACK_AB R199, R219, R126 ;  /* 0x0000007edbc7723e */ /* 0x000fe400000010ff */
[----:B------:R-:W-:Y:S01]  /*a570*/  FADD.FTZ R3, R181, R3 ;  /* 0x00000003b5037221 */ /* 0x000fe20000010000 */
[C---:B------:R-:W-:Y:S01]  /*a580*/  HMMA.16816.F32.BF16 R144, R36.reuse, R50, R144 ;  /* 0x000000322490723c */ /* 0x040fe20000041890 */
[----:B------:R-:W4:Y:S03]  /*a590*/  MUFU.EX2 R51, R124 ;  /* 0x0000007c00337308 */ /* 0x000f260000000800 */
[----:B------:R-:W-:Y:S01]  /*a5a0*/  FADD.FTZ R50, R201, R60 ;  /* 0x0000003cc9327221 */ /* 0x000fe20000010000 */
[----:B------:R-:W-:Y:S03]  /*a5b0*/  F2FP.BF16.F32.PACK_AB R201, R119, R118 ;  /* 0x0000007677c9723e */ /* 0x000fe600000010ff */
[-C--:B------:R-:W-:Y:S03]  /*a5c0*/  HMMA.16816.F32.BF16 R148, R36, R52.reuse, R148 ;  /* 0x000000342494723c */ /* 0x080fe60000041894 */
[----:B------:R-:W-:Y:S01]  /*a5d0*/  FADD.FTZ R2, R202, R50 ;  /* 0x00000032ca027221 */ /* 0x000fe20000010000 */
[----:B--2---:R-:W-:Y:S02]  /*a5e0*/  F2FP.BF16.F32.PACK_AB R202, R216, R65 ;  /* 0x00000041d8ca723e */ /* 0x004fe400000010ff */
[----:B---3--:R-:W-:Y:S01]  /*a5f0*/  MOV R170, R164 ;  /* 0x000000a400aa7202 */ /* 0x008fe20000000f00 */
[----:B------:R-:W-:Y:S01]  /*a600*/  FADD.FTZ R2, R200, R2 ;  /* 0x00000002c8027221 */ /* 0x000fe20000010000 */
[C---:B------:R-:W-:Y:S04]  /*a610*/  HMMA.16816.F32.BF16 R20, R44.reuse, R52, R20 ;  /* 0x000000342c14723c */ /* 0x040fe80000041814 */
[----:B------:R-:W-:Y:S04]  /*a620*/  F2FP.BF16.F32.PACK_AB R200, R66, R67 ;  /* 0x0000004342c8723e */ /* 0x000fe800000010ff */
[-C--:B------:R-:W-:Y:S08]  /*a630*/  HMMA.16816.F32.BF16 R152, R44, R54.reuse, R152 ;  /* 0x000000362c98723c */ /* 0x080ff00000041898 */
[C---:B------:R-:W-:Y:S08]  /*a640*/  HMMA.16816.F32.BF16 R32, R36.reuse, R54, R32 ;  /* 0x000000362420723c */ /* 0x040ff00000041820 */
[-C--:B-1----:R-:W-:Y:S08]  /*a650*/  HMMA.16816.F32.BF16 R156, R36, R56.reuse, R156 ;  /* 0x00000038249c723c */ /* 0x082ff0000004189c */
[C---:B------:R-:W-:Y:S08]  /*a660*/  HMMA.16816.F32.BF16 R160, R44.reuse, R56, R160 ;  /* 0x000000382ca0723c */ /* 0x040ff000000418a0 */
[-C--:B------:R-:W-:Y:S03]  /*a670*/  HMMA.16816.F32.BF16 R24, R44, R58.reuse, R24 ;  /* 0x0000003a2c18723c */ /* 0x080fe60000041818 */
[----:B------:R-:W-:Y:S01]  /*a680*/  FADD.FTZ R44, R196, R48 ;  /* 0x00000030c42c7221 */ /* 0x000fe20000010000 */
[----:B----4-:R-:W-:Y:S01]  /*a690*/  F2FP.BF16.F32.PACK_AB R196, R63, R62 ;  /* 0x0000003e3fc4723e */ /* 0x010fe200000010ff */
[----:B------:R-:W-:Y:S01]  /*a6a0*/  FADD.FTZ R45, R198, R0 ;  /* 0x00000000c62d7221 */ /* 0x000fe20000010000 */
[----:B------:R-:W-:Y:S01]  /*a6b0*/  F2FP.BF16.F32.PACK_AB R198, R218, R51 ;  /* 0x00000033dac6723e */ /* 0x000fe200000010ff */
[----:B------:R-:W-:Y:S01]  /*a6c0*/  FADD.FTZ R44, R182, R44 ;  /* 0x0000002cb62c7221 */ /* 0x000fe20000010000 */
[----:B------:R-:W-:Y:S04]  /*a6d0*/  HMMA.16816.F32.BF16 R28, R36, R58, R28 ;  /* 0x0000003a241c723c */ /* 0x000fe8000004181c */
[----:B------:R-:W-:Y:S01]  /*a6e0*/  FADD.FTZ R36, R172, R3 ;  /* 0x00000003ac247221 */ /* 0x000fe20000010000 */
[----:B------:R-:W-:Y:S01]  /*a6f0*/  FADD.FTZ R37, R183, R2 ;  /* 0x00000002b7257221 */ /* 0x000fe20000010000 */
[----:B------:R-:W-:Y:S01]  /*a700*/  FADD.FTZ R2, R130, R44 ;  /* 0x0000002c82027221 */ /* 0x000fe20000010000 */
[----:B------:R-:W-:Y:S01]  /*a710*/  FADD.FTZ R3, R131, R45 ;  /* 0x0000002d83037221 */ /* 0x000fe20000010000 */
[-C--:B------:R-:W-:Y:S05]  /*a720*/  HMMA.16816.F32.BF16 R176, R200, R184.reuse, R4 ;  /* 0x000000b8c8b0723c */ /* 0x080fea0000041804 */
[----:B------:R-:W-:Y:S01]  /*a730*/  FADD.FTZ R2, R206, R2 ;  /* 0x00000002ce027221 */ /* 0x000fe20000010000 */
[----:B------:R-:W-:Y:S01]  /*a740*/  FADD.FTZ R7, R209, R37 ;  /* 0x00000025d1077221 */ /* 0x000fe20000010000 */
[----:B------:R-:W-:Y:S01]  /*a750*/  FADD.FTZ R3, R210, R3 ;  /* 0x00000003d2037221 */ /* 0x000fe20000010000 */
[C---:B------:R-:W-:Y:S04]  /*a760*/  HMMA.16816.F32.BF16 R172, R196.reuse, R184, R8 ;  /* 0x000000b8c4ac723c */ /* 0x040fe80000041808 */
[----:B------:R-:W-:Y:S01]  /*a770*/  FADD.FTZ R7, R230, R7 ;  /* 0x00000007e6077221 */ /* 0x000fe20000010000 */
[----:B------:R-:W-:Y:S01]  /*a780*/  FADD.FTZ R6, R228, R3 ;  /* 0x00000003e4067221 */ /* 0x000fe20000010000 */
[----:B------:R-:W-:Y:S01]  /*a790*/  FADD.FTZ R5, R205, R2 ;  /* 0x00000002cd057221 */ /* 0x000fe20000010000 */
[----:B------:R-:W-:Y:S01]  /*a7a0*/  IADD3 R0, PT, PT, R250, 0x1, RZ ;  /* 0x00000001fa007810 */ /* 0x000fe20007ffe0ff */
[-C--:B------:R-:W-:Y:S03]  /*a7b0*/  HMMA.16816.F32.BF16 R180, R196, R186.reuse, R12 ;  /* 0x000000bac4b4723c */ /* 0x080fe6000004180c */
[----:B------:R-:W-:Y:S01]  /*a7c0*/  FADD.FTZ R3, R229, R7 ;  /* 0x00000007e5037221 */ /* 0x000fe20000010000 */
[----:B------:R-:W-:Y:S01]  /*a7d0*/  FADD.FTZ R2, R208, R6 ;  /* 0x00000006d0027221 */ /* 0x000fe20000010000 */
[----:B------:R-:W-:Y:S01]  /*a7e0*/  ISETP.GT.AND P1, PT, R0, RZ, PT ;  /* 0x000000ff0000720c */ /* 0x000fe20003f24270 */
[----:B------:R-:W-:Y:S01]  /*a7f0*/  FADD.FTZ R0, R233, R36 ;  /* 0x00000024e9007221 */ /* 0x000fe20000010000 */
[----:B------:R-:W-:Y:S01]  /*a800*/  FADD.FTZ R3, R211, R3 ;  /* 0x00000003d3037221 */ /* 0x000fe20000010000 */
[C---:B------:R-:W-:Y:S04]  /*a810*/  HMMA.16816.F32.BF16 R184, R200.reuse, R186, R16 ;  /* 0x000000bac8b8723c */ /* 0x040fe80000041810 */
[----:B------:R-:W-:Y:S01]  /*a820*/  FADD.FTZ R0, R204, R0 ;  /* 0x00000000cc007221 */ /* 0x000fe20000010000 */
[----:B------:R-:W-:Y:S01]  /*a830*/  FADD.FTZ R2, R207, R2 ;  /* 0x00000002cf027221 */ /* 0x000fe20000010000 */
[----:B------:R-:W-:Y:S02]  /*a840*/  FADD.FTZ R3, R68, R3 ;  /* 0x0000000344037221 */ /* 0x000fe40000010000 */
        /* <DEDUP_REMOVED lines=14> */
[----:B------:R-:W1:Y:S01]  /*a930*/  LDSM.16.MT88.4 R4, [R171+0x3800] ;  /* 0x00380000ab04783b */ /* 0x000e620000004200 */
        /* <DEDUP_REMOVED lines=10> */
[----:B------:R-:W-:Y:S02]  /*a9e0*/  FADD.FTZ R2, R77, R2 ;  /* 0x000000024d027221 */ /* 0x000fe40000010000 */
        /* <DEDUP_REMOVED lines=45> */
[----:B------:R-:W-:Y:S04]  /*acc0*/  HMMA.16816.F32.BF16 R200, R200, R6, R28 ;  /* 0x00000006c8c8723c */ /* 0x000fe8000004181c */
[----:B------:R-:W-:Y:S01]  /*acd0*/  FADD.FTZ R9, R119, R4 ;  /* 0x0000000477097221 */ /* 0x000fe20000010000 */
[----:B------:R-:W-:Y:S01]  /*ace0*/  FADD.FTZ R4, R63, R8 ;  /* 0x000000083f047221 */ /* 0x000fe20000010000 */
[----:B------:R-:W-:Y:S01]  /*acf0*/  FADD.FTZ R0, R123, R0 ;  /* 0x000000007b007221 */ /* 0x000fe20000010000 */
[----:B-1----:R-:W-:Y:S01]  /*ad00*/  LEA R252, P0, -R2, R252, 0x8 ;  /* 0x000000fc02fc7211 */ /* 0x002fe200078041ff */
[----:B------:R-:W-:Y:S01]  /*ad10*/  FADD.FTZ R8, R64, R9 ;  /* 0x0000000940087221 */ /* 0x000fe20000010000 */
[----:B------:R-:W-:Y:S01]  /*ad20*/  FADD.FTZ R9, R51, R4 ;  /* 0x0000000433097221 */ /* 0x000fe20000010000 */
[----:B------:R-:W-:Y:S01]  /*ad30*/  FADD.FTZ R4, R126, R0 ;  /* 0x000000007e047221 */ /* 0x000fe20000010000 */
[----:B------:R-:W-:Y:S01]  /*ad40*/  FADD.FTZ R0, R216, R5 ;  /* 0x00000005d8007221 */ /* 0x000fe20000010000 */
[----:B------:R-:W-:Y:S04]  /*ad50*/  FADD.FTZ R5, R217, R8 ;  /* 0x00000008d9057221 */ /* 0x000fe80000010000 */
[----:B------:R1:W-:Y:S04]  /*ad60*/  STL [R1], R0 ;  /* 0x0000000001007387 */ /* 0x0003e80000100800 */
[----:B------:R2:W-:Y:S01]  /*ad70*/  STL [R1+0x8], R5 ;  /* 0x0000080501007387 */ /* 0x0005e20000100800 */
[----:B-1----:R-:W-:Y:S01]  /*ad80*/  SHF.L.U64.HI R0, R2, 0x8, R3 ;  /* 0x0000000802007819 */ /* 0x002fe20000010203 */
[----:B------:R-:W-:Y:S01]  /*ad90*/  FADD.FTZ R3, R219, R4 ;  /* 0x00000004db037221 */ /* 0x000fe20000010000 */
[----:B------:R-:W-:Y:S01]  /*ada0*/  IADD3 R2, PT, PT, R250, -0x1, RZ ;  /* 0xfffffffffa027810 */ /* 0x000fe20007ffe0ff */
[----:B--2---:R-:W-:Y:S01]  /*adb0*/  FADD.FTZ R5, R218, R9 ;  /* 0x00000009da057221 */ /* 0x004fe20000010000 */
[----:B------:R-:W-:Y:S02]  /*adc0*/  IADD3.X R251, PT, PT, R251, ~R0, RZ, P0, !PT ;  /* 0x80000000fbfb7210 */ /* 0x000fe400007fe4ff */
[----:B------:R-:W-:Y:S02]  /*add0*/  MOV R250, R2 ;  /* 0x0000000200fa7202 */ /* 0x000fe40000000f00 */
[----:B------:R-:W-:Y:S04]  /*ade0*/  STL [R1+0x4], R5 ;  /* 0x0000040501007387 */ /* 0x000fe80000100800 */
[----:B------:R1:W-:Y:S02]  /*adf0*/  STL [R1+0x10], R3 ;  /* 0x0000100301007387 */ /* 0x0003e40000100800 */
[----:B-1----:R-:W-:Y:S01]  /*ae00*/  MOV R3, R168 ;  /* 0x000000a800037202 */ /* 0x002fe20000000f00 */
[----:B------:R-:W-:Y:S06]  /*ae10*/  @P1 BRA `(.L_x_122) ;  /* 0xffffffbc00781947 */ /* 0x000fec000383ffff */
.L_x_121:
[----:B------:R-:W2:Y:S01]  /*ae20*/  LDL.LU R6, [R1] ;  /* 0x0000000001067983 */ /* 0x000ea20000300800 */
[----:B------:R-:W1:Y:S03]  /*ae30*/  LDCU.U8 UR4, c[0x0][0x549] ;  /* 0x0000a920ff0477ac */ /* 0x000e660008000000 */
[----:B------:R-:W3:Y:S01]  /*ae40*/  LDL.LU R5, [R1+0x8] ;  /* 0x0000080001057983 */ /* 0x000ee20000300800 */
[----:B------:R-:W-:Y:S01]  /*ae50*/  MOV R35, 0x10 ;  /* 0x0000001000237802 */ /* 0x000fe20000000f00 */
[----:B------:R-:W4:Y:S01]  /*ae60*/  S2UR UR6, SR_CTAID.X ;  /* 0x00000000000679c3 */ /* 0x000f220000002500 */
[----:B------:R-:W2:Y:S01]  /*ae70*/  LDCU UR7, c[0x0][0x434] ;  /* 0x00008680ff0777ac */ /* 0x000ea20008000800 */
[----:B------:R-:W4:Y:S01]  /*ae80*/  LDL.LU R9, [R1+0x4] ;  /* 0x0000040001097983 */ /* 0x000f220000300800 */
[----:B------:R-:W2:Y:S03]  /*ae90*/  LDCU.U8 UR11, c[0x0][0x548] ;  /* 0x0000a900ff0b77ac */ /* 0x000ea60008000000 */
[----:B------:R-:W4:Y:S04]  /*aea0*/  LDL.LU R8, [R1+0x10] ;  /* 0x0000100001087983 */ /* 0x000f280000300800 */
[----:B------:R-:W4:Y:S01]  /*aeb0*/  LDL.LU R7, [R1+0x40] ;  /* 0x0000400001077983 */ /* 0x000f220000300800 */
[----:B------:R-:W-:Y:S01]  /*aec0*/  SEL R35, R35, 0xfffffff0, !P5 ;  /* 0xfffffff023237807 */ /* 0x000fe20006800000 */
[----:B-1----:R-:W-:-:S11]  /*aed0*/  UISETP.NE.AND UP1, UPT, UR4, URZ, UPT ;  /* 0x000000ff0400728c */ /* 0x002fd6000bf25270 */
[----:B------:R-:W1:Y:S01]  /*aee0*/  @UP1 LDCU.64 UR8, c[0x0][0x430] ;  /* 0x00008600ff0817ac */ /* 0x000e620008000a00 */
[----:B------:R-:W2:Y:S01]  /*aef0*/  @UP1 LDCU UR10, c[0x0][0x430] ;  /* 0x00008600ff0a17ac */ /* 0x000ea20008000800 */
[----:B------:R-:W-:Y:S01]  /*af00*/  @UP1 UMOV UR4, 0x1 ;  /* 0x0000000100041882 */ /* 0x000fe20000000000 */
[----:B-1----:R-:W-:Y:S01]  /*af10*/  @UP1 UIMAD UR15, UR9, UR8, URZ ;  /* 0x00000008090f12a4 */ /* 0x002fe2000f8e02ff */
[----:B------:R-:W1:Y:S08]  /*af20*/  S2UR UR9, SR_CTAID.Y ;  /* 0x00000000000979c3 */ /* 0x000e700000002600 */
[----:B------:R-:W1:Y:S01]  /*af30*/  S2UR UR8, SR_CTAID.Z ;  /* 0x00000000000879c3 */ /* 0x000e620000002700 */
[----:B--2---:R-:W2:Y:S04]  /*af40*/  SHFL.BFLY PT, R2, R6, 0x2, 0x1f ;  /* 0x0c401f0006027f89 */ /* 0x004ea800000e0000 */
[----:B---3--:R-:W3:Y:S04]  /*af50*/  SHFL.BFLY PT, R0, R5, 0x2, 0x1f ;  /* 0x0c401f0005007f89 */ /* 0x008ee800000e0000 */
[----:B----4-:R-:W4:Y:S04]  /*af60*/  SHFL.BFLY PT, R3, R9, 0x2, 0x1f ;  /* 0x0c401f0009037f89 */ /* 0x010f2800000e0000 */
        /* <DEDUP_REMOVED lines=11> */
[C---:B-----5:R-:W-:Y:S02]  /*b020*/  SHF.L.U32 R6, R213.reuse, 0x4, RZ ;  /* 0x00000004d5067819 */ /* 0x060fe400000006ff */
[C---:B------:R-:W-:Y:S01]  /*b030*/  SHF.L.U32 R2, R213.reuse, 0x5, RZ ;  /* 0x00000005d5027819 */ /* 0x040fe200000006ff */
[----:B------:R-:W2:Y:S01]  /*b040*/  MUFU.RCP R7, R36 ;  /* 0x0000002400077308 */ /* 0x000ea20000001000 */
[----:B---3--:R-:W-:Y:S01]  /*b050*/  FADD.FTZ R38, R0, R5 ;  /* 0x0000000500267221 */ /* 0x008fe20000010000 */
[----:B------:R-:W-:-:S02]  /*b060*/  SHF.L.U32 R0, R213, 0x1, RZ ;  /* 0x00000001d5007819 */ /* 0x000fc400000006ff */
[----:B------:R-:W-:Y:S01]  /*b070*/  LOP3.LUT R6, R6, 0x1c0, RZ, 0xc0, !PT ;  /* 0x000001c006067812 */ /* 0x000fe200078ec0ff */
[----:B-1----:R-:W-:Y:S01]  /*b080*/  FADD.FTZ R37, R3, R37 ;  /* 0x0000002503257221 */ /* 0x002fe20000010000 */
[----:B------:R-:W-:Y:S02]  /*b090*/  LOP3.LUT R5, R0, 0x6, RZ, 0xc0, !PT ;  /* 0x0000000600057812 */ /* 0x000fe400078ec0ff */
[----:B------:R-:W-:Y:S01]  /*b0a0*/  FSETP.NE.FTZ.AND P6, PT, R36, RZ, PT ;  /* 0x000000ff2400720b */ /* 0x000fe20003fd5000 */
[----:B------:R-:W1:Y:S01]  /*b0b0*/  MUFU.RCP R8, R38 ;  /* 0x0000002600087308 */ /* 0x000e620000001000 */
[----:B------:R-:W-:Y:S01]  /*b0c0*/  LOP3.LUT R5, R5, 0x7c00, R2, 0xf8, !PT ;  /* 0x00007c0005057812 */ /* 0x000fe200078ef802 */
[----:B----4-:R-:W-:Y:S01]  /*b0d0*/  FADD.FTZ R39, R4, R39 ;  /* 0x0000002704277221 */ /* 0x010fe20000010000 */
[----:B------:R-:W-:Y:S02]  /*b0e0*/  LOP3.LUT R2, R6, 0x38, R0, 0xf8, !PT ;  /* 0x0000003806027812 */ /* 0x000fe400078ef800 */
[----:B------:R-:W-:-:S02]  /*b0f0*/  FSETP.NE.FTZ.AND P2, PT, R38, RZ, PT ;  /* 0x000000ff2600720b */ /* 0x000fc40003f55000 */
[----:B------:R-:W-:Y:S02]  /*b100*/  LOP3.LUT R4, R5, R2, RZ, 0xfc, !PT ;  /* 0x0000000205047212 */ /* 0x000fe400078efcff */
[----:B--2---:R-:W-:Y:S01]  /*b110*/  FSEL R0, R7, 1, P6 ;  /* 0x3f80000007007808 */ /* 0x004fe20003000000 */
[----:B------:R-:W2:Y:S01]  /*b120*/  MUFU.RCP R2, R37 ;  /* 0x0000002500027308 */ /* 0x000ea20000001000 */
[----:B------:R-:W-:Y:S02]  /*b130*/  FSETP.NE.FTZ.AND P1, PT, R37, RZ, PT ;  /* 0x000000ff2500720b */ /* 0x000fe40003f35000 */
[----:B------:R-:W-:Y:S01]  /*b140*/  FSETP.NE.FTZ.AND P0, PT, R39, RZ, PT ;  /* 0x000000ff2700720b */ /* 0x000fe20003f15000 */
        /* <DEDUP_REMOVED lines=16> */
[----:B-1----:R-:W-:Y:S01]  /*b250*/  FSEL R3, R8, 1, P2 ;  /* 0x3f80000008037808 */ /* 0x002fe20001000000 */
[----:B------:R-:W1:Y:S01]  /*b260*/  MUFU.RCP R0, R39 ;  /* 0x0000002700007308 */ /* 0x000e620000001000 */
[----:B--2---:R-:W-:-:S02]  /*b270*/  FSEL R2, R2, 1, P1 ;  /* 0x3f80000002027808 */ /* 0x004fc40000800000 */
[----:B------:R-:W-:Y:S01]  /*b280*/  R2P PR, R213, 0x18 ;  /* 0x00000018d5007804 */ /* 0x000fe20000000000 */
        /* <DEDUP_REMOVED lines=14> */
[C---:B------:R-:W-:Y:S01]  /*b370*/  FMUL.FTZ R34, R2.reuse, R153 ;  /* 0x0000009902227220 */ /* 0x040fe20000410000 */
[C---:B------:R-:W-:Y:S01]  /*b380*/  FMUL.FTZ R160, R2.reuse, R160 ;  /* 0x000000a002a07220 */ /* 0x040fe20000410000 */
[C---:B------:R-:W-:Y:S01]  /*b390*/  FMUL.FTZ R30, R2.reuse, R161 ;  /* 0x000000a1021e7220 */ /* 0x040fe20000410000 */
[C---:B------:R-:W-:Y:S01]  /*b3a0*/  FMUL.FTZ R196, R2.reuse, R196 ;  /* 0x000000c402c47220 */ /* 0x040fe20000410000 */
[----:B------:R-:W-:Y:S01]  /*b3b0*/  FMUL.FTZ R26, R2, R197 ;  /* 0x000000c5021a7220 */ /* 0x000fe20000410000 */
[C---:B------:R-:W-:Y:S01]  /*b3c0*/  FMUL.FTZ R186, R3.reuse, R186 ;  /* 0x000000ba03ba7220 */ /* 0x040fe20000410000 */
[C---:B------:R-:W-:Y:S01]  /*b3d0*/  FMUL.FTZ R6, R3.reuse, R187 ;  /* 0x000000bb03067220 */ /* 0x040fe20000410000 */
[----:B------:R-:W-:Y:S01]  /*b3e0*/  LEA R2, R4, UR5, 0x1 ;  /* 0x0000000504027c11 */ /* 0x000fe2000f8e08ff */
        /* <DEDUP_REMOVED lines=12> */
[C---:B------:R-:W-:Y:S01]  /*b4b0*/  FMUL.FTZ R174, R0.reuse, R174 ;  /* 0x000000ae00ae7220 */ /* 0x040fe20000410000 */
[C---:B------:R-:W-:Y:S01]  /*b4c0*/  FMUL.FTZ R8, R0.reuse, R175 ;  /* 0x000000af00087220 */ /* 0x040fe20000410000 */
        /* <DEDUP_REMOVED lines=16> */
[----:B------:R1:W-:Y:S01]  /*b5d0*/  STS [R2+0x400], R3 ;  /* 0x0004000302007388 */ /* 0x0003e20000000800 */
[----:B------:R-:W-:-:S02]  /*b5e0*/  F2FP.BF16.F32.PACK_AB R0, R185, R184 ;  /* 0x000000b8b900723e */ /* 0x000fc400000010ff */
[----:B------:R-:W-:Y:S01]  /*b5f0*/  IADD3 R4, PT, PT, R35, R2, RZ ;  /* 0x0000000223047210 */ /* 0x000fe20007ffe0ff */
[----:B------:R2:W-:Y:S01]  /*b600*/  STS [R2], R5 ;  /* 0x0000000502007388 */ /* 0x0005e20000000800 */
[----:B------:R-:W-:Y:S02]  /*b610*/  SEL R244, R244, 0xffffffe0, !P3 ;  /* 0xffffffe0f4f47807 */ /* 0x000fe40005800000 */
[----:B------:R-:W-:Y:S01]  /*b620*/  F2FP.BF16.F32.PACK_AB R6, R6, R186 ;  /* 0x000000ba0606723e */ /* 0x000fe200000010ff */
[----:B------:R3:W-:Y:S01]  /*b630*/  STS [R4], R0 ;  /* 0x0000000004007388 */ /* 0x0007e20000000800 */
[----:B------:R-:W-:Y:S02]  /*b640*/  F2FP.BF16.F32.PACK_AB R7, R7, R172 ;  /* 0x000000ac0707723e */ /* 0x000fe400000010ff */
[----:B------:R-:W-:Y:S01]  /*b650*/  F2FP.BF16.F32.PACK_AB R8, R8, R174 ;  /* 0x000000ae0808723e */ /* 0x000fe200000010ff */
[----:B------:R-:W-:Y:S01]  /*b660*/  STS [R4+0x400], R6 ;  /* 0x0004000604007388 */ /* 0x000fe20000000800 */
[----:B------:R-:W-:-:S02]  /*b670*/  F2FP.BF16.F32.PACK_AB R16, R16, R180 ;  /* 0x000000b41010723e */ /* 0x000fc400000010ff */
[----:B------:R-:W-:Y:S01]  /*b680*/  F2FP.BF16.F32.PACK_AB R15, R15, R182 ;  /* 0x000000b60f0f723e */ /* 0x000fe200000010ff */
[----:B------:R-:W-:Y:S01]  /*b690*/  STS [R2+0x2000], R7 ;  /* 0x0020000702007388 */ /* 0x000fe20000000800 */
[----:B------:R-:W-:Y:S02]  /*b6a0*/  F2FP.BF16.F32.PACK_AB R14, R14, R132 ;  /* 0x000000840e0e723e */ /* 0x000fe400000010ff */
[----:B------:R-:W-:Y:S01]  /*b6b0*/  F2FP.BF16.F32.PACK_AB R13, R13, R134 ;  /* 0x000000860d0d723e */ /* 0x000fe200000010ff */
[----:B------:R4:W-:Y:S01]  /*b6c0*/  STS [R2+0x2400], R8 ;  /* 0x0024000802007388 */ /* 0x0009e20000000800 */
[----:B------:R-:W-:Y:S02]  /*b6d0*/  F2FP.BF16.F32.PACK_AB R10, R10, R144 ;  /* 0x000000900a0a723e */ /* 0x000fe400000010ff */
[----:B------:R-:W-:Y:S01]  /*b6e0*/  F2FP.BF16.F32.PACK_AB R9, R9, R146 ;  /* 0x000000920909723e */ /* 0x000fe200000010ff */
[----:B------:R-:W-:Y:S01]  /*b6f0*/  STS [R4+0x2000], R16 ;  /* 0x0020001004007388 */ /* 0x000fe20000000800 */
[----:B-1----:R-:W-:-:S02]  /*b700*/  IADD3 R3, PT, PT, R244, R2, RZ ;  /* 0x00000002f4037210 */ /* 0x002fc40007ffe0ff */
[----:B------:R-:W-:Y:S01]  /*b710*/  F2FP.BF16.F32.PACK_AB R12, R12, R136 ;  /* 0x000000880c0c723e */ /* 0x000fe200000010ff */
[----:B------:R1:W-:Y:S01]  /*b720*/  STS [R4+0x2400], R15 ;  /* 0x0024000f04007388 */ /* 0x0003e20000000800 */
[----:B------:R-:W-:Y:S01]  /*b730*/  F2FP.BF16.F32.PACK_AB R11, R11, R138 ;  /* 0x0000008a0b0b723e */ /* 0x000fe200000010ff */
[----:B--2---:R-:W2:Y:S01]  /*b740*/  @P6 LDC R5, c[0x0][0x458] ;  /* 0x00011600ff056b82 */ /* 0x004ea20000000800 */
[----:B------:R-:W-:Y:S01]  /*b750*/  F2FP.BF16.F32.PACK_AB R22, R22, R140 ;  /* 0x0000008c1616723e */ /* 0x000fe200000010ff */
[----:B------:R-:W-:Y:S01]  /*b760*/  STS [R3], R14 ;  /* 0x0000000e03007388 */ /* 0x000fe20000000800 */
[C---:B---3--:R-:W-:Y:S02]  /*b770*/  IADD3 R0, PT, PT, R2.reuse, 0x40, RZ ;  /* 0x0000004002007810 */ /* 0x048fe40007ffe0ff */
[----:B------:R-:W-:Y:S01]  /*b780*/  @P4 IADD3 R0, PT, PT, R2, -0x40, RZ ;  /* 0xffffffc002004810 */ /* 0x000fe20007ffe0ff */
[----:B------:R-:W-:Y:S01]  /*b790*/  STS [R3+0x400], R13 ;  /* 0x0004000d03007388 */ /* 0x000fe20000000800 */
[----:B------:R-:W-:-:S02]  /*b7a0*/  F2FP.BF16.F32.PACK_AB R21, R21, R142 ;  /* 0x0000008e1515723e */ /* 0x000fc400000010ff */
[----:B------:R-:W-:Y:S02]  /*b7b0*/  F2FP.BF16.F32.PACK_AB R20, R20, R148 ;  /* 0x000000941414723e */ /* 0x000fe400000010ff */
[----:B------:R-:W-:Y:S02]  /*b7c0*/  F2FP.BF16.F32.PACK_AB R19, R19, R150 ;  /* 0x000000961313723e */ /* 0x000fe400000010ff */
[----:B------:R-:W-:Y:S02]  /*b7d0*/  F2FP.BF16.F32.PACK_AB R18, R18, R192 ;  /* 0x000000c01212723e */ /* 0x000fe400000010ff */
[----:B----4-:R-:W-:Y:S02]  /*b7e0*/  IADD3 R2, PT, PT, R35, R3, RZ ;  /* 0x0000000323027210 */ /* 0x010fe40007ffe0ff */
[----:B------:R-:W-:Y:S02]  /*b7f0*/  F2FP.BF16.F32.PACK_AB R17, R17, R194 ;  /* 0x000000c21111723e */ /* 0x000fe400000010ff */
[----:B------:R-:W-:Y:S01]  /*b800*/  F2FP.BF16.F32.PACK_AB R24, R24, R188 ;  /* 0x000000bc1818723e */ /* 0x000fe200000010ff */
[----:B------:R-:W-:Y:S01]  /*b810*/  STS [R2], R10 ;  /* 0x0000000a02007388 */ /* 0x000fe20000000800 */
[----:B------:R-:W-:-:S02]  /*b820*/  F2FP.BF16.F32.PACK_AB R23, R23, R190 ;  /* 0x000000be1717723e */ /* 0x000fc400000010ff */
[----:B------:R-:W-:Y:S01]  /*b830*/  F2FP.BF16.F32.PACK_AB R34, R34, R152 ;  /* 0x000000982222723e */ /* 0x000fe200000010ff */
[----:B------:R3:W-:Y:S01]  /*b840*/  STS [R2+0x400], R9 ;  /* 0x0004000902007388 */ /* 0x0007e20000000800 */
[----:B------:R-:W-:Y:S01]  /*b850*/  F2FP.BF16.F32.PACK_AB R33, R33, R154 ;  /* 0x0000009a2121723e */ /* 0x000fe200000010ff */
[----:B-1----:R-:W1:Y:S01]  /*b860*/  @P2 LDC R4, c[0x0][0x458] ;  /* 0x00011600ff042b82 */ /* 0x002e620000000800 */
[----:B------:R-:W-:Y:S01]  /*b870*/  F2FP.BF16.F32.PACK_AB R32, R32, R156 ;  /* 0x0000009c2020723e */ /* 0x000fe200000010ff */
[----:B------:R-:W-:Y:S01]  /*b880*/  STS [R3+0x2000], R12 ;  /* 0x0020000c03007388 */ /* 0x000fe20000000800 */
[----:B------:R-:W-:Y:S02]  /*b890*/  F2FP.BF16.F32.PACK_AB R31, R31, R158 ;  /* 0x0000009e1f1f723e */ /* 0x000fe400000010ff */
[----:B------:R-:W-:Y:S01]  /*b8a0*/  F2FP.BF16.F32.PACK_AB R28, R28, R200 ;  /* 0x000000c81c1c723e */ /* 0x000fe200000010ff */
[----:B------:R4:W-:Y:S01]  /*b8b0*/  STS [R3+0x2400], R11 ;  /* 0x0024000b03007388 */ /* 0x0009e20000000800 */
[----:B------:R-:W-:-:S02]  /*b8c0*/  F2FP.BF16.F32.PACK_AB R27, R27, R202 ;  /* 0x000000ca1b1b723e */ /* 0x000fc400000010ff */
[----:B------:R-:W-:Y:S01]  /*b8d0*/  F2FP.BF16.F32.PACK_AB R30, R30, R160 ;  /* 0x000000a01e1e723e */ /* 0x000fe200000010ff */
[----:B------:R-:W-:Y:S01]  /*b8e0*/  STS [R2+0x2000], R22 ;  /* 0x0020001602007388 */ /* 0x000fe20000000800 */
[----:B------:R-:W-:Y:S02]  /*b8f0*/  F2FP.BF16.F32.PACK_AB R29, R29, R162 ;  /* 0x000000a21d1d723e */ /* 0x000fe400000010ff */
[----:B------:R-:W-:Y:S01]  /*b900*/  F2FP.BF16.F32.PACK_AB R26, R26, R196 ;  /* 0x000000c41a1a723e */ /* 0x000fe200000010ff */
[----:B------:R2:W-:Y:S01]  /*b910*/  STS [R2+0x2400], R21 ;  /* 0x0024001502007388 */ /* 0x0005e20000000800 */
[----:B------:R-:W-:-:S03]  /*b920*/  F2FP.BF16.F32.PACK_AB R25, R25, R198 ;  /* 0x000000c61919723e */ /* 0x000fc600000010ff */
[----:B------:R-:W-:Y:S04]  /*b930*/  STS [R0], R20 ;  /* 0x0000001400007388 */ /* 0x000fe80000000800 */
[----:B------:R-:W-:Y:S01]  /*b940*/  STS [R0+0x400], R19 ;  /* 0x0004001300007388 */ /* 0x000fe20000000800 */
[----:B---3--:R-:W3:Y:S01]  /*b950*/  LDC.64 R8, c[0x0][0x400] ;  /* 0x00010000ff087b82 */ /* 0x008ee20000000a00 */
[----:B----4-:R-:W-:-:S05]  /*b960*/  IADD3 R3, PT, PT, R35, R0, RZ ;  /* 0x0000000023037210 */ /* 0x010fca0007ffe0ff */
[----:B------:R-:W-:Y:S01]  /*b970*/  STS [R3], R18 ;  /* 0x0000001203007388 */ /* 0x000fe20000000800 */
[----:B--2---:R-:W-:-:S03]  /*b980*/  IADD3 R2, PT, PT, R244, R0, RZ ;  /* 0x00000000f4027210 */ /* 0x004fc60007ffe0ff */
[----:B------:R-:W-:Y:S04]  /*b990*/  STS [R3+0x400], R17 ;  /* 0x0004001103007388 */ /* 0x000fe80000000800 */
[----:B------:R-:W-:Y:S04]  /*b9a0*/  STS [R0+0x2000], R24 ;  /* 0x0020001800007388 */ /* 0x000fe80000000800 */
[----:B------:R2:W-:Y:S04]  /*b9b0*/  STS [R0+0x2400], R23 ;  /* 0x0024001700007388 */ /* 0x0005e80000000800 */
[----:B------:R-:W-:Y:S04]  /*b9c0*/  STS [R3+0x2000], R34 ;  /* 0x0020002203007388 */ /* 0x000fe80000000800 */
[----:B------:R4:W-:Y:S04]  /*b9d0*/  STS [R3+0x2400], R33 ;  /* 0x0024002103007388 */ /* 0x0009e80000000800 */
[----:B------:R-:W-:Y:S04]  /*b9e0*/  STS [R2], R32 ;  /* 0x0000002002007388 */ /* 0x000fe80000000800 */
[----:B------:R-:W-:Y:S01]  /*b9f0*/  STS [R2+0x400], R31 ;  /* 0x0004001f02007388 */ /* 0x000fe20000000800 */
[----:B--2---:R-:W-:-:S05]  /*ba00*/  IADD3 R0, PT, PT, R35, R2, RZ ;  /* 0x0000000223007210 */ /* 0x004fca0007ffe0ff */
[----:B------:R-:W-:Y:S01]  /*ba10*/  STS [R0], R28 ;  /* 0x0000001c00007388 */ /* 0x000fe20000000800 */
[----:B----4-:R2:W4:Y:S03]  /*ba20*/  @P2 MUFU.LG2 R3, R38 ;  /* 0x0000002600032308 */ /* 0x0105260000000c00 */
[----:B------:R1:W-:Y:S04]  /*ba30*/  STS [R0+0x400], R27 ;  /* 0x0004001b00007388 */ /* 0x0003e80000000800 */
[----:B------:R-:W-:Y:S04]  /*ba40*/  STS [R2+0x2000], R30 ;  /* 0x0020001e02007388 */ /* 0x000fe80000000800 */
[----:B------:R3:W-:Y:S04]  /*ba50*/  STS [R2+0x2400], R29 ;  /* 0x0024001d02007388 */ /* 0x0007e80000000800 */
[----:B------:R-:W-:Y:S04]  /*ba60*/  STS [R0+0x2000], R26 ;  /* 0x0020001a00007388 */ /* 0x000fe80000000800 */
[----:B------:R2:W-:Y:S01]  /*ba70*/  STS [R0+0x2400], R25 ;  /* 0x0024001900007388 */ /* 0x0005e20000000800 */
[----:B-1----:R-:W-:Y:S01]  /*ba80*/  MOV R27, 0x7f800000 ;  /* 0x7f800000001b7802 */ /* 0x002fe20000000f00 */
[----:B---3--:R1:W3:Y:S01]  /*ba90*/  @P6 MUFU.LG2 R2, R36 ;  /* 0x0000002400026308 */ /* 0x0082e20000000c00 */
[----:B--2---:R-:W-:-:S04]  /*baa0*/  LOP3.LUT R0, R40, 0x1f8, RZ, 0xc0, !PT ;  /* 0x000001f828007812 */ /* 0x004fc800078ec0ff */
[----:B------:R-:W-:-:S04]  /*bab0*/  LOP3.LUT R0, R0, 0x38, R213, 0x78, !PT ;  /* 0x0000003800007812 */ /* 0x000fc800078e78d5 */
[----:B------:R-:W-:Y:S01]  /*bac0*/  LOP3.LUT R0, R0, 0x1e00, R40, 0xf8, !PT ;  /* 0x00001e0000007812 */ /* 0x000fe200078ef828 */
[----:B-1-34-:R-:W-:Y:S06]  /*bad0*/  BRA.U UP1, `(.L_x_125) ;  /* 0x0000000101287547 */ /* 0x01afec000b800000 */
[----:B------:R-:W-:Y:S01]  /*bae0*/  UISETP.NE.AND UP0, UPT, UR11, URZ, UPT ;  /* 0x000000ff0b00728c */ /* 0x000fe2000bf05270 */
[----:B------:R-:W1:Y:S10]  /*baf0*/  LDCU UR12, c[0x0][0x3e0] ;  /* 0x00007c00ff0c77ac */ /* 0x000e740008000800 */
[----:B------:R-:W1:Y:S01]  /*bb00*/  @UP0 LDCU UR4, c[0x0][0x454] ;  /* 0x00008a80ff0407ac */ /* 0x000e620008000800 */
[----:B------:R-:W2:Y:S01]  /*bb10*/  @!UP0 LDCU UR10, c[0x0][0x434] ;  /* 0x00008680ff0a87ac */ /* 0x000ea20008000800 */
[----:B------:R-:W3:Y:S02]  /*bb20*/  @UP0 LDCU UR15, c[0x0][0x454] ;  /* 0x00008a80ff0f07ac */ /* 0x000ee40008000800 */
[----:B---3--:R-:W3:Y:S01]  /*bb30*/  @!UP0 LDCU UR15, c[0x0][0x434] ;  /* 0x00008680ff0f87ac */ /* 0x008ee20008000800 */
[----:B-1----:R-:W-:-:S02]  /*bb40*/  @UP0 UIMAD UR4, UR4, UR12, URZ ;  /* 0x0000000c040402a4 */ /* 0x002fc4000f8e02ff */
[----:B--2---:R-:W-:-:S03]  /*bb50*/  @!UP0 UIMAD UR4, UR10, UR12, URZ ;  /* 0x0000000c0a0482a4 */ /* 0x004fc6000f8e02ff */
[----:B------:R-:W-:Y:S01]  /*bb60*/  @UP0 UMOV UR10, 0x1 ;  /* 0x00000001000a0882 */ /* 0x000fe20000000000 */
[----:B------:R-:W-:-:S08]  /*bb70*/  @!UP0 UMOV UR10, 0x1 ;  /* 0x00000001000a8882 */ /* 0x000fd00000000000 */
.L_x_125:
[----:B------:R-:W-:Y:S01]  /*bb80*/  BAR.SYNC.DEFER_BLOCKING 0x0 ;  /* 0x0000000000007b1d */ /* 0x000fe20000010000 */
[----:B------:R-:W-:Y:S01]  /*bb90*/  LEA R10, R0, UR5, 0x1 ;  /* 0x00000005000a7c11 */ /* 0x000fe2000f8e08ff */
[----:B------:R-:W-:Y:S01]  /*bba0*/  @P6 FMUL.FTZ R2, R2, 0.69314718246459960938 ;  /* 0x3f31721802026820 */ /* 0x000fe20000410000 */
[----:B------:R-:W-:Y:S01]  /*bbb0*/  @P2 FMUL.FTZ R0, R3, 0.69314718246459960938 ;  /* 0x3f31721803002820 */ /* 0x000fe20000410000 */
[----:B------:R-:W-:Y:S01]  /*bbc0*/  UISETP.NE.AND UP1, UPT, UR11, URZ, !UP1 ;  /* 0x000000ff0b00728c */ /* 0x000fe2000cf25270 */
[----:B------:R-:W-:Y:S01]  /*bbd0*/  MOV R26, 0x7f800000 ;  /* 0x7f800000001a7802 */ /* 0x000fe20000000f00 */
[----:B------:R-:W-:Y:S02]  /*bbe0*/  @P6 FFMA.FTZ R27, R168, R5, R2 ;  /* 0x00000005a81b6223 */ /* 0x000fe40000010002 */
[----:B------:R-:W1:Y:S01]  /*bbf0*/  @P1 LDC R6, c[0x0][0x458] ;  /* 0x00011600ff061b82 */ /* 0x000e620000000800 */
[----:B------:R-:W-:Y:S01]  /*bc00*/  @P2 FFMA.FTZ R26, R167, R4, R0 ;  /* 0x00000004a71a2223 */ /* 0x000fe20000010000 */
[----:B------:R-:W2:Y:S01]  /*bc10*/  @P1 MUFU.LG2 R7, R37 ;  /* 0x0000002500071308 */ /* 0x000ea20000000c00 */
[----:B---3--:R-:W-:Y:S01]  /*bc20*/  UIMAD UR15, UR8, UR15, URZ ;  /* 0x0000000f080f72a4 */ /* 0x008fe2000f8e02ff */
[----:B------:R-:W-:Y:S01]  /*bc30*/  LOP3.LUT P2, RZ, R213, 0x3, RZ, 0xc0, !PT ;  /* 0x00000003d5ff7812 */ /* 0x000fe2000784c0ff */
[----:B------:R-:W-:Y:S01]  /*bc40*/  UIMAD UR12, UR9, UR7, URZ ;  /* 0x00000007090c72a4 */ /* 0x000fe2000f8e02ff */
[----:B------:R-:W-:Y:S01]  /*bc50*/  MOV R2, R214 ;  /* 0x000000d600027202 */ /* 0x000fe20000000f00 */
[----:B------:R-:W-:Y:S01]  /*bc60*/  USHF.L.U32 UR11, UR6, 0x7, URZ ;  /* 0x00000007060b7899 */ /* 0x000fe200080006ff */
[----:B------:R-:W3:Y:S01]  /*bc70*/  @P0 LDC R5, c[0x0][0x458] ;  /* 0x00011600ff050b82 */ /* 0x000ee20000000800 */
[----:B------:R-:W-:Y:S01]  /*bc80*/  MOV R3, RZ ;  /* 0x000000ff00037202 */ /* 0x000fe20000000f00 */
[----:B------:R-:W4:Y:S01]  /*bc90*/  @P0 MUFU.LG2 R0, R39 ;  /* 0x0000002700000308 */ /* 0x000f220000000c00 */
[----:B------:R-:W-:Y:S01]  /*bca0*/  @!UP1 UIMAD UR15, UR9, UR4, UR15 ;  /* 0x00000004090f92a4 */ /* 0x000fe2000f8e020f */
[----:B------:R-:W-:Y:S01]  /*bcb0*/  BSSY.RECONVERGENT B0, `(.L_x_126) ;  /* 0x000003e000007945 */ /* 0x000fe20003800200 */
[----:B------:R-:W-:Y:S01]  /*bcc0*/  USHF.R.S32.HI UR4, URZ, 0x1f, UR12 ;  /* 0x0000001fff047899 */ /* 0x000fe2000801140c */
[----:B------:R-:W-:Y:S01]  /*bcd0*/  IMAD.WIDE.U32 R2, R8, UR9, R2 ;  /* 0x0000000908027c25 */ /* 0x000fe2000f8e0002 */
[----:B------:R-:W-:Y:S01]  /*bce0*/  UIMAD UR14, UR11, UR10, URZ ;  /* 0x0000000a0b0e72a4 */ /* 0x000fe2000f8e02ff */
[----:B------:R-:W5:Y:S01]  /*bcf0*/  LDC.64 R24, c[0x0][0x410] ;  /* 0x00010400ff187b82 */ /* 0x000f620000000a00 */
[----:B------:R1:W5:Y:S01]  /*bd00*/  LDS.128 R44, [R10] ;  /* 0x000000000a2c7984 */ /* 0x0003620000000c00 */
[----:B------:R-:W-:Y:S01]  /*bd10*/  USEL UR12, UR12, URZ, UP1 ;  /* 0x000000ff0c0c7287 */ /* 0x000fe20008800000 */
[----:B------:R-:W-:Y:S01]  /*bd20*/  IMAD R3, R9, UR9, R3 ;  /* 0x0000000909037c24 */ /* 0x000fe2000f8e0203 */
[----:B------:R-:W-:Y:S01]  /*bd30*/  USEL UR4, UR4, URZ, UP1 ;  /* 0x000000ff04047287 */ /* 0x000fe20008800000 */
[----:B------:R1:W5:Y:S01]  /*bd40*/  LDS.128 R40, [R10+0x800] ;  /* 0x000800000a287984 */ /* 0x0003620000000c00 */
[----:B------:R-:W-:Y:S01]  /*bd50*/  USHF.R.S32.HI UR5, URZ, 0x1f, UR14 ;  /* 0x0000001fff057899 */ /* 0x000fe2000801140e */
[----:B--2---:R-:W-:Y:S01]  /*bd60*/  @P1 FMUL.FTZ R4, R7, 0.69314718246459960938 ;  /* 0x3f31721807041820 */ /* 0x004fe20000410000 */
[----:B------:R-:W2:Y:S01]  /*bd70*/  LDC.64 R16, c[0x0][0x408] ;  /* 0x00010200ff107b82 */ /* 0x000ea20000000a00 */
[----:B------:R-:W-:Y:S01]  /*bd80*/  USHF.R.S32.HI UR13, URZ, 0x1f, UR15 ;  /* 0x0000001fff0d7899 */ /* 0x000fe2000801140f */
[----:B------:R-:W-:Y:S01]  /*bd90*/  MOV R19, 0x7f800000 ;  /* 0x7f80000000137802 */ /* 0x000fe20000000f00 */
[----:B------:R-:W-:Y:S01]  /*bda0*/  UIADD3 UR12, UP1, UP0, UR14, UR12, UR15 ;  /* 0x0000000c0e0c7290 */ /* 0x000fe2000f83e00f */
[----:B----4-:R-:W-:Y:S01]  /*bdb0*/  @P0 FMUL.FTZ R0, R0, 0.69314718246459960938 ;  /* 0x3f31721800000820 */ /* 0x010fe20000410000 */
[----:B------:R-:W-:Y:S01]  /*bdc0*/  MOV R18, 0x7f800000 ;  /* 0x7f80000000127802 */ /* 0x000fe20000000f00 */
[----:B-1----:R-:W-:Y:S01]  /*bdd0*/  @P1 FFMA.FTZ R19, R166, R6, R4 ;  /* 0x00000006a6131223 */ /* 0x002fe20000010004 */
[----:B------:R-:W-:Y:S01]  /*bde0*/  UIADD3.X UR13, UPT, UPT, UR5, UR4, UR13, UP1, UP0 ;  /* 0x00000004050d7290 */ /* 0x000fe20008fe040d */
[----:B---3--:R-:W-:Y:S01]  /*bdf0*/  @P0 FFMA.FTZ R18, R164, R5, R0 ;  /* 0x00000005a4120223 */ /* 0x008fe20000010000 */
[----:B-----5:R-:W-:Y:S01]  /*be00*/  IMAD.WIDE.U32 R12, R24, UR8, R2 ;  /* 0x00000008180c7c25 */ /* 0x020fe2000f8e0002 */
[----:B------:R-:W-:Y:S09]  /*be10*/  @P2 BRA `(.L_x_127) ;  /* 0x00000000009c2947 */ /* 0x000ff20003800000 */
[----:B------:R-:W-:Y:S01]  /*be20*/  LOP3.LUT R2, R215, 0x30, RZ, 0xc0, !PT ;  /* 0x00000030d7027812 */ /* 0x000fe200078ec0ff */
[----:B------:R-:W-:Y:S01]  /*be30*/  UIADD3 UR4, UPT, UPT, -UR11, UR7, URZ ;  /* 0x000000070b047290 */ /* 0x000fe2000fffe1ff */
        /* <DEDUP_REMOVED lines=13> */
[----:B------:R-:W3:Y:S01]  /*bf10*/  @!P5 LDC.64 R14, c[0x0][0x420] ;  /* 0x00010800ff0edb82 */ /* 0x000ee20000000a00 */
[----:B------:R-:W-:Y:S01]  /*bf20*/  @!P4 IMAD R2, R2, UR10, RZ ;  /* 0x0000000a0202cc24 */ /* 0x000fe2000f8e02ff */
[----:B------:R-:W-:Y:S01]  /*bf30*/  @!P6 LEA.HI.X.SX32 R7, R0, UR13, 0x1, P0 ;  /* 0x0000000d0007ec11 */ /* 0x000fe200080f0eff */
[----:B------:R-:W-:Y:S01]  /*bf40*/  @!P3 IMAD R0, R6, UR10, RZ ;  /* 0x0000000a0600bc24 */ /* 0x000fe2000f8e02ff */
[----:B------:R-:W-:-:S04]  /*bf50*/  @!P5 IADD3 R5, P0, PT, R3, UR12, RZ ;  /* 0x0000000c0305dc10 */ /* 0x000fc8000ff1e0ff */
[----:B------:R-:W4:Y:S08]  /*bf60*/  @!P4 LDC.64 R20, c[0x0][0x420] ;  /* 0x00010800ff14cb82 */ /* 0x000f300000000a00 */
[----:B------:R-:W5:Y:S01]  /*bf70*/  @!P3 LDC.64 R22, c[0x0][0x420] ;  /* 0x00010800ff16bb82 */ /* 0x000f620000000a00 */
[----:B-1----:R-:W-:-:S04]  /*bf80*/  @!P6 LEA R8, P1, R4, R8, 0x2 ;  /* 0x000000080408e211 */ /* 0x002fc800078210ff */
[----:B------:R-:W-:Y:S02]  /*bf90*/  @!P6 LEA.HI.X R9, R4, R9, R7, 0x2, P1 ;  /* 0x000000090409e211 */ /* 0x000fe400008f1407 */
[----:B------:R-:W-:Y:S02]  /*bfa0*/  @!P5 LEA.HI.X.SX32 R4, R3, UR13, 0x1, P0 ;  /* 0x0000000d0304dc11 */ /* 0x000fe400080f0eff */
[C---:B---3--:R-:W-:Y:S01]  /*bfb0*/  @!P5 LEA R6, P2, R5.reuse, R14, 0x2 ;  /* 0x0000000e0506d211 */ /* 0x048fe200078410ff */
[----:B------:R1:W-:Y:S01]  /*bfc0*/  @!P6 STG.E desc[UR20][R8.64], R27 ;  /* 0x0000001b0800e986 */ /* 0x0003e2000c101914 */
[----:B------:R-:W-:Y:S02]  /*bfd0*/  @!P4 IADD3 R3, P1, PT, R2, UR12, RZ ;  /* 0x0000000c0203cc10 */ /* 0x000fe4000ff3e0ff */
[----:B------:R-:W-:Y:S02]  /*bfe0*/  @!P3 IADD3 R11, P0, PT, R0, UR12, RZ ;  /* 0x0000000c000bbc10 */ /* 0x000fe4000ff1e0ff */
[----:B------:R-:W-:-:S02]  /*bff0*/  @!P5 LEA.HI.X R7, R5, R15, R4, 0x2, P2 ;  /* 0x0000000f0507d211 */ /* 0x000fc400010f1404 */
[----:B------:R-:W-:Y:S02]  /*c000*/  @!P4 LEA.HI.X.SX32 R5, R2, UR13, 0x1, P1 ;  /* 0x0000000d0205cc11 */ /* 0x000fe400088f0eff */
[----:B------:R-:W-:Y:S01]  /*c010*/  @!P3 LEA.HI.X.SX32 R0, R0, UR13, 0x1, P0 ;  /* 0x0000000d0000bc11 */ /* 0x000fe200080f0eff */
[----:B------:R1:W-:Y:S01]  /*c020*/  @!P5 STG.E desc[UR20][R6.64], R26 ;  /* 0x0000001a0600d986 */ /* 0x0003e2000c101914 */
[----:B----4-:R-:W-:Y:S02]  /*c030*/  @!P4 LEA R4, P1, R3, R20, 0x2 ;  /* 0x000000140304c211 */ /* 0x010fe400078210ff */
[----:B-----5:R-:W-:Y:S02]  /*c040*/  @!P3 LEA R2, P0, R11, R22, 0x2 ;  /* 0x000000160b02b211 */ /* 0x020fe400078010ff */
[----:B------:R-:W-:Y:S02]  /*c050*/  @!P4 LEA.HI.X R5, R3, R21, R5, 0x2, P1 ;  /* 0x000000150305c211 */ /* 0x000fe400008f1405 */
[----:B------:R-:W-:-:S03]  /*c060*/  @!P3 LEA.HI.X R3, R11, R23, R0, 0x2, P0 ;  /* 0x000000170b03b211 */ /* 0x000fc600000f1400 */
[----:B------:R1:W-:Y:S04]  /*c070*/  @!P4 STG.E desc[UR20][R4.64], R19 ;  /* 0x000000130400c986 */ /* 0x0003e8000c101914 */
[----:B------:R1:W-:Y:S02]  /*c080*/  @!P3 STG.E desc[UR20][R2.64], R18 ;  /* 0x000000120200b986 */ /* 0x0003e4000c101914 */
.L_x_127:
[----:B------:R-:W-:Y:S05]  /*c090*/  BSYNC.RECONVERGENT B0 ;  /* 0x0000000000007941 */ /* 0x000fea0003800200 */
.L_x_126:
[----:B------:R-:W3:Y:S01]  /*c0a0*/  LDS.128 R36, [R10+0x1000] ;  /* 0x001000000a247984 */ /* 0x000ee20000000c00 */
[----:B------:R-:W4:Y:S01]  /*c0b0*/  LDCU.64 UR4, c[0x0][0x3f0] ;  /* 0x00007e00ff0477ac */ /* 0x000f220008000a00 */
[----:B------:R-:W-:Y:S01]  /*c0c0*/  SHF.R.U32.HI R0, RZ, 0x3, R213 ;  /* 0x00000003ff007819 */ /* 0x000fe200000116d5 */
[----:B-1----:R-:W-:Y:S01]  /*c0d0*/  IMAD R3, R25, UR8, R13 ;  /* 0x0000000819037c24 */ /* 0x002fe2000f8e020d */
[----:B------:R-:W1:Y:S01]  /*c0e0*/  LDS.128 R32, [R10+0x1800] ;  /* 0x001800000a207984 */ /* 0x000e620000000c00 */
[----:B------:R-:W-:Y:S01]  /*c0f0*/  UIMAD.WIDE.U32 UR14, UR6, 0x80, URZ ;  /* 0x00000080060e78a5 */ /* 0x000fe2000f8e00ff */
[----:B------:R-:W-:Y:S01]  /*c100*/  IMAD.MOV.U32 R2, RZ, RZ, R12 ;  /* 0x000000ffff027224 */ /* 0x000fe200078e000c */
[C-C-:B--2---:R-:W-:Y:S01]  /*c110*/  SHF.L.U64.HI R18, R16.reuse, 0x5, R17.reuse ;  /* 0x0000000510127819 */ /* 0x144fe20000010211 */
[----:B------:R-:W2:Y:S01]  /*c120*/  LDS.128 R28, [R10+0x2000] ;  /* 0x002000000a1c7984 */ /* 0x000ea20000000c00 */
[C---:B------:R-:W-:Y:S01]  /*c130*/  IMAD.SHL.U32 R19, R16.reuse, 0x20, RZ ;  /* 0x0000002010137824 */ /* 0x040fe200078e00ff */
[----:B------:R-:W-:-:S02]  /*c140*/  SHF.L.U64.HI R48, R16, 0x6, R17 ;  /* 0x0000000610307819 */ /* 0x000fc40000010211 */
[----:B------:R-:W5:Y:S01]  /*c150*/  LDS.128 R24, [R10+0x2800] ;  /* 0x002800000a187984 */ /* 0x000f620000000c00 */
[----:B------:R-:W-:Y:S01]  /*c160*/  LOP3.LUT R6, R0, UR14, RZ, 0xfc, !PT ;  /* 0x0000000e00067c12 */ /* 0x000fe2000f8efcff */
[----:B------:R-:W-:Y:S02]  /*c170*/  IMAD R0, R16, UR15, RZ ;  /* 0x0000000f10007c24 */ /* 0x000fe4000f8e02ff */
[----:B------:R-:W5:Y:S02]  /*c180*/  LDS.128 R20, [R10+0x3000] ;  /* 0x003000000a147984 */ /* 0x000f640000000c00 */
[C---:B------:R-:W-:Y:S02]  /*c190*/  IMAD.WIDE.U32 R4, R6.reuse, R16, R2 ;  /* 0x0000001006047225 */ /* 0x040fe400078e0002 */
[----:B------:R3:W5:Y:S02]  /*c1a0*/  LDS.128 R12, [R10+0x3800] ;  /* 0x003800000a0c7984 */ /* 0x0007640000000c00 */
[----:B------:R-:W-:Y:S01]  /*c1b0*/  IMAD R0, R6, R17, R0 ;  /* 0x0000001106007224 */ /* 0x000fe200078e0200 */
[----:B----4-:R-:W-:-:S03]  /*c1c0*/  LEA R2, P0, R4, UR4, 0x1 ;  /* 0x0000000404027c11 */ /* 0x010fc6000f8008ff */
[----:B------:R-:W-:Y:S01]  /*c1d0*/  IMAD.IADD R0, R5, 0x1, R0 ;  /* 0x0000000105007824 */ /* 0x000fe200078e0200 */
[----:B------:R-:W-:-:S04]  /*c1e0*/  IADD3 R8, P2, PT, R19, R2, RZ ;  /* 0x0000000213087210 */ /* 0x000fc80007f5e0ff */
[----:B------:R-:W-:Y:S01]  /*c1f0*/  LEA.HI.X R3, R4, UR5, R0, 0x1, P0 ;  /* 0x0000000504037c11 */ /* 0x000fe200080f0c00 */
[C---:B------:R-:W-:Y:S01]  /*c200*/  IMAD.SHL.U32 R0, R16.reuse, 0x40, RZ ;  /* 0x0000004010007824 */ /* 0x040fe200078e00ff */
[----:B------:R-:W-:-:S03]  /*c210*/  LEA R4, P0, R16, R2, 0x7 ;  /* 0x0000000210047211 */ /* 0x000fc600078038ff */
[----:B------:R-:W-:Y:S01]  /*c220*/  IMAD.X R9, R18, 0x1, R3, P2 ;  /* 0x0000000112097824 */ /* 0x000fe200010e0603 */
[----:B------:R-:W-:Y:S01]  /*c230*/  IADD3 R6, P1, PT, R0, R2, RZ ;  /* 0x0000000200067210 */ /* 0x000fe20007f3e0ff */
[----:B------:R4:W-:Y:S01]  /*c240*/  STG.E.128 desc[UR20][R2.64], R44 ;  /* 0x0000002c02007986 */ /* 0x0009e2000c101d14 */
[----:B------:R-:W-:-:S03]  /*c250*/  LEA.HI.X R5, R16, R3, R17, 0x7, P0 ;  /* 0x0000000310057211 */ /* 0x000fc600000f3c11 */
[----:B------:R-:W-:Y:S01]  /*c260*/  IMAD.X R7, R48, 0x1, R3, P1 ;  /* 0x0000000130077824 */ /* 0x000fe200008e0603 */
[----:B---3--:R-:W-:Y:S01]  /*c270*/  IADD3 R10, P2, PT, R6, R19, RZ ;  /* 0x00000013060a7210 */ /* 0x008fe20007f5e0ff */
[----:B------:R3:W-:Y:S04]  /*c280*/  STG.E.128 desc[UR20][R8.64], R40 ;  /* 0x0000002808007986 */ /* 0x0007e8000c101d14 */
[----:B------:R5:W-:Y:S01]  /*c290*/  STG.E.128 desc[UR20][R6.64], R36 ;  /* 0x0000002406007986 */ /* 0x000be2000c101d14 */
[----:B------:R-:W-:-:S05]  /*c2a0*/  IMAD.X R11, R7, 0x1, R18, P2 ;  /* 0x00000001070b7824 */ /* 0x000fca00010e0612 */
[----:B-1----:R-:W-:Y:S04]  /*c2b0*/  STG.E.128 desc[UR20][R10.64], R32 ;  /* 0x000000200a007986 */ /* 0x002fe8000c101d14 */
[----:B--2---:R-:W-:Y:S01]  /*c2c0*/  STG.E.128 desc[UR20][R4.64], R28 ;  /* 0x0000001c04007986 */ /* 0x004fe2000c101d14 */
[----:B----4-:R-:W-:-:S05]  /*c2d0*/  IADD3 R2, P0, PT, R4, R0, RZ ;  /* 0x0000000004027210 */ /* 0x010fca0007f1e0ff */
[----:B------:R-:W-:Y:S01]  /*c2e0*/  IMAD.X R3, R5, 0x1, R48, P0 ;  /* 0x0000000105037824 */ /* 0x000fe200000e0630 */
[-C--:B---3--:R-:W-:Y:S02]  /*c2f0*/  IADD3 R8, P1, PT, R4, R19.reuse, RZ ;  /* 0x0000001304087210 */ /* 0x088fe40007f3e0ff */
[----:B-----5:R-:W-:-:S03]  /*c300*/  IADD3 R6, P0, PT, R2, R19, RZ ;  /* 0x0000001302067210 */ /* 0x020fc60007f1e0ff */
[--C-:B------:R-:W-:Y:S02]  /*c310*/  IMAD.X R9, R5, 0x1, R18.reuse, P1 ;  /* 0x0000000105097824 */ /* 0x100fe400008e0612 */
[----:B------:R-:W-:-:S03]  /*c320*/  IMAD.X R7, R3, 0x1, R18, P0 ;  /* 0x0000000103077824 */ /* 0x000fc600000e0612 */
[----:B------:R-:W-:Y:S04]  /*c330*/  STG.E.128 desc[UR20][R8.64], R24 ;  /* 0x0000001808007986 */ /* 0x000fe8000c101d14 */
[----:B------:R-:W-:Y:S04]  /*c340*/  STG.E.128 desc[UR20][R2.64], R20 ;  /* 0x0000001402007986 */ /* 0x000fe8000c101d14 */
[----:B------:R-:W-:Y:S01]  /*c350*/  STG.E.128 desc[UR20][R6.64], R12 ;  /* 0x0000000c06007986 */ /* 0x000fe2000c101d14 */
[----:B------:R-:W-:Y:S05]  /*c360*/  EXIT ;  /* 0x000000000000794d */ /* 0x000fea0003800000 */
.L_x_128:
        /* <DEDUP_REMOVED lines=9> */
.L_x_2688:


//--------------------- .text._ZN5flash16flash_fwd_kernelI23Flash_fwd_kernel_traitsILi64ELi128ELi128ELi4ELb0ELb0EN7cutlass10bfloat16_tE19Flash_kernel_traitsILi64ELi128ELi128ELi4ES3_EELb0ELb0ELb0ELb0ELb1ELb1ELb1ELb0EEEvNS_16Flash_fwd_paramsE --------------------------
	.section	.text._ZN5flash16flash_fwd_kernelI23Flash_fwd_kernel_traitsILi64ELi128ELi128ELi4ELb0ELb0EN7cutlass10bfloat16_tE19Flash_kernel_traitsILi64ELi128ELi128ELi4ES3_EELb0ELb0ELb0ELb0ELb1ELb1ELb1ELb0EEEvNS_16Flash_fwd_paramsE,"ax",@progbits
	.align	128
        .global         _ZN5flash16flash_fwd_kernelI23Flash_fwd_kernel_traitsILi64ELi128ELi128ELi4ELb0ELb0EN7cutlass10bfloat16_tE19Flash_kernel_traitsILi64ELi128ELi128ELi4ES3_EELb0ELb0ELb0ELb0ELb1ELb1ELb1ELb0EEEvNS_16Flash_fwd_paramsE
        .type           _ZN5flash16flash_fwd_kernelI23Flash_fwd_kernel_traitsILi64ELi128ELi128ELi4ELb0ELb0EN7cutlass10bfloat16_tE19Flash_kernel_traitsILi64ELi128ELi128ELi4ES3_EELb0ELb0ELb0ELb0ELb1ELb1ELb1ELb0EEEvNS_16Flash_fwd_paramsE,@function
        .size           _ZN5flash16flash_fwd_kernelI23Flash_fwd_kernel_traitsILi64ELi128ELi128ELi4ELb0ELb0EN7cutlass10bfloat16_tE19Flash_kernel_traitsILi64ELi128ELi128ELi4ES3_EELb0ELb0ELb0ELb0ELb1ELb1ELb1ELb0EEEvNS_16Flash_fwd_paramsE,(.L_x_2689 - _ZN5flash16flash_fwd_kernelI23Flash_fwd_kernel_traitsILi64ELi128ELi128ELi4ELb0ELb0EN7cutlass10bfloat16_tE19Flash_kernel_traitsILi64ELi128ELi128ELi4ES3_EELb0ELb0ELb0ELb0ELb1ELb1ELb1ELb0EEEvNS_16Flash_fwd_paramsE)
        .other          _ZN5flash16flash_fwd_kernelI23Flash_fwd_kernel_traitsILi64ELi128ELi128ELi4ELb0ELb0EN7cutlass10bfloat16_tE19Flash_kernel_traitsILi64ELi128ELi128ELi4ES3_EELb0ELb0ELb0ELb0ELb1ELb1ELb1ELb0EEEvNS_16Flash_fwd_paramsE,@"STO_CUDA_ENTRY STV_DEFAULT"
_ZN5flash16flash_fwd_kernelI23Flash_fwd_kernel_traitsILi64ELi128ELi128ELi4ELb0ELb0EN7cutlass10bfloat16_tE19Flash_kernel_traitsILi64ELi128ELi128ELi4ES3_EELb0ELb0ELb0ELb0ELb1ELb1ELb1ELb0EEEvNS_16Flash_fwd_paramsE:
.text._ZN5flash16flash_fwd_kernelI23Flash_fwd_kernel_traitsILi64ELi128ELi128ELi4ELb0ELb0EN7cutlass10bfloat16_tE19Flash_kernel_traitsILi64ELi128ELi128ELi4ES3_EELb0ELb0ELb0ELb0ELb1ELb1ELb1ELb0EEEvNS_16Flash_fwd_paramsE:
        /* <DEDUP_REMOVED lines=24> */
[--C-:B-----5:R-:W-:Y:S01]  /*0180*/  SHF.R.S32.HI R54, RZ, 0x1f, R131.reuse ;  /* 0x0000001fff367819 */ /* 0x120fe20000011483 */
[----:B------:R-:W4:Y:S01]  /*0190*/  LDCU.128 UR16, c[0x0][0x3a0] ;  /* 0x00007400ff1077ac */ /* 0x000f220008000c00 */
[----:B------:R-:W-:Y:S01]  /*01a0*/  IMAD.MOV.U32 R45, RZ, RZ, RZ ;  /* 0x000000ffff2d7224 */ /* 0x000fe200078e00ff */
[----:B------:R-:W4:Y:S01]  /*01b0*/  S2R R108, SR_TID.X ;  /* 0x00000000006c7919 */ /* 0x000f220000002100 */
[----:B------:R-:W-:Y:S01]  /*01c0*/  @P3 IMAD.IADD R130, R12, 0x1, -R131 ;  /* 0x000000010c823824 */ /* 0x000fe200078e0a83 */
[----:B------:R-:W4:Y:S01]  /*01d0*/  LDCU.128 UR4, c[0x0][0x3d0] ;  /* 0x00007a00ff0477ac */ /* 0x000f220008000c00 */
[----:B------:R-:W1:Y:S01]  /*01e0*/  LDC.64 R6, c[0x0][0x3b8] ;  /* 0x0000ee00ff067b82 */ /* 0x000e620000000a00 */
[----:B------:R-:W-:Y:S01]  /*01f0*/  STL [R1], R54 ;  /* 0x0000003601007387 */ /* 0x000fe20000100800 */
[----:B------:R-:W-:Y:S01]  /*0200*/  MOV R239, 0x20 ;  /* 0x0000002000ef7802 */ /* 0x000fe20000000f00 */
[----:B------:R-:W4:Y:S01]  /*0210*/  LDCU.128 UR8, c[0x0][0x380] ;  /* 0x00007000ff0877ac */ /* 0x000f220008000c00 */
[----:B------:R-:W4:Y:S04]  /*0220*/  LDCU.128 UR12, c[0x0][0x390] ;  /* 0x00007200ff0c77ac */ /* 0x000f280008000c00 */
[----:B------:R-:W4:Y:S01]  /*0230*/  @!P3 LDC.64 R8, c[0x0][0x488] ;  /* 0x00012200ff08bb82 */ /* 0x000f220000000a00 */
[----:B------:R-:W-:Y:S01]  /*0240*/  UIMAD.WIDE.U32 UR22, UR22, 0x80, URZ ;  /* 0x00000080161678a5 */ /* 0x000fe2000f8e00ff */
[----:B--2---:R-:W-:-:S06]  /*0250*/  IABS R0, R14 ;  /* 0x0000000e00007213 */ /* 0x004fcc0000000000 */
[----:B------:R-:W2:Y:S01]  /*0260*/  @!P3 LDC.64 R10, c[0x0][0x438] ;  /* 0x00010e00ff0abb82 */ /* 0x000ea20000000a00 */
[----:B------:R-:W-:Y:S02]  /*0270*/  IMAD.MOV.U32 R13, RZ, RZ, R0 ;  /* 0x000000ffff0d7224 */ /* 0x000fe400078e0000 */
[C---:B-1----:R-:W-:Y:S02]  /*0280*/  IMAD.SHL.U32 R120, R6.reuse, 0x10, RZ ;  /* 0x0000001006787824 */ /* 0x042fe400078e00ff */
[----:B------:R-:W1:Y:S01]  /*0290*/  I2F.RP R2, R13 ;  /* 0x0000000d00027306 */ /* 0x000e620000209400 */
[----:B---3--:R-:W-:Y:S01]  /*02a0*/  IABS R4, R21 ;  /* 0x0000001500047213 */ /* 0x008fe20000000000 */
[C---:B------:R-:W-:Y:S01]  /*02b0*/  IMAD.SHL.U32 R124, R6.reuse, 0x20, RZ ;  /* 0x00000020067c7824 */ /* 0x040fe200078e00ff */
[----:B------:R-:W-:Y:S01]  /*02c0*/  SHF.L.U64.HI R111, R6, 0x4, R7 ;  /* 0x00000004066f7819 */ /* 0x000fe20000010207 */
[C---:B----4-:R-:W-:Y:S01]  /*02d0*/  IMAD.SHL.U32 R15, R108.reuse, 0x8, RZ ;  /* 0x000000086c0f7824 */ /* 0x050fe200078e00ff */
[----:B------:R-:W-:Y:S01]  /*02e0*/  SHF.R.U32.HI R200, RZ, 0x3, R108 ;  /* 0x00000003ffc87819 */ /* 0x000fe2000001166c */
[----:B------:R-:W-:Y:S01]  /*02f0*/  IMAD.SHL.U32 R250, R108, 0x40, RZ ;  /* 0x000000406cfa7824 */ /* 0x000fe200078e00ff */
[----:B------:R-:W-:Y:S01]  /*0300*/  @!P3 ISETP.NE.U32.AND P2, PT, R8, RZ, PT ;  /* 0x000000ff0800b20c */ /* 0x000fe20003f45070 */
[----:B------:R-:W3:Y:S01]  /*0310*/  LDC.64 R18, c[0x0][0x3c8] ;  /* 0x0000f200ff127b82 */ /* 0x000ee20000000a00 */
[----:B------:R-:W-:Y:S01]  /*0320*/  LOP3.LUT R109, R15, 0x38, RZ, 0xc0, !PT ;  /* 0x000000380f6d7812 */ /* 0x000fe200078ec0ff */
[----:B------:R4:W-:Y:S01]  /*0330*/  STL [R1+0xc8], R15 ;  /* 0x0000c80f01007387 */ /* 0x0009e20000100800 */
[----:B------:R-:W-:-:S02]  /*0340*/  @!P3 ISETP.NE.AND.EX P2, PT, R9, RZ, PT, P2 ;  /* 0x000000ff0900b20c */ /* 0x000fc40003f45320 */
[----:B------:R-:W-:Y:S01]  /*0350*/  MOV R44, R109 ;  /* 0x0000006d002c7202 */ /* 0x000fe20000000f00 */
[----:B-1----:R-:W1:Y:S01]  /*0360*/  MUFU.RCP R2, R2 ;  /* 0x0000000200027308 */ /* 0x002e620000001000 */
[----:B--2---:R-:W-:Y:S01]  /*0370*/  @!P3 SEL R9, R11, RZ, P2 ;  /* 0x000000ff0b09b207 */ /* 0x004fe20001000000 */
[----:B------:R-:W2:Y:S01]  /*0380*/  LDC.64 R128, c[0x0][0x3c0] ;  /* 0x0000f000ff807b82 */ /* 0x000ea20000000a00 */
[----:B------:R-:W-:Y:S02]  /*0390*/  LOP3.LUT R8, R108, 0x38, RZ, 0xc0, !PT ;  /* 0x000000386c087812 */ /* 0x000fe400078ec0ff */
[----:B------:R-:W-:Y:S02]  /*03a0*/  @!P3 IADD3 R130, PT, PT, R9, R10, -R131 ;  /* 0x0000000a0982b210 */ /* 0x000fe40007ffe883 */
[----:B------:R-:W-:Y:S02]  /*03b0*/  LOP3.LUT R50, R109, 0x1c0, R250, 0xf8, !PT ;  /* 0x000001c06d327812 */ /* 0x000fe400078ef8fa */
[----:B------:R-:W-:-:S02]  /*03c0*/  LOP3.LUT R11, R250, 0x400, RZ, 0xc0, !PT ;  /* 0x00000400fa0b7812 */ /* 0x000fc400078ec0ff */
[----:B------:R-:W-:Y:S01]  /*03d0*/  SHF.L.U32 R10, R108, 0x5, RZ ;  /* 0x000000056c0a7819 */ /* 0x000fe200000006ff */
[----:B------:R-:W-:Y:S01]  /*03e0*/  STL [R1+0x1c], R50 ;  /* 0x00001c3201007387 */ /* 0x000fe20000100800 */
[C-C-:B------:R-:W-:Y:S02]  /*03f0*/  SHF.L.U64.HI R125, R6.reuse, 0x5, R7.reuse ;  /* 0x00000005067d7819 */ /* 0x140fe40000010207 */
[----:B------:R-:W-:Y:S01]  /*0400*/  SHF.L.U64.HI R252, R6, 0x6, R7 ;  /* 0x0000000606fc7819 */ /* 0x000fe20000010207 */
[----:B-1----:R-:W-:Y:S01]  /*0410*/  VIADD R2, R2, 0xffffffe ;  /* 0x0ffffffe02027836 */ /* 0x002fe20000000000 */
[----:B------:R-:W-:Y:S02]  /*0420*/  SHF.L.U32 R180, R6, 0x6, RZ ;  /* 0x0000000606b47819 */ /* 0x000fe400000006ff */
[----:B------:R-:W-:Y:S01]  /*0430*/  LOP3.LUT R17, R200, UR22, RZ, 0xfc, !PT ;  /* 0x00000016c8117c12 */ /* 0x000fe2000f8efcff */
[----:B------:R-:W1:Y:S01]  /*0440*/  F2I.FTZ.U32.TRUNC.NTZ R3, R2 ;  /* 0x0000000200037305 */ /* 0x000e62000021f000 */
[----:B------:R-:W-:-:S02]  /*0450*/  SHF.R.U32.HI R110, RZ, 0x1, R108 ;  /* 0x00000001ff6e7819 */ /* 0x000fc4000001166c */
[----:B-1----:R-:W-:Y:S01]  /*0460*/  IADD3 R0, PT, PT, RZ, -R3, RZ ;  /* 0x80000003ff007210 */ /* 0x002fe20007ffe0ff */
[----:B------:R-:W-:-:S04]  /*0470*/  IMAD.MOV.U32 R2, RZ, RZ, RZ ;  /* 0x000000ffff027224 */ /* 0x000fc800078e00ff */
[----:B------:R-:W-:-:S04]  /*0480*/  IMAD R0, R0, R13, RZ ;  /* 0x0000000d00007224 */ /* 0x000fc800078e02ff */
[----:B------:R-:W-:-:S04]  /*0490*/  IMAD.HI.U32 R0, R3, R0, R2 ;  /* 0x0000000003007227 */ /* 0x000fc800078e0002 */
[----:B------:R-:W-:Y:S02]  /*04a0*/  IMAD.MOV.U32 R3, RZ, RZ, R4 ;  /* 0x000000ffff037224 */ /* 0x000fe400078e0004 */
[----:B------:R-:W-:-:S04]  /*04b0*/  IMAD.WIDE.U32 R4, R131, R6, R44 ;  /* 0x0000000683047225 */ /* 0x000fc800078e002c */
[----:B------:R-:W-:-:S05]  /*04c0*/  IMAD.HI.U32 R0, R0, R3, RZ ;  /* 0x0000000300007227 */ /* 0x000fca00078e00ff */
[----:B------:R-:W-:-:S05]  /*04d0*/  IADD3 R2, PT, PT, -R0, RZ, RZ ;  /* 0x000000ff00027210 */ /* 0x000fca0007ffe1ff */
[----:B------:R-:W-:Y:S02]  /*04e0*/  IMAD R2, R13, R2, R3 ;  /* 0x000000020d027224 */ /* 0x000fe400078e0203 */
[----:B------:R-:W-:-:S03]  /*04f0*/  IMAD R3, R54, R6, RZ ;  /* 0x0000000636037224 */ /* 0x000fc600078e02ff */
[----:B------:R-:W-:Y:S01]  /*0500*/  ISETP.GT.U32.AND P1, PT, R13, R2, PT ;  /* 0x000000020d00720c */ /* 0x000fe20003f24070 */
[----:B------:R-:W-:-:S05]  /*0510*/  IMAD R3, R131, R7, R3 ;  /* 0x0000000783037224 */ /* 0x000fca00078e0203 */
[----:B------:R-:W-:-:S07]  /*0520*/  IADD3 R3, PT, PT, R5, R3, RZ ;  /* 0x0000000305037210 */ /* 0x000fce0007ffe0ff */
[----:B------:R-:W-:Y:S01]  /*0530*/  @!P1 IMAD.IADD R2, R2, 0x1, -R13 ;  /* 0x0000000102029824 */ /* 0x000fe200078e0a0d */
[----:B------:R-:W-:Y:S02]  /*0540*/  @!P1 IADD3 R0, PT, PT, R0, 0x1, RZ ;  /* 0x0000000100009810 */ /* 0x000fe40007ffe0ff */
[----:B------:R-:W-:Y:S02]  /*0550*/  ISETP.NE.AND P1, PT, R14, RZ, PT ;  /* 0x000000ff0e00720c */ /* 0x000fe40003f25270 */
[----:B------:R-:W-:Y:S02]  /*0560*/  ISETP.GE.U32.AND P4, PT, R2, R13, PT ;  /* 0x0000000d0200720c */ /* 0x000fe40003f86070 */
[----:B------:R-:W-:Y:S02]  /*0570*/  LOP3.LUT R2, R21, R14, RZ, 0x3c, !PT ;  /* 0x0000000e15027212 */ /* 0x000fe400078e3cff */
[----:B------:R-:W-:Y:S02]  /*0580*/  SHF.L.U64.HI R13, R6, 0x7, R7 ;  /* 0x00000007060d7819 */ /* 0x000fe40000010207 */
[----:B------:R-:W-:Y:S01]  /*0590*/  ISETP.GE.AND P0, PT, R2, RZ, PT ;  /* 0x000000ff0200720c */ /* 0x000fe20003f06270 */
[----:B------:R-:W-:-:S04]  /*05a0*/  IMAD.MOV.U32 R2, RZ, RZ, R4 ;  /* 0x000000ffff027224 */ /* 0x000fc800078e0004 */
[----:B------:R-:W-:Y:S01]  /*05b0*/  IMAD.WIDE.U32 R4, R51, UR16, R2 ;  /* 0x0000001033047c25 */ /* 0x000fe2000f8e0002 */
[----:B------:R-:W-:Y:S02]  /*05c0*/  LOP3.LUT R3, R15, 0x1f8, RZ, 0xc0, !PT ;  /* 0x000001f80f037812 */ /* 0x000fe400078ec0ff */
[----:B------:R-:W-:Y:S01]  /*05d0*/  @P4 IADD3 R0, PT, PT, R0, 0x1, RZ ;  /* 0x0000000100004810 */ /* 0x000fe20007ffe0ff */
[----:B------:R-:W-:-:S04]  /*05e0*/  IMAD R5, R51, UR17, R5 ;  /* 0x0000001133057c24 */ /* 0x000fc8000f8e0205 */
[----:B------:R-:W-:Y:S01]  /*05f0*/  IMAD.MOV.U32 R2, RZ, RZ, R0 ;  /* 0x000000ffff027224 */ /* 0x000fe200078e0000 */
[----:B------:R-:W-:Y:S01]  /*0600*/  LOP3.LUT R0, R15, 0x1e00, RZ, 0xc0, !PT ;  /* 0x00001e000f007812 */ /* 0x000fe200078ec0ff */
[----:B------:R-:W-:-:S03]  /*0610*/  IMAD.WIDE.U32 R4, R200, R6, R4 ;  /* 0x00000006c8047225 */ /* 0x000fc600078e0004 */
[----:B------:R-:W-:Y:S01]  /*0620*/  LOP3.LUT R47, R0, R3, R8, 0xf6, !PT ;  /* 0x00000003002f7212 */ /* 0x000fe200078ef608 */
[----:B------:R-:W-:Y:S01]  /*0630*/  VIADD R0, R130, 0x7f ;  /* 0x0000007f82007836 */ /* 0x000fe20000000000 */
[----:B------:R-:W-:Y:S01]  /*0640*/  @!P0 IADD3 R2, PT, PT, -R2, RZ, RZ ;  /* 0x000000ff02028210 */ /* 0x000fe20007ffe1ff */
[----:B------:R-:W-:Y:S01]  /*0650*/  IMAD R5, R200, R7, R5 ;  /* 0x00000007c8057224 */ /* 0x000fe200078e0205 */
[----:B------:R-:W-:Y:S01]  /*0660*/  @!P1 LOP3.LUT R2, RZ, R14, RZ, 0x33, !PT ;  /* 0x0000000eff029212 */ /* 0x000fe200078e33ff */
[----:B----4-:R-:W-:Y:S01]  /*0670*/  IMAD.SHL.U32 R15, R6, 0x80, RZ ;  /* 0x00000080060f7824 */ /* 0x010fe200078e00ff */
[----:B------:R-:W-:Y:S01]  /*0680*/  LOP3.LUT R3, R108, 0x8, RZ, 0xc0, !PT ;  /* 0x000000086c037812 */ /* 0x000fe200078ec0ff */
[----:B------:R-:W1:Y:S01]  /*0690*/  LDC.64 R6, c[0x0][0x3b0] ;  /* 0x0000ec00ff067b82 */ /* 0x000e620000000a00 */
[----:B------:R-:W-:Y:S01]  /*06a0*/  SHF.R.S32.HI R9, RZ, 0x1f, R0 ;  /* 0x0000001fff097819 */ /* 0x000fe20000011400 */
[----:B------:R-:W-:Y:S01]  /*06b0*/  IMAD.WIDE.U32 R4, R2, UR4, R4 ;  /* 0x0000000402047c25 */ /* 0x000fe2000f8e0004 */
[----:B------:R-:W-:-:S02]  /*06c0*/  LOP3.LUT R3, R50, R3, RZ, 0x3c, !PT ;  /* 0x0000000332037212 */ /* 0x000fc400078e3cff */
[----:B------:R-:W-:Y:S01]  /*06d0*/  SHF.R.S32.HI R12, RZ, 0x1f, R2 ;  /* 0x0000001fff0c7819 */ /* 0x000fe20000011402 */
[----:B------:R-:W-:Y:S01]  /*06e0*/  IMAD.WIDE.U32 R52, R2, UR6, RZ ;  /* 0x0000000602347c25 */ /* 0x000fe2000f8e00ff */
[----:B------:R-:W-:Y:S02]  /*06f0*/  LEA.HI R16, R9, R0, RZ, 0x7 ;  /* 0x0000000009107211 */ /* 0x000fe400078f38ff */
[----:B------:R-:W-:Y:S01]  /*0700*/  LEA R0, R3, R11, 0x1 ;  /* 0x0000000b03007211 */ /* 0x000fe200078e08ff */
[----:B------:R-:W-:Y:S01]  /*0710*/  IMAD R3, R12, UR4, RZ ;  /* 0x000000040c037c24 */ /* 0x000fe2000f8e02ff */
[----:B------:R-:W-:Y:S01]  /*0720*/  LEA.HI.SX32 R43, R16, 0xffffffff, 0x19 ;  /* 0xffffffff102b7811 */ /* 0x000fe200078fcaff */
[----:B------:R-:W-:Y:S01]  /*0730*/  STL [R1+0x8], R16 ;  /* 0x0000081001007387 */ /* 0x000fe20000100800 */
[----:B------:R-:W-:Y:S01]  /*0740*/  LOP3.LUT R8, R250, 0x200, RZ, 0xc0, !PT ;  /* 0x00000200fa087812 */ /* 0x000fe200078ec0ff */
[----:B------:R-:W-:Y:S01]  /*0750*/  IMAD R3, R2, UR5, R3 ;  /* 0x0000000502037c24 */ /* 0x000fe2000f8e0203 */
[----:B------:R-:W-:Y:S01]  /*0760*/  SHF.R.S32.HI R48, RZ, 0x1f, R43 ;  /* 0x0000001fff307819 */ /* 0x000fe2000001142b */
[----:B------:R4:W-:Y:S01]  /*0770*/  STL [R1+0x18], R13 ;  /* 0x0000180d01007387 */ /* 0x0009e20000100800 */
[----:B------:R-:W-:Y:S01]  /*0780*/  LEA R23, P0, R4, UR10, 0x1 ;  /* 0x0000000a04177c11 */ /* 0x000fe2000f8008ff */
[----:B------:R-:W3:Y:S01]  /*0790*/  S2UR UR5, SR_CgaCtaId ;  /* 0x00000000000579c3 */ /* 0x000ee20000008800 */
[----:B------:R-:W-:Y:S01]  /*07a0*/  IADD3 R3, PT, PT, R5, R3, RZ ;  /* 0x0000000305037210 */ /* 0x000fe20007ffe0ff */
[----:B------:R2:W-:Y:S01]  /*07b0*/  STL [R1+0xc], R15 ;  /* 0x00000c0f01007387 */ /* 0x0005e20000100800 */
[----:B------:R-:W-:Y:S01]  /*07c0*/  LOP3.LUT R49, R8, 0x7c00, R10, 0xf8, !PT ;  /* 0x00007c0008317812 */ /* 0x000fe200078ef80a */
[----:B------:R-:W-:Y:S01]  /*07d0*/  IMAD.WIDE.U32 R8, R15, R43, RZ ;  /* 0x0000002b0f087225 */ /* 0x000fe200078e00ff */
[----:B------:R-:W-:Y:S01]  /*07e0*/  LEA.HI.X R22, R4, UR11, R3, 0x1, P0 ;  /* 0x0000000b04167c11 */ /* 0x000fe200080f0c03 */
[----:B------:R-:W-:Y:S01]  /*07f0*/  STL [R1+0x68], R23 ;  /* 0x0000681701007387 */ /* 0x000fe20000100800 */
[----:B------:R-:W-:Y:S01]  /*0800*/  UMOV UR4, 0x400 ;  /* 0x0000040000047882 */ /* 0x000fe20000000000 */
[----:B------:R-:W-:Y:S01]  /*0810*/  IMAD R3, R12, UR6, RZ ;  /* 0x000000060c037c24 */ /* 0x000fe2000f8e02ff */
[----:B------:R-:W-:Y:S01]  /*0820*/  LEA R38, P1, R8, R23, 0x1 ;  /* 0x0000001708267211 */ /* 0x000fe200078208ff */
[C---:B------:R-:W-:Y:S01]  /*0830*/  IMAD.WIDE.U32 R10, R51.reuse, UR14, R44 ;  /* 0x0000000e330a7c25 */ /* 0x040fe2000f8e002c */
[----:B------:R2:W-:Y:S01]  /*0840*/  STL [R1+0x64], R22 ;  /* 0x0000641601007387 */ /* 0x0005e20000100800 */
[----:B------:R-:W2:Y:S02]  /*0850*/  LDCU UR6, c[0x0][0x50c] ;  /* 0x0000a180ff0677ac */ /* 0x000ea40008000800 */
[----:B------:R-:W-:Y:S01]  /*0860*/  IMAD R46, R2, UR7, R3 ;  /* 0x00000007022e7c24 */ /* 0x000fe2000f8e0203 */
[----:B------:R-:W-:Y:S01]  /*0870*/  IADD3 R2, P0, PT, R120, R8, RZ ;  /* 0x0000000878027210 */ /* 0x000fe20007f1e0ff */
[----:B------:R-:W-:Y:S01]  /*0880*/  IMAD R11, R51, UR15, R11 ;  /* 0x0000000f330b7c24 */ /* 0x000fe2000f8e020b */
[----:B------:R-:W-:Y:S01]  /*0890*/  STL.64 [R1+0x10], R52 ;  /* 0x0000103401007387 */ /* 0x000fe20000100a00 */
[----:B-1----:R-:W-:Y:S01]  /*08a0*/  IMAD R20, R6, UR23, RZ ;  /* 0x0000001706147c24 */ /* 0x002fe2000f8e02ff */
[----:B------:R-:W-:-:S02]  /*08b0*/  IADD3 R4, P3, PT, R124, R2, RZ ;  /* 0x000000027c047210 */ /* 0x000fc40007f7e0ff */
[----:B------:R-:W-:Y:S01]  /*08c0*/  LEA R34, P5, R2, R23, 0x1 ;  /* 0x0000001702227211 */ /* 0x000fe200078a08ff */
[----:B------:R-:W-:Y:S02]  /*08d0*/  IMAD R20, R17, R7, R20 ;  /* 0x0000000711147224 */ /* 0x000fe400078e0214 */
[----:B----4-:R-:W-:Y:S01]  /*08e0*/  IMAD R13, R13, R43, RZ ;  /* 0x0000002b0d0d7224 */ /* 0x010fe200078e02ff */
[----:B---3--:R-:W-:-:S03]  /*08f0*/  ULEA UR5, UR5, UR4, 0x18 ;  /* 0x0000000405057291 */ /* 0x008fc6000f8ec0ff */
[----:B------:R-:W-:-:S03]  /*0900*/  IMAD R5, R48, R15, R13 ;  /* 0x0000000f30057224 */ /* 0x000fc600078e020d */
[----:B------:R-:W-:Y:S02]  /*0910*/  VIADD R135, R0, UR5 ;  /* 0x0000000500877c36 */ /* 0x000fe40008000000 */
[----:B------:R-:W-:Y:S02]  /*0920*/  IADD3 R9, PT, PT, R9, R5, RZ ;  /* 0x0000000509097210 */ /* 0x000fe40007ffe0ff */
[----:B------:R-:W-:Y:S02]  /*0930*/  IADD3 R5, P4, PT, R2, R120, RZ ;  /* 0x0000007802057210 */ /* 0x000fe40007f9e0ff */
[----:B------:R-:W-:Y:S01]  /*0940*/  LEA.HI.X R39, R8, R22, R9, 0x1, P1 ;  /* 0x0000001608277211 */ /* 0x000fe200008f0c09 */
[----:B------:R-:W-:Y:S01]  /*0950*/  IMAD.X R3, R9, 0x1, R111, P0 ;  /* 0x0000000109037824 */ /* 0x000fe200000e066f */
[----:B------:R-:W-:Y:S02]  /*0960*/  IADD3 R12, P1, PT, R180, R2, RZ ;  /* 0x00000002b40c7210 */ /* 0x000fe40007f3e0ff */
[----:B------:R-:W-:-:S02]  /*0970*/  IADD3 R9, P2, PT, R4, R120, RZ ;  /* 0x0000007804097210 */ /* 0x000fc40007f5e0ff */
[----:B------:R-:W-:Y:S01]  /*0980*/  IADD3.X R8, PT, PT, R125, R3, RZ, P3, !PT ;  /* 0x000000037d087210 */ /* 0x000fe20001ffe4ff */
[--C-:B------:R-:W-:Y:S01]  /*0990*/  IMAD.X R14, R252, 0x1, R3.reuse, P1 ;  /* 0x00000001fc0e7824 */ /* 0x100fe200008e0603 */
[----:B------:R-:W-:Y:S02]  /*09a0*/  IADD3 R13, P0, PT, R12, R120, RZ ;  /* 0x000000780c0d7210 */ /* 0x000fe40007f1e0ff */
[----:B------:R-:W-:Y:S01]  /*09b0*/  LEA.HI.X R35, R2, R22, R3, 0x1, P5 ;  /* 0x0000001602237211 */ /* 0x000fe200028f0c03 */
[----:B------:R-:W-:Y:S01]  /*09c0*/  IMAD.X R2, R8, 0x1, R111, P2 ;  /* 0x0000000108027824 */ /* 0x000fe200010e066f */
[----:B------:R-:W-:Y:S02]  /*09d0*/  IADD3.X R3, PT, PT, R3, R111, RZ, P4, !PT ;  /* 0x0000006f03037210 */ /* 0x000fe400027fe4ff */
[-C--:B------:R-:W-:Y:S02]  /*09e0*/  LEA R30, P3, R5, R23.reuse, 0x1 ;  /* 0x00000017051e7211 */ /* 0x080fe400078608ff */
[----:B------:R-:W-:-:S02]  /*09f0*/  LEA R32, P1, R9, R23, 0x1 ;  /* 0x0000001709207211 */ /* 0x000fc400078208ff */
[----:B--2---:R-:W-:Y:S02]  /*0a00*/  IADD3.X R15, PT, PT, R14, R111, RZ, P0, !PT ;  /* 0x0000006f0e0f7210 */ /* 0x004fe400007fe4ff */
[-C--:B------:R-:W-:Y:S02]  /*0a10*/  LEA R40, P0, R13, R23.reuse, 0x1 ;  /* 0x000000170d287211 */ /* 0x080fe400078008ff */
[----:B------:R-:W-:Y:S02]  /*0a20*/  LEA R28, P2, R4, R23, 0x1 ;  /* 0x00000017041c7211 */ /* 0x000fe400078408ff */
[-C--:B------:R-:W-:Y:S02]  /*0a30*/  LEA.HI.X R31, R5, R22.reuse, R3, 0x1, P3 ;  /* 0x00000016051f7211 */ /* 0x080fe400018f0c03 */
[----:B------:R-:W-:Y:S01]  /*0a40*/  LEA.HI.X R33, R9, R22, R2, 0x1, P1 ;  /* 0x0000001609217211 */ /* 0x000fe200008f0c02 */
[----:B------:R-:W-:Y:S01]  /*0a50*/  IMAD.WIDE.U32 R2, R21, R18, R10 ;  /* 0x0000001215027225 */ /* 0x000fe200078e000a */
[----:B------:R-:W-:-:S02]  /*0a60*/  LEA.HI.X R41, R13, R22, R15, 0x1, P0 ;  /* 0x000000160d297211 */ /* 0x000fc400000f0c0f */
[C-C-:B------:R-:W-:Y:S01]  /*0a70*/  SHF.L.U64.HI R5, R6.reuse, 0x4, R7.reuse ;  /* 0x0000000406057819 */ /* 0x140fe20000010207 */
[C---:B------:R-:W-:Y:S01]  /*0a80*/  IMAD.SHL.U32 R10, R6.reuse, 0x40, RZ ;  /* 0x00000040060a7824 */ /* 0x040fe200078e00ff */
[C---:B------:R-:W-:Y:S01]  /*0a90*/  SHF.L.U64.HI R11, R6.reuse, 0x6, R7 ;  /* 0x00000006060b7819 */ /* 0x040fe20000010207 */
[----:B------:R-:W-:Y:S01]  /*0aa0*/  IMAD R3, R21, R19, R3 ;  /* 0x0000001315037224 */ /* 0x000fe200078e0203 */
[----:B------:R-:W-:Y:S02]  /*0ab0*/  SHF.L.U64.HI R9, R6, 0x5, R7 ;  /* 0x0000000506097819 */ /* 0x000fe40000010207 */
[----:B------:R-:W-:Y:S01]  /*0ac0*/  LEA.HI.X R29, R4, R22, R8, 0x1, P2 ;  /* 0x00000016041d7211 */ /* 0x000fe200010f0c08 */
[----:B------:R-:W-:Y:S01]  /*0ad0*/  IMAD.SHL.U32 R8, R6, 0x20, RZ ;  /* 0x0000002006087824 */ /* 0x000fe200078e00ff */
[----:B------:R-:W-:Y:S01]  /*0ae0*/  IADD3 R7, P0, PT, R12, R124, RZ ;  /* 0x0000007c0c077210 */ /* 0x000fe20007f1e0ff */
[----:B------:R-:W-:Y:S01]  /*0af0*/  IMAD.WIDE.U32 R10, R17, R6, R10 ;  /* 0x00000006110a7225 */ /* 0x000fe200078e000a */
[----:B------:R-:W-:-:S02]  /*0b00*/  SHF.L.U32 R4, R6, 0x4, RZ ;  /* 0x0000000406047819 */ /* 0x000fc400000006ff */
[----:B------:R-:W-:Y:S02]  /*0b10*/  LEA R26, P1, R12, R23, 0x1 ;  /* 0x000000170c1a7211 */ /* 0x000fe400078208ff */
[----:B------:R-:W-:Y:S02]  /*0b20*/  IADD3.X R16, PT, PT, R14, R125, RZ, P0, !PT ;  /* 0x0000007d0e107210 */ /* 0x000fe400007fe4ff */
[----:B------:R-:W-:Y:S01]  /*0b30*/  LEA.HI.X R27, R12, R22, R14, 0x1, P1 ;  /* 0x000000160c1b7211 */ /* 0x000fe200008f0c0e */
[----:B------:R-:W-:Y:S01]  /*0b40*/  IMAD.WIDE.U32 R14, R17, R6, R4 ;  /* 0x00000006110e7225 */ /* 0x000fe200078e0004 */
[----:B------:R-:W-:-:S03]  /*0b50*/  LEA R36, P0, R7, R23, 0x1 ;  /* 0x0000001707247211 */ /* 0x000fc600078008ff */
[----:B------:R-:W-:Y:S01]  /*0b60*/  IMAD.WIDE.U32 R12, R17, R6, R8 ;  /* 0x00000006110c7225 */ /* 0x000fe200078e0008 */
[----:B------:R-:W-:Y:S02]  /*0b70*/  LEA.HI.X R37, R7, R22, R16, 0x1, P0 ;  /* 0x0000001607257211 */ /* 0x000fe400000f0c10 */
[----:B------:R-:W-:Y:S01]  /*0b80*/  IADD3 R16, P1, PT, R8, R10, RZ ;  /* 0x0000000a08107210 */ /* 0x000fe20007f3e0ff */
[C---:B------:R-:W-:Y:S01]  /*0b90*/  IMAD.IADD R13, R20.reuse, 0x1, R13 ;  /* 0x00000001140d7824 */ /* 0x040fe200078e020d */
[----:B------:R-:W-:Y:S02]  /*0ba0*/  IADD3 R7, PT, PT, R20, R11, RZ ;  /* 0x0000000b14077210 */ /* 0x000fe40007ffe0ff */
[C---:B------:R-:W-:Y:S02]  /*0bb0*/  IADD3 R14, P2, PT, R2.reuse, R14, RZ ;  /* 0x0000000e020e7210 */ /* 0x040fe40007f5e0ff */
[CC--:B------:R-:W-:Y:S01]  /*0bc0*/  IADD3 R11, P0, PT, R2.reuse, R12.reuse, RZ ;  /* 0x0000000c020b7210 */ /* 0x0c0fe20007f1e0ff */
[----:B------:R-:W-:Y:S01]  /*0bd0*/  IMAD.X R8, R7, 0x1, R9, P1 ;  /* 0x0000000107087824 */ /* 0x000fe200008e0609 */
[----:B------:R-:W-:-:S02]  /*0be0*/  IADD3 R22, P6, P5, R2, R12, R4 ;  /* 0x0000000c02167210 */ /* 0x000fc40007dde004 */
[----:B------:R-:W-:Y:S02]  /*0bf0*/  IADD3.X R15, PT, PT, R3, R20, R15, P2, !PT ;  /* 0x00000014030f7210 */ /* 0x000fe400017fe40f */
[CC--:B------:R-:W-:Y:S02]  /*0c00*/  IADD3 R9, P4, PT, R2.reuse, R10.reuse, RZ ;  /* 0x0000000a02097210 */ /* 0x0c0fe40007f9e0ff */
[C-C-:B------:R-:W-:Y:S02]  /*0c10*/  IADD3 R23, P3, P2, R2.reuse, R10, R4.reuse ;  /* 0x0000000a02177210 */ /* 0x140fe40007a7e004 */
[----:B------:R-:W-:Y:S02]  /*0c20*/  IADD3.X R10, PT, PT, R13, R3, RZ, P0, !PT ;  /* 0x000000030d0a7210 */ /* 0x000fe400007fe4ff */
[----:B------:R-:W-:Y:S02]  /*0c30*/  IADD3.X R13, PT, PT, R3, R13, R5, P6, P5 ;  /* 0x0000000d030d7210 */ /* 0x000fe400037ea405 */
[----:B------:R-:W-:Y:S01]  /*0c40*/  IADD3 R24, P1, P0, R2, R16, R4 ;  /* 0x0000001002187210 */ /* 0x000fe2000783e004 */
[----:B------:R-:W-:Y:S01]  /*0c50*/  IMAD.X R4, R7, 0x1, R3, P4 ;  /* 0x0000000107047824 */ /* 0x000fe200020e0603 */
[----:B------:R-:W-:-:S02]  /*0c60*/  IADD3 R21, P5, PT, R16, R2, RZ ;  /* 0x0000000210157210 */ /* 0x000fc40007fbe0ff */
[C-C-:B------:R-:W-:Y:S02]  /*0c70*/  IADD3.X R42, PT, PT, R3.reuse, R7, R5.reuse, P3, P2 ;  /* 0x00000007032a7210 */ /* 0x140fe40001fe4405 */
[----:B------:R-:W-:Y:S02]  /*0c80*/  IADD3.X R25, PT, PT, R3, R8, R5, P1, P0 ;  /* 0x0000000803197210 */ /* 0x000fe40000fe0405 */
[----:B------:R-:W-:Y:S01]  /*0c90*/  IADD3.X R7, PT, PT, R8, R3, RZ, P5, !PT ;  /* 0x0000000308077210 */ /* 0x000fe20002ffe4ff */
[----:B------:R-:W-:Y:S01]  /*0ca0*/  IMAD.WIDE.U32 R2, R17, R6, R2 ;  /* 0x0000000611027225 */ /* 0x000fe200078e0002 */
[C---:B------:R-:W-:Y:S02]  /*0cb0*/  LEA R18, P1, R14.reuse, UR8, 0x1 ;  /* 0x000000080e127c11 */ /* 0x040fe4000f8208ff */
[----:B------:R-:W-:Y:S01]  /*0cc0*/  LEA R16, P0, R11, UR8, 0x1 ;  /* 0x000000080b107c11 */ /* 0x000fe2000f8008ff */
[----:B------:R-:W-:Y:S01]  /*0cd0*/  IMAD.IADD R3, R3, 0x1, R20 ;  /* 0x0000000103037824 */ /* 0x000fe200078e0214 */
[----:B------:R-:W-:-:S02]  /*0ce0*/  LEA.HI.X R19, R14, UR9, R15, 0x1, P1 ;  /* 0x000000090e137c11 */ /* 0x000fc400088f0c0f */
[----:B------:R-:W-:Y:S02]  /*0cf0*/  LEA.HI.X R17, R11, UR9, R10, 0x1, P0 ;  /* 0x000000090b117c11 */ /* 0x000fe400080f0c0a */
[----:B------:R-:W-:Y:S02]  /*0d00*/  LEA R14, P2, R2, UR8, 0x1 ;  /* 0x00000008020e7c11 */ /* 0x000fe4000f8408ff */
[C---:B------:R-:W-:Y:S02]  /*0d10*/  LEA R10, P0, R9.reuse, UR8, 0x1 ;  /* 0x00000008090a7c11 */ /* 0x040fe4000f8008ff */
[----:B------:R-:W-:Y:S02]  /*0d20*/  LEA R12, P1, R22, UR8, 0x1 ;  /* 0x00000008160c7c11 */ /* 0x000fe4000f8208ff */
[----:B------:R-:W-:Y:S01]  /*0d30*/  LEA.HI.X R15, R2, UR9, R3, 0x1, P2 ;  /* 0x00000009020f7c11 */ /* 0x000fe200090f0c03 */
[----:B------:R-:W-:Y:S01]  /*0d40*/  IMAD R2, R54, R128, RZ ;  /* 0x0000008036027224 */ /* 0x000fe200078e02ff */
[----:B------:R-:W-:-:S02]  /*0d50*/  LEA.HI.X R11, R9, UR9, R4, 0x1, P0 ;  /* 0x00000009090b7c11 */ /* 0x000fc400080f0c04 */
[----:B------:R-:W-:Y:S01]  /*0d60*/  LEA R3, R47, UR5, 0x1 ;  /* 0x000000052f037c11 */ /* 0x000fe2000f8e08ff */
[----:B------:R-:W-:Y:S01]  /*0d70*/  IMAD R2, R131, R129, R2 ;  /* 0x0000008183027224 */ /* 0x000fe200078e0202 */
[----:B------:R-:W-:Y:S02]  /*0d80*/  LEA R4, P2, R23, UR8, 0x1 ;  /* 0x0000000817047c11 */ /* 0x000fe4000f8408ff */
[----:B------:R-:W-:Y:S01]  /*0d90*/  LEA.HI.X R13, R22, UR9, R13, 0x1, P1 ;  /* 0x00000009160d7c11 */ /* 0x000fe200088f0c0d */
[----:B------:R-:W-:Y:S01]  /*0da0*/  @!PT LDS RZ, [RZ] ;  /* 0x00000000fffff984 */ /* 0x000fe20000000800 */
[----:B------:R-:W-:Y:S01]  /*0db0*/  @!PT LDS RZ, [RZ] ;  /* 0x00000000fffff984 */ /* 0x000fe20000000800 */
[----:B------:R-:W-:Y:S01]  /*0dc0*/  @!PT LDS RZ, [RZ] ;  /* 0x00000000fffff984 */ /* 0x000fe20000000800 */
[----:B------:R-:W-:Y:S01]  /*0dd0*/  LDGSTS.E.BYPASS.LTC128B.128 [R3], desc[UR20][R14.64] ;  /* 0x000000000e037fae */ /* 0x000fe2000b981a14 */
[----:B------:R-:W-:Y:S02]  /*0de0*/  LEA R8, P1, R21, UR8, 0x1 ;  /* 0x0000000815087c11 */ /* 0x000fe4000f8208ff */
[----:B------:R-:W-:Y:S01]  /*0df0*/  LEA.HI.X R5, R23, UR9, R42, 0x1, P2 ;  /* 0x0000000917057c11 */ /* 0x000fe200090f0c2a */
[----:B------:R1:W-:Y:S01]  /*0e00*/  LDGSTS.E.BYPASS.LTC128B.128 [R3+0x800], desc[UR20][R18.64] ;  /* 0x0080000012037fae */ /* 0x0003e2000b981a14 */
[----:B------:R-:W-:-:S02]  /*0e10*/  LEA R6, P0, R24, UR8, 0x1 ;  /* 0x0000000818067c11 */ /* 0x000fc4000f8008ff */
[----:B------:R-:W-:Y:S01]  /*0e20*/  LEA.HI.X R9, R21, UR9, R7, 0x1, P1 ;  /* 0x0000000915097c11 */ /* 0x000fe200088f0c07 */
[----:B------:R-:W-:Y:S01]  /*0e30*/  LDGSTS.E.BYPASS.LTC128B.128 [R3+0x1000], desc[UR20][R16.64] ;  /* 0x0100000010037fae */ /* 0x000fe2000b981a14 */
[----:B------:R-:W-:Y:S02]  /*0e40*/  LEA.HI.X R7, R24, UR9, R25, 0x1, P0 ;  /* 0x0000000918077c11 */ /* 0x000fe400080f0c19 */
[C---:B------:R-:W-:Y:S01]  /*0e50*/  SHF.L.U32 R22, R128.reuse, 0x4, RZ ;  /* 0x0000000480167819 */ /* 0x040fe200000006ff */
[----:B------:R2:W-:Y:S01]  /*0e60*/  LDGSTS.E.BYPASS.LTC128B.128 [R3+0x1800], desc[UR20][R12.64] ;  /* 0x018000000c037fae */ /* 0x0005e2000b981a14 */
[C-C-:B------:R-:W-:Y:S02]  /*0e70*/  SHF.L.U64.HI R24, R128.reuse, 0x4, R129.reuse ;  /* 0x0000000480187819 */ /* 0x140fe40000010281 */
[----:B------:R-:W-:Y:S01]  /*0e80*/  SHF.L.U64.HI R23, R128, 0x5, R129 ;  /* 0x0000000580177819 */ /* 0x000fe20000010281 */
[----:B------:R3:W-:Y:S01]  /*0e90*/  LDGSTS.E.BYPASS.LTC128B.128 [R3+0x2000], desc[UR20][R10.64] ;  /* 0x020000000a037fae */ /* 0x0007e2000b981a14 */
[----:B------:R-:W-:-:S02]  /*0ea0*/  LOP3.LUT P6, RZ, R108, 0x2, RZ, 0xc0, !PT ;  /* 0x000000026cff7812 */ /* 0x000fc400078cc0ff */
[----:B------:R-:W-:Y:S01]  /*0eb0*/  LOP3.LUT P5, RZ, R108, 0x4, RZ, 0xc0, !PT ;  /* 0x000000046cff7812 */ /* 0x000fe200078ac0ff */
[----:B------:R4:W-:Y:S01]  /*0ec0*/  LDGSTS.E.BYPASS.LTC128B.128 [R3+0x2800], desc[UR20][R4.64] ;  /* 0x0280000004037fae */ /* 0x0009e2000b981a14 */
[----:B------:R-:W-:-:S03]  /*0ed0*/  SEL R121, R239, 0xffffffe0, !P6 ;  /* 0xffffffe0ef797807 */ /* 0x000fc60007000000 */
[----:B------:R4:W-:Y:S01]  /*0ee0*/  LDGSTS.E.BYPASS.LTC128B.128 [R3+0x3000], desc[UR20][R8.64] ;  /* 0x0300000008037fae */ /* 0x0009e2000b981a14 */
[----:B------:R-:W-:-:S03]  /*0ef0*/  IADD3 R123, PT, PT, R121, R135, RZ ;  /* 0x00000087797b7210 */ /* 0x000fc60007ffe0ff */
[----:B------:R4:W-:Y:S01]  /*0f00*/  LDGSTS.E.BYPASS.LTC128B.128 [R3+0x3800], desc[UR20][R6.64] ;  /* 0x0380000006037fae */ /* 0x0009e2000b981a14 */
[----:B-1----:R-:W-:-:S03]  /*0f10*/  SHF.L.U32 R19, R128, 0x5, RZ ;  /* 0x0000000580137819 */ /* 0x002fc600000006ff */
[----:B------:R-:W-:Y:S04]  /*0f20*/  LDGSTS.E.BYPASS.LTC128B.128 [R3+0x4000], desc[UR20][R38.64] ;  /* 0x0400000026037fae */ /* 0x000fe8000b981a14 */
[----:B------:R-:W-:Y:S01]  /*0f30*/  LDGSTS.E.BYPASS.LTC128B.128 [R3+0x4800], desc[UR20][R34.64] ;  /* 0x0480000022037fae */ /* 0x000fe2000b981a14 */
[----:B--2---:R-:W-:-:S03]  /*0f40*/  IMAD R12, R51, UR19, RZ ;  /* 0x00000013330c7c24 */ /* 0x004fc6000f8e02ff */
[----:B------:R-:W-:Y:S01]  /*0f50*/  LDGSTS.E.BYPASS.LTC128B.128 [R3+0x5000], desc[UR20][R30.64] ;  /* 0x050000001e037fae */ /* 0x000fe2000b981a14 */
[----:B---3--:R-:W-:-:S03]  /*0f60*/  IMAD.IADD R11, R53, 0x1, R46 ;  /* 0x00000001350b7824 */ /* 0x008fc600078e022e */
[----:B------:R-:W-:Y:S01]  /*0f70*/  LDGSTS.E.BYPASS.LTC128B.128 [R3+0x5800], desc[UR20][R28.64] ;  /* 0x058000001c037fae */ /* 0x000fe2000b981a14 */
[----:B----4-:R-:W-:-:S03]  /*0f80*/  IMAD.WIDE.U32 R4, R131, R128, R44 ;  /* 0x0000008083047225 */ /* 0x010fc600078e002c */
[----:B------:R-:W-:Y:S01]  /*0f90*/  LDGSTS.E.BYPASS.LTC128B.128 [R3+0x6000], desc[UR20][R32.64] ;  /* 0x0600000020037fae */ /* 0x000fe2000b981a14 */
[----:B------:R-:W-:Y:S01]  /*0fa0*/  IMAD R9, R48, R128, RZ ;  /* 0x0000008030097224 */ /* 0x000fe200078e02ff */
[----:B------:R-:W-:Y:S02]  /*0fb0*/  IADD3 R5, PT, PT, R5, R2, RZ ;  /* 0x0000000205057210 */ /* 0x000fe40007ffe0ff */
[----:B------:R-:W-:Y:S01]  /*0fc0*/  LDGSTS.E.BYPASS.LTC128B.128 [R3+0x6800], desc[UR20][R26.64] ;  /* 0x068000001a037fae */ /* 0x000fe2000b981a14 */
[----:B------:R-:W-:Y:S02]  /*0fd0*/  IMAD R9, R43, R129, R9 ;  /* 0x000000812b097224 */ /* 0x000fe400078e0209 */
[----:B------:R-:W-:Y:S01]  /*0fe0*/  IMAD.WIDE.U32 R4, R51, UR18, R4 ;  /* 0x0000001233047c25 */ /* 0x000fe2000f8e0004 */
[----:B------:R-:W-:Y:S03]  /*0ff0*/  LDGSTS.E.BYPASS.LTC128B.128 [R3+0x7000], desc[UR20][R40.64] ;  /* 0x0700000028037fae */ /* 0x000fe6000b981a14 */
[----:B------:R-:W-:Y:S01]  /*1000*/  IMAD.IADD R5, R5, 0x1, R12 ;  /* 0x0000000105057824 */ /* 0x000fe200078e020c */
[----:B------:R1:W-:Y:S01]  /*1010*/  LDGSTS.E.BYPASS.LTC128B.128 [R3+0x7800], desc[UR20][R36.64] ;  /* 0x0780000024037fae */ /* 0x0003e2000b981a14 */
[----:B------:R-:W-:-:S03]  /*1020*/  IMAD.WIDE.U32 R6, R43, R128, RZ ;  /* 0x000000802b067225 */ /* 0x000fc600078e00ff */
[----:B------:R-:W0:Y:S01]  /*1030*/  LDGDEPBAR ;  /* 0x00000000000079af */ /* 0x000e220000000000 */
[----:B------:R-:W-:-:S03]  /*1040*/  IMAD.WIDE.U32 R4, R200, R128, R4 ;  /* 0x00000080c8047225 */ /* 0x000fc600078e0004 */
[----:B------:R-:W-:Y:S01]  /*1050*/  STL [R1+0x58], R12 ;  /* 0x0000580c01007387 */ /* 0x000fe20000100800 */
[----:B------:R-:W-:Y:S01]  /*1060*/  IMAD R8, R200, R129, R5 ;  /* 0x00000081c8087224 */ /* 0x000fe200078e0205 */
[----:B------:R-:W-:Y:S01]  /*1070*/  IADD3 R5, P2, PT, R52, R4, RZ ;  /* 0x0000000434057210 */ /* 0x000fe20007f5e0ff */
[----:B------:R-:W-:Y:S01]  /*1080*/  IMAD.IADD R7, R7, 0x1, R9 ;  /* 0x0000000107077824 */ /* 0x000fe200078e0209 */
[----:B------:R-:W-:Y:S01]  /*1090*/  LEA R4, P0, R6, R22, 0x7 ;  /* 0x0000001606047211 */ /* 0x000fe200078038ff */
[----:B------:R2:W-:Y:S01]  /*10a0*/  STL [R1+0x4], R11 ;  /* 0x0000040b01007387 */ /* 0x0005e20000100800 */
[----:B------:R-:W-:Y:S02]  /*10b0*/  LEA R2, P1, R5, UR12, 0x1 ;  /* 0x0000000c05027c11 */ /* 0x000fe4000f8208ff */
[----:B------:R-:W-:Y:S02]  /*10c0*/  IADD3.X R8, PT, PT, R8, R11, RZ, P2, !PT ;  /* 0x0000000b08087210 */ /* 0x000fe400017fe4ff */
[----:B------:R-:W-:-:S02]  /*10d0*/  LEA R14, P4, R4, R2, 0x1 ;  /* 0x00000002040e7211 */ /* 0x000fc400078808ff */
[----:B------:R-:W-:Y:S02]  /*10e0*/  LEA.HI.X R18, R5, UR13, R8, 0x1, P1 ;  /* 0x0000000d05127c11 */ /* 0x000fe400088f0c08 */
[----:B------:R-:W-:Y:S02]  /*10f0*/  LEA.HI.X R5, R6, R24, R7, 0x7, P0 ;  /* 0x0000001806057211 */ /* 0x000fe400000f3c07 */
[----:B------:R-:W-:Y:S02]  /*1100*/  IADD3 R8, P1, PT, R4, R22, RZ ;  /* 0x0000001604087210 */ /* 0x000fe40007f3e0ff */
[----:B------:R-:W-:Y:S01]  /*1110*/  LEA R20, P0, R6, R2, 0x8 ;  /* 0x0000000206147211 */ /* 0x000fe200078040ff */
[----:B------:R-:W-:-:S04]  /*1120*/  DEPBAR.LE SB0, 0x0 ;  /* 0x000080000000791a */ /* 0x000fc80000000000 */
[----:B------:R-:W-:Y:S01]  /*1130*/  LEA.HI.X R21, R6, R18, R7, 0x8, P0 ;  /* 0x0000001206157211 */ /* 0x000fe200000f4407 */
[----:B------:R-:W-:Y:S01]  /*1140*/  IMAD.X R7, R5, 0x1, R24, P1 ;  /* 0x0000000105077824 */ /* 0x000fe200008e0618 */
[----:B------:R-:W-:Y:S01]  /*1150*/  BAR.SYNC.DEFER_BLOCKING 0x0 ;  /* 0x0000000000007b1d */ /* 0x000fe20000010000 */
[C---:B------:R-:W-:Y:S02]  /*1160*/  LEA R16, P2, R8.reuse, R2, 0x1 ;  /* 0x0000000208107211 */ /* 0x040fe400078408ff */
[----:B------:R-:W-:Y:S02]  /*1170*/  IADD3 R6, P0, PT, R19, R4, RZ ;  /* 0x0000000413067210 */ /* 0x000fe40007f1e0ff */
[----:B------:R-:W-:Y:S02]  /*1180*/  LEA.HI.X R17, R8, R18, R7, 0x1, P2 ;  /* 0x0000001208117211 */ /* 0x000fe400010f0c07 */
[----:B------:R-:W-:Y:S02]  /*1190*/  LEA R9, P1, R128, R4, 0x6 ;  /* 0x0000000480097211 */ /* 0x000fe400078230ff */
[----:B------:R-:W-:-:S02]  /*11a0*/  IADD3 R8, P2, PT, R6, R22, RZ ;  /* 0x0000001606087210 */ /* 0x000fc40007f5e0ff */
[-C--:B------:R-:W-:Y:S02]  /*11b0*/  IADD3.X R7, PT, PT, R23, R5.reuse, RZ, P0, !PT ;  /* 0x0000000517077210 */ /* 0x080fe400007fe4ff */
[----:B------:R-:W-:Y:S02]  /*11c0*/  LEA.HI.X R15, R4, R18, R5, 0x1, P4 ;  /* 0x00000012040f7211 */ /* 0x000fe400020f0c05 */
[----:B------:R-:W-:Y:S01]  /*11d0*/  LEA.HI.X R5, R128, R5, R129, 0x6, P1 ;  /* 0x0000000580057211 */ /* 0x000fe200008f3481 */
[----:B--2---:R-:W-:Y:S01]  /*11e0*/  IMAD.X R11, R7, 0x1, R24, P2 ;  /* 0x00000001070b7824 */ /* 0x004fe200010e0618 */
[----:B------:R-:W-:Y:S02]  /*11f0*/  LEA R12, P3, R6, R2, 0x1 ;  /* 0x00000002060c7211 */ /* 0x000fe400078608ff */
[C---:B------:R-:W-:Y:S02]  /*1200*/  IADD3 R19, P1, PT, R9.reuse, R19, RZ ;  /* 0x0000001309137210 */ /* 0x040fe40007f3e0ff */
[----:B------:R-:W-:-:S02]  /*1210*/  IADD3 R22, P0, PT, R9, R22, RZ ;  /* 0x0000001609167210 */ /* 0x000fc40007f1e0ff */
[----:B------:R-:W-:Y:S01]  /*1220*/  LEA R10, P2, R8, R2, 0x1 ;  /* 0x00000002080a7211 */ /* 0x000fe200078408ff */
[C---:B------:R-:W-:Y:S01]  /*1230*/  IMAD.X R23, R5.reuse, 0x1, R23, P1 ;  /* 0x0000000105177824 */ /* 0x040fe200008e0617 */
[-C--:B------:R-:W-:Y:S01]  /*1240*/  LEA.HI.X R13, R6, R18.reuse, R7, 0x1, P3 ;  /* 0x00000012060d7211 */ /* 0x080fe200018f0c07 */
[----:B------:R-:W-:Y:S01]  /*1250*/  @!PT LDS RZ, [RZ] ;  /* 0x00000000fffff984 */ /* 0x000fe20000000800 */
[----:B------:R-:W-:Y:S01]  /*1260*/  @!PT LDS RZ, [RZ] ;  /* 0x00000000fffff984 */ /* 0x000fe20000000800 */
[----:B------:R-:W-:Y:S01]  /*1270*/  @!PT LDS RZ, [RZ] ;  /* 0x00000000fffff984 */ /* 0x000fe20000000800 */
[----:B------:R-:W-:Y:S01]  /*1280*/  LDGSTS.E.BYPASS.LTC128B.128 [R3+0x8000], desc[UR20][R20.64] ;  /* 0x0800000014037fae */ /* 0x000fe2000b981a14 */
[----:B------:R-:W-:Y:S02]  /*1290*/  LEA.HI.X R11, R8, R18, R11, 0x1, P2 ;  /* 0x00000012080b7211 */ /* 0x000fe400010f0c0b */
[----:B------:R-:W-:Y:S01]  /*12a0*/  IADD3.X R7, PT, PT, R5, R24, RZ, P0, !PT ;  /* 0x0000001805077210 */ /* 0x000fe200007fe4ff */
[----:B------:R-:W-:Y:S01]  /*12b0*/  LDGSTS.E.BYPASS.LTC128B.128 [R3+0x8800], desc[UR20][R14.64] ;  /* 0x088000000e037fae */ /* 0x000fe2000b981a14 */
[-C--:B------:R-:W-:Y:S02]  /*12c0*/  LEA R8, P2, R9, R2.reuse, 0x1 ;  /* 0x0000000209087211 */ /* 0x080fe400078408ff */
[-C--:B------:R-:W-:Y:S01]  /*12d0*/  LEA R6, P1, R22, R2.reuse, 0x1 ;  /* 0x0000000216067211 */ /* 0x080fe200078208ff */
[----:B------:R-:W-:Y:S01]  /*12e0*/  LDGSTS.E.BYPASS.LTC128B.128 [R3+0x9000], desc[UR20][R16.64] ;  /* 0x0900000010037fae */ /* 0x000fe2000b981a14 */
[----:B------:R-:W-:-:S02]  /*12f0*/  LEA R4, P0, R19, R2, 0x1 ;  /* 0x0000000213047211 */ /* 0x000fc400078008ff */
[----:B------:R-:W-:Y:S01]  /*1300*/  LOP3.LUT R2, R110, 0x8, RZ, 0xc0, !PT ;  /* 0x000000086e027812 */ /* 0x000fe200078ec0ff */
[----:B------:R-:W-:Y:S01]  /*1310*/  LDGSTS.E.BYPASS.LTC128B.128 [R3+0x9800], desc[UR20][R12.64] ;  /* 0x098000000c037fae */ /* 0x000fe2000b981a14 */
[----:B------:R-:W-:Y:S02]  /*1320*/  LEA.HI.X R9, R9, R18, R5, 0x1, P2 ;  /* 0x0000001209097211 */ /* 0x000fe400010f0c05 */
[----:B------:R-:W-:Y:S01]  /*1330*/  LOP3.LUT R164, R50, R2, RZ, 0x3c, !PT ;  /* 0x0000000232a47212 */ /* 0x000fe200078e3cff */
[----:B------:R-:W-:Y:S01]  /*1340*/  LDGSTS.E.BYPASS.LTC128B.128 [R3+0xa000], desc[UR20][R10.64] ;  /* 0x0a0000000a037fae */ /* 0x000fe2000b981a14 */
[----:B------:R-:W-:Y:S02]  /*1350*/  LEA.HI.X R7, R22, R18, R7, 0x1, P1 ;  /* 0x0000001216077211 */ /* 0x000fe400008f0c07 */
[----:B------:R-:W-:Y:S01]  /*1360*/  LOP3.LUT R2, R49, R164, RZ, 0xfc, !PT ;  /* 0x000000a431027212 */ /* 0x000fe200078efcff */
[----:B------:R2:W-:Y:S01]  /*1370*/  LDGSTS.E.BYPASS.LTC128B.128 [R3+0xa800], desc[UR20][R8.64] ;  /* 0x0a80000008037fae */ /* 0x0005e2000b981a14 */
[----:B------:R-:W-:-:S02]  /*1380*/  LEA.HI.X R5, R19, R18, R23, 0x1, P0 ;  /* 0x0000001213057211 */ /* 0x000fc400000f0c17 */
[----:B------:R-:W-:Y:S01]  /*1390*/  ISETP.GE.AND P4, PT, R130, 0x81, PT ;  /* 0x000000818200780c */ /* 0x000fe20003f86270 */
[----:B------:R-:W-:Y:S04]  /*13a0*/  LDGSTS.E.BYPASS.LTC128B.128 [R3+0xb000], desc[UR20][R6.64] ;  /* 0x0b00000006037fae */ /* 0x000fe8000b981a14 */
[----:B------:R3:W-:Y:S04]  /*13b0*/  LDGSTS.E.BYPASS.LTC128B.128 [R3+0xb800], desc[UR20][R4.64] ;  /* 0x0b80000004037fae */ /* 0x0007e8000b981a14 */
[----:B-1----:R-:W-:Y:S04]  /*13c0*/  LDSM.16.M88.4 R36, [R0+UR5+0x4000] ;  /* 0x004000050024783b */ /* 0x002fe80008000200 */
[----:B------:R-:W-:Y:S04]  /*13d0*/  LDSM.16.M88.4 R52, [R0+UR5+0x4800] ;  /* 0x004800050034783b */ /* 0x000fe80008000200 */
[----:B------:R-:W-:Y:S04]  /*13e0*/  LDSM.16.M88.4 R40, [R123+0x4000] ;  /* 0x004000007b28783b */ /* 0x000fe80000000200 */
[----:B------:R-:W-:Y:S01]  /*13f0*/  LDSM.16.M88.4 R56, [R123+0x4800] ;  /* 0x004800007b38783b */ /* 0x000fe20000000200 */
[----:B--2---:R-:W-:-:S03]  /*1400*/  LEA R8, R2, UR5, 0x1 ;  /* 0x0000000502087c11 */ /* 0x004fc6000f8e08ff */
[----:B------:R-:W-:Y:S04]  /*1410*/  LDSM.16.M88.4 R88, [R123+0x5000] ;  /* 0x005000007b58783b */ /* 0x000fe80000000200 */
[----:B------:R-:W1:Y:S01]  /*1420*/  LDSM.16.M88.4 R28, [R8+0x2000] ;  /* 0x00200000081c783b */ /* 0x000e620000000200 */
[----:B------:R-:W-:-:S03]  /*1430*/  IMAD.IADD R2, R121, 0x1, R8 ;  /* 0x0000000179027824 */ /* 0x000fc600078e0208 */
[----:B------:R-:W2:Y:S04]  /*1440*/  LDSM.16.M88.4 R32, [R8] ;  /* 0x000000000820783b */ /* 0x000ea80000000200 */
[----:B------:R-:W4:Y:S04]  /*1450*/  LDSM.16.M88.4 R20, [R2+0x2000] ;  /* 0x002000000214783b */ /* 0x000f280000000200 */
[----:B------:R3:W4:Y:S04]  /*1460*/  LDSM.16.M88.4 R24, [R2] ;  /* 0x000000000218783b */ /* 0x0007280000000200 */
[----:B------:R-:W-:Y:S04]  /*1470*/  LDSM.16.M88.4 R80, [R0+UR5+0x5800] ;  /* 0x005800050050783b */ /* 0x000fe80008000200 */
[----:B------:R-:W0:Y:S01]  /*1480*/  LDGDEPBAR ;  /* 0x00000000000079af */ /* 0x000e220000000000 */
[----:B---3--:R-:W-:-:S04]  /*1490*/  MOV R2, 0x40 ;  /* 0x0000004000027802 */ /* 0x008fc80000000f00 */
[----:B------:R-:W-:Y:S01]  /*14a0*/  SEL R2, R2, 0xffffffc0, !P5 ;  /* 0xffffffc002027807 */ /* 0x000fe20006800000 */
[----:B-1----:R-:W-:Y:S03]  /*14b0*/  HMMA.16816.F32.BF16 R44, R28, R36, RZ ;  /* 0x000000241c2c723c */ /* 0x002fe600000418ff */
[C---:B------:R-:W-:Y:S01]  /*14c0*/  IADD3 R132, PT, PT, R2.reuse, R135, RZ ;  /* 0x0000008702847210 */ /* 0x040fe20007ffe0ff */
[----:B------:R-:W-:-:S04]  /*14d0*/  IMAD.IADD R4, R2, 0x1, R8 ;  /* 0x0000000102047824 */ /* 0x000fc800078e0208 */
[----:B------:R-:W-:Y:S01]  /*14e0*/  LDSM.16.M88.4 R48, [R132+0x4000] ;  /* 0x004000008430783b */ /* 0x000fe20000000200 */
[C---:B--2---:R-:W-:Y:S01]  /*14f0*/  HMMA.16816.F32.BF16 R8, R32.reuse, R36, RZ ;  /* 0x000000242008723c */ /* 0x044fe200000418ff */
[C---:B------:R-:W-:Y:S02]  /*1500*/  IMAD.IADD R122, R121.reuse, 0x1, R132 ;  /* 0x00000001797a7824 */ /* 0x040fe400078e0284 */
[----:B------:R-:W1:Y:S04]  /*1510*/  LDSM.16.M88.4 R12, [R4+0x2000] ;  /* 0x00200000040c783b */ /* 0x000e680000000200 */
[----:B------:R2:W3:Y:S01]  /*1520*/  LDSM.16.M88.4 R16, [R4] ;  /* 0x000000000410783b */ /* 0x0004e20000000200 */
[-C--:B------:R-:W-:Y:S08]  /*1530*/  HMMA.16816.F32.BF16 R72, R32, R52.reuse, RZ ;  /* 0x000000342048723c */ /* 0x080ff000000418ff */
[----:B------:R-:W-:Y:S08]  /*1540*/  HMMA.16816.F32.BF16 R68, R28, R52, RZ ;  /* 0x000000341c44723c */ /* 0x000ff000000418ff */
[----:B----4-:R-:W-:Y:S01]  /*1550*/  HMMA.16816.F32.BF16 R64, R20, R40, R44 ;  /* 0x000000281440723c */ /* 0x010fe2000004182c */
[----:B------:R-:W-:Y:S01]  /*1560*/  LDSM.16.M88.4 R44, [R122+0x4000] ;  /* 0x004000007a2c783b */ /* 0x000fe20000000200 */
[----:B--2---:R-:W-:-:S06]  /*1570*/  IADD3 R4, PT, PT, R121, R4, RZ ;  /* 0x0000000479047210 */ /* 0x004fcc0007ffe0ff */
[C---:B------:R-:W-:Y:S01]  /*1580*/  HMMA.16816.F32.BF16 R60, R24.reuse, R40, R8 ;  /* 0x00000028183c723c */ /* 0x040fe20000041808 */
[----:B------:R-:W2:Y:S04]  /*1590*/  LDSM.16.M88.4 R8, [R4] ;  /* 0x000000000408783b */ /* 0x000ea80000000200 */
[----:B------:R-:W-:Y:S03]  /*15a0*/  LDSM.16.M88.4 R4, [R4+0x2000] ;  /* 0x002000000404783b */ /* 0x000fe60000000200 */
[-C--:B------:R-:W-:Y:S01]  /*15b0*/  HMMA.16816.F32.BF16 R92, R24, R56.reuse, R72 ;  /* 0x00000038185c723c */ /* 0x080fe20000041848 */
[----:B------:R-:W4:Y:S07]  /*15c0*/  LDSM.16.M88.4 R72, [R0+UR5+0x5000] ;  /* 0x005000050048783b */ /* 0x000f2e0008000200 */
[----:B------:R-:W-:Y:S08]  /*15d0*/  HMMA.16816.F32.BF16 R84, R20, R56, R68 ;  /* 0x000000381454723c */ /* 0x000ff00000041844 */
[-C--:B-1----:R-:W-:Y:S08]  /*15e0*/  HMMA.16816.F32.BF16 R68, R12, R48.reuse, R64 ;  /* 0x000000300c44723c */ /* 0x082ff00000041840 */
[----:B---3--:R-:W-:Y:S08]  /*15f0*/  HMMA.16816.F32.BF16 R64, R16, R48, R60 ;  /* 0x000000301040723c */ /* 0x008ff0000004183c */
[-C--:B------:R-:W-:Y:S08]  /*1600*/  HMMA.16816.F32.BF16 R60, R28, R38.reuse, RZ ;  /* 0x000000261c3c723c */ /* 0x080ff000000418ff */
[----:B------:R-:W-:Y:S08]  /*1610*/  HMMA.16816.F32.BF16 R36, R32, R38, RZ ;  /* 0x000000262024723c */ /* 0x000ff000000418ff */
[----:B--2---:R-:W-:Y:S08]  /*1620*/  HMMA.16816.F32.BF16 R76, R8, R44, R64 ;  /* 0x0000002c084c723c */ /* 0x004ff00000041840 */
[-C--:B------:R-:W-:Y:S08]  /*1630*/  HMMA.16816.F32.BF16 R60, R20, R42.reuse, R60 ;  /* 0x0000002a143c723c */ /* 0x080ff0000004183c */
[----:B------:R-:W-:Y:S08]  /*1640*/  HMMA.16816.F32.BF16 R40, R24, R42, R36 ;  /* 0x0000002a1828723c */ /* 0x000ff00000041824 */
[----:B----4-:R-:W-:Y:S08]  /*1650*/  HMMA.16816.F32.BF16 R36, R28, R72, RZ ;  /* 0x000000481c24723c */ /* 0x010ff000000418ff */
[----:B------:R-:W-:Y:S01]  /*1660*/  HMMA.16816.F32.BF16 R68, R4, R44, R68 ;  /* 0x0000002c0444723c */ /* 0x000fe20000041844 */
[----:B------:R-:W-:-:S04]  /*1670*/  FMUL.FTZ R44, R76, UR6 ;  /* 0x000000064c2c7c20 */ /* 0x000fc80008410000 */
[----:B------:R1:W-:Y:S03]  /*1680*/  MUFU.TANH R160, R44 ;  /* 0x0000002c00a07308 */ /* 0x0003e60000002400 */
[----:B------:R-:W-:Y:S08]  /*1690*/  HMMA.16816.F32.BF16 R64, R32, R72, RZ ;  /* 0x000000482040723c */ /* 0x000ff000000418ff */
[----:B------:R-:W-:Y:S01]  /*16a0*/  HMMA.16816.F32.BF16 R60, R12, R50, R60 ;  /* 0x000000320c3c723c */ /* 0x000fe2000004183c */
[----:B-1----:R-:W-:-:S07]  /*16b0*/  FMUL.FTZ R44, R77, UR6 ;  /* 0x000000064d2c7c20 */ /* 0x002fce0008410000 */
[----:B------:R-:W-:Y:S01]  /*16c0*/  HMMA.16816.F32.BF16 R48, R16, R50, R40 ;  /* 0x000000321030723c */ /* 0x000fe20000041828 */
[----:B------:R-:W1:Y:S01]  /*16d0*/  LDSM.16.M88.4 R40, [R132+0x4800] ;  /* 0x004800008428783b */ /* 0x000e620000000200 */
[----:B------:R2:W-:Y:S06]  /*16e0*/  MUFU.TANH R159, R44 ;  /* 0x0000002c009f7308 */ /* 0x0005ec0000002400 */
[----:B------:R-:W-:Y:S01]  /*16f0*/  HMMA.16816.F32.BF16 R96, R20, R88, R36 ;  /* 0x000000581460723c */ /* 0x000fe20000041824 */
[----:B------:R-:W-:-:S04]  /*1700*/  FMUL.FTZ R36, R68, UR6 ;  /* 0x0000000644247c20 */ /* 0x000fc80008410000 */
[----:B------:R3:W-:Y:S03]  /*1710*/  MUFU.TANH R152, R36 ;  /* 0x0000002400987308 */ /* 0x0007e60000002400 */
[----:B------:R-:W-:Y:S01]  /*1720*/  HMMA.16816.F32.BF16 R104, R24, R88, R64 ;  /* 0x000000581868723c */ /* 0x000fe20000041840 */
[----:B--2---:R-:W-:-:S04]  /*1730*/  FMUL.FTZ R44, R78, UR6 ;  /* 0x000000064e2c7c20 */ /* 0x004fc80008410000 */
[----:B------:R2:W-:Y:S03]  /*1740*/  MUFU.TANH R246, R44 ;  /* 0x0000002c00f67308 */ /* 0x0005e60000002400 */
[----:B------:R-:W-:Y:S01]  /*1750*/  HMMA.16816.F32.BF16 R64, R8, R46, R48 ;  /* 0x0000002e0840723c */ /* 0x000fe20000041830 */
[----:B---3--:R-:W-:-:S07]  /*1760*/  FMUL.FTZ R36, R69, UR6 ;  /* 0x0000000645247c20 */ /* 0x008fce0008410000 */
[----:B------:R-:W-:Y:S01]  /*1770*/  HMMA.16816.F32.BF16 R48, R28, R54, RZ ;  /* 0x000000361c30723c */ /* 0x000fe200000418ff */
[----:B------:R3:W-:Y:S01]  /*1780*/  MUFU.TANH R147, R36 ;  /* 0x0000002400937308 */ /* 0x0007e20000002400 */
[----:B--2---:R-:W-:-:S06]  /*1790*/  FMUL.FTZ R44, R79, UR6 ;  /* 0x000000064f2c7c20 */ /* 0x004fcc0008410000 */
[----:B------:R-:W-:Y:S03]  /*17a0*/  HMMA.16816.F32.BF16 R76, R4, R46, R60 ;  /* 0x0000002e044c723c */ /* 0x000fe6000004183c */
[----:B------:R-:W-:Y:S01]  /*17b0*/  FMUL.FTZ R52, R64, UR6 ;  /* 0x0000000640347c20 */ /* 0x000fe20008410000 */
[----:B------:R2:W-:Y:S01]  /*17c0*/  MUFU.TANH R245, R44 ;  /* 0x0000002c00f57308 */ /* 0x0005e20000002400 */
[----:B------:R-:W-:-:S03]  /*17d0*/  FMUL.FTZ R56, R65, UR6 ;  /* 0x0000000641387c20 */ /* 0x000fc60008410000 */
[----:B-1----:R-:W-:Y:S01]  /*17e0*/  HMMA.16816.F32.BF16 R60, R12, R40, R84 ;  /* 0x000000280c3c723c */ /* 0x002fe20000041854 */
[----:B---3--:R-:W-:Y:S03]  /*17f0*/  LDSM.16.M88.4 R36, [R122+0x4800] ;  /* 0x004800007a24783b */ /* 0x008fe60000000200 */
[----:B------:R-:W1:Y:S01]  /*1800*/  MUFU.TANH R145, R52 ;  /* 0x0000003400917308 */ /* 0x000e620000002400 */
[----:B------:R-:W3:Y:S07]  /*1810*/  LDSM.16.M88.4 R84, [R123+0x5800] ;  /* 0x005800007b54783b */ /* 0x000eee0000000200 */
[----:B------:R-:W-:Y:S01]  /*1820*/  MUFU.TANH R234, R56 ;  /* 0x0000003800ea7308 */ /* 0x000fe20000002400 */
[----:B--2---:R-:W-:-:S07]  /*1830*/  FMUL.FTZ R44, R70, UR6 ;  /* 0x00000006462c7c20 */ /* 0x004fce0008410000 */
[----:B------:R2:W-:Y:S02]  /*1840*/  MUFU.TANH R148, R44 ;  /* 0x0000002c00947308 */ /* 0x0005e40000002400 */
[----:B--2---:R-:W-:Y:S02]  /*1850*/  FMUL.FTZ R44, R71, UR6 ;  /* 0x00000006472c7c20 */ /* 0x004fe40008410000 */
[----:B------:R-:W-:Y:S04]  /*1860*/  HMMA.16816.F32.BF16 R68, R20, R58, R48 ;  /* 0x0000003a1444723c */ /* 0x000fe80000041830 */
[----:B------:R2:W-:Y:S04]  /*1870*/  MUFU.TANH R153, R44 ;  /* 0x0000002c00997308 */ /* 0x0005e80000002400 */
[C---:B------:R-:W-:Y:S08]  /*1880*/  HMMA.16816.F32.BF16 R48, R32.reuse, R80, RZ ;  /* 0x000000502030723c */ /* 0x040ff000000418ff */
[----:B--2---:R-:W-:Y:S08]  /*1890*/  HMMA.16816.F32.BF16 R44, R32, R54, RZ ;  /* 0x00000036202c723c */ /* 0x004ff000000418ff */
[----:B------:R-:W-:Y:S01]  /*18a0*/  HMMA.16816.F32.BF16 R52, R16, R40, R92 ;  /* 0x000000281034723c */ /* 0x000fe2000004185c */
[----:B------:R-:W-:Y:S01]  /*18b0*/  FMUL.FTZ R40, R66, UR6 ;  /* 0x0000000642287c20 */ /* 0x000fe20008410000 */
[----:B------:R-:W-:Y:S03]  /*18c0*/  LDSM.16.M88.4 R92, [R123+0x6000] ;  /* 0x006000007b5c783b */ /* 0x000fe60000000200 */
[----:B------:R2:W-:Y:S03]  /*18d0*/  MUFU.TANH R237, R40 ;  /* 0x0000002800ed7308 */ /* 0x0005e60000002400 */
[C---:B---3--:R-:W-:Y:S08]  /*18e0*/  HMMA.16816.F32.BF16 R112, R24.reuse, R84, R48 ;  /* 0x000000541870723c */ /* 0x048ff00000041830 */
[----:B------:R-:W-:Y:S01]  /*18f0*/  HMMA.16816.F32.BF16 R44, R24, R58, R44 ;  /* 0x0000003a182c723c */ /* 0x000fe2000004182c */
[----:B--2---:R-:W-:-:S07]  /*1900*/  FMUL.FTZ R40, R67, UR6 ;  /* 0x0000000643287c20 */ /* 0x004fce0008410000 */
[-C--:B------:R-:W-:Y:S01]  /*1910*/  HMMA.16816.F32.BF16 R52, R8, R36.reuse, R52 ;  /* 0x000000240834723c */ /* 0x080fe20000041834 */
[----:B------:R2:W-:Y:S07]  /*1920*/  MUFU.TANH R240, R40 ;  /* 0x0000002800f07308 */ /* 0x0005ee0000002400 */
        /* <DEDUP_REMOVED lines=11> */
[----:B------:R-:W-:Y:S01]  /*19e0*/  HMMA.16816.F32.BF16 R48, R28, R74, RZ ;  /* 0x0000004a1c30723c */ /* 0x000fe200000418ff */
[----:B------:R2:W-:Y:S07]  /*19f0*/  MUFU.TANH R143, R40 ;  /* 0x00000028008f7308 */ /* 0x0005ee0000002400 */
[----:B------:R-:W-:Y:S01]  /*1a00*/  HMMA.16816.F32.BF16 R76, R4, R38, R60 ;  /* 0x00000026044c723c */ /* 0x000fe2000004183c */
[----:B---3--:R-:W-:-:S04]  /*1a10*/  FMUL.FTZ R36, R52, UR6 ;  /* 0x0000000634247c20 */ /* 0x008fc80008410000 */
[----:B------:R3:W4:Y:S03]  /*1a20*/  MUFU.TANH R191, R36 ;  /* 0x0000002400bf7308 */ /* 0x0007260000002400 */
[----:B------:R-:W-:Y:S01]  /*1a30*/  HMMA.16816.F32.BF16 R100, R20, R84, R56 ;  /* 0x000000541464723c */ /* 0x000fe20000041838 */
[----:B--2---:R-:W2:Y:S01]  /*1a40*/  LDSM.16.M88.4 R40, [R132+0x5000] ;  /* 0x005000008428783b */ /* 0x004ea20000000200 */
[----:B---3--:R-:W-:-:S04]  /*1a50*/  FMUL.FTZ R36, R53, UR6 ;  /* 0x0000000635247c20 */ /* 0x008fc80008410000 */
[----:B------:R3:W-:Y:S02]  /*1a60*/  MUFU.TANH R203, R36 ;  /* 0x0000002400cb7308 */ /* 0x0007e40000002400 */
[----:B---3--:R-:W-:-:S06]  /*1a70*/  FMUL.FTZ R36, R54, UR6 ;  /* 0x0000000636247c20 */ /* 0x008fcc0008410000 */
[----:B------:R3:W-:Y:S01]  /*1a80*/  MUFU.TANH R230, R36 ;  /* 0x0000002400e67308 */ /* 0x0007e20000002400 */
[-C--:B--2---:R-:W-:Y:S08]  /*1a90*/  HMMA.16816.F32.BF16 R56, R16, R40.reuse, R104 ;  /* 0x000000281038723c */ /* 0x084ff00000041868 */
[----:B------:R-:W-:Y:S01]  /*1aa0*/  HMMA.16816.F32.BF16 R60, R12, R40, R96 ;  /* 0x000000280c3c723c */ /* 0x000fe20000041860 */
[----:B---3--:R-:W-:-:S07]  /*1ab0*/  FMUL.FTZ R36, R55, UR6 ;  /* 0x0000000637247c20 */ /* 0x008fce0008410000 */
[----:B------:R-:W-:Y:S01]  /*1ac0*/  HMMA.16816.F32.BF16 R52, R8, R38, R44 ;  /* 0x000000260834723c */ /* 0x000fe2000004182c */
[----:B------:R2:W-:Y:S01]  /*1ad0*/  MUFU.TANH R233, R36 ;  /* 0x0000002400e97308 */ /* 0x0005e20000002400 */
[----:B------:R-:W-:-:S07]  /*1ae0*/  FMUL.FTZ R44, R67, UR6 ;  /* 0x00000006432c7c20 */ /* 0x000fce0008410000 */
[----:B------:R3:W-:Y:S01]  /*1af0*/  MUFU.TANH R144, R44 ;  /* 0x0000002c00907308 */ /* 0x0007e20000002400 */
[----:B--2---:R-:W-:-:S09]  /*1b00*/  FMUL.FTZ R36, R64, UR6 ;  /* 0x0000000640247c20 */ /* 0x004fd20008410000 */
[----:B------:R-:W-:Y:S01]  /*1b10*/  FMUL.FTZ R40, R54, UR6 ;  /* 0x0000000636287c20 */ /* 0x000fe20008410000 */
[----:B------:R-:W-:Y:S01]  /*1b20*/  FMUL.FTZ R52, R52, UR6 ;  /* 0x0000000634347c20 */ /* 0x000fe20008410000 */
[----:B------:R-:W-:Y:S01]  /*1b30*/  FMUL.FTZ R53, R53, UR6 ;  /* 0x0000000635357c20 */ /* 0x000fe20008410000 */
[----:B------:R2:W-:Y:S01]  /*1b40*/  MUFU.TANH R139, R36 ;  /* 0x00000024008b7308 */ /* 0x0005e20000002400 */
[----:B---3--:R-:W-:Y:S01]  /*1b50*/  HMMA.16816.F32.BF16 R44, R32, R74, RZ ;  /* 0x0000004a202c723c */ /* 0x008fe200000418ff */
[----:B------:R-:W3:Y:S06]  /*1b60*/  LDSM.16.M88.4 R72, [R0+UR5+0x6000] ;  /* 0x006000050048783b */ /* 0x000eec0008000200 */
[----:B------:R1:W-:Y:S08]  /*1b70*/  MUFU.TANH R197, R40 ;  /* 0x0000002800c57308 */ /* 0x0003f00000002400 */
[----:B------:R-:W4:Y:S01]  /*1b80*/  MUFU.TANH R171, R52 ;  /* 0x0000003400ab7308 */ /* 0x000f220000002400 */
[----:B--2---:R-:W-:-:S07]  /*1b90*/  FMUL.FTZ R36, R65, UR6 ;  /* 0x0000000641247c20 */ /* 0x004fce0008410000 */
[----:B------:R2:W-:Y:S01]  /*1ba0*/  MUFU.TANH R138, R36 ;  /* 0x00000024008a7308 */ /* 0x0005e20000002400 */
[----:B------:R-:W-:Y:S01]  /*1bb0*/  HMMA.16816.F32.BF16 R44, R24, R90, R44 ;  /* 0x0000005a182c723c */ /* 0x000fe2000004182c */
[----:B-1----:R-:W-:-:S06]  /*1bc0*/  FMUL.FTZ R40, R55, UR6 ;  /* 0x0000000637287c20 */ /* 0x002fcc0008410000 */
[----:B------:R1:W-:Y:S08]  /*1bd0*/  MUFU.TANH R195, R40 ;  /* 0x0000002800c37308 */ /* 0x0003f00000002400 */
[----:B------:R3:W-:Y:S01]  /*1be0*/  MUFU.TANH R185, R53 ;  /* 0x0000003500b97308 */ /* 0x0007e20000002400 */
[----:B--2---:R-:W-:Y:S02]  /*1bf0*/  FMUL.FTZ R36, R66, UR6 ;  /* 0x0000000642247c20 */ /* 0x004fe40008410000 */
[----:B------:R-:W-:Y:S01]  /*1c00*/  HMMA.16816.F32.BF16 R64, R20, R90, R48 ;  /* 0x0000005a1440723c */ /* 0x000fe20000041830 */
[----:B------:R-:W-:Y:S04]  /*1c10*/  LDSM.16.M88.4 R88, [R0+UR5+0x6800] ;  /* 0x006800050058783b */ /* 0x000fe80008000200 */
[----:B------:R2:W-:Y:S01]  /*1c20*/  MUFU.TANH R142, R36 ;  /* 0x00000024008e7308 */ /* 0x0005e20000002400 */
[----:B-1----:R-:W-:-:S02]  /*1c30*/  FMUL.FTZ R40, R76, UR6 ;  /* 0x000000064c287c20 */ /* 0x002fc40008410000 */
[----:B------:R-:W-:Y:S05]  /*1c40*/  HMMA.16816.F32.BF16 R44, R16, R42, R44 ;  /* 0x0000002a102c723c */ /* 0x000fea000004182c */
[----:B------:R1:W-:Y:S03]  /*1c50*/  MUFU.TANH R127, R40 ;  /* 0x00000028007f7308 */ /* 0x0003e60000002400 */
[----:B---3--:R-:W-:Y:S01]  /*1c60*/  HMMA.16816.F32.BF16 R52, R28, R72, RZ ;  /* 0x000000481c34723c */ /* 0x008fe200000418ff */
[----:B--2---:R-:W2:Y:S01]  /*1c70*/  LDSM.16.M88.4 R36, [R122+0x5000] ;  /* 0x005000007a24783b */ /* 0x004ea20000000200 */
[----:B-1----:R-:W-:-:S04]  /*1c80*/  FMUL.FTZ R40, R77, UR6 ;  /* 0x000000064d287c20 */ /* 0x002fc80008410000 */
[----:B------:R1:W-:-:S14]  /*1c90*/  MUFU.TANH R126, R40 ;  /* 0x00000028007e7308 */ /* 0x0003dc0000002400 */
[----:B------:R-:W-:Y:S08]  /*1ca0*/  HMMA.16816.F32.BF16 R96, R20, R92, R52 ;  /* 0x0000005c1460723c */ /* 0x000ff00000041834 */
[-C--:B--2---:R-:W-:Y:S08]  /*1cb0*/  HMMA.16816.F32.BF16 R48, R8, R36.reuse, R56 ;  /* 0x000000240830723c */ /* 0x084ff00000041838 */
[----:B------:R-:W-:Y:S01]  /*1cc0*/  HMMA.16816.F32.BF16 R68, R4, R36, R60 ;  /* 0x000000240444723c */ /* 0x000fe2000004183c */
[----:B------:R-:W-:-:S04]  /*1cd0*/  FMUL.FTZ R36, R78, UR6 ;  /* 0x000000064e247c20 */ /* 0x000fc80008410000 */
[----:B------:R2:W-:Y:S03]  /*1ce0*/  MUFU.TANH R133, R36 ;  /* 0x0000002400857308 */ /* 0x0005e60000002400 */
[----:B------:R-:W-:Y:S01]  /*1cf0*/  HMMA.16816.F32.BF16 R60, R12, R42, R64 ;  /* 0x0000002a0c3c723c */ /* 0x000fe20000041840 */
[----:B-1----:R-:W1:Y:S07]  /*1d00*/  LDSM.16.M88.4 R40, [R132+0x5800] ;  /* 0x005800008428783b */ /* 0x002e6e0000000200 */
[----:B------:R-:W-:Y:S01]  /*1d10*/  HMMA.16816.F32.BF16 R56, R32, R72, RZ ;  /* 0x000000482038723c */ /* 0x000fe200000418ff */
[----:B--2---:R-:W-:-:S07]  /*1d20*/  FMUL.FTZ R36, R79, UR6 ;  /* 0x000000064f247c20 */ /* 0x004fce0008410000 */
[-C--:B------:R-:W-:Y:S01]  /*1d30*/  HMMA.16816.F32.BF16 R52, R8, R38.reuse, R44 ;  /* 0x000000260834723c */ /* 0x080fe2000004182c */
[----:B------:R-:W-:Y:S01]  /*1d40*/  FMUL.FTZ R44, R70, UR6 ;  /* 0x00000006462c7c20 */ /* 0x000fe20008410000 */
[----:B------:R2:W-:Y:S06]  /*1d50*/  MUFU.TANH R134, R36 ;  /* 0x0000002400867308 */ /* 0x0005ec0000002400 */
[----:B------:R-:W-:Y:S02]  /*1d60*/  HMMA.16816.F32.BF16 R64, R4, R38, R60 ;  /* 0x000000260440723c */ /* 0x000fe4000004183c */
[----:B------:R3:W-:Y:S06]  /*1d70*/  MUFU.TANH R186, R44 ;  /* 0x0000002c00ba7308 */ /* 0x0007ec0000002400 */
[----:B------:R-:W-:Y:S01]  /*1d80*/  HMMA.16816.F32.BF16 R104, R24, R92, R56 ;  /* 0x0000005c1868723c */ /* 0x000fe20000041838 */
[----:B--2---:R-:W-:-:S02]  /*1d90*/  FMUL.FTZ R36, R48, UR6 ;  /* 0x0000000630247c20 */ /* 0x004fc40008410000 */
[----:B------:R-:W-:Y:S01]  /*1da0*/  FMUL.FTZ R52, R52, UR6 ;  /* 0x0000000634347c20 */ /* 0x000fe20008410000 */
[----:B------:R-:W-:Y:S01]  /*1db0*/  FMUL.FTZ R53, R53, UR6 ;  /* 0x0000000635357c20 */ /* 0x000fe20008410000 */
[----:B------:R2:W4:Y:S03]  /*1dc0*/  MUFU.TANH R225, R36 ;  /* 0x0000002400e17308 */ /* 0x0005260000002400 */
[----:B-1----:R-:W-:Y:S01]  /*1dd0*/  HMMA.16816.F32.BF16 R56, R16, R40, R112 ;  /* 0x000000281038723c */ /* 0x002fe20000041870 */
[----:B---3--:R-:W-:-:S04]  /*1de0*/  FMUL.FTZ R44, R71, UR6 ;  /* 0x00000006472c7c20 */ /* 0x008fc80008410000 */
[----:B------:R1:W-:Y:S03]  /*1df0*/  MUFU.TANH R188, R44 ;  /* 0x0000002c00bc7308 */ /* 0x0003e60000002400 */
[----:B------:R-:W-:Y:S01]  /*1e00*/  HMMA.16816.F32.BF16 R60, R12, R40, R100 ;  /* 0x000000280c3c723c */ /* 0x000fe20000041864 */
[----:B------:R-:W-:-:S04]  /*1e10*/  FMUL.FTZ R40, R54, UR6 ;  /* 0x0000000636287c20 */ /* 0x000fc80008410000 */
[----:B------:R3:W-:Y:S01]  /*1e20*/  MUFU.TANH R196, R40 ;  /* 0x0000002800c47308 */ /* 0x0007e20000002400 */
[----:B--2---:R-:W-:-:S07]  /*1e30*/  FMUL.FTZ R36, R49, UR6 ;  /* 0x0000000631247c20 */ /* 0x004fce0008410000 */
[----:B------:R2:W-:Y:S01]  /*1e40*/  MUFU.TANH R216, R36 ;  /* 0x0000002400d87308 */ /* 0x0005e20000002400 */
[----:B-1----:R-:W-:Y:S07]  /*1e50*/  HMMA.16816.F32.BF16 R44, R32, R82, RZ ;  /* 0x00000052202c723c */ /* 0x002fee00000418ff */
[----:B------:R-:W1:Y:S01]  /*1e60*/  MUFU.TANH R181, R52 ;  /* 0x0000003400b57308 */ /* 0x000e620000002400 */
[----:B---3--:R-:W-:-:S07]  /*1e70*/  FMUL.FTZ R40, R55, UR6 ;  /* 0x0000000637287c20 */ /* 0x008fce0008410000 */
[----:B------:R-:W-:Y:S01]  /*1e80*/  MUFU.TANH R175, R53 ;  /* 0x0000003500af7308 */ /* 0x000fe20000002400 */
[----:B--2---:R-:W-:-:S04]  /*1e90*/  FMUL.FTZ R36, R50, UR6 ;  /* 0x0000000632247c20 */ /* 0x004fc80008410000 */
[----:B------:R-:W-:Y:S03]  /*1ea0*/  HMMA.16816.F32.BF16 R44, R24, R86, R44 ;  /* 0x00000056182c723c */ /* 0x000fe6000004182c */
[----:B------:R2:W-:Y:S08]  /*1eb0*/  MUFU.TANH R211, R36 ;  /* 0x0000002400d37308 */ /* 0x0005f00000002400 */
[----:B------:R3:W-:Y:S01]  /*1ec0*/  MUFU.TANH R194, R40 ;  /* 0x0000002800c27308 */ /* 0x0007e20000002400 */
[----:B--2---:R-:W-:-:S08]  /*1ed0*/  FMUL.FTZ R36, R51, UR6 ;  /* 0x0000000633247c20 */ /* 0x004fd00008410000 */
[----:B------:R-:W-:Y:S01]  /*1ee0*/  HMMA.16816.F32.BF16 R44, R16, R42, R44 ;  /* 0x0000002a102c723c */ /* 0x000fe2000004182c */
[----:B------:R2:W-:Y:S01]  /*1ef0*/  MUFU.TANH R236, R36 ;  /* 0x0000002400ec7308 */ /* 0x0005e20000002400 */
[----:B---3--:R-:W-:-:S06]  /*1f00*/  FMUL.FTZ R40, R64, UR6 ;  /* 0x0000000640287c20 */ /* 0x008fcc0008410000 */
[----:B------:R-:W-:Y:S01]  /*1f10*/  HMMA.16816.F32.BF16 R48, R28, R82, RZ ;  /* 0x000000521c30723c */ /* 0x000fe200000418ff */
[----:B------:R3:W-:Y:S01]  /*1f20*/  MUFU.TANH R156, R40 ;  /* 0x00000028009c7308 */ /* 0x0007e20000002400 */
[----:B--2---:R-:W-:-:S07]  /*1f30*/  FMUL.FTZ R36, R68, UR6 ;  /* 0x0000000644247c20 */ /* 0x004fce0008410000 */
[----:B------:R2:W-:Y:S11]  /*1f40*/  MUFU.TANH R198, R36 ;  /* 0x0000002400c67308 */ /* 0x0005f60000002400 */
[----:B------:R-:W-:Y:S01]  /*1f50*/  HMMA.16816.F32.BF16 R76, R20, R86, R48 ;  /* 0x00000056144c723c */ /* 0x000fe20000041830 */
[----:B---3--:R-:W-:Y:S01]  /*1f60*/  FMUL.FTZ R40, R65, UR6 ;  /* 0x0000000641287c20 */ /* 0x008fe20008410000 */
[----:B------:R-:W3:Y:S03]  /*1f70*/  LDSM.16.M88.4 R84, [R123+0x6800] ;  /* 0x006800007b54783b */ /* 0x000ee60000000200 */
[----:B------:R-:W-:Y:S03]  /*1f80*/  MUFU.TANH R155, R40 ;  /* 0x00000028009b7308 */ /* 0x000fe60000002400 */
[----:B------:R-:W-:Y:S01]  /*1f90*/  HMMA.16816.F32.BF16 R48, R32, R88, RZ ;  /* 0x000000582030723c */ /* 0x000fe200000418ff */
[----:B--2---:R-:W-:-:S04]  /*1fa0*/  FMUL.FTZ R36, R69, UR6 ;  /* 0x0000000645247c20 */ /* 0x004fc80008410000 */
[----:B------:R2:W-:Y:S02]  /*1fb0*/  MUFU.TANH R190, R36 ;  /* 0x0000002400be7308 */ /* 0x0005e40000002400 */
[----:B--2---:R-:W2:-:S13]  /*1fc0*/  LDSM.16.M88.4 R36, [R122+0x5800] ;  /* 0x005800007a24783b */ /* 0x004e9a0000000200 */
[----:B---3--:R-:W-:Y:S08]  /*1fd0*/  HMMA.16816.F32.BF16 R112, R24, R84, R48 ;  /* 0x000000541870723c */ /* 0x008ff00000041830 */
[----:B------:R-:W-:Y:S08]  /*1fe0*/  HMMA.16816.F32.BF16 R48, R28, R74, RZ ;  /* 0x0000004a1c30723c */ /* 0x000ff000000418ff */
[-C--:B--2---:R-:W-:Y:S08]  /*1ff0*/  HMMA.16816.F32.BF16 R52, R8, R36.reuse, R56 ;  /* 0x000000240834723c */ /* 0x084ff00000041838 */
[----:B------:R-:W-:Y:S01]  /*2000*/  HMMA.16816.F32.BF16 R68, R4, R36, R60 ;  /* 0x000000240444723c */ /* 0x000fe2000004183c */
[----:B------:R-:W-:-:S04]  /*2010*/  FMUL.FTZ R36, R66, UR6 ;  /* 0x0000000642247c20 */ /* 0x000fc80008410000 */
[----:B------:R2:W-:Y:S03]  /*2020*/  MUFU.TANH R154, R36 ;  /* 0x00000024009a7308 */ /* 0x0005e60000002400 */
[----:B------:R-:W-:Y:S01]  /*2030*/  HMMA.16816.F32.BF16 R60, R12, R42, R76 ;  /* 0x0000002a0c3c723c */ /* 0x000fe2000004184c */
[----:B------:R-:W3:Y:S04]  /*2040*/  LDSM.16.M88.4 R40, [R132+0x6000] ;  /* 0x006000008428783b */ /* 0x000ee80000000200 */
[----:B------:R-:W4:Y:S03]  /*2050*/  LDSM.16.M88.4 R76, [R0+UR5+0x7000] ;  /* 0x00700005004c783b */ /* 0x000f260008000200 */
[----:B------:R-:W-:Y:S01]  /*2060*/  HMMA.16816.F32.BF16 R56, R28, R88, RZ ;  /* 0x000000581c38723c */ /* 0x000fe200000418ff */
[----:B--2---:R-:W-:-:S07]  /*2070*/  FMUL.FTZ R36, R67, UR6 ;  /* 0x0000000643247c20 */ /* 0x004fce0008410000 */
[----:B------:R-:W-:Y:S01]  /*2080*/  HMMA.16816.F32.BF16 R64, R20, R94, R48 ;  /* 0x0000005e1440723c */ /* 0x000fe20000041830 */
[----:B------:R2:W-:Y:S07]  /*2090*/  MUFU.TANH R157, R36 ;  /* 0x00000024009d7308 */ /* 0x0005ee0000002400 */
[----:B------:R-:W-:Y:S08]  /*20a0*/  HMMA.16816.F32.BF16 R80, R4, R38, R60 ;  /* 0x000000260450723c */ /* 0x000ff0000004183c */
[----:B------:R-:W-:Y:S01]  /*20b0*/  HMMA.16816.F32.BF16 R116, R20, R84, R56 ;  /* 0x000000541474723c */ /* 0x000fe20000041838 */
[----:B--2---:R-:W-:-:S04]  /*20c0*/  FMUL.FTZ R36, R52, UR6 ;  /* 0x0000000634247c20 */ /* 0x004fc80008410000 */
[----:B------:R2:W1:Y:S03]  /*20d0*/  MUFU.TANH R229, R36 ;  /* 0x0000002400e57308 */ /* 0x0004660000002400 */
[-C--:B---3--:R-:W-:Y:S08]  /*20e0*/  HMMA.16816.F32.BF16 R56, R16, R40.reuse, R104 ;  /* 0x000000281038723c */ /* 0x088ff00000041868 */
[----:B------:R-:W-:Y:S01]  /*20f0*/  HMMA.16816.F32.BF16 R60, R12, R40, R96 ;  /* 0x000000280c3c723c */ /* 0x000fe20000041860 */
[----:B--2---:R-:W-:-:S04]  /*2100*/  FMUL.FTZ R36, R53, UR6 ;  /* 0x0000000635247c20 */ /* 0x004fc80008410000 */
[----:B------:R2:W-:Y:S02]  /*2110*/  MUFU.TANH R227, R36 ;  /* 0x0000002400e37308 */ /* 0x0005e40000002400 */
[----:B--2---:R-:W-:-:S06]  /*2120*/  FMUL.FTZ R36, R54, UR6 ;  /* 0x0000000636247c20 */ /* 0x004fcc0008410000 */
[----:B------:R2:W-:Y:S02]  /*2130*/  MUFU.TANH R223, R36 ;  /* 0x0000002400df7308 */ /* 0x0005e40000002400 */
[----:B--2---:R-:W-:Y:S02]  /*2140*/  FMUL.FTZ R36, R55, UR6 ;  /* 0x0000000637247c20 */ /* 0x004fe40008410000 */
[----:B------:R-:W-:Y:S01]  /*2150*/  HMMA.16816.F32.BF16 R52, R8, R38, R44 ;  /* 0x000000260834723c */ /* 0x000fe2000004182c */
[----:B------:R-:W-:-:S03]  /*2160*/  FMUL.FTZ R44, R71, UR6 ;  /* 0x00000006472c7c20 */ /* 0x000fc60008410000 */
[----:B------:R2:W-:Y:S08]  /*2170*/  MUFU.TANH R232, R36 ;  /* 0x0000002400e87308 */ /* 0x0005f00000002400 */
[----:B------:R3:W-:Y:S01]  /*2180*/  MUFU.TANH R199, R44 ;  /* 0x0000002c00c77308 */ /* 0x0007e20000002400 */
[----:B--2---:R-:W-:-:S06]  /*2190*/  FMUL.FTZ R36, R68, UR6 ;  /* 0x0000000644247c20 */ /* 0x004fcc0008410000 */
[----:B------:R-:W-:Y:S01]  /*21a0*/  FMUL.FTZ R40, R54, UR6 ;  /* 0x0000000636287c20 */ /* 0x000fe20008410000 */
[----:B------:R-:W-:Y:S01]  /*21b0*/  FMUL.FTZ R52, R52, UR6 ;  /* 0x0000000634347c20 */ /* 0x000fe20008410000 */
[----:B------:R-:W-:Y:S01]  /*21c0*/  FMUL.FTZ R53, R53, UR6 ;  /* 0x0000000635357c20 */ /* 0x000fe20008410000 */
[----:B------:R2:W-:Y:S01]  /*21d0*/  MUFU.TANH R208, R36 ;  /* 0x0000002400d07308 */ /* 0x0005e20000002400 */
[----:B---3--:R-:W-:Y:S07]  /*21e0*/  HMMA.16816.F32.BF16 R44, R32, R74, RZ ;  /* 0x0000004a202c723c */ /* 0x008fee00000418ff */
[----:B------:R3:W-:Y:S08]  /*21f0*/  MUFU.TANH R206, R40 ;  /* 0x0000002800ce7308 */ /* 0x0007f00000002400 */
[----:B------:R-:W1:Y:S01]  /*2200*/  MUFU.TANH R184, R52 ;  /* 0x0000003400b87308 */ /* 0x000e620000002400 */
[----:B--2---:R-:W-:-:S07]  /*2210*/  FMUL.FTZ R36, R69, UR6 ;  /* 0x0000000645247c20 */ /* 0x004fce0008410000 */
[----:B------:R2:W-:Y:S01]  /*2220*/  MUFU.TANH R201, R36 ;  /* 0x0000002400c97308 */ /* 0x0005e20000002400 */
[----:B------:R-:W-:Y:S01]  /*2230*/  HMMA.16816.F32.BF16 R44, R24, R94, R44 ;  /* 0x0000005e182c723c */ /* 0x000fe2000004182c */
[----:B------:R-:W1:Y:S01]  /*2240*/  LDSM.16.M88.4 R92, [R123+0x7000] ;  /* 0x007000007b5c783b */ /* 0x000e620000000200 */
[----:B---3--:R-:W-:-:S05]  /*2250*/  FMUL.FTZ R40, R55, UR6 ;  /* 0x0000000637287c20 */ /* 0x008fca0008410000 */
[----:B------:R3:W-:Y:S08]  /*2260*/  MUFU.TANH R205, R40 ;  /* 0x0000002800cd7308 */ /* 0x0007f00000002400 */
[----:B------:R4:W-:Y:S01]  /*2270*/  MUFU.TANH R182, R53 ;  /* 0x0000003500b67308 */ /* 0x0009e20000002400 */
[----:B--2---:R-:W-:-:S04]  /*2280*/  FMUL.FTZ R36, R70, UR6 ;  /* 0x0000000646247c20 */ /* 0x004fc80008410000 */
[----:B------:R-:W-:Y:S03]  /*2290*/  HMMA.16816.F32.BF16 R44, R16, R42, R44 ;  /* 0x0000002a102c723c */ /* 0x000fe6000004182c */
[----:B------:R2:W-:Y:S01]  /*22a0*/  MUFU.TANH R193, R36 ;  /* 0x0000002400c17308 */ /* 0x0005e20000002400 */
[----:B---3--:R-:W-:-:S07]  /*22b0*/  FMUL.FTZ R40, R80, UR6 ;  /* 0x0000000650287c20 */ /* 0x008fce0008410000 */
[----:B------:R3:W-:Y:S01]  /*22c0*/  MUFU.TANH R161, R40 ;  /* 0x0000002800a17308 */ /* 0x0007e20000002400 */
[----:B----4-:R-:W-:Y:S01]  /*22d0*/  HMMA.16816.F32.BF16 R52, R32, R76, RZ ;  /* 0x0000004c2034723c */ /* 0x010fe200000418ff */
[----:B--2---:R-:W2:Y:S01]  /*22e0*/  LDSM.16.M88.4 R36, [R122+0x6000] ;  /* 0x006000007a24783b */ /* 0x004ea20000000200 */
[----:B---3--:R-:W-:-:S05]  /*22f0*/  FMUL.FTZ R40, R81, UR6 ;  /* 0x0000000651287c20 */ /* 0x008fca0008410000 */
[----:B------:R3:W-:-:S13]  /*2300*/  MUFU.TANH R158, R40 ;  /* 0x00000028009e7308 */ /* 0x0007da0000002400 */
[----:B-1----:R-:W-:Y:S08]  /*2310*/  HMMA.16816.F32.BF16 R96, R24, R92, R52 ;  /* 0x0000005c1860723c */ /* 0x002ff00000041834 */
[-C--:B--2---:R-:W-:Y:S08]  /*2320*/  HMMA.16816.F32.BF16 R48, R8, R36.reuse, R56 ;  /* 0x000000240830723c */ /* 0x084ff00000041838 */
[----:B------:R-:W-:Y:S01]  /*2330*/  HMMA.16816.F32.BF16 R72, R4, R36, R60 ;  /* 0x000000240448723c */ /* 0x000fe2000004183c */
[----:B------:R-:W-:-:S04]  /*2340*/  FMUL.FTZ R36, R82, UR6 ;  /* 0x0000000652247c20 */ /* 0x000fc80008410000 */
[----:B------:R1:W-:Y:S03]  /*2350*/  MUFU.TANH R163, R36 ;  /* 0x0000002400a37308 */ /* 0x0003e60000002400 */
[----:B------:R-:W-:Y:S01]  /*2360*/  HMMA.16816.F32.BF16 R60, R12, R42, R64 ;  /* 0x0000002a0c3c723c */ /* 0x000fe20000041840 */
[----:B---3--:R-:W2:Y:S07]  /*2370*/  LDSM.16.M88.4 R40, [R132+0x6800] ;  /* 0x006800008428783b */ /* 0x008eae0000000200 */
[----:B------:R-:W-:Y:S03]  /*2380*/  HMMA.16816.F32.BF16 R52, R8, R38, R44 ;  /* 0x000000260834723c */ /* 0x000fe6000004182c */
[----:B------:R-:W-:Y:S01]  /*2390*/  FMUL.FTZ R44, R75, UR6 ;  /* 0x000000064b2c7c20 */ /* 0x000fe20008410000 */
[----:B-1----:R-:W-:-:S03]  /*23a0*/  FMUL.FTZ R36, R83, UR6 ;  /* 0x0000000653247c20 */ /* 0x002fc60008410000 */
[----:B------:R1:W-:Y:S01]  /*23b0*/  MUFU.TANH R209, R44 ;  /* 0x0000002c00d17308 */ /* 0x0003e20000002400 */
[----:B------:R-:W-:Y:S07]  /*23c0*/  HMMA.16816.F32.BF16 R56, R28, R76, RZ ;  /* 0x0000004c1c38723c */ /* 0x000fee00000418ff */
[----:B------:R3:W-:Y:S01]  /*23d0*/  MUFU.TANH R162, R36 ;  /* 0x0000002400a27308 */ /* 0x0007e20000002400 */
[----:B------:R-:W-:Y:S03]  /*23e0*/  HMMA.16816.F32.BF16 R68, R4, R38, R60 ;  /* 0x000000260444723c */ /* 0x000fe6000004183c */
[----:B------:R-:W-:Y:S01]  /*23f0*/  FMUL.FTZ R53, R53, UR6 ;  /* 0x0000000635357c20 */ /* 0x000fe20008410000 */
[----:B------:R-:W-:-:S03]  /*2400*/  FMUL.FTZ R54, R54, UR6 ;  /* 0x0000000636367c20 */ /* 0x000fc60008410000 */
[----:B------:R-:W-:Y:S01]  /*2410*/  MUFU.TANH R187, R53 ;  /* 0x0000003500bb7308 */ /* 0x000fe20000002400 */
[----:B-1----:R-:W-:-:S04]  /*2420*/  FMUL.FTZ R44, R52, UR6 ;  /* 0x00000006342c7c20 */ /* 0x002fc80008410000 */
[----:B------:R-:W-:Y:S03]  /*2430*/  HMMA.16816.F32.BF16 R100, R20, R92, R56 ;  /* 0x0000005c1464723c */ /* 0x000fe60000041838 */
[----:B------:R1:W-:Y:S01]  /*2440*/  MUFU.TANH R189, R44 ;  /* 0x0000002c00bd7308 */ /* 0x0003e20000002400 */
[----:B---3--:R-:W-:-:S04]  /*2450*/  FMUL.FTZ R36, R48, UR6 ;  /* 0x0000000630247c20 */ /* 0x008fc80008410000 */
[----:B--2---:R-:W-:Y:S03]  /*2460*/  HMMA.16816.F32.BF16 R56, R16, R40, R112 ;  /* 0x000000281038723c */ /* 0x004fe60000041870 */
[----:B------:R2:W3:Y:S08]  /*2470*/  MUFU.TANH R235, R36 ;  /* 0x0000002400eb7308 */ /* 0x0004f00000002400 */
[----:B------:R-:W-:Y:S01]  /*2480*/  MUFU.TANH R222, R54 ;  /* 0x0000003600de7308 */ /* 0x000fe20000002400 */
[----:B-1----:R-:W-:Y:S01]  /*2490*/  HMMA.16816.F32.BF16 R44, R32, R90, RZ ;  /* 0x0000005a202c723c */ /* 0x002fe200000418ff */
[----:B--2---:R-:W-:-:S06]  /*24a0*/  FMUL.FTZ R36, R49, UR6 ;  /* 0x0000000631247c20 */ /* 0x004fcc0008410000 */
[----:B------:R1:W2:-:S13]  /*24b0*/  MUFU.TANH R231, R36 ;  /* 0x0000002400e77308 */ /* 0x00029a0000002400 */
[----:B------:R-:W-:Y:S01]  /*24c0*/  HMMA.16816.F32.BF16 R44, R24, R86, R44 ;  /* 0x00000056182c723c */ /* 0x000fe2000004182c */
[----:B-1----:R-:W-:-:S04]  /*24d0*/  FMUL.FTZ R36, R50, UR6 ;  /* 0x0000000632247c20 */ /* 0x002fc80008410000 */
[----:B------:R1:W-:Y:S02]  /*24e0*/  MUFU.TANH R228, R36 ;  /* 0x0000002400e47308 */ /* 0x0003e40000002400 */
[----:B-1----:R-:W-:Y:S02]  /*24f0*/  FMUL.FTZ R36, R51, UR6 ;  /* 0x0000000633247c20 */ /* 0x002fe40008410000 */
[----:B------:R-:W-:Y:S04]  /*2500*/  HMMA.16816.F32.BF16 R48, R28, R90, RZ ;  /* 0x0000005a1c30723c */ /* 0x000fe800000418ff */
[----:B------:R1:W-:Y:S02]  /*2510*/  MUFU.TANH R238, R36 ;  /* 0x0000002400ee7308 */ /* 0x0003e40000002400 */
[----:B-1----:R-:W-:-:S14]  /*2520*/  FMUL.FTZ R36, R72, UR6 ;  /* 0x0000000648247c20 */ /* 0x002fdc0008410000 */
[----:B------:R-:W-:Y:S01]  /*2530*/  HMMA.16816.F32.BF16 R60, R20, R86, R48 ;  /* 0x00000056143c723c */ /* 0x000fe20000041830 */
[----:B------:R-:W-:Y:S01]  /*2540*/  FMUL.FTZ R48, R55, UR6 ;  /* 0x0000000637307c20 */ /* 0x000fe20008410000 */
[----:B------:R1:W-:Y:S08]  /*2550*/  MUFU.TANH R215, R36 ;  /* 0x0000002400d77308 */ /* 0x0003f00000002400 */
[----:B------:R4:W-:Y:S01]  /*2560*/  MUFU.TANH R221, R48 ;  /* 0x0000003000dd7308 */ /* 0x0009e20000002400 */
[----:B-1----:R-:W-:-:S09]  /*2570*/  FMUL.FTZ R36, R73, UR6 ;  /* 0x0000000649247c20 */ /* 0x002fd20008410000 */
[----:B------:R-:W-:Y:S01]  /*2580*/  HMMA.16816.F32.BF16 R52, R12, R42, R60 ;  /* 0x0000002a0c34723c */ /* 0x000fe2000004183c */
[----:B------:R1:W-:Y:S01]  /*2590*/  MUFU.TANH R210, R36 ;  /* 0x0000002400d27308 */ /* 0x0003e20000002400 */
[----:B----4-:R-:W-:-:S06]  /*25a0*/  FMUL.FTZ R48, R68, UR6 ;  /* 0x0000000644307c20 */ /* 0x010fcc0008410000 */
[----:B------:R-:W-:Y:S01]  /*25b0*/  HMMA.16816.F32.BF16 R60, R32, R78, RZ ;  /* 0x0000004e203c723c */ /* 0x000fe200000418ff */
[----:B------:R4:W-:Y:S01]  /*25c0*/  MUFU.TANH R178, R48 ;  /* 0x0000003000b27308 */ /* 0x0009e20000002400 */
[----:B-1----:R-:W-:-:S07]  /*25d0*/  FMUL.FTZ R36, R74, UR6 ;  /* 0x000000064a247c20 */ /* 0x002fce0008410000 */
[----:B------:R1:W-:Y:S01]  /*25e0*/  MUFU.TANH R204, R36 ;  /* 0x0000002400cc7308 */ /* 0x0003e20000002400 */
[----:B----4-:R-:W-:-:S07]  /*25f0*/  FMUL.FTZ R48, R69, UR6 ;  /* 0x0000000645307c20 */ /* 0x010fce0008410000 */
[----:B------:R4:W-:Y:S01]  /*2600*/  MUFU.TANH R173, R48 ;  /* 0x0000003000ad7308 */ /* 0x0009e20000002400 */
[----:B-1----:R-:W1:Y:S04]  /*2610*/  LDSM.16.M88.4 R36, [R122+0x6800] ;  /* 0x006800007a24783b */ /* 0x002e680000000200 */
[----:B----4-:R4:W3:Y:S02]  /*2620*/  LDSM.16.M88.4 R48, [R0+UR5+0x7800] ;  /* 0x007800050030783b */ /* 0x0108e40008000200 */
[----:B----4-:R-:W-:-:S04]  /*2630*/  FMUL.FTZ R0, R71, UR6 ;  /* 0x0000000647007c20 */ /* 0x010fc80008410000 */
[----:B------:R4:W-:Y:S01]  /*2640*/  MUFU.TANH R174, R0 ;  /* 0x0000000000ae7308 */ /* 0x0009e20000002400 */
[----:B-1----:R-:W-:Y:S08]  /*2650*/  HMMA.16816.F32.BF16 R64, R8, R36, R56 ;  /* 0x000000240840723c */ /* 0x002ff00000041838 */
[----:B------:R-:W-:Y:S01]  /*2660*/  HMMA.16816.F32.BF16 R56, R12, R40, R116 ;  /* 0x000000280c38723c */ /* 0x000fe20000041874 */
[----:B------:R-:W-:-:S04]  /*2670*/  FMUL.FTZ R40, R70, UR6 ;  /* 0x0000000646287c20 */ /* 0x000fc80008410000 */
[----:B------:R1:W-:Y:S03]  /*2680*/  MUFU.TANH R179, R40 ;  /* 0x0000002800b37308 */ /* 0x0003e60000002400 */
[----:B------:R-:W-:Y:S03]  /*2690*/  HMMA.16816.F32.BF16 R72, R4, R38, R52 ;  /* 0x000000260448723c */ /* 0x000fe60000041834 */
[----:B----4-:R-:W-:-:S04]  /*26a0*/  FMUL.FTZ R0, R64, UR6 ;  /* 0x0000000640007c20 */ /* 0x010fc80008410000 */
[----:B------:R4:W2:Y:S01]  /*26b0*/  MUFU.TANH R251, R0 ;  /* 0x0000000000fb7308 */ /* 0x0008a20000002400 */
[----:B---3--:R-:W-:Y:S08]  /*26c0*/  HMMA.16816.F32.BF16 R80, R28, R48, RZ ;  /* 0x000000301c50723c */ /* 0x008ff000000418ff */
[----:B-1----:R-:W-:Y:S01]  /*26d0*/  HMMA.16816.F32.BF16 R40, R16, R42, R44 ;  /* 0x0000002a1028723c */ /* 0x002fe2000004182c */
[----:B------:R-:W1:Y:S07]  /*26e0*/  LDSM.16.M88.4 R44, [R132+0x7000] ;  /* 0x00700000842c783b */ /* 0x000e6e0000000200 */
[----:B------:R-:W-:Y:S01]  /*26f0*/  HMMA.16816.F32.BF16 R56, R4, R36, R56 ;  /* 0x000000240438723c */ /* 0x000fe20000041838 */
[----:B----4-:R-:W-:-:S04]  /*2700*/  FMUL.FTZ R0, R65, UR6 ;  /* 0x0000000641007c20 */ /* 0x010fc80008410000 */
[----:B------:R3:W-:Y:S03]  /*2710*/  MUFU.TANH R249, R0 ;  /* 0x0000000000f97308 */ /* 0x0007e60000002400 */
[----:B------:R-:W-:Y:S08]  /*2720*/  HMMA.16816.F32.BF16 R84, R28, R50, RZ ;  /* 0x000000321c54723c */ /* 0x000ff000000418ff */
[----:B------:R-:W-:Y:S01]  /*2730*/  HMMA.16816.F32.BF16 R52, R8, R38, R40 ;  /* 0x000000260834723c */ /* 0x000fe20000041828 */
[----:B------:R-:W-:Y:S04]  /*2740*/  LDSM.16.M88.4 R40, [R122+0x7000] ;  /* 0x007000007a28783b */ /* 0x000fe80000000200 */
[----:B------:R-:W4:Y:S01]  /*2750*/  LDSM.16.M88.4 R36, [R123+0x7800] ;  /* 0x007800007b24783b */ /* 0x000f220000000200 */
[----:B---3--:R-:W-:-:S02]  /*2760*/  FMUL.FTZ R0, R66, UR6 ;  /* 0x0000000642007c20 */ /* 0x008fc40008410000 */
[----:B------:R-:W-:Y:S02]  /*2770*/  HMMA.16816.F32.BF16 R68, R32, R48, RZ ;  /* 0x000000302044723c */ /* 0x000fe400000418ff */
[----:B------:R3:W-:Y:S02]  /*2780*/  MUFU.TANH R248, R0 ;  /* 0x0000000000f87308 */ /* 0x0007e40000002400 */
[----:B---3--:R-:W-:-:S04]  /*2790*/  FMUL.FTZ R0, R67, UR6 ;  /* 0x0000000643007c20 */ /* 0x008fc80008410000 */
[----:B------:R-:W-:Y:S02]  /*27a0*/  HMMA.16816.F32.BF16 R64, R28, R78, RZ ;  /* 0x0000004e1c40723c */ /* 0x000fe400000418ff */
[----:B------:R3:W-:Y:S06]  /*27b0*/  MUFU.TANH R247, R0 ;  /* 0x0000000000f77308 */ /* 0x0007ec0000002400 */
[----:B-1----:R-:W-:Y:S08]  /*27c0*/  HMMA.16816.F32.BF16 R28, R12, R44, R100 ;  /* 0x0000002c0c1c723c */ /* 0x002ff00000041864 */
[----:B------:R-:W-:Y:S01]  /*27d0*/  HMMA.16816.F32.BF16 R76, R32, R50, RZ ;  /* 0x00000032204c723c */ /* 0x000fe200000418ff */
[----:B---3--:R-:W-:-:S04]  /*27e0*/  FMUL.FTZ R0, R56, UR6 ;  /* 0x0000000638007c20 */ /* 0x008fc80008410000 */
[----:B------:R1:W-:Y:S03]  /*27f0*/  MUFU.TANH R220, R0 ;  /* 0x0000000000dc7308 */ /* 0x0003e60000002400 */
[-C--:B------:R-:W-:Y:S08]  /*2800*/  HMMA.16816.F32.BF16 R48, R24, R94.reuse, R60 ;  /* 0x0000005e1830723c */ /* 0x080ff0000004183c */
[----:B------:R-:W-:Y:S01]  /*2810*/  HMMA.16816.F32.BF16 R64, R20, R94, R64 ;  /* 0x0000005e1440723c */ /* 0x000fe20000041840 */
[----:B-1----:R-:W-:-:S07]  /*2820*/  FMUL.FTZ R0, R57, UR6 ;  /* 0x0000000639007c20 */ /* 0x002fce0008410000 */
[----:B----4-:R-:W-:Y:S01]  /*2830*/  HMMA.16816.F32.BF16 R60, R24, R36, R68 ;  /* 0x00000024183c723c */ /* 0x010fe20000041844 */
[----:B------:R1:W-:Y:S07]  /*2840*/  MUFU.TANH R218, R0 ;  /* 0x0000000000da7308 */ /* 0x0003ee0000002400 */
[----:B------:R-:W-:Y:S08]  /*2850*/  HMMA.16816.F32.BF16 R48, R16, R46, R48 ;  /* 0x0000002e1030723c */ /* 0x000ff00000041830 */
[----:B------:R-:W-:Y:S01]  /*2860*/  HMMA.16816.F32.BF16 R24, R24, R38, R76 ;  /* 0x000000261818723c */ /* 0x000fe2000004184c */
[----:B-1----:R-:W-:-:S04]  /*2870*/  FMUL.FTZ R0, R58, UR6 ;  /* 0x000000063a007c20 */ /* 0x002fc80008410000 */
[----:B------:R1:W-:Y:S02]  /*2880*/  MUFU.TANH R219, R0 ;  /* 0x0000000000db7308 */ /* 0x0003e40000002400 */
[----:B-1----:R-:W-:Y:S02]  /*2890*/  FMUL.FTZ R0, R59, UR6 ;  /* 0x000000063b007c20 */ /* 0x002fe40008410000 */
[----:B------:R-:W-:Y:S04]  /*28a0*/  HMMA.16816.F32.BF16 R56, R16, R44, R96 ;  /* 0x0000002c1038723c */ /* 0x000fe80000041860 */
[----:B------:R1:W-:Y:S04]  /*28b0*/  MUFU.TANH R214, R0 ;  /* 0x0000000000d67308 */ /* 0x0003e80000002400 */
[----:B------:R-:W-:Y:S08]  /*28c0*/  HMMA.16816.F32.BF16 R44, R12, R46, R64 ;  /* 0x0000002e0c2c723c */ /* 0x000ff00000041840 */
[----:B------:R-:W-:Y:S01]  /*28d0*/  HMMA.16816.F32.BF16 R64, R8, R42, R48 ;  /* 0x0000002a0840723c */ /* 0x000fe20000041830 */
[----:B-1----:R-:W-:-:S04]  /*28e0*/  FMUL.FTZ R0, R52, UR6 ;  /* 0x0000000634007c20 */ /* 0x002fc80008410000 */
[----:B------:R1:W3:Y:S03]  /*28f0*/  MUFU.TANH R243, R0 ;  /* 0x0000000000f37308 */ /* 0x0002e60000002400 */
[-C--:B------:R-:W-:Y:S08]  /*2900*/  HMMA.16816.F32.BF16 R32, R8, R40.reuse, R56 ;  /* 0x000000280820723c */ /* 0x080ff00000041838 */
[----:B------:R-:W-:Y:S01]  /*2910*/  HMMA.16816.F32.BF16 R56, R4, R40, R28 ;  /* 0x000000280438723c */ /* 0x000fe2000004181c */
[----:B------:R-:W4:Y:S01]  /*2920*/  LDSM.16.M88.4 R28, [R132+0x7800] ;  /* 0x00780000841c783b */ /* 0x000f220000000200 */
[----:B-1----:R-:W-:-:S06]  /*2930*/  FMUL.FTZ R0, R53, UR6 ;  /* 0x0000000635007c20 */ /* 0x002fcc0008410000 */
[----:B------:R-:W-:Y:S01]  /*2940*/  HMMA.16816.F32.BF16 R44, R4, R42, R44 ;  /* 0x0000002a042c723c */ /* 0x000fe2000004182c */
[----:B------:R1:W-:Y:S07]  /*2950*/  MUFU.TANH R242, R0 ;  /* 0x0000000000f27308 */ /* 0x0003ee0000002400 */
[----:B------:R-:W-:Y:S01]  /*2960*/  HMMA.16816.F32.BF16 R48, R20, R38, R84 ;  /* 0x000000261430723c */ /* 0x000fe20000041854 */
[----:B-1----:R-:W-:-:S04]  /*2970*/  FMUL.FTZ R0, R54, UR6 ;  /* 0x0000000636007c20 */ /* 0x002fc80008410000 */
[----:B------:R1:W-:Y:S03]  /*2980*/  MUFU.TANH R244, R0 ;  /* 0x0000000000f47308 */ /* 0x0003e60000002400 */
[C---:B----4-:R-:W-:Y:S08]  /*2990*/  HMMA.16816.F32.BF16 R40, R16.reuse, R28, R60 ;  /* 0x0000001c1028723c */ /* 0x050ff0000004183c */
[----:B------:R-:W-:Y:S01]  /*29a0*/  HMMA.16816.F32.BF16 R16, R16, R30, R24 ;  /* 0x0000001e1010723c */ /* 0x000fe20000041818 */
[----:B-1----:R-:W-:-:S04]  /*29b0*/  FMUL.FTZ R0, R55, UR6 ;  /* 0x0000000637007c20 */ /* 0x002fc80008410000 */
[----:B------:R1:W-:Y:S03]  /*29c0*/  MUFU.TANH R241, R0 ;  /* 0x0000000000f17308 */ /* 0x0003e60000002400 */
[----:B------:R-:W-:Y:S01]  /*29d0*/  HMMA.16816.F32.BF16 R52, R20, R36, R80 ;  /* 0x000000241434723c */ /* 0x000fe20000041850 */
[----:B-1----:R-:W-:-:S04]  /*29e0*/  FMUL.FTZ R0, R72, UR6 ;  /* 0x0000000648007c20 */ /* 0x002fc80008410000 */
[----:B------:R1:W-:-:S15]  /*29f0*/  MUFU.TANH R183, R0 ;  /* 0x0000000000b77308 */ /* 0x0003de0000002400 */
[C---:B------:R-:W-:Y:S08]  /*2a00*/  HMMA.16816.F32.BF16 R20, R12.reuse, R28, R52 ;  /* 0x0000001c0c14723c */ /* 0x040ff00000041834 */
[----:B------:R-:W-:Y:S01]  /*2a10*/  HMMA.16816.F32.BF16 R12, R12, R30, R48 ;  /* 0x0000001e0c0c723c */ /* 0x000fe20000041830 */
[----:B-1----:R-:W-:-:S04]  /*2a20*/  FMUL.FTZ R0, R73, UR6 ;  /* 0x0000000649007c20 */ /* 0x002fc80008410000 */
[----:B------:R1:W-:Y:S02]  /*2a30*/  MUFU.TANH R177, R0 ;  /* 0x0000000000b17308 */ /* 0x0003e40000002400 */
[----:B-1----:R-:W-:-:S06]  /*2a40*/  FMUL.FTZ R0, R74, UR6 ;  /* 0x000000064a007c20 */ /* 0x002fcc0008410000 */
[----:B------:R1:W-:Y:S02]  /*2a50*/  MUFU.TANH R176, R0 ;  /* 0x0000000000b07308 */ /* 0x0003e40000002400 */
[----:B-1----:R-:W-:-:S06]  /*2a60*/  FMUL.FTZ R0, R75, UR6 ;  /* 0x000000064b007c20 */ /* 0x002fcc0008410000 */
[----:B------:R1:W-:Y:S02]  /*2a70*/  MUFU.TANH R172, R0 ;  /* 0x0000000000ac7308 */ /* 0x0003e40000002400 */
[----:B-1----:R-:W-:-:S06]  /*2a80*/  FMUL.FTZ R0, R32, UR6 ;  /* 0x0000000620007c20 */ /* 0x002fcc0008410000 */
[----:B------:R1:W4:Y:S02]  /*2a90*/  MUFU.TANH R226, R0 ;  /* 0x0000000000e27308 */ /* 0x0003240000002400 */
[----:B-1----:R-:W-:-:S06]  /*2aa0*/  FMUL.FTZ R0, R33, UR6 ;  /* 0x0000000621007c20 */ /* 0x002fcc0008410000 */
[----:B------:R1:W-:Y:S02]  /*2ab0*/  MUFU.TANH R217, R0 ;  /* 0x0000000000d97308 */ /* 0x0003e40000002400 */
[----:B-1----:R-:W-:-:S06]  /*2ac0*/  FMUL.FTZ R0, R34, UR6 ;  /* 0x0000000622007c20 */ /* 0x002fcc0008410000 */
[----:B------:R1:W-:Y:S02]  /*2ad0*/  MUFU.TANH R224, R0 ;  /* 0x0000000000e07308 */ /* 0x0003e40000002400 */
[----:B-1----:R-:W-:Y:S02]  /*2ae0*/  FMUL.FTZ R0, R35, UR6 ;  /* 0x0000000623007c20 */ /* 0x002fe40008410000 */
[----:B------:R-:W1:Y:S01]  /*2af0*/  LDSM.16.M88.4 R32, [R122+0x7800] ;  /* 0x007800007a20783b */ /* 0x000e620000000200 */
[----:B------:R-:W-:-:S04]  /*2b00*/  DEPBAR.LE SB0, 0x0 ;  /* 0x000080000000791a */ /* 0x000fc80000000000 */
[----:B------:R2:W-:Y:S02]  /*2b10*/  MUFU.TANH R213, R0 ;  /* 0x0000000000d57308 */ /* 0x0005e40000002400 */
[----:B--2---:R-:W-:-:S06]  /*2b20*/  FMUL.FTZ R0, R56, UR6 ;  /* 0x0000000638007c20 */ /* 0x004fcc0008410000 */
[----:B------:R2:W-:Y:S01]  /*2b30*/  MUFU.TANH R212, R0 ;  /* 0x0000000000d47308 */ /* 0x0005e20000002400 */
[----:B-1----:R-:W-:Y:S01]  /*2b40*/  HMMA.16816.F32.BF16 R40, R8, R32, R40 ;  /* 0x000000200828723c */ /* 0x002fe20000041828 */
[----:B--2---:R-:W-:-:S06]  /*2b50*/  FMUL.FTZ R0, R57, UR6 ;  /* 0x0000000639007c20 */ /* 0x004fcc0008410000 */
[----:B------:R1:W-:Y:S01]  /*2b60*/  MUFU.TANH R207, R0 ;  /* 0x0000000000cf7308 */ /* 0x0003e20000002400 */
[----:B------:R-:W-:Y:S08]  /*2b70*/  HMMA.16816.F32.BF16 R24, R8, R34, R16 ;  /* 0x000000220818723c */ /* 0x000ff00000041810 */
[----:B------:R-:W-:Y:S01]  /*2b80*/  HMMA.16816.F32.BF16 R20, R4, R32, R20 ;  /* 0x000000200414723c */ /* 0x000fe20000041814 */
[----:B-1----:R-:W-:-:S07]  /*2b90*/  FMUL.FTZ R0, R58, UR6 ;  /* 0x000000063a007c20 */ /* 0x002fce0008410000 */
[----:B------:R-:W-:Y:S03]  /*2ba0*/  HMMA.16816.F32.BF16 R32, R4, R34, R12 ;  /* 0x000000220420723c */ /* 0x000fe6000004180c */
[----:B------:R-:W-:Y:S01]  /*2bb0*/  FMUL.FTZ R4, R24, UR6 ;  /* 0x0000000618047c20 */ /* 0x000fe20008410000 */
[----:B------:R1:W-:Y:S07]  /*2bc0*/  MUFU.TANH R202, R0 ;  /* 0x0000000000ca7308 */ /* 0x0003ee0000002400 */
[----:B------:R-:W-:Y:S01]  /*2bd0*/  FMUL.FTZ R9, R21, UR6 ;  /* 0x0000000615097c20 */ /* 0x000fe20008410000 */
[----:B------:R2:W-:Y:S01]  /*2be0*/  MUFU.TANH R74, R4 ;  /* 0x00000004004a7308 */ /* 0x0005e20000002400 */
[----:B------:R-:W-:Y:S01]  /*2bf0*/  FMUL.FTZ R20, R20, UR6 ;  /* 0x0000000614147c20 */ /* 0x000fe20008410000 */
[----:B------:R-:W-:-:S06]  /*2c00*/  FMUL.FTZ R23, R23, UR6 ;  /* 0x0000000617177c20 */ /* 0x000fcc0008410000 */
[----:B------:R3:W-:Y:S01]  /*2c10*/  MUFU.TANH R141, R9 ;  /* 0x00000009008d7308 */ /* 0x0007e20000002400 */
[----:B-1----:R-:W-:Y:S01]  /*2c20*/  FMUL.FTZ R0, R59, UR6 ;  /* 0x000000063b007c20 */ /* 0x002fe20008410000 */
[----:B------:R-:W-:-:S06]  /*2c30*/  FMUL.FTZ R6, R32, UR6 ;  /* 0x0000000620067c20 */ /* 0x000fcc0008410000 */
[----:B------:R1:W-:Y:S01]  /*2c40*/  MUFU.TANH R192, R0 ;  /* 0x0000000000c07308 */ /* 0x0003e20000002400 */
[----:B--2---:R-:W-:-:S07]  /*2c50*/  FMUL.FTZ R4, R25, UR6 ;  /* 0x0000000619047c20 */ /* 0x004fce0008410000 */
[----:B------:R-:W-:Y:S01]  /*2c60*/  MUFU.TANH R68, R4 ;  /* 0x0000000400447308 */ /* 0x000fe20000002400 */
[----:B---3--:R-:W-:-:S07]  /*2c70*/  FMUL.FTZ R9, R22, UR6 ;  /* 0x0000000616097c20 */ /* 0x008fce0008410000 */
[----:B------:R-:W-:Y:S01]  /*2c80*/  MUFU.TANH R132, R6 ;  /* 0x0000000600847308 */ /* 0x000fe20000002400 */
[----:B-1----:R-:W-:-:S07]  /*2c90*/  FMUL.FTZ R0, R64, UR6 ;  /* 0x0000000640007c20 */ /* 0x002fce0008410000 */
[----:B------:R1:W2:Y:S08]  /*2ca0*/  MUFU.TANH R170, R0 ;  /* 0x0000000000aa7308 */ /* 0x0002b00000002400 */
[----:B------:R-:W-:Y:S08]  /*2cb0*/  MUFU.TANH R149, R9 ;  /* 0x0000000900957308 */ /* 0x000ff00000002400 */
[----:B------:R-:W-:Y:S01]  /*2cc0*/  MUFU.TANH R150, R20 ;  /* 0x0000001400967308 */ /* 0x000fe20000002400 */
[----:B-1----:R-:W-:-:S07]  /*2cd0*/  FMUL.FTZ R0, R65, UR6 ;  /* 0x0000000641007c20 */ /* 0x002fce0008410000 */
[----:B------:R1:W-:Y:S02]  /*2ce0*/  MUFU.TANH R167, R0 ;  /* 0x0000000000a77308 */ /* 0x0003e40000002400 */
        /* <DEDUP_REMOVED lines=9> */
[----:B------:R1:W3:Y:S02]  /*2d80*/  MUFU.TANH R151, R0 ;  /* 0x0000000000977308 */ /* 0x0002e40000002400 */
[----:B-1----:R-:W-:-:S06]  /*2d90*/  FMUL.FTZ R0, R41, UR6 ;  /* 0x0000000629007c20 */ /* 0x002fcc0008410000 */
[----:B------:R1:W3:Y:S02]  /*2da0*/  MUFU.TANH R140, R0 ;  /* 0x00000000008c7308 */ /* 0x0002e40000002400 */
[----:B-1----:R-:W-:-:S04]  /*2db0*/  FMNMX3.FTZ R0, R160, R159, R145, !PT ;  /* 0x0000009fa0007276 */ /* 0x002fc80007810091 */
[----:B------:R-:W-:-:S04]  /*2dc0*/  FMNMX3.FTZ R0, R0, R234, R191, !PT ;  /* 0x000000ea00007276 */ /* 0x000fc800078100bf */
[----:B------:R-:W-:-:S04]  /*2dd0*/  FMNMX3.FTZ R0, R0, R203, R171, !PT ;  /* 0x000000cb00007276 */ /* 0x000fc800078100ab */
[----:B------:R-:W-:Y:S02]  /*2de0*/  FMNMX3.FTZ R8, R0, R185, R225, !PT ;  /* 0x000000b900087276 */ /* 0x000fe400078100e1 */
[----:B------:R-:W-:Y:S02]  /*2df0*/  FMNMX3.FTZ R0, R152, R147, R136, !PT ;  /* 0x0000009398007276 */ /* 0x000fe40007810088 */
[----:B------:R-:W-:Y:S02]  /*2e00*/  FMNMX3.FTZ R8, R8, R216, R181, !PT ;  /* 0x000000d808087276 */ /* 0x000fe400078100b5 */
[----:B------:R-:W-:Y:S02]  /*2e10*/  FMNMX3.FTZ R0, R0, R143, R139, !PT ;  /* 0x0000008f00007276 */ /* 0x000fe4000781008b */
[----:B------:R-:W-:Y:S02]  /*2e20*/  FMNMX3.FTZ R8, R8, R175, R229, !PT ;  /* 0x000000af08087276 */ /* 0x000fe400078100e5 */
[----:B------:R-:W-:-:S02]  /*2e30*/  FMNMX3.FTZ R0, R0, R138, R127, !PT ;  /* 0x0000008a00007276 */ /* 0x000fc4000781007f */
        /* <DEDUP_REMOVED lines=11> */
[----:B----4-:R-:W-:-:S02]  /*2ef0*/  FMNMX3.FTZ R5, R5, R242, R226, !PT ;  /* 0x000000f205057276 */ /* 0x010fc400078100e2 */
[----:B------:R-:W-:Y:S02]  /*2f00*/  FMNMX3.FTZ R0, R0, R146, R142, !PT ;  /* 0x0000009200007276 */ /* 0x000fe4000781008e */
[----:B------:R-:W-:Y:S02]  /*2f10*/  FMNMX3.FTZ R4, R4, R210, R178, !PT ;  /* 0x000000d204047276 */ /* 0x000fe400078100b2 */
[----:B--2---:R-:W-:Y:S01]  /*2f20*/  FMNMX3.FTZ R6, R5, R217, R170, !PT ;  /* 0x000000d905067276 */ /* 0x004fe200078100aa */
[----:B------:R-:W-:Y:S01]  /*2f30*/  FMUL.FTZ R5, R33, UR6 ;  /* 0x0000000621057c20 */ /* 0x000fe20008410000 */
[----:B------:R-:W-:Y:S02]  /*2f40*/  FMNMX3.FTZ R0, R0, R144, R133, !PT ;  /* 0x0000009000007276 */ /* 0x000fe40007810085 */
[----:B------:R-:W-:Y:S01]  /*2f50*/  FMNMX3.FTZ R4, R4, R173, R220, !PT ;  /* 0x000000ad04047276 */ /* 0x000fe200078100dc */
[----:B------:R1:W2:Y:S01]  /*2f60*/  MUFU.TANH R73, R5 ;  /* 0x0000000500497308 */ /* 0x0002a20000002400 */
[----:B---3--:R-:W-:-:S02]  /*2f70*/  FMNMX3.FTZ R6, R6, R167, R151, !PT ;  /* 0x000000a706067276 */ /* 0x008fc40007810097 */
[----:B-1----:R-:W-:Y:S02]  /*2f80*/  FMNMX3.FTZ R5, R0, R134, R186, !PT ;  /* 0x0000008600057276 */ /* 0x002fe400078100ba */
[----:B------:R-:W-:Y:S02]  /*2f90*/  FMNMX3.FTZ R0, R4, R218, R183, !PT ;  /* 0x000000da04007276 */ /* 0x000fe400078100b7 */
[----:B------:R-:W-:Y:S02]  /*2fa0*/  FMNMX3.FTZ R4, R6, R140, R74, !PT ;  /* 0x0000008c06047276 */ /* 0x000fe4000781004a */
[----:B------:R-:W-:Y:S02]  /*2fb0*/  FMNMX3.FTZ R21, R5, R188, R154, !PT ;  /* 0x000000bc05157276 */ /* 0x000fe4000781009a */
[----:B------:R-:W-:Y:S02]  /*2fc0*/  FMNMX3.FTZ R22, R0, R177, R212, !PT ;  /* 0x000000b100167276 */ /* 0x000fe400078100d4 */
[----:B------:R-:W-:Y:S01]  /*2fd0*/  FMNMX.FTZ R20, R68, R4, !PT ;  /* 0x0000000444147209 */ /* 0x000fe20007810000 */
[----:B------:R-:W-:Y:S06]  /*2fe0*/  BAR.SYNC.DEFER_BLOCKING 0x0 ;  /* 0x0000000000007b1d */ /* 0x000fec0000010000 */
[----:B--2---:R-:W-:Y:S05]  /*2ff0*/  @!P4 BRA `(.L_x_129) ;  /* 0x0000000000ccc947 */ /* 0x004fea0003800000 */
[----:B------:R-:W2:Y:S04]  /*3000*/  LDL.LU R106, [R1+0x18] ;  /* 0x00001800016a7983 */ /* 0x000ea80000300800 */
[----:B------:R-:W3:Y:S04]  /*3010*/  LDL.LU R107, [R1+0xc] ;  /* 0x00000c00016b7983 */ /* 0x000ee80000300800 */
[----:B------:R-:W4:Y:S04]  /*3020*/  LDL R105, [R1+0x8] ;  /* 0x0000080001697983 */ /* 0x000f280000100800 */
[----:B------:R-:W5:Y:S04]  /*3030*/  LDL R88, [R1+0x68] ;  /* 0x0000680001587983 */ /* 0x000f680000100800 */
[----:B------:R-:W5:Y:S01]  /*3040*/  LDL R89, [R1+0x64] ;  /* 0x0000640001597983 */ /* 0x000f620000100800 */
[----:B----4-:R-:W-:-:S05]  /*3050*/  LEA.HI.SX32 R4, R105, 0xfffffffe, 0x19 ;  /* 0xfffffffe69047811 */ /* 0x010fca00078fcaff */
[-C--:B--2---:R-:W-:Y:S02]  /*3060*/  IMAD R0, R106, R4.reuse, RZ ;  /* 0x000000046a007224 */ /* 0x084fe400078e02ff */
[----:B---3--:R-:W-:-:S04]  /*3070*/  IMAD.WIDE.U32 R4, R107, R4, RZ ;  /* 0x000000046b047225 */ /* 0x008fc800078e00ff */
[----:B------:R-:W-:Y:S01]  /*3080*/  IMAD.IADD R0, R5, 0x1, R0 ;  /* 0x0000000105007824 */ /* 0x000fe200078e0200 */
[----:B-----5:R-:W-:Y:S02]  /*3090*/  LEA R6, P1, R4, R88, 0x1 ;  /* 0x0000005804067211 */ /* 0x020fe400078208ff */
[----:B------:R-:W-:Y:S02]  /*30a0*/  IADD3 R5, P0, PT, R120, R4, RZ ;  /* 0x0000000478057210 */ /* 0x000fe40007f1e0ff */
[----:B------:R-:W-:-:S03]  /*30b0*/  LEA.HI.X R7, R4, R89, R0, 0x1, P1 ;  /* 0x0000005904077211 */ /* 0x000fc600008f0c00 */
[----:B------:R-:W-:Y:S01]  /*30c0*/  IMAD.X R0, R0, 0x1, R111, P0 ;  /* 0x0000000100007824 */ /* 0x000fe200000e066f */
[C---:B------:R-:W-:Y:S01]  /*30d0*/  IADD3 R8, P0, PT, R5.reuse, R120, RZ ;  /* 0x0000007805087210 */ /* 0x040fe20007f1e0ff */
[----:B------:R-:W-:Y:S01]  /*30e0*/  @!PT LDS RZ, [RZ] ;  /* 0x00000000fffff984 */ /* 0x000fe20000000800 */
[----:B------:R-:W-:Y:S01]  /*30f0*/  @!PT LDS RZ, [RZ] ;  /* 0x00000000fffff984 */ /* 0x000fe20000000800 */
[----:B------:R-:W-:Y:S01]  /*3100*/  @!PT LDS RZ, [RZ] ;  /* 0x00000000fffff984 */ /* 0x000fe20000000800 */
[----:B------:R1:W-:Y:S01]  /*3110*/  LDGSTS.E.BYPASS.LTC128B.128 [R3+0x4000], desc[UR20][R6.64] ;  /* 0x0400000006037fae */ /* 0x0003e2000b981a14 */
[----:B------:R-:W-:-:S03]  /*3120*/  LEA R14, P3, R5, R88, 0x1 ;  /* 0x00000058050e7211 */ /* 0x000fc600078608ff */
[----:B------:R-:W-:Y:S01]  /*3130*/  IMAD.X R9, R0, 0x1, R111, P0 ;  /* 0x0000000100097824 */ /* 0x000fe200000e066f */
[C---:B------:R-:W-:Y:S02]  /*3140*/  IADD3 R4, P0, PT, R5.reuse, R180, RZ ;  /* 0x000000b405047210 */ /* 0x040fe40007f1e0ff */
[----:B------:R-:W-:Y:S02]  /*3150*/  LEA.HI.X R15, R5, R89, R0, 0x1, P3 ;  /* 0x00000059050f7211 */ /* 0x000fe400018f0c00 */
[----:B------:R-:W-:-:S03]  /*3160*/  LEA R16, P2, R8, R88, 0x1 ;  /* 0x0000005808107211 */ /* 0x000fc600078408ff */
[----:B------:R2:W-:Y:S01]  /*3170*/  LDGSTS.E.BYPASS.LTC128B.128 [R3+0x4800], desc[UR20][R14.64] ;  /* 0x048000000e037fae */ /* 0x0005e2000b981a14 */
[----:B------:R-:W-:Y:S02]  /*3180*/  LEA.HI.X R17, R8, R89, R9, 0x1, P2 ;  /* 0x0000005908117211 */ /* 0x000fe400010f0c09 */
[----:B------:R-:W-:-:S03]  /*3190*/  LEA R10, P2, R4, R88, 0x1 ;  /* 0x00000058040a7211 */ /* 0x000fc600078408ff */
[----:B------:R2:W-:Y:S01]  /*31a0*/  LDGSTS.E.BYPASS.LTC128B.128 [R3+0x5000], desc[UR20][R16.64] ;  /* 0x0500000010037fae */ /* 0x0005e2000b981a14 */
[----:B-1----:R-:W-:Y:S01]  /*31b0*/  IADD3 R6, P1, PT, R5, R124, RZ ;  /* 0x0000007c05067210 */ /* 0x002fe20007f3e0ff */
[----:B------:R-:W-:-:S03]  /*31c0*/  IMAD.X R5, R0, 0x1, R252, P0 ;  /* 0x0000000100057824 */ /* 0x000fc600000e06fc */
[----:B------:R-:W-:Y:S01]  /*31d0*/  LEA R12, P0, R6, R88, 0x1 ;  /* 0x00000058060c7211 */ /* 0x000fe200078008ff */
[----:B------:R-:W-:Y:S01]  /*31e0*/  IMAD.X R0, R0, 0x1, R125, P1 ;  /* 0x0000000100007824 */ /* 0x000fe200008e067d */
[-C--:B------:R-:W-:Y:S02]  /*31f0*/  IADD3 R7, P3, PT, R6, R120.reuse, RZ ;  /* 0x0000007806077210 */ /* 0x080fe40007f7e0ff */
[----:B------:R-:W-:Y:S02]  /*3200*/  IADD3 R19, P1, PT, R4, R120, RZ ;  /* 0x0000007804137210 */ /* 0x000fe40007f3e0ff */
[-C--:B------:R-:W-:Y:S02]  /*3210*/  LEA.HI.X R13, R6, R89.reuse, R0, 0x1, P0 ;  /* 0x00000059060d7211 */ /* 0x080fe400000f0c00 */
[----:B------:R-:W-:Y:S01]  /*3220*/  IADD3 R18, P0, PT, R4, R124, RZ ;  /* 0x0000007c04127210 */ /* 0x000fe20007f1e0ff */
[----:B------:R-:W-:Y:S01]  /*3230*/  IMAD.X R9, R0, 0x1, R111, P3 ;  /* 0x0000000100097824 */ /* 0x000fe200018e066f */
[----:B------:R-:W-:Y:S01]  /*3240*/  LEA.HI.X R11, R4, R89, R5, 0x1, P2 ;  /* 0x00000059040b7211 */ /* 0x000fe200010f0c05 */
[----:B------:R-:W-:Y:S01]  /*3250*/  IMAD.X R0, R5, 0x1, R111, P1 ;  /* 0x0000000105007824 */ /* 0x000fe200008e066f */
[-C--:B------:R-:W-:Y:S01]  /*3260*/  LEA R8, P2, R7, R88.reuse, 0x1 ;  /* 0x0000005807087211 */ /* 0x080fe200078408ff */
[----:B------:R-:W-:Y:S01]  /*3270*/  IMAD.X R5, R5, 0x1, R125, P0 ;  /* 0x0000000105057824 */ /* 0x000fe200000e067d */
[-C--:B------:R-:W-:Y:S01]  /*3280*/  LEA R6, P1, R19, R88.reuse, 0x1 ;  /* 0x0000005813067211 */ /* 0x080fe200078208ff */
[----:B------:R2:W-:Y:S01]  /*3290*/  LDGSTS.E.BYPASS.LTC128B.128 [R3+0x5800], desc[UR20][R12.64] ;  /* 0x058000000c037fae */ /* 0x0005e2000b981a14 */
[----:B------:R-:W-:-:S02]  /*32a0*/  LEA R4, P0, R18, R88, 0x1 ;  /* 0x0000005812047211 */ /* 0x000fc400078008ff */
        /* <DEDUP_REMOVED lines=8> */
.L_x_129:
[----:B------:R-:W-:Y:S01]  /*3330*/  FMNMX3.FTZ R0, R21, R157, R193, !PT ;  /* 0x0000009d15007276 */ /* 0x000fe200078100c1 */
[----:B------:R-:W1:Y:S01]  /*3340*/  SHFL.BFLY PT, R72, R20, 0x2, 0x1f ;  /* 0x0c401f0014487f89 */ /* 0x000e6200000e0000 */
[----:B--2---:R-:W-:Y:S01]  /*3350*/  FMNMX3.FTZ R3, R22, R207, R169, !PT ;  /* 0x000000cf16037276 */ /* 0x004fe200078100a9 */
[----:B------:R-:W-:Y:S01]  /*3360*/  FMUL.FTZ R4, R34, UR6 ;  /* 0x0000000622047c20 */ /* 0x000fe20008410000 */
[----:B------:R-:W-:Y:S01]  /*3370*/  FMNMX3.FTZ R0, R0, R199, R163, !PT ;  /* 0x000000c700007276 */ /* 0x000fe200078100a3 */
[----:B------:R-:W-:Y:S01]  /*3380*/  MUFU.TANH R75, R23 ;  /* 0x00000017004b7308 */ /* 0x000fe20000002400 */
[----:B------:R-:W-:Y:S01]  /*3390*/  FMNMX3.FTZ R3, R3, R168, R150, !PT ;  /* 0x000000a803037276 */ /* 0x000fe20007810096 */
[----:B------:R-:W2:Y:S01]  /*33a0*/  LDCU UR4, c[0x0][0x45c] ;  /* 0x00008b80ff0477ac */ /* 0x000ea20008000800 */
[----:B------:R-:W-:Y:S01]  /*33b0*/  FMNMX3.FTZ R0, R0, R162, R204, !PT ;  /* 0x000000a200007276 */ /* 0x000fe200078100cc */
[----:B------:R-:W-:Y:S01]  /*33c0*/  STL [R1+0x104], R212 ;  /* 0x000104d401007387 */ /* 0x000fe20000100800 */
[----:B------:R-:W-:-:S02]  /*33d0*/  FMNMX3.FTZ R3, R3, R141, R132, !PT ;  /* 0x0000008d03037276 */ /* 0x000fc40007810084 */
[----:B------:R-:W-:Y:S01]  /*33e0*/  FMNMX3.FTZ R0, R0, R209, R179, !PT ;  /* 0x000000d100007276 */ /* 0x000fe200078100b3 */
[----:B------:R3:W4:Y:S01]  /*33f0*/  MUFU.TANH R87, R4 ;  /* 0x0000000400577308 */ /* 0x0007220000002400 */
[----:B------:R-:W-:Y:S01]  /*3400*/  FMNMX.FTZ R70, R73, R3, !PT ;  /* 0x0000000349467209 */ /* 0x000fe20007810000 */
[----:B------:R-:W-:Y:S01]  /*3410*/  FMUL.FTZ R3, R35, UR6 ;  /* 0x0000000623037c20 */ /* 0x000fe20008410000 */
[----:B------:R-:W-:Y:S01]  /*3420*/  FMNMX3.FTZ R0, R0, R174, R219, !PT ;  /* 0x000000ae00007276 */ /* 0x000fe200078100db */
[----:B------:R-:W-:Y:S03]  /*3430*/  STL [R1+0xe8], R200 ;  /* 0x0000e8c801007387 */ /* 0x000fe60000100800 */
[----:B------:R-:W-:Y:S01]  /*3440*/  FMNMX3.FTZ R0, R0, R214, R176, !PT ;  /* 0x000000d600007276 */ /* 0x000fe200078100b0 */
[----:B------:R2:W2:Y:S01]  /*3450*/  MUFU.TANH R6, R3 ;  /* 0x0000000300067308 */ /* 0x0004a20000002400 */
[----:B------:R-:W2:Y:S02]  /*3460*/  SHFL.BFLY PT, R5, R70, 0x2, 0x1f ;  /* 0x0c401f0046057f89 */ /* 0x000ea400000e0000 */
[----:B------:R-:W-:-:S02]  /*3470*/  FMNMX3.FTZ R0, R0, R172, R202, !PT ;  /* 0x000000ac00007276 */ /* 0x000fc400078100ca */
[----:B-1----:R-:W-:Y:S01]  /*3480*/  FMNMX.FTZ R72, R20, R72, !PT ;  /* 0x0000004814487209 */ /* 0x002fe20007810000 */
[----:B------:R-:W-:Y:S01]  /*3490*/  STL [R1+0xe4], R135 ;  /* 0x0000e48701007387 */ /* 0x000fe20000100800 */
[----:B------:R-:W-:-:S03]  /*34a0*/  FMNMX3.FTZ R0, R0, R192, R166, !PT ;  /* 0x000000c000007276 */ /* 0x000fc600078100a6 */
[----:B---3--:R-:W1:Y:S01]  /*34b0*/  SHFL.BFLY PT, R4, R72, 0x1, 0x1f ;  /* 0x0c201f0048047f89 */ /* 0x008e6200000e0000 */
[----:B------:R-:W-:-:S03]  /*34c0*/  FMNMX3.FTZ R0, R0, R165, R149, !PT ;  /* 0x000000a500007276 */ /* 0x000fc60007810095 */
[----:B------:R-:W-:Y:S01]  /*34d0*/  STL [R1+0xe0], R131 ;  /* 0x0000e08301007387 */ /* 0x000fe20000100800 */
[----:B----4-:R-:W-:Y:S01]  /*34e0*/  FMNMX3.FTZ R0, R0, R75, R87, !PT ;  /* 0x0000004b00007276 */ /* 0x010fe20007810057 */
[----:B--2---:R-:W-:Y:S02]  /*34f0*/  FMUL.FTZ R3, R66, UR6 ;  /* 0x0000000642037c20 */ /* 0x004fe40008410000 */
[----:B------:R-:W-:Y:S01]  /*3500*/  STL [R1+0xdc], R129 ;  /* 0x0000dc8101007387 */ /* 0x000fe20000100800 */
[----:B------:R-:W-:Y:S01]  /*3510*/  FMNMX.FTZ R0, R6, R0, !PT ;  /* 0x0000000006007209 */ /* 0x000fe20007810000 */
[----:B------:R2:W3:Y:S02]  /*3520*/  MUFU.TANH R10, R3 ;  /* 0x00000003000a7308 */ /* 0x0004e40000002400 */
[----:B------:R-:W-:Y:S01]  /*3530*/  STL [R1+0xd8], R128 ;  /* 0x0000d88001007387 */ /* 0x000fe20000100800 */
[----:B------:R-:W-:-:S03]  /*3540*/  FMNMX.FTZ R70, R70, R5, !PT ;  /* 0x0000000546467209 */ /* 0x000fc60007810000 */
[----:B------:R-:W4:Y:S04]  /*3550*/  SHFL.BFLY PT, R69, R0, 0x2, 0x1f ;  /* 0x0c401f0000457f89 */ /* 0x000f2800000e0000 */
[----:B------:R-:W-:Y:S01]  /*3560*/  STL [R1+0xd4], R110 ;  /* 0x0000d46e01007387 */ /* 0x000fe20000100800 */
[----:B-1----:R-:W-:-:S03]  /*3570*/  FMNMX.FTZ R72, R72, R4, !PT ;  /* 0x0000000448487209 */ /* 0x002fc60007810000 */
[----:B------:R-:W-:Y:S01]  /*3580*/  STL [R1+0xd0], R109 ;  /* 0x0000d06d01007387 */ /* 0x000fe20000100800 */
[C---:B------:R-:W-:Y:S01]  /*3590*/  FSETP.NEU.FTZ.AND P0, PT, R72.reuse, -INF , PT ;  /* 0xff8000004800780b */ /* 0x040fe20003f1d000 */
[----:B------:R-:W-:Y:S02]  /*35a0*/  FMUL.FTZ R5, R72, UR4 ;  /* 0x0000000448057c20 */ /* 0x000fe40008410000 */
[----:B------:R-:W-:Y:S01]  /*35b0*/  STL [R1+0xcc], R108 ;  /* 0x0000cc6c01007387 */ /* 0x000fe20000100800 */
[----:B--2---:R-:W-:Y:S02]  /*35c0*/  FMUL.FTZ R3, R67, UR6 ;  /* 0x0000000643037c20 */ /* 0x004fe40008410000 */
[----:B------:R-:W-:Y:S01]  /*35d0*/  FSEL R5, R5, RZ, P0 ;  /* 0x000000ff05057208 */ /* 0x000fe20000000000 */
[----:B------:R-:W-:Y:S04]  /*35e0*/  STL [R1+0x10c], R207 ;  /* 0x00010ccf01007387 */ /* 0x000fe80000100800 */
[----:B------:R-:W-:Y:S01]  /*35f0*/  STL [R1+0x108], R169 ;  /* 0x000108a901007387 */ /* 0x000fe20000100800 */
[----:B----4-:R-:W-:Y:S01]  /*3600*/  FMNMX.FTZ R69, R0, R69, !PT ;  /* 0x0000004500457209 */ /* 0x010fe20007810000 */
[----:B------:R-:W-:Y:S01]  /*3610*/  FFMA.FTZ R0, R160, UR4, -R5 ;  /* 0x00000004a0007c23 */ /* 0x000fe20008010805 */
[----:B---3--:R-:W-:Y:S01]  /*3620*/  MOV R160, R10 ;  /* 0x0000000a00a07202 */ /* 0x008fe20000000f00 */
[----:B------:R1:W-:Y:S04]  /*3630*/  STL [R1+0x110], R150 ;  /* 0x0001109601007387 */ /* 0x0003e80000100800 */
[----:B------:R-:W-:Y:S01]  /*3640*/  STL [R1+0x40], R6 ;  /* 0x0000400601007387 */ /* 0x000fe20000100800 */
[----:B------:R-:W2:Y:S03]  /*3650*/  MUFU.EX2 R0, R0 ;  /* 0x0000000000007308 */ /* 0x000ea60000000800 */
[----:B------:R-:W3:Y:S04]  /*3660*/  SHFL.BFLY PT, R6, R70, 0x1, 0x1f ;  /* 0x0c201f0046067f89 */ /* 0x000ee800000e0000 */
[----:B------:R-:W-:Y:S04]  /*3670*/  STL [R1+0x100], R202 ;  /* 0x000100ca01007387 */ /* 0x000fe80000100800 */
[----:B------:R-:W-:Y:S04]  /*3680*/  STL [R1+0xec], R72 ;  /* 0x0000ec4801007387 */ /* 0x000fe80000100800 */
[----:B--2---:R2:W-:Y:S01]  /*3690*/  STL [R1+0x3c], R0 ;  /* 0x00003c0001007387 */ /* 0x0045e20000100800 */
[----:B-1----:R1:W-:Y:S01]  /*36a0*/  MUFU.TANH R150, R3 ;  /* 0x0000000300967308 */ /* 0x0023e20000002400 */
[----:B---3--:R-:W-:-:S02]  /*36b0*/  FMNMX.FTZ R70, R70, R6, !PT ;  /* 0x0000000646467209 */ /* 0x008fc40007810000 */
[----:B------:R-:W3:Y:S02]  /*36c0*/  SHFL.BFLY PT, R6, R69, 0x1, 0x1f ;  /* 0x0c201f0045067f89 */ /* 0x000ee400000e0000 */
[----:B------:R-:W-:Y:S02]  /*36d0*/  FSETP.NEU.FTZ.AND P0, PT, R70, -INF , PT ;  /* 0xff8000004600780b */ /* 0x000fe40003f1d000 */
[----:B------:R-:W-:Y:S01]  /*36e0*/  STL [R1+0xf0], R70 ;  /* 0x0000f04601007387 */ /* 0x000fe20000100800 */
[----:B-1----:R-:W-:-:S04]  /*36f0*/  FMUL.FTZ R3, R42, UR6 ;  /* 0x000000062a037c20 */ /* 0x002fc80008410000 */
[----:B------:R1:W-:Y:S01]  /*3700*/  MUFU.TANH R207, R3 ;  /* 0x0000000300cf7308 */ /* 0x0003e20000002400 */
[----:B--2---:R-:W-:-:S07]  /*3710*/  FFMA.FTZ R0, R159, UR4, -R5 ;  /* 0x000000049f007c23 */ /* 0x004fce0008010805 */
[----:B------:R2:W4:Y:S01]  /*3720*/  MUFU.EX2 R4, R0 ;  /* 0x0000000000047308 */ /* 0x0005220000000800 */
[----:B---3--:R-:W-:Y:S01]  /*3730*/  FMNMX.FTZ R69, R69, R6, !PT ;  /* 0x0000000645457209 */ /* 0x008fe20007810000 */
[----:B-1----:R-:W-:-:S06]  /*3740*/  FMUL.FTZ R3, R43, UR6 ;  /* 0x000000062b037c20 */ /* 0x002fcc0008410000 */
[----:B------:R1:W3:Y:S01]  /*3750*/  MUFU.TANH R7, R3 ;  /* 0x0000000300077308 */ /* 0x0002e20000002400 */
[----:B--2---:R-:W-:Y:S01]  /*3760*/  FFMA.FTZ R0, R145, UR4, -R5 ;  /* 0x0000000491007c23 */ /* 0x004fe20008010805 */
[----:B----4-:R2:W-:Y:S06]  /*3770*/  STL [R1+0x38], R4 ;  /* 0x0000380401007387 */ /* 0x0105ec0000100800 */
[----:B------:R-:W-:Y:S01]  /*3780*/  MUFU.EX2 R12, R0 ;  /* 0x00000000000c7308 */ /* 0x000fe20000000800 */
[----:B-1----:R-:W-:Y:S01]  /*3790*/  FMUL.FTZ R3, R26, UR6 ;  /* 0x000000061a037c20 */ /* 0x002fe20008410000 */
[----:B---3--:R-:W-:-:S06]  /*37a0*/  MOV R145, R7 ;  /* 0x0000000700917202 */ /* 0x008fcc0000000f00 */
[----:B------:R1:W-:Y:S01]  /*37b0*/  MUFU.TANH R212, R3 ;  /* 0x0000000300d47308 */ /* 0x0003e20000002400 */
[----:B--2---:R-:W-:Y:S01]  /*37c0*/  FMNMX3.FTZ R4, R246, R245, R237, !PT ;  /* 0x000000f5f6047276 */ /* 0x004fe200078100ed */
[----:B-1----:R-:W-:-:S06]  /*37d0*/  FMUL.FTZ R3, R27, UR6 ;  /* 0x000000061b037c20 */ /* 0x002fcc0008410000 */
[----:B------:R1:W-:Y:S02]  /*37e0*/  MUFU.TANH R111, R3 ;  /* 0x00000003006f7308 */ /* 0x0003e40000002400 */
[----:B-1----:R-:W-:-:S05]  /*37f0*/  FMUL.FTZ R3, R70, UR4 ;  /* 0x0000000446037c20 */ /* 0x002fca0008410000 */
[----:B------:R-:W-:Y:S02]  /*3800*/  FSEL R3, R3, RZ, P0 ;  /* 0x000000ff03037208 */ /* 0x000fe40000000000 */
[----:B------:R-:W-:-:S03]  /*3810*/  FSETP.NEU.FTZ.AND P0, PT, R69, -INF , PT ;  /* 0xff8000004500780b */ /* 0x000fc60003f1d000 */
[----:B------:R-:W-:-:S04]  /*3820*/  FFMA.FTZ R0, R152, UR4, -R3 ;  /* 0x0000000498007c23 */ /* 0x000fc80008010803 */
[----:B------:R1:W-:Y:S02]  /*3830*/  MUFU.EX2 R9, R0 ;  /* 0x0000000000097308 */ /* 0x0003e40000000800 */
[----:B-1----:R-:W-:-:S06]  /*3840*/  FFMA.FTZ R0, R147, UR4, -R3 ;  /* 0x0000000493007c23 */ /* 0x002fcc0008010803 */
[----:B------:R1:W-:Y:S02]  /*3850*/  MUFU.EX2 R8, R0 ;  /* 0x0000000000087308 */ /* 0x0003e40000000800 */
[----:B-1----:R-:W-:Y:S01]  /*3860*/  FMNMX3.FTZ R0, R4, R240, R230, !PT ;  /* 0x000000f004007276 */ /* 0x002fe200078100e6 */
[----:B------:R-:W-:-:S03]  /*3870*/  FFMA.FTZ R4, R136, UR4, -R3 ;  /* 0x0000000488047c23 */ /* 0x000fc60008010803 */
[----:B------:R-:W-:-:S03]  /*3880*/  FMNMX3.FTZ R0, R0, R233, R197, !PT ;  /* 0x000000e900007276 */ /* 0x000fc600078100c5 */
[----:B------:R-:W1:Y:S02]  /*3890*/  MUFU.EX2 R4, R4 ;  /* 0x0000000400047308 */ /* 0x000e640000000800 */
[----:B-1----:R1:W-:Y:S04]  /*38a0*/  STL [R1+0x4c], R4 ;  /* 0x00004c0401007387 */ /* 0x0023e80000100800 */
[----:B------:R2:W-:Y:S01]  /*38b0*/  STL [R1+0xf4], R69 ;  /* 0x0000f44501007387 */ /* 0x0005e20000100800 */
[----:B------:R-:W-:Y:S01]  /*38c0*/  FFMA.FTZ R6, R143, UR4, -R3 ;  /* 0x000000048f067c23 */ /* 0x000fe20008010803 */
[----:B-1----:R-:W-:Y:S01]  /*38d0*/  FMNMX3.FTZ R4, R0, R195, R211, !PT ;  /* 0x000000c300047276 */ /* 0x002fe200078100d3 */
[----:B------:R-:W-:Y:S02]  /*38e0*/  FMUL.FTZ R0, R69, UR4 ;  /* 0x0000000445007c20 */ /* 0x000fe40008410000 */
[----:B--2---:R-:W2:Y:S01]  /*38f0*/  LDL.LU R69, [R1+0x4c] ;  /* 0x00004c0001457983 */ /* 0x004ea20000300800 */
[----:B------:R-:W-:Y:S01]  /*3900*/  FMNMX3.FTZ R4, R4, R236, R196, !PT ;  /* 0x000000ec04047276 */ /* 0x000fe200078100c4 */
[----:B------:R1:W2:Y:S01]  /*3910*/  MUFU.EX2 R86, R6 ;  /* 0x0000000600567308 */ /* 0x0002a20000000800 */
[----:B------:R-:W-:Y:S01]  /*3920*/  FSEL R0, R0, RZ, P0 ;  /* 0x000000ff00007208 */ /* 0x000fe20000000000 */
[----:B------:R3:W-:Y:S01]  /*3930*/  STL [R1+0xf8], R250 ;  /* 0x0000f8fa01007387 */ /* 0x0007e20000100800 */
[----:B------:R-:W-:-:S03]  /*3940*/  FMNMX3.FTZ R4, R4, R194, R223, !PT ;  /* 0x000000c204047276 */ /* 0x000fc600078100df */
[----:B------:R-:W-:Y:S01]  /*3950*/  FFMA.FTZ R7, R148, UR4, -R0 ;  /* 0x0000000494077c23 */ /* 0x000fe20008010800 */
[----:B-1----:R-:W-:Y:S02]  /*3960*/  FMNMX3.FTZ R6, R4, R232, R206, !PT ;  /* 0x000000e804067276 */ /* 0x002fe400078100ce */
[----:B------:R-:W-:-:S04]  /*3970*/  LOP3.LUT R4, R164, 0x200, R250, 0xf8, !PT ;  /* 0x00000200a4047812 */ /* 0x000fc800078ef8fa */
[----:B------:R-:W-:Y:S01]  /*3980*/  LEA R148, R4, UR5, 0x1 ;  /* 0x0000000504947c11 */ /* 0x000fe2000f8e08ff */
[----:B---3--:R-:W3:Y:S03]  /*3990*/  LDL.LU R250, [R1+0x3c] ;  /* 0x00003c0001fa7983 */ /* 0x008ee60000300800 */
[-C--:B------:R-:W-:Y:S01]  /*39a0*/  IADD3 R180, PT, PT, R2, R148.reuse, RZ ;  /* 0x0000009402b47210 */ /* 0x080fe20007ffe0ff */
[----:B------:R-:W-:Y:S01]  /*39b0*/  FFMA.FTZ R4, R153, UR4, -R0 ;  /* 0x0000000499047c23 */ /* 0x000fe20008010800 */
[----:B------:R-:W-:Y:S01]  /*39c0*/  FMNMX3.FTZ R6, R6, R205, R228, !PT ;  /* 0x000000cd06067276 */ /* 0x000fe200078100e4 */
[----:B------:R1:W-:Y:S01]  /*39d0*/  STL [R1+0xfc], R2 ;  /* 0x0000fc0201007387 */ /* 0x0003e20000100800 */
[----:B------:R-:W-:Y:S01]  /*39e0*/  MUFU.EX2 R200, R7 ;  /* 0x0000000700c87308 */ /* 0x000fe20000000800 */
[C---:B------:R-:W-:Y:S02]  /*39f0*/  IADD3 R164, PT, PT, R121.reuse, R148, RZ ;  /* 0x0000009479a47210 */ /* 0x040fe40007ffe0ff */
[----:B------:R-:W-:Y:S01]  /*3a00*/  FMNMX3.FTZ R6, R6, R238, R222, !PT ;  /* 0x000000ee06067276 */ /* 0x000fe200078100de */
[----:B------:R-:W-:Y:S04]  /*3a10*/  LDSM.16.MT88.4 R28, [R148+0x8000] ;  /* 0x00800000941c783b */ /* 0x000fe80000004200 */
[----:B------:R4:W2:Y:S01]  /*3a20*/  MUFU.EX2 R72, R4 ;  /* 0x0000000400487308 */ /* 0x0008a20000000800 */
[----:B------:R-:W-:Y:S01]  /*3a30*/  IADD3 R130, PT, PT, R121, R180, RZ ;  /* 0x000000b479827210 */ /* 0x000fe20007ffe0ff */
[----:B------:R-:W-:Y:S04]  /*3a40*/  LDSM.16.MT88.4 R40, [R164+0x8000] ;  /* 0x00800000a428783b */ /* 0x000fe80000004200 */
[----:B------:R-:W-:Y:S04]  /*3a50*/  LDSM.16.MT88.4 R48, [R180+0x8000] ;  /* 0x00800000b430783b */ /* 0x000fe80000004200 */
[----:B------:R-:W-:Y:S04]  /*3a60*/  LDSM.16.MT88.4 R56, [R130+0x8000] ;  /* 0x008000008238783b */ /* 0x000fe80000004200 */
[----:B------:R-:W-:Y:S01]  /*3a70*/  LDSM.16.MT88.4 R80, [R130+0x8800] ;  /* 0x008800008250783b */ /* 0x000fe20000004200 */
[----:B----4-:R-:W-:-:S03]  /*3a80*/  FMNMX3.FTZ R4, R6, R221, R248, !PT ;  /* 0x000000dd06047276 */ /* 0x010fc600078100f8 */
[----:B-1----:R-:W3:Y:S01]  /*3a90*/  LDL.LU R2, [R1+0x38] ;  /* 0x0000380001027983 */ /* 0x002ee20000300800 */
[----:B------:R-:W-:Y:S01]  /*3aa0*/  FFMA.FTZ R6, R137, UR4, -R0 ;  /* 0x0000000489067c23 */ /* 0x000fe20008010800 */
[----:B------:R-:W-:Y:S02]  /*3ab0*/  FMNMX3.FTZ R4, R4, R247, R244, !PT ;  /* 0x000000f704047276 */ /* 0x000fe400078100f4 */
[----:B------:R-:W-:Y:S02]  /*3ac0*/  LDSM.16.MT88.4 R60, [R148+0x8800] ;  /* 0x00880000943c783b */ /* 0x000fe40000004200 */
[----:B------:R-:W-:Y:S02]  /*3ad0*/  FMNMX3.FTZ R4, R4, R241, R224, !PT ;  /* 0x000000f104047276 */ /* 0x000fe400078100e0 */
[----:B------:R-:W-:Y:S02]  /*3ae0*/  LDSM.16.MT88.4 R64, [R164+0x8800] ;  /* 0x00880000a440783b */ /* 0x000fe40000004200 */
[----:B------:R-:W-:-:S02]  /*3af0*/  FMNMX3.FTZ R4, R4, R213, R160, !PT ;  /* 0x000000d504047276 */ /* 0x000fc400078100a0 */
[----:B------:R-:W-:Y:S02]  /*3b00*/  LDSM.16.MT88.4 R76, [R180+0x8800] ;  /* 0x00880000b44c783b */ /* 0x000fe40000004200 */
[----:B------:R-:W-:-:S04]  /*3b10*/  FMNMX3.FTZ R4, R4, R150, R207, !PT ;  /* 0x0000009604047276 */ /* 0x000fc800078100cf */
[----:B------:R-:W-:-:S04]  /*3b20*/  FMNMX3.FTZ R4, R4, R145, R212, !PT ;  /* 0x0000009104047276 */ /* 0x000fc800078100d4 */
[----:B------:R-:W-:Y:S01]  /*3b30*/  FMNMX.FTZ R4, R111, R4, !PT ;  /* 0x000000046f047209 */ /* 0x000fe20007810000 */
[----:B------:R1:W-:Y:S04]  /*3b40*/  MUFU.EX2 R129, R6 ;  /* 0x0000000600817308 */ /* 0x0003e80000000800 */
[----:B------:R-:W4:Y:S01]  /*3b50*/  SHFL.BFLY PT, R7, R4, 0x2, 0x1f ;  /* 0x0c401f0004077f89 */ /* 0x000f2200000e0000 */
[----:B-1----:R-:W-:-:S04]  /*3b60*/  FFMA.FTZ R6, R146, UR4, -R0 ;  /* 0x0000000492067c23 */ /* 0x002fc80008010800 */
[----:B------:R1:W2:Y:S02]  /*3b70*/  MUFU.EX2 R137, R6 ;  /* 0x0000000600897308 */ /* 0x0002a40000000800 */
[----:B-1----:R-:W-:-:S06]  /*3b80*/  FFMA.FTZ R6, R139, UR4, -R3 ;  /* 0x000000048b067c23 */ /* 0x002fcc0008010803 */
[----:B------:R1:W-:Y:S01]  /*3b90*/  MUFU.EX2 R84, R6 ;  /* 0x0000000600547308 */ /* 0x0003e20000000800 */
[----:B----4-:R-:W-:Y:S01]  /*3ba0*/  FMNMX.FTZ R4, R4, R7, !PT ;  /* 0x0000000704047209 */ /* 0x010fe20007810000 */
[----:B-1----:R-:W-:-:S06]  /*3bb0*/  FFMA.FTZ R6, R138, UR4, -R3 ;  /* 0x000000048a067c23 */ /* 0x002fcc0008010803 */
[----:B------:R1:W-:Y:S01]  /*3bc0*/  MUFU.EX2 R138, R6 ;  /* 0x00000006008a7308 */ /* 0x0003e20000000800 */
[----:B------:R-:W4:Y:S01]  /*3bd0*/  SHFL.BFLY PT, R7, R4, 0x1, 0x1f ;  /* 0x0c201f0004077f89 */ /* 0x000f2200000e0000 */
[----:B-1----:R-:W-:-:S06]  /*3be0*/  FFMA.FTZ R6, R127, UR4, -R3 ;  /* 0x000000047f067c23 */ /* 0x002fcc0008010803 */
[----:B------:R1:W-:Y:S02]  /*3bf0*/  MUFU.EX2 R239, R6 ;  /* 0x0000000600ef7308 */ /* 0x0003e40000000800 */
[----:B-1----:R-:W-:-:S06]  /*3c00*/  FFMA.FTZ R6, R126, UR4, -R3 ;  /* 0x000000047e067c23 */ /* 0x002fcc0008010803 */
[----:B------:R1:W2:Y:S02]  /*3c10*/  MUFU.EX2 R13, R6 ;  /* 0x00000006000d7308 */ /* 0x0002a40000000800 */
[----:B-1----:R-:W-:-:S06]  /*3c20*/  FFMA.FTZ R6, R142, UR4, -R0 ;  /* 0x000000048e067c23 */ /* 0x002fcc0008010800 */
[----:B------:R1:W-:Y:S02]  /*3c30*/  MUFU.EX2 R85, R6 ;  /* 0x0000000600557308 */ /* 0x0003e40000000800 */
[----:B-1----:R-:W-:-:S06]  /*3c40*/  FFMA.FTZ R6, R144, UR4, -R0 ;  /* 0x0000000490067c23 */ /* 0x002fcc0008010800 */
[----:B------:R1:W3:Y:S01]  /*3c50*/  MUFU.EX2 R109, R6 ;  /* 0x00000006006d7308 */ /* 0x0002e20000000800 */
[----:B----4-:R-:W-:Y:S01]  /*3c60*/  FMNMX.FTZ R71, R4, R7, !PT ;  /* 0x0000000704477209 */ /* 0x010fe20007810000 */
[----:B-1----:R-:W-:-:S06]  /*3c70*/  FFMA.FTZ R6, R133, UR4, -R0 ;  /* 0x0000000485067c23 */ /* 0x002fcc0008010800 */
[----:B------:R1:W-:Y:S01]  /*3c80*/  MUFU.EX2 R131, R6 ;  /* 0x0000000600837308 */ /* 0x0003e20000000800 */
[----:B------:R-:W-:Y:S01]  /*3c90*/  FMUL.FTZ R4, R71, UR4 ;  /* 0x0000000447047c20 */ /* 0x000fe20008410000 */
[----:B-1----:R-:W-:-:S06]  /*3ca0*/  FFMA.FTZ R6, R134, UR4, -R0 ;  /* 0x0000000486067c23 */ /* 0x002fcc0008010800 */
[----:B------:R1:W4:Y:S01]  /*3cb0*/  MUFU.EX2 R252, R6 ;  /* 0x0000000600fc7308 */ /* 0x0003220000000800 */
[----:B------:R-:W-:Y:S01]  /*3cc0*/  FSETP.NEU.FTZ.AND P0, PT, R71, -INF , PT ;  /* 0xff8000004700780b */ /* 0x000fe20003f1d000 */
[----:B-1----:R-:W-:-:S06]  /*3cd0*/  FFMA.FTZ R6, R234, UR4, -R5 ;  /* 0x00000004ea067c23 */ /* 0x002fcc0008010805 */
[----:B------:R1:W4:Y:S01]  /*3ce0*/  MUFU.EX2 R128, R6 ;  /* 0x0000000600807308 */ /* 0x0003220000000800 */
[----:B------:R-:W-:Y:S01]  /*3cf0*/  FSEL R4, R4, RZ, P0 ;  /* 0x000000ff04047208 */ /* 0x000fe20000000000 */
[----:B-1----:R-:W-:-:S06]  /*3d00*/  FFMA.FTZ R6, R191, UR4, -R5 ;  /* 0x00000004bf067c23 */ /* 0x002fcc0008010805 */
[----:B------:R1:W-:Y:S02]  /*3d10*/  MUFU.EX2 R108, R6 ;  /* 0x00000006006c7308 */ /* 0x0003e40000000800 */
[----:B-1----:R-:W-:-:S06]  /*3d20*/  FFMA.FTZ R6, R203, UR4, -R5 ;  /* 0x00000004cb067c23 */ /* 0x002fcc0008010805 */
[----:B------:R1:W-:Y:S02]  /*3d30*/  MUFU.EX2 R144, R6 ;  /* 0x0000000600907308 */ /* 0x0003e40000000800 */
[----:B-1----:R-:W-:-:S06]  /*3d40*/  FFMA.FTZ R6, R171, UR4, -R5 ;  /* 0x00000004ab067c23 */ /* 0x002fcc0008010805 */
[----:B------:R1:W-:Y:S02]  /*3d50*/  MUFU.EX2 R88, R6 ;  /* 0x0000000600587308 */ /* 0x0003e40000000800 */
[----:B-1----:R-:W-:-:S06]  /*3d60*/  FFMA.FTZ R6, R246, UR4, -R4 ;  /* 0x00000004f6067c23 */ /* 0x002fcc0008010804 */
[----:B------:R1:W-:Y:S02]  /*3d70*/  MUFU.EX2 R152, R6 ;  /* 0x0000000600987308 */ /* 0x0003e40000000800 */
[----:B-1----:R-:W-:-:S06]  /*3d80*/  FFMA.FTZ R6, R245, UR4, -R4 ;  /* 0x00000004f5067c23 */ /* 0x002fcc0008010804 */
[----:B------:R1:W4:Y:S02]  /*3d90*/  MUFU.EX2 R142, R6 ;  /* 0x00000006008e7308 */ /* 0x0003240000000800 */
[----:B-1----:R-:W-:-:S06]  /*3da0*/  FFMA.FTZ R6, R237, UR4, -R4 ;  /* 0x00000004ed067c23 */ /* 0x002fcc0008010804 */
[----:B------:R1:W-:Y:S02]  /*3db0*/  MUFU.EX2 R143, R6 ;  /* 0x00000006008f7308 */ /* 0x0003e40000000800 */
[----:B-1----:R-:W-:-:S06]  /*3dc0*/  FFMA.FTZ R6, R240, UR4, -R4 ;  /* 0x00000004f0067c23 */ /* 0x002fcc0008010804 */
[----:B------:R1:W4:Y:S02]  /*3dd0*/  MUFU.EX2 R171, R6 ;  /* 0x0000000600ab7308 */ /* 0x0003240000000800 */
        /* <DEDUP_REMOVED lines=11> */
[----:B------:R1:W-:Y:S01]  /*3e90*/  MUFU.EX2 R237, R6 ;  /* 0x0000000600ed7308 */ /* 0x0003e20000000800 */
[----:B------:R-:W-:Y:S02]  /*3ea0*/  IMAD.MOV.U32 R146, RZ, RZ, R9 ;  /* 0x000000ffff927224 */ /* 0x000fe400078e0009 */
[----:B-1----:R-:W-:-:S05]  /*3eb0*/  FFMA.FTZ R6, R216, UR4, -R5 ;  /* 0x00000004d8067c23 */ /* 0x002fca0008010805 */
[----:B------:R1:W-:Y:S01]  /*3ec0*/  MUFU.EX2 R135, R6 ;  /* 0x0000000600877308 */ /* 0x0003e20000000800 */
[----:B------:R-:W-:Y:S01]  /*3ed0*/  MOV R139, R8 ;  /* 0x00000008008b7202 */ /* 0x000fe20000000f00 */
[----:B-1----:R-:W-:-:S06]  /*3ee0*/  FFMA.FTZ R6, R181, UR4, -R5 ;  /* 0x00000004b5067c23 */ /* 0x002fcc0008010805 */
[----:B------:R1:W-:Y:S01]  /*3ef0*/  MUFU.EX2 R202, R6 ;  /* 0x0000000600ca7308 */ /* 0x0003e20000000800 */
[----:B------:R-:W-:Y:S02]  /*3f00*/  F2FP.BF16.F32.PACK_AB R8, R139, R146 ;  /* 0x000000928b08723e */ /* 0x000fe400000010ff */
[----:B--2---:R-:W-:Y:S02]  /*3f10*/  F2FP.BF16.F32.PACK_AB R10, R86, R69 ;  /* 0x00000045560a723e */ /* 0x004fe400000010ff */
[----:B------:R-:W-:Y:S02]  /*3f20*/  F2FP.BF16.F32.PACK_AB R9, R72, R200 ;  /* 0x000000c84809723e */ /* 0x000fe400000010ff */
[----:B------:R-:W-:Y:S01]  /*3f30*/  F2FP.BF16.F32.PACK_AB R11, R137, R129 ;  /* 0x00000081890b723e */ /* 0x000fe200000010ff */
[----:B-1----:R-:W-:-:S04]  /*3f40*/  FFMA.FTZ R6, R175, UR4, -R5 ;  /* 0x00000004af067c23 */ /* 0x002fc80008010805 */
[----:B------:R1:W2:Y:S02]  /*3f50*/  MUFU.EX2 R240, R6 ;  /* 0x0000000600f07308 */ /* 0x0002a40000000800 */
[----:B------:R-:W-:Y:S01]  /*3f60*/  HMMA.16816.F32.BF16 R36, R8, R28, RZ ;  /* 0x0000001c0824723c */ /* 0x000fe200000418ff */
[----:B-1----:R-:W-:-:S05]  /*3f70*/  FFMA.FTZ R6, R211, UR4, -R4 ;  /* 0x00000004d3067c23 */ /* 0x002fca0008010804 */
[----:B------:R1:W-:Y:S02]  /*3f80*/  MUFU.EX2 R197, R6 ;  /* 0x0000000600c57308 */ /* 0x0003e40000000800 */
[C---:B------:R-:W-:Y:S08]  /*3f90*/  HMMA.16816.F32.BF16 R52, R8.reuse, R40, RZ ;  /* 0x000000280834723c */ /* 0x040ff000000418ff */
        /* <DEDUP_REMOVED lines=8> */
[----:B------:R1:W2:Y:S07]  /*4020*/  MUFU.EX2 R110, R6 ;  /* 0x00000006006e7308 */ /* 0x0002ae0000000800 */
[----:B------:R-:W-:Y:S01]  /*4030*/  HMMA.16816.F32.BF16 R8, R8, R58, RZ ;  /* 0x0000003a0808723c */ /* 0x000fe200000418ff */
[----:B------:R-:W-:Y:S01]  /*4040*/  MOV R234, R13 ;  /* 0x0000000d00ea7202 */ /* 0x000fe20000000f00 */
[----:B-1----:R-:W-:-:S04]  /*4050*/  FFMA.FTZ R6, R156, UR4, -R3 ;  /* 0x000000049c067c23 */ /* 0x002fc80008010803 */
[----:B------:R1:W-:Y:S01]  /*4060*/  MUFU.EX2 R136, R6 ;  /* 0x0000000600887308 */ /* 0x0003e20000000800 */
[----:B------:R-:W-:Y:S02]  /*4070*/  MOV R191, R12 ;  /* 0x0000000c00bf7202 */ /* 0x000fe40000000f00 */
[----:B------:R-:W-:Y:S02]  /*4080*/  F2FP.BF16.F32.PACK_AB R12, R138, R84 ;  /* 0x000000548a0c723e */ /* 0x000fe400000010ff */
[----:B---3--:R-:W-:Y:S02]  /*4090*/  F2FP.BF16.F32.PACK_AB R13, R109, R85 ;  /* 0x000000556d0d723e */ /* 0x008fe400000010ff */
[----:B------:R-:W-:Y:S02]  /*40a0*/  F2FP.BF16.F32.PACK_AB R14, R234, R239 ;  /* 0x000000efea0e723e */ /* 0x000fe400000010ff */
[----:B----4-:R-:W-:Y:S01]  /*40b0*/  F2FP.BF16.F32.PACK_AB R15, R252, R131 ;  /* 0x00000083fc0f723e */ /* 0x010fe200000010ff */
[----:B-1----:R-:W-:-:S04]  /*40c0*/  FFMA.FTZ R6, R155, UR4, -R3 ;  /* 0x000000049b067c23 */ /* 0x002fc80008010803 */
[----:B------:R1:W-:Y:S02]  /*40d0*/  MUFU.EX2 R175, R6 ;  /* 0x0000000600af7308 */ /* 0x0003e40000000800 */
[----:B------:R-:W-:Y:S01]  /*40e0*/  HMMA.16816.F32.BF16 R104, R12, R82, R8 ;  /* 0x000000520c68723c */ /* 0x000fe20000041808 */
[----:B------:R-:W-:Y:S02]  /*40f0*/  F2FP.BF16.F32.PACK_AB R8, R2, R250 ;  /* 0x000000fa0208723e */ /* 0x000fe400000010ff */
[----:B------:R-:W-:Y:S02]  /*4100*/  F2FP.BF16.F32.PACK_AB R10, R128, R191 ;  /* 0x000000bf800a723e */ /* 0x000fe400000010ff */
[----:B------:R-:W-:Y:S02]  /*4110*/  F2FP.BF16.F32.PACK_AB R9, R142, R152 ;  /* 0x000000988e09723e */ /* 0x000fe400000010ff */
[----:B------:R-:W-:Y:S01]  /*4120*/  F2FP.BF16.F32.PACK_AB R11, R171, R143 ;  /* 0x0000008fab0b723e */ /* 0x000fe200000010ff */
[----:B-1----:R-:W-:-:S04]  /*4130*/  FFMA.FTZ R6, R186, UR4, -R0 ;  /* 0x00000004ba067c23 */ /* 0x002fc80008010800 */
[----:B------:R1:W-:Y:S01]  /*4140*/  MUFU.EX2 R155, R6 ;  /* 0x00000006009b7308 */ /* 0x0003e20000000800 */
[----:B------:R-:W-:Y:S01]  /*4150*/  MOV R203, R85 ;  /* 0x0000005500cb7202 */ /* 0x000fe20000000f00 */
[----:B------:R-:W-:Y:S01]  /*4160*/  HMMA.16816.F32.BF16 R112, R12, R62, R32 ;  /* 0x0000003e0c70723c */ /* 0x000fe20000041820 */
[----:B------:R-:W-:Y:S01]  /*4170*/  MOV R134, R86 ;  /* 0x0000005600867202 */ /* 0x000fe20000000f00 */
[----:B-1----:R-:W-:-:S04]  /*4180*/  FFMA.FTZ R6, R188, UR4, -R0 ;  /* 0x00000004bc067c23 */ /* 0x002fc80008010800 */
[----:B------:R1:W3:Y:S02]  /*4190*/  MUFU.EX2 R159, R6 ;  /* 0x00000006009f7308 */ /* 0x0002e40000000800 */
[----:B------:R-:W-:Y:S01]  /*41a0*/  HMMA.16816.F32.BF16 R32, R8, R28, RZ ;  /* 0x0000001c0820723c */ /* 0x000fe200000418ff */
[----:B------:R-:W-:-:S07]  /*41b0*/  MOV R245, R203 ;  /* 0x000000cb00f57202 */ /* 0x000fce0000000f00 */
[----:B------:R-:W-:Y:S01]  /*41c0*/  HMMA.16816.F32.BF16 R120, R12, R60, R36 ;  /* 0x0000003c0c78723c */ /* 0x000fe20000041824 */
[----:B-1----:R-:W-:-:S07]  /*41d0*/  FFMA.FTZ R6, R154, UR4, -R0 ;  /* 0x000000049a067c23 */ /* 0x002fce0008010800 */
[C---:B------:R-:W-:Y:S01]  /*41e0*/  HMMA.16816.F32.BF16 R28, R8.reuse, R30, RZ ;  /* 0x0000001e081c723c */ /* 0x040fe200000418ff */
[----:B------:R1:W-:Y:S07]  /*41f0*/  MUFU.EX2 R7, R6 ;  /* 0x0000000600077308 */ /* 0x0003ee0000000800 */
[----:B------:R-:W-:Y:S01]  /*4200*/  HMMA.16816.F32.BF16 R36, R8, R50, RZ ;  /* 0x000000320824723c */ /* 0x000fe200000418ff */
[----:B------:R-:W-:Y:S01]  /*4210*/  MOV R233, R88 ;  /* 0x0000005800e97202 */ /* 0x000fe20000000f00 */
[----:B-1----:R-:W-:Y:S01]  /*4220*/  FFMA.FTZ R6, R157, UR4, -R0 ;  /* 0x000000049d067c23 */ /* 0x002fe20008010800 */
[----:B--2---:R-:W-:-:S03]  /*4230*/  MOV R157, R240 ;  /* 0x000000f0009d7202 */ /* 0x004fc60000000f00 */
[----:B------:R1:W2:Y:S01]  /*4240*/  MUFU.EX2 R203, R6 ;  /* 0x0000000600cb7308 */ /* 0x0002a20000000800 */
[----:B------:R-:W-:Y:S01]  /*4250*/  IMAD.MOV.U32 R240, RZ, RZ, R134 ;  /* 0x000000fffff07224 */ /* 0x000fe200078e0086 */
[----:B------:R-:W-:Y:S01]  /*4260*/  HMMA.16816.F32.BF16 R92, R12, R66, R24 ;  /* 0x000000420c5c723c */ /* 0x000fe20000041818 */
[----:B------:R-:W-:-:S07]  /*4270*/  MOV R225, R137 ;  /* 0x0000008900e17202 */ /* 0x000fce0000000f00 */
[----:B------:R-:W-:Y:S01]  /*4280*/  HMMA.16816.F32.BF16 R100, R12, R78, R20 ;  /* 0x0000004e0c64723c */ /* 0x000fe20000041814 */
[----:B-1----:R-:W-:-:S04]  /*4290*/  FFMA.FTZ R6, R236, UR4, -R4 ;  /* 0x00000004ec067c23 */ /* 0x002fc80008010804 */
[----:B------:R1:W-:Y:S03]  /*42a0*/  MUFU.EX2 R134, R6 ;  /* 0x0000000600867308 */ /* 0x0003e60000000800 */
[C---:B------:R-:W-:Y:S08]  /*42b0*/  HMMA.16816.F32.BF16 R116, R12.reuse, R64, R52 ;  /* 0x000000400c74723c */ /* 0x040ff00000041834 */
[----:B------:R-:W-:Y:S01]  /*42c0*/  HMMA.16816.F32.BF16 R96, R12, R76, R44 ;  /* 0x0000004c0c60723c */ /* 0x000fe2000004182c */
[----:B-1----:R-:W-:-:S07]  /*42d0*/  FFMA.FTZ R6, R196, UR4, -R4 ;  /* 0x00000004c4067c23 */ /* 0x002fce0008010804 */
[----:B------:R-:W-:Y:S01]  /*42e0*/  HMMA.16816.F32.BF16 R124, R12, R80, R16 ;  /* 0x000000500c7c723c */ /* 0x000fe20000041810 */
        /* <DEDUP_REMOVED lines=9> */
[----:B------:R-:W-:Y:S02]  /*4380*/  F2FP.BF16.F32.PACK_AB R9, R133, R153 ;  /* 0x000000998509723e */ /* 0x000fe400000010ff */
[----:B------:R-:W-:Y:S02]  /*4390*/  F2FP.BF16.F32.PACK_AB R10, R70, R233 ;  /* 0x000000e9460a723e */ /* 0x000fe400000010ff */
[----:B------:R-:W-:Y:S01]  /*43a0*/  F2FP.BF16.F32.PACK_AB R11, R169, R230 ;  /* 0x000000e6a90b723e */ /* 0x000fe200000010ff */
[----:B-1----:R-:W-:-:S06]  /*43b0*/  FFMA.FTZ R6, R229, UR4, -R5 ;  /* 0x00000004e5067c23 */ /* 0x002fcc0008010805 */
[C---:B------:R-:W-:Y:S08]  /*43c0*/  HMMA.16816.F32.BF16 R48, R8.reuse, R62, R28 ;  /* 0x0000003e0830723c */ /* 0x040ff0000004181c */
[----:B------:R-:W-:Y:S01]  /*43d0*/  HMMA.16816.F32.BF16 R28, R8, R78, R36 ;  /* 0x0000004e081c723c */ /* 0x000fe20000041824 */
[----:B------:R1:W-:Y:S02]  /*43e0*/  MUFU.EX2 R36, R6 ;  /* 0x0000000600247308 */ /* 0x0003e40000000800 */
[----:B-1----:R-:W-:-:S06]  /*43f0*/  FFMA.FTZ R6, R227, UR4, -R5 ;  /* 0x00000004e3067c23 */ /* 0x002fcc0008010805 */
[----:B------:R1:W-:Y:S01]  /*4400*/  MUFU.EX2 R196, R6 ;  /* 0x0000000600c47308 */ /* 0x0003e20000000800 */
[----:B------:R-:W-:Y:S01]  /*4410*/  HMMA.16816.F32.BF16 R52, R8, R64, R24 ;  /* 0x000000400834723c */ /* 0x000fe20000041818 */
[----:B------:R-:W-:Y:S01]  /*4420*/  LDSM.16.MT88.4 R24, [R130+0x9000] ;  /* 0x009000008218783b */ /* 0x000fe20000004200 */
[----:B-1----:R-:W-:-:S05]  /*4430*/  FFMA.FTZ R6, R184, UR4, -R5 ;  /* 0x00000004b8067c23 */ /* 0x002fca0008010805 */
[----:B------:R1:W-:Y:S01]  /*4440*/  MUFU.EX2 R154, R6 ;  /* 0x00000006009a7308 */ /* 0x0003e20000000800 */
[C---:B------:R-:W-:Y:S01]  /*4450*/  HMMA.16816.F32.BF16 R56, R8.reuse, R76, R16 ;  /* 0x0000004c0838723c */ /* 0x040fe20000041810 */
[----:B------:R-:W-:Y:S07]  /*4460*/  LDSM.16.MT88.4 R16, [R164+0x9000] ;  /* 0x00900000a410783b */ /* 0x000fee0000004200 */
[----:B------:R-:W-:Y:S01]  /*4470*/  HMMA.16816.F32.BF16 R88, R8, R80, R12 ;  /* 0x000000500858723c */ /* 0x000fe2000004180c */
[----:B------:R-:W-:Y:S01]  /*4480*/  LDSM.16.MT88.4 R12, [R180+0x9000] ;  /* 0x00900000b40c783b */ /* 0x000fe20000004200 */
[----:B-1----:R-:W-:-:S04]  /*4490*/  FFMA.FTZ R6, R182, UR4, -R5 ;  /* 0x00000004b6067c23 */ /* 0x002fc80008010805 */
[----:B------:R1:W-:Y:S02]  /*44a0*/  MUFU.EX2 R195, R6 ;  /* 0x0000000600c37308 */ /* 0x0003e40000000800 */
[----:B------:R-:W-:Y:S01]  /*44b0*/  HMMA.16816.F32.BF16 R44, R8, R66, R20 ;  /* 0x00000042082c723c */ /* 0x000fe20000041814 */
[----:B------:R-:W4:Y:S01]  /*44c0*/  LDSM.16.MT88.4 R20, [R148+0x9000] ;  /* 0x009000009414783b */ /* 0x000f220000004200 */
[----:B-1----:R-:W-:-:S04]  /*44d0*/  FFMA.FTZ R6, R223, UR4, -R4 ;  /* 0x00000004df067c23 */ /* 0x002fc80008010804 */
[----:B------:R1:W-:Y:S01]  /*44e0*/  MUFU.EX2 R190, R6 ;  /* 0x0000000600be7308 */ /* 0x0003e20000000800 */
[----:B------:R-:W-:Y:S01]  /*44f0*/  MOV R216, R131 ;  /* 0x0000008300d87202 */ /* 0x000fe20000000f00 */
[----:B-1----:R-:W-:-:S06]  /*4500*/  FFMA.FTZ R6, R208, UR4, -R3 ;  /* 0x00000004d0067c23 */ /* 0x002fcc0008010803 */
[----:B------:R1:W4:Y:S02]  /*4510*/  MUFU.EX2 R156, R6 ;  /* 0x00000006009c7308 */ /* 0x0003240000000800 */
[----:B-1----:R-:W-:-:S06]  /*4520*/  FFMA.FTZ R6, R201, UR4, -R3 ;  /* 0x00000004c9067c23 */ /* 0x002fcc0008010803 */
[----:B------:R1:W4:Y:S02]  /*4530*/  MUFU.EX2 R186, R6 ;  /* 0x0000000600ba7308 */ /* 0x0003240000000800 */
[----:B-1----:R-:W-:-:S06]  /*4540*/  FFMA.FTZ R6, R161, UR4, -R3 ;  /* 0x00000004a1067c23 */ /* 0x002fcc0008010803 */
[----:B------:R1:W-:Y:S01]  /*4550*/  MUFU.EX2 R131, R6 ;  /* 0x0000000600837308 */ /* 0x0003e20000000800 */
[----:B------:R-:W-:Y:S01]  /*4560*/  IMAD.MOV.U32 R147, RZ, RZ, R87 ;  /* 0x000000ffff937224 */ /* 0x000fe200078e0057 */
[----:B------:R-:W-:Y:S02]  /*4570*/  MOV R246, R84 ;  /* 0x0000005400f67202 */ /* 0x000fe40000000f00 */
[----:B------:R-:W-:Y:S01]  /*4580*/  HMMA.16816.F32.BF16 R84, R8, R60, R32 ;  /* 0x0000003c0854723c */ /* 0x000fe20000041820 */
[----:B-1----:R-:W-:-:S04]  /*4590*/  FFMA.FTZ R6, R158, UR4, -R3 ;  /* 0x000000049e067c23 */ /* 0x002fc80008010803 */
[----:B------:R1:W-:Y:S03]  /*45a0*/  MUFU.EX2 R194, R6 ;  /* 0x0000000600c27308 */ /* 0x0003e60000000800 */
[----:B------:R-:W-:Y:S01]  /*45b0*/  HMMA.16816.F32.BF16 R32, R8, R82, R40 ;  /* 0x000000520820723c */ /* 0x000fe20000041828 */
[----:B------:R-:W-:Y:S02]  /*45c0*/  F2FP.BF16.F32.PACK_AB R8, R110, R185 ;  /* 0x000000b96e08723e */ /* 0x000fe400000010ff */
[----:B---3--:R-:W-:Y:S01]  /*45d0*/  F2FP.BF16.F32.PACK_AB R9, R159, R155 ;  /* 0x0000009b9f09723e */ /* 0x008fe200000010ff */
[----:B-1----:R-:W-:-:S04]  /*45e0*/  FFMA.FTZ R6, R193, UR4, -R0 ;  /* 0x00000004c1067c23 */ /* 0x002fc80008010800 */
[----:B------:R1:W-:Y:S01]  /*45f0*/  MUFU.EX2 R184, R6 ;  /* 0x0000000600b87308 */ /* 0x0003e20000000800 */
[----:B------:R-:W-:Y:S02]  /*4600*/  F2FP.BF16.F32.PACK_AB R10, R175, R136 ;  /* 0x00000088af0a723e */ /* 0x000fe400000010ff */
[----:B--2---:R-:W-:Y:S01]  /*4610*/  F2FP.BF16.F32.PACK_AB R11, R203, R7 ;  /* 0x00000007cb0b723e */ /* 0x004fe200000010ff */
[----:B-1----:R-:W-:-:S04]  /*4620*/  FFMA.FTZ R6, R199, UR4, -R0 ;  /* 0x00000004c7067c23 */ /* 0x002fc80008010800 */
[----:B------:R1:W2:Y:S01]  /*4630*/  MUFU.EX2 R198, R6 ;  /* 0x0000000600c67308 */ /* 0x0002a20000000800 */
[----:B----4-:R-:W-:Y:S01]  /*4640*/  MOV R199, R156 ;  /* 0x0000009c00c77202 */ /* 0x010fe20000000f00 */
[----:B------:R-:W-:Y:S01]  /*4650*/  HMMA.16816.F32.BF16 R64, R8, R20, R120 ;  /* 0x000000140840723c */ /* 0x000fe20000041878 */
[----:B-1----:R-:W-:-:S05]  /*4660*/  FFMA.FTZ R6, R163, UR4, -R0 ;  /* 0x00000004a3067c23 */ /* 0x002fca0008010800 */
[----:B------:R1:W-:Y:S02]  /*4670*/  MUFU.EX2 R156, R6 ;  /* 0x00000006009c7308 */ /* 0x0003e40000000800 */
[C---:B------:R-:W-:Y:S08]  /*4680*/  HMMA.16816.F32.BF16 R80, R8.reuse, R16, R116 ;  /* 0x000000100850723c */ /* 0x040ff00000041874 */
[----:B------:R-:W-:Y:S01]  /*4690*/  HMMA.16816.F32.BF16 R96, R8, R12, R96 ;  /* 0x0000000c0860723c */ /* 0x000fe20000041860 */
[----:B-1----:R-:W-:-:S07]  /*46a0*/  FFMA.FTZ R6, R162, UR4, -R0 ;  /* 0x00000004a2067c23 */ /* 0x002fce0008010800 */
[C---:B------:R-:W-:Y:S01]  /*46b0*/  HMMA.16816.F32.BF16 R124, R8.reuse, R24, R124 ;  /* 0x00000018087c723c */ /* 0x040fe2000004187c */
[----:B------:R1:W3:Y:S07]  /*46c0*/  MUFU.EX2 R193, R6 ;  /* 0x0000000600c17308 */ /* 0x0002ee0000000800 */
[C---:B------:R-:W-:Y:S08]  /*46d0*/  HMMA.16816.F32.BF16 R60, R8.reuse, R22, R112 ;  /* 0x00000016083c723c */ /* 0x040ff00000041870 */
[----:B------:R-:W-:Y:S01]  /*46e0*/  HMMA.16816.F32.BF16 R92, R8, R18, R92 ;  /* 0x00000012085c723c */ /* 0x000fe2000004185c */
[----:B-1----:R-:W-:-:S07]  /*46f0*/  FFMA.FTZ R6, R206, UR4, -R4 ;  /* 0x00000004ce067c23 */ /* 0x002fce0008010804 */
[C---:B------:R-:W-:Y:S01]  /*4700*/  HMMA.16816.F32.BF16 R100, R8.reuse, R14, R100 ;  /* 0x0000000e0864723c */ /* 0x040fe20000041864 */
[----:B------:R-:W-:Y:S02]  /*4710*/  MOV R206, R252 ;  /* 0x000000fc00ce7202 */ /* 0x000fe40000000f00 */
[----:B------:R1:W-:Y:S05]  /*4720*/  MUFU.EX2 R252, R6 ;  /* 0x0000000600fc7308 */ /* 0x0003ea0000000800 */
[----:B------:R-:W-:Y:S01]  /*4730*/  HMMA.16816.F32.BF16 R104, R8, R26, R104 ;  /* 0x0000001a0868723c */ /* 0x000fe20000041868 */
[----:B------:R-:W-:Y:S02]  /*4740*/  F2FP.BF16.F32.PACK_AB R8, R135, R237 ;  /* 0x000000ed8708723e */ /* 0x000fe400000010ff */
[----:B------:R-:W-:-:S02]  /*4750*/  F2FP.BF16.F32.PACK_AB R9, R134, R197 ;  /* 0x000000c58609723e */ /* 0x000fc400000010ff */
[----:B------:R-:W-:Y:S02]  /*4760*/  F2FP.BF16.F32.PACK_AB R10, R157, R202 ;  /* 0x000000ca9d0a723e */ /* 0x000fe400000010ff */
[----:B------:R-:W-:Y:S02]  /*4770*/  F2FP.BF16.F32.PACK_AB R11, R188, R137 ;  /* 0x00000089bc0b723e */ /* 0x000fe400000010ff */
[----:B------:R-:W-:Y:S01]  /*4780*/  MOV R201, R36 ;  /* 0x0000002400c97202 */ /* 0x000fe20000000f00 */
[----:B-1----:R-:W-:Y:S01]  /*4790*/  FFMA.FTZ R6, R205, UR4, -R4 ;  /* 0x00000004cd067c23 */ /* 0x002fe20008010804 */
[----:B------:R-:W-:-:S03]  /*47a0*/  MOV R158, R245 ;  /* 0x000000f5009e7202 */ /* 0x000fc60000000f00 */
[C---:B------:R-:W-:Y:S01]  /*47b0*/  HMMA.16816.F32.BF16 R76, R8.reuse, R22, R48 ;  /* 0x00000016084c723c */ /* 0x040fe20000041830 */
[----:B------:R1:W-:Y:S07]  /*47c0*/  MUFU.EX2 R245, R6 ;  /* 0x0000000600f57308 */ /* 0x0003ee0000000800 */
[C---:B------:R-:W-:Y:S08]  /*47d0*/  HMMA.16816.F32.BF16 R48, R8.reuse, R18, R44 ;  /* 0x000000120830723c */ /* 0x040ff0000004182c */
[----:B------:R-:W-:Y:S01]  /*47e0*/  HMMA.16816.F32.BF16 R40, R8, R14, R28 ;  /* 0x0000000e0828723c */ /* 0x000fe2000004181c */
[----:B-1----:R-:W-:-:S07]  /*47f0*/  FFMA.FTZ R6, R235, UR4, -R5 ;  /* 0x00000004eb067c23 */ /* 0x002fce0008010805 */
[C---:B------:R-:W-:Y:S01]  /*4800*/  HMMA.16816.F32.BF16 R84, R8.reuse, R20, R84 ;  /* 0x000000140854723c */ /* 0x040fe20000041854 */
[----:B------:R-:W1:Y:S01]  /*4810*/  LDSM.16.MT88.4 R20, [R148+0x9800] ;  /* 0x009800009414783b */ /* 0x000e620000004200 */
[----:B------:R4:W-:Y:S06]  /*4820*/  MUFU.EX2 R235, R6 ;  /* 0x0000000600eb7308 */ /* 0x0009ec0000000800 */
[C---:B------:R-:W-:Y:S01]  /*4830*/  HMMA.16816.F32.BF16 R52, R8.reuse, R16, R52 ;  /* 0x000000100834723c */ /* 0x040fe20000041834 */
[----:B------:R-:W1:Y:S07]  /*4840*/  LDSM.16.MT88.4 R16, [R164+0x9800] ;  /* 0x00980000a410783b */ /* 0x000e6e0000004200 */
[C---:B------:R-:W-:Y:S01]  /*4850*/  HMMA.16816.F32.BF16 R44, R8.reuse, R12, R56 ;  /* 0x0000000c082c723c */ /* 0x040fe20000041838 */
[----:B------:R-:W1:Y:S07]  /*4860*/  LDSM.16.MT88.4 R12, [R180+0x9800] ;  /* 0x00980000b40c783b */ /* 0x000e6e0000004200 */
[----:B------:R-:W-:Y:S01]  /*4870*/  HMMA.16816.F32.BF16 R36, R8, R24, R88 ;  /* 0x000000180824723c */ /* 0x000fe20000041858 */
[----:B----4-:R-:W-:-:S07]  /*4880*/  FFMA.FTZ R6, R231, UR4, -R5 ;  /* 0x00000004e7067c23 */ /* 0x010fce0008010805 */
[----:B------:R-:W-:Y:S01]  /*4890*/  HMMA.16816.F32.BF16 R28, R8, R26, R32 ;  /* 0x0000001a081c723c */ /* 0x000fe20000041820 */
[----:B------:R-:W4:Y:S01]  /*48a0*/  LDSM.16.MT88.4 R24, [R130+0x9800] ;  /* 0x009800008218783b */ /* 0x000f220000004200 */
[----:B------:R2:W-:Y:S01]  /*48b0*/  MUFU.EX2 R236, R6 ;  /* 0x0000000600ec7308 */ /* 0x0005e20000000800 */
[----:B------:R-:W-:Y:S01]  /*48c0*/  MOV R162, R237 ;  /* 0x000000ed00a27202 */ /* 0x000fe20000000f00 */
[----:B------:R-:W-:Y:S01]  /*48d0*/  IMAD.MOV.U32 R161, RZ, RZ, R7 ;  /* 0x000000ffffa17224 */ /* 0x000fe200078e0007 */
[----:B------:R-:W-:Y:S01]  /*48e0*/  MOV R208, R240 ;  /* 0x000000f000d07202 */ /* 0x000fe20000000f00 */
[----:B------:R-:W-:Y:S01]  /*48f0*/  FFMA.FTZ R7, R232, UR4, -R4 ;  /* 0x00000004e8077c23 */ /* 0x000fe20008010804 */
[----:B--2---:R-:W-:-:S04]  /*4900*/  FFMA.FTZ R6, R189, UR4, -R5 ;  /* 0x00000004bd067c23 */ /* 0x004fc80008010805 */
[----:B------:R2:W-:Y:S01]  /*4910*/  MUFU.EX2 R237, R6 ;  /* 0x0000000600ed7308 */ /* 0x0005e20000000800 */
[----:B------:R-:W-:Y:S02]  /*4920*/  MOV R163, R246 ;  /* 0x000000f600a37202 */ /* 0x000fe40000000f00 */
[----:B------:R-:W-:-:S05]  /*4930*/  MOV R182, R230 ;  /* 0x000000e600b67202 */ /* 0x000fca0000000f00 */
[----:B------:R-:W4:Y:S01]  /*4940*/  MUFU.EX2 R246, R7 ;  /* 0x0000000700f67308 */ /* 0x000f220000000800 */
[----:B--2---:R-:W-:-:S07]  /*4950*/  FFMA.FTZ R6, R187, UR4, -R5 ;  /* 0x00000004bb067c23 */ /* 0x004fce0008010805 */
[----:B------:R2:W-:Y:S01]  /*4960*/  MUFU.EX2 R240, R6 ;  /* 0x0000000600f07308 */ /* 0x0005e20000000800 */
[----:B------:R-:W-:Y:S02]  /*4970*/  F2FP.BF16.F32.PACK_AB R8, R186, R199 ;  /* 0x000000c7ba08723e */ /* 0x000fe400000010ff */
[----:B------:R-:W-:Y:S01]  /*4980*/  F2FP.BF16.F32.PACK_AB R9, R198, R184 ;  /* 0x000000b8c609723e */ /* 0x000fe200000010ff */
[----:B--2---:R-:W-:-:S04]  /*4990*/  FFMA.FTZ R6, R228, UR4, -R4 ;  /* 0x00000004e4067c23 */ /* 0x004fc80008010804 */
[----:B------:R2:W-:Y:S01]  /*49a0*/  MUFU.EX2 R231, R6 ;  /* 0x0000000600e77308 */ /* 0x0005e20000000800 */
[----:B------:R-:W-:Y:S02]  /*49b0*/  F2FP.BF16.F32.PACK_AB R10, R194, R131 ;  /* 0x00000083c20a723e */ /* 0x000fe400000010ff */
[----:B---3--:R-:W-:Y:S01]  /*49c0*/  F2FP.BF16.F32.PACK_AB R11, R193, R156 ;  /* 0x0000009cc10b723e */ /* 0x008fe200000010ff */
[----:B------:R-:W-:Y:S02]  /*49d0*/  IMAD.MOV.U32 R211, RZ, RZ, R233 ;  /* 0x000000ffffd37224 */ /* 0x000fe400078e00e9 */
[----:B--2---:R-:W-:-:S04]  /*49e0*/  FFMA.FTZ R6, R215, UR4, -R3 ;  /* 0x00000004d7067c23 */ /* 0x004fc80008010803 */
[----:B------:R2:W-:Y:S01]  /*49f0*/  MUFU.EX2 R230, R6 ;  /* 0x0000000600e67308 */ /* 0x0005e20000000800 */
[----:B-1----:R-:W-:Y:S01]  /*4a00*/  HMMA.16816.F32.BF16 R64, R8, R20, R64 ;  /* 0x000000140840723c */ /* 0x002fe20000041840 */
[----:B------:R-:W-:Y:S01]  /*4a10*/  MOV R205, R234 ;  /* 0x000000ea00cd7202 */ /* 0x000fe20000000f00 */
[----:B--2---:R-:W-:-:S05]  /*4a20*/  FFMA.FTZ R6, R210, UR4, -R3 ;  /* 0x00000004d2067c23 */ /* 0x004fca0008010803 */
[----:B------:R1:W2:Y:S01]  /*4a30*/  MUFU.EX2 R232, R6 ;  /* 0x0000000600e87308 */ /* 0x0002a20000000800 */
        /* <DEDUP_REMOVED lines=16> */
[C---:B------:R-:W-:Y:S01]  /*4b40*/  HMMA.16816.F32.BF16 R120, R8.reuse, R20, R84 ;  /* 0x000000140878723c */ /* 0x040fe20000041854 */
[----:B------:R1:W-:Y:S07]  /*4b50*/  MUFU.EX2 R228, R6 ;  /* 0x0000000600e47308 */ /* 0x0003ee0000000800 */
[C---:B------:R-:W-:Y:S01]  /*4b60*/  HMMA.16816.F32.BF16 R116, R8.reuse, R22, R76 ;  /* 0x000000160874723c */ /* 0x040fe2000004184c */
[----:B------:R-:W3:Y:S07]  /*4b70*/  LDSM.16.MT88.4 R20, [R148+0xa000] ;  /* 0x00a000009414783b */ /* 0x000eee0000004200 */
[----:B------:R-:W-:Y:S01]  /*4b80*/  HMMA.16816.F32.BF16 R112, R8, R16, R52 ;  /* 0x000000100870723c */ /* 0x000fe20000041834 */
[----:B-1----:R-:W-:-:S07]  /*4b90*/  FFMA.FTZ R6, R209, UR4, -R0 ;  /* 0x00000004d1067c23 */ /* 0x002fce0008010800 */
[C---:B------:R-:W-:Y:S01]  /*4ba0*/  HMMA.16816.F32.BF16 R88, R8.reuse, R18, R48 ;  /* 0x000000120858723c */ /* 0x040fe20000041830 */
[----:B------:R-:W1:Y:S01]  /*4bb0*/  LDSM.16.MT88.4 R16, [R164+0xa000] ;  /* 0x00a00000a410783b */ /* 0x000e620000004200 */
[----:B------:R4:W3:Y:S06]  /*4bc0*/  MUFU.EX2 R229, R6 ;  /* 0x0000000600e57308 */ /* 0x0008ec0000000800 */
[C---:B------:R-:W-:Y:S08]  /*4bd0*/  HMMA.16816.F32.BF16 R84, R8.reuse, R12, R44 ;  /* 0x0000000c0854723c */ /* 0x040ff0000004182c */
[C---:B------:R-:W-:Y:S01]  /*4be0*/  HMMA.16816.F32.BF16 R80, R8.reuse, R14, R40 ;  /* 0x0000000e0850723c */ /* 0x040fe20000041828 */
[----:B------:R-:W1:Y:S07]  /*4bf0*/  LDSM.16.MT88.4 R12, [R180+0xa000] ;  /* 0x00a00000b40c783b */ /* 0x000e6e0000004200 */
[----:B------:R-:W-:Y:S01]  /*4c00*/  HMMA.16816.F32.BF16 R32, R8, R24, R36 ;  /* 0x000000180820723c */ /* 0x000fe20000041824 */
[----:B----4-:R-:W-:-:S07]  /*4c10*/  FFMA.FTZ R6, R179, UR4, -R0 ;  /* 0x00000004b3067c23 */ /* 0x010fce0008010800 */
[----:B------:R-:W-:Y:S01]  /*4c20*/  HMMA.16816.F32.BF16 R76, R8, R26, R28 ;  /* 0x0000001a084c723c */ /* 0x000fe2000004181c */
[----:B------:R-:W4:Y:S01]  /*4c30*/  LDSM.16.MT88.4 R24, [R130+0xa000] ;  /* 0x00a000008218783b */ /* 0x000f220000004200 */
[----:B------:R-:W-:Y:S02]  /*4c40*/  MOV R181, R225 ;  /* 0x000000e100b57202 */ /* 0x000fe40000000f00 */
[----:B------:R3:W-:Y:S01]  /*4c50*/  MUFU.EX2 R225, R6 ;  /* 0x0000000600e17308 */ /* 0x0007e20000000800 */
[----:B------:R-:W-:Y:S01]  /*4c60*/  FFMA.FTZ R7, R238, UR4, -R4 ;  /* 0x00000004ee077c23 */ /* 0x000fe20008010804 */
[----:B--2---:R-:W-:Y:S01]  /*4c70*/  F2FP.BF16.F32.PACK_AB R8, R232, R230 ;  /* 0x000000e6e808723e */ /* 0x004fe200000010ff */
[----:B------:R-:W2:Y:S01]  /*4c80*/  LDSM.16.MT88.4 R28, [R148+0xa800] ;  /* 0x00a80000941c783b */ /* 0x000ea20000004200 */
[----:B---3--:R-:W-:-:S04]  /*4c90*/  FFMA.FTZ R6, R174, UR4, -R0 ;  /* 0x00000004ae067c23 */ /* 0x008fc80008010800 */
[----:B------:R3:W1:Y:S08]  /*4ca0*/  MUFU.EX2 R227, R6 ;  /* 0x0000000600e37308 */ /* 0x0006700000000800 */
[----:B------:R-:W2:Y:S01]  /*4cb0*/  MUFU.EX2 R223, R7 ;  /* 0x0000000700df7308 */ /* 0x000ea20000000800 */
[----:B---3--:R-:W-:-:S07]  /*4cc0*/  FFMA.FTZ R6, R222, UR4, -R4 ;  /* 0x00000004de067c23 */ /* 0x008fce0008010804 */
[----:B------:R3:W-:Y:S01]  /*4cd0*/  MUFU.EX2 R222, R6 ;  /* 0x0000000600de7308 */ /* 0x0007e20000000800 */
[----:B------:R-:W-:Y:S02]  /*4ce0*/  F2FP.BF16.F32.PACK_AB R9, R229, R228 ;  /* 0x000000e4e509723e */ /* 0x000fe400000010ff */
[----:B------:R-:W-:Y:S01]  /*4cf0*/  F2FP.BF16.F32.PACK_AB R10, R234, R233 ;  /* 0x000000e9ea0a723e */ /* 0x000fe200000010ff */
[----:B---3--:R-:W-:-:S04]  /*4d00*/  FFMA.FTZ R6, R221, UR4, -R4 ;  /* 0x00000004dd067c23 */ /* 0x008fc80008010804 */
[----:B------:R3:W2:Y:S01]  /*4d10*/  MUFU.EX2 R221, R6 ;  /* 0x0000000600dd7308 */ /* 0x0006a20000000800 */
[----:B-1----:R-:W-:-:S07]  /*4d20*/  F2FP.BF16.F32.PACK_AB R11, R227, R225 ;  /* 0x000000e1e30b723e */ /* 0x002fce00000010ff */
[C---:B------:R-:W-:Y:S08]  /*4d30*/  HMMA.16816.F32.BF16 R64, R8.reuse, R20, R64 ;  /* 0x000000140840723c */ /* 0x040ff00000041840 */
[----:B------:R-:W-:Y:S01]  /*4d40*/  HMMA.16816.F32.BF16 R60, R8, R22, R60 ;  /* 0x00000016083c723c */ /* 0x000fe2000004183c */
[----:B---3--:R-:W-:-:S07]  /*4d50*/  FFMA.FTZ R6, R220, UR4, -R3 ;  /* 0x00000004dc067c23 */ /* 0x008fce0008010803 */
[C---:B------:R-:W-:Y:S01]  /*4d60*/  HMMA.16816.F32.BF16 R56, R8.reuse, R16, R56 ;  /* 0x000000100838723c */ /* 0x040fe20000041838 */
[----:B------:R1:W-:Y:S07]  /*4d70*/  MUFU.EX2 R210, R6 ;  /* 0x0000000600d27308 */ /* 0x0003ee0000000800 */
[C---:B------:R-:W-:Y:S08]  /*4d80*/  HMMA.16816.F32.BF16 R52, R8.reuse, R18, R92 ;  /* 0x000000120834723c */ /* 0x040ff0000004185c */
[C---:B------:R-:W-:Y:S08]  /*4d90*/  HMMA.16816.F32.BF16 R48, R8.reuse, R12, R96 ;  /* 0x0000000c0830723c */ /* 0x040ff00000041860 */
[----:B------:R-:W-:Y:S01]  /*4da0*/  HMMA.16816.F32.BF16 R44, R8, R14, R100 ;  /* 0x0000000e082c723c */ /* 0x000fe20000041864 */
[----:B-1----:R-:W-:-:S07]  /*4db0*/  FFMA.FTZ R6, R218, UR4, -R3 ;  /* 0x00000004da067c23 */ /* 0x002fce0008010803 */
[C---:B----4-:R-:W-:Y:S08]  /*4dc0*/  HMMA.16816.F32.BF16 R40, R8.reuse, R24, R124 ;  /* 0x000000180828723c */ /* 0x050ff0000004187c */
[----:B------:R-:W-:Y:S01]  /*4dd0*/  HMMA.16816.F32.BF16 R36, R8, R26, R104 ;  /* 0x0000001a0824723c */ /* 0x000fe20000041868 */
[----:B------:R-:W-:Y:S02]  /*4de0*/  F2FP.BF16.F32.PACK_AB R8, R236, R235 ;  /* 0x000000ebec08723e */ /* 0x000fe400000010ff */
[----:B--2---:R-:W-:-:S02]  /*4df0*/  F2FP.BF16.F32.PACK_AB R9, R223, R231 ;  /* 0x000000e7df09723e */ /* 0x004fc400000010ff */
[----:B------:R-:W-:Y:S02]  /*4e00*/  F2FP.BF16.F32.PACK_AB R10, R240, R237 ;  /* 0x000000edf00a723e */ /* 0x000fe400000010ff */
[----:B------:R-:W-:-:S07]  /*4e10*/  F2FP.BF16.F32.PACK_AB R11, R221, R222 ;  /* 0x000000dedd0b723e */ /* 0x000fce00000010ff */
[C---:B------:R-:W-:Y:S08]  /*4e20*/  HMMA.16816.F32.BF16 R96, R8.reuse, R18, R88 ;  /* 0x000000120860723c */ /* 0x040ff00000041858 */
[C---:B------:R-:W-:Y:S01]  /*4e30*/  HMMA.16816.F32.BF16 R88, R8.reuse, R12, R84 ;  /* 0x0000000c0858723c */ /* 0x040fe20000041854 */
[----:B------:R-:W-:Y:S02]  /*4e40*/  MOV R12, R211 ;  /* 0x000000d3000c7202 */ /* 0x000fe40000000f00 */
[----:B------:R1:W2:Y:S05]  /*4e50*/  MUFU.EX2 R211, R6 ;  /* 0x0000000600d37308 */ /* 0x0002aa0000000800 */
[----:B------:R-:W-:Y:S01]  /*4e60*/  HMMA.16816.F32.BF16 R84, R8, R14, R80 ;  /* 0x0000000e0854723c */ /* 0x000fe20000041850 */
[----:B-1----:R-:W-:Y:S01]  /*4e70*/  FFMA.FTZ R6, R183, UR4, -R3 ;  /* 0x00000004b7067c23 */ /* 0x002fe20008010803 */
[----:B------:R-:W-:-:S03]  /*4e80*/  MOV R183, R181 ;  /* 0x000000b500b77202 */ /* 0x000fc60000000f00 */
[----:B------:R1:W-:Y:S01]  /*4e90*/  MUFU.EX2 R215, R6 ;  /* 0x0000000600d77308 */ /* 0x0003e20000000800 */
[----:B------:R-:W-:Y:S02]  /*4ea0*/  MOV R181, R216 ;  /* 0x000000d800b57202 */ /* 0x000fe40000000f00 */
[C---:B------:R-:W-:Y:S01]  /*4eb0*/  HMMA.16816.F32.BF16 R80, R8.reuse, R24, R32 ;  /* 0x000000180850723c */ /* 0x040fe20000041820 */
[----:B------:R-:W3:Y:S07]  /*4ec0*/  LDSM.16.MT88.4 R32, [R130+0xa800] ;  /* 0x00a800008220783b */ /* 0x000eee0000004200 */
[----:B------:R-:W-:Y:S01]  /*4ed0*/  HMMA.16816.F32.BF16 R92, R8, R20, R120 ;  /* 0x00000014085c723c */ /* 0x000fe20000041878 */
[----:B-1----:R-:W-:-:S04]  /*4ee0*/  FFMA.FTZ R6, R177, UR4, -R3 ;  /* 0x00000004b1067c23 */ /* 0x002fc80008010803 */
[----:B------:R1:W-:Y:S01]  /*4ef0*/  MUFU.EX2 R216, R6 ;  /* 0x0000000600d87308 */ /* 0x0003e20000000800 */
[----:B------:R-:W-:Y:S02]  /*4f00*/  IMAD.MOV.U32 R121, RZ, RZ, R208 ;  /* 0x000000ffff797224 */ /* 0x000fe400078e00d0 */
[----:B------:R-:W-:Y:S01]  /*4f10*/  HMMA.16816.F32.BF16 R100, R8, R22, R116 ;  /* 0x000000160864723c */ /* 0x000fe20000041874 */
[--C-:B------:R-:W-:Y:S01]  /*4f20*/  FFMA.FTZ R7, R176, UR4, -R0.reuse ;  /* 0x00000004b0077c23 */ /* 0x100fe20008010800 */
[----:B------:R-:W4:Y:S01]  /*4f30*/  LDSM.16.MT88.4 R20, [R164+0xa800] ;  /* 0x00a80000a414783b */ /* 0x000f220000004200 */
[----:B-1----:R-:W-:-:S04]  /*4f40*/  FFMA.FTZ R6, R219, UR4, -R0 ;  /* 0x00000004db067c23 */ /* 0x002fc80008010800 */
[----:B------:R1:W-:Y:S01]  /*4f50*/  MUFU.EX2 R208, R6 ;  /* 0x0000000600d07308 */ /* 0x0003e20000000800 */
[----:B------:R-:W-:Y:S02]  /*4f60*/  MOV R126, R205 ;  /* 0x000000cd007e7202 */ /* 0x000fe40000000f00 */
[----:B------:R-:W-:Y:S01]  /*4f70*/  MOV R124, R206 ;  /* 0x000000ce007c7202 */ /* 0x000fe20000000f00 */
[----:B------:R-:W-:Y:S01]  /*4f80*/  HMMA.16816.F32.BF16 R104, R8, R16, R112 ;  /* 0x000000100868723c */ /* 0x000fe20000041870 */
[----:B------:R-:W4:Y:S03]  /*4f90*/  LDSM.16.MT88.4 R16, [R180+0xa800] ;  /* 0x00a80000b410783b */ /* 0x000f260000004200 */
[----:B------:R-:W-:Y:S01]  /*4fa0*/  MUFU.EX2 R205, R7 ;  /* 0x0000000700cd7308 */ /* 0x000fe20000000800 */
[----:B-1----:R-:W-:-:S07]  /*4fb0*/  FFMA.FTZ R6, R214, UR4, -R0 ;  /* 0x00000004d6067c23 */ /* 0x002fce0008010800 */
[----:B------:R1:W3:Y:S02]  /*4fc0*/  MUFU.EX2 R209, R6 ;  /* 0x0000000600d17308 */ /* 0x0002e40000000800 */
[----:B-1----:R-:W-:-:S06]  /*4fd0*/  FFMA.FTZ R6, R172, UR4, -R0 ;  /* 0x00000004ac067c23 */ /* 0x002fcc0008010800 */
[----:B------:R-:W1:Y:S01]  /*4fe0*/  MUFU.EX2 R206, R6 ;  /* 0x0000000600ce7308 */ /* 0x000e620000000800 */
[----:B------:R-:W-:Y:S01]  /*4ff0*/  HMMA.16816.F32.BF16 R76, R8, R26, R76 ;  /* 0x0000001a084c723c */ /* 0x000fe2000004184c */
[----:B--2---:R-:W-:Y:S02]  /*5000*/  F2FP.BF16.F32.PACK_AB R8, R211, R210 ;  /* 0x000000d2d308723e */ /* 0x004fe400000010ff */
[----:B---3--:R-:W-:Y:S02]  /*5010*/  F2FP.BF16.F32.PACK_AB R9, R209, R208 ;  /* 0x000000d0d109723e */ /* 0x008fe400000010ff */
[----:B------:R-:W-:Y:S02]  /*5020*/  F2FP.BF16.F32.PACK_AB R10, R216, R215 ;  /* 0x000000d7d80a723e */ /* 0x000fe400000010ff */
[----:B------:R-:W-:Y:S02]  /*5030*/  MOV R123, R162 ;  /* 0x000000a2007b7202 */ /* 0x000fe40000000f00 */
[----:B------:R-:W-:-:S02]  /*5040*/  MOV R218, R158 ;  /* 0x0000009e00da7202 */ /* 0x000fc40000000f00 */
[----:B------:R-:W-:Y:S02]  /*5050*/  MOV R162, R157 ;  /* 0x0000009d00a27202 */ /* 0x000fe40000000f00 */
[----:B-1----:R-:W-:Y:S01]  /*5060*/  F2FP.BF16.F32.PACK_AB R11, R206, R205 ;  /* 0x000000cdce0b723e */ /* 0x002fe200000010ff */
[----:B------:R-:W-:Y:S01]  /*5070*/  IMAD.MOV.U32 R157, RZ, RZ, R133 ;  /* 0x000000ffff9d7224 */ /* 0x000fe200078e0085 */
[----:B------:R-:W-:Y:S02]  /*5080*/  MOV R158, R175 ;  /* 0x000000af009e7202 */ /* 0x000fe40000000f00 */
[----:B------:R-:W-:Y:S02]  /*5090*/  MOV R238, R144 ;  /* 0x0000009000ee7202 */ /* 0x000fe40000000f00 */
[----:B------:R-:W-:Y:S02]  /*50a0*/  MOV R175, R146 ;  /* 0x0000009200af7202 */ /* 0x000fe40000000f00 */
[----:B------:R-:W-:-:S02]  /*50b0*/  MOV R25, R147 ;  /* 0x0000009300197202 */ /* 0x000fc40000000f00 */
[----:B------:R-:W-:Y:S02]  /*50c0*/  MOV R133, R145 ;  /* 0x0000009100857202 */ /* 0x000fe40000000f00 */
[----:B------:R-:W-:Y:S01]  /*50d0*/  HMMA.16816.F32.BF16 R144, R8, R30, R60 ;  /* 0x0000001e0890723c */ /* 0x000fe2000004183c */
[----:B------:R-:W-:Y:S01]  /*50e0*/  IMAD.MOV.U32 R61, RZ, RZ, R160 ;  /* 0x000000ffff3d7224 */ /* 0x000fe200078e00a0 */
[----:B------:R-:W-:Y:S01]  /*50f0*/  MOV R27, R136 ;  /* 0x00000088001b7202 */ /* 0x000fe20000000f00 */
[----:B------:R-:W-:Y:S01]  /*5100*/  IMAD.MOV.U32 R24, RZ, RZ, R137 ;  /* 0x000000ffff187224 */ /* 0x000fe200078e0089 */
[----:B------:R-:W-:-:S04]  /*5110*/  MOV R214, R163 ;  /* 0x000000a300d67202 */ /* 0x000fc80000000f00 */
[----:B------:R-:W-:Y:S01]  /*5120*/  HMMA.16816.F32.BF16 R112, R8, R34, R36 ;  /* 0x000000220870723c */ /* 0x000fe20000041824 */
[----:B------:R-:W-:Y:S01]  /*5130*/  FFMA.FTZ R38, R61, UR4, -R4 ;  /* 0x000000043d267c23 */ /* 0x000fe20008010804 */
[----:B------:R-:W-:Y:S01]  /*5140*/  MOV R61, R27 ;  /* 0x0000001b003d7202 */ /* 0x000fe20000000f00 */
[----:B------:R-:W-:Y:S01]  /*5150*/  IMAD.MOV.U32 R189, RZ, RZ, R161 ;  /* 0x000000ffffbd7224 */ /* 0x000fe200078e00a1 */
[----:B------:R-:W-:Y:S02]  /*5160*/  MOV R27, R24 ;  /* 0x00000018001b7202 */ /* 0x000fe40000000f00 */
[----:B------:R-:W-:Y:S02]  /*5170*/  MOV R24, R25 ;  /* 0x0000001900187202 */ /* 0x000fe40000000f00 */
[----:B------:R-:W-:Y:S02]  /*5180*/  MOV R163, R188 ;  /* 0x000000bc00a37202 */ /* 0x000fe40000000f00 */
[----:B------:R-:W-:-:S02]  /*5190*/  MOV R161, R203 ;  /* 0x000000cb00a17202 */ /* 0x000fc40000000f00 */
[----:B------:R-:W-:Y:S02]  /*51a0*/  MOV R25, R183 ;  /* 0x000000b700197202 */ /* 0x000fe40000000f00 */
[----:B------:R-:W-:Y:S02]  /*51b0*/  MOV R188, R138 ;  /* 0x0000008a00bc7202 */ /* 0x000fe40000000f00 */
[----:B------:R-:W-:Y:S02]  /*51c0*/  MOV R203, R139 ;  /* 0x0000008b00cb7202 */ /* 0x000fe40000000f00 */
[----:B------:R-:W-:Y:S01]  /*51d0*/  MOV R183, R12 ;  /* 0x0000000c00b77202 */ /* 0x000fe20000000f00 */
[----:B------:R-:W-:Y:S01]  /*51e0*/  HMMA.16816.F32.BF16 R136, R8, R28, R64 ;  /* 0x0000001c0888723c */ /* 0x000fe20000041840 */
[----:B------:R-:W-:Y:S01]  /*51f0*/  IMAD.MOV.U32 R12, RZ, RZ, R121 ;  /* 0x000000ffff0c7224 */ /* 0x000fe200078e0079 */
[----:B------:R-:W-:Y:S02]  /*5200*/  MOV R65, R158 ;  /* 0x0000009e00417202 */ /* 0x000fe40000000f00 */
[----:B------:R-:W-:-:S02]  /*5210*/  MOV R7, R157 ;  /* 0x0000009d00077202 */ /* 0x000fc40000000f00 */
[----:B------:R-:W-:Y:S02]  /*5220*/  MOV R15, R156 ;  /* 0x0000009c000f7202 */ /* 0x000fe40000000f00 */
[----:B------:R-:W-:Y:S02]  /*5230*/  MOV R125, R159 ;  /* 0x0000009f007d7202 */ /* 0x000fe40000000f00 */
[----:B----4-:R-:W-:Y:S01]  /*5240*/  HMMA.16816.F32.BF16 R156, R8, R20, R56 ;  /* 0x00000014089c723c */ /* 0x010fe20000041838 */
[----:B------:R-:W-:Y:S02]  /*5250*/  MOV R60, R27 ;  /* 0x0000001b003c7202 */ /* 0x000fe40000000f00 */
[----:B------:R-:W-:Y:S02]  /*5260*/  MOV R59, R24 ;  /* 0x00000018003b7202 */ /* 0x000fe40000000f00 */
[----:B------:R-:W-:Y:S02]  /*5270*/  MOV R27, R25 ;  /* 0x00000019001b7202 */ /* 0x000fe40000000f00 */
        /* <DEDUP_REMOVED lines=8> */
[----:B------:R-:W-:Y:S01]  /*5300*/  HMMA.16816.F32.BF16 R172, R8, R16, R48 ;  /* 0x0000001008ac723c */ /* 0x000fe20000041830 */
[----:B------:R-:W-:Y:S01]  /*5310*/  MOV R27, R24 ;  /* 0x00000018001b7202 */ /* 0x000fe20000000f00 */
[----:B------:R-:W-:Y:S01]  /*5320*/  IMAD.MOV.U32 R24, RZ, RZ, R25 ;  /* 0x000000ffff187224 */ /* 0x000fe200078e0019 */
[----:B------:R-:W-:-:S02]  /*5330*/  MOV R63, R162 ;  /* 0x000000a2003f7202 */ /* 0x000fc40000000f00 */
[----:B------:R-:W-:Y:S02]  /*5340*/  MOV R64, R163 ;  /* 0x000000a300407202 */ /* 0x000fe40000000f00 */
[----:B------:R-:W-:Y:S01]  /*5350*/  MOV R124, R169 ;  /* 0x000000a9007c7202 */ /* 0x000fe20000000f00 */
[----:B------:R-:W-:Y:S01]  /*5360*/  HMMA.16816.F32.BF16 R160, R8, R22, R52 ;  /* 0x0000001608a0723c */ /* 0x000fe20000041834 */
[----:B------:R-:W-:Y:S02]  /*5370*/  MOV R51, R58 ;  /* 0x0000003a00337202 */ /* 0x000fe40000000f00 */
[----:B------:R-:W-:Y:S02]  /*5380*/  MOV R25, R12 ;  /* 0x0000000c00197202 */ /* 0x000fe40000000f00 */
[----:B------:R-:W-:Y:S01]  /*5390*/  MOV R52, R59 ;  /* 0x0000003b00347202 */ /* 0x000fe20000000f00 */
[----:B------:R-:W-:Y:S01]  /*53a0*/  IMAD.MOV.U32 R54, RZ, RZ, R24 ;  /* 0x000000ffff367224 */ /* 0x000fe200078e0018 */
[----:B------:R-:W-:-:S02]  /*53b0*/  MOV R12, R123 ;  /* 0x0000007b000c7202 */ /* 0x000fc40000000f00 */
[----:B------:R-:W-:Y:S02]  /*53c0*/  MOV R53, R27 ;  /* 0x0000001b00357202 */ /* 0x000fe40000000f00 */
[----:B------:R-:W-:Y:S01]  /*53d0*/  MOV R57, R124 ;  /* 0x0000007c00397202 */ /* 0x000fe20000000f00 */
[----:B------:R-:W-:Y:S01]  /*53e0*/  FFMA.FTZ R124, R111, UR4, -R4 ;  /* 0x000000046f7c7c23 */ /* 0x000fe20008010804 */
[----:B------:R-:W-:Y:S01]  /*53f0*/  MOV R55, R25 ;  /* 0x0000001900377202 */ /* 0x000fe20000000f00 */
[----:B------:R-:W-:Y:S01]  /*5400*/  FFMA.FTZ R111, R51, UR4, -R0 ;  /* 0x00000004336f7c23 */ /* 0x000fe20008010800 */
[----:B------:R-:W-:Y:S01]  /*5410*/  MOV R56, R12 ;  /* 0x0000000c00387202 */ /* 0x000fe20000000f00 */
[----:B------:R-:W-:Y:S02]  /*5420*/  IMAD.MOV.U32 R51, RZ, RZ, R52 ;  /* 0x000000ffff337224 */ /* 0x000fe400078e0034 */
[--C-:B------:R-:W-:Y:S01]  /*5430*/  FFMA.FTZ R37, R150, UR4, -R4.reuse ;  /* 0x0000000496257c23 */ /* 0x100fe20008010804 */
[----:B------:R-:W-:Y:S01]  /*5440*/  MOV R58, R125 ;  /* 0x0000007d003a7202 */ /* 0x000fe20000000f00 */
[----:B------:R-:W2:Y:S01]  /*5450*/  LDL.LU R150, [R1+0x110] ;  /* 0x0001100001967983 */ /* 0x000ea20000300800 */
[----:B------:R-:W-:Y:S01]  /*5460*/  MOV R52, R53 ;  /* 0x0000003500347202 */ /* 0x000fe20000000f00 */
[--C-:B------:R-:W-:Y:S01]  /*5470*/  FFMA.FTZ R121, R207, UR4, -R4.reuse ;  /* 0x00000004cf797c23 */ /* 0x100fe20008010804 */
[----:B------:R-:W-:Y:S01]  /*5480*/  MOV R53, R54 ;  /* 0x0000003600357202 */ /* 0x000fe20000000f00 */
[----:B------:R-:W3:Y:S01]  /*5490*/  LDL.LU R207, [R1+0x10c] ;  /* 0x00010c0001cf7983 */ /* 0x000ee20000300800 */
[----:B------:R-:W-:Y:S01]  /*54a0*/  MOV R59, R202 ;  /* 0x000000ca003b7202 */ /* 0x000fe20000000f00 */
[----:B------:R-:W-:Y:S01]  /*54b0*/  FFMA.FTZ R123, R212, UR4, -R4 ;  /* 0x00000004d47b7c23 */ /* 0x000fe20008010804 */
[----:B------:R-:W-:Y:S01]  /*54c0*/  MOV R54, R55 ;  /* 0x0000003700367202 */ /* 0x000fe20000000f00 */
[----:B------:R-:W4:Y:S01]  /*54d0*/  LDL.LU R169, [R1+0x108] ;  /* 0x0001080001a97983 */ /* 0x000f220000300800 */
[----:B------:R-:W-:-:S02]  /*54e0*/  MOV R55, R56 ;  /* 0x0000003800377202 */ /* 0x000fc40000000f00 */
[----:B------:R-:W-:Y:S01]  /*54f0*/  MOV R56, R57 ;  /* 0x0000003900387202 */ /* 0x000fe20000000f00 */
[----:B------:R-:W4:Y:S01]  /*5500*/  LDL.LU R212, [R1+0x104] ;  /* 0x0001040001d47983 */ /* 0x000f220000300800 */
[----:B------:R-:W-:Y:S01]  /*5510*/  MOV R62, R189 ;  /* 0x000000bd003e7202 */ /* 0x000fe20000000f00 */
[----:B------:R-:W-:Y:S01]  /*5520*/  IMAD.MOV.U32 R57, RZ, RZ, R58 ;  /* 0x000000ffff397224 */ /* 0x000fe200078e003a */
[----:B------:R-:W-:Y:S01]  /*5530*/  MOV R58, R59 ;  /* 0x0000003b003a7202 */ /* 0x000fe20000000f00 */
[----:B------:R-:W4:Y:S01]  /*5540*/  LDL.LU R202, [R1+0x100] ;  /* 0x0001000001ca7983 */ /* 0x000f220000300800 */
[----:B------:R-:W-:Y:S02]  /*5550*/  MOV R59, R60 ;  /* 0x0000003c003b7202 */ /* 0x000fe40000000f00 */
[----:B------:R-:W-:Y:S02]  /*5560*/  MOV R60, R61 ;  /* 0x0000003d003c7202 */ /* 0x000fe40000000f00 */
[----:B------:R-:W-:-:S02]  /*5570*/  MOV R61, R62 ;  /* 0x0000003e003d7202 */ /* 0x000fc40000000f00 */
[----:B------:R-:W-:Y:S02]  /*5580*/  MOV R67, R201 ;  /* 0x000000c900437202 */ /* 0x000fe40000000f00 */
[----:B------:R-:W-:Y:S01]  /*5590*/  MOV R62, R63 ;  /* 0x0000003f003e7202 */ /* 0x000fe20000000f00 */
[----:B------:R-:W-:Y:S01]  /*55a0*/  IMAD.MOV.U32 R63, RZ, RZ, R64 ;  /* 0x000000ffff3f7224 */ /* 0x000fe200078e0040 */
[----:B------:R-:W-:Y:S01]  /*55b0*/  MOV R219, R188 ;  /* 0x000000bc00db7202 */ /* 0x000fe20000000f00 */
[----:B------:R-:W-:Y:S01]  /*55c0*/  IMAD.MOV.U32 R14, RZ, RZ, R203 ;  /* 0x000000ffff0e7224 */ /* 0x000fe200078e00cb */
[----:B------:R-:W-:Y:S02]  /*55d0*/  MOV R64, R65 ;  /* 0x0000004100407202 */ /* 0x000fe40000000f00 */
[----:B------:R-:W-:Y:S02]  /*55e0*/  MOV R65, R66 ;  /* 0x0000004200417202 */ /* 0x000fe40000000f00 */
[----:B------:R-:W-:-:S02]  /*55f0*/  MOV R66, R67 ;  /* 0x0000004300427202 */ /* 0x000fc40000000f00 */
[----:B------:R-:W-:Y:S02]  /*5600*/  MOV R67, R7 ;  /* 0x0000000700437202 */ /* 0x000fe40000000f00 */
[----:B------:R-:W-:Y:S02]  /*5610*/  MOV R13, R191 ;  /* 0x000000bf000d7202 */ /* 0x000fe40000000f00 */
[----:B------:R-:W-:Y:S02]  /*5620*/  MOV R116, R134 ;  /* 0x0000008600747202 */ /* 0x000fe40000000f00 */
[----:B------:R-:W-:Y:S01]  /*5630*/  MOV R7, R219 ;  /* 0x000000db00077202 */ /* 0x000fe20000000f00 */
[----:B------:R-:W-:Y:S01]  /*5640*/  IMAD.MOV.U32 R219, RZ, RZ, R220 ;  /* 0x000000ffffdb7224 */ /* 0x000fe200078e00dc */
[----:B------:R-:W-:Y:S02]  /*5650*/  MOV R220, R14 ;  /* 0x0000000e00dc7202 */ /* 0x000fe40000000f00 */
[----:B------:R-:W-:-:S02]  /*5660*/  MOV R14, R15 ;  /* 0x0000000f000e7202 */ /* 0x000fc40000000f00 */
[----:B------:R-:W-:Y:S02]  /*5670*/  MOV R15, R13 ;  /* 0x0000000d000f7202 */ /* 0x000fe40000000f00 */
[----:B------:R-:W-:Y:S02]  /*5680*/  MOV R13, R116 ;  /* 0x00000074000d7202 */ /* 0x000fe40000000f00 */
[----:B------:R-:W4:Y:S01]  /*5690*/  LDL.LU R116, [R1+0x40] ;  /* 0x0000400001747983 */ /* 0x000f220000300800 */
[----:B------:R-:W-:-:S04]  /*56a0*/  FFMA.FTZ R6, R251, UR4, -R5 ;  /* 0x00000004fb067c23 */ /* 0x000fc80008010805 */
[----:B------:R1:W-:Y:S02]  /*56b0*/  MUFU.EX2 R134, R6 ;  /* 0x0000000600867308 */ /* 0x0003e40000000800 */
[----:B-1----:R-:W-:-:S06]  /*56c0*/  FFMA.FTZ R6, R249, UR4, -R5 ;  /* 0x00000004f9067c23 */ /* 0x002fcc0008010805 */
[----:B------:R1:W1:Y:S01]  /*56d0*/  MUFU.EX2 R201, R6 ;  /* 0x0000000600c97308 */ /* 0x0002620000000800 */
[----:B------:R-:W-:Y:S01]  /*56e0*/  MOV R122, R133 ;  /* 0x00000085007a7202 */ /* 0x000fe20000000f00 */
[----:B-1----:R-:W-:-:S06]  /*56f0*/  FFMA.FTZ R6, R243, UR4, -R5 ;  /* 0x00000004f3067c23 */ /* 0x002fcc0008010805 */
[----:B------:R1:W-:Y:S01]  /*5700*/  MUFU.EX2 R203, R6 ;  /* 0x0000000600cb7308 */ /* 0x0003e20000000800 */
[----:B------:R-:W-:Y:S01]  /*5710*/  MOV R187, R190 ;  /* 0x000000be00bb7202 */ /* 0x000fe20000000f00 */
[--C-:B------:R-:W-:Y:S01]  /*5720*/  FFMA.FTZ R26, R226, UR4, -R5.reuse ;  /* 0x00000004e21a7c23 */ /* 0x100fe20008010805 */
[----:B------:R-:W-:Y:S01]  /*5730*/  HMMA.16816.F32.BF16 R188, R8, R32, R40 ;  /* 0x0000002008bc723c */ /* 0x000fe20000041828 */
[----:B-1----:R-:W-:-:S04]  /*5740*/  FFMA.FTZ R6, R242, UR4, -R5 ;  /* 0x00000004f2067c23 */ /* 0x002fc80008010805 */
[----:B------:R1:W-:Y:S01]  /*5750*/  MUFU.EX2 R204, R6 ;  /* 0x0000000600cc7308 */ /* 0x0003e20000000800 */
[--C-:B------:R-:W-:Y:S01]  /*5760*/  FFMA.FTZ R36, R217, UR4, -R5.reuse ;  /* 0x00000004d9247c23 */ /* 0x100fe20008010805 */
[--C-:B------:R-:W-:Y:S01]  /*5770*/  FFMA.FTZ R42, R170, UR4, -R5.reuse ;  /* 0x00000004aa2a7c23 */ /* 0x100fe20008010805 */
[--C-:B------:R-:W-:Y:S01]  /*5780*/  FFMA.FTZ R41, R167, UR4, -R5.reuse ;  /* 0x00000004a7297c23 */ /* 0x100fe20008010805 */
[--C-:B------:R-:W-:Y:S01]  /*5790*/  FFMA.FTZ R117, R151, UR4, -R5.reuse ;  /* 0x0000000497757c23 */ /* 0x100fe20008010805 */
[--C-:B------:R-:W-:Y:S01]  /*57a0*/  FFMA.FTZ R118, R140, UR4, -R5.reuse ;  /* 0x000000048c767c23 */ /* 0x100fe20008010805 */
[--C-:B------:R-:W-:Y:S01]  /*57b0*/  FFMA.FTZ R119, R74, UR4, -R5.reuse ;  /* 0x000000044a777c23 */ /* 0x100fe20008010805 */
[----:B------:R-:W-:Y:S01]  /*57c0*/  FFMA.FTZ R120, R68, UR4, -R5 ;  /* 0x0000000444787c23 */ /* 0x000fe20008010805 */
[----:B-1----:R-:W-:-:S04]  /*57d0*/  FFMA.FTZ R6, R248, UR4, -R4 ;  /* 0x00000004f8067c23 */ /* 0x002fc80008010804 */
[----:B------:R1:W-:Y:S01]  /*57e0*/  MUFU.EX2 R133, R6 ;  /* 0x0000000600857308 */ /* 0x0003e20000000800 */
[----:B------:R-:W-:-:S07]  /*57f0*/  FFMA.FTZ R5, R241, UR4, -R4 ;  /* 0x00000004f1057c23 */ /* 0x000fce0008010804 */
[----:B------:R-:W-:Y:S01]  /*5800*/  MUFU.EX2 R125, R5 ;  /* 0x00000005007d7308 */ /* 0x000fe20000000800 */
[----:B-1----:R-:W-:-:S07]  /*5810*/  FFMA.FTZ R6, R247, UR4, -R4 ;  /* 0x00000004f7067c23 */ /* 0x002fce0008010804 */
[----:B------:R1:W1:Y:S02]  /*5820*/  MUFU.EX2 R127, R6 ;  /* 0x00000006007f7308 */ /* 0x0002640000000800 */
[----:B-1----:R-:W-:-:S06]  /*5830*/  FFMA.FTZ R6, R244, UR4, -R4 ;  /* 0x00000004f4067c23 */ /* 0x002fcc0008010804 */
[----:B------:R1:W1:Y:S01]  /*5840*/  MUFU.EX2 R126, R6 ;  /* 0x00000006007e7308 */ /* 0x0002620000000800 */
[--C-:B------:R-:W-:Y:S01]  /*5850*/  FFMA.FTZ R40, R224, UR4, -R4.reuse ;  /* 0x00000004e0287c23 */ /* 0x100fe20008010804 */
[--C-:B------:R-:W-:Y:S01]  /*5860*/  FFMA.FTZ R39, R213, UR4, -R4.reuse ;  /* 0x00000004d5277c23 */ /* 0x100fe20008010804 */
[----:B------:R-:W-:Y:S01]  /*5870*/  FFMA.FTZ R122, R122, UR4, -R4 ;  /* 0x000000047a7a7c23 */ /* 0x000fe20008010804 */
[----:B------:R-:W-:Y:S02]  /*5880*/  MOV R151, R7 ;  /* 0x0000000700977202 */ /* 0x000fe40000000f00 */
[----:B------:R-:W-:Y:S02]  /*5890*/  F2FP.BF16.F32.PACK_AB R4, R201, R134 ;  /* 0x00000086c904723e */ /* 0x000fe400000010ff */
[----:B------:R-:W-:Y:S01]  /*58a0*/  F2FP.BF16.F32.PACK_AB R5, R127, R133 ;  /* 0x000000857f05723e */ /* 0x000fe200000010ff */
[----:B------:R-:W-:Y:S01]  /*58b0*/  HMMA.16816.F32.BF16 R176, R8, R18, R44 ;  /* 0x0000001208b0723c */ /* 0x000fe2000004182c */
[--C-:B------:R-:W-:Y:S01]  /*58c0*/  FFMA.FTZ R9, R168, UR4, -R3.reuse ;  /* 0x00000004a8097c23 */ /* 0x100fe20008010803 */
[----:B------:R-:W-:Y:S01]  /*58d0*/  FFMA.FTZ R43, R141, UR4, -R3 ;  /* 0x000000048d2b7c23 */ /* 0x000fe20008010803 */
[----:B-1----:R-:W-:-:S02]  /*58e0*/  F2FP.BF16.F32.PACK_AB R6, R204, R203 ;  /* 0x000000cbcc06723e */ /* 0x002fc400000010ff */
[----:B------:R-:W-:Y:S01]  /*58f0*/  F2FP.BF16.F32.PACK_AB R7, R125, R126 ;  /* 0x0000007e7d07723e */ /* 0x000fe200000010ff */
[----:B------:R-:W-:Y:S01]  /*5900*/  FFMA.FTZ R68, R132, UR4, -R3 ;  /* 0x0000000484447c23 */ /* 0x000fe20008010803 */
        /* <DEDUP_REMOVED lines=8> */
[----:B------:R-:W-:Y:S01]  /*5990*/  MOV R217, R60 ;  /* 0x0000003c00d97202 */ /* 0x000fe20000000f00 */
[C---:B------:R-:W-:Y:S01]  /*59a0*/  HMMA.16816.F32.BF16 R56, R4.reuse, R30, R100 ;  /* 0x0000001e0438723c */ /* 0x040fe20000041864 */
[----:B------:R-:W-:Y:S02]  /*59b0*/  MOV R226, R61 ;  /* 0x0000003d00e27202 */ /* 0x000fe40000000f00 */
[----:B------:R-:W-:Y:S02]  /*59c0*/  MOV R248, R62 ;  /* 0x0000003e00f87202 */ /* 0x000fe40000000f00 */
[----:B------:R-:W-:Y:S02]  /*59d0*/  MOV R242, R63 ;  /* 0x0000003f00f27202 */ /* 0x000fe40000000f00 */
[----:B------:R-:W-:Y:S01]  /*59e0*/  MOV R141, R219 ;  /* 0x000000db008d7202 */ /* 0x000fe20000000f00 */
[----:B------:R-:W-:Y:S01]  /*59f0*/  HMMA.16816.F32.BF16 R60, R4, R28, R92 ;  /* 0x0000001c043c723c */ /* 0x000fe2000004185c */
[----:B------:R-:W-:-:S02]  /*5a00*/  MOV R220, R14 ;  /* 0x0000000e00dc7202 */ /* 0x000fc40000000f00 */
[----:B------:R-:W-:-:S05]  /*5a10*/  MOV R219, R13 ;  /* 0x0000000d00db7202 */ /* 0x000fca0000000f00 */
[----:B------:R-:W-:Y:S01]  /*5a20*/  HMMA.16816.F32.BF16 R44, R4, R20, R104 ;  /* 0x00000014042c723c */ /* 0x000fe20000041868 */
[----:B------:R-:W-:-:S07]  /*5a30*/  FFMA.FTZ R73, R73, UR4, -R3 ;  /* 0x0000000449497c23 */ /* 0x000fce0008010803 */
[----:B------:R-:W-:Y:S01]  /*5a40*/  HMMA.16816.F32.BF16 R28, R4, R22, R96 ;  /* 0x00000016041c723c */ /* 0x000fe20000041860 */
[----:B------:R-:W1:Y:S01]  /*5a50*/  LDSM.16.MT88.4 R20, [R148+0xb000] ;  /* 0x00b000009414783b */ /* 0x000e620000004200 */
[----:B------:R-:W-:Y:S01]  /*5a60*/  IMAD.MOV.U32 R243, RZ, RZ, R64 ;  /* 0x000000fffff37224 */ /* 0x000fe200078e0040 */
[----:B------:R-:W-:Y:S02]  /*5a70*/  MOV R249, R65 ;  /* 0x0000004100f97202 */ /* 0x000fe40000000f00 */
[----:B------:R-:W-:Y:S02]  /*5a80*/  MOV R251, R66 ;  /* 0x0000004200fb7202 */ /* 0x000fe40000000f00 */
[----:B------:R-:W-:Y:S01]  /*5a90*/  MOV R168, R69 ;  /* 0x0000004500a87202 */ /* 0x000fe20000000f00 */
[--C-:B------:R-:W-:Y:S01]  /*5aa0*/  FFMA.FTZ R24, R166, UR4, -R0.reuse ;  /* 0x00000004a6187c23 */ /* 0x100fe20008010800 */
[--C-:B------:R-:W-:Y:S01]  /*5ab0*/  FFMA.FTZ R25, R165, UR4, -R0.reuse ;  /* 0x00000004a5197c23 */ /* 0x100fe20008010800 */
[--C-:B------:R-:W-:Y:S01]  /*5ac0*/  FFMA.FTZ R74, R149, UR4, -R0.reuse ;  /* 0x00000004954a7c23 */ /* 0x100fe20008010800 */
[----:B------:R-:W-:Y:S01]  /*5ad0*/  FFMA.FTZ R75, R75, UR4, -R0 ;  /* 0x000000044b4b7c23 */ /* 0x000fe20008010800 */
[----:B------:R-:W-:Y:S01]  /*5ae0*/  MOV R167, R70 ;  /* 0x0000004600a77202 */ /* 0x000fe20000000f00 */
[--C-:B--2---:R-:W-:Y:S01]  /*5af0*/  FFMA.FTZ R27, R150, UR4, -R3.reuse ;  /* 0x00000004961b7c23 */ /* 0x104fe20008010803 */
[--C-:B---3--:R-:W-:Y:S01]  /*5b00*/  FFMA.FTZ R11, R207, UR4, -R3.reuse ;  /* 0x00000004cf0b7c23 */ /* 0x108fe20008010803 */
[----:B------:R-:W-:Y:S01]  /*5b10*/  MOV R207, R51 ;  /* 0x0000003300cf7202 */ /* 0x000fe20000000f00 */
[----:B----4-:R-:W-:Y:S01]  /*5b20*/  FFMA.FTZ R10, R169, UR4, -R3 ;  /* 0x00000004a90a7c23 */ /* 0x010fe20008010803 */
[----:B------:R-:W-:-:S02]  /*5b30*/  IMAD.MOV.U32 R169, RZ, RZ, R52 ;  /* 0x000000ffffa97224 */ /* 0x000fc400078e0034 */
[----:B------:R-:W-:Y:S01]  /*5b40*/  FFMA.FTZ R12, R212, UR4, -R3 ;  /* 0x00000004d40c7c23 */ /* 0x000fe20008010803 */
[--C-:B------:R-:W-:Y:S01]  /*5b50*/  FFMA.FTZ R8, R202, UR4, -R0.reuse ;  /* 0x00000004ca087c23 */ /* 0x100fe20008010800 */
[C---:B------:R-:W-:Y:S01]  /*5b60*/  HMMA.16816.F32.BF16 R48, R4.reuse, R16, R88 ;  /* 0x000000100430723c */ /* 0x040fe20000041858 */
[----:B------:R-:W-:Y:S01]  /*5b70*/  MOV R150, R15 ;  /* 0x0000000f00967202 */ /* 0x000fe20000000f00 */
[----:B------:R2:W-:Y:S06]  /*5b80*/  MUFU.EX2 R92, R12 ;  /* 0x0000000c005c7308 */ /* 0x0005ec0000000800 */
[----:B------:R-:W-:Y:S01]  /*5b90*/  HMMA.16816.F32.BF16 R52, R4, R18, R84 ;  /* 0x000000120434723c */ /* 0x000fe20000041854 */
[----:B------:R-:W-:Y:S01]  /*5ba0*/  LDSM.16.MT88.4 R16, [R130+0xb000] ;  /* 0x00b000008210783b */ /* 0x000fe20000004200 */
[----:B------:R-:W-:Y:S01]  /*5bb0*/  MUFU.EX2 R93, R11 ;  /* 0x0000000b005d7308 */ /* 0x000fe20000000800 */
[----:B------:R-:W-:-:S07]  /*5bc0*/  FFMA.FTZ R3, R192, UR4, -R0 ;  /* 0x00000004c0037c23 */ /* 0x000fce0008010800 */
[----:B------:R-:W-:Y:S01]  /*5bd0*/  MUFU.EX2 R94, R10 ;  /* 0x0000000a005e7308 */ /* 0x000fe20000000800 */
[----:B--2---:R-:W2:Y:S07]  /*5be0*/  LDSM.16.MT88.4 R12, [R164+0xb000] ;  /* 0x00b00000a40c783b */ /* 0x004eae0000004200 */
[----:B------:R-:W3:Y:S08]  /*5bf0*/  MUFU.EX2 R88, R9 ;  /* 0x0000000900587308 */ /* 0x000ef00000000800 */
[----:B------:R4:W-:Y:S01]  /*5c00*/  MUFU.EX2 R84, R8 ;  /* 0x0000000800547308 */ /* 0x0009e20000000800 */
[----:B------:R-:W-:-:S02]  /*5c10*/  MOV R212, R67 ;  /* 0x0000004300d47202 */ /* 0x000fc40000000f00 */
[C---:B------:R-:W-:Y:S01]  /*5c20*/  HMMA.16816.F32.BF16 R64, R4.reuse, R32, R80 ;  /* 0x000000200440723c */ /* 0x040fe20000041850 */
[----:B------:R-:W-:Y:S01]  /*5c30*/  FFMA.FTZ R116, R116, UR4, -R0 ;  /* 0x0000000474747c23 */ /* 0x000fe20008010800 */
[----:B------:R-:W-:Y:S01]  /*5c40*/  FADD.FTZ R0, R250, R2 ;  /* 0x00000002fa007221 */ /* 0x000fe20000010000 */
[----:B------:R-:W-:Y:S01]  /*5c50*/  MOV R95, R140 ;  /* 0x0000008c005f7202 */ /* 0x000fe20000000f00 */
[----:B------:R1:W5:Y:S04]  /*5c60*/  LDL.LU R2, [R1+0xfc] ;  /* 0x0000fc0001027983 */ /* 0x0003680000300800 */
[----:B----4-:R-:W4:Y:S01]  /*5c70*/  LDSM.16.MT88.4 R8, [R180+0xb000] ;  /* 0x00b00000b408783b */ /* 0x010f220000004200 */
[----:B------:R3:W-:Y:S01]  /*5c80*/  MUFU.EX2 R83, R3 ;  /* 0x0000000300537308 */ /* 0x0007e20000000800 */
[----:B------:R-:W-:Y:S07]  /*5c90*/  HMMA.16816.F32.BF16 R32, R4, R34, R76 ;  /* 0x000000220420723c */ /* 0x000fee000004184c */
[----:B------:R-:W-:Y:S01]  /*5ca0*/  MUFU.EX2 R81, R24 ;  /* 0x0000001800517308 */ /* 0x000fe20000000800 */
[----:B------:R1:W5:Y:S01]  /*5cb0*/  LDL.LU R250, [R1+0xf8] ;  /* 0x0000f80001fa7983 */ /* 0x0003620000300800 */
[----:B---3--:R-:W-:Y:S01]  /*5cc0*/  FADD.FTZ R3, R141, R132 ;  /* 0x000000848d037221 */ /* 0x008fe20000010000 */
[----:B------:R-:W-:Y:S01]  /*5cd0*/  IMAD.MOV.U32 R141, RZ, RZ, R150 ;  /* 0x000000ffff8d7224 */ /* 0x000fe200078e0096 */
[----:B------:R-:W-:-:S04]  /*5ce0*/  MOV R150, R168 ;  /* 0x000000a800967202 */ /* 0x000fc80000000f00 */
[----:B------:R3:W2:Y:S01]  /*5cf0*/  MUFU.EX2 R82, R25 ;  /* 0x0000001900527308 */ /* 0x0006a20000000800 */
[----:B------:R-:W-:Y:S01]  /*5d00*/  MOV R168, R169 ;  /* 0x000000a900a87202 */ /* 0x000fe20000000f00 */
[----:B------:R-:W-:Y:S01]  /*5d10*/  FADD.FTZ R0, R141, R0 ;  /* 0x000000008d007221 */ /* 0x000fe20000010000 */
[----:B------:R-:W-:Y:S01]  /*5d20*/  MOV R169, R207 ;  /* 0x000000cf00a97202 */ /* 0x000fe20000000f00 */
[----:B------:R-:W-:Y:S01]  /*5d30*/  FADD.FTZ R5, R200, R72 ;  /* 0x00000048c8057221 */ /* 0x000fe20000010000 */
[----:B------:R-:W-:-:S03]  /*5d40*/  MOV R207, R214 ;  /* 0x000000d600cf7202 */ /* 0x000fc60000000f00 */
[----:B------:R1:W-:Y:S01]  /*5d50*/  MUFU.EX2 R80, R26 ;  /* 0x0000001a00507308 */ /* 0x0003e20000000800 */
[----:B------:R-:W-:Y:S01]  /*5d60*/  MOV R214, R218 ;  /* 0x000000da00d67202 */ /* 0x000fe20000000f00 */
[----:B------:R-:W-:Y:S01]  /*5d70*/  IMAD.MOV.U32 R218, RZ, RZ, R238 ;  /* 0x000000ffffda7224 */ /* 0x000fe200078e00ee */
[----:B------:R-:W-:Y:S01]  /*5d80*/  MOV R141, R150 ;  /* 0x00000096008d7202 */ /* 0x000fe20000000f00 */
[----:B------:R-:W-:Y:S01]  /*5d90*/  FADD.FTZ R4, R152, R142 ;  /* 0x0000008e98047221 */ /* 0x000fe20000010000 */
[----:B------:R-:W-:Y:S01]  /*5da0*/  MOV R150, R168 ;  /* 0x000000a800967202 */ /* 0x000fe20000000f00 */
[----:B------:R1:W5:Y:S01]  /*5db0*/  LDL.LU R69, [R1+0xf4] ;  /* 0x0000f40001457983 */ /* 0x0003620000300800 */
[----:B------:R-:W-:Y:S02]  /*5dc0*/  MOV R168, R169 ;  /* 0x000000a900a87202 */ /* 0x000fe40000000f00 */
[----:B------:R-:W-:Y:S01]  /*5dd0*/  MOV R169, R207 ;  /* 0x000000cf00a97202 */ /* 0x000fe20000000f00 */
[----:B------:R-:W-:-:S02]  /*5de0*/  IMAD.MOV.U32 R207, RZ, RZ, R214 ;  /* 0x000000ffffcf7224 */ /* 0x000fc400078e00d6 */
[----:B---3--:R-:W-:Y:S01]  /*5df0*/  FADD.FTZ R25, R141, R3 ;  /* 0x000000038d197221 */ /* 0x008fe20000010000 */
[----:B------:R-:W-:Y:S01]  /*5e00*/  MOV R214, R218 ;  /* 0x000000da00d67202 */ /* 0x000fe20000000f00 */
[----:B------:R-:W-:Y:S01]  /*5e10*/  MUFU.EX2 R78, R42 ;  /* 0x0000002a004e7308 */ /* 0x000fe20000000800 */
[----:B------:R-:W-:-:S07]  /*5e20*/  MOV R141, R150 ;  /* 0x00000096008d7202 */ /* 0x000fce0000000f00 */
[----:B------:R-:W-:Y:S01]  /*5e30*/  MUFU.EX2 R77, R41 ;  /* 0x00000029004d7308 */ /* 0x000fe20000000800 */
[----:B------:R-:W-:-:S07]  /*5e40*/  MOV R150, R168 ;  /* 0x000000a800967202 */ /* 0x000fce0000000f00 */
[----:B------:R-:W-:Y:S01]  /*5e50*/  MUFU.EX2 R76, R40 ;  /* 0x00000028004c7308 */ /* 0x000fe20000000800 */
[----:B------:R-:W-:Y:S01]  /*5e60*/  MOV R168, R169 ;  /* 0x000000a900a87202 */ /* 0x000fe20000000f00 */
[----:B------:R-:W-:Y:S01]  /*5e70*/  IMAD.MOV.U32 R169, RZ, RZ, R207 ;  /* 0x000000ffffa97224 */ /* 0x000fe200078e00cf */
[----:B------:R-:W-:Y:S01]  /*5e80*/  MOV R207, R214 ;  /* 0x000000d600cf7202 */ /* 0x000fe20000000f00 */
[----:B------:R-:W-:-:S04]  /*5e90*/  FADD.FTZ R25, R141, R25 ;  /* 0x000000198d197221 */ /* 0x000fc80000010000 */
[----:B------:R-:W3:Y:S01]  /*5ea0*/  MUFU.EX2 R79, R36 ;  /* 0x00000024004f7308 */ /* 0x000ee20000000800 */
[----:B------:R-:W-:Y:S01]  /*5eb0*/  MOV R141, R150 ;  /* 0x00000096008d7202 */ /* 0x000fe20000000f00 */
[----:B-1----:R-:W-:Y:S01]  /*5ec0*/  FADD.FTZ R26, R129, R5 ;  /* 0x00000005811a7221 */ /* 0x002fe20000010000 */
[----:B------:R-:W-:Y:S01]  /*5ed0*/  FADD.FTZ R24, R143, R4 ;  /* 0x000000048f187221 */ /* 0x000fe20000010000 */
[----:B------:R-:W-:Y:S02]  /*5ee0*/  F2FP.BF16.F32.PACK_AB R6, R88, R94 ;  /* 0x0000005e5806723e */ /* 0x000fe400000010ff */
[----:B--2---:R-:W-:Y:S01]  /*5ef0*/  F2FP.BF16.F32.PACK_AB R7, R82, R81 ;  /* 0x000000515207723e */ /* 0x004fe200000010ff */
[----:B------:R-:W-:Y:S01]  /*5f00*/  FADD.FTZ R0, R128, R0 ;  /* 0x0000000080007221 */ /* 0x000fe20000010000 */
[----:B------:R-:W1:Y:S01]  /*5f10*/  MUFU.EX2 R42, R39 ;  /* 0x00000027002a7308 */ /* 0x000e620000000800 */
[----:B------:R-:W-:Y:S01]  /*5f20*/  MOV R150, R168 ;  /* 0x000000a800967202 */ /* 0x000fe20000000f00 */
[----:B------:R2:W5:Y:S06]  /*5f30*/  LDL.LU R70, [R1+0xf0] ;  /* 0x0000f00001467983 */ /* 0x00056c0000300800 */
[----:B------:R-:W-:Y:S01]  /*5f40*/  MUFU.EX2 R41, R38 ;  /* 0x0000002600297308 */ /* 0x000fe20000000800 */
[----:B------:R-:W-:-:S07]  /*5f50*/  MOV R168, R169 ;  /* 0x000000a900a87202 */ /* 0x000fce0000000f00 */
[----:B------:R3:W2:Y:S01]  /*5f60*/  MUFU.EX2 R40, R37 ;  /* 0x0000002500287308 */ /* 0x0006a20000000800 */
[----:B------:R-:W-:Y:S01]  /*5f70*/  IMAD.MOV.U32 R169, RZ, RZ, R207 ;  /* 0x000000ffffa97224 */ /* 0x000fe200078e00cf */
[----:B------:R-:W-:Y:S01]  /*5f80*/  F2FP.BF16.F32.PACK_AB R4, R93, R92 ;  /* 0x0000005c5d04723e */ /* 0x000fe200000010ff */
[----:B------:R-:W-:Y:S01]  /*5f90*/  FADD.FTZ R26, R141, R26 ;  /* 0x0000001a8d1a7221 */ /* 0x000fe20000010000 */
[----:B------:R-:W-:Y:S01]  /*5fa0*/  F2FP.BF16.F32.PACK_AB R5, R83, R84 ;  /* 0x000000545305723e */ /* 0x000fe200000010ff */
[----:B------:R-:W-:Y:S01]  /*5fb0*/  FADD.FTZ R3, R171, R24 ;  /* 0x00000018ab037221 */ /* 0x000fe20000010000 */
[----:B------:R-:W-:Y:S01]  /*5fc0*/  MOV R207, R212 ;  /* 0x000000d400cf7202 */ /* 0x000fe20000000f00 */
[----:B------:R-:W-:Y:S01]  /*5fd0*/  FADD.FTZ R0, R108, R0 ;  /* 0x000000006c007221 */ /* 0x000fe20000010000 */
[----:B------:R-:W-:Y:S01]  /*5fe0*/  MOV R212, R151 ;  /* 0x0000009700d47202 */ /* 0x000fe20000000f00 */
[----:B------:R-:W2:Y:S01]  /*5ff0*/  MUFU.EX2 R117, R117 ;  /* 0x0000007500757308 */ /* 0x000ea20000000800 */
[----:B------:R-:W-:Y:S01]  /*6000*/  MOV R141, R150 ;  /* 0x00000096008d7202 */ /* 0x000fe20000000f00 */
[----:B------:R-:W-:Y:S01]  /*6010*/  IMAD.MOV.U32 R150, RZ, RZ, R168 ;  /* 0x000000ffff967224 */ /* 0x000fe200078e00a8 */
[----:B------:R-:W-:Y:S01]  /*6020*/  MOV R151, R167 ;  /* 0x000000a700977202 */ /* 0x000fe20000000f00 */
[----:B------:R1:W5:Y:S01]  /*6030*/  LDL.LU R72, [R1+0xec] ;  /* 0x0000ec0001487983 */ /* 0x0003620000300800 */
[----:B------:R-:W-:-:S02]  /*6040*/  MOV R167, R109 ;  /* 0x0000006d00a77202 */ /* 0x000fc40000000f00 */
[----:B------:R-:W-:Y:S01]  /*6050*/  MOV R168, R169 ;  /* 0x000000a900a87202 */ /* 0x000fe20000000f00 */
[----:B------:R-:W-:Y:S01]  /*6060*/  HMMA.16816.F32.BF16 R136, R4, R20, R136 ;  /* 0x000000140488723c */ /* 0x000fe20000041888 */
[----:B------:R-:W-:Y:S01]  /*6070*/  MOV R169, R207 ;  /* 0x000000cf00a97202 */ /* 0x000fe20000000f00 */
[----:B------:R-:W-:Y:S01]  /*6080*/  FADD.FTZ R3, R153, R3 ;  /* 0x0000000399037221 */ /* 0x000fe20000010000 */
[----:B------:R-:W-:-:S05]  /*6090*/  MOV R207, R212 ;  /* 0x000000d400cf7202 */ /* 0x000fca0000000f00 */
[----:B------:R-:W-:Y:S01]  /*60a0*/  HMMA.16816.F32.BF16 R144, R4, R22, R144 ;  /* 0x000000160490723c */ /* 0x000fe20000041890 */
[----:B------:R-:W-:Y:S01]  /*60b0*/  MOV R212, R151 ;  /* 0x0000009700d47202 */ /* 0x000fe20000000f00 */
[----:B------:R-:W-:Y:S01]  /*60c0*/  FADD.FTZ R25, R141, R25 ;  /* 0x000000198d197221 */ /* 0x000fe20000010000 */
[----:B------:R-:W-:Y:S01]  /*60d0*/  MOV R151, R167 ;  /* 0x000000a700977202 */ /* 0x000fe20000000f00 */
[----:B------:R-:W-:-:S04]  /*60e0*/  IMAD.MOV.U32 R167, RZ, RZ, R183 ;  /* 0x000000ffffa77224 */ /* 0x000fc800078e00b7 */
[----:B------:R-:W-:Y:S01]  /*60f0*/  HMMA.16816.F32.BF16 R156, R4, R12, R156 ;  /* 0x0000000c049c723c */ /* 0x000fe2000004189c */
[----:B------:R-:W-:-:S07]  /*6100*/  MOV R183, R182 ;  /* 0x000000b600b77202 */ /* 0x000fce0000000f00 */
[----:B------:R-:W-:Y:S01]  /*6110*/  HMMA.16816.F32.BF16 R160, R4, R14, R160 ;  /* 0x0000000e04a0723c */ /* 0x000fe200000418a0 */
[----:B------:R-:W-:-:S07]  /*6120*/  MOV R192, R169 ;  /* 0x000000a900c07202 */ /* 0x000fce0000000f00 */
[----:B----4-:R-:W-:Y:S01]  /*6130*/  HMMA.16816.F32.BF16 R172, R4, R8, R172 ;  /* 0x0000000804ac723c */ /* 0x010fe200000418ac */
[----:B------:R-:W-:-:S07]  /*6140*/  MOV R182, R239 ;  /* 0x000000ef00b67202 */ /* 0x000fce0000000f00 */
[----:B------:R-:W-:Y:S01]  /*6150*/  HMMA.16816.F32.BF16 R176, R4, R10, R176 ;  /* 0x0000000a04b0723c */ /* 0x000fe200000418b0 */
[----:B------:R-:W-:-:S07]  /*6160*/  MOV R202, R207 ;  /* 0x000000cf00ca7202 */ /* 0x000fce0000000f00 */
[----:B------:R-:W-:Y:S01]  /*6170*/  HMMA.16816.F32.BF16 R188, R4, R16, R188 ;  /* 0x0000001004bc723c */ /* 0x000fe200000418bc */
[----:B------:R-:W-:-:S07]  /*6180*/  MOV R141, R167 ;  /* 0x000000a7008d7202 */ /* 0x000fce0000000f00 */
[----:B---3--:R-:W-:Y:S01]  /*6190*/  HMMA.16816.F32.BF16 R36, R4, R18, R112 ;  /* 0x000000120424723c */ /* 0x008fe20000041870 */
[----:B------:R-:W-:Y:S01]  /*61a0*/  F2FP.BF16.F32.PACK_AB R4, R79, R80 ;  /* 0x000000504f04723e */ /* 0x000fe200000010ff */
[----:B------:R-:W-:Y:S01]  /*61b0*/  FADD.FTZ R26, R150, R26 ;  /* 0x0000001a961a7221 */ /* 0x000fe20000010000 */
[----:B-1----:R-:W-:Y:S01]  /*61c0*/  F2FP.BF16.F32.PACK_AB R5, R42, R76 ;  /* 0x0000004c2a05723e */ /* 0x002fe200000010ff */
[----:B------:R-:W-:Y:S01]  /*61d0*/  FADD.FTZ R24, R168, R0 ;  /* 0x00000000a8187221 */ /* 0x000fe20000010000 */
[----:B------:R-:W-:Y:S01]  /*61e0*/  F2FP.BF16.F32.PACK_AB R6, R77, R78 ;  /* 0x0000004e4d06723e */ /* 0x000fe200000010ff */
[----:B------:R-:W-:Y:S01]  /*61f0*/  IMAD.MOV.U32 R132, RZ, RZ, R151 ;  /* 0x000000ffff847224 */ /* 0x000fe200078e0097 */
[----:B--2---:R-:W-:Y:S01]  /*6200*/  F2FP.BF16.F32.PACK_AB R7, R40, R41 ;  /* 0x000000292807723e */ /* 0x004fe200000010ff */
[----:B------:R-:W-:Y:S01]  /*6210*/  MUFU.EX2 R74, R74 ;  /* 0x0000004a004a7308 */ /* 0x000fe20000000800 */
[----:B------:R-:W-:Y:S01]  /*6220*/  MOV R169, R182 ;  /* 0x000000b600a97202 */ /* 0x000fe20000000f00 */
[----:B------:R-:W-:Y:S01]  /*6230*/  FADD.FTZ R0, R132, R26 ;  /* 0x0000001a84007221 */ /* 0x000fe20000010000 */
[----:B------:R-:W-:Y:S01]  /*6240*/  MOV R168, R183 ;  /* 0x000000b700a87202 */ /* 0x000fe20000000f00 */
[----:B------:R-:W1:Y:S02]  /*6250*/  LDSM.16.MT88.4 R148, [R148+0xb800] ;  /* 0x00b800009494783b */ /* 0x000e640000004200 */
[C---:B------:R-:W-:Y:S01]  /*6260*/  HMMA.16816.F32.BF16 R48, R4.reuse, R8, R48 ;  /* 0x000000080430723c */ /* 0x040fe20000041830 */
        /* <DEDUP_REMOVED lines=12> */
[C---:B------:R-:W-:Y:S01]  /*6330*/  HMMA.16816.F32.BF16 R60, R4.reuse, R20, R60 ;  /* 0x00000014043c723c */ /* 0x040fe2000004183c */
[----:B------:R-:W-:Y:S01]  /*6340*/  MOV R238, R135 ;  /* 0x0000008700ee7202 */ /* 0x000fe20000000f00 */
[----:B------:R-:W-:Y:S01]  /*6350*/  MUFU.EX2 R27, R27 ;  /* 0x0000001b001b7308 */ /* 0x000fe20000000800 */
[----:B------:R-:W-:Y:S01]  /*6360*/  MOV R213, R244 ;  /* 0x000000f400d57202 */ /* 0x000fe20000000f00 */
[----:B------:R-:W2:Y:S01]  /*6370*/  LDSM.16.MT88.4 R164, [R164+0xb800] ;  /* 0x00b80000a4a4783b */ /* 0x000ea20000004200 */
[----:B------:R-:W-:Y:S01]  /*6380*/  MOV R241, R219 ;  /* 0x000000db00f17202 */ /* 0x000fe20000000f00 */
[----:B------:R-:W-:Y:S01]  /*6390*/  FADD.FTZ R3, R207, R3 ;  /* 0x00000003cf037221 */ /* 0x000fe20000010000 */
[----:B------:R-:W-:Y:S01]  /*63a0*/  MOV R244, R214 ;  /* 0x000000d600f47202 */ /* 0x000fe20000000f00 */
[C---:B------:R-:W-:Y:S01]  /*63b0*/  HMMA.16816.F32.BF16 R56, R4.reuse, R22, R56 ;  /* 0x000000160438723c */ /* 0x040fe20000041838 */
[----:B------:R-:W-:Y:S01]  /*63c0*/  MOV R224, R238 ;  /* 0x000000ee00e07202 */ /* 0x000fe20000000f00 */
[----:B------:R-:W-:Y:S01]  /*63d0*/  FADD.FTZ R0, R212, R0 ;  /* 0x00000000d4007221 */ /* 0x000fe20000010000 */
[----:B------:R-:W-:Y:S01]  /*63e0*/  MOV R102, R241 ;  /* 0x000000f100667202 */ /* 0x000fe20000000f00 */
[----:B------:R-:W-:Y:S01]  /*63f0*/  MUFU.EX2 R118, R118 ;  /* 0x0000007600767308 */ /* 0x000fe20000000800 */
[----:B------:R-:W-:Y:S01]  /*6400*/  MOV R218, R131 ;  /* 0x0000008300da7202 */ /* 0x000fe20000000f00 */
[----:B------:R3:W5:Y:S02]  /*6410*/  LDL.LU R200, [R1+0xe8] ;  /* 0x0000e80001c87983 */ /* 0x0007640000300800 */
[----:B------:R-:W-:Y:S01]  /*6420*/  HMMA.16816.F32.BF16 R44, R4, R12, R44 ;  /* 0x0000000c042c723c */ /* 0x000fe2000004182c */
[----:B------:R-:W-:-:S07]  /*6430*/  IMAD.MOV.U32 R103, RZ, RZ, R244 ;  /* 0x000000ffff677224 */ /* 0x000fce00078e00f4 */
[C---:B------:R-:W-:Y:S01]  /*6440*/  HMMA.16816.F32.BF16 R28, R4.reuse, R14, R28 ;  /* 0x0000000e041c723c */ /* 0x040fe2000004181c */
[----:B------:R-:W-:Y:S01]  /*6450*/  MOV R202, R247 ;  /* 0x000000f700ca7202 */ /* 0x000fe20000000f00 */
[----:B------:R-:W-:Y:S06]  /*6460*/  MUFU.EX2 R43, R43 ;  /* 0x0000002b002b7308 */ /* 0x000fec0000000800 */
[C---:B------:R-:W-:Y:S08]  /*6470*/  HMMA.16816.F32.BF16 R52, R4.reuse, R10, R52 ;  /* 0x0000000a0434723c */ /* 0x040ff00000041834 */
[C---:B------:R-:W-:Y:S08]  /*6480*/  HMMA.16816.F32.BF16 R64, R4.reuse, R16, R64 ;  /* 0x000000100440723c */ /* 0x040ff00000041840 */
[----:B------:R-:W-:Y:S01]  /*6490*/  HMMA.16816.F32.BF16 R32, R4, R18, R32 ;  /* 0x000000120420723c */ /* 0x000fe20000041820 */
[----:B------:R-:W-:Y:S01]  /*64a0*/  FADD.FTZ R4, R169, R8 ;  /* 0x00000008a9047221 */ /* 0x000fe20000010000 */
[----:B------:R-:W-:Y:S01]  /*64b0*/  FADD.FTZ R5, R213, R9 ;  /* 0x00000009d5057221 */ /* 0x000fe20000010000 */
[----:B------:R-:W-:Y:S01]  /*64c0*/  FADD.FTZ R6, R185, R3 ;  /* 0x00000003b9067221 */ /* 0x000fe20000010000 */
[----:B------:R-:W-:Y:S01]  /*64d0*/  MOV R132, R170 ;  /* 0x000000aa00847202 */ /* 0x000fe20000000f00 */
        /* <DEDUP_REMOVED lines=86> */
[----:B------:R-:W-:Y:S01]  /*6a40*/  FADD.FTZ R5, R79, R5 ;  /* 0x000000054f057221 */ /* 0x000fe20000010000 */
[----:B------:R-:W-:Y:S01]  /*6a50*/  FADD.FTZ R4, R42, R4 ;  /* 0x000000042a047221 */ /* 0x000fe20000010000 */
[----:B------:R-:W3:Y:S01]  /*6a60*/  LDSM.16.MT88.4 R180, [R180+0xb800] ;  /* 0x00b80000b4b4783b */ /* 0x000ee20000004200 */
[----:B------:R-:W1:Y:S01]  /*6a70*/  MUFU.EX2 R11, R122 ;  /* 0x0000007a000b7308 */ /* 0x000e620000000800 */
[----:B------:R-:W-:Y:S01]  /*6a80*/  FADD.FTZ R0, R83, R0 ;  /* 0x0000000053007221 */ /* 0x000fe20000010000 */
[----:B------:R-:W-:Y:S01]  /*6a90*/  FADD.FTZ R3, R93, R3 ;  /* 0x000000035d037221 */ /* 0x000fe20000010000 */
[----:B------:R-:W-:Y:S01]  /*6aa0*/  FADD.FTZ R5, R78, R5 ;  /* 0x000000054e057221 */ /* 0x000fe20000010000 */
[----:B------:R-:W-:-:S04]  /*6ab0*/  FADD.FTZ R4, R41, R4 ;  /* 0x0000000429047221 */ /* 0x000fc80000010000 */
[----:B------:R-:W2:Y:S01]  /*6ac0*/  MUFU.EX2 R22, R75 ;  /* 0x0000004b00167308 */ /* 0x000ea20000000800 */
[----:B------:R-:W-:Y:S01]  /*6ad0*/  FADD.FTZ R0, R81, R0 ;  /* 0x0000000051007221 */ /* 0x000fe20000010000 */
[----:B------:R-:W-:Y:S01]  /*6ae0*/  FADD.FTZ R3, R94, R3 ;  /* 0x000000035e037221 */ /* 0x000fe20000010000 */
[----:B------:R-:W3:Y:S05]  /*6af0*/  LDSM.16.MT88.4 R12, [R130+0xb800] ;  /* 0x00b80000820c783b */ /* 0x000eea0000004200 */
[----:B------:R-:W2:Y:S01]  /*6b00*/  MUFU.EX2 R119, R119 ;  /* 0x0000007700777308 */ /* 0x000ea20000000800 */
[----:B------:R-:W-:Y:S01]  /*6b10*/  FADD.FTZ R5, R77, R5 ;  /* 0x000000054d057221 */ /* 0x000fe20000010000 */
[----:B------:R-:W-:Y:S01]  /*6b20*/  FADD.FTZ R4, R40, R4 ;  /* 0x0000000428047221 */ /* 0x000fe20000010000 */
[----:B------:R1:W5:Y:S05]  /*6b30*/  LDL.LU R135, [R1+0xe4] ;  /* 0x0000e40001877983 */ /* 0x00036a0000300800 */
[----:B------:R-:W2:Y:S01]  /*6b40*/  MUFU.EX2 R16, R123 ;  /* 0x0000007b00107308 */ /* 0x000ea20000000800 */
[----:B------:R-:W-:Y:S01]  /*6b50*/  FADD.FTZ R0, R82, R0 ;  /* 0x0000000052007221 */ /* 0x000fe20000010000 */
[----:B------:R-:W-:-:S06]  /*6b60*/  FADD.FTZ R3, R88, R3 ;  /* 0x0000000358037221 */ /* 0x000fcc0000010000 */
[----:B------:R-:W3:Y:S01]  /*6b70*/  MUFU.EX2 R21, R111 ;  /* 0x0000006f00157308 */ /* 0x000ee20000000800 */
[----:B------:R-:W-:-:S07]  /*6b80*/  FADD.FTZ R5, R117, R5 ;  /* 0x0000000575057221 */ /* 0x000fce0000010000 */
[----:B------:R-:W3:Y:S01]  /*6b90*/  MUFU.EX2 R68, R68 ;  /* 0x0000004400447308 */ /* 0x000ee20000000800 */
[----:B----4-:R-:W-:-:S07]  /*6ba0*/  FADD.FTZ R4, R10, R4 ;  /* 0x000000040a047221 */ /* 0x010fce0000010000 */
[----:B------:R-:W4:Y:S01]  /*6bb0*/  MUFU.EX2 R120, R120 ;  /* 0x0000007800787308 */ /* 0x000f220000000800 */
[----:B------:R-:W-:-:S07]  /*6bc0*/  FADD.FTZ R0, R74, R0 ;  /* 0x000000004a007221 */ /* 0x000fce0000010000 */
[----:B------:R-:W4:Y:S01]  /*6bd0*/  MUFU.EX2 R17, R124 ;  /* 0x0000007c00117308 */ /* 0x000f220000000800 */
[----:B------:R-:W-:-:S07]  /*6be0*/  FADD.FTZ R3, R27, R3 ;  /* 0x000000031b037221 */ /* 0x000fce0000010000 */
[----:B------:R-:W4:Y:S01]  /*6bf0*/  MUFU.EX2 R20, R116 ;  /* 0x0000007400147308 */ /* 0x000f220000000800 */
[----:B------:R-:W-:-:S07]  /*6c00*/  FADD.FTZ R5, R118, R5 ;  /* 0x0000000576057221 */ /* 0x000fce0000010000 */
[----:B------:R-:W4:Y:S01]  /*6c10*/  MUFU.EX2 R73, R73 ;  /* 0x0000004900497308 */ /* 0x000f220000000800 */
[----:B-1----:R-:W-:Y:S01]  /*6c20*/  FADD.FTZ R4, R11, R4 ;  /* 0x000000040b047221 */ /* 0x002fe20000010000 */
[----:B--2---:R-:W-:Y:S01]  /*6c30*/  FADD.FTZ R0, R22, R0 ;  /* 0x0000000016007221 */ /* 0x004fe20000010000 */
[----:B------:R-:W-:Y:S01]  /*6c40*/  FADD.FTZ R3, R43, R3 ;  /* 0x000000032b037221 */ /* 0x000fe20000010000 */
[----:B------:R-:W-:Y:S01]  /*6c50*/  FADD.FTZ R5, R119, R5 ;  /* 0x0000000577057221 */ /* 0x000fe20000010000 */
[----:B------:R-:W-:Y:S01]  /*6c60*/  FADD.FTZ R4, R16, R4 ;  /* 0x0000000410047221 */ /* 0x000fe20000010000 */
[----:B---3--:R-:W-:Y:S01]  /*6c70*/  FADD.FTZ R0, R21, R0 ;  /* 0x0000000015007221 */ /* 0x008fe20000010000 */
[----:B------:R1:W5:Y:S01]  /*6c80*/  LDL.LU R131, [R1+0xe0] ;  /* 0x0000e00001837983 */ /* 0x0003620000300800 */
[----:B------:R-:W-:Y:S01]  /*6c90*/  FADD.FTZ R3, R68, R3 ;  /* 0x0000000344037221 */ /* 0x000fe20000010000 */
[----:B----4-:R-:W-:Y:S01]  /*6ca0*/  FADD.FTZ R5, R120, R5 ;  /* 0x0000000578057221 */ /* 0x010fe20000010000 */
[----:B------:R-:W-:Y:S01]  /*6cb0*/  FADD.FTZ R4, R17, R4 ;  /* 0x0000000411047221 */ /* 0x000fe20000010000 */
[----:B------:R1:W5:Y:S01]  /*6cc0*/  LDL.LU R129, [R1+0xdc] ;  /* 0x0000dc0001817983 */ /* 0x0003620000300800 */
[----:B------:R-:W-:-:S03]  /*6cd0*/  FADD.FTZ R0, R20, R0 ;  /* 0x0000000014007221 */ /* 0x000fc60000010000 */
[----:B------:R1:W5:Y:S01]  /*6ce0*/  LDL.LU R128, [R1+0xd8] ;  /* 0x0000d80001807983 */ /* 0x0003620000300800 */
[----:B------:R-:W-:-:S03]  /*6cf0*/  FADD.FTZ R3, R73, R3 ;  /* 0x0000000349037221 */ /* 0x000fc60000010000 */
[----:B------:R1:W5:Y:S04]  /*6d00*/  LDL.LU R110, [R1+0xd4] ;  /* 0x0000d400016e7983 */ /* 0x0003680000300800 */
[----:B------:R1:W5:Y:S04]  /*6d10*/  LDL.LU R109, [R1+0xd0] ;  /* 0x0000d000016d7983 */ /* 0x0003680000300800 */
[----:B------:R1:W5:Y:S04]  /*6d20*/  LDL.LU R108, [R1+0xcc] ;  /* 0x0000cc00016c7983 */ /* 0x0003680000300800 */
[----:B------:R1:W-:Y:S04]  /*6d30*/  STL [R1+0xbc], R5 ;  /* 0x0000bc0501007387 */ /* 0x0003e80000100800 */
        /* <DEDUP_REMOVED lines=29> */
[----:B-1----:R-:W-:-:S15]  /*6f10*/  @!P4 BRA `(.L_x_130) ;  /* 0x000000780014c947 */ /* 0x002fde0003800000 */
[----:B------:R-:W2:Y:S01]  /*6f20*/  LDL R214, [R1] ;  /* 0x0000000001d67983 */ /* 0x000ea20000100800 */
[----:B-----5:R-:W-:Y:S01]  /*6f30*/  IADD3 R0, P0, PT, R200, R131, RZ ;  /* 0x00000083c8007210 */ /* 0x020fe20007f1e0ff */
[----:B------:R-:W1:Y:S01]  /*6f40*/  S2UR UR5, SR_CgaCtaId ;  /* 0x00000000000579c3 */ /* 0x000e620000008800 */
[----:B------:R-:W-:Y:S01]  /*6f50*/  SHF.R.U32.HI R6, RZ, 0x1, R108 ;  /* 0x00000001ff067819 */ /* 0x000fe2000001166c */
[----:B------:R-:W3:Y:S01]  /*6f60*/  LDL.LU.64 R248, [R1+0x10] ;  /* 0x0000100001f87983 */ /* 0x000ee20000300a00 */
[----:B------:R-:W-:-:S05]  /*6f70*/  UMOV UR10, 0x400 ;  /* 0x00000400000a7882 */ /* 0x000fca0000000000 */
[----:B------:R-:W4:Y:S01]  /*6f80*/  S2UR UR6, SR_CgaCtaId ;  /* 0x00000000000679c3 */ /* 0x000f220000008800 */
[----:B------:R-:W3:Y:S07]  /*6f90*/  LDL.LU.64 R242, [R1] ;  /* 0x0000000001f27983 */ /* 0x000eee0000300a00 */
[----:B------:R-:W4:Y:S01]  /*6fa0*/  S2UR UR7, SR_CgaCtaId ;  /* 0x00000000000779c3 */ /* 0x000f220000008800 */
[----:B------:R-:W3:Y:S01]  /*6fb0*/  LDL.LU R219, [R1+0x1c] ;  /* 0x00001c0001db7983 */ /* 0x000ee20000300800 */
[----:B------:R-:W-:Y:S01]  /*6fc0*/  IMAD.MOV.U32 R134, RZ, RZ, R69 ;  /* 0x000000ffff867224 */ /* 0x000fe200078e0045 */
[----:B------:R-:W-:Y:S01]  /*6fd0*/  UMOV UR8, 0x400 ;  /* 0x0000040000087882 */ /* 0x000fe20000000000 */
[----:B------:R-:W-:Y:S01]  /*6fe0*/  IMAD.MOV.U32 R133, RZ, RZ, R70 ;  /* 0x000000ffff857224 */ /* 0x000fe200078e0046 */
[----:B------:R-:W3:Y:S01]  /*6ff0*/  LDL.LU R218, [R1+0x58] ;  /* 0x0000580001da7983 */ /* 0x000ee20000300800 */
[----:B------:R-:W-:Y:S01]  /*7000*/  IMAD.MOV.U32 R132, RZ, RZ, R71 ;  /* 0x000000ffff847224 */ /* 0x000fe200078e0047 */
[----:B------:R-:W2:Y:S02]  /*7010*/  LDCU UR9, c[0x0][0x50c] ;  /* 0x0000a180ff0977ac */ /* 0x000ea40008000800 */
[----:B------:R-:W3:Y:S01]  /*7020*/  LDL.LU R220, [R1+0xc8] ;  /* 0x0000c80001dc7983 */ /* 0x000ee20000300800 */
[----:B------:R-:W2:Y:S03]  /*7030*/  LDCU UR4, c[0x0][0x45c] ;  /* 0x00008b80ff0477ac */ /* 0x000ea60008000800 */
[----:B------:R-:W3:Y:S01]  /*7040*/  LDL.LU R238, [R1+0x8] ;  /* 0x0000080001ee7983 */ /* 0x000ee20000300800 */
[----:B------:R-:W-:Y:S01]  /*7050*/  IMAD.IADD R232, R2, 0x1, R135 ;  /* 0x0000000102e87824 */ /* 0x000fe200078e0287 */
[----:B-1----:R-:W-:-:S02]  /*7060*/  ULEA UR5, UR5, UR10, 0x18 ;  /* 0x0000000a05057291 */ /* 0x002fc4000f8ec0ff */
[----:B----4-:R-:W-:Y:S02]  /*7070*/  ULEA UR6, UR6, UR8, 0x18 ;  /* 0x0000000806067291 */ /* 0x010fe4000f8ec0ff */
[----:B------:R-:W-:Y:S01]  /*7080*/  ULEA UR7, UR7, UR10, 0x18 ;  /* 0x0000000a07077291 */ /* 0x000fe2000f8ec0ff */
[----:B--2---:R-:W-:Y:S02]  /*7090*/  IMAD.X R3, RZ, RZ, R214, P0 ;  /* 0x000000ffff037224 */ /* 0x004fe400000e06d6 */
[----:B------:R-:W1:Y:S02]  /*70a0*/  S2R R214, SR_CTAID.Y ;  /* 0x0000000000d67919 */ /* 0x000e640000002600 */
[----:B------:R-:W-:Y:S02]  /*70b0*/  IMAD R3, R3, R128, RZ ;  /* 0x0000008003037224 */ /* 0x000fe400078e02ff */
[----:B---3--:R-:W-:-:S04]  /*70c0*/  IMAD.MOV.U32 R242, RZ, RZ, R248 ;  /* 0x000000fffff27224 */ /* 0x008fc800078e00f8 */
[C---:B------:R-:W-:Y:S01]  /*70d0*/  IMAD.WIDE.U32 R4, R0.reuse, R128, R242 ;  /* 0x0000008000047225 */ /* 0x040fe200078e00f2 */
[----:B------:R-:W-:Y:S03]  /*70e0*/  STL.64 [R1], R242 ;  /* 0x000000f201007387 */ /* 0x000fe60000100a00 */
[----:B------:R-:W-:Y:S01]  /*70f0*/  IMAD R0, R0, R129, R3 ;  /* 0x0000008100007224 */ /* 0x000fe200078e0203 */
[----:B------:R-:W-:Y:S02]  /*7100*/  LOP3.LUT R3, R250, 0x200, RZ, 0xc0, !PT ;  /* 0x00000200fa037812 */ /* 0x000fe400078ec0ff */
[----:B------:R-:W-:Y:S01]  /*7110*/  LOP3.LUT R8, R219, 0x8, R6, 0x78, !PT ;  /* 0x00000008db087812 */ /* 0x000fe200078e7806 */
[----:B------:R-:W-:Y:S02]  /*7120*/  IMAD.IADD R5, R5, 0x1, R0 ;  /* 0x0000000105057824 */ /* 0x000fe400078e0200 */
[----:B------:R-:W-:-:S05]  /*7130*/  IMAD.SHL.U32 R0, R108, 0x20, RZ ;  /* 0x000000206c007824 */ /* 0x000fca00078e00ff */
[----:B------:R-:W-:Y:S02]  /*7140*/  LOP3.LUT R9, R3, 0x7c00, R0, 0xf8, !PT ;  /* 0x00007c0003097812 */ /* 0x000fe400078ef800 */
[----:B------:R-:W-:Y:S01]  /*7150*/  LOP3.LUT R3, R220, 0x1f8, RZ, 0xc0, !PT ;  /* 0x000001f8dc037812 */ /* 0x000fe200078ec0ff */
[----:B-1----:R-:W-:Y:S01]  /*7160*/  IMAD.WIDE.U32 R4, R214, UR18, R4 ;  /* 0x00000012d6047c25 */ /* 0x002fe2000f8e0004 */
[----:B------:R-:W-:Y:S02]  /*7170*/  LEA.HI.SX32 R0, R238, 0xfffffffe, 0x19 ;  /* 0xfffffffeee007811 */ /* 0x000fe400078fcaff */
[----:B------:R-:W-:Y:S02]  /*7180*/  LOP3.LUT R108, R3, 0x38, R108, 0x78, !PT ;  /* 0x00000038036c7812 */ /* 0x000fe400078e786c */
[----:B------:R-:W-:Y:S01]  /*7190*/  IADD3 R109, P0, PT, R109, R4, RZ ;  /* 0x000000046d6d7210 */ /* 0x000fe20007f1e0ff */
[----:B------:R-:W-:Y:S01]  /*71a0*/  IMAD.WIDE.U32 R6, R0, R128, RZ ;  /* 0x0000008000067225 */ /* 0x000fe200078e00ff */
[----:B------:R-:W-:-:S03]  /*71b0*/  LOP3.LUT R108, R108, 0x1e00, R220, 0xf8, !PT ;  /* 0x00001e006c6c7812 */ /* 0x000fc600078ef8dc */
[----:B------:R-:W-:Y:S01]  /*71c0*/  IMAD.X R4, R218, 0x1, R5, P0 ;  /* 0x00000001da047824 */ /* 0x000fe200000e0605 */
[----:B------:R-:W-:Y:S01]  /*71d0*/  LEA R240, R108, UR5, 0x1 ;  /* 0x000000056cf07c11 */ /* 0x000fe2000f8e08ff */
[C---:B------:R-:W-:Y:S02]  /*71e0*/  IMAD.SHL.U32 R3, R109.reuse, 0x2, RZ ;  /* 0x000000026d037824 */ /* 0x040fe400078e00ff */
[----:B------:R-:W-:Y:S01]  /*71f0*/  IMAD R0, R0, R129, R7 ;  /* 0x0000008100007224 */ /* 0x000fe200078e0207 */
[----:B------:R-:W-:Y:S02]  /*7200*/  SHF.L.U64.HI R109, R109, 0x1, R4 ;  /* 0x000000016d6d7819 */ /* 0x000fe40000010204 */
[C---:B------:R-:W-:Y:S02]  /*7210*/  LEA R3, P0, R6.reuse, R3, 0x8 ;  /* 0x0000000306037211 */ /* 0x040fe400078040ff */
[----:B------:R-:W-:Y:S02]  /*7220*/  LOP3.LUT R4, R9, R8, RZ, 0xfc, !PT ;  /* 0x0000000809047212 */ /* 0x000fe400078efcff */
[----:B------:R-:W-:-:S02]  /*7230*/  LEA.HI.X R6, R6, R109, R0, 0x8, P0 ;  /* 0x0000006d06067211 */ /* 0x000fc400000f4400 */
[----:B------:R-:W-:Y:S02]  /*7240*/  IADD3 R0, P0, PT, R3, UR12, RZ ;  /* 0x0000000c03007c10 */ /* 0x000fe4000ff1e0ff */
[----:B------:R-:W-:Y:S02]  /*7250*/  SHF.L.U64.HI R3, R128, 0x5, R129 ;  /* 0x0000000580037819 */ /* 0x000fe40000010281 */
[----:B------:R-:W-:Y:S01]  /*7260*/  IADD3.X R5, PT, PT, R6, UR13, RZ, P0, !PT ;  /* 0x0000000d06057c10 */ /* 0x000fe200087fe4ff */
[----:B------:R1:W-:Y:S01]  /*7270*/  STL [R1+0xb4], R0 ;  /* 0x0000b40001007387 */ /* 0x0003e20000100800 */
[----:B------:R-:W-:Y:S02]  /*7280*/  LEA R235, R4, UR5, 0x1 ;  /* 0x0000000504eb7c11 */ /* 0x000fe4000f8e08ff */
[----:B------:R-:W-:Y:S01]  /*7290*/  LEA.HI.SX32 R4, R238, 0xfffffffd, 0x19 ;  /* 0xfffffffdee047811 */ /* 0x000fe200078fcaff */
[----:B------:R-:W-:Y:S02]  /*72a0*/  STL [R1+0xb0], R5 ;  /* 0x0000b00501007387 */ /* 0x000fe40000100800 */
[----:B------:R-:W-:-:S02]  /*72b0*/  IMAD.IADD R236, R2, 0x1, R235 ;  /* 0x0000000102ec7824 */ /* 0x000fc400078e02eb */
[----:B------:R2:W-:Y:S01]  /*72c0*/  STL [R1+0x54], R3 ;  /* 0x0000540301007387 */ /* 0x0005e20000100800 */
[----:B-1----:R-:W-:-:S05]  /*72d0*/  SHF.L.U32 R0, R128, 0x5, RZ ;  /* 0x0000000580007819 */ /* 0x002fca00000006ff */
[----:B------:R1:W-:Y:S01]  /*72e0*/  STL [R1+0x50], R0 ;  /* 0x0000500001007387 */ /* 0x0003e20000100800 */
[----:B--2---:R-:W-:-:S03]  /*72f0*/  IMAD.MOV.U32 R3, RZ, RZ, R72 ;  /* 0x000000ffff037224 */ /* 0x004fc600078e0048 */
[----:B------:R2:W-:Y:S01]  /*7300*/  STL [R1+0x94], R4 ;  /* 0x0000940401007387 */ /* 0x0005e20000100800 */
[----:B-1----:R-:W-:-:S04]  /*7310*/  MOV R0, 0x20 ;  /* 0x0000002000007802 */ /* 0x002fc80000000f00 */
[----:B------:R-:W-:-:S04]  /*7320*/  SEL R0, R0, 0xffffffe0, !P6 ;  /* 0xffffffe000007807 */ /* 0x000fc80007000000 */
[C---:B------:R-:W-:Y:S01]  /*7330*/  IADD3 R233, PT, PT, R0.reuse, R135, RZ ;  /* 0x0000008700e97210 */ /* 0x040fe20007ffe0ff */
[C---:B------:R-:W-:Y:S02]  /*7340*/  IMAD.IADD R234, R0.reuse, 0x1, R232 ;  /* 0x0000000100ea7824 */ /* 0x040fe400078e02e8 */
[C---:B------:R-:W-:Y:S02]  /*7350*/  IMAD.IADD R238, R0.reuse, 0x1, R235 ;  /* 0x0000000100ee7824 */ /* 0x040fe400078e02eb */
[----:B------:R-:W-:Y:S01]  /*7360*/  IMAD.IADD R237, R0, 0x1, R236 ;  /* 0x0000000100ed7824 */ /* 0x000fe200078e02ec */
[----:B--2---:R-:W-:Y:S06]  /*7370*/  BRA `(.L_x_131) ;  /* 0x0000000000e87947 */ /* 0x004fec0003800000 */
.L_x_133:
[----:B------:R-:W2:Y:S01]  /*7380*/  LDL R38, [R1+0x68] ;  /* 0x0000680001267983 */ /* 0x000ea20000100800 */
[----:B------:R-:W1:Y:S03]  /*7390*/  LDC.64 R4, c[0x0][0x3b8] ;  /* 0x0000ee00ff047b82 */ /* 0x000e660000000a00 */
[----:B------:R-:W3:Y:S01]  /*73a0*/  LDL R37, [R1+0x64] ;  /* 0x0000640001257983 */ /* 0x000ee20000100800 */
[----:B------:R-:W4:Y:S01]  /*73b0*/  S2R R2, SR_TID.X ;  /* 0x0000000000027919 */ /* 0x000f220000002100 */
[----:B-1----:R-:W-:Y:S01]  /*73c0*/  SHF.L.U64.HI R20, R4, 0x4, R5 ;  /* 0x0000000404147819 */ /* 0x002fe20000010205 */
[----:B------:R-:W-:Y:S04]  /*73d0*/  IMAD.WIDE.U32 R10, R128, R4, RZ ;  /* 0x00000004800a7225 */ /* 0x000fe800078e00ff */
[----:B------:R-:W-:Y:S02]  /*73e0*/  IMAD.SHL.U32 R9, R4, 0x10, RZ ;  /* 0x0000001004097824 */ /* 0x000fe400078e00ff */
[----:B------:R-:W-:Y:S01]  /*73f0*/  IMAD R6, R128, R5, R11 ;  /* 0x0000000580067224 */ /* 0x000fe200078e020b */
[C-C-:B------:R-:W-:Y:S01]  /*7400*/  SHF.L.U64.HI R11, R4.reuse, 0x5, R5.reuse ;  /* 0x00000005040b7819 */ /* 0x140fe20000010205 */
[----:B------:R-:W-:Y:S01]  /*7410*/  IMAD.SHL.U32 R13, R4, 0x20, RZ ;  /* 0x00000020040d7824 */ /* 0x000fe200078e00ff */
[----:B------:R-:W-:Y:S01]  /*7420*/  LEA R0, P0, R10, R9, 0x7 ;  /* 0x000000090a007211 */ /* 0x000fe200078038ff */
[----:B----4-:R-:W-:Y:S05]  /*7430*/  IMAD.SHL.U32 R22, R2, 0x8, RZ ;  /* 0x0000000802167824 */ /* 0x010fea00078e00ff */
[----:B------:R-:W-:Y:S04]  /*7440*/  LOP3.LUT R7, R22, 0x1f8, RZ, 0xc0, !PT ;  /* 0x000001f816077812 */ /* 0x000fe800078ec0ff */
[----:B------:R-:W-:Y:S02]  /*7450*/  LOP3.LUT R7, R7, 0x38, R2, 0x78, !PT ;  /* 0x0000003807077812 */ /* 0x000fe400078e7802 */
[----:B------:R-:W-:Y:S02]  /*7460*/  LEA.HI.X R2, R10, R20, R6, 0x7, P0 ;  /* 0x000000140a027211 */ /* 0x000fe400000f3c06 */
[----:B------:R-:W-:Y:S04]  /*7470*/  LOP3.LUT R22, R7, 0x1e00, R22, 0xf8, !PT ;  /* 0x00001e0007167812 */ /* 0x000fe800078ef816 */
[----:B------:R-:W-:Y:S02]  /*7480*/  LEA R240, R22, UR7, 0x1 ;  /* 0x0000000716f07c11 */ /* 0x000fe4000f8e08ff */
        /* <DEDUP_REMOVED lines=9> */
[----:B------:R-:W-:Y:S01]  /*7520*/  LEA R14, P2, R8, R38, 0x1 ;  /* 0x00000026080e7211 */ /* 0x000fe200078408ff */
[----:B------:R-:W-:Y:S01]  /*7530*/  IMAD.X R10, R2, 0x1, R20, P1 ;  /* 0x00000001020a7824 */ /* 0x000fe200008e0614 */
[C---:B------:R-:W-:Y:S02]  /*7540*/  IADD3 R7, P1, PT, R0.reuse, R13, RZ ;  /* 0x0000000d00077210 */ /* 0x040fe40007f3e0ff */
[----:B------:R-:W-:Y:S02]  /*7550*/  LEA.HI.X R17, R0, R37, R2, 0x1, P3 ;  /* 0x0000002500117211 */ /* 0x000fe400018f0c02 */
[----:B------:R-:W-:Y:S01]  /*7560*/  LEA.HI.X R4, R4, R2, R5, 0x6, P0 ;  /* 0x0000000204047211 */ /* 0x000fe200000f3405 */
[--C-:B------:R-:W-:Y:S01]  /*7570*/  IMAD.X R2, R2, 0x1, R11.reuse, P1 ;  /* 0x0000000102027824 */ /* 0x100fe200008e060b */
[CC--:B------:R-:W-:Y:S01]  /*7580*/  LEA R12, P4, R7.reuse, R38.reuse, 0x1 ;  /* 0x00000026070c7211 */ /* 0x0c0fe200078808ff */
[----:B------:R1:W-:Y:S01]  /*7590*/  LDGSTS.E.BYPASS.LTC128B.128 [R240+0x4800], desc[UR20][R16.64] ;  /* 0x0480000010f07fae */ /* 0x0003e2000b981a14 */
[C---:B------:R-:W-:Y:S02]  /*75a0*/  IADD3 R21, P3, PT, R7.reuse, R9, RZ ;  /* 0x0000000907157210 */ /* 0x040fe40007f7e0ff */
[----:B------:R-:W-:Y:S02]  /*75b0*/  IADD3 R5, P0, PT, R6, R13, RZ ;  /* 0x0000000d06057210 */ /* 0x000fe40007f1e0ff */
[-C--:B------:R-:W-:Y:S02]  /*75c0*/  LEA.HI.X R15, R8, R37.reuse, R10, 0x1, P2 ;  /* 0x00000025080f7211 */ /* 0x080fe400010f0c0a */
[-C--:B------:R-:W-:Y:S02]  /*75d0*/  LEA R10, P2, R6, R38.reuse, 0x1 ;  /* 0x00000026060a7211 */ /* 0x080fe400078408ff */
[----:B------:R-:W-:Y:S01]  /*75e0*/  LEA.HI.X R13, R7, R37, R2, 0x1, P4 ;  /* 0x00000025070d7211 */ /* 0x000fe200020f0c02 */
[----:B------:R1:W-:Y:S01]  /*75f0*/  LDGSTS.E.BYPASS.LTC128B.128 [R240+0x5000], desc[UR20][R14.64] ;  /* 0x050000000ef07fae */ /* 0x0003e2000b981a14 */
[----:B------:R-:W-:Y:S01]  /*7600*/  IMAD.X R7, R2, 0x1, R20, P3 ;  /* 0x0000000102077824 */ /* 0x000fe200018e0614 */
[----:B------:R-:W-:Y:S01]  /*7610*/  IADD3 R0, P1, PT, R6, R9, RZ ;  /* 0x0000000906007210 */ /* 0x000fe20007f3e0ff */
[----:B------:R-:W-:Y:S01]  /*7620*/  IMAD.X R2, R4, 0x1, R11, P0 ;  /* 0x0000000104027824 */ /* 0x000fe200000e060b */
[----:B------:R1:W-:Y:S01]  /*7630*/  LDGSTS.E.BYPASS.LTC128B.128 [R240+0x5800], desc[UR20][R12.64] ;  /* 0x058000000cf07fae */ /* 0x0003e2000b981a14 */
[-C--:B------:R-:W-:Y:S02]  /*7640*/  LEA.HI.X R11, R6, R37.reuse, R4, 0x1, P2 ;  /* 0x00000025060b7211 */ /* 0x080fe400010f0c04 */
[CC--:B------:R-:W-:Y:S01]  /*7650*/  LEA R8, P2, R21.reuse, R38.reuse, 0x1 ;  /* 0x0000002615087211 */ /* 0x0c0fe200078408ff */
[----:B------:R-:W-:Y:S01]  /*7660*/  IMAD.X R20, R4, 0x1, R20, P1 ;  /* 0x0000000104147824 */ /* 0x000fe200008e0614 */
[CC--:B------:R-:W-:Y:S02]  /*7670*/  LEA R6, P1, R0.reuse, R38.reuse, 0x1 ;  /* 0x0000002600067211 */ /* 0x0c0fe400078208ff */
        /* <DEDUP_REMOVED lines=10> */
.L_x_131:
[----:B--2---:R-:W2:Y:S01]  /*7720*/  LDL R7, [R1+0xb0] ;  /* 0x0000b00001077983 */ /* 0x004ea20000100800 */
[----:B------:R-:W-:Y:S04]  /*7730*/  DEPBAR.LE SB0, 0x0 ;  /* 0x000080000000791a */ /* 0x000fe80000000000 */
[----:B------:R-:W3:Y:S04]  /*7740*/  LDL R6, [R1+0xb4] ;  /* 0x0000b40001067983 */ /* 0x000ee80000100800 */
[----:B------:R-:W4:Y:S04]  /*7750*/  LDL R2, [R1+0x50] ;  /* 0x0000500001027983 */ /* 0x000f280000100800 */
[----:B-----5:R-:W5:Y:S01]  /*7760*/  LDL R0, [R1+0x54] ;  /* 0x0000540001007983 */ /* 0x020f620000100800 */
[----:B------:R-:W-:Y:S01]  /*7770*/  BAR.SYNC.DEFER_BLOCKING 0x0 ;  /* 0x0000000000007b1d */ /* 0x000fe20000010000 */
[----:B--2---:R-:W-:Y:S02]  /*7780*/  MOV R15, R7 ;  /* 0x00000007000f7202 */ /* 0x004fe40000000f00 */
[----:B---3--:R-:W-:Y:S02]  /*7790*/  MOV R14, R6 ;  /* 0x00000006000e7202 */ /* 0x008fe40000000f00 */
[----:B----4-:R-:W-:Y:S03]  /*77a0*/  IADD3 R4, P0, PT, R6, R2, RZ ;  /* 0x0000000206047210 */ /* 0x010fe60007f1e0ff */
[----:B------:R-:W-:Y:S01]  /*77b0*/  @!PT LDS RZ, [RZ] ;  /* 0x00000000fffff984 */ /* 0x000fe20000000800 */
[----:B------:R-:W-:Y:S01]  /*77c0*/  @!PT LDS RZ, [RZ] ;  /* 0x00000000fffff984 */ /* 0x000fe20000000800 */
[----:B------:R-:W-:Y:S01]  /*77d0*/  @!PT LDS RZ, [RZ] ;  /* 0x00000000fffff984 */ /* 0x000fe20000000800 */
[----:B------:R-:W-:Y:S01]  /*77e0*/  LDGSTS.E.BYPASS.LTC128B.128 [R240+0x8000], desc[UR20][R14.64] ;  /* 0x080000000ef07fae */ /* 0x000fe2000b981a14 */
[----:B-----5:R-:W-:Y:S02]  /*77f0*/  IADD3.X R5, PT, PT, R7, R0, RZ, P0, !PT ;  /* 0x0000000007057210 */ /* 0x020fe400007fe4ff */
[----:B------:R-:W-:Y:S05]  /*7800*/  IADD3 R12, P0, PT, R4, R2, RZ ;  /* 0x00000002040c7210 */ /* 0x000fea0007f1e0ff */
[----:B------:R1:W-:Y:S01]  /*7810*/  LDGSTS.E.BYPASS.LTC128B.128 [R240+0x8800], desc[UR20][R4.64] ;  /* 0x0880000004f07fae */ /* 0x0003e2000b981a14 */
[----:B------:R-:W-:Y:S02]  /*7820*/  IADD3.X R13, PT, PT, R5, R0, RZ, P0, !PT ;  /* 0x00000000050d7210 */ /* 0x000fe400007fe4ff */
[----:B------:R-:W-:Y:S04]  /*7830*/  IADD3 R10, P0, PT, R12, R2, RZ ;  /* 0x000000020c0a7210 */ /* 0x000fe80007f1e0ff */
[----:B------:R-:W-:Y:S01]  /*7840*/  IADD3.X R11, PT, PT, R13, R0, RZ, P0, !PT ;  /* 0x000000000d0b7210 */ /* 0x000fe200007fe4ff */
[----:B------:R2:W-:Y:S01]  /*7850*/  LDGSTS.E.BYPASS.LTC128B.128 [R240+0x9000], desc[UR20][R12.64] ;  /* 0x090000000cf07fae */ /* 0x0005e2000b981a14 */
[----:B------:R-:W-:Y:S04]  /*7860*/  IADD3 R8, P0, PT, R10, R2, RZ ;  /* 0x000000020a087210 */ /* 0x000fe80007f1e0ff */
[----:B------:R-:W-:Y:S02]  /*7870*/  IADD3.X R9, PT, PT, R11, R0, RZ, P0, !PT ;  /* 0x000000000b097210 */ /* 0x000fe400007fe4ff */
[----:B------:R-:W-:Y:S01]  /*7880*/  IADD3 R6, P0, PT, R8, R2, RZ ;  /* 0x0000000208067210 */ /* 0x000fe20007f1e0ff */
[----:B------:R-:W-:Y:S03]  /*7890*/  LDGSTS.E.BYPASS.LTC128B.128 [R240+0x9800], desc[UR20][R10.64] ;  /* 0x098000000af07fae */ /* 0x000fe6000b981a14 */
[----:B------:R-:W-:Y:S05]  /*78a0*/  IADD3.X R7, PT, PT, R9, R0, RZ, P0, !PT ;  /* 0x0000000009077210 */ /* 0x000fea00007fe4ff */
[----:B------:R-:W-:Y:S01]  /*78b0*/  LDGSTS.E.BYPASS.LTC128B.128 [R240+0xa000], desc[UR20][R8.64] ;  /* 0x0a00000008f07fae */ /* 0x000fe2000b981a14 */
[----:B-1----:R-:W-:Y:S04]  /*78c0*/  IADD3 R4, P0, PT, R6, R2, RZ ;  /* 0x0000000206047210 */ /* 0x002fe80007f1e0ff */
[----:B------:R-:W-:Y:S03]  /*78d0*/  IADD3.X R5, PT, PT, R7, R0, RZ, P0, !PT ;  /* 0x0000000007057210 */ /* 0x000fe600007fe4ff */
[----:B------:R-:W-:Y:S01]  /*78e0*/  LDGSTS.E.BYPASS.LTC128B.128 [R240+0xa800], desc[UR20][R6.64] ;  /* 0x0a80000006f07fae */ /* 0x000fe2000b981a14 */
[----:B--2---:R-:W-:Y:S04]  /*78f0*/  IADD3 R12, P0, PT, R4, R2, RZ ;  /* 0x00000002040c7210 */ /* 0x004fe80007f1e0ff */
[----:B------:R-:W-:Y:S03]  /*7900*/  IADD3.X R13, PT, PT, R5, R0, RZ, P0, !PT ;  /* 0x00000000050d7210 */ /* 0x000fe600007fe4ff */
[----:B------:R1:W-:Y:S08]  /*7910*/  LDGSTS.E.BYPASS.LTC128B.128 [R240+0xb000], desc[UR20][R4.64] ;  /* 0x0b00000004f07fae */ /* 0x0003f0000b981a14 */
[----:B------:R2:W-:Y:S08]  /*7920*/  LDGSTS.E.BYPASS.LTC128B.128 [R240+0xb800], desc[UR20][R12.64] ;  /* 0x0b8000000cf07fae */ /* 0x0005f0000b981a14 */
[----:B------:R-:W-:Y:S08]  /*7930*/  LDSM.16.M88.4 R128, [R235] ;  /* 0x00000000eb80783b */ /* 0x000ff00000000200 */
[----:B------:R-:W1:Y:S08]  /*7940*/  LDSM.16.M88.4 R16, [R135+0x4000] ;  /* 0x004000008710783b */ /* 0x000e700000000200 */
[----:B------:R-:W3:Y:S08]  /*7950*/  LDSM.16.M88.4 R124, [R235+0x2000] ;  /* 0x00200000eb7c783b */ /* 0x000ef00000000200 */
[----:B------:R-:W4:Y:S08]  /*7960*/  LDSM.16.M88.4 R32, [R135+0x4800] ;  /* 0x004800008720783b */ /* 0x000f300000000200 */
        /* <DEDUP_REMOVED lines=19> */
[----:B------:R-:W5:Y:S01]  /*7aa0*/  LDSM.16.M88.4 R220, [R233+0x5000] ;  /* 0x00500000e9dc783b */ /* 0x000f620000000200 */
[C---:B------:R-:W-:Y:S07]  /*7ab0*/  HMMA.16816.F32.BF16 R40, R124.reuse, R48, RZ ;  /* 0x000000307c28723c */ /* 0x040fee00000418ff */
[----:B------:R-:W-:Y:S01]  /*7ac0*/  LDSM.16.M88.4 R224, [R233+0x7000] ;  /* 0x00700000e9e0783b */ /* 0x000fe20000000200 */
[-C--:B------:R-:W-:Y:S07]  /*7ad0*/  HMMA.16816.F32.BF16 R44, R124, R50.reuse, RZ ;  /* 0x000000327c2c723c */ /* 0x080fee00000418ff */
[----:B------:R-:W-:Y:S01]  /*7ae0*/  LDSM.16.M88.4 R228, [R233+0x7800] ;  /* 0x00780000e9e4783b */ /* 0x000fe20000000200 */
[C---:B------:R-:W-:Y:S07]  /*7af0*/  HMMA.16816.F32.BF16 R48, R128.reuse, R50, RZ ;  /* 0x000000328030723c */ /* 0x040fee00000418ff */
[----:B------:R-:W0:Y:S01]  /*7b00*/  LDGDEPBAR ;  /* 0x00000000000079af */ /* 0x000e220000000000 */
        /* <DEDUP_REMOVED lines=41> */
[-C--:B--2---:R-:W-:Y:S08]  /*7da0*/  HMMA.16816.F32.BF16 R68, R204, R208.reuse, R68 ;  /* 0x000000d0cc44723c */ /* 0x084ff00000041844 */
[C---:B------:R-:W-:Y:S08]  /*7db0*/  HMMA.16816.F32.BF16 R72, R212.reuse, R208, R72 ;  /* 0x000000d0d448723c */ /* 0x040ff00000041848 */
[-C--:B------:R-:W-:Y:S08]  /*7dc0*/  HMMA.16816.F32.BF16 R76, R212, R210.reuse, R76 ;  /* 0x000000d2d44c723c */ /* 0x080ff0000004184c */
[C---:B------:R-:W-:Y:S01]  /*7dd0*/  HMMA.16816.F32.BF16 R80, R204.reuse, R210, R80 ;  /* 0x000000d2cc50723c */ /* 0x040fe20000041850 */
        /* <DEDUP_REMOVED lines=19> */
[C---:B--2---:R-:W-:Y:S08]  /*7f10*/  HMMA.16816.F32.BF16 R8, R216.reuse, R208, R8 ;  /* 0x000000d0d808723c */ /* 0x044ff00000041808 */
[-C--:B------:R-:W-:Y:S08]  /*7f20*/  HMMA.16816.F32.BF16 R12, R216, R210.reuse, R12 ;  /* 0x000000d2d80c723c */ /* 0x080ff0000004180c */
[C---:B------:R-:W-:Y:S01]  /*7f30*/  HMMA.16816.F32.BF16 R16, R200.reuse, R210, R16 ;  /* 0x000000d2c810723c */ /* 0x040fe20000041810 */
[----:B------:R-:W1:Y:S07]  /*7f40*/  LDSM.16.M88.4 R208, [R232+0x6800] ;  /* 0x00680000e8d0783b */ /* 0x000e6e0000000200 */
[-C--:B------:R-:W-:Y:S08]  /*7f50*/  HMMA.16816.F32.BF16 R20, R200, R220.reuse, R20 ;  /* 0x000000dcc814723c */ /* 0x080ff00000041814 */
        /* <DEDUP_REMOVED lines=13> */
[----:B------:R-:W2:Y:S07]  /*8030*/  LDSM.16.M88.4 R212, [R232+0x7000] ;  /* 0x00700000e8d4783b */ /* 0x000eae0000000200 */
        /* <DEDUP_REMOVED lines=8> */
[C---:B------:R-:W-:Y:S08]  /*80c0*/  HMMA.16816.F32.BF16 R96, R200.reuse, R210, R96 ;  /* 0x000000d2c860723c */ /* 0x040ff00000041860 */
[-C--:B--2---:R-:W-:Y:S08]  /*80d0*/  HMMA.16816.F32.BF16 R100, R200, R212.reuse, R100 ;  /* 0x000000d4c864723c */ /* 0x084ff00000041864 */
        /* <DEDUP_REMOVED lines=8> */
[C---:B---3--:R-:W-:Y:S08]  /*8160*/  HMMA.16816.F32.BF16 R8, R204.reuse, R228, R8 ;  /* 0x000000e4cc08723c */ /* 0x048ff00000041808 */
        /* <DEDUP_REMOVED lines=21> */
[----:B------:R-:W-:Y:S10]  /*82c0*/  MUFU.TANH R211, R6 ;  /* 0x0000000600d37308 */ /* 0x000ff40000002400 */
[----:B------:R-:W-:Y:S10]  /*82d0*/  MUFU.TANH R201, R18 ;  /* 0x0000001200c97308 */ /* 0x000ff40000002400 */
        /* <DEDUP_REMOVED lines=19> */
[----:B------:R-:W-:Y:S01]  /*8410*/  MUFU.TANH R245, R22 ;  /* 0x0000001600f57308 */ /* 0x000fe20000002400 */
[C---:B------:R-:W-:Y:S01]  /*8420*/  HMMA.16816.F32.BF16 R32, R224.reuse, R6, R32 ;  /* 0x00000006e020723c */ /* 0x040fe20000041820 */
[----:B------:R-:W1:Y:S03]  /*8430*/  LDSM.16.M88.4 R4, [R234+0x5800] ;  /* 0x00580000ea04783b */ /* 0x000e660000000200 */
        /* <DEDUP_REMOVED lines=9> */
[----:B------:R-:W2:Y:S01]  /*84d0*/  MUFU.TANH R239, R24 ;  /* 0x0000001800ef7308 */ /* 0x000ea20000002400 */
[C---:B------:R-:W-:Y:S04]  /*84e0*/  HMMA.16816.F32.BF16 R40, R204.reuse, R8, R40 ;  /* 0x00000008cc28723c */ /* 0x040fe80000041828 */
[----:B------:R-:W-:Y:S01]  /*84f0*/  FMUL.FTZ R35, R35, UR9 ;  /* 0x0000000923237c20 */ /* 0x000fe20008410000 */
[----:B------:R-:W-:Y:S01]  /*8500*/  FMUL.FTZ R30, R30, UR9 ;  /* 0x000000091e1e7c20 */ /* 0x000fe20008410000 */
[----:B------:R-:W-:Y:S03]  /*8510*/  FMUL.FTZ R32, R32, UR9 ;  /* 0x0000000920207c20 */ /* 0x000fe60008410000 */
[----:B------:R-:W3:Y:S01]  /*8520*/  MUFU.TANH R0, R25 ;  /* 0x0000001900007308 */ /* 0x000ee20000002400 */
[-C--:B------:R-:W-:Y:S03]  /*8530*/  HMMA.16816.F32.BF16 R44, R204, R10.reuse, R44 ;  /* 0x0000000acc2c723c */ /* 0x080fe6000004182c */
[----:B------:R-:W-:Y:S01]  /*8540*/  FMUL.FTZ R38, R38, UR9 ;  /* 0x0000000926267c20 */ /* 0x000fe20008410000 */
[----:B------:R-:W-:Y:S01]  /*8550*/  FMUL.FTZ R36, R36, UR9 ;  /* 0x0000000924247c20 */ /* 0x000fe20008410000 */
[----:B------:R-:W-:Y:S01]  /*8560*/  FMUL.FTZ R39, R39, UR9 ;  /* 0x0000000927277c20 */ /* 0x000fe20008410000 */
[----:B------:R-:W-:Y:S03]  /*8570*/  FMUL.FTZ R37, R37, UR9 ;  /* 0x0000000925257c20 */ /* 0x000fe60008410000 */
[----:B------:R-:W-:Y:S01]  /*8580*/  MUFU.TANH R244, R30 ;  /* 0x0000001e00f47308 */ /* 0x000fe20000002400 */
[----:B--2---:R-:W-:Y:S01]  /*8590*/  STL [R1+0xc], R239 ;  /* 0x00000cef01007387 */ /* 0x004fe20000100800 */
[C---:B------:R-:W-:Y:S04]  /*85a0*/  HMMA.16816.F32.BF16 R48, R224.reuse, R10, R48 ;  /* 0x0000000ae030723c */ /* 0x040fe80000041830 */
[----:B------:R-:W-:Y:S01]  /*85b0*/  FMUL.FTZ R43, R43, UR9 ;  /* 0x000000092b2b7c20 */ /* 0x000fe20008410000 */
[----:B------:R-:W-:Y:S03]  /*85c0*/  FMUL.FTZ R41, R41, UR9 ;  /* 0x0000000929297c20 */ /* 0x000fe60008410000 */
[----:B------:R-:W2:Y:S01]  /*85d0*/  MUFU.TANH R2, R26 ;  /* 0x0000001a00027308 */ /* 0x000ea20000002400 */
[----:B---3--:R3:W-:Y:S01]  /*85e0*/  STL [R1+0x8], R0 ;  /* 0x0000080001007387 */ /* 0x0087e20000100800 */
[-C--:B-1----:R-:W-:Y:S03]  /*85f0*/  HMMA.16816.F32.BF16 R52, R224, R4.reuse, R52 ;  /* 0x00000004e034723c */ /* 0x082fe60000041834 */
[----:B------:R-:W-:Y:S01]  /*8600*/  FMUL.FTZ R46, R46, UR9 ;  /* 0x000000092e2e7c20 */ /* 0x000fe20008410000 */
[----:B------:R-:W-:Y:S01]  /*8610*/  FMUL.FTZ R44, R44, UR9 ;  /* 0x000000092c2c7c20 */ /* 0x000fe20008410000 */
[----:B------:R-:W-:Y:S03]  /*8620*/  FMUL.FTZ R42, R42, UR9 ;  /* 0x000000092a2a7c20 */ /* 0x000fe60008410000 */
[----:B------:R-:W-:Y:S01]  /*8630*/  MUFU.TANH R243, R36 ;  /* 0x0000002400f37308 */ /* 0x000fe20000002400 */
[----:B------:R-:W-:Y:S01]  /*8640*/  FMUL.FTZ R33, R33, UR9 ;  /* 0x0000000921217c20 */ /* 0x000fe20008410000 */
[C---:B------:R-:W-:Y:S04]  /*8650*/  HMMA.16816.F32.BF16 R56, R204.reuse, R4, R56 ;  /* 0x00000004cc38723c */ /* 0x040fe80000041838 */
[----:B------:R-:W-:Y:S01]  /*8660*/  FMUL.FTZ R51, R51, UR9 ;  /* 0x0000000933337c20 */ /* 0x000fe20008410000 */
[----:B------:R-:W-:Y:S03]  /*8670*/  FMUL.FTZ R48, R48, UR9 ;  /* 0x0000000930307c20 */ /* 0x000fe60008410000 */
[----:B------:R-:W-:Y:S01]  /*8680*/  MUFU.TANH R209, R39 ;  /* 0x0000002700d17308 */ /* 0x000fe20000002400 */
[----:B--2---:R1:W-:Y:S01]  /*8690*/  STL [R1+0x10], R2 ;  /* 0x0000100201007387 */ /* 0x0043e20000100800 */
[-C--:B------:R-:W-:Y:S03]  /*86a0*/  HMMA.16816.F32.BF16 R60, R204, R6.reuse, R60 ;  /* 0x00000006cc3c723c */ /* 0x080fe6000004183c */
        /* <DEDUP_REMOVED lines=8> */
[----:B---3--:R-:W2:Y:S01]  /*8730*/  MUFU.TANH R0, R27 ;  /* 0x0000001b00007308 */ /* 0x008ea20000002400 */
        /* <DEDUP_REMOVED lines=15> */
[----:B-1----:R-:W1:Y:S01]  /*8830*/  MUFU.TANH R2, R28 ;  /* 0x0000001c00027308 */ /* 0x002e620000002400 */
[----:B--2---:R2:W-:Y:S01]  /*8840*/  STL [R1+0x1c], R0 ;  /* 0x00001c0001007387 */ /* 0x0045e20000100800 */
[----:B------:R-:W-:Y:S01]  /*8850*/  FMUL.FTZ R66, R66, UR9 ;  /* 0x0000000942427c20 */ /* 0x000fe20008410000 */
[----:B------:R-:W-:Y:S07]  /*8860*/  FMUL.FTZ R45, R45, UR9 ;  /* 0x000000092d2d7c20 */ /* 0x000fee0008410000 */
[----:B------:R-:W-:Y:S10]  /*8870*/  MUFU.TANH R252, R42 ;  /* 0x0000002a00fc7308 */ /* 0x000ff40000002400 */
[----:B------:R3:W-:Y:S01]  /*8880*/  MUFU.TANH R8, R52 ;  /* 0x0000003400087308 */ /* 0x0007e20000002400 */
[----:B-1----:R1:W-:Y:S09]  /*8890*/  STL [R1+0x14], R2 ;  /* 0x0000140201007387 */ /* 0x0023f20000100800 */
[----:B------:R-:W-:Y:S10]  /*88a0*/  MUFU.TANH R30, R46 ;  /* 0x0000002e001e7308 */ /* 0x000ff40000002400 */
[----:B--2---:R-:W2:Y:S01]  /*88b0*/  MUFU.TANH R0, R29 ;  /* 0x0000001d00007308 */ /* 0x004ea20000002400 */
[----:B---3--:R-:W-:Y:S09]  /*88c0*/  MOV R52, R208 ;  /* 0x000000d000347202 */ /* 0x008ff20000000f00 */
[----:B------:R-:W-:Y:S10]  /*88d0*/  MUFU.TANH R32, R50 ;  /* 0x0000003200207308 */ /* 0x000ff40000002400 */
[----:B------:R-:W3:Y:S01]  /*88e0*/  MUFU.TANH R4, R53 ;  /* 0x0000003500047308 */ /* 0x000ee20000002400 */
[----:B--2---:R-:W-:Y:S04]  /*88f0*/  STL [R1+0x18], R0 ;  /* 0x0000180001007387 */ /* 0x004fe80000100800 */
[----:B------:R-:W-:Y:S05]  /*8900*/  STL [R1+0x48], R8 ;  /* 0x0000480801007387 */ /* 0x000fea0000100800 */
[----:B------:R-:W-:Y:S01]  /*8910*/  MUFU.TANH R42, R44 ;  /* 0x0000002c002a7308 */ /* 0x000fe20000002400 */
[----:B------:R-:W2:Y:S09]  /*8920*/  LDSM.16.M88.4 R8, [R234+0x6000] ;  /* 0x00600000ea08783b */ /* 0x000eb20000000200 */
[----:B-1----:R-:W-:Y:S01]  /*8930*/  MUFU.TANH R2, R38 ;  /* 0x0000002600027308 */ /* 0x002fe20000002400 */
[----:B---3--:R1:W-:Y:S09]  /*8940*/  STL [R1+0x44], R4 ;  /* 0x0000440401007387 */ /* 0x0083f20000100800 */
[----:B------:R-:W-:Y:S10]  /*8950*/  MUFU.TANH R46, R51 ;  /* 0x00000033002e7308 */ /* 0x000ff40000002400 */
[----:B------:R-:W3:Y:S10]  /*8960*/  MUFU.TANH R38, R56 ;  /* 0x0000003800267308 */ /* 0x000ef40000002400 */
[----:B------:R-:W-:Y:S10]  /*8970*/  MUFU.TANH R41, R54 ;  /* 0x0000003600297308 */ /* 0x000ff40000002400 */
[----:B------:R-:W4:Y:S01]  /*8980*/  MUFU.TANH R39, R57 ;  /* 0x0000003900277308 */ /* 0x000f220000002400 */
[----:B---3--:R-:W-:Y:S01]  /*8990*/  STL [R1+0x7c], R38 ;  /* 0x00007c2601007387 */ /* 0x008fe20000100800 */
[----:B------:R-:W-:Y:S01]  /*89a0*/  MOV R56, R46 ;  /* 0x0000002e00387202 */ /* 0x000fe20000000f00 */
[-C--:B--2---:R-:W-:Y:S07]  /*89b0*/  HMMA.16816.F32.BF16 R68, R224, R8.reuse, R68 ;  /* 0x00000008e044723c */ /* 0x084fee0000041844 */
[----:B------:R2:W-:Y:S01]  /*89c0*/  MUFU.TANH R44, R59 ;  /* 0x0000003b002c7308 */ /* 0x0005e20000002400 */
[C---:B------:R-:W-:Y:S09]  /*89d0*/  HMMA.16816.F32.BF16 R72, R204.reuse, R8, R72 ;  /* 0x00000008cc48723c */ /* 0x040ff20000041848 */
[----:B------:R-:W3:Y:S01]  /*89e0*/  MUFU.TANH R24, R61 ;  /* 0x0000003d00187308 */ /* 0x000ee20000002400 */
[----:B----4-:R-:W-:Y:S01]  /*89f0*/  STL [R1+0x88], R39 ;  /* 0x0000882701007387 */ /* 0x010fe20000100800 */
[----:B------:R-:W-:Y:S01]  /*8a00*/  MOV R57, R32 ;  /* 0x0000002000397202 */ /* 0x000fe20000000f00 */
[-C--:B------:R-:W-:Y:S03]  /*8a10*/  HMMA.16816.F32.BF16 R76, R204, R10.reuse, R76 ;  /* 0x0000000acc4c723c */ /* 0x080fe6000004184c */
[----:B------:R-:W-:Y:S01]  /*8a20*/  FMUL.FTZ R68, R68, UR9 ;  /* 0x0000000944447c20 */ /* 0x000fe20008410000 */
[----:B------:R-:W-:Y:S03]  /*8a30*/  FMUL.FTZ R69, R69, UR9 ;  /* 0x0000000945457c20 */ /* 0x000fe60008410000 */
[----:B------:R4:W-:Y:S01]  /*8a40*/  MUFU.TANH R54, R60 ;  /* 0x0000003c00367308 */ /* 0x0009e20000002400 */
[----:B--2---:R-:W-:Y:S01]  /*8a50*/  MOV R59, R243 ;  /* 0x000000f3003b7202 */ /* 0x004fe20000000f00 */
[----:B------:R-:W-:Y:S01]  /*8a60*/  FMUL.FTZ R70, R70, UR9 ;  /* 0x0000000946467c20 */ /* 0x000fe20008410000 */
[C---:B------:R-:W-:Y:S04]  /*8a70*/  HMMA.16816.F32.BF16 R80, R224.reuse, R10, R80 ;  /* 0x0000000ae050723c */ /* 0x040fe80000041850 */
[----:B------:R-:W-:Y:S03]  /*8a80*/  FMUL.FTZ R75, R75, UR9 ;  /* 0x000000094b4b7c20 */ /* 0x000fe60008410000 */
[----:B------:R-:W2:Y:S01]  /*8a90*/  MUFU.TANH R22, R62 ;  /* 0x0000003e00167308 */ /* 0x000ea20000002400 */
[----:B---3--:R-:W-:Y:S01]  /*8aa0*/  STL [R1+0x90], R24 ;  /* 0x0000901801007387 */ /* 0x008fe20000100800 */
[----:B------:R-:W-:Y:S01]  /*8ab0*/  MOV R61, R41 ;  /* 0x00000029003d7202 */ /* 0x000fe20000000f00 */
[----:B------:R-:W-:Y:S01]  /*8ac0*/  FMUL.FTZ R73, R73, UR9 ;  /* 0x0000000949497c20 */ /* 0x000fe20008410000 */
[----:B------:R-:W-:Y:S01]  /*8ad0*/  FMUL.FTZ R74, R74, UR9 ;  /* 0x000000094a4a7c20 */ /* 0x000fe20008410000 */
[----:B------:R-:W-:Y:S01]  /*8ae0*/  FMUL.FTZ R71, R71, UR9 ;  /* 0x0000000947477c20 */ /* 0x000fe20008410000 */
[----:B------:R-:W-:Y:S01]  /*8af0*/  FMUL.FTZ R77, R77, UR9 ;  /* 0x000000094d4d7c20 */ /* 0x000fe20008410000 */
[----:B------:R-:W-:Y:S03]  /*8b00*/  FMUL.FTZ R78, R78, UR9 ;  /* 0x000000094e4e7c20 */ /* 0x000fe60008410000 */
[----:B------:R-:W3:Y:S01]  /*8b10*/  MUFU.TANH R0, R48 ;  /* 0x0000003000007308 */ /* 0x000ee20000002400 */
[----:B----4-:R-:W-:Y:S01]  /*8b20*/  MOV R60, R209 ;  /* 0x000000d1003c7202 */ /* 0x010fe20000000f00 */
[----:B------:R-:W-:Y:S01]  /*8b30*/  FMUL.FTZ R79, R79, UR9 ;  /* 0x000000094f4f7c20 */ /* 0x000fe20008410000 */
[----:B------:R-:W-:Y:S01]  /*8b40*/  FMUL.FTZ R76, R76, UR9 ;  /* 0x000000094c4c7c20 */ /* 0x000fe20008410000 */
[----:B------:R-:W-:Y:S01]  /*8b50*/  MOV R41, R2 ;  /* 0x0000000200297202 */ /* 0x000fe20000000f00 */
[----:B------:R-:W-:Y:S01]  /*8b60*/  FMUL.FTZ R72, R72, UR9 ;  /* 0x0000000948487c20 */ /* 0x000fe20008410000 */
[----:B------:R-:W-:Y:S01]  /*8b70*/  FMUL.FTZ R80, R80, UR9 ;  /* 0x0000000950507c20 */ /* 0x000fe20008410000 */
[----:B------:R-:W-:Y:S03]  /*8b80*/  FMUL.FTZ R81, R81, UR9 ;  /* 0x0000000951517c20 */ /* 0x000fe60008410000 */
[----:B-1----:R-:W1:Y:S01]  /*8b90*/  MUFU.TANH R4, R64 ;  /* 0x0000004000047308 */ /* 0x002e620000002400 */
[----:B--2---:R-:W-:Y:S01]  /*8ba0*/  STL [R1+0x8c], R22 ;  /* 0x00008c1601007387 */ /* 0x004fe20000100800 */
[----:B------:R-:W-:Y:S01]  /*8bb0*/  FMUL.FTZ R82, R82, UR9 ;  /* 0x0000000952527c20 */ /* 0x000fe20008410000 */
[----:B------:R-:W-:Y:S01]  /*8bc0*/  MOV R32, R244 ;  /* 0x000000f400207202 */ /* 0x000fe20000000f00 */
[----:B------:R-:W-:Y:S06]  /*8bd0*/  FMUL.FTZ R83, R83, UR9 ;  /* 0x0000000953537c20 */ /* 0x000fec0008410000 */
[----:B------:R-:W2:Y:S01]  /*8be0*/  MUFU.TANH R251, R43 ;  /* 0x0000002b00fb7308 */ /* 0x000ea20000002400 */
[----:B---3--:R-:W-:Y:S09]  /*8bf0*/  MOV R62, R0 ;  /* 0x00000000003e7202 */ /* 0x008ff20000000f00 */
[----:B------:R-:W-:Y:S01]  /*8c00*/  MUFU.TANH R12, R31 ;  /* 0x0000001f000c7308 */ /* 0x000fe20000002400 */
[----:B-1----:R1:W-:Y:S09]  /*8c10*/  STL [R1+0x34], R4 ;  /* 0x0000340401007387 */ /* 0x0023f20000100800 */
[----:B------:R-:W-:Y:S01]  /*8c20*/  MUFU.TANH R43, R63 ;  /* 0x0000003f002b7308 */ /* 0x000fe20000002400 */
[----:B--2---:R-:W-:Y:S09]  /*8c30*/  MOV R46, R251 ;  /* 0x000000fb002e7202 */ /* 0x004ff20000000f00 */
[----:B------:R-:W-:Y:S10]  /*8c40*/  MUFU.TANH R31, R37 ;  /* 0x00000025001f7308 */ /* 0x000ff40000002400 */
[----:B------:R-:W-:Y:S10]  /*8c50*/  MUFU.TANH R50, R76 ;  /* 0x0000004c00327308 */ /* 0x000ff40000002400 */
[----:B-1----:R-:W1:Y:S10]  /*8c60*/  MUFU.TANH R4, R65 ;  /* 0x0000004100047308 */ /* 0x002e740000002400 */
[----:B------:R-:W-:Y:S10]  /*8c70*/  MUFU.TANH R37, R67 ;  /* 0x0000004300257308 */ /* 0x000ff40000002400 */
[----:B------:R-:W-:Y:S01]  /*8c80*/  MUFU.TANH R23, R70 ;  /* 0x0000004600177308 */ /* 0x000fe20000002400 */
[----:B-1----:R1:W-:Y:S09]  /*8c90*/  STL [R1+0x30], R4 ;  /* 0x0000300401007387 */ /* 0x0023f20000100800 */
[----:B------:R-:W-:Y:S10]  /*8ca0*/  MUFU.TANH R246, R20 ;  /* 0x0000001400f67308 */ /* 0x000ff40000002400 */
[----:B------:R-:W-:Y:S10]  /*8cb0*/  MUFU.TANH R20, R75 ;  /* 0x0000004b00147308 */ /* 0x000ff40000002400 */
[----:B------:R-:W-:Y:S10]  /*8cc0*/  MUFU.TANH R9, R80 ;  /* 0x0000005000097308 */ /* 0x000ff40000002400 */
[----:B-1----:R-:W-:Y:S10]  /*8cd0*/  MUFU.TANH R4, R68 ;  /* 0x0000004400047308 */ /* 0x002ff40000002400 */
[----:B------:R-:W-:Y:S10]  /*8ce0*/  MUFU.TANH R8, R81 ;  /* 0x0000005100087308 */ /* 0x000ff40000002400 */
[----:B------:R1:W-:Y:S10]  /*8cf0*/  MUFU.TANH R242, R35 ;  /* 0x0000002300f27308 */ /* 0x0003f40000002400 */
[----:B------:R-:W2:Y:S10]  /*8d00*/  MUFU.TANH R25, R66 ;  /* 0x0000004200197308 */ /* 0x000eb40000002400 */
[----:B------:R-:W-:Y:S01]  /*8d10*/  MUFU.TANH R241, R33 ;  /* 0x0000002100f17308 */ /* 0x000fe20000002400 */
[----:B-1----:R-:W-:Y:S09]  /*8d20*/  MOV R35, R12 ;  /* 0x0000000c00237202 */ /* 0x002ff20000000f00 */
[----:B------:R-:W-:Y:S01]  /*8d30*/  MUFU.TANH R247, R21 ;  /* 0x0000001500f77308 */ /* 0x000fe20000002400 */
[----:B--2---:R-:W-:Y:S04]  /*8d40*/  STL [R1+0x5c], R25 ;  /* 0x00005c1901007387 */ /* 0x004fe80000100800 */
[----:B------:R-:W-:Y:S05]  /*8d50*/  STL [R1+0x60], R37 ;  /* 0x0000602501007387 */ /* 0x000fea0000100800 */
[----:B------:R-:W-:Y:S01]  /*8d60*/  MUFU.TANH R231, R34 ;  /* 0x0000002200e77308 */ /* 0x000fe20000002400 */
[----:B------:R1:W-:Y:S09]  /*8d70*/  STL [R1+0x2c], R4 ;  /* 0x00002c0401007387 */ /* 0x0003f20000100800 */
[----:B------:R-:W-:Y:S10]  /*8d80*/  MUFU.TANH R21, R73 ;  /* 0x0000004900157308 */ /* 0x000ff40000002400 */
[----:B------:R2:W-:Y:S10]  /*8d90*/  MUFU.TANH R28, R49 ;  /* 0x00000031001c7308 */ /* 0x0005f40000002400 */
[----:B------:R-:W-:Y:S10]  /*8da0*/  MUFU.TANH R19, R74 ;  /* 0x0000004a00137308 */ /* 0x000ff40000002400 */
[----:B-1----:R-:W1:Y:S01]  /*8db0*/  MUFU.TANH R4, R69 ;  /* 0x0000004500047308 */ /* 0x002e620000002400 */
[----:B--2---:R-:W-:Y:S09]  /*8dc0*/  MOV R49, R252 ;  /* 0x000000fc00317202 */ /* 0x004ff20000000f00 */
[----:B------:R-:W-:Y:S10]  /*8dd0*/  MUFU.TANH R26, R40 ;  /* 0x00000028001a7308 */ /* 0x000ff40000002400 */
[----:B------:R-:W2:Y:S01]  /*8de0*/  MUFU.TANH R17, R77 ;  /* 0x0000004d00117308 */ /* 0x000ea20000002400 */
[----:B-1----:R-:W-:Y:S04]  /*8df0*/  STL [R1+0x24], R4 ;  /* 0x0000240401007387 */ /* 0x002fe80000100800 */
[----:B------:R-:W-:Y:S05]  /*8e00*/  STL [R1+0x6c], R23 ;  /* 0x00006c1701007387 */ /* 0x000fea0000100800 */
[----:B------:R-:W-:Y:S01]  /*8e10*/  MUFU.TANH R33, R47 ;  /* 0x0000002f00217308 */ /* 0x000fe20000002400 */
[----:B------:R-:W1:Y:S09]  /*8e20*/  LDSM.16.M88.4 R4, [R234+0x6800] ;  /* 0x00680000ea04783b */ /* 0x000e720000000200 */
[----:B------:R-:W3:Y:S01]  /*8e30*/  MUFU.TANH R15, R78 ;  /* 0x0000004e000f7308 */ /* 0x000ee20000002400 */
[----:B------:R-:W-:Y:S04]  /*8e40*/  STL [R1+0x78], R21 ;  /* 0x0000781501007387 */ /* 0x000fe80000100800 */
[----:B------:R-:W-:Y:S05]  /*8e50*/  STL [R1+0xa0], R19 ;  /* 0x0000a01301007387 */ /* 0x000fea0000100800 */
[----:B------:R-:W-:Y:S01]  /*8e60*/  MUFU.TANH R29, R55 ;  /* 0x00000037001d7308 */ /* 0x000fe20000002400 */
[----:B------:R-:W-:Y:S04]  /*8e70*/  STL [R1+0xa4], R20 ;  /* 0x0000a41401007387 */ /* 0x000fe80000100800 */
[----:B--2---:R-:W-:Y:S05]  /*8e80*/  STL [R1+0x70], R17 ;  /* 0x0000701101007387 */ /* 0x004fea0000100800 */
[----:B------:R-:W-:Y:S01]  /*8e90*/  MUFU.TANH R203, R16 ;  /* 0x0000001000cb7308 */ /* 0x000fe20000002400 */
[----:B---3--:R-:W-:Y:S09]  /*8ea0*/  STL [R1+0xa8], R15 ;  /* 0x0000a80f01007387 */ /* 0x008ff20000100800 */
[----:B------:R-:W-:Y:S10]  /*8eb0*/  MUFU.TANH R34, R45 ;  /* 0x0000002d00227308 */ /* 0x000ff40000002400 */
[----:B------:R-:W2:Y:S01]  /*8ec0*/  MUFU.TANH R16, R79 ;  /* 0x0000004f00107308 */ /* 0x000ea20000002400 */
[-C--:B-1----:R-:W-:Y:S09]  /*8ed0*/  HMMA.16816.F32.BF16 R84, R224, R4.reuse, R84 ;  /* 0x00000004e054723c */ /* 0x082ff20000041854 */
[----:B------:R-:W-:Y:S01]  /*8ee0*/  MUFU.TANH R58, R58 ;  /* 0x0000003a003a7308 */ /* 0x000fe20000002400 */
[C---:B------:R-:W-:Y:S09]  /*8ef0*/  HMMA.16816.F32.BF16 R88, R204.reuse, R4, R88 ;  /* 0x00000004cc58723c */ /* 0x040ff20000041858 */
[----:B------:R-:W-:Y:S01]  /*8f00*/  MUFU.TANH R40, R71 ;  /* 0x0000004700287308 */ /* 0x000fe20000002400 */
[----:B--2---:R-:W-:Y:S01]  /*8f10*/  STL [R1+0xac], R16 ;  /* 0x0000ac1001007387 */ /* 0x004fe20000100800 */
[-C--:B------:R-:W-:Y:S03]  /*8f20*/  HMMA.16816.F32.BF16 R92, R204, R6.reuse, R92 ;  /* 0x00000006cc5c723c */ /* 0x080fe6000004185c */
[----:B------:R-:W-:Y:S01]  /*8f30*/  STL [R1+0x4], R9 ;  /* 0x0000040901007387 */ /* 0x000fe20000100800 */
[----:B------:R-:W-:Y:S01]  /*8f40*/  FMUL.FTZ R84, R84, UR9 ;  /* 0x0000000954547c20 */ /* 0x000fe20008410000 */
[----:B------:R-:W-:Y:S03]  /*8f50*/  FMUL.FTZ R85, R85, UR9 ;  /* 0x0000000955557c20 */ /* 0x000fe60008410000 */
[----:B------:R-:W-:Y:S01]  /*8f60*/  MUFU.TANH R53, R82 ;  /* 0x0000005200357308 */ /* 0x000fe20000002400 */
[----:B------:R-:W-:Y:S01]  /*8f70*/  STL [R1], R8 ;  /* 0x0000000801007387 */ /* 0x000fe20000100800 */
[C---:B------:R-:W-:Y:S03]  /*8f80*/  HMMA.16816.F32.BF16 R96, R224.reuse, R6, R96 ;  /* 0x00000006e060723c */ /* 0x040fe60000041860 */
[----:B------:R-:W1:Y:S01]  /*8f90*/  LDSM.16.M88.4 R8, [R234+0x7000] ;  /* 0x00700000ea08783b */ /* 0x000e620000000200 */
[----:B------:R-:W-:Y:S01]  /*8fa0*/  FMUL.FTZ R90, R90, UR9 ;  /* 0x000000095a5a7c20 */ /* 0x000fe20008410000 */
[----:B------:R-:W-:Y:S03]  /*8fb0*/  FMUL.FTZ R88, R88, UR9 ;  /* 0x0000000958587c20 */ /* 0x000fe60008410000 */
[----:B------:R-:W-:Y:S01]  /*8fc0*/  MUFU.TANH R55, R83 ;  /* 0x0000005300377308 */ /* 0x000fe20000002400 */
[----:B------:R-:W-:Y:S01]  /*8fd0*/  FMUL.FTZ R91, R91, UR9 ;  /* 0x000000095b5b7c20 */ /* 0x000fe20008410000 */
[----:B------:R-:W-:Y:S01]  /*8fe0*/  FMUL.FTZ R89, R89, UR9 ;  /* 0x0000000959597c20 */ /* 0x000fe20008410000 */
[----:B------:R-:W-:Y:S01]  /*8ff0*/  FMUL.FTZ R86, R86, UR9 ;  /* 0x0000000956567c20 */ /* 0x000fe20008410000 */
[----:B------:R-:W-:Y:S01]  /*9000*/  FMUL.FTZ R87, R87, UR9 ;  /* 0x0000000957577c20 */ /* 0x000fe20008410000 */
[----:B------:R-:W2:Y:S01]  /*9010*/  LDSM.16.M88.4 R4, [R234+0x7800] ;  /* 0x00780000ea04783b */ /* 0x000ea20000000200 */
[----:B------:R-:W-:Y:S04]  /*9020*/  DEPBAR.LE SB0, 0x0 ;  /* 0x000080000000791a */ /* 0x000fe80000000000 */
        /* <DEDUP_REMOVED lines=9> */
[----:B------:R-:W-:Y:S01]  /*90c0*/  BAR.SYNC.DEFER_BLOCKING 0x0 ;  /* 0x0000000000007b1d */ /* 0x000fe20000010000 */
[----:B------:R-:W-:Y:S08]  /*90d0*/  FMUL.FTZ R95, R95, UR9 ;  /* 0x000000095f5f7c20 */ /* 0x000ff00008410000 */
[----:B------:R-:W-:Y:S01]  /*90e0*/  MUFU.TANH R63, R88 ;  /* 0x00000058003f7308 */ /* 0x000fe20000002400 */
[----:B---3--:R-:W-:Y:S09]  /*90f0*/  MOV R89, R44 ;  /* 0x0000002c00597202 */ /* 0x008ff20000000f00 */
[----:B------:R-:W-:Y:S01]  /*9100*/  MUFU.TANH R229, R96 ;  /* 0x0000006000e57308 */ /* 0x000fe20000002400 */
[----:B----4-:R-:W-:Y:S01]  /*9110*/  MOV R93, R60 ;  /* 0x0000003c005d7202 */ /* 0x010fe20000000f00 */
[-C--:B-1----:R-:W-:Y:S08]  /*9120*/  HMMA.16816.F32.BF16 R100, R224, R8.reuse, R100 ;  /* 0x00000008e064723c */ /* 0x082ff00000041864 */
[----:B------:R-:W-:Y:S01]  /*9130*/  MUFU.TANH R228, R97 ;  /* 0x0000006100e47308 */ /* 0x000fe20000002400 */
[C---:B------:R-:W-:Y:S09]  /*9140*/  HMMA.16816.F32.BF16 R104, R204.reuse, R8, R104 ;  /* 0x00000008cc68723c */ /* 0x040ff20000041868 */
[----:B------:R-:W-:Y:S01]  /*9150*/  MUFU.TANH R67, R98 ;  /* 0x0000006200437308 */ /* 0x000fe20000002400 */
[-C--:B------:R-:W-:Y:S03]  /*9160*/  HMMA.16816.F32.BF16 R108, R204, R10.reuse, R108 ;  /* 0x0000000acc6c723c */ /* 0x080fe6000004186c */
[----:B------:R-:W-:Y:S01]  /*9170*/  FMUL.FTZ R103, R103, UR9 ;  /* 0x0000000967677c20 */ /* 0x000fe20008410000 */
[----:B------:R-:W-:Y:S05]  /*9180*/  FMUL.FTZ R102, R102, UR9 ;  /* 0x0000000966667c20 */ /* 0x000fea0008410000 */
[----:B------:R-:W-:Y:S01]  /*9190*/  MUFU.TANH R68, R99 ;  /* 0x0000006300447308 */ /* 0x000fe20000002400 */
[----:B------:R-:W-:Y:S01]  /*91a0*/  FMUL.FTZ R100, R100, UR9 ;  /* 0x0000000964647c20 */ /* 0x000fe20008410000 */
[----:B------:R-:W-:Y:S01]  /*91b0*/  FMUL.FTZ R101, R101, UR9 ;  /* 0x0000000965657c20 */ /* 0x000fe20008410000 */
[C---:B------:R-:W-:Y:S04]  /*91c0*/  HMMA.16816.F32.BF16 R112, R224.reuse, R10, R112 ;  /* 0x0000000ae070723c */ /* 0x040fe80000041870 */
[----:B------:R-:W-:Y:S03]  /*91d0*/  FMUL.FTZ R106, R106, UR9 ;  /* 0x000000096a6a7c20 */ /* 0x000fe60008410000 */
[----:B------:R-:W-:Y:S01]  /*91e0*/  MUFU.TANH R14, R103 ;  /* 0x00000067000e7308 */ /* 0x000fe20000002400 */
[----:B------:R-:W-:Y:S01]  /*91f0*/  FMUL.FTZ R107, R107, UR9 ;  /* 0x000000096b6b7c20 */ /* 0x000fe20008410000 */
[----:B------:R-:W-:Y:S01]  /*9200*/  FMUL.FTZ R104, R104, UR9 ;  /* 0x0000000968687c20 */ /* 0x000fe20008410000 */
[-C--:B--2---:R-:W-:Y:S03]  /*9210*/  HMMA.16816.F32.BF16 R116, R224, R4.reuse, R116 ;  /* 0x00000004e074723c */ /* 0x084fe60000041874 */
[----:B------:R-:W-:Y:S01]  /*9220*/  FMUL.FTZ R108, R108, UR9 ;  /* 0x000000096c6c7c20 */ /* 0x000fe20008410000 */
[----:B------:R-:W-:Y:S03]  /*9230*/  FMUL.FTZ R111, R111, UR9 ;  /* 0x000000096f6f7c20 */ /* 0x000fe60008410000 */
[----:B------:R-:W-:Y:S01]  /*9240*/  MUFU.TANH R18, R102 ;  /* 0x0000006600127308 */ /* 0x000fe20000002400 */
[----:B------:R-:W-:Y:S01]  /*9250*/  FMUL.FTZ R105, R105, UR9 ;  /* 0x0000000969697c20 */ /* 0x000fe20008410000 */
[----:B------:R-:W-:Y:S01]  /*9260*/  FMUL.FTZ R109, R109, UR9 ;  /* 0x000000096d6d7c20 */ /* 0x000fe20008410000 */
[C---:B------:R-:W-:Y:S04]  /*9270*/  HMMA.16816.F32.BF16 R120, R204.reuse, R4, R120 ;  /* 0x00000004cc78723c */ /* 0x040fe80000041878 */
[----:B------:R-:W-:Y:S03]  /*9280*/  FMNMX3.FTZ R5, R3, R216, R212, !PT ;  /* 0x000000d803057276 */ /* 0x000fe600078100d4 */
[----:B------:R-:W1:Y:S01]  /*9290*/  MUFU.TANH R12, R90 ;  /* 0x0000005a000c7308 */ /* 0x000e620000002400 */
[----:B------:R-:W-:Y:S01]  /*92a0*/  FMNMX3.FTZ R4, R133, R213, R214, !PT ;  /* 0x000000d585047276 */ /* 0x000fe200078100d6 */
[----:B------:R-:W-:Y:S01]  /*92b0*/  FMUL.FTZ R114, R114, UR9 ;  /* 0x0000000972727c20 */ /* 0x000fe20008410000 */
[-C--:B------:R-:W-:Y:S03]  /*92c0*/  HMMA.16816.F32.BF16 R124, R204, R6.reuse, R124 ;  /* 0x00000006cc7c723c */ /* 0x080fe6000004187c */
[----:B------:R-:W-:Y:S01]  /*92d0*/  FMUL.FTZ R119, R119, UR9 ;  /* 0x0000000977777c20 */ /* 0x000fe20008410000 */
[----:B------:R-:W-:Y:S03]  /*92e0*/  FMUL.FTZ R118, R118, UR9 ;  /* 0x0000000976767c20 */ /* 0x000fe60008410000 */
[----:B------:R-:W2:Y:S01]  /*92f0*/  MUFU.TANH R13, R91 ;  /* 0x0000005b000d7308 */ /* 0x000ea20000002400 */
[----:B------:R-:W-:Y:S01]  /*9300*/  FMUL.FTZ R115, R115, UR9 ;  /* 0x0000000973737c20 */ /* 0x000fe20008410000 */
[----:B------:R-:W-:Y:S01]  /*9310*/  FMUL.FTZ R112, R112, UR9 ;  /* 0x0000000970707c20 */ /* 0x000fe20008410000 */
[----:B------:R-:W-:Y:S04]  /*9320*/  HMMA.16816.F32.BF16 R128, R224, R6, R128 ;  /* 0x00000006e080723c */ /* 0x000fe80000041880 */
[----:B------:R-:W-:Y:S03]  /*9330*/  FMUL.FTZ R120, R120, UR9 ;  /* 0x0000000978787c20 */ /* 0x000fe60008410000 */
[----:B------:R-:W-:Y:S01]  /*9340*/  MUFU.TANH R243, R119 ;  /* 0x0000007700f37308 */ /* 0x000fe20000002400 */
[----:B-1----:R-:W-:Y:S01]  /*9350*/  STL [R1+0x9c], R12 ;  /* 0x00009c0c01007387 */ /* 0x002fe20000100800 */
[----:B------:R-:W-:Y:S01]  /*9360*/  MOV R227, R61 ;  /* 0x0000003d00e37202 */ /* 0x000fe20000000f00 */
[----:B------:R-:W-:Y:S01]  /*9370*/  FMUL.FTZ R76, R122, UR9 ;  /* 0x000000097a4c7c20 */ /* 0x000fe20008410000 */
[----:B------:R-:W-:Y:S01]  /*9380*/  MOV R61, R59 ;  /* 0x0000003b003d7202 */ /* 0x000fe20000000f00 */
[----:B------:R-:W-:Y:S01]  /*9390*/  FMUL.FTZ R75, R123, UR9 ;  /* 0x000000097b4b7c20 */ /* 0x000fe20008410000 */
[----:B------:R-:W-:Y:S01]  /*93a0*/  MOV R122, R63 ;  /* 0x0000003f007a7202 */ /* 0x000fe20000000f00 */
[----:B------:R-:W-:Y:S03]  /*93b0*/  FMUL.FTZ R2, R126, UR9 ;  /* 0x000000097e027c20 */ /* 0x000fe60008410000 */
[----:B------:R-:W-:Y:S01]  /*93c0*/  MUFU.TANH R207, R120 ;  /* 0x0000007800cf7308 */ /* 0x000fe20000002400 */
[----:B--2---:R-:W-:Y:S01]  /*93d0*/  STL [R1+0x98], R13 ;  /* 0x0000980d01007387 */ /* 0x004fe20000100800 */
[----:B------:R-:W-:Y:S01]  /*93e0*/  MOV R63, R62 ;  /* 0x0000003e003f7202 */ /* 0x000fe20000000f00 */
[----:B------:R-:W-:Y:S01]  /*93f0*/  FMUL.FTZ R0, R127, UR9 ;  /* 0x000000097f007c20 */ /* 0x000fe20008410000 */
[----:B------:R-:W-:Y:S01]  /*9400*/  MOV R123, R64 ;  /* 0x00000040007b7202 */ /* 0x000fe20000000f00 */
[----:B------:R-:W-:Y:S01]  /*9410*/  STL [R1+0x20], R14 ;  /* 0x0000200e01007387 */ /* 0x000fe20000100800 */
[----:B------:R-:W-:Y:S01]  /*9420*/  MOV R64, R57 ;  /* 0x0000003900407202 */ /* 0x000fe20000000f00 */
[----:B------:R-:W-:Y:S03]  /*9430*/  FMUL.FTZ R121, R121, UR9 ;  /* 0x0000000979797c20 */ /* 0x000fe60008410000 */
[----:B------:R-:W1:Y:S01]  /*9440*/  MUFU.TANH R8, R106 ;  /* 0x0000006a00087308 */ /* 0x000e620000002400 */
[----:B------:R-:W-:Y:S01]  /*9450*/  MOV R57, R56 ;  /* 0x0000003800397202 */ /* 0x000fe20000000f00 */
[----:B------:R-:W-:Y:S01]  /*9460*/  FMUL.FTZ R124, R124, UR9 ;  /* 0x000000097c7c7c20 */ /* 0x000fe20008410000 */
[----:B------:R-:W-:Y:S01]  /*9470*/  FMNMX3.FTZ R6, R134, R215, R217, !PT ;  /* 0x000000d786067276 */ /* 0x000fe200078100d9 */
[----:B------:R-:W-:Y:S01]  /*9480*/  FMUL.FTZ R125, R125, UR9 ;  /* 0x000000097d7d7c20 */ /* 0x000fe20008410000 */
[----:B------:R-:W-:Y:S01]  /*9490*/  FMNMX3.FTZ R7, R132, R211, R210, !PT ;  /* 0x000000d384077276 */ /* 0x000fe200078100d2 */
[----:B------:R-:W-:Y:S01]  /*94a0*/  FMUL.FTZ R130, R130, UR9 ;  /* 0x0000000982827c20 */ /* 0x000fe20008410000 */
[----:B------:R-:W-:Y:S03]  /*94b0*/  MOV R90, R64 ;  /* 0x00000040005a7202 */ /* 0x000fe60000000f00 */
        /* <DEDUP_REMOVED lines=9> */
[----:B-1----:R1:W-:Y:S01]  /*9550*/  STL [R1+0x84], R8 ;  /* 0x0000840801007387 */ /* 0x0023e20000100800 */
[----:B------:R-:W-:Y:S08]  /*9560*/  MOV R127, R70 ;  /* 0x00000046007f7202 */ /* 0x000ff00000000f00 */
[----:B------:R-:W-:Y:S10]  /*9570*/  MUFU.TANH R73, R0 ;  /* 0x0000000000497308 */ /* 0x000ff40000002400 */
[----:B------:R2:W3:Y:S10]  /*9580*/  MUFU.TANH R69, R92 ;  /* 0x0000005c00457308 */ /* 0x0004f40000002400 */
[----:B------:R4:W-:Y:S10]  /*9590*/  MUFU.TANH R27, R94 ;  /* 0x0000005e001b7308 */ /* 0x0009f40000002400 */
[----:B-1----:R-:W1:Y:S01]  /*95a0*/  MUFU.TANH R8, R107 ;  /* 0x0000006b00087308 */ /* 0x002e620000002400 */
[----:B--2---:R-:W-:Y:S02]  /*95b0*/  MOV R92, R54 ;  /* 0x00000036005c7202 */ /* 0x004fe40000000f00 */
[----:B---3--:R-:W-:Y:S07]  /*95c0*/  MOV R126, R69 ;  /* 0x00000045007e7202 */ /* 0x008fee0000000f00 */
[----:B------:R2:W-:Y:S01]  /*95d0*/  MUFU.TANH R252, R114 ;  /* 0x0000007200fc7308 */ /* 0x0005e20000002400 */
[----:B----4-:R-:W-:Y:S09]  /*95e0*/  MOV R94, R53 ;  /* 0x00000035005e7202 */ /* 0x010ff20000000f00 */
[----:B------:R-:W-:Y:S01]  /*95f0*/  MUFU.TANH R250, R84 ;  /* 0x0000005400fa7308 */ /* 0x000fe20000002400 */
[----:B-1----:R1:W-:Y:S04]  /*9600*/  STL [R1+0x80], R8 ;  /* 0x0000800801007387 */ /* 0x0023e80000100800 */
[----:B------:R-:W-:Y:S05]  /*9610*/  STL [R1+0x28], R36 ;  /* 0x0000282401007387 */ /* 0x000fea0000100800 */
[----:B------:R-:W-:Y:S01]  /*9620*/  MUFU.TANH R248, R85 ;  /* 0x0000005500f87308 */ /* 0x000fe20000002400 */
[----:B--2---:R-:W-:Y:S09]  /*9630*/  MOV R114, R55 ;  /* 0x0000003700727202 */ /* 0x004ff20000000f00 */
[----:B------:R-:W-:Y:S10]  /*9640*/  MUFU.TANH R65, R86 ;  /* 0x0000005600417308 */ /* 0x000ff40000002400 */
[----:B------:R-:W-:Y:S10]  /*9650*/  MUFU.TANH R66, R87 ;  /* 0x0000005700427308 */ /* 0x000ff40000002400 */
[----:B-1----:R-:W1:Y:S10]  /*9660*/  MUFU.TANH R8, R111 ;  /* 0x0000006f00087308 */ /* 0x002e740000002400 */
[----:B------:R2:W-:Y:S10]  /*9670*/  MUFU.TANH R244, R118 ;  /* 0x0000007600f47308 */ /* 0x0005f40000002400 */
[----:B------:R3:W-:Y:S01]  /*9680*/  MUFU.TANH R206, R121 ;  /* 0x0000007900ce7308 */ /* 0x0007e20000002400 */
[----:B-1----:R1:W-:Y:S04]  /*9690*/  STL [R1+0x74], R8 ;  /* 0x0000740801007387 */ /* 0x0023e80000100800 */
[----:B------:R-:W4:Y:S05]  /*96a0*/  LDL R56, [R1+0x8] ;  /* 0x0000080001387983 */ /* 0x000f2a0000100800 */
[----:B------:R-:W5:Y:S01]  /*96b0*/  MUFU.TANH R45, R72 ;  /* 0x00000048002d7308 */ /* 0x000f620000002400 */
[----:B------:R-:W5:Y:S01]  /*96c0*/  LDL R59, [R1+0x10] ;  /* 0x00001000013b7983 */ /* 0x000f620000100800 */
[----:B--2---:R-:W-:Y:S03]  /*96d0*/  MOV R118, R65 ;  /* 0x0000004100767202 */ /* 0x004fe60000000f00 */
[----:B------:R-:W5:Y:S05]  /*96e0*/  LDL R60, [R1+0x1c] ;  /* 0x00001c00013c7983 */ /* 0x000f6a0000100800 */
[----:B------:R-:W-:Y:S01]  /*96f0*/  MUFU.TANH R205, R124 ;  /* 0x0000007c00cd7308 */ /* 0x000fe20000002400 */
[----:B------:R-:W2:Y:S01]  /*9700*/  LDL R88, [R1+0x14] ;  /* 0x0000140001587983 */ /* 0x000ea20000100800 */
[----:B---3--:R-:W-:Y:S03]  /*9710*/  MOV R121, R66 ;  /* 0x0000004200797202 */ /* 0x008fe60000000f00 */
[----:B------:R-:W2:Y:S05]  /*9720*/  LDL R62, [R1+0x18] ;  /* 0x00001800013e7983 */ /* 0x000eaa0000100800 */
[----:B------:R3:W-:Y:S01]  /*9730*/  MUFU.TANH R204, R125 ;  /* 0x0000007d00cc7308 */ /* 0x0007e20000002400 */
[----:B------:R-:W2:Y:S01]  /*9740*/  LDL R96, [R1+0x48] ;  /* 0x0000480001607983 */ /* 0x000ea20000100800 */
[----:B-1----:R-:W-:Y:S02]  /*9750*/  FMNMX3.FTZ R8, R5, R203, R202, !PT ;  /* 0x000000cb05087276 */ /* 0x002fe400078100ca */
[----:B------:R-:W-:Y:S01]  /*9760*/  FMNMX3.FTZ R5, R4, R221, R220, !PT ;  /* 0x000000dd04057276 */ /* 0x000fe200078100dc */
[----:B------:R-:W2:Y:S01]  /*9770*/  LDL R97, [R1+0x44] ;  /* 0x0000440001617983 */ /* 0x000ea20000100800 */
[----:B------:R-:W-:Y:S04]  /*9780*/  FMNMX3.FTZ R4, R6, R218, R219, !PT ;  /* 0x000000da06047276 */ /* 0x000fe800078100db */
[----:B------:R-:W-:Y:S01]  /*9790*/  MUFU.TANH R251, R115 ;  /* 0x0000007300fb7308 */ /* 0x000fe20000002400 */
[----:B------:R-:W2:Y:S01]  /*97a0*/  LDL R99, [R1+0x34] ;  /* 0x0000340001637983 */ /* 0x000ea20000100800 */
[----:B------:R-:W-:Y:S02]  /*97b0*/  FMNMX3.FTZ R6, R7, R201, R200, !PT ;  /* 0x000000c907067276 */ /* 0x000fe400078100c8 */
[----:B------:R-:W-:Y:S01]  /*97c0*/  FMNMX3.FTZ R8, R8, R246, R247, !PT ;  /* 0x000000f608087276 */ /* 0x000fe200078100f7 */
[----:B------:R-:W2:Y:S01]  /*97d0*/  LDL R98, [R1+0x30] ;  /* 0x0000300001627983 */ /* 0x000ea20000100800 */
[----:B------:R-:W-:Y:S04]  /*97e0*/  FMNMX3.FTZ R2, R6, R245, R249, !PT ;  /* 0x000000f506027276 */ /* 0x000fe800078100f9 */
[----:B------:R-:W-:Y:S01]  /*97f0*/  MUFU.TANH R223, R100 ;  /* 0x0000006400df7308 */ /* 0x000fe20000002400 */
[----:B------:R-:W2:Y:S01]  /*9800*/  LDL R103, [R1+0x2c] ;  /* 0x00002c0001677983 */ /* 0x000ea20000100800 */
[----:B------:R-:W-:Y:S02]  /*9810*/  FMNMX3.FTZ R2, R2, R231, R242, !PT ;  /* 0x000000e702027276 */ /* 0x000fe400078100f2 */
[----:B---3--:R-:W-:Y:S01]  /*9820*/  MOV R125, R68 ;  /* 0x00000044007d7202 */ /* 0x008fe20000000f00 */
[----:B------:R-:W3:Y:S01]  /*9830*/  LDL R102, [R1+0x24] ;  /* 0x0000240001667983 */ /* 0x000ee20000100800 */
[----:B------:R-:W-:Y:S04]  /*9840*/  FMNMX3.FTZ R2, R2, R41, R93, !PT ;  /* 0x0000002902027276 */ /* 0x000fe8000781005d */
[----:B------:R-:W1:Y:S01]  /*9850*/  MUFU.TANH R222, R101 ;  /* 0x0000006500de7308 */ /* 0x000e620000002400 */
[----:B------:R-:W3:Y:S01]  /*9860*/  LDL R119, [R1+0x4] ;  /* 0x0000040001777983 */ /* 0x000ee20000100800 */
[----:B------:R-:W-:Y:S02]  /*9870*/  FMNMX3.FTZ R2, R2, R90, R57, !PT ;  /* 0x0000005a02027276 */ /* 0x000fe40007810039 */
[----:B------:R-:W-:Y:S01]  /*9880*/  MOV R124, R67 ;  /* 0x00000043007c7202 */ /* 0x000fe20000000f00 */
[----:B------:R-:W3:Y:S01]  /*9890*/  LDL R120, [R1] ;  /* 0x0000000001787983 */ /* 0x000ee20000100800 */
[----:B------:R-:W-:Y:S04]  /*98a0*/  FMNMX3.FTZ R2, R2, R227, R29, !PT ;  /* 0x000000e302027276 */ /* 0x000fe8000781001d */
[----:B------:R1:W-:Y:S01]  /*98b0*/  MUFU.TANH R115, R130 ;  /* 0x0000008200737308 */ /* 0x0003e20000002400 */
[----:B------:R-:W3:Y:S09]  /*98c0*/  LDL R9, [R1+0x94] ;  /* 0x0000940001097983 */ /* 0x000ef20000100800 */
[----:B------:R-:W-:Y:S10]  /*98d0*/  MUFU.TANH R209, R112 ;  /* 0x0000007000d17308 */ /* 0x000ff40000002400 */
[----:B------:R-:W3:Y:S01]  /*98e0*/  MUFU.TANH R208, R113 ;  /* 0x0000007100d07308 */ /* 0x000ee20000002400 */
[----:B-1----:R-:W-:Y:S09]  /*98f0*/  MOV R130, R18 ;  /* 0x0000001200827202 */ /* 0x002ff20000000f00 */
[----:B------:R-:W-:Y:S10]  /*9900*/  MUFU.TANH R91, R95 ;  /* 0x0000005f005b7308 */ /* 0x000ff40000002400 */
[----:B------:R-:W-:Y:S10]  /*9910*/  MUFU.TANH R116, R116 ;  /* 0x0000007400747308 */ /* 0x000ff40000002400 */
[----:B------:R-:W1:Y:S10]  /*9920*/  MUFU.TANH R112, R117 ;  /* 0x0000007500707308 */ /* 0x000e740000002400 */
[----:B------:R-:W-:Y:S10]  /*9930*/  MUFU.TANH R47, R104 ;  /* 0x00000068002f7308 */ /* 0x000ff40000002400 */
[----:B------:R-:W1:Y:S10]  /*9940*/  MUFU.TANH R48, R105 ;  /* 0x0000006900307308 */ /* 0x000e740000002400 */
[----:B------:R-:W-:Y:S10]  /*9950*/  MUFU.TANH R51, R109 ;  /* 0x0000006d00337308 */ /* 0x000ff40000002400 */
[----:B------:R-:W-:Y:S10]  /*9960*/  MUFU.TANH R95, R110 ;  /* 0x0000006e005f7308 */ /* 0x000ff40000002400 */
[----:B------:R-:W-:Y:S10]  /*9970*/  MUFU.TANH R76, R76 ;  /* 0x0000004c004c7308 */ /* 0x000ff40000002400 */
[----:B------:R-:W-:Y:S10]  /*9980*/  MUFU.TANH R75, R75 ;  /* 0x0000004b004b7308 */ /* 0x000ff40000002400 */
[----:B------:R1:W-:Y:S10]  /*9990*/  MUFU.TANH R101, R128 ;  /* 0x0000008000657308 */ /* 0x0003f40000002400 */
[----:B------:R-:W1:Y:S10]  /*99a0*/  MUFU.TANH R100, R129 ;  /* 0x0000008100647308 */ /* 0x000e740000002400 */
[----:B------:R1:W1:Y:S01]  /*99b0*/  MUFU.TANH R113, R131 ;  /* 0x0000008300717308 */ /* 0x0002620000002400 */
[----:B----4-:R-:W-:Y:S02]  /*99c0*/  FMNMX3.FTZ R7, R5, R239, R56, !PT ;  /* 0x000000ef05077276 */ /* 0x010fe40007810038 */
[----:B------:R-:W-:Y:S02]  /*99d0*/  FMNMX3.FTZ R5, R8, R230, R241, !PT ;  /* 0x000000e608057276 */ /* 0x000fe400078100f1 */
[----:B------:R-:W-:Y:S02]  /*99e0*/  MOV R239, 0x20 ;  /* 0x0000002000ef7802 */ /* 0x000fe40000000f00 */
[----:B-----5:R-:W-:Y:S02]  /*99f0*/  FMNMX3.FTZ R4, R4, R59, R60, !PT ;  /* 0x0000003b04047276 */ /* 0x020fe4000781003c */
[----:B--2---:R-:W-:Y:S02]  /*9a00*/  FMNMX3.FTZ R6, R7, R88, R62, !PT ;  /* 0x0000005807067276 */ /* 0x004fe4000781003e */
[----:B------:R-:W-:Y:S02]  /*9a10*/  FMNMX3.FTZ R7, R4, R32, R35, !PT ;  /* 0x0000002004077276 */ /* 0x000fe40007810023 */
        /* <DEDUP_REMOVED lines=10> */
[----:B---3--:R-:W-:Y:S02]  /*9ac0*/  FMNMX3.FTZ R4, R4, R103, R102, !PT ;  /* 0x0000006704047276 */ /* 0x008fe40007810066 */
        /* <DEDUP_REMOVED lines=11> */
[----:B------:R-:W-:Y:S02]  /*9b80*/  ISETP.NE.AND P0, PT, R9, -0x1, PT ;  /* 0xffffffff0900780c */ /* 0x000fe40003f05270 */
        /* <DEDUP_REMOVED lines=10> */
[----:B-1----:R-:W-:Y:S02]  /*9c30*/  FMNMX3.FTZ R72, R4, R116, R112, !PT ;  /* 0x0000007404487276 */ /* 0x002fe40007810070 */
[----:B------:R-:W-:Y:S02]  /*9c40*/  MOV R128, R9 ;  /* 0x0000000900807202 */ /* 0x000fe40000000f00 */
[----:B------:R-:W-:Y:S02]  /*9c50*/  FMNMX3.FTZ R25, R5, R27, R91, !PT ;  /* 0x0000001b05197276 */ /* 0x000fe4000781005b */
[----:B------:R-:W-:Y:S02]  /*9c60*/  FMNMX3.FTZ R23, R2, R47, R48, !PT ;  /* 0x0000002f02177276 */ /* 0x000fe40007810030 */
[----:B------:R-:W-:Y:S02]  /*9c70*/  FMNMX3.FTZ R24, R0, R244, R243, !PT ;  /* 0x000000f400187276 */ /* 0x000fe400078100f3 */
[----:B------:R-:W-:Y:S01]  /*9c80*/  FMNMX3.FTZ R72, R72, R101, R100, !PT ;  /* 0x0000006548487276 */ /* 0x000fe20007810064 */
[----:B------:R-:W-:Y:S06]  /*9c90*/  @P0 BRA `(.L_x_133) ;  /* 0xffffffd400b80947 */ /* 0x000fec000383ffff */
.L_x_132:
[----:B------:R2:W-:Y:S01]  /*9ca0*/  STL [R1+0xd4], R233 ;  /* 0x0000d4e901007387 */ /* 0x0005e20000100800 */
[----:B------:R-:W-:Y:S01]  /*9cb0*/  FMNMX3.FTZ R2, R23, R36, R51, !PT ;  /* 0x0000002417027276 */ /* 0x000fe20007810033 */
[----:B------:R-:W-:Y:S01]  /*9cc0*/  UMOV UR5, UR6 ;  /* 0x0000000600057c82 */ /* 0x000fe20008000000 */
[----:B-1----:R-:W-:Y:S01]  /*9cd0*/  FMNMX3.FTZ R5, R24, R115, R113, !PT ;  /* 0x0000007318057276 */ /* 0x002fe20007810071 */
[----:B------:R-:W1:Y:S01]  /*9ce0*/  SHFL.BFLY PT, R6, R72, 0x2, 0x1f ;  /* 0x0c401f0048067f89 */ /* 0x000e6200000e0000 */
[----:B------:R-:W-:Y:S02]  /*9cf0*/  FMNMX3.FTZ R2, R2, R207, R206, !PT ;  /* 0x000000cf02027276 */ /* 0x000fe400078100ce */
[----:B------:R-:W-:Y:S05]  /*9d00*/  MOV R129, R34 ;  /* 0x0000002200817202 */ /* 0x000fea0000000f00 */
[----:B------:R-:W-:Y:S01]  /*9d10*/  SHFL.BFLY PT, R7, R5, 0x2, 0x1f ;  /* 0x0c401f0005077f89 */ /* 0x000fe200000e0000 */
[----:B------:R-:W-:Y:S02]  /*9d20*/  FMNMX3.FTZ R4, R2, R205, R204, !PT ;  /* 0x000000cd02047276 */ /* 0x000fe400078100cc */
[----:B------:R-:W-:Y:S01]  /*9d30*/  MOV R131, R29 ;  /* 0x0000001d00837202 */ /* 0x000fe20000000f00 */
[----:B------:R-:W3:Y:S04]  /*9d40*/  S2R R8, SR_TID.X ;  /* 0x0000000000087919 */ /* 0x000ee80000002100 */
[----:B------:R-:W4:Y:S08]  /*9d50*/  SHFL.BFLY PT, R70, R4, 0x2, 0x1f ;  /* 0x0c401f0004467f89 */ /* 0x000f3000000e0000 */
[----:B--2---:R-:W2:Y:S04]  /*9d60*/  LDL.LU R233, [R1+0x74] ;  /* 0x0000740001e97983 */ /* 0x004ea80000300800 */
[----:B------:R1:W-:Y:S04]  /*9d70*/  STL [R1+0xd0], R232 ;  /* 0x0000d0e801007387 */ /* 0x0003e80000100800 */
[----:B-1----:R-:W4:Y:S04]  /*9d80*/  LDL.LU R232, [R1+0x84] ;  /* 0x0000840001e87983 */ /* 0x002f280000300800 */
[----:B------:R1:W-:Y:S04]  /*9d90*/  STL [R1+0xcc], R135 ;  /* 0x0000cc8701007387 */ /* 0x0003e80000100800 */
[----:B-1----:R-:W4:Y:S02]  /*9da0*/  LDL.LU R135, [R1+0x80] ;  /* 0x0000800001877983 */ /* 0x002f240000300800 */
[----:B----4-:R-:W-:Y:S02]  /*9db0*/  FMNMX3.FTZ R0, R25, R232, R135, !PT ;  /* 0x000000e819007276 */ /* 0x010fe40007810087 */
[----:B------:R-:W-:Y:S02]  /*9dc0*/  FMNMX.FTZ R72, R72, R6, !PT ;  /* 0x0000000648487209 */ /* 0x000fe40007810000 */
[----:B--2---:R-:W-:Y:S02]  /*9dd0*/  FMNMX3.FTZ R0, R0, R95, R233, !PT ;  /* 0x0000005f00007276 */ /* 0x004fe400078100e9 */
[----:B------:R-:W-:Y:S01]  /*9de0*/  FMNMX.FTZ R70, R4, R70, !PT ;  /* 0x0000004604467209 */ /* 0x000fe20007810000 */
[----:B------:R-:W1:Y:S01]  /*9df0*/  SHFL.BFLY PT, R6, R72, 0x1, 0x1f ;  /* 0x0c201f0048067f89 */ /* 0x000e6200000e0000 */
[----:B------:R-:W-:Y:S02]  /*9e00*/  FMNMX3.FTZ R0, R0, R76, R75, !PT ;  /* 0x0000004c00007276 */ /* 0x000fe4000781004b */
[----:B------:R-:W-:Y:S02]  /*9e10*/  FMNMX.FTZ R7, R5, R7, !PT ;  /* 0x0000000705077209 */ /* 0x000fe40007810000 */
[----:B------:R-:W-:Y:S03]  /*9e20*/  FMNMX3.FTZ R0, R0, R74, R73, !PT ;  /* 0x0000004a00007276 */ /* 0x000fe60007810049 */
[----:B------:R-:W2:Y:S01]  /*9e30*/  SHFL.BFLY PT, R5, R70, 0x1, 0x1f ;  /* 0x0c201f0046057f89 */ /* 0x000ea200000e0000 */
[----:B---3--:R-:W-:Y:S07]  /*9e40*/  MOV R108, R8 ;  /* 0x00000008006c7202 */ /* 0x008fee0000000f00 */
[----:B------:R-:W3:Y:S01]  /*9e50*/  SHFL.BFLY PT, R2, R0, 0x2, 0x1f ;  /* 0x0c401f0000027f89 */ /* 0x000ee200000e0000 */
[----:B------:R-:W-:Y:S02]  /*9e60*/  SHF.R.U32.HI R110, RZ, 0x1, R108 ;  /* 0x00000001ff6e7819 */ /* 0x000fe4000001166c */
[----:B------:R-:W-:Y:S05]  /*9e70*/  LOP3.LUT P5, RZ, R108, 0x4, RZ, 0xc0, !PT ;  /* 0x000000046cff7812 */ /* 0x000fea00078ac0ff */
[----:B------:R-:W4:Y:S01]  /*9e80*/  SHFL.BFLY PT, R71, R7, 0x1, 0x1f ;  /* 0x0c201f0007477f89 */ /* 0x000f2200000e0000 */
[----:B-1----:R-:W-:Y:S02]  /*9e90*/  FMNMX.FTZ R72, R72, R6, !PT ;  /* 0x0000000648487209 */ /* 0x002fe40007810000 */
[----:B------:R-:W-:Y:S02]  /*9ea0*/  SHF.L.U32 R6, R108, 0x3, RZ ;  /* 0x000000036c067819 */ /* 0x000fe400000006ff */
[C---:B------:R-:W-:Y:S01]  /*9eb0*/  FSETP.NEU.FTZ.AND P0, PT, R72.reuse, -INF , PT ;  /* 0xff8000004800780b */ /* 0x040fe20003f1d000 */
[----:B------:R-:W-:Y:S01]  /*9ec0*/  FMUL.FTZ R77, R72, UR4 ;  /* 0x00000004484d7c20 */ /* 0x000fe20008410000 */
[----:B--2---:R-:W-:Y:S01]  /*9ed0*/  FMNMX.FTZ R70, R70, R5, !PT ;  /* 0x0000000546467209 */ /* 0x004fe20007810000 */
[----:B------:R-:W-:Y:S01]  /*9ee0*/  STL [R1+0xc8], R6 ;  /* 0x0000c80601007387 */ /* 0x000fe20000100800 */
[----:B------:R-:W-:Y:S02]  /*9ef0*/  LOP3.LUT R109, R6, 0x38, RZ, 0xc0, !PT ;  /* 0x00000038066d7812 */ /* 0x000fe400078ec0ff */
[----:B---3--:R-:W-:Y:S01]  /*9f00*/  FMNMX.FTZ R2, R0, R2, !PT ;  /* 0x0000000200027209 */ /* 0x008fe20007810000 */
[----:B------:R-:W-:Y:S01]  /*9f10*/  FADD.FTZ R0, -R72, R3 ;  /* 0x0000000348007221 */ /* 0x000fe20000010100 */
[----:B------:R-:W-:Y:S01]  /*9f20*/  FSEL R77, R77, RZ, P0 ;  /* 0x000000ff4d4d7208 */ /* 0x000fe20000000000 */
[----:B------:R-:W-:Y:S01]  /*9f30*/  FMUL.FTZ R79, R70, UR4 ;  /* 0x00000004464f7c20 */ /* 0x000fe20008410000 */
[----:B----4-:R-:W-:Y:S01]  /*9f40*/  FMNMX.FTZ R71, R7, R71, !PT ;  /* 0x0000004707477209 */ /* 0x010fe20007810000 */
[----:B------:R-:W1:Y:S01]  /*9f50*/  SHFL.BFLY PT, R4, R2, 0x1, 0x1f ;  /* 0x0c201f0002047f89 */ /* 0x000e6200000e0000 */
[----:B------:R-:W-:Y:S01]  /*9f60*/  FMUL.FTZ R3, R0, UR4 ;  /* 0x0000000400037c20 */ /* 0x000fe20008410000 */
[--C-:B------:R-:W-:Y:S01]  /*9f70*/  FFMA.FTZ R96, R96, UR4, -R77.reuse ;  /* 0x0000000460607c23 */ /* 0x100fe2000801084d */
[--C-:B------:R-:W-:Y:S01]  /*9f80*/  FFMA.FTZ R97, R97, UR4, -R77.reuse ;  /* 0x0000000461617c23 */ /* 0x100fe2000801084d */
[C---:B------:R-:W-:Y:S01]  /*9f90*/  FMUL.FTZ R78, R71.reuse, UR4 ;  /* 0x00000004474e7c20 */ /* 0x040fe20008410000 */
[----:B------:R2:W3:Y:S01]  /*9fa0*/  MUFU.EX2 R68, R3 ;  /* 0x0000000300447308 */ /* 0x0004e20000000800 */
[C---:B------:R-:W-:Y:S01]  /*9fb0*/  FSETP.NEU.FTZ.AND P0, PT, R71.reuse, -INF , PT ;  /* 0xff8000004700780b */ /* 0x040fe20003f1d000 */
[----:B------:R-:W-:Y:S01]  /*9fc0*/  FADD.FTZ R0, -R71, R132 ;  /* 0x0000008447007221 */ /* 0x000fe20000010100 */
[--C-:B------:R-:W-:Y:S01]  /*9fd0*/  FFMA.FTZ R34, R246, UR4, -R77.reuse ;  /* 0x00000004f6227c23 */ /* 0x100fe2000801084d */
[----:B------:R-:W-:Y:S01]  /*9fe0*/  MOV R132, R42 ;  /* 0x0000002a00847202 */ /* 0x000fe20000000f00 */
[--C-:B------:R-:W-:Y:S01]  /*9ff0*/  FFMA.FTZ R99, R99, UR4, -R77.reuse ;  /* 0x0000000463637c23 */ /* 0x100fe2000801084d */
[----:B------:R-:W-:Y:S01]  /*a000*/  FSEL R78, R78, RZ, P0 ;  /* 0x000000ff4e4e7208 */ /* 0x000fe20000000000 */
[--C-:B------:R-:W-:Y:S01]  /*a010*/  FFMA.FTZ R98, R98, UR4, -R77.reuse ;  /* 0x0000000462627c23 */ /* 0x100fe2000801084d */
[----:B------:R-:W-:Y:S01]  /*a020*/  FSETP.NEU.FTZ.AND P0, PT, R70, -INF , PT ;  /* 0xff8000004600780b */ /* 0x000fe20003f1d000 */
[--C-:B------:R-:W-:Y:S01]  /*a030*/  FFMA.FTZ R103, R103, UR4, -R77.reuse ;  /* 0x0000000467677c23 */ /* 0x100fe2000801084d */
[--C-:B------:R-:W-:Y:S01]  /*a040*/  FFMA.FTZ R102, R102, UR4, -R77.reuse ;  /* 0x0000000466667c23 */ /* 0x100fe2000801084d */
[--C-:B------:R-:W-:Y:S01]  /*a050*/  FFMA.FTZ R119, R119, UR4, -R77.reuse ;  /* 0x0000000477777c23 */ /* 0x100fe2000801084d */
[----:B------:R-:W-:Y:S01]  /*a060*/  FSEL R79, R79, RZ, P0 ;  /* 0x000000ff4f4f7208 */ /* 0x000fe20000000000 */
[--C-:B------:R-:W-:Y:S01]  /*a070*/  FFMA.FTZ R120, R120, UR4, -R77.reuse ;  /* 0x0000000478787c23 */ /* 0x100fe2000801084d */
[--C-:B------:R-:W-:Y:S01]  /*a080*/  FFMA.FTZ R222, R222, UR4, -R77.reuse ;  /* 0x00000004dede7c23 */ /* 0x100fe2000801084d */
[--C-:B------:R-:W-:Y:S01]  /*a090*/  FFMA.FTZ R209, R209, UR4, -R77.reuse ;  /* 0x00000004d1d17c23 */ /* 0x100fe2000801084d */
[--C-:B------:R-:W-:Y:S01]  /*a0a0*/  FFMA.FTZ R208, R208, UR4, -R77.reuse ;  /* 0x00000004d0d07c23 */ /* 0x100fe2000801084d */
[----:B--2---:R-:W-:Y:S01]  /*a0b0*/  FMUL.FTZ R3, R0, UR4 ;  /* 0x0000000400037c20 */ /* 0x004fe20008410000 */
[----:B---3--:R-:W-:Y:S01]  /*a0c0*/  FMUL.FTZ R16, R68, R148 ;  /* 0x0000009444107220 */ /* 0x008fe20000410000 */
[----:B-1----:R-:W-:Y:S01]  /*a0d0*/  FMNMX.FTZ R69, R2, R4, !PT ;  /* 0x0000000402457209 */ /* 0x002fe20007810000 */
[----:B------:R-:W-:Y:S01]  /*a0e0*/  MUFU.EX2 R148, R34 ;  /* 0x0000002200947308 */ /* 0x000fe20000000800 */
[----:B------:R-:W-:Y:S01]  /*a0f0*/  FFMA.FTZ R4, R216, UR4, -R77 ;  /* 0x00000004d8047c23 */ /* 0x000fe2000801084d */
        /* <DEDUP_REMOVED lines=9> */
[----:B------:R-:W-:Y:S01]  /*a190*/  FFMA.FTZ R243, R243, UR4, -R78 ;  /* 0x00000004f3f37c23 */ /* 0x000fe2000801084e */
[--C-:B------:R-:W-:Y:S01]  /*a1a0*/  FFMA.FTZ R5, R213, UR4, -R79.reuse ;  /* 0x00000004d5057c23 */ /* 0x100fe2000801084f */
[C---:B------:R-:W-:Y:S01]  /*a1b0*/  FMUL.FTZ R111, R69.reuse, UR4 ;  /* 0x00000004456f7c20 */ /* 0x040fe20008410000 */
[----:B------:R-:W-:Y:S01]  /*a1c0*/  FSETP.NEU.FTZ.AND P0, PT, R69, -INF , PT ;  /* 0xff8000004500780b */ /* 0x000fe20003f1d000 */
[----:B------:R-:W-:Y:S03]  /*a1d0*/  FFMA.FTZ R7, R214, UR4, -R79 ;  /* 0x00000004d6077c23 */ /* 0x000fe6000801084f */
[----:B------:R-:W2:Y:S01]  /*a1e0*/  MUFU.EX2 R3, R3 ;  /* 0x0000000300037308 */ /* 0x000ea20000000800 */
[----:B------:R-:W-:Y:S01]  /*a1f0*/  FADD.FTZ R0, -R70, R133 ;  /* 0x0000008546007221 */ /* 0x000fe20000010100 */
[----:B------:R-:W-:Y:S01]  /*a200*/  FSEL R111, R111, RZ, P0 ;  /* 0x000000ff6f6f7208 */ /* 0x000fe20000000000 */
[----:B------:R-:W-:Y:S01]  /*a210*/  IMAD.MOV.U32 R133, RZ, RZ, R40 ;  /* 0x000000ffff857224 */ /* 0x000fe200078e0028 */
[----:B------:R-:W-:Y:S01]  /*a220*/  LOP3.LUT P0, RZ, R108, 0x2, RZ, 0xc0, !PT ;  /* 0x000000026cff7812 */ /* 0x000fe2000780c0ff */
[----:B------:R-:W-:Y:S01]  /*a230*/  FMUL.FTZ R2, R0, UR4 ;  /* 0x0000000400027c20 */ /* 0x000fe20008410000 */
[----:B------:R-:W-:Y:S01]  /*a240*/  FFMA.FTZ R40, R245, UR4, -R78 ;  /* 0x00000004f5287c23 */ /* 0x000fe2000801084e */
[----:B------:R-:W-:Y:S03]  /*a250*/  FFMA.FTZ R59, R59, UR4, -R111 ;  /* 0x000000043b3b7c23 */ /* 0x000fe6000801086f */
[----:B------:R3:W-:Y:S01]  /*a260*/  MUFU.EX2 R216, R7 ;  /* 0x0000000700d87308 */ /* 0x0007e20000000800 */
[----:B-1----:R-:W-:Y:S01]  /*a270*/  FFMA.FTZ R4, R212, UR4, -R77 ;  /* 0x00000004d4047c23 */ /* 0x002fe2000801084d */
[----:B------:R-:W-:Y:S01]  /*a280*/  FADD.FTZ R0, -R69, R134 ;  /* 0x0000008645007221 */ /* 0x000fe20000010100 */
[----:B------:R-:W-:Y:S01]  /*a290*/  SEL R44, R239, 0xffffffe0, !P0 ;  /* 0xffffffe0ef2c7807 */ /* 0x000fe20004000000 */
[----:B------:R-:W-:Y:S01]  /*a2a0*/  FMUL.FTZ R17, R68, R149 ;  /* 0x0000009544117220 */ /* 0x000fe20000410000 */
[----:B------:R-:W-:Y:S01]  /*a2b0*/  MOV R212, R27 ;  /* 0x0000001b00d47202 */ /* 0x000fe20000000f00 */
[----:B------:R-:W-:Y:S01]  /*a2c0*/  FMUL.FTZ R0, R0, UR4 ;  /* 0x0000000400007c20 */ /* 0x000fe20008410000 */
[----:B------:R-:W-:Y:S03]  /*a2d0*/  IMAD.MOV.U32 R149, RZ, RZ, R32 ;  /* 0x000000ffff957224 */ /* 0x000fe600078e0020 */
[----:B------:R1:W4:Y:S01]  /*a2e0*/  MUFU.EX2 R225, R4 ;  /* 0x0000000400e17308 */ /* 0x0003220000000800 */
[C---:B--2---:R-:W-:Y:S01]  /*a2f0*/  FMUL.FTZ R19, R3.reuse, R151 ;  /* 0x0000009703137220 */ /* 0x044fe20000410000 */
[C---:B------:R-:W-:Y:S01]  /*a300*/  FMUL.FTZ R18, R3.reuse, R150 ;  /* 0x0000009603127220 */ /* 0x040fe20000410000 */
[----:B------:R-:W2:Y:S01]  /*a310*/  LDL.LU R151, [R1+0xc] ;  /* 0x00000c0001977983 */ /* 0x000ea20000300800 */
[----:B------:R-:W-:Y:S01]  /*a320*/  FMUL.FTZ R32, R68, R164 ;  /* 0x000000a444207220 */ /* 0x000fe20000410000 */
[C---:B------:R-:W-:Y:S01]  /*a330*/  FMUL.FTZ R34, R3.reuse, R166 ;  /* 0x000000a603227220 */ /* 0x040fe20000410000 */
[----:B------:R-:W-:Y:S01]  /*a340*/  MOV R134, R47 ;  /* 0x0000002f00867202 */ /* 0x000fe20000000f00 */
[----:B------:R-:W-:Y:S03]  /*a350*/  FFMA.FTZ R60, R60, UR4, -R111 ;  /* 0x000000043c3c7c23 */ /* 0x000fe6000801086f */
[----:B------:R-:W4:Y:S01]  /*a360*/  MUFU.EX2 R2, R2 ;  /* 0x0000000200027308 */ /* 0x000f220000000800 */
[----:B---3--:R-:W-:Y:S01]  /*a370*/  FMUL.FTZ R7, R3, R143 ;  /* 0x0000008f03077220 */ /* 0x008fe20000410000 */
[----:B------:R-:W-:Y:S01]  /*a380*/  MOV R143, R33 ;  /* 0x00000021008f7202 */ /* 0x000fe20000000f00 */
[----:B------:R-:W-:Y:S01]  /*a390*/  FMUL.FTZ R33, R68, R165 ;  /* 0x000000a544217220 */ /* 0x000fe20000410000 */
[----:B------:R-:W-:Y:S01]  /*a3a0*/  FFMA.FTZ R62, R62, UR4, -R79 ;  /* 0x000000043e3e7c23 */ /* 0x000fe2000801084f */
[----:B------:R-:W-:Y:S01]  /*a3b0*/  FFMA.FTZ R75, R75, UR4, -R111 ;  /* 0x000000044b4b7c23 */ /* 0x000fe2000801086f */
[--C-:B------:R-:W-:Y:S01]  /*a3c0*/  FFMA.FTZ R122, R122, UR4, -R79.reuse ;  /* 0x000000047a7a7c23 */ /* 0x100fe2000801084f */
[--C-:B------:R-:W-:Y:S03]  /*a3d0*/  FFMA.FTZ R123, R123, UR4, -R79.reuse ;  /* 0x000000047b7b7c23 */ /* 0x100fe6000801084f */
[----:B------:R-:W3:Y:S01]  /*a3e0*/  MUFU.EX2 R0, R0 ;  /* 0x0000000000007308 */ /* 0x000ee20000000800 */
[--C-:B-1----:R-:W-:Y:S01]  /*a3f0*/  FFMA.FTZ R4, R211, UR4, -R78.reuse ;  /* 0x00000004d3047c23 */ /* 0x102fe2000801084e */
[----:B----4-:R-:W-:Y:S01]  /*a400*/  F2FP.BF16.F32.PACK_AB R80, R225, R117 ;  /* 0x00000075e150723e */ /* 0x010fe200000010ff */
[--C-:B------:R-:W-:Y:S01]  /*a410*/  FFMA.FTZ R126, R126, UR4, -R79.reuse ;  /* 0x000000047e7e7c23 */ /* 0x100fe2000801084f */
[--C-:B------:R-:W-:Y:S01]  /*a420*/  FFMA.FTZ R127, R127, UR4, -R79.reuse ;  /* 0x000000047f7f7c23 */ /* 0x100fe2000801084f */
[--C-:B------:R-:W-:Y:S01]  /*a430*/  FFMA.FTZ R134, R134, UR4, -R79.reuse ;  /* 0x0000000486867c23 */ /* 0x100fe2000801084f */
[--C-:B------:R-:W-:Y:S01]  /*a440*/  FFMA.FTZ R207, R207, UR4, -R79.reuse ;  /* 0x00000004cfcf7c23 */ /* 0x100fe2000801084f */
[----:B------:R-:W-:Y:S03]  /*a450*/  FFMA.FTZ R206, R206, UR4, -R79 ;  /* 0x00000004cece7c23 */ /* 0x000fe6000801084f */
[----:B------:R1:W-:Y:S01]  /*a460*/  MUFU.EX2 R211, R4 ;  /* 0x0000000400d37308 */ /* 0x0003e20000000800 */
[C---:B------:R-:W-:Y:S01]  /*a470*/  FMUL.FTZ R13, R2.reuse, R145 ;  /* 0x00000091020d7220 */ /* 0x040fe20000410000 */
[C---:B------:R-:W-:Y:S01]  /*a480*/  FMUL.FTZ R12, R2.reuse, R144 ;  /* 0x00000090020c7220 */ /* 0x040fe20000410000 */
[----:B------:R-:W-:Y:S01]  /*a490*/  MOV R145, R52 ;  /* 0x0000003400917202 */ /* 0x000fe20000000f00 */
[C---:B------:R-:W-:Y:S01]  /*a4a0*/  FMUL.FTZ R24, R2.reuse, R156 ;  /* 0x0000009c02187220 */ /* 0x040fe20000410000 */
[----:B------:R-:W-:Y:S01]  /*a4b0*/  MOV R144, R26 ;  /* 0x0000001a00907202 */ /* 0x000fe20000000f00 */
[C---:B------:R-:W-:Y:S01]  /*a4c0*/  FMUL.FTZ R25, R2.reuse, R157 ;  /* 0x0000009d02197220 */ /* 0x040fe20000410000 */
[----:B------:R-:W-:Y:S03]  /*a4d0*/  FMUL.FTZ R29, R2, R161 ;  /* 0x000000a1021d7220 */ /* 0x000fe60000410000 */
[----:B------:R4:W-:Y:S01]  /*a4e0*/  MUFU.EX2 R245, R40 ;  /* 0x0000002800f57308 */ /* 0x0009e20000000800 */
[C---:B---3--:R-:W-:Y:S01]  /*a4f0*/  FMUL.FTZ R11, R0.reuse, R139 ;  /* 0x0000008b000b7220 */ /* 0x048fe20000410000 */
[C---:B------:R-:W-:Y:S01]  /*a500*/  FMUL.FTZ R14, R0.reuse, R146 ;  /* 0x00000092000e7220 */ /* 0x040fe20000410000 */
[C---:B------:R-:W-:Y:S01]  /*a510*/  FMUL.FTZ R15, R0.reuse, R147 ;  /* 0x00000093000f7220 */ /* 0x040fe20000410000 */
[C---:B------:R-:W-:Y:S01]  /*a520*/  FMUL.FTZ R26, R0.reuse, R158 ;  /* 0x0000009e001a7220 */ /* 0x040fe20000410000 */
[C---:B------:R-:W-:Y:S01]  /*a530*/  FMUL.FTZ R27, R0.reuse, R159 ;  /* 0x0000009f001b7220 */ /* 0x040fe20000410000 */
[----:B------:R-:W-:Y:S01]  /*a540*/  MOV R147, R35 ;  /* 0x0000002300937202 */ /* 0x000fe20000000f00 */
[----:B------:R-:W-:Y:S01]  /*a550*/  FMUL.FTZ R35, R3, R167 ;  /* 0x000000a703237220 */ /* 0x000fe20000410000 */
[----:B------:R-:W-:Y:S01]  /*a560*/  FMUL.FTZ R42, R0, R174 ;  /* 0x000000ae002a7220 */ /* 0x000fe20000410000 */
[--C-:B-1----:R-:W-:Y:S01]  /*a570*/  FFMA.FTZ R4, R210, UR4, -R78.reuse ;  /* 0x00000004d2047c23 */ /* 0x102fe2000801084e */
[----:B------:R-:W-:Y:S01]  /*a580*/  MOV R139, R46 ;  /* 0x0000002e008b7202 */ /* 0x000fe20000000f00 */
[C---:B------:R-:W-:Y:S01]  /*a590*/  FMUL.FTZ R46, R0.reuse, R178 ;  /* 0x000000b2002e7220 */ /* 0x040fe20000410000 */
[----:B------:R-:W-:Y:S01]  /*a5a0*/  FMUL.FTZ R47, R0, R179 ;  /* 0x000000b3002f7220 */ /* 0x000fe20000410000 */
[----:B------:R1:W3:Y:S01]  /*a5b0*/  MUFU.EX2 R224, R4 ;  /* 0x0000000400e07308 */ /* 0x0002e20000000800 */
[----:B------:R-:W-:Y:S01]  /*a5c0*/  MOV R210, R48 ;  /* 0x0000003000d27202 */ /* 0x000fe20000000f00 */
[----:B------:R-:W-:Y:S02]  /*a5d0*/  IMAD.MOV.U32 R146, RZ, RZ, R49 ;  /* 0x000000ffff927224 */ /* 0x000fe400078e0031 */
[----:B------:R-:W-:Y:S01]  /*a5e0*/  FMUL.FTZ R48, R68, R180 ;  /* 0x000000b444307220 */ /* 0x000fe20000410000 */
[----:B----4-:R-:W-:Y:S01]  /*a5f0*/  FMUL.FTZ R40, R2, R172 ;  /* 0x000000ac02287220 */ /* 0x010fe20000410000 */
[----:B------:R-:W-:Y:S01]  /*a600*/  FMUL.FTZ R49, R68, R181 ;  /* 0x000000b544317220 */ /* 0x000fe20000410000 */
[----:B------:R-:W-:Y:S01]  /*a610*/  MOV R157, R63 ;  /* 0x0000003f009d7202 */ /* 0x000fe20000000f00 */
[----:B------:R-:W-:Y:S02]  /*a620*/  FMUL.FTZ R63, R0, R195 ;  /* 0x000000c3003f7220 */ /* 0x000fe40000410000 */
[----:B------:R4:W-:Y:S01]  /*a630*/  MUFU.EX2 R166, R56 ;  /* 0x0000003800a67308 */ /* 0x0009e20000000800 */
[----:B------:R-:W-:Y:S02]  /*a640*/  IMAD.MOV.U32 R174, RZ, RZ, R131 ;  /* 0x000000ffffae7224 */ /* 0x000fe400078e0083 */
[----:B------:R-:W-:Y:S01]  /*a650*/  FFMA.FTZ R131, R229, UR4, -R77 ;  /* 0x00000004e5837c23 */ /* 0x000fe2000801084d */
[--C-:B------:R-:W-:Y:S01]  /*a660*/  FFMA.FTZ R205, R205, UR4, -R79.reuse ;  /* 0x00000004cdcd7c23 */ /* 0x100fe2000801084f */
[----:B------:R-:W-:Y:S05]  /*a670*/  FFMA.FTZ R204, R204, UR4, -R79 ;  /* 0x00000004cccc7c23 */ /* 0x000fea000801084f */
[----:B------:R4:W-:Y:S01]  /*a680*/  MUFU.EX2 R165, R60 ;  /* 0x0000003c00a57308 */ /* 0x0009e20000000800 */
[----:B-1----:R-:W-:Y:S01]  /*a690*/  FFMA.FTZ R4, R203, UR4, -R77 ;  /* 0x00000004cb047c23 */ /* 0x002fe2000801084d */
[----:B---3--:R-:W-:Y:S08]  /*a6a0*/  F2FP.BF16.F32.PACK_AB R81, R224, R211 ;  /* 0x000000d3e051723e */ /* 0x008ff000000010ff */
[----:B------:R1:W-:Y:S01]  /*a6b0*/  MUFU.EX2 R226, R4 ;  /* 0x0000000400e27308 */ /* 0x0003e20000000800 */
[----:B----4-:R-:W-:Y:S09]  /*a6c0*/  FMUL.FTZ R56, R2, R188 ;  /* 0x000000bc02387220 */ /* 0x010ff20000410000 */
[----:B------:R-:W-:Y:S01]  /*a6d0*/  MUFU.EX2 R222, R222 ;  /* 0x000000de00de7308 */ /* 0x000fe20000000800 */
[----:B------:R-:W-:Y:S09]  /*a6e0*/  FFMA.FTZ R60, R88, UR4, -R79 ;  /* 0x00000004583c7c23 */ /* 0x000ff2000801084f */
[----:B------:R-:W-:Y:S01]  /*a6f0*/  MUFU.EX2 R209, R209 ;  /* 0x000000d100d17308 */ /* 0x000fe20000000800 */
[----:B-1----:R-:W-:Y:S01]  /*a700*/  FFMA.FTZ R4, R202, UR4, -R77 ;  /* 0x00000004ca047c23 */ /* 0x002fe2000801084d */
[----:B------:R-:W-:Y:S01]  /*a710*/  MOV R202, R51 ;  /* 0x0000003300ca7202 */ /* 0x000fe20000000f00 */
[----:B------:R-:W-:Y:S07]  /*a720*/  FMUL.FTZ R51, R3, R183 ;  /* 0x000000b703337220 */ /* 0x000fee0000410000 */
[----:B------:R1:W3:Y:S10]  /*a730*/  MUFU.EX2 R203, R4 ;  /* 0x0000000400cb7308 */ /* 0x0002f40000000800 */
[----:B------:R-:W-:Y:S10]  /*a740*/  MUFU.EX2 R134, R134 ;  /* 0x0000008600867308 */ /* 0x000ff40000000800 */
[----:B------:R-:W-:Y:S01]  /*a750*/  MUFU.EX2 R127, R127 ;  /* 0x0000007f007f7308 */ /* 0x000fe20000000800 */
[--C-:B-1----:R-:W-:Y:S01]  /*a760*/  FFMA.FTZ R4, R201, UR4, -R78.reuse ;  /* 0x00000004c9047c23 */ /* 0x102fe2000801084e */
[----:B---3--:R-:W-:Y:S08]  /*a770*/  F2FP.BF16.F32.PACK_AB R82, R203, R226 ;  /* 0x000000e2cb52723e */ /* 0x008ff000000010ff */
[----:B------:R1:W-:Y:S10]  /*a780*/  MUFU.EX2 R9, R4 ;  /* 0x0000000400097308 */ /* 0x0003f40000000800 */
[----:B------:R-:W-:Y:S10]  /*a790*/  MUFU.EX2 R130, R130 ;  /* 0x0000008200827308 */ /* 0x000ff40000000800 */
[----:B------:R-:W-:Y:S01]  /*a7a0*/  MUFU.EX2 R208, R208 ;  /* 0x000000d000d07308 */ /* 0x000fe20000000800 */
[----:B-1----:R-:W-:Y:S09]  /*a7b0*/  FFMA.FTZ R4, R200, UR4, -R78 ;  /* 0x00000004c8047c23 */ /* 0x002ff2000801084e */
[----:B------:R1:W-:Y:S10]  /*a7c0*/  MUFU.EX2 R8, R4 ;  /* 0x0000000400087308 */ /* 0x0003f40000000800 */
[----:B------:R3:W4:Y:S10]  /*a7d0*/  MUFU.EX2 R200, R5 ;  /* 0x0000000500c87308 */ /* 0x0007340000000800 */
[----:B------:R-:W-:Y:S01]  /*a7e0*/  MUFU.EX2 R244, R244 ;  /* 0x000000f400f47308 */ /* 0x000fe20000000800 */
[----:B-1----:R-:W-:Y:S04]  /*a7f0*/  SHF.L.U32 R4, R108, 0x6, RZ ;  /* 0x000000066c047819 */ /* 0x002fe800000006ff */
[--C-:B------:R-:W-:Y:S05]  /*a800*/  LOP3.LUT R6, R109, 0x1c0, R4.reuse, 0xf8, !PT ;  /* 0x000001c06d067812 */ /* 0x100fea00078ef804 */
[----:B------:R-:W-:Y:S01]  /*a810*/  MUFU.EX2 R243, R243 ;  /* 0x000000f300f37308 */ /* 0x000fe20000000800 */
[----:B---3--:R-:W-:Y:S02]  /*a820*/  LOP3.LUT R5, R110, 0x8, RZ, 0xc0, !PT ;  /* 0x000000086e057812 */ /* 0x008fe400078ec0ff */
[----:B----4-:R-:W-:Y:S02]  /*a830*/  F2FP.BF16.F32.PACK_AB R64, R216, R200 ;  /* 0x000000c8d840723e */ /* 0x010fe400000010ff */
[----:B------:R-:W-:Y:S01]  /*a840*/  LOP3.LUT R5, R6, R5, RZ, 0x3c, !PT ;  /* 0x0000000506057212 */ /* 0x000fe200078e3cff */
[--C-:B------:R-:W-:Y:S03]  /*a850*/  FFMA.FTZ R6, R215, UR4, -R111.reuse ;  /* 0x00000004d7067c23 */ /* 0x100fe6000801086f */
[----:B------:R-:W-:Y:S01]  /*a860*/  LOP3.LUT R4, R5, 0x200, R4, 0xf8, !PT ;  /* 0x0000020005047812 */ /* 0x000fe200078ef804 */
[----:B------:R1:W-:Y:S01]  /*a870*/  MUFU.EX2 R213, R6 ;  /* 0x0000000600d57308 */ /* 0x0003e20000000800 */
[----:B------:R-:W-:Y:S01]  /*a880*/  FMUL.FTZ R5, R68, R141 ;  /* 0x0000008d44057220 */ /* 0x000fe20000410000 */
[----:B------:R-:W-:Y:S01]  /*a890*/  MOV R141, R8 ;  /* 0x00000008008d7202 */ /* 0x000fe20000000f00 */
[----:B------:R-:W-:Y:S01]  /*a8a0*/  FMUL.FTZ R8, R2, R136 ;  /* 0x0000008802087220 */ /* 0x000fe20000410000 */
[----:B------:R-:W-:Y:S01]  /*a8b0*/  LEA R104, R4, UR5, 0x1 ;  /* 0x0000000504687c11 */ /* 0x000fe2000f8e08ff */
[----:B------:R-:W-:Y:S01]  /*a8c0*/  FFMA.FTZ R4, R217, UR4, -R111 ;  /* 0x00000004d9047c23 */ /* 0x000fe2000801086f */
[----:B------:R-:W-:Y:S01]  /*a8d0*/  MOV R136, R9 ;  /* 0x0000000900887202 */ /* 0x000fe20000000f00 */
[----:B------:R-:W-:Y:S01]  /*a8e0*/  FMUL.FTZ R9, R2, R137 ;  /* 0x0000008902097220 */ /* 0x000fe20000410000 */
[----:B------:R-:W-:Y:S02]  /*a8f0*/  IADD3 R107, PT, PT, R44, R104, RZ ;  /* 0x000000682c6b7210 */ /* 0x000fe40007ffe0ff */
[----:B------:R3:W4:Y:S01]  /*a900*/  MUFU.EX2 R214, R4 ;  /* 0x0000000400d67308 */ /* 0x0007220000000800 */
[----:B------:R-:W2:Y:S01]  /*a910*/  LDSM.16.MT88.4 R20, [R104+0x8000] ;  /* 0x008000006814783b */ /* 0x000ea20000004200 */
[----:B------:R-:W-:Y:S01]  /*a920*/  F2FP.BF16.F32.PACK_AB R83, R141, R136 ;  /* 0x000000888d53723e */ /* 0x000fe200000010ff */
[----:B------:R-:W-:Y:S02]  /*a930*/  VIADD R105, R104, 0x8040 ;  /* 0x0000804068697836 */ /* 0x000fe40000000000 */
[----:B------:R-:W-:Y:S02]  /*a940*/  IMAD.MOV.U32 R217, RZ, RZ, R45 ;  /* 0x000000ffffd97224 */ /* 0x000fe400078e002d */
[----:B------:R-:W-:Y:S01]  /*a950*/  FFMA.FTZ R45, R230, UR4, -R77 ;  /* 0x00000004e62d7c23 */ /* 0x000fe2000801084d */
[----:B-1----:R-:W-:Y:S01]  /*a960*/  FMUL.FTZ R6, R3, R142 ;  /* 0x0000008e03067220 */ /* 0x002fe20000410000 */
[----:B------:R-:W1:Y:S01]  /*a970*/  LDSM.16.MT88.4 R36, [R107+0x8000] ;  /* 0x008000006b24783b */ /* 0x000e620000004200 */
[----:B------:R-:W-:Y:S01]  /*a980*/  MOV R142, R31 ;  /* 0x0000001f008e7202 */ /* 0x000fe20000000f00 */
[----:B------:R-:W-:Y:S01]  /*a990*/  FMUL.FTZ R31, R0, R163 ;  /* 0x000000a3001f7220 */ /* 0x000fe20000410000 */
[--C-:B---3--:R-:W-:Y:S01]  /*a9a0*/  FFMA.FTZ R4, R221, UR4, -R79.reuse ;  /* 0x00000004dd047c23 */ /* 0x108fe2000801084f */
[----:B----4-:R-:W-:Y:S02]  /*a9b0*/  F2FP.BF16.F32.PACK_AB R65, R214, R213 ;  /* 0x000000d5d641723e */ /* 0x010fe400000010ff */
[----:B------:R-:W-:Y:S01]  /*a9c0*/  MOV R221, R30 ;  /* 0x0000001e00dd7202 */ /* 0x000fe20000000f00 */
[----:B------:R3:W4:Y:S01]  /*a9d0*/  MUFU.EX2 R10, R4 ;  /* 0x00000004000a7308 */ /* 0x0007220000000800 */
[----:B------:R-:W-:Y:S01]  /*a9e0*/  FMUL.FTZ R30, R0, R162 ;  /* 0x000000a2001e7220 */ /* 0x000fe20000410000 */
[----:B---3--:R-:W-:Y:S01]  /*a9f0*/  FFMA.FTZ R4, R220, UR4, -R79 ;  /* 0x00000004dc047c23 */ /* 0x008fe2000801084f */
[----:B------:R-:W-:Y:S01]  /*aa00*/  MOV R220, R43 ;  /* 0x0000002b00dc7202 */ /* 0x000fe20000000f00 */
[----:B------:R-:W-:Y:S06]  /*aa10*/  FFMA.FTZ R43, R249, UR4, -R78 ;  /* 0x00000004f92b7c23 */ /* 0x000fec000801084e */
[----:B------:R3:W1:Y:S10]  /*aa20*/  MUFU.EX2 R201, R4 ;  /* 0x0000000400c97308 */ /* 0x0006740000000800 */
[----:B------:R1:W-:Y:S01]  /*aa30*/  MUFU.EX2 R246, R43 ;  /* 0x0000002b00f67308 */ /* 0x0003e20000000800 */
[--C-:B---3--:R-:W-:Y:S01]  /*aa40*/  FFMA.FTZ R4, R218, UR4, -R111.reuse ;  /* 0x00000004da047c23 */ /* 0x108fe2000801086f */
[----:B----4-:R-:W-:Y:S08]  /*aa50*/  IMAD.MOV.U32 R218, RZ, RZ, R10 ;  /* 0x000000ffffda7224 */ /* 0x010ff000078e000a */
[----:B------:R3:W-:Y:S01]  /*aa60*/  MUFU.EX2 R215, R4 ;  /* 0x0000000400d77308 */ /* 0x0007e20000000800 */
[----:B-1----:R-:W-:Y:S01]  /*aa70*/  F2FP.BF16.F32.PACK_AB R66, R201, R218 ;  /* 0x000000dac942723e */ /* 0x002fe200000010ff */
[----:B------:R-:W-:Y:S01]  /*aa80*/  FMUL.FTZ R43, R0, R175 ;  /* 0x000000af002b7220 */ /* 0x000fe20000410000 */
[----:B------:R-:W-:Y:S01]  /*aa90*/  MOV R175, R227 ;  /* 0x000000e300af7202 */ /* 0x000fe20000000f00 */
[----:B---3--:R-:W-:Y:S01]  /*aaa0*/  FFMA.FTZ R4, R219, UR4, -R111 ;  /* 0x00000004db047c23 */ /* 0x008fe2000801086f */
[----:B------:R-:W-:Y:S01]  /*aab0*/  MOV R219, R41 ;  /* 0x0000002900db7202 */ /* 0x000fe20000000f00 */
[----:B------:R-:W-:Y:S04]  /*aac0*/  FMUL.FTZ R41, R2, R173 ;  /* 0x000000ad02297220 */ /* 0x000fe80000410000 */
[----:B------:R1:W3:Y:S02]  /*aad0*/  MUFU.EX2 R10, R4 ;  /* 0x00000004000a7308 */ /* 0x0002e40000000800 */
[----:B-1----:R-:W-:Y:S01]  /*aae0*/  FMUL.FTZ R4, R68, R140 ;  /* 0x0000008c44047220 */ /* 0x002fe20000410000 */
[----:B---3--:R-:W-:Y:S01]  /*aaf0*/  IMAD.MOV.U32 R137, RZ, RZ, R10 ;  /* 0x000000ffff897224 */ /* 0x008fe200078e000a */
[----:B------:R-:W-:Y:S01]  /*ab00*/  MOV R140, R50 ;  /* 0x00000032008c7202 */ /* 0x000fe20000000f00 */
[----:B------:R-:W-:Y:S01]  /*ab10*/  FFMA.FTZ R50, R242, UR4, -R78 ;  /* 0x00000004f2327c23 */ /* 0x000fe2000801084e */
[----:B------:R-:W-:Y:S01]  /*ab20*/  FMUL.FTZ R10, R0, R138 ;  /* 0x0000008a000a7220 */ /* 0x000fe20000410000 */
[----:B------:R-:W-:Y:S01]  /*ab30*/  IMAD.MOV.U32 R138, RZ, RZ, R28 ;  /* 0x000000ffff8a7224 */ /* 0x000fe200078e001c */
[----:B------:R-:W-:Y:S01]  /*ab40*/  F2FP.BF16.F32.PACK_AB R67, R137, R215 ;  /* 0x000000d78943723e */ /* 0x000fe200000010ff */
[-C--:B--2---:R-:W-:Y:S01]  /*ab50*/  HMMA.16816.F32.BF16 R4, R80, R20.reuse, R4 ;  /* 0x000000145004723c */ /* 0x084fe20000041804 */
[----:B------:R1:W2:Y:S04]  /*ab60*/  MUFU.EX2 R150, R50 ;  /* 0x0000003200967308 */ /* 0x0002a80000000800 */
[----:B------:R-:W-:Y:S03]  /*ab70*/  IADD3 R28, PT, PT, R104, 0x8000, RZ ;  /* 0x00008000681c7810 */ /* 0x000fe60007ffe0ff */
[C---:B------:R-:W-:Y:S04]  /*ab80*/  HMMA.16816.F32.BF16 R8, R64.reuse, R20, R8 ;  /* 0x000000144008723c */ /* 0x040fe80000041808 */
[----:B------:R-:W-:Y:S01]  /*ab90*/  @P5 IADD3 R105, PT, PT, R28, -0x40, RZ ;  /* 0xffffffc01c695810 */ /* 0x000fe20007ffe0ff */
[C---:B------:R-:W-:Y:S01]  /*aba0*/  FMUL.FTZ R20, R68.reuse, R152 ;  /* 0x0000009844147220 */ /* 0x040fe20000410000 */
[----:B------:R-:W-:Y:S01]  /*abb0*/  FMUL.FTZ R21, R68, R153 ;  /* 0x0000009944157220 */ /* 0x000fe20000410000 */
[----:B------:R-:W-:Y:S01]  /*abc0*/  FMUL.FTZ R28, R2, R160 ;  /* 0x000000a0021c7220 */ /* 0x000fe20000410000 */
[-C--:B------:R-:W-:Y:S01]  /*abd0*/  HMMA.16816.F32.BF16 R12, R64, R22.reuse, R12 ;  /* 0x00000016400c723c */ /* 0x080fe2000004180c */
[----:B------:R-:W3:Y:S02]  /*abe0*/  LDSM.16.MT88.4 R52, [R105] ;  /* 0x000000006934783b */ /* 0x000ee40000004200 */
[----:B------:R-:W-:Y:S01]  /*abf0*/  IADD3 R106, PT, PT, R44, R105, RZ ;  /* 0x000000692c6a7210 */ /* 0x000fe20007ffe0ff */
[----:B-1----:R-:W-:Y:S01]  /*ac00*/  FMUL.FTZ R50, R3, R182 ;  /* 0x000000b603327220 */ /* 0x002fe20000410000 */
[----:B------:R-:W-:Y:S01]  /*ac10*/  FFMA.FTZ R44, R241, UR4, -R77 ;  /* 0x00000004f12c7c23 */ /* 0x000fe2000801084d */
[----:B------:R-:W-:Y:S01]  /*ac20*/  IMAD.MOV.U32 R152, RZ, RZ, R147 ;  /* 0x000000ffff987224 */ /* 0x000fe200078e0093 */
[----:B------:R-:W-:Y:S01]  /*ac30*/  MOV R147, R146 ;  /* 0x0000009200937202 */ /* 0x000fe20000000f00 */
[C---:B------:R-:W-:Y:S01]  /*ac40*/  HMMA.16816.F32.BF16 R16, R80.reuse, R22, R16 ;  /* 0x000000165010723c */ /* 0x040fe20000041810 */
[----:B------:R-:W1:Y:S01]  /*ac50*/  LDSM.16.MT88.4 R84, [R106] ;  /* 0x000000006a54783b */ /* 0x000e620000004200 */
[----:B------:R4:W-:Y:S02]  /*ac60*/  MUFU.EX2 R249, R44 ;  /* 0x0000002c00f97308 */ /* 0x0009e40000000800 */
[C---:B------:R-:W-:Y:S01]  /*ac70*/  FMUL.FTZ R23, R3.reuse, R155 ;  /* 0x0000009b03177220 */ /* 0x040fe20000410000 */
[----:B------:R-:W-:Y:S01]  /*ac80*/  FMUL.FTZ R22, R3, R154 ;  /* 0x0000009a03167220 */ /* 0x000fe20000410000 */
[----:B------:R-:W-:Y:S01]  /*ac90*/  MOV R155, R90 ;  /* 0x0000005a009b7202 */ /* 0x000fe20000000f00 */
[----:B------:R-:W-:Y:S01]  /*aca0*/  IMAD.MOV.U32 R160, RZ, RZ, R142 ;  /* 0x000000ffffa07224 */ /* 0x000fe200078e008e */
[----:B------:R-:W-:Y:S01]  /*acb0*/  MOV R146, R144 ;  /* 0x0000009000927202 */ /* 0x000fe20000000f00 */
[----:B------:R-:W-:Y:S01]  /*acc0*/  IMAD.MOV.U32 R144, RZ, RZ, R58 ;  /* 0x000000ffff907224 */ /* 0x000fe200078e003a */
[----:B------:R-:W-:Y:S01]  /*acd0*/  MOV R142, R133 ;  /* 0x00000085008e7202 */ /* 0x000fe20000000f00 */
[----:B------:R-:W-:Y:S01]  /*ace0*/  IMAD.MOV.U32 R133, RZ, RZ, R94 ;  /* 0x000000ffff857224 */ /* 0x000fe200078e005e */
[-C--:B------:R-:W-:Y:S03]  /*acf0*/  HMMA.16816.F32.BF16 R20, R80, R36.reuse, R20 ;  /* 0x000000245014723c */ /* 0x080fe60000041814 */
[----:B------:R-:W-:Y:S02]  /*ad00*/  IMAD.MOV.U32 R153, RZ, RZ, R146 ;  /* 0x000000ffff997224 */ /* 0x000fe400078e0092 */
[----:B------:R-:W-:Y:S01]  /*ad10*/  FMUL.FTZ R58, R0, R190 ;  /* 0x000000be003a7220 */ /* 0x000fe20000410000 */
[----:B------:R-:W-:Y:S01]  /*ad20*/  IMAD.MOV.U32 R146, RZ, RZ, R89 ;  /* 0x000000ffff927224 */ /* 0x000fe200078e0059 */
[----:B------:R-:W-:Y:S01]  /*ad30*/  MOV R156, R152 ;  /* 0x00000098009c7202 */ /* 0x000fe20000000f00 */
[----:B----4-:R-:W-:Y:S01]  /*ad40*/  FMUL.FTZ R44, R2, R176 ;  /* 0x000000b0022c7220 */ /* 0x010fe20000410000 */
[C---:B------:R-:W-:Y:S04]  /*ad50*/  HMMA.16816.F32.BF16 R24, R64.reuse, R36, R24 ;  /* 0x000000244018723c */ /* 0x040fe80000041818 */
[----:B------:R-:W-:Y:S01]  /*ad60*/  FFMA.FTZ R36, R247, UR4, -R77 ;  /* 0x00000004f7247c23 */ /* 0x000fe2000801084d */
[----:B------:R-:W-:Y:S01]  /*ad70*/  FMUL.FTZ R37, R68, R169 ;  /* 0x000000a944257220 */ /* 0x000fe20000410000 */
[----:B------:R4:W-:Y:S01]  /*ad80*/  MUFU.EX2 R247, R45 ;  /* 0x0000002d00f77308 */ /* 0x0009e20000000800 */
[----:B------:R-:W-:Y:S01]  /*ad90*/  MOV R159, R156 ;  /* 0x0000009c009f7202 */ /* 0x000fe20000000f00 */
[-C--:B------:R-:W-:Y:S03]  /*ada0*/  HMMA.16816.F32.BF16 R28, R64, R38.reuse, R28 ;  /* 0x00000026401c723c */ /* 0x080fe6000004181c */
[----:B------:R-:W-:Y:S01]  /*adb0*/  MOV R156, R138 ;  /* 0x0000008a009c7202 */ /* 0x000fe20000000f00 */
[----:B------:R-:W-:Y:S02]  /*adc0*/  IMAD.MOV.U32 R138, RZ, RZ, R61 ;  /* 0x000000ffff8a7224 */ /* 0x000fe400078e003d */
[----:B------:R-:W-:Y:S02]  /*add0*/  FMUL.FTZ R61, R2, R193 ;  /* 0x000000c1023d7220 */ /* 0x000fe40000410000 */
[----:B------:R2:W1:Y:S01]  /*ade0*/  MUFU.EX2 R158, R36 ;  /* 0x00000024009e7308 */ /* 0x0004620000000800 */
[----:B------:R-:W-:Y:S01]  /*adf0*/  MOV R176, R174 ;  /* 0x000000ae00b07202 */ /* 0x000fe20000000f00 */
[C---:B------:R-:W-:Y:S04]  /*ae00*/  HMMA.16816.F32.BF16 R32, R80.reuse, R38, R32 ;  /* 0x000000265020723c */ /* 0x040fe80000041820 */
[C---:B------:R-:W-:Y:S01]  /*ae10*/  FMUL.FTZ R38, R3.reuse, R170 ;  /* 0x000000aa03267220 */ /* 0x040fe20000410000 */
[----:B------:R-:W-:Y:S01]  /*ae20*/  FMUL.FTZ R39, R3, R171 ;  /* 0x000000ab03277220 */ /* 0x000fe20000410000 */
[----:B------:R-:W-:Y:S01]  /*ae30*/  MOV R161, R138 ;  /* 0x0000008a00a17202 */ /* 0x000fe20000000f00 */
[--C-:B----4-:R-:W-:Y:S01]  /*ae40*/  FFMA.FTZ R45, R231, UR4, -R78.reuse ;  /* 0x00000004e72d7c23 */ /* 0x110fe2000801084e */
[----:B------:R-:W-:Y:S03]  /*ae50*/  MOV R138, R92 ;  /* 0x0000005c008a7202 */ /* 0x000fe60000000f00 */
[----:B------:R4:W1:Y:S01]  /*ae60*/  MUFU.EX2 R241, R45 ;  /* 0x0000002d00f17308 */ /* 0x0008620000000800 */
[----:B--2---:R-:W-:Y:S07]  /*ae70*/  FMUL.FTZ R36, R68, R168 ;  /* 0x000000a844247220 */ /* 0x004fee0000410000 */
[-C--:B---3--:R-:W-:Y:S03]  /*ae80*/  HMMA.16816.F32.BF16 R36, R80, R52.reuse, R36 ;  /* 0x000000345024723c */ /* 0x088fe60000041824 */
[----:B----4-:R-:W-:Y:S05]  /*ae90*/  FMUL.FTZ R45, R2, R177 ;  /* 0x000000b1022d7220 */ /* 0x010fea0000410000 */
[C---:B------:R-:W-:Y:S04]  /*aea0*/  HMMA.16816.F32.BF16 R40, R64.reuse, R52, R40 ;  /* 0x000000344028723c */ /* 0x040fe80000041828 */
[----:B------:R-:W-:Y:S01]  /*aeb0*/  FFMA.FTZ R52, R151, UR4, -R79 ;  /* 0x0000000497347c23 */ /* 0x000fe2000801084f */
[----:B------:R-:W-:Y:S01]  /*aec0*/  FMUL.FTZ R53, R68, R185 ;  /* 0x000000b944357220 */ /* 0x000fe20000410000 */
[----:B------:R-:W-:Y:S02]  /*aed0*/  MOV R185, R150 ;  /* 0x0000009600b97202 */ /* 0x000fe40000000f00 */
[-C--:B------:R-:W-:Y:S01]  /*aee0*/  HMMA.16816.F32.BF16 R44, R64, R54.reuse, R44 ;  /* 0x00000036402c723c */ /* 0x080fe2000004182c */
[----:B------:R2:W-:Y:S02]  /*aef0*/  MUFU.EX2 R182, R52 ;  /* 0x0000003400b67308 */ /* 0x0005e40000000800 */
[----:B------:R-:W-:Y:S02]  /*af00*/  MOV R151, R145 ;  /* 0x0000009100977202 */ /* 0x000fe40000000f00 */
[----:B------:R-:W-:Y:S01]  /*af10*/  MOV R145, R57 ;  /* 0x0000003900917202 */ /* 0x000fe20000000f00 */
[----:B------:R-:W-:Y:S01]  /*af20*/  FMUL.FTZ R57, R2, R189 ;  /* 0x000000bd02397220 */ /* 0x000fe20000410000 */
[----:B------:R-:W-:Y:S01]  /*af30*/  MOV R152, R151 ;  /* 0x0000009700987202 */ /* 0x000fe20000000f00 */
[C---:B------:R-:W-:Y:S03]  /*af40*/  HMMA.16816.F32.BF16 R48, R80.reuse, R54, R48 ;  /* 0x000000365030723c */ /* 0x040fe60000041830 */
[----:B------:R3:W-:Y:S01]  /*af50*/  MUFU.EX2 R150, R59 ;  /* 0x0000003b00967308 */ /* 0x0007e20000000800 */
[C---:B------:R-:W-:Y:S01]  /*af60*/  FMUL.FTZ R54, R3.reuse, R186 ;  /* 0x000000ba03367220 */ /* 0x040fe20000410000 */
[----:B------:R-:W-:Y:S01]  /*af70*/  FMUL.FTZ R55, R3, R187 ;  /* 0x000000bb03377220 */ /* 0x000fe20000410000 */
[----:B------:R-:W-:Y:S02]  /*af80*/  MOV R154, R145 ;  /* 0x00000091009a7202 */ /* 0x000fe40000000f00 */
[----:B------:R-:W-:Y:S05]  /*af90*/  MOV R145, R91 ;  /* 0x0000005b00917202 */ /* 0x000fea0000000f00 */
[----:B------:R4:W-:Y:S01]  /*afa0*/  MUFU.EX2 R151, R60 ;  /* 0x0000003c00977308 */ /* 0x0009e20000000800 */
[----:B--2---:R-:W-:Y:S01]  /*afb0*/  FMUL.FTZ R52, R68, R184 ;  /* 0x000000b844347220 */ /* 0x004fe20000410000 */
[----:B------:R-:W2:Y:S06]  /*afc0*/  LDSM.16.MT88.4 R88, [R104+0x8800] ;  /* 0x008800006858783b */ /* 0x000eac0000004200 */
[-C--:B-1----:R-:W-:Y:S03]  /*afd0*/  HMMA.16816.F32.BF16 R52, R80, R84.reuse, R52 ;  /* 0x000000545034723c */ /* 0x082fe60000041834 */
[----:B---3--:R-:W-:Y:S01]  /*afe0*/  FMUL.FTZ R59, R0, R191 ;  /* 0x000000bf003b7220 */ /* 0x008fe20000410000 */
[----:B----4-:R-:W-:Y:S06]  /*aff0*/  FMUL.FTZ R60, R2, R192 ;  /* 0x000000c0023c7220 */ /* 0x010fec0000410000 */
[C---:B------:R-:W-:Y:S01]  /*b000*/  HMMA.16816.F32.BF16 R56, R64.reuse, R84, R56 ;  /* 0x000000544038723c */ /* 0x040fe20000041838 */
[----:B------:R1:W3:Y:S03]  /*b010*/  MUFU.EX2 R85, R62 ;  /* 0x0000003e00557308 */ /* 0x0002e60000000800 */
[--C-:B------:R-:W-:Y:S07]  /*b020*/  FFMA.FTZ R84, R149, UR4, -R111.reuse ;  /* 0x0000000495547c23 */ /* 0x100fee000801086f */
[----:B------:R4:W-:Y:S01]  /*b030*/  MUFU.EX2 R149, R84 ;  /* 0x0000005400957308 */ /* 0x0009e20000000800 */
[----:B-1----:R-:W-:Y:S07]  /*b040*/  FMUL.FTZ R62, R0, R194 ;  /* 0x000000c2003e7220 */ /* 0x002fee0000410000 */
[-C--:B------:R-:W-:Y:S03]  /*b050*/  HMMA.16816.F32.BF16 R60, R64, R86.reuse, R60 ;  /* 0x00000056403c723c */ /* 0x080fe6000004183c */
[----:B----4-:R-:W-:Y:S01]  /*b060*/  FFMA.FTZ R84, R159, UR4, -R111 ;  /* 0x000000049f547c23 */ /* 0x010fe2000801086f */
[C---:B------:R-:W-:Y:S01]  /*b070*/  FMUL.FTZ R64, R68.reuse, R196 ;  /* 0x000000c444407220 */ /* 0x040fe20000410000 */
[----:B------:R-:W-:Y:S01]  /*b080*/  FMUL.FTZ R65, R68, R197 ;  /* 0x000000c544417220 */ /* 0x000fe20000410000 */
[C---:B------:R-:W-:Y:S01]  /*b090*/  FMUL.FTZ R66, R3.reuse, R198 ;  /* 0x000000c603427220 */ /* 0x040fe20000410000 */
[----:B------:R1:W4:Y:S01]  /*b0a0*/  MUFU.EX2 R196, R84 ;  /* 0x0000005400c47308 */ /* 0x0003220000000800 */
[----:B------:R-:W-:Y:S01]  /*b0b0*/  FMUL.FTZ R67, R3, R199 ;  /* 0x000000c703437220 */ /* 0x000fe20000410000 */
[----:B------:R-:W-:Y:S02]  /*b0c0*/  MOV R198, R158 ;  /* 0x0000009e00c67202 */ /* 0x000fe40000000f00 */
[----:B------:R-:W-:Y:S02]  /*b0d0*/  MOV R159, R219 ;  /* 0x000000db009f7202 */ /* 0x000fe40000000f00 */
[----:B------:R-:W-:Y:S02]  /*b0e0*/  MOV R219, R95 ;  /* 0x0000005f00db7202 */ /* 0x000fe40000000f00 */
[----:B------:R-:W-:Y:S04]  /*b0f0*/  HMMA.16816.F32.BF16 R64, R80, R86, R64 ;  /* 0x000000565040723c */ /* 0x000fe80000041840 */
[----:B------:R-:W-:Y:S02]  /*b100*/  MOV R158, R93 ;  /* 0x0000005d009e7202 */ /* 0x000fe40000000f00 */
[----:B------:R-:W4:Y:S01]  /*b110*/  LDSM.16.MT88.4 R92, [R107+0x8800] ;  /* 0x008800006b5c783b */ /* 0x000f220000004200 */
[----:B------:R-:W-:Y:S02]  /*b120*/  F2FP.BF16.F32.PACK_AB R80, R198, R148 ;  /* 0x00000094c650723e */ /* 0x000fe400000010ff */
[----:B------:R-:W-:Y:S02]  /*b130*/  F2FP.BF16.F32.PACK_AB R81, R246, R245 ;  /* 0x000000f5f651723e */ /* 0x000fe400000010ff */
[----:B------:R-:W-:Y:S02]  /*b140*/  F2FP.BF16.F32.PACK_AB R82, R249, R247 ;  /* 0x000000f7f952723e */ /* 0x000fe400000010ff */
[----:B------:R-:W-:Y:S02]  /*b150*/  F2FP.BF16.F32.PACK_AB R83, R185, R241 ;  /* 0x000000f1b953723e */ /* 0x000fe400000010ff */
[----:B---3--:R-:W-:Y:S02]  /*b160*/  MOV R199, R85 ;  /* 0x0000005500c77202 */ /* 0x008fe40000000f00 */
[----:B-1----:R-:W-:Y:S02]  /*b170*/  F2FP.BF16.F32.PACK_AB R84, R166, R182 ;  /* 0x000000b6a654723e */ /* 0x002fe400000010ff */
[----:B------:R-:W-:Y:S01]  /*b180*/  F2FP.BF16.F32.PACK_AB R85, R165, R150 ;  /* 0x00000096a555723e */ /* 0x000fe200000010ff */
[-C--:B--2---:R-:W-:Y:S03]  /*b190*/  HMMA.16816.F32.BF16 R4, R80, R88.reuse, R4 ;  /* 0x000000585004723c */ /* 0x084fe60000041804 */
[----:B------:R-:W-:Y:S02]  /*b1a0*/  F2FP.BF16.F32.PACK_AB R86, R199, R151 ;  /* 0x00000097c756723e */ /* 0x000fe400000010ff */
[----:B----4-:R-:W-:Y:S07]  /*b1b0*/  F2FP.BF16.F32.PACK_AB R87, R196, R149 ;  /* 0x00000095c457723e */ /* 0x010fee00000010ff */
[C---:B------:R-:W-:Y:S08]  /*b1c0*/  HMMA.16816.F32.BF16 R8, R84.reuse, R88, R8 ;  /* 0x000000585408723c */ /* 0x040ff00000041808 */
[-C--:B------:R-:W-:Y:S08]  /*b1d0*/  HMMA.16816.F32.BF16 R12, R84, R90.reuse, R12 ;  /* 0x0000005a540c723c */ /* 0x080ff0000004180c */
[C---:B------:R-:W-:Y:S01]  /*b1e0*/  HMMA.16816.F32.BF16 R16, R80.reuse, R90, R16 ;  /* 0x0000005a5010723c */ /* 0x040fe20000041810 */
[----:B------:R-:W1:Y:S07]  /*b1f0*/  LDSM.16.MT88.4 R88, [R105+0x800] ;  /* 0x000800006958783b */ /* 0x000e6e0000004200 */
[-C--:B------:R-:W-:Y:S08]  /*b200*/  HMMA.16816.F32.BF16 R20, R80, R92.reuse, R20 ;  /* 0x0000005c5014723c */ /* 0x080ff00000041814 */
[C---:B------:R-:W-:Y:S04]  /*b210*/  HMMA.16816.F32.BF16 R24, R84.reuse, R92, R24 ;  /* 0x0000005c5418723c */ /* 0x040fe80000041818 */
[----:B------:R-:W-:Y:S01]  /*b220*/  FFMA.FTZ R92, R161, UR4, -R77 ;  /* 0x00000004a15c7c23 */ /* 0x000fe2000801084d */
[----:B------:R-:W-:Y:S01]  /*b230*/  MOV R161, R160 ;  /* 0x000000a000a17202 */ /* 0x000fe20000000f00 */
[----:B------:R-:W-:Y:S01]  /*b240*/  IMAD.MOV.U32 R160, RZ, RZ, R159 ;  /* 0x000000ffffa07224 */ /* 0x000fe200078e009f */
[----:B------:R-:W-:Y:S01]  /*b250*/  MOV R159, R158 ;  /* 0x0000009e009f7202 */ /* 0x000fe20000000f00 */
[-C--:B------:R-:W-:Y:S01]  /*b260*/  HMMA.16816.F32.BF16 R28, R84, R94.reuse, R28 ;  /* 0x0000005e541c723c */ /* 0x080fe2000004181c */
[----:B------:R2:W-:Y:S02]  /*b270*/  MUFU.EX2 R194, R92 ;  /* 0x0000005c00c27308 */ /* 0x0005e40000000800 */
[----:B------:R-:W-:Y:S02]  /*b280*/  MOV R158, R157 ;  /* 0x0000009d009e7202 */ /* 0x000fe40000000f00 */
[----:B------:R-:W-:Y:S01]  /*b290*/  MOV R157, R156 ;  /* 0x0000009c009d7202 */ /* 0x000fe20000000f00 */
[----:B------:R-:W-:Y:S01]  /*b2a0*/  IMAD.MOV.U32 R156, RZ, RZ, R155 ;  /* 0x000000ffff9c7224 */ /* 0x000fe200078e009b */
[----:B------:R-:W-:Y:S01]  /*b2b0*/  MOV R155, R154 ;  /* 0x0000009a009b7202 */ /* 0x000fe20000000f00 */
[C---:B------:R-:W-:Y:S04]  /*b2c0*/  HMMA.16816.F32.BF16 R32, R80.reuse, R94, R32 ;  /* 0x0000005e5020723c */ /* 0x040fe80000041820 */
[----:B------:R-:W-:Y:S02]  /*b2d0*/  MOV R154, R153 ;  /* 0x00000099009a7202 */ /* 0x000fe40000000f00 */
[----:B------:R-:W-:Y:S01]  /*b2e0*/  MOV R153, R152 ;  /* 0x0000009800997202 */ /* 0x000fe20000000f00 */
[----:B------:R-:W-:Y:S01]  /*b2f0*/  IMAD.MOV.U32 R152, RZ, RZ, R147 ;  /* 0x000000ffff987224 */ /* 0x000fe200078e0093 */
[----:B------:R-:W-:Y:S01]  /*b300*/  MOV R147, R139 ;  /* 0x0000008b00937202 */ /* 0x000fe20000000f00 */
[-C--:B-1----:R-:W-:Y:S03]  /*b310*/  HMMA.16816.F32.BF16 R36, R80, R88.reuse, R36 ;  /* 0x000000585024723c */ /* 0x082fe60000041824 */
[----:B--2---:R-:W-:Y:S01]  /*b320*/  FFMA.FTZ R92, R161, UR4, -R77 ;  /* 0x00000004a15c7c23 */ /* 0x004fe2000801084d */
[----:B------:R-:W-:Y:S01]  /*b330*/  MOV R161, R160 ;  /* 0x000000a000a17202 */ /* 0x000fe20000000f00 */
[----:B------:R-:W-:Y:S01]  /*b340*/  IMAD.MOV.U32 R160, RZ, RZ, R159 ;  /* 0x000000ffffa07224 */ /* 0x000fe200078e009f */
[----:B------:R-:W-:Y:S01]  /*b350*/  MOV R159, R158 ;  /* 0x0000009e009f7202 */ /* 0x000fe20000000f00 */
[----:B------:R1:W-:Y:S01]  /*b360*/  MUFU.EX2 R195, R92 ;  /* 0x0000005c00c37308 */ /* 0x0003e20000000800 */
[C---:B------:R-:W-:Y:S04]  /*b370*/  HMMA.16816.F32.BF16 R40, R84.reuse, R88, R40 ;  /* 0x000000585428723c */ /* 0x040fe80000041828 */
[----:B------:R-:W-:Y:S02]  /*b380*/  MOV R158, R157 ;  /* 0x0000009d009e7202 */ /* 0x000fe40000000f00 */
[----:B------:R-:W-:Y:S01]  /*b390*/  MOV R157, R156 ;  /* 0x0000009c009d7202 */ /* 0x000fe20000000f00 */
[----:B------:R-:W-:Y:S01]  /*b3a0*/  IMAD.MOV.U32 R156, RZ, RZ, R155 ;  /* 0x000000ffff9c7224 */ /* 0x000fe200078e009b */
[-C--:B------:R-:W-:Y:S03]  /*b3b0*/  HMMA.16816.F32.BF16 R44, R84, R90.reuse, R44 ;  /* 0x0000005a542c723c */ /* 0x080fe6000004182c */
[----:B------:R-:W-:Y:S02]  /*b3c0*/  MOV R139, R132 ;  /* 0x00000084008b7202 */ /* 0x000fe40000000f00 */
[----:B------:R-:W-:Y:S01]  /*b3d0*/  MOV R155, R154 ;  /* 0x0000009a009b7202 */ /* 0x000fe20000000f00 */
[----:B------:R-:W2:Y:S01]  /*b3e0*/  LDL.LU R132, [R1+0xa0] ;  /* 0x0000a00001847983 */ /* 0x000ea20000300800 */
[----:B------:R-:W-:Y:S01]  /*b3f0*/  MOV R154, R153 ;  /* 0x00000099009a7202 */ /* 0x000fe20000000f00 */
[C---:B------:R-:W-:Y:S04]  /*b400*/  HMMA.16816.F32.BF16 R48, R80.reuse, R90, R48 ;  /* 0x0000005a5030723c */ /* 0x040fe80000041830 */
[----:B-1----:R-:W-:Y:S01]  /*b410*/  FFMA.FTZ R92, R161, UR4, -R78 ;  /* 0x00000004a15c7c23 */ /* 0x002fe2000801084e */
[----:B------:R-:W-:Y:S01]  /*b420*/  IMAD.MOV.U32 R161, RZ, RZ, R160 ;  /* 0x000000ffffa17224 */ /* 0x000fe200078e00a0 */
[----:B------:R-:W-:Y:S02]  /*b430*/  MOV R160, R159 ;  /* 0x0000009f00a07202 */ /* 0x000fe40000000f00 */
[----:B------:R-:W-:Y:S01]  /*b440*/  MOV R159, R158 ;  /* 0x0000009e009f7202 */ /* 0x000fe20000000f00 */
[----:B------:R-:W-:Y:S01]  /*b450*/  FFMA.FTZ R88, R161, UR4, -R78 ;  /* 0x00000004a1587c23 */ /* 0x000fe2000801084e */
[----:B------:R-:W-:Y:S01]  /*b460*/  MOV R153, R152 ;  /* 0x0000009800997202 */ /* 0x000fe20000000f00 */
[----:B------:R-:W-:Y:S01]  /*b470*/  IMAD.MOV.U32 R152, RZ, RZ, R147 ;  /* 0x000000ffff987224 */ /* 0x000fe200078e0093 */
[----:B------:R-:W-:Y:S01]  /*b480*/  MOV R158, R157 ;  /* 0x0000009d009e7202 */ /* 0x000fe20000000f00 */
[----:B------:R-:W-:Y:S01]  /*b490*/  IMAD.MOV.U32 R157, RZ, RZ, R156 ;  /* 0x000000ffff9d7224 */ /* 0x000fe200078e009c */
[----:B------:R-:W-:Y:S01]  /*b4a0*/  MOV R161, R160 ;  /* 0x000000a000a17202 */ /* 0x000fe20000000f00 */
[----:B------:R-:W-:Y:S01]  /*b4b0*/  MUFU.EX2 R192, R88 ;  /* 0x0000005800c07308 */ /* 0x000fe20000000800 */
[----:B------:R-:W-:Y:S02]  /*b4c0*/  MOV R147, R139 ;  /* 0x0000008b00937202 */ /* 0x000fe40000000f00 */
[----:B------:R-:W-:Y:S01]  /*b4d0*/  MOV R156, R155 ;  /* 0x0000009b009c7202 */ /* 0x000fe20000000f00 */
[----:B------:R-:W-:Y:S01]  /*b4e0*/  FFMA.FTZ R89, R161, UR4, -R77 ;  /* 0x00000004a1597c23 */ /* 0x000fe2000801084d */
[----:B------:R-:W-:Y:S02]  /*b4f0*/  MOV R139, R143 ;  /* 0x0000008f008b7202 */ /* 0x000fe40000000f00 */
[----:B------:R-:W-:Y:S03]  /*b500*/  MOV R160, R159 ;  /* 0x0000009f00a07202 */ /* 0x000fe60000000f00 */
[----:B------:R1:W-:Y:S01]  /*b510*/  MUFU.EX2 R167, R92 ;  /* 0x0000005c00a77308 */ /* 0x0003e20000000800 */
[----:B------:R-:W-:Y:S02]  /*b520*/  MOV R155, R154 ;  /* 0x0000009a009b7202 */ /* 0x000fe40000000f00 */
[----:B------:R-:W-:Y:S02]  /*b530*/  MOV R143, R129 ;  /* 0x00000081008f7202 */ /* 0x000fe40000000f00 */
[----:B------:R-:W-:Y:S01]  /*b540*/  MOV R159, R158 ;  /* 0x0000009e009f7202 */ /* 0x000fe20000000f00 */
[----:B------:R-:W-:Y:S01]  /*b550*/  IMAD.MOV.U32 R158, RZ, RZ, R157 ;  /* 0x000000ffff9e7224 */ /* 0x000fe200078e009d */
[----:B------:R-:W-:Y:S01]  /*b560*/  MOV R154, R153 ;  /* 0x00000099009a7202 */ /* 0x000fe20000000f00 */
[----:B------:R-:W-:Y:S01]  /*b570*/  IMAD.MOV.U32 R153, RZ, RZ, R152 ;  /* 0x000000ffff997224 */ /* 0x000fe200078e0098 */
[----:B------:R-:W-:Y:S01]  /*b580*/  MOV R152, R147 ;  /* 0x0000009300987202 */ /* 0x000fe20000000f00 */
[----:B------:R-:W3:Y:S01]  /*b590*/  LDL.LU R129, [R1+0xb0] ;  /* 0x0000b00001817983 */ /* 0x000ee20000300800 */
[----:B------:R-:W-:Y:S01]  /*b5a0*/  MOV R157, R156 ;  /* 0x0000009c009d7202 */ /* 0x000fe20000000f00 */
[----:B------:R-:W-:Y:S01]  /*b5b0*/  MUFU.EX2 R193, R89 ;  /* 0x0000005900c17308 */ /* 0x000fe20000000800 */
[----:B------:R-:W-:Y:S02]  /*b5c0*/  MOV R147, R139 ;  /* 0x0000008b00937202 */ /* 0x000fe40000000f00 */
[----:B------:R-:W-:Y:S02]  /*b5d0*/  MOV R161, R160 ;  /* 0x000000a000a17202 */ /* 0x000fe40000000f00 */
[----:B------:R-:W-:Y:S01]  /*b5e0*/  MOV R156, R155 ;  /* 0x0000009b009c7202 */ /* 0x000fe20000000f00 */
[----:B-1----:R-:W1:Y:S01]  /*b5f0*/  LDSM.16.MT88.4 R92, [R106+0x800] ;  /* 0x000800006a5c783b */ /* 0x002e620000004200 */
[----:B------:R-:W-:Y:S01]  /*b600*/  MOV R139, R143 ;  /* 0x0000008f008b7202 */ /* 0x000fe20000000f00 */
[----:B------:R-:W-:Y:S01]  /*b610*/  IMAD.MOV.U32 R143, RZ, RZ, R221 ;  /* 0x000000ffff8f7224 */ /* 0x000fe200078e00dd */
[----:B------:R-:W-:Y:S01]  /*b620*/  MOV R160, R159 ;  /* 0x0000009f00a07202 */ /* 0x000fe20000000f00 */
[----:B------:R-:W-:Y:S01]  /*b630*/  IMAD.MOV.U32 R159, RZ, RZ, R158 ;  /* 0x000000ffff9f7224 */ /* 0x000fe200078e009e */
[----:B------:R-:W-:Y:S01]  /*b640*/  MOV R155, R154 ;  /* 0x0000009a009b7202 */ /* 0x000fe20000000f00 */
[----:B------:R-:W-:Y:S01]  /*b650*/  IMAD.MOV.U32 R154, RZ, RZ, R153 ;  /* 0x000000ffff9a7224 */ /* 0x000fe200078e0099 */
[----:B------:R-:W-:Y:S01]  /*b660*/  MOV R153, R152 ;  /* 0x0000009800997202 */ /* 0x000fe20000000f00 */
[----:B------:R-:W4:Y:S01]  /*b670*/  LDL.LU R221, [R1+0xac] ;  /* 0x0000ac0001dd7983 */ /* 0x000f220000300800 */
[----:B------:R-:W-:Y:S01]  /*b680*/  MOV R158, R157 ;  /* 0x0000009d009e7202 */ /* 0x000fe20000000f00 */
[----:B------:R-:W-:Y:S01]  /*b690*/  FFMA.FTZ R88, R161, UR4, -R77 ;  /* 0x00000004a1587c23 */ /* 0x000fe2000801084d */
[----:B------:R-:W-:Y:S02]  /*b6a0*/  MOV R152, R147 ;  /* 0x0000009300987202 */ /* 0x000fe40000000f00 */
[----:B------:R-:W-:Y:S01]  /*b6b0*/  MOV R157, R156 ;  /* 0x0000009c009d7202 */ /* 0x000fe20000000f00 */
[----:B------:R1:W1:Y:S01]  /*b6c0*/  MUFU.EX2 R231, R88 ;  /* 0x0000005800e77308 */ /* 0x0002620000000800 */
[----:B------:R-:W-:Y:S01]  /*b6d0*/  MOV R147, R139 ;  /* 0x0000008b00937202 */ /* 0x000fe20000000f00 */
[----:B------:R-:W-:Y:S01]  /*b6e0*/  IMAD.MOV.U32 R139, RZ, RZ, R143 ;  /* 0x000000ffff8b7224 */ /* 0x000fe200078e008f */
[----:B------:R-:W-:Y:S01]  /*b6f0*/  MOV R156, R155 ;  /* 0x0000009b009c7202 */ /* 0x000fe20000000f00 */
[----:B------:R-:W-:Y:S01]  /*b700*/  IMAD.MOV.U32 R155, RZ, RZ, R154 ;  /* 0x000000ffff9b7224 */ /* 0x000fe200078e009a */
[----:B------:R-:W-:Y:S02]  /*b710*/  MOV R143, R233 ;  /* 0x000000e9008f7202 */ /* 0x000fe40000000f00 */
[----:B------:R-:W-:Y:S01]  /*b720*/  MOV R154, R153 ;  /* 0x00000099009a7202 */ /* 0x000fe20000000f00 */
[----:B------:R2:W5:Y:S01]  /*b730*/  LDL.LU R233, [R1+0xd4] ;  /* 0x0000d40001e97983 */ /* 0x0005620000300800 */
[----:B------:R-:W-:Y:S02]  /*b740*/  MOV R153, R152 ;  /* 0x0000009800997202 */ /* 0x000fe40000000f00 */
[----:B------:R-:W-:Y:S01]  /*b750*/  MOV R152, R147 ;  /* 0x0000009300987202 */ /* 0x000fe20000000f00 */
[----:B------:R-:W-:Y:S01]  /*b760*/  IMAD.MOV.U32 R147, RZ, RZ, R139 ;  /* 0x000000ffff937224 */ /* 0x000fe200078e008b */
[----:B------:R-:W-:Y:S02]  /*b770*/  MOV R139, R138 ;  /* 0x0000008a008b7202 */ /* 0x000fe40000000f00 */
[----:B------:R-:W2:Y:S01]  /*b780*/  LDL.LU R138, [R1+0x9c] ;  /* 0x00009c00018a7983 */ /* 0x000ea20000300800 */
[----:B------:R-:W-:Y:S02]  /*b790*/  MOV R161, R160 ;  /* 0x000000a000a17202 */ /* 0x000fe40000000f00 */
[----:B------:R-:W-:Y:S01]  /*b7a0*/  MOV R160, R159 ;  /* 0x0000009f00a07202 */ /* 0x000fe20000000f00 */
[----:B------:R-:W-:Y:S01]  /*b7b0*/  IMAD.MOV.U32 R159, RZ, RZ, R158 ;  /* 0x000000ffff9f7224 */ /* 0x000fe200078e009e */
[----:B------:R-:W-:Y:S01]  /*b7c0*/  MOV R158, R157 ;  /* 0x0000009d009e7202 */ /* 0x000fe20000000f00 */
[----:B-1----:R-:W-:Y:S01]  /*b7d0*/  FFMA.FTZ R88, R161, UR4, -R78 ;  /* 0x00000004a1587c23 */ /* 0x002fe2000801084e */
[----:B------:R-:W-:Y:S02]  /*b7e0*/  MOV R161, R160 ;  /* 0x000000a000a17202 */ /* 0x000fe40000000f00 */
[----:B------:R-:W-:Y:S01]  /*b7f0*/  MOV R160, R159 ;  /* 0x0000009f00a07202 */ /* 0x000fe20000000f00 */
[----:B------:R1:W-:Y:S01]  /*b800*/  MUFU.EX2 R183, R88 ;  /* 0x0000005800b77308 */ /* 0x0003e20000000800 */
[-C--:B------:R-:W-:Y:S03]  /*b810*/  HMMA.16816.F32.BF16 R52, R80, R92.reuse, R52 ;  /* 0x0000005c5034723c */ /* 0x080fe60000041834 */
[----:B------:R-:W-:Y:S01]  /*b820*/  MOV R157, R156 ;  /* 0x0000009c009d7202 */ /* 0x000fe20000000f00 */
[----:B------:R-:W-:Y:S01]  /*b830*/  IMAD.MOV.U32 R159, RZ, RZ, R158 ;  /* 0x000000ffff9f7224 */ /* 0x000fe200078e009e */
[----:B------:R-:W-:Y:S01]  /*b840*/  MOV R156, R155 ;  /* 0x0000009b009c7202 */ /* 0x000fe20000000f00 */
[----:B------:R-:W-:Y:S01]  /*b850*/  IMAD.MOV.U32 R155, RZ, RZ, R154 ;  /* 0x000000ffff9b7224 */ /* 0x000fe200078e009a */
[----:B------:R-:W-:Y:S01]  /*b860*/  MOV R154, R153 ;  /* 0x00000099009a7202 */ /* 0x000fe20000000f00 */
[C---:B------:R-:W-:Y:S04]  /*b870*/  HMMA.16816.F32.BF16 R56, R84.reuse, R92, R56 ;  /* 0x0000005c5438723c */ /* 0x040fe80000041838 */
[----:B------:R-:W-:Y:S02]  /*b880*/  MOV R153, R152 ;  /* 0x0000009800997202 */ /* 0x000fe40000000f00 */
[----:B------:R-:W-:Y:S02]  /*b890*/  MOV R152, R147 ;  /* 0x0000009300987202 */ /* 0x000fe40000000f00 */
[-C--:B------:R-:W-:Y:S01]  /*b8a0*/  HMMA.16816.F32.BF16 R60, R84, R94.reuse, R60 ;  /* 0x0000005e543c723c */ /* 0x080fe2000004183c */
[----:B------:R-:W3:Y:S02]  /*b8b0*/  LDSM.16.MT88.4 R84, [R104+0x9000] ;  /* 0x009000006854783b */ /* 0x000ee40000004200 */
[----:B-1----:R-:W-:Y:S01]  /*b8c0*/  FFMA.FTZ R88, R161, UR4, -R78 ;  /* 0x00000004a1587c23 */ /* 0x002fe2000801084e */
[----:B------:R-:W-:Y:S02]  /*b8d0*/  MOV R158, R157 ;  /* 0x0000009d009e7202 */ /* 0x000fe40000000f00 */
[----:B------:R-:W-:Y:S01]  /*b8e0*/  MOV R157, R156 ;  /* 0x0000009c009d7202 */ /* 0x000fe20000000f00 */
[----:B------:R1:W1:Y:S01]  /*b8f0*/  MUFU.EX2 R242, R88 ;  /* 0x0000005800f27308 */ /* 0x0002620000000800 */
[----:B------:R-:W-:Y:S01]  /*b900*/  HMMA.16816.F32.BF16 R64, R80, R94, R64 ;  /* 0x0000005e5040723c */ /* 0x000fe20000041840 */
[----:B------:R-:W3:Y:S03]  /*b910*/  LDSM.16.MT88.4 R92, [R107+0x9000] ;  /* 0x009000006b5c783b */ /* 0x000ee60000004200 */
[----:B------:R-:W-:Y:S01]  /*b920*/  MOV R156, R155 ;  /* 0x0000009b009c7202 */ /* 0x000fe20000000f00 */
[----:B------:R-:W-:Y:S01]  /*b930*/  IMAD.MOV.U32 R155, RZ, RZ, R154 ;  /* 0x000000ffff9b7224 */ /* 0x000fe200078e009a */
[----:B------:R-:W-:Y:S02]  /*b940*/  MOV R154, R153 ;  /* 0x00000099009a7202 */ /* 0x000fe40000000f00 */
[----:B------:R-:W-:Y:S02]  /*b950*/  MOV R153, R152 ;  /* 0x0000009800997202 */ /* 0x000fe40000000f00 */
[----:B------:R-:W-:Y:S01]  /*b960*/  F2FP.BF16.F32.PACK_AB R82, R231, R193 ;  /* 0x000000c1e752723e */ /* 0x000fe200000010ff */
[--C-:B-1----:R-:W-:Y:S01]  /*b970*/  FFMA.FTZ R88, R160, UR4, -R79.reuse ;  /* 0x00000004a0587c23 */ /* 0x102fe2000801084f */
[----:B------:R-:W-:Y:S03]  /*b980*/  F2FP.BF16.F32.PACK_AB R83, R242, R183 ;  /* 0x000000b7f253723e */ /* 0x000fe600000010ff */
[----:B------:R1:W-:Y:S02]  /*b990*/  MUFU.EX2 R164, R88 ;  /* 0x0000005800a47308 */ /* 0x0003e40000000800 */
[----:B-1----:R-:W-:Y:S01]  /*b9a0*/  FFMA.FTZ R88, R159, UR4, -R79 ;  /* 0x000000049f587c23 */ /* 0x002fe2000801084f */
[----:B------:R-:W-:Y:S02]  /*b9b0*/  MOV R159, R158 ;  /* 0x0000009e009f7202 */ /* 0x000fe40000000f00 */
[----:B------:R-:W-:Y:S01]  /*b9c0*/  MOV R158, R157 ;  /* 0x0000009d009e7202 */ /* 0x000fe20000000f00 */
[----:B------:R-:W-:Y:S01]  /*b9d0*/  IMAD.MOV.U32 R157, RZ, RZ, R156 ;  /* 0x000000ffff9d7224 */ /* 0x000fe200078e009c */
[----:B------:R-:W-:Y:S03]  /*b9e0*/  MOV R156, R155 ;  /* 0x0000009b009c7202 */ /* 0x000fe60000000f00 */
[----:B------:R1:W-:Y:S01]  /*b9f0*/  MUFU.EX2 R181, R88 ;  /* 0x0000005800b57308 */ /* 0x0003e20000000800 */
[----:B------:R-:W-:Y:S02]  /*ba00*/  MOV R155, R154 ;  /* 0x0000009a009b7202 */ /* 0x000fe40000000f00 */
[----:B------:R-:W-:Y:S02]  /*ba10*/  MOV R154, R153 ;  /* 0x00000099009a7202 */ /* 0x000fe40000000f00 */
[----:B------:R-:W-:Y:S02]  /*ba20*/  MOV R160, R158 ;  /* 0x0000009e00a07202 */ /* 0x000fe40000000f00 */
[----:B------:R-:W-:Y:S02]  /*ba30*/  MOV R158, R156 ;  /* 0x0000009c009e7202 */ /* 0x000fe40000000f00 */
[----:B------:R-:W-:Y:S01]  /*ba40*/  MOV R156, R154 ;  /* 0x0000009a009c7202 */ /* 0x000fe20000000f00 */
[----:B-1----:R-:W-:Y:S01]  /*ba50*/  FFMA.FTZ R88, R159, UR4, -R111 ;  /* 0x000000049f587c23 */ /* 0x002fe2000801086f */
[----:B------:R-:W-:Y:S01]  /*ba60*/  IMAD.MOV.U32 R159, RZ, RZ, R157 ;  /* 0x000000ffff9f7224 */ /* 0x000fe200078e009d */
[----:B------:R-:W-:Y:S02]  /*ba70*/  MOV R157, R155 ;  /* 0x0000009b009d7202 */ /* 0x000fe40000000f00 */
[----:B------:R1:W-:Y:S01]  /*ba80*/  MUFU.EX2 R154, R88 ;  /* 0x00000058009a7308 */ /* 0x0003e20000000800 */
[----:B------:R-:W-:Y:S01]  /*ba90*/  IMAD.MOV.U32 R161, RZ, RZ, R159 ;  /* 0x000000ffffa17224 */ /* 0x000fe200078e009f */
[----:B------:R-:W-:Y:S02]  /*baa0*/  MOV R159, R158 ;  /* 0x0000009e009f7202 */ /* 0x000fe40000000f00 */
[----:B------:R-:W-:Y:S03]  /*bab0*/  MOV R158, R156 ;  /* 0x0000009c009e7202 */ /* 0x000fe60000000f00 */
[--C-:B------:R-:W-:Y:S04]  /*bac0*/  FFMA.FTZ R80, R159, UR4, -R111.reuse ;  /* 0x000000049f507c23 */ /* 0x100fe8000801086f */
[----:B------:R1:W-:Y:S02]  /*bad0*/  MUFU.EX2 R227, R80 ;  /* 0x0000005000e37308 */ /* 0x0003e40000000800 */
[----:B-1----:R-:W-:Y:S01]  /*bae0*/  FFMA.FTZ R88, R160, UR4, -R111 ;  /* 0x00000004a0587c23 */ /* 0x002fe2000801086f */
[----:B------:R-:W-:Y:S02]  /*baf0*/  MOV R160, R157 ;  /* 0x0000009d00a07202 */ /* 0x000fe40000000f00 */
[----:B------:R-:W-:Y:S02]  /*bb00*/  F2FP.BF16.F32.PACK_AB R80, R195, R194 ;  /* 0x000000c2c350723e */ /* 0x000fe400000010ff */
[----:B----4-:R-:W-:Y:S03]  /*bb10*/  MOV R168, R221 ;  /* 0x000000dd00a87202 */ /* 0x010fe60000000f00 */
[----:B------:R-:W-:Y:S01]  /*bb20*/  MUFU.EX2 R221, R97 ;  /* 0x0000006100dd7308 */ /* 0x000fe20000000800 */
[----:B--2---:R-:W-:Y:S01]  /*bb30*/  IMAD.MOV.U32 R147, RZ, RZ, R138 ;  /* 0x000000ffff937224 */ /* 0x004fe200078e008a */
[----:B------:R-:W-:Y:S02]  /*bb40*/  MOV R138, R212 ;  /* 0x000000d4008a7202 */ /* 0x000fe40000000f00 */
[----:B------:R-:W2:Y:S02]  /*bb50*/  LDL.LU R212, [R1+0x98] ;  /* 0x0000980001d47983 */ /* 0x000ea40000300800 */
[----:B------:R-:W-:Y:S01]  /*bb60*/  MOV R152, R147 ;  /* 0x0000009300987202 */ /* 0x000fe20000000f00 */
[----:B------:R-:W-:Y:S01]  /*bb70*/  IMAD.MOV.U32 R147, RZ, RZ, R146 ;  /* 0x000000ffff937224 */ /* 0x000fe200078e0092 */
[----:B------:R-:W-:Y:S02]  /*bb80*/  MOV R146, R232 ;  /* 0x000000e800927202 */ /* 0x000fe40000000f00 */
[----:B------:R1:W5:Y:S01]  /*bb90*/  LDL.LU R232, [R1+0xd0] ;  /* 0x0000d00001e87983 */ /* 0x0003620000300800 */
[----:B------:R-:W-:Y:S01]  /*bba0*/  IMAD.MOV.U32 R153, RZ, RZ, R152 ;  /* 0x000000ffff997224 */ /* 0x000fe200078e0098 */
[----:B------:R-:W-:Y:S02]  /*bbb0*/  MOV R152, R147 ;  /* 0x0000009300987202 */ /* 0x000fe40000000f00 */
[----:B------:R-:W-:Y:S01]  /*bbc0*/  MOV R147, R146 ;  /* 0x0000009200937202 */ /* 0x000fe20000000f00 */
[----:B------:R-:W-:Y:S01]  /*bbd0*/  IMAD.MOV.U32 R155, RZ, RZ, R153 ;  /* 0x000000ffff9b7224 */ /* 0x000fe200078e0099 */
[----:B------:R-:W-:Y:S01]  /*bbe0*/  MOV R146, R145 ;  /* 0x0000009100927202 */ /* 0x000fe20000000f00 */
[----:B------:R-:W-:Y:S01]  /*bbf0*/  IMAD.MOV.U32 R145, RZ, RZ, R144 ;  /* 0x000000ffff917224 */ /* 0x000fe200078e0090 */
[----:B------:R-:W-:Y:S01]  /*bc00*/  MOV R144, R137 ;  /* 0x0000008900907202 */ /* 0x000fe20000000f00 */
[----:B------:R-:W-:Y:S01]  /*bc10*/  IMAD.MOV.U32 R157, RZ, RZ, R155 ;  /* 0x000000ffff9d7224 */ /* 0x000fe200078e009b */
[----:B------:R-:W-:Y:S01]  /*bc20*/  MOV R137, R141 ;  /* 0x0000008d00897202 */ /* 0x000fe20000000f00 */
[----:B------:R4:W1:Y:S01]  /*bc30*/  MUFU.EX2 R155, R88 ;  /* 0x00000058009b7308 */ /* 0x0008620000000800 */
[----:B------:R-:W2:Y:S01]  /*bc40*/  LDL.LU R141, [R1+0x88] ;  /* 0x00008800018d7983 */ /* 0x000ea20000300800 */
        /* <DEDUP_REMOVED lines=8> */
[----:B------:R-:W-:Y:S01]  /*bcd0*/  MOV R152, R147 ;  /* 0x0000009300987202 */ /* 0x000fe20000000f00 */
[----:B------:R-:W-:Y:S01]  /*bce0*/  IMAD.MOV.U32 R147, RZ, RZ, R146 ;  /* 0x000000ffff937224 */ /* 0x000fe200078e0092 */
[----:B------:R-:W-:Y:S01]  /*bcf0*/  MOV R146, R145 ;  /* 0x0000009100927202 */ /* 0x000fe20000000f00 */
[----:B----4-:R-:W-:Y:S01]  /*bd00*/  FFMA.FTZ R88, R161, UR4, -R79 ;  /* 0x00000004a1587c23 */ /* 0x010fe2000801084f */
[----:B------:R-:W-:Y:S02]  /*bd10*/  MOV R145, R144 ;  /* 0x0000009000917202 */ /* 0x000fe40000000f00 */
[----:B------:R-:W-:Y:S01]  /*bd20*/  MOV R161, R160 ;  /* 0x000000a000a17202 */ /* 0x000fe20000000f00 */
[----:B------:R4:W-:Y:S01]  /*bd30*/  MUFU.EX2 R180, R88 ;  /* 0x0000005800b47308 */ /* 0x0009e20000000800 */
[----:B------:R-:W-:Y:S02]  /*bd40*/  MOV R160, R158 ;  /* 0x0000009e00a07202 */ /* 0x000fe40000000f00 */
[----:B------:R-:W-:Y:S01]  /*bd50*/  MOV R158, R157 ;  /* 0x0000009d009e7202 */ /* 0x000fe20000000f00 */
[----:B------:R-:W-:Y:S01]  /*bd60*/  IMAD.MOV.U32 R157, RZ, RZ, R156 ;  /* 0x000000ffff9d7224 */ /* 0x000fe200078e009c */
[----:B------:R-:W-:Y:S01]  /*bd70*/  MOV R156, R153 ;  /* 0x00000099009c7202 */ /* 0x000fe20000000f00 */
[----:B------:R-:W-:Y:S01]  /*bd80*/  FFMA.FTZ R81, R160, UR4, -R111 ;  /* 0x00000004a0517c23 */ /* 0x000fe2000801086f */
[----:B------:R-:W-:Y:S02]  /*bd90*/  MOV R153, R152 ;  /* 0x0000009800997202 */ /* 0x000fe40000000f00 */
[----:B------:R-:W-:Y:S01]  /*bda0*/  MOV R152, R147 ;  /* 0x0000009300987202 */ /* 0x000fe20000000f00 */
[----:B------:R-:W-:Y:S01]  /*bdb0*/  IMAD.MOV.U32 R147, RZ, RZ, R146 ;  /* 0x000000ffff937224 */ /* 0x000fe200078e0092 */
[----:B------:R-:W-:Y:S02]  /*bdc0*/  MOV R146, R145 ;  /* 0x0000009100927202 */ /* 0x000fe40000000f00 */
[----:B------:R-:W-:Y:S02]  /*bdd0*/  MOV R159, R158 ;  /* 0x0000009e009f7202 */ /* 0x000fe40000000f00 */
[----:B------:R-:W-:Y:S01]  /*bde0*/  MOV R158, R157 ;  /* 0x0000009d009e7202 */ /* 0x000fe20000000f00 */
[----:B------:R-:W-:Y:S02]  /*bdf0*/  IMAD.MOV.U32 R157, RZ, RZ, R156 ;  /* 0x000000ffff9d7224 */ /* 0x000fe400078e009c */
[----:B----4-:R-:W-:Y:S01]  /*be00*/  FFMA.FTZ R88, R161, UR4, -R79 ;  /* 0x00000004a1587c23 */ /* 0x010fe2000801084f */
[----:B------:R-:W-:Y:S01]  /*be10*/  MOV R160, R159 ;  /* 0x0000009f00a07202 */ /* 0x000fe20000000f00 */
[----:B------:R-:W-:Y:S01]  /*be20*/  IMAD.MOV.U32 R161, RZ, RZ, R157 ;  /* 0x000000ffffa17224 */ /* 0x000fe200078e009d */
[----:B------:R-:W-:Y:S01]  /*be30*/  MOV R159, R203 ;  /* 0x000000cb009f7202 */ /* 0x000fe20000000f00 */
[----:B------:R4:W4:Y:S01]  /*be40*/  MUFU.EX2 R230, R88 ;  /* 0x0000005800e67308 */ /* 0x0009220000000800 */
[----:B------:R-:W-:Y:S02]  /*be50*/  MOV R163, R158 ;  /* 0x0000009e00a37202 */ /* 0x000fe40000000f00 */
[----:B------:R-:W-:Y:S01]  /*be60*/  MOV R162, R147 ;  /* 0x0000009300a27202 */ /* 0x000fe20000000f00 */
[--C-:B------:R-:W-:Y:S01]  /*be70*/  FFMA.FTZ R147, R100, UR4, -R77.reuse ;  /* 0x0000000464937c23 */ /* 0x100fe2000801084d */
[----:B---3--:R-:W-:Y:S01]  /*be80*/  MOV R203, R129 ;  /* 0x0000008100cb7202 */ /* 0x008fe20000000f00 */
[--C-:B------:R-:W-:Y:S01]  /*be90*/  FFMA.FTZ R129, R248, UR4, -R77.reuse ;  /* 0x00000004f8817c23 */ /* 0x100fe2000801084d */
[----:B------:R-:W-:Y:S01]  /*bea0*/  MOV R157, R146 ;  /* 0x00000092009d7202 */ /* 0x000fe20000000f00 */
[--C-:B------:R-:W-:Y:S01]  /*beb0*/  FFMA.FTZ R146, R101, UR4, -R77.reuse ;  /* 0x0000000465927c23 */ /* 0x100fe2000801084d */
[----:B------:R-:W-:Y:S01]  /*bec0*/  MOV R158, R132 ;  /* 0x00000084009e7202 */ /* 0x000fe20000000f00 */
[----:B------:R-:W-:Y:S01]  /*bed0*/  FFMA.FTZ R132, R228, UR4, -R77 ;  /* 0x00000004e4847c23 */ /* 0x000fe2000801084d */
[----:B------:R-:W-:Y:S02]  /*bee0*/  MOV R169, R152 ;  /* 0x0000009800a97202 */ /* 0x000fe40000000f00 */
[----:B------:R-:W-:Y:S01]  /*bef0*/  MOV R156, R153 ;  /* 0x00000099009c7202 */ /* 0x000fe20000000f00 */
[----:B------:R-:W-:Y:S01]  /*bf00*/  MUFU.EX2 R152, R96 ;  /* 0x0000006000987308 */ /* 0x000fe20000000800 */
[----:B-1----:R-:W-:Y:S02]  /*bf10*/  F2FP.BF16.F32.PACK_AB R89, R155, R154 ;  /* 0x0000009a9b59723e */ /* 0x002fe400000010ff */
[----:B----4-:R-:W-:Y:S02]  /*bf20*/  F2FP.BF16.F32.PACK_AB R88, R181, R164 ;  /* 0x000000a4b558723e */ /* 0x010fe400000010ff */
[----:B------:R-:W-:Y:S05]  /*bf30*/  F2FP.BF16.F32.PACK_AB R90, R230, R180 ;  /* 0x000000b4e65a723e */ /* 0x000fea00000010ff */
[----:B------:R1:W3:Y:S02]  /*bf40*/  MUFU.EX2 R153, R81 ;  /* 0x0000005100997308 */ /* 0x0002e40000000800 */
[----:B-1----:R-:W-:Y:S02]  /*bf50*/  F2FP.BF16.F32.PACK_AB R81, R192, R167 ;  /* 0x000000a7c051723e */ /* 0x002fe400000010ff */
[----:B---3--:R-:W-:Y:S05]  /*bf60*/  F2FP.BF16.F32.PACK_AB R91, R227, R153 ;  /* 0x00000099e35b723e */ /* 0x008fea00000010ff */
[-C--:B------:R-:W-:Y:S08]  /*bf70*/  HMMA.16816.F32.BF16 R4, R80, R84.reuse, R4 ;  /* 0x000000545004723c */ /* 0x080ff00000041804 */
        /* <DEDUP_REMOVED lines=9> */
[-C--:B-1----:R-:W-:Y:S08]  /*c010*/  HMMA.16816.F32.BF16 R36, R80, R84.reuse, R36 ;  /* 0x000000545024723c */ /* 0x082ff00000041824 */
[C---:B------:R-:W-:Y:S08]  /*c020*/  HMMA.16816.F32.BF16 R40, R88.reuse, R84, R40 ;  /* 0x000000545828723c */ /* 0x040ff00000041828 */
[-C--:B------:R-:W-:Y:S08]  /*c030*/  HMMA.16816.F32.BF16 R44, R88, R86.reuse, R44 ;  /* 0x00000056582c723c */ /* 0x080ff0000004182c */
[C---:B------:R-:W-:Y:S01]  /*c040*/  HMMA.16816.F32.BF16 R48, R80.reuse, R86, R48 ;  /* 0x000000565030723c */ /* 0x040fe20000041830 */
[----:B------:R-:W1:Y:S07]  /*c050*/  LDSM.16.MT88.4 R84, [R104+0x9800] ;  /* 0x009800006854783b */ /* 0x000e6e0000004200 */
[-C--:B---3--:R-:W-:Y:S08]  /*c060*/  HMMA.16816.F32.BF16 R52, R80, R92.reuse, R52 ;  /* 0x0000005c5034723c */ /* 0x088ff00000041834 */
[C---:B------:R-:W-:Y:S08]  /*c070*/  HMMA.16816.F32.BF16 R56, R88.reuse, R92, R56 ;  /* 0x0000005c5838723c */ /* 0x040ff00000041838 */
[-C--:B------:R-:W-:Y:S08]  /*c080*/  HMMA.16816.F32.BF16 R60, R88, R94.reuse, R60 ;  /* 0x0000005e583c723c */ /* 0x080ff0000004183c */
[----:B------:R-:W-:Y:S04]  /*c090*/  HMMA.16816.F32.BF16 R64, R80, R94, R64 ;  /* 0x0000005e5040723c */ /* 0x000fe80000041840 */
[----:B------:R-:W-:Y:S02]  /*c0a0*/  F2FP.BF16.F32.PACK_AB R80, R221, R152 ;  /* 0x00000098dd50723e */ /* 0x000fe400000010ff */
[----:B--2---:R-:W-:Y:S02]  /*c0b0*/  MOV R137, R141 ;  /* 0x0000008d00897202 */ /* 0x004fe40000000f00 */
[----:B------:R-:W2:Y:S02]  /*c0c0*/  LDL.LU R141, [R1+0x7c] ;  /* 0x00007c00018d7983 */ /* 0x000ea40000300800 */
[----:B------:R-:W-:Y:S04]  /*c0d0*/  MOV R144, R137 ;  /* 0x0000008900907202 */ /* 0x000fe80000000f00 */
[----:B------:R-:W-:Y:S05]  /*c0e0*/  MOV R145, R144 ;  /* 0x0000009000917202 */ /* 0x000fea0000000f00 */
[----:B------:R-:W-:Y:S02]  /*c0f0*/  IMAD.MOV.U32 R170, RZ, RZ, R145 ;  /* 0x000000ffffaa7224 */ /* 0x000fe400078e0091 */
[----:B------:R-:W-:Y:S01]  /*c100*/  FFMA.FTZ R145, R112, UR4, -R77 ;  /* 0x0000000470917c23 */ /* 0x000fe2000801084d */
[----:B--2---:R-:W-:Y:S02]  /*c110*/  IMAD.MOV.U32 R137, RZ, RZ, R141 ;  /* 0x000000ffff897224 */ /* 0x004fe400078e008d */
[----:B------:R-:W2:Y:S03]  /*c120*/  LDL.LU R141, [R1+0x60] ;  /* 0x00006000018d7983 */ /* 0x000ea60000300800 */
[----:B------:R-:W-:Y:S04]  /*c130*/  MOV R144, R137 ;  /* 0x0000008900907202 */ /* 0x000fe80000000f00 */
[----:B------:R-:W-:Y:S01]  /*c140*/  MOV R171, R144 ;  /* 0x0000009000ab7202 */ /* 0x000fe20000000f00 */
[----:B------:R-:W-:Y:S01]  /*c150*/  FFMA.FTZ R144, R116, UR4, -R77 ;  /* 0x0000000474907c23 */ /* 0x000fe2000801084d */
[----:B--2---:R-:W-:Y:S01]  /*c160*/  IMAD.MOV.U32 R137, RZ, RZ, R141 ;  /* 0x000000ffff897224 */ /* 0x004fe200078e008d */
[----:B------:R-:W-:Y:S02]  /*c170*/  MOV R141, R220 ;  /* 0x000000dc008d7202 */ /* 0x000fe40000000f00 */
[----:B------:R-:W2:Y:S02]  /*c180*/  LDL.LU R220, [R1+0x5c] ;  /* 0x00005c0001dc7983 */ /* 0x000ea40000300800 */
[----:B------:R-:W-:Y:S02]  /*c190*/  MOV R172, R137 ;  /* 0x0000008900ac7202 */ /* 0x000fe40000000f00 */
[----:B------:R-:W-:Y:S01]  /*c1a0*/  MOV R137, R141 ;  /* 0x0000008d00897202 */ /* 0x000fe20000000f00 */
[----:B------:R-:W-:Y:S01]  /*c1b0*/  FFMA.FTZ R141, R223, UR4, -R77 ;  /* 0x00000004df8d7c23 */ /* 0x000fe2000801084d */
[----:B------:R-:W-:Y:S02]  /*c1c0*/  MOV R174, R172 ;  /* 0x000000ac00ae7202 */ /* 0x000fe40000000f00 */
[----:B------:R-:W-:Y:S01]  /*c1d0*/  MOV R172, R170 ;  /* 0x000000aa00ac7202 */ /* 0x000fe20000000f00 */
[----:B------:R-:W-:Y:S01]  /*c1e0*/  IMAD.MOV.U32 R170, RZ, RZ, R163 ;  /* 0x000000ffffaa7224 */ /* 0x000fe200078e00a3 */
[----:B------:R-:W-:Y:S01]  /*c1f0*/  MOV R177, R174 ;  /* 0x000000ae00b17202 */ /* 0x000fe20000000f00 */
[----:B--2---:R-:W-:Y:S01]  /*c200*/  IMAD.MOV.U32 R173, RZ, RZ, R220 ;  /* 0x000000ffffad7224 */ /* 0x004fe200078e00dc */
[----:B------:R-:W-:Y:S01]  /*c210*/  MOV R220, R128 ;  /* 0x0000008000dc7202 */ /* 0x000fe20000000f00 */
[----:B------:R-:W-:Y:S01]  /*c220*/  FFMA.FTZ R128, R250, UR4, -R77 ;  /* 0x00000004fa807c23 */ /* 0x000fe2000801084d */
[--C-:B------:R-:W-:Y:S01]  /*c230*/  FFMA.FTZ R77, R175, UR4, -R78.reuse ;  /* 0x00000004af4d7c23 */ /* 0x100fe2000801084e */
[----:B------:R-:W-:Y:S01]  /*c240*/  IMAD.MOV.U32 R175, RZ, RZ, R173 ;  /* 0x000000ffffaf7224 */ /* 0x000fe200078e00ad */
[----:B------:R-:W-:Y:S02]  /*c250*/  MOV R173, R171 ;  /* 0x000000ab00ad7202 */ /* 0x000fe40000000f00 */
[----:B------:R2:W-:Y:S01]  /*c260*/  MUFU.EX2 R163, R77 ;  /* 0x0000004d00a37308 */ /* 0x0005e20000000800 */
[----:B------:R-:W-:Y:S01]  /*c270*/  MOV R171, R169 ;  /* 0x000000a900ab7202 */ /* 0x000fe20000000f00 */
[----:B------:R-:W-:Y:S01]  /*c280*/  IMAD.MOV.U32 R178, RZ, RZ, R175 ;  /* 0x000000ffffb27224 */ /* 0x000fe200078e00af */
[----:B------:R-:W-:Y:S02]  /*c290*/  MOV R169, R139 ;  /* 0x0000008b00a97202 */ /* 0x000fe40000000f00 */
[----:B------:R-:W-:Y:S02]  /*c2a0*/  MOV R175, R172 ;  /* 0x000000ac00af7202 */ /* 0x000fe40000000f00 */
[----:B------:R-:W-:Y:S01]  /*c2b0*/  MOV R172, R169 ;  /* 0x000000a900ac7202 */ /* 0x000fe20000000f00 */
[----:B------:R-:W-:Y:S01]  /*c2c0*/  IMAD.MOV.U32 R169, RZ, RZ, R215 ;  /* 0x000000ffffa97224 */ /* 0x000fe200078e00d7 */
[----:B------:R-:W-:Y:S02]  /*c2d0*/  MOV R139, R142 ;  /* 0x0000008e008b7202 */ /* 0x000fe40000000f00 */
[----:B------:R-:W-:Y:S02]  /*c2e0*/  MOV R142, R219 ;  /* 0x000000db008e7202 */ /* 0x000fe40000000f00 */
[----:B------:R-:W-:Y:S02]  /*c2f0*/  MOV R219, R133 ;  /* 0x0000008500db7202 */ /* 0x000fe40000000f00 */
[----:B------:R-:W-:Y:S01]  /*c300*/  MOV R174, R171 ;  /* 0x000000ab00ae7202 */ /* 0x000fe20000000f00 */
[----:B------:R-:W3:Y:S01]  /*c310*/  LDL.LU R133, [R1+0x20] ;  /* 0x0000200001857983 */ /* 0x000ee20000300800 */
[----:B--2---:R-:W-:Y:S01]  /*c320*/  FFMA.FTZ R77, R176, UR4, -R78 ;  /* 0x00000004b04d7c23 */ /* 0x004fe2000801084e */
[----:B------:R-:W-:Y:S01]  /*c330*/  MOV R176, R173 ;  /* 0x000000ad00b07202 */ /* 0x000fe20000000f00 */
[----:B------:R-:W-:Y:S01]  /*c340*/  IMAD.MOV.U32 R173, RZ, RZ, R170 ;  /* 0x000000ffffad7224 */ /* 0x000fe200078e00aa */
[----:B------:R-:W-:Y:S01]  /*c350*/  MOV R171, R139 ;  /* 0x0000008b00ab7202 */ /* 0x000fe20000000f00 */
[----:B------:R2:W4:Y:S01]  /*c360*/  MUFU.EX2 R215, R77 ;  /* 0x0000004d00d77308 */ /* 0x0005220000000800 */
[----:B------:R-:W-:Y:S02]  /*c370*/  MOV R170, R219 ;  /* 0x000000db00aa7202 */ /* 0x000fe40000000f00 */
[----:B------:R-:W-:Y:S07]  /*c380*/  MOV R139, R220 ;  /* 0x000000dc008b7202 */ /* 0x000fee0000000f00 */
[----:B------:R-:W-:Y:S10]  /*c390*/  MUFU.EX2 R219, R99 ;  /* 0x0000006300db7308 */ /* 0x000ff40000000800 */
[----:B------:R1:W4:Y:S01]  /*c3a0*/  MUFU.EX2 R220, R98 ;  /* 0x0000006200dc7308 */ /* 0x0003220000000800 */
[----:B--2---:R-:W-:Y:S01]  /*c3b0*/  FFMA.FTZ R77, R178, UR4, -R78 ;  /* 0x00000004b24d7c23 */ /* 0x004fe2000801084e */
[----:B------:R-:W-:Y:S02]  /*c3c0*/  MOV R178, R177 ;  /* 0x000000b100b27202 */ /* 0x000fe40000000f00 */
        /* <DEDUP_REMOVED lines=19> */
[----:B------:R-:W2:Y:S01]  /*c500*/  LDL.LU R137, [R1+0x78] ;  /* 0x0000780001897983 */ /* 0x000ea20000300800 */
[----:B------:R-:W-:Y:S02]  /*c510*/  MOV R158, R218 ;  /* 0x000000da009e7202 */ /* 0x000fe40000000f00 */
[----:B------:R1:W-:Y:S01]  /*c520*/  MUFU.EX2 R218, R77 ;  /* 0x0000004d00da7308 */ /* 0x0003e20000000800 */
[----:B----4-:R-:W-:Y:S02]  /*c530*/  F2FP.BF16.F32.PACK_AB R81, R215, R163 ;  /* 0x000000a3d751723e */ /* 0x010fe400000010ff */
[----:B------:R-:W-:Y:S01]  /*c540*/  F2FP.BF16.F32.PACK_AB R82, R220, R219 ;  /* 0x000000dbdc52723e */ /* 0x000fe200000010ff */
[----:B-1----:R-:W-:Y:S01]  /*c550*/  FFMA.FTZ R77, R178, UR4, -R78 ;  /* 0x00000004b24d7c23 */ /* 0x002fe2000801084e */
[----:B------:R-:W-:Y:S01]  /*c560*/  IMAD.MOV.U32 R178, RZ, RZ, R176 ;  /* 0x000000ffffb27224 */ /* 0x000fe200078e00b0 */
[----:B------:R-:W-:Y:S02]  /*c570*/  MOV R176, R174 ;  /* 0x000000ae00b07202 */ /* 0x000fe40000000f00 */
[----:B------:R-:W-:Y:S02]  /*c580*/  MOV R174, R172 ;  /* 0x000000ac00ae7202 */ /* 0x000fe40000000f00 */
[----:B------:R-:W-:Y:S02]  /*c590*/  MOV R172, R170 ;  /* 0x000000aa00ac7202 */ /* 0x000fe40000000f00 */
[----:B------:R-:W-:Y:S01]  /*c5a0*/  MOV R170, R168 ;  /* 0x000000a800aa7202 */ /* 0x000fe20000000f00 */
[----:B------:R-:W-:Y:S01]  /*c5b0*/  IMAD.MOV.U32 R168, RZ, RZ, R158 ;  /* 0x000000ffffa87224 */ /* 0x000fe200078e009e */
[----:B------:R-:W-:Y:S02]  /*c5c0*/  MOV R158, R217 ;  /* 0x000000d9009e7202 */ /* 0x000fe40000000f00 */
[----:B------:R1:W4:Y:S01]  /*c5d0*/  MUFU.EX2 R217, R77 ;  /* 0x0000004d00d97308 */ /* 0x0003220000000800 */
[----:B------:R-:W-:Y:S01]  /*c5e0*/  MOV R184, R178 ;  /* 0x000000b200b87202 */ /* 0x000fe20000000f00 */
[----:B------:R-:W-:Y:S01]  /*c5f0*/  IMAD.MOV.U32 R178, RZ, RZ, R176 ;  /* 0x000000ffffb27224 */ /* 0x000fe200078e00b0 */
[----:B------:R-:W-:Y:S02]  /*c600*/  MOV R176, R174 ;  /* 0x000000ae00b07202 */ /* 0x000fe40000000f00 */
[----:B------:R-:W-:Y:S02]  /*c610*/  MOV R174, R172 ;  /* 0x000000ac00ae7202 */ /* 0x000fe40000000f00 */
[----:B------:R-:W-:Y:S02]  /*c620*/  MOV R172, R170 ;  /* 0x000000aa00ac7202 */ /* 0x000fe40000000f00 */
[----:B------:R-:W-:Y:S01]  /*c630*/  MOV R170, R168 ;  /* 0x000000a800aa7202 */ /* 0x000fe20000000f00 */
[----:B------:R-:W-:Y:S02]  /*c640*/  IMAD.MOV.U32 R168, RZ, RZ, R158 ;  /* 0x000000ffffa87224 */ /* 0x000fe400078e009e */
[----:B-1----:R-:W-:Y:S01]  /*c650*/  FFMA.FTZ R77, R179, UR4, -R79 ;  /* 0x00000004b34d7c23 */ /* 0x002fe2000801084f */
[----:B------:R-:W-:Y:S02]  /*c660*/  MOV R179, R177 ;  /* 0x000000b100b37202 */ /* 0x000fe40000000f00 */
[----:B------:R-:W-:Y:S02]  /*c670*/  MOV R177, R175 ;  /* 0x000000af00b17202 */ /* 0x000fe40000000f00 */
[----:B------:R-:W-:Y:S01]  /*c680*/  MOV R175, R173 ;  /* 0x000000ad00af7202 */ /* 0x000fe20000000f00 */
[----:B------:R-:W-:Y:S01]  /*c690*/  IMAD.MOV.U32 R173, RZ, RZ, R171 ;  /* 0x000000ffffad7224 */ /* 0x000fe200078e00ab */
[----:B------:R-:W-:Y:S02]  /*c6a0*/  MOV R171, R169 ;  /* 0x000000a900ab7202 */ /* 0x000fe40000000f00 */
[----:B------:R-:W-:Y:S02]  /*c6b0*/  MOV R169, R159 ;  /* 0x0000009f00a97202 */ /* 0x000fe40000000f00 */
[----:B------:R1:W-:Y:S01]  /*c6c0*/  MUFU.EX2 R159, R77 ;  /* 0x0000004d009f7308 */ /* 0x0003e20000000800 */
[----:B------:R-:W-:Y:S01]  /*c6d0*/  MOV R186, R179 ;  /* 0x000000b300ba7202 */ /* 0x000fe20000000f00 */
[----:B------:R-:W-:Y:S01]  /*c6e0*/  IMAD.MOV.U32 R179, RZ, RZ, R177 ;  /* 0x000000ffffb37224 */ /* 0x000fe200078e00b1 */
[----:B------:R-:W-:Y:S02]  /*c6f0*/  MOV R177, R175 ;  /* 0x000000af00b17202 */ /* 0x000fe40000000f00 */
[----:B------:R-:W-:Y:S02]  /*c700*/  MOV R175, R173 ;  /* 0x000000ad00af7202 */ /* 0x000fe40000000f00 */
[----:B------:R-:W-:Y:S02]  /*c710*/  MOV R173, R171 ;  /* 0x000000ab00ad7202 */ /* 0x000fe40000000f00 */
[----:B------:R-:W-:Y:S02]  /*c720*/  MOV R171, R169 ;  /* 0x000000a900ab7202 */ /* 0x000fe40000000f00 */
[----:B----4-:R-:W-:Y:S01]  /*c730*/  F2FP.BF16.F32.PACK_AB R83, R217, R218 ;  /* 0x000000dad953723e */ /* 0x010fe200000010ff */
[--C-:B-1----:R-:W-:Y:S06]  /*c740*/  FFMA.FTZ R77, R184, UR4, -R79.reuse ;  /* 0x00000004b84d7c23 */ /* 0x102fec000801084f */
[-C--:B------:R-:W-:Y:S03]  /*c750*/  HMMA.16816.F32.BF16 R4, R80, R84.reuse, R4 ;  /* 0x000000545004723c */ /* 0x080fe60000041804 */
        /* <DEDUP_REMOVED lines=12> */
[--C-:B------:R-:W-:Y:S01]  /*c820*/  FFMA.FTZ R140, R140, UR4, -R79.reuse ;  /* 0x000000048c8c7c23 */ /* 0x100fe2000801084f */
[----:B------:R-:W-:Y:S01]  /*c830*/  MOV R173, R171 ;  /* 0x000000ab00ad7202 */ /* 0x000fe20000000f00 */
[----:B---3--:R-:W-:Y:S06]  /*c840*/  FFMA.FTZ R133, R133, UR4, -R78 ;  /* 0x0000000485857c23 */ /* 0x008fec000801084e */
[----:B------:R-:W-:Y:S01]  /*c850*/  MUFU.EX2 R133, R133 ;  /* 0x0000008500857308 */ /* 0x000fe20000000800 */
[----:B--2---:R-:W-:Y:S02]  /*c860*/  MOV R158, R137 ;  /* 0x00000089009e7202 */ /* 0x004fe40000000f00 */
[----:B------:R-:W-:Y:S02]  /*c870*/  MOV R137, R210 ;  /* 0x000000d200897202 */ /* 0x000fe40000000f00 */
[----:B------:R-:W2:Y:S01]  /*c880*/  LDL.LU R210, [R1+0x28] ;  /* 0x0000280001d27983 */ /* 0x000ea20000300800 */
[----:B------:R-:W-:Y:S04]  /*c890*/  IMAD.MOV.U32 R169, RZ, RZ, R158 ;  /* 0x000000ffffa97224 */ /* 0x000fe800078e009e */
[----:B------:R1:W-:Y:S01]  /*c8a0*/  MUFU.EX2 R158, R77 ;  /* 0x0000004d009e7308 */ /* 0x0003e20000000800 */
[----:B------:R-:W3:Y:S01]  /*c8b0*/  LDL.LU R202, [R1+0xa4] ;  /* 0x0000a40001ca7983 */ /* 0x000ee20000300800 */
[----:B------:R-:W-:Y:S01]  /*c8c0*/  FFMA.FTZ R137, R137, UR4, -R79 ;  /* 0x0000000489897c23 */ /* 0x000fe2000801084f */
[----:B------:R-:W-:Y:S01]  /*c8d0*/  MOV R171, R169 ;  /* 0x000000a900ab7202 */ /* 0x000fe20000000f00 */
[----:B------:R-:W-:Y:S02]  /*c8e0*/  IMAD.MOV.U32 R169, RZ, RZ, R162 ;  /* 0x000000ffffa97224 */ /* 0x000fe400078e00a2 */
[----:B------:R-:W4:Y:S01]  /*c8f0*/  LDL.LU R162, [R1+0xa8] ;  /* 0x0000a80001a27983 */ /* 0x000f220000300800 */
        /* <DEDUP_REMOVED lines=16> */
[----:B-1----:R-:W-:Y:S01]  /*ca00*/  FFMA.FTZ R77, R187, UR4, -R111 ;  /* 0x00000004bb4d7c23 */ /* 0x002fe2000801086f */
[----:B------:R-:W-:Y:S02]  /*ca10*/  MOV R187, R184 ;  /* 0x000000b800bb7202 */ /* 0x000fe40000000f00 */
[----:B------:R-:W-:Y:S02]  /*ca20*/  MOV R184, R175 ;  /* 0x000000af00b87202 */ /* 0x000fe40000000f00 */
[----:B------:R-:W-:Y:S01]  /*ca30*/  MOV R175, R172 ;  /* 0x000000ac00af7202 */ /* 0x000fe20000000f00 */
[----:B------:R-:W-:Y:S01]  /*ca40*/  IMAD.MOV.U32 R172, RZ, RZ, R170 ;  /* 0x000000ffffac7224 */ /* 0x000fe200078e00aa */
[----:B------:R-:W-:Y:S01]  /*ca50*/  MOV R170, R161 ;  /* 0x000000a100aa7202 */ /* 0x000fe20000000f00 */
[--C-:B------:R-:W-:Y:S01]  /*ca60*/  FFMA.FTZ R101, R187, UR4, -R78.reuse ;  /* 0x00000004bb657c23 */ /* 0x100fe2000801084e */
[----:B------:R-:W2:Y:S01]  /*ca70*/  LDL.LU R161, [R1+0x70] ;  /* 0x0000700001a17983 */ /* 0x000ea20000300800 */
[----:B------:R-:W-:Y:S02]  /*ca80*/  MOV R187, R178 ;  /* 0x000000b200bb7202 */ /* 0x000fe40000000f00 */
[----:B------:R-:W-:Y:S01]  /*ca90*/  MOV R178, R173 ;  /* 0x000000ad00b27202 */ /* 0x000fe20000000f00 */
[----:B------:R-:W3:Y:S01]  /*caa0*/  LDL.LU R188, [R1+0x90] ;  /* 0x0000900001bc7983 */ /* 0x000ee20000300800 */
[----:B------:R-:W-:Y:S01]  /*cab0*/  IMAD.MOV.U32 R173, RZ, RZ, R171 ;  /* 0x000000ffffad7224 */ /* 0x000fe200078e00ab */
[----:B----4-:R-:W-:Y:S02]  /*cac0*/  MOV R168, R162 ;  /* 0x000000a200a87202 */ /* 0x010fe40000000f00 */
[----:B------:R-:W-:Y:S02]  /*cad0*/  MOV R162, R156 ;  /* 0x0000009c00a27202 */ /* 0x000fe40000000f00 */
[----:B------:R1:W-:Y:S02]  /*cae0*/  MUFU.EX2 R156, R77 ;  /* 0x0000004d009c7308 */ /* 0x0003e40000000800 */
[----:B------:R-:W-:Y:S08]  /*caf0*/  MOV R171, R162 ;  /* 0x000000a200ab7202 */ /* 0x000ff00000000f00 */
[----:B------:R-:W-:Y:S01]  /*cb00*/  MUFU.EX2 R162, R93 ;  /* 0x0000005d00a27308 */ /* 0x000fe20000000800 */
[----:B---3--:R-:W-:Y:S02]  /*cb10*/  FFMA.FTZ R92, R188, UR4, -R79 ;  /* 0x00000004bc5c7c23 */ /* 0x008fe4000801084f */
[----:B------:R-:W1:Y:S02]  /*cb20*/  LDL.LU R188, [R1+0x8c] ;  /* 0x00008c0001bc7983 */ /* 0x000e640000300800 */
[----:B-1----:R-:W-:Y:S02]  /*cb30*/  FFMA.FTZ R77, R188, UR4, -R111 ;  /* 0x00000004bc4d7c23 */ /* 0x002fe4000801086f */
[----:B------:R-:W3:Y:S02]  /*cb40*/  LDL.LU R188, [R1+0x6c] ;  /* 0x00006c0001bc7983 */ /* 0x000ee40000300800 */
[----:B---3--:R-:W-:Y:S01]  /*cb50*/  FFMA.FTZ R100, R188, UR4, -R78 ;  /* 0x00000004bc647c23 */ /* 0x008fe2000801084e */
[----:B------:R-:W-:Y:S01]  /*cb60*/  IMAD.MOV.U32 R188, RZ, RZ, R186 ;  /* 0x000000ffffbc7224 */ /* 0x000fe200078e00ba */
[----:B------:R-:W-:Y:S02]  /*cb70*/  MOV R186, R175 ;  /* 0x000000af00ba7202 */ /* 0x000fe40000000f00 */
[----:B------:R-:W-:Y:S01]  /*cb80*/  MOV R175, R172 ;  /* 0x000000ac00af7202 */ /* 0x000fe20000000f00 */
[----:B------:R-:W-:Y:S01]  /*cb90*/  FFMA.FTZ R112, R188, UR4, -R78 ;  /* 0x00000004bc707c23 */ /* 0x000fe2000801084e */
[----:B------:R-:W-:Y:S02]  /*cba0*/  MOV R188, R187 ;  /* 0x000000bb00bc7202 */ /* 0x000fe40000000f00 */
[----:B--2---:R-:W-:Y:S02]  /*cbb0*/  MOV R172, R161 ;  /* 0x000000a100ac7202 */ /* 0x004fe40000000f00 */
[----:B------:R-:W-:Y:S01]  /*cbc0*/  MOV R187, R186 ;  /* 0x000000ba00bb7202 */ /* 0x000fe20000000f00 */
[----:B------:R-:W-:Y:S01]  /*cbd0*/  IMAD.MOV.U32 R186, RZ, RZ, R178 ;  /* 0x000000ffffba7224 */ /* 0x000fe200078e00b2 */
[----:B------:R-:W-:Y:S01]  /*cbe0*/  MOV R161, R160 ;  /* 0x000000a000a17202 */ /* 0x000fe20000000f00 */
[----:B------:R-:W-:Y:S01]  /*cbf0*/  IMAD.MOV.U32 R250, RZ, RZ, R188 ;  /* 0x000000fffffa7224 */ /* 0x000fe200078e00bc */
[----:B------:R-:W-:Y:S01]  /*cc00*/  MOV R160, R138 ;  /* 0x0000008a00a07202 */ /* 0x000fe20000000f00 */
[----:B------:R-:W-:Y:S01]  /*cc10*/  IMAD.MOV.U32 R138, RZ, RZ, R136 ;  /* 0x000000ffff8a7224 */ /* 0x000fe200078e0088 */
[----:B------:R-:W-:Y:S02]  /*cc20*/  MOV R178, R175 ;  /* 0x000000af00b27202 */ /* 0x000fe40000000f00 */
[----:B------:R-:W-:Y:S02]  /*cc30*/  MOV R175, R173 ;  /* 0x000000ad00af7202 */ /* 0x000fe40000000f00 */
[----:B------:R-:W-:Y:S02]  /*cc40*/  MOV R136, R143 ;  /* 0x0000008f00887202 */ /* 0x000fe40000000f00 */
[----:B------:R-:W-:Y:S02]  /*cc50*/  MOV R173, R172 ;  /* 0x000000ac00ad7202 */ /* 0x000fe40000000f00 */
[----:B------:R-:W-:Y:S02]  /*cc60*/  MOV R143, R135 ;  /* 0x00000087008f7202 */ /* 0x000fe40000000f00 */
[----:B------:R1:W5:Y:S01]  /*cc70*/  LDL.LU R135, [R1+0xcc] ;  /* 0x0000cc0001877983 */ /* 0x0003620000300800 */
[----:B------:R-:W-:Y:S01]  /*cc80*/  IMAD.MOV.U32 R189, RZ, RZ, R173 ;  /* 0x000000ffffbd7224 */ /* 0x000fe200078e00ad */
[----:B------:R-:W-:Y:S01]  /*cc90*/  MOV R173, R160 ;  /* 0x000000a000ad7202 */ /* 0x000fe20000000f00 */
[----:B------:R-:W-:Y:S01]  /*cca0*/  IMAD.MOV.U32 R188, RZ, RZ, R143 ;  /* 0x000000ffffbc7224 */ /* 0x000fe200078e008f */
[----:B------:R-:W2:Y:S01]  /*ccb0*/  LDL.LU R89, [R1+0xbc] ;  /* 0x0000bc0001597983 */ /* 0x000ea20000300800 */
[----:B------:R3:W-:Y:S01]  /*ccc0*/  MUFU.EX2 R160, R77 ;  /* 0x0000004d00a07308 */ /* 0x0007e20000000800 */
[----:B------:R-:W-:Y:S01]  /*ccd0*/  MOV R172, R161 ;  /* 0x000000a100ac7202 */ /* 0x000fe20000000f00 */
[--C-:B------:R-:W-:Y:S01]  /*cce0*/  FFMA.FTZ R116, R189, UR4, -R79.reuse ;  /* 0x00000004bd747c23 */ /* 0x100fe2000801084f */
[----:B------:R-:W4:Y:S01]  /*ccf0*/  LDL.LU R88, [R1+0xb8] ;  /* 0x0000b80001587983 */ /* 0x000f220000300800 */
[----:B------:R-:W-:Y:S01]  /*cd00*/  MOV R190, R178 ;  /* 0x000000b200be7202 */ /* 0x000fe20000000f00 */
[--C-:B------:R-:W-:Y:S01]  /*cd10*/  FFMA.FTZ R143, R113, UR4, -R78.reuse ;  /* 0x00000004718f7c23 */ /* 0x100fe2000801084e */
[----:B------:R-:W-:Y:S02]  /*cd20*/  MOV R178, R175 ;  /* 0x000000af00b27202 */ /* 0x000fe40000000f00 */
[----:B------:R-:W-:Y:S02]  /*cd30*/  MOV R197, R187 ;  /* 0x000000bb00c57202 */ /* 0x000fe40000000f00 */
[----:B------:R1:W1:Y:S01]  /*cd40*/  MUFU.EX2 R161, R92 ;  /* 0x0000005c00a17308 */ /* 0x0002620000000800 */
[----:B------:R-:W-:Y:S02]  /*cd50*/  MOV R175, R172 ;  /* 0x000000ac00af7202 */ /* 0x000fe40000000f00 */
[----:B------:R-:W-:Y:S01]  /*cd60*/  MOV R187, R142 ;  /* 0x0000008e00bb7202 */ /* 0x000fe20000000f00 */
[--C-:B------:R-:W-:Y:S01]  /*cd70*/  FFMA.FTZ R142, R115, UR4, -R78.reuse ;  /* 0x00000004738e7c23 */ /* 0x100fe2000801084e */
[----:B------:R-:W-:Y:S01]  /*cd80*/  FFMA.FTZ R115, R190, UR4, -R79 ;  /* 0x00000004be737c23 */ /* 0x000fe2000801084f */
[----:B------:R-:W-:Y:S01]  /*cd90*/  MOV R190, R175 ;  /* 0x000000af00be7202 */ /* 0x000fe20000000f00 */
[----:B---3--:R-:W-:Y:S01]  /*cda0*/  FFMA.FTZ R77, R250, UR4, -R111 ;  /* 0x00000004fa4d7c23 */ /* 0x008fe2000801086f */
[----:B------:R-:W-:Y:S02]  /*cdb0*/  MOV R175, R212 ;  /* 0x000000d400af7202 */ /* 0x000fe40000000f00 */
[----:B------:R-:W-:Y:S01]  /*cdc0*/  MOV R191, R186 ;  /* 0x000000ba00bf7202 */ /* 0x000fe20000000f00 */
[----:B------:R3:W3:Y:S01]  /*cdd0*/  MUFU.EX2 R212, R77 ;  /* 0x0000004d00d47308 */ /* 0x0006e20000000800 */
[----:B------:R-:W-:Y:S01]  /*cde0*/  MOV R189, R188 ;  /* 0x000000bc00bd7202 */ /* 0x000fe20000000f00 */
[----:B------:R-:W-:Y:S01]  /*cdf0*/  IMAD.MOV.U32 R188, RZ, RZ, R187 ;  /* 0x000000ffffbc7224 */ /* 0x000fe200078e00bb */
[----:B------:R-:W-:Y:S01]  /*ce00*/  MOV R187, R184 ;  /* 0x000000b800bb7202 */ /* 0x000fe20000000f00 */
[----:B------:R-:W-:Y:S01]  /*ce10*/  FFMA.FTZ R113, R191, UR4, -R79 ;  /* 0x00000004bf717c23 */ /* 0x000fe2000801084f */
[----:B------:R-:W-:Y:S01]  /*ce20*/  MOV R184, R179 ;  /* 0x000000b300b87202 */ /* 0x000fe20000000f00 */
[----:B-1----:R-:W1:Y:S01]  /*ce30*/  LDSM.16.MT88.4 R92, [R105+0x1800] ;  /* 0x00180000695c783b */ /* 0x002e620000004200 */
[----:B------:R-:W-:Y:S01]  /*ce40*/  MOV R191, R190 ;  /* 0x000000be00bf7202 */ /* 0x000fe20000000f00 */
[----:B------:R-:W-:Y:S01]  /*ce50*/  IMAD.MOV.U32 R190, RZ, RZ, R189 ;  /* 0x000000ffffbe7224 */ /* 0x000fe200078e00bd */
[----:B------:R-:W-:Y:S02]  /*ce60*/  MOV R189, R188 ;  /* 0x000000bc00bd7202 */ /* 0x000fe40000000f00 */
[----:B------:R-:W-:Y:S02]  /*ce70*/  MOV R188, R187 ;  /* 0x000000bb00bc7202 */ /* 0x000fe40000000f00 */
[----:B------:R-:W-:Y:S02]  /*ce80*/  MOV R187, R184 ;  /* 0x000000b800bb7202 */ /* 0x000fe40000000f00 */
[----:B------:R-:W-:Y:S01]  /*ce90*/  MOV R172, R138 ;  /* 0x0000008a00ac7202 */ /* 0x000fe20000000f00 */
[--C-:B------:R-:W-:Y:S01]  /*cea0*/  FFMA.FTZ R138, R251, UR4, -R78.reuse ;  /* 0x00000004fb8a7c23 */ /* 0x100fe2000801084e */
[----:B---3--:R-:W3:Y:S01]  /*ceb0*/  LDL.LU R77, [R1+0xc0] ;  /* 0x0000c000014d7983 */ /* 0x008ee20000300800 */
[----:B------:R-:W-:Y:S01]  /*cec0*/  MOV R186, R136 ;  /* 0x0000008800ba7202 */ /* 0x000fe20000000f00 */
[----:B------:R-:W-:Y:S01]  /*ced0*/  FFMA.FTZ R136, R252, UR4, -R78 ;  /* 0x00000004fc887c23 */ /* 0x000fe2000801084e */
[----:B------:R-:W-:Y:S01]  /*cee0*/  FFMA.FTZ R78, R197, UR4, -R79 ;  /* 0x00000004c54e7c23 */ /* 0x000fe2000801084f */
[----:B------:R-:W-:Y:S01]  /*cef0*/  IMAD.MOV.U32 R250, RZ, RZ, R187 ;  /* 0x000000fffffa7224 */ /* 0x000fe200078e00bb */
[----:B------:R-:W-:Y:S01]  /*cf00*/  MOV R179, R139 ;  /* 0x0000008b00b37202 */ /* 0x000fe20000000f00 */
[----:B------:R-:W-:Y:S01]  /*cf10*/  FFMA.FTZ R139, R210, UR4, -R79 ;  /* 0x00000004d28b7c23 */ /* 0x000fe2000801084f */
[----:B------:R1:W-:Y:S01]  /*cf20*/  MUFU.EX2 R187, R78 ;  /* 0x0000004e00bb7308 */ /* 0x0003e20000000800 */
[----:B------:R-:W-:Y:S01]  /*cf30*/  F2FP.BF16.F32.PACK_AB R90, R161, R162 ;  /* 0x000000a2a15a723e */ /* 0x000fe200000010ff */
[----:B------:R-:W-:Y:S01]  /*cf40*/  IMAD.MOV.U32 R252, RZ, RZ, R202 ;  /* 0x000000fffffc7224 */ /* 0x000fe200078e00ca */
[----:B------:R-:W-:Y:S02]  /*cf50*/  F2FP.BF16.F32.PACK_AB R91, R212, R160 ;  /* 0x000000a0d45b723e */ /* 0x000fe400000010ff */
[----:B------:R-:W-:Y:S01]  /*cf60*/  MOV R184, R179 ;  /* 0x000000b300b87202 */ /* 0x000fe20000000f00 */
[----:B------:R-:W-:Y:S01]  /*cf70*/  IMAD.MOV.U32 R179, RZ, RZ, R203 ;  /* 0x000000ffffb37224 */ /* 0x000fe200078e00cb */
[----:B------:R-:W-:Y:S03]  /*cf80*/  MOV R248, R188 ;  /* 0x000000bc00f87202 */ /* 0x000fe60000000f00 */
[----:B------:R-:W-:Y:S01]  /*cf90*/  MUFU.EX2 R210, R103 ;  /* 0x0000006700d27308 */ /* 0x000fe20000000800 */
[----:B------:R-:W-:Y:S02]  /*cfa0*/  MOV R197, R184 ;  /* 0x000000b800c57202 */ /* 0x000fe40000000f00 */
[----:B------:R-:W-:Y:S02]  /*cfb0*/  MOV R184, R179 ;  /* 0x000000b300b87202 */ /* 0x000fe40000000f00 */
[----:B------:R-:W-:Y:S02]  /*cfc0*/  MOV R179, R169 ;  /* 0x000000a900b37202 */ /* 0x000fe40000000f00 */
[----:B------:R-:W-:Y:S03]  /*cfd0*/  MOV R169, R201 ;  /* 0x000000c900a97202 */ /* 0x000fe60000000f00 */
[----:B------:R-:W1:Y:S02]  /*cfe0*/  MUFU.EX2 R203, R102 ;  /* 0x0000006600cb7308 */ /* 0x000e640000000800 */
[----:B-1----:R-:W3:Y:S01]  /*cff0*/  LDL.LU R78, [R1+0xc4] ;  /* 0x0000c400014e7983 */ /* 0x002ee20000300800 */
[----:B------:R-:W-:Y:S02]  /*d000*/  MOV R228, R190 ;  /* 0x000000be00e47202 */ /* 0x000fe40000000f00 */
[----:B------:R-:W-:Y:S02]  /*d010*/  MOV R223, R191 ;  /* 0x000000bf00df7202 */ /* 0x000fe40000000f00 */
[----:B------:R-:W-:Y:S03]  /*d020*/  MOV R229, R189 ;  /* 0x000000bd00e57202 */ /* 0x000fe60000000f00 */
[----:B------:R-:W-:Y:S01]  /*d030*/  MUFU.EX2 R190, R101 ;  /* 0x0000006500be7308 */ /* 0x000fe20000000800 */
[----:B------:R-:W-:Y:S09]  /*d040*/  MOV R251, R175 ;  /* 0x000000af00fb7202 */ /* 0x000ff20000000f00 */
[----:B------:R1:W-:Y:S10]  /*d050*/  MUFU.EX2 R202, R119 ;  /* 0x0000007700ca7308 */ /* 0x0003f40000000800 */
[----:B------:R-:W-:Y:S10]  /*d060*/  MUFU.EX2 R189, R112 ;  /* 0x0000007000bd7308 */ /* 0x000ff40000000800 */
[----:B------:R1:W4:Y:S02]  /*d070*/  MUFU.EX2 R191, R114 ;  /* 0x0000007200bf7308 */ /* 0x0003240000000800 */
[--C-:B-1----:R-:W-:Y:S08]  /*d080*/  FFMA.FTZ R119, R74, UR4, -R111.reuse ;  /* 0x000000044a777c23 */ /* 0x102ff0000801086f */
[----:B------:R1:W-:Y:S10]  /*d090*/  MUFU.EX2 R188, R113 ;  /* 0x0000007100bc7308 */ /* 0x0003f40000000800 */
[----:B------:R1:W-:Y:S01]  /*d0a0*/  MUFU.EX2 R175, R116 ;  /* 0x0000007400af7308 */ /* 0x0003e20000000800 */
[--C-:B------:R-:W-:Y:S09]  /*d0b0*/  FFMA.FTZ R114, R229, UR4, -R111.reuse ;  /* 0x00000004e5727c23 */ /* 0x100ff2000801086f */
[----:B------:R1:W3:Y:S02]  /*d0c0*/  MUFU.EX2 R201, R120 ;  /* 0x0000007800c97308 */ /* 0x0002e40000000800 */
[--C-:B-1----:R-:W-:Y:S08]  /*d0d0*/  FFMA.FTZ R113, R228, UR4, -R111.reuse ;  /* 0x00000004e4717c23 */ /* 0x102ff0000801086f */
[----:B------:R-:W-:Y:S01]  /*d0e0*/  MUFU.EX2 R119, R119 ;  /* 0x0000007700777308 */ /* 0x000fe20000000800 */
[----:B------:R-:W-:Y:S01]  /*d0f0*/  FFMA.FTZ R116, R76, UR4, -R111 ;  /* 0x000000044c747c23 */ /* 0x000fe2000801086f */
[----:B------:R-:W-:Y:S08]  /*d100*/  F2FP.BF16.F32.PACK_AB R76, R203, R210 ;  /* 0x000000d2cb4c723e */ /* 0x000ff000000010ff */
[----:B------:R-:W-:Y:S01]  /*d110*/  MUFU.EX2 R113, R113 ;  /* 0x0000007100717308 */ /* 0x000fe20000000800 */
[----:B------:R-:W-:Y:S09]  /*d120*/  IMAD.MOV.U32 R120, RZ, RZ, R172 ;  /* 0x000000ffff787224 */ /* 0x000ff200078e00ac */
[----:B------:R-:W-:Y:S10]  /*d130*/  MUFU.EX2 R172, R118 ;  /* 0x0000007600ac7308 */ /* 0x000ff40000000800 */
[----:B------:R-:W-:Y:S10]  /*d140*/  MUFU.EX2 R114, R114 ;  /* 0x0000007200727308 */ /* 0x000ff40000000800 */
[----:B------:R-:W-:Y:S01]  /*d150*/  MUFU.EX2 R116, R116 ;  /* 0x0000007400747308 */ /* 0x000fe20000000800 */
[----:B--2---:R-:W-:Y:S01]  /*d160*/  FFMA.FTZ R117, R68, R89, R117 ;  /* 0x0000005944757223 */ /* 0x004fe20000010075 */
[----:B------:R-:W-:Y:S02]  /*d170*/  F2FP.BF16.F32.PACK_AB R89, R156, R157 ;  /* 0x0000009d9c59723e */ /* 0x000fe400000010ff */
[----:B------:R-:W-:Y:S01]  /*d180*/  MOV R68, R223 ;  /* 0x000000df00447202 */ /* 0x000fe20000000f00 */
[----:B----4-:R-:W-:Y:S01]  /*d190*/  FFMA.FTZ R79, R3, R88, R211 ;  /* 0x00000058034f7223 */ /* 0x010fe200000100d3 */
[----:B------:R-:W-:Y:S02]  /*d1a0*/  F2FP.BF16.F32.PACK_AB R88, R158, R159 ;  /* 0x0000009f9e58723e */ /* 0x000fe400000010ff */
[----:B------:R-:W-:Y:S01]  /*d1b0*/  MOV R223, R171 ;  /* 0x000000ab00df7202 */ /* 0x000fe20000000f00 */
[----:B------:R-:W-:Y:S01]  /*d1c0*/  FADD.FTZ R74, R224, R79 ;  /* 0x0000004fe04a7221 */ /* 0x000fe20000010000 */
[----:B------:R-:W-:Y:S01]  /*d1d0*/  F2FP.BF16.F32.PACK_AB R79, R191, R189 ;  /* 0x000000bdbf4f723e */ /* 0x000fe200000010ff */
[--C-:B------:R-:W-:Y:S01]  /*d1e0*/  FFMA.FTZ R3, R68, UR4, -R111.reuse ;  /* 0x0000000444037c23 */ /* 0x100fe2000801086f */
[--C-:B------:R-:W-:Y:S01]  /*d1f0*/  FFMA.FTZ R68, R251, UR4, -R111.reuse ;  /* 0x00000004fb447c23 */ /* 0x100fe2000801086f */
[C---:B------:R-:W-:Y:S08]  /*d200*/  HMMA.16816.F32.BF16 R8, R88.reuse, R84, R8 ;  /* 0x000000545808723c */ /* 0x040ff00000041808 */
[-C--:B------:R-:W-:Y:S08]  /*d210*/  HMMA.16816.F32.BF16 R12, R88, R86.reuse, R12 ;  /* 0x00000056580c723c */ /* 0x080ff0000004180c */
[C---:B------:R-:W-:Y:S01]  /*d220*/  HMMA.16816.F32.BF16 R16, R80.reuse, R86, R16 ;  /* 0x000000565010723c */ /* 0x040fe20000041810 */
[----:B------:R-:W-:Y:S07]  /*d230*/  LDSM.16.MT88.4 R84, [R104+0xa000] ;  /* 0x00a000006854783b */ /* 0x000fee0000004200 */
[-C--:B------:R-:W-:Y:S03]  /*d240*/  HMMA.16816.F32.BF16 R20, R80, R96.reuse, R20 ;  /* 0x000000605014723c */ /* 0x080fe60000041814 */
[----:B---3--:R-:W-:Y:S01]  /*d250*/  FFMA.FTZ R77, R2, R77, R200 ;  /* 0x0000004d024d7223 */ /* 0x008fe200000100c8 */
[----:B------:R-:W-:Y:S01]  /*d260*/  FFMA.FTZ R2, R248, UR4, -R111 ;  /* 0x00000004f8027c23 */ /* 0x000fe2000801086f */
[----:B------:R-:W-:Y:S01]  /*d270*/  MOV R248, R250 ;  /* 0x000000fa00f87202 */ /* 0x000fe20000000f00 */
[----:B------:R1:W2:Y:S01]  /*d280*/  MUFU.EX2 R200, R100 ;  /* 0x0000006400c87308 */ /* 0x0002a20000000800 */
[----:B------:R-:W-:Y:S01]  /*d290*/  MOV R250, R198 ;  /* 0x000000c600fa7202 */ /* 0x000fe20000000f00 */
[C---:B------:R-:W-:Y:S04]  /*d2a0*/  HMMA.16816.F32.BF16 R24, R88.reuse, R96, R24 ;  /* 0x000000605818723c */ /* 0x040fe80000041818 */
[----:B------:R-:W-:Y:S02]  /*d2b0*/  MOV R198, R184 ;  /* 0x000000b800c67202 */ /* 0x000fe40000000f00 */
[----:B------:R-:W-:Y:S01]  /*d2c0*/  MOV R184, R179 ;  /* 0x000000b300b87202 */ /* 0x000fe20000000f00 */
[----:B------:R-:W-:Y:S01]  /*d2d0*/  IMAD.MOV.U32 R179, RZ, RZ, R169 ;  /* 0x000000ffffb37224 */ /* 0x000fe200078e00a9 */
[-C--:B------:R-:W-:Y:S01]  /*d2e0*/  HMMA.16816.F32.BF16 R28, R88, R98.reuse, R28 ;  /* 0x00000062581c723c */ /* 0x080fe2000004181c */
[----:B------:R3:W-:Y:S01]  /*d2f0*/  MUFU.EX2 R169, R2 ;  /* 0x0000000200a97308 */ /* 0x0007e20000000800 */
[----:B-1----:R-:W1:Y:S06]  /*d300*/  LDSM.16.MT88.4 R100, [R106+0x1800] ;  /* 0x001800006a64783b */ /* 0x002e6c0000004200 */
[C---:B------:R-:W-:Y:S04]  /*d310*/  HMMA.16816.F32.BF16 R32, R80.reuse, R98, R32 ;  /* 0x000000625020723c */ /* 0x040fe80000041820 */
[----:B------:R-:W-:Y:S01]  /*d320*/  FFMA.FTZ R0, R0, R78, R213 ;  /* 0x0000004e00007223 */ /* 0x000fe200000100d5 */
[----:B------:R-:W-:Y:S01]  /*d330*/  F2FP.BF16.F32.PACK_AB R78, R201, R202 ;  /* 0x000000cac94e723e */ /* 0x000fe200000010ff */
[----:B------:R-:W-:Y:S02]  /*d340*/  LDSM.16.MT88.4 R96, [R106+0x2000] ;  /* 0x002000006a60783b */ /* 0x000fe40000004200 */
[-C--:B------:R-:W-:Y:S03]  /*d350*/  HMMA.16816.F32.BF16 R36, R80, R92.reuse, R36 ;  /* 0x0000005c5024723c */ /* 0x080fe60000041824 */
[--C-:B---3--:R-:W-:Y:S01]  /*d360*/  FFMA.FTZ R2, R252, UR4, -R111.reuse ;  /* 0x00000004fc027c23 */ /* 0x108fe2000801086f */
[----:B------:R-:W-:Y:S01]  /*d370*/  FADD.FTZ R0, R214, R0 ;  /* 0x00000000d6007221 */ /* 0x000fe20000010000 */
[----:B------:R-:W-:Y:S01]  /*d380*/  MOV R252, R173 ;  /* 0x000000ad00fc7202 */ /* 0x000fe20000000f00 */
[----:B------:R-:W-:Y:S01]  /*d390*/  IMAD.MOV.U32 R173, RZ, RZ, R170 ;  /* 0x000000ffffad7224 */ /* 0x000fe200078e00aa */
[----:B------:R3:W4:Y:S01]  /*d3a0*/  MUFU.EX2 R171, R2 ;  /* 0x0000000200ab7308 */ /* 0x0007220000000800 */
[C---:B------:R-:W-:Y:S04]  /*d3b0*/  HMMA.16816.F32.BF16 R40, R88.reuse, R92, R40 ;  /* 0x0000005c5828723c */ /* 0x040fe80000041828 */
[--C-:B------:R-:W-:Y:S05]  /*d3c0*/  FFMA.FTZ R112, R173, UR4, -R111.reuse ;  /* 0x00000004ad707c23 */ /* 0x100fea000801086f */
[----:B------:R2:W4:Y:S01]  /*d3d0*/  MUFU.EX2 R170, R115 ;  /* 0x0000007300aa7308 */ /* 0x0005220000000800 */
[-C--:B------:R-:W-:Y:S09]  /*d3e0*/  HMMA.16816.F32.BF16 R44, R88, R94.reuse, R44 ;  /* 0x0000005e582c723c */ /* 0x080ff2000004182c */
[----:B------:R-:W-:Y:S01]  /*d3f0*/  MUFU.EX2 R173, R128 ;  /* 0x0000008000ad7308 */ /* 0x000fe20000000800 */
[C---:B------:R-:W-:Y:S01]  /*d400*/  HMMA.16816.F32.BF16 R48, R80.reuse, R94, R48 ;  /* 0x0000005e5030723c */ /* 0x040fe20000041830 */
[----:B------:R-:W4:Y:S03]  /*d410*/  LDSM.16.MT88.4 R92, [R107+0xa000] ;  /* 0x00a000006b5c783b */ /* 0x000f260000004200 */
[--C-:B---3--:R-:W-:Y:S05]  /*d420*/  FFMA.FTZ R2, R168, UR4, -R111.reuse ;  /* 0x00000004a8027c23 */ /* 0x108fea000801086f */
[----:B------:R-:W-:Y:S01]  /*d430*/  MUFU.EX2 R128, R126 ;  /* 0x0000007e00807308 */ /* 0x000fe20000000800 */
[-C--:B-1----:R-:W-:Y:S03]  /*d440*/  HMMA.16816.F32.BF16 R52, R80, R100.reuse, R52 ;  /* 0x000000645034723c */ /* 0x082fe60000041834 */
[--C-:B--2---:R-:W-:Y:S06]  /*d450*/  FFMA.FTZ R115, R186, UR4, -R111.reuse ;  /* 0x00000004ba737c23 */ /* 0x104fec000801086f */
[----:B------:R1:W-:Y:S01]  /*d460*/  MUFU.EX2 R168, R2 ;  /* 0x0000000200a87308 */ /* 0x0003e20000000800 */
[C---:B------:R-:W-:Y:S04]  /*d470*/  HMMA.16816.F32.BF16 R56, R88.reuse, R100, R56 ;  /* 0x000000645838723c */ /* 0x040fe80000041838 */
[--C-:B------:R-:W-:Y:S01]  /*d480*/  FFMA.FTZ R100, R252, UR4, -R111.reuse ;  /* 0x00000004fc647c23 */ /* 0x100fe2000801086f */
[--C-:B------:R-:W-:Y:S04]  /*d490*/  FFMA.FTZ R101, R223, UR4, -R111.reuse ;  /* 0x00000004df657c23 */ /* 0x100fe8000801086f */
[----:B------:R-:W-:Y:S01]  /*d4a0*/  MUFU.EX2 R186, R129 ;  /* 0x0000008100ba7308 */ /* 0x000fe20000000800 */
[-C--:B------:R-:W-:Y:S01]  /*d4b0*/  HMMA.16816.F32.BF16 R60, R88, R102.reuse, R60 ;  /* 0x00000066583c723c */ /* 0x080fe2000004183c */
[----:B------:R-:W2:Y:S08]  /*d4c0*/  LDSM.16.MT88.4 R88, [R105+0x2000] ;  /* 0x002000006958783b */ /* 0x000eb00000004200 */
[----:B------:R-:W-:Y:S01]  /*d4d0*/  MUFU.EX2 R129, R3 ;  /* 0x0000000300817308 */ /* 0x000fe20000000800 */
[----:B------:R-:W-:Y:S04]  /*d4e0*/  HMMA.16816.F32.BF16 R64, R80, R102, R64 ;  /* 0x000000665040723c */ /* 0x000fe80000041840 */
[--C-:B-1----:R-:W-:Y:S01]  /*d4f0*/  FFMA.FTZ R2, R248, UR4, -R111.reuse ;  /* 0x00000004f8027c23 */ /* 0x102fe2000801086f */
[----:B------:R-:W-:Y:S01]  /*d500*/  MOV R248, R250 ;  /* 0x000000fa00f87202 */ /* 0x000fe20000000f00 */
[----:B------:R-:W-:Y:S01]  /*d510*/  FFMA.FTZ R111, R73, UR4, -R111 ;  /* 0x00000004496f7c23 */ /* 0x000fe2000801086f */
[----:B------:R-:W-:Y:S01]  /*d520*/  MOV R250, R185 ;  /* 0x000000b900fa7202 */ /* 0x000fe20000000f00 */
[----:B------:R-:W-:Y:S01]  /*d530*/  FADD.FTZ R73, R216, R77 ;  /* 0x0000004dd8497221 */ /* 0x000fe20000010000 */
[----:B------:R-:W-:Y:S01]  /*d540*/  MOV R185, R184 ;  /* 0x000000b800b97202 */ /* 0x000fe20000000f00 */
[----:B------:R-:W-:Y:S01]  /*d550*/  MUFU.EX2 R126, R100 ;  /* 0x00000064007e7308 */ /* 0x000fe20000000800 */
[----:B------:R-:W-:Y:S01]  /*d560*/  MOV R184, R179 ;  /* 0x000000b300b87202 */ /* 0x000fe20000000f00 */
[----:B------:R-:W-:Y:S01]  /*d570*/  IMAD.MOV.U32 R179, RZ, RZ, R178 ;  /* 0x000000ffffb37224 */ /* 0x000fe200078e00b2 */
[----:B------:R-:W-:Y:S02]  /*d580*/  MOV R178, R177 ;  /* 0x000000b100b27202 */ /* 0x000fe40000000f00 */
[----:B------:R-:W-:Y:S01]  /*d590*/  MOV R177, R176 ;  /* 0x000000b000b17202 */ /* 0x000fe20000000f00 */
[----:B------:R-:W-:Y:S01]  /*d5a0*/  IMAD.MOV.U32 R228, RZ, RZ, R184 ;  /* 0x000000ffffe47224 */ /* 0x000fe200078e00b8 */
[----:B------:R-:W-:Y:S03]  /*d5b0*/  MOV R176, R174 ;  /* 0x000000ae00b07202 */ /* 0x000fe60000000f00 */
[----:B------:R-:W-:Y:S01]  /*d5c0*/  MUFU.EX2 R100, R143 ;  /* 0x0000008f00647308 */ /* 0x000fe20000000800 */
[----:B------:R-:W-:Y:S02]  /*d5d0*/  F2FP.BF16.F32.PACK_AB R77, R190, R200 ;  /* 0x000000c8be4d723e */ /* 0x000fe400000010ff */
[----:B------:R-:W-:Y:S02]  /*d5e0*/  MOV R229, R185 ;  /* 0x000000b900e57202 */ /* 0x000fe40000000f00 */
[----:B------:R-:W-:Y:S02]  /*d5f0*/  F2FP.BF16.F32.PACK_AB R80, R188, R187 ;  /* 0x000000bbbc50723e */ /* 0x000fe400000010ff */
[----:B----4-:R-:W-:Y:S01]  /*d600*/  F2FP.BF16.F32.PACK_AB R81, R171, R169 ;  /* 0x000000a9ab51723e */ /* 0x010fe200000010ff */
[-C--:B------:R-:W-:Y:S02]  /*d610*/  HMMA.16816.F32.BF16 R4, R76, R84.reuse, R4 ;  /* 0x000000544c04723c */ /* 0x080fe40000041804 */
[----:B------:R-:W1:Y:S03]  /*d620*/  MUFU.EX2 R174, R2 ;  /* 0x0000000200ae7308 */ /* 0x000e660000000800 */
[----:B------:R-:W-:Y:S02]  /*d630*/  F2FP.BF16.F32.PACK_AB R82, R175, R170 ;  /* 0x000000aaaf52723e */ /* 0x000fe400000010ff */
[----:B------:R-:W-:Y:S05]  /*d640*/  MOV R223, R179 ;  /* 0x000000b300df7202 */ /* 0x000fea0000000f00 */
[----:B------:R-:W-:Y:S01]  /*d650*/  MUFU.EX2 R111, R111 ;  /* 0x0000006f006f7308 */ /* 0x000fe20000000800 */
[----:B------:R-:W-:Y:S02]  /*d660*/  MOV R252, R178 ;  /* 0x000000b200fc7202 */ /* 0x000fe40000000f00 */
[----:B------:R-:W-:Y:S02]  /*d670*/  MOV R251, R177 ;  /* 0x000000b100fb7202 */ /* 0x000fe40000000f00 */
[----:B------:R-:W-:Y:S03]  /*d680*/  MOV R211, R176 ;  /* 0x000000b000d37202 */ /* 0x000fe60000000f00 */
[----:B------:R-:W-:Y:S01]  /*d690*/  FADD.FTZ R0, R251, R0 ;  /* 0x00000000fb007221 */ /* 0x000fe20000010000 */
[----:B-1----:R-:W-:Y:S01]  /*d6a0*/  F2FP.BF16.F32.PACK_AB R83, R174, R168 ;  /* 0x000000a8ae53723e */ /* 0x002fe200000010ff */
[----:B------:R-:W-:Y:S01]  /*d6b0*/  FADD.FTZ R3, R211, R73 ;  /* 0x00000049d3037221 */ /* 0x000fe20000010000 */
[----:B------:R-:W-:Y:S01]  /*d6c0*/  MUFU.EX2 R179, R121 ;  /* 0x0000007900b37308 */ /* 0x000fe20000000800 */
[----:B------:R-:W-:Y:S02]  /*d6d0*/  FADD.FTZ R2, R225, R117 ;  /* 0x00000075e1027221 */ /* 0x000fe40000010000 */
[----:B------:R-:W-:Y:S01]  /*d6e0*/  FADD.FTZ R73, R228, R3 ;  /* 0x00000003e4497221 */ /* 0x000fe20000010000 */
[----:B------:R-:W-:Y:S01]  /*d6f0*/  FADD.FTZ R3, R229, R0 ;  /* 0x00000000e5037221 */ /* 0x000fe20000010000 */
[C---:B------:R-:W-:Y:S01]  /*d700*/  HMMA.16816.F32.BF16 R8, R80.reuse, R84, R8 ;  /* 0x000000545008723c */ /* 0x040fe20000041808 */
[----:B------:R-:W3:Y:S04]  /*d710*/  LDL.LU R229, [R1+0xb4] ;  /* 0x0000b40001e57983 */ /* 0x000ee80000300800 */
[----:B------:R-:W-:Y:S01]  /*d720*/  MUFU.EX2 R121, R137 ;  /* 0x0000008900797308 */ /* 0x000fe20000000800 */
[----:B------:R-:W-:Y:S01]  /*d730*/  FADD.FTZ R0, R182, R73 ;  /* 0x00000049b6007221 */ /* 0x000fe20000010000 */
[----:B------:R-:W-:Y:S01]  /*d740*/  FADD.FTZ R3, R150, R3 ;  /* 0x0000000396037221 */ /* 0x000fe20000010000 */
[----:B------:R-:W-:Y:S01]  /*d750*/  FADD.FTZ R2, R226, R2 ;  /* 0x00000002e2027221 */ /* 0x000fe20000010000 */
[-C--:B------:R-:W-:Y:S03]  /*d760*/  HMMA.16816.F32.BF16 R12, R80, R86.reuse, R12 ;  /* 0x00000056500c723c */ /* 0x080fe6000004180c */
[----:B------:R-:W-:Y:S03]  /*d770*/  FADD.FTZ R2, R252, R2 ;  /* 0x00000002fc027221 */ /* 0x000fe60000010000 */
[----:B------:R-:W-:Y:S02]  /*d780*/  MUFU.EX2 R178, R131 ;  /* 0x0000008300b27308 */ /* 0x000fe40000000800 */
[C---:B------:R-:W-:Y:S01]  /*d790*/  HMMA.16816.F32.BF16 R16, R76.reuse, R86, R16 ;  /* 0x000000564c10723c */ /* 0x040fe20000041810 */
[----:B------:R-:W1:Y:S07]  /*d7a0*/  LDSM.16.MT88.4 R84, [R104+0xa800] ;  /* 0x00a800006854783b */ /* 0x000e6e0000004200 */
        /* <DEDUP_REMOVED lines=8> */
[----:B------:R-:W-:Y:S08]  /*d830*/  LDSM.16.MT88.4 R92, [R105+0x2800] ;  /* 0x00280000695c783b */ /* 0x000ff00000004200 */
[----:B------:R-:W4:Y:S01]  /*d840*/  MUFU.EX2 R176, R123 ;  /* 0x0000007b00b07308 */ /* 0x000f220000000800 */
[-C--:B--2---:R-:W-:Y:S09]  /*d850*/  HMMA.16816.F32.BF16 R36, R76, R88.reuse, R36 ;  /* 0x000000584c24723c */ /* 0x084ff20000041824 */
[----:B------:R2:W1:Y:S01]  /*d860*/  MUFU.EX2 R131, R68 ;  /* 0x0000004400837308 */ /* 0x0004620000000800 */
[C---:B------:R-:W-:Y:S09]  /*d870*/  HMMA.16816.F32.BF16 R40, R80.reuse, R88, R40 ;  /* 0x000000585028723c */ /* 0x040ff20000041828 */
[----:B------:R-:W1:Y:S01]  /*d880*/  MUFU.EX2 R125, R101 ;  /* 0x00000065007d7308 */ /* 0x000e620000000800 */
[-C--:B------:R-:W-:Y:S09]  /*d890*/  HMMA.16816.F32.BF16 R44, R80, R90.reuse, R44 ;  /* 0x0000005a502c723c */ /* 0x080ff2000004182c */
[----:B------:R-:W-:Y:S01]  /*d8a0*/  MUFU.EX2 R101, R147 ;  /* 0x0000009300657308 */ /* 0x000fe20000000800 */
[----:B--2---:R-:W-:Y:S01]  /*d8b0*/  FADD.FTZ R68, R120, R74 ;  /* 0x0000004a78447221 */ /* 0x004fe20000010000 */
[----:B------:R-:W-:Y:S01]  /*d8c0*/  FADD.FTZ R74, R148, R2 ;  /* 0x00000002944a7221 */ /* 0x000fe20000010000 */
[C---:B------:R-:W-:Y:S01]  /*d8d0*/  HMMA.16816.F32.BF16 R48, R76.reuse, R90, R48 ;  /* 0x0000005a4c30723c */ /* 0x040fe20000041830 */
[----:B------:R-:W2:Y:S03]  /*d8e0*/  LDSM.16.MT88.4 R88, [R107+0xa800] ;  /* 0x00a800006b58783b */ /* 0x000ea60000004200 */
[----:B------:R-:W-:Y:S03]  /*d8f0*/  FADD.FTZ R68, R223, R68 ;  /* 0x00000044df447221 */ /* 0x000fe60000010000 */
[----:B------:R-:W-:Y:S01]  /*d900*/  MUFU.EX2 R124, R141 ;  /* 0x0000008d007c7308 */ /* 0x000fe20000000800 */
[----:B------:R-:W-:Y:S01]  /*d910*/  FADD.FTZ R74, R248, R74 ;  /* 0x0000004af84a7221 */ /* 0x000fe20000010000 */
[----:B------:R-:W-:Y:S01]  /*d920*/  MOV R248, R197 ;  /* 0x000000c500f87202 */ /* 0x000fe20000000f00 */
[-C--:B------:R-:W-:Y:S03]  /*d930*/  HMMA.16816.F32.BF16 R52, R76, R96.reuse, R52 ;  /* 0x000000604c34723c */ /* 0x080fe60000041834 */
[----:B------:R-:W-:Y:S01]  /*d940*/  FADD.FTZ R2, R245, R68 ;  /* 0x00000044f5027221 */ /* 0x000fe20000010000 */
[----:B------:R-:W-:Y:S01]  /*d950*/  FADD.FTZ R68, R166, R0 ;  /* 0x00000000a6447221 */ /* 0x000fe20000010000 */
[----:B------:R-:W-:Y:S02]  /*d960*/  FADD.FTZ R0, R165, R3 ;  /* 0x00000003a5007221 */ /* 0x000fe40000010000 */
[----:B------:R-:W-:Y:S01]  /*d970*/  MUFU.EX2 R123, R136 ;  /* 0x00000088007b7308 */ /* 0x000fe20000000800 */
[----:B------:R-:W-:Y:S01]  /*d980*/  FADD.FTZ R73, R246, R2 ;  /* 0x00000002f6497221 */ /* 0x000fe20000010000 */
[C---:B------:R-:W-:Y:S04]  /*d990*/  HMMA.16816.F32.BF16 R56, R80.reuse, R96, R56 ;  /* 0x000000605038723c */ /* 0x040fe80000041838 */
[----:B------:R-:W-:Y:S01]  /*d9a0*/  FADD.FTZ R68, R151, R68 ;  /* 0x0000004497447221 */ /* 0x000fe20000010000 */
[----:B------:R-:W-:Y:S01]  /*d9b0*/  FADD.FTZ R0, R149, R0 ;  /* 0x0000000095007221 */ /* 0x000fe20000010000 */
[----:B------:R-:W-:Y:S01]  /*d9c0*/  FADD.FTZ R3, R241, R73 ;  /* 0x00000049f1037221 */ /* 0x000fe20000010000 */
[----:B------:R-:W-:Y:S01]  /*d9d0*/  LDSM.16.MT88.4 R148, [R104+0xb800] ;  /* 0x00b800006894783b */ /* 0x000fe20000004200 */
[-C--:B------:R-:W-:Y:S01]  /*d9e0*/  HMMA.16816.F32.BF16 R60, R80, R98.reuse, R60 ;  /* 0x00000062503c723c */ /* 0x080fe2000004183c */
[----:B------:R-:W-:Y:S02]  /*d9f0*/  MUFU.EX2 R122, R138 ;  /* 0x0000008a007a7308 */ /* 0x000fe40000000800 */
[----:B----4-:R-:W-:Y:S01]  /*da00*/  F2FP.BF16.F32.PACK_AB R80, R176, R132 ;  /* 0x00000084b050723e */ /* 0x010fe200000010ff */
[----:B------:R-:W-:Y:S01]  /*da10*/  FADD.FTZ R3, R250, R3 ;  /* 0x00000003fa037221 */ /* 0x000fe20000010000 */
[----:B-1----:R-:W-:Y:S01]  /*da20*/  F2FP.BF16.F32.PACK_AB R81, R131, R129 ;  /* 0x000000818351723e */ /* 0x002fe200000010ff */
[----:B------:R-:W-:Y:S01]  /*da30*/  FADD.FTZ R2, R247, R74 ;  /* 0x0000004af7027221 */ /* 0x000fe20000010000 */
[----:B------:R-:W-:Y:S01]  /*da40*/  F2FP.BF16.F32.PACK_AB R82, R127, R128 ;  /* 0x000000807f52723e */ /* 0x000fe200000010ff */
[----:B------:R-:W-:Y:S01]  /*da50*/  HMMA.16816.F32.BF16 R64, R76, R98, R64 ;  /* 0x000000624c40723c */ /* 0x000fe20000041840 */
[----:B------:R-:W1:Y:S02]  /*da60*/  LDSM.16.MT88.4 R96, [R106+0x2800] ;  /* 0x002800006a60783b */ /* 0x000e640000004200 */
[----:B------:R-:W-:Y:S01]  /*da70*/  MUFU.EX2 R120, R139 ;  /* 0x0000008b00787308 */ /* 0x000fe20000000800 */
[----:B------:R-:W-:Y:S01]  /*da80*/  F2FP.BF16.F32.PACK_AB R76, R186, R173 ;  /* 0x000000adba4c723e */ /* 0x000fe200000010ff */
[----:B------:R-:W-:Y:S01]  /*da90*/  FADD.FTZ R73, R167, R3 ;  /* 0x00000003a7497221 */ /* 0x000fe20000010000 */
[----:B------:R-:W-:Y:S01]  /*daa0*/  F2FP.BF16.F32.PACK_AB R77, R179, R172 ;  /* 0x000000acb34d723e */ /* 0x000fe200000010ff */
[----:B------:R-:W-:Y:S01]  /*dab0*/  FADD.FTZ R74, R249, R2 ;  /* 0x00000002f94a7221 */ /* 0x000fe20000010000 */
[----:B------:R-:W-:Y:S01]  /*dac0*/  F2FP.BF16.F32.PACK_AB R78, R185, R178 ;  /* 0x000000b2b94e723e */ /* 0x000fe200000010ff */
[----:B------:R-:W-:Y:S01]  /*dad0*/  FADD.FTZ R2, R199, R68 ;  /* 0x00000044c7027221 */ /* 0x000fe20000010000 */
[----:B------:R-:W-:Y:S03]  /*dae0*/  F2FP.BF16.F32.PACK_AB R79, R184, R177 ;  /* 0x000000b1b84f723e */ /* 0x000fe600000010ff */
[----:B------:R-:W-:Y:S01]  /*daf0*/  MUFU.EX2 R117, R140 ;  /* 0x0000008c00757308 */ /* 0x000fe20000000800 */
[----:B------:R-:W-:Y:S01]  /*db00*/  F2FP.BF16.F32.PACK_AB R83, R125, R126 ;  /* 0x0000007e7d53723e */ /* 0x000fe200000010ff */
[----:B------:R-:W-:Y:S01]  /*db10*/  FADD.FTZ R68, R164, R2 ;  /* 0x00000002a4447221 */ /* 0x000fe20000010000 */
[----:B------:R-:W-:Y:S01]  /*db20*/  MOV R250, R198 ;  /* 0x000000c600fa7202 */ /* 0x000fe20000000f00 */
[----:B------:R-:W-:Y:S01]  /*db30*/  LDSM.16.MT88.4 R164, [R107+0xb800] ;  /* 0x00b800006ba4783b */ /* 0x000fe20000004200 */
[----:B------:R-:W-:Y:S01]  /*db40*/  FADD.FTZ R0, R196, R0 ;  /* 0x00000000c4007221 */ /* 0x000fe20000010000 */
[-C--:B------:R-:W-:Y:S04]  /*db50*/  HMMA.16816.F32.BF16 R4, R76, R84.reuse, R4 ;  /* 0x000000544c04723c */ /* 0x080fe80000041804 */
[----:B------:R-:W4:Y:S01]  /*db60*/  MUFU.EX2 R102, R146 ;  /* 0x0000009200667308 */ /* 0x000f220000000800 */
[----:B------:R-:W-:Y:S01]  /*db70*/  FADD.FTZ R68, R181, R68 ;  /* 0x00000044b5447221 */ /* 0x000fe20000010000 */
[----:B------:R-:W-:Y:S01]  /*db80*/  F2FP.BF16.F32.PACK_AB R197, R243, R244 ;  /* 0x000000f4f3c5723e */ /* 0x000fe200000010ff */
[----:B------:R-:W-:Y:S01]  /*db90*/  FADD.FTZ R3, R154, R0 ;  /* 0x000000009a037221 */ /* 0x000fe20000010000 */
[----:B------:R-:W-:Y:S01]  /*dba0*/  FADD.FTZ R0, R192, R73 ;  /* 0x00000049c0007221 */ /* 0x000fe20000010000 */
[----:B------:R-:W-:Y:S01]  /*dbb0*/  FADD.FTZ R73, R180, R68 ;  /* 0x00000044b4497221 */ /* 0x000fe20000010000 */
[C---:B------:R-:W-:Y:S04]  /*dbc0*/  HMMA.16816.F32.BF16 R8, R80.reuse, R84, R8 ;  /* 0x000000545008723c */ /* 0x040fe80000041808 */
[----:B------:R-:W-:Y:S01]  /*dbd0*/  MUFU.EX2 R118, R112 ;  /* 0x0000007000767308 */ /* 0x000fe20000000800 */
[----:B------:R-:W-:Y:S01]  /*dbe0*/  FADD.FTZ R74, R194, R74 ;  /* 0x0000004ac24a7221 */ /* 0x000fe20000010000 */
[----:B------:R-:W-:Y:S02]  /*dbf0*/  FADD.FTZ R3, R155, R3 ;  /* 0x000000039b037221 */ /* 0x000fe40000010000 */
[-C--:B------:R-:W-:Y:S06]  /*dc00*/  HMMA.16816.F32.BF16 R12, R80, R86.reuse, R12 ;  /* 0x00000056500c723c */ /* 0x080fec000004180c */
[----:B------:R-:W-:Y:S01]  /*dc10*/  MUFU.EX2 R115, R115 ;  /* 0x0000007300737308 */ /* 0x000fe20000000800 */
[----:B----4-:R-:W-:Y:S01]  /*dc20*/  F2FP.BF16.F32.PACK_AB R198, R101, R102 ;  /* 0x0000006665c6723e */ /* 0x010fe200000010ff */
[----:B------:R-:W-:Y:S01]  /*dc30*/  FADD.FTZ R2, R195, R74 ;  /* 0x0000004ac3027221 */ /* 0x000fe20000010000 */
[----:B------:R-:W-:Y:S01]  /*dc40*/  F2FP.BF16.F32.PACK_AB R195, R111, R119 ;  /* 0x000000776fc3723e */ /* 0x000fe200000010ff */
[----:B------:R-:W-:Y:S01]  /*dc50*/  FADD.FTZ R68, R153, R3 ;  /* 0x0000000399447221 */ /* 0x000fe20000010000 */
[C---:B------:R-:W-:Y:S01]  /*dc60*/  HMMA.16816.F32.BF16 R16, R76.reuse, R86, R16 ;  /* 0x000000564c10723c */ /* 0x040fe20000041810 */
[----:B------:R-:W4:Y:S04]  /*dc70*/  LDSM.16.MT88.4 R84, [R104+0xb000] ;  /* 0x00b000006854783b */ /* 0x000f280000004200 */
[----:B------:R-:W-:Y:S01]  /*dc80*/  MUFU.EX2 R112, R144 ;  /* 0x0000009000707308 */ /* 0x000fe20000000800 */
[----:B------:R-:W-:Y:S02]  /*dc90*/  FADD.FTZ R2, R193, R2 ;  /* 0x00000002c1027221 */ /* 0x000fe40000010000 */
[-C--:B--2---:R-:W-:Y:S07]  /*dca0*/  HMMA.16816.F32.BF16 R20, R76, R88.reuse, R20 ;  /* 0x000000584c14723c */ /* 0x084fee0000041814 */
[----:B------:R-:W2:Y:S01]  /*dcb0*/  MUFU.EX2 R103, R145 ;  /* 0x0000009100677308 */ /* 0x000ea20000000800 */
[----:B------:R-:W-:Y:S01]  /*dcc0*/  FADD.FTZ R74, R231, R2 ;  /* 0x00000002e74a7221 */ /* 0x000fe20000010000 */
[----:B------:R-:W-:Y:S01]  /*dcd0*/  FADD.FTZ R2, R230, R73 ;  /* 0x00000049e6027221 */ /* 0x000fe20000010000 */
[C---:B------:R-:W-:Y:S04]  /*dce0*/  HMMA.16816.F32.BF16 R24, R80.reuse, R88, R24 ;  /* 0x000000585018723c */ /* 0x040fe80000041818 */
[----:B------:R-:W-:Y:S04]  /*dcf0*/  FADD.FTZ R2, R159, R2 ;  /* 0x000000029f027221 */ /* 0x000fe80000010000 */
[-C--:B------:R-:W-:Y:S03]  /*dd00*/  HMMA.16816.F32.BF16 R28, R80, R90.reuse, R28 ;  /* 0x0000005a501c723c */ /* 0x080fe6000004181c */
[----:B--2---:R-:W-:Y:S05]  /*dd10*/  F2FP.BF16.F32.PACK_AB R196, R103, R112 ;  /* 0x0000007067c4723e */ /* 0x004fea00000010ff */
[C---:B------:R-:W-:Y:S01]  /*dd20*/  HMMA.16816.F32.BF16 R32, R76.reuse, R90, R32 ;  /* 0x0000005a4c20723c */ /* 0x040fe20000041820 */
[----:B------:R-:W2:Y:S07]  /*dd30*/  LDSM.16.MT88.4 R88, [R107+0xb000] ;  /* 0x00b000006b58783b */ /* 0x000eae0000004200 */
[-C--:B------:R-:W-:Y:S08]  /*dd40*/  HMMA.16816.F32.BF16 R36, R76, R92.reuse, R36 ;  /* 0x0000005c4c24723c */ /* 0x080ff00000041824 */
[C---:B------:R-:W-:Y:S08]  /*dd50*/  HMMA.16816.F32.BF16 R40, R80.reuse, R92, R40 ;  /* 0x0000005c5028723c */ /* 0x040ff00000041828 */
[-C--:B------:R-:W-:Y:S08]  /*dd60*/  HMMA.16816.F32.BF16 R44, R80, R94.reuse, R44 ;  /* 0x0000005e502c723c */ /* 0x080ff0000004182c */
[C---:B------:R-:W-:Y:S01]  /*dd70*/  HMMA.16816.F32.BF16 R48, R76.reuse, R94, R48 ;  /* 0x0000005e4c30723c */ /* 0x040fe20000041830 */
[----:B------:R-:W3:Y:S07]  /*dd80*/  LDSM.16.MT88.4 R92, [R105+0x3000] ;  /* 0x00300000695c783b */ /* 0x000eee0000004200 */
[-C--:B-1----:R-:W-:Y:S08]  /*dd90*/  HMMA.16816.F32.BF16 R52, R76, R96.reuse, R52 ;  /* 0x000000604c34723c */ /* 0x082ff00000041834 */
[C---:B------:R-:W-:Y:S08]  /*dda0*/  HMMA.16816.F32.BF16 R56, R80.reuse, R96, R56 ;  /* 0x000000605038723c */ /* 0x040ff00000041838 */
[-C--:B------:R-:W-:Y:S03]  /*ddb0*/  HMMA.16816.F32.BF16 R60, R80, R98.reuse, R60 ;  /* 0x00000062503c723c */ /* 0x080fe6000004183c */
[----:B------:R-:W-:Y:S02]  /*ddc0*/  F2FP.BF16.F32.PACK_AB R80, R121, R134 ;  /* 0x000000867950723e */ /* 0x000fe400000010ff */
[----:B------:R-:W-:Y:S02]  /*ddd0*/  F2FP.BF16.F32.PACK_AB R81, R113, R118 ;  /* 0x000000767151723e */ /* 0x000fe400000010ff */
[----:B------:R-:W-:Y:S01]  /*dde0*/  F2FP.BF16.F32.PACK_AB R82, R117, R120 ;  /* 0x000000787552723e */ /* 0x000fe200000010ff */
[----:B------:R-:W-:Y:S01]  /*ddf0*/  HMMA.16816.F32.BF16 R64, R76, R98, R64 ;  /* 0x000000624c40723c */ /* 0x000fe20000041840 */
[----:B------:R-:W1:Y:S03]  /*de00*/  LDSM.16.MT88.4 R96, [R106+0x3000] ;  /* 0x003000006a60783b */ /* 0x000e660000004200 */
[----:B------:R-:W-:Y:S02]  /*de10*/  F2FP.BF16.F32.PACK_AB R76, R222, R124 ;  /* 0x0000007cde4c723e */ /* 0x000fe400000010ff */
[----:B------:R-:W-:Y:S02]  /*de20*/  F2FP.BF16.F32.PACK_AB R77, R133, R130 ;  /* 0x00000082854d723e */ /* 0x000fe400000010ff */
[----:B------:R-:W-:Y:S02]  /*de30*/  F2FP.BF16.F32.PACK_AB R78, R208, R209 ;  /* 0x000000d1d04e723e */ /* 0x000fe400000010ff */
[----:B------:R-:W-:Y:S02]  /*de40*/  F2FP.BF16.F32.PACK_AB R79, R122, R123 ;  /* 0x0000007b7a4f723e */ /* 0x000fe400000010ff */
[----:B------:R-:W-:Y:S05]  /*de50*/  F2FP.BF16.F32.PACK_AB R83, R115, R114 ;  /* 0x000000727353723e */ /* 0x000fea00000010ff */
[-C--:B----4-:R-:W-:Y:S08]  /*de60*/  HMMA.16816.F32.BF16 R4, R76, R84.reuse, R4 ;  /* 0x000000544c04723c */ /* 0x090ff00000041804 */
[C---:B------:R-:W-:Y:S01]  /*de70*/  HMMA.16816.F32.BF16 R8, R80.reuse, R84, R8 ;  /* 0x000000545008723c */ /* 0x040fe20000041808 */
[----:B------:R4:W2:Y:S07]  /*de80*/  MUFU.EX2 R85, R75 ;  /* 0x0000004b00557308 */ /* 0x0008ae0000000800 */
[-C--:B------:R-:W-:Y:S03]  /*de90*/  HMMA.16816.F32.BF16 R12, R80, R86.reuse, R12 ;  /* 0x00000056500c723c */ /* 0x080fe6000004180c */
[----:B------:R-:W-:Y:S05]  /*dea0*/  MUFU.EX2 R84, R205 ;  /* 0x000000cd00547308 */ /* 0x000fea0000000800 */
[C---:B------:R-:W-:Y:S05]  /*deb0*/  HMMA.16816.F32.BF16 R16, R76.reuse, R86, R16 ;  /* 0x000000564c10723c */ /* 0x040fea0000041810 */
[----:B------:R-:W3:Y:S01]  /*dec0*/  MUFU.EX2 R86, R204 ;  /* 0x000000cc00567308 */ /* 0x000ee20000000800 */
[----:B----4-:R-:W-:Y:S01]  /*ded0*/  FADD.FTZ R75, R183, R0 ;  /* 0x00000000b74b7221 */ /* 0x010fe20000010000 */
[----:B--2---:R-:W-:Y:S01]  /*dee0*/  F2FP.BF16.F32.PACK_AB R193, R85, R116 ;  /* 0x0000007455c1723e */ /* 0x004fe200000010ff */
[----:B------:R-:W2:Y:S01]  /*def0*/  LDSM.16.MT88.4 R180, [R105+0x3800] ;  /* 0x0038000069b4783b */ /* 0x000ea20000004200 */
[----:B------:R-:W-:Y:S01]  /*df00*/  IADD3 R0, PT, PT, R248, 0x1, RZ ;  /* 0x00000001f8007810 */ /* 0x000fe20007ffe0ff */
[-C--:B------:R-:W-:Y:S05]  /*df10*/  HMMA.16816.F32.BF16 R20, R76, R88.reuse, R20 ;  /* 0x000000584c14723c */ /* 0x080fea0000041814 */
[----:B------:R-:W-:Y:S01]  /*df20*/  MUFU.EX2 R87, R207 ;  /* 0x000000cf00577308 */ /* 0x000fe20000000800 */
[----:B------:R-:W-:Y:S01]  /*df30*/  FADD.FTZ R3, R242, R75 ;  /* 0x0000004bf2037221 */ /* 0x000fe20000010000 */
[----:B------:R-:W-:Y:S01]  /*df40*/  ISETP.GT.AND P1, PT, R0, RZ, PT ;  /* 0x000000ff0000720c */ /* 0x000fe20003f24270 */
[----:B------:R-:W-:Y:S02]  /*df50*/  FADD.FTZ R0, R227, R68 ;  /* 0x00000044e3007221 */ /* 0x000fe40000010000 */
[----:B------:R-:W-:Y:S01]  /*df60*/  FADD.FTZ R3, R163, R3 ;  /* 0x00000003a3037221 */ /* 0x000fe20000010000 */
[C---:B------:R-:W-:Y:S04]  /*df70*/  HMMA.16816.F32.BF16 R24, R80.reuse, R88, R24 ;  /* 0x000000585018723c */ /* 0x040fe80000041818 */
[----:B------:R-:W4:Y:S01]  /*df80*/  MUFU.EX2 R89, R142 ;  /* 0x0000008e00597308 */ /* 0x000f220000000800 */
[----:B---3--:R-:W-:Y:S01]  /*df90*/  F2FP.BF16.F32.PACK_AB R194, R86, R84 ;  /* 0x0000005456c2723e */ /* 0x008fe200000010ff */
[----:B------:R-:W-:Y:S02]  /*dfa0*/  FADD.FTZ R0, R157, R0 ;  /* 0x000000009d007221 */ /* 0x000fe40000010000 */
[-C--:B------:R-:W-:Y:S06]  /*dfb0*/  HMMA.16816.F32.BF16 R28, R80, R90.reuse, R28 ;  /* 0x0000005a501c723c */ /* 0x080fec000004181c */
[----:B------:R-:W3:Y:S02]  /*dfc0*/  MUFU.EX2 R88, R206 ;  /* 0x000000ce00587308 */ /* 0x000ee40000000800 */
[C---:B------:R-:W-:Y:S04]  /*dfd0*/  HMMA.16816.F32.BF16 R32, R76.reuse, R90, R32 ;  /* 0x0000005a4c20723c */ /* 0x040fe80000041820 */
[----:B----4-:R-:W-:Y:S04]  /*dfe0*/  F2FP.BF16.F32.PACK_AB R199, R100, R89 ;  /* 0x0000005964c7723e */ /* 0x010fe800000010ff */
[-C--:B------:R-:W-:Y:S03]  /*dff0*/  HMMA.16816.F32.BF16 R36, R76, R92.reuse, R36 ;  /* 0x0000005c4c24723c */ /* 0x080fe60000041824 */
[----:B---3--:R-:W-:Y:S05]  /*e000*/  F2FP.BF16.F32.PACK_AB R192, R88, R87 ;  /* 0x0000005758c0723e */ /* 0x008fea00000010ff */
[C---:B------:R-:W-:Y:S08]  /*e010*/  HMMA.16816.F32.BF16 R40, R80.reuse, R92, R40 ;  /* 0x0000005c5028723c */ /* 0x040ff00000041828 */
[-C--:B------:R-:W-:Y:S08]  /*e020*/  HMMA.16816.F32.BF16 R44, R80, R94.reuse, R44 ;  /* 0x0000005e502c723c */ /* 0x080ff0000004182c */
[C---:B------:R-:W-:Y:S08]  /*e030*/  HMMA.16816.F32.BF16 R48, R76.reuse, R94, R48 ;  /* 0x0000005e4c30723c */ /* 0x040ff00000041830 */
[-C--:B-1----:R-:W-:Y:S08]  /*e040*/  HMMA.16816.F32.BF16 R52, R76, R96.reuse, R52 ;  /* 0x000000604c34723c */ /* 0x082ff00000041834 */
[C---:B------:R-:W-:Y:S08]  /*e050*/  HMMA.16816.F32.BF16 R56, R80.reuse, R96, R56 ;  /* 0x000000605038723c */ /* 0x040ff00000041838 */
[-C--:B------:R-:W-:Y:S08]  /*e060*/  HMMA.16816.F32.BF16 R60, R80, R98.reuse, R60 ;  /* 0x00000062503c723c */ /* 0x080ff0000004183c */
[----:B------:R-:W-:Y:S08]  /*e070*/  HMMA.16816.F32.BF16 R64, R76, R98, R64 ;  /* 0x000000624c40723c */ /* 0x000ff00000041840 */
        /* <DEDUP_REMOVED lines=19> */
[----:B------:R-:W1:Y:S01]  /*e1b0*/  LDSM.16.MT88.4 R4, [R106+0x3800] ;  /* 0x003800006a04783b */ /* 0x000e620000004200 */
        /* <DEDUP_REMOVED lines=19> */
[----:B------:R-:W-:Y:S01]  /*e2f0*/  MOV R132, R71 ;  /* 0x0000004700847202 */ /* 0x000fe20000000f00 */
        /* <DEDUP_REMOVED lines=53> */
[----:B------:R2:W-:Y:S01]  /*e650*/  STL [R1+0xbc], R0 ;  /* 0x0000bc0001007387 */ /* 0x0005e20000100800 */
[----:B------:R-:W-:Y:S02]  /*e660*/  MOV R134, R69 ;  /* 0x0000004500867202 */ /* 0x000fe40000000f00 */
[----:B------:R-:W-:Y:S01]  /*e670*/  MOV R133, R70 ;  /* 0x0000004600857202 */ /* 0x000fe20000000f00 */
[----:B------:R3:W-:Y:S01]  /*e680*/  STL [R1+0xb8], R5 ;  /* 0x0000b80501007387 */ /* 0x0007e20000100800 */
[C---:B-1----:R-:W-:Y:S01]  /*e690*/  LEA R229, P0, -R2.reuse, R229, 0x8 ;  /* 0x000000e502e57211 */ /* 0x042fe200078041ff */
[----:B------:R-:W-:Y:S04]  /*e6a0*/  HMMA.16816.F32.BF16 R196, R196, R6, R64 ;  /* 0x00000006c4c4723c */ /* 0x000fe80000041840 */
[----:B------:R-:W-:Y:S01]  /*e6b0*/  STL [R1+0xb4], R229 ;  /* 0x0000b4e501007387 */ /* 0x000fe20000100800 */
[----:B--2---:R-:W-:Y:S01]  /*e6c0*/  SHF.L.U64.HI R0, R2, 0x8, R3 ;  /* 0x0000000802007819 */ /* 0x004fe20000010203 */
[----:B------:R-:W-:Y:S01]  /*e6d0*/  FADD.FTZ R3, R111, R4 ;  /* 0x000000046f037221 */ /* 0x000fe20000010000 */
[----:B------:R-:W-:Y:S01]  /*e6e0*/  IADD3 R2, PT, PT, R248, -0x1, RZ ;  /* 0xfffffffff8027810 */ /* 0x000fe20007ffe0ff */
[----:B---3--:R-:W-:Y:S02]  /*e6f0*/  FADD.FTZ R5, R86, R9 ;  /* 0x0000000956057221 */ /* 0x008fe40000010000 */
[----:B------:R-:W-:Y:S03]  /*e700*/  IMAD.X R250, R250, 0x1, ~R0, P0 ;  /* 0x00000001fafa7824 */ /* 0x000fe600000e0e00 */
[----:B------:R-:W-:Y:S04]  /*e710*/  STL [R1+0xc0], R5 ;  /* 0x0000c00501007387 */ /* 0x000fe80000100800 */
[----:B------:R1:W-:Y:S04]  /*e720*/  STL [R1+0xc4], R3 ;  /* 0x0000c40301007387 */ /* 0x0003e80000100800 */
[----:B------:R2:W-:Y:S04]  /*e730*/  STL [R1+0x94], R2 ;  /* 0x0000940201007387 */ /* 0x0005e80000100800 */
[----:B------:R2:W-:Y:S01]  /*e740*/  STL [R1+0xb0], R250 ;  /* 0x0000b0fa01007387 */ /* 0x0005e20000100800 */
[----:B-1----:R-:W-:Y:S01]  /*e750*/  MOV R3, R72 ;  /* 0x0000004800037202 */ /* 0x002fe20000000f00 */
[----:B------:R-:W-:Y:S06]  /*e760*/  @P1 BRA `(.L_x_131) ;  /* 0xffffff8c00ec1947 */ /* 0x000fec000383ffff */
.L_x_130:
[----:B------:R-:W2:Y:S01]  /*e770*/  LDL.LU R9, [R1+0xbc] ;  /* 0x0000bc0001097983 */ /* 0x000ea20000300800 */
        /* <DEDUP_REMOVED lines=17> */
[----:B--2--5:R-:W2:Y:S04]  /*e890*/  SHFL.BFLY PT, R2, R9, 0x2, 0x1f ;  /* 0x0c401f0009027f89 */ /* 0x024ea800000e0000 */
[----:B---3--:R-:W3:Y:S04]  /*e8a0*/  SHFL.BFLY PT, R0, R5, 0x2, 0x1f ;  /* 0x0c401f0005007f89 */ /* 0x008ee800000e0000 */
[----:B----4-:R-:W4:Y:S04]  /*e8b0*/  SHFL.BFLY PT, R3, R8, 0x2, 0x1f ;  /* 0x0c401f0008037f89 */ /* 0x010f2800000e0000 */
[----:B------:R-:W1:Y:S01]  /*e8c0*/  SHFL.BFLY PT, R4, R7, 0x2, 0x1f ;  /* 0x0c401f0007047f89 */ /* 0x000e6200000e0000 */
[----:B------:R-:W-:-:S02]  /*e8d0*/  MOV R40, R6 ;  /* 0x0000000600287202 */ /* 0x000fc40000000f00 */
[----:B------:R-:W-:-:S04]  /*e8e0*/  SHF.L.U32 R6, R108, 0x4, RZ ;  /* 0x000000046c067819 */ /* 0x000fc800000006ff */
[----:B------:R-:W-:Y:S01]  /*e8f0*/  LOP3.LUT R6, R6, 0x1c0, RZ, 0xc0, !PT ;  /* 0x000001c006067812 */ /* 0x000fe200078ec0ff */
        /* <DEDUP_REMOVED lines=9> */
[----:B------:R-:W-:-:S03]  /*e990*/  SHF.L.U32 R2, R108, 0x5, RZ ;  /* 0x000000056c027819 */ /* 0x000fc600000006ff */
[----:B------:R-:W2:Y:S01]  /*e9a0*/  MUFU.RCP R7, R36 ;  /* 0x0000002400077308 */ /* 0x000ea20000001000 */
[----:B---3--:R-:W-:Y:S01]  /*e9b0*/  FADD.FTZ R38, R0, R5 ;  /* 0x0000000500267221 */ /* 0x008fe20000010000 */
[----:B------:R-:W-:Y:S02]  /*e9c0*/  SHF.L.U32 R0, R108, 0x1, RZ ;  /* 0x000000016c007819 */ /* 0x000fe400000006ff */
[----:B------:R-:W-:Y:S01]  /*e9d0*/  FSETP.NE.FTZ.AND P6, PT, R36, RZ, PT ;  /* 0x000000ff2400720b */ /* 0x000fe20003fd5000 */
[----:B-1----:R-:W-:Y:S01]  /*e9e0*/  FADD.FTZ R37, R3, R37 ;  /* 0x0000002503257221 */ /* 0x002fe20000010000 */
[----:B------:R-:W-:Y:S02]  /*e9f0*/  LOP3.LUT R5, R0, 0x6, RZ, 0xc0, !PT ;  /* 0x0000000600057812 */ /* 0x000fe400078ec0ff */
[----:B------:R-:W1:Y:S01]  /*ea00*/  MUFU.RCP R8, R38 ;  /* 0x0000002600087308 */ /* 0x000e620000001000 */
[----:B----4-:R-:W-:Y:S01]  /*ea10*/  FADD.FTZ R39, R4, R39 ;  /* 0x0000002704277221 */ /* 0x010fe20000010000 */
[----:B------:R-:W-:-:S02]  /*ea20*/  LOP3.LUT R5, R5, 0x7c00, R2, 0xf8, !PT ;  /* 0x00007c0005057812 */ /* 0x000fc400078ef802 */
[----:B------:R-:W-:Y:S02]  /*ea30*/  LOP3.LUT R2, R6, 0x38, R0, 0xf8, !PT ;  /* 0x0000003806027812 */ /* 0x000fe400078ef800 */
[----:B------:R-:W-:Y:S02]  /*ea40*/  FSETP.NE.FTZ.AND P2, PT, R38, RZ, PT ;  /* 0x000000ff2600720b */ /* 0x000fe40003f55000 */
        /* <DEDUP_REMOVED lines=168> */
.L_x_134:
        /* <DEDUP_REMOVED lines=81> */
.L_x_136:
[----:B------:R-:W-:Y:S05]  /*f9e0*/  BSYNC.RECONVERGENT B0 ;  /* 0x0000000000007941 */ /* 0x000fea0003800200 */
.L_x_135:
        /* <DEDUP_REMOVED lines=45> */
.L_x_137:
        /* <DEDUP_REMOVED lines=12> */
.L_x_2689:


//--------------------- .text._ZN5flash16flash_fwd_kernelI23Flash_fwd_kernel_traitsILi64ELi128ELi128ELi4ELb0ELb0EN7cutlass10bfloat16_tE19Flash_kernel_traitsILi64ELi128ELi128ELi4ES3_EELb0ELb0ELb0ELb0ELb0ELb0ELb0ELb0EEEvNS_16Flash_fwd_paramsE --------------------------
	.section	.text._ZN5flash16flash_fwd_kernelI23Flash_fwd_kernel_traitsILi64ELi128ELi128ELi4ELb0ELb0EN7cutlass10bfloat16_tE19Flash_kernel_traitsILi64ELi128ELi128ELi4ES3_EELb0ELb0ELb0ELb0ELb0ELb0ELb0ELb0EEEvNS_16Flash_fwd_paramsE,"ax",@progbits
	.align	128
        .global         _ZN5flash16flash_fwd_kernelI23Flash_fwd_kernel_traitsILi64ELi128ELi128ELi4ELb0ELb0EN7cutlass10bfloat16_tE19Flash_kernel_traitsILi64ELi128ELi128ELi4ES3_EELb0ELb0ELb0ELb0ELb0ELb0ELb0ELb0EEEvNS_16Flash_fwd_paramsE
        .type           _ZN5flash16flash_fwd_kernelI23Flash_fwd_kernel_traitsILi64ELi128ELi128ELi4ELb0ELb0EN7cutlass10bfloat16_tE19Flash_kernel_traitsILi64ELi128ELi128ELi4ES3_EELb0ELb0ELb0ELb0ELb0ELb0ELb0ELb0EEEvNS_16Flash_fwd_paramsE,@function
        .size           _ZN5flash16flash_fwd_kernelI23Flash_fwd_kernel_traitsILi64ELi128ELi128ELi4ELb0ELb0EN7cutlass10bfloat16_tE19Flash_kernel_traitsILi64ELi128ELi128ELi4ES3_EELb0ELb0ELb0ELb0ELb0ELb0ELb0ELb0EEEvNS_16Flash_fwd_paramsE,(.L_x_2690 - _ZN5flash16flash_fwd_kernelI23Flash_fwd_kernel_traitsILi64ELi128ELi128ELi4ELb0ELb0EN7cutlass10bfloat16_tE19Flash_kernel_traitsILi64ELi128ELi128ELi4ES3_EELb0ELb0ELb0ELb0ELb0ELb0ELb0ELb0EEEvNS_16Flash_fwd_paramsE)
        .other          _ZN5flash16flash_fwd_kernelI23Flash_fwd_kernel_traitsILi64ELi128ELi128ELi4ELb0ELb0EN7cutlass10bfloat16_tE19Flash_kernel_traitsILi64ELi128ELi128ELi4ES3_EELb0ELb0ELb0ELb0ELb0ELb0ELb0ELb0EEEvNS_16Flash_fwd_paramsE,@"STO_CUDA_ENTRY STV_DEFAULT"
_ZN5flash16flash_fwd_kernelI23Flash_fwd_kernel_traitsILi64ELi128ELi128ELi4ELb0ELb0EN7cutlass10bfloat16_tE19Flash_kernel_traitsILi64ELi128ELi128ELi4ES3_EELb0ELb0ELb0ELb0ELb0ELb0ELb0ELb0EEEvNS_16Flash_fwd_paramsE:
.text._ZN5flash16flash_fwd_kernelI23Flash_fwd_kernel_traitsILi64ELi128ELi128ELi4ELb0ELb0EN7cutlass10bfloat16_tE19Flash_kernel_traitsILi64ELi128ELi128ELi4ES3_EELb0ELb0ELb0ELb0ELb0ELb0ELb0ELb0EEEvNS_16Flash_fwd_paramsE:
[----:B------:R-:W1:Y:S01]  /*0000*/  LDC R1, c[0x0][0x37c] ;  /* 0x0000df00ff017b82 */ /* 0x000e620000000800 */
[----:B------:R-:W2:Y:S01]  /*0010*/  S2R R8, SR_CTAID.Y ;  /* 0x0000000000087919 */ /* 0x000ea20000002600 */
[----:B------:R-:W3:Y:S06]  /*0020*/  LDCU.64 UR8, c[0x0][0x460] ;  /* 0x00008c00ff0877ac */ /* 0x000eec0008000a00 */
[----:B------:R-:W2:Y:S01]  /*0030*/  LDC.64 R2, c[0x0][0x460] ;  /* 0x00011800ff027b82 */ /* 0x000ea20000000a00 */
[----:B------:R-:W-:Y:S01]  /*0040*/  IMAD.MOV.U32 R249, RZ, RZ, -0x1 ;  /* 0xfffffffffff97424 */ /* 0x000fe200078e00ff */
[----:B------:R-:W4:Y:S01]  /*0050*/  LDCU.64 UR16, c[0x0][0x358] ;  /* 0x00006b00ff1077ac */ /* 0x000f220008000a00 */
[----:B-1----:R-:W-:Y:S01]  /*0060*/  VIADD R1, R1, 0xfffffff0 ;  /* 0xfffffff001017836 */ /* 0x002fe20000000000 */
[----:B------:R-:W1:Y:S01]  /*0070*/  LDCU.64 UR4, c[0x0][0x478] ;  /* 0x00008f00ff0477ac */ /* 0x000e620008000a00 */
[----:B------:R-:W4:Y:S01]  /*0080*/  LDCU.64 UR6, c[0x0][0x470] ;  /* 0x00008e00ff0677ac */ /* 0x000f220008000a00 */
[----:B---3--:R-:W-:-:S02]  /*0090*/  ISETP.NE.U32.AND P1, PT, RZ, UR8, PT ;  /* 0x00000008ff007c0c */ /* 0x008fc4000bf25070 */
[----:B------:R-:W-:Y:S02]  /*00a0*/  ISETP.NE.U32.AND P0, PT, RZ, UR8, PT ;  /* 0x00000008ff007c0c */ /* 0x000fe4000bf05070 */
[----:B------:R-:W-:Y:S02]  /*00b0*/  ISETP.NE.AND.EX P1, PT, RZ, UR9, PT, P1 ;  /* 0x00000009ff007c0c */ /* 0x000fe4000bf25310 */
[----:B------:R-:W-:Y:S02]  /*00c0*/  ISETP.NE.AND.EX P0, PT, RZ, UR9, PT, P0 ;  /* 0x00000009ff007c0c */ /* 0x000fe4000bf05300 */
[----:B-1----:R-:W-:-:S04]  /*00d0*/  ISETP.NE.U32.AND P2, PT, RZ, UR4, PT ;  /* 0x00000004ff007c0c */ /* 0x002fc8000bf45070 */
[----:B------:R-:W-:Y:S01]  /*00e0*/  ISETP.NE.AND.EX P2, PT, RZ, UR5, PT, P2 ;  /* 0x00000005ff007c0c */ /* 0x000fe2000bf45320 */
[----:B--2---:R-:W-:Y:S01]  /*00f0*/  IMAD.WIDE.U32 R2, R8, 0x4, R2 ;  /* 0x0000000408027825 */ /* 0x004fe200078e0002 */
[----:B----4-:R-:W-:-:S04]  /*0100*/  ISETP.NE.U32.AND P4, PT, RZ, UR6, PT ;  /* 0x00000006ff007c0c */ /* 0x010fc8000bf85070 */
[----:B------:R-:W2:Y:S01]  /*0110*/  @P1 LDG.E R249, desc[UR16][R2.64] ;  /* 0x0000001002f91981 */ /* 0x000ea2000c1e1900 */
[----:B------:R-:W-:Y:S01]  /*0120*/  IMAD.SHL.U32 R14, R8, 0x4, RZ ;  /* 0x00000004080e7824 */ /* 0x000fe200078e00ff */
[----:B------:R-:W-:Y:S02]  /*0130*/  ISETP.NE.AND.EX P4, PT, RZ, UR7, PT, P4 ;  /* 0x00000007ff007c0c */ /* 0x000fe4000bf85340 */
[----:B------:R1:W2:Y:S03]  /*0140*/  @P0 LDG.E R6, desc[UR16][R2.64+0x4] ;  /* 0x0000041002060981 */ /* 0x0002a6000c1e1900 */
[----:B------:R-:W-:Y:S01]  /*0150*/  @P2 IADD3 R4, P1, PT, R14, UR4, RZ ;  /* 0x000000040e042c10 */ /* 0x000fe2000ff3e0ff */
[----:B------:R-:W3:Y:S01]  /*0160*/  LDCU.U8 UR4, c[0x0][0x532] ;  /* 0x0000a640ff0477ac */ /* 0x000ee20008000000 */
[----:B-1----:R-:W-:-:S04]  /*0170*/  SHF.R.U32.HI R2, RZ, 0x1e, R8 ;  /* 0x0000001eff027819 */ /* 0x002fc80000011608 */
[----:B------:R-:W-:-:S05]  /*0180*/  @P2 IADD3.X R5, PT, PT, R2, UR5, RZ, P1, !PT ;  /* 0x0000000502052c10 */ /* 0x000fca0008ffe4ff */
[----:B------:R1:W5:Y:S01]  /*0190*/  @P2 LDG.E R0, desc[UR16][R4.64] ;  /* 0x0000001004002981 */ /* 0x000362000c1e1900 */
[----:B------:R-:W-:Y:S01]  /*01a0*/  @P4 IADD3 R12, P3, PT, R14, UR6, RZ ;  /* 0x000000060e0c4c10 */ /* 0x000fe2000ff7e0ff */
[----:B------:R-:W-:-:S03]  /*01b0*/  IMAD.MOV.U32 R11, RZ, RZ, RZ ;  /* 0x000000ffff0b7224 */ /* 0x000fc600078e00ff */
[----:B------:R-:W-:-:S05]  /*01c0*/  @P4 IADD3.X R13, PT, PT, R2, UR7, RZ, P3, !PT ;  /* 0x00000007020d4c10 */ /* 0x000fca0009ffe4ff */
[----:B------:R4:W5:Y:S01]  /*01d0*/  @P4 LDG.E R11, desc[UR16][R12.64] ;  /* 0x000000100c0b4981 */ /* 0x000962000c1e1900 */
[----:B-1----:R-:W1:Y:S01]  /*01e0*/  LDC.64 R4, c[0x0][0x468] ;  /* 0x00011a00ff047b82 */ /* 0x002e620000000a00 */
[----:B---3--:R-:W-:-:S07]  /*01f0*/  ISETP.NE.AND P4, PT, RZ, UR4, PT ;  /* 0x00000004ff007c0c */ /* 0x008fce000bf85270 */
[----:B------:R-:W3:Y:S01]  /*0200*/  @!P0 LDC R244, c[0x0][0x434] ;  /* 0x00010d00fff48b82 */ /* 0x000ee20000000800 */
[----:B----4-:R-:W-:Y:S01]  /*0210*/  IMAD.MOV.U32 R12, RZ, RZ, -0x1 ;  /* 0xffffffffff0c7424 */ /* 0x010fe200078e00ff */
[----:B-1----:R-:W-:Y:S02]  /*0220*/  ISETP.EQ.U32.AND P3, PT, R4, RZ, PT ;  /* 0x000000ff0400720c */ /* 0x002fe40003f62070 */
[----:B------:R-:W-:Y:S02]  /*0230*/  IADD3 R14, P1, PT, R14, R4, RZ ;  /* 0x000000040e0e7210 */ /* 0x000fe40007f3e0ff */
[----:B------:R-:W-:-:S03]  /*0240*/  ISETP.EQ.OR.EX P3, PT, R5, RZ, !P4, P3 ;  /* 0x000000ff0500720c */ /* 0x000fc60006762730 */
[----:B------:R-:W-:Y:S02]  /*0250*/  IMAD.X R15, R2, 0x1, R5, P1 ;  /* 0x00000001020f7824 */ /* 0x000fe400008e0605 */
[----:B------:R-:W1:Y:S08]  /*0260*/  @!P2 LDC.64 R2, c[0x0][0x488] ;  /* 0x00012200ff02ab82 */ /* 0x000e700000000a00 */
[----:B------:R4:W5:Y:S01]  /*0270*/  @!P3 LDG.E R12, desc[UR16][R14.64] ;  /* 0x000000100e0cb981 */ /* 0x000962000c1e1900 */
[----:B------:R-:W-:Y:S01]  /*0280*/  ISETP.NE.U32.AND P3, PT, R4, RZ, PT ;  /* 0x000000ff0400720c */ /* 0x000fe20003f65070 */
[----:B------:R-:W3:Y:S03]  /*0290*/  S2UR UR15, SR_CTAID.X ;  /* 0x00000000000f79c3 */ /* 0x000ee60000002500 */
[----:B------:R-:W-:-:S05]  /*02a0*/  ISETP.NE.AND.EX P3, PT, R5, RZ, PT, P3 ;  /* 0x000000ff0500720c */ /* 0x000fca0003f65330 */
[----:B------:R-:W1:Y:S01]  /*02b0*/  @!P2 LDC R4, c[0x0][0x43c] ;  /* 0x00010f00ff04ab82 */ /* 0x000e620000000800 */
[----:B---3--:R-:W-:Y:S01]  /*02c0*/  USHF.L.U32 UR14, UR15, 0x7, URZ ;  /* 0x000000070f0e7899 */ /* 0x008fe200080006ff */
[----:B--2---:R-:W-:Y:S01]  /*02d0*/  @P0 IMAD.IADD R244, R6, 0x1, -R249 ;  /* 0x0000000106f40824 */ /* 0x004fe200078e0af9 */
[----:B-1----:R-:W-:-:S05]  /*02e0*/  @!P2 ISETP.NE.U32.AND P0, PT, R2, RZ, PT ;  /* 0x000000ff0200a20c */ /* 0x002fca0003f05070 */
[----:B------:R-:W1:Y:S01]  /*02f0*/  @!P3 LDC R2, c[0x0][0x438] ;  /* 0x00010e00ff02bb82 */ /* 0x000e620000000800 */
[----:B------:R-:W-:Y:S01]  /*0300*/  ISETP.GT.AND P1, PT, R244, UR14, PT ;  /* 0x0000000ef4007c0c */ /* 0x000fe2000bf24270 */
[----:B----4-:R-:W-:-:S12]  /*0310*/  @!P3 BRA `(.L_x_138) ;  /* 0x00000000000cb947 */ /* 0x010fd80003800000 */
[----:B-1----:R-:W2:Y:S02]  /*0320*/  @P4 LDG.E R2, desc[UR16][R14.64+0x4] ;  /* 0x000004100e024981 */ /* 0x002ea4000c1e1900 */
[----:B--2--5:R-:W-:-:S06]  /*0330*/  @P4 IADD3 R2, PT, PT, R2, -R12, RZ ;  /* 0x8000000c02024210 */ /* 0x024fcc0007ffe0ff */
[----:B------:R2:W5:Y:S02]  /*0340*/  @!P4 LDG.E R2, desc[UR16][R14.64] ;  /* 0x000000100e02c981 */ /* 0x000564000c1e1900 */
.L_x_138:
[----:B------:R-:W3:Y:S01]  /*0350*/  S2R R22, SR_CTAID.Z ;  /* 0x0000000000167919 */ /* 0x000ee20000002700 */
[----:B------:R-:W-:Y:S01]  /*0360*/  @!P2 ISETP.NE.AND.EX P0, PT, R3, RZ, PT, P0 ;  /* 0x000000ff0300a20c */ /* 0x000fe20003f05300 */
[----:B------:R-:W-:-:S12]  /*0370*/  @!P1 EXIT ;  /* 0x000000000000994d */ /* 0x000fd80003800000 */
[----:B------:R-:W-:Y:S01]  /*0380*/  @!P2 SEL R4, R4, RZ, P0 ;  /* 0x000000ff0404a207 */ /* 0x000fe20000000000 */
[----:B------:R-:W4:Y:S01]  /*0390*/  S2R R237, SR_TID.X ;  /* 0x0000000000ed7919 */ /* 0x000f220000002100 */
[--C-:B-----5:R-:W-:Y:S02]  /*03a0*/  @P2 IMAD.IADD R0, R0, 0x1, -R11.reuse ;  /* 0x0000000100002824 */ /* 0x120fe400078e0a0b */
[----:B-1----:R-:W-:-:S04]  /*03b0*/  @!P2 IADD3 R0, PT, PT, R4, R2, -R11 ;  /* 0x000000020400a210 */ /* 0x002fc80007ffe80b */
[C---:B------:R-:W-:Y:S01]  /*03c0*/  ISETP.GT.AND P0, PT, R0.reuse, RZ, PT ;  /* 0x000000ff0000720c */ /* 0x040fe20003f04270 */
[----:B------:R-:W-:-:S05]  /*03d0*/  VIADD R3, R0, 0x7f ;  /* 0x0000007f00037836 */ /* 0x000fca0000000000 */
[----:B------:R-:W-:-:S04]  /*03e0*/  SHF.R.S32.HI R2, RZ, 0x1f, R3 ;  /* 0x0000001fff027819 */ /* 0x000fc80000011403 */
[----:B------:R-:W-:-:S04]  /*03f0*/  LEA.HI R2, R2, R3, RZ, 0x7 ;  /* 0x0000000302027211 */ /* 0x000fc800078f38ff */
[----:B------:R-:W-:Y:S01]  /*0400*/  SHF.R.S32.HI R208, RZ, 0x7, R2 ;  /* 0x00000007ffd07819 */ /* 0x000fe20000011402 */
[----:B------:R-:W-:Y:S06]  /*0410*/  @P0 BRA `(.L_x_139) ;  /* 0x0000001000840947 */ /* 0x000fec0003800000 */
[----:B------:R-:W1:Y:S01]  /*0420*/  LDC.U8 R0, c[0x0][0x549] ;  /* 0x00015240ff007b82 */ /* 0x000e620000000000 */
[----:B------:R-:W-:-:S07]  /*0430*/  ISETP.NE.AND P1, PT, R249, -0x1, PT ;  /* 0xfffffffff900780c */ /* 0x000fce0003f25270 */
[----:B------:R-:W5:Y:S08]  /*0440*/  LDC.U8 R10, c[0x0][0x548] ;  /* 0x00015200ff0a7b82 */ /* 0x000f700000000000 */
[----:B------:R-:W2:Y:S01]  /*0450*/  @!P1 LDC.64 R6, c[0x0][0x400] ;  /* 0x00010000ff069b82 */ /* 0x000ea20000000a00 */
[----:B-1----:R-:W-:-:S07]  /*0460*/  ISETP.NE.AND P0, PT, R0, RZ, PT ;  /* 0x000000ff0000720c */ /* 0x002fce0003f05270 */
[----:B------:R-:W1:Y:S01]  /*0470*/  LDC R9, c[0x0][0x434] ;  /* 0x00010d00ff097b82 */ /* 0x000e620000000800 */
[----:B-----5:R-:W-:-:S07]  /*0480*/  ISETP.NE.AND P3, PT, R10, RZ, !P0 ;  /* 0x000000ff0a00720c */ /* 0x020fce0004765270 */
[----:B------:R-:W1:Y:S01]  /*0490*/  @P1 LDC.64 R4, c[0x0][0x408] ;  /* 0x00010200ff041b82 */ /* 0x000e620000000a00 */
[----:B--2---:R-:W-:-:S07]  /*04a0*/  @!P1 IMAD.WIDE.U32 R12, R8, R6, RZ ;  /* 0x00000006080c9225 */ /* 0x004fce00078e00ff */
[----:B------:R-:W2:Y:S01]  /*04b0*/  @P0 LDC.64 R2, c[0x0][0x430] ;  /* 0x00010c00ff020b82 */ /* 0x000ea20000000a00 */
[----:B------:R-:W-:-:S07]  /*04c0*/  @P0 MOV R6, 0x1 ;  /* 0x0000000100060802 */ /* 0x000fce0000000f00 */
[----:B------:R-:W1:Y:S01]  /*04d0*/  @P0 LDC R0, c[0x0][0x430] ;  /* 0x00010c00ff000b82 */ /* 0x000e620000000800 */
[----:B--2---:R-:W-:Y:S01]  /*04e0*/  @P0 IMAD R2, R2, R3, RZ ;  /* 0x0000000302020224 */ /* 0x004fe200078e02ff */
[----:B------:R-:W-:Y:S06]  /*04f0*/  @P0 BRA `(.L_x_140) ;  /* 0x0000000000280947 */ /* 0x000fec0003800000 */
[----:B------:R-:W-:Y:S02]  /*0500*/  ISETP.NE.AND P0, PT, R10, RZ, PT ;  /* 0x000000ff0a00720c */ /* 0x000fe40003f05270 */
[----:B------:R-:W2:Y:S11]  /*0510*/  LDC R10, c[0x0][0x3e0] ;  /* 0x0000f800ff0a7b82 */ /* 0x000eb60000000800 */
[----:B------:R-:W2:Y:S01]  /*0520*/  @P0 LDC R2, c[0x0][0x454] ;  /* 0x00011500ff020b82 */ /* 0x000ea20000000800 */
[----:B-1----:R-:W-:-:S02]  /*0530*/  @P0 MOV R0, 0x1 ;  /* 0x0000000100000802 */ /* 0x002fc40000000f00 */
[----:B------:R-:W-:-:S05]  /*0540*/  @!P0 MOV R0, 0x1 ;  /* 0x0000000100008802 */ /* 0x000fca0000000f00 */
[----:B------:R-:W2:Y:S08]  /*0550*/  @P0 LDC R6, c[0x0][0x454] ;  /* 0x00011500ff060b82 */ /* 0x000eb00000000800 */
[----:B------:R-:W1:Y:S08]  /*0560*/  @!P0 LDC R3, c[0x0][0x434] ;  /* 0x00010d00ff038b82 */ /* 0x000e700000000800 */
[----:B------:R-:W3:Y:S01]  /*0570*/  @!P0 LDC R2, c[0x0][0x434] ;  /* 0x00010d00ff028b82 */ /* 0x000ee20000000800 */
[----:B--2---:R-:W-:-:S02]  /*0580*/  @P0 IMAD R6, R6, R10, RZ ;  /* 0x0000000a06060224 */ /* 0x004fc400078e02ff */
[----:B-1----:R-:W-:-:S07]  /*0590*/  @!P0 IMAD R6, R3, R10, RZ ;  /* 0x0000000a03068224 */ /* 0x002fce00078e02ff */
.L_x_140:
[----:B------:R-:W2:Y:S01]  /*05a0*/  LDCU UR6, c[0x0][0x440] ;  /* 0x00008800ff0677ac */ /* 0x000ea20008000800 */
[C---:B-1----:R-:W-:Y:S01]  /*05b0*/  @P1 IMAD.WIDE.U32 R10, R249.reuse, R4, RZ ;  /* 0x00000004f90a1225 */ /* 0x042fe200078e00ff */
[----:B------:R-:W-:Y:S01]  /*05c0*/  ISETP.NE.AND P0, PT, R249, -0x1, PT ;  /* 0xfffffffff900780c */ /* 0x000fe20003f05270 */
[----:B------:R-:W-:Y:S01]  /*05d0*/  BSSY.RECONVERGENT B0, `(.L_x_141) ;  /* 0x000002b000007945 */ /* 0x000fe20003800200 */
[----:B------:R-:W1:Y:S01]  /*05e0*/  LDCU.64 UR4, c[0x0][0x410] ;  /* 0x00008200ff0477ac */ /* 0x000e620008000a00 */
[----:B----4-:R-:W-:Y:S01]  /*05f0*/  IMAD.SHL.U32 R4, R237, 0x8, RZ ;  /* 0x00000008ed047824 */ /* 0x010fe200078e00ff */
[----:B------:R-:W-:Y:S01]  /*0600*/  SHF.R.U32.HI R237, RZ, 0x3, R237 ;  /* 0x00000003ffed7819 */ /* 0x000fe200000116ed */
[----:B------:R-:W-:Y:S01]  /*0610*/  IMAD R9, R8, R9, RZ ;  /* 0x0000000908097224 */ /* 0x000fe200078e02ff */
[----:B------:R-:W-:Y:S01]  /*0620*/  UIMAD.WIDE.U32 UR8, UR15, 0x80, URZ ;  /* 0x000000800f0878a5 */ /* 0x000fe2000f8e00ff */
[----:B------:R-:W-:Y:S01]  /*0630*/  @P1 IMAD.MOV.U32 R12, RZ, RZ, R10 ;  /* 0x000000ffff0c1224 */ /* 0x000fe200078e000a */
[----:B------:R-:W-:Y:S01]  /*0640*/  LOP3.LUT R4, R4, 0x38, RZ, 0xc0, !PT ;  /* 0x0000003804047812 */ /* 0x000fe200078ec0ff */
[----:B------:R-:W-:-:S02]  /*0650*/  VIADD R244, R244, -UR14 ;  /* 0x8000000ef4f47c36 */ /* 0x000fc40008000000 */
[----:B------:R-:W-:Y:S02]  /*0660*/  @!P1 IMAD R3, R8, R7, R13 ;  /* 0x0000000708039224 */ /* 0x000fe400078e020d */
[----:B------:R-:W-:Y:S01]  /*0670*/  @P1 IMAD R3, R249, R5, R11 ;  /* 0x00000005f9031224 */ /* 0x000fe200078e020b */
[----:B------:R-:W-:Y:S01]  /*0680*/  SEL R249, R9, R249, !P0 ;  /* 0x000000f909f97207 */ /* 0x000fe20004000000 */
[----:B---3--:R-:W-:Y:S01]  /*0690*/  IMAD R2, R22, R2, RZ ;  /* 0x0000000216027224 */ /* 0x008fe200078e02ff */
[C---:B--2---:R-:W-:Y:S01]  /*06a0*/  ISETP.GE.AND P2, PT, R4.reuse, UR6, PT ;  /* 0x0000000604007c0c */ /* 0x044fe2000bf46270 */
[C---:B------:R-:W-:Y:S01]  /*06b0*/  VIADD R7, R237.reuse, 0x10 ;  /* 0x00000010ed077836 */ /* 0x040fe20000000000 */
[----:B------:R-:W-:Y:S01]  /*06c0*/  IADD3 R10, P0, PT, R4, R12, RZ ;  /* 0x0000000c040a7210 */ /* 0x000fe20007f1e0ff */
[----:B------:R-:W-:Y:S01]  /*06d0*/  @!P3 IMAD R2, R8, R6, R2 ;  /* 0x000000060802b224 */ /* 0x000fe200078e0202 */
[C---:B------:R-:W-:Y:S01]  /*06e0*/  ISETP.GE.OR P4, PT, R237.reuse, R244, P2 ;  /* 0x000000f4ed00720c */ /* 0x040fe20001786670 */
[----:B------:R-:W-:Y:S01]  /*06f0*/  VIADD R6, R237, 0x20 ;  /* 0x00000020ed067836 */ /* 0x000fe20000000000 */
[----:B------:R-:W-:Y:S01]  /*0700*/  SHF.R.S32.HI R8, RZ, 0x1f, R249 ;  /* 0x0000001fff087819 */ /* 0x000fe200000114f9 */
[----:B------:R-:W-:Y:S01]  /*0710*/  IMAD.X R11, RZ, RZ, R3, P0 ;  /* 0x000000ffff0b7224 */ /* 0x000fe200000e0603 */
[----:B------:R-:W-:Y:S01]  /*0720*/  ISETP.NE.AND P1, PT, R4, RZ, PT ;  /* 0x000000ff0400720c */ /* 0x000fe20003f25270 */
[----:B------:R-:W-:Y:S01]  /*0730*/  IMAD R12, R0, UR14, RZ ;  /* 0x0000000e000c7c24 */ /* 0x000fe2000f8e02ff */
[----:B------:R-:W-:Y:S01]  /*0740*/  SEL R3, R249, RZ, P3 ;  /* 0x000000fff9037207 */ /* 0x000fe20001800000 */
[----:B-1----:R-:W-:Y:S01]  /*0750*/  IMAD.WIDE.U32 R10, R22, UR4, R10 ;  /* 0x00000004160a7c25 */ /* 0x002fe2000f8e000a */
[----:B------:R-:W-:-:S02]  /*0760*/  SEL R8, R8, RZ, P3 ;  /* 0x000000ff08087207 */ /* 0x000fc40001800000 */
[-C--:B------:R-:W-:Y:S01]  /*0770*/  ISETP.GE.OR P5, PT, R237, R244.reuse, P1 ;  /* 0x000000f4ed00720c */ /* 0x080fe20000fa6670 */
[----:B------:R-:W-:Y:S01]  /*0780*/  IMAD R23, R22, UR5, R11 ;  /* 0x0000000516177c24 */ /* 0x000fe2000f8e020b */
[CC--:B------:R-:W-:Y:S02]  /*0790*/  ISETP.GE.OR P0, PT, R7.reuse, R244.reuse, P1 ;  /* 0x000000f40700720c */ /* 0x0c0fe40000f06670 */
[-C--:B------:R-:W-:Y:S02]  /*07a0*/  ISETP.GE.OR P6, PT, R6, R244.reuse, P1 ;  /* 0x000000f40600720c */ /* 0x080fe40000fc6670 */
[----:B------:R-:W-:Y:S02]  /*07b0*/  ISETP.GE.OR P3, PT, R7, R244, P2 ;  /* 0x000000f40700720c */ /* 0x000fe40001766670 */
[----:B------:R-:W-:Y:S01]  /*07c0*/  LOP3.LUT R9, R237, UR8, RZ, 0xfc, !PT ;  /* 0x00000008ed097c12 */ /* 0x000fe2000f8efcff */
[----:B------:R-:W-:Y:S10]  /*07d0*/  @P4 BRA `(.L_x_142) ;  /* 0x0000000000284947 */ /* 0x000ff40003800000 */
        /* <DEDUP_REMOVED lines=10> */
.L_x_142:
[----:B------:R-:W-:Y:S05]  /*0880*/  BSYNC.RECONVERGENT B0 ;  /* 0x0000000000007941 */ /* 0x000fea0003800200 */
.L_x_141:
[----:B------:R-:W-:Y:S01]  /*0890*/  BSSY.RECONVERGENT B0, `(.L_x_143) ;  /* 0x0000011000007945 */ /* 0x000fe20003800200 */
[----:B------:R-:W-:Y:S02]  /*08a0*/  ISETP.GE.OR P4, PT, R6, R244, P2 ;  /* 0x000000f40600720c */ /* 0x000fe40001786670 */
[----:B------:R-:W-:Y:S01]  /*08b0*/  IADD3 R17, PT, PT, R237, 0x30, RZ ;  /* 0x00000030ed117810 */ /* 0x000fe20007ffe0ff */
[----:B------:R-:W-:Y:S05]  /*08c0*/  @P3 BRA `(.L_x_144) ;  /* 0x0000000000343947 */ /* 0x000fea0003800000 */
[----:B------:R-:W2:Y:S01]  /*08d0*/  LDCU.64 UR6, c[0x0][0x408] ;  /* 0x00008100ff0677ac */ /* 0x000ea20008000a00 */
[----:B-1----:R-:W-:Y:S01]  /*08e0*/  IADD3 R5, P3, PT, R9, 0x10, RZ ;  /* 0x0000001009057810 */ /* 0x002fe20007f7e0ff */
[----:B------:R-:W-:Y:S01]  /*08f0*/  IMAD.MOV.U32 R14, RZ, RZ, R10 ;  /* 0x000000ffff0e7224 */ /* 0x000fe200078e000a */
[----:B------:R-:W-:Y:S01]  /*0900*/  MOV R15, R23 ;  /* 0x00000017000f7202 */ /* 0x000fe20000000f00 */
[----:B------:R-:W1:Y:S02]  /*0910*/  LDCU.64 UR4, c[0x0][0x3f0] ;  /* 0x00007e00ff0477ac */ /* 0x000e640008000a00 */
[----:B------:R-:W-:-:S04]  /*0920*/  IMAD.X R4, RZ, RZ, UR9, P3 ;  /* 0x00000009ff047e24 */ /* 0x000fc800098e06ff */
[----:B--2---:R-:W-:Y:S02]  /*0930*/  IMAD R4, R4, UR6, RZ ;  /* 0x0000000604047c24 */ /* 0x004fe4000f8e02ff */
[----:B------:R-:W-:-:S04]  /*0940*/  IMAD.WIDE.U32 R14, R5, UR6, R14 ;  /* 0x00000006050e7c25 */ /* 0x000fc8000f8e000e */
[----:B------:R-:W-:Y:S01]  /*0950*/  IMAD R4, R5, UR7, R4 ;  /* 0x0000000705047c24 */ /* 0x000fe2000f8e0204 */
[----:B-1----:R-:W-:-:S04]  /*0960*/  LEA R18, P3, R14, UR4, 0x1 ;  /* 0x000000040e127c11 */ /* 0x002fc8000f8608ff */
[----:B------:R-:W-:-:S04]  /*0970*/  IADD3 R4, PT, PT, R15, R4, RZ ;  /* 0x000000040f047210 */ /* 0x000fc80007ffe0ff */
[----:B------:R-:W-:-:S05]  /*0980*/  LEA.HI.X R19, R14, UR5, R4, 0x1, P3 ;  /* 0x000000050e137c11 */ /* 0x000fca00098f0c04 */
[----:B------:R2:W-:Y:S02]  /*0990*/  STG.E.128 desc[UR16][R18.64], RZ ;  /* 0x000000ff12007986 */ /* 0x0005e4000c101d10 */
.L_x_144:
[----:B------:R-:W-:Y:S05]  /*09a0*/  BSYNC.RECONVERGENT B0 ;  /* 0x0000000000007941 */ /* 0x000fea0003800200 */
.L_x_143:
[----:B------:R-:W-:Y:S01]  /*09b0*/  BSSY.RECONVERGENT B0, `(.L_x_145) ;  /* 0x0000011000007945 */ /* 0x000fe20003800200 */
[----:B------:R-:W-:Y:S02]  /*09c0*/  ISETP.GE.OR P3, PT, R17, R244, P2 ;  /* 0x000000f41100720c */ /* 0x000fe40001766670 */
[----:B------:R-:W-:Y:S01]  /*09d0*/  IADD3 R16, PT, PT, R237, 0x40, RZ ;  /* 0x00000040ed107810 */ /* 0x000fe20007ffe0ff */
[----:B------:R-:W-:Y:S05]  /*09e0*/  @P4 BRA `(.L_x_146) ;  /* 0x0000000000344947 */ /* 0x000fea0003800000 */
[----:B------:R-:W3:Y:S01]  /*09f0*/  LDCU.64 UR6, c[0x0][0x408] ;  /* 0x00008100ff0677ac */ /* 0x000ee20008000a00 */
[----:B-1----:R-:W-:Y:S01]  /*0a00*/  IADD3 R5, P4, PT, R9, 0x20, RZ ;  /* 0x0000002009057810 */ /* 0x002fe20007f9e0ff */
[----:B------:R-:W-:Y:S01]  /*0a10*/  IMAD.MOV.U32 R14, RZ, RZ, R10 ;  /* 0x000000ffff0e7224 */ /* 0x000fe200078e000a */
[----:B------:R-:W-:Y:S01]  /*0a20*/  MOV R15, R23 ;  /* 0x00000017000f7202 */ /* 0x000fe20000000f00 */
[----:B------:R-:W2:Y:S02]  /*0a30*/  LDCU.64 UR4, c[0x0][0x3f0] ;  /* 0x00007e00ff0477ac */ /* 0x000ea40008000a00 */
[----:B------:R-:W-:-:S04]  /*0a40*/  IMAD.X R4, RZ, RZ, UR9, P4 ;  /* 0x00000009ff047e24 */ /* 0x000fc8000a0e06ff */
[----:B---3--:R-:W-:Y:S02]  /*0a50*/  IMAD R4, R4, UR6, RZ ;  /* 0x0000000604047c24 */ /* 0x008fe4000f8e02ff */
[----:B------:R-:W-:-:S04]  /*0a60*/  IMAD.WIDE.U32 R14, R5, UR6, R14 ;  /* 0x00000006050e7c25 */ /* 0x000fc8000f8e000e */
[----:B------:R-:W-:Y:S01]  /*0a70*/  IMAD R4, R5, UR7, R4 ;  /* 0x0000000705047c24 */ /* 0x000fe2000f8e0204 */
[----:B--2---:R-:W-:-:S04]  /*0a80*/  LEA R18, P4, R14, UR4, 0x1 ;  /* 0x000000040e127c11 */ /* 0x004fc8000f8808ff */
[----:B------:R-:W-:-:S04]  /*0a90*/  IADD3 R4, PT, PT, R15, R4, RZ ;  /* 0x000000040f047210 */ /* 0x000fc80007ffe0ff */
[----:B------:R-:W-:-:S05]  /*0aa0*/  LEA.HI.X R19, R14, UR5, R4, 0x1, P4 ;  /* 0x000000050e137c11 */ /* 0x000fca000a0f0c04 */
[----:B------:R3:W-:Y:S02]  /*0ab0*/  STG.E.128 desc[UR16][R18.64], RZ ;  /* 0x000000ff12007986 */ /* 0x0007e4000c101d10 */
.L_x_146:
[----:B------:R-:W-:Y:S05]  /*0ac0*/  BSYNC.RECONVERGENT B0 ;  /* 0x0000000000007941 */ /* 0x000fea0003800200 */
.L_x_145:
[----:B------:R-:W-:Y:S01]  /*0ad0*/  BSSY.RECONVERGENT B0, `(.L_x_147) ;  /* 0x0000011000007945 */ /* 0x000fe20003800200 */
[----:B------:R-:W-:Y:S02]  /*0ae0*/  ISETP.GE.OR P4, PT, R16, R244, P2 ;  /* 0x000000f41000720c */ /* 0x000fe40001786670 */
[----:B------:R-:W-:Y:S01]  /*0af0*/  IADD3 R15, PT, PT, R237, 0x50, RZ ;  /* 0x00000050ed0f7810 */ /* 0x000fe20007ffe0ff */
[----:B------:R-:W-:Y:S05]  /*0b00*/  @P3 BRA `(.L_x_148) ;  /* 0x0000000000343947 */ /* 0x000fea0003800000 */
[----:B------:R-:W4:Y:S01]  /*0b10*/  LDCU.64 UR6, c[0x0][0x408] ;  /* 0x00008100ff0677ac */ /* 0x000f220008000a00 */
[----:B-1----:R-:W-:Y:S01]  /*0b20*/  IADD3 R5, P3, PT, R9, 0x30, RZ ;  /* 0x0000003009057810 */ /* 0x002fe20007f7e0ff */
[----:B--23--:R-:W-:Y:S01]  /*0b30*/  IMAD.MOV.U32 R18, RZ, RZ, R10 ;  /* 0x000000ffff127224 */ /* 0x00cfe200078e000a */
[----:B------:R-:W-:Y:S01]  /*0b40*/  MOV R19, R23 ;  /* 0x0000001700137202 */ /* 0x000fe20000000f00 */
[----:B------:R-:W1:Y:S02]  /*0b50*/  LDCU.64 UR4, c[0x0][0x3f0] ;  /* 0x00007e00ff0477ac */ /* 0x000e640008000a00 */
[----:B------:R-:W-:-:S04]  /*0b60*/  IMAD.X R4, RZ, RZ, UR9, P3 ;  /* 0x00000009ff047e24 */ /* 0x000fc800098e06ff */
[----:B----4-:R-:W-:Y:S02]  /*0b70*/  IMAD R4, R4, UR6, RZ ;  /* 0x0000000604047c24 */ /* 0x010fe4000f8e02ff */
[----:B------:R-:W-:-:S04]  /*0b80*/  IMAD.WIDE.U32 R18, R5, UR6, R18 ;  /* 0x0000000605127c25 */ /* 0x000fc8000f8e0012 */
[----:B------:R-:W-:Y:S01]  /*0b90*/  IMAD R4, R5, UR7, R4 ;  /* 0x0000000705047c24 */ /* 0x000fe2000f8e0204 */
[----:B-1----:R-:W-:-:S04]  /*0ba0*/  LEA R20, P3, R18, UR4, 0x1 ;  /* 0x0000000412147c11 */ /* 0x002fc8000f8608ff */
[----:B------:R-:W-:-:S04]  /*0bb0*/  IADD3 R4, PT, PT, R19, R4, RZ ;  /* 0x0000000413047210 */ /* 0x000fc80007ffe0ff */
[----:B------:R-:W-:-:S05]  /*0bc0*/  LEA.HI.X R21, R18, UR5, R4, 0x1, P3 ;  /* 0x0000000512157c11 */ /* 0x000fca00098f0c04 */
[----:B------:R4:W-:Y:S02]  /*0bd0*/  STG.E.128 desc[UR16][R20.64], RZ ;  /* 0x000000ff14007986 */ /* 0x0009e4000c101d10 */
.L_x_148:
[----:B------:R-:W-:Y:S05]  /*0be0*/  BSYNC.RECONVERGENT B0 ;  /* 0x0000000000007941 */ /* 0x000fea0003800200 */
.L_x_147:
[----:B------:R-:W-:Y:S01]  /*0bf0*/  BSSY.RECONVERGENT B0, `(.L_x_149) ;  /* 0x0000012000007945 */ /* 0x000fe20003800200 */
[----:B------:R-:W-:Y:S01]  /*0c00*/  ISETP.GE.OR P3, PT, R15, R244, P2 ;  /* 0x000000f40f00720c */ /* 0x000fe20001766670 */
[C---:B------:R-:W-:Y:S01]  /*0c10*/  VIADD R14, R237.reuse, 0x60 ;  /* 0x00000060ed0e7836 */ /* 0x040fe20000000000 */
[----:B------:R-:W-:Y:S01]  /*0c20*/  IADD3 R13, PT, PT, R237, 0x70, RZ ;  /* 0x00000070ed0d7810 */ /* 0x000fe20007ffe0ff */
[----:B------:R-:W-:Y:S05]  /*0c30*/  @P4 BRA `(.L_x_150) ;  /* 0x0000000000344947 */ /* 0x000fea0003800000 */
[----:B------:R-:W5:Y:S01]  /*0c40*/  LDCU.64 UR6, c[0x0][0x408] ;  /* 0x00008100ff0677ac */ /* 0x000f620008000a00 */
[----:B-1----:R-:W-:Y:S01]  /*0c50*/  IADD3 R5, P4, PT, R9, 0x40, RZ ;  /* 0x0000004009057810 */ /* 0x002fe20007f9e0ff */
[----:B--23--:R-:W-:Y:S01]  /*0c60*/  IMAD.MOV.U32 R18, RZ, RZ, R10 ;  /* 0x000000ffff127224 */ /* 0x00cfe200078e000a */
[----:B------:R-:W-:Y:S01]  /*0c70*/  MOV R19, R23 ;  /* 0x0000001700137202 */ /* 0x000fe20000000f00 */
[----:B------:R-:W4:Y:S02]  /*0c80*/  LDCU.64 UR4, c[0x0][0x3f0] ;  /* 0x00007e00ff0477ac */ /* 0x000f240008000a00 */
[----:B------:R-:W-:-:S04]  /*0c90*/  IMAD.X R4, RZ, RZ, UR9, P4 ;  /* 0x00000009ff047e24 */ /* 0x000fc8000a0e06ff */
[----:B-----5:R-:W-:Y:S02]  /*0ca0*/  IMAD R4, R4, UR6, RZ ;  /* 0x0000000604047c24 */ /* 0x020fe4000f8e02ff */
[----:B------:R-:W-:-:S04]  /*0cb0*/  IMAD.WIDE.U32 R18, R5, UR6, R18 ;  /* 0x0000000605127c25 */ /* 0x000fc8000f8e0012 */
[----:B------:R-:W-:Y:S01]  /*0cc0*/  IMAD R4, R5, UR7, R4 ;  /* 0x0000000705047c24 */ /* 0x000fe2000f8e0204 */
[----:B----4-:R-:W-:-:S04]  /*0cd0*/  LEA R20, P4, R18, UR4, 0x1 ;  /* 0x0000000412147c11 */ /* 0x010fc8000f8808ff */
[----:B------:R-:W-:-:S04]  /*0ce0*/  IADD3 R4, PT, PT, R19, R4, RZ ;  /* 0x0000000413047210 */ /* 0x000fc80007ffe0ff */
[----:B------:R-:W-:-:S05]  /*0cf0*/  LEA.HI.X R21, R18, UR5, R4, 0x1, P4 ;  /* 0x0000000512157c11 */ /* 0x000fca000a0f0c04 */
[----:B------:R1:W-:Y:S02]  /*0d00*/  STG.E.128 desc[UR16][R20.64], RZ ;  /* 0x000000ff14007986 */ /* 0x0003e4000c101d10 */
.L_x_150:
[----:B------:R-:W-:Y:S05]  /*0d10*/  BSYNC.RECONVERGENT B0 ;  /* 0x0000000000007941 */ /* 0x000fea0003800200 */
.L_x_149:
[----:B------:R-:W-:Y:S01]  /*0d20*/  BSSY.RECONVERGENT B0, `(.L_x_151) ;  /* 0x0000011000007945 */ /* 0x000fe20003800200 */
[-C--:B------:R-:W-:Y:S02]  /*0d30*/  ISETP.GE.OR P4, PT, R14, R244.reuse, P2 ;  /* 0x000000f40e00720c */ /* 0x080fe40001786670 */
[----:B------:R-:W-:Y:S01]  /*0d40*/  ISETP.GE.OR P2, PT, R13, R244, P2 ;  /* 0x000000f40d00720c */ /* 0x000fe20001746670 */
[----:B------:R-:W-:-:S12]  /*0d50*/  @P3 BRA `(.L_x_152) ;  /* 0x0000000000343947 */ /* 0x000fd80003800000 */
        /* <DEDUP_REMOVED lines=13> */
.L_x_152:
[----:B------:R-:W-:Y:S05]  /*0e30*/  BSYNC.RECONVERGENT B0 ;  /* 0x0000000000007941 */ /* 0x000fea0003800200 */
.L_x_151:
[----:B------:R-:W-:Y:S04]  /*0e40*/  BSSY.RECONVERGENT B0, `(.L_x_153) ;  /* 0x000000f000007945 */ /* 0x000fe80003800200 */
        /* <DEDUP_REMOVED lines=14> */
.L_x_154:
[----:B------:R-:W-:Y:S05]  /*0f30*/  BSYNC.RECONVERGENT B0 ;  /* 0x0000000000007941 */ /* 0x000fea0003800200 */
.L_x_153:
[----:B------:R-:W-:Y:S01]  /*0f40*/  BSSY.RECONVERGENT B0, `(.L_x_155) ;  /* 0x0000011000007945 */ /* 0x000fe20003800200 */
[----:B------:R-:W-:Y:S02]  /*0f50*/  IADD3 R3, P4, P3, R12, R3, R2 ;  /* 0x000000030c037210 */ /* 0x000fe40007b9e002 */
[----:B------:R-:W-:Y:S02]  /*0f60*/  SHF.R.S32.HI R12, RZ, 0x1f, R12 ;  /* 0x0000001fff0c7819 */ /* 0x000fe4000001140c */
[----:B------:R-:W-:Y:S01]  /*0f70*/  SHF.R.S32.HI R2, RZ, 0x1f, R2 ;  /* 0x0000001fff027819 */ /* 0x000fe20000011402 */
[----:B------:R-:W-:Y:S05]  /*0f80*/  @P2 BRA `(.L_x_156) ;  /* 0x0000000000302947 */ /* 0x000fea0003800000 */
[----:B------:R-:W5:Y:S01]  /*0f90*/  LDCU.64 UR6, c[0x0][0x408] ;  /* 0x00008100ff0677ac */ /* 0x000f620008000a00 */
[----:B------:R-:W-:Y:S02]  /*0fa0*/  IADD3 R9, P2, PT, R9, 0x70, RZ ;  /* 0x0000007009097810 */ /* 0x000fe40007f5e0ff */
[----:B------:R-:W-:Y:S01]  /*0fb0*/  MOV R11, R23 ;  /* 0x00000017000b7202 */ /* 0x000fe20000000f00 */
[----:B------:R-:W2:Y:S01]  /*0fc0*/  LDCU.64 UR4, c[0x0][0x3f0] ;  /* 0x00007e00ff0477ac */ /* 0x000ea20008000a00 */
[----:B-1----:R-:W-:-:S05]  /*0fd0*/  IADD3.X R4, PT, PT, RZ, UR9, RZ, P2, !PT ;  /* 0x00000009ff047c10 */ /* 0x002fca00097fe4ff */
[----:B-----5:R-:W-:Y:S02]  /*0fe0*/  IMAD R4, R4, UR6, RZ ;  /* 0x0000000604047c24 */ /* 0x020fe4000f8e02ff */
[----:B------:R-:W-:-:S04]  /*0ff0*/  IMAD.WIDE.U32 R10, R9, UR6, R10 ;  /* 0x00000006090a7c25 */ /* 0x000fc8000f8e000a */
[----:B------:R-:W-:Y:S01]  /*1000*/  IMAD R4, R9, UR7, R4 ;  /* 0x0000000709047c24 */ /* 0x000fe2000f8e0204 */
[----:B--23--:R-:W-:-:S04]  /*1010*/  LEA R18, P2, R10, UR4, 0x1 ;  /* 0x000000040a127c11 */ /* 0x00cfc8000f8408ff */
[----:B------:R-:W-:-:S04]  /*1020*/  IADD3 R4, PT, PT, R11, R4, RZ ;  /* 0x000000040b047210 */ /* 0x000fc80007ffe0ff */
[----:B------:R-:W-:-:S05]  /*1030*/  LEA.HI.X R19, R10, UR5, R4, 0x1, P2 ;  /* 0x000000050a137c11 */ /* 0x000fca00090f0c04 */
[----:B------:R1:W-:Y:S02]  /*1040*/  STG.E.128 desc[UR16][R18.64], RZ ;  /* 0x000000ff12007986 */ /* 0x0003e4000c101d10 */
.L_x_156:
[----:B------:R-:W-:Y:S05]  /*1050*/  BSYNC.RECONVERGENT B0 ;  /* 0x0000000000007941 */ /* 0x000fea0003800200 */
.L_x_155:
[----:B------:R-:W-:Y:S01]  /*1060*/  BSSY.RECONVERGENT B0, `(.L_x_157) ;  /* 0x000000b000007945 */ /* 0x000fe20003800200 */
[----:B------:R-:W-:-:S03]  /*1070*/  IADD3.X R2, PT, PT, R12, R8, R2, P4, P3 ;  /* 0x000000080c027210 */ /* 0x000fc600027e6402 */
[----:B------:R-:W-:Y:S05]  /*1080*/  @P5 BRA `(.L_x_158) ;  /* 0x0000000000205947 */ /* 0x000fea0003800000 */
[----:B------:R-:W5:Y:S01]  /*1090*/  LDCU.64 UR4, c[0x0][0x420] ;  /* 0x00008400ff0477ac */ /* 0x000f620008000a00 */
[----:B-1----:R-:W-:-:S05]  /*10a0*/  IMAD R4, R237, R0, RZ ;  /* 0x00000000ed047224 */ /* 0x002fca00078e02ff */
[----:B------:R-:W-:-:S04]  /*10b0*/  IADD3 R5, P2, PT, R4, R3, RZ ;  /* 0x0000000304057210 */ /* 0x000fc80007f5e0ff */
[----:B------:R-:W-:Y:S02]  /*10c0*/  LEA.HI.X.SX32 R4, R4, R2, 0x1, P2 ;  /* 0x0000000204047211 */ /* 0x000fe400010f0eff */
[----:B-----5:R-:W-:-:S04]  /*10d0*/  LEA R8, P2, R5, UR4, 0x2 ;  /* 0x0000000405087c11 */ /* 0x020fc8000f8410ff */
[----:B------:R-:W-:Y:S01]  /*10e0*/  LEA.HI.X R9, R5, UR5, R4, 0x2, P2 ;  /* 0x0000000505097c11 */ /* 0x000fe200090f1404 */
[----:B------:R-:W-:-:S05]  /*10f0*/  IMAD.MOV.U32 R4, RZ, RZ, 0x7f800000 ;  /* 0x7f800000ff047424 */ /* 0x000fca00078e00ff */
[----:B------:R1:W-:Y:S03]  /*1100*/  STG.E desc[UR16][R8.64], R4 ;  /* 0x0000000408007986 */ /* 0x0003e6000c101910 */
.L_x_158:
[----:B------:R-:W-:Y:S05]  /*1110*/  BSYNC.RECONVERGENT B0 ;  /* 0x0000000000007941 */ /* 0x000fea0003800200 */
.L_x_157:
[----:B------:R-:W-:Y:S01]  /*1120*/  BSSY.RECONVERGENT B0, `(.L_x_159) ;  /* 0x000000f000007945 */ /* 0x000fe20003800200 */
[-C--:B------:R-:W-:Y:S02]  /*1130*/  ISETP.GE.OR P5, PT, R17, R244.reuse, P1 ;  /* 0x000000f41100720c */ /* 0x080fe40000fa6670 */
[-C--:B------:R-:W-:Y:S02]  /*1140*/  ISETP.GE.OR P4, PT, R16, R244.reuse, P1 ;  /* 0x000000f41000720c */ /* 0x080fe40000f86670 */
[-C--:B------:R-:W-:Y:S02]  /*1150*/  ISETP.GE.OR P3, PT, R15, R244.reuse, P1 ;  /* 0x000000f40f00720c */ /* 0x080fe40000f66670 */
[-C--:B------:R-:W-:Y:S02]  /*1160*/  ISETP.GE.OR P2, PT, R14, R244.reuse, P1 ;  /* 0x000000f40e00720c */ /* 0x080fe40000f46670 */
[----:B------:R-:W-:Y:S01]  /*1170*/  ISETP.GE.OR P1, PT, R13, R244, P1 ;  /* 0x000000f40d00720c */ /* 0x000fe20000f26670 */
[----:B------:R-:W-:-:S12]  /*1180*/  @P0 BRA `(.L_x_160) ;  /* 0x0000000000200947 */ /* 0x000fd80003800000 */
        /* <DEDUP_REMOVED lines=8> */
.L_x_160:
[----:B------:R-:W-:Y:S05]  /*1210*/  BSYNC.RECONVERGENT B0 ;  /* 0x0000000000007941 */ /* 0x000fea0003800200 */
.L_x_159:
[----:B------:R-:W-:Y:S04]  /*1220*/  BSSY.RECONVERGENT B0, `(.L_x_161) ;  /* 0x000000a000007945 */ /* 0x000fe80003800200 */
        /* <DEDUP_REMOVED lines=9> */
.L_x_162:
[----:B------:R-:W-:Y:S05]  /*12c0*/  BSYNC.RECONVERGENT B0 ;  /* 0x0000000000007941 */ /* 0x000fea0003800200 */
.L_x_161:
        /* <DEDUP_REMOVED lines=10> */
.L_x_164:
[----:B------:R-:W-:Y:S05]  /*1370*/  BSYNC.RECONVERGENT B0 ;  /* 0x0000000000007941 */ /* 0x000fea0003800200 */
.L_x_163:
        /* <DEDUP_REMOVED lines=10> */
.L_x_166:
[----:B------:R-:W-:Y:S05]  /*1420*/  BSYNC.RECONVERGENT B0 ;  /* 0x0000000000007941 */ /* 0x000fea0003800200 */
.L_x_165:
        /* <DEDUP_REMOVED lines=10> */
.L_x_168:
[----:B------:R-:W-:Y:S05]  /*14d0*/  BSYNC.RECONVERGENT B0 ;  /* 0x0000000000007941 */ /* 0x000fea0003800200 */
.L_x_167:
        /* <DEDUP_REMOVED lines=10> */
.L_x_170:
[----:B------:R-:W-:Y:S05]  /*1580*/  BSYNC.RECONVERGENT B0 ;  /* 0x0000000000007941 */ /* 0x000fea0003800200 */
.L_x_169:
[----:B------:R-:W-:Y:S05]  /*1590*/  @P1 EXIT ;  /* 0x000000000000194d */ /* 0x000fea0003800000 */
[----:B------:R-:W5:Y:S01]  /*15a0*/  LDCU.64 UR4, c[0x0][0x420] ;  /* 0x00008400ff0477ac */ /* 0x000f620008000a00 */
[----:B------:R-:W-:-:S05]  /*15b0*/  IMAD R0, R13, R0, RZ ;  /* 0x000000000d007224 */ /* 0x000fca00078e02ff */
[----:B------:R-:W-:-:S04]  /*15c0*/  IADD3 R3, P0, PT, R0, R3, RZ ;  /* 0x0000000300037210 */ /* 0x000fc80007f1e0ff */
[----:B------:R-:W-:Y:S02]  /*15d0*/  LEA.HI.X.SX32 R0, R0, R2, 0x1, P0 ;  /* 0x0000000200007211 */ /* 0x000fe400000f0eff */
[----:B-----5:R-:W-:-:S04]  /*15e0*/  LEA R2, P0, R3, UR4, 0x2 ;  /* 0x0000000403027c11 */ /* 0x020fc8000f8010ff */
[----:B------:R-:W-:Y:S01]  /*15f0*/  LEA.HI.X R3, R3, UR5, R0, 0x2, P0 ;  /* 0x0000000503037c11 */ /* 0x000fe200080f1400 */
[----:B------:R-:W-:-:S05]  /*1600*/  IMAD.MOV.U32 R0, RZ, RZ, 0x7f800000 ;  /* 0x7f800000ff007424 */ /* 0x000fca00078e00ff */
[----:B------:R-:W-:Y:S01]  /*1610*/  STG.E desc[UR16][R2.64], R0 ;  /* 0x0000000002007986 */ /* 0x000fe2000c101910 */
[----:B------:R-:W-:Y:S05]  /*1620*/  EXIT ;  /* 0x000000000000794d */ /* 0x000fea0003800000 */
.L_x_139:
[----:B------:R-:W-:Y:S02]  /*1630*/  ISETP.NE.AND P0, PT, R249, -0x1, PT ;  /* 0xfffffffff900780c */ /* 0x000fe40003f05270 */
[----:B------:R-:W-:-:S11]  /*1640*/  ISETP.NE.AND P2, PT, R12, -0x1, PT ;  /* 0xffffffff0c00780c */ /* 0x000fd60003f45270 */
[----:B------:R-:W2:Y:S08]  /*1650*/  @!P0 LDC.64 R6, c[0x0][0x398] ;  /* 0x0000e600ff068b82 */ /* 0x000eb00000000a00 */
[----:B------:R-:W1:Y:S01]  /*1660*/  @P0 LDC.64 R2, c[0x0][0x3b0] ;  /* 0x0000ec00ff020b82 */ /* 0x000e620000000a00 */
[----:B--2---:R-:W-:-:S04]  /*1670*/  @!P0 IMAD.WIDE.U32 R14, R8, R6, RZ ;  /* 0x00000006080e8225 */ /* 0x004fc800078e00ff */
[----:B------:R-:W-:Y:S01]  /*1680*/  @!P0 IMAD R7, R8, R7, R15 ;  /* 0x0000000708078224 */ /* 0x000fe200078e020f */
[----:B------:R-:W-:Y:S01]  /*1690*/  @!P0 MOV R10, R14 ;  /* 0x0000000e000a8202 */ /* 0x000fe20000000f00 */
[----:B-1----:R-:W-:-:S04]  /*16a0*/  @P0 IMAD.WIDE.U32 R4, R249, R2, RZ ;  /* 0x00000002f9040225 */ /* 0x002fc800078e00ff */
[----:B------:R-:W-:Y:S01]  /*16b0*/  @P0 IMAD R7, R249, R3, R5 ;  /* 0x00000003f9070224 */ /* 0x000fe200078e0205 */
[----:B------:R-:W-:Y:S01]  /*16c0*/  @P0 MOV R10, R4 ;  /* 0x00000004000a0202 */ /* 0x000fe20000000f00 */
[----:B------:R-:W-:Y:S06]  /*16d0*/  @P2 BRA `(.L_x_171) ;  /* 0x0000000000302947 */ /* 0x000fec0003800000 */
[----:B------:R-:W1:Y:S01]  /*16e0*/  LDCU.64 UR4, c[0x0][0x3b8] ;  /* 0x00007700ff0477ac */ /* 0x000e620008000a00 */
[----:B------:R-:W-:Y:S01]  /*16f0*/  SHF.R.S32.HI R4, RZ, 0x1f, R11 ;  /* 0x0000001fff047819 */ /* 0x000fe2000001140b */
[----:B------:R-:W2:Y:S01]  /*1700*/  LDCU.64 UR6, c[0x0][0x3a0] ;  /* 0x00007400ff0677ac */ /* 0x000ea20008000a00 */
[----:B-1----:R-:W-:Y:S02]  /*1710*/  MOV R2, UR4 ;  /* 0x0000000400027c02 */ /* 0x002fe40008000f00 */
[----:B------:R-:W-:-:S03]  /*1720*/  MOV R3, UR5 ;  /* 0x0000000500037c02 */ /* 0x000fc60008000f00 */
[-C--:B------:R-:W-:Y:S02]  /*1730*/  IMAD R4, R4, R2.reuse, RZ ;  /* 0x0000000204047224 */ /* 0x080fe400078e02ff */
[----:B------:R-:W-:-:S04]  /*1740*/  IMAD.WIDE.U32 R14, R11, R2, RZ ;  /* 0x000000020b0e7225 */ /* 0x000fc800078e00ff */
[----:B------:R-:W-:-:S05]  /*1750*/  IMAD R4, R11, R3, R4 ;  /* 0x000000030b047224 */ /* 0x000fca00078e0204 */
[----:B------:R-:W-:-:S03]  /*1760*/  IADD3 R15, PT, PT, R15, R4, RZ ;  /* 0x000000040f0f7210 */ /* 0x000fc60007ffe0ff */
[----:B--2---:R-:W-:-:S04]  /*1770*/  IMAD.WIDE.U32 R14, R8, UR6, R14 ;  /* 0x00000006080e7c25 */ /* 0x004fc8000f8e000e */
[----:B------:R-:W-:Y:S01]  /*1780*/  IMAD R9, R8, UR7, R15 ;  /* 0x0000000708097c24 */ /* 0x000fe2000f8e020f */
[----:B------:R-:W-:Y:S06]  /*1790*/  BRA `(.L_x_172) ;  /* 0x0000000000147947 */ /* 0x000fec0003800000 */
.L_x_171:
[----:B------:R-:W1:Y:S01]  /*17a0*/  LDC.64 R2, c[0x0][0x3b8] ;  /* 0x0000ee00ff027b82 */ /* 0x000e620000000a00 */
[----:B------:R-:W-:-:S05]  /*17b0*/  IADD3 R14, PT, PT, R11, R12, RZ ;  /* 0x0000000c0b0e7210 */ /* 0x000fca0007ffe0ff */
[C---:B-1----:R-:W-:Y:S02]  /*17c0*/  IMAD R9, R14.reuse, R3, RZ ;  /* 0x000000030e097224 */ /* 0x042fe400078e02ff */
[----:B------:R-:W-:-:S05]  /*17d0*/  IMAD.WIDE.U32 R14, R14, R2, RZ ;  /* 0x000000020e0e7225 */ /* 0x000fca00078e00ff */
[----:B------:R-:W-:-:S07]  /*17e0*/  IADD3 R9, PT, PT, R15, R9, RZ ;  /* 0x000000090f097210 */ /* 0x000fce0007ffe0ff */
.L_x_172:
[----:B------:R-:W1:Y:S02]  /*17f0*/  LDC R4, c[0x0][0x3e8] ;  /* 0x0000fa00ff047b82 */ /* 0x000e640000000800 */
[----:B-1----:R-:W-:-:S04]  /*1800*/  IABS R13, R4 ;  /* 0x00000004000d7213 */ /* 0x002fc80000000000 */
[----:B------:R-:W1:Y:S08]  /*1810*/  I2F.RP R16, R13 ;  /* 0x0000000d00107306 */ /* 0x000e700000209400 */
[----:B-1----:R-:W1:Y:S02]  /*1820*/  MUFU.RCP R16, R16 ;  /* 0x0000001000107308 */ /* 0x002e640000001000 */
[----:B-1----:R-:W-:-:S06]  /*1830*/  VIADD R16, R16, 0xffffffe ;  /* 0x0ffffffe10107836 */ /* 0x002fcc0000000000 */
[----:B------:R-:W1:Y:S02]  /*1840*/  F2I.FTZ.U32.TRUNC.NTZ R17, R16 ;  /* 0x0000001000117305 */ /* 0x000e64000021f000 */
[----:B-1----:R-:W-:Y:S01]  /*1850*/  IMAD.MOV R5, RZ, RZ, -R17 ;  /* 0x000000ffff057224 */ /* 0x002fe200078e0a11 */
[----:B------:R-:W-:-:S03]  /*1860*/  MOV R16, RZ ;  /* 0x000000ff00107202 */ /* 0x000fc60000000f00 */
[----:B------:R-:W-:Y:S01]  /*1870*/  IMAD R6, R5, R13, RZ ;  /* 0x0000000d05067224 */ /* 0x000fe200078e02ff */
[----:B---3--:R-:W-:-:S03]  /*1880*/  IABS R5, R22 ;  /* 0x0000001600057213 */ /* 0x008fc60000000000 */
        /* <DEDUP_REMOVED lines=8> */
[----:B------:R-:W-:Y:S02]  /*1910*/  ISETP.NE.AND P1, PT, R4, RZ, PT ;  /* 0x000000ff0400720c */ /* 0x000fe40003f25270 */
[----:B------:R-:W-:Y:S02]  /*1920*/  ISETP.GE.U32.AND P3, PT, R5, R13, PT ;  /* 0x0000000d0500720c */ /* 0x000fe40003f66070 */
[----:B------:R-:W-:-:S04]  /*1930*/  LOP3.LUT R5, R22, R4, RZ, 0x3c, !PT ;  /* 0x0000000416057212 */ /* 0x000fc800078e3cff */
[----:B------:R-:W-:-:S07]  /*1940*/  ISETP.GE.AND P0, PT, R5, RZ, PT ;  /* 0x000000ff0500720c */ /* 0x000fce0003f06270 */
[----:B------:R-:W-:-:S05]  /*1950*/  @P3 IADD3 R15, PT, PT, R15, 0x1, RZ ;  /* 0x000000010f0f3810 */ /* 0x000fca0007ffe0ff */
[----:B------:R-:W-:-:S05]  /*1960*/  IMAD.MOV.U32 R6, RZ, RZ, R15 ;  /* 0x000000ffff067224 */ /* 0x000fca00078e000f */
[----:B------:R-:W-:Y:S02]  /*1970*/  @!P0 IADD3 R6, PT, PT, -R6, RZ, RZ ;  /* 0x000000ff06068210 */ /* 0x000fe40007ffe1ff */
[----:B------:R-:W-:Y:S01]  /*1980*/  @!P1 LOP3.LUT R6, RZ, R4, RZ, 0x33, !PT ;  /* 0x00000004ff069212 */ /* 0x000fe200078e33ff */
        /* <DEDUP_REMOVED lines=9> */
[----:B------:R-:W-:Y:S02]  /*1a20*/  IADD3 R13, PT, PT, R17, R12, RZ ;  /* 0x0000000c110d7210 */ /* 0x000fe40007ffe0ff */
[----:B------:R-:W-:-:S05]  /*1a30*/  MOV R12, R16 ;  /* 0x00000010000c7202 */ /* 0x000fca0000000f00 */
[----:B--2---:R-:W-:-:S04]  /*1a40*/  IMAD.WIDE.U32 R12, R8, UR6, R12 ;  /* 0x00000006080c7c25 */ /* 0x004fc8000f8e000c */
[----:B------:R-:W-:Y:S01]  /*1a50*/  IMAD R8, R8, UR7, R13 ;  /* 0x0000000708087c24 */ /* 0x000fe2000f8e020d */
[----:B------:R-:W-:Y:S06]  /*1a60*/  BRA `(.L_x_174) ;  /* 0x0000000000147947 */ /* 0x000fec0003800000 */
.L_x_173:
[----:B------:R-:W1:Y:S01]  /*1a70*/  LDC.64 R4, c[0x0][0x3c0] ;  /* 0x0000f000ff047b82 */ /* 0x000e620000000a00 */
[----:B------:R-:W-:-:S05]  /*1a80*/  IADD3 R12, PT, PT, R11, R12, RZ ;  /* 0x0000000c0b0c7210 */ /* 0x000fca0007ffe0ff */
[C---:B-1----:R-:W-:Y:S02]  /*1a90*/  IMAD R8, R12.reuse, R5, RZ ;  /* 0x000000050c087224 */ /* 0x042fe400078e02ff */
[----:B------:R-:W-:-:S05]  /*1aa0*/  IMAD.WIDE.U32 R12, R12, R4, RZ ;  /* 0x000000040c0c7225 */ /* 0x000fca00078e00ff */
[----:B------:R-:W-:-:S07]  /*1ab0*/  IADD3 R8, PT, PT, R13, R8, RZ ;  /* 0x000000080d087210 */ /* 0x000fce0007ffe0ff */
.L_x_174:
[----:B----4-:R-:W-:Y:S01]  /*1ac0*/  IMAD.SHL.U32 R251, R237, 0x8, RZ ;  /* 0x00000008edfb7824 */ /* 0x010fe200078e00ff */
[----:B------:R-:W1:Y:S01]  /*1ad0*/  LDCU.128 UR4, c[0x0][0x3d0] ;  /* 0x00007a00ff0477ac */ /* 0x000e620008000c00 */
[----:B------:R-:W2:Y:S01]  /*1ae0*/  S2UR UR18, SR_CgaCtaId ;  /* 0x00000000001279c3 */ /* 0x000ea20000008800 */
[----:B------:R-:W-:Y:S01]  /*1af0*/  SHF.R.U32.HI R17, RZ, 0x3, R237 ;  /* 0x00000003ff117819 */ /* 0x000fe200000116ed */
[----:B------:R-:W-:Y:S01]  /*1b00*/  VIADD R244, R244, -UR14 ;  /* 0x8000000ef4f47c36 */ /* 0x000fe20008000000 */
[----:B------:R-:W-:Y:S01]  /*1b10*/  LOP3.LUT R235, R251, 0x38, RZ, 0xc0, !PT ;  /* 0x00000038fbeb7812 */ /* 0x000fe200078ec0ff */
[----:B------:R-:W3:Y:S01]  /*1b20*/  LDCU.64 UR12, c[0x0][0x388] ;  /* 0x00007100ff0c77ac */ /* 0x000ee20008000a00 */
[----:B------:R-:W-:Y:S01]  /*1b30*/  SHF.R.S32.HI R245, RZ, 0x1f, R6 ;  /* 0x0000001ffff57819 */ /* 0x000fe20000011406 */
[----:B------:R-:W-:Y:S01]  /*1b40*/  BSSY.RECONVERGENT B0, `(.L_x_175) ;  /* 0x0000039000007945 */ /* 0x000fe20003800200 */
[C---:B------:R-:W-:Y:S01]  /*1b50*/  IADD3 R12, P0, PT, R235.reuse, R12, RZ ;  /* 0x0000000ceb0c7210 */ /* 0x040fe20007f1e0ff */
[----:B------:R-:W4:Y:S01]  /*1b60*/  LDCU.64 UR10, c[0x0][0x390] ;  /* 0x00007200ff0a77ac */ /* 0x000f220008000a00 */
[----:B------:R-:W-:-:S02]  /*1b70*/  IADD3 R14, P1, PT, R235, R14, RZ ;  /* 0x0000000eeb0e7210 */ /* 0x000fc40007f3e0ff */
[----:B------:R-:W-:Y:S01]  /*1b80*/  IADD3.X R13, PT, PT, RZ, R8, RZ, P0, !PT ;  /* 0x00000008ff0d7210 */ /* 0x000fe200007fe4ff */
[----:B------:R-:W5:Y:S01]  /*1b90*/  LDCU.64 UR8, c[0x0][0x3c8] ;  /* 0x00007900ff0877ac */ /* 0x000f620008000a00 */
[----:B------:R-:W-:Y:S01]  /*1ba0*/  LOP3.LUT R8, R251, 0x1f8, RZ, 0xc0, !PT ;  /* 0x000001f8fb087812 */ /* 0x000fe200078ec0ff */
[----:B------:R-:W-:Y:S01]  /*1bb0*/  IMAD.X R15, RZ, RZ, R9, P1 ;  /* 0x000000ffff0f7224 */ /* 0x000fe200008e0609 */
[----:B------:R-:W-:Y:S01]  /*1bc0*/  IADD3 R10, P0, PT, R235, R10, RZ ;  /* 0x0000000aeb0a7210 */ /* 0x000fe20007f1e0ff */
[C---:B------:R-:W-:Y:S01]  /*1bd0*/  IMAD.WIDE.U32 R12, R17.reuse, R4, R12 ;  /* 0x00000004110c7225 */ /* 0x040fe200078e000c */
[----:B------:R-:W-:Y:S01]  /*1be0*/  LOP3.LUT R8, R8, 0x38, R237, 0x78, !PT ;  /* 0x0000003808087812 */ /* 0x000fe200078e78ed */
[----:B------:R-:W-:Y:S01]  /*1bf0*/  USHF.L.U32 UR14, UR15, 0x7, URZ ;  /* 0x000000070f0e7899 */ /* 0x000fe200080006ff */
[C---:B------:R-:W-:Y:S01]  /*1c00*/  ISETP.GE.AND P2, PT, R17.reuse, R244, PT ;  /* 0x000000f41100720c */ /* 0x040fe20003f46270 */
[----:B------:R-:W-:Y:S01]  /*1c10*/  IMAD.WIDE.U32 R14, R17, R2, R14 ;  /* 0x00000002110e7225 */ /* 0x000fe200078e000e */
[----:B------:R-:W-:Y:S01]  /*1c20*/  LOP3.LUT R251, R8, 0x1e00, R251, 0xf8, !PT ;  /* 0x00001e0008fb7812 */ /* 0x000fe200078ef8fb */
[----:B------:R-:W-:Y:S01]  /*1c30*/  UMOV UR19, 0x400 ;  /* 0x0000040000137882 */ /* 0x000fe20000000000 */
[----:B------:R-:W-:Y:S01]  /*1c40*/  IADD3.X R11, PT, PT, RZ, R7, RZ, P0, !PT ;  /* 0x00000007ff0b7210 */ /* 0x000fe200007fe4ff */
[----:B-1----:R-:W-:Y:S01]  /*1c50*/  IMAD R247, R245, UR4, RZ ;  /* 0x00000004f5f77c24 */ /* 0x002fe2000f8e02ff */
[----:B------:R-:W-:Y:S01]  /*1c60*/  USHF.R.U32.HI UR15, URZ, 0x19, UR15 ;  /* 0x00000019ff0f7899 */ /* 0x000fe2000801160f */
[----:B------:R-:W-:-:S02]  /*1c70*/  IMAD R9, R17, R3, R15 ;  /* 0x0000000311097224 */ /* 0x000fc400078e020f */
[----:B------:R-:W-:Y:S02]  /*1c80*/  IMAD.MOV.U32 R8, RZ, RZ, R14 ;  /* 0x000000ffff087224 */ /* 0x000fe400078e000e */
[----:B------:R-:W-:Y:S02]  /*1c90*/  IMAD R245, R245, UR6, RZ ;  /* 0x00000006f5f57c24 */ /* 0x000fe4000f8e02ff */
[----:B------:R-:W-:Y:S02]  /*1ca0*/  IMAD R13, R17, R5, R13 ;  /* 0x00000005110d7224 */ /* 0x000fe400078e020d */
[C---:B------:R-:W-:Y:S01]  /*1cb0*/  IMAD R247, R6.reuse, UR5, R247 ;  /* 0x0000000506f77c24 */ /* 0x040fe2000f8e02f7 */
[----:B--2---:R-:W-:Y:S01]  /*1cc0*/  ULEA UR5, UR18, UR19, 0x18 ;  /* 0x0000001312057291 */ /* 0x004fe2000f8ec0ff */
[C---:B------:R-:W-:Y:S02]  /*1cd0*/  IMAD R245, R6.reuse, UR7, R245 ;  /* 0x0000000706f57c24 */ /* 0x040fe4000f8e02f5 */
[----:B------:R-:W-:-:S03]  /*1ce0*/  IMAD.WIDE.U32 R8, R6, UR4, R8 ;  /* 0x0000000406087c25 */ /* 0x000fc6000f8e0008 */
[----:B------:R-:W-:Y:S01]  /*1cf0*/  LEA R251, R251, UR5, 0x1 ;  /* 0x00000005fbfb7c11 */ /* 0x000fe2000f8e08ff */
[----:B------:R-:W-:Y:S01]  /*1d00*/  IMAD.WIDE.U32 R6, R6, UR6, R12 ;  /* 0x0000000606067c25 */ /* 0x000fe2000f8e000c */
[----:B---3--:R-:W-:-:S03]  /*1d10*/  LEA R248, P1, R8, UR12, 0x1 ;  /* 0x0000000c08f87c11 */ /* 0x008fc6000f8208ff */
[----:B------:R-:W-:Y:S01]  /*1d20*/  IMAD.IADD R247, R9, 0x1, R247 ;  /* 0x0000000109f77824 */ /* 0x000fe200078e02f7 */
[----:B------:R-:W-:Y:S01]  /*1d30*/  IADD3 R245, PT, PT, R7, R245, RZ ;  /* 0x000000f507f57210 */ /* 0x000fe20007ffe0ff */
[----:B-----5:R-:W-:Y:S01]  /*1d40*/  IMAD.WIDE.U32 R10, R22, UR8, R10 ;  /* 0x00000008160a7c25 */ /* 0x020fe2000f8e000a */
[----:B----4-:R-:W-:Y:S02]  /*1d50*/  LEA R246, P0, R6, UR10, 0x1 ;  /* 0x0000000a06f67c11 */ /* 0x010fe4000f8008ff */
[----:B------:R-:W-:Y:S01]  /*1d60*/  LEA.HI.X R247, R8, UR13, R247, 0x1, P1 ;  /* 0x0000000d08f77c11 */ /* 0x000fe200088f0cf7 */
[----:B------:R-:W-:Y:S01]  /*1d70*/  IMAD R23, R22, UR9, R11 ;  /* 0x0000000916177c24 */ /* 0x000fe2000f8e020b */
[----:B------:R-:W-:Y:S02]  /*1d80*/  LEA.HI.X R245, R6, UR11, R245, 0x1, P0 ;  /* 0x0000000b06f57c11 */ /* 0x000fe400080f0cf5 */
[----:B------:R-:W-:Y:S01]  /*1d90*/  LOP3.LUT R9, R17, UR14, RZ, 0xfc, !PT ;  /* 0x0000000e11097c12 */ /* 0x000fe2000f8efcff */
[----:B------:R-:W-:Y:S06]  /*1da0*/  @P2 BRA `(.L_x_176) ;  /* 0x0000000000482947 */ /* 0x000fec0003800000 */
[----:B------:R-:W1:Y:S02]  /*1db0*/  LDCU UR4, c[0x0][0x440] ;  /* 0x00008800ff0477ac */ /* 0x000e640008000800 */
[----:B-1----:R-:W-:-:S13]  /*1dc0*/  ISETP.GE.AND P0, PT, R235, UR4, PT ;  /* 0x00000004eb007c0c */ /* 0x002fda000bf06270 */
[----:B------:R-:W-:Y:S05]  /*1dd0*/  @P0 BRA `(.L_x_177) ;  /* 0x0000000000380947 */ /* 0x000fea0003800000 */
        /* <DEDUP_REMOVED lines=9> */
[----:B------:R-:W-:Y:S01]  /*1e70*/  @!PT LDS RZ, [RZ] ;  /* 0x00000000fffff984 */ /* 0x000fe20000000800 */
[----:B------:R-:W-:Y:S01]  /*1e80*/  @!PT LDS RZ, [RZ] ;  /* 0x00000000fffff984 */ /* 0x000fe20000000800 */
[----:B------:R-:W-:Y:S01]  /*1e90*/  @!PT LDS RZ, [RZ] ;  /* 0x00000000fffff984 */ /* 0x000fe20000000800 */
[----:B------:R2:W-:Y:S01]  /*1ea0*/  LDGSTS.E.BYPASS.LTC128B.128 [R251], desc[UR16][R6.64] ;  /* 0x0000000006fb7fae */ /* 0x0005e2000b981a10 */
[----:B------:R-:W-:Y:S05]  /*1eb0*/  BRA `(.L_x_176) ;  /* 0x0000000000047947 */ /* 0x000fea0003800000 */
.L_x_177:
[----:B------:R1:W-:Y:S02]  /*1ec0*/  STS.128 [R251], RZ ;  /* 0x000000fffb007388 */ /* 0x0003e40000000c00 */
.L_x_176:
[----:B------:R-:W-:Y:S05]  /*1ed0*/  BSYNC.RECONVERGENT B0 ;  /* 0x0000000000007941 */ /* 0x000fea0003800200 */
.L_x_175:
[C---:B------:R-:W-:Y:S01]  /*1ee0*/  VIADD R16, R17.reuse, 0x10 ;  /* 0x0000001011107836 */ /* 0x040fe20000000000 */
[----:B------:R-:W-:Y:S01]  /*1ef0*/  IADD3 R18, PT, PT, R208, -0x1, RZ ;  /* 0xffffffffd0127810 */ /* 0x000fe20007ffe0ff */
[C---:B------:R-:W-:Y:S01]  /*1f00*/  VIADD R15, R17.reuse, 0x20 ;  /* 0x00000020110f7836 */ /* 0x040fe20000000000 */
[----:B------:R-:W-:Y:S01]  /*1f10*/  BSSY.RECONVERGENT B0, `(.L_x_178) ;  /* 0x0000025000007945 */ /* 0x000fe20003800200 */
[C---:B------:R-:W-:Y:S01]  /*1f20*/  VIADD R14, R17.reuse, 0x30 ;  /* 0x00000030110e7836 */ /* 0x040fe20000000000 */
[-C--:B------:R-:W-:Y:S01]  /*1f30*/  ISETP.GE.AND P1, PT, R16, R244.reuse, PT ;  /* 0x000000f41000720c */ /* 0x080fe20003f26270 */
[----:B------:R-:W-:Y:S01]  /*1f40*/  VIADD R13, R17, 0x40 ;  /* 0x00000040110d7836 */ /* 0x000fe20000000000 */
[-C--:B------:R-:W-:Y:S01]  /*1f50*/  ISETP.GE.AND P0, PT, R15, R244.reuse, PT ;  /* 0x000000f40f00720c */ /* 0x080fe20003f06270 */
[C---:B------:R-:W-:Y:S01]  /*1f60*/  VIADD R12, R17.reuse, 0x50 ;  /* 0x00000050110c7836 */ /* 0x040fe20000000000 */
[-C--:B------:R-:W-:Y:S01]  /*1f70*/  ISETP.GE.AND P5, PT, R14, R244.reuse, PT ;  /* 0x000000f40e00720c */ /* 0x080fe20003fa6270 */
[----:B------:R-:W-:Y:S01]  /*1f80*/  VIADD R8, R17, 0x60 ;  /* 0x0000006011087836 */ /* 0x000fe20000000000 */
[-C--:B------:R-:W-:Y:S01]  /*1f90*/  ISETP.GE.AND P4, PT, R13, R244.reuse, PT ;  /* 0x000000f40d00720c */ /* 0x080fe20003f86270 */
[----:B--2---:R-:W-:Y:S01]  /*1fa0*/  IMAD R7, R18, -0x80, R0 ;  /* 0xffffff8012077824 */ /* 0x004fe200078e0200 */
[-C--:B------:R-:W-:Y:S01]  /*1fb0*/  ISETP.GE.AND P3, PT, R12, R244.reuse, PT ;  /* 0x000000f40c00720c */ /* 0x080fe20003f66270 */
[----:B------:R-:W-:Y:S01]  /*1fc0*/  IMAD.SHL.U32 R24, R2, 0x80, RZ ;  /* 0x0000008002187824 */ /* 0x000fe200078e00ff */
[----:B------:R-:W-:-:S02]  /*1fd0*/  ISETP.GE.AND P2, PT, R8, R244, PT ;  /* 0x000000f40800720c */ /* 0x000fc40003f46270 */
[C---:B------:R-:W-:Y:S02]  /*1fe0*/  ISETP.GE.AND P6, PT, R17.reuse, R7, PT ;  /* 0x000000071100720c */ /* 0x040fe40003fc6270 */
[----:B------:R-:W-:Y:S02]  /*1ff0*/  IADD3 R6, PT, PT, R17, 0x70, RZ ;  /* 0x0000007011067810 */ /* 0x000fe40007ffe0ff */
[----:B------:R-:W-:Y:S01]  /*2000*/  SHF.L.U64.HI R19, R2, 0x7, R3 ;  /* 0x0000000702137819 */ /* 0x000fe20000010203 */
[----:B------:R-:W-:Y:S08]  /*2010*/  @P1 BRA `(.L_x_179) ;  /* 0x0000000000501947 */ /* 0x000ff00003800000 */
[----:B------:R-:W2:Y:S02]  /*2020*/  LDCU UR4, c[0x0][0x440] ;  /* 0x00008800ff0477ac */ /* 0x000ea40008000800 */
[----:B--2---:R-:W-:-:S13]  /*2030*/  ISETP.GE.AND P1, PT, R235, UR4, PT ;  /* 0x00000004eb007c0c */ /* 0x004fda000bf26270 */
[----:B------:R2:W-:Y:S01]  /*2040*/  @P1 STS.128 [R251+0x800], RZ ;  /* 0x000800fffb001388 */ /* 0x0005e20000000c00 */
[----:B------:R-:W-:Y:S05]  /*2050*/  @P1 BRA `(.L_x_179) ;  /* 0x0000000000401947 */ /* 0x000fea0003800000 */
[----:B------:R-:W3:Y:S01]  /*2060*/  LDCU.64 UR8, c[0x0][0x3b0] ;  /* 0x00007600ff0877ac */ /* 0x000ee20008000a00 */
[----:B------:R-:W-:Y:S01]  /*2070*/  IADD3 R20, P1, PT, R9, 0x10, RZ ;  /* 0x0000001009147810 */ /* 0x000fe20007f3e0ff */
[----:B------:R-:W-:Y:S01]  /*2080*/  IMAD.MOV.U32 R26, RZ, RZ, R10 ;  /* 0x000000ffff1a7224 */ /* 0x000fe200078e000a */
[----:B------:R-:W-:Y:S01]  /*2090*/  MOV R27, R23 ;  /* 0x00000017001b7202 */ /* 0x000fe20000000f00 */
[----:B------:R-:W4:Y:S02]  /*20a0*/  LDCU.64 UR6, c[0x0][0x380] ;  /* 0x00007000ff0677ac */ /* 0x000f240008000a00 */
[----:B------:R-:W-:-:S04]  /*20b0*/  IMAD.X R17, RZ, RZ, UR15, P1 ;  /* 0x0000000fff117e24 */ /* 0x000fc800088e06ff */
[----:B---3--:R-:W-:Y:S02]  /*20c0*/  IMAD R17, R17, UR8, RZ ;  /* 0x0000000811117c24 */ /* 0x008fe4000f8e02ff */
[----:B------:R-:W-:-:S04]  /*20d0*/  IMAD.WIDE.U32 R26, R20, UR8, R26 ;  /* 0x00000008141a7c25 */ /* 0x000fc8000f8e001a */
[----:B------:R-:W-:Y:S01]  /*20e0*/  IMAD R17, R20, UR9, R17 ;  /* 0x0000000914117c24 */ /* 0x000fe2000f8e0211 */
[----:B----4-:R-:W-:-:S04]  /*20f0*/  LEA R20, P1, R26, UR6, 0x1 ;  /* 0x000000061a147c11 */ /* 0x010fc8000f8208ff */
[----:B------:R-:W-:-:S04]  /*2100*/  IADD3 R17, PT, PT, R27, R17, RZ ;  /* 0x000000111b117210 */ /* 0x000fc80007ffe0ff */
[----:B------:R-:W-:-:S05]  /*2110*/  LEA.HI.X R21, R26, UR7, R17, 0x1, P1 ;  /* 0x000000071a157c11 */ /* 0x000fca00088f0c11 */
[----:B------:R-:W-:Y:S01]  /*2120*/  @!PT LDS RZ, [RZ] ;  /* 0x00000000fffff984 */ /* 0x000fe20000000800 */
[----:B------:R-:W-:Y:S01]  /*2130*/  @!PT LDS RZ, [RZ] ;  /* 0x00000000fffff984 */ /* 0x000fe20000000800 */
[----:B------:R-:W-:Y:S01]  /*2140*/  @!PT LDS RZ, [RZ] ;  /* 0x00000000fffff984 */ /* 0x000fe20000000800 */
[----:B------:R3:W-:Y:S02]  /*2150*/  LDGSTS.E.BYPASS.LTC128B.128 [R251+0x800], desc[UR16][R20.64] ;  /* 0x0080000014fb7fae */ /* 0x0007e4000b981a10 */
.L_x_179:
[----:B------:R-:W-:Y:S05]  /*2160*/  BSYNC.RECONVERGENT B0 ;  /* 0x0000000000007941 */ /* 0x000fea0003800200 */
.L_x_178:
[----:B------:R-:W-:Y:S01]  /*2170*/  SHF.R.S32.HI R17, RZ, 0x1f, R18 ;  /* 0x0000001fff117819 */ /* 0x000fe20000011412 */
[----:B------:R-:W-:Y:S01]  /*2180*/  IMAD R19, R19, R18, RZ ;  /* 0x0000001213137224 */ /* 0x000fe200078e02ff */
[----:B------:R-:W-:Y:S01]  /*2190*/  BSSY.RECONVERGENT B0, `(.L_x_180) ;  /* 0x0000019000007945 */ /* 0x000fe20003800200 */
[----:B------:R-:W-:Y:S02]  /*21a0*/  ISETP.GE.AND P1, PT, R6, R244, PT ;  /* 0x000000f40600720c */ /* 0x000fe40003f26270 */
[----:B------:R-:W-:Y:S02]  /*21b0*/  IMAD R19, R17, R24, R19 ;  /* 0x0000001811137224 */ /* 0x000fe400078e0213 */
[----:B------:R-:W-:Y:S01]  /*21c0*/  IMAD.WIDE.U32 R24, R24, R18, RZ ;  /* 0x0000001218187225 */ /* 0x000fe200078e00ff */
[----:B------:R-:W-:Y:S05]  /*21d0*/  @P0 BRA `(.L_x_181) ;  /* 0x0000000000500947 */ /* 0x000fea0003800000 */
[----:B------:R-:W4:Y:S02]  /*21e0*/  LDCU UR4, c[0x0][0x440] ;  /* 0x00008800ff0477ac */ /* 0x000f240008000800 */
[----:B----4-:R-:W-:-:S13]  /*21f0*/  ISETP.GE.AND P0, PT, R235, UR4, PT ;  /* 0x00000004eb007c0c */ /* 0x010fda000bf06270 */
[----:B------:R4:W-:Y:S01]  /*2200*/  @P0 STS.128 [R251+0x1000], RZ ;  /* 0x001000fffb000388 */ /* 0x0009e20000000c00 */
[----:B------:R-:W-:Y:S05]  /*2210*/  @P0 BRA `(.L_x_181) ;  /* 0x0000000000400947 */ /* 0x000fea0003800000 */
[----:B------:R-:W5:Y:S01]  /*2220*/  LDCU.64 UR8, c[0x0][0x3b0] ;  /* 0x00007600ff0877ac */ /* 0x000f620008000a00 */
[----:B---3--:R-:W-:Y:S01]  /*2230*/  IADD3 R21, P0, PT, R9, 0x20, RZ ;  /* 0x0000002009157810 */ /* 0x008fe20007f1e0ff */
[----:B------:R-:W-:Y:S01]  /*2240*/  IMAD.MOV.U32 R26, RZ, RZ, R10 ;  /* 0x000000ffff1a7224 */ /* 0x000fe200078e000a */
[----:B------:R-:W-:Y:S01]  /*2250*/  MOV R27, R23 ;  /* 0x00000017001b7202 */ /* 0x000fe20000000f00 */
[----:B------:R-:W3:Y:S02]  /*2260*/  LDCU.64 UR6, c[0x0][0x380] ;  /* 0x00007000ff0677ac */ /* 0x000ee40008000a00 */
[----:B------:R-:W-:-:S04]  /*2270*/  IMAD.X R20, RZ, RZ, UR15, P0 ;  /* 0x0000000fff147e24 */ /* 0x000fc800080e06ff */
[----:B-----5:R-:W-:Y:S02]  /*2280*/  IMAD R20, R20, UR8, RZ ;  /* 0x0000000814147c24 */ /* 0x020fe4000f8e02ff */
[----:B------:R-:W-:-:S04]  /*2290*/  IMAD.WIDE.U32 R26, R21, UR8, R26 ;  /* 0x00000008151a7c25 */ /* 0x000fc8000f8e001a */
[----:B------:R-:W-:Y:S01]  /*22a0*/  IMAD R20, R21, UR9, R20 ;  /* 0x0000000915147c24 */ /* 0x000fe2000f8e0214 */
[----:B---3--:R-:W-:-:S04]  /*22b0*/  LEA R28, P0, R26, UR6, 0x1 ;  /* 0x000000061a1c7c11 */ /* 0x008fc8000f8008ff */
[----:B------:R-:W-:-:S04]  /*22c0*/  IADD3 R20, PT, PT, R27, R20, RZ ;  /* 0x000000141b147210 */ /* 0x000fc80007ffe0ff */
[----:B------:R-:W-:-:S05]  /*22d0*/  LEA.HI.X R29, R26, UR7, R20, 0x1, P0 ;  /* 0x000000071a1d7c11 */ /* 0x000fca00080f0c14 */
[----:B------:R-:W-:Y:S01]  /*22e0*/  @!PT LDS RZ, [RZ] ;  /* 0x00000000fffff984 */ /* 0x000fe20000000800 */
[----:B------:R-:W-:Y:S01]  /*22f0*/  @!PT LDS RZ, [RZ] ;  /* 0x00000000fffff984 */ /* 0x000fe20000000800 */
[----:B------:R-:W-:Y:S01]  /*2300*/  @!PT LDS RZ, [RZ] ;  /* 0x00000000fffff984 */ /* 0x000fe20000000800 */
[----:B------:R3:W-:Y:S02]  /*2310*/  LDGSTS.E.BYPASS.LTC128B.128 [R251+0x1000], desc[UR16][R28.64] ;  /* 0x010000001cfb7fae */ /* 0x0007e4000b981a10 */
.L_x_181:
[----:B------:R-:W-:Y:S05]  /*2320*/  BSYNC.RECONVERGENT B0 ;  /* 0x0000000000007941 */ /* 0x000fea0003800200 */
.L_x_180:
[----:B------:R-:W-:Y:S04]  /*2330*/  BSSY.RECONVERGENT B0, `(.L_x_182) ;  /* 0x0000016000007945 */ /* 0x000fe80003800200 */
[----:B------:R-:W-:Y:S05]  /*2340*/  @P5 BRA `(.L_x_183) ;  /* 0x0000000000505947 */ /* 0x000fea0003800000 */
[----:B------:R-:W5:Y:S02]  /*2350*/  LDCU UR4, c[0x0][0x440] ;  /* 0x00008800ff0477ac */ /* 0x000f640008000800 */
[----:B-----5:R-:W-:-:S13]  /*2360*/  ISETP.GE.AND P0, PT, R235, UR4, PT ;  /* 0x00000004eb007c0c */ /* 0x020fda000bf06270 */
        /* <DEDUP_REMOVED lines=18> */
.L_x_183:
[----:B------:R-:W-:Y:S05]  /*2490*/  BSYNC.RECONVERGENT B0 ;  /* 0x0000000000007941 */ /* 0x000fea0003800200 */
.L_x_182:
        /* <DEDUP_REMOVED lines=22> */
.L_x_185:
[----:B------:R-:W-:Y:S05]  /*2600*/  BSYNC.RECONVERGENT B0 ;  /* 0x0000000000007941 */ /* 0x000fea0003800200 */
.L_x_184:
        /* <DEDUP_REMOVED lines=22> */
.L_x_187:
[----:B------:R-:W-:Y:S05]  /*2770*/  BSYNC.RECONVERGENT B0 ;  /* 0x0000000000007941 */ /* 0x000fea0003800200 */
.L_x_186:
        /* <DEDUP_REMOVED lines=22> */
.L_x_189:
[----:B------:R-:W-:Y:S05]  /*28e0*/  BSYNC.RECONVERGENT B0 ;  /* 0x0000000000007941 */ /* 0x000fea0003800200 */
.L_x_188:
[----:B------:R-:W-:Y:S04]  /*28f0*/  BSSY.RECONVERGENT B0, `(.L_x_190) ;  /* 0x0000016000007945 */ /* 0x000fe80003800200 */
[----:B------:R-:W-:Y:S05]  /*2900*/  @P1 BRA `(.L_x_191) ;  /* 0x0000000000501947 */ /* 0x000fea0003800000 */
[----:B------:R-:W5:Y:S02]  /*2910*/  LDCU UR4, c[0x0][0x440] ;  /* 0x00008800ff0477ac */ /* 0x000f640008000800 */
[----:B-----5:R-:W-:-:S13]  /*2920*/  ISETP.GE.AND P0, PT, R235, UR4, PT ;  /* 0x00000004eb007c0c */ /* 0x020fda000bf06270 */
[----:B------:R1:W-:Y:S01]  /*2930*/  @P0 STS.128 [R251+0x3800], RZ ;  /* 0x003800fffb000388 */ /* 0x0003e20000000c00 */
[----:B------:R-:W-:Y:S05]  /*2940*/  @P0 BRA `(.L_x_191) ;  /* 0x0000000000400947 */ /* 0x000fea0003800000 */
[----:B------:R-:W5:Y:S01]  /*2950*/  LDCU.64 UR8, c[0x0][0x3b0] ;  /* 0x00007600ff0877ac */ /* 0x000f620008000a00 */
[----:B------:R-:W-:Y:S01]  /*2960*/  IADD3 R11, P0, PT, R9, 0x70, RZ ;  /* 0x00000070090b7810 */ /* 0x000fe20007f1e0ff */
[----:B---3--:R-:W-:Y:S01]  /*2970*/  IMAD.MOV.U32 R20, RZ, RZ, R10 ;  /* 0x000000ffff147224 */ /* 0x008fe200078e000a */
        /* <DEDUP_REMOVED lines=13> */
.L_x_191:
[----:B------:R-:W-:Y:S05]  /*2a50*/  BSYNC.RECONVERGENT B0 ;  /* 0x0000000000007941 */ /* 0x000fea0003800200 */
.L_x_190:
[----:B------:R-:W-:Y:S01]  /*2a60*/  BSSY.RECONVERGENT B0, `(.L_x_192) ;  /* 0x000000e000007945 */ /* 0x000fe20003800200 */
[----:B---3--:R-:W-:-:S03]  /*2a70*/  IADD3 R21, PT, PT, R25, R19, RZ ;  /* 0x0000001319157210 */ /* 0x008fc60007ffe0ff */
[----:B------:R-:W-:Y:S05]  /*2a80*/  @P6 BRA `(.L_x_193) ;  /* 0x00000000002c6947 */ /* 0x000fea0003800000 */
[----:B------:R-:W3:Y:S02]  /*2a90*/  LDCU UR4, c[0x0][0x440] ;  /* 0x00008800ff0477ac */ /* 0x000ee40008000800 */
[----:B---3--:R-:W-:-:S13]  /*2aa0*/  ISETP.GE.AND P0, PT, R235, UR4, PT ;  /* 0x00000004eb007c0c */ /* 0x008fda000bf06270 */
[----:B------:R-:W-:Y:S05]  /*2ab0*/  @P0 BRA `(.L_x_194) ;  /* 0x00000000001c0947 */ /* 0x000fea0003800000 */
[----:B------:R-:W-:-:S04]  /*2ac0*/  LEA R10, P0, R24, R248, 0x1 ;  /* 0x000000f8180a7211 */ /* 0x000fc800078008ff */
[----:B------:R-:W-:-:S05]  /*2ad0*/  LEA.HI.X R11, R24, R247, R21, 0x1, P0 ;  /* 0x000000f7180b7211 */ /* 0x000fca00000f0c15 */
[----:B------:R-:W-:Y:S01]  /*2ae0*/  @!PT LDS RZ, [RZ] ;  /* 0x00000000fffff984 */ /* 0x000fe20000000800 */
[----:B------:R-:W-:Y:S01]  /*2af0*/  @!PT LDS RZ, [RZ] ;  /* 0x00000000fffff984 */ /* 0x000fe20000000800 */
[----:B------:R-:W-:Y:S01]  /*2b00*/  @!PT LDS RZ, [RZ] ;  /* 0x00000000fffff984 */ /* 0x000fe20000000800 */
[----:B------:R3:W-:Y:S01]  /*2b10*/  LDGSTS.E.BYPASS.LTC128B.128 [R251+0x4000], desc[UR16][R10.64] ;  /* 0x040000000afb7fae */ /* 0x0007e2000b981a10 */
[----:B------:R-:W-:Y:S05]  /*2b20*/  BRA `(.L_x_193) ;  /* 0x0000000000047947 */ /* 0x000fea0003800000 */
.L_x_194:
[----:B------:R3:W-:Y:S02]  /*2b30*/  STS.128 [R251+0x4000], RZ ;  /* 0x004000fffb007388 */ /* 0x0007e40000000c00 */
.L_x_193:
[----:B------:R-:W-:Y:S05]  /*2b40*/  BSYNC.RECONVERGENT B0 ;  /* 0x0000000000007941 */ /* 0x000fea0003800200 */
.L_x_192:
[-C--:B------:R-:W-:Y:S01]  /*2b50*/  ISETP.GE.AND P1, PT, R16, R7.reuse, PT ;  /* 0x000000071000720c */ /* 0x080fe20003f26270 */
[----:B------:R-:W-:Y:S01]  /*2b60*/  BSSY.RECONVERGENT B0, `(.L_x_195) ;  /* 0x0000015000007945 */ /* 0x000fe20003800200 */
[-C--:B------:R-:W-:Y:S02]  /*2b70*/  ISETP.GE.AND P0, PT, R15, R7.reuse, PT ;  /* 0x000000070f00720c */ /* 0x080fe40003f06270 */
[-C--:B------:R-:W-:Y:S02]  /*2b80*/  ISETP.GE.AND P5, PT, R14, R7.reuse, PT ;  /* 0x000000070e00720c */ /* 0x080fe40003fa6270 */
[-C--:B------:R-:W-:Y:S02]  /*2b90*/  ISETP.GE.AND P4, PT, R13, R7.reuse, PT ;  /* 0x000000070d00720c */ /* 0x080fe40003f86270 */
[-C--:B------:R-:W-:Y:S02]  /*2ba0*/  ISETP.GE.AND P3, PT, R12, R7.reuse, PT ;  /* 0x000000070c00720c */ /* 0x080fe40003f66270 */
[----:B------:R-:W-:-:S03]  /*2bb0*/  ISETP.GE.AND P2, PT, R8, R7, PT ;  /* 0x000000070800720c */ /* 0x000fc60003f46270 */
[----:B------:R-:W-:Y:S10]  /*2bc0*/  @P1 BRA `(.L_x_196) ;  /* 0x0000000000381947 */ /* 0x000ff40003800000 */
[----:B------:R-:W5:Y:S02]  /*2bd0*/  LDCU UR4, c[0x0][0x440] ;  /* 0x00008800ff0477ac */ /* 0x000f640008000800 */
[----:B-----5:R-:W-:-:S13]  /*2be0*/  ISETP.GE.AND P1, PT, R235, UR4, PT ;  /* 0x00000004eb007c0c */ /* 0x020fda000bf26270 */
[----:B------:R1:W-:Y:S01]  /*2bf0*/  @P1 STS.128 [R251+0x4800], RZ ;  /* 0x004800fffb001388 */ /* 0x0003e20000000c00 */
[----:B------:R-:W-:Y:S05]  /*2c00*/  @P1 BRA `(.L_x_196) ;  /* 0x0000000000281947 */ /* 0x000fea0003800000 */
[----:B---3--:R-:W-:-:S04]  /*2c10*/  IMAD.WIDE.U32 R10, R2, 0x10, RZ ;  /* 0x00000010020a7825 */ /* 0x008fc800078e00ff */
[----:B------:R-:W-:Y:S01]  /*2c20*/  IMAD.SHL.U32 R9, R3, 0x10, RZ ;  /* 0x0000001003097824 */ /* 0x000fe200078e00ff */
[----:B------:R-:W-:-:S04]  /*2c30*/  IADD3 R10, P1, PT, R24, R10, RZ ;  /* 0x0000000a180a7210 */ /* 0x000fc80007f3e0ff */
[----:B------:R-:W-:Y:S02]  /*2c40*/  IADD3.X R9, PT, PT, R21, R11, R9, P1, !PT ;  /* 0x0000000b15097210 */ /* 0x000fe40000ffe409 */
[----:B------:R-:W-:-:S04]  /*2c50*/  LEA R22, P1, R10, R248, 0x1 ;  /* 0x000000f80a167211 */ /* 0x000fc800078208ff */
[----:B------:R-:W-:-:S05]  /*2c60*/  LEA.HI.X R23, R10, R247, R9, 0x1, P1 ;  /* 0x000000f70a177211 */ /* 0x000fca00008f0c09 */
[----:B------:R-:W-:Y:S01]  /*2c70*/  @!PT LDS RZ, [RZ] ;  /* 0x00000000fffff984 */ /* 0x000fe20000000800 */
[----:B------:R-:W-:Y:S01]  /*2c80*/  @!PT LDS RZ, [RZ] ;  /* 0x00000000fffff984 */ /* 0x000fe20000000800 */
[----:B------:R-:W-:Y:S01]  /*2c90*/  @!PT LDS RZ, [RZ] ;  /* 0x00000000fffff984 */ /* 0x000fe20000000800 */
[----:B------:R3:W-:Y:S04]  /*2ca0*/  LDGSTS.E.BYPASS.LTC128B.128 [R251+0x4800], desc[UR16][R22.64] ;  /* 0x0480000016fb7fae */ /* 0x0007e8000b981a10 */
.L_x_196:
[----:B------:R-:W-:Y:S05]  /*2cb0*/  BSYNC.RECONVERGENT B0 ;  /* 0x0000000000007941 */ /* 0x000fea0003800200 */
.L_x_195:
[----:B------:R-:W-:Y:S01]  /*2cc0*/  BSSY.RECONVERGENT B0, `(.L_x_197) ;  /* 0x000000f000007945 */ /* 0x000fe20003800200 */
[----:B------:R-:W-:-:S03]  /*2cd0*/  ISETP.GE.AND P1, PT, R6, R7, PT ;  /* 0x000000070600720c */ /* 0x000fc60003f26270 */
[----:B------:R-:W-:Y:S10]  /*2ce0*/  @P0 BRA `(.L_x_198) ;  /* 0x0000000000300947 */ /* 0x000ff40003800000 */
[----:B------:R-:W5:Y:S02]  /*2cf0*/  LDCU UR4, c[0x0][0x440] ;  /* 0x00008800ff0477ac */ /* 0x000f640008000800 */
[----:B-----5:R-:W-:-:S13]  /*2d00*/  ISETP.GE.AND P0, PT, R235, UR4, PT ;  /* 0x00000004eb007c0c */ /* 0x020fda000bf06270 */
[----:B------:R1:W-:Y:S01]  /*2d10*/  @P0 STS.128 [R251+0x5000], RZ ;  /* 0x005000fffb000388 */ /* 0x0003e20000000c00 */
[----:B------:R-:W-:Y:S05]  /*2d20*/  @P0 BRA `(.L_x_198) ;  /* 0x0000000000200947 */ /* 0x000fea0003800000 */
[----:B---3--:R-:W-:-:S04]  /*2d30*/  LEA R10, P0, R2, R24, 0x5 ;  /* 0x00000018020a7211 */ /* 0x008fc800078028ff */
[----:B------:R-:W-:Y:S02]  /*2d40*/  LEA.HI.X R9, R2, R21, R3, 0x5, P0 ;  /* 0x0000001502097211 */ /* 0x000fe400000f2c03 */
[----:B------:R-:W-:-:S04]  /*2d50*/  LEA R22, P0, R10, R248, 0x1 ;  /* 0x000000f80a167211 */ /* 0x000fc800078008ff */
[----:B------:R-:W-:-:S05]  /*2d60*/  LEA.HI.X R23, R10, R247, R9, 0x1, P0 ;  /* 0x000000f70a177211 */ /* 0x000fca00000f0c09 */
[----:B------:R-:W-:Y:S01]  /*2d70*/  @!PT LDS RZ, [RZ] ;  /* 0x00000000fffff984 */ /* 0x000fe20000000800 */
[----:B------:R-:W-:Y:S01]  /*2d80*/  @!PT LDS RZ, [RZ] ;  /* 0x00000000fffff984 */ /* 0x000fe20000000800 */
[----:B------:R-:W-:Y:S01]  /*2d90*/  @!PT LDS RZ, [RZ] ;  /* 0x00000000fffff984 */ /* 0x000fe20000000800 */
[----:B------:R3:W-:Y:S04]  /*2da0*/  LDGSTS.E.BYPASS.LTC128B.128 [R251+0x5000], desc[UR16][R22.64] ;  /* 0x0500000016fb7fae */ /* 0x0007e8000b981a10 */
.L_x_198:
[----:B------:R-:W-:Y:S05]  /*2db0*/  BSYNC.RECONVERGENT B0 ;  /* 0x0000000000007941 */ /* 0x000fea0003800200 */
.L_x_197:
[----:B------:R-:W-:Y:S04]  /*2dc0*/  BSSY.RECONVERGENT B0, `(.L_x_199) ;  /* 0x0000010000007945 */ /* 0x000fe80003800200 */
[----:B------:R-:W-:Y:S05]  /*2dd0*/  @P5 BRA `(.L_x_200) ;  /* 0x0000000000385947 */ /* 0x000fea0003800000 */
[----:B------:R-:W5:Y:S02]  /*2de0*/  LDCU UR4, c[0x0][0x440] ;  /* 0x00008800ff0477ac */ /* 0x000f640008000800 */
[----:B-----5:R-:W-:-:S13]  /*2df0*/  ISETP.GE.AND P0, PT, R235, UR4, PT ;  /* 0x00000004eb007c0c */ /* 0x020fda000bf06270 */
[----:B------:R1:W-:Y:S01]  /*2e00*/  @P0 STS.128 [R251+0x5800], RZ ;  /* 0x005800fffb000388 */ /* 0x0003e20000000c00 */
[----:B------:R-:W-:Y:S05]  /*2e10*/  @P0 BRA `(.L_x_200) ;  /* 0x0000000000280947 */ /* 0x000fea0003800000 */
[----:B------:R-:W-:Y:S01]  /*2e20*/  MOV R20, R24 ;  /* 0x0000001800147202 */ /* 0x000fe20000000f00 */
[----:B------:R-:W-:-:S04]  /*2e30*/  IMAD R9, R3, 0x30, RZ ;  /* 0x0000003003097824 */ /* 0x000fc800078e02ff */
[----:B---3--:R-:W-:-:S05]  /*2e40*/  IMAD.WIDE.U32 R10, R2, 0x30, R20 ;  /* 0x00000030020a7825 */ /* 0x008fca00078e0014 */
[----:B------:R-:W-:Y:S02]  /*2e50*/  IADD3 R9, PT, PT, R11, R9, RZ ;  /* 0x000000090b097210 */ /* 0x000fe40007ffe0ff */
[----:B------:R-:W-:-:S04]  /*2e60*/  LEA R22, P0, R10, R248, 0x1 ;  /* 0x000000f80a167211 */ /* 0x000fc800078008ff */
[----:B------:R-:W-:-:S05]  /*2e70*/  LEA.HI.X R23, R10, R247, R9, 0x1, P0 ;  /* 0x000000f70a177211 */ /* 0x000fca00000f0c09 */
[----:B------:R-:W-:Y:S01]  /*2e80*/  @!PT LDS RZ, [RZ] ;  /* 0x00000000fffff984 */ /* 0x000fe20000000800 */
[----:B------:R-:W-:Y:S01]  /*2e90*/  @!PT LDS RZ, [RZ] ;  /* 0x00000000fffff984 */ /* 0x000fe20000000800 */
[----:B------:R-:W-:Y:S01]  /*2ea0*/  @!PT LDS RZ, [RZ] ;  /* 0x00000000fffff984 */ /* 0x000fe20000000800 */
[----:B------:R3:W-:Y:S04]  /*2eb0*/  LDGSTS.E.BYPASS.LTC128B.128 [R251+0x5800], desc[UR16][R22.64] ;  /* 0x0580000016fb7fae */ /* 0x0007e8000b981a10 */
.L_x_200:
[----:B------:R-:W-:Y:S05]  /*2ec0*/  BSYNC.RECONVERGENT B0 ;  /* 0x0000000000007941 */ /* 0x000fea0003800200 */
.L_x_199:
[----:B------:R-:W-:Y:S04]  /*2ed0*/  BSSY.RECONVERGENT B0, `(.L_x_201) ;  /* 0x000000e000007945 */ /* 0x000fe80003800200 */
[----:B------:R-:W-:Y:S05]  /*2ee0*/  @P4 BRA `(.L_x_202) ;  /* 0x0000000000304947 */ /* 0x000fea0003800000 */
        /* <DEDUP_REMOVED lines=12> */
.L_x_202:
[----:B------:R-:W-:Y:S05]  /*2fb0*/  BSYNC.RECONVERGENT B0 ;  /* 0x0000000000007941 */ /* 0x000fea0003800200 */
.L_x_201:
[----:B------:R-:W-:Y:S04]  /*2fc0*/  BSSY.RECONVERGENT B0, `(.L_x_203) ;  /* 0x0000011000007945 */ /* 0x000fe80003800200 */
[----:B------:R-:W-:Y:S05]  /*2fd0*/  @P3 BRA `(.L_x_204) ;  /* 0x00000000003c3947 */ /* 0x000fea0003800000 */
[----:B------:R-:W5:Y:S02]  /*2fe0*/  LDCU UR4, c[0x0][0x440] ;  /* 0x00008800ff0477ac */ /* 0x000f640008000800 */
[----:B-----5:R-:W-:-:S13]  /*2ff0*/  ISETP.GE.AND P0, PT, R235, UR4, PT ;  /* 0x00000004eb007c0c */ /* 0x020fda000bf06270 */
[----:B------:R1:W-:Y:S01]  /*3000*/  @P0 STS.128 [R251+0x6800], RZ ;  /* 0x006800fffb000388 */ /* 0x0003e20000000c00 */
[----:B------:R-:W-:Y:S05]  /*3010*/  @P0 BRA `(.L_x_204) ;  /* 0x00000000002c0947 */ /* 0x000fea0003800000 */
[----:B---3--:R-:W-:Y:S01]  /*3020*/  MOV R10, R24 ;  /* 0x00000018000a7202 */ /* 0x008fe20000000f00 */
[----:B------:R-:W-:Y:S01]  /*3030*/  IMAD R9, R3, 0x50, RZ ;  /* 0x0000005003097824 */ /* 0x000fe200078e02ff */
[----:B------:R-:W-:-:S03]  /*3040*/  MOV R11, R21 ;  /* 0x00000015000b7202 */ /* 0x000fc60000000f00 */
[----:B------:R-:W-:-:S05]  /*3050*/  IMAD.WIDE.U32 R10, R2, 0x50, R10 ;  /* 0x00000050020a7825 */ /* 0x000fca00078e000a */
[----:B------:R-:W-:Y:S02]  /*3060*/  IADD3 R9, PT, PT, R11, R9, RZ ;  /* 0x000000090b097210 */ /* 0x000fe40007ffe0ff */
[----:B------:R-:W-:-:S04]  /*3070*/  LEA R22, P0, R10, R248, 0x1 ;  /* 0x000000f80a167211 */ /* 0x000fc800078008ff */
[----:B------:R-:W-:-:S05]  /*3080*/  LEA.HI.X R23, R10, R247, R9, 0x1, P0 ;  /* 0x000000f70a177211 */ /* 0x000fca00000f0c09 */
[----:B------:R-:W-:Y:S01]  /*3090*/  @!PT LDS RZ, [RZ] ;  /* 0x00000000fffff984 */ /* 0x000fe20000000800 */
[----:B------:R-:W-:Y:S01]  /*30a0*/  @!PT LDS RZ, [RZ] ;  /* 0x00000000fffff984 */ /* 0x000fe20000000800 */
[----:B------:R-:W-:Y:S01]  /*30b0*/  @!PT LDS RZ, [RZ] ;  /* 0x00000000fffff984 */ /* 0x000fe20000000800 */
[----:B------:R3:W-:Y:S04]  /*30c0*/  LDGSTS.E.BYPASS.LTC128B.128 [R251+0x6800], desc[UR16][R22.64] ;  /* 0x0680000016fb7fae */ /* 0x0007e8000b981a10 */
.L_x_204:
[----:B------:R-:W-:Y:S05]  /*30d0*/  BSYNC.RECONVERGENT B0 ;  /* 0x0000000000007941 */ /* 0x000fea0003800200 */
.L_x_203:
        /* <DEDUP_REMOVED lines=17> */
.L_x_206:
[----:B------:R-:W-:Y:S05]  /*31f0*/  BSYNC.RECONVERGENT B0 ;  /* 0x0000000000007941 */ /* 0x000fea0003800200 */
.L_x_205:
        /* <DEDUP_REMOVED lines=8> */
[----:B------:R-:W-:-:S05]  /*3280*/  IMAD.WIDE.U32 R20, R2, 0x70, R20 ;  /* 0x0000007002147825 */ /* 0x000fca00078e0014 */
[----:B------:R-:W-:Y:S02]  /*3290*/  IADD3 R9, PT, PT, R21, R9, RZ ;  /* 0x0000000915097210 */ /* 0x000fe40007ffe0ff */
[----:B---3--:R-:W-:-:S04]  /*32a0*/  LEA R10, P0, R20, R248, 0x1 ;  /* 0x000000f8140a7211 */ /* 0x008fc800078008ff */
[----:B------:R-:W-:-:S05]  /*32b0*/  LEA.HI.X R11, R20, R247, R9, 0x1, P0 ;  /* 0x000000f7140b7211 */ /* 0x000fca00000f0c09 */
[----:B------:R-:W-:Y:S01]  /*32c0*/  @!PT LDS RZ, [RZ] ;  /* 0x00000000fffff984 */ /* 0x000fe20000000800 */
[----:B------:R-:W-:Y:S01]  /*32d0*/  @!PT LDS RZ, [RZ] ;  /* 0x00000000fffff984 */ /* 0x000fe20000000800 */
[----:B------:R-:W-:Y:S01]  /*32e0*/  @!PT LDS RZ, [RZ] ;  /* 0x00000000fffff984 */ /* 0x000fe20000000800 */
[----:B------:R3:W-:Y:S04]  /*32f0*/  LDGSTS.E.BYPASS.LTC128B.128 [R251+0x7800], desc[UR16][R10.64] ;  /* 0x078000000afb7fae */ /* 0x0007e8000b981a10 */
.L_x_208:
[----:B------:R-:W-:Y:S05]  /*3300*/  BSYNC.RECONVERGENT B0 ;  /* 0x0000000000007941 */ /* 0x000fea0003800200 */
.L_x_207:
[----:B------:R-:W0:Y:S01]  /*3310*/  LDGDEPBAR ;  /* 0x00000000000079af */ /* 0x000e220000000000 */
[C---:B------:R-:W-:Y:S01]  /*3320*/  SHF.L.U64.HI R9, R4.reuse, 0x7, R5 ;  /* 0x0000000704097819 */ /* 0x040fe20000010205 */
[----:B------:R-:W-:Y:S01]  /*3330*/  BSSY.RECONVERGENT B0, `(.L_x_209) ;  /* 0x0000016000007945 */ /* 0x000fe20003800200 */
[----:B---3--:R-:W-:-:S03]  /*3340*/  SHF.L.U32 R10, R4, 0x7, RZ ;  /* 0x00000007040a7819 */ /* 0x008fc600000006ff */
[-C--:B------:R-:W-:Y:S02]  /*3350*/  IMAD R9, R9, R18.reuse, RZ ;  /* 0x0000001209097224 */ /* 0x080fe400078e02ff */
[----:B------:R-:W-:-:S04]  /*3360*/  IMAD.WIDE.U32 R18, R10, R18, RZ ;  /* 0x000000120a127225 */ /* 0x000fc800078e00ff */
[----:B------:R-:W-:-:S05]  /*3370*/  IMAD R9, R17, R10, R9 ;  /* 0x0000000a11097224 */ /* 0x000fca00078e0209 */
[----:B------:R-:W-:Y:S01]  /*3380*/  IADD3 R9, PT, PT, R19, R9, RZ ;  /* 0x0000000913097210 */ /* 0x000fe20007ffe0ff */
[----:B------:R-:W-:-:S04]  /*3390*/  DEPBAR.LE SB0, 0x0 ;  /* 0x000080000000791a */ /* 0x000fc80000000000 */
[----:B------:R-:W-:Y:S06]  /*33a0*/  BAR.SYNC.DEFER_BLOCKING 0x0 ;  /* 0x0000000000007b1d */ /* 0x000fec0000010000 */
        /* <DEDUP_REMOVED lines=11> */
.L_x_211:
[----:B------:R3:W-:Y:S01]  /*3460*/  STS.128 [R251+0x8000], RZ ;  /* 0x008000fffb007388 */ /* 0x0007e20000000c00 */
[----:B------:R-:W-:Y:S05]  /*3470*/  BRA `(.L_x_212) ;  /* 0x0000000000047947 */ /* 0x000fea0003800000 */
.L_x_210:
[----:B------:R3:W-:Y:S02]  /*3480*/  STS.128 [R251+0x8000], RZ ;  /* 0x008000fffb007388 */ /* 0x0007e40000000c00 */
.L_x_212:
[----:B------:R-:W-:Y:S05]  /*3490*/  BSYNC.RECONVERGENT B0 ;  /* 0x0000000000007941 */ /* 0x000fea0003800200 */
.L_x_209:
[-C--:B------:R-:W-:Y:S01]  /*34a0*/  ISETP.GE.AND P0, PT, R16, R7.reuse, PT ;  /* 0x000000071000720c */ /* 0x080fe20003f06270 */
[C---:B------:R-:W-:Y:S01]  /*34b0*/  IMAD.SHL.U32 R210, R237.reuse, 0x40, RZ ;  /* 0x00000040edd27824 */ /* 0x040fe200078e00ff */
[----:B------:R-:W-:Y:S01]  /*34c0*/  SHF.R.U32.HI R239, RZ, 0x1, R237 ;  /* 0x00000001ffef7819 */ /* 0x000fe200000116ed */
[----:B------:R-:W-:Y:S01]  /*34d0*/  IMAD.SHL.U32 R240, R237, 0x20, RZ ;  /* 0x00000020edf07824 */ /* 0x000fe200078e00ff */
[----:B------:R-:W-:Y:S01]  /*34e0*/  ISETP.GE.AND P1, PT, R6, R7, PT ;  /* 0x000000070600720c */ /* 0x000fe20003f26270 */
[----:B------:R-:W-:Y:S01]  /*34f0*/  BSSY.RECONVERGENT B0, `(.L_x_213) ;  /* 0x000001f000007945 */ /* 0x000fe20003800200 */
[----:B------:R-:W-:Y:S02]  /*3500*/  LOP3.LUT R209, R235, 0x1c0, R210, 0xf8, !PT ;  /* 0x000001c0ebd17812 */ /* 0x000fe400078ef8d2 */
[----:B------:R-:W-:Y:S02]  /*3510*/  LOP3.LUT R212, R239, 0x8, RZ, 0xc0, !PT ;  /* 0x00000008efd47812 */ /* 0x000fe400078ec0ff */
[----:B------:R-:W-:-:S02]  /*3520*/  LOP3.LUT R240, R240, 0x7c00, RZ, 0xc0, !PT ;  /* 0x00007c00f0f07812 */ /* 0x000fc400078ec0ff */
[----:B------:R-:W-:Y:S01]  /*3530*/  LOP3.LUT R214, R210, 0x400, RZ, 0xc0, !PT ;  /* 0x00000400d2d67812 */ /* 0x000fe200078ec0ff */
[----:B------:R1:W-:Y:S01]  /*3540*/  @P0 STS.128 [R251+0x8800], RZ ;  /* 0x008800fffb000388 */ /* 0x0003e20000000c00 */
[C---:B------:R-:W-:Y:S02]  /*3550*/  LOP3.LUT R6, R209.reuse, 0x8, R237, 0x78, !PT ;  /* 0x00000008d1067812 */ /* 0x040fe400078e78ed */
[----:B------:R-:W-:Y:S02]  /*3560*/  LOP3.LUT R212, R209, R212, RZ, 0x3c, !PT ;  /* 0x000000d4d1d47212 */ /* 0x000fe400078e3cff */
[----:B------:R-:W-:Y:S01]  /*3570*/  LOP3.LUT R72, R240, 0x200, R210, 0xf8, !PT ;  /* 0x00000200f0487812 */ /* 0x000fe200078ef8d2 */
[----:B------:R-:W-:Y:S01]  /*3580*/  IMAD R214, R6, 0x2, R214 ;  /* 0x0000000206d67824 */ /* 0x000fe200078e02d6 */
[-C--:B------:R-:W-:Y:S02]  /*3590*/  ISETP.GE.AND P6, PT, R15, R7.reuse, PT ;  /* 0x000000070f00720c */ /* 0x080fe40003fc6270 */
[----:B------:R-:W-:-:S02]  /*35a0*/  ISETP.GE.AND P5, PT, R14, R7, PT ;  /* 0x000000070e00720c */ /* 0x000fc40003fa6270 */
[-C--:B------:R-:W-:Y:S02]  /*35b0*/  ISETP.GE.AND P4, PT, R13, R7.reuse, PT ;  /* 0x000000070d00720c */ /* 0x080fe40003f86270 */
[-C--:B------:R-:W-:Y:S02]  /*35c0*/  ISETP.GE.AND P3, PT, R12, R7.reuse, PT ;  /* 0x000000070c00720c */ /* 0x080fe40003f66270 */
[----:B------:R-:W-:Y:S02]  /*35d0*/  ISETP.GE.AND P2, PT, R8, R7, PT ;  /* 0x000000070800720c */ /* 0x000fe40003f46270 */
[----:B------:R-:W-:Y:S01]  /*35e0*/  LOP3.LUT R72, R72, R212, RZ, 0xfc, !PT ;  /* 0x000000d448487212 */ /* 0x000fe200078efcff */
        /* <DEDUP_REMOVED lines=15> */
.L_x_214:
[----:B------:R-:W-:Y:S05]  /*36e0*/  BSYNC.RECONVERGENT B0 ;  /* 0x0000000000007941 */ /* 0x000fea0003800200 */
.L_x_213:
[----:B------:R1:W-:Y:S01]  /*36f0*/  @P6 STS.128 [R251+0x9000], RZ ;  /* 0x009000fffb006388 */ /* 0x0003e20000000c00 */
[----:B------:R-:W-:Y:S01]  /*3700*/  BSSY.RECONVERGENT B0, `(.L_x_215) ;  /* 0x000000f000007945 */ /* 0x000fe20003800200 */
[----:B------:R-:W-:-:S03]  /*3710*/  LEA R72, R72, UR5, 0x1 ;  /* 0x0000000548487c11 */ /* 0x000fc6000f8e08ff */
[----:B------:R-:W-:Y:S05]  /*3720*/  @P6 BRA `(.L_x_216) ;  /* 0x0000000000306947 */ /* 0x000fea0003800000 */
[----:B------:R-:W5:Y:S02]  /*3730*/  LDCU UR4, c[0x0][0x440] ;  /* 0x00008800ff0477ac */ /* 0x000f640008000800 */
[----:B-----5:R-:W-:-:S13]  /*3740*/  ISETP.GE.AND P0, PT, R235, UR4, PT ;  /* 0x00000004eb007c0c */ /* 0x020fda000bf06270 */
[----:B------:R1:W-:Y:S01]  /*3750*/  @P0 STS.128 [R251+0x9000], RZ ;  /* 0x009000fffb000388 */ /* 0x0003e20000000c00 */
[----:B------:R-:W-:Y:S05]  /*3760*/  @P0 BRA `(.L_x_216) ;  /* 0x0000000000200947 */ /* 0x000fea0003800000 */
[----:B------:R-:W-:-:S04]  /*3770*/  LEA R7, P0, R4, R18, 0x5 ;  /* 0x0000001204077211 */ /* 0x000fc800078028ff */
[----:B------:R-:W-:Y:S02]  /*3780*/  LEA.HI.X R6, R4, R9, R5, 0x5, P0 ;  /* 0x0000000904067211 */ /* 0x000fe400000f2c05 */
[----:B---3--:R-:W-:-:S04]  /*3790*/  LEA R10, P0, R7, R246, 0x1 ;  /* 0x000000f6070a7211 */ /* 0x008fc800078008ff */
[----:B------:R-:W-:-:S05]  /*37a0*/  LEA.HI.X R11, R7, R245, R6, 0x1, P0 ;  /* 0x000000f5070b7211 */ /* 0x000fca00000f0c06 */
[----:B------:R-:W-:Y:S01]  /*37b0*/  @!PT LDS RZ, [RZ] ;  /* 0x00000000fffff984 */ /* 0x000fe20000000800 */
[----:B------:R-:W-:Y:S01]  /*37c0*/  @!PT LDS RZ, [RZ] ;  /* 0x00000000fffff984 */ /* 0x000fe20000000800 */
[----:B------:R-:W-:Y:S01]  /*37d0*/  @!PT LDS RZ, [RZ] ;  /* 0x00000000fffff984 */ /* 0x000fe20000000800 */
[----:B------:R3:W-:Y:S04]  /*37e0*/  LDGSTS.E.BYPASS.LTC128B.128 [R251+0x9000], desc[UR16][R10.64] ;  /* 0x090000000afb7fae */ /* 0x0007e8000b981a10 */
.L_x_216:
[----:B------:R-:W-:Y:S05]  /*37f0*/  BSYNC.RECONVERGENT B0 ;  /* 0x0000000000007941 */ /* 0x000fea0003800200 */
.L_x_215:
[----:B------:R1:W-:Y:S01]  /*3800*/  @P5 STS.128 [R251+0x9800], RZ ;  /* 0x009800fffb005388 */ /* 0x0003e20000000c00 */
        /* <DEDUP_REMOVED lines=16> */
.L_x_218:
[----:B------:R-:W-:Y:S05]  /*3910*/  BSYNC.RECONVERGENT B0 ;  /* 0x0000000000007941 */ /* 0x000fea0003800200 */
.L_x_217:
[----:B------:R1:W-:Y:S01]  /*3920*/  @P4 STS.128 [R251+0xa000], RZ ;  /* 0x00a000fffb004388 */ /* 0x0003e20000000c00 */
[----:B------:R-:W-:Y:S04]  /*3930*/  BSSY.RECONVERGENT B0, `(.L_x_219) ;  /* 0x000000e000007945 */ /* 0x000fe80003800200 */
        /* <DEDUP_REMOVED lines=13> */
.L_x_220:
[----:B------:R-:W-:Y:S05]  /*3a10*/  BSYNC.RECONVERGENT B0 ;  /* 0x0000000000007941 */ /* 0x000fea0003800200 */
.L_x_219:
[----:B------:R1:W-:Y:S01]  /*3a20*/  @P3 STS.128 [R251+0xa800], RZ ;  /* 0x00a800fffb003388 */ /* 0x0003e20000000c00 */
        /* <DEDUP_REMOVED lines=17> */
.L_x_222:
[----:B------:R-:W-:Y:S05]  /*3b40*/  BSYNC.RECONVERGENT B0 ;  /* 0x0000000000007941 */ /* 0x000fea0003800200 */
.L_x_221:
        /* <DEDUP_REMOVED lines=18> */
.L_x_224:
[----:B------:R-:W-:Y:S05]  /*3c70*/  BSYNC.RECONVERGENT B0 ;  /* 0x0000000000007941 */ /* 0x000fea0003800200 */
.L_x_223:
        /* <DEDUP_REMOVED lines=17> */
.L_x_226:
[----:B------:R-:W-:Y:S05]  /*3d90*/  BSYNC.RECONVERGENT B0 ;  /* 0x0000000000007941 */ /* 0x000fea0003800200 */
.L_x_225:
[----:B------:R-:W-:Y:S01]  /*3da0*/  LDSM.16.M88.4 R164, [R214+UR5+0x4000] ;  /* 0x00400005d6a4783b */ /* 0x000fe20008000200 */
[----:B------:R-:W-:Y:S01]  /*3db0*/  IMAD.MOV.U32 R211, RZ, RZ, 0x20 ;  /* 0x00000020ffd37424 */ /* 0x000fe200078e00ff */
[C---:B------:R-:W-:Y:S01]  /*3dc0*/  LOP3.LUT P1, RZ, R237.reuse, 0x2, RZ, 0xc0, !PT ;  /* 0x00000002edff7812 */ /* 0x040fe2000782c0ff */
[----:B------:R-:W-:Y:S01]  /*3dd0*/  IMAD.MOV.U32 R213, RZ, RZ, 0x40 ;  /* 0x00000040ffd57424 */ /* 0x000fe200078e00ff */
[----:B-1----:R-:W1:Y:S01]  /*3de0*/  LDSM.16.M88.4 R4, [R72+0x2000] ;  /* 0x002000004804783b */ /* 0x002e620000000200 */
[----:B------:R-:W-:Y:S02]  /*3df0*/  LOP3.LUT P0, RZ, R237, 0x4, RZ, 0xc0, !PT ;  /* 0x00000004edff7812 */ /* 0x000fe4000780c0ff */
[----:B------:R-:W-:Y:S01]  /*3e00*/  SEL R211, R211, 0xffffffe0, !P1 ;  /* 0xffffffe0d3d37807 */ /* 0x000fe20004800000 */
[----:B------:R-:W5:Y:S01]  /*3e10*/  LDSM.16.M88.4 R156, [R214+UR5+0x4800] ;  /* 0x00480005d69c783b */ /* 0x000f620008000200 */
[----:B------:R-:W-:-:S03]  /*3e20*/  SEL R213, R213, 0xffffffc0, !P0 ;  /* 0xffffffc0d5d57807 */ /* 0x000fc60004000000 */
[----:B------:R-:W2:Y:S01]  /*3e30*/  LDSM.16.M88.4 R148, [R214+UR5+0x5000] ;  /* 0x00500005d694783b */ /* 0x000ea20008000200 */
[C---:B------:R-:W-:Y:S02]  /*3e40*/  IMAD.IADD R204, R72.reuse, 0x1, R211 ;  /* 0x0000000148cc7824 */ /* 0x040fe400078e02d3 */
[----:B------:R-:W-:Y:S01]  /*3e50*/  IMAD.IADD R215, R72, 0x1, R213 ;  /* 0x0000000148d77824 */ /* 0x000fe200078e02d5 */
[----:B------:R-:W4:Y:S04]  /*3e60*/  LDSM.16.M88.4 R140, [R214+UR5+0x5800] ;  /* 0x00580005d68c783b */ /* 0x000f280008000200 */
[----:B------:R-:W3:Y:S04]  /*3e70*/  LDSM.16.M88.4 R132, [R214+UR5+0x6000] ;  /* 0x00600005d684783b */ /* 0x000ee80008000200 */
[----:B------:R-:W3:Y:S04]  /*3e80*/  LDSM.16.M88.4 R124, [R214+UR5+0x6800] ;  /* 0x00680005d67c783b */ /* 0x000ee80008000200 */
[----:B------:R-:W3:Y:S04]  /*3e90*/  LDSM.16.M88.4 R116, [R214+UR5+0x7000] ;  /* 0x00700005d674783b */ /* 0x000ee80008000200 */
[----:B------:R5:W3:Y:S04]  /*3ea0*/  LDSM.16.M88.4 R68, [R214+UR5+0x7800] ;  /* 0x00780005d644783b */ /* 0x000ae80008000200 */
[----:B------:R-:W3:Y:S04]  /*3eb0*/  LDSM.16.M88.4 R108, [R72] ;  /* 0x00000000486c783b */ /* 0x000ee80000000200 */
[----:B------:R-:W-:Y:S01]  /*3ec0*/  LDSM.16.M88.4 R104, [R204+0x2000] ;  /* 0x00200000cc68783b */ /* 0x000fe20000000200 */
[C---:B-1----:R-:W-:Y:S03]  /*3ed0*/  HMMA.16816.F32.BF16 R64, R4.reuse, R164, RZ ;  /* 0x000000a40440723c */ /* 0x042fe600000418ff */
[----:B------:R-:W-:Y:S04]  /*3ee0*/  LDSM.16.M88.4 R204, [R204] ;  /* 0x00000000cccc783b */ /* 0x000fe80000000200 */
[----:B------:R-:W-:Y:S01]  /*3ef0*/  LDSM.16.M88.4 R100, [R215+0x2000] ;  /* 0x00200000d764783b */ /* 0x000fe20000000200 */
[----:B------:R-:W-:Y:S03]  /*3f00*/  HMMA.16816.F32.BF16 R60, R4, R166, RZ ;  /* 0x000000a6043c723c */ /* 0x000fe600000418ff */
[----:B------:R-:W0:Y:S01]  /*3f10*/  LDGDEPBAR ;  /* 0x00000000000079af */ /* 0x000e220000000000 */
[----:B-----5:R-:W-:-:S04]  /*3f20*/  VIADD R214, R214, UR5 ;  /* 0x00000005d6d67c36 */ /* 0x020fc80008000000 */
[C---:B------:R-:W-:Y:S01]  /*3f30*/  IMAD.IADD R172, R214.reuse, 0x1, R211 ;  /* 0x00000001d6ac7824 */ /* 0x040fe200078e02d3 */
[----:B------:R-:W-:Y:S01]  /*3f40*/  HMMA.16816.F32.BF16 R56, R4, R156, RZ ;  /* 0x0000009c0438723c */ /* 0x000fe200000418ff */
[----:B------:R-:W-:-:S03]  /*3f50*/  IMAD.IADD R214, R214, 0x1, R213 ;  /* 0x00000001d6d67824 */ /* 0x000fc600078e02d5 */
[----:B------:R-:W1:Y:S04]  /*3f60*/  LDSM.16.M88.4 R200, [R172+0x4000] ;  /* 0x00400000acc8783b */ /* 0x000e680000000200 */
[----:B------:R-:W5:Y:S01]  /*3f70*/  LDSM.16.M88.4 R196, [R172+0x4800] ;  /* 0x00480000acc4783b */ /* 0x000f620000000200 */
[C---:B--2---:R-:W-:Y:S03]  /*3f80*/  HMMA.16816.F32.BF16 R48, R4.reuse, R148, RZ ;  /* 0x000000940430723c */ /* 0x044fe600000418ff */
[----:B------:R-:W2:Y:S04]  /*3f90*/  LDSM.16.M88.4 R192, [R172+0x5000] ;  /* 0x00500000acc0783b */ /* 0x000ea80000000200 */
[----:B------:R-:W2:Y:S01]  /*3fa0*/  LDSM.16.M88.4 R188, [R172+0x5800] ;  /* 0x00580000acbc783b */ /* 0x000ea20000000200 */
[C---:B----4-:R-:W-:Y:S03]  /*3fb0*/  HMMA.16816.F32.BF16 R40, R4.reuse, R140, RZ ;  /* 0x0000008c0428723c */ /* 0x050fe600000418ff */
[----:B------:R-:W4:Y:S04]  /*3fc0*/  LDSM.16.M88.4 R184, [R172+0x6000] ;  /* 0x00600000acb8783b */ /* 0x000f280000000200 */
[----:B------:R-:W4:Y:S01]  /*3fd0*/  LDSM.16.M88.4 R180, [R172+0x6800] ;  /* 0x00680000acb4783b */ /* 0x000f220000000200 */
[C---:B---3--:R-:W-:Y:S03]  /*3fe0*/  HMMA.16816.F32.BF16 R32, R4.reuse, R132, RZ ;  /* 0x000000840420723c */ /* 0x048fe600000418ff */
[----:B------:R-:W3:Y:S04]  /*3ff0*/  LDSM.16.M88.4 R176, [R172+0x7000] ;  /* 0x00700000acb0783b */ /* 0x000ee80000000200 */
[----:B------:R-:W3:Y:S01]  /*4000*/  LDSM.16.M88.4 R172, [R172+0x7800] ;  /* 0x00780000acac783b */ /* 0x000ee20000000200 */
[C---:B------:R-:W-:Y:S03]  /*4010*/  HMMA.16816.F32.BF16 R24, R4.reuse, R124, RZ ;  /* 0x0000007c0418723c */ /* 0x040fe600000418ff */
        /* <DEDUP_REMOVED lines=9> */
[----:B------:R-:W3:Y:S05]  /*40b0*/  LDSM.16.M88.4 R72, [R214+0x7000] ;  /* 0x00700000d648783b */ /* 0x000eea0000000200 */
[C---:B------:R-:W-:Y:S08]  /*40c0*/  HMMA.16816.F32.BF16 R44, R4.reuse, R150, RZ ;  /* 0x00000096042c723c */ /* 0x040ff000000418ff */
[C---:B------:R-:W-:Y:S08]  /*40d0*/  HMMA.16816.F32.BF16 R36, R4.reuse, R142, RZ ;  /* 0x0000008e0424723c */ /* 0x040ff000000418ff */
[C---:B------:R-:W-:Y:S08]  /*40e0*/  HMMA.16816.F32.BF16 R28, R4.reuse, R134, RZ ;  /* 0x00000086041c723c */ /* 0x040ff000000418ff */
[C---:B------:R-:W-:Y:S08]  /*40f0*/  HMMA.16816.F32.BF16 R20, R4.reuse, R126, RZ ;  /* 0x0000007e0414723c */ /* 0x040ff000000418ff */
[C---:B------:R-:W-:Y:S08]  /*4100*/  HMMA.16816.F32.BF16 R12, R4.reuse, R118, RZ ;  /* 0x00000076040c723c */ /* 0x040ff000000418ff */
[----:B------:R-:W-:Y:S08]  /*4110*/  HMMA.16816.F32.BF16 R4, R4, R70, RZ ;  /* 0x000000460404723c */ /* 0x000ff000000418ff */
[C---:B------:R-:W-:Y:S08]  /*4120*/  HMMA.16816.F32.BF16 R168, R108.reuse, R164, RZ ;  /* 0x000000a46ca8723c */ /* 0x040ff000000418ff */
        /* <DEDUP_REMOVED lines=15> */
[----:B------:R4:W3:Y:S07]  /*4220*/  LDSM.16.M88.4 R68, [R214+0x7800] ;  /* 0x00780000d644783b */ /* 0x0008ee0000000200 */
[C---:B-1----:R-:W-:Y:S08]  /*4230*/  HMMA.16816.F32.BF16 R64, R104.reuse, R200, R64 ;  /* 0x000000c86840723c */ /* 0x042ff00000041840 */
[C---:B-----5:R-:W-:Y:S08]  /*4240*/  HMMA.16816.F32.BF16 R56, R104.reuse, R196, R56 ;  /* 0x000000c46838723c */ /* 0x060ff00000041838 */
[----:B--2---:R-:W-:Y:S01]  /*4250*/  HMMA.16816.F32.BF16 R48, R104, R192, R48 ;  /* 0x000000c06830723c */ /* 0x004fe20000041830 */
[----:B----4-:R-:W-:-:S07]  /*4260*/  IMAD.IADD R214, R211, 0x1, R214 ;  /* 0x00000001d3d67824 */ /* 0x010fce00078e02d6 */
[C---:B------:R-:W-:Y:S08]  /*4270*/  HMMA.16816.F32.BF16 R40, R104.reuse, R188, R40 ;  /* 0x000000bc6828723c */ /* 0x040ff00000041828 */
[C---:B------:R-:W-:Y:S08]  /*4280*/  HMMA.16816.F32.BF16 R32, R104.reuse, R184, R32 ;  /* 0x000000b86820723c */ /* 0x040ff00000041820 */
[C---:B------:R-:W-:Y:S08]  /*4290*/  HMMA.16816.F32.BF16 R24, R104.reuse, R180, R24 ;  /* 0x000000b46818723c */ /* 0x040ff00000041818 */
[C---:B---3--:R-:W-:Y:S08]  /*42a0*/  HMMA.16816.F32.BF16 R16, R104.reuse, R176, R16 ;  /* 0x000000b06810723c */ /* 0x048ff00000041810 */
        /* <DEDUP_REMOVED lines=9> */
[----:B------:R1:W2:Y:S07]  /*4340*/  LDSM.16.M88.4 R104, [R215] ;  /* 0x00000000d768783b */ /* 0x0002ae0000000200 */
[C---:B------:R-:W-:Y:S08]  /*4350*/  HMMA.16816.F32.BF16 R136, R204.reuse, R184, R136 ;  /* 0x000000b8cc88723c */ /* 0x040ff00000041888 */
[C---:B------:R-:W-:Y:S01]  /*4360*/  HMMA.16816.F32.BF16 R132, R204.reuse, R186, R132 ;  /* 0x000000bacc84723c */ /* 0x040fe20000041884 */
[----:B------:R-:W-:Y:S07]  /*4370*/  LDSM.16.M88.4 R184, [R214+0x6000] ;  /* 0x00600000d6b8783b */ /* 0x000fee0000000200 */
[----:B------:R-:W-:Y:S01]  /*4380*/  HMMA.16816.F32.BF16 R168, R204, R200, R168 ;  /* 0x000000c8cca8723c */ /* 0x000fe200000418a8 */
[----:B-1----:R-:W-:-:S07]  /*4390*/  IMAD.IADD R215, R211, 0x1, R215 ;  /* 0x00000001d3d77824 */ /* 0x002fce00078e02d7 */
[C---:B------:R-:W-:Y:S08]  /*43a0*/  HMMA.16816.F32.BF16 R164, R204.reuse, R202, R164 ;  /* 0x000000cacca4723c */ /* 0x040ff000000418a4 */
[C---:B------:R-:W-:Y:S08]  /*43b0*/  HMMA.16816.F32.BF16 R160, R204.reuse, R196, R160 ;  /* 0x000000c4cca0723c */ /* 0x040ff000000418a0 */
[C---:B------:R-:W-:Y:S08]  /*43c0*/  HMMA.16816.F32.BF16 R156, R204.reuse, R198, R156 ;  /* 0x000000c6cc9c723c */ /* 0x040ff0000004189c */
[C---:B------:R-:W-:Y:S08]  /*43d0*/  HMMA.16816.F32.BF16 R112, R204.reuse, R172, R112 ;  /* 0x000000accc70723c */ /* 0x040ff00000041870 */
[----:B------:R-:W-:Y:S01]  /*43e0*/  HMMA.16816.F32.BF16 R108, R204, R174, R108 ;  /* 0x000000aecc6c723c */ /* 0x000fe2000004186c */
[----:B------:R-:W-:Y:S07]  /*43f0*/  LDSM.16.M88.4 R172, [R215+0x2000] ;  /* 0x00200000d7ac783b */ /* 0x000fee0000000200 */
        /* <DEDUP_REMOVED lines=16> */
[----:B------:R-:W1:Y:S07]  /*4500*/  LDSM.16.M88.4 R100, [R214+0x4000] ;  /* 0x00400000d664783b */ /* 0x000e6e0000000200 */
[C---:B--2---:R-:W-:Y:S08]  /*4510*/  HMMA.16816.F32.BF16 R136, R104.reuse, R80, R136 ;  /* 0x000000506888723c */ /* 0x044ff00000041888 */
[C---:B------:R-:W-:Y:S01]  /*4520*/  HMMA.16816.F32.BF16 R132, R104.reuse, R82, R132 ;  /* 0x000000526884723c */ /* 0x040fe20000041884 */
[----:B------:R-:W2:Y:S07]  /*4530*/  LDSM.16.M88.4 R80, [R215] ;  /* 0x00000000d750783b */ /* 0x000eae0000000200 */
[C---:B------:R-:W-:Y:S08]  /*4540*/  HMMA.16816.F32.BF16 R168, R104.reuse, R96, R168 ;  /* 0x0000006068a8723c */ /* 0x040ff000000418a8 */
[C---:B------:R-:W-:Y:S01]  /*4550*/  HMMA.16816.F32.BF16 R164, R104.reuse, R98, R164 ;  /* 0x0000006268a4723c */ /* 0x040fe200000418a4 */
[----:B------:R-:W3:Y:S07]  /*4560*/  LDSM.16.M88.4 R96, [R214+0x4800] ;  /* 0x00480000d660783b */ /* 0x000eee0000000200 */
[C---:B------:R-:W-:Y:S08]  /*4570*/  HMMA.16816.F32.BF16 R160, R104.reuse, R92, R160 ;  /* 0x0000005c68a0723c */ /* 0x040ff000000418a0 */
[----:B------:R-:W-:Y:S01]  /*4580*/  HMMA.16816.F32.BF16 R156, R104, R94, R156 ;  /* 0x0000005e689c723c */ /* 0x000fe2000004189c */
[----:B------:R-:W4:Y:S07]  /*4590*/  LDSM.16.M88.4 R92, [R214+0x5000] ;  /* 0x00500000d65c783b */ /* 0x000f2e0000000200 */
[C---:B------:R-:W-:Y:S08]  /*45a0*/  HMMA.16816.F32.BF16 R152, R204.reuse, R192, R152 ;  /* 0x000000c0cc98723c */ /* 0x040ff00000041898 */
[C---:B------:R-:W-:Y:S08]  /*45b0*/  HMMA.16816.F32.BF16 R128, R204.reuse, R180, R128 ;  /* 0x000000b4cc80723c */ /* 0x040ff00000041880 */
[C---:B------:R-:W-:Y:S08]  /*45c0*/  HMMA.16816.F32.BF16 R144, R204.reuse, R188, R144 ;  /* 0x000000bccc90723c */ /* 0x040ff00000041890 */
[C---:B------:R-:W-:Y:S01]  /*45d0*/  HMMA.16816.F32.BF16 R140, R204.reuse, R190, R140 ;  /* 0x000000becc8c723c */ /* 0x040fe2000004188c */
[----:B------:R-:W5:Y:S07]  /*45e0*/  LDSM.16.M88.4 R188, [R214+0x5800] ;  /* 0x00580000d6bc783b */ /* 0x000f6e0000000200 */
[----:B------:R-:W-:Y:S08]  /*45f0*/  HMMA.16816.F32.BF16 R148, R204, R194, R148 ;  /* 0x000000c2cc94723c */ /* 0x000ff00000041894 */
[----:B------:R-:W-:Y:S01]  /*4600*/  HMMA.16816.F32.BF16 R112, R104, R68, R112 ;  /* 0x000000446870723c */ /* 0x000fe20000041870 */
[----:B------:R-:W-:-:S05]  /*4610*/  IMAD.SHL.U32 R68, R237, 0x2, RZ ;  /* 0x00000002ed447824 */ /* 0x000fca00078e00ff */
[----:B------:R-:W-:Y:S02]  /*4620*/  LOP3.LUT R68, R68, 0x6, RZ, 0xc0, !PT ;  /* 0x0000000644447812 */ /* 0x000fe400078ec0ff */
[----:B------:R-:W-:Y:S08]  /*4630*/  HMMA.16816.F32.BF16 R120, R204, R176, R120 ;  /* 0x000000b0cc78723c */ /* 0x000ff00000041878 */
[C---:B------:R-:W-:Y:S08]  /*4640*/  HMMA.16816.F32.BF16 R152, R104.reuse, R88, R152 ;  /* 0x000000586898723c */ /* 0x040ff00000041898 */
[----:B------:R-:W-:Y:S01]  /*4650*/  HMMA.16816.F32.BF16 R128, R104, R76, R128 ;  /* 0x0000004c6880723c */ /* 0x000fe20000041880 */
[----:B------:R-:W-:-:S04]  /*4660*/  IMAD R76, R208, 0x80, R68 ;  /* 0x00000080d04c7824 */ /* 0x000fc800078e0244 */
[C---:B------:R-:W-:Y:S02]  /*4670*/  VIADD R68, R76.reuse, 0xffffff80 ;  /* 0xffffff804c447836 */ /* 0x040fe40000000000 */
[----:B------:R-:W-:Y:S01]  /*4680*/  VIADD R69, R76, 0xffffff89 ;  /* 0xffffff894c457836 */ /* 0x000fe20000000000 */
[----:B------:R-:W-:Y:S01]  /*4690*/  HMMA.16816.F32.BF16 R116, R204, R178, R116 ;  /* 0x000000b2cc74723c */ /* 0x000fe20000041874 */
[----:B------:R-:W-:Y:S01]  /*46a0*/  LDSM.16.M88.4 R176, [R214+0x7000] ;  /* 0x00700000d6b0783b */ /* 0x000fe20000000200 */
[-C--:B------:R-:W-:Y:S01]  /*46b0*/  ISETP.GE.AND P3, PT, R68, R0.reuse, PT ;  /* 0x000000004400720c */ /* 0x080fe20003f66270 */
[----:B------:R-:W-:Y:S01]  /*46c0*/  VIADD R68, R76, 0xffffff90 ;  /* 0xffffff904c447836 */ /* 0x000fe20000000000 */
[----:B------:R-:W-:-:S04]  /*46d0*/  ISETP.GE.AND P5, PT, R69, R0, PT ;  /* 0x000000004500720c */ /* 0x000fc80003fa6270 */
[----:B-1----:R-:W-:Y:S01]  /*46e0*/  HMMA.16816.F32.BF16 R64, R172, R100, R64 ;  /* 0x00000064ac40723c */ /* 0x002fe20000041840 */
[----:B------:R-:W-:Y:S01]  /*46f0*/  ISETP.GE.AND P4, PT, R68, R0, PT ;  /* 0x000000004400720c */ /* 0x000fe20003f86270 */
[----:B------:R-:W-:-:S06]  /*4700*/  VIADD R68, R76, 0xffffff91 ;  /* 0xffffff914c447836 */ /* 0x000fcc0000000000 */
[----:B--2---:R-:W-:Y:S08]  /*4710*/  HMMA.16816.F32.BF16 R168, R80, R100, R168 ;  /* 0x0000006450a8723c */ /* 0x004ff000000418a8 */
[----:B------:R-:W-:Y:S01]  /*4720*/  HMMA.16816.F32.BF16 R124, R204, R182, R124 ;  /* 0x000000b6cc7c723c */ /* 0x000fe2000004187c */
[----:B------:R-:W1:Y:S07]  /*4730*/  LDSM.16.M88.4 R180, [R214+0x6800] ;  /* 0x00680000d6b4783b */ /* 0x000e6e0000000200 */
[----:B------:R-:W-:Y:S03]  /*4740*/  HMMA.16816.F32.BF16 R60, R172, R102, R60 ;  /* 0x00000066ac3c723c */ /* 0x000fe6000004183c */
[----:B------:R-:W-:-:S02]  /*4750*/  FSEL R69, R170, -INF , !P3 ;  /* 0xff800000aa457808 */ /* 0x000fc40005800000 */
[----:B------:R-:W-:-:S03]  /*4760*/  FSEL R168, R168, -INF , !P3 ;  /* 0xff800000a8a87808 */ /* 0x000fc60005800000 */
[----:B------:R-:W-:Y:S01]  /*4770*/  HMMA.16816.F32.BF16 R148, R104, R90, R148 ;  /* 0x0000005a6894723c */ /* 0x000fe20000041894 */
[----:B------:R-:W2:Y:S01]  /*4780*/  LDSM.16.M88.4 R88, [R214+0x7800] ;  /* 0x00780000d658783b */ /* 0x000ea20000000200 */
[----:B------:R-:W-:-:S06]  /*4790*/  DEPBAR.LE SB0, 0x0 ;  /* 0x000080000000791a */ /* 0x000fcc0000000000 */
[----:B------:R-:W-:Y:S08]  /*47a0*/  HMMA.16816.F32.BF16 R164, R80, R102, R164 ;  /* 0x0000006650a4723c */ /* 0x000ff000000418a4 */
[----:B------:R-:W-:Y:S08]  /*47b0*/  HMMA.16816.F32.BF16 R144, R104, R84, R144 ;  /* 0x000000546890723c */ /* 0x000ff00000041890 */
[----:B---3--:R-:W-:Y:S03]  /*47c0*/  HMMA.16816.F32.BF16 R56, R172, R96, R56 ;  /* 0x00000060ac38723c */ /* 0x008fe60000041838 */
[----:B------:R-:W-:-:S02]  /*47d0*/  FSEL R167, R167, -INF , !P5 ;  /* 0xff800000a7a77808 */ /* 0x000fc40006800000 */
[----:B------:R-:W-:-:S03]  /*47e0*/  FSEL R165, R165, -INF , !P5 ;  /* 0xff800000a5a57808 */ /* 0x000fc60006800000 */
[----:B------:R-:W-:Y:S01]  /*47f0*/  HMMA.16816.F32.BF16 R108, R104, R70, R108 ;  /* 0x00000046686c723c */ /* 0x000fe2000004186c */
[C---:B------:R-:W-:Y:S02]  /*4800*/  VIADD R71, R76.reuse, 0xffffff81 ;  /* 0xffffff814c477836 */ /* 0x040fe40000000000 */
[----:B------:R-:W-:-:S03]  /*4810*/  VIADD R70, R76, 0xffffff88 ;  /* 0xffffff884c467836 */ /* 0x000fc60000000000 */
[-C--:B------:R-:W-:Y:S02]  /*4820*/  ISETP.GE.AND P6, PT, R71, R0.reuse, PT ;  /* 0x000000004700720c */ /* 0x080fe40003fc6270 */
[----:B------:R-:W-:Y:S01]  /*4830*/  HMMA.16816.F32.BF16 R52, R172, R98, R52 ;  /* 0x00000062ac34723c */ /* 0x000fe20000041834 */
[----:B------:R-:W-:Y:S02]  /*4840*/  ISETP.GE.AND P2, PT, R70, R0, PT ;  /* 0x000000004600720c */ /* 0x000fe40003f46270 */
[----:B------:R-:W-:Y:S02]  /*4850*/  FSEL R70, R66, -INF , !P3 ;  /* 0xff80000042467808 */ /* 0x000fe40005800000 */
[----:B------:R-:W-:Y:S02]  /*4860*/  FSEL R66, R171, -INF , !P6 ;  /* 0xff800000ab427808 */ /* 0x000fe40007000000 */
[----:B------:R-:W-:Y:S01]  /*4870*/  FSEL R169, R169, -INF , !P6 ;  /* 0xff800000a9a97808 */ /* 0x000fe20007000000 */
[----:B------:R-:W-:Y:S01]  /*4880*/  HMMA.16816.F32.BF16 R160, R80, R96, R160 ;  /* 0x0000006050a0723c */ /* 0x000fe200000418a0 */
[----:B------:R-:W-:Y:S01]  /*4890*/  FSEL R71, R62, -INF , !P2 ;  /* 0xff8000003e477808 */ /* 0x000fe20005000000 */
[----:B------:R-:W-:Y:S01]  /*48a0*/  VIADD R62, R76, 0xffffffa8 ;  /* 0xffffffa84c3e7836 */ /* 0x000fe20000000000 */
[----:B------:R-:W-:-:S02]  /*48b0*/  FSEL R166, R166, -INF , !P2 ;  /* 0xff800000a6a67808 */ /* 0x000fc40005000000 */
[----:B------:R-:W-:-:S03]  /*48c0*/  FSEL R164, R164, -INF , !P2 ;  /* 0xff800000a4a47808 */ /* 0x000fc60005000000 */
[----:B----4-:R-:W-:Y:S08]  /*48d0*/  HMMA.16816.F32.BF16 R48, R172, R92, R48 ;  /* 0x0000005cac30723c */ /* 0x010ff00000041830 */
[----:B------:R-:W-:Y:S08]  /*48e0*/  HMMA.16816.F32.BF16 R140, R104, R86, R140 ;  /* 0x00000056688c723c */ /* 0x000ff0000004188c */
[----:B------:R-:W-:Y:S08]  /*48f0*/  HMMA.16816.F32.BF16 R156, R80, R98, R156 ;  /* 0x00000062509c723c */ /* 0x000ff0000004189c */
[----:B------:R-:W-:Y:S01]  /*4900*/  HMMA.16816.F32.BF16 R120, R104, R72, R120 ;  /* 0x000000486878723c */ /* 0x000fe20000041878 */
[----:B------:R-:W-:-:S02]  /*4910*/  FSEL R72, R64, -INF , !P3 ;  /* 0xff80000040487808 */ /* 0x000fc40005800000 */
[----:B------:R-:W-:Y:S01]  /*4920*/  ISETP.GE.AND P3, PT, R68, R0, PT ;  /* 0x000000004400720c */ /* 0x000fe20003f66270 */
[----:B------:R-:W-:Y:S01]  /*4930*/  VIADD R68, R76, 0xffffff98 ;  /* 0xffffff984c447836 */ /* 0x000fe20000000000 */
[----:B------:R-:W-:Y:S02]  /*4940*/  FSEL R64, R67, -INF , !P6 ;  /* 0xff80000043407808 */ /* 0x000fe40007000000 */
[----:B------:R-:W-:Y:S01]  /*4950*/  FSEL R67, R160, -INF , !P4 ;  /* 0xff800000a0437808 */ /* 0x000fe20006000000 */
[----:B------:R-:W-:Y:S01]  /*4960*/  HMMA.16816.F32.BF16 R152, R80, R92, R152 ;  /* 0x0000005c5098723c */ /* 0x000fe20000041898 */
[----:B------:R-:W-:Y:S01]  /*4970*/  FSEL R73, R57, -INF , !P3 ;  /* 0xff80000039497808 */ /* 0x000fe20005800000 */
[----:B------:R-:W-:-:S06]  /*4980*/  VIADD R57, R76, 0xffffffa9 ;  /* 0xffffffa94c397836 */ /* 0x000fcc0000000000 */
[----:B------:R-:W-:Y:S01]  /*4990*/  HMMA.16816.F32.BF16 R116, R104, R74, R116 ;  /* 0x0000004a6874723c */ /* 0x000fe20000041874 */
[----:B------:R-:W-:Y:S01]  /*49a0*/  FSEL R74, R65, -INF , !P6 ;  /* 0xff800000414a7808 */ /* 0x000fe20007000000 */
[----:B------:R-:W-:Y:S01]  /*49b0*/  VIADD R65, R76, 0xffffff99 ;  /* 0xffffff994c417836 */ /* 0x000fe20000000000 */
[----:B------:R-:W-:Y:S02]  /*49c0*/  ISETP.GE.AND P6, PT, R68, R0, PT ;  /* 0x000000004400720c */ /* 0x000fe40003fc6270 */
[----:B------:R-:W-:Y:S02]  /*49d0*/  FSEL R68, R161, -INF , !P3 ;  /* 0xff800000a1447808 */ /* 0x000fe40005800000 */
[----:B------:R-:W-:Y:S01]  /*49e0*/  FSEL R77, R52, -INF , !P6 ;  /* 0xff800000344d7808 */ /* 0x000fe20007000000 */
[----:B------:R-:W-:Y:S01]  /*49f0*/  HMMA.16816.F32.BF16 R44, R172, R94, R44 ;  /* 0x0000005eac2c723c */ /* 0x000fe2000004182c */
[----:B------:R-:W-:Y:S01]  /*4a00*/  VIADD R52, R76, 0xffffffb0 ;  /* 0xffffffb04c347836 */ /* 0x000fe20000000000 */
[----:B------:R-:W-:-:S02]  /*4a10*/  FSEL R158, R158, -INF , !P6 ;  /* 0xff8000009e9e7808 */ /* 0x000fc40007000000 */
[----:B------:R-:W-:-:S04]  /*4a20*/  FSEL R156, R156, -INF , !P6 ;  /* 0xff8000009c9c7808 */ /* 0x000fc80007000000 */
[----:B------:R-:W-:Y:S01]  /*4a30*/  HMMA.16816.F32.BF16 R124, R104, R78, R124 ;  /* 0x0000004e687c723c */ /* 0x000fe2000004187c */
[----:B------:R-:W-:Y:S01]  /*4a40*/  FSEL R78, R60, -INF , !P2 ;  /* 0xff8000003c4e7808 */ /* 0x000fe20005000000 */
[C---:B------:R-:W-:Y:S01]  /*4a50*/  VIADD R60, R76.reuse, 0xffffffa0 ;  /* 0xffffffa04c3c7836 */ /* 0x040fe20000000000 */
[----:B------:R-:W-:Y:S01]  /*4a60*/  FSEL R79, R61, -INF , !P5 ;  /* 0xff8000003d4f7808 */ /* 0x000fe20006800000 */
[----:B------:R-:W-:Y:S01]  /*4a70*/  VIADD R61, R76, 0xffffffa1 ;  /* 0xffffffa14c3d7836 */ /* 0x000fe20000000000 */
[-C--:B------:R-:W-:Y:S02]  /*4a80*/  ISETP.GE.AND P2, PT, R65, R0.reuse, PT ;  /* 0x000000004100720c */ /* 0x080fe40003f46270 */
[----:B------:R-:W-:Y:S01]  /*4a90*/  FSEL R65, R63, -INF , !P5 ;  /* 0xff8000003f417808 */ /* 0x000fe20006800000 */
[----:B-----5:R-:W-:Y:S01]  /*4aa0*/  HMMA.16816.F32.BF16 R40, R172, R188, R40 ;  /* 0x000000bcac28723c */ /* 0x020fe20000041828 */
[----:B------:R-:W-:Y:S02]  /*4ab0*/  ISETP.GE.AND P5, PT, R60, R0, PT ;  /* 0x000000003c00720c */ /* 0x000fe40003fa6270 */
[----:B------:R-:W-:-:S02]  /*4ac0*/  FSEL R63, R58, -INF , !P4 ;  /* 0xff8000003a3f7808 */ /* 0x000fc40006000000 */
[----:B------:R-:W-:Y:S02]  /*4ad0*/  FSEL R60, R162, -INF , !P4 ;  /* 0xff800000a23c7808 */ /* 0x000fe40006000000 */
[----:B------:R-:W-:Y:S01]  /*4ae0*/  FSEL R58, R56, -INF , !P4 ;  /* 0xff800000383a7808 */ /* 0x000fe20006000000 */
[C---:B------:R-:W-:Y:S01]  /*4af0*/  HMMA.16816.F32.BF16 R148, R80.reuse, R94, R148 ;  /* 0x0000005e5094723c */ /* 0x040fe20000041894 */
[-C--:B------:R-:W-:Y:S02]  /*4b00*/  ISETP.GE.AND P4, PT, R61, R0.reuse, PT ;  /* 0x000000003d00720c */ /* 0x080fe40003f86270 */
[----:B------:R-:W-:Y:S02]  /*4b10*/  FSEL R56, R59, -INF , !P3 ;  /* 0xff8000003b387808 */ /* 0x000fe40005800000 */
[----:B------:R-:W-:Y:S02]  /*4b20*/  FSEL R61, R163, -INF , !P3 ;  /* 0xff800000a33d7808 */ /* 0x000fe40005800000 */
[----:B------:R-:W-:Y:S01]  /*4b30*/  FSEL R75, R53, -INF , !P2 ;  /* 0xff800000354b7808 */ /* 0x000fe20005000000 */
[----:B------:R-:W-:Y:S01]  /*4b40*/  HMMA.16816.F32.BF16 R144, R80, R188, R144 ;  /* 0x000000bc5090723c */ /* 0x000fe20000041890 */
[----:B------:R-:W-:Y:S01]  /*4b50*/  ISETP.GE.AND P3, PT, R62, R0, PT ;  /* 0x000000003e00720c */ /* 0x000fe20003f66270 */
[----:B------:R-:W-:Y:S01]  /*4b60*/  VIADD R53, R76, 0xffffffb1 ;  /* 0xffffffb14c357836 */ /* 0x000fe20000000000 */
[----:B------:R-:W-:-:S02]  /*4b70*/  FSEL R62, R54, -INF , !P6 ;  /* 0xff800000363e7808 */ /* 0x000fc40007000000 */
[----:B------:R-:W-:Y:S01]  /*4b80*/  FSEL R252, R48, -INF , !P5 ;  /* 0xff80000030fc7808 */ /* 0x000fe20006800000 */
[----:B------:R-:W-:Y:S01]  /*4b90*/  VIADD R48, R76, 0xffffffb8 ;  /* 0xffffffb84c307836 */ /* 0x000fe20000000000 */
[----:B------:R-:W-:Y:S01]  /*4ba0*/  FSEL R54, R55, -INF , !P2 ;  /* 0xff80000037367808 */ /* 0x000fe20005000000 */
[C---:B------:R-:W-:Y:S01]  /*4bb0*/  HMMA.16816.F32.BF16 R36, R172.reuse, R190, R36 ;  /* 0x000000beac24723c */ /* 0x040fe20000041824 */
[----:B------:R-:W-:Y:S02]  /*4bc0*/  FSEL R159, R159, -INF , !P2 ;  /* 0xff8000009f9f7808 */ /* 0x000fe40005000000 */
[----:B------:R-:W-:Y:S02]  /*4bd0*/  FSEL R157, R157, -INF , !P2 ;  /* 0xff8000009d9d7808 */ /* 0x000fe40005000000 */
[-C--:B------:R-:W-:Y:S02]  /*4be0*/  ISETP.GE.AND P6, PT, R57, R0.reuse, PT ;  /* 0x000000003900720c */ /* 0x080fe40003fc6270 */
[----:B------:R-:W-:Y:S01]  /*4bf0*/  ISETP.GE.AND P2, PT, R52, R0, PT ;  /* 0x000000003400720c */ /* 0x000fe20003f46270 */
[----:B------:R-:W-:Y:S01]  /*4c00*/  HMMA.16816.F32.BF16 R32, R172, R184, R32 ;  /* 0x000000b8ac20723c */ /* 0x000fe20000041820 */
[----:B------:R-:W-:-:S02]  /*4c10*/  FSEL R57, R154, -INF , !P5 ;  /* 0xff8000009a397808 */ /* 0x000fc40006800000 */
[----:B------:R-:W-:Y:S02]  /*4c20*/  FSEL R55, R50, -INF , !P5 ;  /* 0xff80000032377808 */ /* 0x000fe40006800000 */
[----:B------:R-:W-:Y:S02]  /*4c30*/  FSEL R52, R152, -INF , !P5 ;  /* 0xff80000098347808 */ /* 0x000fe40006800000 */
[----:B------:R-:W-:Y:S01]  /*4c40*/  ISETP.GE.AND P5, PT, R53, R0, PT ;  /* 0x000000003500720c */ /* 0x000fe20003fa6270 */
[----:B------:R-:W-:Y:S01]  /*4c50*/  HMMA.16816.F32.BF16 R140, R80, R190, R140 ;  /* 0x000000be508c723c */ /* 0x000fe2000004188c */
[----:B------:R-:W-:Y:S02]  /*4c60*/  FSEL R51, R51, -INF , !P4 ;  /* 0xff80000033337808 */ /* 0x000fe40006000000 */
[----:B------:R-:W-:Y:S01]  /*4c70*/  FSEL R250, R49, -INF , !P4 ;  /* 0xff80000031fa7808 */ /* 0x000fe20006000000 */
[----:B------:R-:W-:Y:S01]  /*4c80*/  VIADD R49, R76, 0xffffffc1 ;  /* 0xffffffc14c317836 */ /* 0x000fe20000000000 */
[----:B------:R-:W-:-:S02]  /*4c90*/  FSEL R50, R155, -INF , !P4 ;  /* 0xff8000009b327808 */ /* 0x000fc40006000000 */
[----:B------:R-:W-:Y:S01]  /*4ca0*/  FSEL R53, R153, -INF , !P4 ;  /* 0xff80000099357808 */ /* 0x000fe20006000000 */
[----:B------:R-:W-:Y:S01]  /*4cb0*/  HMMA.16816.F32.BF16 R28, R172, R186, R28 ;  /* 0x000000baac1c723c */ /* 0x000fe2000004181c */
[----:B------:R-:W-:Y:S01]  /*4cc0*/  ISETP.GE.AND P4, PT, R48, R0, PT ;  /* 0x000000003000720c */ /* 0x000fe20003f86270 */
[----:B------:R-:W-:Y:S01]  /*4cd0*/  VIADD R48, R76, 0xffffffb9 ;  /* 0xffffffb94c307836 */ /* 0x000fe20000000000 */
[----:B------:R-:W-:Y:S01]  /*4ce0*/  FSEL R193, R44, -INF , !P3 ;  /* 0xff8000002cc17808 */ /* 0x000fe20005800000 */
[----:B------:R-:W-:Y:S01]  /*4cf0*/  VIADD R44, R76, 0xffffffc0 ;  /* 0xffffffc04c2c7836 */ /* 0x000fe20000000000 */
[----:B------:R-:W-:Y:S02]  /*4d00*/  FSEL R243, R46, -INF , !P3 ;  /* 0xff8000002ef37808 */ /* 0x000fe40005800000 */
[----:B------:R-:W-:Y:S01]  /*4d10*/  FSEL R196, R45, -INF , !P6 ;  /* 0xff8000002dc47808 */ /* 0x000fe20007000000 */
[----:B------:R-:W-:Y:S01]  /*4d20*/  HMMA.16816.F32.BF16 R136, R80, R184, R136 ;  /* 0x000000b85088723c */ /* 0x000fe20000041888 */
[----:B------:R-:W-:Y:S01]  /*4d30*/  FSEL R238, R40, -INF , !P2 ;  /* 0xff80000028ee7808 */ /* 0x000fe20005000000 */
[----:B------:R-:W-:Y:S01]  /*4d40*/  VIADD R40, R76, 0xffffffc8 ;  /* 0xffffffc84c287836 */ /* 0x000fe20000000000 */
[----:B------:R-:W-:-:S02]  /*4d50*/  FSEL R46, R150, -INF , !P3 ;  /* 0xff800000962e7808 */ /* 0x000fc40005800000 */
[----:B------:R-:W-:Y:S02]  /*4d60*/  FSEL R59, R148, -INF , !P3 ;  /* 0xff800000943b7808 */ /* 0x000fe40005800000 */
[----:B------:R-:W-:Y:S01]  /*4d70*/  FSEL R47, R47, -INF , !P6 ;  /* 0xff8000002f2f7808 */ /* 0x000fe20007000000 */
[----:B------:R-:W-:Y:S01]  /*4d80*/  HMMA.16816.F32.BF16 R132, R80, R186, R132 ;  /* 0x000000ba5084723c */ /* 0x000fe20000041884 */
[----:B------:R-:W-:Y:S02]  /*4d90*/  FSEL R45, R151, -INF , !P6 ;  /* 0xff800000972d7808 */ /* 0x000fe40007000000 */
[----:B------:R-:W-:Y:S02]  /*4da0*/  FSEL R192, R149, -INF , !P6 ;  /* 0xff80000095c07808 */ /* 0x000fe40007000000 */
[-C--:B------:R-:W-:Y:S02]  /*4db0*/  ISETP.GE.AND P3, PT, R48, R0.reuse, PT ;  /* 0x000000003000720c */ /* 0x080fe40003f66270 */
[----:B------:R-:W-:Y:S01]  /*4dc0*/  ISETP.GE.AND P6, PT, R44, R0, PT ;  /* 0x000000002c00720c */ /* 0x000fe20003fc6270 */
[----:B-1----:R-:W-:Y:S01]  /*4dd0*/  HMMA.16816.F32.BF16 R24, R172, R180, R24 ;  /* 0x000000b4ac18723c */ /* 0x002fe20000041818 */
[----:B------:R-:W-:-:S02]  /*4de0*/  FSEL R44, R146, -INF , !P2 ;  /* 0xff800000922c7808 */ /* 0x000fc40005000000 */
[----:B------:R-:W-:Y:S02]  /*4df0*/  FSEL R236, R42, -INF , !P2 ;  /* 0xff8000002aec7808 */ /* 0x000fe40005000000 */
[----:B------:R-:W-:Y:S02]  /*4e00*/  FSEL R48, R144, -INF , !P2 ;  /* 0xff80000090307808 */ /* 0x000fe40005000000 */
[----:B------:R-:W-:Y:S01]  /*4e10*/  ISETP.GE.AND P2, PT, R49, R0, PT ;  /* 0x000000003100720c */ /* 0x000fe20003f46270 */
[----:B------:R-:W-:Y:S01]  /*4e20*/  HMMA.16816.F32.BF16 R20, R172, R182, R20 ;  /* 0x000000b6ac14723c */ /* 0x000fe20000041814 */
[----:B------:R-:W-:Y:S02]  /*4e30*/  FSEL R233, R43, -INF , !P5 ;  /* 0xff8000002be97808 */ /* 0x000fe40006800000 */
[----:B------:R-:W-:Y:S02]  /*4e40*/  FSEL R241, R41, -INF , !P5 ;  /* 0xff80000029f17808 */ /* 0x000fe40006800000 */
[----:B------:R-:W-:-:S02]  /*4e50*/  FSEL R42, R147, -INF , !P5 ;  /* 0xff800000932a7808 */ /* 0x000fc40006800000 */
[----:B------:R-:W-:Y:S01]  /*4e60*/  FSEL R49, R145, -INF , !P5 ;  /* 0xff80000091317808 */ /* 0x000fe20006800000 */
[C---:B------:R-:W-:Y:S01]  /*4e70*/  HMMA.16816.F32.BF16 R128, R80.reuse, R180, R128 ;  /* 0x000000b45080723c */ /* 0x040fe20000041880 */
[----:B------:R-:W-:Y:S01]  /*4e80*/  ISETP.GE.AND P5, PT, R40, R0, PT ;  /* 0x000000002800720c */ /* 0x000fe20003fa6270 */
[----:B------:R-:W-:Y:S01]  /*4e90*/  VIADD R40, R76, 0xffffffc9 ;  /* 0xffffffc94c287836 */ /* 0x000fe20000000000 */
[----:B------:R-:W-:Y:S02]  /*4ea0*/  FSEL R234, R38, -INF , !P4 ;  /* 0xff80000026ea7808 */ /* 0x000fe40006000000 */
[----:B------:R-:W-:Y:S02]  /*4eb0*/  FSEL R36, R36, -INF , !P4 ;  /* 0xff80000024247808 */ /* 0x000fe40006000000 */
[----:B------:R-:W-:Y:S01]  /*4ec0*/  FSEL R232, R142, -INF , !P4 ;  /* 0xff8000008ee87808 */ /* 0x000fe20006000000 */
[----:B------:R-:W-:Y:S01]  /*4ed0*/  HMMA.16816.F32.BF16 R124, R80, R182, R124 ;  /* 0x000000b6507c723c */ /* 0x000fe2000004187c */
[----:B------:R-:W-:-:S02]  /*4ee0*/  FSEL R38, R140, -INF , !P4 ;  /* 0xff8000008c267808 */ /* 0x000fc40006000000 */
[----:B------:R-:W-:Y:S01]  /*4ef0*/  FSEL R219, R32, -INF , !P6 ;  /* 0xff80000020db7808 */ /* 0x000fe20007000000 */
[----:B------:R-:W-:Y:S01]  /*4f00*/  VIADD R32, R76, 0xffffffd8 ;  /* 0xffffffd84c207836 */ /* 0x000fe20000000000 */
[----:B------:R-:W-:Y:S01]  /*4f10*/  ISETP.GE.AND P4, PT, R40, R0, PT ;  /* 0x000000002800720c */ /* 0x000fe20003f86270 */
[----:B------:R-:W-:Y:S01]  /*4f20*/  VIADD R40, R76, 0xffffffd0 ;  /* 0xffffffd04c287836 */ /* 0x000fe20000000000 */
[----:B------:R-:W-:Y:S01]  /*4f30*/  FSEL R229, R28, -INF , !P5 ;  /* 0xff8000001ce57808 */ /* 0x000fe20006800000 */
[----:B------:R-:W-:Y:S01]  /*4f40*/  HMMA.16816.F32.BF16 R116, R80, R178, R116 ;  /* 0x000000b25074723c */ /* 0x000fe20000041874 */
[----:B------:R-:W-:Y:S01]  /*4f50*/  FSEL R43, R39, -INF , !P3 ;  /* 0xff800000272b7808 */ /* 0x000fe20005800000 */
[C---:B------:R-:W-:Y:S01]  /*4f60*/  VIADD R28, R76.reuse, 0xffffffe0 ;  /* 0xffffffe04c1c7836 */ /* 0x040fe20000000000 */
[----:B------:R-:W-:Y:S01]  /*4f70*/  FSEL R242, R37, -INF , !P3 ;  /* 0xff80000025f27808 */ /* 0x000fe20005800000 */
[----:B------:R-:W-:Y:S01]  /*4f80*/  VIADD R39, R76, 0xffffffd1 ;  /* 0xffffffd14c277836 */ /* 0x000fe20000000000 */
[----:B------:R-:W-:-:S02]  /*4f90*/  FSEL R223, R35, -INF , !P2 ;  /* 0xff80000023df7808 */ /* 0x000fc40005000000 */
[----:B------:R-:W-:Y:S01]  /*4fa0*/  FSEL R228, R33, -INF , !P2 ;  /* 0xff80000021e47808 */ /* 0x000fe20005000000 */
[C---:B------:R-:W-:Y:S01]  /*4fb0*/  HMMA.16816.F32.BF16 R12, R172.reuse, R178, R12 ;  /* 0x000000b2ac0c723c */ /* 0x040fe2000004180c */
[----:B------:R-:W-:Y:S02]  /*4fc0*/  FSEL R222, R139, -INF , !P2 ;  /* 0xff8000008bde7808 */ /* 0x000fe40005000000 */
[----:B------:R-:W-:Y:S02]  /*4fd0*/  FSEL R215, R137, -INF , !P2 ;  /* 0xff80000089d77808 */ /* 0x000fe40005000000 */
[----:B------:R-:W-:Y:S02]  /*4fe0*/  FSEL R216, R143, -INF , !P3 ;  /* 0xff8000008fd87808 */ /* 0x000fe40005800000 */
[----:B------:R-:W-:Y:S01]  /*4ff0*/  FSEL R37, R141, -INF , !P3 ;  /* 0xff8000008d257808 */ /* 0x000fe20005800000 */
[----:B------:R-:W-:Y:S01]  /*5000*/  HMMA.16816.F32.BF16 R16, R172, R176, R16 ;  /* 0x000000b0ac10723c */ /* 0x000fe20000041810 */
[-C--:B------:R-:W-:Y:S01]  /*5010*/  ISETP.GE.AND P2, PT, R32, R0.reuse, PT ;  /* 0x000000002000720c */ /* 0x080fe20003f46270 */
[----:B------:R-:W-:Y:S01]  /*5020*/  VIADD R32, R76, 0xffffffd9 ;  /* 0xffffffd94c207836 */ /* 0x000fe20000000000 */
[----:B------:R-:W-:-:S02]  /*5030*/  ISETP.GE.AND P3, PT, R40, R0, PT ;  /* 0x000000002800720c */ /* 0x000fc40003f66270 */
[----:B------:R-:W-:Y:S02]  /*5040*/  FSEL R227, R31, -INF , !P4 ;  /* 0xff8000001fe37808 */ /* 0x000fe40006000000 */
[----:B------:R-:W-:Y:S01]  /*5050*/  FSEL R220, R29, -INF , !P4 ;  /* 0xff8000001ddc7808 */ /* 0x000fe20006000000 */
[C---:B--2---:R-:W-:Y:S01]  /*5060*/  HMMA.16816.F32.BF16 R4, R172.reuse, R90, R4 ;  /* 0x0000005aac04723c */ /* 0x044fe20000041804 */
[----:B------:R-:W-:Y:S02]  /*5070*/  FSEL R224, R135, -INF , !P4 ;  /* 0xff80000087e07808 */ /* 0x000fe40006000000 */
[----:B------:R-:W-:Y:S02]  /*5080*/  FSEL R231, R133, -INF , !P4 ;  /* 0xff80000085e77808 */ /* 0x000fe40006000000 */
[----:B------:R-:W-:Y:S02]  /*5090*/  FSEL R218, R138, -INF , !P6 ;  /* 0xff8000008ada7808 */ /* 0x000fe40007000000 */
[----:B------:R-:W-:Y:S01]  /*50a0*/  FSEL R221, R34, -INF , !P6 ;  /* 0xff80000022dd7808 */ /* 0x000fe20007000000 */
[----:B------:R-:W-:Y:S01]  /*50b0*/  HMMA.16816.F32.BF16 R8, R172, R88, R8 ;  /* 0x00000058ac08723c */ /* 0x000fe20000041808 */
[----:B------:R-:W-:-:S02]  /*50c0*/  FSEL R214, R136, -INF , !P6 ;  /* 0xff80000088d67808 */ /* 0x000fc40007000000 */
[----:B------:R-:W-:Y:S02]  /*50d0*/  FSEL R226, R30, -INF , !P5 ;  /* 0xff8000001ee27808 */ /* 0x000fe40006800000 */
[-C--:B------:R-:W-:Y:S02]  /*50e0*/  ISETP.GE.AND P4, PT, R28, R0.reuse, PT ;  /* 0x000000001c00720c */ /* 0x080fe40003f86270 */
[-C--:B------:R-:W-:Y:S01]  /*50f0*/  ISETP.GE.AND P6, PT, R39, R0.reuse, PT ;  /* 0x000000002700720c */ /* 0x080fe20003fc6270 */
[----:B------:R-:W-:Y:S01]  /*5100*/  HMMA.16816.F32.BF16 R28, R80, R176, R120 ;  /* 0x000000b0501c723c */ /* 0x000fe20000041878 */
[----:B------:R-:W-:Y:S02]  /*5110*/  FSEL R225, R134, -INF , !P5 ;  /* 0xff80000086e17808 */ /* 0x000fe40006800000 */
[----:B------:R-:W-:Y:S02]  /*5120*/  FSEL R230, R132, -INF , !P5 ;  /* 0xff80000084e67808 */ /* 0x000fe40006800000 */
[----:B------:R-:W-:Y:S01]  /*5130*/  FSEL R202, R24, -INF , !P3 ;  /* 0xff80000018ca7808 */ /* 0x000fe20005800000 */
[----:B------:R-:W-:Y:S01]  /*5140*/  VIADD R24, R76, 0xffffffe8 ;  /* 0xffffffe84c187836 */ /* 0x000fe20000000000 */
[----:B------:R-:W-:Y:S01]  /*5150*/  FSEL R206, R20, -INF , !P2 ;  /* 0xff80000014ce7808 */ /* 0x000fe20005000000 */
[----:B------:R-:W-:Y:S01]  /*5160*/  VIADD R20, R76, 0xfffffff0 ;  /* 0xfffffff04c147836 */ /* 0x000fe20000000000 */
[----:B------:R-:W-:Y:S01]  /*5170*/  ISETP.GE.AND P5, PT, R32, R0, PT ;  /* 0x000000002000720c */ /* 0x000fe20003fa6270 */
[----:B------:R-:W-:Y:S01]  /*5180*/  VIADD R32, R76, 0xffffffe1 ;  /* 0xffffffe14c207836 */ /* 0x000fe20000000000 */
[----:B------:R-:W-:-:S02]  /*5190*/  FSEL R201, R128, -INF , !P3 ;  /* 0xff80000080c97808 */ /* 0x000fc40005800000 */
[----:B------:R-:W-:Y:S02]  /*51a0*/  FSEL R128, R131, -INF , !P6 ;  /* 0xff80000083807808 */ /* 0x000fe40007000000 */
[----:B------:R-:W-:Y:S02]  /*51b0*/  FSEL R203, R129, -INF , !P6 ;  /* 0xff80000081cb7808 */ /* 0x000fe40007000000 */
[----:B------:R-:W-:Y:S02]  /*51c0*/  FSEL R198, R27, -INF , !P6 ;  /* 0xff8000001bc67808 */ /* 0x000fe40007000000 */
[----:B------:R-:W-:Y:S01]  /*51d0*/  FSEL R204, R25, -INF , !P6 ;  /* 0xff80000019cc7808 */ /* 0x000fe20007000000 */
[----:B------:R-:W-:Y:S01]  /*51e0*/  VIADD R25, R76, 0xfffffff1 ;  /* 0xfffffff14c197836 */ /* 0x000fe20000000000 */
[----:B------:R-:W-:Y:S02]  /*51f0*/  FSEL R131, R23, -INF , !P5 ;  /* 0xff80000017837808 */ /* 0x000fe40006800000 */
[----:B------:R-:W-:-:S02]  /*5200*/  FSEL R205, R21, -INF , !P5 ;  /* 0xff80000015cd7808 */ /* 0x000fc40006800000 */
[----:B------:R-:W-:Y:S02]  /*5210*/  FSEL R129, R127, -INF , !P5 ;  /* 0xff8000007f817808 */ /* 0x000fe40006800000 */
[----:B------:R-:W-:Y:S02]  /*5220*/  FSEL R217, R125, -INF , !P5 ;  /* 0xff8000007dd97808 */ /* 0x000fe40006800000 */
[-C--:B------:R-:W-:Y:S01]  /*5230*/  ISETP.GE.AND P6, PT, R24, R0.reuse, PT ;  /* 0x000000001800720c */ /* 0x080fe20003fc6270 */
[----:B------:R-:W-:Y:S01]  /*5240*/  VIADD R24, R76, 0xffffffe9 ;  /* 0xffffffe94c187836 */ /* 0x000fe20000000000 */
[----:B------:R-:W-:Y:S02]  /*5250*/  FSEL R197, R22, -INF , !P2 ;  /* 0xff80000016c57808 */ /* 0x000fe40005000000 */
[----:B------:R-:W-:Y:S02]  /*5260*/  ISETP.GE.AND P5, PT, R20, R0, PT ;  /* 0x000000001400720c */ /* 0x000fe40003fa6270 */
[----:B------:R-:W-:Y:S01]  /*5270*/  HMMA.16816.F32.BF16 R20, R80, R88, R112 ;  /* 0x000000585014723c */ /* 0x000fe20000041870 */
[----:B------:R-:W-:-:S02]  /*5280*/  FSEL R97, R118, -INF , !P6 ;  /* 0xff80000076617808 */ /* 0x000fc40007000000 */
[----:B------:R-:W-:Y:S02]  /*5290*/  FSEL R114, R14, -INF , !P6 ;  /* 0xff8000000e727808 */ /* 0x000fe40007000000 */
[----:B------:R-:W-:Y:S02]  /*52a0*/  FSEL R127, R12, -INF , !P6 ;  /* 0xff8000000c7f7808 */ /* 0x000fe40007000000 */
[----:B------:R-:W-:Y:S01]  /*52b0*/  FSEL R118, R116, -INF , !P6 ;  /* 0xff80000074767808 */ /* 0x000fe20007000000 */
[----:B------:R-:W-:Y:S01]  /*52c0*/  HMMA.16816.F32.BF16 R80, R80, R90, R108 ;  /* 0x0000005a5050723c */ /* 0x000fe2000004186c */
[----:B------:R-:W-:Y:S02]  /*52d0*/  ISETP.GE.U32.AND P6, PT, R0, 0x81, PT ;  /* 0x000000810000780c */ /* 0x000fe40003fc6070 */
[----:B------:R-:W-:Y:S02]  /*52e0*/  FSEL R200, R130, -INF , !P3 ;  /* 0xff80000082c87808 */ /* 0x000fe40005800000 */
[----:B------:R-:W-:-:S02]  /*52f0*/  FSEL R199, R26, -INF , !P3 ;  /* 0xff8000001ac77808 */ /* 0x000fc40005800000 */
[----:B------:R-:W-:Y:S01]  /*5300*/  FSEL R122, R16, -INF , !P4 ;  /* 0xff800000107a7808 */ /* 0x000fe20006000000 */
[----:B------:R-:W-:Y:S01]  /*5310*/  VIADD R16, R76, 0xfffffff8 ;  /* 0xfffffff84c107836 */ /* 0x000fe20000000000 */
[-C--:B------:R-:W-:Y:S01]  /*5320*/  ISETP.GE.AND P3, PT, R32, R0.reuse, PT ;  /* 0x000000002000720c */ /* 0x080fe20003f66270 */
[----:B------:R-:W-:Y:S01]  /*5330*/  VIADD R76, R76, 0xfffffff9 ;  /* 0xfffffff94c4c7836 */ /* 0x000fe20000000000 */
[----:B------:R-:W-:Y:S02]  /*5340*/  FSEL R130, R126, -INF , !P2 ;  /* 0xff8000007e827808 */ /* 0x000fe40005000000 */
[----:B------:R-:W-:Y:S02]  /*5350*/  FSEL R207, R124, -INF , !P2 ;  /* 0xff8000007ccf7808 */ /* 0x000fe40005000000 */
[----:B------:R-:W-:Y:S02]  /*5360*/  ISETP.GE.AND P2, PT, R24, R0, PT ;  /* 0x000000001800720c */ /* 0x000fe40003f46270 */
[----:B------:R-:W-:-:S02]  /*5370*/  FSEL R89, R30, -INF , !P4 ;  /* 0xff8000001e597808 */ /* 0x000fc40006000000 */
[----:B------:R-:W-:Y:S02]  /*5380*/  FSEL R27, R18, -INF , !P4 ;  /* 0xff800000121b7808 */ /* 0x000fe40006000000 */
[----:B------:R-:W-:Y:S02]  /*5390*/  FSEL R24, R28, -INF , !P4 ;  /* 0xff8000001c187808 */ /* 0x000fe40006000000 */
[----:B------:R-:W-:Y:S02]  /*53a0*/  ISETP.GE.AND P4, PT, R25, R0, PT ;  /* 0x000000001900720c */ /* 0x000fe40003f86270 */
[----:B------:R-:W-:Y:S02]  /*53b0*/  FSEL R25, R19, -INF , !P3 ;  /* 0xff80000013197808 */ /* 0x000fe40005800000 */
[----:B------:R-:W-:Y:S02]  /*53c0*/  FSEL R121, R17, -INF , !P3 ;  /* 0xff80000011797808 */ /* 0x000fe40005800000 */
[----:B------:R-:W-:-:S02]  /*53d0*/  FSEL R94, R31, -INF , !P3 ;  /* 0xff8000001f5e7808 */ /* 0x000fc40005800000 */
[----:B------:R-:W-:Y:S02]  /*53e0*/  FSEL R26, R29, -INF , !P3 ;  /* 0xff8000001d1a7808 */ /* 0x000fe40005800000 */
[----:B------:R-:W-:Y:S02]  /*53f0*/  ISETP.GE.AND P3, PT, R16, R0, PT ;  /* 0x000000001000720c */ /* 0x000fe40003f66270 */
[----:B------:R-:W-:Y:S02]  /*5400*/  FSEL R95, R15, -INF , !P2 ;  /* 0xff8000000f5f7808 */ /* 0x000fe40005000000 */
[----:B------:R-:W-:Y:S02]  /*5410*/  FSEL R126, R13, -INF , !P2 ;  /* 0xff8000000d7e7808 */ /* 0x000fe40005000000 */
[----:B------:R-:W-:Y:S02]  /*5420*/  FSEL R96, R119, -INF , !P2 ;  /* 0xff80000077607808 */ /* 0x000fe40005000000 */
[----:B------:R-:W-:-:S02]  /*5430*/  FSEL R117, R117, -INF , !P2 ;  /* 0xff80000075757808 */ /* 0x000fc40005000000 */
[----:B------:R-:W-:Y:S02]  /*5440*/  ISETP.GE.AND P2, PT, R76, R0, PT ;  /* 0x000000004c00720c */ /* 0x000fe40003f46270 */
[----:B------:R-:W-:Y:S02]  /*5450*/  FSEL R105, R4, -INF , !P3 ;  /* 0xff80000004697808 */ /* 0x000fe40005800000 */
[----:B------:R-:W-:Y:S02]  /*5460*/  FSEL R98, R22, -INF , !P5 ;  /* 0xff80000016627808 */ /* 0x000fe40006800000 */
[----:B------:R-:W-:Y:S02]  /*5470*/  FSEL R99, R10, -INF , !P5 ;  /* 0xff8000000a637808 */ /* 0x000fe40006800000 */
[----:B------:R-:W-:Y:S02]  /*5480*/  FSEL R101, R8, -INF , !P5 ;  /* 0xff80000008657808 */ /* 0x000fe40006800000 */
[----:B------:R-:W-:-:S02]  /*5490*/  FSEL R120, R20, -INF , !P5 ;  /* 0xff80000014787808 */ /* 0x000fc40006800000 */
[----:B------:R-:W-:Y:S02]  /*54a0*/  FSEL R100, R23, -INF , !P4 ;  /* 0xff80000017647808 */ /* 0x000fe40006000000 */
        /* <DEDUP_REMOVED lines=10> */
[----:B------:R-:W-:Y:S01]  /*5550*/  LOP3.LUT R4, R210, 0x200, RZ, 0xc0, !PT ;  /* 0x00000200d2047812 */ /* 0x000fe200078ec0ff */
[----:B------:R-:W-:Y:S06]  /*5560*/  BAR.SYNC.DEFER_BLOCKING 0x0 ;  /* 0x0000000000007b1d */ /* 0x000fec0000010000 */
[----:B------:R-:W-:Y:S05]  /*5570*/  @!P6 BRA `(.L_x_227) ;  /* 0x000000040068e947 */ /* 0x000fea0003800000 */
[----:B------:R-:W1:Y:S01]  /*5580*/  LDCU UR4, c[0x0][0x440] ;  /* 0x00008800ff0477ac */ /* 0x000e620008000800 */
[----:B------:R-:W-:Y:S01]  /*5590*/  VIADD R0, R208, 0xfffffffe ;  /* 0xfffffffed0007836 */ /* 0x000fe20000000000 */
[----:B------:R-:W-:Y:S03]  /*55a0*/  BSSY.RECONVERGENT B0, `(.L_x_228) ;  /* 0x0000056000007945 */ /* 0x000fe60003800200 */
[----:B------:R-:W-:-:S04]  /*55b0*/  IMAD.WIDE.U32 R6, R0, R2, RZ ;  /* 0x0000000200067225 */ /* 0x000fc800078e00ff */
[----:B------:R-:W-:Y:S02]  /*55c0*/  IMAD R0, R0, R3, R7 ;  /* 0x0000000300007224 */ /* 0x000fe400078e0207 */
[----:B------:R-:W-:-:S03]  /*55d0*/  IMAD.SHL.U32 R16, R6, 0x80, RZ ;  /* 0x0000008006107824 */ /* 0x000fc600078e00ff */
[----:B------:R-:W-:Y:S02]  /*55e0*/  SHF.L.U64.HI R17, R6, 0x7, R0 ;  /* 0x0000000706117819 */ /* 0x000fe40000010200 */
[----:B-1----:R-:W-:-:S13]  /*55f0*/  ISETP.GE.AND P2, PT, R235, UR4, PT ;  /* 0x00000004eb007c0c */ /* 0x002fda000bf46270 */
[CC--:B------:R-:W-:Y:S01]  /*5600*/  @!P2 LEA R7, P3, R2.reuse, R16.reuse, 0x4 ;  /* 0x000000100207a211 */ /* 0x0c0fe200078620ff */
[----:B------:R-:W-:Y:S01]  /*5610*/  @!P2 IMAD R6, R3, 0x30, RZ ;  /* 0x000000300306a824 */ /* 0x000fe200078e02ff */
[C---:B------:R-:W-:Y:S01]  /*5620*/  @!P2 LEA R5, P4, R2.reuse, R16, 0x5 ;  /* 0x000000100205a211 */ /* 0x040fe200078828ff */
[C---:B------:R-:W-:Y:S01]  /*5630*/  @!P2 IMAD.WIDE.U32 R8, R2.reuse, 0x30, R16 ;  /* 0x000000300208a825 */ /* 0x040fe200078e0010 */
[----:B------:R-:W-:Y:S02]  /*5640*/  @!P2 LEA.HI.X R0, R2, R17, R3, 0x4, P3 ;  /* 0x000000110200a211 */ /* 0x000fe400018f2403 */
[----:B------:R-:W-:Y:S01]  /*5650*/  ISETP.GE.AND P3, PT, R235, UR4, PT ;  /* 0x00000004eb007c0c */ /* 0x000fe2000bf66270 */
[----:B------:R-:W-:Y:S01]  /*5660*/  @!P2 IMAD.IADD R6, R6, 0x1, R9 ;  /* 0x000000010606a824 */ /* 0x000fe200078e0209 */
[CC--:B------:R-:W-:Y:S01]  /*5670*/  @!P2 LEA R20, P5, R7.reuse, R248.reuse, 0x1 ;  /* 0x000000f80714a211 */ /* 0x0c0fe200078a08ff */
[----:B------:R-:W-:Y:S02]  /*5680*/  @!P2 IMAD.MOV.U32 R10, RZ, RZ, R16 ;  /* 0x000000ffff0aa224 */ /* 0x000fe400078e0010 */
[--C-:B------:R-:W-:Y:S01]  /*5690*/  @!P2 IMAD.MOV.U32 R11, RZ, RZ, R17.reuse ;  /* 0x000000ffff0ba224 */ /* 0x100fe200078e0011 */
[----:B------:R-:W-:Y:S01]  /*56a0*/  @!P2 LEA.HI.X R21, R7, R247, R0, 0x1, P5 ;  /* 0x000000f70715a211 */ /* 0x000fe200028f0c00 */
[----:B------:R-:W-:Y:S01]  /*56b0*/  @!P2 IMAD.MOV.U32 R9, RZ, RZ, R17 ;  /* 0x000000ffff09a224 */ /* 0x000fe200078e0011 */
[C---:B------:R-:W-:Y:S01]  /*56c0*/  @!P2 LEA.HI.X R0, R2.reuse, R17, R3, 0x5, P4 ;  /* 0x000000110200a211 */ /* 0x040fe200020f2c03 */
[----:B------:R-:W-:Y:S01]  /*56d0*/  @!P2 IMAD.WIDE.U32 R10, R2, 0x50, R10 ;  /* 0x00000050020aa825 */ /* 0x000fe200078e000a */
[----:B------:R-:W-:-:S02]  /*56e0*/  @!P2 LEA R18, P5, R5, R248, 0x1 ;  /* 0x000000f80512a211 */ /* 0x000fc400078a08ff */
[-C--:B------:R-:W-:Y:S02]  /*56f0*/  @!P2 LEA R14, P4, R8, R248.reuse, 0x1 ;  /* 0x000000f8080ea211 */ /* 0x080fe400078808ff */
[-C--:B------:R-:W-:Y:S01]  /*5700*/  @!P2 LEA.HI.X R19, R5, R247.reuse, R0, 0x1, P5 ;  /* 0x000000f70513a211 */ /* 0x080fe200028f0c00 */
[C---:B------:R-:W-:Y:S01]  /*5710*/  @!P2 IMAD R5, R3.reuse, 0x50, RZ ;  /* 0x000000500305a824 */ /* 0x040fe200078e02ff */
[----:B------:R-:W-:Y:S01]  /*5720*/  @!P3 LEA R22, P5, R16, R248, 0x1 ;  /* 0x000000f81016b211 */ /* 0x000fe200078a08ff */
[----:B------:R-:W-:Y:S01]  /*5730*/  @!P2 IMAD R0, R3, 0x60, RZ ;  /* 0x000000600300a824 */ /* 0x000fe200078e02ff */
[-C--:B------:R-:W-:Y:S01]  /*5740*/  @!P2 LEA.HI.X R15, R8, R247.reuse, R6, 0x1, P4 ;  /* 0x000000f7080fa211 */ /* 0x080fe200020f0c06 */
[----:B------:R-:W-:Y:S01]  /*5750*/  @!P2 IMAD.MOV.U32 R8, RZ, RZ, R16 ;  /* 0x000000ffff08a224 */ /* 0x000fe200078e0010 */
[----:B------:R-:W-:Y:S01]  /*5760*/  @!P2 LEA R7, P4, R2, R16, 0x6 ;  /* 0x000000100207a211 */ /* 0x000fe200078830ff */
[----:B------:R-:W-:Y:S01]  /*5770*/  @!P2 IMAD.IADD R5, R5, 0x1, R11 ;  /* 0x000000010505a824 */ /* 0x000fe200078e020b */
[----:B------:R-:W-:Y:S01]  /*5780*/  @!P3 LEA.HI.X R23, R16, R247, R17, 0x1, P5 ;  /* 0x000000f71017b211 */ /* 0x000fe200028f0c11 */
[C---:B------:R-:W-:Y:S01]  /*5790*/  @!P2 IMAD.WIDE.U32 R8, R2.reuse, 0x60, R8 ;  /* 0x000000600208a825 */ /* 0x040fe200078e0008 */
[----:B------:R-:W-:-:S02]  /*57a0*/  @!P2 LEA.HI.X R6, R2, R17, R3, 0x6, P4 ;  /* 0x000000110206a211 */ /* 0x000fc400020f3403 */
[CC--:B------:R-:W-:Y:S01]  /*57b0*/  @!P2 LEA R12, P4, R7.reuse, R248.reuse, 0x1 ;  /* 0x000000f8070ca211 */ /* 0x0c0fe200078808ff */
[----:B------:R-:W-:Y:S01]  /*57c0*/  @!PT LDS RZ, [RZ] ;  /* 0x00000000fffff984 */ /* 0x000fe20000000800 */
[----:B------:R-:W-:Y:S01]  /*57d0*/  @!PT LDS RZ, [RZ] ;  /* 0x00000000fffff984 */ /* 0x000fe20000000800 */
[----:B------:R-:W-:Y:S01]  /*57e0*/  @!PT LDS RZ, [RZ] ;  /* 0x00000000fffff984 */ /* 0x000fe20000000800 */
[----:B------:R1:W-:Y:S01]  /*57f0*/  @!P3 LDGSTS.E.BYPASS.LTC128B.128 [R251+0x4000], desc[UR16][R22.64] ;  /* 0x0400000016fbbfae */ /* 0x0003e2000b981a10 */
[-C--:B------:R-:W-:Y:S01]  /*5800*/  @!P2 LEA R28, P5, R10, R248.reuse, 0x1 ;  /* 0x000000f80a1ca211 */ /* 0x080fe200078a08ff */
[----:B------:R-:W-:Y:S01]  /*5810*/  @!P2 IMAD.IADD R0, R0, 0x1, R9 ;  /* 0x000000010000a824 */ /* 0x000fe200078e0209 */
[-C--:B------:R-:W-:Y:S01]  /*5820*/  @!P2 LEA.HI.X R13, R7, R247.reuse, R6, 0x1, P4 ;  /* 0x000000f7070da211 */ /* 0x080fe200020f0c06 */
[----:B------:R1:W-:Y:S01]  /*5830*/  @P3 STS.128 [R251+0x4000], RZ ;  /* 0x004000fffb003388 */ /* 0x0003e20000000c00 */
[----:B------:R-:W-:Y:S02]  /*5840*/  @!P2 LEA R6, P4, R8, R248, 0x1 ;  /* 0x000000f80806a211 */ /* 0x000fe400078808ff */
[-C--:B------:R-:W-:Y:S01]  /*5850*/  @!P2 LEA.HI.X R29, R10, R247.reuse, R5, 0x1, P5 ;  /* 0x000000f70a1da211 */ /* 0x080fe200028f0c05 */
[----:B------:R1:W-:Y:S01]  /*5860*/  @P2 STS.128 [R251+0x4800], RZ ;  /* 0x004800fffb002388 */ /* 0x0003e20000000c00 */
[----:B------:R-:W-:-:S03]  /*5870*/  @!P2 LEA.HI.X R7, R8, R247, R0, 0x1, P4 ;  /* 0x000000f70807a211 */ /* 0x000fc600020f0c00 */
[----:B------:R-:W-:Y:S01]  /*5880*/  @!PT LDS RZ, [RZ] ;  /* 0x00000000fffff984 */ /* 0x000fe20000000800 */
[----:B------:R-:W-:Y:S01]  /*5890*/  @!PT LDS RZ, [RZ] ;  /* 0x00000000fffff984 */ /* 0x000fe20000000800 */
[----:B------:R-:W-:Y:S01]  /*58a0*/  @!PT LDS RZ, [RZ] ;  /* 0x00000000fffff984 */ /* 0x000fe20000000800 */
[----:B------:R1:W-:Y:S04]  /*58b0*/  @!P2 LDGSTS.E.BYPASS.LTC128B.128 [R251+0x4800], desc[UR16][R20.64] ;  /* 0x0480000014fbafae */ /* 0x0003e8000b981a10 */
[----:B------:R1:W-:Y:S04]  /*58c0*/  @P2 STS.128 [R251+0x5000], RZ ;  /* 0x005000fffb002388 */ /* 0x0003e80000000c00 */
        /* <DEDUP_REMOVED lines=24> */
[----:B------:R1:W-:Y:S01]  /*5a50*/  @P2 STS.128 [R251+0x7800], RZ ;  /* 0x007800fffb002388 */ /* 0x0003e20000000c00 */
[----:B------:R-:W-:Y:S05]  /*5a60*/  @P2 BRA `(.L_x_229) ;  /* 0x0000000000242947 */ /* 0x000fea0003800000 */
[----:B------:R-:W-:Y:S02]  /*5a70*/  IMAD R3, R3, 0x70, RZ ;  /* 0x0000007003037824 */ /* 0x000fe400078e02ff */
        /* <DEDUP_REMOVED lines=8> */
.L_x_229:
[----:B------:R-:W-:Y:S05]  /*5b00*/  BSYNC.RECONVERGENT B0 ;  /* 0x0000000000007941 */ /* 0x000fea0003800200 */
.L_x_228:
[----:B------:R-:W0:Y:S02]  /*5b10*/  LDGDEPBAR ;  /* 0x00000000000079af */ /* 0x000e240000000000 */
.L_x_227:
[----:B------:R-:W-:Y:S01]  /*5b20*/  FMNMX3.FTZ R0, R72, R74, R78, !PT ;  /* 0x0000004a48007276 */ /* 0x000fe2000781004e */
[----:B------:R-:W3:Y:S01]  /*5b30*/  LDCU UR4, c[0x0][0x45c] ;  /* 0x00008b80ff0477ac */ /* 0x000ee20008000800 */
[----:B--2---:R-:W-:Y:S02]  /*5b40*/  FMNMX3.FTZ R2, R168, R169, R164, !PT ;  /* 0x000000a9a8027276 */ /* 0x004fe400078100a4 */
[----:B------:R-:W-:Y:S02]  /*5b50*/  FMNMX3.FTZ R0, R0, R79, R58, !PT ;  /* 0x0000004f00007276 */ /* 0x000fe4000781003a */
[----:B------:R-:W-:Y:S02]  /*5b60*/  FMNMX3.FTZ R2, R2, R165, R67, !PT ;  /* 0x000000a502027276 */ /* 0x000fe40007810043 */
[----:B------:R-:W-:Y:S02]  /*5b70*/  FMNMX3.FTZ R0, R0, R73, R77, !PT ;  /* 0x0000004900007276 */ /* 0x000fe4000781004d */
[----:B------:R-:W-:-:S02]  /*5b80*/  MOV R33, R193 ;  /* 0x000000c100217202 */ /* 0x000fc40000000f00 */
[----:B------:R-:W-:Y:S02]  /*5b90*/  FMNMX3.FTZ R2, R2, R68, R156, !PT ;  /* 0x0000004402027276 */ /* 0x000fe4000781009c */
[----:B------:R-:W-:Y:S02]  /*5ba0*/  FMNMX3.FTZ R0, R0, R75, R252, !PT ;  /* 0x0000004b00007276 */ /* 0x000fe400078100fc */
[----:B------:R-:W-:Y:S02]  /*5bb0*/  MOV R32, R196 ;  /* 0x000000c400207202 */ /* 0x000fe40000000f00 */
[----:B------:R-:W-:Y:S02]  /*5bc0*/  FMNMX3.FTZ R2, R2, R157, R52, !PT ;  /* 0x0000009d02027276 */ /* 0x000fe40007810034 */
[----:B------:R-:W-:Y:S02]  /*5bd0*/  FMNMX3.FTZ R0, R0, R250, R33, !PT ;  /* 0x000000fa00007276 */ /* 0x000fe40007810021 */
[----:B------:R-:W-:-:S02]  /*5be0*/  MOV R34, R192 ;  /* 0x000000c000227202 */ /* 0x000fc40000000f00 */
        /* <DEDUP_REMOVED lines=30> */
[----:B------:R-:W-:Y:S02]  /*5dd0*/  FMNMX.FTZ R0, R108, R0, !PT ;  /* 0x000000006c007209 */ /* 0x000fe40007810000 */
[----:B------:R-:W-:Y:S02]  /*5de0*/  FMNMX3.FTZ R5, R5, R227, R199, !PT ;  /* 0x000000e305057276 */ /* 0x000fe400078100c7 */
[----:B------:R-:W-:Y:S01]  /*5df0*/  FMNMX.FTZ R2, R123, R2, !PT ;  /* 0x000000027b027209 */ /* 0x000fe20007810000 */
[----:B------:R-:W2:Y:S01]  /*5e00*/  SHFL.BFLY PT, R3, R0, 0x2, 0x1f ;  /* 0x0c401f0000037f89 */ /* 0x000ea200000e0000 */
[----:B------:R-:W-:Y:S02]  /*5e10*/  FMNMX3.FTZ R5, R5, R198, R197, !PT ;  /* 0x000000c605057276 */ /* 0x000fe400078100c5 */
[----:B------:R-:W-:Y:S01]  /*5e20*/  IADD3 R4, PT, PT, R4, R212, RZ ;  /* 0x000000d404047210 */ /* 0x000fe20007ffe0ff */
[----:B-1----:R-:W1:Y:S01]  /*5e30*/  SHFL.BFLY PT, R6, R2, 0x2, 0x1f ;  /* 0x0c401f0002067f89 */ /* 0x002e6200000e0000 */
[----:B------:R-:W-:-:S02]  /*5e40*/  FMNMX3.FTZ R5, R5, R131, R27, !PT ;  /* 0x0000008305057276 */ /* 0x000fc4000781001b */
[----:B------:R-:W-:Y:S02]  /*5e50*/  LEA R81, R4, UR5, 0x1 ;  /* 0x0000000504517c11 */ /* 0x000fe4000f8e08ff */
[----:B------:R-:W-:Y:S02]  /*5e60*/  FMNMX3.FTZ R5, R5, R25, R114, !PT ;  /* 0x0000001905057276 */ /* 0x000fe40007810072 */
[----:B------:R-:W-:Y:S01]  /*5e70*/  IADD3 R80, PT, PT, R211, R81, RZ ;  /* 0x00000051d3507210 */ /* 0x000fe20007ffe0ff */
[----:B------:R-:W-:Y:S01]  /*5e80*/  LDSM.16.MT88.4 R180, [R81+0x8000] ;  /* 0x0080000051b4783b */ /* 0x000fe20000004200 */
[----:B------:R-:W-:-:S03]  /*5e90*/  FMNMX3.FTZ R5, R5, R95, R99, !PT ;  /* 0x0000005f05057276 */ /* 0x000fc60007810063 */
[----:B------:R-:W-:Y:S01]  /*5ea0*/  LDSM.16.MT88.4 R144, [R80+0x8000] ;  /* 0x008000005090783b */ /* 0x000fe20000004200 */
[----:B------:R-:W-:-:S03]  /*5eb0*/  FMNMX3.FTZ R5, R5, R102, R104, !PT ;  /* 0x0000006605057276 */ /* 0x000fc60007810068 */
[----:B------:R-:W-:Y:S01]  /*5ec0*/  LDSM.16.MT88.4 R20, [R81+0x8800] ;  /* 0x008800005114783b */ /* 0x000fe20000004200 */
[----:B------:R-:W-:Y:S02]  /*5ed0*/  FMNMX.FTZ R5, R106, R5, !PT ;  /* 0x000000056a057209 */ /* 0x000fe40007810000 */
[----:B--2---:R-:W-:Y:S01]  /*5ee0*/  FMNMX.FTZ R3, R0, R3, !PT ;  /* 0x0000000300037209 */ /* 0x004fe20007810000 */
[----:B------:R-:W-:Y:S01]  /*5ef0*/  LDSM.16.MT88.4 R16, [R80+0x8800] ;  /* 0x008800005010783b */ /* 0x000fe20000004200 */
[----:B-1----:R-:W-:-:S03]  /*5f00*/  FMNMX.FTZ R6, R2, R6, !PT ;  /* 0x0000000602067209 */ /* 0x002fc60007810000 */
[----:B------:R-:W1:Y:S04]  /*5f10*/  SHFL.BFLY PT, R0, R5, 0x2, 0x1f ;  /* 0x0c401f0005007f89 */ /* 0x000e6800000e0000 */
[----:B------:R-:W2:Y:S04]  /*5f20*/  SHFL.BFLY PT, R2, R3, 0x1, 0x1f ;  /* 0x0c201f0003027f89 */ /* 0x000ea800000e0000 */
[----:B------:R-:W4:Y:S01]  /*5f30*/  SHFL.BFLY PT, R196, R6, 0x1, 0x1f ;  /* 0x0c201f0006c47f89 */ /* 0x000f2200000e0000 */
[----:B-1----:R-:W-:Y:S02]  /*5f40*/  FMNMX.FTZ R0, R5, R0, !PT ;  /* 0x0000000005007209 */ /* 0x002fe40007810000 */
[----:B------:R-:W-:-:S02]  /*5f50*/  FMNMX3.FTZ R5, R69, R66, R166, !PT ;  /* 0x0000004245057276 */ /* 0x000fc400078100a6 */
[----:B--2---:R-:W-:Y:S02]  /*5f60*/  FMNMX.FTZ R2, R3, R2, !PT ;  /* 0x0000000203027209 */ /* 0x004fe40007810000 */
[----:B------:R-:W1:Y:S01]  /*5f70*/  SHFL.BFLY PT, R3, R0, 0x1, 0x1f ;  /* 0x0c201f0000037f89 */ /* 0x000e6200000e0000 */
[----:B------:R-:W-:Y:S02]  /*5f80*/  FMNMX3.FTZ R5, R5, R167, R60, !PT ;  /* 0x000000a705057276 */ /* 0x000fe4000781003c */
[----:B----4-:R-:W-:Y:S01]  /*5f90*/  FMNMX.FTZ R196, R6, R196, !PT ;  /* 0x000000c406c47209 */ /* 0x010fe20007810000 */
[----:B---3--:R-:W-:-:S03]  /*5fa0*/  FMUL.FTZ R111, R2, UR4 ;  /* 0x00000004026f7c20 */ /* 0x008fc60008410000 */
[C---:B------:R-:W-:Y:S01]  /*5fb0*/  FSETP.NEU.FTZ.AND P2, PT, R196.reuse, -INF , PT ;  /* 0xff800000c400780b */ /* 0x040fe20003f5d000 */
[----:B------:R-:W-:-:S05]  /*5fc0*/  FMUL.FTZ R125, R196, UR4 ;  /* 0x00000004c47d7c20 */ /* 0x000fca0008410000 */
[----:B------:R-:W-:Y:S02]  /*5fd0*/  FSEL R125, R125, RZ, P2 ;  /* 0x000000ff7d7d7208 */ /* 0x000fe40001000000 */
[----:B------:R-:W-:-:S03]  /*5fe0*/  FSETP.NEU.FTZ.AND P2, PT, R2, -INF , PT ;  /* 0xff8000000200780b */ /* 0x000fc60003f5d000 */
[--C-:B------:R-:W-:Y:S01]  /*5ff0*/  FFMA.FTZ R113, R168, UR4, -R125.reuse ;  /* 0x00000004a8717c23 */ /* 0x100fe2000801087d */
[----:B------:R-:W-:Y:S01]  /*6000*/  FSEL R111, R111, RZ, P2 ;  /* 0x000000ff6f6f7208 */ /* 0x000fe20001000000 */
[--C-:B------:R-:W-:Y:S01]  /*6010*/  FFMA.FTZ R112, R169, UR4, -R125.reuse ;  /* 0x00000004a9707c23 */ /* 0x100fe2000801087d */
[--C-:B------:R-:W-:Y:S01]  /*6020*/  FFMA.FTZ R84, R164, UR4, -R125.reuse ;  /* 0x00000004a4547c23 */ /* 0x100fe2000801087d */
[--C-:B------:R-:W-:Y:S01]  /*6030*/  FFMA.FTZ R83, R165, UR4, -R125.reuse ;  /* 0x00000004a5537c23 */ /* 0x100fe2000801087d */
[----:B------:R-:W-:Y:S01]  /*6040*/  FFMA.FTZ R215, R215, UR4, -R125 ;  /* 0x00000004d7d77c23 */ /* 0x000fe2000801087d */
[----:B-1----:R-:W-:Y:S01]  /*6050*/  FMNMX.FTZ R0, R0, R3, !PT ;  /* 0x0000000300007209 */ /* 0x002fe20007810000 */
[--C-:B------:R-:W-:Y:S01]  /*6060*/  FFMA.FTZ R76, R79, UR4, -R111.reuse ;  /* 0x000000044f4c7c23 */ /* 0x100fe2000801086f */
[----:B------:R-:W-:Y:S01]  /*6070*/  FMNMX3.FTZ R3, R5, R61, R158, !PT ;  /* 0x0000003d05037276 */ /* 0x000fe2000781009e */
[----:B------:R-:W-:Y:S01]  /*6080*/  FFMA.FTZ R82, R78, UR4, -R111 ;  /* 0x000000044e527c23 */ /* 0x000fe2000801086f */
[----:B------:R-:W-:Y:S01]  /*6090*/  IADD3 R79, PT, PT, R213, R81, RZ ;  /* 0x00000051d54f7210 */ /* 0x000fe20007ffe0ff */
[----:B------:R-:W-:Y:S01]  /*60a0*/  FMUL.FTZ R110, R0, UR4 ;  /* 0x00000004006e7c20 */ /* 0x000fe20008410000 */
[----:B------:R-:W-:Y:S01]  /*60b0*/  FMNMX3.FTZ R3, R3, R159, R57, !PT ;  /* 0x0000009f03037276 */ /* 0x000fe20007810039 */
[--C-:B------:R-:W-:Y:S01]  /*60c0*/  FFMA.FTZ R91, R72, UR4, -R111.reuse ;  /* 0x00000004485b7c23 */ /* 0x100fe2000801086f */
[----:B------:R-:W-:Y:S01]  /*60d0*/  FSETP.NEU.FTZ.AND P2, PT, R0, -INF , PT ;  /* 0xff8000000000780b */ /* 0x000fe20003f5d000 */
[----:B------:R-:W-:Y:S01]  /*60e0*/  LDSM.16.MT88.4 R152, [R79+0x8000] ;  /* 0x008000004f98783b */ /* 0x000fe20000004200 */
[----:B------:R-:W-:Y:S01]  /*60f0*/  FMNMX3.FTZ R3, R3, R50, R46, !PT ;  /* 0x0000003203037276 */ /* 0x000fe2000781002e */
[--C-:B------:R-:W-:Y:S01]  /*6100*/  FFMA.FTZ R90, R74, UR4, -R111.reuse ;  /* 0x000000044a5a7c23 */ /* 0x100fe2000801086f */
[----:B------:R-:W-:Y:S01]  /*6110*/  IADD3 R78, PT, PT, R211, R79, RZ ;  /* 0x0000004fd34e7210 */ /* 0x000fe20007ffe0ff */
[----:B------:R-:W-:Y:S01]  /*6120*/  MUFU.EX2 R113, R113 ;  /* 0x0000007100717308 */ /* 0x000fe20000000800 */
[----:B------:R-:W-:Y:S01]  /*6130*/  FMNMX3.FTZ R3, R3, R45, R44, !PT ;  /* 0x0000002d03037276 */ /* 0x000fe2000781002c */
[----:B------:R-:W-:Y:S01]  /*6140*/  LDSM.16.MT88.4 R12, [R79+0x8800] ;  /* 0x008800004f0c783b */ /* 0x000fe20000004200 */
[----:B------:R-:W-:Y:S01]  /*6150*/  FSEL R110, R110, RZ, P2 ;  /* 0x000000ff6e6e7208 */ /* 0x000fe20001000000 */
[--C-:B------:R-:W-:Y:S01]  /*6160*/  FFMA.FTZ R72, R58, UR4, -R111.reuse ;  /* 0x000000043a487c23 */ /* 0x100fe2000801086f */
[----:B------:R-:W-:Y:S01]  /*6170*/  FMNMX3.FTZ R3, R3, R42, R232, !PT ;  /* 0x0000002a03037276 */ /* 0x000fe200078100e8 */
[----:B------:R-:W-:Y:S01]  /*6180*/  LDSM.16.MT88.4 R4, [R78+0x8000] ;  /* 0x008000004e04783b */ /* 0x000fe20000004200 */
[--C-:B------:R-:W-:Y:S01]  /*6190*/  FFMA.FTZ R58, R75, UR4, -R111.reuse ;  /* 0x000000044b3a7c23 */ /* 0x100fe2000801086f */
[----:B------:R-:W-:Y:S01]  /*61a0*/  FFMA.FTZ R86, R64, UR4, -R110 ;  /* 0x0000000440567c23 */ /* 0x000fe2000801086e */
[----:B------:R-:W-:Y:S01]  /*61b0*/  FMNMX3.FTZ R3, R3, R216, R218, !PT ;  /* 0x000000d803037276 */ /* 0x000fe200078100da */
[--C-:B------:R-:W-:Y:S01]  /*61c0*/  FFMA.FTZ R85, R71, UR4, -R110.reuse ;  /* 0x0000000447557c23 */ /* 0x100fe2000801086e */
[----:B------:R-:W-:Y:S01]  /*61d0*/  FFMA.FTZ R64, R77, UR4, -R111 ;  /* 0x000000044d407c23 */ /* 0x000fe2000801086f */
[--C-:B------:R-:W-:Y:S01]  /*61e0*/  FFMA.FTZ R87, R70, UR4, -R110.reuse ;  /* 0x0000000446577c23 */ /* 0x100fe2000801086e */
[----:B------:R-:W-:Y:S01]  /*61f0*/  FMNMX3.FTZ R28, R3, R222, R225, !PT ;  /* 0x000000de031c7276 */ /* 0x000fe200078100e1 */
[----:B------:R-:W-:Y:S01]  /*6200*/  FFMA.FTZ R71, R65, UR4, -R110 ;  /* 0x0000000441477c23 */ /* 0x000fe2000801086e */
[----:B------:R-:W1:Y:S01]  /*6210*/  MUFU.EX2 R112, R112 ;  /* 0x0000007000707308 */ /* 0x000e620000000800 */
[----:B------:R-:W-:Y:S01]  /*6220*/  LDSM.16.MT88.4 R8, [R78+0x8800] ;  /* 0x008800004e08783b */ /* 0x000fe20000004200 */
[----:B------:R-:W-:Y:S01]  /*6230*/  FMNMX3.FTZ R28, R28, R224, R200, !PT ;  /* 0x000000e01c1c7276 */ /* 0x000fe200078100c8 */
[----:B------:R-:W-:Y:S01]  /*6240*/  FFMA.FTZ R65, R73, UR4, -R111 ;  /* 0x0000000449417c23 */ /* 0x000fe2000801086f */
[--C-:B------:R-:W-:Y:S01]  /*6250*/  FFMA.FTZ R70, R63, UR4, -R110.reuse ;  /* 0x000000043f467c23 */ /* 0x100fe2000801086e */
[----:B------:R-:W-:Y:S01]  /*6260*/  FFMA.FTZ R63, R56, UR4, -R110 ;  /* 0x00000004383f7c23 */ /* 0x000fe2000801086e */
[----:B------:R-:W-:Y:S01]  /*6270*/  FMNMX3.FTZ R28, R28, R128, R130, !PT ;  /* 0x000000801c1c7276 */ /* 0x000fe20007810082 */
[--C-:B------:R-:W-:Y:S01]  /*6280*/  FFMA.FTZ R75, R67, UR4, -R125.reuse ;  /* 0x00000004434b7c23 */ /* 0x100fe2000801087d */
[----:B------:R-:W-:Y:S01]  /*6290*/  MUFU.EX2 R84, R84 ;  /* 0x0000005400547308 */ /* 0x000fe20000000800 */
[----:B------:R-:W-:Y:S01]  /*62a0*/  FFMA.FTZ R74, R68, UR4, -R125 ;  /* 0x00000004444a7c23 */ /* 0x000fe2000801087d */
[----:B------:R-:W-:Y:S01]  /*62b0*/  FMNMX3.FTZ R28, R28, R129, R89, !PT ;  /* 0x000000811c1c7276 */ /* 0x000fe20007810059 */
[--C-:B------:R-:W-:Y:S01]  /*62c0*/  FFMA.FTZ R62, R62, UR4, -R110.reuse ;  /* 0x000000043e3e7c23 */ /* 0x100fe2000801086e */
[----:B------:R-:W-:Y:S01]  /*62d0*/  FFMA.FTZ R56, R54, UR4, -R110 ;  /* 0x0000000436387c23 */ /* 0x000fe2000801086e */
[----:B------:R-:W-:Y:S01]  /*62e0*/  FFMA.FTZ R68, R156, UR4, -R125 ;  /* 0x000000049c447c23 */ /* 0x000fe2000801087d */
[----:B------:R-:W-:Y:S01]  /*62f0*/  FMNMX3.FTZ R28, R28, R94, R97, !PT ;  /* 0x0000005e1c1c7276 */ /* 0x000fe20007810061 */
[--C-:B------:R-:W-:Y:S01]  /*6300*/  FFMA.FTZ R67, R157, UR4, -R125.reuse ;  /* 0x000000049d437c23 */ /* 0x100fe2000801087d */
[----:B------:R-:W-:Y:S01]  /*6310*/  MUFU.EX2 R83, R83 ;  /* 0x0000005300537308 */ /* 0x000fe20000000800 */
[----:B-1----:R-:W-:Y:S01]  /*6320*/  F2FP.BF16.F32.PACK_AB R164, R112, R113 ;  /* 0x0000007170a4723e */ /* 0x002fe200000010ff */
[--C-:B------:R-:W-:Y:S01]  /*6330*/  FFMA.FTZ R54, R53, UR4, -R125.reuse ;  /* 0x0000000435367c23 */ /* 0x100fe2000801087d */
[----:B------:R-:W-:Y:S01]  /*6340*/  FMNMX3.FTZ R28, R28, R96, R98, !PT ;  /* 0x000000601c1c7276 */ /* 0x000fe20007810062 */
[----:B------:R-:W-:Y:S01]  /*6350*/  FFMA.FTZ R53, R59, UR4, -R125 ;  /* 0x000000043b357c23 */ /* 0x000fe2000801087d */
[--C-:B------:R-:W-:Y:S01]  /*6360*/  FFMA.FTZ R40, R33, UR4, -R111.reuse ;  /* 0x0000000421287c23 */ /* 0x100fe2000801086f */
[----:B------:R-:W-:Y:S01]  /*6370*/  FFMA.FTZ R39, R32, UR4, -R111 ;  /* 0x0000000420277c23 */ /* 0x000fe2000801086f */
[----:B------:R-:W-:Y:S01]  /*6380*/  FMNMX3.FTZ R28, R28, R100, R109, !PT ;  /* 0x000000641c1c7276 */ /* 0x000fe2000781006d */
[----:B------:R-:W-:Y:S01]  /*6390*/  MUFU.EX2 R91, R91 ;  /* 0x0000005b005b7308 */ /* 0x000fe20000000800 */
[--C-:B------:R-:W-:Y:S01]  /*63a0*/  FFMA.FTZ R41, R250, UR4, -R111.reuse ;  /* 0x00000004fa297c23 */ /* 0x100fe2000801086f */
[--C-:B------:R-:W-:Y:S01]  /*63b0*/  FFMA.FTZ R55, R55, UR4, -R110.reuse ;  /* 0x0000000437377c23 */ /* 0x100fe2000801086e */
[----:B------:R-:W-:Y:S01]  /*63c0*/  FMNMX.FTZ R28, R107, R28, !PT ;  /* 0x0000001c6b1c7209 */ /* 0x000fe20007810000 */
[--C-:B------:R-:W-:Y:S01]  /*63d0*/  FFMA.FTZ R33, R243, UR4, -R110.reuse ;  /* 0x00000004f3217c23 */ /* 0x100fe2000801086e */
[--C-:B------:R-:W-:Y:S01]  /*63e0*/  FFMA.FTZ R32, R47, UR4, -R110.reuse ;  /* 0x000000042f207c23 */ /* 0x100fe2000801086e */
[--C-:B------:R-:W-:Y:S01]  /*63f0*/  FFMA.FTZ R36, R36, UR4, -R111.reuse ;  /* 0x0000000424247c23 */ /* 0x100fe2000801086f */
[--C-:B------:R-:W-:Y:S01]  /*6400*/  FFMA.FTZ R35, R242, UR4, -R111.reuse ;  /* 0x00000004f2237c23 */ /* 0x100fe2000801086f */
[----:B------:R-:W1:Y:S01]  /*6410*/  SHFL.BFLY PT, R3, R28, 0x2, 0x1f ;  /* 0x0c401f001c037f89 */ /* 0x000e6200000e0000 */
[----:B------:R-:W2:Y:S01]  /*6420*/  MUFU.EX2 R90, R90 ;  /* 0x0000005a005a7308 */ /* 0x000ea20000000800 */
[--C-:B------:R-:W-:Y:S01]  /*6430*/  FFMA.FTZ R211, R219, UR4, -R111.reuse ;  /* 0x00000004dbd37c23 */ /* 0x100fe2000801086f */
[--C-:B------:R-:W-:Y:S01]  /*6440*/  FFMA.FTZ R219, R228, UR4, -R111.reuse ;  /* 0x00000004e4db7c23 */ /* 0x100fe2000801086f */
[----:B------:R-:W-:Y:S01]  /*6450*/  FFMA.FTZ R220, R220, UR4, -R111 ;  /* 0x00000004dcdc7c23 */ /* 0x000fe2000801086f */
[--C-:B------:R-:W-:Y:S01]  /*6460*/  FFMA.FTZ R221, R221, UR4, -R110.reuse ;  /* 0x00000004dddd7c23 */ /* 0x100fe2000801086e */
[--C-:B------:R-:W-:Y:S01]  /*6470*/  FFMA.FTZ R223, R223, UR4, -R110.reuse ;  /* 0x00000004dfdf7c23 */ /* 0x100fe2000801086e */
[--C-:B------:R-:W-:Y:S01]  /*6480*/  FFMA.FTZ R226, R226, UR4, -R110.reuse ;  /* 0x00000004e2e27c23 */ /* 0x100fe2000801086e */
[--C-:B------:R-:W-:Y:S01]  /*6490*/  FFMA.FTZ R227, R227, UR4, -R110.reuse ;  /* 0x00000004e3e37c23 */ /* 0x100fe2000801086e */
[----:B------:R-:W-:Y:S01]  /*64a0*/  MUFU.EX2 R82, R82 ;  /* 0x0000005200527308 */ /* 0x000fe20000000800 */
[----:B------:R-:W-:Y:S01]  /*64b0*/  FFMA.FTZ R213, R231, UR4, -R125 ;  /* 0x00000004e7d57c23 */ /* 0x000fe2000801087d */
[--C-:B------:R-:W-:Y:S01]  /*64c0*/  FFMA.FTZ R202, R202, UR4, -R111.reuse ;  /* 0x00000004caca7c23 */ /* 0x100fe2000801086f */
[--C-:B------:R-:W-:Y:S01]  /*64d0*/  FFMA.FTZ R204, R204, UR4, -R111.reuse ;  /* 0x00000004cccc7c23 */ /* 0x100fe2000801086f */
[--C-:B------:R-:W-:Y:S01]  /*64e0*/  FFMA.FTZ R206, R206, UR4, -R111.reuse ;  /* 0x00000004cece7c23 */ /* 0x100fe2000801086f */
[----:B------:R-:W-:Y:S01]  /*64f0*/  FFMA.FTZ R205, R205, UR4, -R111 ;  /* 0x00000004cdcd7c23 */ /* 0x000fe2000801086f */
[--C-:B------:R-:W-:Y:S01]  /*6500*/  FFMA.FTZ R199, R199, UR4, -R110.reuse ;  /* 0x00000004c7c77c23 */ /* 0x100fe2000801086e */
[--C-:B------:R-:W-:Y:S01]  /*6510*/  FFMA.FTZ R198, R198, UR4, -R110.reuse ;  /* 0x00000004c6c67c23 */ /* 0x100fe2000801086e */
[----:B------:R-:W3:Y:S01]  /*6520*/  MUFU.EX2 R76, R76 ;  /* 0x0000004c004c7308 */ /* 0x000ee20000000800 */
[----:B--2---:R-:W-:Y:S01]  /*6530*/  F2FP.BF16.F32.PACK_AB R160, R90, R91 ;  /* 0x0000005b5aa0723e */ /* 0x004fe200000010ff */
[--C-:B------:R-:W-:Y:S01]  /*6540*/  FFMA.FTZ R197, R197, UR4, -R110.reuse ;  /* 0x00000004c5c57c23 */ /* 0x100fe2000801086e */
[----:B------:R-:W-:Y:S01]  /*6550*/  FFMA.FTZ R131, R131, UR4, -R110 ;  /* 0x0000000483837c23 */ /* 0x000fe2000801086e */
[--C-:B------:R-:W-:Y:S01]  /*6560*/  FFMA.FTZ R201, R201, UR4, -R125.reuse ;  /* 0x00000004c9c97c23 */ /* 0x100fe2000801087d */
[--C-:B------:R-:W-:Y:S01]  /*6570*/  FFMA.FTZ R203, R203, UR4, -R125.reuse ;  /* 0x00000004cbcb7c23 */ /* 0x100fe2000801087d */
[--C-:B------:R-:W-:Y:S01]  /*6580*/  FFMA.FTZ R207, R207, UR4, -R125.reuse ;  /* 0x00000004cfcf7c23 */ /* 0x100fe2000801087d */
[----:B-1----:R-:W-:Y:S01]  /*6590*/  FMNMX.FTZ R28, R28, R3, !PT ;  /* 0x000000031c1c7209 */ /* 0x002fe20007810000 */
[----:B------:R-:W-:Y:S01]  /*65a0*/  MUFU.EX2 R87, R87 ;  /* 0x0000005700577308 */ /* 0x000fe20000000800 */
[----:B------:R-:W-:Y:S01]  /*65b0*/  FFMA.FTZ R217, R217, UR4, -R125 ;  /* 0x00000004d9d97c23 */ /* 0x000fe2000801087d */
[----:B------:R-:W-:Y:S01]  /*65c0*/  FADD.FTZ R112, R113, R112 ;  /* 0x0000007071707221 */ /* 0x000fe20000010000 */
[--C-:B------:R-:W-:Y:S01]  /*65d0*/  FFMA.FTZ R25, R25, UR4, -R110.reuse ;  /* 0x0000000419197c23 */ /* 0x100fe2000801086e */
[----:B------:R-:W1:Y:S01]  /*65e0*/  SHFL.BFLY PT, R3, R28, 0x1, 0x1f ;  /* 0x0c201f001c037f89 */ /* 0x000e6200000e0000 */
[----:B------:R-:W-:Y:S01]  /*65f0*/  FFMA.FTZ R228, R27, UR4, -R110 ;  /* 0x000000041be47c23 */ /* 0x000fe2000801086e */
[----:B------:R-:W-:Y:S01]  /*6600*/  FADD.FTZ R112, R84, R112 ;  /* 0x0000007054707221 */ /* 0x000fe20000010000 */
[--C-:B------:R-:W-:Y:S01]  /*6610*/  FFMA.FTZ R122, R122, UR4, -R111.reuse ;  /* 0x000000047a7a7c23 */ /* 0x100fe2000801086f */
[----:B------:R-:W2:Y:S01]  /*6620*/  MUFU.EX2 R86, R86 ;  /* 0x0000005600567308 */ /* 0x000ea20000000800 */
[----:B---3--:R-:W-:Y:S01]  /*6630*/  F2FP.BF16.F32.PACK_AB R162, R76, R82 ;  /* 0x000000524ca2723e */ /* 0x008fe200000010ff */
[--C-:B------:R-:W-:Y:S01]  /*6640*/  FFMA.FTZ R121, R121, UR4, -R111.reuse ;  /* 0x0000000479797c23 */ /* 0x100fe2000801086f */
[--C-:B------:R-:W-:Y:S01]  /*6650*/  FFMA.FTZ R127, R127, UR4, -R111.reuse ;  /* 0x000000047f7f7c23 */ /* 0x100fe2000801086f */
[----:B------:R-:W-:Y:S01]  /*6660*/  FFMA.FTZ R126, R126, UR4, -R111 ;  /* 0x000000047e7e7c23 */ /* 0x000fe2000801086f */
[--C-:B------:R-:W-:Y:S01]  /*6670*/  FFMA.FTZ R114, R114, UR4, -R110.reuse ;  /* 0x0000000472727c23 */ /* 0x100fe2000801086e */
[--C-:B------:R-:W-:Y:S01]  /*6680*/  FFMA.FTZ R95, R95, UR4, -R110.reuse ;  /* 0x000000045f5f7c23 */ /* 0x100fe2000801086e */
[--C-:B------:R-:W-:Y:S01]  /*6690*/  FFMA.FTZ R120, R120, UR4, -R125.reuse ;  /* 0x0000000478787c23 */ /* 0x100fe2000801087d */
[----:B------:R-:W3:Y:S01]  /*66a0*/  MUFU.EX2 R85, R85 ;  /* 0x0000005500557308 */ /* 0x000ee20000000800 */
[--C-:B------:R-:W-:Y:S01]  /*66b0*/  FFMA.FTZ R119, R119, UR4, -R125.reuse ;  /* 0x0000000477777c23 */ /* 0x100fe2000801087d */
[--C-:B------:R-:W-:Y:S01]  /*66c0*/  FFMA.FTZ R124, R124, UR4, -R125.reuse ;  /* 0x000000047c7c7c23 */ /* 0x100fe2000801087d */
[----:B------:R-:W-:Y:S01]  /*66d0*/  FFMA.FTZ R123, R123, UR4, -R125 ;  /* 0x000000047b7b7c23 */ /* 0x000fe2000801087d */
[----:B------:R-:W-:Y:S01]  /*66e0*/  FFMA.FTZ R106, R106, UR4, -R110 ;  /* 0x000000046a6a7c23 */ /* 0x000fe2000801086e */
[--C-:B------:R-:W-:Y:S01]  /*66f0*/  FFMA.FTZ R103, R103, UR4, -R111.reuse ;  /* 0x0000000467677c23 */ /* 0x100fe2000801086f */
[--C-:B------:R-:W-:Y:S01]  /*6700*/  FFMA.FTZ R105, R105, UR4, -R111.reuse ;  /* 0x0000000469697c23 */ /* 0x100fe2000801086f */
[----:B------:R-:W-:Y:S01]  /*6710*/  FFMA.FTZ R108, R108, UR4, -R111 ;  /* 0x000000046c6c7c23 */ /* 0x000fe2000801086f */
[----:B------:R-:W4:Y:S01]  /*6720*/  MUFU.EX2 R71, R71 ;  /* 0x0000004700477308 */ /* 0x000f220000000800 */
[----:B--2---:R-:W-:Y:S01]  /*6730*/  F2FP.BF16.F32.PACK_AB R161, R86, R87 ;  /* 0x0000005756a1723e */ /* 0x004fe200000010ff */
[----:B------:R-:W-:Y:S01]  /*6740*/  FADD.FTZ R87, R87, R86 ;  /* 0x0000005657577221 */ /* 0x000fe20000010000 */
[--C-:B------:R-:W-:Y:S01]  /*6750*/  FFMA.FTZ R102, R102, UR4, -R110.reuse ;  /* 0x0000000466667c23 */ /* 0x100fe2000801086e */
[----:B-1----:R-:W-:Y:S01]  /*6760*/  FMNMX.FTZ R3, R28, R3, !PT ;  /* 0x000000031c037209 */ /* 0x002fe20007810000 */
[----:B------:R-:W-:-:S03]  /*6770*/  FFMA.FTZ R104, R104, UR4, -R110 ;  /* 0x0000000468687c23 */ /* 0x000fc6000801086e */
[C---:B------:R-:W-:Y:S01]  /*6780*/  FSETP.NEU.FTZ.AND P2, PT, R3.reuse, -INF , PT ;  /* 0xff8000000300780b */ /* 0x040fe20003f5d000 */
[----:B------:R-:W-:Y:S01]  /*6790*/  FMUL.FTZ R116, R3, UR4 ;  /* 0x0000000403747c20 */ /* 0x000fe20008410000 */
[----:B------:R-:W-:Y:S01]  /*67a0*/  MUFU.EX2 R72, R72 ;  /* 0x0000004800487308 */ /* 0x000fe20000000800 */
[----:B---3--:R-:W-:-:S03]  /*67b0*/  FADD.FTZ R87, R85, R87 ;  /* 0x0000005755577221 */ /* 0x008fc60000010000 */
[----:B------:R-:W-:Y:S02]  /*67c0*/  FSEL R116, R116, RZ, P2 ;  /* 0x000000ff74747208 */ /* 0x000fe40001000000 */
[----:B----4-:R-:W-:Y:S02]  /*67d0*/  F2FP.BF16.F32.PACK_AB R163, R71, R85 ;  /* 0x0000005547a3723e */ /* 0x010fe400000010ff */
[----:B------:R-:W1:Y:S01]  /*67e0*/  MUFU.EX2 R65, R65 ;  /* 0x0000004100417308 */ /* 0x000e620000000800 */
[--C-:B------:R-:W-:Y:S01]  /*67f0*/  FFMA.FTZ R93, R69, UR4, -R116.reuse ;  /* 0x00000004455d7c23 */ /* 0x100fe20008010874 */
[--C-:B------:R-:W-:Y:S01]  /*6800*/  FFMA.FTZ R92, R66, UR4, -R116.reuse ;  /* 0x00000004425c7c23 */ /* 0x100fe20008010874 */
[--C-:B------:R-:W-:Y:S01]  /*6810*/  FFMA.FTZ R88, R166, UR4, -R116.reuse ;  /* 0x00000004a6587c23 */ /* 0x100fe20008010874 */
[--C-:B------:R-:W-:Y:S01]  /*6820*/  FFMA.FTZ R77, R167, UR4, -R116.reuse ;  /* 0x00000004a74d7c23 */ /* 0x100fe20008010874 */
[--C-:B------:R-:W-:Y:S01]  /*6830*/  FFMA.FTZ R73, R60, UR4, -R116.reuse ;  /* 0x000000043c497c23 */ /* 0x100fe20008010874 */
[--C-:B------:R-:W-:Y:S01]  /*6840*/  FFMA.FTZ R69, R61, UR4, -R116.reuse ;  /* 0x000000043d457c23 */ /* 0x100fe20008010874 */
[--C-:B------:R-:W-:Y:S01]  /*6850*/  FFMA.FTZ R66, R158, UR4, -R116.reuse ;  /* 0x000000049e427c23 */ /* 0x100fe20008010874 */
[----:B------:R-:W-:Y:S01]  /*6860*/  MUFU.EX2 R93, R93 ;  /* 0x0000005d005d7308 */ /* 0x000fe20000000800 */
[--C-:B------:R-:W-:Y:S01]  /*6870*/  FFMA.FTZ R60, R159, UR4, -R116.reuse ;  /* 0x000000049f3c7c23 */ /* 0x100fe20008010874 */
[----:B------:R-:W-:Y:S01]  /*6880*/  F2FP.BF16.F32.PACK_AB R166, R83, R84 ;  /* 0x0000005453a6723e */ /* 0x000fe200000010ff */
[C---:B------:R-:W-:Y:S01]  /*6890*/  HMMA.16816.F32.BF16 R188, R160.reuse, R180, RZ ;  /* 0x000000b4a0bc723c */ /* 0x040fe200000418ff */
[--C-:B------:R-:W-:Y:S01]  /*68a0*/  FFMA.FTZ R61, R52, UR4, -R125.reuse ;  /* 0x00000004343d7c23 */ /* 0x100fe2000801087d */
[----:B------:R-:W-:Y:S01]  /*68b0*/  FFMA.FTZ R52, R34, UR4, -R125 ;  /* 0x0000000422347c23 */ /* 0x000fe2000801087d */
[----:B------:R-:W-:Y:S01]  /*68c0*/  FFMA.FTZ R59, R57, UR4, -R116 ;  /* 0x00000004393b7c23 */ /* 0x000fe20008010874 */
[----:B------:R-:W-:Y:S01]  /*68d0*/  FFMA.FTZ R57, R252, UR4, -R111 ;  /* 0x00000004fc397c23 */ /* 0x000fe2000801086f */
[----:B------:R-:W2:Y:S01]  /*68e0*/  MUFU.EX2 R92, R92 ;  /* 0x0000005c005c7308 */ /* 0x000ea20000000800 */
[----:B-1----:R-:W-:Y:S01]  /*68f0*/  F2FP.BF16.F32.PACK_AB R28, R65, R72 ;  /* 0x00000048411c723e */ /* 0x002fe200000010ff */
[----:B------:R-:W-:Y:S01]  /*6900*/  FFMA.FTZ R34, R51, UR4, -R110 ;  /* 0x0000000433227c23 */ /* 0x000fe2000801086e */
[C---:B------:R-:W-:Y:S01]  /*6910*/  HMMA.16816.F32.BF16 R136, R160.reuse, R144, RZ ;  /* 0x00000090a088723c */ /* 0x040fe200000418ff */
[--C-:B------:R-:W-:Y:S01]  /*6920*/  FFMA.FTZ R47, R50, UR4, -R116.reuse ;  /* 0x00000004322f7c23 */ /* 0x100fe20008010874 */
[--C-:B------:R-:W-:Y:S01]  /*6930*/  FFMA.FTZ R46, R46, UR4, -R116.reuse ;  /* 0x000000042e2e7c23 */ /* 0x100fe20008010874 */
[--C-:B------:R-:W-:Y:S01]  /*6940*/  FFMA.FTZ R45, R45, UR4, -R116.reuse ;  /* 0x000000042d2d7c23 */ /* 0x100fe20008010874 */
[--C-:B------:R-:W-:Y:S01]  /*6950*/  FFMA.FTZ R51, R48, UR4, -R125.reuse ;  /* 0x0000000430337c23 */ /* 0x100fe2000801087d */
[----:B------:R-:W-:Y:S01]  /*6960*/  MUFU.EX2 R88, R88 ;  /* 0x0000005800587308 */ /* 0x000fe20000000800 */
[--C-:B------:R-:W-:Y:S01]  /*6970*/  FFMA.FTZ R50, R49, UR4, -R125.reuse ;  /* 0x0000000431327c23 */ /* 0x100fe2000801087d */
[--C-:B------:R-:W-:Y:S01]  /*6980*/  FFMA.FTZ R49, R38, UR4, -R125.reuse ;  /* 0x0000000426317c23 */ /* 0x100fe2000801087d */
[C---:B------:R-:W-:Y:S01]  /*6990*/  HMMA.16816.F32.BF16 R148, R160.reuse, R152, RZ ;  /* 0x00000098a094723c */ /* 0x040fe200000418ff */
[----:B------:R-:W-:Y:S01]  /*69a0*/  FFMA.FTZ R48, R37, UR4, -R125 ;  /* 0x0000000425307c23 */ /* 0x000fe2000801087d */
[--C-:B------:R-:W-:Y:S01]  /*69b0*/  FFMA.FTZ R38, R238, UR4, -R111.reuse ;  /* 0x00000004ee267c23 */ /* 0x100fe2000801086f */
[--C-:B------:R-:W-:Y:S01]  /*69c0*/  FFMA.FTZ R37, R241, UR4, -R111.reuse ;  /* 0x00000004f1257c23 */ /* 0x100fe2000801086f */
[--C-:B------:R-:W-:Y:S01]  /*69d0*/  FFMA.FTZ R44, R44, UR4, -R116.reuse ;  /* 0x000000042c2c7c23 */ /* 0x100fe20008010874 */
[----:B------:R-:W1:Y:S01]  /*69e0*/  MUFU.EX2 R77, R77 ;  /* 0x0000004d004d7308 */ /* 0x000e620000000800 */
[----:B--2---:R-:W-:Y:S01]  /*69f0*/  F2FP.BF16.F32.PACK_AB R165, R92, R93 ;  /* 0x0000005d5ca5723e */ /* 0x004fe200000010ff */
[--C-:B------:R-:W-:Y:S01]  /*6a00*/  FFMA.FTZ R115, R216, UR4, -R116.reuse ;  /* 0x00000004d8737c23 */ /* 0x100fe20008010874 */
[C---:B------:R-:W-:Y:S01]  /*6a10*/  HMMA.16816.F32.BF16 R184, R160.reuse, R182, RZ ;  /* 0x000000b6a0b8723c */ /* 0x040fe200000418ff */
[--C-:B------:R-:W-:Y:S01]  /*6a20*/  FFMA.FTZ R212, R218, UR4, -R116.reuse ;  /* 0x00000004dad47c23 */ /* 0x100fe20008010874 */
[----:B------:R-:W-:Y:S01]  /*6a30*/  FFMA.FTZ R218, R229, UR4, -R111 ;  /* 0x00000004e5da7c23 */ /* 0x000fe2000801086f */
[--C-:B------:R-:W-:Y:S01]  /*6a40*/  FFMA.FTZ R216, R214, UR4, -R125.reuse ;  /* 0x00000004d6d87c23 */ /* 0x100fe2000801087d */
[----:B------:R-:W-:Y:S01]  /*6a50*/  FFMA.FTZ R214, R230, UR4, -R125 ;  /* 0x00000004e6d67c23 */ /* 0x000fe2000801087d */
[----:B------:R-:W-:Y:S01]  /*6a60*/  MUFU.EX2 R64, R64 ;  /* 0x0000004000407308 */ /* 0x000fe20000000800 */
[--C-:B------:R-:W-:Y:S01]  /*6a70*/  FFMA.FTZ R222, R222, UR4, -R116.reuse ;  /* 0x00000004dede7c23 */ /* 0x100fe20008010874 */
[--C-:B------:R-:W-:Y:S01]  /*6a80*/  FFMA.FTZ R225, R225, UR4, -R116.reuse ;  /* 0x00000004e1e17c23 */ /* 0x100fe20008010874 */
[C---:B------:R-:W-:Y:S01]  /*6a90*/  HMMA.16816.F32.BF16 R140, R160.reuse, R146, RZ ;  /* 0x00000092a08c723c */ /* 0x040fe200000418ff */
[--C-:B------:R-:W-:Y:S01]  /*6aa0*/  FFMA.FTZ R224, R224, UR4, -R116.reuse ;  /* 0x00000004e0e07c23 */ /* 0x100fe20008010874 */
[--C-:B------:R-:W-:Y:S01]  /*6ab0*/  FFMA.FTZ R200, R200, UR4, -R116.reuse ;  /* 0x00000004c8c87c23 */ /* 0x100fe20008010874 */
[--C-:B------:R-:W-:Y:S01]  /*6ac0*/  FFMA.FTZ R128, R128, UR4, -R116.reuse ;  /* 0x0000000480807c23 */ /* 0x100fe20008010874 */
[--C-:B------:R-:W-:Y:S01]  /*6ad0*/  FFMA.FTZ R130, R130, UR4, -R116.reuse ;  /* 0x0000000482827c23 */ /* 0x100fe20008010874 */
[----:B------:R-:W2:Y:S01]  /*6ae0*/  MUFU.EX2 R58, R58 ;  /* 0x0000003a003a7308 */ /* 0x000ea20000000800 */
[----:B-1----:R-:W-:Y:S01]  /*6af0*/  F2FP.BF16.F32.PACK_AB R167, R77, R88 ;  /* 0x000000584da7723e */ /* 0x002fe200000010ff */
[----:B------:R-:W-:Y:S01]  /*6b00*/  FFMA.FTZ R129, R129, UR4, -R116 ;  /* 0x0000000481817c23 */ /* 0x000fe20008010874 */
[----:B------:R-:W-:Y:S01]  /*6b10*/  HMMA.16816.F32.BF16 R172, R160, R154, RZ ;  /* 0x0000009aa0ac723c */ /* 0x000fe200000418ff */
[----:B------:R-:W-:Y:S01]  /*6b20*/  FADD.FTZ R92, R93, R92 ;  /* 0x0000005c5d5c7221 */ /* 0x000fe20000010000 */
[--C-:B------:R-:W-:Y:S01]  /*6b30*/  FFMA.FTZ R230, R97, UR4, -R116.reuse ;  /* 0x0000000461e67c23 */ /* 0x100fe20008010874 */
[----:B------:R-:W-:Y:S01]  /*6b40*/  FADD.FTZ R87, R71, R87 ;  /* 0x0000005747577221 */ /* 0x000fe20000010000 */
[----:B------:R-:W-:Y:S01]  /*6b50*/  FFMA.FTZ R229, R118, UR4, -R125 ;  /* 0x0000000476e57c23 */ /* 0x000fe2000801087d */
[----:B------:R-:W-:Y:S01]  /*6b60*/  MUFU.EX2 R70, R70 ;  /* 0x0000004600467308 */ /* 0x000fe20000000800 */
[--C-:B------:R-:W-:Y:S01]  /*6b70*/  FFMA.FTZ R231, R94, UR4, -R116.reuse ;  /* 0x000000045ee77c23 */ /* 0x100fe20008010874 */
[--C-:B------:R-:W-:Y:S01]  /*6b80*/  FFMA.FTZ R109, R109, UR4, -R116.reuse ;  /* 0x000000046d6d7c23 */ /* 0x100fe20008010874 */
[----:B------:R-:W-:Y:S01]  /*6b90*/  HMMA.16816.F32.BF16 R192, R164, R180, RZ ;  /* 0x000000b4a4c0723c */ /* 0x000fe200000418ff */
[----:B------:R-:W-:-:S04]  /*6ba0*/  FFMA.FTZ R107, R107, UR4, -R116 ;  /* 0x000000046b6b7c23 */ /* 0x000fc80008010874 */
[----:B------:R-:W1:Y:S01]  /*6bb0*/  MUFU.EX2 R63, R63 ;  /* 0x0000003f003f7308 */ /* 0x000e620000000800 */
[----:B--2---:R-:W-:Y:S02]  /*6bc0*/  F2FP.BF16.F32.PACK_AB R30, R58, R64 ;  /* 0x000000403a1e723e */ /* 0x004fe400000010ff */
[C---:B------:R-:W-:Y:S05]  /*6bd0*/  HMMA.16816.F32.BF16 R132, R164.reuse, R144, RZ ;  /* 0x00000090a484723c */ /* 0x040fea00000418ff */
[----:B------:R-:W-:Y:S03]  /*6be0*/  MUFU.EX2 R62, R62 ;  /* 0x0000003e003e7308 */ /* 0x000fe60000000800 */
[----:B------:R-:W-:Y:S05]  /*6bf0*/  HMMA.16816.F32.BF16 R176, R164, R152, RZ ;  /* 0x00000098a4b0723c */ /* 0x000fea00000418ff */
[----:B------:R-:W2:Y:S01]  /*6c00*/  MUFU.EX2 R56, R56 ;  /* 0x0000003800387308 */ /* 0x000ea20000000800 */
[C---:B-1----:R-:W-:Y:S01]  /*6c10*/  F2FP.BF16.F32.PACK_AB R29, R63.reuse, R70 ;  /* 0x000000463f1d723e */ /* 0x042fe200000010ff */
[----:B------:R-:W-:Y:S01]  /*6c20*/  FADD.FTZ R70, R70, R87 ;  /* 0x0000005746467221 */ /* 0x000fe20000010000 */
[----:B------:R-:W-:Y:S03]  /*6c30*/  HMMA.16816.F32.BF16 R168, R160, R4, RZ ;  /* 0x00000004a0a8723c */ /* 0x000fe600000418ff */
[----:B------:R-:W-:-:S02]  /*6c40*/  FADD.FTZ R70, R63, R70 ;  /* 0x000000463f467221 */ /* 0x000fc40000010000 */
[----:B------:R-:W-:Y:S03]  /*6c50*/  MUFU.EX2 R75, R75 ;  /* 0x0000004b004b7308 */ /* 0x000fe60000000800 */
[C---:B------:R-:W-:Y:S05]  /*6c60*/  HMMA.16816.F32.BF16 R180, R164.reuse, R182, RZ ;  /* 0x000000b6a4b4723c */ /* 0x040fea00000418ff */
[----:B------:R-:W1:Y:S01]  /*6c70*/  MUFU.EX2 R74, R74 ;  /* 0x0000004a004a7308 */ /* 0x000e620000000800 */
[----:B--2---:R-:W-:Y:S01]  /*6c80*/  F2FP.BF16.F32.PACK_AB R31, R56, R62 ;  /* 0x0000003e381f723e */ /* 0x004fe200000010ff */
[----:B------:R-:W-:Y:S01]  /*6c90*/  FADD.FTZ R62, R62, R70 ;  /* 0x000000463e3e7221 */ /* 0x000fe20000010000 */
[----:B------:R-:W-:Y:S03]  /*6ca0*/  HMMA.16816.F32.BF16 R144, R164, R146, RZ ;  /* 0x00000092a490723c */ /* 0x000fe600000418ff */
[----:B------:R-:W-:-:S02]  /*6cb0*/  FADD.FTZ R62, R56, R62 ;  /* 0x0000003e383e7221 */ /* 0x000fc40000010000 */
[----:B------:R-:W-:Y:S03]  /*6cc0*/  MUFU.EX2 R68, R68 ;  /* 0x0000004400447308 */ /* 0x000fe60000000800 */
[C---:B------:R-:W-:Y:S05]  /*6cd0*/  HMMA.16816.F32.BF16 R152, R164.reuse, R154, RZ ;  /* 0x0000009aa498723c */ /* 0x040fea00000418ff */
[----:B------:R-:W2:Y:S03]  /*6ce0*/  MUFU.EX2 R67, R67 ;  /* 0x0000004300437308 */ /* 0x000ea60000000800 */
[----:B------:R-:W-:Y:S01]  /*6cf0*/  HMMA.16816.F32.BF16 R156, R164, R4, RZ ;  /* 0x00000004a49c723c */ /* 0x000fe200000418ff */
[----:B-1----:R-:W-:-:S04]  /*6d00*/  F2FP.BF16.F32.PACK_AB R4, R74, R75 ;  /* 0x0000004b4a04723e */ /* 0x002fc800000010ff */
[----:B------:R-:W-:Y:S03]  /*6d10*/  MUFU.EX2 R73, R73 ;  /* 0x0000004900497308 */ /* 0x000fe60000000800 */
[-C--:B------:R-:W-:Y:S05]  /*6d20*/  HMMA.16816.F32.BF16 R160, R160, R6.reuse, RZ ;  /* 0x00000006a0a0723c */ /* 0x080fea00000418ff */
[----:B------:R-:W1:Y:S03]  /*6d30*/  MUFU.EX2 R69, R69 ;  /* 0x0000004500457308 */ /* 0x000e660000000800 */
[----:B------:R-:W-:Y:S01]  /*6d40*/  HMMA.16816.F32.BF16 R164, R164, R6, RZ ;  /* 0x00000006a4a4723c */ /* 0x000fe200000418ff */
[----:B--2---:R-:W-:-:S04]  /*6d50*/  F2FP.BF16.F32.PACK_AB R6, R67, R68 ;  /* 0x000000444306723e */ /* 0x004fc800000010ff */
[----:B------:R-:W-:Y:S03]  /*6d60*/  MUFU.EX2 R66, R66 ;  /* 0x0000004200427308 */ /* 0x000fe60000000800 */
[C---:B------:R-:W-:Y:S05]  /*6d70*/  HMMA.16816.F32.BF16 R188, R28.reuse, R20, R188 ;  /* 0x000000141cbc723c */ /* 0x040fea00000418bc */
[----:B------:R-:W2:Y:S01]  /*6d80*/  MUFU.EX2 R60, R60 ;  /* 0x0000003c003c7308 */ /* 0x000ea20000000800 */
[----:B-1----:R-:W-:Y:S02]  /*6d90*/  F2FP.BF16.F32.PACK_AB R5, R69, R73 ;  /* 0x000000494505723e */ /* 0x002fe400000010ff */
[C---:B------:R-:W-:Y:S05]  /*6da0*/  HMMA.16816.F32.BF16 R136, R28.reuse, R16, R136 ;  /* 0x000000101c88723c */ /* 0x040fea0000041888 */
[----:B------:R-:W-:Y:S03]  /*6db0*/  MUFU.EX2 R57, R57 ;  /* 0x0000003900397308 */ /* 0x000fe60000000800 */
[----:B------:R-:W-:Y:S05]  /*6dc0*/  HMMA.16816.F32.BF16 R148, R28, R12, R148 ;  /* 0x0000000c1c94723c */ /* 0x000fea0000041894 */
[----:B------:R-:W-:Y:S01]  /*6dd0*/  MUFU.EX2 R41, R41 ;  /* 0x0000002900297308 */ /* 0x000fe20000000800 */
[----:B--2---:R-:W-:-:S02]  /*6de0*/  F2FP.BF16.F32.PACK_AB R7, R60, R66 ;  /* 0x000000423c07723e */ /* 0x004fc400000010ff */
[C---:B------:R-:W-:Y:S05]  /*6df0*/  HMMA.16816.F32.BF16 R168, R28.reuse, R8, R168 ;  /* 0x000000081ca8723c */ /* 0x040fea00000418a8 */
[----:B------:R-:W-:Y:S03]  /*6e00*/  MUFU.EX2 R40, R40 ;  /* 0x0000002800287308 */ /* 0x000fe60000000800 */
[C---:B------:R-:W-:Y:S05]  /*6e10*/  HMMA.16816.F32.BF16 R184, R28.reuse, R22, R184 ;  /* 0x000000161cb8723c */ /* 0x040fea00000418b8 */
[----:B------:R-:W-:Y:S03]  /*6e20*/  MUFU.EX2 R39, R39 ;  /* 0x0000002700277308 */ /* 0x000fe60000000800 */
[C---:B------:R-:W-:Y:S05]  /*6e30*/  HMMA.16816.F32.BF16 R140, R28.reuse, R18, R140 ;  /* 0x000000121c8c723c */ /* 0x040fea000004188c */
[----:B------:R-:W1:Y:S03]  /*6e40*/  MUFU.EX2 R55, R55 ;  /* 0x0000003700377308 */ /* 0x000e660000000800 */
[C---:B------:R-:W-:Y:S05]  /*6e50*/  HMMA.16816.F32.BF16 R172, R28.reuse, R14, R172 ;  /* 0x0000000e1cac723c */ /* 0x040fea00000418ac */
[----:B------:R-:W2:Y:S03]  /*6e60*/  MUFU.EX2 R34, R34 ;  /* 0x0000002200227308 */ /* 0x000ea60000000800 */
[----:B------:R-:W-:Y:S01]  /*6e70*/  HMMA.16816.F32.BF16 R160, R28, R10, R160 ;  /* 0x0000000a1ca0723c */ /* 0x000fe200000418a0 */
[--C-:B------:R-:W-:Y:S01]  /*6e80*/  FFMA.FTZ R31, R236, UR4, -R110.reuse ;  /* 0x00000004ec1f7c23 */ /* 0x100fe2000801086e */
[--C-:B------:R-:W-:Y:S01]  /*6e90*/  FFMA.FTZ R30, R233, UR4, -R110.reuse ;  /* 0x00000004e91e7c23 */ /* 0x100fe2000801086e */
[--C-:B------:R-:W-:Y:S01]  /*6ea0*/  FFMA.FTZ R29, R234, UR4, -R110.reuse ;  /* 0x00000004ea1d7c23 */ /* 0x100fe2000801086e */
[----:B------:R-:W-:Y:S01]  /*6eb0*/  FFMA.FTZ R28, R43, UR4, -R110 ;  /* 0x000000042b1c7c23 */ /* 0x000fe2000801086e */
[----:B------:R-:W3:Y:S01]  /*6ec0*/  MUFU.EX2 R33, R33 ;  /* 0x0000002100217308 */ /* 0x000ee20000000800 */
[--C-:B------:R-:W-:Y:S01]  /*6ed0*/  FFMA.FTZ R43, R42, UR4, -R116.reuse ;  /* 0x000000042a2b7c23 */ /* 0x100fe20008010874 */
[----:B------:R-:W-:Y:S01]  /*6ee0*/  FFMA.FTZ R42, R232, UR4, -R116 ;  /* 0x00000004e82a7c23 */ /* 0x000fe20008010874 */
[----:B------:R-:W-:Y:S01]  /*6ef0*/  HMMA.16816.F32.BF16 R192, R4, R20, R192 ;  /* 0x0000001404c0723c */ /* 0x000fe200000418c0 */
[----:B------:R-:W-:Y:S01]  /*6f00*/  FFMA.FTZ R232, R26, UR4, -R125 ;  /* 0x000000041ae87c23 */ /* 0x000fe2000801087d */
[----:B-1----:R-:W-:Y:S01]  /*6f10*/  FADD.FTZ R62, R55, R62 ;  /* 0x0000003e373e7221 */ /* 0x002fe20000010000 */
[----:B------:R-:W-:-:S02]  /*6f20*/  FFMA.FTZ R233, R89, UR4, -R116 ;  /* 0x0000000459e97c23 */ /* 0x000fc40008010874 */
[----:B------:R-:W1:Y:S01]  /*6f30*/  MUFU.EX2 R32, R32 ;  /* 0x0000002000207308 */ /* 0x000e620000000800 */
[----:B--2---:R-:W-:Y:S02]  /*6f40*/  FADD.FTZ R62, R34, R62 ;  /* 0x0000003e223e7221 */ /* 0x004fe40000010000 */
[C---:B------:R-:W-:Y:S05]  /*6f50*/  HMMA.16816.F32.BF16 R132, R4.reuse, R16, R132 ;  /* 0x000000100484723c */ /* 0x040fea0000041884 */
[----:B------:R-:W-:Y:S01]  /*6f60*/  MUFU.EX2 R61, R61 ;  /* 0x0000003d003d7308 */ /* 0x000fe20000000800 */
[----:B---3--:R-:W-:Y:S02]  /*6f70*/  FADD.FTZ R62, R33, R62 ;  /* 0x0000003e213e7221 */ /* 0x008fe40000010000 */
[----:B------:R-:W-:Y:S05]  /*6f80*/  HMMA.16816.F32.BF16 R176, R4, R12, R176 ;  /* 0x0000000c04b0723c */ /* 0x000fea00000418b0 */
[----:B------:R-:W-:Y:S01]  /*6f90*/  MUFU.EX2 R54, R54 ;  /* 0x0000003600367308 */ /* 0x000fe20000000800 */
[----:B-1----:R-:W-:-:S02]  /*6fa0*/  FADD.FTZ R62, R32, R62 ;  /* 0x0000003e203e7221 */ /* 0x002fc40000010000 */
[C---:B------:R-:W-:Y:S05]  /*6fb0*/  HMMA.16816.F32.BF16 R156, R4.reuse, R8, R156 ;  /* 0x00000008049c723c */ /* 0x040fea000004189c */
[----:B------:R-:W-:Y:S03]  /*6fc0*/  MUFU.EX2 R53, R53 ;  /* 0x0000003500357308 */ /* 0x000fe60000000800 */
[C---:B------:R-:W-:Y:S01]  /*6fd0*/  HMMA.16816.F32.BF16 R180, R4.reuse, R22, R180 ;  /* 0x0000001604b4723c */ /* 0x040fe200000418b4 */
[----:B------:R-:W1:Y:S04]  /*6fe0*/  LDSM.16.MT88.4 R20, [R81+0x9000] ;  /* 0x009000005114783b */ /* 0x000e680000004200 */
[----:B------:R-:W-:Y:S03]  /*6ff0*/  MUFU.EX2 R52, R52 ;  /* 0x0000003400347308 */ /* 0x000fe60000000800 */
[C---:B------:R-:W-:Y:S01]  /*7000*/  HMMA.16816.F32.BF16 R144, R4.reuse, R18, R144 ;  /* 0x000000120490723c */ /* 0x040fe20000041890 */
[----:B------:R-:W2:Y:S04]  /*7010*/  LDSM.16.MT88.4 R16, [R80+0x9000] ;  /* 0x009000005010783b */ /* 0x000ea80000004200 */
[----:B------:R-:W-:Y:S03]  /*7020*/  MUFU.EX2 R59, R59 ;  /* 0x0000003b003b7308 */ /* 0x000fe60000000800 */
[C---:B------:R-:W-:Y:S01]  /*7030*/  HMMA.16816.F32.BF16 R152, R4.reuse, R14, R152 ;  /* 0x0000000e0498723c */ /* 0x040fe20000041898 */
[----:B------:R-:W3:Y:S04]  /*7040*/  LDSM.16.MT88.4 R12, [R79+0x9000] ;  /* 0x009000004f0c783b */ /* 0x000ee80000004200 */
[----:B------:R-:W-:Y:S03]  /*7050*/  MUFU.EX2 R47, R47 ;  /* 0x0000002f002f7308 */ /* 0x000fe60000000800 */
[----:B------:R-:W-:Y:S01]  /*7060*/  HMMA.16816.F32.BF16 R164, R4, R10, R164 ;  /* 0x0000000a04a4723c */ /* 0x000fe200000418a4 */
[----:B------:R-:W4:Y:S01]  /*7070*/  LDSM.16.MT88.4 R8, [R78+0x9000] ;  /* 0x009000004e08783b */ /* 0x000f220000004200 */
[----:B------:R-:W-:-:S02]  /*7080*/  F2FP.BF16.F32.PACK_AB R4, R41, R57 ;  /* 0x000000392904723e */ /* 0x000fc400000010ff */
[----:B------:R-:W-:Y:S01]  /*7090*/  F2FP.BF16.F32.PACK_AB R5, R34, R55 ;  /* 0x000000372205723e */ /* 0x000fe200000010ff */
[----:B------:R-:W-:Y:S01]  /*70a0*/  MUFU.EX2 R46, R46 ;  /* 0x0000002e002e7308 */ /* 0x000fe20000000800 */
[----:B------:R-:W-:Y:S02]  /*70b0*/  F2FP.BF16.F32.PACK_AB R6, R39, R40 ;  /* 0x000000282706723e */ /* 0x000fe400000010ff */
[----:B------:R-:W-:-:S05]  /*70c0*/  F2FP.BF16.F32.PACK_AB R7, R32, R33 ;  /* 0x000000212007723e */ /* 0x000fca00000010ff */
[----:B------:R-:W-:Y:S02]  /*70d0*/  MUFU.EX2 R45, R45 ;  /* 0x0000002d002d7308 */ /* 0x000fe40000000800 */
[C---:B-1----:R-:W-:Y:S06]  /*70e0*/  HMMA.16816.F32.BF16 R188, R4.reuse, R20, R188 ;  /* 0x0000001404bc723c */ /* 0x042fec00000418bc */
[----:B------:R-:W-:Y:S02]  /*70f0*/  MUFU.EX2 R38, R38 ;  /* 0x0000002600267308 */ /* 0x000fe40000000800 */
[C---:B--2---:R-:W-:Y:S06]  /*7100*/  HMMA.16816.F32.BF16 R136, R4.reuse, R16, R136 ;  /* 0x000000100488723c */ /* 0x044fec0000041888 */
[----:B------:R-:W-:Y:S02]  /*7110*/  MUFU.EX2 R37, R37 ;  /* 0x0000002500257308 */ /* 0x000fe40000000800 */
[C---:B---3--:R-:W-:Y:S06]  /*7120*/  HMMA.16816.F32.BF16 R148, R4.reuse, R12, R148 ;  /* 0x0000000c0494723c */ /* 0x048fec0000041894 */
[----:B------:R-:W-:Y:S02]  /*7130*/  MUFU.EX2 R36, R36 ;  /* 0x0000002400247308 */ /* 0x000fe40000000800 */
[C---:B----4-:R-:W-:Y:S06]  /*7140*/  HMMA.16816.F32.BF16 R168, R4.reuse, R8, R168 ;  /* 0x0000000804a8723c */ /* 0x050fec00000418a8 */
[----:B------:R-:W-:Y:S02]  /*7150*/  MUFU.EX2 R35, R35 ;  /* 0x0000002300237308 */ /* 0x000fe40000000800 */
[C---:B------:R-:W-:Y:S06]  /*7160*/  HMMA.16816.F32.BF16 R184, R4.reuse, R22, R184 ;  /* 0x0000001604b8723c */ /* 0x040fec00000418b8 */
[----:B------:R-:W1:Y:S02]  /*7170*/  MUFU.EX2 R31, R31 ;  /* 0x0000001f001f7308 */ /* 0x000e640000000800 */
[C---:B------:R-:W-:Y:S06]  /*7180*/  HMMA.16816.F32.BF16 R140, R4.reuse, R18, R140 ;  /* 0x00000012048c723c */ /* 0x040fec000004188c */
[----:B------:R-:W2:Y:S02]  /*7190*/  MUFU.EX2 R30, R30 ;  /* 0x0000001e001e7308 */ /* 0x000ea40000000800 */
[C---:B------:R-:W-:Y:S06]  /*71a0*/  HMMA.16816.F32.BF16 R172, R4.reuse, R14, R172 ;  /* 0x0000000e04ac723c */ /* 0x040fec00000418ac */
[----:B------:R-:W3:Y:S01]  /*71b0*/  MUFU.EX2 R29, R29 ;  /* 0x0000001d001d7308 */ /* 0x000ee20000000800 */
[----:B-1----:R-:W-:Y:S01]  /*71c0*/  FADD.FTZ R62, R31, R62 ;  /* 0x0000003e1f3e7221 */ /* 0x002fe20000010000 */
[----:B------:R-:W-:Y:S01]  /*71d0*/  HMMA.16816.F32.BF16 R160, R4, R10, R160 ;  /* 0x0000000a04a0723c */ /* 0x000fe200000418a0 */
[----:B------:R-:W-:-:S02]  /*71e0*/  F2FP.BF16.F32.PACK_AB R4, R54, R61 ;  /* 0x0000003d3604723e */ /* 0x000fc400000010ff */
[----:B------:R-:W-:-:S03]  /*71f0*/  F2FP.BF16.F32.PACK_AB R5, R47, R59 ;  /* 0x0000003b2f05723e */ /* 0x000fc600000010ff */
[----:B------:R-:W1:Y:S01]  /*7200*/  MUFU.EX2 R28, R28 ;  /* 0x0000001c001c7308 */ /* 0x000e620000000800 */
[----:B------:R-:W-:Y:S01]  /*7210*/  F2FP.BF16.F32.PACK_AB R6, R52, R53 ;  /* 0x000000353406723e */ /* 0x000fe200000010ff */
[----:B--2---:R-:W-:Y:S01]  /*7220*/  FADD.FTZ R62, R30, R62 ;  /* 0x0000003e1e3e7221 */ /* 0x004fe20000010000 */
[----:B------:R-:W-:-:S05]  /*7230*/  F2FP.BF16.F32.PACK_AB R7, R45, R46 ;  /* 0x0000002e2d07723e */ /* 0x000fca00000010ff */
[----:B------:R-:W-:Y:S01]  /*7240*/  MUFU.EX2 R51, R51 ;  /* 0x0000003300337308 */ /* 0x000fe20000000800 */
[----:B---3--:R-:W-:Y:S01]  /*7250*/  FADD.FTZ R62, R29, R62 ;  /* 0x0000003e1d3e7221 */ /* 0x008fe20000010000 */
[C---:B------:R-:W-:Y:S06]  /*7260*/  HMMA.16816.F32.BF16 R192, R4.reuse, R20, R192 ;  /* 0x0000001404c0723c */ /* 0x040fec00000418c0 */
[----:B------:R-:W-:Y:S01]  /*7270*/  MUFU.EX2 R50, R50 ;  /* 0x0000003200327308 */ /* 0x000fe20000000800 */
[----:B-1----:R-:W-:Y:S01]  /*7280*/  FADD.FTZ R62, R28, R62 ;  /* 0x0000003e1c3e7221 */ /* 0x002fe20000010000 */
[C---:B------:R-:W-:Y:S01]  /*7290*/  HMMA.16816.F32.BF16 R180, R4.reuse, R22, R180 ;  /* 0x0000001604b4723c */ /* 0x040fe200000418b4 */
[----:B------:R-:W1:Y:S05]  /*72a0*/  LDSM.16.MT88.4 R20, [R81+0x9800] ;  /* 0x009800005114783b */ /* 0x000e6a0000004200 */
[----:B------:R-:W-:Y:S02]  /*72b0*/  MUFU.EX2 R49, R49 ;  /* 0x0000003100317308 */ /* 0x000fe40000000800 */
[C---:B------:R-:W-:Y:S06]  /*72c0*/  HMMA.16816.F32.BF16 R132, R4.reuse, R16, R132 ;  /* 0x000000100484723c */ /* 0x040fec0000041884 */
[----:B------:R-:W-:Y:S02]  /*72d0*/  MUFU.EX2 R48, R48 ;  /* 0x0000003000307308 */ /* 0x000fe40000000800 */
[C---:B------:R-:W-:Y:S01]  /*72e0*/  HMMA.16816.F32.BF16 R144, R4.reuse, R18, R144 ;  /* 0x000000120490723c */ /* 0x040fe20000041890 */
[----:B------:R-:W2:Y:S05]  /*72f0*/  LDSM.16.MT88.4 R16, [R80+0x9800] ;  /* 0x009800005010783b */ /* 0x000eaa0000004200 */
[----:B------:R-:W-:Y:S02]  /*7300*/  MUFU.EX2 R44, R44 ;  /* 0x0000002c002c7308 */ /* 0x000fe40000000800 */
[C---:B------:R-:W-:Y:S06]  /*7310*/  HMMA.16816.F32.BF16 R176, R4.reuse, R12, R176 ;  /* 0x0000000c04b0723c */ /* 0x040fec00000418b0 */
[----:B------:R-:W-:Y:S02]  /*7320*/  MUFU.EX2 R43, R43 ;  /* 0x0000002b002b7308 */ /* 0x000fe40000000800 */
[C---:B------:R-:W-:Y:S01]  /*7330*/  HMMA.16816.F32.BF16 R152, R4.reuse, R14, R152 ;  /* 0x0000000e0498723c */ /* 0x040fe20000041898 */
[----:B------:R-:W3:Y:S05]  /*7340*/  LDSM.16.MT88.4 R12, [R79+0x9800] ;  /* 0x009800004f0c783b */ /* 0x000eea0000004200 */
[----:B------:R-:W-:Y:S02]  /*7350*/  MUFU.EX2 R42, R42 ;  /* 0x0000002a002a7308 */ /* 0x000fe40000000800 */
[C---:B------:R-:W-:Y:S06]  /*7360*/  HMMA.16816.F32.BF16 R156, R4.reuse, R8, R156 ;  /* 0x00000008049c723c */ /* 0x040fec000004189c */
[----:B------:R-:W-:Y:S02]  /*7370*/  MUFU.EX2 R115, R115 ;  /* 0x0000007300737308 */ /* 0x000fe40000000800 */
[----:B------:R-:W-:Y:S01]  /*7380*/  HMMA.16816.F32.BF16 R164, R4, R10, R164 ;  /* 0x0000000a04a4723c */ /* 0x000fe200000418a4 */
[----:B------:R-:W4:Y:S01]  /*7390*/  LDSM.16.MT88.4 R8, [R78+0x9800] ;  /* 0x009800004e08783b */ /* 0x000f220000004200 */
[----:B------:R-:W-:-:S02]  /*73a0*/  F2FP.BF16.F32.PACK_AB R4, R37, R38 ;  /* 0x000000262504723e */ /* 0x000fc400000010ff */
[----:B------:R-:W-:Y:S02]  /*73b0*/  F2FP.BF16.F32.PACK_AB R5, R30, R31 ;  /* 0x0000001f1e05723e */ /* 0x000fe400000010ff */
[----:B------:R-:W-:Y:S01]  /*73c0*/  F2FP.BF16.F32.PACK_AB R6, R35, R36 ;  /* 0x000000242306723e */ /* 0x000fe200000010ff */
[----:B------:R-:W-:Y:S01]  /*73d0*/  MUFU.EX2 R211, R211 ;  /* 0x000000d300d37308 */ /* 0x000fe20000000800 */
[----:B------:R-:W-:-:S07]  /*73e0*/  F2FP.BF16.F32.PACK_AB R7, R28, R29 ;  /* 0x0000001d1c07723e */ /* 0x000fce00000010ff */
[C---:B-1----:R-:W-:Y:S01]  /*73f0*/  HMMA.16816.F32.BF16 R188, R4.reuse, R20, R188 ;  /* 0x0000001404bc723c */ /* 0x042fe200000418bc */
[----:B------:R-:W-:Y:S07]  /*7400*/  MUFU.EX2 R219, R219 ;  /* 0x000000db00db7308 */ /* 0x000fee0000000800 */
[C---:B------:R-:W-:Y:S01]  /*7410*/  HMMA.16816.F32.BF16 R184, R4.reuse, R22, R184 ;  /* 0x0000001604b8723c */ /* 0x040fe200000418b8 */
[----:B------:R-:W-:Y:S07]  /*7420*/  MUFU.EX2 R218, R218 ;  /* 0x000000da00da7308 */ /* 0x000fee0000000800 */
[C---:B--2---:R-:W-:Y:S01]  /*7430*/  HMMA.16816.F32.BF16 R136, R4.reuse, R16, R136 ;  /* 0x000000100488723c */ /* 0x044fe20000041888 */
[----:B------:R-:W-:Y:S07]  /*7440*/  MUFU.EX2 R220, R220 ;  /* 0x000000dc00dc7308 */ /* 0x000fee0000000800 */
[C---:B------:R-:W-:Y:S01]  /*7450*/  HMMA.16816.F32.BF16 R140, R4.reuse, R18, R140 ;  /* 0x00000012048c723c */ /* 0x040fe2000004188c */
[----:B------:R-:W1:Y:S07]  /*7460*/  MUFU.EX2 R221, R221 ;  /* 0x000000dd00dd7308 */ /* 0x000e6e0000000800 */
[C---:B---3--:R-:W-:Y:S01]  /*7470*/  HMMA.16816.F32.BF16 R148, R4.reuse, R12, R148 ;  /* 0x0000000c0494723c */ /* 0x048fe20000041894 */
[----:B------:R-:W2:Y:S07]  /*7480*/  MUFU.EX2 R223, R223 ;  /* 0x000000df00df7308 */ /* 0x000eae0000000800 */
[----:B------:R-:W-:Y:S01]  /*7490*/  HMMA.16816.F32.BF16 R172, R4, R14, R172 ;  /* 0x0000000e04ac723c */ /* 0x000fe200000418ac */
[----:B------:R-:W3:Y:S01]  /*74a0*/  MUFU.EX2 R226, R226 ;  /* 0x000000e200e27308 */ /* 0x000ee20000000800 */
[----:B-1----:R-:W-:-:S06]  /*74b0*/  FADD.FTZ R62, R221, R62 ;  /* 0x0000003edd3e7221 */ /* 0x002fcc0000010000 */
[----:B----4-:R-:W-:Y:S01]  /*74c0*/  HMMA.16816.F32.BF16 R168, R4, R8, R168 ;  /* 0x0000000804a8723c */ /* 0x010fe200000418a8 */
[----:B------:R-:W1:Y:S01]  /*74d0*/  MUFU.EX2 R227, R227 ;  /* 0x000000e300e37308 */ /* 0x000e620000000800 */
[----:B--2---:R-:W-:-:S06]  /*74e0*/  FADD.FTZ R62, R223, R62 ;  /* 0x0000003edf3e7221 */ /* 0x004fcc0000010000 */
[----:B------:R-:W-:Y:S01]  /*74f0*/  HMMA.16816.F32.BF16 R160, R4, R10, R160 ;  /* 0x0000000a04a0723c */ /* 0x000fe200000418a0 */
[----:B------:R-:W-:Y:S01]  /*7500*/  F2FP.BF16.F32.PACK_AB R4, R50, R51 ;  /* 0x000000333204723e */ /* 0x000fe200000010ff */
[----:B------:R-:W-:Y:S01]  /*7510*/  MUFU.EX2 R216, R216 ;  /* 0x000000d800d87308 */ /* 0x000fe20000000800 */
[----:B------:R-:W-:Y:S01]  /*7520*/  F2FP.BF16.F32.PACK_AB R5, R43, R44 ;  /* 0x0000002c2b05723e */ /* 0x000fe200000010ff */
[----:B---3--:R-:W-:Y:S01]  /*7530*/  FADD.FTZ R62, R226, R62 ;  /* 0x0000003ee23e7221 */ /* 0x008fe20000010000 */
[----:B------:R-:W-:Y:S02]  /*7540*/  F2FP.BF16.F32.PACK_AB R6, R48, R49 ;  /* 0x000000313006723e */ /* 0x000fe400000010ff */
[----:B------:R-:W-:-:S03]  /*7550*/  F2FP.BF16.F32.PACK_AB R7, R115, R42 ;  /* 0x0000002a7307723e */ /* 0x000fc600000010ff */
[----:B------:R-:W-:Y:S01]  /*7560*/  MUFU.EX2 R215, R215 ;  /* 0x000000d700d77308 */ /* 0x000fe20000000800 */
[----:B-1----:R-:W-:-:S03]  /*7570*/  FADD.FTZ R62, R227, R62 ;  /* 0x0000003ee33e7221 */ /* 0x002fc60000010000 */
[C---:B------:R-:W-:Y:S04]  /*7580*/  HMMA.16816.F32.BF16 R192, R4.reuse, R20, R192 ;  /* 0x0000001404c0723c */ /* 0x040fe800000418c0 */
[----:B------:R-:W-:Y:S04]  /*7590*/  MUFU.EX2 R214, R214 ;  /* 0x000000d600d67308 */ /* 0x000fe80000000800 */
[C---:B------:R-:W-:Y:S01]  /*75a0*/  HMMA.16816.F32.BF16 R180, R4.reuse, R22, R180 ;  /* 0x0000001604b4723c */ /* 0x040fe200000418b4 */
[----:B------:R-:W1:Y:S03]  /*75b0*/  LDSM.16.MT88.4 R20, [R81+0xa000] ;  /* 0x00a000005114783b */ /* 0x000e660000004200 */
[----:B------:R-:W-:Y:S04]  /*75c0*/  MUFU.EX2 R213, R213 ;  /* 0x000000d500d57308 */ /* 0x000fe80000000800 */
[C---:B------:R-:W-:Y:S04]  /*75d0*/  HMMA.16816.F32.BF16 R132, R4.reuse, R16, R132 ;  /* 0x000000100484723c */ /* 0x040fe80000041884 */
[----:B------:R-:W-:Y:S04]  /*75e0*/  MUFU.EX2 R212, R212 ;  /* 0x000000d400d47308 */ /* 0x000fe80000000800 */
[C---:B------:R-:W-:Y:S01]  /*75f0*/  HMMA.16816.F32.BF16 R144, R4.reuse, R18, R144 ;  /* 0x000000120490723c */ /* 0x040fe20000041890 */
[----:B------:R-:W2:Y:S03]  /*7600*/  LDSM.16.MT88.4 R16, [R80+0xa000] ;  /* 0x00a000005010783b */ /* 0x000ea60000004200 */
[----:B------:R-:W-:Y:S04]  /*7610*/  MUFU.EX2 R222, R222 ;  /* 0x000000de00de7308 */ /* 0x000fe80000000800 */
[C---:B------:R-:W-:Y:S04]  /*7620*/  HMMA.16816.F32.BF16 R176, R4.reuse, R12, R176 ;  /* 0x0000000c04b0723c */ /* 0x040fe800000418b0 */
[----:B------:R-:W-:Y:S04]  /*7630*/  MUFU.EX2 R225, R225 ;  /* 0x000000e100e17308 */ /* 0x000fe80000000800 */
[C---:B------:R-:W-:Y:S01]  /*7640*/  HMMA.16816.F32.BF16 R152, R4.reuse, R14, R152 ;  /* 0x0000000e0498723c */ /* 0x040fe20000041898 */
[----:B------:R-:W3:Y:S03]  /*7650*/  LDSM.16.MT88.4 R12, [R79+0xa000] ;  /* 0x00a000004f0c783b */ /* 0x000ee60000004200 */
[----:B------:R-:W-:Y:S04]  /*7660*/  MUFU.EX2 R224, R224 ;  /* 0x000000e000e07308 */ /* 0x000fe80000000800 */
[C---:B------:R-:W-:Y:S04]  /*7670*/  HMMA.16816.F32.BF16 R156, R4.reuse, R8, R156 ;  /* 0x00000008049c723c */ /* 0x040fe8000004189c */
[----:B------:R-:W-:Y:S04]  /*7680*/  MUFU.EX2 R202, R202 ;  /* 0x000000ca00ca7308 */ /* 0x000fe80000000800 */
        /* <DEDUP_REMOVED lines=10> */
[C---:B------:R-:W-:Y:S06]  /*7730*/  HMMA.16816.F32.BF16 R184, R4.reuse, R22, R184 ;  /* 0x0000001604b8723c */ /* 0x040fec00000418b8 */
[----:B------:R-:W1:Y:S02]  /*7740*/  MUFU.EX2 R199, R199 ;  /* 0x000000c700c77308 */ /* 0x000e640000000800 */
[C---:B--2---:R-:W-:Y:S06]  /*7750*/  HMMA.16816.F32.BF16 R136, R4.reuse, R16, R136 ;  /* 0x000000100488723c */ /* 0x044fec0000041888 */
[----:B------:R-:W2:Y:S02]  /*7760*/  MUFU.EX2 R198, R198 ;  /* 0x000000c600c67308 */ /* 0x000ea40000000800 */
[C---:B------:R-:W-:Y:S06]  /*7770*/  HMMA.16816.F32.BF16 R140, R4.reuse, R18, R140 ;  /* 0x00000012048c723c */ /* 0x040fec000004188c */
[----:B------:R-:W5:Y:S01]  /*7780*/  MUFU.EX2 R197, R197 ;  /* 0x000000c500c57308 */ /* 0x000f620000000800 */
[----:B-1----:R-:W-:Y:S01]  /*7790*/  FADD.FTZ R62, R199, R62 ;  /* 0x0000003ec73e7221 */ /* 0x002fe20000010000 */
[C---:B---3--:R-:W-:Y:S06]  /*77a0*/  HMMA.16816.F32.BF16 R148, R4.reuse, R12, R148 ;  /* 0x0000000c0494723c */ /* 0x048fec0000041894 */
[----:B------:R-:W1:Y:S01]  /*77b0*/  MUFU.EX2 R131, R131 ;  /* 0x0000008300837308 */ /* 0x000e620000000800 */
[----:B--2---:R-:W-:Y:S01]  /*77c0*/  FADD.FTZ R62, R198, R62 ;  /* 0x0000003ec63e7221 */ /* 0x004fe20000010000 */
[C---:B------:R-:W-:Y:S06]  /*77d0*/  HMMA.16816.F32.BF16 R172, R4.reuse, R14, R172 ;  /* 0x0000000e04ac723c */ /* 0x040fec00000418ac */
[----:B------:R-:W-:Y:S01]  /*77e0*/  MUFU.EX2 R201, R201 ;  /* 0x000000c900c97308 */ /* 0x000fe20000000800 */
[----:B-----5:R-:W-:Y:S01]  /*77f0*/  FADD.FTZ R62, R197, R62 ;  /* 0x0000003ec53e7221 */ /* 0x020fe20000010000 */
[C---:B----4-:R-:W-:Y:S06]  /*7800*/  HMMA.16816.F32.BF16 R168, R4.reuse, R8, R168 ;  /* 0x0000000804a8723c */ /* 0x050fec00000418a8 */
[----:B------:R-:W-:Y:S01]  /*7810*/  MUFU.EX2 R203, R203 ;  /* 0x000000cb00cb7308 */ /* 0x000fe20000000800 */
[----:B-1----:R-:W-:Y:S01]  /*7820*/  FADD.FTZ R62, R131, R62 ;  /* 0x0000003e833e7221 */ /* 0x002fe20000010000 */
[----:B------:R-:W-:Y:S01]  /*7830*/  HMMA.16816.F32.BF16 R160, R4, R10, R160 ;  /* 0x0000000a04a0723c */ /* 0x000fe200000418a0 */
[----:B------:R-:W-:-:S02]  /*7840*/  F2FP.BF16.F32.PACK_AB R4, R215, R216 ;  /* 0x000000d8d704723e */ /* 0x000fc400000010ff */
[----:B------:R-:W-:Y:S02]  /*7850*/  F2FP.BF16.F32.PACK_AB R5, R222, R212 ;  /* 0x000000d4de05723e */ /* 0x000fe400000010ff */
[----:B------:R-:W-:Y:S01]  /*7860*/  F2FP.BF16.F32.PACK_AB R6, R213, R214 ;  /* 0x000000d6d506723e */ /* 0x000fe200000010ff */
[----:B------:R-:W-:Y:S01]  /*7870*/  MUFU.EX2 R207, R207 ;  /* 0x000000cf00cf7308 */ /* 0x000fe20000000800 */
[----:B------:R-:W-:-:S07]  /*7880*/  F2FP.BF16.F32.PACK_AB R7, R224, R225 ;  /* 0x000000e1e007723e */ /* 0x000fce00000010ff */
[C---:B------:R-:W-:Y:S01]  /*7890*/  HMMA.16816.F32.BF16 R192, R4.reuse, R20, R192 ;  /* 0x0000001404c0723c */ /* 0x040fe200000418c0 */
[----:B------:R-:W-:Y:S07]  /*78a0*/  MUFU.EX2 R217, R217 ;  /* 0x000000d900d97308 */ /* 0x000fee0000000800 */
[C---:B------:R-:W-:Y:S01]  /*78b0*/  HMMA.16816.F32.BF16 R180, R4.reuse, R22, R180 ;  /* 0x0000001604b4723c */ /* 0x040fe200000418b4 */
[----:B------:R-:W1:Y:S01]  /*78c0*/  LDSM.16.MT88.4 R20, [R81+0xa800] ;  /* 0x00a800005114783b */ /* 0x000e620000004200 */
[----:B------:R-:W-:Y:S06]  /*78d0*/  MUFU.EX2 R200, R200 ;  /* 0x000000c800c87308 */ /* 0x000fec0000000800 */
[C---:B------:R-:W-:Y:S02]  /*78e0*/  HMMA.16816.F32.BF16 R132, R4.reuse, R16, R132 ;  /* 0x000000100484723c */ /* 0x040fe40000041884 */
[----:B------:R-:W-:Y:S06]  /*78f0*/  MUFU.EX2 R128, R128 ;  /* 0x0000008000807308 */ /* 0x000fec0000000800 */
[C---:B------:R-:W-:Y:S01]  /*7900*/  HMMA.16816.F32.BF16 R144, R4.reuse, R18, R144 ;  /* 0x000000120490723c */ /* 0x040fe20000041890 */
[----:B------:R-:W2:Y:S01]  /*7910*/  LDSM.16.MT88.4 R16, [R80+0xa800] ;  /* 0x00a800005010783b */ /* 0x000ea20000004200 */
[----:B------:R-:W-:Y:S06]  /*7920*/  MUFU.EX2 R130, R130 ;  /* 0x0000008200827308 */ /* 0x000fec0000000800 */
[C---:B------:R-:W-:Y:S02]  /*7930*/  HMMA.16816.F32.BF16 R176, R4.reuse, R12, R176 ;  /* 0x0000000c04b0723c */ /* 0x040fe400000418b0 */
[----:B------:R-:W-:Y:S06]  /*7940*/  MUFU.EX2 R129, R129 ;  /* 0x0000008100817308 */ /* 0x000fec0000000800 */
[C---:B------:R-:W-:Y:S01]  /*7950*/  HMMA.16816.F32.BF16 R152, R4.reuse, R14, R152 ;  /* 0x0000000e0498723c */ /* 0x040fe20000041898 */
[----:B------:R-:W3:Y:S01]  /*7960*/  LDSM.16.MT88.4 R12, [R79+0xa800] ;  /* 0x00a800004f0c783b */ /* 0x000ee20000004200 */
[----:B------:R-:W-:Y:S06]  /*7970*/  MUFU.EX2 R118, R25 ;  /* 0x0000001900767308 */ /* 0x000fec0000000800 */
[C---:B------:R-:W-:Y:S02]  /*7980*/  HMMA.16816.F32.BF16 R156, R4.reuse, R8, R156 ;  /* 0x00000008049c723c */ /* 0x040fe4000004189c */
[----:B------:R-:W-:Y:S06]  /*7990*/  MUFU.EX2 R122, R122 ;  /* 0x0000007a007a7308 */ /* 0x000fec0000000800 */
[----:B------:R-:W-:Y:S01]  /*79a0*/  HMMA.16816.F32.BF16 R164, R4, R10, R164 ;  /* 0x0000000a04a4723c */ /* 0x000fe200000418a4 */
[----:B------:R-:W4:Y:S01]  /*79b0*/  LDSM.16.MT88.4 R8, [R78+0xa800] ;  /* 0x00a800004e08783b */ /* 0x000f220000004200 */
[----:B------:R-:W-:Y:S01]  /*79c0*/  F2FP.BF16.F32.PACK_AB R4, R204, R202 ;  /* 0x000000cacc04723e */ /* 0x000fe200000010ff */
[----:B------:R-:W-:Y:S01]  /*79d0*/  MUFU.EX2 R121, R121 ;  /* 0x0000007900797308 */ /* 0x000fe20000000800 */
[----:B------:R-:W-:-:S02]  /*79e0*/  F2FP.BF16.F32.PACK_AB R5, R198, R199 ;  /* 0x000000c7c605723e */ /* 0x000fc400000010ff */
[----:B------:R-:W-:Y:S02]  /*79f0*/  F2FP.BF16.F32.PACK_AB R6, R205, R206 ;  /* 0x000000cecd06723e */ /* 0x000fe400000010ff */
[----:B------:R-:W-:-:S03]  /*7a00*/  F2FP.BF16.F32.PACK_AB R7, R131, R197 ;  /* 0x000000c58307723e */ /* 0x000fc600000010ff */
[----:B------:R-:W-:Y:S04]  /*7a10*/  MUFU.EX2 R127, R127 ;  /* 0x0000007f007f7308 */ /* 0x000fe80000000800 */
[C---:B-1----:R-:W-:Y:S04]  /*7a20*/  HMMA.16816.F32.BF16 R188, R4.reuse, R20, R188 ;  /* 0x0000001404bc723c */ /* 0x042fe800000418bc */
[----:B------:R-:W-:Y:S04]  /*7a30*/  MUFU.EX2 R126, R126 ;  /* 0x0000007e007e7308 */ /* 0x000fe80000000800 */
[C---:B------:R-:W-:Y:S04]  /*7a40*/  HMMA.16816.F32.BF16 R184, R4.reuse, R22, R184 ;  /* 0x0000001604b8723c */ /* 0x040fe800000418b8 */
[----:B------:R-:W1:Y:S04]  /*7a50*/  MUFU.EX2 R228, R228 ;  /* 0x000000e400e47308 */ /* 0x000e680000000800 */
[C---:B--2---:R-:W-:Y:S04]  /*7a60*/  HMMA.16816.F32.BF16 R136, R4.reuse, R16, R136 ;  /* 0x000000100488723c */ /* 0x044fe80000041888 */
[----:B------:R-:W2:Y:S04]  /*7a70*/  MUFU.EX2 R114, R114 ;  /* 0x0000007200727308 */ /* 0x000ea80000000800 */
[----:B------:R-:W-:Y:S04]  /*7a80*/  HMMA.16816.F32.BF16 R140, R4, R18, R140 ;  /* 0x00000012048c723c */ /* 0x000fe8000004188c */
[----:B------:R-:W5:Y:S01]  /*7a90*/  MUFU.EX2 R89, R95 ;  /* 0x0000005f00597308 */ /* 0x000f620000000800 */
[----:B-1----:R-:W-:-:S03]  /*7aa0*/  FADD.FTZ R62, R228, R62 ;  /* 0x0000003ee43e7221 */ /* 0x002fc60000010000 */
[----:B---3--:R-:W-:Y:S01]  /*7ab0*/  HMMA.16816.F32.BF16 R148, R4, R12, R148 ;  /* 0x0000000c0494723c */ /* 0x008fe20000041894 */
[----:B------:R-:W-:-:S03]  /*7ac0*/  FADD.FTZ R62, R118, R62 ;  /* 0x0000003e763e7221 */ /* 0x000fc60000010000 */
[----:B------:R-:W-:Y:S01]  /*7ad0*/  MUFU.EX2 R95, R232 ;  /* 0x000000e8005f7308 */ /* 0x000fe20000000800 */
[----:B--2---:R-:W-:-:S03]  /*7ae0*/  FADD.FTZ R62, R114, R62 ;  /* 0x0000003e723e7221 */ /* 0x004fc60000010000 */
[----:B------:R-:W-:Y:S04]  /*7af0*/  HMMA.16816.F32.BF16 R172, R4, R14, R172 ;  /* 0x0000000e04ac723c */ /* 0x000fe800000418ac */
[----:B------:R-:W-:Y:S01]  /*7b00*/  MUFU.EX2 R84, R108 ;  /* 0x0000006c00547308 */ /* 0x000fe20000000800 */
[----:B-----5:R-:W-:-:S03]  /*7b10*/  FADD.FTZ R62, R89, R62 ;  /* 0x0000003e593e7221 */ /* 0x020fc60000010000 */
[C---:B----4-:R-:W-:Y:S04]  /*7b20*/  HMMA.16816.F32.BF16 R168, R4.reuse, R8, R168 ;  /* 0x0000000804a8723c */ /* 0x050fe800000418a8 */
[----:B------:R-:W-:Y:S04]  /*7b30*/  MUFU.EX2 R86, R102 ;  /* 0x0000006600567308 */ /* 0x000fe80000000800 */
[----:B------:R-:W-:Y:S01]  /*7b40*/  HMMA.16816.F32.BF16 R160, R4, R10, R160 ;  /* 0x0000000a04a0723c */ /* 0x000fe200000418a0 */
[----:B------:R-:W-:Y:S02]  /*7b50*/  F2FP.BF16.F32.PACK_AB R4, R203, R201 ;  /* 0x000000c9cb04723e */ /* 0x000fe400000010ff */
[----:B------:R-:W-:Y:S01]  /*7b60*/  F2FP.BF16.F32.PACK_AB R5, R128, R200 ;  /* 0x000000c88005723e */ /* 0x000fe200000010ff */
[----:B------:R-:W-:Y:S01]  /*7b70*/  MUFU.EX2 R106, R106 ;  /* 0x0000006a006a7308 */ /* 0x000fe20000000800 */
[----:B------:R-:W-:-:S02]  /*7b80*/  F2FP.BF16.F32.PACK_AB R6, R217, R207 ;  /* 0x000000cfd906723e */ /* 0x000fc400000010ff */
[----:B------:R-:W-:-:S05]  /*7b90*/  F2FP.BF16.F32.PACK_AB R7, R129, R130 ;  /* 0x000000828107723e */ /* 0x000fca00000010ff */
[----:B------:R-:W-:Y:S02]  /*7ba0*/  MUFU.EX2 R120, R120 ;  /* 0x0000007800787308 */ /* 0x000fe40000000800 */
[C---:B------:R-:W-:Y:S01]  /*7bb0*/  HMMA.16816.F32.BF16 R192, R4.reuse, R20, R192 ;  /* 0x0000001404c0723c */ /* 0x040fe200000418c0 */
[--C-:B------:R-:W-:Y:S01]  /*7bc0*/  FFMA.FTZ R21, R117, UR4, -R125.reuse ;  /* 0x0000000475157c23 */ /* 0x100fe2000801087d */
[----:B------:R-:W-:Y:S01]  /*7bd0*/  FFMA.FTZ R20, R24, UR4, -R125 ;  /* 0x0000000418147c23 */ /* 0x000fe2000801087d */
[--C-:B------:R-:W-:Y:S01]  /*7be0*/  FFMA.FTZ R125, R98, UR4, -R116.reuse ;  /* 0x00000004627d7c23 */ /* 0x100fe20008010874 */
[----:B------:R-:W-:Y:S01]  /*7bf0*/  LDSM.16.MT88.4 R24, [R78+0xb000] ;  /* 0x00b000004e18783b */ /* 0x000fe20000004200 */
[----:B------:R-:W-:Y:S01]  /*7c00*/  FFMA.FTZ R117, R100, UR4, -R116 ;  /* 0x0000000464757c23 */ /* 0x000fe20008010874 */
[----:B------:R1:W-:Y:S02]  /*7c10*/  MUFU.EX2 R97, R21 ;  /* 0x0000001500617308 */ /* 0x0003e40000000800 */
[C---:B------:R-:W-:Y:S06]  /*7c20*/  HMMA.16816.F32.BF16 R132, R4.reuse, R16, R132 ;  /* 0x000000100484723c */ /* 0x040fec0000041884 */
[----:B------:R2:W3:Y:S02]  /*7c30*/  MUFU.EX2 R94, R20 ;  /* 0x00000014005e7308 */ /* 0x0004e40000000800 */
[C---:B------:R-:W-:Y:S01]  /*7c40*/  HMMA.16816.F32.BF16 R144, R4.reuse, R18, R144 ;  /* 0x000000120490723c */ /* 0x040fe20000041890 */
[----:B------:R-:W4:Y:S05]  /*7c50*/  LDSM.16.MT88.4 R16, [R81+0xb000] ;  /* 0x00b000005110783b */ /* 0x000f2a0000004200 */
[----:B------:R-:W5:Y:S01]  /*7c60*/  MUFU.EX2 R98, R233 ;  /* 0x000000e900627308 */ /* 0x000f620000000800 */
[----:B-1----:R-:W-:Y:S01]  /*7c70*/  FADD.FTZ R21, R91, R90 ;  /* 0x0000005a5b157221 */ /* 0x002fe20000010000 */
[----:B------:R-:W-:Y:S01]  /*7c80*/  FADD.FTZ R91, R88, R92 ;  /* 0x0000005c585b7221 */ /* 0x000fe20000010000 */
[----:B------:R-:W-:Y:S01]  /*7c90*/  FADD.FTZ R88, R83, R112 ;  /* 0x0000007053587221 */ /* 0x000fe20000010000 */
[C---:B------:R-:W-:Y:S01]  /*7ca0*/  HMMA.16816.F32.BF16 R176, R4.reuse, R12, R176 ;  /* 0x0000000c04b0723c */ /* 0x040fe200000418b0 */
[----:B------:R-:W-:Y:S01]  /*7cb0*/  FADD.FTZ R92, R82, R21 ;  /* 0x00000015525c7221 */ /* 0x000fe20000010000 */
[----:B------:R-:W-:Y:S01]  /*7cc0*/  FADD.FTZ R91, R77, R91 ;  /* 0x0000005b4d5b7221 */ /* 0x000fe20000010000 */
[----:B------:R-:W-:Y:S01]  /*7cd0*/  FADD.FTZ R88, R75, R88 ;  /* 0x000000584b587221 */ /* 0x000fe20000010000 */
[----:B------:R-:W-:Y:S01]  /*7ce0*/  MUFU.EX2 R100, R230 ;  /* 0x000000e600647308 */ /* 0x000fe20000000800 */
[----:B------:R-:W-:Y:S01]  /*7cf0*/  FADD.FTZ R92, R76, R92 ;  /* 0x0000005c4c5c7221 */ /* 0x000fe20000010000 */
[----:B------:R-:W-:Y:S01]  /*7d00*/  FADD.FTZ R73, R73, R91 ;  /* 0x0000005b49497221 */ /* 0x000fe20000010000 */
[----:B------:R-:W-:Y:S01]  /*7d10*/  FADD.FTZ R74, R74, R88 ;  /* 0x000000584a4a7221 */ /* 0x000fe20000010000 */
[C---:B------:R-:W-:Y:S01]  /*7d20*/  HMMA.16816.F32.BF16 R152, R4.reuse, R14, R152 ;  /* 0x0000000e0498723c */ /* 0x040fe20000041898 */
[----:B------:R-:W-:Y:S01]  /*7d30*/  FADD.FTZ R72, R72, R92 ;  /* 0x0000005c48487221 */ /* 0x000fe20000010000 */
[----:B------:R-:W-:Y:S01]  /*7d40*/  FADD.FTZ R73, R69, R73 ;  /* 0x0000004945497221 */ /* 0x000fe20000010000 */
[----:B------:R-:W-:Y:S01]  /*7d50*/  FADD.FTZ R74, R68, R74 ;  /* 0x0000004a444a7221 */ /* 0x000fe20000010000 */
[----:B------:R-:W1:Y:S01]  /*7d60*/  LDSM.16.MT88.4 R12, [R80+0xb000] ;  /* 0x00b00000500c783b */ /* 0x000e620000004200 */
[----:B------:R-:W-:Y:S01]  /*7d70*/  FADD.FTZ R72, R65, R72 ;  /* 0x0000004841487221 */ /* 0x000fe20000010000 */
[----:B------:R-:W-:Y:S01]  /*7d80*/  FADD.FTZ R66, R66, R73 ;  /* 0x0000004942427221 */ /* 0x000fe20000010000 */
[----:B------:R-:W-:Y:S01]  /*7d90*/  FADD.FTZ R67, R67, R74 ;  /* 0x0000004a43437221 */ /* 0x000fe20000010000 */
[C---:B------:R-:W-:Y:S01]  /*7da0*/  HMMA.16816.F32.BF16 R156, R4.reuse, R8, R156 ;  /* 0x00000008049c723c */ /* 0x040fe2000004189c */
[----:B------:R-:W-:Y:S01]  /*7db0*/  FADD.FTZ R64, R64, R72 ;  /* 0x0000004840407221 */ /* 0x000fe20000010000 */
[----:B------:R-:W-:Y:S01]  /*7dc0*/  FADD.FTZ R66, R60, R66 ;  /* 0x000000423c427221 */ /* 0x000fe20000010000 */
[----:B------:R-:W-:Y:S01]  /*7dd0*/  FADD.FTZ R67, R61, R67 ;  /* 0x000000433d437221 */ /* 0x000fe20000010000 */
[----:B--2---:R-:W-:Y:S01]  /*7de0*/  FFMA.FTZ R20, R99, UR4, -R110 ;  /* 0x0000000463147c23 */ /* 0x004fe2000801086e */
[----:B------:R-:W-:Y:S01]  /*7df0*/  FADD.FTZ R64, R58, R64 ;  /* 0x000000403a407221 */ /* 0x000fe20000010000 */
[----:B------:R-:W-:Y:S01]  /*7e00*/  FADD.FTZ R66, R59, R66 ;  /* 0x000000423b427221 */ /* 0x000fe20000010000 */
[----:B------:R-:W-:Y:S01]  /*7e10*/  FADD.FTZ R67, R54, R67 ;  /* 0x0000004336437221 */ /* 0x000fe20000010000 */
[C---:B------:R-:W-:Y:S01]  /*7e20*/  HMMA.16816.F32.BF16 R164, R4.reuse, R10, R164 ;  /* 0x0000000a04a4723c */ /* 0x040fe200000418a4 */
[----:B------:R-:W2:Y:S01]  /*7e30*/  LDSM.16.MT88.4 R8, [R79+0xb000] ;  /* 0x00b000004f08783b */ /* 0x000ea20000004200 */
[----:B------:R-:W-:Y:S01]  /*7e40*/  FADD.FTZ R64, R57, R64 ;  /* 0x0000004039407221 */ /* 0x000fe20000010000 */
[----:B------:R-:W-:Y:S01]  /*7e50*/  FADD.FTZ R67, R53, R67 ;  /* 0x0000004335437221 */ /* 0x000fe20000010000 */
[----:B------:R-:W-:Y:S01]  /*7e60*/  FADD.FTZ R66, R47, R66 ;  /* 0x000000422f427221 */ /* 0x000fe20000010000 */
[----:B------:R-:W-:Y:S01]  /*7e70*/  MUFU.EX2 R99, R231 ;  /* 0x000000e700637308 */ /* 0x000fe20000000800 */
[----:B------:R-:W-:Y:S01]  /*7e80*/  FADD.FTZ R64, R41, R64 ;  /* 0x0000004029407221 */ /* 0x000fe20000010000 */
[----:B------:R-:W-:Y:S01]  /*7e90*/  FADD.FTZ R67, R52, R67 ;  /* 0x0000004334437221 */ /* 0x000fe20000010000 */
[----:B------:R-:W-:Y:S01]  /*7ea0*/  HMMA.16816.F32.BF16 R180, R4, R22, R180 ;  /* 0x0000001604b4723c */ /* 0x000fe200000418b4 */
[----:B------:R-:W-:Y:S01]  /*7eb0*/  FADD.FTZ R66, R46, R66 ;  /* 0x000000422e427221 */ /* 0x000fe20000010000 */
[----:B------:R-:W-:Y:S01]  /*7ec0*/  FFMA.FTZ R22, R96, UR4, -R116 ;  /* 0x0000000460167c23 */ /* 0x000fe20008010874 */
[----:B------:R-:W-:Y:S01]  /*7ed0*/  FADD.FTZ R64, R40, R64 ;  /* 0x0000004028407221 */ /* 0x000fe20000010000 */
[----:B------:R-:W-:Y:S01]  /*7ee0*/  FADD.FTZ R67, R51, R67 ;  /* 0x0000004333437221 */ /* 0x000fe20000010000 */
[----:B------:R-:W-:Y:S01]  /*7ef0*/  FFMA.FTZ R23, R101, UR4, -R111 ;  /* 0x0000000465177c23 */ /* 0x000fe2000801086f */
[----:B------:R-:W-:Y:S01]  /*7f00*/  FADD.FTZ R66, R45, R66 ;  /* 0x000000422d427221 */ /* 0x000fe20000010000 */
[----:B------:R-:W5:Y:S01]  /*7f10*/  MUFU.EX2 R96, R229 ;  /* 0x000000e500607308 */ /* 0x000f620000000800 */
[----:B------:R-:W-:Y:S01]  /*7f20*/  FADD.FTZ R64, R39, R64 ;  /* 0x0000004027407221 */ /* 0x000fe20000010000 */
[----:B------:R-:W-:Y:S01]  /*7f30*/  FADD.FTZ R67, R50, R67 ;  /* 0x0000004332437221 */ /* 0x000fe20000010000 */
[----:B------:R-:W-:Y:S01]  /*7f40*/  FADD.FTZ R66, R44, R66 ;  /* 0x000000422c427221 */ /* 0x000fe20000010000 */
[----:B------:R-:W-:Y:S01]  /*7f50*/  F2FP.BF16.F32.PACK_AB R4, R121, R122 ;  /* 0x0000007a7904723e */ /* 0x000fe200000010ff */
[----:B------:R-:W-:Y:S01]  /*7f60*/  FADD.FTZ R64, R38, R64 ;  /* 0x0000004026407221 */ /* 0x000fe20000010000 */
[----:B------:R-:W-:Y:S01]  /*7f70*/  FADD.FTZ R67, R49, R67 ;  /* 0x0000004331437221 */ /* 0x000fe20000010000 */
[----:B------:R-:W-:Y:S01]  /*7f80*/  FADD.FTZ R66, R43, R66 ;  /* 0x000000422b427221 */ /* 0x000fe20000010000 */
[----:B------:R-:W5:Y:S01]  /*7f90*/  MUFU.EX2 R101, R22 ;  /* 0x0000001600657308 */ /* 0x000f620000000800 */
[----:B------:R-:W-:Y:S01]  /*7fa0*/  F2FP.BF16.F32.PACK_AB R5, R118, R228 ;  /* 0x000000e47605723e */ /* 0x000fe200000010ff */
[----:B------:R-:W-:Y:S01]  /*7fb0*/  FADD.FTZ R64, R37, R64 ;  /* 0x0000004025407221 */ /* 0x000fe20000010000 */
[----:B------:R-:W-:Y:S01]  /*7fc0*/  F2FP.BF16.F32.PACK_AB R6, R126, R127 ;  /* 0x0000007f7e06723e */ /* 0x000fe200000010ff */
[----:B------:R-:W-:Y:S01]  /*7fd0*/  FADD.FTZ R67, R48, R67 ;  /* 0x0000004330437221 */ /* 0x000fe20000010000 */
[----:B------:R-:W-:Y:S01]  /*7fe0*/  F2FP.BF16.F32.PACK_AB R7, R89, R114 ;  /* 0x000000725907723e */ /* 0x000fe200000010ff */
[----:B------:R-:W-:Y:S01]  /*7ff0*/  FADD.FTZ R66, R42, R66 ;  /* 0x000000422a427221 */ /* 0x000fe20000010000 */
[----:B------:R-:W-:Y:S01]  /*8000*/  FADD.FTZ R64, R36, R64 ;  /* 0x0000004024407221 */ /* 0x000fe20000010000 */
[----:B------:R-:W-:Y:S01]  /*8010*/  FADD.FTZ R67, R216, R67 ;  /* 0x00000043d8437221 */ /* 0x000fe20000010000 */
[----:B------:R-:W-:Y:S01]  /*8020*/  MUFU.EX2 R90, R23 ;  /* 0x00000017005a7308 */ /* 0x000fe20000000800 */
[----:B------:R-:W-:Y:S01]  /*8030*/  FADD.FTZ R66, R115, R66 ;  /* 0x0000004273427221 */ /* 0x000fe20000010000 */
[----:B------:R-:W-:Y:S01]  /*8040*/  FADD.FTZ R64, R35, R64 ;  /* 0x0000004023407221 */ /* 0x000fe20000010000 */
[----:B----4-:R-:W-:Y:S01]  /*8050*/  HMMA.16816.F32.BF16 R188, R4, R16, R188 ;  /* 0x0000001004bc723c */ /* 0x010fe200000418bc */
[----:B------:R-:W-:Y:S01]  /*8060*/  FADD.FTZ R67, R215, R67 ;  /* 0x00000043d7437221 */ /* 0x000fe20000010000 */
[----:B------:R-:W-:Y:S01]  /*8070*/  FADD.FTZ R66, R212, R66 ;  /* 0x00000042d4427221 */ /* 0x000fe20000010000 */
[----:B------:R-:W-:-:S02]  /*8080*/  FADD.FTZ R64, R211, R64 ;  /* 0x00000040d3407221 */ /* 0x000fc40000010000 */
[----:B------:R-:W-:Y:S01]  /*8090*/  FADD.FTZ R67, R214, R67 ;  /* 0x00000043d6437221 */ /* 0x000fe20000010000 */
[----:B------:R-:W-:Y:S01]  /*80a0*/  FADD.FTZ R66, R222, R66 ;  /* 0x00000042de427221 */ /* 0x000fe20000010000 */
[----:B------:R4:W5:Y:S01]  /*80b0*/  MUFU.EX2 R85, R20 ;  /* 0x0000001400557308 */ /* 0x0009620000000800 */
[C---:B------:R-:W-:Y:S01]  /*80c0*/  HMMA.16816.F32.BF16 R184, R4.reuse, R18, R184 ;  /* 0x0000001204b8723c */ /* 0x040fe200000418b8 */
[----:B------:R-:W-:Y:S01]  /*80d0*/  FADD.FTZ R64, R219, R64 ;  /* 0x00000040db407221 */ /* 0x000fe20000010000 */
[----:B------:R-:W-:Y:S01]  /*80e0*/  FADD.FTZ R67, R213, R67 ;  /* 0x00000043d5437221 */ /* 0x000fe20000010000 */
[----:B------:R-:W-:Y:S02]  /*80f0*/  FADD.FTZ R66, R225, R66 ;  /* 0x00000042e1427221 */ /* 0x000fe40000010000 */
[----:B------:R-:W-:Y:S01]  /*8100*/  FADD.FTZ R64, R218, R64 ;  /* 0x00000040da407221 */ /* 0x000fe20000010000 */
[----:B------:R-:W-:Y:S01]  /*8110*/  FADD.FTZ R67, R201, R67 ;  /* 0x00000043c9437221 */ /* 0x000fe20000010000 */
[----:B------:R-:W-:Y:S01]  /*8120*/  FADD.FTZ R66, R224, R66 ;  /* 0x00000042e0427221 */ /* 0x000fe20000010000 */
[C---:B-1----:R-:W-:Y:S01]  /*8130*/  HMMA.16816.F32.BF16 R136, R4.reuse, R12, R136 ;  /* 0x0000000c0488723c */ /* 0x042fe20000041888 */
        /* <DEDUP_REMOVED lines=8> */
[----:B----4-:R-:W1:Y:S01]  /*81c0*/  LDSM.16.MT88.4 R20, [R81+0xb800] ;  /* 0x00b800005114783b */ /* 0x010e620000004200 */
[----:B------:R-:W-:Y:S01]  /*81d0*/  FADD.FTZ R64, R204, R64 ;  /* 0x00000040cc407221 */ /* 0x000fe20000010000 */
[----:B------:R-:W-:Y:S01]  /*81e0*/  FADD.FTZ R67, R217, R67 ;  /* 0x00000043d9437221 */ /* 0x000fe20000010000 */
[----:B------:R-:W-:Y:S01]  /*81f0*/  MUFU.EX2 R83, R105 ;  /* 0x0000006900537308 */ /* 0x000fe20000000800 */
[----:B------:R-:W-:Y:S01]  /*8200*/  FADD.FTZ R66, R130, R66 ;  /* 0x0000004282427221 */ /* 0x000fe20000010000 */
[----:B------:R-:W-:Y:S01]  /*8210*/  FADD.FTZ R64, R206, R64 ;  /* 0x00000040ce407221 */ /* 0x000fe20000010000 */
[----:B---3--:R-:W-:Y:S01]  /*8220*/  FADD.FTZ R67, R94, R67 ;  /* 0x000000435e437221 */ /* 0x008fe20000010000 */
[C---:B--2---:R-:W-:Y:S01]  /*8230*/  HMMA.16816.F32.BF16 R148, R4.reuse, R8, R148 ;  /* 0x000000080494723c */ /* 0x044fe20000041894 */
[----:B------:R-:W-:Y:S01]  /*8240*/  FADD.FTZ R66, R129, R66 ;  /* 0x0000004281427221 */ /* 0x000fe20000010000 */
[----:B------:R-:W-:Y:S01]  /*8250*/  FADD.FTZ R64, R205, R64 ;  /* 0x00000040cd407221 */ /* 0x000fe20000010000 */
[----:B------:R-:W-:Y:S01]  /*8260*/  FADD.FTZ R67, R95, R67 ;  /* 0x000000435f437221 */ /* 0x000fe20000010000 */
[----:B------:R-:W2:Y:S01]  /*8270*/  MUFU.EX2 R119, R119 ;  /* 0x0000007700777308 */ /* 0x000ea20000000800 */
[----:B-----5:R-:W-:Y:S01]  /*8280*/  FADD.FTZ R66, R98, R66 ;  /* 0x0000004262427221 */ /* 0x020fe20000010000 */
[----:B------:R-:W-:Y:S01]  /*8290*/  FADD.FTZ R64, R122, R64 ;  /* 0x000000407a407221 */ /* 0x000fe20000010000 */
[----:B------:R-:W-:Y:S01]  /*82a0*/  FADD.FTZ R67, R96, R67 ;  /* 0x0000004360437221 */ /* 0x000fe20000010000 */
[C---:B------:R-:W-:Y:S01]  /*82b0*/  HMMA.16816.F32.BF16 R172, R4.reuse, R10, R172 ;  /* 0x0000000a04ac723c */ /* 0x040fe200000418ac */
[----:B------:R-:W-:Y:S01]  /*82c0*/  FADD.FTZ R66, R99, R66 ;  /* 0x0000004263427221 */ /* 0x000fe20000010000 */
[----:B------:R-:W-:Y:S01]  /*82d0*/  FADD.FTZ R64, R121, R64 ;  /* 0x0000004079407221 */ /* 0x000fe20000010000 */
[----:B------:R-:W-:Y:S01]  /*82e0*/  FADD.FTZ R67, R97, R67 ;  /* 0x0000004361437221 */ /* 0x000fe20000010000 */
[----:B------:R-:W3:Y:S01]  /*82f0*/  MUFU.EX2 R124, R124 ;  /* 0x0000007c007c7308 */ /* 0x000ee20000000800 */
[----:B------:R-:W-:Y:S01]  /*8300*/  FADD.FTZ R66, R100, R66 ;  /* 0x0000004264427221 */ /* 0x000fe20000010000 */
[----:B------:R-:W-:Y:S01]  /*8310*/  FADD.FTZ R64, R127, R64 ;  /* 0x000000407f407221 */ /* 0x000fe20000010000 */
[----:B------:R-:W-:Y:S01]  /*8320*/  FADD.FTZ R67, R120, R67 ;  /* 0x0000004378437221 */ /* 0x000fe20000010000 */
[C---:B------:R-:W-:Y:S01]  /*8330*/  HMMA.16816.F32.BF16 R168, R4.reuse, R24, R168 ;  /* 0x0000001804a8723c */ /* 0x040fe200000418a8 */
[----:B------:R-:W-:Y:S01]  /*8340*/  FADD.FTZ R66, R101, R66 ;  /* 0x0000004265427221 */ /* 0x000fe20000010000 */
[----:B------:R-:W-:Y:S01]  /*8350*/  FADD.FTZ R64, R126, R64 ;  /* 0x000000407e407221 */ /* 0x000fe20000010000 */
[----:B------:R-:W-:Y:S01]  /*8360*/  FADD.FTZ R62, R85, R62 ;  /* 0x0000003e553e7221 */ /* 0x000fe20000010000 */
[----:B------:R-:W-:Y:S01]  /*8370*/  MUFU.EX2 R123, R123 ;  /* 0x0000007b007b7308 */ /* 0x000fe20000000800 */
[----:B--2---:R-:W-:Y:S01]  /*8380*/  FADD.FTZ R67, R119, R67 ;  /* 0x0000004377437221 */ /* 0x004fe20000010000 */
[----:B------:R-:W-:Y:S01]  /*8390*/  FADD.FTZ R64, R90, R64 ;  /* 0x000000405a407221 */ /* 0x000fe20000010000 */
[----:B------:R-:W-:Y:S01]  /*83a0*/  FADD.FTZ R62, R86, R62 ;  /* 0x0000003e563e7221 */ /* 0x000fe20000010000 */
[----:B------:R-:W-:Y:S01]  /*83b0*/  HMMA.16816.F32.BF16 R160, R4, R26, R160 ;  /* 0x0000001a04a0723c */ /* 0x000fe200000418a0 */
[----:B------:R-:W-:Y:S01]  /*83c0*/  F2FP.BF16.F32.PACK_AB R4, R95, R94 ;  /* 0x0000005e5f04723e */ /* 0x000fe200000010ff */
[----:B------:R-:W-:Y:S01]  /*83d0*/  FADD.FTZ R64, R82, R64 ;  /* 0x0000004052407221 */ /* 0x000fe20000010000 */
[----:B------:R-:W-:Y:S01]  /*83e0*/  F2FP.BF16.F32.PACK_AB R5, R99, R98 ;  /* 0x000000626305723e */ /* 0x000fe200000010ff */
[----:B------:R-:W2:Y:S01]  /*83f0*/  MUFU.EX2 R125, R125 ;  /* 0x0000007d007d7308 */ /* 0x000ea20000000800 */
[----:B------:R-:W-:Y:S01]  /*8400*/  F2FP.BF16.F32.PACK_AB R6, R97, R96 ;  /* 0x000000606106723e */ /* 0x000fe200000010ff */
[----:B---3--:R-:W-:Y:S01]  /*8410*/  FADD.FTZ R67, R124, R67 ;  /* 0x000000437c437221 */ /* 0x008fe20000010000 */
[----:B------:R-:W-:Y:S01]  /*8420*/  F2FP.BF16.F32.PACK_AB R7, R101, R100 ;  /* 0x000000646507723e */ /* 0x000fe200000010ff */
[----:B------:R-:W-:-:S04]  /*8430*/  FADD.FTZ R64, R83, R64 ;  /* 0x0000004053407221 */ /* 0x000fc80000010000 */
[----:B------:R-:W3:Y:S02]  /*8440*/  MUFU.EX2 R117, R117 ;  /* 0x0000007500757308 */ /* 0x000ee40000000800 */
[C---:B------:R-:W-:Y:S06]  /*8450*/  HMMA.16816.F32.BF16 R192, R4.reuse, R16, R192 ;  /* 0x0000001004c0723c */ /* 0x040fec00000418c0 */
[----:B------:R-:W4:Y:S01]  /*8460*/  MUFU.EX2 R109, R109 ;  /* 0x0000006d006d7308 */ /* 0x000f220000000800 */
[----:B--2---:R-:W-:Y:S01]  /*8470*/  FADD.FTZ R66, R125, R66 ;  /* 0x000000427d427221 */ /* 0x004fe20000010000 */
[C---:B------:R-:W-:Y:S01]  /*8480*/  HMMA.16816.F32.BF16 R180, R4.reuse, R18, R180 ;  /* 0x0000001204b4723c */ /* 0x040fe200000418b4 */
[----:B------:R2:W5:Y:S05]  /*8490*/  LDSM.16.MT88.4 R16, [R80+0xb800] ;  /* 0x00b800005010783b */ /* 0x00056a0000004200 */
[----:B------:R-:W-:Y:S01]  /*84a0*/  MUFU.EX2 R107, R107 ;  /* 0x0000006b006b7308 */ /* 0x000fe20000000800 */
[----:B---3--:R-:W-:Y:S01]  /*84b0*/  FADD.FTZ R66, R117, R66 ;  /* 0x0000004275427221 */ /* 0x008fe20000010000 */
[----:B------:R-:W-:Y:S03]  /*84c0*/  HMMA.16816.F32.BF16 R132, R4, R12, R132 ;  /* 0x0000000c0484723c */ /* 0x000fe60000041884 */
[----:B----4-:R-:W-:-:S05]  /*84d0*/  FADD.FTZ R66, R109, R66 ;  /* 0x000000426d427221 */ /* 0x010fca0000010000 */
[C---:B------:R-:W-:Y:S01]  /*84e0*/  HMMA.16816.F32.BF16 R144, R4.reuse, R14, R144 ;  /* 0x0000000e0490723c */ /* 0x040fe20000041890 */
[----:B------:R-:W3:Y:S07]  /*84f0*/  LDSM.16.MT88.4 R12, [R79+0xb800] ;  /* 0x00b800004f0c783b */ /* 0x000eee0000004200 */
[C---:B------:R-:W-:Y:S01]  /*8500*/  HMMA.16816.F32.BF16 R176, R4.reuse, R8, R176 ;  /* 0x0000000804b0723c */ /* 0x040fe200000418b0 */
[----:B--2---:R-:W2:Y:S07]  /*8510*/  MUFU.EX2 R80, R104 ;  /* 0x0000006800507308 */ /* 0x004eae0000000800 */
[C---:B------:R-:W-:Y:S01]  /*8520*/  HMMA.16816.F32.BF16 R152, R4.reuse, R10, R152 ;  /* 0x0000000a0498723c */ /* 0x040fe20000041898 */
[----:B------:R-:W4:Y:S07]  /*8530*/  LDSM.16.MT88.4 R8, [R78+0xb800] ;  /* 0x00b800004e08783b */ /* 0x000f2e0000004200 */
[----:B------:R-:W-:Y:S01]  /*8540*/  HMMA.16816.F32.BF16 R156, R4, R24, R156 ;  /* 0x00000018049c723c */ /* 0x000fe2000004189c */
[----:B--2---:R-:W-:-:S07]  /*8550*/  FADD.FTZ R62, R80, R62 ;  /* 0x0000003e503e7221 */ /* 0x004fce0000010000 */
[----:B------:R-:W-:Y:S01]  /*8560*/  HMMA.16816.F32.BF16 R164, R4, R26, R164 ;  /* 0x0000001a04a4723c */ /* 0x000fe200000418a4 */
[----:B------:R-:W-:Y:S02]  /*8570*/  F2FP.BF16.F32.PACK_AB R4, R82, R90 ;  /* 0x0000005a5204723e */ /* 0x000fe400000010ff */
[----:B------:R-:W-:Y:S02]  /*8580*/  F2FP.BF16.F32.PACK_AB R5, R86, R85 ;  /* 0x000000555605723e */ /* 0x000fe400000010ff */
[----:B------:R-:W-:Y:S02]  /*8590*/  F2FP.BF16.F32.PACK_AB R6, R84, R83 ;  /* 0x000000535406723e */ /* 0x000fe400000010ff */
[----:B------:R-:W-:-:S07]  /*85a0*/  F2FP.BF16.F32.PACK_AB R7, R106, R80 ;  /* 0x000000506a07723e */ /* 0x000fce00000010ff */
[C---:B-1----:R-:W-:Y:S08]  /*85b0*/  HMMA.16816.F32.BF16 R188, R4.reuse, R20, R188 ;  /* 0x0000001404bc723c */ /* 0x042ff000000418bc */
[C---:B------:R-:W-:Y:S08]  /*85c0*/  HMMA.16816.F32.BF16 R184, R4.reuse, R22, R184 ;  /* 0x0000001604b8723c */ /* 0x040ff000000418b8 */
[C---:B-----5:R-:W-:Y:S08]  /*85d0*/  HMMA.16816.F32.BF16 R136, R4.reuse, R16, R136 ;  /* 0x000000100488723c */ /* 0x060ff00000041888 */
[C---:B------:R-:W-:Y:S08]  /*85e0*/  HMMA.16816.F32.BF16 R140, R4.reuse, R18, R140 ;  /* 0x00000012048c723c */ /* 0x040ff0000004188c */
[C---:B---3--:R-:W-:Y:S08]  /*85f0*/  HMMA.16816.F32.BF16 R148, R4.reuse, R12, R148 ;  /* 0x0000000c0494723c */ /* 0x048ff00000041894 */
[C---:B------:R-:W-:Y:S08]  /*8600*/  HMMA.16816.F32.BF16 R172, R4.reuse, R14, R172 ;  /* 0x0000000e04ac723c */ /* 0x040ff000000418ac */
[C---:B----4-:R-:W-:Y:S08]  /*8610*/  HMMA.16816.F32.BF16 R168, R4.reuse, R8, R168 ;  /* 0x0000000804a8723c */ /* 0x050ff000000418a8 */
[----:B------:R-:W-:Y:S01]  /*8620*/  HMMA.16816.F32.BF16 R160, R4, R10, R160 ;  /* 0x0000000a04a0723c */ /* 0x000fe200000418a0 */
[----:B------:R-:W-:-:S02]  /*8630*/  F2FP.BF16.F32.PACK_AB R4, R119, R120 ;  /* 0x000000787704723e */ /* 0x000fc400000010ff */
[----:B------:R-:W-:Y:S02]  /*8640*/  F2FP.BF16.F32.PACK_AB R5, R117, R125 ;  /* 0x0000007d7505723e */ /* 0x000fe400000010ff */
[----:B------:R-:W-:Y:S02]  /*8650*/  F2FP.BF16.F32.PACK_AB R6, R123, R124 ;  /* 0x0000007c7b06723e */ /* 0x000fe400000010ff */
[----:B------:R-:W-:-:S07]  /*8660*/  F2FP.BF16.F32.PACK_AB R7, R107, R109 ;  /* 0x0000006d6b07723e */ /* 0x000fce00000010ff */
        /* <DEDUP_REMOVED lines=8> */
[----:B------:R-:W-:Y:S01]  /*86f0*/  FADD.FTZ R4, R123, R67 ;  /* 0x000000437b047221 */ /* 0x000fe20000010000 */
[----:B------:R-:W-:Y:S01]  /*8700*/  FADD.FTZ R6, R107, R66 ;  /* 0x000000426b067221 */ /* 0x000fe20000010000 */
[----:B------:R-:W-:-:S03]  /*8710*/  FADD.FTZ R5, R84, R64 ;  /* 0x0000004054057221 */ /* 0x000fc60000010000 */
[----:B------:R1:W-:Y:S04]  /*8720*/  STL [R1+0xc], R4 ;  /* 0x00000c0401007387 */ /* 0x0003e80000100800 */
[----:B------:R2:W-:Y:S01]  /*8730*/  STL [R1+0x8], R6 ;  /* 0x0000080601007387 */ /* 0x0005e20000100800 */
[----:B-1----:R-:W-:-:S05]  /*8740*/  FADD.FTZ R4, R106, R62 ;  /* 0x0000003e6a047221 */ /* 0x002fca0000010000 */
[----:B------:R2:W-:Y:S04]  /*8750*/  STL [R1], R4 ;  /* 0x0000000401007387 */ /* 0x0005e80000100800 */
[----:B------:R2:W-:Y:S01]  /*8760*/  STL [R1+0x4], R5 ;  /* 0x0000040501007387 */ /* 0x0005e20000100800 */
[----:B------:R-:W-:Y:S05]  /*8770*/  @!P6 BRA `(.L_x_230) ;  /* 0x0000004c00b8e947 */ /* 0x000fea0003800000 */
[----:B------:R-:W1:Y:S01]  /*8780*/  S2UR UR6, SR_CgaCtaId ;  /* 0x00000000000679c3 */ /* 0x000e620000008800 */
[----:B------:R-:W3:Y:S01]  /*8790*/  LDCU UR9, c[0x0][0x440] ;  /* 0x00008800ff0977ac */ /* 0x000ee20008000800 */
[----:B--2---:R-:W-:Y:S01]  /*87a0*/  SHF.R.U32.HI R4, RZ, 0x1, R237 ;  /* 0x00000001ff047819 */ /* 0x004fe200000116ed */
[----:B------:R-:W-:Y:S01]  /*87b0*/  IMAD.MOV.U32 R236, RZ, RZ, 0x20 ;  /* 0x00000020ffec7424 */ /* 0x000fe200078e00ff */
[----:B------:R-:W-:Y:S01]  /*87c0*/  LOP3.LUT P0, RZ, R237, 0x2, RZ, 0xc0, !PT ;  /* 0x00000002edff7812 */ /* 0x000fe2000780c0ff */
[----:B------:R-:W-:Y:S01]  /*87d0*/  IMAD.MOV.U32 R203, RZ, RZ, 0x20 ;  /* 0x00000020ffcb7424 */ /* 0x000fe200078e00ff */
[----:B------:R-:W-:Y:S01]  /*87e0*/  LOP3.LUT R4, R209, 0x8, R4, 0x78, !PT ;  /* 0x00000008d1047812 */ /* 0x000fe200078e7804 */
[C---:B------:R-:W-:Y:S01]  /*87f0*/  IMAD.SHL.U32 R233, R237.reuse, 0x40, RZ ;  /* 0x00000040ede97824 */ /* 0x040fe200078e00ff */
[----:B------:R-:W2:Y:S01]  /*8800*/  LDC.64 R242, c[0x0][0x3c0] ;  /* 0x0000f000fff27b82 */ /* 0x000ea20000000a00 */
[----:B------:R-:W-:Y:S01]  /*8810*/  SEL R236, R236, 0xffffffe0, !P1 ;  /* 0xffffffe0ecec7807 */ /* 0x000fe20004800000 */
[----:B------:R-:W-:Y:S01]  /*8820*/  VIADD R250, R208, 0xfffffffe ;  /* 0xfffffffed0fa7836 */ /* 0x000fe20000000000 */
[----:B------:R-:W-:Y:S01]  /*8830*/  LOP3.LUT R238, R4, 0x200, R210, 0xf8, !PT ;  /* 0x0000020004ee7812 */ /* 0x000fe200078ef8d2 */
[----:B------:R-:W-:Y:S01]  /*8840*/  IMAD.MOV.U32 R197, RZ, RZ, R0 ;  /* 0x000000ffffc57224 */ /* 0x000fe200078e0000 */
[----:B------:R-:W-:Y:S01]  /*8850*/  MOV R198, R196 ;  /* 0x000000c400c67202 */ /* 0x000fe20000000f00 */
[----:B------:R-:W-:Y:S01]  /*8860*/  IMAD.MOV.U32 R200, RZ, RZ, R2 ;  /* 0x000000ffffc87224 */ /* 0x000fe200078e0002 */
[----:B------:R-:W-:Y:S01]  /*8870*/  LEA R238, R238, UR5, 0x1 ;  /* 0x00000005eeee7c11 */ /* 0x000fe2000f8e08ff */
[----:B------:R-:W-:Y:S01]  /*8880*/  IMAD.MOV.U32 R199, RZ, RZ, R3 ;  /* 0x000000ffffc77224 */ /* 0x000fe200078e0003 */
[----:B------:R-:W-:Y:S01]  /*8890*/  MOV R234, 0x40 ;  /* 0x0000004000ea7802 */ /* 0x000fe20000000f00 */
[----:B------:R-:W-:Y:S01]  /*88a0*/  IMAD.SHL.U32 R241, R237, 0x20, RZ ;  /* 0x00000020edf17824 */ /* 0x000fe200078e00ff */
[----:B---3--:R-:W-:Y:S01]  /*88b0*/  ISETP.GE.AND P2, PT, R235, UR9, PT ;  /* 0x00000009eb007c0c */ /* 0x008fe2000bf46270 */
[----:B------:R-:W-:Y:S01]  /*88c0*/  VIADD R252, R238, 0x8000 ;  /* 0x00008000eefc7836 */ /* 0x000fe20000000000 */
[----:B------:R-:W-:Y:S01]  /*88d0*/  SEL R203, R203, 0xffffffe0, !P0 ;  /* 0xffffffe0cbcb7807 */ /* 0x000fe20004000000 */
[----:B------:R-:W-:Y:S01]  /*88e0*/  UMOV UR7, 0x400 ;  /* 0x0000040000077882 */ /* 0x000fe20000000000 */
[----:B------:R-:W-:Y:S01]  /*88f0*/  LOP3.LUT R232, R233, 0x400, RZ, 0xc0, !PT ;  /* 0x00000400e9e87812 */ /* 0x000fe200078ec0ff */
[----:B------:R-:W3:Y:S01]  /*8900*/  LDCU UR8, c[0x0][0x440] ;  /* 0x00008800ff0877ac */ /* 0x000ee20008000800 */
[----:B------:R-:W-:Y:S01]  /*8910*/  IADD3 R236, PT, PT, R236, R238, RZ ;  /* 0x000000eeecec7210 */ /* 0x000fe20007ffe0ff */
[----:B------:R-:W4:Y:S01]  /*8920*/  LDCU UR4, c[0x0][0x45c] ;  /* 0x00008b80ff0477ac */ /* 0x000f220008000800 */
[----:B-1----:R-:W-:Y:S01]  /*8930*/  ULEA UR6, UR6, UR7, 0x18 ;  /* 0x0000000706067291 */ /* 0x002fe2000f8ec0ff */
[----:B------:R-:W-:Y:S11]  /*8940*/  BRA `(.L_x_231) ;  /* 0x0000000800147947 */ /* 0x000ff60003800000 */
.L_x_233:
[C---:B------:R-:W-:Y:S01]  /*8950*/  @!P1 VIADD R211, R250.reuse, 0xffffffff ;  /* 0xfffffffffad39836 */ /* 0x040fe20000000000 */
[----:B------:R-:W1:Y:S01]  /*8960*/  S2R R237, SR_TID.X ;  /* 0x0000000000ed7919 */ /* 0x000e620000002100 */
[----:B------:R-:W-:Y:S01]  /*8970*/  @!P1 VIADD R214, R250, 0xffffffff ;  /* 0xfffffffffad69836 */ /* 0x000fe20000000000 */
[----:B------:R-:W2:Y:S01]  /*8980*/  @!P1 LDC.64 R208, c[0x0][0x3b8] ;  /* 0x0000ee00ffd09b82 */ /* 0x000ea20000000a00 */
[----:B------:R-:W-:Y:S07]  /*8990*/  UMOV UR5, UR6 ;  /* 0x0000000600057c82 */ /* 0x000fee0008000000 */
[----:B------:R-:W3:Y:S08]  /*89a0*/  @!P1 LDC.64 R204, c[0x0][0x3b8] ;  /* 0x0000ee00ffcc9b82 */ /* 0x000ef00000000a00 */
[----:B------:R-:W4:Y:S01]  /*89b0*/  @!P1 LDC.64 R2, c[0x0][0x3b8] ;  /* 0x0000ee00ff029b82 */ /* 0x000f220000000a00 */
[C---:B--2---:R-:W-:Y:S04]  /*89c0*/  @!P1 IMAD.WIDE.U32 R212, R211.reuse, R208, RZ ;  /* 0x000000d0d3d49225 */ /* 0x044fe800078e00ff */
[----:B------:R-:W-:Y:S01]  /*89d0*/  @!P1 IMAD R211, R211, R209, R213 ;  /* 0x000000d1d3d39224 */ /* 0x000fe200078e02d5 */
[----:B------:R-:W-:Y:S01]  /*89e0*/  @!P1 SHF.L.U32 R220, R212, 0x7, RZ ;  /* 0x00000007d4dc9819 */ /* 0x000fe200000006ff */
[C---:B-1----:R-:W-:Y:S01]  /*89f0*/  IMAD.SHL.U32 R210, R237.reuse, 0x8, RZ ;  /* 0x00000008edd27824 */ /* 0x042fe200078e00ff */
[----:B------:R-:W-:Y:S01]  /*8a00*/  LOP3.LUT R251, R237, 0x38, RZ, 0xc0, !PT ;  /* 0x00000038edfb7812 */ /* 0x000fe200078ec0ff */
[----:B---3--:R-:W-:Y:S01]  /*8a10*/  @!P1 IMAD.WIDE.U32 R216, R214, R204, RZ ;  /* 0x000000ccd6d89225 */ /* 0x008fe200078e00ff */
[----:B------:R-:W-:Y:S02]  /*8a20*/  @!P1 SHF.L.U64.HI R221, R212, 0x7, R211 ;  /* 0x00000007d4dd9819 */ /* 0x000fe400000102d3 */
[----:B------:R-:W-:Y:S01]  /*8a30*/  LOP3.LUT R235, R210, 0x38, RZ, 0xc0, !PT ;  /* 0x00000038d2eb7812 */ /* 0x000fe200078ec0ff */
[----:B------:R-:W-:Y:S01]  /*8a40*/  @!P1 IMAD R214, R214, R205, R217 ;  /* 0x000000cdd6d69224 */ /* 0x000fe200078e02d9 */
[----:B------:R-:W-:Y:S01]  /*8a50*/  LOP3.LUT R251, R251, 0x1f8, R210, 0x78, !PT ;  /* 0x000001f8fbfb7812 */ /* 0x000fe200078e78d2 */
[----:B------:R-:W-:Y:S01]  /*8a60*/  @!P1 VIADD R211, R250, 0xffffffff ;  /* 0xfffffffffad39836 */ /* 0x000fe20000000000 */
[----:B------:R-:W-:Y:S01]  /*8a70*/  ISETP.GE.AND P2, PT, R235, UR8, PT ;  /* 0x00000008eb007c0c */ /* 0x000fe2000bf46270 */
[----:B------:R-:W-:Y:S01]  /*8a80*/  @!P1 IMAD R213, R209, 0x30, RZ ;  /* 0x00000030d1d59824 */ /* 0x000fe200078e02ff */
[----:B------:R-:W-:Y:S01]  /*8a90*/  @!P1 SHF.L.U64.HI R214, R216, 0x7, R214 ;  /* 0x00000007d8d69819 */ /* 0x000fe200000102d6 */
[----:B------:R-:W-:Y:S01]  /*8aa0*/  @!P1 IMAD.WIDE.U32 R220, R208, 0x30, R220 ;  /* 0x00000030d0dc9825 */ /* 0x000fe200078e00dc */
[----:B------:R-:W-:Y:S01]  /*8ab0*/  LOP3.LUT R251, R251, 0x1e00, R210, 0xf8, !PT ;  /* 0x00001e00fbfb7812 */ /* 0x000fe200078ef8d2 */
[----:B------:R-:W1:Y:S02]  /*8ac0*/  @!P1 LDC.64 R208, c[0x0][0x3b8] ;  /* 0x0000ee00ffd09b82 */ /* 0x000e640000000a00 */
[----:B------:R-:W-:Y:S01]  /*8ad0*/  @!P1 IMAD.SHL.U32 R212, R216, 0x80, RZ ;  /* 0x00000080d8d49824 */ /* 0x000fe200078e00ff */
[----:B------:R-:W-:Y:S01]  /*8ae0*/  @!P1 LEA R210, P3, R220, R248, 0x1 ;  /* 0x000000f8dcd29211 */ /* 0x000fe200078608ff */
[----:B----4-:R-:W-:Y:S01]  /*8af0*/  @!P1 IMAD.WIDE.U32 R216, R211, R2, RZ ;  /* 0x00000002d3d89225 */ /* 0x010fe200078e00ff */
[----:B------:R-:W-:Y:S02]  /*8b00*/  LEA R251, R251, UR5, 0x1 ;  /* 0x00000005fbfb7c11 */ /* 0x000fe4000f8e08ff */
[----:B------:R-:W-:Y:S01]  /*8b10*/  @!P1 LEA R212, P4, R204, R212, 0x4 ;  /* 0x000000d4ccd49211 */ /* 0x000fe200078820ff */
[----:B------:R-:W-:Y:S01]  /*8b20*/  @!P1 IMAD.IADD R213, R213, 0x1, R221 ;  /* 0x00000001d5d59824 */ /* 0x000fe200078e02dd */
[----:B------:R-:W2:Y:S01]  /*8b30*/  @!P2 LDC.64 R206, c[0x0][0x3b8] ;  /* 0x0000ee00ffceab82 */ /* 0x000ea20000000a00 */
[----:B------:R-:W-:Y:S01]  /*8b40*/  @!P2 IADD3 R218, PT, PT, R250, -0x1, RZ ;  /* 0xfffffffffadaa810 */ /* 0x000fe20007ffe0ff */
[----:B------:R-:W-:Y:S01]  /*8b50*/  @!P1 IMAD R217, R211, R3, R217 ;  /* 0x00000003d3d99224 */ /* 0x000fe200078e02d9 */
[----:B------:R-:W-:Y:S02]  /*8b60*/  @!P1 LEA.HI.X R204, R204, R214, R205, 0x4, P4 ;  /* 0x000000d6cccc9211 */ /* 0x000fe400020f24cd */
[-C--:B------:R-:W-:Y:S02]  /*8b70*/  @!P1 LEA.HI.X R211, R220, R247.reuse, R213, 0x1, P3 ;  /* 0x000000f7dcd39211 */ /* 0x080fe400018f0cd5 */
[----:B------:R-:W-:Y:S02]  /*8b80*/  @!P1 LEA R214, P4, R212, R248, 0x1 ;  /* 0x000000f8d4d69211 */ /* 0x000fe400078808ff */
[----:B------:R-:W-:Y:S02]  /*8b90*/  @!P1 SHF.L.U64.HI R217, R216, 0x7, R217 ;  /* 0x00000007d8d99819 */ /* 0x000fe400000102d9 */
[----:B------:R-:W-:Y:S01]  /*8ba0*/  @!P1 LEA.HI.X R215, R212, R247, R204, 0x1, P4 ;  /* 0x000000f7d4d79211 */ /* 0x000fe200020f0ccc */
[----:B------:R-:W-:Y:S01]  /*8bb0*/  @!P1 IMAD.SHL.U32 R204, R216, 0x80, RZ ;  /* 0x00000080d8cc9824 */ /* 0x000fe200078e00ff */
[----:B------:R-:W-:Y:S04]  /*8bc0*/  @!P1 IADD3 R212, PT, PT, R250, -0x1, RZ ;  /* 0xfffffffffad49810 */ /* 0x000fe80007ffe0ff */
[C---:B------:R-:W-:Y:S02]  /*8bd0*/  @!P1 LEA R216, P3, R2.reuse, R204, 0x5 ;  /* 0x000000cc02d89211 */ /* 0x040fe400078628ff */
[----:B------:R-:W3:Y:S02]  /*8be0*/  @!P1 LDC.64 R204, c[0x0][0x3b8] ;  /* 0x0000ee00ffcc9b82 */ /* 0x000ee40000000a00 */
[----:B------:R-:W-:Y:S02]  /*8bf0*/  @!P1 LEA.HI.X R217, R2, R217, R3, 0x5, P3 ;  /* 0x000000d902d99211 */ /* 0x000fe400018f2c03 */
[----:B------:R-:W-:Y:S01]  /*8c00*/  @!P1 LEA R222, P3, R216, R248, 0x1 ;  /* 0x000000f8d8de9211 */ /* 0x000fe200078608ff */
[C---:B--2---:R-:W-:Y:S03]  /*8c10*/  @!P2 IMAD.WIDE.U32 R220, R218.reuse, R206, RZ ;  /* 0x000000cedadca225 */ /* 0x044fe600078e00ff */
[----:B------:R-:W2:Y:S01]  /*8c20*/  @!P1 LDC.64 R2, c[0x0][0x3b8] ;  /* 0x0000ee00ff029b82 */ /* 0x000ea20000000a00 */
[----:B------:R-:W-:Y:S01]  /*8c30*/  @!P2 IMAD R218, R218, R207, R221 ;  /* 0x000000cfdadaa224 */ /* 0x000fe200078e02dd */
[----:B------:R-:W-:Y:S02]  /*8c40*/  @!P2 LEA R213, P4, R220, R248, 0x8 ;  /* 0x000000f8dcd5a211 */ /* 0x000fe400078840ff */
[-C--:B------:R-:W-:Y:S01]  /*8c50*/  @!P1 LEA.HI.X R223, R216, R247.reuse, R217, 0x1, P3 ;  /* 0x000000f7d8df9211 */ /* 0x080fe200018f0cd9 */
[----:B------:R-:W-:Y:S01]  /*8c60*/  @!P1 VIADD R216, R250, 0xffffffff ;  /* 0xfffffffffad89836 */ /* 0x000fe20000000000 */
[----:B------:R-:W-:Y:S01]  /*8c70*/  @!P2 LEA.HI.X R218, R220, R247, R218, 0x8, P4 ;  /* 0x000000f7dcdaa211 */ /* 0x000fe200020f44da */
[----:B-1----:R-:W-:Y:S01]  /*8c80*/  @!P1 IMAD.WIDE.U32 R220, R212, R208, RZ ;  /* 0x000000d0d4dc9225 */ /* 0x002fe200078e00ff */
[----:B------:R-:W1:Y:S03]  /*8c90*/  @!P1 LDC.64 R206, c[0x0][0x3b8] ;  /* 0x0000ee00ffce9b82 */ /* 0x000e660000000a00 */
[----:B------:R-:W-:Y:S02]  /*8ca0*/  @!P2 IMAD.MOV.U32 R219, RZ, RZ, R218 ;  /* 0x000000ffffdba224 */ /* 0x000fe400078e00da */
[----:B------:R-:W-:Y:S01]  /*8cb0*/  @!P2 IMAD.MOV.U32 R218, RZ, RZ, R213 ;  /* 0x000000ffffdaa224 */ /* 0x000fe200078e00d5 */
[----:B------:R-:W-:Y:S01]  /*8cc0*/  @!P1 SHF.L.U32 R213, R220, 0x7, RZ ;  /* 0x00000007dcd59819 */ /* 0x000fe200000006ff */
[----:B------:R-:W-:Y:S03]  /*8cd0*/  @!P1 IMAD R212, R212, R209, R221 ;  /* 0x000000d1d4d49224 */ /* 0x000fe600078e02dd */
[----:B------:R-:W-:Y:S01]  /*8ce0*/  @!PT LDS RZ, [RZ] ;  /* 0x00000000fffff984 */ /* 0x000fe20000000800 */
[----:B------:R-:W-:Y:S01]  /*8cf0*/  @!PT LDS RZ, [RZ] ;  /* 0x00000000fffff984 */ /* 0x000fe20000000800 */
[----:B------:R-:W-:Y:S01]  /*8d00*/  @!PT LDS RZ, [RZ] ;  /* 0x00000000fffff984 */ /* 0x000fe20000000800 */
[----:B------:R1:W-:Y:S01]  /*8d10*/  @!P2 LDGSTS.E.BYPASS.LTC128B.128 [R251+0x4000], desc[UR16][R218.64] ;  /* 0x04000000dafbafae */ /* 0x0003e2000b981a10 */
[----:B------:R-:W-:Y:S02]  /*8d20*/  @!P1 LEA R213, P3, R208, R213, 0x6 ;  /* 0x000000d5d0d59211 */ /* 0x000fe400078630ff */
[----:B------:R-:W-:Y:S02]  /*8d30*/  @!P1 SHF.L.U64.HI R220, R220, 0x7, R212 ;  /* 0x00000007dcdc9819 */ /* 0x000fe400000102d4 */
[----:B------:R4:W-:Y:S01]  /*8d40*/  @P2 STS.128 [R251+0x4000], RZ ;  /* 0x004000fffb002388 */ /* 0x0009e20000000c00 */
[----:B------:R-:W-:Y:S01]  /*8d50*/  @!P1 VIADD R212, R250, 0xffffffff ;  /* 0xfffffffffad49836 */ /* 0x000fe20000000000 */
[----:B------:R-:W-:Y:S03]  /*8d60*/  @!P1 LEA.HI.X R220, R208, R220, R209, 0x6, P3 ;  /* 0x000000dcd0dc9211 */ /* 0x000fe600018f34d1 */
[----:B------:R4:W-:Y:S01]  /*8d70*/  @P1 STS.128 [R251+0x4800], RZ ;  /* 0x004800fffb001388 */ /* 0x0009e20000000c00 */
[C---:B------:R-:W-:Y:S02]  /*8d80*/  @!P1 LEA R224, P3, R213.reuse, R248, 0x1 ;  /* 0x000000f8d5e09211 */ /* 0x040fe400078608ff */
[----:B------:R-:W-:Y:S02]  /*8d90*/  @!P1 IADD3 R208, PT, PT, R250, -0x1, RZ ;  /* 0xfffffffffad09810 */ /* 0x000fe40007ffe0ff */
[----:B------:R-:W-:Y:S01]  /*8da0*/  @!PT LDS RZ, [RZ] ;  /* 0x00000000fffff984 */ /* 0x000fe20000000800 */
[----:B------:R-:W-:Y:S01]  /*8db0*/  @!PT LDS RZ, [RZ] ;  /* 0x00000000fffff984 */ /* 0x000fe20000000800 */
[----:B------:R-:W-:Y:S01]  /*8dc0*/  @!PT LDS RZ, [RZ] ;  /* 0x00000000fffff984 */ /* 0x000fe20000000800 */
[----:B------:R3:W-:Y:S01]  /*8dd0*/  @!P1 LDGSTS.E.BYPASS.LTC128B.128 [R251+0x4800], desc[UR16][R214.64] ;  /* 0x04800000d6fb9fae */ /* 0x0007e2000b981a10 */
[----:B------:R-:W-:Y:S04]  /*8de0*/  @!P1 LEA.HI.X R225, R213, R247, R220, 0x1, P3 ;  /* 0x000000f7d5e19211 */ /* 0x000fe800018f0cdc */
[----:B------:R4:W-:Y:S05]  /*8df0*/  @P1 STS.128 [R251+0x5000], RZ ;  /* 0x005000fffb001388 */ /* 0x0009ea0000000c00 */
[----:B------:R-:W-:Y:S01]  /*8e00*/  @!PT LDS RZ, [RZ] ;  /* 0x00000000fffff984 */ /* 0x000fe20000000800 */
[----:B------:R-:W-:Y:S01]  /*8e10*/  @!PT LDS RZ, [RZ] ;  /* 0x00000000fffff984 */ /* 0x000fe20000000800 */
[----:B------:R-:W-:Y:S01]  /*8e20*/  @!PT LDS RZ, [RZ] ;  /* 0x00000000fffff984 */ /* 0x000fe20000000800 */
[----:B------:R4:W-:Y:S05]  /*8e30*/  @!P1 LDGSTS.E.BYPASS.LTC128B.128 [R251+0x5000], desc[UR16][R222.64] ;  /* 0x05000000defb9fae */ /* 0x0009ea000b981a10 */
[----:B------:R4:W-:Y:S01]  /*8e40*/  @P1 STS.128 [R251+0x5800], RZ ;  /* 0x005800fffb001388 */ /* 0x0009e20000000c00 */
[C---:B-1----:R-:W-:Y:S04]  /*8e50*/  @!P1 IMAD.WIDE.U32 R218, R216.reuse, R206, RZ ;  /* 0x000000ced8da9225 */ /* 0x042fe800078e00ff */
[----:B------:R-:W-:Y:S01]  /*8e60*/  @!PT LDS RZ, [RZ] ;  /* 0x00000000fffff984 */ /* 0x000fe20000000800 */
[----:B------:R-:W-:Y:S01]  /*8e70*/  @!PT LDS RZ, [RZ] ;  /* 0x00000000fffff984 */ /* 0x000fe20000000800 */
[----:B------:R-:W-:Y:S01]  /*8e80*/  @!PT LDS RZ, [RZ] ;  /* 0x00000000fffff984 */ /* 0x000fe20000000800 */
[----:B------:R4:W-:Y:S01]  /*8e90*/  @!P1 LDGSTS.E.BYPASS.LTC128B.128 [R251+0x5800], desc[UR16][R210.64] ;  /* 0x05800000d2fb9fae */ /* 0x0009e2000b981a10 */
[----:B------:R-:W-:Y:S04]  /*8ea0*/  @!P1 IMAD R216, R216, R207, R219 ;  /* 0x000000cfd8d89224 */ /* 0x000fe800078e02db */
[----:B------:R4:W-:Y:S01]  /*8eb0*/  @P1 STS.128 [R251+0x6000], RZ ;  /* 0x006000fffb001388 */ /* 0x0009e20000000c00 */
[C---:B------:R-:W-:Y:S02]  /*8ec0*/  @!P1 IMAD.SHL.U32 R220, R218.reuse, 0x80, RZ ;  /* 0x00000080dadc9824 */ /* 0x040fe400078e00ff */
[----:B------:R-:W-:Y:S02]  /*8ed0*/  @!P1 IMAD R207, R207, 0x50, RZ ;  /* 0x00000050cfcf9824 */ /* 0x000fe400078e02ff */
[----:B------:R-:W-:Y:S01]  /*8ee0*/  @!PT LDS RZ, [RZ] ;  /* 0x00000000fffff984 */ /* 0x000fe20000000800 */
[----:B------:R-:W-:Y:S01]  /*8ef0*/  @!PT LDS RZ, [RZ] ;  /* 0x00000000fffff984 */ /* 0x000fe20000000800 */
[----:B------:R-:W-:Y:S01]  /*8f00*/  @!PT LDS RZ, [RZ] ;  /* 0x00000000fffff984 */ /* 0x000fe20000000800 */
[----:B------:R4:W-:Y:S01]  /*8f10*/  @!P1 LDGSTS.E.BYPASS.LTC128B.128 [R251+0x6000], desc[UR16][R224.64] ;  /* 0x06000000e0fb9fae */ /* 0x0009e2000b981a10 */
[----:B------:R-:W-:Y:S01]  /*8f20*/  @!P1 SHF.L.U64.HI R221, R218, 0x7, R216 ;  /* 0x00000007dadd9819 */ /* 0x000fe200000102d8 */
[C---:B---3--:R-:W-:Y:S03]  /*8f30*/  @!P1 IMAD.WIDE.U32 R214, R212.reuse, R204, RZ ;  /* 0x000000ccd4d69225 */ /* 0x048fe600078e00ff */
[----:B------:R4:W-:Y:S01]  /*8f40*/  @P1 STS.128 [R251+0x6800], RZ ;  /* 0x006800fffb001388 */ /* 0x0009e20000000c00 */
[----:B------:R-:W-:Y:S02]  /*8f50*/  @!P1 IMAD R215, R212, R205, R215 ;  /* 0x000000cdd4d79224 */ /* 0x000fe400078e02d7 */
[----:B------:R-:W-:Y:S03]  /*8f60*/  @!P1 IMAD.WIDE.U32 R220, R206, 0x50, R220 ;  /* 0x00000050cedc9825 */ /* 0x000fe600078e00dc */
[----:B------:R-:W-:Y:S01]  /*8f70*/  @!P1 SHF.L.U64.HI R217, R214, 0x7, R215 ;  /* 0x00000007d6d99819 */ /* 0x000fe200000102d7 */
[----:B--2---:R-:W-:Y:S01]  /*8f80*/  @!P1 IMAD.WIDE.U32 R212, R208, R2, RZ ;  /* 0x00000002d0d49225 */ /* 0x004fe200078e00ff */
[-C--:B------:R-:W-:Y:S03]  /*8f90*/  @!P1 LEA R206, P5, R220, R248.reuse, 0x1 ;  /* 0x000000f8dcce9211 */ /* 0x080fe600078a08ff */
[----:B------:R-:W-:Y:S02]  /*8fa0*/  @!P1 IMAD.IADD R207, R207, 0x1, R221 ;  /* 0x00000001cfcf9824 */ /* 0x000fe400078e02dd */
[----:B------:R-:W-:Y:S02]  /*8fb0*/  @!P1 IMAD.SHL.U32 R216, R214, 0x80, RZ ;  /* 0x00000080d6d89824 */ /* 0x000fe400078e00ff */
[----:B------:R-:W-:Y:S01]  /*8fc0*/  @!P1 IMAD R213, R208, R3, R213 ;  /* 0x00000003d0d59224 */ /* 0x000fe200078e02d5 */
[-C--:B------:R-:W-:Y:S01]  /*8fd0*/  @!P1 LEA.HI.X R207, R220, R247.reuse, R207, 0x1, P5 ;  /* 0x000000f7dccf9211 */ /* 0x080fe200028f0ccf */
[----:B------:R-:W-:Y:S01]  /*8fe0*/  @!P1 IMAD.WIDE.U32 R216, R204, 0x60, R216 ;  /* 0x00000060ccd89825 */ /* 0x000fe200078e00d8 */
[C---:B------:R-:W-:Y:S02]  /*8ff0*/  @!P1 SHF.L.U32 R208, R212.reuse, 0x7, RZ ;  /* 0x00000007d4d09819 */ /* 0x040fe400000006ff */
[----:B------:R-:W-:Y:S01]  /*9000*/  @!P1 SHF.L.U64.HI R209, R212, 0x7, R213 ;  /* 0x00000007d4d19819 */ /* 0x000fe200000102d5 */
[----:B------:R-:W-:Y:S01]  /*9010*/  @!PT LDS RZ, [RZ] ;  /* 0x00000000fffff984 */ /* 0x000fe20000000800 */
[----:B------:R-:W-:Y:S01]  /*9020*/  @!PT LDS RZ, [RZ] ;  /* 0x00000000fffff984 */ /* 0x000fe20000000800 */
[----:B------:R-:W-:Y:S01]  /*9030*/  @!PT LDS RZ, [RZ] ;  /* 0x00000000fffff984 */ /* 0x000fe20000000800 */
[----:B------:R4:W-:Y:S01]  /*9040*/  @!P1 LDGSTS.E.BYPASS.LTC128B.128 [R251+0x6800], desc[UR16][R206.64] ;  /* 0x06800000cefb9fae */ /* 0x0009e2000b981a10 */
[----:B------:R-:W-:Y:S01]  /*9050*/  @!P1 IMAD R205, R205, 0x60, RZ ;  /* 0x00000060cdcd9824 */ /* 0x000fe200078e02ff */
[-C--:B------:R-:W-:Y:S01]  /*9060*/  @!P1 LEA R204, P4, R216, R248.reuse, 0x1 ;  /* 0x000000f8d8cc9211 */ /* 0x080fe200078808ff */
[----:B------:R-:W-:Y:S02]  /*9070*/  @!P1 IMAD R3, R3, 0x70, RZ ;  /* 0x0000007003039824 */ /* 0x000fe400078e02ff */
[----:B------:R4:W-:Y:S01]  /*9080*/  @P1 STS.128 [R251+0x7000], RZ ;  /* 0x007000fffb001388 */ /* 0x0009e20000000c00 */
[----:B------:R-:W-:Y:S02]  /*9090*/  @!P1 IMAD.IADD R205, R205, 0x1, R217 ;  /* 0x00000001cdcd9824 */ /* 0x000fe400078e02d9 */
[----:B------:R-:W-:Y:S03]  /*90a0*/  @!P1 IMAD.WIDE.U32 R208, R2, 0x70, R208 ;  /* 0x0000007002d09825 */ /* 0x000fe600078e00d0 */
[----:B------:R-:W-:Y:S02]  /*90b0*/  @!P1 LEA.HI.X R205, R216, R247, R205, 0x1, P4 ;  /* 0x000000f7d8cd9211 */ /* 0x000fe400020f0ccd */
[C---:B------:R-:W-:Y:S02]  /*90c0*/  @!P1 LEA R2, P3, R208.reuse, R248, 0x1 ;  /* 0x000000f8d0029211 */ /* 0x040fe400078608ff */
[----:B------:R-:W-:Y:S01]  /*90d0*/  @!P1 IADD3 R3, PT, PT, R3, R209, RZ ;  /* 0x000000d103039210 */ /* 0x000fe20007ffe0ff */
[----:B------:R-:W-:Y:S01]  /*90e0*/  @!PT LDS RZ, [RZ] ;  /* 0x00000000fffff984 */ /* 0x000fe20000000800 */
[----:B------:R-:W-:Y:S01]  /*90f0*/  @!PT LDS RZ, [RZ] ;  /* 0x00000000fffff984 */ /* 0x000fe20000000800 */
[----:B------:R-:W-:Y:S01]  /*9100*/  @!PT LDS RZ, [RZ] ;  /* 0x00000000fffff984 */ /* 0x000fe20000000800 */
[----:B------:R4:W-:Y:S03]  /*9110*/  @!P1 LDGSTS.E.BYPASS.LTC128B.128 [R251+0x7000], desc[UR16][R204.64] ;  /* 0x07000000ccfb9fae */ /* 0x0009e6000b981a10 */
[----:B------:R-:W-:Y:S02]  /*9120*/  @!P1 LEA.HI.X R3, R208, R247, R3, 0x1, P3 ;  /* 0x000000f7d0039211 */ /* 0x000fe400018f0c03 */
[----:B------:R4:W-:Y:S05]  /*9130*/  @P1 STS.128 [R251+0x7800], RZ ;  /* 0x007800fffb001388 */ /* 0x0009ea0000000c00 */
[----:B------:R-:W-:Y:S01]  /*9140*/  @!PT LDS RZ, [RZ] ;  /* 0x00000000fffff984 */ /* 0x000fe20000000800 */
[----:B------:R-:W-:Y:S01]  /*9150*/  @!PT LDS RZ, [RZ] ;  /* 0x00000000fffff984 */ /* 0x000fe20000000800 */
[----:B------:R-:W-:Y:S01]  /*9160*/  @!PT LDS RZ, [RZ] ;  /* 0x00000000fffff984 */ /* 0x000fe20000000800 */
[----:B------:R4:W-:Y:S05]  /*9170*/  @!P1 LDGSTS.E.BYPASS.LTC128B.128 [R251+0x7800], desc[UR16][R2.64] ;  /* 0x0780000002fb9fae */ /* 0x0009ea000b981a10 */
[----:B------:R-:W0:Y:S01]  /*9180*/  LDGDEPBAR ;  /* 0x00000000000079af */ /* 0x000e220000000000 */
[----:B------:R-:W-:Y:S05]  /*9190*/  BRA `(.L_x_232) ;  /* 0x00000014003c7947 */ /* 0x000fea0003800000 */
.L_x_231:
[----:B---3--:R-:W-:Y:S01]  /*91a0*/  ISETP.GE.AND P1, PT, R235, UR8, PT ;  /* 0x00000008eb007c0c */ /* 0x008fe2000bf26270 */
[----:B--2---:R-:W-:Y:S01]  /*91b0*/  IMAD.WIDE.U32 R2, R250, R242, RZ ;  /* 0x000000f2fa027225 */ /* 0x004fe200078e00ff */
[----:B------:R-:W-:Y:S04]  /*91c0*/  DEPBAR.LE SB0, 0x0 ;  /* 0x000080000000791a */ /* 0x000fe80000000000 */
[----:B------:R-:W-:Y:S01]  /*91d0*/  IMAD.SHL.U32 R12, R2, 0x80, RZ ;  /* 0x00000080020c7824 */ /* 0x000fe200078e00ff */
[----:B------:R-:W-:Y:S01]  /*91e0*/  BAR.SYNC.DEFER_BLOCKING 0x0 ;  /* 0x0000000000007b1d */ /* 0x000fe20000010000 */
[----:B------:R-:W-:Y:S01]  /*91f0*/  IMAD R0, R250, R243, R3 ;  /* 0x000000f3fa007224 */ /* 0x000fe200078e0203 */
[----:B------:R-:W-:Y:S02]  /*9200*/  LOP3.LUT R240, R241, 0x7c00, RZ, 0xc0, !PT ;  /* 0x00007c00f1f07812 */ /* 0x000fe400078ec0ff */
[----:B------:R-:W-:Y:S02]  /*9210*/  SHF.R.U32.HI R239, RZ, 0x1, R237 ;  /* 0x00000001ffef7819 */ /* 0x000fe400000116ed */
[-C--:B------:R-:W-:Y:S01]  /*9220*/  @!P1 LEA R9, P0, R242, R12.reuse, 0x6 ;  /* 0x0000000cf2099211 */ /* 0x080fe200078030ff */
[----:B------:R-:W-:Y:S01]  /*9230*/  @!P1 IMAD.MOV.U32 R18, RZ, RZ, R12 ;  /* 0x000000ffff129224 */ /* 0x000fe200078e000c */
[----:B------:R-:W-:Y:S02]  /*9240*/  SHF.L.U64.HI R13, R2, 0x7, R0 ;  /* 0x00000007020d7819 */ /* 0x000fe40000010200 */
[C---:B------:R-:W-:Y:S02]  /*9250*/  @!P1 LEA R7, P3, R242.reuse, R12, 0x5 ;  /* 0x0000000cf2079211 */ /* 0x040fe400078628ff */
[CC--:B------:R-:W-:Y:S01]  /*9260*/  @!P1 LEA.HI.X R8, R242.reuse, R13.reuse, R243, 0x6, P0 ;  /* 0x0000000df2089211 */ /* 0x0c0fe200000f34f3 */
[----:B------:R-:W-:Y:S01]  /*9270*/  @!P1 IMAD.MOV.U32 R19, RZ, RZ, R13 ;  /* 0x000000ffff139224 */ /* 0x000fe200078e000d */
[-C--:B------:R-:W-:Y:S02]  /*9280*/  @!P1 LEA R10, P0, R9, R246.reuse, 0x1 ;  /* 0x000000f6090a9211 */ /* 0x080fe400078008ff */
[C---:B------:R-:W-:Y:S01]  /*9290*/  @!P1 LEA.HI.X R6, R242.reuse, R13, R243, 0x5, P3 ;  /* 0x0000000df2069211 */ /* 0x040fe200018f2cf3 */
[----:B------:R-:W-:Y:S01]  /*92a0*/  @!P1 IMAD.WIDE.U32 R18, R242, 0x60, R18 ;  /* 0x00000060f2129825 */ /* 0x000fe200078e0012 */
[-C--:B------:R-:W-:Y:S02]  /*92b0*/  @!P1 LEA R14, P3, R7, R246.reuse, 0x1 ;  /* 0x000000f6070e9211 */ /* 0x080fe400078608ff */
[-C--:B------:R-:W-:Y:S01]  /*92c0*/  @!P1 LEA.HI.X R11, R9, R245.reuse, R8, 0x1, P0 ;  /* 0x000000f5090b9211 */ /* 0x080fe200000f0c08 */
[----:B------:R-:W-:Y:S01]  /*92d0*/  @!P1 IMAD.MOV.U32 R8, RZ, RZ, R12 ;  /* 0x000000ffff089224 */ /* 0x000fe200078e000c */
[C---:B------:R-:W-:Y:S01]  /*92e0*/  @!P2 LEA R20, P0, R12.reuse, R246, 0x1 ;  /* 0x000000f60c14a211 */ /* 0x040fe200078008ff */
[--C-:B------:R-:W-:Y:S01]  /*92f0*/  @!P1 IMAD.MOV.U32 R9, RZ, RZ, R13.reuse ;  /* 0x000000ffff099224 */ /* 0x100fe200078e000d */
[-C--:B------:R-:W-:Y:S01]  /*9300*/  @!P1 LEA.HI.X R15, R7, R245.reuse, R6, 0x1, P3 ;  /* 0x000000f5070f9211 */ /* 0x080fe200018f0c06 */
[----:B------:R-:W-:Y:S01]  /*9310*/  @!P1 IMAD R6, R243, 0x30, RZ ;  /* 0x00000030f3069824 */ /* 0x000fe200078e02ff */
[--C-:B------:R-:W-:Y:S01]  /*9320*/  @!P2 LEA.HI.X R7, R12, R245, R13.reuse, 0x1, P0 ;  /* 0x000000f50c07a211 */ /* 0x100fe200000f0c0d */
[----:B------:R-:W-:Y:S01]  /*9330*/  @!P2 IMAD.MOV.U32 R22, RZ, RZ, R20 ;  /* 0x000000ffff16a224 */ /* 0x000fe200078e0014 */
[C---:B------:R-:W-:Y:S01]  /*9340*/  @!P1 LEA R5, P4, R242.reuse, R12, 0x4 ;  /* 0x0000000cf2059211 */ /* 0x040fe200078820ff */
[----:B------:R-:W-:Y:S01]  /*9350*/  @!P1 IMAD.WIDE.U32 R20, R242, 0x30, R12 ;  /* 0x00000030f2149825 */ /* 0x000fe200078e000c */
[-C--:B------:R-:W-:Y:S02]  /*9360*/  @!P1 LEA R24, P3, R18, R246.reuse, 0x1 ;  /* 0x000000f612189211 */ /* 0x080fe400078608ff */
[----:B------:R-:W-:Y:S01]  /*9370*/  @!P1 LEA.HI.X R4, R242, R13, R243, 0x4, P4 ;  /* 0x0000000df2049211 */ /* 0x000fe200020f24f3 */
[----:B------:R-:W-:Y:S01]  /*9380*/  @!P2 IMAD.MOV.U32 R23, RZ, RZ, R7 ;  /* 0x000000ffff17a224 */ /* 0x000fe200078e0007 */
[CC--:B------:R-:W-:Y:S01]  /*9390*/  @!P1 LEA R16, P4, R5.reuse, R246.reuse, 0x1 ;  /* 0x000000f605109211 */ /* 0x0c0fe200078808ff */
[----:B------:R-:W-:Y:S01]  /*93a0*/  @!P1 IMAD.IADD R6, R6, 0x1, R21 ;  /* 0x0000000106069824 */ /* 0x000fe200078e0215 */
[-C--:B------:R-:W-:Y:S01]  /*93b0*/  @!P1 LEA R28, P5, R20, R246.reuse, 0x1 ;  /* 0x000000f6141c9211 */ /* 0x080fe200078a08ff */
[----:B------:R-:W-:Y:S01]  /*93c0*/  @!P1 IMAD.WIDE.U32 R12, R242, 0x50, R12 ;  /* 0x00000050f20c9825 */ /* 0x000fe200078e000c */
[----:B------:R-:W-:Y:S01]  /*93d0*/  @!PT LDS RZ, [RZ] ;  /* 0x00000000fffff984 */ /* 0x000fe20000000800 */
[----:B------:R-:W-:Y:S01]  /*93e0*/  @!PT LDS RZ, [RZ] ;  /* 0x00000000fffff984 */ /* 0x000fe20000000800 */
[----:B------:R-:W-:Y:S01]  /*93f0*/  @!PT LDS RZ, [RZ] ;  /* 0x00000000fffff984 */ /* 0x000fe20000000800 */
[----:B------:R1:W-:Y:S02]  /*9400*/  @!P2 LDGSTS.E.BYPASS.LTC128B.128 [R251+0x8000], desc[UR16][R22.64] ;  /* 0x0800000016fbafae */ /* 0x0003e4000b981a10 */
[-C--:B------:R-:W-:Y:S01]  /*9410*/  @!P1 LEA.HI.X R17, R5, R245.reuse, R4, 0x1, P4 ;  /* 0x000000f505119211 */ /* 0x080fe200020f0c04 */
[C---:B------:R-:W-:Y:S01]  /*9420*/  @!P1 IMAD R5, R243.reuse, 0x50, RZ ;  /* 0x00000050f3059824 */ /* 0x040fe200078e02ff */
[-C--:B------:R-:W-:Y:S01]  /*9430*/  @!P1 LEA.HI.X R29, R20, R245.reuse, R6, 0x1, P5 ;  /* 0x000000f5141d9211 */ /* 0x080fe200028f0c06 */
[----:B------:R-:W-:Y:S01]  /*9440*/  @!P1 IMAD R4, R243, 0x60, RZ ;  /* 0x00000060f3049824 */ /* 0x000fe200078e02ff */
[-C--:B------:R-:W-:Y:S01]  /*9450*/  @!P1 LEA R26, P4, R12, R246.reuse, 0x1 ;  /* 0x000000f60c1a9211 */ /* 0x080fe200078808ff */
[----:B------:R-:W-:Y:S01]  /*9460*/  @!P1 IMAD.IADD R5, R5, 0x1, R13 ;  /* 0x0000000105059824 */ /* 0x000fe200078e020d */
[----:B------:R-:W-:Y:S01]  /*9470*/  @P2 STS.128 [R251+0x8000], RZ ;  /* 0x008000fffb002388 */ /* 0x000fe20000000c00 */
[----:B------:R-:W-:Y:S01]  /*9480*/  @!P1 IMAD.IADD R4, R4, 0x1, R19 ;  /* 0x0000000104049824 */ /* 0x000fe200078e0213 */
[----:B------:R-:W-:Y:S01]  /*9490*/  LOP3.LUT R3, R235, 0x1c0, R233, 0xf8, !PT ;  /* 0x000001c0eb037812 */ /* 0x000fe200078ef8e9 */
[----:B------:R-:W-:Y:S01]  /*94a0*/  @!P1 IMAD.WIDE.U32 R8, R242, 0x70, R8 ;  /* 0x00000070f2089825 */ /* 0x000fe200078e0008 */
[-C--:B------:R-:W-:Y:S02]  /*94b0*/  @!P1 LEA.HI.X R27, R12, R245.reuse, R5, 0x1, P4 ;  /* 0x000000f50c1b9211 */ /* 0x080fe400020f0c05 */
[----:B------:R-:W-:Y:S02]  /*94c0*/  @!P1 LEA.HI.X R25, R18, R245, R4, 0x1, P3 ;  /* 0x000000f512199211 */ /* 0x000fe400018f0c04 */
[----:B------:R-:W-:Y:S01]  /*94d0*/  @P1 STS.128 [R251+0x8800], RZ ;  /* 0x008800fffb001388 */ /* 0x000fe20000000c00 */
[----:B------:R-:W-:Y:S02]  /*94e0*/  LOP3.LUT R2, R240, 0x200, R233, 0xf8, !PT ;  /* 0x00000200f0027812 */ /* 0x000fe400078ef8e9 */
[----:B------:R-:W-:Y:S02]  /*94f0*/  LOP3.LUT R0, R239, 0x8, RZ, 0xc0, !PT ;  /* 0x00000008ef007812 */ /* 0x000fe400078ec0ff */
[----:B------:R-:W-:Y:S02]  /*9500*/  ISETP.NE.AND P3, PT, R250, RZ, PT ;  /* 0x000000fffa00720c */ /* 0x000fe40003f65270 */
[----:B------:R-:W-:Y:S01]  /*9510*/  LOP3.LUT R0, R2, R3, R0, 0xf6, !PT ;  /* 0x0000000302007212 */ /* 0x000fe200078ef600 */
[----:B------:R-:W-:Y:S01]  /*9520*/  @!PT LDS RZ, [RZ] ;  /* 0x00000000fffff984 */ /* 0x000fe20000000800 */
[----:B------:R-:W-:Y:S01]  /*9530*/  @!PT LDS RZ, [RZ] ;  /* 0x00000000fffff984 */ /* 0x000fe20000000800 */
[----:B------:R-:W-:Y:S01]  /*9540*/  @!PT LDS RZ, [RZ] ;  /* 0x00000000fffff984 */ /* 0x000fe20000000800 */
[----:B------:R2:W-:Y:S01]  /*9550*/  @!P1 LDGSTS.E.BYPASS.LTC128B.128 [R251+0x8800], desc[UR16][R16.64] ;  /* 0x0880000010fb9fae */ /* 0x0005e2000b981a10 */
[----:B------:R-:W-:Y:S01]  /*9560*/  @!P1 IMAD R2, R243, 0x70, RZ ;  /* 0x00000070f3029824 */ /* 0x000fe200078e02ff */
[----:B-1----:R-:W-:Y:S03]  /*9570*/  @!P1 LEA R22, P0, R8, R246, 0x1 ;  /* 0x000000f608169211 */ /* 0x002fe600078008ff */
[----:B------:R-:W-:Y:S01]  /*9580*/  @!P1 IMAD.IADD R2, R2, 0x1, R9 ;  /* 0x0000000102029824 */ /* 0x000fe200078e0209 */
[----:B------:R-:W-:Y:S02]  /*9590*/  LEA R0, R0, UR5, 0x1 ;  /* 0x0000000500007c11 */ /* 0x000fe4000f8e08ff */
[----:B------:R-:W-:Y:S02]  /*95a0*/  @P1 STS.128 [R251+0x9000], RZ ;  /* 0x009000fffb001388 */ /* 0x000fe40000000c00 */
[----:B------:R-:W-:Y:S01]  /*95b0*/  @!P1 LEA.HI.X R23, R8, R245, R2, 0x1, P0 ;  /* 0x000000f508179211 */ /* 0x000fe200000f0c02 */
[----:B------:R-:W-:Y:S01]  /*95c0*/  IMAD.IADD R216, R0, 0x1, R203 ;  /* 0x0000000100d87824 */ /* 0x000fe200078e02cb */
[----:B------:R-:W-:Y:S02]  /*95d0*/  LOP3.LUT R2, R3, 0x8, R237, 0x78, !PT ;  /* 0x0000000803027812 */ /* 0x000fe400078e78ed */
[----:B------:R-:W-:Y:S02]  /*95e0*/  LOP3.LUT P0, RZ, R237, 0x4, RZ, 0xc0, !PT ;  /* 0x00000004edff7812 */ /* 0x000fe4000780c0ff */
[----:B------:R-:W-:Y:S01]  /*95f0*/  @!PT LDS RZ, [RZ] ;  /* 0x00000000fffff984 */ /* 0x000fe20000000800 */
[----:B------:R-:W-:Y:S01]  /*9600*/  @!PT LDS RZ, [RZ] ;  /* 0x00000000fffff984 */ /* 0x000fe20000000800 */
[----:B------:R-:W-:Y:S01]  /*9610*/  @!PT LDS RZ, [RZ] ;  /* 0x00000000fffff984 */ /* 0x000fe20000000800 */
[----:B------:R-:W-:Y:S01]  /*9620*/  @!P1 LDGSTS.E.BYPASS.LTC128B.128 [R251+0x9000], desc[UR16][R14.64] ;  /* 0x090000000efb9fae */ /* 0x000fe2000b981a10 */
[----:B------:R-:W-:Y:S07]  /*9630*/  IMAD R2, R2, 0x2, R232 ;  /* 0x0000000202027824 */ /* 0x000fee00078e02e8 */
[----:B------:R-:W-:Y:S08]  /*9640*/  @P1 STS.128 [R251+0x9800], RZ ;  /* 0x009800fffb001388 */ /* 0x000ff00000000c00 */
[----:B------:R-:W-:Y:S01]  /*9650*/  @!PT LDS RZ, [RZ] ;  /* 0x00000000fffff984 */ /* 0x000fe20000000800 */
[----:B------:R-:W-:Y:S01]  /*9660*/  @!PT LDS RZ, [RZ] ;  /* 0x00000000fffff984 */ /* 0x000fe20000000800 */
[----:B------:R-:W-:Y:S01]  /*9670*/  @!PT LDS RZ, [RZ] ;  /* 0x00000000fffff984 */ /* 0x000fe20000000800 */
[----:B------:R-:W-:Y:S08]  /*9680*/  @!P1 LDGSTS.E.BYPASS.LTC128B.128 [R251+0x9800], desc[UR16][R28.64] ;  /* 0x098000001cfb9fae */ /* 0x000ff0000b981a10 */
[----:B------:R-:W-:Y:S08]  /*9690*/  @P1 STS.128 [R251+0xa000], RZ ;  /* 0x00a000fffb001388 */ /* 0x000ff00000000c00 */
[----:B------:R-:W-:Y:S01]  /*96a0*/  @!PT LDS RZ, [RZ] ;  /* 0x00000000fffff984 */ /* 0x000fe20000000800 */
[----:B------:R-:W-:Y:S01]  /*96b0*/  @!PT LDS RZ, [RZ] ;  /* 0x00000000fffff984 */ /* 0x000fe20000000800 */
[----:B------:R-:W-:Y:S01]  /*96c0*/  @!PT LDS RZ, [RZ] ;  /* 0x00000000fffff984 */ /* 0x000fe20000000800 */
[----:B------:R1:W-:Y:S08]  /*96d0*/  @!P1 LDGSTS.E.BYPASS.LTC128B.128 [R251+0xa000], desc[UR16][R10.64] ;  /* 0x0a0000000afb9fae */ /* 0x0003f0000b981a10 */
        /* <DEDUP_REMOVED lines=15> */
[----:B------:R-:W-:Y:S08]  /*97d0*/  LDSM.16.M88.4 R128, [R0] ;  /* 0x000000000080783b */ /* 0x000ff00000000200 */
[----:B--2---:R-:W2:Y:S08]  /*97e0*/  LDSM.16.M88.4 R16, [R2+UR5+0x4000] ;  /* 0x004000050210783b */ /* 0x004eb00008000200 */
[----:B------:R-:W1:Y:S08]  /*97f0*/  LDSM.16.M88.4 R124, [R0+0x2000] ;  /* 0x00200000007c783b */ /* 0x000e700000000200 */
[----:B------:R-:W3:Y:S08]  /*9800*/  LDSM.16.M88.4 R32, [R2+UR5+0x4800] ;  /* 0x004800050220783b */ /* 0x000ef00008000200 */
[----:B------:R-:W0:Y:S08]  /*9810*/  LDGDEPBAR ;  /* 0x00000000000079af */ /* 0x000e300000000000 */
[----:B------:R-:W5:Y:S08]  /*9820*/  LDSM.16.M88.4 R48, [R2+UR5+0x5000] ;  /* 0x005000050230783b */ /* 0x000f700008000200 */
[----:B------:R-:W4:Y:S01]  /*9830*/  LDSM.16.M88.4 R64, [R2+UR5+0x5800] ;  /* 0x005800050240783b */ /* 0x000f220008000200 */
[-C--:B--2---:R-:W-:Y:S07]  /*9840*/  HMMA.16816.F32.BF16 R4, R128, R16.reuse, RZ ;  /* 0x000000108004723c */ /* 0x084fee00000418ff */
[----:B------:R-:W2:Y:S01]  /*9850*/  LDSM.16.M88.4 R80, [R2+UR5+0x6000] ;  /* 0x006000050250783b */ /* 0x000ea20008000200 */
[C---:B-1----:R-:W-:Y:S07]  /*9860*/  HMMA.16816.F32.BF16 R8, R124.reuse, R16, RZ ;  /* 0x000000107c08723c */ /* 0x042fee00000418ff */
[----:B------:R-:W1:Y:S01]  /*9870*/  LDSM.16.M88.4 R96, [R2+UR5+0x6800] ;  /* 0x006800050260783b */ /* 0x000e620008000200 */
[-C--:B------:R-:W-:Y:S07]  /*9880*/  HMMA.16816.F32.BF16 R12, R124, R18.reuse, RZ ;  /* 0x000000127c0c723c */ /* 0x080fee00000418ff */
[----:B------:R-:W1:Y:S01]  /*9890*/  LDSM.16.M88.4 R112, [R2+UR5+0x7000] ;  /* 0x007000050270783b */ /* 0x000e620008000200 */
[C---:B------:R-:W-:Y:S07]  /*98a0*/  HMMA.16816.F32.BF16 R16, R128.reuse, R18, RZ ;  /* 0x000000128010723c */ /* 0x040fee00000418ff */
[----:B------:R5:W1:Y:S01]  /*98b0*/  LDSM.16.M88.4 R204, [R2+UR5+0x7800] ;  /* 0x0078000502cc783b */ /* 0x000a620008000200 */
[-C--:B---3--:R-:W-:Y:S07]  /*98c0*/  HMMA.16816.F32.BF16 R20, R128, R32.reuse, RZ ;  /* 0x000000208014723c */ /* 0x088fee00000418ff */
[----:B------:R-:W-:Y:S01]  /*98d0*/  LDSM.16.M88.4 R208, [R216] ;  /* 0x00000000d8d0783b */ /* 0x000fe20000000200 */
[C---:B------:R-:W-:Y:S07]  /*98e0*/  HMMA.16816.F32.BF16 R24, R124.reuse, R32, RZ ;  /* 0x000000207c18723c */ /* 0x040fee00000418ff */
[----:B------:R-:W-:Y:S01]  /*98f0*/  LDSM.16.M88.4 R216, [R216+0x2000] ;  /* 0x00200000d8d8783b */ /* 0x000fe20000000200 */
[-C--:B------:R-:W-:Y:S01]  /*9900*/  HMMA.16816.F32.BF16 R28, R124, R34.reuse, RZ ;  /* 0x000000227c1c723c */ /* 0x080fe200000418ff */
[----:B-----5:R-:W-:Y:S04]  /*9910*/  VIADD R2, R2, UR5 ;  /* 0x0000000502027c36 */ /* 0x020fe80008000000 */
[----:B------:R-:W-:Y:S03]  /*9920*/  IMAD.IADD R3, R2, 0x1, R203 ;  /* 0x0000000102037824 */ /* 0x000fe600078e02cb */
[C---:B------:R-:W-:Y:S02]  /*9930*/  HMMA.16816.F32.BF16 R32, R128.reuse, R34, RZ ;  /* 0x000000228020723c */ /* 0x040fe400000418ff */
[----:B------:R-:W3:Y:S06]  /*9940*/  LDSM.16.M88.4 R212, [R3+0x4000] ;  /* 0x0040000003d4783b */ /* 0x000eec0000000200 */
[-C--:B------:R-:W-:Y:S02]  /*9950*/  HMMA.16816.F32.BF16 R36, R128, R48.reuse, RZ ;  /* 0x000000308024723c */ /* 0x080fe400000418ff */
[----:B------:R-:W5:Y:S06]  /*9960*/  LDSM.16.M88.4 R220, [R3+0x4800] ;  /* 0x0048000003dc783b */ /* 0x000f6c0000000200 */
[C---:B------:R-:W-:Y:S02]  /*9970*/  HMMA.16816.F32.BF16 R40, R124.reuse, R48, RZ ;  /* 0x000000307c28723c */ /* 0x040fe400000418ff */
[----:B------:R-:W5:Y:S06]  /*9980*/  LDSM.16.M88.4 R224, [R3+0x5000] ;  /* 0x0050000003e0783b */ /* 0x000f6c0000000200 */
[-C--:B------:R-:W-:Y:S08]  /*9990*/  HMMA.16816.F32.BF16 R44, R124, R50.reuse, RZ ;  /* 0x000000327c2c723c */ /* 0x080ff000000418ff */
[C---:B------:R-:W-:Y:S08]  /*99a0*/  HMMA.16816.F32.BF16 R48, R128.reuse, R50, RZ ;  /* 0x000000328030723c */ /* 0x040ff000000418ff */
[-C--:B----4-:R-:W-:Y:S08]  /*99b0*/  HMMA.16816.F32.BF16 R52, R128, R64.reuse, RZ ;  /* 0x000000408034723c */ /* 0x090ff000000418ff */
[C---:B------:R-:W-:Y:S08]  /*99c0*/  HMMA.16816.F32.BF16 R56, R124.reuse, R64, RZ ;  /* 0x000000407c38723c */ /* 0x040ff000000418ff */
[-C--:B------:R-:W-:Y:S08]  /*99d0*/  HMMA.16816.F32.BF16 R60, R124, R66.reuse, RZ ;  /* 0x000000427c3c723c */ /* 0x080ff000000418ff */
[C---:B------:R-:W-:Y:S08]  /*99e0*/  HMMA.16816.F32.BF16 R64, R128.reuse, R66, RZ ;  /* 0x000000428040723c */ /* 0x040ff000000418ff */
[-C--:B--2---:R-:W-:Y:S08]  /*99f0*/  HMMA.16816.F32.BF16 R68, R128, R80.reuse, RZ ;  /* 0x000000508044723c */ /* 0x084ff000000418ff */
[C---:B------:R-:W-:Y:S08]  /*9a00*/  HMMA.16816.F32.BF16 R72, R124.reuse, R80, RZ ;  /* 0x000000507c48723c */ /* 0x040ff000000418ff */
[-C--:B------:R-:W-:Y:S08]  /*9a10*/  HMMA.16816.F32.BF16 R76, R124, R82.reuse, RZ ;  /* 0x000000527c4c723c */ /* 0x080ff000000418ff */
[C---:B------:R-:W-:Y:S08]  /*9a20*/  HMMA.16816.F32.BF16 R80, R128.reuse, R82, RZ ;  /* 0x000000528050723c */ /* 0x040ff000000418ff */
[-C--:B-1----:R-:W-:Y:S08]  /*9a30*/  HMMA.16816.F32.BF16 R84, R128, R96.reuse, RZ ;  /* 0x000000608054723c */ /* 0x082ff000000418ff */
        /* <DEDUP_REMOVED lines=27> */
[-C--:B-1----:R-:W-:Y:S08]  /*9bf0*/  HMMA.16816.F32.BF16 R52, R208, R204.reuse, R52 ;  /* 0x000000ccd034723c */ /* 0x082ff00000041834 */
[C---:B------:R-:W-:Y:S08]  /*9c00*/  HMMA.16816.F32.BF16 R56, R216.reuse, R204, R56 ;  /* 0x000000ccd838723c */ /* 0x040ff00000041838 */
[-C--:B------:R-:W-:Y:S08]  /*9c10*/  HMMA.16816.F32.BF16 R60, R216, R206.reuse, R60 ;  /* 0x000000ced83c723c */ /* 0x080ff0000004183c */
[C---:B------:R-:W-:Y:S01]  /*9c20*/  HMMA.16816.F32.BF16 R64, R208.reuse, R206, R64 ;  /* 0x000000ced040723c */ /* 0x040fe20000041840 */
[----:B------:R1:W5:Y:S07]  /*9c30*/  LDSM.16.M88.4 R204, [R3+0x7800] ;  /* 0x0078000003cc783b */ /* 0x00036e0000000200 */
[-C--:B--2---:R-:W-:Y:S08]  /*9c40*/  HMMA.16816.F32.BF16 R68, R208, R212.reuse, R68 ;  /* 0x000000d4d044723c */ /* 0x084ff00000041844 */
[C---:B------:R-:W-:Y:S08]  /*9c50*/  HMMA.16816.F32.BF16 R72, R216.reuse, R212, R72 ;  /* 0x000000d4d848723c */ /* 0x040ff00000041848 */
[-C--:B------:R-:W-:Y:S03]  /*9c60*/  HMMA.16816.F32.BF16 R76, R216, R214.reuse, R76 ;  /* 0x000000d6d84c723c */ /* 0x080fe6000004184c */
[----:B-1----:R-:W-:Y:S05]  /*9c70*/  SEL R3, R234, 0xffffffc0, !P0 ;  /* 0xffffffc0ea037807 */ /* 0x002fea0004000000 */
[C---:B------:R-:W-:Y:S04]  /*9c80*/  HMMA.16816.F32.BF16 R80, R208.reuse, R214, R80 ;  /* 0x000000d6d050723c */ /* 0x040fe80000041850 */
[--C-:B------:R-:W-:Y:S02]  /*9c90*/  IMAD.IADD R0, R0, 0x1, R3.reuse ;  /* 0x0000000100007824 */ /* 0x100fe400078e0203 */
[----:B------:R-:W-:Y:S02]  /*9ca0*/  IMAD.IADD R2, R2, 0x1, R3 ;  /* 0x0000000102027824 */ /* 0x000fe400078e0203 */
[-C--:B---3--:R-:W-:Y:S01]  /*9cb0*/  HMMA.16816.F32.BF16 R84, R208, R220.reuse, R84 ;  /* 0x000000dcd054723c */ /* 0x088fe20000041854 */
[----:B------:R-:W-:Y:S07]  /*9cc0*/  LDSM.16.M88.4 R212, [R0] ;  /* 0x0000000000d4783b */ /* 0x000fee0000000200 */
[C---:B------:R-:W-:Y:S08]  /*9cd0*/  HMMA.16816.F32.BF16 R88, R216.reuse, R220, R88 ;  /* 0x000000dcd858723c */ /* 0x040ff00000041858 */
[-C--:B------:R-:W-:Y:S08]  /*9ce0*/  HMMA.16816.F32.BF16 R92, R216, R222.reuse, R92 ;  /* 0x000000ded85c723c */ /* 0x080ff0000004185c */
[C---:B------:R-:W-:Y:S01]  /*9cf0*/  HMMA.16816.F32.BF16 R96, R208.reuse, R222, R96 ;  /* 0x000000ded060723c */ /* 0x040fe20000041860 */
[----:B------:R1:W-:Y:S07]  /*9d00*/  LDSM.16.M88.4 R220, [R0+0x2000] ;  /* 0x0020000000dc783b */ /* 0x0003ee0000000200 */
[-C--:B----4-:R-:W-:Y:S08]  /*9d10*/  HMMA.16816.F32.BF16 R100, R208, R224.reuse, R100 ;  /* 0x000000e0d064723c */ /* 0x090ff00000041864 */
[C---:B------:R-:W-:Y:S08]  /*9d20*/  HMMA.16816.F32.BF16 R104, R216.reuse, R224, R104 ;  /* 0x000000e0d868723c */ /* 0x040ff00000041868 */
[-C--:B------:R-:W-:Y:S03]  /*9d30*/  HMMA.16816.F32.BF16 R108, R216, R226.reuse, R108 ;  /* 0x000000e2d86c723c */ /* 0x080fe6000004186c */
[C---:B-1----:R-:W-:Y:S05]  /*9d40*/  IMAD.IADD R0, R203.reuse, 0x1, R0 ;  /* 0x00000001cb007824 */ /* 0x042fea00078e0200 */
[C---:B------:R-:W-:Y:S01]  /*9d50*/  HMMA.16816.F32.BF16 R112, R208.reuse, R226, R112 ;  /* 0x000000e2d070723c */ /* 0x040fe20000041870 */
[----:B------:R-:W-:Y:S07]  /*9d60*/  LDSM.16.M88.4 R224, [R2+0x4800] ;  /* 0x0048000002e0783b */ /* 0x000fee0000000200 */
[-C--:B-----5:R-:W-:Y:S08]  /*9d70*/  HMMA.16816.F32.BF16 R116, R208, R204.reuse, R116 ;  /* 0x000000ccd074723c */ /* 0x0a0ff00000041874 */
[C---:B------:R-:W-:Y:S08]  /*9d80*/  HMMA.16816.F32.BF16 R120, R216.reuse, R204, R120 ;  /* 0x000000ccd878723c */ /* 0x040ff00000041878 */
[-C--:B------:R-:W-:Y:S01]  /*9d90*/  HMMA.16816.F32.BF16 R124, R216, R206.reuse, R124 ;  /* 0x000000ced87c723c */ /* 0x080fe2000004187c */
[----:B------:R-:W1:Y:S07]  /*9da0*/  LDSM.16.M88.4 R216, [R2+0x4000] ;  /* 0x0040000002d8783b */ /* 0x000e6e0000000200 */
[----:B------:R-:W-:Y:S01]  /*9db0*/  HMMA.16816.F32.BF16 R128, R208, R206, R128 ;  /* 0x000000ced080723c */ /* 0x000fe20000041880 */
[----:B------:R-:W2:Y:S08]  /*9dc0*/  LDSM.16.M88.4 R204, [R2+0x5000] ;  /* 0x0050000002cc783b */ /* 0x000eb00000000200 */
[----:B------:R-:W3:Y:S01]  /*9dd0*/  LDSM.16.M88.4 R208, [R2+0x5800] ;  /* 0x0058000002d0783b */ /* 0x000ee20000000200 */
[-C--:B-1----:R-:W-:Y:S08]  /*9de0*/  HMMA.16816.F32.BF16 R4, R212, R216.reuse, R4 ;  /* 0x000000d8d404723c */ /* 0x082ff00000041804 */
[C---:B------:R-:W-:Y:S08]  /*9df0*/  HMMA.16816.F32.BF16 R8, R220.reuse, R216, R8 ;  /* 0x000000d8dc08723c */ /* 0x040ff00000041808 */
[-C--:B------:R-:W-:Y:S08]  /*9e00*/  HMMA.16816.F32.BF16 R12, R220, R218.reuse, R12 ;  /* 0x000000dadc0c723c */ /* 0x080ff0000004180c */
[C---:B------:R-:W-:Y:S01]  /*9e10*/  HMMA.16816.F32.BF16 R16, R212.reuse, R218, R16 ;  /* 0x000000dad410723c */ /* 0x040fe20000041810 */
[----:B------:R-:W-:Y:S07]  /*9e20*/  LDSM.16.M88.4 R216, [R2+0x6800] ;  /* 0x0068000002d8783b */ /* 0x000fee0000000200 */
        /* <DEDUP_REMOVED lines=14> */
[----:B------:R2:W3:Y:S07]  /*9f10*/  LDSM.16.M88.4 R208, [R2+0x7800] ;  /* 0x0078000002d0783b */ /* 0x0004ee0000000200 */
[-C--:B-1----:R-:W-:Y:S08]  /*9f20*/  HMMA.16816.F32.BF16 R68, R212, R204.reuse, R68 ;  /* 0x000000ccd444723c */ /* 0x082ff00000041844 */
[C---:B------:R-:W-:Y:S04]  /*9f30*/  HMMA.16816.F32.BF16 R72, R220.reuse, R204, R72 ;  /* 0x000000ccdc48723c */ /* 0x040fe80000041848 */
[----:B--2---:R-:W-:Y:S04]  /*9f40*/  IMAD.IADD R2, R203, 0x1, R2 ;  /* 0x00000001cb027824 */ /* 0x004fe800078e0202 */
[-C--:B------:R-:W-:Y:S01]  /*9f50*/  HMMA.16816.F32.BF16 R76, R220, R206.reuse, R76 ;  /* 0x000000cedc4c723c */ /* 0x080fe2000004184c */
[----:B------:R-:W-:Y:S07]  /*9f60*/  LDSM.16.M88.4 R228, [R2+0x4800] ;  /* 0x0048000002e4783b */ /* 0x000fee0000000200 */
[C---:B------:R-:W-:Y:S01]  /*9f70*/  HMMA.16816.F32.BF16 R80, R212.reuse, R206, R80 ;  /* 0x000000ced450723c */ /* 0x040fe20000041850 */
[----:B------:R-:W-:Y:S07]  /*9f80*/  LDSM.16.M88.4 R204, [R0] ;  /* 0x0000000000cc783b */ /* 0x000fee0000000200 */
[-C--:B------:R-:W-:Y:S08]  /*9f90*/  HMMA.16816.F32.BF16 R84, R212, R216.reuse, R84 ;  /* 0x000000d8d454723c */ /* 0x080ff00000041854 */
        /* <DEDUP_REMOVED lines=9> */
[-C--:B---3--:R-:W-:Y:S08]  /*a030*/  HMMA.16816.F32.BF16 R116, R212, R208.reuse, R116 ;  /* 0x000000d0d474723c */ /* 0x088ff00000041874 */
[C---:B------:R-:W-:Y:S08]  /*a040*/  HMMA.16816.F32.BF16 R120, R220.reuse, R208, R120 ;  /* 0x000000d0dc78723c */ /* 0x040ff00000041878 */
[-C--:B------:R-:W-:Y:S01]  /*a050*/  HMMA.16816.F32.BF16 R124, R220, R210.reuse, R124 ;  /* 0x000000d2dc7c723c */ /* 0x080fe2000004187c */
[----:B------:R-:W3:Y:S07]  /*a060*/  LDSM.16.M88.4 R220, [R2+0x5000] ;  /* 0x0050000002dc783b */ /* 0x000eee0000000200 */
[----:B------:R-:W-:Y:S01]  /*a070*/  HMMA.16816.F32.BF16 R128, R212, R210, R128 ;  /* 0x000000d2d480723c */ /* 0x000fe20000041880 */
[----:B------:R-:W4:Y:S07]  /*a080*/  LDSM.16.M88.4 R208, [R2+0x5800] ;  /* 0x0058000002d0783b */ /* 0x000f2e0000000200 */
[-C--:B-1----:R-:W-:Y:S01]  /*a090*/  HMMA.16816.F32.BF16 R4, R204, R216.reuse, R4 ;  /* 0x000000d8cc04723c */ /* 0x082fe20000041804 */
[----:B------:R-:W1:Y:S07]  /*a0a0*/  LDSM.16.M88.4 R212, [R2+0x6000] ;  /* 0x0060000002d4783b */ /* 0x000e6e0000000200 */
[C---:B--2---:R-:W-:Y:S08]  /*a0b0*/  HMMA.16816.F32.BF16 R8, R224.reuse, R216, R8 ;  /* 0x000000d8e008723c */ /* 0x044ff00000041808 */
[-C--:B------:R-:W-:Y:S03]  /*a0c0*/  HMMA.16816.F32.BF16 R12, R224, R218.reuse, R12 ;  /* 0x000000dae00c723c */ /* 0x080fe6000004180c */
[----:B------:R-:W-:Y:S05]  /*a0d0*/  FMNMX3.FTZ R0, R199, R6, R7, !PT ;  /* 0x00000006c7007276 */ /* 0x000fea0007810007 */
[C---:B------:R-:W-:Y:S01]  /*a0e0*/  HMMA.16816.F32.BF16 R16, R204.reuse, R218, R16 ;  /* 0x000000dacc10723c */ /* 0x040fe20000041810 */
[----:B------:R-:W2:Y:S03]  /*a0f0*/  LDSM.16.M88.4 R216, [R2+0x6800] ;  /* 0x0068000002d8783b */ /* 0x000ea60000000200 */
[----:B------:R-:W-:Y:S04]  /*a100*/  FMNMX3.FTZ R201, R200, R8, R9, !PT ;  /* 0x00000008c8c97276 */ /* 0x000fe80007810009 */
[-C--:B------:R-:W-:Y:S03]  /*a110*/  HMMA.16816.F32.BF16 R20, R204, R228.reuse, R20 ;  /* 0x000000e4cc14723c */ /* 0x080fe60000041814 */
[----:B------:R-:W-:Y:S05]  /*a120*/  FMNMX3.FTZ R201, R201, R12, R13, !PT ;  /* 0x0000000cc9c97276 */ /* 0x000fea000781000d */
[C---:B------:R-:W-:Y:S04]  /*a130*/  HMMA.16816.F32.BF16 R24, R224.reuse, R228, R24 ;  /* 0x000000e4e018723c */ /* 0x040fe80000041818 */
[----:B------:R-:W-:Y:S04]  /*a140*/  FMNMX3.FTZ R0, R0, R18, R19, !PT ;  /* 0x0000001200007276 */ /* 0x000fe80007810013 */
[-C--:B------:R-:W-:Y:S03]  /*a150*/  HMMA.16816.F32.BF16 R28, R224, R230.reuse, R28 ;  /* 0x000000e6e01c723c */ /* 0x080fe6000004181c */
[----:B------:R-:W-:Y:S02]  /*a160*/  FMNMX3.FTZ R202, R0, R22, R23, !PT ;  /* 0x0000001600ca7276 */ /* 0x000fe40007810017 */
[----:B------:R-:W-:Y:S03]  /*a170*/  FMNMX3.FTZ R0, R197, R10, R11, !PT ;  /* 0x0000000ac5007276 */ /* 0x000fe6000781000b */
[C---:B------:R-:W-:Y:S01]  /*a180*/  HMMA.16816.F32.BF16 R32, R204.reuse, R230, R32 ;  /* 0x000000e6cc20723c */ /* 0x040fe20000041820 */
[----:B------:R-:W5:Y:S03]  /*a190*/  LDSM.16.M88.4 R228, [R2+0x7000] ;  /* 0x0070000002e4783b */ /* 0x000f660000000200 */
[----:B------:R-:W-:Y:S02]  /*a1a0*/  FMNMX3.FTZ R0, R0, R14, R15, !PT ;  /* 0x0000000e00007276 */ /* 0x000fe4000781000f */
[----:B------:R-:W-:Y:S02]  /*a1b0*/  FMNMX3.FTZ R201, R201, R24, R25, !PT ;  /* 0x00000018c9c97276 */ /* 0x000fe40007810019 */
[-C--:B---3--:R-:W-:Y:S03]  /*a1c0*/  HMMA.16816.F32.BF16 R36, R204, R220.reuse, R36 ;  /* 0x000000dccc24723c */ /* 0x088fe60000041824 */
[----:B------:R-:W-:Y:S02]  /*a1d0*/  FMNMX3.FTZ R0, R0, R26, R27, !PT ;  /* 0x0000001a00007276 */ /* 0x000fe4000781001b */
[----:B------:R-:W-:Y:S02]  /*a1e0*/  FMNMX3.FTZ R201, R201, R28, R29, !PT ;  /* 0x0000001cc9c97276 */ /* 0x000fe4000781001d */
[----:B------:R-:W-:Y:S01]  /*a1f0*/  FMNMX3.FTZ R0, R0, R30, R31, !PT ;  /* 0x0000001e00007276 */ /* 0x000fe2000781001f */
[C---:B------:R-:W-:Y:S04]  /*a200*/  HMMA.16816.F32.BF16 R40, R224.reuse, R220, R40 ;  /* 0x000000dce028723c */ /* 0x040fe80000041828 */
[----:B------:R-:W-:Y:S04]  /*a210*/  FMNMX3.FTZ R202, R202, R34, R35, !PT ;  /* 0x00000022caca7276 */ /* 0x000fe80007810023 */
[-C--:B------:R-:W-:Y:S03]  /*a220*/  HMMA.16816.F32.BF16 R44, R224, R222.reuse, R44 ;  /* 0x000000dee02c723c */ /* 0x080fe6000004182c */
[----:B------:R-:W-:Y:S05]  /*a230*/  FMNMX3.FTZ R202, R202, R38, R39, !PT ;  /* 0x00000026caca7276 */ /* 0x000fea0007810027 */
[C---:B------:R-:W-:Y:S01]  /*a240*/  HMMA.16816.F32.BF16 R48, R204.reuse, R222, R48 ;  /* 0x000000decc30723c */ /* 0x040fe20000041830 */
[----:B------:R3:W5:Y:S01]  /*a250*/  LDSM.16.M88.4 R220, [R2+0x7800] ;  /* 0x0078000002dc783b */ /* 0x0007620000000200 */
[----:B------:R-:W-:Y:S04]  /*a260*/  DEPBAR.LE SB0, 0x0 ;  /* 0x000080000000791a */ /* 0x000fe80000000000 */
[----:B------:R-:W-:Y:S02]  /*a270*/  FMNMX3.FTZ R201, R201, R40, R41, !PT ;  /* 0x00000028c9c97276 */ /* 0x000fe40007810029 */
[-C--:B----4-:R-:W-:Y:S01]  /*a280*/  HMMA.16816.F32.BF16 R52, R204, R208.reuse, R52 ;  /* 0x000000d0cc34723c */ /* 0x090fe20000041834 */
[----:B------:R-:W-:Y:S04]  /*a290*/  BAR.SYNC.DEFER_BLOCKING 0x0 ;  /* 0x0000000000007b1d */ /* 0x000fe80000010000 */
[----:B------:R-:W-:Y:S02]  /*a2a0*/  FMNMX3.FTZ R0, R0, R42, R43, !PT ;  /* 0x0000002a00007276 */ /* 0x000fe4000781002b */
[----:B------:R-:W-:Y:S01]  /*a2b0*/  FMNMX3.FTZ R201, R201, R44, R45, !PT ;  /* 0x0000002cc9c97276 */ /* 0x000fe2000781002d */
[C---:B------:R-:W-:Y:S04]  /*a2c0*/  HMMA.16816.F32.BF16 R56, R224.reuse, R208, R56 ;  /* 0x000000d0e038723c */ /* 0x040fe80000041838 */
[----:B------:R-:W-:Y:S02]  /*a2d0*/  FMNMX3.FTZ R202, R202, R50, R51, !PT ;  /* 0x00000032caca7276 */ /* 0x000fe40007810033 */
[----:B------:R-:W-:Y:S02]  /*a2e0*/  FMNMX3.FTZ R0, R0, R46, R47, !PT ;  /* 0x0000002e00007276 */ /* 0x000fe4000781002f */
[-C--:B------:R-:W-:Y:S03]  /*a2f0*/  HMMA.16816.F32.BF16 R60, R224, R210.reuse, R60 ;  /* 0x000000d2e03c723c */ /* 0x080fe6000004183c */
[----:B---3--:R-:W-:Y:S02]  /*a300*/  FMNMX3.FTZ R2, R198, R4, R5, !PT ;  /* 0x00000004c6027276 */ /* 0x008fe40007810005 */
        /* <DEDUP_REMOVED lines=33> */
[-C--:B-----5:R-:W-:Y:S03]  /*a520*/  HMMA.16816.F32.BF16 R100, R204, R228.reuse, R100 ;  /* 0x000000e4cc64723c */ /* 0x0a0fe60000041864 */
        /* <DEDUP_REMOVED lines=11> */
[-C--:B------:R-:W-:Y:S08]  /*a5e0*/  HMMA.16816.F32.BF16 R116, R204, R220.reuse, R116 ;  /* 0x000000dccc74723c */ /* 0x080ff00000041874 */
[C---:B------:R-:W-:Y:S04]  /*a5f0*/  HMMA.16816.F32.BF16 R120, R224.reuse, R220, R120 ;  /* 0x000000dce078723c */ /* 0x040fe80000041878 */
[----:B------:R-:W-:Y:S02]  /*a600*/  FMNMX3.FTZ R196, R196, R112, R113, !PT ;  /* 0x00000070c4c47276 */ /* 0x000fe40007810071 */
[----:B------:R-:W-:Y:S02]  /*a610*/  FMNMX3.FTZ R202, R202, R114, R115, !PT ;  /* 0x00000072caca7276 */ /* 0x000fe40007810073 */
[-C--:B------:R-:W-:Y:S03]  /*a620*/  HMMA.16816.F32.BF16 R124, R224, R222.reuse, R124 ;  /* 0x000000dee07c723c */ /* 0x080fe6000004187c */
[----:B------:R-:W-:Y:S02]  /*a630*/  FMNMX3.FTZ R196, R196, R116, R117, !PT ;  /* 0x00000074c4c47276 */ /* 0x000fe40007810075 */
[----:B------:R-:W-:Y:S03]  /*a640*/  FMNMX3.FTZ R202, R202, R118, R119, !PT ;  /* 0x00000076caca7276 */ /* 0x000fe60007810077 */
[----:B------:R-:W-:Y:S11]  /*a650*/  HMMA.16816.F32.BF16 R128, R204, R222, R128 ;  /* 0x000000decc80723c */ /* 0x000ff60000041880 */
[----:B------:R-:W-:Y:S08]  /*a660*/  @!UPT UIADD3 URZ, UPT, UPT, URZ, URZ, URZ ;  /* 0x000000fffffff290 */ /* 0x000ff0000fffe0ff */
[----:B------:R-:W-:Y:S01]  /*a670*/  FMNMX3.FTZ R196, R196, R128, R129, !PT ;  /* 0x00000080c4c47276 */ /* 0x000fe20007810081 */
[----:B------:R-:W-:Y:S06]  /*a680*/  @P3 BRA `(.L_x_233) ;  /* 0xffffffe000b03947 */ /* 0x000fec000383ffff */
.L_x_232:
[----:B------:R-:W-:Y:S01]  /*a690*/  FMNMX3.FTZ R201, R201, R108, R109, !PT ;  /* 0x0000006cc9c97276 */ /* 0x000fe2000781006d */
[----:B----4-:R-:W-:Y:S01]  /*a6a0*/  SHFL.BFLY PT, R3, R196, 0x2, 0x1f ;  /* 0x0c401f00c4037f89 */ /* 0x010fe200000e0000 */
[----:B------:R-:W-:Y:S02]  /*a6b0*/  FMNMX3.FTZ R0, R0, R106, R107, !PT ;  /* 0x0000006a00007276 */ /* 0x000fe4000781006b */
[----:B------:R-:W-:Y:S05]  /*a6c0*/  FMNMX3.FTZ R205, R202, R130, R131, !PT ;  /* 0x00000082cacd7276 */ /* 0x000fea0007810083 */
[----:B------:R-:W-:Y:S01]  /*a6d0*/  LDSM.16.MT88.4 R208, [R236+0x8000] ;  /* 0x00800000ecd0783b */ /* 0x000fe20000004200 */
[----:B------:R-:W-:Y:S02]  /*a6e0*/  FMNMX3.FTZ R204, R201, R120, R121, !PT ;  /* 0x00000078c9cc7276 */ /* 0x000fe40007810079 */
[----:B------:R-:W-:Y:S02]  /*a6f0*/  FMNMX3.FTZ R0, R0, R110, R111, !PT ;  /* 0x0000006e00007276 */ /* 0x000fe4000781006f */
[----:B------:R-:W-:Y:S02]  /*a700*/  FMNMX3.FTZ R204, R204, R124, R125, !PT ;  /* 0x0000007ccccc7276 */ /* 0x000fe4000781007d */
[----:B------:R-:W-:Y:S01]  /*a710*/  FMNMX3.FTZ R0, R0, R122, R123, !PT ;  /* 0x0000007a00007276 */ /* 0x000fe2000781007b */
[----:B------:R-:W-:Y:S03]  /*a720*/  SHFL.BFLY PT, R206, R205, 0x2, 0x1f ;  /* 0x0c401f00cdce7f89 */ /* 0x000fe600000e0000 */
[----:B------:R-:W-:Y:S05]  /*a730*/  FMNMX3.FTZ R0, R0, R126, R127, !PT ;  /* 0x0000007e00007276 */ /* 0x000fea000781007f */
[----:B------:R-:W-:Y:S08]  /*a740*/  SHFL.BFLY PT, R2, R204, 0x2, 0x1f ;  /* 0x0c401f00cc027f89 */ /* 0x000ff000000e0000 */
[----:B------:R-:W1:Y:S02]  /*a750*/  SHFL.BFLY PT, R202, R0, 0x2, 0x1f ;  /* 0x0c401f0000ca7f89 */ /* 0x000e6400000e0000 */
[----:B-1----:R-:W-:Y:S02]  /*a760*/  FMNMX.FTZ R202, R0, R202, !PT ;  /* 0x000000ca00ca7209 */ /* 0x002fe40007810000 */
[----:B------:R-:W-:Y:S02]  /*a770*/  FMNMX.FTZ R201, R196, R3, !PT ;  /* 0x00000003c4c97209 */ /* 0x000fe40007810000 */
[----:B------:R-:W-:Y:S02]  /*a780*/  FMNMX.FTZ R205, R205, R206, !PT ;  /* 0x000000cecdcd7209 */ /* 0x000fe40007810000 */
[----:B------:R-:W1:Y:S01]  /*a790*/  SHFL.BFLY PT, R0, R202, 0x1, 0x1f ;  /* 0x0c201f00ca007f89 */ /* 0x000e6200000e0000 */
[----:B------:R-:W-:Y:S07]  /*a7a0*/  FMNMX.FTZ R204, R204, R2, !PT ;  /* 0x00000002cccc7209 */ /* 0x000fee0007810000 */
[----:B------:R-:W2:Y:S08]  /*a7b0*/  SHFL.BFLY PT, R196, R201, 0x1, 0x1f ;  /* 0x0c201f00c9c47f89 */ /* 0x000eb000000e0000 */
[----:B------:R-:W3:Y:S08]  /*a7c0*/  SHFL.BFLY PT, R3, R205, 0x1, 0x1f ;  /* 0x0c201f00cd037f89 */ /* 0x000ef000000e0000 */
[----:B------:R-:W4:Y:S01]  /*a7d0*/  SHFL.BFLY PT, R2, R204, 0x1, 0x1f ;  /* 0x0c201f00cc027f89 */ /* 0x000f2200000e0000 */
[----:B-1----:R-:W-:Y:S02]  /*a7e0*/  FMNMX.FTZ R0, R202, R0, !PT ;  /* 0x00000000ca007209 */ /* 0x002fe40007810000 */
[----:B--2---:R-:W-:Y:S03]  /*a7f0*/  FMNMX.FTZ R196, R201, R196, !PT ;  /* 0x000000c4c9c47209 */ /* 0x004fe60007810000 */
[C---:B------:R-:W-:Y:S01]  /*a800*/  FMUL.FTZ R225, R0.reuse, UR4 ;  /* 0x0000000400e17c20 */ /* 0x040fe20008410000 */
[----:B------:R-:W-:Y:S01]  /*a810*/  FADD.FTZ R197, -R0, R197 ;  /* 0x000000c500c57221 */ /* 0x000fe20000010100 */
[----:B---3--:R-:W-:Y:S01]  /*a820*/  FMNMX.FTZ R3, R205, R3, !PT ;  /* 0x00000003cd037209 */ /* 0x008fe20007810000 */
[C---:B------:R-:W-:Y:S01]  /*a830*/  FMUL.FTZ R231, R196.reuse, UR4 ;  /* 0x00000004c4e77c20 */ /* 0x040fe20008410000 */
[C---:B------:R-:W-:Y:S01]  /*a840*/  FSETP.NEU.FTZ.AND P1, PT, R196.reuse, -INF , PT ;  /* 0xff800000c400780b */ /* 0x040fe20003f3d000 */
[----:B------:R-:W-:Y:S01]  /*a850*/  FADD.FTZ R201, -R196, R198 ;  /* 0x000000c6c4c97221 */ /* 0x000fe20000010100 */
[----:B----4-:R-:W-:Y:S01]  /*a860*/  FMNMX.FTZ R2, R204, R2, !PT ;  /* 0x00000002cc027209 */ /* 0x010fe20007810000 */
[----:B------:R-:W-:Y:S01]  /*a870*/  FMUL.FTZ R230, R3, UR4 ;  /* 0x0000000403e67c20 */ /* 0x000fe20008410000 */
[----:B------:R-:W-:Y:S01]  /*a880*/  FSEL R231, R231, RZ, P1 ;  /* 0x000000ffe7e77208 */ /* 0x000fe20000800000 */
[----:B------:R-:W1:Y:S01]  /*a890*/  LDSM.16.MT88.4 R204, [R238+0x8000] ;  /* 0x00800000eecc783b */ /* 0x000e620000004200 */
[C---:B------:R-:W-:Y:S01]  /*a8a0*/  FSETP.NEU.FTZ.AND P1, PT, R3.reuse, -INF , PT ;  /* 0xff8000000300780b */ /* 0x040fe20003f3d000 */
[----:B------:R-:W-:Y:S01]  /*a8b0*/  FMUL.FTZ R229, R2, UR4 ;  /* 0x0000000402e57c20 */ /* 0x000fe20008410000 */
[----:B------:R-:W-:Y:S01]  /*a8c0*/  FADD.FTZ R198, -R3, R199 ;  /* 0x000000c703c67221 */ /* 0x000fe20000010100 */
[----:B------:R-:W-:Y:S01]  /*a8d0*/  FMUL.FTZ R201, R201, UR4 ;  /* 0x00000004c9c97c20 */ /* 0x000fe20008410000 */
[----:B------:R-:W-:Y:S01]  /*a8e0*/  FSEL R230, R230, RZ, P1 ;  /* 0x000000ffe6e67208 */ /* 0x000fe20000800000 */
[--C-:B------:R-:W-:Y:S01]  /*a8f0*/  FFMA.FTZ R216, R16, UR4, -R231.reuse ;  /* 0x0000000410d87c23 */ /* 0x100fe200080108e7 */
[----:B------:R-:W-:Y:S01]  /*a900*/  FSETP.NEU.FTZ.AND P1, PT, R2, -INF , PT ;  /* 0xff8000000200780b */ /* 0x000fe20003f3d000 */
[----:B------:R-:W-:Y:S01]  /*a910*/  FMUL.FTZ R198, R198, UR4 ;  /* 0x00000004c6c67c20 */ /* 0x000fe20008410000 */
[--C-:B------:R-:W-:Y:S01]  /*a920*/  FFMA.FTZ R215, R17, UR4, -R231.reuse ;  /* 0x0000000411d77c23 */ /* 0x100fe200080108e7 */
[----:B------:R-:W2:Y:S01]  /*a930*/  MUFU.EX2 R201, R201 ;  /* 0x000000c900c97308 */ /* 0x000ea20000000800 */
[----:B------:R-:W-:Y:S01]  /*a940*/  FSEL R229, R229, RZ, P1 ;  /* 0x000000ffe5e57208 */ /* 0x000fe20000800000 */
[--C-:B------:R-:W-:Y:S01]  /*a950*/  FFMA.FTZ R217, R18, UR4, -R230.reuse ;  /* 0x0000000412d97c23 */ /* 0x100fe200080108e6 */
[----:B------:R-:W-:Y:S01]  /*a960*/  FSETP.NEU.FTZ.AND P1, PT, R0, -INF , PT ;  /* 0xff8000000000780b */ /* 0x000fe20003f3d000 */
[--C-:B------:R-:W-:Y:S01]  /*a970*/  FFMA.FTZ R213, R19, UR4, -R230.reuse ;  /* 0x0000000413d57c23 */ /* 0x100fe200080108e6 */
[--C-:B------:R-:W-:Y:S01]  /*a980*/  FFMA.FTZ R228, R4, UR4, -R231.reuse ;  /* 0x0000000404e47c23 */ /* 0x100fe200080108e7 */
[--C-:B------:R-:W-:Y:S01]  /*a990*/  FFMA.FTZ R223, R5, UR4, -R231.reuse ;  /* 0x0000000405df7c23 */ /* 0x100fe200080108e7 */
[--C-:B------:R-:W-:Y:S03]  /*a9a0*/  FFMA.FTZ R224, R6, UR4, -R230.reuse ;  /* 0x0000000406e07c23 */ /* 0x100fe600080108e6 */
[----:B------:R-:W3:Y:S01]  /*a9b0*/  MUFU.EX2 R198, R198 ;  /* 0x000000c600c67308 */ /* 0x000ee20000000800 */
[----:B------:R-:W-:Y:S01]  /*a9c0*/  FFMA.FTZ R219, R7, UR4, -R230 ;  /* 0x0000000407db7c23 */ /* 0x000fe200080108e6 */
[----:B------:R-:W-:Y:S01]  /*a9d0*/  FSEL R225, R225, RZ, P1 ;  /* 0x000000ffe1e17208 */ /* 0x000fe20000800000 */
[----:B------:R-:W-:Y:S01]  /*a9e0*/  FADD.FTZ R199, -R2, R200 ;  /* 0x000000c802c77221 */ /* 0x000fe20000010100 */
[--C-:B------:R-:W-:Y:S01]  /*a9f0*/  FFMA.FTZ R52, R52, UR4, -R231.reuse ;  /* 0x0000000434347c23 */ /* 0x100fe200080108e7 */
[----:B------:R-:W-:Y:S01]  /*aa00*/  FFMA.FTZ R53, R53, UR4, -R231 ;  /* 0x0000000435357c23 */ /* 0x000fe200080108e7 */
[--C-:B------:R-:W-:Y:S01]  /*aa10*/  FFMA.FTZ R54, R54, UR4, -R230.reuse ;  /* 0x0000000436367c23 */ /* 0x100fe200080108e6 */
[--C-:B------:R-:W-:Y:S03]  /*aa20*/  FFMA.FTZ R46, R46, UR4, -R225.reuse ;  /* 0x000000042e2e7c23 */ /* 0x100fe600080108e1 */
[----:B------:R-:W-:Y:S01]  /*aa30*/  MUFU.EX2 R228, R228 ;  /* 0x000000e400e47308 */ /* 0x000fe20000000800 */
[C---:B--2---:R-:W-:Y:S01]  /*aa40*/  FMUL.FTZ R16, R201.reuse, R180 ;  /* 0x000000b4c9107220 */ /* 0x044fe20000410000 */
[----:B------:R-:W-:Y:S01]  /*aa50*/  FMUL.FTZ R17, R201, R181 ;  /* 0x000000b5c9117220 */ /* 0x000fe20000410000 */
[--C-:B------:R-:W-:Y:S01]  /*aa60*/  FFMA.FTZ R42, R42, UR4, -R225.reuse ;  /* 0x000000042a2a7c23 */ /* 0x100fe200080108e1 */
[----:B------:R-:W-:Y:S01]  /*aa70*/  FFMA.FTZ R43, R43, UR4, -R225 ;  /* 0x000000042b2b7c23 */ /* 0x000fe200080108e1 */
[--C-:B------:R-:W-:Y:S01]  /*aa80*/  FFMA.FTZ R55, R55, UR4, -R230.reuse ;  /* 0x0000000437377c23 */ /* 0x100fe200080108e6 */
[----:B------:R-:W-:Y:S01]  /*aa90*/  IADD3 R200, PT, PT, R238, 0x8040, RZ ;  /* 0x00008040eec87810 */ /* 0x000fe20007ffe0ff */
[C---:B------:R-:W-:Y:S03]  /*aaa0*/  FMUL.FTZ R156, R201.reuse, R156 ;  /* 0x0000009cc99c7220 */ /* 0x040fe60000410000 */
[----:B------:R-:W2:Y:S01]  /*aab0*/  MUFU.EX2 R223, R223 ;  /* 0x000000df00df7308 */ /* 0x000ea20000000800 */
[C---:B---3--:R-:W-:Y:S01]  /*aac0*/  FMUL.FTZ R18, R198.reuse, R182 ;  /* 0x000000b6c6127220 */ /* 0x048fe20000410000 */
[----:B------:R-:W-:Y:S01]  /*aad0*/  FMUL.FTZ R19, R198, R183 ;  /* 0x000000b7c6137220 */ /* 0x000fe20000410000 */
[----:B------:R-:W-:Y:S01]  /*aae0*/  @P0 IADD3 R200, PT, PT, R252, -0x40, RZ ;  /* 0xffffffc0fcc80810 */ /* 0x000fe20007ffe0ff */
[----:B------:R-:W-:Y:S01]  /*aaf0*/  FMUL.FTZ R157, R201, R157 ;  /* 0x0000009dc99d7220 */ /* 0x000fe20000410000 */
[C---:B------:R-:W-:Y:S01]  /*ab00*/  FMUL.FTZ R158, R198.reuse, R158 ;  /* 0x0000009ec69e7220 */ /* 0x040fe20000410000 */
[----:B------:R-:W-:Y:S01]  /*ab10*/  FMUL.FTZ R159, R198, R159 ;  /* 0x0000009fc69f7220 */ /* 0x000fe20000410000 */
[----:B------:R-:W-:Y:S03]  /*ab20*/  IADD3 R202, PT, PT, R203, R200, RZ ;  /* 0x000000c8cbca7210 */ /* 0x000fe60007ffe0ff */
[----:B------:R-:W-:Y:S01]  /*ab30*/  MUFU.EX2 R224, R224 ;  /* 0x000000e000e07308 */ /* 0x000fe20000000800 */
[----:B------:R-:W-:Y:S01]  /*ab40*/  FMUL.FTZ R199, R199, UR4 ;  /* 0x00000004c7c77c20 */ /* 0x000fe20008410000 */
[----:B------:R-:W-:Y:S01]  /*ab50*/  FMUL.FTZ R197, R197, UR4 ;  /* 0x00000004c5c57c20 */ /* 0x000fe20008410000 */
[--C-:B------:R-:W-:Y:S01]  /*ab60*/  FFMA.FTZ R226, R8, UR4, -R229.reuse ;  /* 0x0000000408e27c23 */ /* 0x100fe200080108e5 */
[----:B------:R-:W-:Y:S01]  /*ab70*/  FFMA.FTZ R222, R9, UR4, -R229 ;  /* 0x0000000409de7c23 */ /* 0x000fe200080108e5 */
[--C-:B------:R-:W-:Y:S01]  /*ab80*/  FFMA.FTZ R227, R10, UR4, -R225.reuse ;  /* 0x000000040ae37c23 */ /* 0x100fe200080108e1 */
[----:B------:R-:W-:Y:S01]  /*ab90*/  FFMA.FTZ R218, R11, UR4, -R225 ;  /* 0x000000040bda7c23 */ /* 0x000fe200080108e1 */
[--C-:B------:R-:W-:Y:S03]  /*aba0*/  FFMA.FTZ R220, R12, UR4, -R229.reuse ;  /* 0x000000040cdc7c23 */ /* 0x100fe600080108e5 */
[----:B------:R-:W3:Y:S01]  /*abb0*/  MUFU.EX2 R219, R219 ;  /* 0x000000db00db7308 */ /* 0x000ee20000000800 */
[----:B------:R-:W-:Y:S01]  /*abc0*/  FFMA.FTZ R214, R13, UR4, -R229 ;  /* 0x000000040dd67c23 */ /* 0x000fe200080108e5 */
[--C-:B------:R-:W-:Y:S01]  /*abd0*/  FFMA.FTZ R221, R14, UR4, -R225.reuse ;  /* 0x000000040edd7c23 */ /* 0x100fe200080108e1 */
[----:B------:R-:W-:Y:S01]  /*abe0*/  FFMA.FTZ R212, R15, UR4, -R225 ;  /* 0x000000040fd47c23 */ /* 0x000fe200080108e1 */
[C---:B------:R-:W-:Y:S01]  /*abf0*/  FMUL.FTZ R4, R201.reuse, R192 ;  /* 0x000000c0c9047220 */ /* 0x040fe20000410000 */
[----:B------:R-:W-:Y:S01]  /*ac00*/  FMUL.FTZ R5, R201, R193 ;  /* 0x000000c1c9057220 */ /* 0x000fe20000410000 */
[C---:B------:R-:W-:Y:S01]  /*ac10*/  FMUL.FTZ R6, R198.reuse, R194 ;  /* 0x000000c2c6067220 */ /* 0x040fe20000410000 */
[C---:B------:R-:W-:Y:S03]  /*ac20*/  FMUL.FTZ R7, R198.reuse, R195 ;  /* 0x000000c3c6077220 */ /* 0x040fe60000410000 */
[----:B------:R-:W-:Y:S01]  /*ac30*/  MUFU.EX2 R216, R216 ;  /* 0x000000d800d87308 */ /* 0x000fe20000000800 */
[----:B--2---:R-:W-:Y:S01]  /*ac40*/  F2FP.BF16.F32.PACK_AB R192, R223, R228 ;  /* 0x000000e4dfc0723e */ /* 0x004fe200000010ff */
[----:B------:R-:W2:Y:S01]  /*ac50*/  LDSM.16.MT88.4 R180, [R200] ;  /* 0x00000000c8b4783b */ /* 0x000ea20000004200 */
[C---:B------:R-:W-:Y:S01]  /*ac60*/  FMUL.FTZ R132, R201.reuse, R132 ;  /* 0x00000084c9847220 */ /* 0x040fe20000410000 */
[C---:B------:R-:W-:Y:S01]  /*ac70*/  FMUL.FTZ R133, R201.reuse, R133 ;  /* 0x00000085c9857220 */ /* 0x040fe20000410000 */
[C---:B------:R-:W-:Y:S01]  /*ac80*/  FMUL.FTZ R134, R198.reuse, R134 ;  /* 0x00000086c6867220 */ /* 0x040fe20000410000 */
[C---:B------:R-:W-:Y:S01]  /*ac90*/  FMUL.FTZ R135, R198.reuse, R135 ;  /* 0x00000087c6877220 */ /* 0x040fe20000410000 */
[----:B------:R-:W-:Y:S03]  /*aca0*/  FMUL.FTZ R144, R201, R144 ;  /* 0x00000090c9907220 */ /* 0x000fe60000410000 */
[----:B------:R-:W4:Y:S01]  /*acb0*/  MUFU.EX2 R215, R215 ;  /* 0x000000d700d77308 */ /* 0x000f220000000800 */
[----:B---3--:R-:W-:Y:S01]  /*acc0*/  F2FP.BF16.F32.PACK_AB R193, R219, R224 ;  /* 0x000000e0dbc1723e */ /* 0x008fe200000010ff */
[C---:B------:R-:W-:Y:S01]  /*acd0*/  FMUL.FTZ R145, R201.reuse, R145 ;  /* 0x00000091c9917220 */ /* 0x040fe20000410000 */
[C---:B------:R-:W-:Y:S01]  /*ace0*/  FMUL.FTZ R146, R198.reuse, R146 ;  /* 0x00000092c6927220 */ /* 0x040fe20000410000 */
[C---:B------:R-:W-:Y:S01]  /*acf0*/  FMUL.FTZ R147, R198.reuse, R147 ;  /* 0x00000093c6937220 */ /* 0x040fe20000410000 */
[C---:B------:R-:W-:Y:S01]  /*ad00*/  FMUL.FTZ R152, R201.reuse, R152 ;  /* 0x00000098c9987220 */ /* 0x040fe20000410000 */
[----:B------:R-:W-:Y:S01]  /*ad10*/  FMUL.FTZ R153, R201, R153 ;  /* 0x00000099c9997220 */ /* 0x000fe20000410000 */
[C---:B------:R-:W-:Y:S03]  /*ad20*/  FMUL.FTZ R154, R198.reuse, R154 ;  /* 0x0000009ac69a7220 */ /* 0x040fe60000410000 */
[----:B------:R-:W-:Y:S01]  /*ad30*/  MUFU.EX2 R217, R217 ;  /* 0x000000d900d97308 */ /* 0x000fe20000000800 */
[----:B------:R-:W-:Y:S01]  /*ad40*/  FMUL.FTZ R155, R198, R155 ;  /* 0x0000009bc69b7220 */ /* 0x000fe20000410000 */
[--C-:B------:R-:W-:Y:S01]  /*ad50*/  FFMA.FTZ R41, R41, UR4, -R229.reuse ;  /* 0x0000000429297c23 */ /* 0x100fe200080108e5 */
[----:B------:R-:W-:Y:S01]  /*ad60*/  FFMA.FTZ R72, R72, UR4, -R229 ;  /* 0x0000000448487c23 */ /* 0x000fe200080108e5 */
[----:B------:R-:W-:Y:S01]  /*ad70*/  FFMA.FTZ R47, R47, UR4, -R225 ;  /* 0x000000042f2f7c23 */ /* 0x000fe200080108e1 */
[--C-:B------:R-:W-:Y:S01]  /*ad80*/  FFMA.FTZ R100, R100, UR4, -R231.reuse ;  /* 0x0000000464647c23 */ /* 0x100fe200080108e7 */
[--C-:B------:R-:W-:Y:S01]  /*ad90*/  FFMA.FTZ R101, R101, UR4, -R231.reuse ;  /* 0x0000000465657c23 */ /* 0x100fe200080108e7 */
[--C-:B------:R-:W-:Y:S03]  /*ada0*/  FFMA.FTZ R112, R112, UR4, -R231.reuse ;  /* 0x0000000470707c23 */ /* 0x100fe600080108e7 */
[----:B------:R-:W3:Y:S01]  /*adb0*/  MUFU.EX2 R213, R213 ;  /* 0x000000d500d57308 */ /* 0x000ee20000000800 */
[----:B----4-:R-:W-:Y:S01]  /*adc0*/  F2FP.BF16.F32.PACK_AB R194, R215, R216 ;  /* 0x000000d8d7c2723e */ /* 0x010fe200000010ff */
[--C-:B------:R-:W-:Y:S01]  /*add0*/  FFMA.FTZ R113, R113, UR4, -R231.reuse ;  /* 0x0000000471717c23 */ /* 0x100fe200080108e7 */
[--C-:B------:R-:W-:Y:S01]  /*ade0*/  FFMA.FTZ R116, R116, UR4, -R231.reuse ;  /* 0x0000000474747c23 */ /* 0x100fe200080108e7 */
[--C-:B------:R-:W-:Y:S01]  /*adf0*/  FFMA.FTZ R117, R117, UR4, -R231.reuse ;  /* 0x0000000475757c23 */ /* 0x100fe200080108e7 */
[--C-:B------:R-:W-:Y:S01]  /*ae00*/  FFMA.FTZ R128, R128, UR4, -R231.reuse ;  /* 0x0000000480807c23 */ /* 0x100fe200080108e7 */
[----:B------:R-:W-:Y:S01]  /*ae10*/  FFMA.FTZ R129, R129, UR4, -R231 ;  /* 0x0000000481817c23 */ /* 0x000fe200080108e7 */
[--C-:B------:R-:W-:Y:S03]  /*ae20*/  FFMA.FTZ R70, R70, UR4, -R230.reuse ;  /* 0x0000000446467c23 */ /* 0x100fe600080108e6 */
[----:B------:R-:W4:Y:S01]  /*ae30*/  MUFU.EX2 R199, R199 ;  /* 0x000000c700c77308 */ /* 0x000f220000000800 */
[--C-:B------:R-:W-:Y:S01]  /*ae40*/  FFMA.FTZ R71, R71, UR4, -R230.reuse ;  /* 0x0000000447477c23 */ /* 0x100fe200080108e6 */
[--C-:B------:R-:W-:Y:S01]  /*ae50*/  FFMA.FTZ R131, R131, UR4, -R230.reuse ;  /* 0x0000000483837c23 */ /* 0x100fe200080108e6 */
[--C-:B------:R-:W-:Y:S01]  /*ae60*/  FFMA.FTZ R102, R102, UR4, -R230.reuse ;  /* 0x0000000466667c23 */ /* 0x100fe200080108e6 */
[--C-:B------:R-:W-:Y:S01]  /*ae70*/  FFMA.FTZ R103, R103, UR4, -R230.reuse ;  /* 0x0000000467677c23 */ /* 0x100fe200080108e6 */
[--C-:B------:R-:W-:Y:S01]  /*ae80*/  FFMA.FTZ R114, R114, UR4, -R230.reuse ;  /* 0x0000000472727c23 */ /* 0x100fe200080108e6 */
[--C-:B------:R-:W-:Y:S01]  /*ae90*/  FFMA.FTZ R115, R115, UR4, -R230.reuse ;  /* 0x0000000473737c23 */ /* 0x100fe200080108e6 */
[--C-:B------:R-:W-:Y:S03]  /*aea0*/  FFMA.FTZ R118, R118, UR4, -R230.reuse ;  /* 0x0000000476767c23 */ /* 0x100fe600080108e6 */
[----:B------:R-:W5:Y:S01]  /*aeb0*/  MUFU.EX2 R197, R197 ;  /* 0x000000c500c57308 */ /* 0x000f620000000800 */
[----:B---3--:R-:W-:Y:S01]  /*aec0*/  F2FP.BF16.F32.PACK_AB R195, R213, R217 ;  /* 0x000000d9d5c3723e */ /* 0x008fe200000010ff */
[--C-:B------:R-:W-:Y:S01]  /*aed0*/  FFMA.FTZ R56, R56, UR4, -R229.reuse ;  /* 0x0000000438387c23 */ /* 0x100fe200080108e5 */
[--C-:B------:R-:W-:Y:S01]  /*aee0*/  FFMA.FTZ R57, R57, UR4, -R229.reuse ;  /* 0x0000000439397c23 */ /* 0x100fe200080108e5 */
[--C-:B------:R-:W-:Y:S01]  /*aef0*/  FFMA.FTZ R125, R125, UR4, -R229.reuse ;  /* 0x000000047d7d7c23 */ /* 0x100fe200080108e5 */
[--C-:B------:R-:W-:Y:S01]  /*af00*/  FFMA.FTZ R119, R119, UR4, -R230.reuse ;  /* 0x0000000477777c23 */ /* 0x100fe200080108e6 */
[--C-:B------:R-:W-:Y:S01]  /*af10*/  FFMA.FTZ R130, R130, UR4, -R230.reuse ;  /* 0x0000000482827c23 */ /* 0x100fe200080108e6 */
[----:B------:R-:W-:Y:S01]  /*af20*/  FFMA.FTZ R104, R104, UR4, -R229 ;  /* 0x0000000468687c23 */ /* 0x000fe200080108e5 */
[-C--:B-1----:R-:W-:Y:S02]  /*af30*/  HMMA.16816.F32.BF16 R4, R192, R204.reuse, R4 ;  /* 0x000000ccc004723c */ /* 0x082fe40000041804 */
[----:B------:R-:W-:Y:S03]  /*af40*/  MUFU.EX2 R226, R226 ;  /* 0x000000e200e27308 */ /* 0x000fe60000000800 */
[C---:B----4-:R-:W-:Y:S01]  /*af50*/  FMUL.FTZ R8, R199.reuse, R188 ;  /* 0x000000bcc7087220 */ /* 0x050fe20000410000 */
[C---:B------:R-:W-:Y:S01]  /*af60*/  FMUL.FTZ R9, R199.reuse, R189 ;  /* 0x000000bdc7097220 */ /* 0x040fe20000410000 */
[C---:B------:R-:W-:Y:S01]  /*af70*/  FMUL.FTZ R12, R199.reuse, R184 ;  /* 0x000000b8c70c7220 */ /* 0x040fe20000410000 */
[----:B------:R-:W-:Y:S04]  /*af80*/  FMUL.FTZ R13, R199, R185 ;  /* 0x000000b9c70d7220 */ /* 0x000fe80000410000 */
[----:B------:R-:W1:Y:S01]  /*af90*/  MUFU.EX2 R222, R222 ;  /* 0x000000de00de7308 */ /* 0x000e620000000800 */
[C---:B-----5:R-:W-:Y:S01]  /*afa0*/  FMUL.FTZ R10, R197.reuse, R190 ;  /* 0x000000bec50a7220 */ /* 0x060fe20000410000 */
[C---:B------:R-:W-:Y:S01]  /*afb0*/  FMUL.FTZ R11, R197.reuse, R191 ;  /* 0x000000bfc50b7220 */ /* 0x040fe20000410000 */
[C---:B------:R-:W-:Y:S01]  /*afc0*/  FMUL.FTZ R14, R197.reuse, R186 ;  /* 0x000000bac50e7220 */ /* 0x040fe20000410000 */
[----:B------:R-:W-:Y:S01]  /*afd0*/  FMUL.FTZ R15, R197, R187 ;  /* 0x000000bbc50f7220 */ /* 0x000fe20000410000 */
[C---:B------:R-:W-:Y:S01]  /*afe0*/  FMUL.FTZ R136, R199.reuse, R136 ;  /* 0x00000088c7887220 */ /* 0x040fe20000410000 */
[----:B------:R-:W-:Y:S01]  /*aff0*/  FMUL.FTZ R137, R199, R137 ;  /* 0x00000089c7897220 */ /* 0x000fe20000410000 */
[C---:B------:R-:W-:Y:S03]  /*b000*/  FMUL.FTZ R138, R197.reuse, R138 ;  /* 0x0000008ac58a7220 */ /* 0x040fe60000410000 */
[----:B------:R-:W-:Y:S01]  /*b010*/  MUFU.EX2 R227, R227 ;  /* 0x000000e300e37308 */ /* 0x000fe20000000800 */
[----:B------:R-:W-:Y:S01]  /*b020*/  FMUL.FTZ R139, R197, R139 ;  /* 0x0000008bc58b7220 */ /* 0x000fe20000410000 */
[C---:B------:R-:W-:Y:S01]  /*b030*/  FMUL.FTZ R140, R199.reuse, R140 ;  /* 0x0000008cc78c7220 */ /* 0x040fe20000410000 */
[----:B------:R-:W-:Y:S01]  /*b040*/  FMUL.FTZ R141, R199, R141 ;  /* 0x0000008dc78d7220 */ /* 0x000fe20000410000 */
[C---:B------:R-:W-:Y:S01]  /*b050*/  FMUL.FTZ R142, R197.reuse, R142 ;  /* 0x0000008ec58e7220 */ /* 0x040fe20000410000 */
[----:B------:R-:W-:Y:S01]  /*b060*/  FMUL.FTZ R143, R197, R143 ;  /* 0x0000008fc58f7220 */ /* 0x000fe20000410000 */
[--C-:B------:R-:W-:Y:S01]  /*b070*/  FFMA.FTZ R187, R23, UR4, -R230.reuse ;  /* 0x0000000417bb7c23 */ /* 0x100fe200080108e6 */
[----:B------:R-:W-:Y:S03]  /*b080*/  FMUL.FTZ R23, R198, R179 ;  /* 0x000000b3c6177220 */ /* 0x000fe60000410000 */
[----:B------:R-:W3:Y:S01]  /*b090*/  MUFU.EX2 R218, R218 ;  /* 0x000000da00da7308 */ /* 0x000ee20000000800 */
[----:B-1----:R-:W-:Y:S01]  /*b0a0*/  F2FP.BF16.F32.PACK_AB R188, R222, R226 ;  /* 0x000000e2debc723e */ /* 0x002fe200000010ff */
[C---:B------:R-:W-:Y:S01]  /*b0b0*/  FMUL.FTZ R148, R199.reuse, R148 ;  /* 0x00000094c7947220 */ /* 0x040fe20000410000 */
[----:B------:R-:W-:Y:S01]  /*b0c0*/  FMUL.FTZ R149, R199, R149 ;  /* 0x00000095c7957220 */ /* 0x000fe20000410000 */
[C---:B------:R-:W-:Y:S01]  /*b0d0*/  FMUL.FTZ R150, R197.reuse, R150 ;  /* 0x00000096c5967220 */ /* 0x040fe20000410000 */
[----:B------:R-:W-:Y:S01]  /*b0e0*/  FMUL.FTZ R151, R197, R151 ;  /* 0x00000097c5977220 */ /* 0x000fe20000410000 */
[----:B------:R-:W-:Y:S01]  /*b0f0*/  FFMA.FTZ R186, R33, UR4, -R231 ;  /* 0x0000000421ba7c23 */ /* 0x000fe200080108e7 */
[--C-:B------:R-:W-:Y:S03]  /*b100*/  FFMA.FTZ R184, R35, UR4, -R230.reuse ;  /* 0x0000000423b87c23 */ /* 0x100fe600080108e6 */
[----:B------:R-:W-:Y:S01]  /*b110*/  MUFU.EX2 R220, R220 ;  /* 0x000000dc00dc7308 */ /* 0x000fe20000000800 */
[----:B------:R-:W-:Y:S01]  /*b120*/  FMUL.FTZ R33, R199, R173 ;  /* 0x000000adc7217220 */ /* 0x000fe20000410000 */
[----:B------:R-:W-:Y:S01]  /*b130*/  FMUL.FTZ R35, R197, R175 ;  /* 0x000000afc5237220 */ /* 0x000fe20000410000 */
[C---:B------:R-:W-:Y:S01]  /*b140*/  FMUL.FTZ R160, R199.reuse, R160 ;  /* 0x000000a0c7a07220 */ /* 0x040fe20000410000 */
[----:B------:R-:W-:Y:S01]  /*b150*/  FMUL.FTZ R161, R199, R161 ;  /* 0x000000a1c7a17220 */ /* 0x000fe20000410000 */
[C---:B------:R-:W-:Y:S01]  /*b160*/  FMUL.FTZ R162, R197.reuse, R162 ;  /* 0x000000a2c5a27220 */ /* 0x040fe20000410000 */
[----:B------:R-:W-:Y:S01]  /*b170*/  FMUL.FTZ R163, R197, R163 ;  /* 0x000000a3c5a37220 */ /* 0x000fe20000410000 */
[--C-:B------:R-:W-:Y:S03]  /*b180*/  FFMA.FTZ R185, R29, UR4, -R229.reuse ;  /* 0x000000041db97c23 */ /* 0x100fe600080108e5 */
[----:B------:R-:W1:Y:S01]  /*b190*/  MUFU.EX2 R214, R214 ;  /* 0x000000d600d67308 */ /* 0x000e620000000800 */
[----:B---3--:R-:W-:Y:S01]  /*b1a0*/  F2FP.BF16.F32.PACK_AB R189, R218, R227 ;  /* 0x000000e3dabd723e */ /* 0x008fe200000010ff */
[----:B------:R-:W-:Y:S01]  /*b1b0*/  FMUL.FTZ R29, R201, R165 ;  /* 0x000000a5c91d7220 */ /* 0x000fe20000410000 */
[--C-:B------:R-:W-:Y:S01]  /*b1c0*/  FFMA.FTZ R105, R105, UR4, -R229.reuse ;  /* 0x0000000469697c23 */ /* 0x100fe200080108e5 */
[--C-:B------:R-:W-:Y:S01]  /*b1d0*/  FFMA.FTZ R108, R108, UR4, -R229.reuse ;  /* 0x000000046c6c7c23 */ /* 0x100fe200080108e5 */
[--C-:B------:R-:W-:Y:S01]  /*b1e0*/  FFMA.FTZ R109, R109, UR4, -R229.reuse ;  /* 0x000000046d6d7c23 */ /* 0x100fe200080108e5 */
[--C-:B------:R-:W-:Y:S01]  /*b1f0*/  FFMA.FTZ R120, R120, UR4, -R229.reuse ;  /* 0x0000000478787c23 */ /* 0x100fe200080108e5 */
[--C-:B------:R-:W-:Y:S03]  /*b200*/  FFMA.FTZ R121, R121, UR4, -R229.reuse ;  /* 0x0000000479797c23 */ /* 0x100fe600080108e5 */
[----:B------:R-:W-:Y:S01]  /*b210*/  MUFU.EX2 R221, R221 ;  /* 0x000000dd00dd7308 */ /* 0x000fe20000000800 */
[----:B------:R-:W-:Y:S01]  /*b220*/  FFMA.FTZ R124, R124, UR4, -R229 ;  /* 0x000000047c7c7c23 */ /* 0x000fe200080108e5 */
[--C-:B------:R-:W-:Y:S01]  /*b230*/  FFMA.FTZ R62, R62, UR4, -R225.reuse ;  /* 0x000000043e3e7c23 */ /* 0x100fe200080108e1 */
[--C-:B------:R-:W-:Y:S01]  /*b240*/  FFMA.FTZ R63, R63, UR4, -R225.reuse ;  /* 0x000000043f3f7c23 */ /* 0x100fe200080108e1 */
[--C-:B------:R-:W-:Y:S01]  /*b250*/  FFMA.FTZ R111, R111, UR4, -R225.reuse ;  /* 0x000000046f6f7c23 */ /* 0x100fe200080108e1 */
[--C-:B------:R-:W-:Y:S01]  /*b260*/  FFMA.FTZ R122, R122, UR4, -R225.reuse ;  /* 0x000000047a7a7c23 */ /* 0x100fe200080108e1 */
[--C-:B------:R-:W-:Y:S01]  /*b270*/  FFMA.FTZ R123, R123, UR4, -R225.reuse ;  /* 0x000000047b7b7c23 */ /* 0x100fe200080108e1 */
[----:B------:R-:W-:Y:S03]  /*b280*/  FFMA.FTZ R126, R126, UR4, -R225 ;  /* 0x000000047e7e7c23 */ /* 0x000fe600080108e1 */
[----:B------:R-:W3:Y:S01]  /*b290*/  MUFU.EX2 R212, R212 ;  /* 0x000000d400d47308 */ /* 0x000ee20000000800 */
[----:B-1----:R-:W-:Y:S02]  /*b2a0*/  F2FP.BF16.F32.PACK_AB R190, R214, R220 ;  /* 0x000000dcd6be723e */ /* 0x002fe400000010ff */
[C---:B------:R-:W-:Y:S02]  /*b2b0*/  ISETP.GT.AND P1, PT, R250.reuse, RZ, PT ;  /* 0x000000fffa00720c */ /* 0x040fe40003f24270 */
[----:B------:R-:W-:Y:S05]  /*b2c0*/  IADD3 R250, PT, PT, R250, -0x1, RZ ;  /* 0xfffffffffafa7810 */ /* 0x000fea0007ffe0ff */
[----:B------:R-:W-:Y:S10]  /*b2d0*/  MUFU.EX2 R187, R187 ;  /* 0x000000bb00bb7308 */ /* 0x000ff40000000800 */
[----:B------:R-:W-:Y:S01]  /*b2e0*/  MUFU.EX2 R186, R186 ;  /* 0x000000ba00ba7308 */ /* 0x000fe20000000800 */
[----:B---3--:R-:W-:Y:S07]  /*b2f0*/  F2FP.BF16.F32.PACK_AB R191, R212, R221 ;  /* 0x000000ddd4bf723e */ /* 0x008fee00000010ff */
[C---:B------:R-:W-:Y:S02]  /*b300*/  HMMA.16816.F32.BF16 R8, R188.reuse, R204, R8 ;  /* 0x000000ccbc08723c */ /* 0x040fe40000041808 */
[----:B------:R-:W-:Y:S02]  /*b310*/  MUFU.EX2 R185, R185 ;  /* 0x000000b900b97308 */ /* 0x000fe40000000800 */
[----:B------:R-:W-:Y:S01]  /*b320*/  FFMA.FTZ R204, R32, UR4, -R231 ;  /* 0x0000000420cc7c23 */ /* 0x000fe200080108e7 */
[--C-:B------:R-:W-:Y:S01]  /*b330*/  FFMA.FTZ R205, R34, UR4, -R230.reuse ;  /* 0x0000000422cd7c23 */ /* 0x100fe200080108e6 */
[----:B------:R-:W-:Y:S01]  /*b340*/  FMUL.FTZ R34, R197, R174 ;  /* 0x000000aec5227220 */ /* 0x000fe20000410000 */
[----:B------:R-:W-:Y:S01]  /*b350*/  FMUL.FTZ R32, R199, R172 ;  /* 0x000000acc7207220 */ /* 0x000fe20000410000 */
[-C--:B------:R-:W-:Y:S04]  /*b360*/  HMMA.16816.F32.BF16 R12, R188, R206.reuse, R12 ;  /* 0x000000cebc0c723c */ /* 0x080fe8000004180c */
[----:B------:R-:W-:Y:S01]  /*b370*/  MUFU.EX2 R129, R129 ;  /* 0x0000008100817308 */ /* 0x000fe20000000800 */
[----:B------:R-:W-:Y:S01]  /*b380*/  FFMA.FTZ R172, R31, UR4, -R225 ;  /* 0x000000041fac7c23 */ /* 0x000fe200080108e1 */
[----:B------:R-:W-:Y:S02]  /*b390*/  FMUL.FTZ R31, R198, R167 ;  /* 0x000000a7c61f7220 */ /* 0x000fe40000410000 */
[C---:B------:R-:W-:Y:S06]  /*b3a0*/  HMMA.16816.F32.BF16 R16, R192.reuse, R206, R16 ;  /* 0x000000cec010723c */ /* 0x040fec0000041810 */
[----:B------:R-:W-:Y:S01]  /*b3b0*/  MUFU.EX2 R131, R131 ;  /* 0x0000008300837308 */ /* 0x000fe20000000800 */
[--C-:B------:R-:W-:Y:S01]  /*b3c0*/  FFMA.FTZ R207, R20, UR4, -R231.reuse ;  /* 0x0000000414cf7c23 */ /* 0x100fe200080108e7 */
[----:B------:R-:W-:Y:S01]  /*b3d0*/  FMUL.FTZ R20, R201, R176 ;  /* 0x000000b0c9147220 */ /* 0x000fe20000410000 */
[----:B------:R-:W-:Y:S01]  /*b3e0*/  FFMA.FTZ R206, R21, UR4, -R231 ;  /* 0x0000000415ce7c23 */ /* 0x000fe200080108e7 */
[----:B------:R-:W-:Y:S01]  /*b3f0*/  FMUL.FTZ R21, R201, R177 ;  /* 0x000000b1c9157220 */ /* 0x000fe20000410000 */
[-C--:B------:R-:W-:Y:S05]  /*b400*/  HMMA.16816.F32.BF16 R132, R192, R208.reuse, R132 ;  /* 0x000000d0c084723c */ /* 0x080fea0000041884 */
[----:B------:R-:W-:Y:S03]  /*b410*/  MUFU.EX2 R125, R125 ;  /* 0x0000007d007d7308 */ /* 0x000fe60000000800 */
[C---:B------:R-:W-:Y:S07]  /*b420*/  HMMA.16816.F32.BF16 R136, R188.reuse, R208, R136 ;  /* 0x000000d0bc88723c */ /* 0x040fee0000041888 */
[----:B------:R-:W-:Y:S01]  /*b430*/  MUFU.EX2 R207, R207 ;  /* 0x000000cf00cf7308 */ /* 0x000fe20000000800 */
[--C-:B------:R-:W-:Y:S01]  /*b440*/  FFMA.FTZ R208, R22, UR4, -R230.reuse ;  /* 0x0000000416d07c23 */ /* 0x100fe200080108e6 */
[----:B------:R-:W-:Y:S01]  /*b450*/  FMUL.FTZ R22, R198, R178 ;  /* 0x000000b2c6167220 */ /* 0x000fe20000410000 */
[----:B------:R-:W-:Y:S01]  /*b460*/  FFMA.FTZ R209, R24, UR4, -R229 ;  /* 0x0000000418d17c23 */ /* 0x000fe200080108e5 */
[----:B------:R-:W1:Y:S01]  /*b470*/  LDSM.16.MT88.4 R176, [R202] ;  /* 0x00000000cab0783b */ /* 0x000e620000004200 */
[-C--:B------:R-:W-:Y:S05]  /*b480*/  HMMA.16816.F32.BF16 R140, R188, R210.reuse, R140 ;  /* 0x000000d2bc8c723c */ /* 0x080fea000004188c */
[----:B------:R-:W3:Y:S01]  /*b490*/  MUFU.EX2 R206, R206 ;  /* 0x000000ce00ce7308 */ /* 0x000ee20000000800 */
[----:B------:R-:W-:Y:S02]  /*b4a0*/  FMUL.FTZ R24, R199, R168 ;  /* 0x000000a8c7187220 */ /* 0x000fe40000410000 */
[C---:B------:R-:W-:Y:S07]  /*b4b0*/  HMMA.16816.F32.BF16 R144, R192.reuse, R210, R144 ;  /* 0x000000d2c090723c */ /* 0x040fee0000041890 */
[----:B------:R-:W-:Y:S01]  /*b4c0*/  MUFU.EX2 R209, R209 ;  /* 0x000000d100d17308 */ /* 0x000fe20000000800 */
[----:B------:R-:W-:Y:S01]  /*b4d0*/  FFMA.FTZ R210, R26, UR4, -R225 ;  /* 0x000000041ad27c23 */ /* 0x000fe200080108e1 */
[----:B------:R-:W-:Y:S01]  /*b4e0*/  FMUL.FTZ R26, R197, R170 ;  /* 0x000000aac51a7220 */ /* 0x000fe20000410000 */
[----:B------:R-:W-:Y:S01]  /*b4f0*/  FFMA.FTZ R211, R84, UR4, -R231 ;  /* 0x0000000454d37c23 */ /* 0x000fe200080108e7 */
[--C-:B------:R-:W-:Y:S01]  /*b500*/  FFMA.FTZ R84, R60, UR4, -R229.reuse ;  /* 0x000000043c547c23 */ /* 0x100fe200080108e5 */
[-C--:B--2---:R-:W-:Y:S05]  /*b510*/  HMMA.16816.F32.BF16 R20, R192, R180.reuse, R20 ;  /* 0x000000b4c014723c */ /* 0x084fea0000041814 */
[----:B------:R-:W-:Y:S03]  /*b520*/  MUFU.EX2 R60, R53 ;  /* 0x00000035003c7308 */ /* 0x000fe60000000800 */
[C---:B------:R-:W-:Y:S07]  /*b530*/  HMMA.16816.F32.BF16 R148, R188.reuse, R180, R148 ;  /* 0x000000b4bc94723c */ /* 0x040fee0000041894 */
[----:B------:R-:W-:Y:S01]  /*b540*/  MUFU.EX2 R210, R210 ;  /* 0x000000d200d27308 */ /* 0x000fe20000000800 */
[----:B------:R-:W-:Y:S01]  /*b550*/  FFMA.FTZ R180, R25, UR4, -R229 ;  /* 0x0000000419b47c23 */ /* 0x000fe200080108e5 */
[----:B------:R-:W-:Y:S01]  /*b560*/  FMUL.FTZ R25, R199, R169 ;  /* 0x000000a9c7197220 */ /* 0x000fe20000410000 */
[----:B------:R-:W-:Y:S01]  /*b570*/  FFMA.FTZ R181, R27, UR4, -R225 ;  /* 0x000000041bb57c23 */ /* 0x000fe200080108e1 */
[----:B------:R-:W-:Y:S01]  /*b580*/  FMUL.FTZ R27, R197, R171 ;  /* 0x000000abc51b7220 */ /* 0x000fe20000410000 */
[-C--:B------:R-:W-:Y:S01]  /*b590*/  HMMA.16816.F32.BF16 R32, R188, R182.reuse, R32 ;  /* 0x000000b6bc20723c */ /* 0x080fe20000041820 */
[----:B------:R-:W2:Y:S04]  /*b5a0*/  LDSM.16.MT88.4 R168, [R238+0x8800] ;  /* 0x00880000eea8783b */ /* 0x000ea80000004200 */
[----:B------:R-:W-:Y:S03]  /*b5b0*/  MUFU.EX2 R180, R180 ;  /* 0x000000b400b47308 */ /* 0x000fe60000000800 */
[C---:B------:R-:W-:Y:S07]  /*b5c0*/  HMMA.16816.F32.BF16 R152, R192.reuse, R182, R152 ;  /* 0x000000b6c098723c */ /* 0x040fee0000041898 */
[----:B------:R-:W4:Y:S01]  /*b5d0*/  MUFU.EX2 R181, R181 ;  /* 0x000000b500b57308 */ /* 0x000f220000000800 */
[----:B------:R-:W-:Y:S01]  /*b5e0*/  FFMA.FTZ R182, R28, UR4, -R229 ;  /* 0x000000041cb67c23 */ /* 0x000fe200080108e5 */
[----:B------:R-:W-:Y:S01]  /*b5f0*/  FFMA.FTZ R183, R30, UR4, -R225 ;  /* 0x000000041eb77c23 */ /* 0x000fe200080108e1 */
[----:B------:R-:W-:Y:S01]  /*b600*/  FMUL.FTZ R28, R201, R164 ;  /* 0x000000a4c91c7220 */ /* 0x000fe20000410000 */
[----:B------:R-:W-:Y:S01]  /*b610*/  FMUL.FTZ R30, R198, R166 ;  /* 0x000000a6c61e7220 */ /* 0x000fe20000410000 */
[-C--:B-1----:R-:W-:Y:S05]  /*b620*/  HMMA.16816.F32.BF16 R156, R192, R176.reuse, R156 ;  /* 0x000000b0c09c723c */ /* 0x082fea000004189c */
[----:B------:R-:W1:Y:S01]  /*b630*/  MUFU.EX2 R182, R182 ;  /* 0x000000b600b67308 */ /* 0x000e620000000800 */
[----:B---3--:R-:W-:Y:S02]  /*b640*/  F2FP.BF16.F32.PACK_AB R164, R206, R207 ;  /* 0x000000cfcea4723e */ /* 0x008fe400000010ff */
[C---:B------:R-:W-:Y:S07]  /*b650*/  HMMA.16816.F32.BF16 R24, R188.reuse, R176, R24 ;  /* 0x000000b0bc18723c */ /* 0x040fee0000041818 */
[----:B------:R-:W-:Y:S01]  /*b660*/  MUFU.EX2 R183, R183 ;  /* 0x000000b700b77308 */ /* 0x000fe20000000800 */
[----:B----4-:R-:W-:Y:S01]  /*b670*/  F2FP.BF16.F32.PACK_AB R173, R181, R210 ;  /* 0x000000d2b5ad723e */ /* 0x010fe200000010ff */
[-C--:B------:R-:W-:Y:S08]  /*b680*/  HMMA.16816.F32.BF16 R160, R188, R178.reuse, R160 ;  /* 0x000000b2bca0723c */ /* 0x080ff000000418a0 */
[----:B------:R3:W4:Y:S01]  /*b690*/  MUFU.EX2 R188, R172 ;  /* 0x000000ac00bc7308 */ /* 0x0007220000000800 */
[----:B-1----:R-:W-:Y:S01]  /*b6a0*/  F2FP.BF16.F32.PACK_AB R174, R185, R182 ;  /* 0x000000b6b9ae723e */ /* 0x002fe200000010ff */
[--C-:B------:R-:W-:Y:S01]  /*b6b0*/  FFMA.FTZ R189, R36, UR4, -R231.reuse ;  /* 0x0000000424bd7c23 */ /* 0x100fe200080108e7 */
[--C-:B------:R-:W-:Y:S01]  /*b6c0*/  FFMA.FTZ R191, R37, UR4, -R231.reuse ;  /* 0x0000000425bf7c23 */ /* 0x100fe200080108e7 */
[--C-:B------:R-:W-:Y:S01]  /*b6d0*/  FFMA.FTZ R190, R48, UR4, -R231.reuse ;  /* 0x0000000430be7c23 */ /* 0x100fe200080108e7 */
[--C-:B------:R-:W-:Y:S01]  /*b6e0*/  FFMA.FTZ R48, R69, UR4, -R231.reuse ;  /* 0x0000000445307c23 */ /* 0x100fe200080108e7 */
[----:B------:R-:W-:Y:S01]  /*b6f0*/  HMMA.16816.F32.BF16 R28, R192, R178, R28 ;  /* 0x000000b2c01c723c */ /* 0x000fe2000004181c */
[----:B------:R-:W1:Y:S03]  /*b700*/  LDSM.16.MT88.4 R176, [R236+0x8800] ;  /* 0x00880000ecb0783b */ /* 0x000e660000004200 */
[----:B------:R-:W5:Y:S01]  /*b710*/  MUFU.EX2 R208, R208 ;  /* 0x000000d000d07308 */ /* 0x000f620000000800 */
[--C-:B------:R-:W-:Y:S01]  /*b720*/  FFMA.FTZ R194, R50, UR4, -R230.reuse ;  /* 0x0000000432c27c23 */ /* 0x100fe200080108e6 */
[--C-:B------:R-:W-:Y:S01]  /*b730*/  FFMA.FTZ R50, R81, UR4, -R231.reuse ;  /* 0x0000000451327c23 */ /* 0x100fe200080108e7 */
[--C-:B------:R-:W-:Y:S01]  /*b740*/  FFMA.FTZ R81, R66, UR4, -R230.reuse ;  /* 0x0000000442517c23 */ /* 0x100fe200080108e6 */
[--C-:B------:R-:W-:Y:S01]  /*b750*/  FFMA.FTZ R193, R38, UR4, -R230.reuse ;  /* 0x0000000426c17c23 */ /* 0x100fe200080108e6 */
[--C-:B------:R-:W-:Y:S01]  /*b760*/  FFMA.FTZ R192, R39, UR4, -R230.reuse ;  /* 0x0000000427c07c23 */ /* 0x100fe200080108e6 */
[----:B------:R-:W-:Y:S04]  /*b770*/  FFMA.FTZ R195, R85, UR4, -R231 ;  /* 0x0000000455c37c23 */ /* 0x000fe800080108e7 */
[----:B------:R2:W-:Y:S01]  /*b780*/  MUFU.EX2 R66, R46 ;  /* 0x0000002e00427308 */ /* 0x0005e20000000800 */
[----:B---3--:R-:W-:Y:S01]  /*b790*/  F2FP.BF16.F32.PACK_AB R172, R180, R209 ;  /* 0x000000d1b4ac723e */ /* 0x008fe200000010ff */
[----:B------:R-:W-:Y:S01]  /*b7a0*/  LDSM.16.MT88.4 R36, [R202+0x800] ;  /* 0x00080000ca24783b */ /* 0x000fe20000004200 */
[----:B----4-:R-:W-:Y:S01]  /*b7b0*/  F2FP.BF16.F32.PACK_AB R175, R188, R183 ;  /* 0x000000b7bcaf723e */ /* 0x010fe200000010ff */
[----:B------:R-:W-:Y:S06]  /*b7c0*/  FFMA.FTZ R85, R61, UR4, -R229 ;  /* 0x000000043d557c23 */ /* 0x000fec00080108e5 */
[----:B------:R-:W3:Y:S01]  /*b7d0*/  MUFU.EX2 R204, R204 ;  /* 0x000000cc00cc7308 */ /* 0x000ee20000000800 */
[----:B-----5:R-:W-:Y:S09]  /*b7e0*/  F2FP.BF16.F32.PACK_AB R165, R187, R208 ;  /* 0x000000d0bba5723e */ /* 0x020ff200000010ff */
[----:B------:R-:W-:Y:S01]  /*b7f0*/  MUFU.EX2 R205, R205 ;  /* 0x000000cd00cd7308 */ /* 0x000fe20000000800 */
[----:B--2---:R-:W2:Y:S09]  /*b800*/  LDL.LU R46, [R1+0xc] ;  /* 0x00000c00012e7983 */ /* 0x004eb20000300800 */
[----:B------:R-:W4:Y:S01]  /*b810*/  MUFU.EX2 R184, R184 ;  /* 0x000000b800b87308 */ /* 0x000f220000000800 */
[----:B---3--:R-:W-:Y:S09]  /*b820*/  F2FP.BF16.F32.PACK_AB R166, R186, R204 ;  /* 0x000000ccbaa6723e */ /* 0x008ff200000010ff */
[----:B------:R-:W-:Y:S10]  /*b830*/  MUFU.EX2 R189, R189 ;  /* 0x000000bd00bd7308 */ /* 0x000ff40000000800 */
[----:B------:R-:W-:Y:S01]  /*b840*/  MUFU.EX2 R191, R191 ;  /* 0x000000bf00bf7308 */ /* 0x000fe20000000800 */
[----:B----4-:R-:W-:Y:S07]  /*b850*/  F2FP.BF16.F32.PACK_AB R167, R184, R205 ;  /* 0x000000cdb8a7723e */ /* 0x010fee00000010ff */
[-C--:B------:R-:W-:Y:S02]  /*b860*/  HMMA.16816.F32.BF16 R4, R164, R168.reuse, R4 ;  /* 0x000000a8a404723c */ /* 0x080fe40000041804 */
[----:B------:R-:W-:Y:S06]  /*b870*/  MUFU.EX2 R61, R54 ;  /* 0x00000036003d7308 */ /* 0x000fec0000000800 */
[C---:B------:R-:W-:Y:S04]  /*b880*/  HMMA.16816.F32.BF16 R8, R172.reuse, R168, R8 ;  /* 0x000000a8ac08723c */ /* 0x040fe80000041808 */
[----:B------:R-:W-:Y:S04]  /*b890*/  MUFU.EX2 R193, R193 ;  /* 0x000000c100c17308 */ /* 0x000fe80000000800 */
[-C--:B------:R-:W-:Y:S06]  /*b8a0*/  HMMA.16816.F32.BF16 R12, R172, R170.reuse, R12 ;  /* 0x000000aaac0c723c */ /* 0x080fec000004180c */
[----:B------:R-:W-:Y:S02]  /*b8b0*/  MUFU.EX2 R192, R192 ;  /* 0x000000c000c07308 */ /* 0x000fe40000000800 */
[C---:B------:R-:W-:Y:S01]  /*b8c0*/  HMMA.16816.F32.BF16 R16, R164.reuse, R170, R16 ;  /* 0x000000aaa410723c */ /* 0x040fe20000041810 */
[----:B------:R-:W3:Y:S07]  /*b8d0*/  LDSM.16.MT88.4 R168, [R200+0x800] ;  /* 0x00080000c8a8783b */ /* 0x000eee0000004200 */
[----:B------:R-:W-:Y:S01]  /*b8e0*/  MUFU.EX2 R190, R190 ;  /* 0x000000be00be7308 */ /* 0x000fe20000000800 */
[-C--:B-1----:R-:W-:Y:S09]  /*b8f0*/  HMMA.16816.F32.BF16 R132, R164, R176.reuse, R132 ;  /* 0x000000b0a484723c */ /* 0x082ff20000041884 */
[----:B------:R-:W-:Y:S01]  /*b900*/  MUFU.EX2 R194, R194 ;  /* 0x000000c200c27308 */ /* 0x000fe20000000800 */
[C---:B------:R-:W-:Y:S09]  /*b910*/  HMMA.16816.F32.BF16 R136, R172.reuse, R176, R136 ;  /* 0x000000b0ac88723c */ /* 0x040ff20000041888 */
[----:B------:R-:W-:Y:S01]  /*b920*/  MUFU.EX2 R84, R84 ;  /* 0x0000005400547308 */ /* 0x000fe20000000800 */
[--C-:B------:R-:W-:Y:S01]  /*b930*/  FFMA.FTZ R176, R49, UR4, -R231.reuse ;  /* 0x0000000431b07c23 */ /* 0x100fe200080108e7 */
[--C-:B------:R-:W-:Y:S01]  /*b940*/  FFMA.FTZ R49, R65, UR4, -R231.reuse ;  /* 0x0000000441317c23 */ /* 0x100fe200080108e7 */
[--C-:B------:R-:W-:Y:S01]  /*b950*/  FFMA.FTZ R177, R51, UR4, -R230.reuse ;  /* 0x0000000433b17c23 */ /* 0x100fe200080108e6 */
[----:B------:R-:W-:Y:S01]  /*b960*/  FFMA.FTZ R51, R80, UR4, -R231 ;  /* 0x0000000450337c23 */ /* 0x000fe200080108e7 */
[-C--:B------:R-:W-:Y:S05]  /*b970*/  HMMA.16816.F32.BF16 R140, R172, R178.reuse, R140 ;  /* 0x000000b2ac8c723c */ /* 0x080fea000004188c */
[----:B------:R-:W-:Y:S01]  /*b980*/  MUFU.EX2 R65, R42 ;  /* 0x0000002a00417308 */ /* 0x000fe20000000800 */
[--C-:B------:R-:W-:Y:S02]  /*b990*/  FFMA.FTZ R80, R67, UR4, -R230.reuse ;  /* 0x0000000443507c23 */ /* 0x100fe400080108e6 */
[C---:B------:R-:W-:Y:S07]  /*b9a0*/  HMMA.16816.F32.BF16 R144, R164.reuse, R178, R144 ;  /* 0x000000b2a490723c */ /* 0x040fee0000041890 */
[----:B------:R-:W1:Y:S01]  /*b9b0*/  MUFU.EX2 R67, R47 ;  /* 0x0000002f00437308 */ /* 0x000e620000000800 */
[--C-:B------:R-:W-:Y:S01]  /*b9c0*/  FFMA.FTZ R178, R40, UR4, -R229.reuse ;  /* 0x0000000428b27c23 */ /* 0x100fe200080108e5 */
[----:B------:R-:W-:Y:S01]  /*b9d0*/  FFMA.FTZ R40, R44, UR4, -R229 ;  /* 0x000000042c287c23 */ /* 0x000fe200080108e5 */
[----:B------:R-:W-:Y:S01]  /*b9e0*/  FFMA.FTZ R44, R64, UR4, -R231 ;  /* 0x00000004402c7c23 */ /* 0x000fe200080108e7 */
[----:B------:R-:W-:Y:S01]  /*b9f0*/  FFMA.FTZ R64, R45, UR4, -R229 ;  /* 0x000000042d407c23 */ /* 0x000fe200080108e5 */
[----:B------:R-:W-:Y:S01]  /*ba00*/  MOV R45, R50 ;  /* 0x00000032002d7202 */ /* 0x000fe20000000f00 */
[-C--:B---3--:R-:W-:Y:S04]  /*ba10*/  HMMA.16816.F32.BF16 R20, R164, R168.reuse, R20 ;  /* 0x000000a8a414723c */ /* 0x088fe80000041814 */
[----:B------:R3:W-:Y:S01]  /*ba20*/  MUFU.EX2 R69, R40 ;  /* 0x0000002800457308 */ /* 0x0007e20000000800 */
[--C-:B------:R-:W-:Y:S01]  /*ba30*/  FFMA.FTZ R179, R96, UR4, -R231.reuse ;  /* 0x0000000460b37c23 */ /* 0x100fe200080108e7 */
[--C-:B------:R-:W-:Y:S01]  /*ba40*/  FFMA.FTZ R96, R83, UR4, -R230.reuse ;  /* 0x0000000453607c23 */ /* 0x100fe200080108e6 */
[----:B------:R-:W-:Y:S01]  /*ba50*/  MOV R83, R51 ;  /* 0x0000003300537202 */ /* 0x000fe20000000f00 */
[C---:B------:R-:W-:Y:S06]  /*ba60*/  HMMA.16816.F32.BF16 R148, R172.reuse, R168, R148 ;  /* 0x000000a8ac94723c */ /* 0x040fec0000041894 */
[----:B------:R4:W-:Y:S01]  /*ba70*/  MUFU.EX2 R168, R41 ;  /* 0x0000002900a87308 */ /* 0x0009e20000000800 */
[----:B-1----:R-:W-:Y:S01]  /*ba80*/  F2FP.BF16.F32.PACK_AB R47, R67, R66 ;  /* 0x00000042432f723e */ /* 0x002fe200000010ff */
[--C-:B------:R-:W-:Y:S01]  /*ba90*/  FFMA.FTZ R169, R97, UR4, -R231.reuse ;  /* 0x0000000461a97c23 */ /* 0x100fe200080108e7 */
[--C-:B------:R-:W-:Y:S01]  /*baa0*/  FFMA.FTZ R97, R82, UR4, -R230.reuse ;  /* 0x0000000452617c23 */ /* 0x100fe200080108e6 */
[-C--:B------:R-:W-:Y:S06]  /*bab0*/  HMMA.16816.F32.BF16 R32, R172, R170.reuse, R32 ;  /* 0x000000aaac20723c */ /* 0x080fec0000041820 */
[----:B------:R-:W-:Y:S01]  /*bac0*/  MUFU.EX2 R178, R178 ;  /* 0x000000b200b27308 */ /* 0x000fe20000000800 */
[--C-:B---3--:R-:W-:Y:S01]  /*bad0*/  FFMA.FTZ R40, R86, UR4, -R230.reuse ;  /* 0x0000000456287c23 */ /* 0x108fe200080108e6 */
[----:B------:R-:W-:Y:S01]  /*bae0*/  MOV R86, R70 ;  /* 0x0000004600567202 */ /* 0x000fe20000000f00 */
[C---:B------:R-:W-:Y:S07]  /*baf0*/  HMMA.16816.F32.BF16 R152, R164.reuse, R170, R152 ;  /* 0x000000aaa498723c */ /* 0x040fee0000041898 */
[----:B------:R-:W-:Y:S01]  /*bb00*/  MUFU.EX2 R70, R52 ;  /* 0x0000003400467308 */ /* 0x000fe20000000800 */
[----:B----4-:R-:W-:Y:S01]  /*bb10*/  FFMA.FTZ R41, R68, UR4, -R231 ;  /* 0x0000000444297c23 */ /* 0x010fe200080108e7 */
[--C-:B------:R-:W-:Y:S01]  /*bb20*/  FFMA.FTZ R171, R98, UR4, -R230.reuse ;  /* 0x0000000462ab7c23 */ /* 0x100fe200080108e6 */
[----:B------:R-:W-:Y:S01]  /*bb30*/  MOV R98, R48 ;  /* 0x0000003000627202 */ /* 0x000fe20000000f00 */
[--C-:B------:R-:W-:Y:S01]  /*bb40*/  FFMA.FTZ R231, R87, UR4, -R230.reuse ;  /* 0x0000000457e77c23 */ /* 0x100fe200080108e6 */
[-C--:B------:R-:W-:Y:S05]  /*bb50*/  HMMA.16816.F32.BF16 R156, R164, R36.reuse, R156 ;  /* 0x00000024a49c723c */ /* 0x080fea000004189c */
[----:B------:R1:W-:Y:S01]  /*bb60*/  MUFU.EX2 R68, R43 ;  /* 0x0000002b00447308 */ /* 0x0003e20000000800 */
[----:B------:R-:W-:Y:S01]  /*bb70*/  MOV R82, R41 ;  /* 0x0000002900527202 */ /* 0x000fe20000000f00 */
[----:B------:R-:W-:Y:S01]  /*bb80*/  FFMA.FTZ R170, R99, UR4, -R230 ;  /* 0x0000000463aa7c23 */ /* 0x000fe200080108e6 */
[----:B------:R-:W-:Y:S01]  /*bb90*/  MOV R87, R49 ;  /* 0x0000003100577202 */ /* 0x000fe20000000f00 */
[--C-:B------:R-:W-:Y:S01]  /*bba0*/  FFMA.FTZ R99, R76, UR4, -R229.reuse ;  /* 0x000000044c637c23 */ /* 0x100fe200080108e5 */
[----:B------:R-:W-:Y:S01]  /*bbb0*/  LDSM.16.MT88.4 R48, [R236+0x9000] ;  /* 0x00900000ec30783b */ /* 0x000fe20000004200 */
[C---:B------:R-:W-:Y:S04]  /*bbc0*/  HMMA.16816.F32.BF16 R24, R172.reuse, R36, R24 ;  /* 0x00000024ac18723c */ /* 0x040fe80000041818 */
[----:B------:R-:W3:Y:S01]  /*bbd0*/  MUFU.EX2 R176, R176 ;  /* 0x000000b000b07308 */ /* 0x000ee20000000800 */
[----:B------:R-:W-:Y:S01]  /*bbe0*/  MOV R37, R40 ;  /* 0x0000002800257202 */ /* 0x000fe20000000f00 */
[--C-:B------:R-:W-:Y:S01]  /*bbf0*/  FFMA.FTZ R230, R73, UR4, -R229.reuse ;  /* 0x0000000449e67c23 */ /* 0x100fe200080108e5 */
[----:B------:R-:W-:Y:S01]  /*bc00*/  F2FP.BF16.F32.PACK_AB R36, R191, R189 ;  /* 0x000000bdbf24723e */ /* 0x000fe200000010ff */
[-C--:B------:R-:W-:Y:S06]  /*bc10*/  HMMA.16816.F32.BF16 R160, R172, R38.reuse, R160 ;  /* 0x00000026aca0723c */ /* 0x080fec00000418a0 */
[----:B------:R-:W4:Y:S01]  /*bc20*/  MUFU.EX2 R177, R177 ;  /* 0x000000b100b17308 */ /* 0x000f220000000800 */
[----:B-1----:R-:W1:Y:S01]  /*bc30*/  LDSM.16.MT88.4 R40, [R238+0x9000] ;  /* 0x00900000ee28783b */ /* 0x002e620000004200 */
[--C-:B------:R-:W-:Y:S01]  /*bc40*/  FFMA.FTZ R173, R92, UR4, -R229.reuse ;  /* 0x000000045cad7c23 */ /* 0x100fe200080108e5 */
[----:B------:R-:W-:Y:S01]  /*bc50*/  MOV R92, R72 ;  /* 0x00000048005c7202 */ /* 0x000fe20000000f00 */
[--C-:B------:R-:W-:Y:S01]  /*bc60*/  FFMA.FTZ R175, R88, UR4, -R229.reuse ;  /* 0x0000000458af7c23 */ /* 0x100fe200080108e5 */
[----:B------:R-:W-:Y:S01]  /*bc70*/  MOV R76, R98 ;  /* 0x00000062004c7202 */ /* 0x000fe20000000f00 */
[----:B------:R-:W-:Y:S01]  /*bc80*/  FFMA.FTZ R98, R77, UR4, -R229 ;  /* 0x000000044d627c23 */ /* 0x000fe200080108e5 */
[----:B------:R-:W-:Y:S03]  /*bc90*/  HMMA.16816.F32.BF16 R28, R164, R38, R28 ;  /* 0x00000026a41c723c */ /* 0x000fe6000004181c */
[----:B------:R-:W5:Y:S01]  /*bca0*/  MUFU.EX2 R64, R64 ;  /* 0x0000004000407308 */ /* 0x000f620000000800 */
[----:B------:R-:W-:Y:S01]  /*bcb0*/  MOV R77, R37 ;  /* 0x00000025004d7202 */ /* 0x000fe20000000f00 */
[--C-:B------:R-:W-:Y:S01]  /*bcc0*/  FFMA.FTZ R165, R107, UR4, -R225.reuse ;  /* 0x000000046ba57c23 */ /* 0x100fe200080108e1 */
[----:B------:R-:W-:Y:S01]  /*bcd0*/  F2FP.BF16.F32.PACK_AB R37, R192, R193 ;  /* 0x000000c1c025723e */ /* 0x000fe200000010ff */
[----:B------:R-:W-:Y:S01]  /*bce0*/  FFMA.FTZ R164, R110, UR4, -R225 ;  /* 0x000000046ea47c23 */ /* 0x000fe200080108e1 */
[----:B---3--:R-:W-:Y:S05]  /*bcf0*/  F2FP.BF16.F32.PACK_AB R38, R176, R190 ;  /* 0x000000beb026723e */ /* 0x008fea00000010ff */
[----:B------:R3:W-:Y:S01]  /*bd00*/  MUFU.EX2 R72, R44 ;  /* 0x0000002c00487308 */ /* 0x0007e20000000800 */
[----:B----4-:R-:W-:Y:S01]  /*bd10*/  F2FP.BF16.F32.PACK_AB R39, R177, R194 ;  /* 0x000000c2b127723e */ /* 0x010fe200000010ff */
[--C-:B------:R-:W-:Y:S01]  /*bd20*/  FFMA.FTZ R174, R89, UR4, -R229.reuse ;  /* 0x0000000459ae7c23 */ /* 0x100fe200080108e5 */
[----:B------:R-:W-:Y:S01]  /*bd30*/  MOV R73, R87 ;  /* 0x0000005700497202 */ /* 0x000fe20000000f00 */
[----:B------:R-:W-:Y:S01]  /*bd40*/  FFMA.FTZ R172, R93, UR4, -R229 ;  /* 0x000000045dac7c23 */ /* 0x000fe200080108e5 */
[----:B------:R-:W-:Y:S01]  /*bd50*/  MOV R87, R45 ;  /* 0x0000002d00577202 */ /* 0x000fe20000000f00 */
[--C-:B------:R-:W-:Y:S01]  /*bd60*/  FFMA.FTZ R93, R75, UR4, -R225.reuse ;  /* 0x000000044b5d7c23 */ /* 0x100fe200080108e1 */
[----:B------:R-:W-:Y:S03]  /*bd70*/  F2FP.BF16.F32.PACK_AB R45, R68, R65 ;  /* 0x00000041442d723e */ /* 0x000fe600000010ff */
[----:B------:R-:W-:Y:S01]  /*bd80*/  MUFU.EX2 R85, R85 ;  /* 0x0000005500557308 */ /* 0x000fe20000000800 */
[----:B------:R-:W-:Y:S02]  /*bd90*/  MOV R88, R71 ;  /* 0x0000004700587202 */ /* 0x000fe40000000f00 */
[----:B------:R-:W-:Y:S01]  /*bda0*/  MOV R167, R82 ;  /* 0x0000005200a77202 */ /* 0x000fe20000000f00 */
[--C-:B------:R-:W-:Y:S01]  /*bdb0*/  FFMA.FTZ R82, R58, UR4, -R225.reuse ;  /* 0x000000043a527c23 */ /* 0x100fe200080108e1 */
[----:B------:R-:W-:Y:S01]  /*bdc0*/  MOV R229, R86 ;  /* 0x0000005600e57202 */ /* 0x000fe20000000f00 */
[----:B------:R-:W4:Y:S01]  /*bdd0*/  LDL.LU R58, [R1+0x8] ;  /* 0x00000800013a7983 */ /* 0x000f220000300800 */
[----:B------:R-:W-:Y:S03]  /*bde0*/  MOV R86, R83 ;  /* 0x0000005300567202 */ /* 0x000fe60000000f00 */
[----:B------:R5:W2:Y:S01]  /*bdf0*/  MUFU.EX2 R71, R55 ;  /* 0x0000003700477308 */ /* 0x000aa20000000800 */
[----:B---3--:R-:W-:Y:S01]  /*be00*/  F2FP.BF16.F32.PACK_AB R44, R168, R178 ;  /* 0x000000b2a82c723e */ /* 0x008fe200000010ff */
[--C-:B------:R-:W-:Y:S01]  /*be10*/  FFMA.FTZ R83, R59, UR4, -R225.reuse ;  /* 0x000000043b537c23 */ /* 0x100fe200080108e1 */
[----:B------:R-:W-:Y:S01]  /*be20*/  MOV R59, R92 ;  /* 0x0000005c003b7202 */ /* 0x000fe20000000f00 */
[--C-:B------:R-:W-:Y:S01]  /*be30*/  FFMA.FTZ R92, R74, UR4, -R225.reuse ;  /* 0x000000044a5c7c23 */ /* 0x100fe200080108e1 */
[----:B------:R-:W-:Y:S02]  /*be40*/  MOV R89, R88 ;  /* 0x0000005800597202 */ /* 0x000fe40000000f00 */
[----:B------:R-:W-:Y:S03]  /*be50*/  MOV R88, R77 ;  /* 0x0000004d00587202 */ /* 0x000fe60000000f00 */
[----:B------:R-:W3:Y:S01]  /*be60*/  MUFU.EX2 R73, R73 ;  /* 0x0000004900497308 */ /* 0x000ee20000000800 */
[-C--:B-1----:R-:W-:Y:S05]  /*be70*/  HMMA.16816.F32.BF16 R4, R36, R40.reuse, R4 ;  /* 0x000000282404723c */ /* 0x082fea0000041804 */
[----:B------:R-:W-:Y:S04]  /*be80*/  MOV R166, R76 ;  /* 0x0000004c00a67202 */ /* 0x000fe80000000f00 */
[----:B------:R-:W-:Y:S01]  /*be90*/  MUFU.EX2 R76, R81 ;  /* 0x00000051004c7308 */ /* 0x000fe20000000800 */
[----:B-----5:R-:W1:Y:S09]  /*bea0*/  LDSM.16.MT88.4 R52, [R200+0x1000] ;  /* 0x00100000c834783b */ /* 0x020e720000004200 */
[----:B------:R5:W-:Y:S10]  /*beb0*/  MUFU.EX2 R81, R57 ;  /* 0x0000003900517308 */ /* 0x000bf40000000800 */
[----:B------:R-:W3:Y:S10]  /*bec0*/  MUFU.EX2 R77, R80 ;  /* 0x00000050004d7308 */ /* 0x000ef40000000800 */
[----:B------:R3:W-:Y:S01]  /*bed0*/  MUFU.EX2 R80, R56 ;  /* 0x0000003800507308 */ /* 0x0007e20000000800 */
[--C-:B-----5:R-:W-:Y:S01]  /*bee0*/  FFMA.FTZ R57, R79, UR4, -R225.reuse ;  /* 0x000000044f397c23 */ /* 0x120fe200080108e1 */
[----:B------:R-:W-:Y:S01]  /*bef0*/  MOV R79, R230 ;  /* 0x000000e6004f7202 */ /* 0x000fe20000000f00 */
[--C-:B------:R-:W-:Y:S03]  /*bf00*/  FFMA.FTZ R230, R90, UR4, -R225.reuse ;  /* 0x000000045ae67c23 */ /* 0x100fe600080108e1 */
[----:B------:R-:W-:Y:S04]  /*bf10*/  MOV R107, R57 ;  /* 0x00000039006b7202 */ /* 0x000fe80000000f00 */
[----:B------:R-:W-:Y:S01]  /*bf20*/  MUFU.EX2 R82, R82 ;  /* 0x0000005200527308 */ /* 0x000fe20000000800 */
[----:B------:R-:W-:Y:S09]  /*bf30*/  MOV R90, R79 ;  /* 0x0000004f005a7202 */ /* 0x000ff20000000f00 */
[----:B------:R-:W-:Y:S01]  /*bf40*/  MUFU.EX2 R83, R83 ;  /* 0x0000005300537308 */ /* 0x000fe20000000800 */
[--C-:B---3--:R-:W-:Y:S01]  /*bf50*/  FFMA.FTZ R56, R78, UR4, -R225.reuse ;  /* 0x000000044e387c23 */ /* 0x108fe200080108e1 */
[----:B------:R-:W-:Y:S01]  /*bf60*/  MOV R78, R229 ;  /* 0x000000e5004e7202 */ /* 0x000fe20000000f00 */
[--C-:B------:R-:W-:Y:S01]  /*bf70*/  FFMA.FTZ R229, R91, UR4, -R225.reuse ;  /* 0x000000045be57c23 */ /* 0x100fe200080108e1 */
[----:B------:R-:W-:Y:S02]  /*bf80*/  MOV R91, R59 ;  /* 0x0000003b005b7202 */ /* 0x000fe40000000f00 */
[----:B------:R-:W-:Y:S04]  /*bf90*/  MOV R110, R56 ;  /* 0x00000038006e7202 */ /* 0x000fe80000000f00 */
[----:B------:R-:W-:Y:S10]  /*bfa0*/  MUFU.EX2 R62, R62 ;  /* 0x0000003e003e7308 */ /* 0x000ff40000000800 */
[----:B------:R-:W3:Y:S10]  /*bfb0*/  MUFU.EX2 R63, R63 ;  /* 0x0000003f003f7308 */ /* 0x000ef40000000800 */
[----:B------:R5:W-:Y:S10]  /*bfc0*/  MUFU.EX2 R75, R166 ;  /* 0x000000a6004b7308 */ /* 0x000bf40000000800 */
[----:B------:R1:W-:Y:S10]  /*bfd0*/  MUFU.EX2 R74, R167 ;  /* 0x000000a7004a7308 */ /* 0x0003f40000000800 */
[----:B------:R-:W-:Y:S01]  /*bfe0*/  MUFU.EX2 R79, R89 ;  /* 0x00000059004f7308 */ /* 0x000fe20000000800 */
[--C-:B-----5:R-:W-:Y:S01]  /*bff0*/  FFMA.FTZ R166, R106, UR4, -R225.reuse ;  /* 0x000000046aa67c23 */ /* 0x120fe200080108e1 */
[----:B------:R-:W-:Y:S08]  /*c000*/  MOV R106, R88 ;  /* 0x00000058006a7202 */ /* 0x000ff00000000f00 */
[----:B------:R-:W-:Y:S01]  /*c010*/  MUFU.EX2 R78, R78 ;  /* 0x0000004e004e7308 */ /* 0x000fe20000000800 */
[--C-:B-1----:R-:W-:Y:S09]  /*c020*/  FFMA.FTZ R167, R94, UR4, -R225.reuse ;  /* 0x000000045ea77c23 */ /* 0x102ff200080108e1 */
[----:B------:R-:W-:Y:S10]  /*c030*/  MUFU.EX2 R86, R86 ;  /* 0x0000005600567308 */ /* 0x000ff40000000800 */
[----:B------:R-:W-:Y:S01]  /*c040*/  MUFU.EX2 R87, R87 ;  /* 0x0000005700577308 */ /* 0x000fe20000000800 */
[----:B--2---:R-:W-:Y:S01]  /*c050*/  FFMA.FTZ R228, R201, R46, R228 ;  /* 0x0000002ec9e47223 */ /* 0x004fe200000100e4 */
[----:B------:R-:W-:Y:S01]  /*c060*/  F2FP.BF16.F32.PACK_AB R46, R64, R69 ;  /* 0x00000045402e723e */ /* 0x000fe200000010ff */
[--C-:B------:R-:W-:Y:S01]  /*c070*/  FFMA.FTZ R201, R95, UR4, -R225.reuse ;  /* 0x000000045fc97c23 */ /* 0x100fe200080108e1 */
[----:B------:R-:W-:Y:S01]  /*c080*/  FFMA.FTZ R225, R127, UR4, -R225 ;  /* 0x000000047fe17c23 */ /* 0x000fe200080108e1 */
[----:B------:R-:W-:Y:S05]  /*c090*/  FADD.FTZ R228, R223, R228 ;  /* 0x000000e4dfe47221 */ /* 0x000fea0000010000 */
[----:B------:R-:W-:Y:S01]  /*c0a0*/  MUFU.EX2 R88, R97 ;  /* 0x0000006100587308 */ /* 0x000fe20000000800 */
[C---:B------:R-:W-:Y:S04]  /*c0b0*/  HMMA.16816.F32.BF16 R8, R44.reuse, R40, R8 ;  /* 0x000000282c08723c */ /* 0x040fe80000041808 */
[----:B------:R-:W-:Y:S05]  /*c0c0*/  FADD.FTZ R228, R216, R228 ;  /* 0x000000e4d8e47221 */ /* 0x000fea0000010000 */
[----:B------:R-:W-:Y:S01]  /*c0d0*/  MUFU.EX2 R225, R225 ;  /* 0x000000e100e17308 */ /* 0x000fe20000000800 */
[-C--:B------:R-:W-:Y:S03]  /*c0e0*/  HMMA.16816.F32.BF16 R12, R44, R42.reuse, R12 ;  /* 0x0000002a2c0c723c */ /* 0x080fe6000004180c */
[----:B------:R-:W-:Y:S06]  /*c0f0*/  FADD.FTZ R215, R215, R228 ;  /* 0x000000e4d7d77221 */ /* 0x000fec0000010000 */
[----:B------:R-:W-:Y:S01]  /*c100*/  MUFU.EX2 R89, R96 ;  /* 0x0000006000597308 */ /* 0x000fe20000000800 */
[C---:B------:R-:W-:Y:S01]  /*c110*/  HMMA.16816.F32.BF16 R16, R36.reuse, R42, R16 ;  /* 0x0000002a2410723c */ /* 0x040fe20000041810 */
[----:B------:R-:W1:Y:S08]  /*c120*/  LDSM.16.MT88.4 R40, [R202+0x1000] ;  /* 0x00100000ca28783b */ /* 0x000e700000004200 */
        /* <DEDUP_REMOVED lines=8> */
[----:B------:R-:W2:Y:S08]  /*c1b0*/  LDSM.16.MT88.4 R48, [R238+0x9800] ;  /* 0x00980000ee30783b */ /* 0x000eb00000004200 */
        /* <DEDUP_REMOVED lines=9> */
[----:B------:R-:W-:Y:S01]  /*c250*/  MUFU.EX2 R97, R107 ;  /* 0x0000006b00617308 */ /* 0x000fe20000000800 */
[-C--:B-1----:R-:W-:Y:S09]  /*c260*/  HMMA.16816.F32.BF16 R156, R36, R40.reuse, R156 ;  /* 0x00000028249c723c */ /* 0x082ff2000004189c */
[----:B------:R-:W-:Y:S01]  /*c270*/  MUFU.EX2 R98, R211 ;  /* 0x000000d300627308 */ /* 0x000fe20000000800 */
[C---:B------:R-:W-:Y:S01]  /*c280*/  HMMA.16816.F32.BF16 R24, R44.reuse, R40, R24 ;  /* 0x000000282c18723c */ /* 0x040fe20000041818 */
[----:B------:R-:W5:Y:S04]  /*c290*/  LDL.LU R41, [R1+0x4] ;  /* 0x0000040001297983 */ /* 0x000f680000300800 */
[----:B------:R-:W5:Y:S04]  /*c2a0*/  LDL.LU R40, [R1] ;  /* 0x0000000001287983 */ /* 0x000f680000300800 */
[----:B------:R-:W-:Y:S01]  /*c2b0*/  MUFU.EX2 R106, R106 ;  /* 0x0000006a006a7308 */ /* 0x000fe20000000800 */
[-C--:B------:R-:W-:Y:S01]  /*c2c0*/  HMMA.16816.F32.BF16 R160, R44, R42.reuse, R160 ;  /* 0x0000002a2ca0723c */ /* 0x080fe200000418a0 */
[----:B------:R-:W1:Y:S08]  /*c2d0*/  LDSM.16.MT88.4 R44, [R200+0x1800] ;  /* 0x00180000c82c783b */ /* 0x000e700000004200 */
[----:B------:R-:W-:Y:S01]  /*c2e0*/  MUFU.EX2 R107, R231 ;  /* 0x000000e7006b7308 */ /* 0x000fe20000000800 */
[----:B------:R-:W-:Y:S04]  /*c2f0*/  HMMA.16816.F32.BF16 R28, R36, R42, R28 ;  /* 0x0000002a241c723c */ /* 0x000fe8000004181c */
[----:B------:R-:W-:Y:S02]  /*c300*/  F2FP.BF16.F32.PACK_AB R36, R60, R70 ;  /* 0x000000463c24723e */ /* 0x000fe400000010ff */
[----:B------:R-:W-:Y:S03]  /*c310*/  F2FP.BF16.F32.PACK_AB R37, R71, R61 ;  /* 0x0000003d4725723e */ /* 0x000fe600000010ff */
[----:B------:R-:W-:Y:S01]  /*c320*/  MUFU.EX2 R110, R179 ;  /* 0x000000b3006e7308 */ /* 0x000fe20000000800 */
[----:B------:R-:W-:Y:S02]  /*c330*/  F2FP.BF16.F32.PACK_AB R38, R73, R72 ;  /* 0x000000484926723e */ /* 0x000fe400000010ff */
[----:B------:R-:W-:Y:S02]  /*c340*/  F2FP.BF16.F32.PACK_AB R39, R77, R76 ;  /* 0x0000004c4d27723e */ /* 0x000fe400000010ff */
[----:B------:R-:W-:Y:S02]  /*c350*/  F2FP.BF16.F32.PACK_AB R42, R85, R84 ;  /* 0x00000054552a723e */ /* 0x000fe400000010ff */
[----:B---3--:R-:W-:Y:S03]  /*c360*/  F2FP.BF16.F32.PACK_AB R43, R63, R62 ;  /* 0x0000003e3f2b723e */ /* 0x008fe600000010ff */
[----:B------:R-:W-:Y:S01]  /*c370*/  MUFU.EX2 R169, R169 ;  /* 0x000000a900a97308 */ /* 0x000fe20000000800 */
[-C--:B--2---:R-:W-:Y:S09]  /*c380*/  HMMA.16816.F32.BF16 R4, R36, R48.reuse, R4 ;  /* 0x000000302404723c */ /* 0x084ff20000041804 */
[----:B------:R-:W-:Y:S10]  /*c390*/  MUFU.EX2 R171, R171 ;  /* 0x000000ab00ab7308 */ /* 0x000ff40000000800 */
[----:B------:R-:W-:Y:S10]  /*c3a0*/  MUFU.EX2 R170, R170 ;  /* 0x000000aa00aa7308 */ /* 0x000ff40000000800 */
[----:B------:R-:W-:Y:S10]  /*c3b0*/  MUFU.EX2 R127, R175 ;  /* 0x000000af007f7308 */ /* 0x000ff40000000800 */
[----:B------:R-:W-:Y:S01]  /*c3c0*/  MUFU.EX2 R174, R174 ;  /* 0x000000ae00ae7308 */ /* 0x000fe20000000800 */
[----:B----4-:R-:W-:Y:S09]  /*c3d0*/  FFMA.FTZ R224, R198, R58, R224 ;  /* 0x0000003ac6e07223 */ /* 0x010ff200000100e0 */
[----:B------:R-:W-:Y:S01]  /*c3e0*/  MUFU.EX2 R175, R230 ;  /* 0x000000e600af7308 */ /* 0x000fe20000000800 */
[----:B------:R-:W2:Y:S01]  /*c3f0*/  LDSM.16.MT88.4 R56, [R202+0x1800] ;  /* 0x00180000ca38783b */ /* 0x000ea20000004200 */
[----:B------:R-:W-:Y:S04]  /*c400*/  FADD.FTZ R224, R219, R224 ;  /* 0x000000e0dbe07221 */ /* 0x000fe80000010000 */
[----:B------:R-:W-:Y:S04]  /*c410*/  FADD.FTZ R217, R217, R224 ;  /* 0x000000e0d9d97221 */ /* 0x000fe80000010000 */
[----:B------:R-:W-:Y:S10]  /*c420*/  MUFU.EX2 R198, R173 ;  /* 0x000000ad00c67308 */ /* 0x000ff40000000800 */
[----:B------:R3:W-:Y:S10]  /*c430*/  MUFU.EX2 R211, R167 ;  /* 0x000000a700d37308 */ /* 0x0007f40000000800 */
[----:B------:R-:W-:Y:S10]  /*c440*/  MUFU.EX2 R201, R201 ;  /* 0x000000c900c97308 */ /* 0x000ff40000000800 */
[----:B------:R-:W-:Y:S01]  /*c450*/  MUFU.EX2 R100, R100 ;  /* 0x0000006400647308 */ /* 0x000fe20000000800 */
[----:B---3--:R-:W-:Y:S04]  /*c460*/  FADD.FTZ R167, R213, R217 ;  /* 0x000000d9d5a77221 */ /* 0x008fe80000010000 */
[----:B------:R-:W-:Y:S05]  /*c470*/  FADD.FTZ R167, R208, R167 ;  /* 0x000000a7d0a77221 */ /* 0x000fea0000010000 */
[----:B------:R-:W-:Y:S01]  /*c480*/  MUFU.EX2 R208, R164 ;  /* 0x000000a400d07308 */ /* 0x000fe20000000800 */
[----:B------:R-:W-:Y:S04]  /*c490*/  FADD.FTZ R167, R187, R167 ;  /* 0x000000a7bba77221 */ /* 0x000fe80000010000 */
[----:B------:R-:W-:Y:S05]  /*c4a0*/  FADD.FTZ R205, R205, R167 ;  /* 0x000000a7cdcd7221 */ /* 0x000fea0000010000 */
[----:B------:R-:W-:Y:S01]  /*c4b0*/  MUFU.EX2 R101, R101 ;  /* 0x0000006500657308 */ /* 0x000fe20000000800 */
[----:B------:R-:W-:Y:S04]  /*c4c0*/  FADD.FTZ R205, R184, R205 ;  /* 0x000000cdb8cd7221 */ /* 0x000fe80000010000 */
[----:B------:R-:W-:Y:S05]  /*c4d0*/  FADD.FTZ R205, R193, R205 ;  /* 0x000000cdc1cd7221 */ /* 0x000fea0000010000 */
        /* <DEDUP_REMOVED lines=16> */
[----:B------:R-:W3:Y:S10]  /*c5e0*/  MUFU.EX2 R130, R130 ;  /* 0x0000008200827308 */ /* 0x000ef40000000800 */
[----:B------:R-:W-:Y:S10]  /*c5f0*/  MUFU.EX2 R120, R120 ;  /* 0x0000007800787308 */ /* 0x000ff40000000800 */
[----:B------:R-:W-:Y:S01]  /*c600*/  MUFU.EX2 R121, R121 ;  /* 0x0000007900797308 */ /* 0x000fe20000000800 */
[----:B---3--:R-:W-:Y:S09]  /*c610*/  F2FP.BF16.F32.PACK_AB R167, R131, R130 ;  /* 0x0000008283a7723e */ /* 0x008ff200000010ff */
[----:B------:R-:W-:Y:S10]  /*c620*/  MUFU.EX2 R122, R122 ;  /* 0x0000007a007a7308 */ /* 0x000ff40000000800 */
[----:B------:R-:W-:Y:S10]  /*c630*/  MUFU.EX2 R123, R123 ;  /* 0x0000007b007b7308 */ /* 0x000ff40000000800 */
[----:B------:R-:W-:Y:S01]  /*c640*/  MUFU.EX2 R124, R124 ;  /* 0x0000007c007c7308 */ /* 0x000fe20000000800 */
[----:B-----5:R-:W-:Y:S01]  /*c650*/  FFMA.FTZ R226, R199, R41, R226 ;  /* 0x00000029c7e27223 */ /* 0x020fe200000100e2 */
[----:B------:R-:W-:Y:S08]  /*c660*/  F2FP.BF16.F32.PACK_AB R41, R83, R82 ;  /* 0x000000525329723e */ /* 0x000ff000000010ff */
[----:B------:R3:W-:Y:S01]  /*c670*/  MUFU.EX2 R199, R172 ;  /* 0x000000ac00c77308 */ /* 0x0007e20000000800 */
[----:B------:R-:W-:Y:S01]  /*c680*/  FFMA.FTZ R227, R197, R40, R227 ;  /* 0x00000028c5e37223 */ /* 0x000fe200000100e3 */
[----:B------:R-:W-:Y:S01]  /*c690*/  F2FP.BF16.F32.PACK_AB R40, R81, R80 ;  /* 0x000000505128723e */ /* 0x000fe200000010ff */
[----:B------:R-:W-:Y:S02]  /*c6a0*/  FADD.FTZ R226, R222, R226 ;  /* 0x000000e2dee27221 */ /* 0x000fe40000010000 */
[----:B------:R-:W-:Y:S02]  /*c6b0*/  FADD.FTZ R227, R218, R227 ;  /* 0x000000e3dae37221 */ /* 0x000fe40000010000 */
[----:B------:R-:W-:Y:S03]  /*c6c0*/  FADD.FTZ R220, R220, R226 ;  /* 0x000000e2dcdc7221 */ /* 0x000fe60000010000 */
[----:B------:R-:W4:Y:S01]  /*c6d0*/  MUFU.EX2 R197, R229 ;  /* 0x000000e500c57308 */ /* 0x000f220000000800 */
[C---:B------:R-:W-:Y:S04]  /*c6e0*/  HMMA.16816.F32.BF16 R8, R40.reuse, R48, R8 ;  /* 0x000000302808723c */ /* 0x040fe80000041808 */
[----:B------:R-:W-:Y:S01]  /*c6f0*/  FADD.FTZ R220, R214, R220 ;  /* 0x000000dcd6dc7221 */ /* 0x000fe20000010000 */
[----:B------:R-:W-:Y:S04]  /*c700*/  FADD.FTZ R221, R221, R227 ;  /* 0x000000e3dddd7221 */ /* 0x000fe80000010000 */
[----:B------:R-:W-:Y:S01]  /*c710*/  MUFU.EX2 R126, R126 ;  /* 0x0000007e007e7308 */ /* 0x000fe20000000800 */
[-C--:B------:R-:W-:Y:S03]  /*c720*/  HMMA.16816.F32.BF16 R12, R40, R50.reuse, R12 ;  /* 0x00000032280c723c */ /* 0x080fe6000004180c */
[----:B------:R-:W-:Y:S01]  /*c730*/  FADD.FTZ R209, R209, R220 ;  /* 0x000000dcd1d17221 */ /* 0x000fe20000010000 */
[----:B---3--:R-:W-:Y:S01]  /*c740*/  FADD.FTZ R172, R207, R215 ;  /* 0x000000d7cfac7221 */ /* 0x008fe20000010000 */
[----:B------:R-:W-:Y:S02]  /*c750*/  FADD.FTZ R221, R212, R221 ;  /* 0x000000ddd4dd7221 */ /* 0x000fe40000010000 */
[----:B------:R-:W-:Y:S01]  /*c760*/  FADD.FTZ R164, R180, R209 ;  /* 0x000000d1b4a47221 */ /* 0x000fe20000010000 */
[C---:B------:R-:W-:Y:S01]  /*c770*/  HMMA.16816.F32.BF16 R16, R36.reuse, R50, R16 ;  /* 0x000000322410723c */ /* 0x040fe20000041810 */
[----:B------:R-:W3:Y:S01]  /*c780*/  LDSM.16.MT88.4 R48, [R238+0xa000] ;  /* 0x00a00000ee30783b */ /* 0x000ee20000004200 */
[----:B------:R5:W-:Y:S02]  /*c790*/  MUFU.EX2 R207, R165 ;  /* 0x000000a500cf7308 */ /* 0x000be40000000800 */
[----:B------:R-:W-:Y:S01]  /*c7a0*/  FADD.FTZ R164, R182, R164 ;  /* 0x000000a4b6a47221 */ /* 0x000fe20000010000 */
[----:B------:R-:W-:Y:S01]  /*c7b0*/  FADD.FTZ R210, R210, R221 ;  /* 0x000000ddd2d27221 */ /* 0x000fe20000010000 */
[----:B------:R-:W-:Y:S02]  /*c7c0*/  FADD.FTZ R172, R206, R172 ;  /* 0x000000acceac7221 */ /* 0x000fe40000010000 */
[-C--:B------:R-:W-:Y:S04]  /*c7d0*/  HMMA.16816.F32.BF16 R132, R36, R52.reuse, R132 ;  /* 0x000000342484723c */ /* 0x080fe80000041884 */
[----:B------:R1:W3:Y:S01]  /*c7e0*/  MUFU.EX2 R206, R166 ;  /* 0x000000a600ce7308 */ /* 0x0002e20000000800 */
[----:B------:R-:W-:Y:S01]  /*c7f0*/  FADD.FTZ R172, R204, R172 ;  /* 0x000000acccac7221 */ /* 0x000fe20000010000 */
[----:B------:R-:W-:Y:S03]  /*c800*/  FADD.FTZ R164, R185, R164 ;  /* 0x000000a4b9a47221 */ /* 0x000fe60000010000 */
[----:B------:R-:W-:Y:S01]  /*c810*/  FADD.FTZ R186, R186, R172 ;  /* 0x000000acbaba7221 */ /* 0x000fe20000010000 */
[C---:B------:R-:W-:Y:S04]  /*c820*/  HMMA.16816.F32.BF16 R136, R40.reuse, R52, R136 ;  /* 0x000000342888723c */ /* 0x040fe80000041888 */
[----:B-----5:R-:W-:Y:S01]  /*c830*/  FADD.FTZ R165, R181, R210 ;  /* 0x000000d2b5a57221 */ /* 0x020fe20000010000 */
[----:B------:R-:W-:Y:S01]  /*c840*/  FADD.FTZ R186, R189, R186 ;  /* 0x000000babdba7221 */ /* 0x000fe20000010000 */
[----:B------:R-:W-:Y:S02]  /*c850*/  FADD.FTZ R164, R178, R164 ;  /* 0x000000a4b2a47221 */ /* 0x000fe40000010000 */
[-C--:B------:R-:W-:Y:S03]  /*c860*/  HMMA.16816.F32.BF16 R140, R40, R54.reuse, R140 ;  /* 0x00000036288c723c */ /* 0x080fe6000004188c */
[----:B------:R-:W-:Y:S01]  /*c870*/  FADD.FTZ R165, R183, R165 ;  /* 0x000000a5b7a57221 */ /* 0x000fe20000010000 */
[----:B-1----:R-:W-:Y:S01]  /*c880*/  F2FP.BF16.F32.PACK_AB R166, R129, R128 ;  /* 0x0000008081a6723e */ /* 0x002fe200000010ff */
[----:B------:R-:W-:Y:S01]  /*c890*/  LDSM.16.MT88.4 R180, [R238+0xb800] ;  /* 0x00b80000eeb4783b */ /* 0x000fe20000004200 */
[----:B------:R-:W-:Y:S01]  /*c8a0*/  FADD.FTZ R168, R168, R164 ;  /* 0x000000a4a8a87221 */ /* 0x000fe20000010000 */
[----:B------:R-:W-:Y:S01]  /*c8b0*/  FADD.FTZ R165, R188, R165 ;  /* 0x000000a5bca57221 */ /* 0x000fe20000010000 */
[C---:B------:R-:W-:Y:S04]  /*c8c0*/  HMMA.16816.F32.BF16 R144, R36.reuse, R54, R144 ;  /* 0x000000362490723c */ /* 0x040fe80000041890 */
[----:B------:R-:W-:Y:S01]  /*c8d0*/  F2FP.BF16.F32.PACK_AB R164, R117, R116 ;  /* 0x0000007475a4723e */ /* 0x000fe200000010ff */
[----:B------:R-:W-:Y:S01]  /*c8e0*/  LDSM.16.MT88.4 R52, [R200+0x2000] ;  /* 0x00200000c834783b */ /* 0x000fe20000004200 */
[----:B------:R-:W-:Y:S01]  /*c8f0*/  FADD.FTZ R165, R65, R165 ;  /* 0x000000a541a57221 */ /* 0x000fe20000010000 */
[----:B------:R-:W-:Y:S01]  /*c900*/  FADD.FTZ R69, R69, R168 ;  /* 0x000000a845457221 */ /* 0x000fe20000010000 */
[-C--:B------:R-:W-:Y:S03]  /*c910*/  HMMA.16816.F32.BF16 R20, R36, R44.reuse, R20 ;  /* 0x0000002c2414723c */ /* 0x080fe60000041814 */
[----:B------:R-:W-:Y:S01]  /*c920*/  FADD.FTZ R68, R68, R165 ;  /* 0x000000a544447221 */ /* 0x000fe20000010000 */
[----:B------:R-:W-:Y:S01]  /*c930*/  F2FP.BF16.F32.PACK_AB R165, R119, R118 ;  /* 0x0000007677a5723e */ /* 0x000fe200000010ff */
[----:B------:R-:W-:Y:S02]  /*c940*/  FADD.FTZ R69, R64, R69 ;  /* 0x0000004540457221 */ /* 0x000fe40000010000 */
[----:B------:R-:W-:Y:S01]  /*c950*/  FADD.FTZ R68, R66, R68 ;  /* 0x0000004442447221 */ /* 0x000fe20000010000 */
[C---:B------:R-:W-:Y:S04]  /*c960*/  HMMA.16816.F32.BF16 R148, R40.reuse, R44, R148 ;  /* 0x0000002c2894723c */ /* 0x040fe80000041894 */
[----:B------:R-:W-:Y:S01]  /*c970*/  FADD.FTZ R68, R67, R68 ;  /* 0x0000004443447221 */ /* 0x000fe20000010000 */
[----:B------:R-:W-:Y:S03]  /*c980*/  FADD.FTZ R69, R80, R69 ;  /* 0x0000004550457221 */ /* 0x000fe60000010000 */
[-C--:B------:R-:W-:Y:S03]  /*c990*/  HMMA.16816.F32.BF16 R32, R40, R46.reuse, R32 ;  /* 0x0000002e2820723c */ /* 0x080fe60000041820 */
[----:B------:R-:W-:Y:S01]  /*c9a0*/  FADD.FTZ R68, R82, R68 ;  /* 0x0000004452447221 */ /* 0x000fe20000010000 */
[----:B------:R-:W-:Y:S03]  /*c9b0*/  FADD.FTZ R69, R81, R69 ;  /* 0x0000004551457221 */ /* 0x000fe60000010000 */
[----:B------:R-:W-:Y:S01]  /*c9c0*/  FADD.FTZ R68, R83, R68 ;  /* 0x0000004453447221 */ /* 0x000fe20000010000 */
[C---:B------:R-:W-:Y:S01]  /*c9d0*/  HMMA.16816.F32.BF16 R152, R36.reuse, R46, R152 ;  /* 0x0000002e2498723c */ /* 0x040fe20000041898 */
[----:B------:R-:W1:Y:S03]  /*c9e0*/  LDSM.16.MT88.4 R44, [R236+0xa000] ;  /* 0x00a00000ec2c783b */ /* 0x000e660000004200 */
[----:B------:R-:W-:Y:S01]  /*c9f0*/  FADD.FTZ R68, R62, R68 ;  /* 0x000000443e447221 */ /* 0x000fe20000010000 */
[----:B------:R-:W-:Y:S03]  /*ca00*/  FADD.FTZ R69, R84, R69 ;  /* 0x0000004554457221 */ /* 0x000fe60000010000 */
[-C--:B--2---:R-:W-:Y:S03]  /*ca10*/  HMMA.16816.F32.BF16 R156, R36, R56.reuse, R156 ;  /* 0x00000038249c723c */ /* 0x084fe6000004189c */
[----:B------:R-:W-:Y:S01]  /*ca20*/  FADD.FTZ R68, R63, R68 ;  /* 0x000000443f447221 */ /* 0x000fe20000010000 */
[----:B------:R-:W-:Y:S03]  /*ca30*/  FADD.FTZ R69, R85, R69 ;  /* 0x0000004555457221 */ /* 0x000fe60000010000 */
[----:B------:R-:W-:Y:S01]  /*ca40*/  FADD.FTZ R68, R92, R68 ;  /* 0x000000445c447221 */ /* 0x000fe20000010000 */
[C---:B------:R-:W-:Y:S04]  /*ca50*/  HMMA.16816.F32.BF16 R24, R40.reuse, R56, R24 ;  /* 0x000000382818723c */ /* 0x040fe80000041818 */
[C---:B------:R-:W-:Y:S04]  /*ca60*/  FADD.FTZ R68, R93.reuse, R68 ;  /* 0x000000445d447221 */ /* 0x040fe80000010000 */
[-C--:B------:R-:W-:Y:S03]  /*ca70*/  HMMA.16816.F32.BF16 R160, R40, R58.reuse, R160 ;  /* 0x0000003a28a0723c */ /* 0x080fe600000418a0 */
[----:B------:R-:W-:Y:S01]  /*ca80*/  F2FP.BF16.F32.PACK_AB R40, R90, R91 ;  /* 0x0000005b5a28723e */ /* 0x000fe200000010ff */
[----:B------:R-:W-:Y:S01]  /*ca90*/  FADD.FTZ R68, R96, R68 ;  /* 0x0000004460447221 */ /* 0x000fe20000010000 */
[----:B------:R-:W-:Y:S01]  /*caa0*/  F2FP.BF16.F32.PACK_AB R41, R93, R92 ;  /* 0x0000005c5d29723e */ /* 0x000fe200000010ff */
[----:B------:R-:W-:Y:S01]  /*cab0*/  FADD.FTZ R91, R91, R69 ;  /* 0x000000455b5b7221 */ /* 0x000fe20000010000 */
[----:B------:R-:W-:Y:S01]  /*cac0*/  F2FP.BF16.F32.PACK_AB R42, R95, R94 ;  /* 0x0000005e5f2a723e */ /* 0x000fe200000010ff */
[----:B------:R-:W-:Y:S01]  /*cad0*/  HMMA.16816.F32.BF16 R28, R36, R58, R28 ;  /* 0x0000003a241c723c */ /* 0x000fe2000004181c */
[----:B------:R-:W2:Y:S03]  /*cae0*/  LDSM.16.MT88.4 R56, [R202+0x2000] ;  /* 0x00200000ca38783b */ /* 0x000ea60000004200 */
[----:B------:R-:W-:Y:S01]  /*caf0*/  F2FP.BF16.F32.PACK_AB R36, R75, R74 ;  /* 0x0000004a4b24723e */ /* 0x000fe200000010ff */
        /* <DEDUP_REMOVED lines=8> */
[----:B----4-:R-:W-:Y:S02]  /*cb80*/  FADD.FTZ R68, R197, R68 ;  /* 0x00000044c5447221 */ /* 0x010fe40000010000 */
[----:B------:R-:W-:Y:S02]  /*cb90*/  FADD.FTZ R91, R95, R91 ;  /* 0x0000005b5f5b7221 */ /* 0x000fe40000010000 */
[-C--:B---3--:R-:W-:Y:S03]  /*cba0*/  HMMA.16816.F32.BF16 R4, R36, R48.reuse, R4 ;  /* 0x000000302404723c */ /* 0x088fe60000041804 */
[----:B------:R-:W-:Y:S01]  /*cbb0*/  FADD.FTZ R91, R127, R91 ;  /* 0x0000005b7f5b7221 */ /* 0x000fe20000010000 */
[----:B------:R-:W-:Y:S03]  /*cbc0*/  FADD.FTZ R68, R211, R68 ;  /* 0x00000044d3447221 */ /* 0x000fe60000010000 */
        /* <DEDUP_REMOVED lines=9> */
[----:B------:R-:W-:Y:S03]  /*cc60*/  LDSM.16.MT88.4 R48, [R236+0xa800] ;  /* 0x00a80000ec30783b */ /* 0x000fe60000004200 */
[----:B------:R-:W-:Y:S01]  /*cc70*/  FADD.FTZ R68, R208, R68 ;  /* 0x00000044d0447221 */ /* 0x000fe20000010000 */
[----:B------:R-:W-:Y:S03]  /*cc80*/  FADD.FTZ R91, R104, R91 ;  /* 0x0000005b685b7221 */ /* 0x000fe60000010000 */
[-C--:B-1----:R-:W-:Y:S03]  /*cc90*/  HMMA.16816.F32.BF16 R132, R36, R44.reuse, R132 ;  /* 0x0000002c2484723c */ /* 0x082fe60000041884 */
        /* <DEDUP_REMOVED lines=8> */
[----:B------:R-:W-:Y:S04]  /*cd20*/  FADD.FTZ R91, R109, R91 ;  /* 0x0000005b6d5b7221 */ /* 0x000fe80000010000 */
[C---:B------:R-:W-:Y:S01]  /*cd30*/  HMMA.16816.F32.BF16 R144, R36.reuse, R46, R144 ;  /* 0x0000002e2490723c */ /* 0x040fe20000041890 */
[----:B------:R-:W1:Y:S03]  /*cd40*/  LDSM.16.MT88.4 R44, [R238+0xa800] ;  /* 0x00a80000ee2c783b */ /* 0x000e660000004200 */
[----:B------:R-:W-:Y:S04]  /*cd50*/  FADD.FTZ R91, R120, R91 ;  /* 0x0000005b785b7221 */ /* 0x000fe80000010000 */
[-C--:B------:R-:W-:Y:S03]  /*cd60*/  HMMA.16816.F32.BF16 R20, R36, R52.reuse, R20 ;  /* 0x000000342414723c */ /* 0x080fe60000041814 */
[----:B------:R-:W-:Y:S04]  /*cd70*/  FADD.FTZ R91, R121, R91 ;  /* 0x0000005b795b7221 */ /* 0x000fe80000010000 */
[----:B------:R-:W-:Y:S01]  /*cd80*/  FADD.FTZ R91, R124, R91 ;  /* 0x0000005b7c5b7221 */ /* 0x000fe20000010000 */
[C---:B------:R-:W-:Y:S08]  /*cd90*/  HMMA.16816.F32.BF16 R148, R40.reuse, R52, R148 ;  /* 0x000000342894723c */ /* 0x040ff00000041894 */
[-C--:B------:R-:W-:Y:S08]  /*cda0*/  HMMA.16816.F32.BF16 R32, R40, R54.reuse, R32 ;  /* 0x000000362820723c */ /* 0x080ff00000041820 */
[C---:B------:R-:W-:Y:S01]  /*cdb0*/  HMMA.16816.F32.BF16 R152, R36.reuse, R54, R152 ;  /* 0x000000362498723c */ /* 0x040fe20000041898 */
[----:B------:R-:W3:Y:S07]  /*cdc0*/  LDSM.16.MT88.4 R52, [R200+0x2800] ;  /* 0x00280000c834783b */ /* 0x000eee0000004200 */
[-C--:B--2---:R-:W-:Y:S08]  /*cdd0*/  HMMA.16816.F32.BF16 R156, R36, R56.reuse, R156 ;  /* 0x00000038249c723c */ /* 0x084ff0000004189c */
[C---:B------:R-:W-:Y:S08]  /*cde0*/  HMMA.16816.F32.BF16 R24, R40.reuse, R56, R24 ;  /* 0x000000382818723c */ /* 0x040ff00000041818 */
[-C--:B------:R-:W-:Y:S03]  /*cdf0*/  HMMA.16816.F32.BF16 R160, R40, R58.reuse, R160 ;  /* 0x0000003a28a0723c */ /* 0x080fe600000418a0 */
[----:B------:R-:W-:Y:S02]  /*ce00*/  F2FP.BF16.F32.PACK_AB R40, R174, R127 ;  /* 0x0000007fae28723e */ /* 0x000fe400000010ff */
[----:B------:R-:W-:Y:S02]  /*ce10*/  F2FP.BF16.F32.PACK_AB R41, R197, R175 ;  /* 0x000000afc529723e */ /* 0x000fe400000010ff */
[----:B------:R-:W-:Y:S01]  /*ce20*/  F2FP.BF16.F32.PACK_AB R42, R199, R198 ;  /* 0x000000c6c72a723e */ /* 0x000fe200000010ff */
[----:B------:R-:W-:Y:S01]  /*ce30*/  HMMA.16816.F32.BF16 R28, R36, R58, R28 ;  /* 0x0000003a241c723c */ /* 0x000fe2000004181c */
[----:B------:R-:W2:Y:S03]  /*ce40*/  LDSM.16.MT88.4 R56, [R202+0x2800] ;  /* 0x00280000ca38783b */ /* 0x000ea60000004200 */
[----:B------:R-:W-:Y:S02]  /*ce50*/  F2FP.BF16.F32.PACK_AB R36, R99, R98 ;  /* 0x000000626324723e */ /* 0x000fe400000010ff */
[----:B------:R-:W-:Y:S02]  /*ce60*/  F2FP.BF16.F32.PACK_AB R37, R107, R106 ;  /* 0x0000006a6b25723e */ /* 0x000fe400000010ff */
[----:B------:R-:W-:Y:S02]  /*ce70*/  F2FP.BF16.F32.PACK_AB R38, R169, R110 ;  /* 0x0000006ea926723e */ /* 0x000fe400000010ff */
[----:B------:R-:W-:Y:S02]  /*ce80*/  F2FP.BF16.F32.PACK_AB R39, R170, R171 ;  /* 0x000000abaa27723e */ /* 0x000fe400000010ff */
[----:B------:R-:W-:Y:S02]  /*ce90*/  F2FP.BF16.F32.PACK_AB R43, R201, R211 ;  /* 0x000000d3c92b723e */ /* 0x000fe400000010ff */
[----:B------:R-:W-:Y:S02]  /*cea0*/  MOV R197, R0 ;  /* 0x0000000000c57202 */ /* 0x000fe40000000f00 */
[----:B------:R-:W-:Y:S01]  /*ceb0*/  MOV R199, R3 ;  /* 0x0000000300c77202 */ /* 0x000fe20000000f00 */
[-C--:B-1----:R-:W-:Y:S03]  /*cec0*/  HMMA.16816.F32.BF16 R4, R36, R44.reuse, R4 ;  /* 0x0000002c2404723c */ /* 0x082fe60000041804 */
[----:B------:R-:W-:Y:S05]  /*ced0*/  MOV R198, R196 ;  /* 0x000000c400c67202 */ /* 0x000fea0000000f00 */
        /* <DEDUP_REMOVED lines=8> */
[----:B------:R-:W4:Y:S07]  /*cf60*/  LDSM.16.MT88.4 R48, [R236+0xb000] ;  /* 0x00b00000ec30783b */ /* 0x000f2e0000004200 */
[-C--:B---3--:R-:W-:Y:S08]  /*cf70*/  HMMA.16816.F32.BF16 R20, R36, R52.reuse, R20 ;  /* 0x000000342414723c */ /* 0x088ff00000041814 */
        /* <DEDUP_REMOVED lines=16> */
[----:B------:R-:W-:Y:S05]  /*d080*/  F2FP.BF16.F32.PACK_AB R43, R111, R208 ;  /* 0x000000d06f2b723e */ /* 0x000fea00000010ff */
[-C--:B-1----:R-:W-:Y:S08]  /*d090*/  HMMA.16816.F32.BF16 R4, R36, R44.reuse, R4 ;  /* 0x0000002c2404723c */ /* 0x082ff00000041804 */
[C---:B------:R-:W-:Y:S08]  /*d0a0*/  HMMA.16816.F32.BF16 R8, R40.reuse, R44, R8 ;  /* 0x0000002c2808723c */ /* 0x040ff00000041808 */
[-C--:B------:R-:W-:Y:S08]  /*d0b0*/  HMMA.16816.F32.BF16 R12, R40, R46.reuse, R12 ;  /* 0x0000002e280c723c */ /* 0x080ff0000004180c */
[C---:B------:R-:W-:Y:S01]  /*d0c0*/  HMMA.16816.F32.BF16 R16, R36.reuse, R46, R16 ;  /* 0x0000002e2410723c */ /* 0x040fe20000041810 */
[----:B------:R-:W1:Y:S07]  /*d0d0*/  LDSM.16.MT88.4 R44, [R236+0xb800] ;  /* 0x00b80000ec2c783b */ /* 0x000e6e0000004200 */
[-C--:B----4-:R-:W-:Y:S08]  /*d0e0*/  HMMA.16816.F32.BF16 R132, R36, R48.reuse, R132 ;  /* 0x000000302484723c */ /* 0x090ff00000041884 */
[C---:B------:R-:W-:Y:S08]  /*d0f0*/  HMMA.16816.F32.BF16 R136, R40.reuse, R48, R136 ;  /* 0x000000302888723c */ /* 0x040ff00000041888 */
[-C--:B------:R-:W-:Y:S08]  /*d100*/  HMMA.16816.F32.BF16 R140, R40, R50.reuse, R140 ;  /* 0x00000032288c723c */ /* 0x080ff0000004188c */
[C---:B------:R-:W-:Y:S08]  /*d110*/  HMMA.16816.F32.BF16 R144, R36.reuse, R50, R144 ;  /* 0x000000322490723c */ /* 0x040ff00000041890 */
[-C--:B---3--:R-:W-:Y:S08]  /*d120*/  HMMA.16816.F32.BF16 R20, R36, R52.reuse, R20 ;  /* 0x000000342414723c */ /* 0x088ff00000041814 */
[C---:B------:R-:W-:Y:S08]  /*d130*/  HMMA.16816.F32.BF16 R148, R40.reuse, R52, R148 ;  /* 0x000000342894723c */ /* 0x040ff00000041894 */
[-C--:B------:R-:W-:Y:S08]  /*d140*/  HMMA.16816.F32.BF16 R32, R40, R54.reuse, R32 ;  /* 0x000000362820723c */ /* 0x080ff00000041820 */
[C---:B------:R-:W-:Y:S08]  /*d150*/  HMMA.16816.F32.BF16 R152, R36.reuse, R54, R152 ;  /* 0x000000362498723c */ /* 0x040ff00000041898 */
[-C--:B--2---:R-:W-:Y:S08]  /*d160*/  HMMA.16816.F32.BF16 R156, R36, R56.reuse, R156 ;  /* 0x00000038249c723c */ /* 0x084ff0000004189c */
[C---:B------:R-:W-:Y:S08]  /*d170*/  HMMA.16816.F32.BF16 R24, R40.reuse, R56, R24 ;  /* 0x000000382818723c */ /* 0x040ff00000041818 */
[-C--:B------:R-:W-:Y:S03]  /*d180*/  HMMA.16816.F32.BF16 R160, R40, R58.reuse, R160 ;  /* 0x0000003a28a0723c */ /* 0x080fe600000418a0 */
[----:B------:R-:W-:Y:S01]  /*d190*/  FADD.FTZ R41, R192, R205 ;  /* 0x000000cdc0297221 */ /* 0x000fe20000010000 */
[----:B------:R-:W-:Y:S03]  /*d1a0*/  FADD.FTZ R40, R191, R186 ;  /* 0x000000babf287221 */ /* 0x000fe60000010000 */
[----:B------:R-:W-:Y:S01]  /*d1b0*/  FADD.FTZ R41, R194, R41 ;  /* 0x00000029c2297221 */ /* 0x000fe20000010000 */
[----:B------:R-:W-:Y:S04]  /*d1c0*/  HMMA.16816.F32.BF16 R28, R36, R58, R28 ;  /* 0x0000003a241c723c */ /* 0x000fe8000004181c */
[----:B------:R-:W-:Y:S01]  /*d1d0*/  FADD.FTZ R40, R190, R40 ;  /* 0x00000028be287221 */ /* 0x000fe20000010000 */
[----:B------:R-:W-:Y:S01]  /*d1e0*/  F2FP.BF16.F32.PACK_AB R36, R121, R120 ;  /* 0x000000787924723e */ /* 0x000fe200000010ff */
[----:B------:R-:W-:Y:S01]  /*d1f0*/  FADD.FTZ R41, R177, R41 ;  /* 0x00000029b1297221 */ /* 0x000fe20000010000 */
[----:B------:R-:W-:Y:S01]  /*d200*/  F2FP.BF16.F32.PACK_AB R37, R123, R122 ;  /* 0x0000007a7b25723e */ /* 0x000fe200000010ff */
[-C--:B------:R-:W-:Y:S01]  /*d210*/  HMMA.16816.F32.BF16 R192, R164, R180.reuse, R4 ;  /* 0x000000b4a4c0723c */ /* 0x080fe20000041804 */
[----:B------:R2:W3:Y:S04]  /*d220*/  LDSM.16.MT88.4 R4, [R200+0x3800] ;  /* 0x00380000c804783b */ /* 0x0004e80000004200 */
[----:B------:R-:W-:Y:S01]  /*d230*/  F2FP.BF16.F32.PACK_AB R38, R125, R124 ;  /* 0x0000007c7d26723e */ /* 0x000fe200000010ff */
[----:B------:R-:W-:Y:S01]  /*d240*/  FADD.FTZ R40, R176, R40 ;  /* 0x00000028b0287221 */ /* 0x000fe20000010000 */
[----:B------:R-:W-:Y:S01]  /*d250*/  F2FP.BF16.F32.PACK_AB R39, R225, R126 ;  /* 0x0000007ee127723e */ /* 0x000fe200000010ff */
[----:B------:R-:W-:Y:S02]  /*d260*/  FADD.FTZ R41, R61, R41 ;  /* 0x000000293d297221 */ /* 0x000fe40000010000 */
[----:B------:R-:W-:Y:S02]  /*d270*/  FADD.FTZ R40, R70, R40 ;  /* 0x0000002846287221 */ /* 0x000fe40000010000 */
[----:B------:R-:W-:Y:S02]  /*d280*/  FADD.FTZ R41, R71, R41 ;  /* 0x0000002947297221 */ /* 0x000fe40000010000 */
[C---:B------:R-:W-:Y:S01]  /*d290*/  HMMA.16816.F32.BF16 R188, R36.reuse, R180, R8 ;  /* 0x000000b424bc723c */ /* 0x040fe20000041808 */
[----:B------:R-:W4:Y:S03]  /*d2a0*/  LDSM.16.MT88.4 R8, [R202+0x3800] ;  /* 0x00380000ca08783b */ /* 0x000f260000004200 */
[----:B------:R-:W-:Y:S01]  /*d2b0*/  FADD.FTZ R40, R60, R40 ;  /* 0x000000283c287221 */ /* 0x000fe20000010000 */
[----:B------:R-:W-:Y:S03]  /*d2c0*/  FADD.FTZ R41, R76, R41 ;  /* 0x000000294c297221 */ /* 0x000fe60000010000 */
[-C--:B------:R-:W-:Y:S03]  /*d2d0*/  HMMA.16816.F32.BF16 R184, R36, R182.reuse, R12 ;  /* 0x000000b624b8723c */ /* 0x080fe6000004180c */
[----:B------:R-:W-:Y:S01]  /*d2e0*/  FADD.FTZ R40, R72, R40 ;  /* 0x0000002848287221 */ /* 0x000fe20000010000 */
[----:B------:R-:W-:Y:S01]  /*d2f0*/  FADD.FTZ R41, R77, R41 ;  /* 0x000000294d297221 */ /* 0x000fe20000010000 */
[----:B--2---:R-:W-:Y:S02]  /*d300*/  MOV R200, R2 ;  /* 0x0000000200c87202 */ /* 0x004fe40000000f00 */
[----:B------:R-:W-:Y:S01]  /*d310*/  FADD.FTZ R40, R73, R40 ;  /* 0x0000002849287221 */ /* 0x000fe20000010000 */
[C---:B------:R-:W-:Y:S04]  /*d320*/  HMMA.16816.F32.BF16 R180, R164.reuse, R182, R16 ;  /* 0x000000b6a4b4723c */ /* 0x040fe80000041810 */
        /* <DEDUP_REMOVED lines=13> */
[C---:B------:R-:W-:Y:S04]  /*d400*/  HMMA.16816.F32.BF16 R144, R164.reuse, R46, R144 ;  /* 0x0000002ea490723c */ /* 0x040fe80000041890 */
[----:B------:R-:W-:Y:S01]  /*d410*/  FADD.FTZ R74, R110, R74 ;  /* 0x0000004a6e4a7221 */ /* 0x000fe20000010000 */
[----:B------:R-:W-:Y:S03]  /*d420*/  FADD.FTZ R78, R106, R78 ;  /* 0x0000004e6a4e7221 */ /* 0x000fe60000010000 */
[-C--:B---3--:R-:W-:Y:S03]  /*d430*/  HMMA.16816.F32.BF16 R176, R164, R4.reuse, R20 ;  /* 0x00000004a4b0723c */ /* 0x088fe60000041814 */
[----:B------:R-:W-:Y:S01]  /*d440*/  FADD.FTZ R74, R169, R74 ;  /* 0x0000004aa94a7221 */ /* 0x000fe20000010000 */
[----:B------:R-:W-:Y:S03]  /*d450*/  FADD.FTZ R78, R107, R78 ;  /* 0x0000004e6b4e7221 */ /* 0x000fe60000010000 */
[----:B------:R-:W-:Y:S01]  /*d460*/  FADD.FTZ R74, R100, R74 ;  /* 0x0000004a644a7221 */ /* 0x000fe20000010000 */
[C---:B------:R-:W-:Y:S04]  /*d470*/  HMMA.16816.F32.BF16 R148, R36.reuse, R4, R148 ;  /* 0x000000042494723c */ /* 0x040fe80000041894 */
[----:B------:R-:W-:Y:S01]  /*d480*/  FADD.FTZ R74, R101, R74 ;  /* 0x0000004a654a7221 */ /* 0x000fe20000010000 */
[----:B------:R-:W-:Y:S01]  /*d490*/  FADD.FTZ R78, R171, R78 ;  /* 0x0000004eab4e7221 */ /* 0x000fe20000010000 */
[----:B------:R-:W-:Y:S02]  /*d4a0*/  FADD.FTZ R5, R125, R91 ;  /* 0x0000005b7d057221 */ /* 0x000fe40000010000 */
[-C--:B------:R-:W-:Y:S03]  /*d4b0*/  HMMA.16816.F32.BF16 R172, R36, R6.reuse, R32 ;  /* 0x0000000624ac723c */ /* 0x080fe60000041820 */
[----:B------:R-:W-:Y:S01]  /*d4c0*/  FADD.FTZ R74, R112, R74 ;  /* 0x0000004a704a7221 */ /* 0x000fe20000010000 */
[----:B------:R-:W-:Y:S03]  /*d4d0*/  FADD.FTZ R78, R170, R78 ;  /* 0x0000004eaa4e7221 */ /* 0x000fe60000010000 */
[----:B------:R-:W-:Y:S01]  /*d4e0*/  FADD.FTZ R74, R113, R74 ;  /* 0x0000004a714a7221 */ /* 0x000fe20000010000 */
[C---:B------:R-:W-:Y:S04]  /*d4f0*/  HMMA.16816.F32.BF16 R152, R164.reuse, R6, R152 ;  /* 0x00000006a498723c */ /* 0x040fe80000041898 */
[----:B------:R-:W-:Y:S01]  /*d500*/  FADD.FTZ R74, R116, R74 ;  /* 0x0000004a744a7221 */ /* 0x000fe20000010000 */
[----:B------:R-:W-:Y:S03]  /*d510*/  FADD.FTZ R78, R102, R78 ;  /* 0x0000004e664e7221 */ /* 0x000fe60000010000 */
[-C--:B----4-:R-:W-:Y:S03]  /*d520*/  HMMA.16816.F32.BF16 R156, R164, R8.reuse, R156 ;  /* 0x00000008a49c723c */ /* 0x090fe6000004189c */
[----:B------:R-:W-:Y:S01]  /*d530*/  FADD.FTZ R74, R117, R74 ;  /* 0x0000004a754a7221 */ /* 0x000fe20000010000 */
[----:B------:R-:W-:Y:S03]  /*d540*/  FADD.FTZ R78, R103, R78 ;  /* 0x0000004e674e7221 */ /* 0x000fe60000010000 */
[----:B------:R-:W-:Y:S01]  /*d550*/  FADD.FTZ R74, R128, R74 ;  /* 0x0000004a804a7221 */ /* 0x000fe20000010000 */
[C---:B------:R-:W-:Y:S04]  /*d560*/  HMMA.16816.F32.BF16 R168, R36.reuse, R8, R24 ;  /* 0x0000000824a8723c */ /* 0x040fe80000041818 */
[----:B------:R-:W-:Y:S01]  /*d570*/  FADD.FTZ R4, R129, R74 ;  /* 0x0000004a81047221 */ /* 0x000fe20000010000 */
[----:B------:R-:W-:Y:S03]  /*d580*/  FADD.FTZ R78, R114, R78 ;  /* 0x0000004e724e7221 */ /* 0x000fe60000010000 */
[-C--:B------:R-:W-:Y:S01]  /*d590*/  HMMA.16816.F32.BF16 R160, R36, R10.reuse, R160 ;  /* 0x0000000a24a0723c */ /* 0x080fe200000418a0 */
[----:B------:R1:W-:Y:S02]  /*d5a0*/  STL [R1+0xc], R4 ;  /* 0x00000c0401007387 */ /* 0x0003e40000100800 */
[----:B------:R-:W-:Y:S04]  /*d5b0*/  FADD.FTZ R78, R115, R78 ;  /* 0x0000004e734e7221 */ /* 0x000fe80000010000 */
[----:B------:R-:W-:Y:S01]  /*d5c0*/  FADD.FTZ R78, R118, R78 ;  /* 0x0000004e764e7221 */ /* 0x000fe20000010000 */
[----:B------:R-:W-:Y:S04]  /*d5d0*/  HMMA.16816.F32.BF16 R164, R164, R10, R28 ;  /* 0x0000000aa4a4723c */ /* 0x000fe8000004181c */
[----:B------:R-:W-:Y:S04]  /*d5e0*/  FADD.FTZ R78, R119, R78 ;  /* 0x0000004e774e7221 */ /* 0x000fe80000010000 */
[----:B------:R-:W-:Y:S04]  /*d5f0*/  FADD.FTZ R78, R130, R78 ;  /* 0x0000004e824e7221 */ /* 0x000fe80000010000 */
[----:B------:R-:W-:Y:S05]  /*d600*/  FADD.FTZ R6, R131, R78 ;  /* 0x0000004e83067221 */ /* 0x000fea0000010000 */
[----:B------:R2:W-:Y:S01]  /*d610*/  STL [R1+0x8], R6 ;  /* 0x0000080601007387 */ /* 0x0005e20000100800 */
[----:B-1----:R-:W-:Y:S03]  /*d620*/  FADD.FTZ R4, R225, R68 ;  /* 0x00000044e1047221 */ /* 0x002fe60000010000 */
[----:B------:R2:W-:Y:S04]  /*d630*/  STL [R1+0x4], R5 ;  /* 0x0000040501007387 */ /* 0x0005e80000100800 */
[----:B------:R2:W-:Y:S01]  /*d640*/  STL [R1], R4 ;  /* 0x0000000401007387 */ /* 0x0005e20000100800 */
[----:B------:R-:W-:Y:S05]  /*d650*/  @P1 BRA `(.L_x_231) ;  /* 0xffffffb800d01947 */ /* 0x000fea000383ffff */
.L_x_230:
[----:B------:R-:W3:Y:S01]  /*d660*/  LDL.LU R7, [R1+0xc] ;  /* 0x00000c0001077983 */ /* 0x000ee20000300800 */
[----:B------:R-:W1:Y:S03]  /*d670*/  S2UR UR4, SR_CgaCtaId ;  /* 0x00000000000479c3 */ /* 0x000e660000008800 */
[----:B--2---:R-:W2:Y:S04]  /*d680*/  LDL.LU R6, [R1+0x8] ;  /* 0x0000080001067983 */ /* 0x004ea80000300800 */
[----:B------:R-:W4:Y:S01]  /*d690*/  LDL.LU R10, [R1+0x4] ;  /* 0x00000400010a7983 */ /* 0x000f220000300800 */
[----:B------:R-:W-:Y:S01]  /*d6a0*/  UMOV UR5, 0x400 ;  /* 0x0000040000057882 */ /* 0x000fe20000000000 */
[----:B------:R-:W-:Y:S01]  /*d6b0*/  ISETP.NE.AND P6, PT, R249, -0x1, PT ;  /* 0xfffffffff900780c */ /* 0x000fe20003fc5270 */
[----:B------:R-:W5:Y:S01]  /*d6c0*/  LDC R21, c[0x0][0x434] ;  /* 0x00010d00ff157b82 */ /* 0x000f620000000800 */
[----:B------:R-:W5:Y:S01]  /*d6d0*/  LDL.LU R12, [R1] ;  /* 0x00000000010c7983 */ /* 0x000f620000300800 */
[----:B------:R-:W2:Y:S06]  /*d6e0*/  S2R R22, SR_CTAID.X ;  /* 0x0000000000167919 */ /* 0x000eac0000002500 */
[----:B------:R-:W5:Y:S01]  /*d6f0*/  LDC.U8 R19, c[0x0][0x548] ;  /* 0x00015200ff137b82 */ /* 0x000f620000000000 */
[----:B------:R-:W2:Y:S01]  /*d700*/  S2R R23, SR_CTAID.Z ;  /* 0x0000000000177919 */ /* 0x000ea20000002700 */
[----:B-1----:R-:W-:Y:S01]  /*d710*/  ULEA UR4, UR4, UR5, 0x18 ;  /* 0x0000000504047291 */ /* 0x002fe2000f8ec0ff */
[----:B---3--:R-:W1:Y:S04]  /*d720*/  SHFL.BFLY PT, R5, R7, 0x2, 0x1f ;  /* 0x0c401f0007057f89 */ /* 0x008e6800000e0000 */
[----:B--2---:R-:W2:Y:S04]  /*d730*/  SHFL.BFLY PT, R8, R6, 0x2, 0x1f ;  /* 0x0c401f0006087f89 */ /* 0x004ea800000e0000 */
[----:B----4-:R-:W3:Y:S04]  /*d740*/  SHFL.BFLY PT, R11, R10, 0x2, 0x1f ;  /* 0x0c401f000a0b7f89 */ /* 0x010ee800000e0000 */
[----:B-----5:R-:W4:Y:S01]  /*d750*/  SHFL.BFLY PT, R4, R12, 0x2, 0x1f ;  /* 0x0c401f000c047f89 */ /* 0x020f2200000e0000 */
[----:B-1----:R-:W-:Y:S01]  /*d760*/  FADD.FTZ R5, R5, R7 ;  /* 0x0000000705057221 */ /* 0x002fe20000010000 */
[----:B--2---:R-:W-:-:S04]  /*d770*/  FADD.FTZ R8, R8, R6 ;  /* 0x0000000608087221 */ /* 0x004fc80000010000 */
[----:B------:R-:W1:Y:S01]  /*d780*/  SHFL.BFLY PT, R9, R5, 0x1, 0x1f ;  /* 0x0c201f0005097f89 */ /* 0x000e6200000e0000 */
[----:B---3--:R-:W-:Y:S01]  /*d790*/  FADD.FTZ R11, R11, R10 ;  /* 0x0000000a0b0b7221 */ /* 0x008fe20000010000 */
[----:B------:R-:W2:Y:S01]  /*d7a0*/  S2R R6, SR_TID.X ;  /* 0x0000000000067919 */ /* 0x000ea20000002100 */
[----:B----4-:R-:W-:-:S03]  /*d7b0*/  FADD.FTZ R12, R4, R12 ;  /* 0x0000000c040c7221 */ /* 0x010fc60000010000 */
[----:B------:R-:W3:Y:S04]  /*d7c0*/  SHFL.BFLY PT, R10, R11, 0x1, 0x1f ;  /* 0x0c201f000b0a7f89 */ /* 0x000ee800000e0000 */
[----:B------:R-:W4:Y:S04]  /*d7d0*/  SHFL.BFLY PT, R4, R12, 0x1, 0x1f ;  /* 0x0c201f000c047f89 */ /* 0x000f2800000e0000 */
[----:B------:R-:W5:Y:S01]  /*d7e0*/  SHFL.BFLY PT, R7, R8, 0x1, 0x1f ;  /* 0x0c201f0008077f89 */ /* 0x000f6200000e0000 */
[----:B-1----:R-:W-:-:S04]  /*d7f0*/  FADD.FTZ R9, R5, R9 ;  /* 0x0000000905097221 */ /* 0x002fc80000010000 */
[----:B------:R-:W-:Y:S01]  /*d800*/  MUFU.RCP R5, R9 ;  /* 0x0000000900057308 */ /* 0x000fe20000001000 */
[----:B------:R-:W-:Y:S01]  /*d810*/  FSETP.NE.FTZ.AND P5, PT, R9, RZ, PT ;  /* 0x000000ff0900720b */ /* 0x000fe20003fb5000 */
[----:B---3--:R-:W-:Y:S01]  /*d820*/  FADD.FTZ R10, R11, R10 ;  /* 0x0000000a0b0a7221 */ /* 0x008fe20000010000 */
[----:B----4-:R-:W-:Y:S01]  /*d830*/  FADD.FTZ R4, R12, R4 ;  /* 0x000000040c047221 */ /* 0x010fe20000010000 */
[----:B--2---:R-:W-:-:S03]  /*d840*/  SHF.L.U32 R13, R6, 0x4, RZ ;  /* 0x00000004060d7819 */ /* 0x004fc600000006ff */
[----:B------:R-:W-:Y:S01]  /*d850*/  FSETP.NE.FTZ.AND P2, PT, R10, RZ, PT ;  /* 0x000000ff0a00720b */ /* 0x000fe20003f55000 */
[----:B------:R-:W1:Y:S01]  /*d860*/  MUFU.RCP R11, R4 ;  /* 0x00000004000b7308 */ /* 0x000e620000001000 */
[----:B-----5:R-:W-:Y:S01]  /*d870*/  FADD.FTZ R8, R8, R7 ;  /* 0x0000000708087221 */ /* 0x020fe20000010000 */
[----:B------:R-:W-:Y:S02]  /*d880*/  SHF.L.U32 R7, R6, 0x1, RZ ;  /* 0x0000000106077819 */ /* 0x000fe400000006ff */
[----:B------:R-:W-:Y:S02]  /*d890*/  LOP3.LUT R13, R13, 0x1c0, RZ, 0xc0, !PT ;  /* 0x000001c00d0d7812 */ /* 0x000fe400078ec0ff */
[--C-:B------:R-:W-:Y:S02]  /*d8a0*/  LOP3.LUT R240, R240, 0x6, R7.reuse, 0xf8, !PT ;  /* 0x00000006f0f07812 */ /* 0x100fe400078ef807 */
[----:B------:R-:W2:Y:S01]  /*d8b0*/  MUFU.RCP R14, R8 ;  /* 0x00000008000e7308 */ /* 0x000ea20000001000 */
[----:B------:R-:W-:-:S02]  /*d8c0*/  LOP3.LUT R13, R13, 0x38, R7, 0xf8, !PT ;  /* 0x000000380d0d7812 */ /* 0x000fc400078ef807 */
[----:B------:R-:W-:Y:S02]  /*d8d0*/  FSETP.NE.FTZ.AND P1, PT, R4, RZ, PT ;  /* 0x000000ff0400720b */ /* 0x000fe40003f35000 */
[----:B------:R-:W-:Y:S02]  /*d8e0*/  FSETP.NE.FTZ.AND P3, PT, R8, RZ, PT ;  /* 0x000000ff0800720b */ /* 0x000fe40003f75000 */
[----:B------:R-:W-:Y:S01]  /*d8f0*/  MOV R12, 0x10 ;  /* 0x00000010000c7802 */ /* 0x000fe20000000f00 */
[----:B------:R-:W3:Y:S01]  /*d900*/  MUFU.RCP R7, R10 ;  /* 0x0000000a00077308 */ /* 0x000ee20000001000 */
[----:B-1----:R-:W-:Y:S02]  /*d910*/  FSEL R11, R11, 1, P1 ;  /* 0x3f8000000b0b7808 */ /* 0x002fe40000800000 */
[----:B------:R-:W-:Y:S02]  /*d920*/  FSEL R5, R5, 1, P5 ;  /* 0x3f80000005057808 */ /* 0x000fe40002800000 */
[----:B------:R-:W-:Y:S01]  /*d930*/  LOP3.LUT R13, R240, R13, RZ, 0xfc, !PT ;  /* 0x0000000df00d7212 */ /* 0x000fe200078efcff */
        /* <DEDUP_REMOVED lines=17> */
[----:B------:R-:W-:Y:S01]  /*da50*/  FMUL.FTZ R192, R5, R192 ;  /* 0x000000c005c07220 */ /* 0x000fe20000410000 */
[----:B---3--:R-:W-:Y:S01]  /*da60*/  FSEL R7, R7, 1, P2 ;  /* 0x3f80000007077808 */ /* 0x008fe20001000000 */
[----:B------:R-:W-:Y:S01]  /*da70*/  FMUL.FTZ R193, R5, R193 ;  /* 0x000000c105c17220 */ /* 0x000fe20000410000 */
[----:B------:R-:W-:Y:S01]  /*da80*/  SEL R12, R12, 0xfffffff0, !P0 ;  /* 0xfffffff00c0c7807 */ /* 0x000fe20004000000 */
[----:B------:R-:W-:Y:S01]  /*da90*/  FMUL.FTZ R194, R14, R194 ;  /* 0x000000c20ec27220 */ /* 0x000fe20000410000 */
[----:B------:R-:W-:Y:S01]  /*daa0*/  LOP3.LUT P0, RZ, R6, 0x10, RZ, 0xc0, !PT ;  /* 0x0000001006ff7812 */ /* 0x000fe2000780c0ff */
[----:B------:R-:W-:Y:S01]  /*dab0*/  FMUL.FTZ R195, R14, R195 ;  /* 0x000000c30ec37220 */ /* 0x000fe20000410000 */
[----:B------:R-:W-:Y:S01]  /*dac0*/  F2FP.BF16.F32.PACK_AB R162, R11, R162 ;  /* 0x000000a20ba2723e */ /* 0x000fe200000010ff */
[C---:B------:R-:W-:Y:S01]  /*dad0*/  FMUL.FTZ R180, R5.reuse, R180 ;  /* 0x000000b405b47220 */ /* 0x040fe20000410000 */
[----:B------:R-:W-:Y:S01]  /*dae0*/  MOV R11, 0x20 ;  /* 0x00000020000b7802 */ /* 0x000fe20000000f00 */
[----:B------:R-:W-:Y:S01]  /*daf0*/  FMUL.FTZ R181, R5, R181 ;  /* 0x000000b505b57220 */ /* 0x000fe20000410000 */
[----:B------:R-:W-:Y:S01]  /*db00*/  LOP3.LUT P4, RZ, R6, 0x8, RZ, 0xc0, !PT ;  /* 0x0000000806ff7812 */ /* 0x000fe2000788c0ff */
[C---:B------:R-:W-:Y:S01]  /*db10*/  FMUL.FTZ R182, R14.reuse, R182 ;  /* 0x000000b60eb67220 */ /* 0x040fe20000410000 */
[C---:B------:R-:W-:Y:S01]  /*db20*/  FMUL.FTZ R183, R14.reuse, R183 ;  /* 0x000000b70eb77220 */ /* 0x040fe20000410000 */
[C---:B------:R-:W-:Y:S01]  /*db30*/  FMUL.FTZ R188, R7.reuse, R188 ;  /* 0x000000bc07bc7220 */ /* 0x040fe20000410000 */
[----:B------:R-:W-:Y:S01]  /*db40*/  FMUL.FTZ R189, R7, R189 ;  /* 0x000000bd07bd7220 */ /* 0x000fe20000410000 */
[----:B------:R-:W-:Y:S01]  /*db50*/  LEA R13, R13, UR4, 0x1 ;  /* 0x000000040d0d7c11 */ /* 0x000fe2000f8e08ff */
[----:B------:R-:W-:Y:S01]  /*db60*/  FMUL.FTZ R184, R7, R184 ;  /* 0x000000b807b87220 */ /* 0x000fe20000410000 */
[----:B------:R-:W-:Y:S01]  /*db70*/  SEL R16, R11, 0xffffffe0, !P4 ;  /* 0xffffffe00b107807 */ /* 0x000fe20006000000 */
[----:B------:R-:W-:Y:S01]  /*db80*/  FMUL.FTZ R185, R7, R185 ;  /* 0x000000b907b97220 */ /* 0x000fe20000410000 */
[----:B------:R-:W-:Y:S01]  /*db90*/  F2FP.BF16.F32.PACK_AB R192, R193, R192 ;  /* 0x000000c0c1c0723e */ /* 0x000fe200000010ff */
[----:B------:R-:W-:Y:S01]  /*dba0*/  FMUL.FTZ R132, R5, R132 ;  /* 0x0000008405847220 */ /* 0x000fe20000410000 */
[----:B------:R-:W-:Y:S01]  /*dbb0*/  F2FP.BF16.F32.PACK_AB R194, R195, R194 ;  /* 0x000000c2c3c2723e */ /* 0x000fe200000010ff */
[----:B------:R-:W-:Y:S01]  /*dbc0*/  FMUL.FTZ R133, R5, R133 ;  /* 0x0000008505857220 */ /* 0x000fe20000410000 */
        /* <DEDUP_REMOVED lines=10> */
[----:B------:R-:W-:Y:S01]  /*dc70*/  FMUL.FTZ R136, R7, R136 ;  /* 0x0000008807887220 */ /* 0x000fe20000410000 */
[----:B------:R-:W-:Y:S01]  /*dc80*/  F2FP.BF16.F32.PACK_AB R190, R191, R190 ;  /* 0x000000bebfbe723e */ /* 0x000fe200000010ff */
[C---:B------:R-:W-:Y:S01]  /*dc90*/  FMUL.FTZ R137, R7.reuse, R137 ;  /* 0x0000008907897220 */ /* 0x040fe20000410000 */
[----:B------:R-:W-:Y:S01]  /*dca0*/  IADD3 R17, PT, PT, R16, R13, RZ ;  /* 0x0000000d10117210 */ /* 0x000fe20007ffe0ff */
[C---:B------:R-:W-:Y:S01]  /*dcb0*/  FMUL.FTZ R140, R7.reuse, R140 ;  /* 0x0000008c078c7220 */ /* 0x040fe20000410000 */
[----:B------:R-:W-:Y:S01]  /*dcc0*/  FMUL.FTZ R141, R7, R141 ;  /* 0x0000008d078d7220 */ /* 0x000fe20000410000 */
[C---:B------:R-:W-:Y:S01]  /*dcd0*/  FMUL.FTZ R176, R5.reuse, R176 ;  /* 0x000000b005b07220 */ /* 0x040fe20000410000 */
[----:B------:R-:W-:Y:S01]  /*dce0*/  FMUL.FTZ R177, R5, R177 ;  /* 0x000000b105b17220 */ /* 0x000fe20000410000 */
[C---:B------:R-:W-:Y:S01]  /*dcf0*/  FMUL.FTZ R178, R14.reuse, R178 ;  /* 0x000000b20eb27220 */ /* 0x040fe20000410000 */
[C---:B------:R-:W-:Y:S01]  /*dd00*/  FMUL.FTZ R179, R14.reuse, R179 ;  /* 0x000000b30eb37220 */ /* 0x040fe20000410000 */
[----:B------:R-:W-:Y:S01]  /*dd10*/  F2FP.BF16.F32.PACK_AB R184, R185, R184 ;  /* 0x000000b8b9b8723e */ /* 0x000fe200000010ff */
[----:B------:R-:W-:Y:S01]  /*dd20*/  STS [R13], R192 ;  /* 0x000000c00d007388 */ /* 0x000fe20000000800 */
[----:B------:R-:W-:Y:S01]  /*dd30*/  F2FP.BF16.F32.PACK_AB R186, R187, R186 ;  /* 0x000000babbba723e */ /* 0x000fe200000010ff */
[C---:B------:R-:W-:Y:S01]  /*dd40*/  FMUL.FTZ R152, R5.reuse, R152 ;  /* 0x0000009805987220 */ /* 0x040fe20000410000 */
[----:B------:R-:W-:Y:S01]  /*dd50*/  FMUL.FTZ R153, R5, R153 ;  /* 0x0000009905997220 */ /* 0x000fe20000410000 */
[----:B------:R-:W-:Y:S01]  /*dd60*/  STS [R13+0x400], R194 ;  /* 0x000400c20d007388 */ /* 0x000fe20000000800 */
[C---:B------:R-:W-:Y:S01]  /*dd70*/  FMUL.FTZ R154, R14.reuse, R154 ;  /* 0x0000009a0e9a7220 */ /* 0x040fe20000410000 */
[----:B------:R-:W-:Y:S01]  /*dd80*/  FMUL.FTZ R155, R14, R155 ;  /* 0x0000009b0e9b7220 */ /* 0x000fe20000410000 */
[----:B------:R-:W-:Y:S01]  /*dd90*/  F2FP.BF16.F32.PACK_AB R132, R133, R132 ;  /* 0x000000848584723e */ /* 0x000fe200000010ff */
[----:B------:R-:W-:Y:S01]  /*dda0*/  STS [R15], R180 ;  /* 0x000000b40f007388 */ /* 0x000fe20000000800 */
[----:B------:R-:W-:Y:S01]  /*ddb0*/  F2FP.BF16.F32.PACK_AB R134, R135, R134 ;  /* 0x000000868786723e */ /* 0x000fe200000010ff */
[----:B------:R-:W-:Y:S01]  /*ddc0*/  FMUL.FTZ R148, R7, R148 ;  /* 0x0000009407947220 */ /* 0x000fe20000410000 */
[----:B------:R-:W-:Y:S01]  /*ddd0*/  IADD3 R11, PT, PT, R13, 0x40, RZ ;  /* 0x000000400d0b7810 */ /* 0x000fe20007ffe0ff */
[----:B------:R-:W-:Y:S01]  /*dde0*/  STS [R15+0x400], R182 ;  /* 0x000400b60f007388 */ /* 0x000fe20000000800 */
[----:B------:R-:W-:Y:S01]  /*ddf0*/  FMUL.FTZ R149, R7, R149 ;  /* 0x0000009507957220 */ /* 0x000fe20000410000 */
[----:B------:R-:W-:Y:S01]  /*de00*/  F2FP.BF16.F32.PACK_AB R144, R145, R144 ;  /* 0x000000909190723e */ /* 0x000fe200000010ff */
[----:B------:R-:W-:Y:S01]  /*de10*/  FMUL.FTZ R172, R7, R172 ;  /* 0x000000ac07ac7220 */ /* 0x000fe20000410000 */
[----:B------:R-:W-:Y:S01]  /*de20*/  F2FP.BF16.F32.PACK_AB R146, R147, R146 ;  /* 0x000000929392723e */ /* 0x000fe200000010ff */
[----:B------:R-:W-:Y:S01]  /*de30*/  STS [R13+0x2000], R188 ;  /* 0x002000bc0d007388 */ /* 0x000fe20000000800 */
[----:B------:R-:W-:Y:S01]  /*de40*/  @P0 IADD3 R11, PT, PT, R13, -0x40, RZ ;  /* 0xffffffc00d0b0810 */ /* 0x000fe20007ffe0ff */
[----:B------:R-:W-:Y:S01]  /*de50*/  FMUL.FTZ R173, R7, R173 ;  /* 0x000000ad07ad7220 */ /* 0x000fe20000410000 */
[----:B------:R-:W-:Y:S01]  /*de60*/  IADD3 R18, PT, PT, R12, R17, RZ ;  /* 0x000000110c127210 */ /* 0x000fe20007ffe0ff */
[----:B------:R1:W-:Y:S01]  /*de70*/  STS [R13+0x2400], R190 ;  /* 0x002400be0d007388 */ /* 0x0003e20000000800 */
        /* <DEDUP_REMOVED lines=12> */
[----:B------:R-:W-:Y:S01]  /*df40*/  F2FP.BF16.F32.PACK_AB R152, R153, R152 ;  /* 0x000000989998723e */ /* 0x000fe200000010ff */
[C---:B------:R-:W-:Y:S01]  /*df50*/  FMUL.FTZ R158, R14.reuse, R158 ;  /* 0x0000009e0e9e7220 */ /* 0x040fe20000410000 */
[----:B------:R-:W-:Y:S01]  /*df60*/  F2FP.BF16.F32.PACK_AB R154, R155, R154 ;  /* 0x0000009a9b9a723e */ /* 0x000fe200000010ff */
[----:B------:R-:W-:Y:S01]  /*df70*/  STS [R17+0x400], R134 ;  /* 0x0004008611007388 */ /* 0x000fe20000000800 */
[C---:B------:R-:W-:Y:S01]  /*df80*/  FMUL.FTZ R159, R14.reuse, R159 ;  /* 0x0000009f0e9f7220 */ /* 0x040fe20000410000 */
[----:B------:R-:W-:Y:S01]  /*df90*/  F2FP.BF16.F32.PACK_AB R148, R149, R148 ;  /* 0x000000949594723e */ /* 0x000fe200000010ff */
[----:B------:R-:W-:Y:S01]  /*dfa0*/  FMUL.FTZ R5, R5, R165 ;  /* 0x000000a505057220 */ /* 0x000fe20000410000 */
[----:B------:R-:W-:Y:S01]  /*dfb0*/  F2FP.BF16.F32.PACK_AB R150, R151, R150 ;  /* 0x000000969796723e */ /* 0x000fe200000010ff */
[----:B------:R-:W-:Y:S01]  /*dfc0*/  STS [R18], R144 ;  /* 0x0000009012007388 */ /* 0x000fe20000000800 */
[----:B------:R-:W-:Y:S01]  /*dfd0*/  FMUL.FTZ R166, R14, R166 ;  /* 0x000000a60ea67220 */ /* 0x000fe20000410000 */
[----:B------:R-:W-:Y:S01]  /*dfe0*/  IADD3 R16, PT, PT, R16, R11, RZ ;  /* 0x0000000b10107210 */ /* 0x000fe20007ffe0ff */
[----:B------:R-:W-:Y:S01]  /*dff0*/  FMUL.FTZ R14, R14, R167 ;  /* 0x000000a70e0e7220 */ /* 0x000fe20000410000 */
[----:B-1----:R-:W1:Y:S01]  /*e000*/  LDC.U8 R13, c[0x0][0x549] ;  /* 0x00015240ff0d7b82 */ /* 0x002e620000000000 */
[----:B------:R-:W-:Y:S01]  /*e010*/  STS [R18+0x400], R146 ;  /* 0x0004009212007388 */ /* 0x000fe20000000800 */
[----:B------:R-:W-:Y:S01]  /*e020*/  F2FP.BF16.F32.PACK_AB R172, R173, R172 ;  /* 0x000000acadac723e */ /* 0x000fe200000010ff */
[----:B------:R-:W-:Y:S01]  /*e030*/  FMUL.FTZ R168, R7, R168 ;  /* 0x000000a807a87220 */ /* 0x000fe20000410000 */
[----:B------:R-:W-:Y:S01]  /*e040*/  F2FP.BF16.F32.PACK_AB R174, R175, R174 ;  /* 0x000000aeafae723e */ /* 0x000fe200000010ff */
[----:B------:R-:W-:Y:S01]  /*e050*/  STS [R17+0x2000], R136 ;  /* 0x0020008811007388 */ /* 0x000fe20000000800 */
[----:B------:R-:W-:Y:S01]  /*e060*/  F2FP.BF16.F32.PACK_AB R156, R157, R156 ;  /* 0x0000009c9d9c723e */ /* 0x000fe200000010ff */
[----:B------:R-:W-:Y:S01]  /*e070*/  FMUL.FTZ R169, R7, R169 ;  /* 0x000000a907a97220 */ /* 0x000fe20000410000 */
[----:B--2---:R-:W-:Y:S01]  /*e080*/  IADD3 R15, PT, PT, R12, R11, RZ ;  /* 0x0000000b0c0f7210 */ /* 0x004fe20007ffe0ff */
        /* <DEDUP_REMOVED lines=10> */
[----:B------:R-:W4:Y:S01]  /*e130*/  @P3 LDC R20, c[0x0][0x458] ;  /* 0x00011600ff143b82 */ /* 0x000f220000000800 */
[----:B------:R-:W-:Y:S01]  /*e140*/  F2FP.BF16.F32.PACK_AB R7, R7, R160 ;  /* 0x000000a00707723e */ /* 0x000fe200000010ff */
[----:B------:R-:W-:Y:S01]  /*e150*/  STS [R11], R176 ;  /* 0x000000b00b007388 */ /* 0x000fe20000000800 */
[----:B------:R-:W-:Y:S01]  /*e160*/  @P3 MUFU.LG2 R24, R8 ;  /* 0x0000000800183308 */ /* 0x000fe20000000c00 */
[----:B-1----:R-:W-:-:S02]  /*e170*/  ISETP.NE.AND P4, PT, R13, RZ, PT ;  /* 0x000000ff0d00720c */ /* 0x002fc40003f85270 */
[----:B------:R-:W-:Y:S02]  /*e180*/  STS [R11+0x400], R178 ;  /* 0x000400b20b007388 */ /* 0x000fe40000000800 */
[----:B------:R-:W-:Y:S02]  /*e190*/  ISETP.NE.AND P0, PT, R19, RZ, !P4 ;  /* 0x000000ff1300720c */ /* 0x000fe40006705270 */
[----:B------:R-:W-:Y:S01]  /*e1a0*/  STS [R15], R152 ;  /* 0x000000980f007388 */ /* 0x000fe20000000800 */
[----:B------:R1:W-:Y:S03]  /*e1b0*/  @P1 MUFU.LG2 R26, R4 ;  /* 0x00000004001a1308 */ /* 0x0003e60000000c00 */
[----:B------:R-:W-:Y:S04]  /*e1c0*/  STS [R15+0x400], R154 ;  /* 0x0004009a0f007388 */ /* 0x000fe80000000800 */
[----:B------:R-:W-:Y:S01]  /*e1d0*/  STS [R11+0x2000], R148 ;  /* 0x002000940b007388 */ /* 0x000fe20000000800 */
[----:B--2---:R-:W2:Y:S03]  /*e1e0*/  @P4 LDC R17, c[0x0][0x430] ;  /* 0x00010c00ff114b82 */ /* 0x004ea60000000800 */
[----:B------:R5:W-:Y:S04]  /*e1f0*/  STS [R11+0x2400], R150 ;  /* 0x002400960b007388 */ /* 0x000be80000000800 */
[----:B------:R-:W-:Y:S01]  /*e200*/  STS [R15+0x2000], R172 ;  /* 0x002000ac0f007388 */ /* 0x000fe20000000800 */
[----:B---3--:R-:W2:Y:S01]  /*e210*/  LDC R18, c[0x0][0x434] ;  /* 0x00010d00ff127b82 */ /* 0x008ea20000000800 */
[----:B-1----:R-:W-:-:S02]  /*e220*/  MOV R4, 0x7f800000 ;  /* 0x7f80000000047802 */ /* 0x002fc40000000f00 */
[----:B------:R1:W-:Y:S04]  /*e230*/  STS [R15+0x2400], R174 ;  /* 0x002400ae0f007388 */ /* 0x0003e80000000800 */
[----:B------:R-:W-:Y:S04]  /*e240*/  STS [R16], R156 ;  /* 0x0000009c10007388 */ /* 0x000fe80000000800 */
[----:B------:R-:W-:Y:S01]  /*e250*/  STS [R16+0x400], R158 ;  /* 0x0004009e10007388 */ /* 0x000fe20000000800 */
[----:B-----5:R-:W-:Y:S02]  /*e260*/  IADD3 R11, PT, PT, R12, R16, RZ ;  /* 0x000000100c0b7210 */ /* 0x020fe40007ffe0ff */
[----:B------:R-:W3:Y:S01]  /*e270*/  @!P6 LDC.64 R12, c[0x0][0x400] ;  /* 0x00010000ff0ceb82 */ /* 0x000ee20000000a00 */
[----:B--2---:R-:W-:-:S02]  /*e280*/  @P4 IMAD R21, R17, R18, RZ ;  /* 0x0000001211154224 */ /* 0x004fc400078e02ff */
[----:B------:R2:W-:Y:S04]  /*e290*/  STS [R11], R5 ;  /* 0x000000050b007388 */ /* 0x0005e80000000800 */
[----:B------:R5:W-:Y:S01]  /*e2a0*/  STS [R11+0x400], R14 ;  /* 0x0004000e0b007388 */ /* 0x000be20000000800 */
[----:B-1----:R-:W3:Y:S03]  /*e2b0*/  S2R R15, SR_CTAID.Y ;  /* 0x00000000000f7919 */ /* 0x002ee60000002600 */
[----:B------:R-:W-:Y:S04]  /*e2c0*/  STS [R16+0x2000], R168 ;  /* 0x002000a810007388 */ /* 0x000fe80000000800 */
[----:B------:R1:W-:Y:S04]  /*e2d0*/  STS [R16+0x2400], R170 ;  /* 0x002400aa10007388 */ /* 0x0003e80000000800 */
[----:B------:R4:W-:Y:S04]  /*e2e0*/  STS [R11+0x2000], R7 ;  /* 0x002000070b007388 */ /* 0x0009e80000000800 */
[----:B------:R3:W-:Y:S01]  /*e2f0*/  STS [R11+0x2400], R162 ;  /* 0x002400a20b007388 */ /* 0x0007e20000000800 */
[----:B--2---:R-:W2:Y:S01]  /*e300*/  @P5 LDC R5, c[0x0][0x458] ;  /* 0x00011600ff055b82 */ /* 0x004ea20000000800 */
[----:B-----5:R-:W5:Y:S08]  /*e310*/  @P5 MUFU.LG2 R14, R9 ;  /* 0x00000009000e5308 */ /* 0x020f700000000c00 */
[----:B-1----:R1:W1:Y:S01]  /*e320*/  @P2 MUFU.LG2 R16, R10 ;  /* 0x0000000a00102308 */ /* 0x0022620000000c00 */
[----:B----4-:R-:W-:Y:S01]  /*e330*/  MOV R7, 0x7f800000 ;  /* 0x7f80000000077802 */ /* 0x010fe20000000f00 */
[----:B-----5:R-:W-:Y:S01]  /*e340*/  @P5 FMUL.FTZ R14, R14, 0.69314718246459960938 ;  /* 0x3f3172180e0e5820 */ /* 0x020fe20000410000 */
[----:B------:R-:W4:Y:S03]  /*e350*/  @P6 LDC.64 R8, c[0x0][0x408] ;  /* 0x00010200ff086b82 */ /* 0x000f260000000a00 */
[----:B--2---:R-:W-:Y:S01]  /*e360*/  @P5 FFMA.FTZ R7, R196, R5, R14 ;  /* 0x00000005c4075223 */ /* 0x004fe2000001000e */
[----:B------:R-:W-:Y:S01]  /*e370*/  @P3 FMUL.FTZ R5, R24, 0.69314718246459960938 ;  /* 0x3f31721818053820 */ /* 0x000fe20000410000 */
[----:B---3--:R-:W-:Y:S01]  /*e380*/  @!P6 IMAD.WIDE.U32 R24, R15, R12, RZ ;  /* 0x0000000c0f18e225 */ /* 0x008fe200078e00ff */
[----:B------:R-:W-:-:S02]  /*e390*/  ISETP.NE.AND P5, PT, R249, -0x1, PT ;  /* 0xfffffffff900780c */ /* 0x000fc40003fa5270 */
[----:B------:R-:W2:Y:S01]  /*e3a0*/  @P2 LDC R11, c[0x0][0x458] ;  /* 0x00011600ff0b2b82 */ /* 0x000ea20000000800 */
[----:B------:R-:W-:Y:S01]  /*e3b0*/  @P3 FFMA.FTZ R4, R3, R20, R5 ;  /* 0x0000001403043223 */ /* 0x000fe20000010005 */
[----:B------:R-:W-:Y:S01]  /*e3c0*/  @!P6 IMAD R5, R15, R13, R25 ;  /* 0x0000000d0f05e224 */ /* 0x000fe200078e0219 */
[----:B------:R-:W-:-:S05]  /*e3d0*/  @P4 MOV R3, 0x1 ;  /* 0x0000000100034802 */ /* 0x000fca0000000f00 */
[----:B-1----:R-:W1:Y:S08]  /*e3e0*/  @P1 LDC R10, c[0x0][0x458] ;  /* 0x00011600ff0a1b82 */ /* 0x002e700000000800 */
[----:B------:R-:W3:Y:S01]  /*e3f0*/  @P4 LDC R14, c[0x0][0x430] ;  /* 0x00010c00ff0e4b82 */ /* 0x000ee20000000800 */
[----:B----4-:R-:W-:Y:S01]  /*e400*/  @P6 IMAD.WIDE.U32 R28, R249, R8, RZ ;  /* 0x00000008f91c6225 */ /* 0x010fe200078e00ff */
[----:B------:R-:W-:Y:S06]  /*e410*/  @P4 BRA `(.L_x_234) ;  /* 0x0000000000204947 */ /* 0x000fec0003800000 */
[----:B------:R-:W-:Y:S01]  /*e420*/  ISETP.NE.AND P3, PT, R19, RZ, PT ;  /* 0x000000ff1300720c */ /* 0x000fe20003f65270 */
[----:B------:R-:W4:-:S12]  /*e430*/  LDC R8, c[0x0][0x3e0] ;  /* 0x0000f800ff087b82 */ /* 0x000f180000000800 */
[----:B------:R-:W4:Y:S01]  /*e440*/  @P3 LDC R3, c[0x0][0x454] ;  /* 0x00011500ff033b82 */ /* 0x000f220000000800 */
[----:B---3--:R-:W-:Y:S02]  /*e450*/  @P3 MOV R14, 0x1 ;  /* 0x00000001000e3802 */ /* 0x008fe40000000f00 */
[----:B------:R-:W-:-:S05]  /*e460*/  @!P3 MOV R14, 0x1 ;  /* 0x00000001000eb802 */ /* 0x000fca0000000f00 */
[----:B------:R-:W3:Y:S01]  /*e470*/  @P3 LDC R21, c[0x0][0x454] ;  /* 0x00011500ff153b82 */ /* 0x000ee20000000800 */
[-C--:B----4-:R-:W-:Y:S02]  /*e480*/  @P3 IMAD R3, R3, R8.reuse, RZ ;  /* 0x0000000803033224 */ /* 0x090fe400078e02ff */
[----:B------:R-:W-:-:S07]  /*e490*/  @!P3 IMAD R3, R18, R8, RZ ;  /* 0x000000081203b224 */ /* 0x000fce00078e02ff */
.L_x_234:
[----:B---3--:R-:W-:Y:S01]  /*e4a0*/  IMAD R21, R23, R21, RZ ;  /* 0x0000001517157224 */ /* 0x008fe200078e02ff */
[----:B------:R-:W-:Y:S01]  /*e4b0*/  BAR.SYNC.DEFER_BLOCKING 0x0 ;  /* 0x0000000000007b1d */ /* 0x000fe20000010000 */
[C---:B------:R-:W-:Y:S01]  /*e4c0*/  IMAD.SHL.U32 R17, R6.reuse, 0x8, RZ ;  /* 0x0000000806117824 */ /* 0x040fe200078e00ff */
[----:B------:R-:W-:Y:S01]  /*e4d0*/  LOP3.LUT P3, RZ, R6, 0x3, RZ, 0xc0, !PT ;  /* 0x0000000306ff7812 */ /* 0x000fe2000786c0ff */
[----:B------:R-:W-:Y:S02]  /*e4e0*/  @P6 IMAD R5, R249, R9, R29 ;  /* 0x00000009f9056224 */ /* 0x000fe400078e021d */
[----:B------:R-:W-:Y:S01]  /*e4f0*/  @P1 FMUL.FTZ R26, R26, 0.69314718246459960938 ;  /* 0x3f3172181a1a1820 */ /* 0x000fe20000410000 */
[----:B------:R-:W-:Y:S01]  /*e500*/  @!P0 IMAD R21, R15, R3, R21 ;  /* 0x000000030f158224 */ /* 0x000fe200078e0215 */
[----:B------:R-:W-:Y:S01]  /*e510*/  LOP3.LUT R3, R17, 0x1f8, RZ, 0xc0, !PT ;  /* 0x000001f811037812 */ /* 0x000fe200078ec0ff */
[----:B------:R-:W-:Y:S02]  /*e520*/  @!P5 IMAD R249, R15, R18, RZ ;  /* 0x000000120ff9d224 */ /* 0x000fe400078e02ff */
[----:B------:R-:W-:Y:S01]  /*e530*/  @P2 FMUL.FTZ R12, R16, 0.69314718246459960938 ;  /* 0x3f317218100c2820 */ /* 0x000fe20000410000 */
[----:B------:R-:W-:Y:S01]  /*e540*/  IMAD R9, R22, R14, RZ ;  /* 0x0000000e16097224 */ /* 0x000fe200078e02ff */
[----:B------:R-:W-:Y:S01]  /*e550*/  LOP3.LUT R3, R3, 0x38, R6, 0x78, !PT ;  /* 0x0000003803037812 */ /* 0x000fe200078e7806 */
[----:B------:R-:W-:Y:S01]  /*e560*/  BSSY.RECONVERGENT B0, `(.L_x_235) ;  /* 0x0000036000007945 */ /* 0x000fe20003800200 */
[----:B------:R-:W-:Y:S01]  /*e570*/  SHF.R.S32.HI R8, RZ, 0x1f, R249 ;  /* 0x0000001fff087819 */ /* 0x000fe200000114f9 */
[----:B------:R-:W-:Y:S01]  /*e580*/  IMAD.SHL.U32 R9, R9, 0x80, RZ ;  /* 0x0000008009097824 */ /* 0x000fe200078e00ff */
[----:B------:R-:W-:Y:S01]  /*e590*/  SEL R249, R249, RZ, P0 ;  /* 0x000000fff9f97207 */ /* 0x000fe20000000000 */
[----:B------:R-:W-:Y:S01]  /*e5a0*/  IMAD.MOV.U32 R18, RZ, RZ, 0x7f800000 ;  /* 0x7f800000ff127424 */ /* 0x000fe200078e00ff */
[----:B------:R-:W-:Y:S01]  /*e5b0*/  LOP3.LUT R3, R3, 0x1e00, R17, 0xf8, !PT ;  /* 0x00001e0003037812 */ /* 0x000fe200078ef811 */
[----:B--2---:R-:W-:Y:S01]  /*e5c0*/  @P2 FFMA.FTZ R18, R2, R11, R12 ;  /* 0x0000000b02122223 */ /* 0x004fe2000001000c */
[----:B------:R-:W-:-:S02]  /*e5d0*/  SEL R8, R8, RZ, P0 ;  /* 0x000000ff08087207 */ /* 0x000fc40000000000 */
[----:B------:R-:W-:Y:S01]  /*e5e0*/  MOV R15, 0x7f800000 ;  /* 0x7f800000000f7802 */ /* 0x000fe20000000f00 */
[----:B-1----:R-:W-:Y:S01]  /*e5f0*/  @P1 FFMA.FTZ R15, R0, R10, R26 ;  /* 0x0000000a000f1223 */ /* 0x002fe2000001001a */
[--C-:B------:R-:W-:Y:S02]  /*e600*/  IADD3 R16, P4, P0, R9, R249, R21.reuse ;  /* 0x000000f909107210 */ /* 0x100fe4000789e015 */
[----:B------:R-:W-:Y:S02]  /*e610*/  SHF.R.S32.HI R19, RZ, 0x1f, R21 ;  /* 0x0000001fff137819 */ /* 0x000fe40000011415 */
[----:B------:R-:W-:Y:S02]  /*e620*/  SHF.R.S32.HI R9, RZ, 0x1f, R9 ;  /* 0x0000001fff097819 */ /* 0x000fe40000011409 */
[----:B------:R-:W-:Y:S02]  /*e630*/  LEA R0, R3, UR4, 0x1 ;  /* 0x0000000403007c11 */ /* 0x000fe4000f8e08ff */
[----:B------:R-:W-:Y:S01]  /*e640*/  IADD3.X R19, PT, PT, R9, R8, R19, P4, P0 ;  /* 0x0000000809137210 */ /* 0x000fe200027e0413 */
[----:B------:R-:W-:Y:S06]  /*e650*/  @P3 BRA `(.L_x_236) ;  /* 0x0000000000983947 */ /* 0x000fec0003800000 */
[----:B------:R-:W-:Y:S02]  /*e660*/  LOP3.LUT R239, R239, 0x30, RZ, 0xc0, !PT ;  /* 0x00000030efef7812 */ /* 0x000fe400078ec0ff */
[----:B------:R-:W-:-:S04]  /*e670*/  SHF.R.U32.HI R20, RZ, 0x2, R6 ;  /* 0x00000002ff147819 */ /* 0x000fc80000011606 */
[----:B------:R-:W-:-:S04]  /*e680*/  LOP3.LUT R20, R239, 0x7, R20, 0xf8, !PT ;  /* 0x00000007ef147812 */ /* 0x000fc800078ef814 */
[C---:B------:R-:W-:Y:S01]  /*e690*/  ISETP.GE.AND P5, PT, R20.reuse, R244, PT ;  /* 0x000000f41400720c */ /* 0x040fe20003fa6270 */
[C---:B------:R-:W-:Y:S01]  /*e6a0*/  VIADD R30, R20.reuse, 0x8 ;  /* 0x00000008141e7836 */ /* 0x040fe20000000000 */
[C---:B------:R-:W-:Y:S01]  /*e6b0*/  LOP3.LUT R27, R20.reuse, 0x40, RZ, 0xfc, !PT ;  /* 0x00000040141b7812 */ /* 0x040fe200078efcff */
[----:B------:R-:W-:-:S03]  /*e6c0*/  VIADD R26, R20, 0x48 ;  /* 0x00000048141a7836 */ /* 0x000fc60000000000 */
[-C--:B------:R-:W-:Y:S02]  /*e6d0*/  ISETP.GE.AND P4, PT, R30, R244.reuse, PT ;  /* 0x000000f41e00720c */ /* 0x080fe40003f86270 */
[-C--:B------:R-:W-:Y:S02]  /*e6e0*/  ISETP.GE.AND P3, PT, R27, R244.reuse, PT ;  /* 0x000000f41b00720c */ /* 0x080fe40003f66270 */
[----:B------:R-:W-:-:S03]  /*e6f0*/  ISETP.GE.AND P2, PT, R26, R244, PT ;  /* 0x000000f41a00720c */ /* 0x000fc60003f46270 */
[----:B------:R-:W1:Y:S01]  /*e700*/  @!P5 LDC.64 R12, c[0x0][0x420] ;  /* 0x00010800ff0cdb82 */ /* 0x000e620000000a00 */
[----:B------:R-:W-:-:S05]  /*e710*/  @!P5 IMAD R20, R20, R14, RZ ;  /* 0x0000000e1414d224 */ /* 0x000fca00078e02ff */
[----:B------:R-:W-:Y:S01]  /*e720*/  @!P5 IADD3 R21, P0, PT, R20, R16, RZ ;  /* 0x000000101415d210 */ /* 0x000fe20007f1e0ff */
[-C--:B------:R-:W-:Y:S01]  /*e730*/  @!P4 IMAD R30, R30, R14.reuse, RZ ;  /* 0x0000000e1e1ec224 */ /* 0x080fe200078e02ff */
[----:B------:R-:W2:Y:S01]  /*e740*/  @!P4 LDC.64 R10, c[0x0][0x420] ;  /* 0x00010800ff0acb82 */ /* 0x000ea20000000a00 */
[-C--:B------:R-:W-:Y:S01]  /*e750*/  @!P3 IMAD R27, R27, R14.reuse, RZ ;  /* 0x0000000e1b1bb224 */ /* 0x080fe200078e02ff */
[----:B------:R-:W-:Y:S01]  /*e760*/  @!P5 LEA.HI.X.SX32 R20, R20, R19, 0x1, P0 ;  /* 0x000000131414d211 */ /* 0x000fe200000f0eff */
[----:B------:R-:W-:-:S05]  /*e770*/  @!P2 IMAD R14, R26, R14, RZ ;  /* 0x0000000e1a0ea224 */ /* 0x000fca00078e02ff */
[----:B------:R-:W3:Y:S08]  /*e780*/  @!P3 LDC.64 R8, c[0x0][0x420] ;  /* 0x00010800ff08bb82 */ /* 0x000ef00000000a00 */
[----:B------:R-:W4:Y:S01]  /*e790*/  @!P2 LDC.64 R2, c[0x0][0x420] ;  /* 0x00010800ff02ab82 */ /* 0x000f220000000a00 */
[----:B-1----:R-:W-:Y:S02]  /*e7a0*/  @!P5 LEA R32, P1, R21, R12, 0x2 ;  /* 0x0000000c1520d211 */ /* 0x002fe400078210ff */
[----:B------:R-:W-:-:S02]  /*e7b0*/  @!P4 IADD3 R12, P0, PT, R30, R16, RZ ;  /* 0x000000101e0cc210 */ /* 0x000fc40007f1e0ff */
[----:B------:R-:W-:Y:S02]  /*e7c0*/  @!P5 LEA.HI.X R33, R21, R13, R20, 0x2, P1 ;  /* 0x0000000d1521d211 */ /* 0x000fe400008f1414 */
[----:B------:R-:W-:Y:S02]  /*e7d0*/  @!P4 LEA.HI.X.SX32 R30, R30, R19, 0x1, P0 ;  /* 0x000000131e1ec211 */ /* 0x000fe400000f0eff */
[C---:B--2---:R-:W-:Y:S01]  /*e7e0*/  @!P4 LEA R20, P0, R12.reuse, R10, 0x2 ;  /* 0x0000000a0c14c211 */ /* 0x044fe200078010ff */
[----:B------:R1:W-:Y:S01]  /*e7f0*/  @!P5 STG.E desc[UR16][R32.64], R7 ;  /* 0x000000072000d986 */ /* 0x0003e2000c101910 */
[-C--:B------:R-:W-:Y:S02]  /*e800*/  @!P3 IADD3 R10, P1, PT, R27, R16.reuse, RZ ;  /* 0x000000101b0ab210 */ /* 0x080fe40007f3e0ff */
[----:B------:R-:W-:Y:S02]  /*e810*/  @!P4 LEA.HI.X R21, R12, R11, R30, 0x2, P0 ;  /* 0x0000000b0c15c211 */ /* 0x000fe400000f141e */
[----:B------:R-:W-:-:S02]  /*e820*/  @!P2 IADD3 R16, P0, PT, R14, R16, RZ ;  /* 0x000000100e10a210 */ /* 0x000fc40007f1e0ff */
[-C--:B------:R-:W-:Y:S01]  /*e830*/  @!P3 LEA.HI.X.SX32 R27, R27, R19.reuse, 0x1, P1 ;  /* 0x000000131b1bb211 */ /* 0x080fe200008f0eff */
[----:B------:R1:W-:Y:S01]  /*e840*/  @!P4 STG.E desc[UR16][R20.64], R4 ;  /* 0x000000041400c986 */ /* 0x0003e2000c101910 */
[----:B---3--:R-:W-:Y:S02]  /*e850*/  @!P3 LEA R8, P1, R10, R8, 0x2 ;  /* 0x000000080a08b211 */ /* 0x008fe400078210ff */
[----:B------:R-:W-:Y:S02]  /*e860*/  @!P2 LEA.HI.X.SX32 R14, R14, R19, 0x1, P0 ;  /* 0x000000130e0ea211 */ /* 0x000fe400000f0eff */
[----:B------:R-:W-:Y:S02]  /*e870*/  @!P3 LEA.HI.X R9, R10, R9, R27, 0x2, P1 ;  /* 0x000000090a09b211 */ /* 0x000fe400008f141b */
[----:B----4-:R-:W-:-:S03]  /*e880*/  @!P2 LEA R2, P0, R16, R2, 0x2 ;  /* 0x000000021002a211 */ /* 0x010fc600078010ff */
[----:B------:R1:W-:Y:S01]  /*e890*/  @!P3 STG.E desc[UR16][R8.64], R18 ;  /* 0x000000120800b986 */ /* 0x0003e2000c101910 */
[----:B------:R-:W-:-:S05]  /*e8a0*/  @!P2 LEA.HI.X R3, R16, R3, R14, 0x2, P0 ;  /* 0x000000031003a211 */ /* 0x000fca00000f140e */
[----:B------:R1:W-:Y:S04]  /*e8b0*/  @!P2 STG.E desc[UR16][R2.64], R15 ;  /* 0x0000000f0200a986 */ /* 0x0003e8000c101910 */
.L_x_236:
[----:B------:R-:W-:Y:S05]  /*e8c0*/  BSYNC.RECONVERGENT B0 ;  /* 0x0000000000007941 */ /* 0x000fea0003800200 */
.L_x_235:
[----:B------:R-:W2:Y:S01]  /*e8d0*/  LDCU UR6, c[0x0][0x440] ;  /* 0x00008800ff0677ac */ /* 0x000ea20008000800 */
[----:B-1----:R-:W-:Y:S01]  /*e8e0*/  SHF.R.U32.HI R2, RZ, 0x3, R6 ;  /* 0x00000003ff027819 */ /* 0x002fe20000011606 */
[----:B------:R-:W-:Y:S01]  /*e8f0*/  @P6 IMAD.MOV.U32 R24, RZ, RZ, R28 ;  /* 0x000000ffff186224 */ /* 0x000fe200078e001c */
[----:B------:R-:W-:Y:S01]  /*e900*/  LOP3.LUT R17, R17, 0x38, RZ, 0xc0, !PT ;  /* 0x0000003811117812 */ /* 0x000fe200078ec0ff */
[----:B------:R1:W3:Y:S01]  /*e910*/  LDS.128 R8, [R0+0x3800] ;  /* 0x0038000000087984 */ /* 0x0002e20000000c00 */
[C---:B------:R-:W-:Y:S01]  /*e920*/  IADD3 R6, PT, PT, R2.reuse, 0x30, RZ ;  /* 0x0000003002067810 */ /* 0x040fe20007ffe0ff */
[C---:B------:R-:W-:Y:S01]  /*e930*/  VIADD R7, R2.reuse, 0x20 ;  /* 0x0000002002077836 */ /* 0x040fe20000000000 */
[C---:B------:R-:W-:Y:S01]  /*e940*/  IADD3 R14, P1, PT, R17.reuse, R24, RZ ;  /* 0x00000018110e7210 */ /* 0x040fe20007f3e0ff */
[C---:B------:R-:W-:Y:S01]  /*e950*/  VIADD R4, R2.reuse, 0x40 ;  /* 0x0000004002047836 */ /* 0x040fe20000000000 */
[----:B------:R-:W4:Y:S01]  /*e960*/  LDCU.64 UR4, c[0x0][0x410] ;  /* 0x00008200ff0477ac */ /* 0x000f220008000a00 */
[----:B------:R-:W-:Y:S01]  /*e970*/  VIADD R3, R2, 0x10 ;  /* 0x0000001002037836 */ /* 0x000fe20000000000 */
[----:B------:R-:W-:Y:S01]  /*e980*/  IADD3.X R15, PT, PT, RZ, R5, RZ, P1, !PT ;  /* 0x00000005ff0f7210 */ /* 0x000fe20000ffe4ff */
[----:B------:R-:W-:Y:S01]  /*e990*/  BSSY.RECONVERGENT B0, `(.L_x_237) ;  /* 0x000001b000007945 */ /* 0x000fe20003800200 */
[----:B--2---:R-:W-:-:S04]  /*e9a0*/  ISETP.GE.AND P0, PT, R17, UR6, PT ;  /* 0x0000000611007c0c */ /* 0x004fc8000bf06270 */
[-C--:B------:R-:W-:Y:S02]  /*e9b0*/  ISETP.GE.OR P5, PT, R7, R244.reuse, P0 ;  /* 0x000000f40700720c */ /* 0x080fe400007a6670 */
[-C--:B------:R-:W-:Y:S02]  /*e9c0*/  ISETP.GE.OR P4, PT, R6, R244.reuse, P0 ;  /* 0x000000f40600720c */ /* 0x080fe40000786670 */
[-C--:B------:R-:W-:Y:S01]  /*e9d0*/  ISETP.GE.OR P3, PT, R4, R244.reuse, P0 ;  /* 0x000000f40400720c */ /* 0x080fe20000766670 */
[----:B----4-:R-:W-:Y:S01]  /*e9e0*/  IMAD.WIDE.U32 R14, R23, UR4, R14 ;  /* 0x00000004170e7c25 */ /* 0x010fe2000f8e000e */
[----:B------:R1:W2:Y:S01]  /*e9f0*/  LDS.128 R4, [R0] ;  /* 0x0000000000047984 */ /* 0x0002a20000000c00 */
[CC--:B------:R-:W-:Y:S02]  /*ea00*/  ISETP.GE.OR P1, PT, R2.reuse, R244.reuse, P0 ;  /* 0x000000f40200720c */ /* 0x0c0fe40000726670 */
[----:B------:R-:W-:Y:S01]  /*ea10*/  ISETP.GE.OR P6, PT, R3, R244, P0 ;  /* 0x000000f40300720c */ /* 0x000fe200007c6670 */
[----:B------:R-:W-:-:S02]  /*ea20*/  VIADD R3, R2, 0x50 ;  /* 0x0000005002037836 */ /* 0x000fc40000000000 */
[----:B------:R-:W-:-:S03]  /*ea30*/  IMAD R19, R23, UR5, R15 ;  /* 0x0000000517137c24 */ /* 0x000fc6000f8e020f */
[----:B------:R-:W-:Y:S01]  /*ea40*/  ISETP.GE.OR P2, PT, R3, R244, P0 ;  /* 0x000000f40300720c */ /* 0x000fe20000746670 */
[----:B------:R-:W-:Y:S02]  /*ea50*/  IMAD.MOV.U32 R3, RZ, RZ, RZ ;  /* 0x000000ffff037224 */ /* 0x000fe400078e00ff */
[----:B------:R-:W-:-:S04]  /*ea60*/  IMAD.WIDE.U32 R16, R22, 0x80, R2 ;  /* 0x0000008016107825 */ /* 0x000fc800078e0002 */
[C---:B------:R-:W-:Y:S01]  /*ea70*/  VIADD R3, R2.reuse, 0x60 ;  /* 0x0000006002037836 */ /* 0x040fe20000000000 */
[----:B------:R-:W-:Y:S01]  /*ea80*/  IADD3 R2, PT, PT, R2, 0x70, RZ ;  /* 0x0000007002027810 */ /* 0x000fe20007ffe0ff */
[----:B---3--:R-:W-:Y:S06]  /*ea90*/  @P1 BRA `(.L_x_238) ;  /* 0x0000000000281947 */ /* 0x008fec0003800000 */
[----:B------:R-:W3:Y:S01]  /*eaa0*/  LDCU.64 UR6, c[0x0][0x408] ;  /* 0x00008100ff0677ac */ /* 0x000ee20008000a00 */
[----:B------:R-:W-:Y:S01]  /*eab0*/  MOV R18, R14 ;  /* 0x0000000e00127202 */ /* 0x000fe20000000f00 */
[----:B------:R-:W4:Y:S01]  /*eac0*/  LDCU.64 UR4, c[0x0][0x3f0] ;  /* 0x00007e00ff0477ac */ /* 0x000f220008000a00 */
[----:B---3--:R-:W-:-:S03]  /*ead0*/  IMAD R12, R17, UR6, RZ ;  /* 0x00000006110c7c24 */ /* 0x008fc6000f8e02ff */
[----:B------:R-:W-:-:S04]  /*eae0*/  IMAD.WIDE.U32 R20, R16, UR6, R18 ;  /* 0x0000000610147c25 */ /* 0x000fc8000f8e0012 */
[----:B------:R-:W-:Y:S01]  /*eaf0*/  IMAD R12, R16, UR7, R12 ;  /* 0x00000007100c7c24 */ /* 0x000fe2000f8e020c */
[----:B----4-:R-:W-:-:S04]  /*eb00*/  LEA R22, P1, R20, UR4, 0x1 ;  /* 0x0000000414167c11 */ /* 0x010fc8000f8208ff */
[----:B------:R-:W-:-:S04]  /*eb10*/  IADD3 R12, PT, PT, R21, R12, RZ ;  /* 0x0000000c150c7210 */ /* 0x000fc80007ffe0ff */
[----:B------:R-:W-:-:S05]  /*eb20*/  LEA.HI.X R23, R20, UR5, R12, 0x1, P1 ;  /* 0x0000000514177c11 */ /* 0x000fca00088f0c0c */
[----:B--2---:R3:W-:Y:S02]  /*eb30*/  STG.E.128 desc[UR16][R22.64], R4 ;  /* 0x0000000416007986 */ /* 0x0047e4000c101d10 */
.L_x_238:
[----:B------:R-:W-:Y:S05]  /*eb40*/  BSYNC.RECONVERGENT B0 ;  /* 0x0000000000007941 */ /* 0x000fea0003800200 */
.L_x_237:
[----:B--23--:R2:W3:Y:S01]  /*eb50*/  LDS.128 R4, [R0+0x800] ;  /* 0x0008000000047984 */ /* 0x00c4e20000000c00 */
[----:B------:R-:W-:Y:S01]  /*eb60*/  BSSY.RECONVERGENT B0, `(.L_x_239) ;  /* 0x0000011000007945 */ /* 0x000fe20003800200 */
[-C--:B------:R-:W-:Y:S02]  /*eb70*/  ISETP.GE.OR P1, PT, R3, R244.reuse, P0 ;  /* 0x000000f40300720c */ /* 0x080fe40000726670 */
[----:B------:R-:W-:Y:S01]  /*eb80*/  ISETP.GE.OR P0, PT, R2, R244, P0 ;  /* 0x000000f40200720c */ /* 0x000fe20000706670 */
[----:B------:R-:W-:-:S12]  /*eb90*/  @P6 BRA `(.L_x_240) ;  /* 0x0000000000346947 */ /* 0x000fd80003800000 */
[----:B------:R-:W4:Y:S01]  /*eba0*/  LDCU.64 UR6, c[0x0][0x408] ;  /* 0x00008100ff0677ac */ /* 0x000f220008000a00 */
[----:B------:R-:W-:Y:S01]  /*ebb0*/  IADD3 R3, P6, PT, R16, 0x10, RZ ;  /* 0x0000001010037810 */ /* 0x000fe20007fde0ff */
[----:B------:R-:W-:Y:S01]  /*ebc0*/  IMAD.MOV.U32 R12, RZ, RZ, R14 ;  /* 0x000000ffff0c7224 */ /* 0x000fe200078e000e */
[----:B------:R-:W-:Y:S01]  /*ebd0*/  MOV R13, R19 ;  /* 0x00000013000d7202 */ /* 0x000fe20000000f00 */
[----:B------:R-:W5:Y:S02]  /*ebe0*/  LDCU.64 UR4, c[0x0][0x3f0] ;  /* 0x00007e00ff0477ac */ /* 0x000f640008000a00 */
[----:B------:R-:W-:-:S04]  /*ebf0*/  IMAD.X R2, RZ, RZ, R17, P6 ;  /* 0x000000ffff027224 */ /* 0x000fc800030e0611 */
[----:B----4-:R-:W-:Y:S02]  /*ec00*/  IMAD R2, R2, UR6, RZ ;  /* 0x0000000602027c24 */ /* 0x010fe4000f8e02ff */
[----:B------:R-:W-:-:S04]  /*ec10*/  IMAD.WIDE.U32 R12, R3, UR6, R12 ;  /* 0x00000006030c7c25 */ /* 0x000fc8000f8e000c */
[----:B------:R-:W-:Y:S01]  /*ec20*/  IMAD R2, R3, UR7, R2 ;  /* 0x0000000703027c24 */ /* 0x000fe2000f8e0202 */
[----:B-----5:R-:W-:-:S04]  /*ec30*/  LEA R20, P6, R12, UR4, 0x1 ;  /* 0x000000040c147c11 */ /* 0x020fc8000f8c08ff */
[----:B------:R-:W-:-:S04]  /*ec40*/  IADD3 R2, PT, PT, R13, R2, RZ ;  /* 0x000000020d027210 */ /* 0x000fc80007ffe0ff */
[----:B------:R-:W-:-:S05]  /*ec50*/  LEA.HI.X R21, R12, UR5, R2, 0x1, P6 ;  /* 0x000000050c157c11 */ /* 0x000fca000b0f0c02 */
[----:B---3--:R4:W-:Y:S02]  /*ec60*/  STG.E.128 desc[UR16][R20.64], R4 ;  /* 0x0000000414007986 */ /* 0x0089e4000c101d10 */
.L_x_240:
[----:B------:R-:W-:Y:S05]  /*ec70*/  BSYNC.RECONVERGENT B0 ;  /* 0x0000000000007941 */ /* 0x000fea0003800200 */
.L_x_239:
[----:B---34-:R3:W4:Y:S01]  /*ec80*/  LDS.128 R4, [R0+0x1000] ;  /* 0x0010000000047984 */ /* 0x0187220000000c00 */
[----:B------:R-:W-:Y:S04]  /*ec90*/  BSSY.RECONVERGENT B0, `(.L_x_241) ;  /* 0x000000f000007945 */ /* 0x000fe80003800200 */
[----:B------:R-:W-:Y:S05]  /*eca0*/  @P5 BRA `(.L_x_242) ;  /* 0x0000000000345947 */ /* 0x000fea0003800000 */
[----:B------:R-:W5:Y:S01]  /*ecb0*/  LDCU.64 UR6, c[0x0][0x408] ;  /* 0x00008100ff0677ac */ /* 0x000f620008000a00 */
[----:B------:R-:W-:Y:S01]  /*ecc0*/  IADD3 R3, P5, PT, R16, 0x20, RZ ;  /* 0x0000002010037810 */ /* 0x000fe20007fbe0ff */
[----:B------:R-:W-:Y:S01]  /*ecd0*/  IMAD.MOV.U32 R12, RZ, RZ, R14 ;  /* 0x000000ffff0c7224 */ /* 0x000fe200078e000e */
[----:B------:R-:W-:Y:S01]  /*ece0*/  MOV R13, R19 ;  /* 0x00000013000d7202 */ /* 0x000fe20000000f00 */
[----:B------:R-:W1:Y:S02]  /*ecf0*/  LDCU.64 UR4, c[0x0][0x3f0] ;  /* 0x00007e00ff0477ac */ /* 0x000e640008000a00 */
[----:B------:R-:W-:-:S04]  /*ed00*/  IMAD.X R2, RZ, RZ, R17, P5 ;  /* 0x000000ffff027224 */ /* 0x000fc800028e0611 */
[----:B-----5:R-:W-:Y:S02]  /*ed10*/  IMAD R2, R2, UR6, RZ ;  /* 0x0000000602027c24 */ /* 0x020fe4000f8e02ff */
[----:B------:R-:W-:-:S04]  /*ed20*/  IMAD.WIDE.U32 R12, R3, UR6, R12 ;  /* 0x00000006030c7c25 */ /* 0x000fc8000f8e000c */
[----:B------:R-:W-:Y:S01]  /*ed30*/  IMAD R2, R3, UR7, R2 ;  /* 0x0000000703027c24 */ /* 0x000fe2000f8e0202 */
[----:B-1----:R-:W-:-:S04]  /*ed40*/  LEA R20, P5, R12, UR4, 0x1 ;  /* 0x000000040c147c11 */ /* 0x002fc8000f8a08ff */
[----:B------:R-:W-:-:S04]  /*ed50*/  IADD3 R2, PT, PT, R13, R2, RZ ;  /* 0x000000020d027210 */ /* 0x000fc80007ffe0ff */
[----:B------:R-:W-:-:S05]  /*ed60*/  LEA.HI.X R21, R12, UR5, R2, 0x1, P5 ;  /* 0x000000050c157c11 */ /* 0x000fca000a8f0c02 */
[----:B----4-:R1:W-:Y:S02]  /*ed70*/  STG.E.128 desc[UR16][R20.64], R4 ;  /* 0x0000000414007986 */ /* 0x0103e4000c101d10 */
.L_x_242:
[----:B------:R-:W-:Y:S05]  /*ed80*/  BSYNC.RECONVERGENT B0 ;  /* 0x0000000000007941 */ /* 0x000fea0003800200 */
.L_x_241:
[----:B-1--4-:R1:W4:Y:S01]  /*ed90*/  LDS.128 R4, [R0+0x1800] ;  /* 0x0018000000047984 */ /* 0x0123220000000c00 */
[----:B------:R-:W-:Y:S04]  /*eda0*/  BSSY.RECONVERGENT B0, `(.L_x_243) ;  /* 0x000000f000007945 */ /* 0x000fe80003800200 */
[----:B------:R-:W-:Y:S05]  /*edb0*/  @P4 BRA `(.L_x_244) ;  /* 0x0000000000344947 */ /* 0x000fea0003800000 */
[----:B------:R-:W5:Y:S01]  /*edc0*/  LDCU.64 UR6, c[0x0][0x408] ;  /* 0x00008100ff0677ac */ /* 0x000f620008000a00 */
[----:B------:R-:W-:Y:S01]  /*edd0*/  IADD3 R3, P4, PT, R16, 0x30, RZ ;  /* 0x0000003010037810 */ /* 0x000fe20007f9e0ff */
[----:B------:R-:W-:Y:S01]  /*ede0*/  IMAD.MOV.U32 R12, RZ, RZ, R14 ;  /* 0x000000ffff0c7224 */ /* 0x000fe200078e000e */
[----:B------:R-:W-:Y:S01]  /*edf0*/  MOV R13, R19 ;  /* 0x00000013000d7202 */ /* 0x000fe20000000f00 */
[----:B------:R-:W2:Y:S02]  /*ee00*/  LDCU.64 UR4, c[0x0][0x3f0] ;  /* 0x00007e00ff0477ac */ /* 0x000ea40008000a00 */
[----:B------:R-:W-:-:S04]  /*ee10*/  IMAD.X R2, RZ, RZ, R17, P4 ;  /* 0x000000ffff027224 */ /* 0x000fc800020e0611 */
[----:B-----5:R-:W-:Y:S02]  /*ee20*/  IMAD R2, R2, UR6, RZ ;  /* 0x0000000602027c24 */ /* 0x020fe4000f8e02ff */
[----:B------:R-:W-:-:S04]  /*ee30*/  IMAD.WIDE.U32 R12, R3, UR6, R12 ;  /* 0x00000006030c7c25 */ /* 0x000fc8000f8e000c */
[----:B------:R-:W-:Y:S01]  /*ee40*/  IMAD R2, R3, UR7, R2 ;  /* 0x0000000703027c24 */ /* 0x000fe2000f8e0202 */
[----:B--2---:R-:W-:-:S04]  /*ee50*/  LEA R20, P4, R12, UR4, 0x1 ;  /* 0x000000040c147c11 */ /* 0x004fc8000f8808ff */
[----:B------:R-:W-:-:S04]  /*ee60*/  IADD3 R2, PT, PT, R13, R2, RZ ;  /* 0x000000020d027210 */ /* 0x000fc80007ffe0ff */
[----:B------:R-:W-:-:S05]  /*ee70*/  LEA.HI.X R21, R12, UR5, R2, 0x1, P4 ;  /* 0x000000050c157c11 */ /* 0x000fca000a0f0c02 */
[----:B----4-:R2:W-:Y:S02]  /*ee80*/  STG.E.128 desc[UR16][R20.64], R4 ;  /* 0x0000000414007986 */ /* 0x0105e4000c101d10 */
.L_x_244:
[----:B------:R-:W-:Y:S05]  /*ee90*/  BSYNC.RECONVERGENT B0 ;  /* 0x0000000000007941 */ /* 0x000fea0003800200 */
.L_x_243:
[----:B--2-4-:R2:W4:Y:S01]  /*eea0*/  LDS.128 R4, [R0+0x2000] ;  /* 0x0020000000047984 */ /* 0x0145220000000c00 */
[----:B------:R-:W-:Y:S04]  /*eeb0*/  BSSY.RECONVERGENT B0, `(.L_x_245) ;  /* 0x000000f000007945 */ /* 0x000fe80003800200 */
[----:B------:R-:W-:Y:S05]  /*eec0*/  @P3 BRA `(.L_x_246) ;  /* 0x0000000000343947 */ /* 0x000fea0003800000 */
[----:B------:R-:W5:Y:S01]  /*eed0*/  LDCU.64 UR6, c[0x0][0x408] ;  /* 0x00008100ff0677ac */ /* 0x000f620008000a00 */
[----:B------:R-:W-:Y:S01]  /*eee0*/  IADD3 R3, P3, PT, R16, 0x40, RZ ;  /* 0x0000004010037810 */ /* 0x000fe20007f7e0ff */
[----:B------:R-:W-:Y:S01]  /*eef0*/  IMAD.MOV.U32 R12, RZ, RZ, R14 ;  /* 0x000000ffff0c7224 */ /* 0x000fe200078e000e */
[----:B------:R-:W-:Y:S01]  /*ef00*/  MOV R13, R19 ;  /* 0x00000013000d7202 */ /* 0x000fe20000000f00 */
[----:B------:R-:W3:Y:S02]  /*ef10*/  LDCU.64 UR4, c[0x0][0x3f0] ;  /* 0x00007e00ff0477ac */ /* 0x000ee40008000a00 */
[----:B------:R-:W-:-:S04]  /*ef20*/  IMAD.X R2, RZ, RZ, R17, P3 ;  /* 0x000000ffff027224 */ /* 0x000fc800018e0611 */
[----:B-----5:R-:W-:Y:S02]  /*ef30*/  IMAD R2, R2, UR6, RZ ;  /* 0x0000000602027c24 */ /* 0x020fe4000f8e02ff */
[----:B------:R-:W-:-:S04]  /*ef40*/  IMAD.WIDE.U32 R12, R3, UR6, R12 ;  /* 0x00000006030c7c25 */ /* 0x000fc8000f8e000c */
[----:B------:R-:W-:Y:S01]  /*ef50*/  IMAD R2, R3, UR7, R2 ;  /* 0x0000000703027c24 */ /* 0x000fe2000f8e0202 */
[----:B---3--:R-:W-:-:S04]  /*ef60*/  LEA R20, P3, R12, UR4, 0x1 ;  /* 0x000000040c147c11 */ /* 0x008fc8000f8608ff */
[----:B------:R-:W-:-:S04]  /*ef70*/  IADD3 R2, PT, PT, R13, R2, RZ ;  /* 0x000000020d027210 */ /* 0x000fc80007ffe0ff */
[----:B------:R-:W-:-:S05]  /*ef80*/  LEA.HI.X R21, R12, UR5, R2, 0x1, P3 ;  /* 0x000000050c157c11 */ /* 0x000fca00098f0c02 */
[----:B----4-:R3:W-:Y:S02]  /*ef90*/  STG.E.128 desc[UR16][R20.64], R4 ;  /* 0x0000000414007986 */ /* 0x0107e4000c101d10 */
.L_x_246:
[----:B------:R-:W-:Y:S05]  /*efa0*/  BSYNC.RECONVERGENT B0 ;  /* 0x0000000000007941 */ /* 0x000fea0003800200 */
.L_x_245:
        /* <DEDUP_REMOVED lines=16> */
.L_x_248:
[----:B------:R-:W-:Y:S05]  /*f0b0*/  BSYNC.RECONVERGENT B0 ;  /* 0x0000000000007941 */ /* 0x000fea0003800200 */
.L_x_247:
[----:B-1--4-:R1:W4:Y:S01]  /*f0c0*/  LDS.128 R4, [R0+0x3000] ;  /* 0x0030000000047984 */ /* 0x0123220000000c00 */
[----:B------:R-:W-:Y:S04]  /*f0d0*/  BSSY.RECONVERGENT B0, `(.L_x_249) ;  /* 0x000000f000007945 */ /* 0x000fe80003800200 */
[----:B------:R-:W-:Y:S05]  /*f0e0*/  @P1 BRA `(.L_x_250) ;  /* 0x0000000000341947 */ /* 0x000fea0003800000 */
[----:B------:R-:W5:Y:S01]  /*f0f0*/  LDCU.64 UR6, c[0x0][0x408] ;  /* 0x00008100ff0677ac */ /* 0x000f620008000a00 */
[----:B------:R-:W-:Y:S01]  /*f100*/  IADD3 R2, P1, PT, R16, 0x60, RZ ;  /* 0x0000006010027810 */ /* 0x000fe20007f3e0ff */
[----:B------:R-:W-:Y:S01]  /*f110*/  IMAD.MOV.U32 R12, RZ, RZ, R14 ;  /* 0x000000ffff0c7224 */ /* 0x000fe200078e000e */
[----:B------:R-:W-:Y:S01]  /*f120*/  MOV R13, R19 ;  /* 0x00000013000d7202 */ /* 0x000fe20000000f00 */
[----:B------:R-:W5:Y:S02]  /*f130*/  LDCU.64 UR4, c[0x0][0x3f0] ;  /* 0x00007e00ff0477ac */ /* 0x000f640008000a00 */
[----:B-123--:R-:W-:-:S04]  /*f140*/  IMAD.X R0, RZ, RZ, R17, P1 ;  /* 0x000000ffff007224 */ /* 0x00efc800008e0611 */
[----:B-----5:R-:W-:Y:S02]  /*f150*/  IMAD R0, R0, UR6, RZ ;  /* 0x0000000600007c24 */ /* 0x020fe4000f8e02ff */
[----:B------:R-:W-:-:S04]  /*f160*/  IMAD.WIDE.U32 R12, R2, UR6, R12 ;  /* 0x00000006020c7c25 */ /* 0x000fc8000f8e000c */
[----:B------:R-:W-:Y:S01]  /*f170*/  IMAD R0, R2, UR7, R0 ;  /* 0x0000000702007c24 */ /* 0x000fe2000f8e0200 */
[----:B------:R-:W-:-:S04]  /*f180*/  LEA R2, P1, R12, UR4, 0x1 ;  /* 0x000000040c027c11 */ /* 0x000fc8000f8208ff */
[----:B------:R-:W-:-:S04]  /*f190*/  IADD3 R0, PT, PT, R13, R0, RZ ;  /* 0x000000000d007210 */ /* 0x000fc80007ffe0ff */
[----:B------:R-:W-:-:S05]  /*f1a0*/  LEA.HI.X R3, R12, UR5, R0, 0x1, P1 ;  /* 0x000000050c037c11 */ /* 0x000fca00088f0c00 */
[----:B----4-:R1:W-:Y:S02]  /*f1b0*/  STG.E.128 desc[UR16][R2.64], R4 ;  /* 0x0000000402007986 */ /* 0x0103e4000c101d10 */
.L_x_250:
[----:B------:R-:W-:Y:S05]  /*f1c0*/  BSYNC.RECONVERGENT B0 ;  /* 0x0000000000007941 */ /* 0x000fea0003800200 */
.L_x_249:
[----:B------:R-:W-:Y:S05]  /*f1d0*/  @P0 EXIT ;  /* 0x000000000000094d */ /* 0x000fea0003800000 */
[----:B------:R-:W5:Y:S01]  /*f1e0*/  LDCU.64 UR6, c[0x0][0x408] ;  /* 0x00008100ff0677ac */ /* 0x000f620008000a00 */
[----:B-123--:R-:W-:Y:S01]  /*f1f0*/  IADD3 R0, P0, PT, R16, 0x70, RZ ;  /* 0x0000007010007810 */ /* 0x00efe20007f1e0ff */
[----:B----4-:R-:W-:Y:S01]  /*f200*/  IMAD.MOV.U32 R4, RZ, RZ, R14 ;  /* 0x000000ffff047224 */ /* 0x010fe200078e000e */
        /* <DEDUP_REMOVED lines=9> */
[----:B------:R-:W-:Y:S01]  /*f2a0*/  STG.E.128 desc[UR16][R6.64], R8 ;  /* 0x0000000806007986 */ /* 0x000fe2000c101d10 */
[----:B------:R-:W-:Y:S05]  /*f2b0*/  EXIT ;  /* 0x000000000000794d */ /* 0x000fea0003800000 */
.L_x_251:
        /* <DEDUP_REMOVED lines=12> */
.L_x_2690:


//--------------------- .text._ZN5flash16flash_fwd_kernelI23Flash_fwd_kernel_traitsILi64ELi128ELi128ELi4ELb0ELb0EN7cutlass10bfloat16_tE19Flash_kernel_traitsILi64ELi128ELi128ELi4ES3_EELb0ELb0ELb0ELb0ELb0ELb0ELb1ELb0EEEvNS_16Flash_fwd_paramsE --------------------------
	.section	.text._ZN5flash16flash_fwd_kernelI23Flash_fwd_kernel_traitsILi64ELi128ELi128ELi4ELb0ELb0EN7cutlass10bfloat16_tE19Flash_kernel_traitsILi64ELi128ELi128ELi4ES3_EELb0ELb0ELb0ELb0ELb0ELb0ELb1ELb0EEEvNS_16Flash_fwd_paramsE,"ax",@progbits
	.align	128
        .global         _ZN5flash16flash_fwd_kernelI23Flash_fwd_kernel_traitsILi64ELi128ELi128ELi4ELb0ELb0EN7cutlass10bfloat16_tE19Flash_kernel_traitsILi64ELi128ELi128ELi4ES3_EELb0ELb0ELb0ELb0ELb0ELb0ELb1ELb0EEEvNS_16Flash_fwd_paramsE
        .type           _ZN5flash16flash_fwd_kernelI23Flash_fwd_kernel_traitsILi64ELi128ELi128ELi4ELb0ELb0EN7cutlass10bfloat16_tE19Flash_kernel_traitsILi64ELi128ELi128ELi4ES3_EELb0ELb0ELb0ELb0ELb0ELb0ELb1ELb0EEEvNS_16Flash_fwd_paramsE,@function
        .size           _ZN5flash16flash_fwd_kernelI23Flash_fwd_kernel_traitsILi64ELi128ELi128ELi4ELb0ELb0EN7cutlass10bfloat16_tE19Flash_kernel_traitsILi64ELi128ELi128ELi4ES3_EELb0ELb0ELb0ELb0ELb0ELb0ELb1ELb0EEEvNS_16Flash_fwd_paramsE,(.L_x_2691 - _ZN5flash16flash_fwd_kernelI23Flash_fwd_kernel_traitsILi64ELi128ELi128ELi4ELb0ELb0EN7cutlass10bfloat16_tE19Flash_kernel_traitsILi64ELi128ELi128ELi4ES3_EELb0ELb0ELb0ELb0ELb0ELb0ELb1ELb0EEEvNS_16Flash_fwd_paramsE)
        .other          _ZN5flash16flash_fwd_kernelI23Flash_fwd_kernel_traitsILi64ELi128ELi128ELi4ELb0ELb0EN7cutlass10bfloat16_tE19Flash_kernel_traitsILi64ELi128ELi128ELi4ES3_EELb0ELb0ELb0ELb0ELb0ELb0ELb1ELb0EEEvNS_16Flash_fwd_paramsE,@"STO_CUDA_ENTRY STV_DEFAULT"
_ZN5flash16flash_fwd_kernelI23Flash_fwd_kernel_traitsILi64ELi128ELi128ELi4ELb0ELb0EN7cutlass10bfloat16_tE19Flash_kernel_traitsILi64ELi128ELi128ELi4ES3_EELb0ELb0ELb0ELb0ELb0ELb0ELb1ELb0EEEvNS_16Flash_fwd_paramsE:
.text._ZN5flash16flash_fwd_kernelI23Flash_fwd_kernel_traitsILi64ELi128ELi128ELi4ELb0ELb0EN7cutlass10bfloat16_tE19Flash_kernel_traitsILi64ELi128ELi128ELi4ES3_EELb0ELb0ELb0ELb0ELb0ELb0ELb1ELb0EEEvNS_16Flash_fwd_paramsE:
        /* <DEDUP_REMOVED lines=53> */
.L_x_252:
        /* <DEDUP_REMOVED lines=37> */
.L_x_254:
        /* <DEDUP_REMOVED lines=16> */
[----:B--2---:R-:W-:Y:S01]  /*06a0*/  ISETP.GE.AND P2, PT, R4, UR6, PT ;  /* 0x0000000604007c0c */ /* 0x004fe2000bf46270 */
[----:B------:R-:W-:Y:S01]  /*06b0*/  VIADD R7, R234, 0x10 ;  /* 0x00000010ea077836 */ /* 0x000fe20000000000 */
        /* <DEDUP_REMOVED lines=28> */
.L_x_256:
[----:B------:R-:W-:Y:S05]  /*0880*/  BSYNC.RECONVERGENT B0 ;  /* 0x0000000000007941 */ /* 0x000fea0003800200 */
.L_x_255:
        /* <DEDUP_REMOVED lines=17> */
.L_x_258:
[----:B------:R-:W-:Y:S05]  /*09a0*/  BSYNC.RECONVERGENT B0 ;  /* 0x0000000000007941 */ /* 0x000fea0003800200 */
.L_x_257:
        /* <DEDUP_REMOVED lines=17> */
.L_x_260:
[----:B------:R-:W-:Y:S05]  /*0ac0*/  BSYNC.RECONVERGENT B0 ;  /* 0x0000000000007941 */ /* 0x000fea0003800200 */
.L_x_259:
        /* <DEDUP_REMOVED lines=17> */
.L_x_262:
[----:B------:R-:W-:Y:S05]  /*0be0*/  BSYNC.RECONVERGENT B0 ;  /* 0x0000000000007941 */ /* 0x000fea0003800200 */
.L_x_261:
        /* <DEDUP_REMOVED lines=18> */
.L_x_264:
[----:B------:R-:W-:Y:S05]  /*0d10*/  BSYNC.RECONVERGENT B0 ;  /* 0x0000000000007941 */ /* 0x000fea0003800200 */
.L_x_263:
        /* <DEDUP_REMOVED lines=17> */
.L_x_266:
[----:B------:R-:W-:Y:S05]  /*0e30*/  BSYNC.RECONVERGENT B0 ;  /* 0x0000000000007941 */ /* 0x000fea0003800200 */
.L_x_265:
        /* <DEDUP_REMOVED lines=15> */
.L_x_268:
[----:B------:R-:W-:Y:S05]  /*0f30*/  BSYNC.RECONVERGENT B0 ;  /* 0x0000000000007941 */ /* 0x000fea0003800200 */
.L_x_267:
        /* <DEDUP_REMOVED lines=17> */
.L_x_270:
[----:B------:R-:W-:Y:S05]  /*1050*/  BSYNC.RECONVERGENT B0 ;  /* 0x0000000000007941 */ /* 0x000fea0003800200 */
.L_x_269:
        /* <DEDUP_REMOVED lines=11> */
.L_x_272:
[----:B------:R-:W-:Y:S05]  /*1110*/  BSYNC.RECONVERGENT B0 ;  /* 0x0000000000007941 */ /* 0x000fea0003800200 */
.L_x_271:
        /* <DEDUP_REMOVED lines=15> */
.L_x_274:
[----:B------:R-:W-:Y:S05]  /*1210*/  BSYNC.RECONVERGENT B0 ;  /* 0x0000000000007941 */ /* 0x000fea0003800200 */
.L_x_273:
        /* <DEDUP_REMOVED lines=10> */
.L_x_276:
[----:B------:R-:W-:Y:S05]  /*12c0*/  BSYNC.RECONVERGENT B0 ;  /* 0x0000000000007941 */ /* 0x000fea0003800200 */
.L_x_275:
        /* <DEDUP_REMOVED lines=10> */
.L_x_278:
[----:B------:R-:W-:Y:S05]  /*1370*/  BSYNC.RECONVERGENT B0 ;  /* 0x0000000000007941 */ /* 0x000fea0003800200 */
.L_x_277:
        /* <DEDUP_REMOVED lines=10> */
.L_x_280:
[----:B------:R-:W-:Y:S05]  /*1420*/  BSYNC.RECONVERGENT B0 ;  /* 0x0000000000007941 */ /* 0x000fea0003800200 */
.L_x_279:
        /* <DEDUP_REMOVED lines=10> */
.L_x_282:
[----:B------:R-:W-:Y:S05]  /*14d0*/  BSYNC.RECONVERGENT B0 ;  /* 0x0000000000007941 */ /* 0x000fea0003800200 */
.L_x_281:
        /* <DEDUP_REMOVED lines=10> */
.L_x_284:
[----:B------:R-:W-:Y:S05]  /*1580*/  BSYNC.RECONVERGENT B0 ;  /* 0x0000000000007941 */ /* 0x000fea0003800200 */
.L_x_283:
        /* <DEDUP_REMOVED lines=10> */
.L_x_253:
        /* <DEDUP_REMOVED lines=23> */
.L_x_285:
[----:B------:R-:W1:Y:S01]  /*17a0*/  LDC.64 R2, c[0x0][0x3b8] ;  /* 0x0000ee00ff027b82 */ /* 0x000e620000000a00 */
[----:B------:R-:W-:-:S05]  /*17b0*/  IADD3 R14, PT, PT, R11, R12, RZ ;  /* 0x0000000c0b0e7210 */ /* 0x000fca0007ffe0ff */
[C---:B-1----:R-:W-:Y:S02]  /*17c0*/  IMAD R9, R14.reuse, R3, RZ ;  /* 0x000000030e097224 */ /* 0x042fe400078e02ff */
[----:B------:R-:W-:-:S05]  /*17d0*/  IMAD.WIDE.U32 R14, R14, R2, RZ ;  /* 0x000000020e0e7225 */ /* 0x000fca00078e00ff */
[----:B------:R-:W-:-:S07]  /*17e0*/  IADD3 R9, PT, PT, R15, R9, RZ ;  /* 0x000000090f097210 */ /* 0x000fce0007ffe0ff */
.L_x_286:
        /* <DEDUP_REMOVED lines=40> */
.L_x_287:
[----:B------:R-:W1:Y:S01]  /*1a70*/  LDC.64 R4, c[0x0][0x3c0] ;  /* 0x0000f000ff047b82 */ /* 0x000e620000000a00 */
[----:B------:R-:W-:-:S05]  /*1a80*/  IADD3 R12, PT, PT, R11, R12, RZ ;  /* 0x0000000c0b0c7210 */ /* 0x000fca0007ffe0ff */
[C---:B-1----:R-:W-:Y:S02]  /*1a90*/  IMAD R8, R12.reuse, R5, RZ ;  /* 0x000000050c087224 */ /* 0x042fe400078e02ff */
[----:B------:R-:W-:-:S05]  /*1aa0*/  IMAD.WIDE.U32 R12, R12, R4, RZ ;  /* 0x000000040c0c7225 */ /* 0x000fca00078e00ff */
[----:B------:R-:W-:-:S07]  /*1ab0*/  IADD3 R8, PT, PT, R13, R8, RZ ;  /* 0x000000080d087210 */ /* 0x000fce0007ffe0ff */
.L_x_288:
        /* <DEDUP_REMOVED lines=21> */
[C---:B------:R-:W-:Y:S01]  /*1c10*/  IMAD.WIDE.U32 R14, R17.reuse, R2, R14 ;  /* 0x00000002110e7225 */ /* 0x040fe200078e000e */
        /* <DEDUP_REMOVED lines=42> */
.L_x_291:
[----:B------:R1:W-:Y:S02]  /*1ec0*/  STS.128 [R248], RZ ;  /* 0x000000fff8007388 */ /* 0x0003e40000000c00 */
.L_x_290:
[----:B------:R-:W-:Y:S05]  /*1ed0*/  BSYNC.RECONVERGENT B0 ;  /* 0x0000000000007941 */ /* 0x000fea0003800200 */
.L_x_289:
        /* <DEDUP_REMOVED lines=40> */
.L_x_293:
[----:B------:R-:W-:Y:S05]  /*2160*/  BSYNC.RECONVERGENT B0 ;  /* 0x0000000000007941 */ /* 0x000fea0003800200 */
.L_x_292:
        /* <DEDUP_REMOVED lines=27> */
.L_x_295:
[----:B------:R-:W-:Y:S05]  /*2320*/  BSYNC.RECONVERGENT B0 ;  /* 0x0000000000007941 */ /* 0x000fea0003800200 */
.L_x_294:
        /* <DEDUP_REMOVED lines=22> */
.L_x_297:
[----:B------:R-:W-:Y:S05]  /*2490*/  BSYNC.RECONVERGENT B0 ;  /* 0x0000000000007941 */ /* 0x000fea0003800200 */
.L_x_296:
        /* <DEDUP_REMOVED lines=22> */
.L_x_299:
[----:B------:R-:W-:Y:S05]  /*2600*/  BSYNC.RECONVERGENT B0 ;  /* 0x0000000000007941 */ /* 0x000fea0003800200 */
.L_x_298:
        /* <DEDUP_REMOVED lines=22> */
.L_x_301:
[----:B------:R-:W-:Y:S05]  /*2770*/  BSYNC.RECONVERGENT B0 ;  /* 0x0000000000007941 */ /* 0x000fea0003800200 */
.L_x_300:
        /* <DEDUP_REMOVED lines=22> */
.L_x_303:
[----:B------:R-:W-:Y:S05]  /*28e0*/  BSYNC.RECONVERGENT B0 ;  /* 0x0000000000007941 */ /* 0x000fea0003800200 */
.L_x_302:
        /* <DEDUP_REMOVED lines=22> */
.L_x_305:
[----:B------:R-:W-:Y:S05]  /*2a50*/  BSYNC.RECONVERGENT B0 ;  /* 0x0000000000007941 */ /* 0x000fea0003800200 */
.L_x_304:
        /* <DEDUP_REMOVED lines=13> */
.L_x_308:
[----:B------:R3:W-:Y:S02]  /*2b30*/  STS.128 [R248+0x4000], RZ ;  /* 0x004000fff8007388 */ /* 0x0007e40000000c00 */
.L_x_307:
[----:B------:R-:W-:Y:S05]  /*2b40*/  BSYNC.RECONVERGENT B0 ;  /* 0x0000000000007941 */ /* 0x000fea0003800200 */
.L_x_306:
        /* <DEDUP_REMOVED lines=22> */
.L_x_310:
[----:B------:R-:W-:Y:S05]  /*2cb0*/  BSYNC.RECONVERGENT B0 ;  /* 0x0000000000007941 */ /* 0x000fea0003800200 */
.L_x_309:
        /* <DEDUP_REMOVED lines=15> */
.L_x_312:
[----:B------:R-:W-:Y:S05]  /*2db0*/  BSYNC.RECONVERGENT B0 ;  /* 0x0000000000007941 */ /* 0x000fea0003800200 */
.L_x_311:
        /* <DEDUP_REMOVED lines=16> */
.L_x_314:
[----:B------:R-:W-:Y:S05]  /*2ec0*/  BSYNC.RECONVERGENT B0 ;  /* 0x0000000000007941 */ /* 0x000fea0003800200 */
.L_x_313:
        /* <DEDUP_REMOVED lines=14> */
.L_x_316:
[----:B------:R-:W-:Y:S05]  /*2fb0*/  BSYNC.RECONVERGENT B0 ;  /* 0x0000000000007941 */ /* 0x000fea0003800200 */
.L_x_315:
        /* <DEDUP_REMOVED lines=17> */
.L_x_318:
[----:B------:R-:W-:Y:S05]  /*30d0*/  BSYNC.RECONVERGENT B0 ;  /* 0x0000000000007941 */ /* 0x000fea0003800200 */
.L_x_317:
        /* <DEDUP_REMOVED lines=17> */
.L_x_320:
[----:B------:R-:W-:Y:S05]  /*31f0*/  BSYNC.RECONVERGENT B0 ;  /* 0x0000000000007941 */ /* 0x000fea0003800200 */
.L_x_319:
        /* <DEDUP_REMOVED lines=16> */
.L_x_322:
[----:B------:R-:W-:Y:S05]  /*3300*/  BSYNC.RECONVERGENT B0 ;  /* 0x0000000000007941 */ /* 0x000fea0003800200 */
.L_x_321:
        /* <DEDUP_REMOVED lines=21> */
.L_x_325:
[----:B------:R3:W-:Y:S01]  /*3460*/  STS.128 [R248+0x8000], RZ ;  /* 0x008000fff8007388 */ /* 0x0007e20000000c00 */
[----:B------:R-:W-:Y:S05]  /*3470*/  BRA `(.L_x_326) ;  /* 0x0000000000047947 */ /* 0x000fea0003800000 */
.L_x_324:
[----:B------:R3:W-:Y:S02]  /*3480*/  STS.128 [R248+0x8000], RZ ;  /* 0x008000fff8007388 */ /* 0x0007e40000000c00 */
.L_x_326:
[----:B------:R-:W-:Y:S05]  /*3490*/  BSYNC.RECONVERGENT B0 ;  /* 0x0000000000007941 */ /* 0x000fea0003800200 */
.L_x_323:
        /* <DEDUP_REMOVED lines=9> */
[----:B------:R-:W-:Y:S01]  /*3530*/  ISETP.GE.AND P2, PT, R8, R7, PT ;  /* 0x000000070800720c */ /* 0x000fe20003f46270 */
[----:B------:R1:W-:Y:S01]  /*3540*/  @P0 STS.128 [R248+0x8800], RZ ;  /* 0x008800fff8000388 */ /* 0x0003e20000000c00 */
[----:B------:R-:W-:Y:S02]  /*3550*/  LOP3.LUT R113, R30, 0x400, RZ, 0xc0, !PT ;  /* 0x000004001e717812 */ /* 0x000fe400078ec0ff */
[C---:B------:R-:W-:Y:S02]  /*3560*/  LOP3.LUT R6, R29.reuse, 0x8, R234, 0x78, !PT ;  /* 0x000000081d067812 */ /* 0x040fe400078e78ea */
[----:B------:R-:W-:Y:S02]  /*3570*/  LOP3.LUT R85, R29, R85, RZ, 0x3c, !PT ;  /* 0x000000551d557212 */ /* 0x000fe400078e3cff */
[----:B------:R-:W-:Y:S01]  /*3580*/  LOP3.LUT R8, R237, 0x200, R30, 0xf8, !PT ;  /* 0x00000200ed087812 */ /* 0x000fe200078ef81e */
[----:B------:R-:W-:Y:S01]  /*3590*/  IMAD R113, R6, 0x2, R113 ;  /* 0x0000000206717824 */ /* 0x000fe200078e0271 */
        /* <DEDUP_REMOVED lines=10> */
[----:B------:R-:W-:-:S04]  /*3640*/  IMAD.WIDE.U32 R12, R4, 0x10, RZ ;  /* 0x00000010040c7825 */ /* 0x000fc800078e00ff */
        /* <DEDUP_REMOVED lines=9> */
.L_x_328:
[----:B------:R-:W-:Y:S05]  /*36e0*/  BSYNC.RECONVERGENT B0 ;  /* 0x0000000000007941 */ /* 0x000fea0003800200 */
.L_x_327:
        /* <DEDUP_REMOVED lines=10> */
[----:B-1----:R-:W-:-:S04]  /*3790*/  LEA R12, P0, R7, R243, 0x1 ;  /* 0x000000f3070c7211 */ /* 0x002fc800078008ff */
[----:B------:R-:W-:-:S05]  /*37a0*/  LEA.HI.X R13, R7, R242, R6, 0x1, P0 ;  /* 0x000000f2070d7211 */ /* 0x000fca00000f0c06 */
[----:B------:R-:W-:Y:S01]  /*37b0*/  @!PT LDS RZ, [RZ] ;  /* 0x00000000fffff984 */ /* 0x000fe20000000800 */
[----:B------:R-:W-:Y:S01]  /*37c0*/  @!PT LDS RZ, [RZ] ;  /* 0x00000000fffff984 */ /* 0x000fe20000000800 */
[----:B------:R-:W-:Y:S01]  /*37d0*/  @!PT LDS RZ, [RZ] ;  /* 0x00000000fffff984 */ /* 0x000fe20000000800 */
[----:B------:R1:W-:Y:S04]  /*37e0*/  LDGSTS.E.BYPASS.LTC128B.128 [R248+0x9000], desc[UR16][R12.64] ;  /* 0x090000000cf87fae */ /* 0x0003e8000b981a10 */
.L_x_330:
[----:B------:R-:W-:Y:S05]  /*37f0*/  BSYNC.RECONVERGENT B0 ;  /* 0x0000000000007941 */ /* 0x000fea0003800200 */
.L_x_329:
        /* <DEDUP_REMOVED lines=9> */
[----:B-1----:R-:W-:-:S05]  /*3890*/  IMAD.WIDE.U32 R12, R4, 0x30, R10 ;  /* 0x00000030040c7825 */ /* 0x002fca00078e000a */
[----:B------:R-:W-:Y:S02]  /*38a0*/  IADD3 R6, PT, PT, R13, R6, RZ ;  /* 0x000000060d067210 */ /* 0x000fe40007ffe0ff */
[----:B------:R-:W-:-:S04]  /*38b0*/  LEA R14, P0, R12, R243, 0x1 ;  /* 0x000000f30c0e7211 */ /* 0x000fc800078008ff */
[----:B------:R-:W-:-:S05]  /*38c0*/  LEA.HI.X R15, R12, R242, R6, 0x1, P0 ;  /* 0x000000f20c0f7211 */ /* 0x000fca00000f0c06 */
[----:B------:R-:W-:Y:S01]  /*38d0*/  @!PT LDS RZ, [RZ] ;  /* 0x00000000fffff984 */ /* 0x000fe20000000800 */
[----:B------:R-:W-:Y:S01]  /*38e0*/  @!PT LDS RZ, [RZ] ;  /* 0x00000000fffff984 */ /* 0x000fe20000000800 */
[----:B------:R-:W-:Y:S01]  /*38f0*/  @!PT LDS RZ, [RZ] ;  /* 0x00000000fffff984 */ /* 0x000fe20000000800 */
[----:B------:R1:W-:Y:S04]  /*3900*/  LDGSTS.E.BYPASS.LTC128B.128 [R248+0x9800], desc[UR16][R14.64] ;  /* 0x098000000ef87fae */ /* 0x0003e8000b981a10 */
.L_x_332:
[----:B------:R-:W-:Y:S05]  /*3910*/  BSYNC.RECONVERGENT B0 ;  /* 0x0000000000007941 */ /* 0x000fea0003800200 */
.L_x_331:
        /* <DEDUP_REMOVED lines=15> */
.L_x_334:
[----:B------:R-:W-:Y:S05]  /*3a10*/  BSYNC.RECONVERGENT B0 ;  /* 0x0000000000007941 */ /* 0x000fea0003800200 */
.L_x_333:
[----:B------:R1:W-:Y:S01]  /*3a20*/  @P3 STS.128 [R248+0xa800], RZ ;  /* 0x00a800fff8003388 */ /* 0x0003e20000000c00 */
[----:B------:R-:W-:Y:S04]  /*3a30*/  BSSY.RECONVERGENT B0, `(.L_x_335) ;  /* 0x0000011000007945 */ /* 0x000fe80003800200 */
[----:B------:R-:W-:Y:S05]  /*3a40*/  @P3 BRA `(.L_x_336) ;  /* 0x00000000003c3947 */ /* 0x000fea0003800000 */
[----:B------:R-:W5:Y:S02]  /*3a50*/  LDCU UR4, c[0x0][0x440] ;  /* 0x00008800ff0477ac */ /* 0x000f640008000800 */
[----:B-----5:R-:W-:-:S13]  /*3a60*/  ISETP.GE.AND P0, PT, R232, UR4, PT ;  /* 0x00000004e8007c0c */ /* 0x020fda000bf06270 */
[----:B------:R1:W-:Y:S01]  /*3a70*/  @P0 STS.128 [R248+0xa800], RZ ;  /* 0x00a800fff8000388 */ /* 0x0003e20000000c00 */
[----:B------:R-:W-:Y:S05]  /*3a80*/  @P0 BRA `(.L_x_336) ;  /* 0x00000000002c0947 */ /* 0x000fea0003800000 */
[----:B-1----:R-:W-:Y:S01]  /*3a90*/  MOV R12, R18 ;  /* 0x00000012000c7202 */ /* 0x002fe20000000f00 */
        /* <DEDUP_REMOVED lines=10> */
.L_x_336:
[----:B------:R-:W-:Y:S05]  /*3b40*/  BSYNC.RECONVERGENT B0 ;  /* 0x0000000000007941 */ /* 0x000fea0003800200 */
.L_x_335:
        /* <DEDUP_REMOVED lines=18> */
.L_x_338:
[----:B------:R-:W-:Y:S05]  /*3c70*/  BSYNC.RECONVERGENT B0 ;  /* 0x0000000000007941 */ /* 0x000fea0003800200 */
.L_x_337:
        /* <DEDUP_REMOVED lines=17> */
.L_x_340:
[----:B------:R-:W-:Y:S05]  /*3d90*/  BSYNC.RECONVERGENT B0 ;  /* 0x0000000000007941 */ /* 0x000fea0003800200 */
.L_x_339:
[----:B------:R-:W-:Y:S01]  /*3da0*/  LDSM.16.M88.4 R68, [R8] ;  /* 0x000000000844783b */ /* 0x000fe20000000200 */
[----:B------:R-:W-:Y:S01]  /*3db0*/  IMAD.MOV.U32 R91, RZ, RZ, 0x20 ;  /* 0x00000020ff5b7424 */ /* 0x000fe200078e00ff */
[C---:B------:R-:W-:Y:S01]  /*3dc0*/  LOP3.LUT P1, RZ, R234.reuse, 0x2, RZ, 0xc0, !PT ;  /* 0x00000002eaff7812 */ /* 0x040fe2000782c0ff */
[----:B------:R-:W-:Y:S01]  /*3dd0*/  VIADD R86, R113, UR5 ;  /* 0x0000000571567c36 */ /* 0x000fe20008000000 */
[----:B---3--:R-:W3:Y:S01]  /*3de0*/  LDSM.16.M88.4 R20, [R113+UR5+0x4000] ;  /* 0x004000057114783b */ /* 0x008ee20008000200 */
[----:B------:R-:W-:Y:S01]  /*3df0*/  IMAD.MOV.U32 R84, RZ, RZ, 0x40 ;  /* 0x00000040ff547424 */ /* 0x000fe200078e00ff */
[----:B------:R-:W-:Y:S01]  /*3e00*/  SEL R91, R91, 0xffffffe0, !P1 ;  /* 0xffffffe05b5b7807 */ /* 0x000fe20004800000 */
[----:B------:R-:W5:Y:S01]  /*3e10*/  LDCU UR4, c[0x0][0x50c] ;  /* 0x0000a180ff0477ac */ /* 0x000f620008000800 */
[----:B------:R2:W4:Y:S01]  /*3e20*/  LDSM.16.M88.4 R64, [R8+0x2000] ;  /* 0x002000000840783b */ /* 0x0005220000000200 */
[----:B------:R-:W-:Y:S02]  /*3e30*/  LOP3.LUT P0, RZ, R234, 0x4, RZ, 0xc0, !PT ;  /* 0x00000004eaff7812 */ /* 0x000fe4000780c0ff */
[--C-:B------:R-:W-:Y:S01]  /*3e40*/  IMAD.IADD R16, R8, 0x1, R91.reuse ;  /* 0x0000000108107824 */ /* 0x100fe200078e025b */
[----:B------:R-:W-:Y:S01]  /*3e50*/  LDSM.16.M88.4 R48, [R113+UR5+0x4800] ;  /* 0x004800057130783b */ /* 0x000fe20008000200 */
[----:B------:R-:W-:Y:S01]  /*3e60*/  IMAD.IADD R87, R86, 0x1, R91 ;  /* 0x0000000156577824 */ /* 0x000fe200078e025b */
[----:B------:R-:W-:-:S02]  /*3e70*/  SEL R84, R84, 0xffffffc0, !P0 ;  /* 0xffffffc054547807 */ /* 0x000fc40004000000 */
[----:B------:R-:W-:Y:S03]  /*3e80*/  LDSM.16.M88.4 R56, [R16] ;  /* 0x000000001038783b */ /* 0x000fe60000000200 */
[----:B------:R-:W-:Y:S01]  /*3e90*/  IMAD.IADD R86, R86, 0x1, R84 ;  /* 0x0000000156567824 */ /* 0x000fe200078e0254 */
[----:B------:R-:W5:Y:S03]  /*3ea0*/  LDSM.16.M88.4 R32, [R87+0x4000] ;  /* 0x004000005720783b */ /* 0x000f660000000200 */
[----:B------:R-:W-:Y:S01]  /*3eb0*/  IMAD.IADD R31, R91, 0x1, R86 ;  /* 0x000000015b1f7824 */ /* 0x000fe200078e0256 */
[----:B------:R-:W5:Y:S04]  /*3ec0*/  LDSM.16.M88.4 R16, [R16+0x2000] ;  /* 0x002000001010783b */ /* 0x000f680000000200 */
[----:B------:R-:W-:Y:S01]  /*3ed0*/  LDSM.16.M88.4 R76, [R86+0x4000] ;  /* 0x00400000564c783b */ /* 0x000fe20000000200 */
[----:B--2---:R-:W-:-:S03]  /*3ee0*/  IMAD.IADD R8, R8, 0x1, R84 ;  /* 0x0000000108087824 */ /* 0x004fc600078e0254 */
[----:B------:R-:W-:Y:S01]  /*3ef0*/  LDSM.16.M88.4 R60, [R31+0x4000] ;  /* 0x004000001f3c783b */ /* 0x000fe20000000200 */
[----:B-1----:R-:W-:-:S03]  /*3f00*/  IMAD.IADD R4, R91, 0x1, R8 ;  /* 0x000000015b047824 */ /* 0x002fc600078e0208 */
[----:B------:R-:W1:Y:S04]  /*3f10*/  LDSM.16.M88.4 R44, [R8] ;  /* 0x00000000082c783b */ /* 0x000e680000000200 */
[----:B------:R-:W2:Y:S01]  /*3f20*/  LDSM.16.M88.4 R8, [R8+0x2000] ;  /* 0x002000000808783b */ /* 0x000ea20000000200 */
[-C--:B---3--:R-:W-:Y:S03]  /*3f30*/  HMMA.16816.F32.BF16 R72, R68, R20.reuse, RZ ;  /* 0x000000144448723c */ /* 0x088fe600000418ff */
[----:B------:R-:W3:Y:S04]  /*3f40*/  LDSM.16.M88.4 R12, [R4] ;  /* 0x00000000040c783b */ /* 0x000ee80000000200 */
[----:B------:R-:W3:Y:S01]  /*3f50*/  LDSM.16.M88.4 R4, [R4+0x2000] ;  /* 0x002000000404783b */ /* 0x000ee20000000200 */
[C---:B----4-:R-:W-:Y:S03]  /*3f60*/  HMMA.16816.F32.BF16 R36, R64.reuse, R20, RZ ;  /* 0x000000144024723c */ /* 0x050fe600000418ff */
[----:B------:R-:W4:Y:S04]  /*3f70*/  LDSM.16.M88.4 R52, [R87+0x4800] ;  /* 0x004800005734783b */ /* 0x000f280000000200 */
[----:B------:R-:W0:Y:S01]  /*3f80*/  LDGDEPBAR ;  /* 0x00000000000079af */ /* 0x000e220000000000 */
[----:B------:R-:W-:Y:S08]  /*3f90*/  HMMA.16816.F32.BF16 R24, R64, R22, RZ ;  /* 0x000000164018723c */ /* 0x000ff000000418ff */
[----:B-----5:R-:W-:Y:S08]  /*3fa0*/  HMMA.16816.F32.BF16 R72, R56, R32, R72 ;  /* 0x000000203848723c */ /* 0x020ff00000041848 */
[----:B------:R-:W-:Y:S08]  /*3fb0*/  HMMA.16816.F32.BF16 R20, R68, R22, RZ ;  /* 0x000000164414723c */ /* 0x000ff000000418ff */
[----:B------:R-:W-:Y:S08]  /*3fc0*/  HMMA.16816.F32.BF16 R36, R16, R32, R36 ;  /* 0x000000201024723c */ /* 0x000ff00000041824 */
[----:B-1----:R-:W-:Y:S08]  /*3fd0*/  HMMA.16816.F32.BF16 R72, R44, R76, R72 ;  /* 0x0000004c2c48723c */ /* 0x002ff00000041848 */
[-C--:B------:R-:W-:Y:S08]  /*3fe0*/  HMMA.16816.F32.BF16 R24, R16, R34.reuse, R24 ;  /* 0x000000221018723c */ /* 0x080ff00000041818 */
[----:B------:R-:W-:Y:S08]  /*3ff0*/  HMMA.16816.F32.BF16 R20, R56, R34, R20 ;  /* 0x000000223814723c */ /* 0x000ff00000041814 */
[----:B--2---:R-:W-:Y:S08]  /*4000*/  HMMA.16816.F32.BF16 R36, R8, R76, R36 ;  /* 0x0000004c0824723c */ /* 0x004ff00000041824 */
[----:B---3--:R-:W-:Y:S08]  /*4010*/  HMMA.16816.F32.BF16 R72, R12, R60, R72 ;  /* 0x0000003c0c48723c */ /* 0x008ff00000041848 */
[-C--:B------:R-:W-:Y:S08]  /*4020*/  HMMA.16816.F32.BF16 R20, R44, R78.reuse, R20 ;  /* 0x0000004e2c14723c */ /* 0x080ff00000041814 */
[----:B------:R-:W-:Y:S01]  /*4030*/  HMMA.16816.F32.BF16 R24, R8, R78, R24 ;  /* 0x0000004e0818723c */ /* 0x000fe20000041818 */
[----:B------:R-:W1:Y:S02]  /*4040*/  LDSM.16.M88.4 R76, [R86+0x4800] ;  /* 0x00480000564c783b */ /* 0x000e640000000200 */
[----:B------:R-:W-:Y:S01]  /*4050*/  FMUL.FTZ R72, R72, UR4 ;  /* 0x0000000448487c20 */ /* 0x000fe20008410000 */
[----:B------:R-:W-:Y:S01]  /*4060*/  FMUL.FTZ R73, R73, UR4 ;  /* 0x0000000449497c20 */ /* 0x000fe20008410000 */
[----:B------:R-:W-:Y:S01]  /*4070*/  FMUL.FTZ R74, R74, UR4 ;  /* 0x000000044a4a7c20 */ /* 0x000fe20008410000 */
[----:B------:R-:W-:Y:S01]  /*4080*/  FMUL.FTZ R75, R75, UR4 ;  /* 0x000000044b4b7c20 */ /* 0x000fe20008410000 */
[----:B------:R-:W-:Y:S01]  /*4090*/  MUFU.TANH R112, R72 ;  /* 0x0000004800707308 */ /* 0x000fe20000002400 */
[----:B------:R-:W-:Y:S07]  /*40a0*/  HMMA.16816.F32.BF16 R36, R4, R60, R36 ;  /* 0x0000003c0424723c */ /* 0x000fee0000041824 */
[----:B------:R-:W-:Y:S01]  /*40b0*/  MUFU.TANH R111, R73 ;  /* 0x00000049006f7308 */ /* 0x000fe20000002400 */
[----:B------:R-:W-:Y:S07]  /*40c0*/  HMMA.16816.F32.BF16 R32, R64, R48, RZ ;  /* 0x000000304020723c */ /* 0x000fee00000418ff */
[----:B------:R-:W-:Y:S01]  /*40d0*/  MUFU.TANH R110, R74 ;  /* 0x0000004a006e7308 */ /* 0x000fe20000002400 */
[-C--:B------:R-:W-:Y:S03]  /*40e0*/  HMMA.16816.F32.BF16 R20, R12, R62.reuse, R20 ;  /* 0x0000003e0c14723c */ /* 0x080fe60000041814 */
[----:B------:R-:W-:Y:S01]  /*40f0*/  FMUL.FTZ R36, R36, UR4 ;  /* 0x0000000424247c20 */ /* 0x000fe20008410000 */
[----:B------:R-:W-:Y:S01]  /*4100*/  FMUL.FTZ R37, R37, UR4 ;  /* 0x0000000425257c20 */ /* 0x000fe20008410000 */
[----:B------:R-:W-:Y:S01]  /*4110*/  FMUL.FTZ R38, R38, UR4 ;  /* 0x0000000426267c20 */ /* 0x000fe20008410000 */
[----:B------:R-:W-:Y:S01]  /*4120*/  FMUL.FTZ R39, R39, UR4 ;  /* 0x0000000427277c20 */ /* 0x000fe20008410000 */
[----:B------:R2:W-:Y:S01]  /*4130*/  MUFU.TANH R109, R75 ;  /* 0x0000004b006d7308 */ /* 0x0005e20000002400 */
[----:B------:R-:W-:Y:S01]  /*4140*/  HMMA.16816.F32.BF16 R24, R4, R62, R24 ;  /* 0x0000003e0418723c */ /* 0x000fe20000041818 */
[----:B------:R-:W3:Y:S06]  /*4150*/  LDSM.16.M88.4 R60, [R31+0x4800] ;  /* 0x004800001f3c783b */ /* 0x000eec0000000200 */
[----:B------:R-:W-:Y:S01]  /*4160*/  MUFU.TANH R108, R36 ;  /* 0x00000024006c7308 */ /* 0x000fe20000002400 */
[----:B----4-:R-:W-:Y:S03]  /*4170*/  HMMA.16816.F32.BF16 R32, R16, R52, R32 ;  /* 0x000000341020723c */ /* 0x010fe60000041820 */
[----:B------:R-:W-:Y:S01]  /*4180*/  FMUL.FTZ R20, R20, UR4 ;  /* 0x0000000414147c20 */ /* 0x000fe20008410000 */
[----:B------:R-:W-:Y:S01]  /*4190*/  FMUL.FTZ R21, R21, UR4 ;  /* 0x0000000415157c20 */ /* 0x000fe20008410000 */
[----:B------:R-:W-:Y:S01]  /*41a0*/  FMUL.FTZ R22, R22, UR4 ;  /* 0x0000000416167c20 */ /* 0x000fe20008410000 */
[----:B------:R-:W-:Y:S01]  /*41b0*/  FMUL.FTZ R23, R23, UR4 ;  /* 0x0000000417177c20 */ /* 0x000fe20008410000 */
[----:B------:R-:W-:Y:S01]  /*41c0*/  MUFU.TANH R107, R37 ;  /* 0x00000025006b7308 */ /* 0x000fe20000002400 */
[----:B------:R-:W-:Y:S03]  /*41d0*/  HMMA.16816.F32.BF16 R40, R68, R48, RZ ;  /* 0x000000304428723c */ /* 0x000fe600000418ff */
[----:B------:R-:W-:Y:S01]  /*41e0*/  FMUL.FTZ R24, R24, UR4 ;  /* 0x0000000418187c20 */ /* 0x000fe20008410000 */
[----:B------:R-:W-:Y:S01]  /*41f0*/  FMUL.FTZ R25, R25, UR4 ;  /* 0x0000000419197c20 */ /* 0x000fe20008410000 */
[----:B------:R-:W-:Y:S01]  /*4200*/  FMUL.FTZ R26, R26, UR4 ;  /* 0x000000041a1a7c20 */ /* 0x000fe20008410000 */
[----:B------:R-:W-:Y:S01]  /*4210*/  FMUL.FTZ R27, R27, UR4 ;  /* 0x000000041b1b7c20 */ /* 0x000fe20008410000 */
[----:B------:R-:W4:Y:S01]  /*4220*/  MUFU.TANH R106, R38 ;  /* 0x00000026006a7308 */ /* 0x000f220000002400 */
[-C--:B--2---:R-:W-:Y:S07]  /*4230*/  HMMA.16816.F32.BF16 R72, R64, R50.reuse, RZ ;  /* 0x000000324048723c */ /* 0x084fee00000418ff */
[----:B------:R2:W5:Y:S01]  /*4240*/  MUFU.TANH R105, R39 ;  /* 0x0000002700697308 */ /* 0x0005620000002400 */
[----:B------:R-:W-:Y:S07]  /*4250*/  HMMA.16816.F32.BF16 R48, R68, R50, RZ ;  /* 0x000000324430723c */ /* 0x000fee00000418ff */
[----:B------:R-:W5:Y:S01]  /*4260*/  MUFU.TANH R100, R24 ;  /* 0x0000001800647308 */ /* 0x000f620000002400 */
[----:B-1----:R-:W-:Y:S07]  /*4270*/  HMMA.16816.F32.BF16 R32, R8, R76, R32 ;  /* 0x0000004c0820723c */ /* 0x002fee0000041820 */
[----:B------:R-:W-:Y:S01]  /*4280*/  MUFU.TANH R99, R25 ;  /* 0x0000001900637308 */ /* 0x000fe20000002400 */
[----:B--2---:R-:W1:Y:S01]  /*4290*/  LDSM.16.M88.4 R36, [R113+UR5+0x5000] ;  /* 0x005000057124783b */ /* 0x004e620008000200 */
[----:B------:R-:W-:Y:S06]  /*42a0*/  HMMA.16816.F32.BF16 R40, R56, R52, R40 ;  /* 0x000000343828723c */ /* 0x000fec0000041828 */
[----:B------:R-:W-:Y:S02]  /*42b0*/  MUFU.TANH R98, R26 ;  /* 0x0000001a00627308 */ /* 0x000fe40000002400 */
[-C--:B------:R-:W-:Y:S06]  /*42c0*/  HMMA.16816.F32.BF16 R72, R16, R54.reuse, R72 ;  /* 0x000000361048723c */ /* 0x080fec0000041848 */
[----:B------:R1:W-:Y:S02]  /*42d0*/  MUFU.TANH R97, R27 ;  /* 0x0000001b00617308 */ /* 0x0003e40000002400 */
[----:B------:R-:W-:Y:S01]  /*42e0*/  HMMA.16816.F32.BF16 R48, R56, R54, R48 ;  /* 0x000000363830723c */ /* 0x000fe20000041830 */
[----:B------:R-:W2:Y:S05]  /*42f0*/  LDSM.16.M88.4 R52, [R87+0x5000] ;  /* 0x005000005734783b */ /* 0x000eaa0000000200 */
[----:B------:R-:W-:Y:S02]  /*4300*/  MUFU.TANH R104, R20 ;  /* 0x0000001400687308 */ /* 0x000fe40000002400 */
[----:B---3--:R-:W-:Y:S06]  /*4310*/  HMMA.16816.F32.BF16 R32, R4, R60, R32 ;  /* 0x0000003c0420723c */ /* 0x008fec0000041820 */
[----:B------:R-:W-:Y:S02]  /*4320*/  MUFU.TANH R103, R21 ;  /* 0x0000001500677308 */ /* 0x000fe40000002400 */
[C---:B------:R-:W-:Y:S06]  /*4330*/  HMMA.16816.F32.BF16 R40, R44.reuse, R76, R40 ;  /* 0x0000004c2c28723c */ /* 0x040fec0000041828 */
[----:B------:R-:W3:Y:S02]  /*4340*/  MUFU.TANH R102, R22 ;  /* 0x0000001600667308 */ /* 0x000ee40000002400 */
[-C--:B------:R-:W-:Y:S03]  /*4350*/  HMMA.16816.F32.BF16 R48, R44, R78.reuse, R48 ;  /* 0x0000004e2c30723c */ /* 0x080fe60000041830 */
[----:B------:R-:W-:Y:S01]  /*4360*/  FMUL.FTZ R32, R32, UR4 ;  /* 0x0000000420207c20 */ /* 0x000fe20008410000 */
[----:B------:R-:W-:Y:S01]  /*4370*/  FMUL.FTZ R33, R33, UR4 ;  /* 0x0000000421217c20 */ /* 0x000fe20008410000 */
[----:B------:R-:W-:Y:S01]  /*4380*/  FMUL.FTZ R34, R34, UR4 ;  /* 0x0000000422227c20 */ /* 0x000fe20008410000 */
[----:B------:R4:W-:Y:S01]  /*4390*/  MUFU.TANH R101, R23 ;  /* 0x0000001700657308 */ /* 0x0009e20000002400 */
[----:B------:R-:W-:Y:S01]  /*43a0*/  FMUL.FTZ R88, R35, UR4 ;  /* 0x0000000423587c20 */ /* 0x000fe20008410000 */
[----:B------:R-:W-:Y:S01]  /*43b0*/  HMMA.16816.F32.BF16 R72, R8, R78, R72 ;  /* 0x0000004e0848723c */ /* 0x000fe20000041848 */
[----:B------:R-:W5:Y:S05]  /*43c0*/  LDSM.16.M88.4 R76, [R86+0x5000] ;  /* 0x00500000564c783b */ /* 0x000f6a0000000200 */
[----:B------:R-:W-:Y:S02]  /*43d0*/  MUFU.TANH R92, R32 ;  /* 0x00000020005c7308 */ /* 0x000fe40000002400 */
[----:B-1----:R-:W-:Y:S06]  /*43e0*/  HMMA.16816.F32.BF16 R24, R64, R36, RZ ;  /* 0x000000244018723c */ /* 0x002fec00000418ff */
[----:B------:R-:W-:Y:S02]  /*43f0*/  MUFU.TANH R90, R33 ;  /* 0x00000021005a7308 */ /* 0x000fe40000002400 */
[----:B------:R-:W-:Y:S06]  /*4400*/  HMMA.16816.F32.BF16 R40, R12, R60, R40 ;  /* 0x0000003c0c28723c */ /* 0x000fec0000041828 */
[----:B------:R1:W-:Y:S02]  /*4410*/  MUFU.TANH R89, R34 ;  /* 0x0000002200597308 */ /* 0x0003e40000002400 */
[----:B----4-:R-:W-:Y:S06]  /*4420*/  HMMA.16816.F32.BF16 R20, R68, R36, RZ ;  /* 0x000000244414723c */ /* 0x010fec00000418ff */
[----:B------:R-:W-:Y:S02]  /*4430*/  MUFU.TANH R88, R88 ;  /* 0x0000005800587308 */ /* 0x000fe40000002400 */
[----:B--2---:R-:W-:Y:S03]  /*4440*/  HMMA.16816.F32.BF16 R24, R16, R52, R24 ;  /* 0x000000341018723c */ /* 0x004fe60000041818 */
[----:B------:R-:W-:Y:S01]  /*4450*/  FMUL.FTZ R40, R40, UR4 ;  /* 0x0000000428287c20 */ /* 0x000fe20008410000 */
[----:B------:R-:W-:Y:S01]  /*4460*/  FMUL.FTZ R41, R41, UR4 ;  /* 0x0000000429297c20 */ /* 0x000fe20008410000 */
[----:B------:R-:W-:Y:S01]  /*4470*/  FMUL.FTZ R42, R42, UR4 ;  /* 0x000000042a2a7c20 */ /* 0x000fe20008410000 */
[----:B------:R-:W-:Y:S01]  /*4480*/  FMUL.FTZ R43, R43, UR4 ;  /* 0x000000042b2b7c20 */ /* 0x000fe20008410000 */
[----:B-1----:R-:W1:Y:S01]  /*4490*/  LDSM.16.M88.4 R32, [R31+0x5000] ;  /* 0x005000001f20783b */ /* 0x002e620000000200 */
[----:B------:R-:W-:Y:S01]  /*44a0*/  MUFU.TANH R96, R40 ;  /* 0x0000002800607308 */ /* 0x000fe20000002400 */
[----:B------:R-:W-:Y:S07]  /*44b0*/  HMMA.16816.F32.BF16 R48, R12, R62, R48 ;  /* 0x0000003e0c30723c */ /* 0x000fee0000041830 */
[----:B------:R-:W-:Y:S01]  /*44c0*/  MUFU.TANH R95, R41 ;  /* 0x00000029005f7308 */ /* 0x000fe20000002400 */
[----:B------:R-:W-:Y:S07]  /*44d0*/  HMMA.16816.F32.BF16 R20, R56, R52, R20 ;  /* 0x000000343814723c */ /* 0x000fee0000041814 */
[----:B------:R-:W-:Y:S01]  /*44e0*/  MUFU.TANH R94, R42 ;  /* 0x0000002a005e7308 */ /* 0x000fe20000002400 */
[----:B-----5:R-:W-:Y:S03]  /*44f0*/  HMMA.16816.F32.BF16 R24, R8, R76, R24 ;  /* 0x0000004c0818723c */ /* 0x020fe60000041818 */
[----:B------:R-:W-:Y:S01]  /*4500*/  FMUL.FTZ R48, R48, UR4 ;  /* 0x0000000430307c20 */ /* 0x000fe20008410000 */
[----:B------:R-:W-:Y:S01]  /*4510*/  FMUL.FTZ R49, R49, UR4 ;  /* 0x0000000431317c20 */ /* 0x000fe20008410000 */
[----:B------:R-:W-:Y:S01]  /*4520*/  FMUL.FTZ R50, R50, UR4 ;  /* 0x0000000432327c20 */ /* 0x000fe20008410000 */
[----:B------:R-:W-:Y:S01]  /*4530*/  FMUL.FTZ R51, R51, UR4 ;  /* 0x0000000433337c20 */ /* 0x000fe20008410000 */
[----:B------:R2:W-:Y:S01]  /*4540*/  MUFU.TANH R93, R43 ;  /* 0x0000002b005d7308 */ /* 0x0005e20000002400 */
[----:B------:R-:W-:Y:S01]  /*4550*/  HMMA.16816.F32.BF16 R72, R4, R62, R72 ;  /* 0x0000003e0448723c */ /* 0x000fe20000041848 */
[----:B------:R-:W4:Y:S06]  /*4560*/  LDSM.16.M88.4 R60, [R113+UR5+0x5800] ;  /* 0x00580005713c783b */ /* 0x000f2c0008000200 */
[----:B------:R-:W-:Y:S01]  /*4570*/  MUFU.TANH R114, R48 ;  /* 0x0000003000727308 */ /* 0x000fe20000002400 */
[----:B------:R-:W-:Y:S07]  /*4580*/  HMMA.16816.F32.BF16 R20, R44, R76, R20 ;  /* 0x0000004c2c14723c */ /* 0x000fee0000041814 */
[----:B------:R-:W-:Y:S01]  /*4590*/  MUFU.TANH R115, R49 ;  /* 0x0000003100737308 */ /* 0x000fe20000002400 */
[-C--:B--2---:R-:W-:Y:S03]  /*45a0*/  HMMA.16816.F32.BF16 R40, R64, R38.reuse, RZ ;  /* 0x000000264028723c */ /* 0x084fe600000418ff */
[----:B------:R-:W-:Y:S01]  /*45b0*/  FMUL.FTZ R72, R72, UR4 ;  /* 0x0000000448487c20 */ /* 0x000fe20008410000 */
[----:B------:R-:W-:Y:S01]  /*45c0*/  FMUL.FTZ R73, R73, UR4 ;  /* 0x0000000449497c20 */ /* 0x000fe20008410000 */
[----:B------:R-:W-:Y:S01]  /*45d0*/  FMUL.FTZ R74, R74, UR4 ;  /* 0x000000044a4a7c20 */ /* 0x000fe20008410000 */
[----:B------:R-:W-:Y:S01]  /*45e0*/  FMUL.FTZ R75, R75, UR4 ;  /* 0x000000044b4b7c20 */ /* 0x000fe20008410000 */
[----:B------:R-:W-:Y:S01]  /*45f0*/  MUFU.TANH R116, R50 ;  /* 0x0000003200747308 */ /* 0x000fe20000002400 */
[----:B------:R-:W-:Y:S07]  /*4600*/  HMMA.16816.F32.BF16 R36, R68, R38, RZ ;  /* 0x000000264424723c */ /* 0x000fee00000418ff */
[----:B------:R4:W-:Y:S01]  /*4610*/  MUFU.TANH R117, R51 ;  /* 0x0000003300757308 */ /* 0x0009e20000002400 */
[----:B-1----:R-:W-:Y:S07]  /*4620*/  HMMA.16816.F32.BF16 R24, R4, R32, R24 ;  /* 0x000000200418723c */ /* 0x002fee0000041818 */
[----:B------:R-:W-:Y:S01]  /*4630*/  MUFU.TANH R118, R72 ;  /* 0x0000004800767308 */ /* 0x000fe20000002400 */
[-C--:B------:R-:W-:Y:S07]  /*4640*/  HMMA.16816.F32.BF16 R40, R16, R54.reuse, R40 ;  /* 0x000000361028723c */ /* 0x080fee0000041828 */
[----:B------:R-:W-:Y:S01]  /*4650*/  MUFU.TANH R119, R73 ;  /* 0x0000004900777308 */ /* 0x000fe20000002400 */
[----:B------:R-:W-:Y:S01]  /*4660*/  HMMA.16816.F32.BF16 R36, R56, R54, R36 ;  /* 0x000000363824723c */ /* 0x000fe20000041824 */
[----:B------:R-:W1:Y:S02]  /*4670*/  LDSM.16.M88.4 R52, [R87+0x5800] ;  /* 0x005800005734783b */ /* 0x000e640000000200 */
[----:B------:R-:W-:Y:S01]  /*4680*/  FMUL.FTZ R24, R24, UR4 ;  /* 0x0000000418187c20 */ /* 0x000fe20008410000 */
[----:B------:R-:W-:Y:S01]  /*4690*/  FMUL.FTZ R25, R25, UR4 ;  /* 0x0000000419197c20 */ /* 0x000fe20008410000 */
[----:B------:R-:W-:Y:S01]  /*46a0*/  FMUL.FTZ R26, R26, UR4 ;  /* 0x000000041a1a7c20 */ /* 0x000fe20008410000 */
[----:B------:R-:W-:Y:S01]  /*46b0*/  FMUL.FTZ R27, R27, UR4 ;  /* 0x000000041b1b7c20 */ /* 0x000fe20008410000 */
[----:B------:R-:W2:Y:S01]  /*46c0*/  MUFU.TANH R120, R74 ;  /* 0x0000004a00787308 */ /* 0x000ea20000002400 */
[----:B------:R-:W-:Y:S07]  /*46d0*/  HMMA.16816.F32.BF16 R20, R12, R32, R20 ;  /* 0x000000200c14723c */ /* 0x000fee0000041814 */
[----:B------:R5:W2:Y:S01]  /*46e0*/  MUFU.TANH R121, R75 ;  /* 0x0000004b00797308 */ /* 0x000aa20000002400 */
[-C--:B----4-:R-:W-:Y:S07]  /*46f0*/  HMMA.16816.F32.BF16 R48, R68, R60.reuse, RZ ;  /* 0x0000003c4430723c */ /* 0x090fee00000418ff */
[----:B------:R-:W4:Y:S01]  /*4700*/  MUFU.TANH R126, R24 ;  /* 0x00000018007e7308 */ /* 0x000f220000002400 */
[----:B------:R-:W-:Y:S03]  /*4710*/  HMMA.16816.F32.BF16 R80, R64, R60, RZ ;  /* 0x0000003c4050723c */ /* 0x000fe600000418ff */
[----:B------:R-:W-:Y:S01]  /*4720*/  FMUL.FTZ R20, R20, UR4 ;  /* 0x0000000414147c20 */ /* 0x000fe20008410000 */
[----:B------:R-:W-:Y:S01]  /*4730*/  FMUL.FTZ R21, R21, UR4 ;  /* 0x0000000415157c20 */ /* 0x000fe20008410000 */
[----:B------:R-:W-:Y:S01]  /*4740*/  FMUL.FTZ R22, R22, UR4 ;  /* 0x0000000416167c20 */ /* 0x000fe20008410000 */
[----:B------:R-:W-:Y:S01]  /*4750*/  FMUL.FTZ R23, R23, UR4 ;  /* 0x0000000417177c20 */ /* 0x000fe20008410000 */
[----:B------:R-:W-:Y:S01]  /*4760*/  MUFU.TANH R127, R25 ;  /* 0x00000019007f7308 */ /* 0x000fe20000002400 */
[----:B-----5:R-:W5:Y:S01]  /*4770*/  LDSM.16.M88.4 R72, [R86+0x5800] ;  /* 0x005800005648783b */ /* 0x020f620000000200 */
[-C--:B------:R-:W-:Y:S06]  /*4780*/  HMMA.16816.F32.BF16 R36, R44, R78.reuse, R36 ;  /* 0x0000004e2c24723c */ /* 0x080fec0000041824 */
[----:B------:R-:W-:Y:S02]  /*4790*/  MUFU.TANH R128, R26 ;  /* 0x0000001a00807308 */ /* 0x000fe40000002400 */
[----:B------:R-:W-:Y:S01]  /*47a0*/  HMMA.16816.F32.BF16 R40, R8, R78, R40 ;  /* 0x0000004e0828723c */ /* 0x000fe20000041828 */
[----:B------:R-:W-:Y:S05]  /*47b0*/  LDSM.16.M88.4 R76, [R31+0x6800] ;  /* 0x006800001f4c783b */ /* 0x000fea0000000200 */
[----:B------:R3:W-:Y:S02]  /*47c0*/  MUFU.TANH R129, R27 ;  /* 0x0000001b00817308 */ /* 0x0007e40000002400 */
[-C--:B-1----:R-:W-:Y:S06]  /*47d0*/  HMMA.16816.F32.BF16 R80, R16, R52.reuse, R80 ;  /* 0x000000341050723c */ /* 0x082fec0000041850 */
[----:B------:R-:W-:Y:S02]  /*47e0*/  MUFU.TANH R122, R20 ;  /* 0x00000014007a7308 */ /* 0x000fe40000002400 */
[----:B------:R-:W-:Y:S06]  /*47f0*/  HMMA.16816.F32.BF16 R48, R56, R52, R48 ;  /* 0x000000343830723c */ /* 0x000fec0000041830 */
[----:B------:R-:W-:Y:S02]  /*4800*/  MUFU.TANH R123, R21 ;  /* 0x00000015007b7308 */ /* 0x000fe40000002400 */
[-C--:B---3--:R-:W-:Y:S06]  /*4810*/  HMMA.16816.F32.BF16 R24, R64, R62.reuse, RZ ;  /* 0x0000003e4018723c */ /* 0x088fec00000418ff */
[----:B------:R-:W1:Y:S02]  /*4820*/  MUFU.TANH R124, R22 ;  /* 0x00000016007c7308 */ /* 0x000e640000002400 */
[----:B------:R-:W-:Y:S06]  /*4830*/  HMMA.16816.F32.BF16 R60, R68, R62, RZ ;  /* 0x0000003e443c723c */ /* 0x000fec00000418ff */
[----:B------:R3:W1:Y:S02]  /*4840*/  MUFU.TANH R125, R23 ;  /* 0x00000017007d7308 */ /* 0x0006640000002400 */
[-C--:B------:R-:W-:Y:S08]  /*4850*/  HMMA.16816.F32.BF16 R36, R12, R34.reuse, R36 ;  /* 0x000000220c24723c */ /* 0x080ff00000041824 */
[----:B------:R-:W-:Y:S01]  /*4860*/  HMMA.16816.F32.BF16 R40, R4, R34, R40 ;  /* 0x000000220428723c */ /* 0x000fe20000041828 */
[----:B------:R-:W-:Y:S04]  /*4870*/  LDSM.16.M88.4 R32, [R113+UR5+0x6000] ;  /* 0x006000057120783b */ /* 0x000fe80008000200 */
[----:B---3--:R-:W3:Y:S03]  /*4880*/  LDSM.16.M88.4 R20, [R31+0x5800] ;  /* 0x005800001f14783b */ /* 0x008ee60000000200 */
[----:B------:R-:W-:Y:S03]  /*4890*/  HMMA.16816.F32.BF16 R60, R56, R54, R60 ;  /* 0x00000036383c723c */ /* 0x000fe6000004183c */
[----:B------:R-:W-:Y:S01]  /*48a0*/  FMUL.FTZ R36, R36, UR4 ;  /* 0x0000000424247c20 */ /* 0x000fe20008410000 */
[----:B------:R-:W-:Y:S01]  /*48b0*/  FMUL.FTZ R37, R37, UR4 ;  /* 0x0000000425257c20 */ /* 0x000fe20008410000 */
[----:B------:R-:W-:Y:S01]  /*48c0*/  FMUL.FTZ R38, R38, UR4 ;  /* 0x0000000426267c20 */ /* 0x000fe20008410000 */
[----:B------:R-:W-:Y:S01]  /*48d0*/  FMUL.FTZ R39, R39, UR4 ;  /* 0x0000000427277c20 */ /* 0x000fe20008410000 */
[----:B------:R-:W1:Y:S01]  /*48e0*/  MUFU.TANH R130, R36 ;  /* 0x0000002400827308 */ /* 0x000e620000002400 */
[----:B-----5:R-:W-:Y:S03]  /*48f0*/  HMMA.16816.F32.BF16 R80, R8, R72, R80 ;  /* 0x000000480850723c */ /* 0x020fe60000041850 */
[----:B------:R-:W-:Y:S01]  /*4900*/  FMUL.FTZ R40, R40, UR4 ;  /* 0x0000000428287c20 */ /* 0x000fe20008410000 */
[----:B------:R-:W-:Y:S01]  /*4910*/  FMUL.FTZ R41, R41, UR4 ;  /* 0x0000000429297c20 */ /* 0x000fe20008410000 */
[----:B------:R-:W-:Y:S01]  /*4920*/  FMUL.FTZ R42, R42, UR4 ;  /* 0x000000042a2a7c20 */ /* 0x000fe20008410000 */
[----:B------:R-:W-:Y:S01]  /*4930*/  FMUL.FTZ R43, R43, UR4 ;  /* 0x000000042b2b7c20 */ /* 0x000fe20008410000 */
[----:B------:R-:W-:Y:S01]  /*4940*/  MUFU.TANH R131, R37 ;  /* 0x0000002500837308 */ /* 0x000fe20000002400 */
[----:B------:R-:W-:Y:S01]  /*4950*/  HMMA.16816.F32.BF16 R24, R16, R54, R24 ;  /* 0x000000361018723c */ /* 0x000fe20000041818 */
[----:B------:R-:W-:Y:S06]  /*4960*/  LDSM.16.M88.4 R52, [R86+0x6000] ;  /* 0x006000005634783b */ /* 0x000fec0000000200 */
[----:B------:R-:W5:Y:S01]  /*4970*/  MUFU.TANH R132, R38 ;  /* 0x0000002600847308 */ /* 0x000f620000002400 */
[C---:B------:R-:W-:Y:S07]  /*4980*/  HMMA.16816.F32.BF16 R60, R44.reuse, R74, R60 ;  /* 0x0000004a2c3c723c */ /* 0x040fee000004183c */
[----:B------:R2:W-:Y:S01]  /*4990*/  MUFU.TANH R133, R39 ;  /* 0x0000002700857308 */ /* 0x0005e20000002400 */
[----:B------:R-:W-:Y:S07]  /*49a0*/  HMMA.16816.F32.BF16 R48, R44, R72, R48 ;  /* 0x000000482c30723c */ /* 0x000fee0000041830 */
[----:B------:R-:W-:Y:S01]  /*49b0*/  MUFU.TANH R134, R40 ;  /* 0x0000002800867308 */ /* 0x000fe20000002400 */
[----:B---3--:R-:W-:Y:S07]  /*49c0*/  HMMA.16816.F32.BF16 R80, R4, R20, R80 ;  /* 0x000000140450723c */ /* 0x008fee0000041850 */
[----:B------:R-:W-:Y:S01]  /*49d0*/  MUFU.TANH R135, R41 ;  /* 0x0000002900877308 */ /* 0x000fe20000002400 */
[----:B--2---:R-:W2:Y:S01]  /*49e0*/  LDSM.16.M88.4 R36, [R87+0x6000] ;  /* 0x006000005724783b */ /* 0x004ea20000000200 */
[----:B------:R-:W-:Y:S06]  /*49f0*/  HMMA.16816.F32.BF16 R24, R8, R74, R24 ;  /* 0x0000004a0818723c */ /* 0x000fec0000041818 */
[----:B------:R-:W-:Y:S02]  /*4a00*/  MUFU.TANH R136, R42 ;  /* 0x0000002a00887308 */ /* 0x000fe40000002400 */
[C---:B------:R-:W-:Y:S02]  /*4a10*/  HMMA.16816.F32.BF16 R60, R12.reuse, R22, R60 ;  /* 0x000000160c3c723c */ /* 0x040fe4000004183c */
[----:B------:R-:W-:Y:S01]  /*4a20*/  FMUL.FTZ R82, R82, UR4 ;  /* 0x0000000452527c20 */ /* 0x000fe20008410000 */
[----:B------:R-:W-:Y:S01]  /*4a30*/  FMUL.FTZ R81, R81, UR4 ;  /* 0x0000000451517c20 */ /* 0x000fe20008410000 */
[----:B------:R-:W-:Y:S01]  /*4a40*/  FMUL.FTZ R83, R83, UR4 ;  /* 0x0000000453537c20 */ /* 0x000fe20008410000 */
[----:B------:R-:W-:Y:S01]  /*4a50*/  FMUL.FTZ R80, R80, UR4 ;  /* 0x0000000450507c20 */ /* 0x000fe20008410000 */
[----:B------:R3:W-:Y:S02]  /*4a60*/  MUFU.TANH R139, R43 ;  /* 0x0000002b008b7308 */ /* 0x0007e40000002400 */
[----:B------:R-:W-:Y:S06]  /*4a70*/  HMMA.16816.F32.BF16 R48, R12, R20, R48 ;  /* 0x000000140c30723c */ /* 0x000fec0000041830 */
[----:B------:R-:W-:Y:S02]  /*4a80*/  MUFU.TANH R143, R82 ;  /* 0x00000052008f7308 */ /* 0x000fe40000002400 */
[----:B------:R-:W-:Y:S03]  /*4a90*/  HMMA.16816.F32.BF16 R24, R4, R22, R24 ;  /* 0x000000160418723c */ /* 0x000fe60000041818 */
[----:B------:R-:W-:Y:S01]  /*4aa0*/  FMUL.FTZ R60, R60, UR4 ;  /* 0x000000043c3c7c20 */ /* 0x000fe20008410000 */
[----:B------:R-:W-:Y:S01]  /*4ab0*/  FMUL.FTZ R61, R61, UR4 ;  /* 0x000000043d3d7c20 */ /* 0x000fe20008410000 */
[----:B------:R-:W-:Y:S01]  /*4ac0*/  FMUL.FTZ R62, R62, UR4 ;  /* 0x000000043e3e7c20 */ /* 0x000fe20008410000 */
[----:B------:R-:W-:Y:S01]  /*4ad0*/  FMUL.FTZ R63, R63, UR4 ;  /* 0x000000043f3f7c20 */ /* 0x000fe20008410000 */
[----:B------:R-:W-:Y:S01]  /*4ae0*/  MUFU.TANH R82, R60 ;  /* 0x0000003c00527308 */ /* 0x000fe20000002400 */
[-C--:B---3--:R-:W-:Y:S03]  /*4af0*/  HMMA.16816.F32.BF16 R40, R68, R32.reuse, RZ ;  /* 0x000000204428723c */ /* 0x088fe600000418ff */
[----:B------:R-:W-:Y:S01]  /*4b00*/  FMUL.FTZ R48, R48, UR4 ;  /* 0x0000000430307c20 */ /* 0x000fe20008410000 */
[----:B------:R-:W-:Y:S01]  /*4b10*/  FMUL.FTZ R49, R49, UR4 ;  /* 0x0000000431317c20 */ /* 0x000fe20008410000 */
[----:B------:R-:W-:Y:S01]  /*4b20*/  FMUL.FTZ R50, R50, UR4 ;  /* 0x0000000432327c20 */ /* 0x000fe20008410000 */
[----:B------:R-:W-:Y:S01]  /*4b30*/  FMUL.FTZ R51, R51, UR4 ;  /* 0x0000000433337c20 */ /* 0x000fe20008410000 */
[----:B------:R-:W-:Y:S01]  /*4b40*/  MUFU.TANH R142, R61 ;  /* 0x0000003d008e7308 */ /* 0x000fe20000002400 */
[C---:B------:R-:W-:Y:S03]  /*4b50*/  HMMA.16816.F32.BF16 R72, R64.reuse, R32, RZ ;  /* 0x000000204048723c */ /* 0x040fe600000418ff */
[----:B------:R-:W-:Y:S01]  /*4b60*/  FMUL.FTZ R24, R24, UR4 ;  /* 0x0000000418187c20 */ /* 0x000fe20008410000 */
[----:B------:R-:W-:Y:S01]  /*4b70*/  FMUL.FTZ R25, R25, UR4 ;  /* 0x0000000419197c20 */ /* 0x000fe20008410000 */
[----:B------:R-:W-:Y:S01]  /*4b80*/  FMUL.FTZ R26, R26, UR4 ;  /* 0x000000041a1a7c20 */ /* 0x000fe20008410000 */
[----:B------:R-:W-:Y:S01]  /*4b90*/  FMUL.FTZ R27, R27, UR4 ;  /* 0x000000041b1b7c20 */ /* 0x000fe20008410000 */
[----:B------:R-:W-:Y:S01]  /*4ba0*/  MUFU.TANH R145, R62 ;  /* 0x0000003e00917308 */ /* 0x000fe20000002400 */
[-C--:B------:R-:W-:Y:S07]  /*4bb0*/  HMMA.16816.F32.BF16 R20, R64, R34.reuse, RZ ;  /* 0x000000224014723c */ /* 0x080fee00000418ff */
[----:B------:R3:W-:Y:S01]  /*4bc0*/  MUFU.TANH R144, R63 ;  /* 0x0000003f00907308 */ /* 0x0007e20000002400 */
[----:B------:R-:W-:Y:S07]  /*4bd0*/  HMMA.16816.F32.BF16 R32, R68, R34, RZ ;  /* 0x000000224420723c */ /* 0x000fee00000418ff */
[----:B------:R-:W-:Y:S01]  /*4be0*/  MUFU.TANH R137, R48 ;  /* 0x0000003000897308 */ /* 0x000fe20000002400 */
[-C--:B--2---:R-:W-:Y:S07]  /*4bf0*/  HMMA.16816.F32.BF16 R40, R56, R36.reuse, R40 ;  /* 0x000000243828723c */ /* 0x084fee0000041828 */
[----:B------:R-:W-:Y:S01]  /*4c00*/  MUFU.TANH R138, R49 ;  /* 0x00000031008a7308 */ /* 0x000fe20000002400 */
[----:B---3--:R-:W2:Y:S01]  /*4c10*/  LDSM.16.M88.4 R60, [R113+UR5+0x6800] ;  /* 0x00680005713c783b */ /* 0x008ea20008000200 */
[C---:B------:R-:W-:Y:S06]  /*4c20*/  HMMA.16816.F32.BF16 R72, R16.reuse, R36, R72 ;  /* 0x000000241048723c */ /* 0x040fec0000041848 */
[----:B------:R-:W-:Y:S02]  /*4c30*/  MUFU.TANH R141, R50 ;  /* 0x00000032008d7308 */ /* 0x000fe40000002400 */
[-C--:B------:R-:W-:Y:S06]  /*4c40*/  HMMA.16816.F32.BF16 R20, R16, R38.reuse, R20 ;  /* 0x000000261014723c */ /* 0x080fec0000041814 */
[----:B------:R3:W-:Y:S02]  /*4c50*/  MUFU.TANH R140, R51 ;  /* 0x00000033008c7308 */ /* 0x0007e40000002400 */
[----:B------:R-:W-:Y:S01]  /*4c60*/  HMMA.16816.F32.BF16 R32, R56, R38, R32 ;  /* 0x000000263820723c */ /* 0x000fe20000041820 */
[----:B------:R-:W-:Y:S05]  /*4c70*/  LDSM.16.M88.4 R36, [R86+0x6800] ;  /* 0x006800005624783b */ /* 0x000fea0000000200 */
[----:B------:R-:W-:Y:S02]  /*4c80*/  MUFU.TANH R146, R24 ;  /* 0x0000001800927308 */ /* 0x000fe40000002400 */
[-C--:B------:R-:W-:Y:S06]  /*4c90*/  HMMA.16816.F32.BF16 R40, R44, R52.reuse, R40 ;  /* 0x000000342c28723c */ /* 0x080fec0000041828 */
[----:B------:R-:W-:Y:S01]  /*4ca0*/  MUFU.TANH R147, R25 ;  /* 0x0000001900937308 */ /* 0x000fe20000002400 */
[----:B---3--:R-:W3:Y:S01]  /*4cb0*/  LDSM.16.M88.4 R48, [R31+0x6000] ;  /* 0x006000001f30783b */ /* 0x008ee20000000200 */
[C---:B------:R-:W-:Y:S06]  /*4cc0*/  HMMA.16816.F32.BF16 R72, R8.reuse, R52, R72 ;  /* 0x000000340848723c */ /* 0x040fec0000041848 */
[----:B------:R-:W5:Y:S02]  /*4cd0*/  MUFU.TANH R148, R26 ;  /* 0x0000001a00947308 */ /* 0x000f640000002400 */
[-C--:B------:R-:W-:Y:S06]  /*4ce0*/  HMMA.16816.F32.BF16 R20, R8, R54.reuse, R20 ;  /* 0x000000360814723c */ /* 0x080fec0000041814 */
[----:B------:R4:W-:Y:S02]  /*4cf0*/  MUFU.TANH R150, R27 ;  /* 0x0000001b00967308 */ /* 0x0009e40000002400 */
[----:B------:R-:W-:Y:S06]  /*4d00*/  HMMA.16816.F32.BF16 R32, R44, R54, R32 ;  /* 0x000000362c20723c */ /* 0x000fec0000041820 */
[----:B------:R-:W-:Y:S02]  /*4d10*/  MUFU.TANH R81, R81 ;  /* 0x0000005100517308 */ /* 0x000fe40000002400 */
[----:B--2---:R-:W-:Y:S06]  /*4d20*/  HMMA.16816.F32.BF16 R52, R68, R60, RZ ;  /* 0x0000003c4434723c */ /* 0x004fec00000418ff */
[----:B------:R-:W2:Y:S01]  /*4d30*/  MUFU.TANH R83, R83 ;  /* 0x0000005300537308 */ /* 0x000ea20000002400 */
[----:B----4-:R-:W4:Y:S07]  /*4d40*/  LDSM.16.M88.4 R24, [R87+0x6800] ;  /* 0x006800005718783b */ /* 0x010f2e0000000200 */
[----:B------:R-:W2:Y:S01]  /*4d50*/  MUFU.TANH R80, R80 ;  /* 0x0000005000507308 */ /* 0x000ea20000002400 */
[C---:B---3--:R-:W-:Y:S08]  /*4d60*/  HMMA.16816.F32.BF16 R40, R12.reuse, R48, R40 ;  /* 0x000000300c28723c */ /* 0x048ff00000041828 */
[-C--:B------:R-:W-:Y:S08]  /*4d70*/  HMMA.16816.F32.BF16 R32, R12, R50.reuse, R32 ;  /* 0x000000320c20723c */ /* 0x080ff00000041820 */
[C---:B------:R-:W-:Y:S03]  /*4d80*/  HMMA.16816.F32.BF16 R20, R4.reuse, R50, R20 ;  /* 0x000000320414723c */ /* 0x040fe60000041814 */
[----:B------:R-:W-:Y:S01]  /*4d90*/  FMUL.FTZ R40, R40, UR4 ;  /* 0x0000000428287c20 */ /* 0x000fe20008410000 */
[----:B------:R-:W-:Y:S01]  /*4da0*/  FMUL.FTZ R41, R41, UR4 ;  /* 0x0000000429297c20 */ /* 0x000fe20008410000 */
[----:B------:R-:W-:Y:S01]  /*4db0*/  FMUL.FTZ R42, R42, UR4 ;  /* 0x000000042a2a7c20 */ /* 0x000fe20008410000 */
[----:B------:R-:W-:Y:S01]  /*4dc0*/  FMUL.FTZ R43, R43, UR4 ;  /* 0x000000042b2b7c20 */ /* 0x000fe20008410000 */
[----:B------:R-:W-:Y:S01]  /*4dd0*/  MUFU.TANH R149, R40 ;  /* 0x0000002800957308 */ /* 0x000fe20000002400 */
[----:B------:R-:W-:Y:S03]  /*4de0*/  HMMA.16816.F32.BF16 R72, R4, R48, R72 ;  /* 0x000000300448723c */ /* 0x000fe60000041848 */
[----:B------:R-:W-:Y:S01]  /*4df0*/  FMUL.FTZ R32, R32, UR4 ;  /* 0x0000000420207c20 */ /* 0x000fe20008410000 */
[----:B------:R-:W-:Y:S01]  /*4e00*/  FMUL.FTZ R33, R33, UR4 ;  /* 0x0000000421217c20 */ /* 0x000fe20008410000 */
[----:B------:R-:W-:Y:S01]  /*4e10*/  FMUL.FTZ R34, R34, UR4 ;  /* 0x0000000422227c20 */ /* 0x000fe20008410000 */
[----:B------:R-:W-:Y:S01]  /*4e20*/  FMUL.FTZ R35, R35, UR4 ;  /* 0x0000000423237c20 */ /* 0x000fe20008410000 */
        /* <DEDUP_REMOVED lines=12> */
[----:B------:R3:W-:Y:S05]  /*4ef0*/  MUFU.TANH R152, R43 ;  /* 0x0000002b00987308 */ /* 0x0007ea0000002400 */
[----:B------:R-:W-:Y:S03]  /*4f00*/  HMMA.16816.F32.BF16 R52, R44, R36, R52 ;  /* 0x000000242c34723c */ /* 0x000fe60000041834 */
[----:B------:R-:W-:Y:S05]  /*4f10*/  MUFU.TANH R153, R32 ;  /* 0x0000002000997308 */ /* 0x000fea0000002400 */
[----:B------:R-:W-:Y:S03]  /*4f20*/  HMMA.16816.F32.BF16 R48, R56, R26, R48 ;  /* 0x0000001a3830723c */ /* 0x000fe60000041830 */
[----:B------:R-:W-:Y:S05]  /*4f30*/  MUFU.TANH R154, R33 ;  /* 0x00000021009a7308 */ /* 0x000fea0000002400 */
[----:B---3--:R-:W-:Y:S03]  /*4f40*/  HMMA.16816.F32.BF16 R40, R64, R60, RZ ;  /* 0x0000003c4028723c */ /* 0x008fe600000418ff */
[----:B------:R-:W-:Y:S05]  /*4f50*/  MUFU.TANH R156, R34 ;  /* 0x00000022009c7308 */ /* 0x000fea0000002400 */
[----:B------:R-:W-:Y:S03]  /*4f60*/  HMMA.16816.F32.BF16 R52, R12, R76, R52 ;  /* 0x0000004c0c34723c */ /* 0x000fe60000041834 */
[----:B------:R3:W-:Y:S05]  /*4f70*/  MUFU.TANH R155, R35 ;  /* 0x00000023009b7308 */ /* 0x0007ea0000002400 */
[----:B------:R-:W-:Y:S03]  /*4f80*/  HMMA.16816.F32.BF16 R60, R64, R62, RZ ;  /* 0x0000003e403c723c */ /* 0x000fe600000418ff */
[----:B------:R-:W-:Y:S05]  /*4f90*/  MUFU.TANH R206, R20 ;  /* 0x0000001400ce7308 */ /* 0x000fea0000002400 */
[----:B------:R-:W-:Y:S03]  /*4fa0*/  HMMA.16816.F32.BF16 R40, R16, R24, R40 ;  /* 0x000000181028723c */ /* 0x000fe60000041828 */
[----:B------:R-:W-:Y:S01]  /*4fb0*/  MUFU.TANH R208, R21 ;  /* 0x0000001500d07308 */ /* 0x000fe20000002400 */
[----:B---3--:R-:W3:Y:S01]  /*4fc0*/  LDSM.16.M88.4 R32, [R113+UR5+0x7000] ;  /* 0x007000057120783b */ /* 0x008ee20008000200 */
[----:B------:R-:W-:Y:S01]  /*4fd0*/  FMUL.FTZ R52, R52, UR4 ;  /* 0x0000000434347c20 */ /* 0x000fe20008410000 */
[----:B------:R-:W-:Y:S01]  /*4fe0*/  FMUL.FTZ R53, R53, UR4 ;  /* 0x0000000435357c20 */ /* 0x000fe20008410000 */
[----:B------:R-:W-:Y:S01]  /*4ff0*/  FMUL.FTZ R54, R54, UR4 ;  /* 0x0000000436367c20 */ /* 0x000fe20008410000 */
[----:B------:R-:W-:Y:S01]  /*5000*/  FMUL.FTZ R55, R55, UR4 ;  /* 0x0000000437377c20 */ /* 0x000fe20008410000 */
[----:B------:R-:W-:Y:S02]  /*5010*/  HMMA.16816.F32.BF16 R48, R44, R38, R48 ;  /* 0x000000262c30723c */ /* 0x000fe40000041830 */
[----:B------:R-:W-:Y:S06]  /*5020*/  MUFU.TANH R214, R22 ;  /* 0x0000001600d67308 */ /* 0x000fec0000002400 */
[----:B------:R-:W-:Y:S02]  /*5030*/  HMMA.16816.F32.BF16 R60, R16, R26, R60 ;  /* 0x0000001a103c723c */ /* 0x000fe4000004183c */
[----:B------:R4:W2:Y:S06]  /*5040*/  MUFU.TANH R224, R23 ;  /* 0x0000001700e07308 */ /* 0x0008ac0000002400 */
[----:B------:R-:W-:Y:S02]  /*5050*/  HMMA.16816.F32.BF16 R40, R8, R36, R40 ;  /* 0x000000240828723c */ /* 0x000fe40000041828 */
[----:B------:R-:W-:Y:S06]  /*5060*/  MUFU.TANH R221, R52 ;  /* 0x0000003400dd7308 */ /* 0x000fec0000002400 */
[----:B------:R-:W-:Y:S02]  /*5070*/  HMMA.16816.F32.BF16 R48, R12, R78, R48 ;  /* 0x0000004e0c30723c */ /* 0x000fe40000041830 */
[----:B------:R-:W-:Y:S01]  /*5080*/  MUFU.TANH R219, R53 ;  /* 0x0000003500db7308 */ /* 0x000fe20000002400 */
[----:B----4-:R-:W4:Y:S05]  /*5090*/  LDSM.16.M88.4 R20, [R87+0x7000] ;  /* 0x007000005714783b */ /* 0x010f2a0000000200 */
[----:B------:R-:W-:Y:S01]  /*50a0*/  HMMA.16816.F32.BF16 R60, R8, R38, R60 ;  /* 0x00000026083c723c */ /* 0x000fe2000004183c */
[----:B------:R-:W-:Y:S01]  /*50b0*/  LDSM.16.M88.4 R36, [R31+0x7000] ;  /* 0x007000001f24783b */ /* 0x000fe20000000200 */
[----:B------:R-:W-:Y:S06]  /*50c0*/  MUFU.TANH R222, R54 ;  /* 0x0000003600de7308 */ /* 0x000fec0000002400 */
[----:B---3--:R-:W-:Y:S02]  /*50d0*/  HMMA.16816.F32.BF16 R24, R68, R32, RZ ;  /* 0x000000204418723c */ /* 0x008fe400000418ff */
[----:B------:R3:W-:Y:S01]  /*50e0*/  MUFU.TANH R198, R55 ;  /* 0x0000003700c67308 */ /* 0x0007e20000002400 */
[----:B------:R-:W-:Y:S01]  /*50f0*/  FMUL.FTZ R48, R48, UR4 ;  /* 0x0000000430307c20 */ /* 0x000fe20008410000 */
[----:B------:R-:W-:Y:S01]  /*5100*/  FMUL.FTZ R49, R49, UR4 ;  /* 0x0000000431317c20 */ /* 0x000fe20008410000 */
[----:B------:R-:W-:Y:S01]  /*5110*/  FMUL.FTZ R50, R50, UR4 ;  /* 0x0000000432327c20 */ /* 0x000fe20008410000 */
[----:B------:R-:W-:-:S02]  /*5120*/  FMUL.FTZ R51, R51, UR4 ;  /* 0x0000000433337c20 */ /* 0x000fc40008410000 */
[C---:B------:R-:W-:Y:S02]  /*5130*/  HMMA.16816.F32.BF16 R40, R4.reuse, R76, R40 ;  /* 0x0000004c0428723c */ /* 0x040fe40000041828 */
[----:B------:R-:W-:Y:S06]  /*5140*/  MUFU.TANH R199, R72 ;  /* 0x0000004800c77308 */ /* 0x000fec0000002400 */
[----:B------:R-:W-:Y:S02]  /*5150*/  HMMA.16816.F32.BF16 R60, R4, R78, R60 ;  /* 0x0000004e043c723c */ /* 0x000fe4000004183c */
[----:B------:R-:W-:Y:S01]  /*5160*/  MUFU.TANH R207, R73 ;  /* 0x0000004900cf7308 */ /* 0x000fe20000002400 */
[----:B---3--:R-:W3:Y:S07]  /*5170*/  LDSM.16.M88.4 R52, [R86+0x7000] ;  /* 0x007000005634783b */ /* 0x008eee0000000200 */
[----:B------:R-:W-:Y:S01]  /*5180*/  MUFU.TANH R210, R74 ;  /* 0x0000004a00d27308 */ /* 0x000fe20000002400 */
[----:B----4-:R-:W-:Y:S01]  /*5190*/  HMMA.16816.F32.BF16 R24, R56, R20, R24 ;  /* 0x000000143818723c */ /* 0x010fe20000041818 */
[----:B------:R-:W-:Y:S01]  /*51a0*/  FMUL.FTZ R40, R40, UR4 ;  /* 0x0000000428287c20 */ /* 0x000fe20008410000 */
[----:B------:R-:W-:Y:S01]  /*51b0*/  FMUL.FTZ R41, R41, UR4 ;  /* 0x0000000429297c20 */ /* 0x000fe20008410000 */
[----:B------:R-:W-:Y:S01]  /*51c0*/  FMUL.FTZ R42, R42, UR4 ;  /* 0x000000042a2a7c20 */ /* 0x000fe20008410000 */
[----:B------:R-:W-:-:S03]  /*51d0*/  FMUL.FTZ R43, R43, UR4 ;  /* 0x000000042b2b7c20 */ /* 0x000fc60008410000 */
[----:B------:R4:W-:Y:S01]  /*51e0*/  MUFU.TANH R212, R75 ;  /* 0x0000004b00d47308 */ /* 0x0009e20000002400 */
[----:B------:R-:W-:Y:S01]  /*51f0*/  FMUL.FTZ R60, R60, UR4 ;  /* 0x000000043c3c7c20 */ /* 0x000fe20008410000 */
[----:B------:R-:W-:Y:S01]  /*5200*/  FMUL.FTZ R61, R61, UR4 ;  /* 0x000000043d3d7c20 */ /* 0x000fe20008410000 */
[----:B------:R-:W-:Y:S01]  /*5210*/  FMUL.FTZ R62, R62, UR4 ;  /* 0x000000043e3e7c20 */ /* 0x000fe20008410000 */
[----:B------:R-:W-:-:S04]  /*5220*/  FMUL.FTZ R63, R63, UR4 ;  /* 0x000000043f3f7c20 */ /* 0x000fc80008410000 */
[----:B------:R-:W-:Y:S08]  /*5230*/  MUFU.TANH R223, R40 ;  /* 0x0000002800df7308 */ /* 0x000ff00000002400 */
[----:B------:R-:W-:Y:S01]  /*5240*/  MUFU.TANH R220, R41 ;  /* 0x0000002900dc7308 */ /* 0x000fe20000002400 */
[----:B----4-:R-:W-:Y:S07]  /*5250*/  HMMA.16816.F32.BF16 R72, R64, R32, RZ ;  /* 0x000000204048723c */ /* 0x010fee00000418ff */
[----:B------:R-:W4:Y:S01]  /*5260*/  MUFU.TANH R213, R42 ;  /* 0x0000002a00d57308 */ /* 0x000f220000002400 */
[----:B---3--:R-:W-:Y:S07]  /*5270*/  HMMA.16816.F32.BF16 R24, R44, R52, R24 ;  /* 0x000000342c18723c */ /* 0x008fee0000041818 */
[----:B------:R3:W4:Y:S05]  /*5280*/  MUFU.TANH R211, R43 ;  /* 0x0000002b00d37308 */ /* 0x00072a0000002400 */
[----:B------:R-:W-:Y:S01]  /*5290*/  HMMA.16816.F32.BF16 R72, R16, R20, R72 ;  /* 0x000000141048723c */ /* 0x000fe20000041848 */
[----:B------:R-:W-:-:S02]  /*52a0*/  IMAD.SHL.U32 R20, R234, 0x2, RZ ;  /* 0x00000002ea147824 */ /* 0x000fc400078e00ff */
[----:B------:R-:W-:Y:S03]  /*52b0*/  MUFU.TANH R218, R48 ;  /* 0x0000003000da7308 */ /* 0x000fe60000002400 */
[----:B------:R-:W-:Y:S02]  /*52c0*/  LOP3.LUT R20, R20, 0x6, RZ, 0xc0, !PT ;  /* 0x0000000614147812 */ /* 0x000fe400078ec0ff */
[----:B------:R-:W-:Y:S03]  /*52d0*/  HMMA.16816.F32.BF16 R24, R12, R36, R24 ;  /* 0x000000240c18723c */ /* 0x000fe60000041818 */
[----:B------:R-:W-:Y:S01]  /*52e0*/  MUFU.TANH R217, R49 ;  /* 0x0000003100d97308 */ /* 0x000fe20000002400 */
[----:B------:R-:W-:-:S04]  /*52f0*/  IMAD R165, R28, 0x80, R20 ;  /* 0x000000801ca57824 */ /* 0x000fc800078e0214 */
[-C--:B---3--:R-:W-:Y:S01]  /*5300*/  HMMA.16816.F32.BF16 R40, R64, R34.reuse, RZ ;  /* 0x000000224028723c */ /* 0x088fe200000418ff */
[C---:B------:R-:W-:Y:S02]  /*5310*/  VIADD R21, R165.reuse, 0xffffff80 ;  /* 0xffffff80a5157836 */ /* 0x040fe40000000000 */
[----:B------:R-:W-:Y:S01]  /*5320*/  MUFU.TANH R197, R50 ;  /* 0x0000003200c57308 */ /* 0x000fe20000002400 */
[----:B------:R-:W-:Y:S02]  /*5330*/  VIADD R20, R165, 0xffffff81 ;  /* 0xffffff81a5147836 */ /* 0x000fe40000000000 */
[-C--:B------:R-:W-:Y:S01]  /*5340*/  ISETP.GE.AND P3, PT, R21, R0.reuse, PT ;  /* 0x000000001500720c */ /* 0x080fe20003f66270 */
[C---:B------:R-:W-:Y:S01]  /*5350*/  VIADD R21, R165.reuse, 0xffffff88 ;  /* 0xffffff88a5157836 */ /* 0x040fe20000000000 */
[----:B------:R-:W-:Y:S01]  /*5360*/  HMMA.16816.F32.BF16 R32, R68, R34, RZ ;  /* 0x000000224420723c */ /* 0x000fe200000418ff */
[-C--:B------:R-:W-:Y:S02]  /*5370*/  ISETP.GE.AND P6, PT, R20, R0.reuse, PT ;  /* 0x000000001400720c */ /* 0x080fe40003fc6270 */
[----:B------:R3:W-:Y:S01]  /*5380*/  MUFU.TANH R196, R51 ;  /* 0x0000003300c47308 */ /* 0x0007e20000002400 */
[----:B------:R-:W-:Y:S01]  /*5390*/  IADD3 R20, PT, PT, R165, -0x77, RZ ;  /* 0xffffff89a5147810 */ /* 0x000fe20007ffe0ff */
[----:B------:R-:W-:Y:S01]  /*53a0*/  FMUL.FTZ R24, R24, UR4 ;  /* 0x0000000418187c20 */ /* 0x000fe20008410000 */
[-C--:B------:R-:W-:Y:S01]  /*53b0*/  ISETP.GE.AND P2, PT, R21, R0.reuse, PT ;  /* 0x000000001500720c */ /* 0x080fe20003f46270 */
[----:B------:R-:W-:Y:S01]  /*53c0*/  FMUL.FTZ R25, R25, UR4 ;  /* 0x0000000419197c20 */ /* 0x000fe20008410000 */
[----:B------:R-:W-:Y:S01]  /*53d0*/  HMMA.16816.F32.BF16 R72, R8, R52, R72 ;  /* 0x000000340848723c */ /* 0x000fe20000041848 */
[----:B------:R-:W-:Y:S01]  /*53e0*/  ISETP.GE.AND P5, PT, R20, R0, PT ;  /* 0x000000001400720c */ /* 0x000fe20003fa6270 */
[----:B------:R-:W-:Y:S01]  /*53f0*/  FMUL.FTZ R26, R26, UR4 ;  /* 0x000000041a1a7c20 */ /* 0x000fe20008410000 */
[----:B------:R1:W-:Y:S01]  /*5400*/  MUFU.TANH R216, R60 ;  /* 0x0000003c00d87308 */ /* 0x0003e20000002400 */
[----:B------:R-:W-:Y:S01]  /*5410*/  FMUL.FTZ R27, R27, UR4 ;  /* 0x000000041b1b7c20 */ /* 0x000fe20008410000 */
[----:B------:R-:W-:-:S02]  /*5420*/  FSEL R76, R106, -INF , !P3 ;  /* 0xff8000006a4c7808 */ /* 0x000fc40005800000 */
[----:B------:R-:W-:Y:S01]  /*5430*/  FSEL R157, R108, -INF , !P3 ;  /* 0xff8000006c9d7808 */ /* 0x000fe20005800000 */
[-C--:B------:R-:W-:Y:S01]  /*5440*/  HMMA.16816.F32.BF16 R40, R16, R22.reuse, R40 ;  /* 0x000000161028723c */ /* 0x080fe20000041828 */
[----:B------:R-:W-:Y:S02]  /*5450*/  FSEL R78, R110, -INF , !P3 ;  /* 0xff8000006e4e7808 */ /* 0x000fe40005800000 */
[----:B------:R-:W-:Y:S01]  /*5460*/  FSEL R166, R112, -INF , !P3 ;  /* 0xff80000070a67808 */ /* 0x000fe20005800000 */
[----:B---3--:R3:W5:Y:S01]  /*5470*/  LDSM.16.M88.4 R48, [R113+UR5+0x7800] ;  /* 0x007800057130783b */ /* 0x0087620008000200 */
[----:B------:R-:W-:Y:S01]  /*5480*/  MUFU.TANH R173, R25 ;  /* 0x0000001900ad7308 */ /* 0x000fe20000002400 */
[----:B------:R-:W-:Y:S02]  /*5490*/  FSEL R77, R105, -INF , !P6 ;  /* 0xff800000694d7808 */ /* 0x000fe40007000000 */
[----:B------:R-:W-:Y:S01]  /*54a0*/  HMMA.16816.F32.BF16 R32, R56, R22, R32 ;  /* 0x000000163820723c */ /* 0x000fe20000041820 */
[----:B------:R2:W4:Y:S01]  /*54b0*/  LDSM.16.M88.4 R20, [R87+0x7800] ;  /* 0x007800005714783b */ /* 0x0005220000000200 */
[----:B------:R-:W-:Y:S01]  /*54c0*/  FSEL R164, R107, -INF , !P6 ;  /* 0xff8000006ba47808 */ /* 0x000fe20007000000 */
[----:B-1----:R-:W-:-:S02]  /*54d0*/  VIADD R60, R165, 0xffffffa1 ;  /* 0xffffffa1a53c7836 */ /* 0x002fc40000000000 */
[----:B------:R-:W-:Y:S01]  /*54e0*/  MUFU.TANH R178, R26 ;  /* 0x0000001a00b27308 */ /* 0x000fe20000002400 */
[----:B------:R-:W-:Y:S02]  /*54f0*/  FSEL R160, R109, -INF , !P6 ;  /* 0xff8000006da07808 */ /* 0x000fe40007000000 */
[----:B------:R-:W-:Y:S01]  /*5500*/  HMMA.16816.F32.BF16 R72, R4, R36, R72 ;  /* 0x000000240448723c */ /* 0x000fe20000041848 */
[----:B------:R-:W-:Y:S01]  /*5510*/  VIADD R36, R165, 0xffffff98 ;  /* 0xffffff98a5247836 */ /* 0x000fe20000000000 */
[----:B------:R-:W-:Y:S02]  /*5520*/  FSEL R171, R111, -INF , !P6 ;  /* 0xff8000006fab7808 */ /* 0x000fe40007000000 */
[----:B------:R-:W-:Y:S01]  /*5530*/  FSEL R167, R100, -INF , !P2 ;  /* 0xff80000064a77808 */ /* 0x000fe20005000000 */
[----:B------:R-:W-:Y:S01]  /*5540*/  MUFU.TANH R180, R27 ;  /* 0x0000001b00b47308 */ /* 0x000fe20000002400 */
[----:B------:R-:W-:Y:S01]  /*5550*/  ISETP.GE.AND P6, PT, R36, R0, PT ;  /* 0x000000002400720c */ /* 0x000fe20003fc6270 */
[----:B------:R-:W-:Y:S01]  /*5560*/  VIADD R36, R165, 0xffffff99 ;  /* 0xffffff99a5247836 */ /* 0x000fe20000000000 */
[----:B------:R-:W-:Y:S01]  /*5570*/  HMMA.16816.F32.BF16 R40, R8, R54, R40 ;  /* 0x000000360828723c */ /* 0x000fe20000041828 */
[----:B------:R-:W-:-:S02]  /*5580*/  FSEL R161, R102, -INF , !P2 ;  /* 0xff80000066a17808 */ /* 0x000fc40005000000 */
[----:B------:R-:W-:Y:S02]  /*5590*/  FSEL R174, R104, -INF , !P2 ;  /* 0xff80000068ae7808 */ /* 0x000fe40005000000 */
[----:B---3--:R1:W-:Y:S01]  /*55a0*/  MUFU.TANH R113, R24 ;  /* 0x0000001800717308 */ /* 0x0083e20000002400 */
[----:B------:R-:W-:Y:S02]  /*55b0*/  FSEL R159, R97, -INF , !P5 ;  /* 0xff800000619f7808 */ /* 0x000fe40006800000 */
[----:B------:R-:W-:Y:S01]  /*55c0*/  HMMA.16816.F32.BF16 R32, R44, R54, R32 ;  /* 0x000000362c20723c */ /* 0x000fe20000041820 */
[----:B--2---:R-:W-:Y:S02]  /*55d0*/  FSEL R87, R98, -INF , !P2 ;  /* 0xff80000062577808 */ /* 0x004fe40005000000 */
[----:B------:R-:W-:Y:S01]  /*55e0*/  FMUL.FTZ R75, R75, UR4 ;  /* 0x000000044b4b7c20 */ /* 0x000fe20008410000 */
[----:B------:R-:W-:Y:S01]  /*55f0*/  ISETP.GE.AND P2, PT, R36, R0, PT ;  /* 0x000000002400720c */ /* 0x000fe20003f46270 */
[----:B------:R-:W-:Y:S01]  /*5600*/  MUFU.TANH R215, R61 ;  /* 0x0000003d00d77308 */ /* 0x000fe20000002400 */
[----:B------:R-:W-:Y:S01]  /*5610*/  FMUL.FTZ R74, R74, UR4 ;  /* 0x000000044a4a7c20 */ /* 0x000fe20008410000 */
[----:B------:R-:W-:Y:S01]  /*5620*/  VIADD R36, R165, 0xffffffa0 ;  /* 0xffffffa0a5247836 */ /* 0x000fe20000000000 */
[----:B------:R-:W-:Y:S01]  /*5630*/  FSEL R179, R103, -INF , !P5 ;  /* 0xff80000067b37808 */ /* 0x000fe20006800000 */
[----:B------:R-:W-:Y:S01]  /*5640*/  FMUL.FTZ R72, R72, UR4 ;  /* 0x0000000448487c20 */ /* 0x000fe20008410000 */
[----:B------:R-:W-:Y:S01]  /*5650*/  FMUL.FTZ R73, R73, UR4 ;  /* 0x0000000449497c20 */ /* 0x000fe20008410000 */
[----:B------:R-:W-:Y:S01]  /*5660*/  FSEL R168, R120, -INF , !P6 ;  /* 0xff80000078a87808 */ /* 0x000fe20007000000 */
[----:B------:R-:W-:Y:S01]  /*5670*/  HMMA.16816.F32.BF16 R40, R4, R38, R40 ;  /* 0x000000260428723c */ /* 0x000fe20000041828 */
[----:B------:R-:W-:Y:S01]  /*5680*/  MUFU.TANH R209, R62 ;  /* 0x0000003e00d17308 */ /* 0x000fe20000002400 */
[----:B-1----:R-:W-:Y:S01]  /*5690*/  VIADD R24, R165, 0xffffff90 ;  /* 0xffffff90a5187836 */ /* 0x002fe20000000000 */
[----:B------:R-:W-:-:S02]  /*56a0*/  FSEL R172, R118, -INF , !P6 ;  /* 0xff80000076ac7808 */ /* 0x000fc40007000000 */
[----:B------:R-:W-:Y:S02]  /*56b0*/  FSEL R163, R116, -INF , !P6 ;  /* 0xff80000074a37808 */ /* 0x000fe40007000000 */
[-C--:B------:R-:W-:Y:S01]  /*56c0*/  ISETP.GE.AND P4, PT, R24, R0.reuse, PT ;  /* 0x000000001800720c */ /* 0x080fe20003f86270 */
[----:B------:R-:W-:Y:S01]  /*56d0*/  VIADD R24, R165, 0xffffff91 ;  /* 0xffffff91a5187836 */ /* 0x000fe20000000000 */
[----:B------:R-:W-:Y:S01]  /*56e0*/  HMMA.16816.F32.BF16 R52, R12, R38, R32 ;  /* 0x000000260c34723c */ /* 0x000fe20000041820 */
[----:B------:R1:W2:Y:S01]  /*56f0*/  LDSM.16.M88.4 R32, [R86+0x7800] ;  /* 0x007800005620783b */ /* 0x0002a20000000200 */
[----:B------:R-:W-:Y:S01]  /*5700*/  FSEL R158, R92, -INF , !P4 ;  /* 0xff8000005c9e7808 */ /* 0x000fe20006000000 */
[----:B------:R-:W3:Y:S01]  /*5710*/  MUFU.TANH R205, R63 ;  /* 0x0000003f00cd7308 */ /* 0x000ee20000002400 */
[----:B------:R-:W-:Y:S02]  /*5720*/  ISETP.GE.AND P3, PT, R24, R0, PT ;  /* 0x000000001800720c */ /* 0x000fe40003f66270 */
[----:B------:R-:W-:-:S02]  /*5730*/  FSEL R162, R94, -INF , !P4 ;  /* 0xff8000005ea27808 */ /* 0x000fc40006000000 */
[----:B------:R-:W-:Y:S01]  /*5740*/  FSEL R96, R96, -INF , !P4 ;  /* 0xff80000060607808 */ /* 0x000fe20006000000 */
[C---:B-----5:R-:W-:Y:S01]  /*5750*/  HMMA.16816.F32.BF16 R24, R68.reuse, R48, RZ ;  /* 0x000000304418723c */ /* 0x060fe200000418ff */
[----:B------:R-:W-:Y:S01]  /*5760*/  FSEL R169, R88, -INF , !P3 ;  /* 0xff80000058a97808 */ /* 0x000fe20005800000 */
[----:B------:R5:W3:Y:S01]  /*5770*/  MUFU.TANH R98, R74 ;  /* 0x0000004a00627308 */ /* 0x000ae20000002400 */
[----:B------:R-:W-:Y:S01]  /*5780*/  FSEL R170, R90, -INF , !P3 ;  /* 0xff8000005aaa7808 */ /* 0x000fe20005800000 */
[----:B------:R-:W-:Y:S01]  /*5790*/  FMUL.FTZ R42, R42, UR4 ;  /* 0x000000042a2a7c20 */ /* 0x000fe20008410000 */
[----:B------:R-:W-:Y:S01]  /*57a0*/  FSEL R176, R93, -INF , !P3 ;  /* 0xff8000005db07808 */ /* 0x000fe20005800000 */
[----:B------:R-:W-:Y:S01]  /*57b0*/  FMUL.FTZ R111, R43, UR4 ;  /* 0x000000042b6f7c20 */ /* 0x000fe20008410000 */
[----:B------:R-:W-:Y:S01]  /*57c0*/  FSEL R79, R121, -INF , !P2 ;  /* 0xff800000794f7808 */ /* 0x000fe20005000000 */
[----:B------:R-:W-:Y:S01]  /*57d0*/  HMMA.16816.F32.BF16 R68, R68, R50, RZ ;  /* 0x000000324444723c */ /* 0x000fe200000418ff */
[----:B------:R-:W-:Y:S01]  /*57e0*/  FSEL R175, R119, -INF , !P2 ;  /* 0xff80000077af7808 */ /* 0x000fe20005000000 */
[----:B------:R3:W2:Y:S01]  /*57f0*/  MUFU.TANH R106, R72 ;  /* 0x00000048006a7308 */ /* 0x0006a20000002400 */
[----:B------:R-:W-:Y:S01]  /*5800*/  FMUL.FTZ R54, R54, UR4 ;  /* 0x0000000436367c20 */ /* 0x000fe20008410000 */
[----:B------:R-:W-:Y:S01]  /*5810*/  FMUL.FTZ R52, R52, UR4 ;  /* 0x0000000434347c20 */ /* 0x000fe20008410000 */
[----:B------:R-:W-:Y:S01]  /*5820*/  FMUL.FTZ R53, R53, UR4 ;  /* 0x0000000435357c20 */ /* 0x000fe20008410000 */
[----:B------:R-:W-:Y:S01]  /*5830*/  FSEL R177, R117, -INF , !P2 ;  /* 0xff80000075b17808 */ /* 0x000fe20005000000 */
[----:B------:R-:W-:Y:S01]  /*5840*/  FMUL.FTZ R55, R55, UR4 ;  /* 0x0000000437377c20 */ /* 0x000fe20008410000 */
[----:B-1----:R-:W-:Y:S01]  /*5850*/  FSEL R86, R99, -INF , !P5 ;  /* 0xff80000063567808 */ /* 0x002fe20006800000 */
[----:B------:R-:W-:Y:S01]  /*5860*/  FMUL.FTZ R41, R41, UR4 ;  /* 0x0000000429297c20 */ /* 0x000fe20008410000 */
[----:B------:R1:W2:Y:S01]  /*5870*/  MUFU.TANH R99, R75 ;  /* 0x0000004b00637308 */ /* 0x0002a20000002400 */
[----:B-----5:R-:W-:-:S02]  /*5880*/  FSEL R74, R101, -INF , !P5 ;  /* 0xff800000654a7808 */ /* 0x020fc40006800000 */
[----:B------:R-:W-:Y:S02]  /*5890*/  ISETP.GE.AND P5, PT, R36, R0, PT ;  /* 0x000000002400720c */ /* 0x000fe40003fa6270 */
[----:B----4-:R-:W-:Y:S01]  /*58a0*/  HMMA.16816.F32.BF16 R36, R56, R20, R24 ;  /* 0x000000143824723c */ /* 0x010fe20000041818 */
[----:B------:R4:W5:Y:S01]  /*58b0*/  LDSM.16.M88.4 R24, [R31+0x7800] ;  /* 0x007800001f18783b */ /* 0x0009620000000200 */
[----:B------:R-:W-:Y:S01]  /*58c0*/  FSEL R97, R115, -INF , !P2 ;  /* 0xff80000073617808 */ /* 0x000fe20005000000 */
[----:B------:R2:W5:Y:S01]  /*58d0*/  MUFU.TANH R105, R73 ;  /* 0x0000004900697308 */ /* 0x0005620000002400 */
[----:B---3--:R-:W-:Y:S01]  /*58e0*/  VIADD R72, R165, 0xffffffa8 ;  /* 0xffffffa8a5487836 */ /* 0x008fe20000000000 */
[----:B------:R-:W-:Y:S01]  /*58f0*/  FSEL R240, R126, -INF , !P5 ;  /* 0xff8000007ef07808 */ /* 0x000fe20006800000 */
[----:B------:R-:W-:-:S04]  /*5900*/  DEPBAR.LE SB0, 0x0 ;  /* 0x000080000000791a */ /* 0x000fc80000000000 */
[----:B------:R-:W-:Y:S01]  /*5910*/  HMMA.16816.F32.BF16 R68, R56, R22, R68 ;  /* 0x000000163844723c */ /* 0x000fe20000041844 */
[----:B------:R3:W-:Y:S01]  /*5920*/  MUFU.TANH R112, R54 ;  /* 0x0000003600707308 */ /* 0x0007e20000002400 */
[----:B-1----:R-:W-:Y:S02]  /*5930*/  FSEL R75, R89, -INF , !P4 ;  /* 0xff800000594b7808 */ /* 0x002fe40006000000 */
[----:B------:R-:W-:Y:S02]  /*5940*/  ISETP.GE.AND P4, PT, R60, R0, PT ;  /* 0x000000003c00720c */ /* 0x000fe40003f86270 */
[----:B------:R-:W-:Y:S02]  /*5950*/  FSEL R247, R124, -INF , !P5 ;  /* 0xff8000007cf77808 */ /* 0x000fe40006800000 */
[----:B------:R-:W-:Y:S01]  /*5960*/  HMMA.16816.F32.BF16 R60, R64, R48, RZ ;  /* 0x00000030403c723c */ /* 0x000fe200000418ff */
[----:B------:R-:W-:Y:S01]  /*5970*/  FSEL R239, R129, -INF , !P4 ;  /* 0xff80000081ef7808 */ /* 0x000fe20006000000 */
[----:B------:R-:W-:Y:S01]  /*5980*/  MUFU.TANH R89, R52 ;  /* 0x0000003400597308 */ /* 0x000fe20000002400 */
[----:B--2---:R-:W-:-:S02]  /*5990*/  FSEL R73, R95, -INF , !P3 ;  /* 0xff8000005f497808 */ /* 0x004fc40005800000 */
[-C--:B------:R-:W-:Y:S01]  /*59a0*/  ISETP.GE.AND P3, PT, R72, R0.reuse, PT ;  /* 0x000000004800720c */ /* 0x080fe20003f66270 */
[----:B----4-:R-:W-:Y:S01]  /*59b0*/  VIADD R31, R165, 0xffffffa9 ;  /* 0xffffffa9a51f7836 */ /* 0x010fe20000000000 */
[----:B------:R-:W-:Y:S01]  /*59c0*/  FSEL R72, R114, -INF , !P6 ;  /* 0xff80000072487808 */ /* 0x000fe20007000000 */
[----:B------:R-:W-:Y:S01]  /*59d0*/  HMMA.16816.F32.BF16 R64, R64, R50, RZ ;  /* 0x000000324040723c */ /* 0x000fe200000418ff */
[----:B------:R-:W-:Y:S01]  /*59e0*/  FSEL R250, R127, -INF , !P4 ;  /* 0xff8000007ffa7808 */ /* 0x000fe20006000000 */
[----:B------:R1:W-:Y:S01]  /*59f0*/  MUFU.TANH R88, R53 ;  /* 0x0000003500587308 */ /* 0x0003e20000002400 */
[-C--:B------:R-:W-:Y:S01]  /*5a00*/  ISETP.GE.AND P6, PT, R31, R0.reuse, PT ;  /* 0x000000001f00720c */ /* 0x080fe20003fc6270 */
[----:B------:R-:W-:Y:S01]  /*5a10*/  VIADD R31, R165, 0xffffffb0 ;  /* 0xffffffb0a51f7836 */ /* 0x000fe20000000000 */
[----:B------:R-:W-:Y:S02]  /*5a20*/  FSEL R49, R125, -INF , !P4 ;  /* 0xff8000007d317808 */ /* 0x000fe40006000000 */
[----:B------:R-:W-:Y:S01]  /*5a30*/  FSEL R251, R123, -INF , !P4 ;  /* 0xff8000007bfb7808 */ /* 0x000fe20006000000 */
[----:B------:R-:W-:Y:S01]  /*5a40*/  HMMA.16816.F32.BF16 R36, R44, R32, R36 ;  /* 0x000000202c24723c */ /* 0x000fe20000041824 */
[----:B------:R-:W-:Y:S01]  /*5a50*/  ISETP.GE.AND P2, PT, R31, R0, PT ;  /* 0x000000001f00720c */ /* 0x000fe20003f46270 */
[----:B------:R-:W-:Y:S01]  /*5a60*/  VIADD R31, R165, 0xffffffc8 ;  /* 0xffffffc8a51f7836 */ /* 0x000fe20000000000 */
[----:B---3--:R-:W-:Y:S01]  /*5a70*/  FSEL R54, R128, -INF , !P5 ;  /* 0xff80000080367808 */ /* 0x008fe20006800000 */
[----:B------:R-:W-:Y:S01]  /*5a80*/  MUFU.TANH R110, R55 ;  /* 0x00000037006e7308 */ /* 0x000fe20000002400 */
[----:B------:R-:W-:-:S02]  /*5a90*/  FSEL R249, R122, -INF , !P5 ;  /* 0xff8000007af97808 */ /* 0x000fc40006800000 */
[----:B------:R-:W-:Y:S01]  /*5aa0*/  FSEL R252, R130, -INF , !P3 ;  /* 0xff80000082fc7808 */ /* 0x000fe20005800000 */
[C---:B------:R-:W-:Y:S01]  /*5ab0*/  HMMA.16816.F32.BF16 R60, R16.reuse, R20, R60 ;  /* 0x00000014103c723c */ /* 0x040fe2000004183c */
[C---:B------:R-:W-:Y:S01]  /*5ac0*/  VIADD R21, R165.reuse, 0xffffffb8 ;  /* 0xffffffb8a5157836 */ /* 0x040fe20000000000 */
[----:B------:R-:W-:Y:S02]  /*5ad0*/  IADD3 R20, PT, PT, R165, -0x4f, RZ ;  /* 0xffffffb1a5147810 */ /* 0x000fe40007ffe0ff */
[----:B-1----:R-:W-:Y:S01]  /*5ae0*/  FSEL R53, R132, -INF , !P3 ;  /* 0xff80000084357808 */ /* 0x002fe20005800000 */
[----:B------:R1:W2:Y:S01]  /*5af0*/  MUFU.TANH R122, R42 ;  /* 0x0000002a007a7308 */ /* 0x0002a20000002400 */
[-C--:B------:R-:W-:Y:S01]  /*5b00*/  ISETP.GE.AND P4, PT, R21, R0.reuse, PT ;  /* 0x000000001500720c */ /* 0x080fe20003f86270 */
[C---:B------:R-:W-:Y:S01]  /*5b10*/  VIADD R21, R165.reuse, 0xffffffb9 ;  /* 0xffffffb9a5157836 */ /* 0x040fe20000000000 */
[----:B------:R-:W-:Y:S01]  /*5b20*/  HMMA.16816.F32.BF16 R64, R16, R22, R64 ;  /* 0x000000161040723c */ /* 0x000fe20000041840 */
[----:B------:R-:W-:Y:S01]  /*5b30*/  ISETP.GE.AND P5, PT, R20, R0, PT ;  /* 0x000000001400720c */ /* 0x000fe20003fa6270 */
[----:B------:R-:W-:Y:S01]  /*5b40*/  VIADD R16, R165, 0xffffffd0 ;  /* 0xffffffd0a5107836 */ /* 0x000fe20000000000 */
[----:B------:R-:W-:Y:S01]  /*5b50*/  FSEL R228, R148, -INF , !P4 ;  /* 0xff80000094e47808 */ /* 0x000fe20006000000 */
[----:B------:R-:W-:Y:S01]  /*5b60*/  FMUL.FTZ R20, R40, UR4 ;  /* 0x0000000428147c20 */ /* 0x000fe20008410000 */
[----:B------:R-:W-:Y:S01]  /*5b70*/  FSEL R52, R82, -INF , !P4 ;  /* 0xff80000052347808 */ /* 0x000fe20006000000 */
[----:B------:R3:W-:Y:S01]  /*5b80*/  MUFU.TANH R128, R41 ;  /* 0x0000002900807308 */ /* 0x0007e20000002400 */
[----:B------:R-:W-:Y:S01]  /*5b90*/  FSEL R229, R83, -INF , !P5 ;  /* 0xff80000053e57808 */ /* 0x000fe20006800000 */
[----:B------:R-:W-:Y:S01]  /*5ba0*/  HMMA.16816.F32.BF16 R68, R44, R34, R68 ;  /* 0x000000222c44723c */ /* 0x000fe20000041844 */
[----:B------:R-:W-:-:S02]  /*5bb0*/  FSEL R46, R145, -INF , !P4 ;  /* 0xff800000912e7808 */ /* 0x000fc40006000000 */
[----:B------:R-:W-:Y:S02]  /*5bc0*/  FSEL R233, R81, -INF , !P5 ;  /* 0xff80000051e97808 */ /* 0x000fe40006800000 */
[----:B------:R-:W-:Y:S01]  /*5bd0*/  FSEL R47, R140, -INF , !P5 ;  /* 0xff8000008c2f7808 */ /* 0x000fe20006800000 */
[----:B------:R-:W4:Y:S01]  /*5be0*/  MUFU.TANH R20, R20 ;  /* 0x0000001400147308 */ /* 0x000f220000002400 */
[----:B------:R-:W-:Y:S01]  /*5bf0*/  FSEL R48, R138, -INF , !P5 ;  /* 0xff8000008a307808 */ /* 0x000fe20006800000 */
[C---:B------:R-:W-:Y:S01]  /*5c00*/  HMMA.16816.F32.BF16 R60, R8.reuse, R32, R60 ;  /* 0x00000020083c723c */ /* 0x040fe2000004183c */
[----:B------:R-:W-:Y:S02]  /*5c10*/  ISETP.GE.AND P5, PT, R31, R0, PT ;  /* 0x000000001f00720c */ /* 0x000fe40003fa6270 */
[----:B------:R-:W-:Y:S02]  /*5c20*/  FSEL R238, R139, -INF , !P6 ;  /* 0xff8000008bee7808 */ /* 0x000fe40007000000 */
[----:B-1----:R-:W-:Y:S01]  /*5c30*/  FSEL R42, R135, -INF , !P6 ;  /* 0xff800000872a7808 */ /* 0x002fe20007000000 */
[----:B------:R-:W1:Y:S01]  /*5c40*/  MUFU.TANH R111, R111 ;  /* 0x0000006f006f7308 */ /* 0x000e620000002400 */
[----:B------:R-:W-:Y:S01]  /*5c50*/  FSEL R55, R133, -INF , !P6 ;  /* 0xff80000085377808 */ /* 0x000fe20007000000 */
[----:B------:R-:W-:Y:S01]  /*5c60*/  HMMA.16816.F32.BF16 R64, R8, R34, R64 ;  /* 0x000000220840723c */ /* 0x000fe20000041840 */
[----:B------:R-:W-:Y:S01]  /*5c70*/  VIADD R10, R165, 0xffffffe0 ;  /* 0xffffffe0a50a7836 */ /* 0x000fe20000000000 */
[----:B------:R-:W-:Y:S01]  /*5c80*/  FSEL R43, R131, -INF , !P6 ;  /* 0xff800000832b7808 */ /* 0x000fe20007000000 */
[C---:B------:R-:W-:Y:S01]  /*5c90*/  VIADD R11, R165.reuse, 0xfffffff0 ;  /* 0xfffffff0a50b7836 */ /* 0x040fe20000000000 */
[----:B------:R-:W-:-:S02]  /*5ca0*/  IADD3 R9, PT, PT, R165, -0x27, RZ ;  /* 0xffffffd9a5097810 */ /* 0x000fc40007ffe0ff */
[----:B------:R-:W-:Y:S02]  /*5cb0*/  FSEL R230, R143, -INF , !P2 ;  /* 0xff8000008fe67808 */ /* 0x000fe40005000000 */
[-C--:B-----5:R-:W-:Y:S01]  /*5cc0*/  HMMA.16816.F32.BF16 R56, R12, R24.reuse, R36 ;  /* 0x000000180c38723c */ /* 0x0a0fe20000041824 */
[----:B------:R-:W-:Y:S02]  /*5cd0*/  FSEL R38, R146, -INF , !P4 ;  /* 0xff80000092267808 */ /* 0x000fe40006000000 */
[----:B------:R-:W-:Y:S02]  /*5ce0*/  FSEL R36, R136, -INF , !P3 ;  /* 0xff80000088247808 */ /* 0x000fe40005800000 */
[----:B------:R-:W-:Y:S02]  /*5cf0*/  FSEL R37, R134, -INF , !P3 ;  /* 0xff80000086257808 */ /* 0x000fe40005800000 */
[----:B------:R-:W-:Y:S01]  /*5d00*/  ISETP.GE.AND P3, PT, R21, R0, PT ;  /* 0x000000001500720c */ /* 0x000fe20003f66270 */
[----:B------:R-:W-:Y:S01]  /*5d10*/  HMMA.16816.F32.BF16 R60, R4, R24, R60 ;  /* 0x00000018043c723c */ /* 0x000fe2000004183c */
[C---:B------:R-:W-:Y:S01]  /*5d20*/  VIADD R25, R165.reuse, 0xffffffc9 ;  /* 0xffffffc9a5197836 */ /* 0x040fe20000000000 */
[----:B------:R-:W-:Y:S01]  /*5d30*/  FSEL R39, R80, -INF , !P2 ;  /* 0xff80000050277808 */ /* 0x000fe20005000000 */
[----:B------:R-:W-:Y:S01]  /*5d40*/  VIADD R21, R165, 0xffffffc0 ;  /* 0xffffffc0a5157836 */ /* 0x000fe20000000000 */
[----:B------:R-:W-:-:S02]  /*5d50*/  FSEL R31, R150, -INF , !P3 ;  /* 0xff800000961f7808 */ /* 0x000fc40005800000 */
[-C--:B------:R-:W-:Y:S02]  /*5d60*/  ISETP.GE.AND P4, PT, R25, R0.reuse, PT ;  /* 0x000000001900720c */ /* 0x080fe40003f86270 */
[-C--:B------:R-:W-:Y:S01]  /*5d70*/  HMMA.16816.F32.BF16 R4, R4, R26.reuse, R64 ;  /* 0x0000001a0404723c */ /* 0x080fe20000041840 */
[----:B------:R-:W-:Y:S02]  /*5d80*/  FSEL R231, R147, -INF , !P3 ;  /* 0xff80000093e77808 */ /* 0x000fe40005800000 */
[----:B------:R-:W-:Y:S01]  /*5d90*/  FSEL R224, R224, -INF , !P4 ;  /* 0xff800000e0e07808 */ /* 0x000fe20006000000 */
[----:B------:R-:W-:Y:S01]  /*5da0*/  FMUL.FTZ R57, R57, UR4 ;  /* 0x0000000439397c20 */ /* 0x000fe20008410000 */
[----:B------:R-:W-:Y:S01]  /*5db0*/  FSEL R208, R208, -INF , !P4 ;  /* 0xff800000d0d07808 */ /* 0x000fe20006000000 */
[----:B------:R-:W-:Y:S01]  /*5dc0*/  FMUL.FTZ R58, R58, UR4 ;  /* 0x000000043a3a7c20 */ /* 0x000fe20008410000 */
[----:B------:R-:W-:Y:S01]  /*5dd0*/  FSEL R227, R155, -INF , !P4 ;  /* 0xff8000009be37808 */ /* 0x000fe20006000000 */
[----:B------:R-:W-:Y:S01]  /*5de0*/  HMMA.16816.F32.BF16 R68, R12, R26, R68 ;  /* 0x0000001a0c44723c */ /* 0x000fe20000041844 */
[----:B------:R-:W-:Y:S01]  /*5df0*/  FSEL R201, R154, -INF , !P4 ;  /* 0xff8000009ac97808 */ /* 0x000fe20006000000 */
[----:B------:R-:W-:Y:S01]  /*5e00*/  VIADD R12, R165, 0xffffffd8 ;  /* 0xffffffd8a50c7836 */ /* 0x000fe20000000000 */
[----:B------:R-:W-:Y:S01]  /*5e10*/  FSEL R45, R144, -INF , !P3 ;  /* 0xff800000902d7808 */ /* 0x000fe20005800000 */
[----:B------:R-:W-:Y:S01]  /*5e20*/  FMUL.FTZ R59, R59, UR4 ;  /* 0x000000043b3b7c20 */ /* 0x000fe20008410000 */
[----:B------:R-:W-:Y:S01]  /*5e30*/  FSEL R235, R142, -INF , !P3 ;  /* 0xff8000008eeb7808 */ /* 0x000fe20005800000 */
[----:B------:R-:W-:Y:S01]  /*5e40*/  FMUL.FTZ R60, R60, UR4 ;  /* 0x000000043c3c7c20 */ /* 0x000fe20008410000 */
[-C--:B------:R-:W-:Y:S01]  /*5e50*/  ISETP.GE.AND P4, PT, R10, R0.reuse, PT ;  /* 0x000000000a00720c */ /* 0x080fe20003f86270 */
[C---:B------:R-:W-:Y:S01]  /*5e60*/  VIADD R10, R165.reuse, 0xffffffe1 ;  /* 0xffffffe1a50a7836 */ /* 0x040fe20000000000 */
[-C--:B------:R-:W-:Y:S01]  /*5e70*/  ISETP.GE.AND P3, PT, R16, R0.reuse, PT ;  /* 0x000000001000720c */ /* 0x080fe20003f66270 */
[----:B------:R-:W-:Y:S01]  /*5e80*/  VIADD R16, R165, 0xffffffd1 ;  /* 0xffffffd1a5107836 */ /* 0x000fe20000000000 */
[-C--:B------:R-:W-:Y:S01]  /*5e90*/  ISETP.GE.AND P6, PT, R21, R0.reuse, PT ;  /* 0x000000001500720c */ /* 0x080fe20003fc6270 */
[----:B------:R-:W-:Y:S01]  /*5ea0*/  VIADD R21, R165, 0xffffffc1 ;  /* 0xffffffc1a5157836 */ /* 0x000fe20000000000 */
[----:B------:R-:W-:Y:S01]  /*5eb0*/  FSEL R213, R213, -INF , !P3 ;  /* 0xff800000d5d57808 */ /* 0x000fe20005800000 */
[----:B------:R-:W-:Y:S01]  /*5ec0*/  FMUL.FTZ R102, R4, UR4 ;  /* 0x0000000404667c20 */ /* 0x000fe20008410000 */
[----:B------:R-:W-:Y:S01]  /*5ed0*/  FSEL R223, R223, -INF , !P3 ;  /* 0xff800000dfdf7808 */ /* 0x000fe20005800000 */
[----:B------:R-:W-:Y:S01]  /*5ee0*/  VIADD R4, R165, 0xfffffff1 ;  /* 0xfffffff1a5047836 */ /* 0x000fe20000000000 */
[----:B------:R-:W-:Y:S01]  /*5ef0*/  FSEL R222, R222, -INF , !P3 ;  /* 0xff800000dede7808 */ /* 0x000fe20005800000 */
[----:B------:R-:W-:Y:S01]  /*5f00*/  FMUL.FTZ R61, R61, UR4 ;  /* 0x000000043d3d7c20 */ /* 0x000fe20008410000 */
        /* <DEDUP_REMOVED lines=10> */
[-C--:B------:R-:W-:Y:S01]  /*5fb0*/  ISETP.GE.AND P3, PT, R10, R0.reuse, PT ;  /* 0x000000000a00720c */ /* 0x080fe20003f66270 */
[----:B------:R-:W-:Y:S01]  /*5fc0*/  VIADD R10, R165, 0xffffffe8 ;  /* 0xffffffe8a50a7836 */ /* 0x000fe20000000000 */
[----:B------:R-:W-:Y:S01]  /*5fd0*/  FSEL R40, R141, -INF , !P2 ;  /* 0xff8000008d287808 */ /* 0x000fe20005000000 */
[----:B------:R-:W-:Y:S01]  /*5fe0*/  FMUL.FTZ R7, R7, UR4 ;  /* 0x0000000407077c20 */ /* 0x000fe20008410000 */
[----:B---3--:R-:W-:Y:S01]  /*5ff0*/  FSEL R41, R137, -INF , !P2 ;  /* 0xff80000089297808 */ /* 0x008fe20005000000 */
[----:B------:R-:W3:Y:S01]  /*6000*/  MUFU.TANH R24, R57 ;  /* 0x0000003900187308 */ /* 0x000ee20000002400 */
[----:B------:R-:W-:-:S02]  /*6010*/  ISETP.GE.AND P6, PT, R16, R0, PT ;  /* 0x000000001000720c */ /* 0x000fc40003fc6270 */
[-C--:B------:R-:W-:Y:S01]  /*6020*/  ISETP.GE.AND P2, PT, R21, R0.reuse, PT ;  /* 0x000000001500720c */ /* 0x080fe20003f46270 */
[----:B------:R-:W-:Y:S01]  /*6030*/  FMUL.FTZ R21, R56, UR4 ;  /* 0x0000000438157c20 */ /* 0x000fe20008410000 */
[----:B------:R-:W-:Y:S02]  /*6040*/  FSEL R214, R214, -INF , !P5 ;  /* 0xff800000d6d67808 */ /* 0x000fe40006800000 */
[----:B------:R-:W-:Y:S01]  /*6050*/  FSEL R206, R206, -INF , !P5 ;  /* 0xff800000cece7808 */ /* 0x000fe20006800000 */
[----:B------:R-:W-:Y:S01]  /*6060*/  MUFU.TANH R107, R58 ;  /* 0x0000003a006b7308 */ /* 0x000fe20000002400 */
[----:B------:R-:W-:Y:S02]  /*6070*/  FSEL R225, R156, -INF , !P5 ;  /* 0xff8000009ce17808 */ /* 0x000fe40006800000 */
[----:B------:R-:W-:Y:S02]  /*6080*/  FSEL R202, R153, -INF , !P5 ;  /* 0xff80000099ca7808 */ /* 0x000fe40006800000 */
[----:B------:R-:W-:Y:S01]  /*6090*/  ISETP.GE.AND P5, PT, R9, R0, PT ;  /* 0x000000000900720c */ /* 0x000fe20003fa6270 */
[----:B------:R-:W-:Y:S01]  /*60a0*/  FMUL.FTZ R9, R63, UR4 ;  /* 0x000000043f097c20 */ /* 0x000fe20008410000 */
[----:B------:R-:W-:Y:S01]  /*60b0*/  FSEL R211, R211, -INF , !P6 ;  /* 0xff800000d3d37808 */ /* 0x000fe20007000000 */
[----:B------:R-:W-:Y:S01]  /*60c0*/  MUFU.TANH R21, R21 ;  /* 0x0000001500157308 */ /* 0x000fe20000002400 */
[----:B------:R-:W-:-:S02]  /*60d0*/  FSEL R220, R220, -INF , !P6 ;  /* 0xff800000dcdc7808 */ /* 0x000fc40007000000 */
[----:B------:R-:W-:Y:S02]  /*60e0*/  FSEL R198, R198, -INF , !P6 ;  /* 0xff800000c6c67808 */ /* 0x000fe40007000000 */
[----:B------:R-:W-:Y:S02]  /*60f0*/  FSEL R219, R219, -INF , !P6 ;  /* 0xff800000dbdb7808 */ /* 0x000fe40007000000 */
[----:B------:R-:W-:Y:S01]  /*6100*/  FSEL R212, R212, -INF , !P2 ;  /* 0xff800000d4d47808 */ /* 0x000fe20005000000 */
[----:B------:R-:W-:Y:S01]  /*6110*/  MUFU.TANH R104, R59 ;  /* 0x0000003b00687308 */ /* 0x000fe20000002400 */
[----:B------:R-:W-:Y:S02]  /*6120*/  FSEL R207, R207, -INF , !P2 ;  /* 0xff800000cfcf7808 */ /* 0x000fe40005000000 */
[----:B------:R-:W-:Y:S02]  /*6130*/  FSEL R226, R152, -INF , !P2 ;  /* 0xff80000098e27808 */ /* 0x000fe40005000000 */
[----:B------:R-:W-:-:S02]  /*6140*/  FSEL R203, R151, -INF , !P2 ;  /* 0xff80000097cb7808 */ /* 0x000fc40005000000 */
[-C--:B------:R-:W-:Y:S01]  /*6150*/  ISETP.GE.AND P6, PT, R10, R0.reuse, PT ;  /* 0x000000000a00720c */ /* 0x080fe20003fc6270 */
[----:B------:R-:W-:Y:S01]  /*6160*/  VIADD R10, R165, 0xffffffe9 ;  /* 0xffffffe9a50a7836 */ /* 0x000fe20000000000 */
[-C--:B------:R-:W-:Y:S01]  /*6170*/  ISETP.GE.AND P2, PT, R12, R0.reuse, PT ;  /* 0x000000000c00720c */ /* 0x080fe20003f46270 */
[----:B------:R-:W-:Y:S01]  /*6180*/  MUFU.TANH R108, R60 ;  /* 0x0000003c006c7308 */ /* 0x000fe20000002400 */
[----:B------:R-:W-:Y:S02]  /*6190*/  FSEL R205, R205, -INF , !P5 ;  /* 0xff800000cdcd7808 */ /* 0x000fe40006800000 */
[----:B------:R-:W-:Y:S02]  /*61a0*/  FSEL R215, R215, -INF , !P5 ;  /* 0xff800000d7d77808 */ /* 0x000fe40006800000 */
[----:B------:R-:W-:Y:S02]  /*61b0*/  FSEL R196, R196, -INF , !P5 ;  /* 0xff800000c4c47808 */ /* 0x000fe40006800000 */
[----:B------:R-:W-:Y:S01]  /*61c0*/  FSEL R217, R217, -INF , !P5 ;  /* 0xff800000d9d97808 */ /* 0x000fe20006800000 */
[----:B------:R-:W-:Y:S01]  /*61d0*/  MUFU.TANH R8, R61 ;  /* 0x0000003d00087308 */ /* 0x000fe20000002400 */
[----:B------:R-:W-:Y:S01]  /*61e0*/  ISETP.GE.AND P5, PT, R11, R0, PT ;  /* 0x000000000b00720c */ /* 0x000fe20003fa6270 */
[----:B------:R-:W-:Y:S01]  /*61f0*/  FMUL.FTZ R11, R5, UR4 ;  /* 0x00000004050b7c20 */ /* 0x000fe20008410000 */
[----:B------:R-:W-:Y:S01]  /*6200*/  FSEL R209, R209, -INF , !P2 ;  /* 0xff800000d1d17808 */ /* 0x000fe20005000000 */
[C---:B------:R-:W-:Y:S01]  /*6210*/  VIADD R5, R165.reuse, 0xfffffff8 ;  /* 0xfffffff8a5057836 */ /* 0x040fe20000000000 */
[----:B------:R-:W-:Y:S01]  /*6220*/  FSEL R216, R216, -INF , !P2 ;  /* 0xff800000d8d87808 */ /* 0x000fe20005000000 */
[----:B------:R-:W-:Y:S01]  /*6230*/  VIADD R165, R165, 0xfffffff9 ;  /* 0xfffffff9a5a57836 */ /* 0x000fe20000000000 */
[----:B------:R-:W-:Y:S01]  /*6240*/  FSEL R197, R197, -INF , !P2 ;  /* 0xff800000c5c57808 */ /* 0x000fe20005000000 */
[----:B------:R-:W5:Y:S01]  /*6250*/  MUFU.TANH R109, R62 ;  /* 0x0000003e006d7308 */ /* 0x000f620000002400 */
[----:B------:R-:W-:-:S02]  /*6260*/  FSEL R218, R218, -INF , !P2 ;  /* 0xff800000dada7808 */ /* 0x000fc40005000000 */
[----:B------:R-:W-:Y:S02]  /*6270*/  ISETP.GE.AND P2, PT, R10, R0, PT ;  /* 0x000000000a00720c */ /* 0x000fe40003f46270 */
[----:B------:R-:W-:Y:S02]  /*6280*/  FSEL R125, R113, -INF , !P4 ;  /* 0xff800000717d7808 */ /* 0x000fe40006000000 */
[----:B------:R-:W-:Y:S01]  /*6290*/  FSEL R127, R98, -INF , !P4 ;  /* 0xff800000627f7808 */ /* 0x000fe20006000000 */
[----:B------:R-:W5:Y:S01]  /*62a0*/  MUFU.TANH R9, R9 ;  /* 0x0000000900097308 */ /* 0x000f620000002400 */
[----:B------:R-:W-:Y:S02]  /*62b0*/  FSEL R131, R106, -INF , !P4 ;  /* 0xff8000006a837808 */ /* 0x000fe40006000000 */
[----:B------:R-:W-:Y:S02]  /*62c0*/  FSEL R114, R178, -INF , !P4 ;  /* 0xff800000b2727808 */ /* 0x000fe40006000000 */
[----:B------:R-:W-:-:S02]  /*62d0*/  FSEL R124, R99, -INF , !P3 ;  /* 0xff800000637c7808 */ /* 0x000fc40005800000 */
[----:B------:R-:W-:Y:S01]  /*62e0*/  FSEL R130, R105, -INF , !P3 ;  /* 0xff80000069827808 */ /* 0x000fe20005800000 */
[----:B------:R-:W-:Y:S01]  /*62f0*/  MUFU.TANH R25, R25 ;  /* 0x0000001900197308 */ /* 0x000fe20000002400 */
[----:B------:R-:W-:Y:S02]  /*6300*/  FSEL R113, R180, -INF , !P3 ;  /* 0xff800000b4717808 */ /* 0x000fe40005800000 */
[----:B------:R-:W-:Y:S02]  /*6310*/  FSEL R123, R173, -INF , !P3 ;  /* 0xff800000ad7b7808 */ /* 0x000fe40005800000 */
[----:B--2---:R-:W-:Y:S02]  /*6320*/  FSEL R122, R122, -INF , !P6 ;  /* 0xff8000007a7a7808 */ /* 0x004fe40007000000 */
[----:B----4-:R-:W-:Y:S01]  /*6330*/  FSEL R129, R20, -INF , !P6 ;  /* 0xff80000014817808 */ /* 0x010fe20007000000 */
[----:B------:R-:W-:Y:S01]  /*6340*/  MUFU.TANH R101, R70 ;  /* 0x0000004600657308 */ /* 0x000fe20000002400 */
[----:B------:R-:W-:-:S02]  /*6350*/  FSEL R112, R112, -INF , !P6 ;  /* 0xff80000070707808 */ /* 0x000fc40007000000 */
[----:B------:R-:W-:Y:S02]  /*6360*/  FSEL R121, R89, -INF , !P6 ;  /* 0xff80000059797808 */ /* 0x000fe40007000000 */
[----:B-1----:R-:W-:Y:S02]  /*6370*/  FSEL R111, R111, -INF , !P2 ;  /* 0xff8000006f6f7808 */ /* 0x002fe40005000000 */
[----:B------:R-:W-:Y:S01]  /*6380*/  FSEL R128, R128, -INF , !P2 ;  /* 0xff80000080807808 */ /* 0x000fe20005000000 */
[----:B------:R-:W-:Y:S01]  /*6390*/  MUFU.TANH R10, R71 ;  /* 0x00000047000a7308 */ /* 0x000fe20000002400 */
[----:B------:R-:W-:Y:S02]  /*63a0*/  FSEL R110, R110, -INF , !P2 ;  /* 0xff8000006e6e7808 */ /* 0x000fe40005000000 */
[----:B------:R-:W-:Y:S02]  /*63b0*/  FSEL R120, R88, -INF , !P2 ;  /* 0xff80000058787808 */ /* 0x000fe40005000000 */
[----:B------:R-:W-:-:S02]  /*63c0*/  ISETP.GE.AND P4, PT, R4, R0, PT ;  /* 0x000000000400720c */ /* 0x000fc40003f86270 */
[-C--:B------:R-:W-:Y:S01]  /*63d0*/  ISETP.GE.AND P3, PT, R5, R0.reuse, PT ;  /* 0x000000000500720c */ /* 0x080fe20003f66270 */
[----:B------:R-:W1:Y:S01]  /*63e0*/  MUFU.TANH R102, R102 ;  /* 0x0000006600667308 */ /* 0x000e620000002400 */
[----:B------:R-:W-:Y:S02]  /*63f0*/  ISETP.GE.U32.AND P6, PT, R0, 0x81, PT ;  /* 0x000000810000780c */ /* 0x000fe40003fc6070 */
[----:B------:R-:W-:Y:S01]  /*6400*/  ISETP.GE.AND P2, PT, R165, R0, PT ;  /* 0x00000000a500720c */ /* 0x000fe20003f46270 */
[----:B------:R-:W-:Y:S01]  /*6410*/  FMUL.FTZ R0, R69, UR4 ;  /* 0x0000000445007c20 */ /* 0x000fe20008410000 */
[----:B---3--:R-:W-:Y:S02]  /*6420*/  FSEL R26, R24, -INF , !P4 ;  /* 0xff800000181a7808 */ /* 0x008fe40006000000 */
[----:B------:R-:W-:Y:S01]  /*6430*/  LOP3.LUT R5, R30, 0x200, RZ, 0xc0, !PT ;  /* 0x000002001e057812 */ /* 0x000fe200078ec0ff */
[----:B------:R-:W2:Y:S01]  /*6440*/  MUFU.TANH R4, R11 ;  /* 0x0000000b00047308 */ /* 0x000ea20000002400 */
[----:B-----5:R-:W-:-:S02]  /*6450*/  FSEL R109, R109, -INF , !P5 ;  /* 0xff8000006d6d7808 */ /* 0x020fc40006800000 */
[----:B------:R-:W-:Y:S02]  /*6460*/  FSEL R108, R108, -INF , !P5 ;  /* 0xff8000006c6c7808 */ /* 0x000fe40006800000 */
[----:B------:R-:W-:Y:S02]  /*6470*/  FSEL R107, R107, -INF , !P5 ;  /* 0xff8000006b6b7808 */ /* 0x000fe40006800000 */
[----:B------:R-:W-:Y:S01]  /*6480*/  FSEL R27, R21, -INF , !P5 ;  /* 0xff800000151b7808 */ /* 0x000fe20006800000 */
[----:B------:R-:W3:Y:S01]  /*6490*/  MUFU.TANH R103, R6 ;  /* 0x0000000600677308 */ /* 0x000ee20000002400 */
[----:B------:R-:W-:Y:S02]  /*64a0*/  FSEL R106, R9, -INF , !P4 ;  /* 0xff800000096a7808 */ /* 0x000fe40006000000 */
[----:B------:R-:W-:Y:S02]  /*64b0*/  FSEL R105, R8, -INF , !P4 ;  /* 0xff80000008697808 */ /* 0x000fe40006000000 */
[----:B------:R-:W-:-:S02]  /*64c0*/  FSEL R104, R104, -INF , !P4 ;  /* 0xff80000068687808 */ /* 0x000fc40006000000 */
[----:B-1----:R-:W-:Y:S01]  /*64d0*/  FSEL R102, R102, -INF , !P3 ;  /* 0xff80000066667808 */ /* 0x002fe20005800000 */
[----:B------:R-:W1:Y:S01]  /*64e0*/  MUFU.TANH R100, R7 ;  /* 0x0000000700647308 */ /* 0x000e620000002400 */
[----:B------:R-:W-:Y:S02]  /*64f0*/  FSEL R101, R101, -INF , !P3 ;  /* 0xff80000065657808 */ /* 0x000fe40005800000 */
[----:B------:R-:W-:Y:S02]  /*6500*/  FSEL R25, R25, -INF , !P3 ;  /* 0xff80000019197808 */ /* 0x000fe40005800000 */
[----:B--2---:R-:W-:Y:S02]  /*6510*/  FSEL R99, R4, -INF , !P2 ;  /* 0xff80000004637808 */ /* 0x004fe40005000000 */
[----:B------:R-:W-:Y:S01]  /*6520*/  FSEL R98, R10, -INF , !P2 ;  /* 0xff8000000a627808 */ /* 0x000fe20005000000 */
[----:B------:R-:W2:Y:S01]  /*6530*/  MUFU.TANH R0, R0 ;  /* 0x0000000000007308 */ /* 0x000ea20000002400 */
[----:B---3--:R-:W-:-:S02]  /*6540*/  FSEL R103, R103, -INF , !P3 ;  /* 0xff80000067677808 */ /* 0x008fc40005800000 */
[----:B-1----:R-:W-:Y:S02]  /*6550*/  FSEL R100, R100, -INF , !P2 ;  /* 0xff80000064647808 */ /* 0x002fe40005000000 */
[----:B--2---:R-:W-:Y:S01]  /*6560*/  FSEL R24, R0, -INF , !P2 ;  /* 0xff80000000187808 */ /* 0x004fe20005000000 */
        /* <DEDUP_REMOVED lines=17> */
[C---:B------:R-:W-:Y:S01]  /*6680*/  @!P2 LEA R20, P5, R7.reuse, R245, 0x1 ;  /* 0x000000f50714a211 */ /* 0x040fe200078a08ff */
        /* <DEDUP_REMOVED lines=12> */
[----:B------:R-:W-:Y:S01]  /*6750*/  @!P2 LEA.HI.X R15, R8, R244, R6, 0x1, P4 ;  /* 0x000000f4080fa211 */ /* 0x000fe200020f0c06 */
        /* <DEDUP_REMOVED lines=59> */
.L_x_343:
[----:B------:R-:W-:Y:S05]  /*6b10*/  BSYNC.RECONVERGENT B0 ;  /* 0x0000000000007941 */ /* 0x000fea0003800200 */
.L_x_342:
[----:B------:R-:W0:Y:S02]  /*6b20*/  LDGDEPBAR ;  /* 0x00000000000079af */ /* 0x000e240000000000 */
.L_x_341:
[----:B------:R-:W-:Y:S01]  /*6b30*/  FMNMX3.FTZ R0, R157, R164, R167, !PT ;  /* 0x000000a49d007276 */ /* 0x000fe200078100a7 */
[----:B------:R-:W3:Y:S01]  /*6b40*/  LDCU UR4, c[0x0][0x45c] ;  /* 0x00008b80ff0477ac */ /* 0x000ee20008000800 */
[----:B--2---:R-:W-:Y:S02]  /*6b50*/  FMNMX3.FTZ R2, R166, R171, R174, !PT ;  /* 0x000000aba6027276 */ /* 0x004fe400078100ae */
        /* <DEDUP_REMOVED lines=37> */
[----:B------:R-:W-:Y:S02]  /*6db0*/  FMNMX.FTZ R0, R99, R0, !PT ;  /* 0x0000000063007209 */ /* 0x000fe40007810000 */
[----:B------:R-:W-:Y:S02]  /*6dc0*/  FMNMX3.FTZ R4, R4, R224, R213, !PT ;  /* 0x000000e004047276 */ /* 0x000fe400078100d5 */
[----:B------:R-:W-:Y:S01]  /*6dd0*/  FMNMX.FTZ R2, R24, R2, !PT ;  /* 0x0000000218027209 */ /* 0x000fe20007810000 */
[----:B------:R-:W2:Y:S01]  /*6de0*/  SHFL.BFLY PT, R3, R0, 0x2, 0x1f ;  /* 0x0c401f0000037f89 */ /* 0x000ea200000e0000 */
[----:B------:R-:W-:-:S02]  /*6df0*/  FMNMX3.FTZ R4, R4, R211, R209, !PT ;  /* 0x000000d304047276 */ /* 0x000fc400078100d1 */
[----:B------:R-:W-:Y:S01]  /*6e00*/  IADD3 R5, PT, PT, R5, R85, RZ ;  /* 0x0000005505057210 */ /* 0x000fe20007ffe0ff */
[----:B-1----:R-:W1:Y:S01]  /*6e10*/  SHFL.BFLY PT, R6, R2, 0x2, 0x1f ;  /* 0x0c401f0002067f89 */ /* 0x002e6200000e0000 */
[----:B------:R-:W-:-:S04]  /*6e20*/  FMNMX3.FTZ R4, R4, R205, R127, !PT ;  /* 0x000000cd04047276 */ /* 0x000fc8000781007f */
[----:B------:R-:W-:-:S04]  /*6e30*/  FMNMX3.FTZ R4, R4, R124, R122, !PT ;  /* 0x0000007c04047276 */ /* 0x000fc8000781007a */
[----:B------:R-:W-:-:S04]  /*6e40*/  FMNMX3.FTZ R4, R4, R111, R109, !PT ;  /* 0x0000006f04047276 */ /* 0x000fc8000781006d */
[----:B------:R-:W-:-:S04]  /*6e50*/  FMNMX3.FTZ R4, R4, R106, R103, !PT ;  /* 0x0000006a04047276 */ /* 0x000fc80007810067 */
[----:B------:R-:W-:Y:S02]  /*6e60*/  FMNMX.FTZ R4, R100, R4, !PT ;  /* 0x0000000464047209 */ /* 0x000fe40007810000 */
[----:B--2---:R-:W-:-:S03]  /*6e70*/  FMNMX.FTZ R3, R0, R3, !PT ;  /* 0x0000000300037209 */ /* 0x004fc60007810000 */
[----:B------:R-:W2:Y:S01]  /*6e80*/  SHFL.BFLY PT, R0, R4, 0x2, 0x1f ;  /* 0x0c401f0004007f89 */ /* 0x000ea200000e0000 */
[----:B-1----:R-:W-:-:S03]  /*6e90*/  FMNMX.FTZ R6, R2, R6, !PT ;  /* 0x0000000602067209 */ /* 0x002fc60007810000 */
[----:B------:R-:W1:Y:S04]  /*6ea0*/  SHFL.BFLY PT, R2, R3, 0x1, 0x1f ;  /* 0x0c201f0003027f89 */ /* 0x000e6800000e0000 */
[----:B------:R-:W4:Y:S01]  /*6eb0*/  SHFL.BFLY PT, R68, R6, 0x1, 0x1f ;  /* 0x0c201f0006447f89 */ /* 0x000f2200000e0000 */
[----:B--2---:R-:W-:Y:S02]  /*6ec0*/  FMNMX.FTZ R0, R4, R0, !PT ;  /* 0x0000000004007209 */ /* 0x004fe40007810000 */
[----:B------:R-:W-:Y:S02]  /*6ed0*/  FMNMX3.FTZ R4, R78, R160, R161, !PT ;  /* 0x000000a04e047276 */ /* 0x000fe400078100a1 */
[----:B-1----:R-:W-:Y:S02]  /*6ee0*/  FMNMX.FTZ R2, R3, R2, !PT ;  /* 0x0000000203027209 */ /* 0x002fe40007810000 */
[----:B------:R-:W1:Y:S01]  /*6ef0*/  SHFL.BFLY PT, R3, R0, 0x1, 0x1f ;  /* 0x0c201f0000037f89 */ /* 0x000e6200000e0000 */
[----:B------:R-:W-:-:S02]  /*6f00*/  FMNMX3.FTZ R4, R4, R74, R162, !PT ;  /* 0x0000004a04047276 */ /* 0x000fc400078100a2 */
        /* <DEDUP_REMOVED lines=15> */
[--C-:B------:R-:W-:Y:S01]  /*7000*/  FFMA.FTZ R94, R164, UR4, -R116.reuse ;  /* 0x00000004a45e7c23 */ /* 0x100fe20008010874 */
[----:B------:R-:W-:Y:S01]  /*7010*/  LEA R86, R5, UR5, 0x1 ;  /* 0x0000000505567c11 */ /* 0x000fe2000f8e08ff */
[----:B------:R-:W-:Y:S01]  /*7020*/  FMUL.FTZ R115, R0, UR4 ;  /* 0x0000000400737c20 */ /* 0x000fe20008410000 */
[----:B------:R-:W-:Y:S01]  /*7030*/  FMNMX3.FTZ R3, R3, R177, R247, !PT ;  /* 0x000000b103037276 */ /* 0x000fe200078100f7 */
[--C-:B------:R-:W-:Y:S01]  /*7040*/  FFMA.FTZ R90, R167, UR4, -R116.reuse ;  /* 0x00000004a75a7c23 */ /* 0x100fe20008010874 */
[-C--:B------:R-:W-:Y:S01]  /*7050*/  IADD3 R84, PT, PT, R84, R86.reuse, RZ ;  /* 0x0000005654547210 */ /* 0x080fe20007ffe0ff */
[----:B------:R-:W-:Y:S01]  /*7060*/  LDSM.16.MT88.4 R180, [R86+0x8000] ;  /* 0x0080000056b4783b */ /* 0x000fe20000004200 */
[----:B------:R-:W-:Y:S01]  /*7070*/  FMNMX3.FTZ R3, R3, R49, R53, !PT ;  /* 0x0000003103037276 */ /* 0x000fe20007810035 */
[----:B------:R-:W-:Y:S01]  /*7080*/  FFMA.FTZ R95, R157, UR4, -R116 ;  /* 0x000000049d5f7c23 */ /* 0x000fe20008010874 */
[----:B------:R-:W-:Y:S01]  /*7090*/  IADD3 R85, PT, PT, R91, R86, RZ ;  /* 0x000000565b557210 */ /* 0x000fe20007ffe0ff */
[----:B------:R-:W-:Y:S01]  /*70a0*/  LDSM.16.MT88.4 R148, [R84+0x8000] ;  /* 0x008000005494783b */ /* 0x000fe20000004200 */
[----:B------:R-:W-:Y:S01]  /*70b0*/  FMNMX3.FTZ R3, R3, R55, R40, !PT ;  /* 0x0000003703037276 */ /* 0x000fe20007810028 */
[----:B------:R-:W-:Y:S01]  /*70c0*/  MUFU.EX2 R119, R119 ;  /* 0x0000007700777308 */ /* 0x000fe20000000800 */
[----:B------:R-:W-:Y:S01]  /*70d0*/  FSETP.NEU.FTZ.AND P2, PT, R0, -INF , PT ;  /* 0xff8000000000780b */ /* 0x000fe20003f5d000 */
[----:B------:R-:W-:Y:S01]  /*70e0*/  LDSM.16.MT88.4 R164, [R85+0x8000] ;  /* 0x0080000055a4783b */ /* 0x000fe20000004200 */
[----:B------:R-:W-:Y:S01]  /*70f0*/  FMNMX3.FTZ R3, R3, R47, R46, !PT ;  /* 0x0000002f03037276 */ /* 0x000fe2000781002e */
[----:B------:R-:W-:Y:S01]  /*7100*/  FFMA.FTZ R70, R170, UR4, -R116 ;  /* 0x00000004aa467c23 */ /* 0x000fe20008010874 */
[----:B------:R-:W-:Y:S01]  /*7110*/  IADD3 R83, PT, PT, R91, R84, RZ ;  /* 0x000000545b537210 */ /* 0x000fe20007ffe0ff */
[----:B------:R-:W-:Y:S01]  /*7120*/  LDSM.16.MT88.4 R20, [R86+0x8800] ;  /* 0x008800005614783b */ /* 0x000fe20000004200 */
[----:B------:R-:W-:Y:S01]  /*7130*/  FMNMX3.FTZ R3, R3, R45, R200, !PT ;  /* 0x0000002d03037276 */ /* 0x000fe200078100c8 */
[----:B------:R-:W1:Y:S01]  /*7140*/  MUFU.EX2 R118, R118 ;  /* 0x0000007600767308 */ /* 0x000e620000000800 */
[----:B------:R-:W-:Y:S01]  /*7150*/  FSEL R115, R115, RZ, P2 ;  /* 0x000000ff73737208 */ /* 0x000fe20001000000 */
[----:B------:R-:W-:Y:S01]  /*7160*/  LDSM.16.MT88.4 R4, [R83+0x8000] ;  /* 0x008000005304783b */ /* 0x000fe20000004200 */
[----:B------:R-:W-:Y:S01]  /*7170*/  FMNMX3.FTZ R32, R3, R226, R225, !PT ;  /* 0x000000e203207276 */ /* 0x000fe200078100e1 */
[--C-:B------:R-:W-:Y:S01]  /*7180*/  FFMA.FTZ R69, R172, UR4, -R116.reuse ;  /* 0x00000004ac457c23 */ /* 0x100fe20008010874 */
[----:B------:R-:W-:Y:S01]  /*7190*/  FFMA.FTZ R62, R175, UR4, -R116 ;  /* 0x00000004af3e7c23 */ /* 0x000fe20008010874 */
[--C-:B------:R-:W-:Y:S01]  /*71a0*/  FFMA.FTZ R60, R79, UR4, -R115.reuse ;  /* 0x000000044f3c7c23 */ /* 0x100fe20008010873 */
[----:B------:R-:W-:Y:S01]  /*71b0*/  FMNMX3.FTZ R32, R32, R227, R222, !PT ;  /* 0x000000e320207276 */ /* 0x000fe200078100de */
[--C-:B------:R-:W-:Y:S01]  /*71c0*/  FFMA.FTZ R79, R73, UR4, -R126.reuse ;  /* 0x00000004494f7c23 */ /* 0x100fe2000801087e */
[--C-:B------:R-:W-:Y:S01]  /*71d0*/  FFMA.FTZ R73, R72, UR4, -R126.reuse ;  /* 0x0000000448497c23 */ /* 0x100fe2000801087e */
[----:B------:R-:W-:Y:S01]  /*71e0*/  FFMA.FTZ R89, R76, UR4, -R115 ;  /* 0x000000044c597c23 */ /* 0x000fe20008010873 */
[----:B------:R-:W-:Y:S01]  /*71f0*/  FMNMX3.FTZ R32, R32, R198, R197, !PT ;  /* 0x000000c620207276 */ /* 0x000fe200078100c5 */
[----:B------:R-:W-:Y:S01]  /*7200*/  FFMA.FTZ R72, R97, UR4, -R126 ;  /* 0x0000000461487c23 */ /* 0x000fe2000801087e */
[--C-:B------:R-:W-:Y:S01]  /*7210*/  FFMA.FTZ R88, R77, UR4, -R115.reuse ;  /* 0x000000044d587c23 */ /* 0x100fe20008010873 */
[--C-:B------:R-:W-:Y:S01]  /*7220*/  FFMA.FTZ R87, R87, UR4, -R115.reuse ;  /* 0x0000000457577c23 */ /* 0x100fe20008010873 */
[----:B------:R-:W-:Y:S01]  /*7230*/  FMNMX3.FTZ R32, R32, R196, R114, !PT ;  /* 0x000000c420207276 */ /* 0x000fe20007810072 */
[--C-:B------:R-:W-:Y:S01]  /*7240*/  FFMA.FTZ R76, R159, UR4, -R115.reuse ;  /* 0x000000049f4c7c23 */ /* 0x100fe20008010873 */
[----:B------:R-:W-:Y:S01]  /*7250*/  MUFU.EX2 R93, R93 ;  /* 0x0000005d005d7308 */ /* 0x000fe20000000800 */
[----:B------:R-:W-:Y:S01]  /*7260*/  LDSM.16.MT88.4 R16, [R85+0x8800] ;  /* 0x008800005510783b */ /* 0x000fe20000004200 */
[----:B------:R-:W-:Y:S01]  /*7270*/  FMNMX3.FTZ R32, R32, R113, R112, !PT ;  /* 0x0000007120207276 */ /* 0x000fe20007810070 */
[----:B------:R-:W-:Y:S01]  /*7280*/  FFMA.FTZ R77, R158, UR4, -R116 ;  /* 0x000000049e4d7c23 */ /* 0x000fe20008010874 */
[----:B------:R-:W-:Y:S01]  /*7290*/  FFMA.FTZ R75, R75, UR4, -R115 ;  /* 0x000000044b4b7c23 */ /* 0x000fe20008010873 */
[----:B------:R-:W-:Y:S01]  /*72a0*/  LDSM.16.MT88.4 R12, [R84+0x8800] ;  /* 0x00880000540c783b */ /* 0x000fe20000004200 */
[----:B------:R-:W-:Y:S01]  /*72b0*/  FMNMX3.FTZ R32, R32, R110, R107, !PT ;  /* 0x0000006e20207276 */ /* 0x000fe2000781006b */
[----:B------:R-:W-:Y:S01]  /*72c0*/  FFMA.FTZ R67, R169, UR4, -R115 ;  /* 0x00000004a9437c23 */ /* 0x000fe20008010873 */
[----:B------:R-:W2:Y:S01]  /*72d0*/  MUFU.EX2 R92, R92 ;  /* 0x0000005c005c7308 */ /* 0x000ea20000000800 */
[----:B------:R-:W-:Y:S01]  /*72e0*/  LDSM.16.MT88.4 R8, [R83+0x8800] ;  /* 0x008800005308783b */ /* 0x000fe20000004200 */
[----:B------:R-:W-:Y:S01]  /*72f0*/  FMNMX3.FTZ R32, R32, R104, R101, !PT ;  /* 0x0000006820207276 */ /* 0x000fe20007810065 */
[--C-:B------:R-:W-:Y:S01]  /*7300*/  FFMA.FTZ R66, R168, UR4, -R115.reuse ;  /* 0x00000004a8427c23 */ /* 0x100fe20008010873 */
[----:B-1----:R-:W-:Y:S01]  /*7310*/  F2FP.BF16.F32.PACK_AB R132, R118, R119 ;  /* 0x000000777684723e */ /* 0x002fe200000010ff */
[----:B------:R-:W-:Y:S01]  /*7320*/  FFMA.FTZ R56, R43, UR4, -R126 ;  /* 0x000000042b387c23 */ /* 0x000fe2000801087e */
[----:B------:R-:W-:Y:S01]  /*7330*/  FMNMX.FTZ R32, R98, R32, !PT ;  /* 0x0000002062207209 */ /* 0x000fe20007810000 */
[--C-:B------:R-:W-:Y:S01]  /*7340*/  FFMA.FTZ R43, R37, UR4, -R116.reuse ;  /* 0x00000004252b7c23 */ /* 0x100fe20008010874 */
[----:B------:R-:W-:Y:S01]  /*7350*/  MUFU.EX2 R95, R95 ;  /* 0x0000005f005f7308 */ /* 0x000fe20000000800 */
[--C-:B------:R-:W-:Y:S01]  /*7360*/  FFMA.FTZ R61, R240, UR4, -R116.reuse ;  /* 0x00000004f03d7c23 */ /* 0x100fe20008010874 */
[--C-:B------:R-:W-:Y:S01]  /*7370*/  FFMA.FTZ R44, R250, UR4, -R116.reuse ;  /* 0x00000004fa2c7c23 */ /* 0x100fe20008010874 */
[----:B------:R-:W1:Y:S01]  /*7380*/  SHFL.BFLY PT, R3, R32, 0x2, 0x1f ;  /* 0x0c401f0020037f89 */ /* 0x000e6200000e0000 */
[----:B------:R-:W-:Y:S01]  /*7390*/  FFMA.FTZ R42, R42, UR4, -R116 ;  /* 0x000000042a2a7c23 */ /* 0x000fe20008010874 */
[--C-:B------:R-:W-:Y:S01]  /*73a0*/  FFMA.FTZ R59, R54, UR4, -R115.reuse ;  /* 0x00000004363b7c23 */ /* 0x100fe20008010873 */
[--C-:B------:R-:W-:Y:S01]  /*73b0*/  FFMA.FTZ R37, R239, UR4, -R115.reuse ;  /* 0x00000004ef257c23 */ /* 0x100fe20008010873 */
[--C-:B------:R-:W-:Y:S01]  /*73c0*/  FFMA.FTZ R36, R36, UR4, -R115.reuse ;  /* 0x0000000424247c23 */ /* 0x100fe20008010873 */
[----:B------:R-:W3:Y:S01]  /*73d0*/  MUFU.EX2 R94, R94 ;  /* 0x0000005e005e7308 */ /* 0x000ee20000000800 */
[----:B--2---:R-:W-:Y:S01]  /*73e0*/  F2FP.BF16.F32.PACK_AB R134, R92, R93 ;  /* 0x0000005d5c86723e */ /* 0x004fe200000010ff */
[--C-:B------:R-:W-:Y:S01]  /*73f0*/  FFMA.FTZ R65, R249, UR4, -R126.reuse ;  /* 0x00000004f9417c23 */ /* 0x100fe2000801087e */
[--C-:B------:R-:W-:Y:S01]  /*7400*/  FFMA.FTZ R58, R251, UR4, -R126.reuse ;  /* 0x00000004fb3a7c23 */ /* 0x100fe2000801087e */
[--C-:B------:R-:W-:Y:S01]  /*7410*/  FFMA.FTZ R57, R252, UR4, -R126.reuse ;  /* 0x00000004fc397c23 */ /* 0x100fe2000801087e */
[----:B------:R-:W-:Y:S01]  /*7420*/  FFMA.FTZ R54, R48, UR4, -R126 ;  /* 0x0000000430367c23 */ /* 0x000fe2000801087e */
[--C-:B------:R-:W-:Y:S01]  /*7430*/  FFMA.FTZ R31, R31, UR4, -R115.reuse ;  /* 0x000000041f1f7c23 */ /* 0x100fe20008010873 */
[--C-:B------:R-:W-:Y:S01]  /*7440*/  FFMA.FTZ R199, R199, UR4, -R116.reuse ;  /* 0x00000004c7c77c23 */ /* 0x100fe20008010874 */
[----:B------:R-:W-:Y:S01]  /*7450*/  MUFU.EX2 R90, R90 ;  /* 0x0000005a005a7308 */ /* 0x000fe20000000800 */
[--C-:B------:R-:W-:Y:S01]  /*7460*/  FFMA.FTZ R207, R207, UR4, -R116.reuse ;  /* 0x00000004cfcf7c23 */ /* 0x100fe20008010874 */
[--C-:B------:R-:W-:Y:S01]  /*7470*/  FFMA.FTZ R206, R206, UR4, -R116.reuse ;  /* 0x00000004cece7c23 */ /* 0x100fe20008010874 */
[----:B------:R-:W-:Y:S01]  /*7480*/  FFMA.FTZ R208, R208, UR4, -R116 ;  /* 0x00000004d0d07c23 */ /* 0x000fe20008010874 */
[--C-:B------:R-:W-:Y:S01]  /*7490*/  FFMA.FTZ R210, R210, UR4, -R115.reuse ;  /* 0x00000004d2d27c23 */ /* 0x100fe20008010873 */
[--C-:B------:R-:W-:Y:S01]  /*74a0*/  FFMA.FTZ R212, R212, UR4, -R115.reuse ;  /* 0x00000004d4d47c23 */ /* 0x100fe20008010873 */
[--C-:B------:R-:W-:Y:S01]  /*74b0*/  FFMA.FTZ R214, R214, UR4, -R115.reuse ;  /* 0x00000004d6d67c23 */ /* 0x100fe20008010873 */
[--C-:B------:R-:W-:Y:S01]  /*74c0*/  FFMA.FTZ R224, R224, UR4, -R115.reuse ;  /* 0x00000004e0e07c23 */ /* 0x100fe20008010873 */
[----:B------:R-:W2:Y:S01]  /*74d0*/  MUFU.EX2 R81, R81 ;  /* 0x0000005100517308 */ /* 0x000ea20000000800 */
[----:B---3--:R-:W-:Y:S01]  /*74e0*/  F2FP.BF16.F32.PACK_AB R136, R94, R95 ;  /* 0x0000005f5e88723e */ /* 0x008fe200000010ff */
[--C-:B------:R-:W-:Y:S01]  /*74f0*/  FFMA.FTZ R204, R204, UR4, -R126.reuse ;  /* 0x00000004cccc7c23 */ /* 0x100fe2000801087e */
[----:B-1----:R-:W-:Y:S01]  /*7500*/  FMNMX.FTZ R32, R32, R3, !PT ;  /* 0x0000000320207209 */ /* 0x002fe20007810000 */
[--C-:B------:R-:W-:Y:S01]  /*7510*/  FFMA.FTZ R203, R203, UR4, -R126.reuse ;  /* 0x00000004cbcb7c23 */ /* 0x100fe2000801087e */
[--C-:B------:R-:W-:Y:S01]  /*7520*/  FFMA.FTZ R202, R202, UR4, -R126.reuse ;  /* 0x00000004caca7c23 */ /* 0x100fe2000801087e */
[----:B------:R-:W-:Y:S01]  /*7530*/  FFMA.FTZ R201, R201, UR4, -R126 ;  /* 0x00000004c9c97c23 */ /* 0x000fe2000801087e */
[--C-:B------:R-:W-:Y:S01]  /*7540*/  FFMA.FTZ R223, R223, UR4, -R116.reuse ;  /* 0x00000004dfdf7c23 */ /* 0x100fe20008010874 */
[----:B------:R-:W1:Y:S01]  /*7550*/  SHFL.BFLY PT, R3, R32, 0x1, 0x1f ;  /* 0x0c201f0020037f89 */ /* 0x000e6200000e0000 */
        /* <DEDUP_REMOVED lines=14> */
[----:B------:R-:W-:Y:S01]  /*7640*/  FADD.FTZ R118, R119, R118 ;  /* 0x0000007677767221 */ /* 0x000fe20000010000 */
[----:B------:R-:W-:Y:S01]  /*7650*/  FFMA.FTZ R124, R124, UR4, -R115 ;  /* 0x000000047c7c7c23 */ /* 0x000fe20008010873 */
[----:B------:R-:W-:Y:S01]  /*7660*/  MUFU.EX2 R87, R87 ;  /* 0x0000005700577308 */ /* 0x000fe20000000800 */
[----:B------:R-:W-:Y:S01]  /*7670*/  FADD.FTZ R95, R95, R94 ;  /* 0x0000005e5f5f7221 */ /* 0x000fe20000010000 */
[----:B------:R-:W-:Y:S01]  /*7680*/  FADD.FTZ R118, R93, R118 ;  /* 0x000000765d767221 */ /* 0x000fe20000010000 */
[--C-:B------:R-:W-:Y:S01]  /*7690*/  FFMA.FTZ R131, R131, UR4, -R116.reuse ;  /* 0x0000000483837c23 */ /* 0x100fe20008010874 */
[----:B------:R-:W-:Y:S01]  /*76a0*/  FFMA.FTZ R130, R130, UR4, -R116 ;  /* 0x0000000482827c23 */ /* 0x000fe20008010874 */
[----:B------:R-:W-:Y:S01]  /*76b0*/  FADD.FTZ R95, R90, R95 ;  /* 0x0000005f5a5f7221 */ /* 0x000fe20000010000 */
[----:B------:R-:W-:Y:S01]  /*76c0*/  FADD.FTZ R92, R92, R118 ;  /* 0x000000765c5c7221 */ /* 0x000fe20000010000 */
[----:B-1----:R-:W-:Y:S01]  /*76d0*/  FMNMX.FTZ R3, R32, R3, !PT ;  /* 0x0000000320037209 */ /* 0x002fe20007810000 */
[----:B------:R-:W1:Y:S01]  /*76e0*/  MUFU.EX2 R76, R76 ;  /* 0x0000004c004c7308 */ /* 0x000e620000000800 */
[----:B---3--:R-:W-:Y:S01]  /*76f0*/  F2FP.BF16.F32.PACK_AB R137, R88, R89 ;  /* 0x000000595889723e */ /* 0x008fe200000010ff */
[----:B------:R-:W-:Y:S01]  /*7700*/  FADD.FTZ R88, R89, R88 ;  /* 0x0000005859587221 */ /* 0x000fe20000010000 */
[C---:B------:R-:W-:Y:S01]  /*7710*/  FSETP.NEU.FTZ.AND P2, PT, R3.reuse, -INF , PT ;  /* 0xff8000000300780b */ /* 0x040fe20003f5d000 */
[----:B------:R-:W-:Y:S01]  /*7720*/  FMUL.FTZ R117, R3, UR4 ;  /* 0x0000000403757c20 */ /* 0x000fe20008410000 */
[--C-:B------:R-:W-:Y:S01]  /*7730*/  FFMA.FTZ R129, R129, UR4, -R116.reuse ;  /* 0x0000000481817c23 */ /* 0x100fe20008010874 */
[--C-:B------:R-:W-:Y:S01]  /*7740*/  FFMA.FTZ R128, R128, UR4, -R116.reuse ;  /* 0x0000000480807c23 */ /* 0x100fe20008010874 */
[--C-:B------:R-:W-:Y:S01]  /*7750*/  FFMA.FTZ R127, R127, UR4, -R115.reuse ;  /* 0x000000047f7f7c23 */ /* 0x100fe20008010873 */
[----:B------:R-:W-:Y:S01]  /*7760*/  MUFU.EX2 R77, R77 ;  /* 0x0000004d004d7308 */ /* 0x000fe20000000800 */
[----:B------:R-:W-:Y:S01]  /*7770*/  FSEL R117, R117, RZ, P2 ;  /* 0x000000ff75757208 */ /* 0x000fe20001000000 */
[----:B------:R-:W-:Y:S01]  /*7780*/  FFMA.FTZ R111, R111, UR4, -R115 ;  /* 0x000000046f6f7c23 */ /* 0x000fe20008010873 */
[----:B------:R-:W-:Y:S01]  /*7790*/  FADD.FTZ R95, R81, R95 ;  /* 0x0000005f515f7221 */ /* 0x000fe20000010000 */
[----:B------:R-:W-:Y:S01]  /*77a0*/  FFMA.FTZ R109, R109, UR4, -R115 ;  /* 0x000000046d6d7c23 */ /* 0x000fe20008010873 */
[----:B------:R-:W-:Y:S01]  /*77b0*/  FFMA.FTZ R251, R99, UR4, -R116 ;  /* 0x0000000463fb7c23 */ /* 0x000fe20008010874 */
        /* <DEDUP_REMOVED lines=8> */
[--C-:B------:R-:W-:Y:S01]  /*7840*/  FFMA.FTZ R64, R177, UR4, -R117.reuse ;  /* 0x00000004b1407c23 */ /* 0x100fe20008010875 */
[----:B-1----:R-:W-:Y:S01]  /*7850*/  F2FP.BF16.F32.PACK_AB R139, R76, R87 ;  /* 0x000000574c8b723e */ /* 0x002fe200000010ff */
[--C-:B------:R-:W-:Y:S01]  /*7860*/  FFMA.FTZ R51, R49, UR4, -R117.reuse ;  /* 0x0000000431337c23 */ /* 0x100fe20008010875 */
[--C-:B------:R-:W-:Y:S01]  /*7870*/  FFMA.FTZ R63, R247, UR4, -R117.reuse ;  /* 0x00000004f73f7c23 */ /* 0x100fe20008010875 */
[--C-:B------:R-:W-:Y:S01]  /*7880*/  FFMA.FTZ R50, R53, UR4, -R117.reuse ;  /* 0x0000000435327c23 */ /* 0x100fe20008010875 */
[--C-:B------:R-:W-:Y:S01]  /*7890*/  FFMA.FTZ R49, R55, UR4, -R117.reuse ;  /* 0x0000000437317c23 */ /* 0x100fe20008010875 */
[----:B------:R-:W1:Y:S01]  /*78a0*/  MUFU.EX2 R96, R96 ;  /* 0x0000006000607308 */ /* 0x000e620000000800 */
[----:B------:R-:W-:Y:S01]  /*78b0*/  FFMA.FTZ R55, R41, UR4, -R126 ;  /* 0x0000000429377c23 */ /* 0x000fe2000801087e */
[C---:B------:R-:W-:Y:S01]  /*78c0*/  HMMA.16816.F32.BF16 R188, R136.reuse, R180, RZ ;  /* 0x000000b488bc723c */ /* 0x040fe200000418ff */
[--C-:B------:R-:W-:Y:S01]  /*78d0*/  FFMA.FTZ R41, R39, UR4, -R116.reuse ;  /* 0x0000000427297c23 */ /* 0x100fe20008010874 */
[--C-:B------:R-:W-:Y:S01]  /*78e0*/  FFMA.FTZ R48, R40, UR4, -R117.reuse ;  /* 0x0000000428307c23 */ /* 0x100fe20008010875 */
[--C-:B------:R-:W-:Y:S01]  /*78f0*/  FFMA.FTZ R39, R38, UR4, -R116.reuse ;  /* 0x0000000426277c23 */ /* 0x100fe20008010874 */
[--C-:B------:R-:W-:Y:S01]  /*7900*/  FFMA.FTZ R40, R233, UR4, -R116.reuse ;  /* 0x00000004e9287c23 */ /* 0x100fe20008010874 */
[----:B------:R-:W-:Y:S01]  /*7910*/  FFMA.FTZ R38, R231, UR4, -R116 ;  /* 0x00000004e7267c23 */ /* 0x000fe20008010874 */
[----:B------:R-:W-:Y:S01]  /*7920*/  MUFU.EX2 R91, R91 ;  /* 0x0000005b005b7308 */ /* 0x000fe20000000800 */
[--C-:B------:R-:W-:Y:S01]  /*7930*/  FFMA.FTZ R53, R52, UR4, -R126.reuse ;  /* 0x0000000434357c23 */ /* 0x100fe2000801087e */
[C---:B------:R-:W-:Y:S01]  /*7940*/  HMMA.16816.F32.BF16 R172, R136.reuse, R164, RZ ;  /* 0x000000a488ac723c */ /* 0x040fe200000418ff */
[----:B------:R-:W-:Y:S01]  /*7950*/  FFMA.FTZ R52, R235, UR4, -R126 ;  /* 0x00000004eb347c23 */ /* 0x000fe2000801087e */
[--C-:B------:R-:W-:Y:S01]  /*7960*/  FFMA.FTZ R47, R47, UR4, -R117.reuse ;  /* 0x000000042f2f7c23 */ /* 0x100fe20008010875 */
[--C-:B------:R-:W-:Y:S01]  /*7970*/  FFMA.FTZ R46, R46, UR4, -R117.reuse ;  /* 0x000000042e2e7c23 */ /* 0x100fe20008010875 */
[--C-:B------:R-:W-:Y:S01]  /*7980*/  FFMA.FTZ R45, R45, UR4, -R117.reuse ;  /* 0x000000042d2d7c23 */ /* 0x100fe20008010875 */
[--C-:B------:R-:W-:Y:S01]  /*7990*/  FFMA.FTZ R200, R200, UR4, -R117.reuse ;  /* 0x00000004c8c87c23 */ /* 0x100fe20008010875 */
[----:B------:R-:W2:Y:S01]  /*79a0*/  MUFU.EX2 R82, R82 ;  /* 0x0000005200527308 */ /* 0x000ea20000000800 */
[----:B-1----:R-:W-:Y:S01]  /*79b0*/  F2FP.BF16.F32.PACK_AB R133, R96, R97 ;  /* 0x000000616085723e */ /* 0x002fe200000010ff */
[C---:B------:R-:W-:Y:S01]  /*79c0*/  HMMA.16816.F32.BF16 R156, R136.reuse, R148, RZ ;  /* 0x00000094889c723c */ /* 0x040fe200000418ff */
[--C-:B------:R-:W-:Y:S01]  /*79d0*/  FFMA.FTZ R226, R226, UR4, -R117.reuse ;  /* 0x00000004e2e27c23 */ /* 0x100fe20008010875 */
[--C-:B------:R-:W-:Y:S01]  /*79e0*/  FFMA.FTZ R225, R225, UR4, -R117.reuse ;  /* 0x00000004e1e17c23 */ /* 0x100fe20008010875 */
[--C-:B------:R-:W-:Y:S01]  /*79f0*/  FFMA.FTZ R227, R227, UR4, -R117.reuse ;  /* 0x00000004e3e37c23 */ /* 0x100fe20008010875 */
[--C-:B------:R-:W-:Y:S01]  /*7a00*/  FFMA.FTZ R222, R222, UR4, -R117.reuse ;  /* 0x00000004dede7c23 */ /* 0x100fe20008010875 */
[--C-:B------:R-:W-:Y:S01]  /*7a10*/  FFMA.FTZ R198, R198, UR4, -R117.reuse ;  /* 0x00000004c6c67c23 */ /* 0x100fe20008010875 */
[----:B------:R-:W1:Y:S01]  /*7a20*/  MUFU.EX2 R70, R70 ;  /* 0x0000004600467308 */ /* 0x000e620000000800 */
[--C-:B------:R-:W-:Y:S01]  /*7a30*/  FFMA.FTZ R197, R197, UR4, -R117.reuse ;  /* 0x00000004c5c57c23 */ /* 0x100fe20008010875 */
[----:B------:R-:W-:Y:S01]  /*7a40*/  HMMA.16816.F32.BF16 R184, R136, R182, RZ ;  /* 0x000000b688b8723c */ /* 0x000fe200000418ff */
[----:B------:R-:W-:Y:S01]  /*7a50*/  FFMA.FTZ R196, R196, UR4, -R117 ;  /* 0x00000004c4c47c23 */ /* 0x000fe20008010875 */
[----:B------:R-:W-:Y:S01]  /*7a60*/  FADD.FTZ R96, R97, R96 ;  /* 0x0000006061607221 */ /* 0x000fe20000010000 */
[----:B------:R-:W-:-:S03]  /*7a70*/  FFMA.FTZ R108, R108, UR4, -R116 ;  /* 0x000000046c6c7c23 */ /* 0x000fc60008010874 */
[----:B------:R-:W-:Y:S01]  /*7a80*/  MUFU.EX2 R69, R69 ;  /* 0x0000004500457308 */ /* 0x000fe20000000800 */
[----:B--2---:R-:W-:Y:S01]  /*7a90*/  F2FP.BF16.F32.PACK_AB R135, R82, R91 ;  /* 0x0000005b5287723e */ /* 0x004fe200000010ff */
[----:B------:R-:W-:Y:S01]  /*7aa0*/  HMMA.16816.F32.BF16 R168, R136, R166, RZ ;  /* 0x000000a688a8723c */ /* 0x000fe200000418ff */
[----:B------:R-:W-:Y:S01]  /*7ab0*/  FADD.FTZ R93, R91, R96 ;  /* 0x000000605b5d7221 */ /* 0x000fe20000010000 */
[----:B------:R-:W-:-:S03]  /*7ac0*/  FADD.FTZ R91, R87, R88 ;  /* 0x00000058575b7221 */ /* 0x000fc60000010000 */
[----:B------:R-:W-:Y:S01]  /*7ad0*/  FADD.FTZ R93, R82, R93 ;  /* 0x0000005d525d7221 */ /* 0x000fe20000010000 */
[----:B------:R-:W2:Y:S01]  /*7ae0*/  MUFU.EX2 R62, R62 ;  /* 0x0000003e003e7308 */ /* 0x000ea20000000800 */
[----:B-1----:R-:W-:Y:S01]  /*7af0*/  F2FP.BF16.F32.PACK_AB R32, R70, R77 ;  /* 0x0000004d4620723e */ /* 0x002fe200000010ff */
[----:B------:R-:W-:Y:S01]  /*7b00*/  HMMA.16816.F32.BF16 R152, R136, R150, RZ ;  /* 0x000000968898723c */ /* 0x000fe200000418ff */
[----:B------:R-:W-:Y:S01]  /*7b10*/  FADD.FTZ R91, R76, R91 ;  /* 0x0000005b4c5b7221 */ /* 0x000fe20000010000 */
[----:B------:R-:W-:-:S04]  /*7b20*/  FADD.FTZ R77, R77, R95 ;  /* 0x0000005f4d4d7221 */ /* 0x000fc80000010000 */
[----:B------:R-:W-:Y:S01]  /*7b30*/  MUFU.EX2 R75, R75 ;  /* 0x0000004b004b7308 */ /* 0x000fe20000000800 */
[----:B------:R-:W-:Y:S01]  /*7b40*/  FADD.FTZ R77, R70, R77 ;  /* 0x0000004d464d7221 */ /* 0x000fe20000010000 */
[C---:B------:R-:W-:Y:S06]  /*7b50*/  HMMA.16816.F32.BF16 R192, R132.reuse, R180, RZ ;  /* 0x000000b484c0723c */ /* 0x040fec00000418ff */
[----:B------:R-:W1:Y:S01]  /*7b60*/  MUFU.EX2 R67, R67 ;  /* 0x0000004300437308 */ /* 0x000e620000000800 */
[----:B--2---:R-:W-:Y:S01]  /*7b70*/  F2FP.BF16.F32.PACK_AB R34, R62, R69 ;  /* 0x000000453e22723e */ /* 0x004fe200000010ff */
[----:B------:R-:W-:Y:S01]  /*7b80*/  HMMA.16816.F32.BF16 R176, R132, R164, RZ ;  /* 0x000000a484b0723c */ /* 0x000fe200000418ff */
[----:B------:R-:W-:-:S04]  /*7b90*/  FADD.FTZ R69, R69, R77 ;  /* 0x0000004d45457221 */ /* 0x000fc80000010000 */
[----:B------:R-:W-:Y:S01]  /*7ba0*/  FADD.FTZ R69, R62, R69 ;  /* 0x000000453e457221 */ /* 0x000fe20000010000 */
[----:B------:R-:W-:Y:S02]  /*7bb0*/  MUFU.EX2 R66, R66 ;  /* 0x0000004200427308 */ /* 0x000fe40000000800 */
[----:B------:R-:W-:Y:S06]  /*7bc0*/  HMMA.16816.F32.BF16 R160, R132, R148, RZ ;  /* 0x0000009484a0723c */ /* 0x000fec00000418ff */
[----:B------:R-:W2:Y:S01]  /*7bd0*/  MUFU.EX2 R60, R60 ;  /* 0x0000003c003c7308 */ /* 0x000ea20000000800 */
[----:B-1----:R-:W-:Y:S01]  /*7be0*/  F2FP.BF16.F32.PACK_AB R33, R67, R75 ;  /* 0x0000004b4321723e */ /* 0x002fe200000010ff */
[----:B------:R-:W-:Y:S01]  /*7bf0*/  HMMA.16816.F32.BF16 R140, R136, R4, RZ ;  /* 0x00000004888c723c */ /* 0x000fe200000418ff */
[----:B------:R-:W-:-:S04]  /*7c00*/  FADD.FTZ R75, R75, R91 ;  /* 0x0000005b4b4b7221 */ /* 0x000fc80000010000 */
[----:B------:R-:W-:Y:S01]  /*7c10*/  FADD.FTZ R75, R67, R75 ;  /* 0x0000004b434b7221 */ /* 0x000fe20000010000 */
[----:B------:R-:W1:Y:S02]  /*7c20*/  MUFU.EX2 R80, R80 ;  /* 0x0000005000507308 */ /* 0x000e640000000800 */
[C---:B------:R-:W-:Y:S06]  /*7c30*/  HMMA.16816.F32.BF16 R180, R132.reuse, R182, RZ ;  /* 0x000000b684b4723c */ /* 0x040fec00000418ff */
[----:B------:R-:W3:Y:S01]  /*7c40*/  MUFU.EX2 R79, R79 ;  /* 0x0000004f004f7308 */ /* 0x000ee20000000800 */
[----:B--2---:R-:W-:Y:S01]  /*7c50*/  F2FP.BF16.F32.PACK_AB R35, R60, R66 ;  /* 0x000000423c23723e */ /* 0x004fe200000010ff */
[----:B------:R-:W-:Y:S01]  /*7c60*/  HMMA.16816.F32.BF16 R164, R132, R166, RZ ;  /* 0x000000a684a4723c */ /* 0x000fe200000418ff */
[----:B------:R-:W-:-:S04]  /*7c70*/  FADD.FTZ R66, R66, R75 ;  /* 0x0000004b42427221 */ /* 0x000fc80000010000 */
[----:B------:R-:W-:Y:S01]  /*7c80*/  FADD.FTZ R66, R60, R66 ;  /* 0x000000423c427221 */ /* 0x000fe20000010000 */
[----:B------:R-:W2:Y:S01]  /*7c90*/  MUFU.EX2 R73, R73 ;  /* 0x0000004900497308 */ /* 0x000ea20000000800 */
[----:B-1----:R-:W-:Y:S01]  /*7ca0*/  FADD.FTZ R92, R80, R92 ;  /* 0x0000005c505c7221 */ /* 0x002fe20000010000 */
[C---:B------:R-:W-:Y:S06]  /*7cb0*/  HMMA.16816.F32.BF16 R148, R132.reuse, R150, RZ ;  /* 0x000000968494723c */ /* 0x040fec00000418ff */
[----:B------:R-:W1:Y:S02]  /*7cc0*/  MUFU.EX2 R72, R72 ;  /* 0x0000004800487308 */ /* 0x000e640000000800 */
[----:B------:R-:W-:Y:S01]  /*7cd0*/  HMMA.16816.F32.BF16 R144, R132, R4, RZ ;  /* 0x000000048490723c */ /* 0x000fe200000418ff */
[C---:B---3--:R-:W-:Y:S01]  /*7ce0*/  F2FP.BF16.F32.PACK_AB R4, R79.reuse, R80 ;  /* 0x000000504f04723e */ /* 0x048fe200000010ff */
[----:B------:R-:W-:-:S04]  /*7cf0*/  FADD.FTZ R79, R79, R92 ;  /* 0x0000005c4f4f7221 */ /* 0x000fc80000010000 */
[----:B------:R-:W-:Y:S01]  /*7d00*/  MUFU.EX2 R78, R78 ;  /* 0x0000004e004e7308 */ /* 0x000fe20000000800 */
[----:B--2---:R-:W-:Y:S01]  /*7d10*/  FADD.FTZ R79, R73, R79 ;  /* 0x0000004f494f7221 */ /* 0x004fe20000010000 */
[-C--:B------:R-:W-:Y:S06]  /*7d20*/  HMMA.16816.F32.BF16 R136, R136, R6.reuse, RZ ;  /* 0x000000068888723c */ /* 0x080fec00000418ff */
[----:B------:R-:W2:Y:S02]  /*7d30*/  MUFU.EX2 R74, R74 ;  /* 0x0000004a004a7308 */ /* 0x000ea40000000800 */
[----:B------:R-:W-:Y:S01]  /*7d40*/  HMMA.16816.F32.BF16 R132, R132, R6, RZ ;  /* 0x000000068484723c */ /* 0x000fe200000418ff */
[C---:B-1----:R-:W-:Y:S01]  /*7d50*/  F2FP.BF16.F32.PACK_AB R6, R72.reuse, R73 ;  /* 0x000000494806723e */ /* 0x042fe200000010ff */
[----:B------:R-:W-:-:S04]  /*7d60*/  FADD.FTZ R72, R72, R79 ;  /* 0x0000004f48487221 */ /* 0x000fc80000010000 */
[----:B------:R-:W-:Y:S02]  /*7d70*/  MUFU.EX2 R71, R71 ;  /* 0x0000004700477308 */ /* 0x000fe40000000800 */
[C---:B------:R-:W-:Y:S06]  /*7d80*/  HMMA.16816.F32.BF16 R188, R32.reuse, R20, R188 ;  /* 0x0000001420bc723c */ /* 0x040fec00000418bc */
[----:B------:R-:W1:Y:S01]  /*7d90*/  MUFU.EX2 R64, R64 ;  /* 0x0000004000407308 */ /* 0x000e620000000800 */
[----:B--2---:R-:W-:Y:S01]  /*7da0*/  F2FP.BF16.F32.PACK_AB R5, R74, R78 ;  /* 0x0000004e4a05723e */ /* 0x004fe200000010ff */
[----:B------:R-:W-:Y:S01]  /*7db0*/  HMMA.16816.F32.BF16 R172, R32, R16, R172 ;  /* 0x0000001020ac723c */ /* 0x000fe200000418ac */
[----:B------:R-:W-:-:S04]  /*7dc0*/  FADD.FTZ R78, R78, R93 ;  /* 0x0000005d4e4e7221 */ /* 0x000fc80000010000 */
[----:B------:R-:W-:Y:S01]  /*7dd0*/  FADD.FTZ R78, R74, R78 ;  /* 0x0000004e4a4e7221 */ /* 0x000fe20000010000 */
[----:B------:R-:W2:Y:S02]  /*7de0*/  MUFU.EX2 R61, R61 ;  /* 0x0000003d003d7308 */ /* 0x000ea40000000800 */
[C---:B------:R-:W-:Y:S06]  /*7df0*/  HMMA.16816.F32.BF16 R156, R32.reuse, R12, R156 ;  /* 0x0000000c209c723c */ /* 0x040fec000004189c */
[----:B------:R-:W3:Y:S01]  /*7e00*/  MUFU.EX2 R44, R44 ;  /* 0x0000002c002c7308 */ /* 0x000ee20000000800 */
[----:B-1----:R-:W-:Y:S01]  /*7e10*/  F2FP.BF16.F32.PACK_AB R7, R64, R71 ;  /* 0x000000474007723e */ /* 0x002fe200000010ff */
[----:B------:R-:W-:Y:S01]  /*7e20*/  HMMA.16816.F32.BF16 R140, R32, R8, R140 ;  /* 0x00000008208c723c */ /* 0x000fe2000004188c */
[----:B------:R-:W-:-:S04]  /*7e30*/  FADD.FTZ R71, R71, R78 ;  /* 0x0000004e47477221 */ /* 0x000fc80000010000 */
[----:B------:R-:W-:Y:S01]  /*7e40*/  FADD.FTZ R71, R64, R71 ;  /* 0x0000004740477221 */ /* 0x000fe20000010000 */
[----:B------:R-:W1:Y:S01]  /*7e50*/  MUFU.EX2 R43, R43 ;  /* 0x0000002b002b7308 */ /* 0x000e620000000800 */
[----:B--2---:R-:W-:Y:S01]  /*7e60*/  FADD.FTZ R69, R61, R69 ;  /* 0x000000453d457221 */ /* 0x004fe20000010000 */
[C---:B------:R-:W-:Y:S06]  /*7e70*/  HMMA.16816.F32.BF16 R184, R32.reuse, R22, R184 ;  /* 0x0000001620b8723c */ /* 0x040fec00000418b8 */
[----:B------:R-:W2:Y:S01]  /*7e80*/  MUFU.EX2 R42, R42 ;  /* 0x0000002a002a7308 */ /* 0x000ea20000000800 */
[----:B---3--:R-:W-:Y:S01]  /*7e90*/  FADD.FTZ R69, R44, R69 ;  /* 0x000000452c457221 */ /* 0x008fe20000010000 */
[C---:B------:R-:W-:Y:S06]  /*7ea0*/  HMMA.16816.F32.BF16 R168, R32.reuse, R18, R168 ;  /* 0x0000001220a8723c */ /* 0x040fec00000418a8 */
[----:B------:R-:W3:Y:S01]  /*7eb0*/  MUFU.EX2 R59, R59 ;  /* 0x0000003b003b7308 */ /* 0x000ee20000000800 */
[----:B-1----:R-:W-:Y:S01]  /*7ec0*/  FADD.FTZ R69, R43, R69 ;  /* 0x000000452b457221 */ /* 0x002fe20000010000 */
[C---:B------:R-:W-:Y:S06]  /*7ed0*/  HMMA.16816.F32.BF16 R152, R32.reuse, R14, R152 ;  /* 0x0000000e2098723c */ /* 0x040fec0000041898 */
[----:B------:R-:W1:Y:S01]  /*7ee0*/  MUFU.EX2 R37, R37 ;  /* 0x0000002500257308 */ /* 0x000e620000000800 */
[----:B--2---:R-:W-:Y:S01]  /*7ef0*/  FADD.FTZ R69, R42, R69 ;  /* 0x000000452a457221 */ /* 0x004fe20000010000 */
[----:B------:R-:W-:Y:S01]  /*7f00*/  HMMA.16816.F32.BF16 R136, R32, R10, R136 ;  /* 0x0000000a2088723c */ /* 0x000fe20000041888 */
[--C-:B------:R-:W-:Y:S01]  /*7f10*/  FFMA.FTZ R35, R238, UR4, -R115.reuse ;  /* 0x00000004ee237c23 */ /* 0x100fe20008010873 */
[--C-:B------:R-:W-:Y:S01]  /*7f20*/  FFMA.FTZ R34, R230, UR4, -R115.reuse ;  /* 0x00000004e6227c23 */ /* 0x100fe20008010873 */
[--C-:B------:R-:W-:Y:S01]  /*7f30*/  FFMA.FTZ R33, R229, UR4, -R115.reuse ;  /* 0x00000004e5217c23 */ /* 0x100fe20008010873 */
[----:B------:R-:W-:Y:S01]  /*7f40*/  FFMA.FTZ R32, R228, UR4, -R115 ;  /* 0x00000004e4207c23 */ /* 0x000fe20008010873 */
[--C-:B------:R-:W-:Y:S01]  /*7f50*/  FFMA.FTZ R229, R123, UR4, -R126.reuse ;  /* 0x000000047be57c23 */ /* 0x100fe2000801087e */
[----:B------:R-:W2:Y:S01]  /*7f60*/  MUFU.EX2 R36, R36 ;  /* 0x0000002400247308 */ /* 0x000ea20000000800 */
[----:B------:R-:W-:Y:S01]  /*7f70*/  FFMA.FTZ R123, R26, UR4, -R126 ;  /* 0x000000041a7b7c23 */ /* 0x000fe2000801087e */
[C---:B------:R-:W-:Y:S01]  /*7f80*/  HMMA.16816.F32.BF16 R192, R4.reuse, R20, R192 ;  /* 0x0000001404c0723c */ /* 0x040fe200000418c0 */
[--C-:B------:R-:W-:Y:S01]  /*7f90*/  FFMA.FTZ R230, R114, UR4, -R117.reuse ;  /* 0x0000000472e67c23 */ /* 0x100fe20008010875 */
[--C-:B------:R-:W-:Y:S01]  /*7fa0*/  FFMA.FTZ R228, R113, UR4, -R117.reuse ;  /* 0x0000000471e47c23 */ /* 0x100fe20008010875 */
[--C-:B------:R-:W-:Y:S01]  /*7fb0*/  FFMA.FTZ R114, R112, UR4, -R117.reuse ;  /* 0x0000000470727c23 */ /* 0x100fe20008010875 */
[--C-:B------:R-:W-:Y:S01]  /*7fc0*/  FFMA.FTZ R113, R110, UR4, -R117.reuse ;  /* 0x000000046e717c23 */ /* 0x100fe20008010875 */
[--C-:B------:R-:W-:Y:S01]  /*7fd0*/  FFMA.FTZ R112, R107, UR4, -R117.reuse ;  /* 0x000000046b707c23 */ /* 0x100fe20008010875 */
[----:B------:R-:W4:Y:S01]  /*7fe0*/  MUFU.EX2 R35, R35 ;  /* 0x0000002300237308 */ /* 0x000f220000000800 */
[--C-:B------:R-:W-:Y:S01]  /*7ff0*/  FFMA.FTZ R110, R104, UR4, -R117.reuse ;  /* 0x00000004686e7c23 */ /* 0x100fe20008010875 */
[----:B------:R-:W-:Y:S01]  /*8000*/  HMMA.16816.F32.BF16 R176, R4, R16, R176 ;  /* 0x0000001004b0723c */ /* 0x000fe200000418b0 */
[--C-:B------:R-:W-:Y:S01]  /*8010*/  FFMA.FTZ R107, R101, UR4, -R117.reuse ;  /* 0x00000004656b7c23 */ /* 0x100fe20008010875 */
[----:B------:R-:W-:Y:S01]  /*8020*/  FFMA.FTZ R117, R98, UR4, -R117 ;  /* 0x0000000462757c23 */ /* 0x000fe20008010875 */
[----:B---3--:R-:W-:-:S03]  /*8030*/  FADD.FTZ R66, R59, R66 ;  /* 0x000000423b427221 */ /* 0x008fc60000010000 */
[----:B------:R-:W3:Y:S01]  /*8040*/  MUFU.EX2 R65, R65 ;  /* 0x0000004100417308 */ /* 0x000ee20000000800 */
[----:B-1----:R-:W-:Y:S01]  /*8050*/  FADD.FTZ R66, R37, R66 ;  /* 0x0000004225427221 */ /* 0x002fe20000010000 */
[----:B------:R-:W-:Y:S03]  /*8060*/  HMMA.16816.F32.BF16 R160, R4, R12, R160 ;  /* 0x0000000c04a0723c */ /* 0x000fe600000418a0 */
[----:B--2---:R-:W-:-:S03]  /*8070*/  FADD.FTZ R66, R36, R66 ;  /* 0x0000004224427221 */ /* 0x004fc60000010000 */
[----:B------:R-:W1:Y:S01]  /*8080*/  MUFU.EX2 R58, R58 ;  /* 0x0000003a003a7308 */ /* 0x000e620000000800 */
[----:B----4-:R-:W-:Y:S01]  /*8090*/  FADD.FTZ R66, R35, R66 ;  /* 0x0000004223427221 */ /* 0x010fe20000010000 */
[C---:B------:R-:W-:Y:S06]  /*80a0*/  HMMA.16816.F32.BF16 R144, R4.reuse, R8, R144 ;  /* 0x000000080490723c */ /* 0x040fec0000041890 */
[----:B------:R-:W2:Y:S01]  /*80b0*/  MUFU.EX2 R57, R57 ;  /* 0x0000003900397308 */ /* 0x000ea20000000800 */
[----:B---3--:R-:W-:Y:S01]  /*80c0*/  FADD.FTZ R72, R65, R72 ;  /* 0x0000004841487221 */ /* 0x008fe20000010000 */
[C---:B------:R-:W-:Y:S01]  /*80d0*/  HMMA.16816.F32.BF16 R180, R4.reuse, R22, R180 ;  /* 0x0000001604b4723c */ /* 0x040fe200000418b4 */
[----:B------:R-:W3:Y:S05]  /*80e0*/  LDSM.16.MT88.4 R20, [R86+0x9000] ;  /* 0x009000005614783b */ /* 0x000eea0000004200 */
[----:B------:R-:W4:Y:S01]  /*80f0*/  MUFU.EX2 R56, R56 ;  /* 0x0000003800387308 */ /* 0x000f220000000800 */
[----:B-1----:R-:W-:Y:S01]  /*8100*/  FADD.FTZ R72, R58, R72 ;  /* 0x000000483a487221 */ /* 0x002fe20000010000 */
[C---:B------:R-:W-:Y:S01]  /*8110*/  HMMA.16816.F32.BF16 R164, R4.reuse, R18, R164 ;  /* 0x0000001204a4723c */ /* 0x040fe200000418a4 */
[----:B------:R-:W1:Y:S05]  /*8120*/  LDSM.16.MT88.4 R16, [R85+0x9000] ;  /* 0x009000005510783b */ /* 0x000e6a0000004200 */
[----:B------:R-:W5:Y:S01]  /*8130*/  MUFU.EX2 R63, R63 ;  /* 0x0000003f003f7308 */ /* 0x000f620000000800 */
[----:B--2---:R-:W-:Y:S01]  /*8140*/  FADD.FTZ R72, R57, R72 ;  /* 0x0000004839487221 */ /* 0x004fe20000010000 */
[C---:B------:R-:W-:Y:S01]  /*8150*/  HMMA.16816.F32.BF16 R148, R4.reuse, R14, R148 ;  /* 0x0000000e0494723c */ /* 0x040fe20000041894 */
[----:B------:R-:W2:Y:S05]  /*8160*/  LDSM.16.MT88.4 R12, [R84+0x9000] ;  /* 0x00900000540c783b */ /* 0x000eaa0000004200 */
[----:B------:R-:W3:Y:S01]  /*8170*/  MUFU.EX2 R51, R51 ;  /* 0x0000003300337308 */ /* 0x000ee20000000800 */
[----:B----4-:R-:W-:Y:S01]  /*8180*/  FADD.FTZ R72, R56, R72 ;  /* 0x0000004838487221 */ /* 0x010fe20000010000 */
[----:B------:R-:W-:Y:S01]  /*8190*/  HMMA.16816.F32.BF16 R132, R4, R10, R132 ;  /* 0x0000000a0484723c */ /* 0x000fe20000041884 */
[----:B------:R-:W4:Y:S01]  /*81a0*/  LDSM.16.MT88.4 R8, [R83+0x9000] ;  /* 0x009000005308783b */ /* 0x000f220000004200 */
[----:B------:R-:W-:-:S02]  /*81b0*/  F2FP.BF16.F32.PACK_AB R4, R44, R61 ;  /* 0x0000003d2c04723e */ /* 0x000fc400000010ff */
[----:B------:R-:W-:Y:S02]  /*81c0*/  F2FP.BF16.F32.PACK_AB R5, R37, R59 ;  /* 0x0000003b2505723e */ /* 0x000fe400000010ff */
[----:B------:R-:W1:Y:S01]  /*81d0*/  MUFU.EX2 R50, R50 ;  /* 0x0000003200327308 */ /* 0x000e620000000800 */
[----:B------:R-:W-:Y:S01]  /*81e0*/  F2FP.BF16.F32.PACK_AB R6, R42, R43 ;  /* 0x0000002b2a06723e */ /* 0x000fe200000010ff */
[----:B-----5:R-:W-:Y:S01]  /*81f0*/  FADD.FTZ R71, R63, R71 ;  /* 0x000000473f477221 */ /* 0x020fe20000010000 */
[----:B------:R-:W-:-:S05]  /*8200*/  F2FP.BF16.F32.PACK_AB R7, R35, R36 ;  /* 0x000000242307723e */ /* 0x000fca00000010ff */
[----:B------:R-:W5:Y:S01]  /*8210*/  MUFU.EX2 R49, R49 ;  /* 0x0000003100317308 */ /* 0x000f620000000800 */
[----:B---3--:R-:W-:Y:S01]  /*8220*/  FADD.FTZ R71, R51, R71 ;  /* 0x0000004733477221 */ /* 0x008fe20000010000 */
[C---:B------:R-:W-:Y:S06]  /*8230*/  HMMA.16816.F32.BF16 R188, R4.reuse, R20, R188 ;  /* 0x0000001404bc723c */ /* 0x040fec00000418bc */
[----:B------:R-:W3:Y:S01]  /*8240*/  MUFU.EX2 R41, R41 ;  /* 0x0000002900297308 */ /* 0x000ee20000000800 */
[----:B-1----:R-:W-:Y:S01]  /*8250*/  FADD.FTZ R71, R50, R71 ;  /* 0x0000004732477221 */ /* 0x002fe20000010000 */
[C---:B------:R-:W-:Y:S06]  /*8260*/  HMMA.16816.F32.BF16 R172, R4.reuse, R16, R172 ;  /* 0x0000001004ac723c */ /* 0x040fec00000418ac */
[----:B------:R-:W1:Y:S01]  /*8270*/  MUFU.EX2 R40, R40 ;  /* 0x0000002800287308 */ /* 0x000e620000000800 */
[----:B-----5:R-:W-:Y:S01]  /*8280*/  FADD.FTZ R71, R49, R71 ;  /* 0x0000004731477221 */ /* 0x020fe20000010000 */
[C---:B--2---:R-:W-:Y:S06]  /*8290*/  HMMA.16816.F32.BF16 R156, R4.reuse, R12, R156 ;  /* 0x0000000c049c723c */ /* 0x044fec000004189c */
[----:B------:R-:W2:Y:S01]  /*82a0*/  MUFU.EX2 R39, R39 ;  /* 0x0000002700277308 */ /* 0x000ea20000000800 */
[----:B---3--:R-:W-:Y:S01]  /*82b0*/  FADD.FTZ R69, R41, R69 ;  /* 0x0000004529457221 */ /* 0x008fe20000010000 */
[C---:B----4-:R-:W-:Y:S06]  /*82c0*/  HMMA.16816.F32.BF16 R140, R4.reuse, R8, R140 ;  /* 0x00000008048c723c */ /* 0x050fec000004188c */
[----:B------:R-:W3:Y:S01]  /*82d0*/  MUFU.EX2 R38, R38 ;  /* 0x0000002600267308 */ /* 0x000ee20000000800 */
[----:B-1----:R-:W-:Y:S01]  /*82e0*/  FADD.FTZ R69, R40, R69 ;  /* 0x0000004528457221 */ /* 0x002fe20000010000 */
[C---:B------:R-:W-:Y:S06]  /*82f0*/  HMMA.16816.F32.BF16 R184, R4.reuse, R22, R184 ;  /* 0x0000001604b8723c */ /* 0x040fec00000418b8 */
        /* <DEDUP_REMOVED lines=8> */
[----:B------:R-:W-:Y:S01]  /*8380*/  HMMA.16816.F32.BF16 R136, R4, R10, R136 ;  /* 0x0000000a0488723c */ /* 0x000fe20000041888 */
[----:B------:R-:W-:-:S02]  /*8390*/  F2FP.BF16.F32.PACK_AB R4, R58, R65 ;  /* 0x000000413a04723e */ /* 0x000fc400000010ff */
[----:B------:R-:W-:Y:S02]  /*83a0*/  F2FP.BF16.F32.PACK_AB R5, R51, R63 ;  /* 0x0000003f3305723e */ /* 0x000fe400000010ff */
[----:B------:R-:W-:Y:S01]  /*83b0*/  F2FP.BF16.F32.PACK_AB R6, R56, R57 ;  /* 0x000000393806723e */ /* 0x000fe200000010ff */
[----:B------:R-:W1:Y:S01]  /*83c0*/  MUFU.EX2 R31, R31 ;  /* 0x0000001f001f7308 */ /* 0x000e620000000800 */
[----:B------:R-:W-:Y:S01]  /*83d0*/  F2FP.BF16.F32.PACK_AB R7, R49, R50 ;  /* 0x000000323107723e */ /* 0x000fe200000010ff */
[----:B--2---:R-:W-:-:S06]  /*83e0*/  FADD.FTZ R66, R33, R66 ;  /* 0x0000004221427221 */ /* 0x004fcc0000010000 */
[----:B------:R-:W-:Y:S01]  /*83f0*/  HMMA.16816.F32.BF16 R192, R4, R20, R192 ;  /* 0x0000001404c0723c */ /* 0x000fe200000418c0 */
[----:B------:R-:W2:Y:S01]  /*8400*/  MUFU.EX2 R55, R55 ;  /* 0x0000003700377308 */ /* 0x000ea20000000800 */
[----:B---3--:R-:W-:-:S06]  /*8410*/  FADD.FTZ R66, R32, R66 ;  /* 0x0000004220427221 */ /* 0x008fcc0000010000 */
[----:B------:R-:W-:Y:S01]  /*8420*/  HMMA.16816.F32.BF16 R180, R4, R22, R180 ;  /* 0x0000001604b4723c */ /* 0x000fe200000418b4 */
[----:B------:R-:W3:Y:S01]  /*8430*/  LDSM.16.MT88.4 R20, [R86+0x9800] ;  /* 0x009800005614783b */ /* 0x000ee20000004200 */
[----:B------:R-:W4:Y:S01]  /*8440*/  MUFU.EX2 R54, R54 ;  /* 0x0000003600367308 */ /* 0x000f220000000800 */
[----:B-1----:R-:W-:-:S05]  /*8450*/  FADD.FTZ R66, R31, R66 ;  /* 0x000000421f427221 */ /* 0x002fca0000010000 */
[----:B------:R-:W-:Y:S02]  /*8460*/  HMMA.16816.F32.BF16 R176, R4, R16, R176 ;  /* 0x0000001004b0723c */ /* 0x000fe400000418b0 */
[----:B------:R-:W1:Y:S01]  /*8470*/  MUFU.EX2 R53, R53 ;  /* 0x0000003500357308 */ /* 0x000e620000000800 */
[----:B--2---:R-:W-:-:S05]  /*8480*/  FADD.FTZ R72, R55, R72 ;  /* 0x0000004837487221 */ /* 0x004fca0000010000 */
[----:B------:R-:W-:Y:S01]  /*8490*/  HMMA.16816.F32.BF16 R164, R4, R18, R164 ;  /* 0x0000001204a4723c */ /* 0x000fe200000418a4 */
[----:B------:R-:W2:Y:S01]  /*84a0*/  LDSM.16.MT88.4 R16, [R85+0x9800] ;  /* 0x009800005510783b */ /* 0x000ea20000004200 */
[----:B------:R-:W5:Y:S01]  /*84b0*/  MUFU.EX2 R52, R52 ;  /* 0x0000003400347308 */ /* 0x000f620000000800 */
[----:B----4-:R-:W-:-:S05]  /*84c0*/  FADD.FTZ R72, R54, R72 ;  /* 0x0000004836487221 */ /* 0x010fca0000010000 */
[----:B------:R-:W-:Y:S02]  /*84d0*/  HMMA.16816.F32.BF16 R160, R4, R12, R160 ;  /* 0x0000000c04a0723c */ /* 0x000fe400000418a0 */
[----:B------:R-:W4:Y:S01]  /*84e0*/  MUFU.EX2 R48, R48 ;  /* 0x0000003000307308 */ /* 0x000f220000000800 */
[----:B-1----:R-:W-:-:S05]  /*84f0*/  FADD.FTZ R72, R53, R72 ;  /* 0x0000004835487221 */ /* 0x002fca0000010000 */
[----:B------:R-:W-:Y:S01]  /*8500*/  HMMA.16816.F32.BF16 R148, R4, R14, R148 ;  /* 0x0000000e0494723c */ /* 0x000fe20000041894 */
[----:B------:R-:W1:Y:S01]  /*8510*/  LDSM.16.MT88.4 R12, [R84+0x9800] ;  /* 0x00980000540c783b */ /* 0x000e620000004200 */
[----:B------:R-:W3:Y:S01]  /*8520*/  MUFU.EX2 R47, R47 ;  /* 0x0000002f002f7308 */ /* 0x000ee20000000800 */
[----:B-----5:R-:W-:-:S05]  /*8530*/  FADD.FTZ R72, R52, R72 ;  /* 0x0000004834487221 */ /* 0x020fca0000010000 */
[----:B------:R-:W-:Y:S02]  /*8540*/  HMMA.16816.F32.BF16 R144, R4, R8, R144 ;  /* 0x000000080490723c */ /* 0x000fe40000041890 */
[----:B------:R-:W5:Y:S01]  /*8550*/  MUFU.EX2 R46, R46 ;  /* 0x0000002e002e7308 */ /* 0x000f620000000800 */
[----:B----4-:R-:W-:-:S05]  /*8560*/  FADD.FTZ R71, R48, R71 ;  /* 0x0000004730477221 */ /* 0x010fca0000010000 */
[----:B------:R-:W-:Y:S01]  /*8570*/  HMMA.16816.F32.BF16 R132, R4, R10, R132 ;  /* 0x0000000a0484723c */ /* 0x000fe20000041884 */
[----:B------:R-:W4:Y:S01]  /*8580*/  LDSM.16.MT88.4 R8, [R83+0x9800] ;  /* 0x009800005308783b */ /* 0x000f220000004200 */
[----:B------:R-:W2:Y:S01]  /*8590*/  MUFU.EX2 R45, R45 ;  /* 0x0000002d002d7308 */ /* 0x000ea20000000800 */
[----:B------:R-:W-:Y:S01]  /*85a0*/  F2FP.BF16.F32.PACK_AB R4, R40, R41 ;  /* 0x000000292804723e */ /* 0x000fe200000010ff */
[----:B---3--:R-:W-:Y:S01]  /*85b0*/  FADD.FTZ R71, R47, R71 ;  /* 0x000000472f477221 */ /* 0x008fe20000010000 */
[----:B------:R-:W-:Y:S02]  /*85c0*/  F2FP.BF16.F32.PACK_AB R5, R33, R34 ;  /* 0x000000222105723e */ /* 0x000fe400000010ff */
[----:B------:R-:W-:Y:S02]  /*85d0*/  F2FP.BF16.F32.PACK_AB R6, R38, R39 ;  /* 0x000000272606723e */ /* 0x000fe400000010ff */
[----:B------:R-:W-:Y:S01]  /*85e0*/  F2FP.BF16.F32.PACK_AB R7, R31, R32 ;  /* 0x000000201f07723e */ /* 0x000fe200000010ff */
[----:B------:R-:W3:Y:S01]  /*85f0*/  MUFU.EX2 R199, R199 ;  /* 0x000000c700c77308 */ /* 0x000ee20000000800 */
[----:B-----5:R-:W-:-:S05]  /*8600*/  FADD.FTZ R71, R46, R71 ;  /* 0x000000472e477221 */ /* 0x020fca0000010000 */
[----:B------:R-:W-:Y:S02]  /*8610*/  HMMA.16816.F32.BF16 R188, R4, R20, R188 ;  /* 0x0000001404bc723c */ /* 0x000fe400000418bc */
[----:B------:R-:W5:Y:S01]  /*8620*/  MUFU.EX2 R207, R207 ;  /* 0x000000cf00cf7308 */ /* 0x000f620000000800 */
[----:B--2---:R-:W-:-:S05]  /*8630*/  FADD.FTZ R71, R45, R71 ;  /* 0x000000472d477221 */ /* 0x004fca0000010000 */
[----:B------:R-:W-:Y:S02]  /*8640*/  HMMA.16816.F32.BF16 R184, R4, R22, R184 ;  /* 0x0000001604b8723c */ /* 0x000fe400000418b8 */
[----:B------:R-:W2:Y:S01]  /*8650*/  MUFU.EX2 R206, R206 ;  /* 0x000000ce00ce7308 */ /* 0x000ea20000000800 */
[----:B---3--:R-:W-:-:S05]  /*8660*/  FADD.FTZ R69, R199, R69 ;  /* 0x00000045c7457221 */ /* 0x008fca0000010000 */
[----:B------:R-:W-:Y:S02]  /*8670*/  HMMA.16816.F32.BF16 R172, R4, R16, R172 ;  /* 0x0000001004ac723c */ /* 0x000fe400000418ac */
[----:B------:R-:W3:Y:S01]  /*8680*/  MUFU.EX2 R208, R208 ;  /* 0x000000d000d07308 */ /* 0x000ee20000000800 */
[----:B-----5:R-:W-:-:S05]  /*8690*/  FADD.FTZ R69, R207, R69 ;  /* 0x00000045cf457221 */ /* 0x020fca0000010000 */
[----:B------:R-:W-:Y:S02]  /*86a0*/  HMMA.16816.F32.BF16 R168, R4, R18, R168 ;  /* 0x0000001204a8723c */ /* 0x000fe400000418a8 */
[----:B------:R-:W5:Y:S01]  /*86b0*/  MUFU.EX2 R210, R210 ;  /* 0x000000d200d27308 */ /* 0x000f620000000800 */
[----:B--2---:R-:W-:-:S05]  /*86c0*/  FADD.FTZ R69, R206, R69 ;  /* 0x00000045ce457221 */ /* 0x004fca0000010000 */
[----:B-1----:R-:W-:Y:S02]  /*86d0*/  HMMA.16816.F32.BF16 R156, R4, R12, R156 ;  /* 0x0000000c049c723c */ /* 0x002fe4000004189c */
[----:B------:R-:W1:Y:S01]  /*86e0*/  MUFU.EX2 R212, R212 ;  /* 0x000000d400d47308 */ /* 0x000e620000000800 */
[----:B---3--:R-:W-:-:S05]  /*86f0*/  FADD.FTZ R69, R208, R69 ;  /* 0x00000045d0457221 */ /* 0x008fca0000010000 */
[----:B------:R-:W-:Y:S02]  /*8700*/  HMMA.16816.F32.BF16 R152, R4, R14, R152 ;  /* 0x0000000e0498723c */ /* 0x000fe40000041898 */
[----:B------:R-:W2:Y:S01]  /*8710*/  MUFU.EX2 R214, R214 ;  /* 0x000000d600d67308 */ /* 0x000ea20000000800 */
[----:B-----5:R-:W-:-:S05]  /*8720*/  FADD.FTZ R66, R210, R66 ;  /* 0x00000042d2427221 */ /* 0x020fca0000010000 */
[----:B----4-:R-:W-:Y:S02]  /*8730*/  HMMA.16816.F32.BF16 R140, R4, R8, R140 ;  /* 0x00000008048c723c */ /* 0x010fe4000004188c */
[----:B------:R-:W3:Y:S01]  /*8740*/  MUFU.EX2 R224, R224 ;  /* 0x000000e000e07308 */ /* 0x000ee20000000800 */
[----:B-1----:R-:W-:-:S05]  /*8750*/  FADD.FTZ R66, R212, R66 ;  /* 0x00000042d4427221 */ /* 0x002fca0000010000 */
[----:B------:R-:W-:Y:S01]  /*8760*/  HMMA.16816.F32.BF16 R136, R4, R10, R136 ;  /* 0x0000000a0488723c */ /* 0x000fe20000041888 */
[----:B------:R-:W-:Y:S01]  /*8770*/  F2FP.BF16.F32.PACK_AB R4, R54, R55 ;  /* 0x000000373604723e */ /* 0x000fe200000010ff */
[----:B------:R-:W1:Y:S01]  /*8780*/  MUFU.EX2 R204, R204 ;  /* 0x000000cc00cc7308 */ /* 0x000e620000000800 */
[----:B------:R-:W-:Y:S01]  /*8790*/  F2FP.BF16.F32.PACK_AB R5, R47, R48 ;  /* 0x000000302f05723e */ /* 0x000fe200000010ff */
[----:B--2---:R-:W-:Y:S01]  /*87a0*/  FADD.FTZ R66, R214, R66 ;  /* 0x00000042d6427221 */ /* 0x004fe20000010000 */
[----:B------:R-:W-:Y:S02]  /*87b0*/  F2FP.BF16.F32.PACK_AB R6, R52, R53 ;  /* 0x000000353406723e */ /* 0x000fe400000010ff */
[----:B------:R-:W-:-:S03]  /*87c0*/  F2FP.BF16.F32.PACK_AB R7, R45, R46 ;  /* 0x0000002e2d07723e */ /* 0x000fc600000010ff */
[----:B------:R-:W2:Y:S01]  /*87d0*/  MUFU.EX2 R203, R203 ;  /* 0x000000cb00cb7308 */ /* 0x000ea20000000800 */
[----:B---3--:R-:W-:-:S03]  /*87e0*/  FADD.FTZ R66, R224, R66 ;  /* 0x00000042e0427221 */ /* 0x008fc60000010000 */
[----:B------:R-:W-:Y:S04]  /*87f0*/  HMMA.16816.F32.BF16 R192, R4, R20, R192 ;  /* 0x0000001404c0723c */ /* 0x000fe800000418c0 */
[----:B------:R-:W3:Y:S01]  /*8800*/  MUFU.EX2 R202, R202 ;  /* 0x000000ca00ca7308 */ /* 0x000ee20000000800 */
[----:B-1----:R-:W-:-:S03]  /*8810*/  FADD.FTZ R72, R204, R72 ;  /* 0x00000048cc487221 */ /* 0x002fc60000010000 */
[----:B------:R-:W-:Y:S01]  /*8820*/  HMMA.16816.F32.BF16 R180, R4, R22, R180 ;  /* 0x0000001604b4723c */ /* 0x000fe200000418b4 */
[----:B------:R-:W1:Y:S03]  /*8830*/  LDSM.16.MT88.4 R20, [R86+0xa000] ;  /* 0x00a000005614783b */ /* 0x000e660000004200 */
[----:B------:R-:W4:Y:S01]  /*8840*/  MUFU.EX2 R201, R201 ;  /* 0x000000c900c97308 */ /* 0x000f220000000800 */
[----:B--2---:R-:W-:-:S03]  /*8850*/  FADD.FTZ R72, R203, R72 ;  /* 0x00000048cb487221 */ /* 0x004fc60000010000 */
[----:B------:R-:W-:Y:S04]  /*8860*/  HMMA.16816.F32.BF16 R176, R4, R16, R176 ;  /* 0x0000001004b0723c */ /* 0x000fe800000418b0 */
[----:B------:R-:W2:Y:S01]  /*8870*/  MUFU.EX2 R200, R200 ;  /* 0x000000c800c87308 */ /* 0x000ea20000000800 */
[----:B---3--:R-:W-:-:S03]  /*8880*/  FADD.FTZ R72, R202, R72 ;  /* 0x00000048ca487221 */ /* 0x008fc60000010000 */
[----:B------:R-:W-:Y:S01]  /*8890*/  HMMA.16816.F32.BF16 R164, R4, R18, R164 ;  /* 0x0000001204a4723c */ /* 0x000fe200000418a4 */
[----:B------:R-:W3:Y:S03]  /*88a0*/  LDSM.16.MT88.4 R16, [R85+0xa000] ;  /* 0x00a000005510783b */ /* 0x000ee60000004200 */
[----:B------:R-:W5:Y:S01]  /*88b0*/  MUFU.EX2 R226, R226 ;  /* 0x000000e200e27308 */ /* 0x000f620000000800 */
[----:B----4-:R-:W-:-:S03]  /*88c0*/  FADD.FTZ R72, R201, R72 ;  /* 0x00000048c9487221 */ /* 0x010fc60000010000 */
[----:B------:R-:W-:Y:S04]  /*88d0*/  HMMA.16816.F32.BF16 R160, R4, R12, R160 ;  /* 0x0000000c04a0723c */ /* 0x000fe800000418a0 */
[----:B------:R-:W4:Y:S01]  /*88e0*/  MUFU.EX2 R225, R225 ;  /* 0x000000e100e17308 */ /* 0x000f220000000800 */
[----:B--2---:R-:W-:-:S03]  /*88f0*/  FADD.FTZ R71, R200, R71 ;  /* 0x00000047c8477221 */ /* 0x004fc60000010000 */
[----:B------:R-:W-:Y:S01]  /*8900*/  HMMA.16816.F32.BF16 R148, R4, R14, R148 ;  /* 0x0000000e0494723c */ /* 0x000fe20000041894 */
[----:B------:R-:W2:Y:S03]  /*8910*/  LDSM.16.MT88.4 R12, [R84+0xa000] ;  /* 0x00a00000540c783b */ /* 0x000ea60000004200 */
[----:B------:R-:W1:Y:S01]  /*8920*/  MUFU.EX2 R227, R227 ;  /* 0x000000e300e37308 */ /* 0x000e620000000800 */
[----:B-----5:R-:W-:-:S03]  /*8930*/  FADD.FTZ R71, R226, R71 ;  /* 0x00000047e2477221 */ /* 0x020fc60000010000 */
[----:B------:R-:W-:Y:S04]  /*8940*/  HMMA.16816.F32.BF16 R144, R4, R8, R144 ;  /* 0x000000080490723c */ /* 0x000fe80000041890 */
[----:B------:R-:W5:Y:S01]  /*8950*/  MUFU.EX2 R223, R223 ;  /* 0x000000df00df7308 */ /* 0x000f620000000800 */
[----:B----4-:R-:W-:-:S03]  /*8960*/  FADD.FTZ R71, R225, R71 ;  /* 0x00000047e1477221 */ /* 0x010fc60000010000 */
[----:B------:R-:W-:Y:S01]  /*8970*/  HMMA.16816.F32.BF16 R132, R4, R10, R132 ;  /* 0x0000000a0484723c */ /* 0x000fe20000041884 */
[----:B------:R-:W4:Y:S01]  /*8980*/  LDSM.16.MT88.4 R8, [R83+0xa000] ;  /* 0x00a000005308783b */ /* 0x000f220000004200 */
[----:B------:R-:W-:Y:S02]  /*8990*/  F2FP.BF16.F32.PACK_AB R4, R207, R199 ;  /* 0x000000c7cf04723e */ /* 0x000fe400000010ff */
[----:B------:R-:W-:Y:S01]  /*89a0*/  F2FP.BF16.F32.PACK_AB R5, R212, R210 ;  /* 0x000000d2d405723e */ /* 0x000fe200000010ff */
[----:B------:R-:W3:Y:S01]  /*89b0*/  MUFU.EX2 R220, R220 ;  /* 0x000000dc00dc7308 */ /* 0x000ee20000000800 */
[----:B------:R-:W-:Y:S01]  /*89c0*/  F2FP.BF16.F32.PACK_AB R6, R208, R206 ;  /* 0x000000ced006723e */ /* 0x000fe200000010ff */
[----:B-1----:R-:W-:Y:S01]  /*89d0*/  FADD.FTZ R71, R227, R71 ;  /* 0x00000047e3477221 */ /* 0x002fe20000010000 */
[----:B------:R-:W-:-:S05]  /*89e0*/  F2FP.BF16.F32.PACK_AB R7, R224, R214 ;  /* 0x000000d6e007723e */ /* 0x000fca00000010ff */
[----:B------:R-:W1:Y:S01]  /*89f0*/  MUFU.EX2 R216, R216 ;  /* 0x000000d800d87308 */ /* 0x000e620000000800 */
[----:B-----5:R-:W-:Y:S01]  /*8a00*/  FADD.FTZ R69, R223, R69 ;  /* 0x00000045df457221 */ /* 0x020fe20000010000 */
[C---:B------:R-:W-:Y:S06]  /*8a10*/  HMMA.16816.F32.BF16 R188, R4.reuse, R20, R188 ;  /* 0x0000001404bc723c */ /* 0x040fec00000418bc */
        /* <DEDUP_REMOVED lines=8> */
[C---:B------:R-:W-:Y:S06]  /*8aa0*/  HMMA.16816.F32.BF16 R168, R4.reuse, R18, R168 ;  /* 0x0000001204a8723c */ /* 0x040fec00000418a8 */
[----:B------:R-:W5:Y:S01]  /*8ab0*/  MUFU.EX2 R209, R209 ;  /* 0x000000d100d17308 */ /* 0x000f620000000800 */
[----:B---3--:R-:W-:Y:S01]  /*8ac0*/  FADD.FTZ R66, R213, R66 ;  /* 0x00000042d5427221 */ /* 0x008fe20000010000 */
[C---:B--2---:R-:W-:Y:S06]  /*8ad0*/  HMMA.16816.F32.BF16 R156, R4.reuse, R12, R156 ;  /* 0x0000000c049c723c */ /* 0x044fec000004189c */
[----:B------:R-:W2:Y:S01]  /*8ae0*/  MUFU.EX2 R205, R205 ;  /* 0x000000cd00cd7308 */ /* 0x000ea20000000800 */
[----:B-1----:R-:W-:Y:S01]  /*8af0*/  FADD.FTZ R66, R211, R66 ;  /* 0x00000042d3427221 */ /* 0x002fe20000010000 */
[C---:B------:R-:W-:Y:S06]  /*8b00*/  HMMA.16816.F32.BF16 R152, R4.reuse, R14, R152 ;  /* 0x0000000e0498723c */ /* 0x040fec0000041898 */
[----:B------:R-:W1:Y:S01]  /*8b10*/  MUFU.EX2 R221, R221 ;  /* 0x000000dd00dd7308 */ /* 0x000e620000000800 */
[----:B-----5:R-:W-:Y:S01]  /*8b20*/  FADD.FTZ R66, R209, R66 ;  /* 0x00000042d1427221 */ /* 0x020fe20000010000 */
[C---:B----4-:R-:W-:Y:S06]  /*8b30*/  HMMA.16816.F32.BF16 R140, R4.reuse, R8, R140 ;  /* 0x00000008048c723c */ /* 0x050fec000004188c */
[----:B------:R-:W3:Y:S01]  /*8b40*/  MUFU.EX2 R219, R219 ;  /* 0x000000db00db7308 */ /* 0x000ee20000000800 */
[----:B--2---:R-:W-:Y:S01]  /*8b50*/  FADD.FTZ R66, R205, R66 ;  /* 0x00000042cd427221 */ /* 0x004fe20000010000 */
[----:B------:R-:W-:Y:S01]  /*8b60*/  HMMA.16816.F32.BF16 R136, R4, R10, R136 ;  /* 0x0000000a0488723c */ /* 0x000fe20000041888 */
[----:B------:R-:W-:-:S02]  /*8b70*/  F2FP.BF16.F32.PACK_AB R4, R203, R204 ;  /* 0x000000cccb04723e */ /* 0x000fc400000010ff */
[----:B------:R-:W-:Y:S02]  /*8b80*/  F2FP.BF16.F32.PACK_AB R5, R226, R200 ;  /* 0x000000c8e205723e */ /* 0x000fe400000010ff */
[----:B------:R-:W-:Y:S01]  /*8b90*/  F2FP.BF16.F32.PACK_AB R6, R201, R202 ;  /* 0x000000cac906723e */ /* 0x000fe200000010ff */
[----:B------:R-:W2:Y:S01]  /*8ba0*/  MUFU.EX2 R218, R218 ;  /* 0x000000da00da7308 */ /* 0x000ea20000000800 */
[----:B------:R-:W-:Y:S01]  /*8bb0*/  F2FP.BF16.F32.PACK_AB R7, R227, R225 ;  /* 0x000000e1e307723e */ /* 0x000fe200000010ff */
[----:B-1----:R-:W-:-:S06]  /*8bc0*/  FADD.FTZ R72, R221, R72 ;  /* 0x00000048dd487221 */ /* 0x002fcc0000010000 */
[----:B------:R-:W-:Y:S01]  /*8bd0*/  HMMA.16816.F32.BF16 R192, R4, R20, R192 ;  /* 0x0000001404c0723c */ /* 0x000fe200000418c0 */
[----:B------:R-:W1:Y:S01]  /*8be0*/  MUFU.EX2 R217, R217 ;  /* 0x000000d900d97308 */ /* 0x000e620000000800 */
[----:B---3--:R-:W-:-:S06]  /*8bf0*/  FADD.FTZ R72, R219, R72 ;  /* 0x00000048db487221 */ /* 0x008fcc0000010000 */
[----:B------:R-:W-:Y:S01]  /*8c00*/  HMMA.16816.F32.BF16 R180, R4, R22, R180 ;  /* 0x0000001604b4723c */ /* 0x000fe200000418b4 */
[----:B------:R-:W3:Y:S01]  /*8c10*/  LDSM.16.MT88.4 R20, [R86+0xa800] ;  /* 0x00a800005614783b */ /* 0x000ee20000004200 */
[----:B------:R-:W4:Y:S01]  /*8c20*/  MUFU.EX2 R222, R222 ;  /* 0x000000de00de7308 */ /* 0x000f220000000800 */
[----:B--2---:R-:W-:-:S05]  /*8c30*/  FADD.FTZ R72, R218, R72 ;  /* 0x00000048da487221 */ /* 0x004fca0000010000 */
[----:B------:R-:W-:Y:S02]  /*8c40*/  HMMA.16816.F32.BF16 R176, R4, R16, R176 ;  /* 0x0000001004b0723c */ /* 0x000fe400000418b0 */
[----:B------:R-:W2:Y:S01]  /*8c50*/  MUFU.EX2 R198, R198 ;  /* 0x000000c600c67308 */ /* 0x000ea20000000800 */
[----:B-1----:R-:W-:-:S05]  /*8c60*/  FADD.FTZ R72, R217, R72 ;  /* 0x00000048d9487221 */ /* 0x002fca0000010000 */
[----:B------:R-:W-:Y:S01]  /*8c70*/  HMMA.16816.F32.BF16 R164, R4, R18, R164 ;  /* 0x0000001204a4723c */ /* 0x000fe200000418a4 */
[----:B------:R-:W1:Y:S01]  /*8c80*/  LDSM.16.MT88.4 R16, [R85+0xa800] ;  /* 0x00a800005510783b */ /* 0x000e620000004200 */
[----:B------:R-:W5:Y:S01]  /*8c90*/  MUFU.EX2 R197, R197 ;  /* 0x000000c500c57308 */ /* 0x000f620000000800 */
[----:B----4-:R-:W-:-:S05]  /*8ca0*/  FADD.FTZ R71, R222, R71 ;  /* 0x00000047de477221 */ /* 0x010fca0000010000 */
[----:B------:R-:W-:Y:S02]  /*8cb0*/  HMMA.16816.F32.BF16 R160, R4, R12, R160 ;  /* 0x0000000c04a0723c */ /* 0x000fe400000418a0 */
[----:B------:R-:W4:Y:S01]  /*8cc0*/  MUFU.EX2 R196, R196 ;  /* 0x000000c400c47308 */ /* 0x000f220000000800 */
[----:B--2---:R-:W-:-:S05]  /*8cd0*/  FADD.FTZ R71, R198, R71 ;  /* 0x00000047c6477221 */ /* 0x004fca0000010000 */
[----:B------:R-:W-:Y:S01]  /*8ce0*/  HMMA.16816.F32.BF16 R148, R4, R14, R148 ;  /* 0x0000000e0494723c */ /* 0x000fe20000041894 */
[----:B------:R-:W2:Y:S01]  /*8cf0*/  LDSM.16.MT88.4 R12, [R84+0xa800] ;  /* 0x00a80000540c783b */ /* 0x000ea20000004200 */
[----:B------:R-:W3:Y:S01]  /*8d00*/  MUFU.EX2 R131, R131 ;  /* 0x0000008300837308 */ /* 0x000ee20000000800 */
[----:B-----5:R-:W-:-:S05]  /*8d10*/  FADD.FTZ R71, R197, R71 ;  /* 0x00000047c5477221 */ /* 0x020fca0000010000 */
[----:B------:R-:W-:Y:S02]  /*8d20*/  HMMA.16816.F32.BF16 R144, R4, R8, R144 ;  /* 0x000000080490723c */ /* 0x000fe40000041890 */
[----:B------:R-:W5:Y:S01]  /*8d30*/  MUFU.EX2 R130, R130 ;  /* 0x0000008200827308 */ /* 0x000f620000000800 */
[----:B----4-:R-:W-:-:S05]  /*8d40*/  FADD.FTZ R71, R196, R71 ;  /* 0x00000047c4477221 */ /* 0x010fca0000010000 */
[----:B------:R-:W-:Y:S01]  /*8d50*/  HMMA.16816.F32.BF16 R132, R4, R10, R132 ;  /* 0x0000000a0484723c */ /* 0x000fe20000041884 */
[----:B------:R-:W4:Y:S01]  /*8d60*/  LDSM.16.MT88.4 R8, [R83+0xa800] ;  /* 0x00a800005308783b */ /* 0x000f220000004200 */
[----:B------:R-:W-:Y:S01]  /*8d70*/  F2FP.BF16.F32.PACK_AB R4, R220, R223 ;  /* 0x000000dfdc04723e */ /* 0x000fe200000010ff */
[----:B------:R-:W1:Y:S01]  /*8d80*/  MUFU.EX2 R129, R129 ;  /* 0x0000008100817308 */ /* 0x000e620000000800 */
[----:B------:R-:W-:Y:S01]  /*8d90*/  F2FP.BF16.F32.PACK_AB R5, R211, R213 ;  /* 0x000000d5d305723e */ /* 0x000fe200000010ff */
[----:B---3--:R-:W-:Y:S01]  /*8da0*/  FADD.FTZ R69, R131, R69 ;  /* 0x0000004583457221 */ /* 0x008fe20000010000 */
[----:B------:R-:W-:Y:S02]  /*8db0*/  F2FP.BF16.F32.PACK_AB R6, R215, R216 ;  /* 0x000000d8d706723e */ /* 0x000fe400000010ff */
[----:B------:R-:W-:-:S03]  /*8dc0*/  F2FP.BF16.F32.PACK_AB R7, R205, R209 ;  /* 0x000000d1cd07723e */ /* 0x000fc600000010ff */
[----:B------:R-:W3:Y:S01]  /*8dd0*/  MUFU.EX2 R128, R128 ;  /* 0x0000008000807308 */ /* 0x000ee20000000800 */
[----:B-----5:R-:W-:-:S03]  /*8de0*/  FADD.FTZ R69, R130, R69 ;  /* 0x0000004582457221 */ /* 0x020fc60000010000 */
[----:B------:R-:W-:Y:S04]  /*8df0*/  HMMA.16816.F32.BF16 R188, R4, R20, R188 ;  /* 0x0000001404bc723c */ /* 0x000fe800000418bc */
[----:B------:R-:W5:Y:S01]  /*8e00*/  MUFU.EX2 R127, R127 ;  /* 0x0000007f007f7308 */ /* 0x000f620000000800 */
[----:B-1----:R-:W-:-:S03]  /*8e10*/  FADD.FTZ R69, R129, R69 ;  /* 0x0000004581457221 */ /* 0x002fc60000010000 */
[----:B------:R-:W-:Y:S04]  /*8e20*/  HMMA.16816.F32.BF16 R184, R4, R22, R184 ;  /* 0x0000001604b8723c */ /* 0x000fe800000418b8 */
[----:B------:R-:W-:Y:S01]  /*8e30*/  MUFU.EX2 R111, R111 ;  /* 0x0000006f006f7308 */ /* 0x000fe20000000800 */
[----:B---3--:R-:W-:-:S03]  /*8e40*/  FADD.FTZ R69, R128, R69 ;  /* 0x0000004580457221 */ /* 0x008fc60000010000 */
[----:B------:R-:W-:Y:S04]  /*8e50*/  HMMA.16816.F32.BF16 R172, R4, R16, R172 ;  /* 0x0000001004ac723c */ /* 0x000fe800000418ac */
[----:B------:R-:W-:Y:S01]  /*8e60*/  MUFU.EX2 R99, R229 ;  /* 0x000000e500637308 */ /* 0x000fe20000000800 */
[----:B-----5:R-:W-:-:S03]  /*8e70*/  FADD.FTZ R66, R127, R66 ;  /* 0x000000427f427221 */ /* 0x020fc60000010000 */
[C---:B------:R-:W-:Y:S04]  /*8e80*/  HMMA.16816.F32.BF16 R168, R4.reuse, R18, R168 ;  /* 0x0000001204a8723c */ /* 0x040fe800000418a8 */
[----:B------:R-:W-:Y:S04]  /*8e90*/  MUFU.EX2 R104, R114 ;  /* 0x0000007200687308 */ /* 0x000fe80000000800 */
[C---:B--2---:R-:W-:Y:S04]  /*8ea0*/  HMMA.16816.F32.BF16 R156, R4.reuse, R12, R156 ;  /* 0x0000000c049c723c */ /* 0x044fe8000004189c */
[----:B------:R-:W1:Y:S04]  /*8eb0*/  MUFU.EX2 R94, R108 ;  /* 0x0000006c005e7308 */ /* 0x000e680000000800 */
[C---:B------:R-:W-:Y:S04]  /*8ec0*/  HMMA.16816.F32.BF16 R152, R4.reuse, R14, R152 ;  /* 0x0000000e0498723c */ /* 0x040fe80000041898 */
[----:B------:R-:W-:Y:S04]  /*8ed0*/  MUFU.EX2 R251, R251 ;  /* 0x000000fb00fb7308 */ /* 0x000fe80000000800 */
[----:B----4-:R-:W-:Y:S04]  /*8ee0*/  HMMA.16816.F32.BF16 R140, R4, R8, R140 ;  /* 0x00000008048c723c */ /* 0x010fe8000004188c */
[----:B------:R-:W-:Y:S01]  /*8ef0*/  MUFU.EX2 R89, R109 ;  /* 0x0000006d00597308 */ /* 0x000fe20000000800 */
[----:B-1----:R-:W-:-:S03]  /*8f00*/  FADD.FTZ R69, R94, R69 ;  /* 0x000000455e457221 */ /* 0x002fc60000010000 */
[----:B------:R-:W-:Y:S01]  /*8f10*/  HMMA.16816.F32.BF16 R136, R4, R10, R136 ;  /* 0x0000000a0488723c */ /* 0x000fe20000041888 */
[----:B------:R-:W-:Y:S02]  /*8f20*/  F2FP.BF16.F32.PACK_AB R4, R219, R221 ;  /* 0x000000dddb04723e */ /* 0x000fe400000010ff */
[----:B------:R-:W-:Y:S01]  /*8f30*/  F2FP.BF16.F32.PACK_AB R5, R198, R222 ;  /* 0x000000dec605723e */ /* 0x000fe200000010ff */
[----:B------:R-:W-:Y:S01]  /*8f40*/  MUFU.EX2 R123, R123 ;  /* 0x0000007b007b7308 */ /* 0x000fe20000000800 */
[----:B------:R-:W-:Y:S02]  /*8f50*/  F2FP.BF16.F32.PACK_AB R6, R217, R218 ;  /* 0x000000dad906723e */ /* 0x000fe400000010ff */
[----:B------:R-:W-:-:S05]  /*8f60*/  F2FP.BF16.F32.PACK_AB R7, R196, R197 ;  /* 0x000000c5c407723e */ /* 0x000fca00000010ff */
[----:B------:R-:W-:Y:S02]  /*8f70*/  MUFU.EX2 R112, R112 ;  /* 0x0000007000707308 */ /* 0x000fe40000000800 */
[----:B------:R-:W-:Y:S01]  /*8f80*/  HMMA.16816.F32.BF16 R192, R4, R20, R192 ;  /* 0x0000001404c0723c */ /* 0x000fe200000418c0 */
[--C-:B------:R-:W-:Y:S01]  /*8f90*/  FFMA.FTZ R20, R125, UR4, -R126.reuse ;  /* 0x000000047d147c23 */ /* 0x100fe2000801087e */
[----:B------:R-:W-:Y:S01]  /*8fa0*/  FFMA.FTZ R125, R121, UR4, -R126 ;  /* 0x00000004797d7c23 */ /* 0x000fe2000801087e */
[----:B------:R-:W-:-:S03]  /*8fb0*/  FFMA.FTZ R21, R102, UR4, -R116 ;  /* 0x0000000466157c23 */ /* 0x000fc60008010874 */
[----:B------:R1:W2:Y:S02]  /*8fc0*/  MUFU.EX2 R121, R124 ;  /* 0x0000007c00797308 */ /* 0x0002a40000000800 */
[C---:B------:R-:W-:Y:S01]  /*8fd0*/  HMMA.16816.F32.BF16 R180, R4.reuse, R22, R180 ;  /* 0x0000001604b4723c */ /* 0x040fe200000418b4 */
[--C-:B------:R-:W-:Y:S01]  /*8fe0*/  FFMA.FTZ R23, R120, UR4, -R126.reuse ;  /* 0x0000000478177c23 */ /* 0x100fe2000801087e */
[----:B------:R-:W-:Y:S01]  /*8ff0*/  FFMA.FTZ R120, R122, UR4, -R115 ;  /* 0x000000047a787c23 */ /* 0x000fe20008010873 */
[----:B------:R-:W-:Y:S01]  /*9000*/  FFMA.FTZ R122, R25, UR4, -R126 ;  /* 0x00000004197a7c23 */ /* 0x000fe2000801087e */
[----:B------:R-:W-:Y:S02]  /*9010*/  FFMA.FTZ R22, R105, UR4, -R116 ;  /* 0x0000000469167c23 */ /* 0x000fe40008010874 */
[----:B------:R3:W4:Y:S02]  /*9020*/  MUFU.EX2 R98, R20 ;  /* 0x0000001400627308 */ /* 0x0007240000000800 */
[C---:B------:R-:W-:Y:S06]  /*9030*/  HMMA.16816.F32.BF16 R176, R4.reuse, R16, R176 ;  /* 0x0000001004b0723c */ /* 0x040fec00000418b0 */
[----:B------:R-:W5:Y:S01]  /*9040*/  MUFU.EX2 R120, R120 ;  /* 0x0000007800787308 */ /* 0x000f620000000800 */
[--C-:B-1----:R-:W-:Y:S01]  /*9050*/  FFMA.FTZ R124, R27, UR4, -R126.reuse ;  /* 0x000000041b7c7c23 */ /* 0x102fe2000801087e */
[----:B------:R-:W-:Y:S01]  /*9060*/  HMMA.16816.F32.BF16 R164, R4, R18, R164 ;  /* 0x0000001204a4723c */ /* 0x000fe200000418a4 */
[----:B------:R-:W-:Y:S01]  /*9070*/  FFMA.FTZ R126, R24, UR4, -R126 ;  /* 0x00000004187e7c23 */ /* 0x000fe2000801087e */
[----:B------:R-:W1:Y:S01]  /*9080*/  LDSM.16.MT88.4 R16, [R86+0xb000] ;  /* 0x00b000005610783b */ /* 0x000e620000004200 */
[----:B--2---:R-:W-:-:S03]  /*9090*/  FADD.FTZ R66, R121, R66 ;  /* 0x0000004279427221 */ /* 0x004fc60000010000 */
[----:B------:R-:W-:Y:S01]  /*90a0*/  LDSM.16.MT88.4 R24, [R83+0xb000] ;  /* 0x00b000005318783b */ /* 0x000fe20000004200 */
[--C-:B---3--:R-:W-:Y:S01]  /*90b0*/  FFMA.FTZ R20, R106, UR4, -R115.reuse ;  /* 0x000000046a147c23 */ /* 0x108fe20008010873 */
[----:B------:R-:W-:Y:S01]  /*90c0*/  HMMA.16816.F32.BF16 R160, R4, R12, R160 ;  /* 0x0000000c04a0723c */ /* 0x000fe200000418a0 */
[--C-:B------:R-:W-:Y:S01]  /*90d0*/  FFMA.FTZ R106, R103, UR4, -R115.reuse ;  /* 0x00000004676a7c23 */ /* 0x100fe20008010873 */
[----:B------:R-:W-:Y:S01]  /*90e0*/  FFMA.FTZ R115, R100, UR4, -R115 ;  /* 0x0000000464737c23 */ /* 0x000fe20008010873 */
[----:B------:R-:W-:Y:S01]  /*90f0*/  MUFU.EX2 R101, R23 ;  /* 0x0000001700657308 */ /* 0x000fe20000000800 */
[----:B----4-:R-:W-:Y:S01]  /*9100*/  FADD.FTZ R72, R98, R72 ;  /* 0x0000004862487221 */ /* 0x010fe20000010000 */
[----:B-----5:R-:W-:-:S03]  /*9110*/  FADD.FTZ R66, R120, R66 ;  /* 0x0000004278427221 */ /* 0x020fc60000010000 */
[----:B------:R-:W-:Y:S01]  /*9120*/  HMMA.16816.F32.BF16 R148, R4, R14, R148 ;  /* 0x0000000e0494723c */ /* 0x000fe20000041894 */
[----:B------:R-:W2:Y:S01]  /*9130*/  LDSM.16.MT88.4 R12, [R85+0xb000] ;  /* 0x00b00000550c783b */ /* 0x000ea20000004200 */
[----:B------:R-:W-:Y:S01]  /*9140*/  FADD.FTZ R72, R99, R72 ;  /* 0x0000004863487221 */ /* 0x000fe20000010000 */
[----:B------:R-:W3:Y:S01]  /*9150*/  MUFU.EX2 R100, R125 ;  /* 0x0000007d00647308 */ /* 0x000ee20000000800 */
[----:B------:R-:W-:-:S04]  /*9160*/  FADD.FTZ R66, R111, R66 ;  /* 0x000000426f427221 */ /* 0x000fc80000010000 */
[C---:B------:R-:W-:Y:S01]  /*9170*/  HMMA.16816.F32.BF16 R144, R4.reuse, R8, R144 ;  /* 0x000000080490723c */ /* 0x040fe20000041890 */
[----:B------:R-:W-:Y:S02]  /*9180*/  FADD.FTZ R66, R89, R66 ;  /* 0x0000004259427221 */ /* 0x000fe40000010000 */
[----:B------:R-:W4:Y:S05]  /*9190*/  MUFU.EX2 R102, R230 ;  /* 0x000000e600667308 */ /* 0x000f2a0000000800 */
[----:B------:R-:W-:Y:S01]  /*91a0*/  HMMA.16816.F32.BF16 R132, R4, R10, R132 ;  /* 0x0000000a0484723c */ /* 0x000fe20000041884 */
[----:B------:R-:W5:Y:S01]  /*91b0*/  LDSM.16.MT88.4 R8, [R84+0xb000] ;  /* 0x00b000005408783b */ /* 0x000f620000004200 */
[----:B------:R-:W-:Y:S01]  /*91c0*/  F2FP.BF16.F32.PACK_AB R4, R130, R131 ;  /* 0x000000838204723e */ /* 0x000fe200000010ff */
[----:B------:R-:W1:Y:S01]  /*91d0*/  MUFU.EX2 R103, R228 ;  /* 0x000000e400677308 */ /* 0x000e620000000800 */
[----:B------:R-:W-:Y:S01]  /*91e0*/  F2FP.BF16.F32.PACK_AB R5, R121, R127 ;  /* 0x0000007f7905723e */ /* 0x000fe200000010ff */
[----:B---3--:R-:W-:Y:S01]  /*91f0*/  FADD.FTZ R72, R100, R72 ;  /* 0x0000004864487221 */ /* 0x008fe20000010000 */
[----:B------:R-:W-:-:S02]  /*9200*/  F2FP.BF16.F32.PACK_AB R6, R128, R129 ;  /* 0x000000818006723e */ /* 0x000fc400000010ff */
[----:B------:R-:W-:Y:S01]  /*9210*/  F2FP.BF16.F32.PACK_AB R7, R111, R120 ;  /* 0x000000786f07723e */ /* 0x000fe200000010ff */
[----:B------:R-:W-:Y:S02]  /*9220*/  FADD.FTZ R72, R101, R72 ;  /* 0x0000004865487221 */ /* 0x000fe40000010000 */
[----:B------:R-:W3:Y:S01]  /*9230*/  MUFU.EX2 R105, R113 ;  /* 0x0000007100697308 */ /* 0x000ee20000000800 */
[----:B----4-:R-:W-:-:S03]  /*9240*/  FADD.FTZ R71, R102, R71 ;  /* 0x0000004766477221 */ /* 0x010fc60000010000 */
[----:B-1----:R-:W-:Y:S04]  /*9250*/  HMMA.16816.F32.BF16 R188, R4, R16, R188 ;  /* 0x0000001004bc723c */ /* 0x002fe800000418bc */
[----:B------:R-:W1:Y:S01]  /*9260*/  MUFU.EX2 R87, R22 ;  /* 0x0000001600577308 */ /* 0x000e620000000800 */
[----:B------:R-:W-:-:S03]  /*9270*/  FADD.FTZ R71, R103, R71 ;  /* 0x0000004767477221 */ /* 0x000fc60000010000 */
[----:B------:R-:W-:Y:S01]  /*9280*/  HMMA.16816.F32.BF16 R184, R4, R18, R184 ;  /* 0x0000001204b8723c */ /* 0x000fe200000418b8 */
[----:B------:R-:W-:-:S03]  /*9290*/  FADD.FTZ R71, R104, R71 ;  /* 0x0000004768477221 */ /* 0x000fc60000010000 */
[----:B------:R-:W4:Y:S01]  /*92a0*/  MUFU.EX2 R88, R21 ;  /* 0x0000001500587308 */ /* 0x000f220000000800 */
[----:B---3--:R-:W-:-:S03]  /*92b0*/  FADD.FTZ R71, R105, R71 ;  /* 0x0000004769477221 */ /* 0x008fc60000010000 */
[----:B--2---:R-:W-:Y:S01]  /*92c0*/  HMMA.16816.F32.BF16 R172, R4, R12, R172 ;  /* 0x0000000c04ac723c */ /* 0x004fe200000418ac */
[----:B------:R-:W-:-:S03]  /*92d0*/  FADD.FTZ R71, R112, R71 ;  /* 0x0000004770477221 */ /* 0x000fc60000010000 */
[----:B------:R2:W3:Y:S01]  /*92e0*/  MUFU.EX2 R90, R20 ;  /* 0x00000014005a7308 */ /* 0x0004e20000000800 */
[----:B-1----:R-:W-:-:S03]  /*92f0*/  FADD.FTZ R69, R87, R69 ;  /* 0x0000004557457221 */ /* 0x002fc60000010000 */
[----:B------:R-:W-:Y:S04]  /*9300*/  HMMA.16816.F32.BF16 R168, R4, R14, R168 ;  /* 0x0000000e04a8723c */ /* 0x000fe800000418a8 */
[----:B------:R-:W-:Y:S01]  /*9310*/  MUFU.EX2 R115, R115 ;  /* 0x0000007300737308 */ /* 0x000fe20000000800 */
[----:B----4-:R-:W-:-:S03]  /*9320*/  FADD.FTZ R69, R88, R69 ;  /* 0x0000004558457221 */ /* 0x010fc60000010000 */
[C---:B-----5:R-:W-:Y:S04]  /*9330*/  HMMA.16816.F32.BF16 R156, R4.reuse, R8, R156 ;  /* 0x00000008049c723c */ /* 0x060fe8000004189c */
[----:B------:R-:W1:Y:S01]  /*9340*/  MUFU.EX2 R124, R124 ;  /* 0x0000007c007c7308 */ /* 0x000e620000000800 */
[----:B--2---:R-:W2:Y:S01]  /*9350*/  LDSM.16.MT88.4 R20, [R86+0xb800] ;  /* 0x00b800005614783b */ /* 0x004ea20000004200 */
[----:B---3--:R-:W-:Y:S02]  /*9360*/  FADD.FTZ R66, R90, R66 ;  /* 0x000000425a427221 */ /* 0x008fe40000010000 */
[C---:B------:R-:W-:Y:S04]  /*9370*/  HMMA.16816.F32.BF16 R152, R4.reuse, R10, R152 ;  /* 0x0000000a0498723c */ /* 0x040fe80000041898 */
[----:B------:R-:W3:Y:S04]  /*9380*/  MUFU.EX2 R122, R122 ;  /* 0x0000007a007a7308 */ /* 0x000ee80000000800 */
[----:B------:R-:W-:Y:S04]  /*9390*/  HMMA.16816.F32.BF16 R140, R4, R24, R140 ;  /* 0x00000018048c723c */ /* 0x000fe8000004188c */
[----:B------:R-:W-:Y:S01]  /*93a0*/  MUFU.EX2 R126, R126 ;  /* 0x0000007e007e7308 */ /* 0x000fe20000000800 */
[----:B-1----:R-:W-:-:S03]  /*93b0*/  FADD.FTZ R72, R124, R72 ;  /* 0x000000487c487221 */ /* 0x002fc60000010000 */
[----:B------:R-:W-:Y:S01]  /*93c0*/  HMMA.16816.F32.BF16 R136, R4, R26, R136 ;  /* 0x0000001a0488723c */ /* 0x000fe20000041888 */
[----:B------:R-:W-:Y:S01]  /*93d0*/  F2FP.BF16.F32.PACK_AB R4, R99, R98 ;  /* 0x000000626304723e */ /* 0x000fe200000010ff */
[----:B------:R-:W-:Y:S01]  /*93e0*/  FADD.FTZ R72, R123, R72 ;  /* 0x000000487b487221 */ /* 0x000fe20000010000 */
[----:B------:R-:W-:Y:S01]  /*93f0*/  F2FP.BF16.F32.PACK_AB R5, R103, R102 ;  /* 0x000000666705723e */ /* 0x000fe200000010ff */
[----:B------:R-:W1:Y:S01]  /*9400*/  MUFU.EX2 R110, R110 ;  /* 0x0000006e006e7308 */ /* 0x000e620000000800 */
[----:B------:R-:W-:Y:S01]  /*9410*/  F2FP.BF16.F32.PACK_AB R6, R101, R100 ;  /* 0x000000646506723e */ /* 0x000fe200000010ff */
[----:B---3--:R-:W-:Y:S01]  /*9420*/  FADD.FTZ R72, R122, R72 ;  /* 0x000000487a487221 */ /* 0x008fe20000010000 */
[----:B------:R-:W-:-:S05]  /*9430*/  F2FP.BF16.F32.PACK_AB R7, R105, R104 ;  /* 0x000000686907723e */ /* 0x000fca00000010ff */
[----:B------:R-:W3:Y:S02]  /*9440*/  MUFU.EX2 R107, R107 ;  /* 0x0000006b006b7308 */ /* 0x000ee40000000800 */
[C---:B------:R-:W-:Y:S06]  /*9450*/  HMMA.16816.F32.BF16 R192, R4.reuse, R16, R192 ;  /* 0x0000001004c0723c */ /* 0x040fec00000418c0 */
[----:B------:R-:W4:Y:S01]  /*9460*/  MUFU.EX2 R117, R117 ;  /* 0x0000007500757308 */ /* 0x000f220000000800 */
[----:B-1----:R-:W-:Y:S01]  /*9470*/  FADD.FTZ R71, R110, R71 ;  /* 0x000000476e477221 */ /* 0x002fe20000010000 */
[----:B------:R-:W-:Y:S01]  /*9480*/  HMMA.16816.F32.BF16 R180, R4, R18, R180 ;  /* 0x0000001204b4723c */ /* 0x000fe200000418b4 */
[----:B------:R1:W5:Y:S02]  /*9490*/  LDSM.16.MT88.4 R16, [R85+0xb800] ;  /* 0x00b800005510783b */ /* 0x0003640000004200 */
[----:B---3--:R-:W-:-:S05]  /*94a0*/  FADD.FTZ R71, R107, R71 ;  /* 0x000000476b477221 */ /* 0x008fca0000010000 */
[----:B------:R-:W-:Y:S01]  /*94b0*/  HMMA.16816.F32.BF16 R176, R4, R12, R176 ;  /* 0x0000000c04b0723c */ /* 0x000fe200000418b0 */
[----:B----4-:R-:W-:-:S07]  /*94c0*/  FADD.FTZ R252, R117, R71 ;  /* 0x0000004775fc7221 */ /* 0x010fce0000010000 */
[C---:B------:R-:W-:Y:S01]  /*94d0*/  HMMA.16816.F32.BF16 R164, R4.reuse, R14, R164 ;  /* 0x0000000e04a4723c */ /* 0x040fe200000418a4 */
[----:B------:R-:W3:Y:S07]  /*94e0*/  LDSM.16.MT88.4 R12, [R84+0xb800] ;  /* 0x00b80000540c783b */ /* 0x000eee0000004200 */
[C---:B------:R-:W-:Y:S01]  /*94f0*/  HMMA.16816.F32.BF16 R160, R4.reuse, R8, R160 ;  /* 0x0000000804a0723c */ /* 0x040fe200000418a0 */
[----:B-1----:R-:W1:Y:S07]  /*9500*/  MUFU.EX2 R85, R106 ;  /* 0x0000006a00557308 */ /* 0x002e6e0000000800 */
[C---:B------:R-:W-:Y:S01]  /*9510*/  HMMA.16816.F32.BF16 R148, R4.reuse, R10, R148 ;  /* 0x0000000a0494723c */ /* 0x040fe20000041894 */
[----:B------:R-:W4:Y:S07]  /*9520*/  LDSM.16.MT88.4 R8, [R83+0xb800] ;  /* 0x00b800005308783b */ /* 0x000f2e0000004200 */
[----:B------:R-:W-:Y:S01]  /*9530*/  HMMA.16816.F32.BF16 R144, R4, R24, R144 ;  /* 0x000000180490723c */ /* 0x000fe20000041890 */
[----:B-1----:R-:W-:-:S04]  /*9540*/  FADD.FTZ R66, R85, R66 ;  /* 0x0000004255427221 */ /* 0x002fc80000010000 */
[----:B------:R-:W-:-:S03]  /*9550*/  FADD.FTZ R250, R115, R66 ;  /* 0x0000004273fa7221 */ /* 0x000fc60000010000 */
[----:B------:R-:W-:Y:S01]  /*9560*/  HMMA.16816.F32.BF16 R132, R4, R26, R132 ;  /* 0x0000001a0484723c */ /* 0x000fe20000041884 */
[----:B------:R-:W-:Y:S02]  /*9570*/  F2FP.BF16.F32.PACK_AB R4, R87, R94 ;  /* 0x0000005e5704723e */ /* 0x000fe400000010ff */
[----:B------:R-:W-:Y:S02]  /*9580*/  F2FP.BF16.F32.PACK_AB R5, R90, R89 ;  /* 0x000000595a05723e */ /* 0x000fe400000010ff */
[C---:B------:R-:W-:Y:S01]  /*9590*/  F2FP.BF16.F32.PACK_AB R6, R251.reuse, R88 ;  /* 0x00000058fb06723e */ /* 0x040fe200000010ff */
[----:B------:R-:W-:Y:S01]  /*95a0*/  FADD.FTZ R251, R251, R69 ;  /* 0x00000045fbfb7221 */ /* 0x000fe20000010000 */
[----:B------:R-:W-:-:S07]  /*95b0*/  F2FP.BF16.F32.PACK_AB R7, R115, R85 ;  /* 0x000000557307723e */ /* 0x000fce00000010ff */
[C---:B--2---:R-:W-:Y:S08]  /*95c0*/  HMMA.16816.F32.BF16 R188, R4.reuse, R20, R188 ;  /* 0x0000001404bc723c */ /* 0x044ff000000418bc */
        /* <DEDUP_REMOVED lines=19> */
[----:B------:R-:W-:-:S05]  /*9700*/  FADD.FTZ R4, R126, R72 ;  /* 0x000000487e047221 */ /* 0x000fca0000010000 */
[----:B------:R1:W-:Y:S01]  /*9710*/  STL [R1], R4 ;  /* 0x0000000401007387 */ /* 0x0003e20000100800 */
[----:B------:R-:W-:-:S13]  /*9720*/  @!P6 BRA `(.L_x_344) ;  /* 0x0000007000a0e947 */ /* 0x000fda0003800000 */
[----:B------:R-:W2:Y:S01]  /*9730*/  S2UR UR6, SR_CgaCtaId ;  /* 0x00000000000679c3 */ /* 0x000ea20000008800 */
[----:B------:R-:W3:Y:S01]  /*9740*/  LDCU UR10, c[0x0][0x440] ;  /* 0x00008800ff0a77ac */ /* 0x000ee20008000800 */
[----:B-1----:R-:W-:Y:S01]  /*9750*/  SHF.R.U32.HI R4, RZ, 0x1, R234 ;  /* 0x00000001ff047819 */ /* 0x002fe200000116ea */
[----:B------:R-:W-:Y:S01]  /*9760*/  IMAD.MOV.U32 R233, RZ, RZ, 0x20 ;  /* 0x00000020ffe97424 */ /* 0x000fe200078e00ff */
[C---:B------:R-:W-:Y:S01]  /*9770*/  LOP3.LUT P0, RZ, R234.reuse, 0x2, RZ, 0xc0, !PT ;  /* 0x00000002eaff7812 */ /* 0x040fe2000780c0ff */
[----:B------:R-:W-:Y:S01]  /*9780*/  IMAD.MOV.U32 R228, RZ, RZ, 0x20 ;  /* 0x00000020ffe47424 */ /* 0x000fe200078e00ff */
[----:B------:R-:W-:Y:S01]  /*9790*/  LOP3.LUT R4, R29, 0x8, R4, 0x78, !PT ;  /* 0x000000081d047812 */ /* 0x000fe200078e7804 */
[----:B------:R-:W-:Y:S01]  /*97a0*/  IMAD.SHL.U32 R230, R234, 0x40, RZ ;  /* 0x00000040eae67824 */ /* 0x000fe200078e00ff */
[----:B------:R-:W1:Y:S01]  /*97b0*/  LDC.64 R238, c[0x0][0x3c0] ;  /* 0x0000f000ffee7b82 */ /* 0x000e620000000a00 */
        /* <DEDUP_REMOVED lines=18> */
[----:B------:R-:W1:Y:S01]  /*98e0*/  LDCU UR4, c[0x0][0x45c] ;  /* 0x00008b80ff0477ac */ /* 0x000e620008000800 */
[----:B--2---:R-:W-:Y:S01]  /*98f0*/  ULEA UR6, UR6, UR7, 0x18 ;  /* 0x0000000706067291 */ /* 0x004fe2000f8ec0ff */
[----:B------:R-:W-:Y:S11]  /*9900*/  BRA `(.L_x_345) ;  /* 0x0000000800147947 */ /* 0x000ff60003800000 */
.L_x_347:
        /* <DEDUP_REMOVED lines=28> */
[C---:B------:R-:W-:Y:S01]  /*9ad0*/  @!P1 LEA R20, P4, R4.reuse, R20, 0x4 ;  /* 0x0000001404149211 */ /* 0x040fe200078820ff */
        /* <DEDUP_REMOVED lines=10> */
[C---:B------:R-:W-:Y:S04]  /*9b80*/  @!P1 IADD3 R20, PT, PT, R247.reuse, -0x1, RZ ;  /* 0xfffffffff7149810 */ /* 0x040fe80007ffe0ff */
        /* <DEDUP_REMOVED lines=9> */
[C---:B------:R-:W-:Y:S01]  /*9c20*/  @!P1 VIADD R24, R247.reuse, 0xffffffff ;  /* 0xfffffffff7189836 */ /* 0x040fe20000000000 */
        /* <DEDUP_REMOVED lines=17> */
[----:B------:R-:W-:Y:S02]  /*9d40*/  @!P1 LEA R32, P3, R21, R245, 0x1 ;  /* 0x000000f515209211 */ /* 0x000fe400078608ff */
        /* <DEDUP_REMOVED lines=32> */
[----:B------:R-:W-:Y:S03]  /*9f50*/  @!P1 LEA R6, P5, R28, R245, 0x1 ;  /* 0x000000f51c069211 */ /* 0x000fe600078a08ff */
        /* <DEDUP_REMOVED lines=17> */
[-C--:B------:R-:W-:Y:S02]  /*a070*/  @!P1 LEA.HI.X R5, R24, R244.reuse, R5, 0x1, P4 ;  /* 0x000000f418059211 */ /* 0x080fe400020f0c05 */
        /* <DEDUP_REMOVED lines=14> */
.L_x_345:
[----:B---3--:R-:W-:Y:S01]  /*a160*/  ISETP.GE.AND P1, PT, R232, UR9, PT ;  /* 0x00000009e8007c0c */ /* 0x008fe2000bf26270 */
[C---:B-1----:R-:W-:Y:S01]  /*a170*/  IMAD.WIDE.U32 R2, R247.reuse, R238, RZ ;  /* 0x000000eef7027225 */ /* 0x042fe200078e00ff */
[----:B------:R-:W-:Y:S04]  /*a180*/  DEPBAR.LE SB0, 0x0 ;  /* 0x000080000000791a */ /* 0x000fe80000000000 */
[----:B------:R-:W-:Y:S01]  /*a190*/  IMAD R0, R247, R239, R3 ;  /* 0x000000eff7007224 */ /* 0x000fe200078e0203 */
[----:B------:R-:W-:Y:S01]  /*a1a0*/  SHF.L.U32 R12, R2, 0x7, RZ ;  /* 0x00000007020c7819 */ /* 0x000fe200000006ff */
[----:B------:R-:W-:Y:S01]  /*a1b0*/  BAR.SYNC.DEFER_BLOCKING 0x0 ;  /* 0x0000000000007b1d */ /* 0x000fe20000010000 */
[----:B------:R-:W-:Y:S02]  /*a1c0*/  LOP3.LUT R237, R240, 0x7c00, RZ, 0xc0, !PT ;  /* 0x00007c00f0ed7812 */ /* 0x000fe400078ec0ff */
[----:B------:R-:W-:Y:S02]  /*a1d0*/  SHF.L.U64.HI R13, R2, 0x7, R0 ;  /* 0x00000007020d7819 */ /* 0x000fe40000010200 */
[CC--:B------:R-:W-:Y:S02]  /*a1e0*/  @!P1 LEA R9, P0, R238.reuse, R12.reuse, 0x6 ;  /* 0x0000000cee099211 */ /* 0x0c0fe400078030ff */
[C---:B------:R-:W-:Y:S02]  /*a1f0*/  @!P1 LEA R7, P3, R238.reuse, R12, 0x5 ;  /* 0x0000000cee079211 */ /* 0x040fe400078628ff */
[C-C-:B------:R-:W-:Y:S02]  /*a200*/  @!P1 LEA.HI.X R8, R238.reuse, R13, R239.reuse, 0x6, P0 ;  /* 0x0000000dee089211 */ /* 0x140fe400000f34ef */
[----:B------:R-:W-:Y:S02]  /*a210*/  @!P1 LEA R10, P0, R9, R243, 0x1 ;  /* 0x000000f3090a9211 */ /* 0x000fe400078008ff */
[----:B------:R-:W-:Y:S02]  /*a220*/  @!P1 LEA.HI.X R6, R238, R13, R239, 0x5, P3 ;  /* 0x0000000dee069211 */ /* 0x000fe400018f2cef */
[-C--:B------:R-:W-:Y:S02]  /*a230*/  @!P1 LEA R14, P3, R7, R243.reuse, 0x1 ;  /* 0x000000f3070e9211 */ /* 0x080fe400078608ff */
[-C--:B------:R-:W-:Y:S02]  /*a240*/  @!P1 LEA.HI.X R11, R9, R242.reuse, R8, 0x1, P0 ;  /* 0x000000f2090b9211 */ /* 0x080fe400000f0c08 */
[C---:B------:R-:W-:Y:S02]  /*a250*/  @!P2 LEA R20, P0, R12.reuse, R243, 0x1 ;  /* 0x000000f30c14a211 */ /* 0x040fe400078008ff */
[-C--:B------:R-:W-:Y:S01]  /*a260*/  @!P1 LEA.HI.X R15, R7, R242.reuse, R6, 0x1, P3 ;  /* 0x000000f2070f9211 */ /* 0x080fe200018f0c06 */
[----:B------:R-:W-:Y:S01]  /*a270*/  @!P1 IMAD R6, R239, 0x30, RZ ;  /* 0x00000030ef069824 */ /* 0x000fe200078e02ff */
[--C-:B------:R-:W-:Y:S02]  /*a280*/  @!P2 LEA.HI.X R7, R12, R242, R13.reuse, 0x1, P0 ;  /* 0x000000f20c07a211 */ /* 0x100fe400000f0c0d */
[----:B------:R-:W-:Y:S01]  /*a290*/  @!P2 MOV R22, R20 ;  /* 0x000000140016a202 */ /* 0x000fe20000000f00 */
[C---:B------:R-:W-:Y:S01]  /*a2a0*/  @!P1 IMAD.WIDE.U32 R20, R238.reuse, 0x30, R12 ;  /* 0x00000030ee149825 */ /* 0x040fe200078e000c */
[----:B------:R-:W-:Y:S02]  /*a2b0*/  @!P2 MOV R23, R7 ;  /* 0x000000070017a202 */ /* 0x000fe40000000f00 */
[----:B------:R-:W-:Y:S02]  /*a2c0*/  @!P1 LEA R5, P4, R238, R12, 0x4 ;  /* 0x0000000cee059211 */ /* 0x000fe400078820ff */
[----:B------:R-:W-:Y:S01]  /*a2d0*/  @!P1 LEA R28, P5, R20, R243, 0x1 ;  /* 0x000000f3141c9211 */ /* 0x000fe200078a08ff */
[----:B------:R-:W-:Y:S01]  /*a2e0*/  @!PT LDS RZ, [RZ] ;  /* 0x00000000fffff984 */ /* 0x000fe20000000800 */
[----:B------:R-:W-:Y:S01]  /*a2f0*/  @!PT LDS RZ, [RZ] ;  /* 0x00000000fffff984 */ /* 0x000fe20000000800 */
[----:B------:R-:W-:Y:S01]  /*a300*/  @!PT LDS RZ, [RZ] ;  /* 0x00000000fffff984 */ /* 0x000fe20000000800 */
[----:B------:R1:W-:Y:S01]  /*a310*/  @!P2 LDGSTS.E.BYPASS.LTC128B.128 [R248+0x8000], desc[UR16][R22.64] ;  /* 0x0800000016f8afae */ /* 0x0003e2000b981a10 */
[----:B--2---:R-:W-:Y:S02]  /*a320*/  @!P1 LEA.HI.X R4, R238, R13, R239, 0x4, P4 ;  /* 0x0000000dee049211 */ /* 0x004fe400020f24ef */
[C---:B------:R-:W-:Y:S02]  /*a330*/  @!P1 LEA R16, P4, R5.reuse, R243, 0x1 ;  /* 0x000000f305109211 */ /* 0x040fe400078808ff */
[----:B------:R-:W-:Y:S02]  /*a340*/  @!P1 IADD3 R6, PT, PT, R6, R21, RZ ;  /* 0x0000001506069210 */ /* 0x000fe40007ffe0ff */
[-C--:B------:R-:W-:Y:S01]  /*a350*/  @!P1 LEA.HI.X R17, R5, R242.reuse, R4, 0x1, P4 ;  /* 0x000000f205119211 */ /* 0x080fe200020f0c04 */
[----:B------:R-:W-:Y:S01]  /*a360*/  @P2 STS.128 [R248+0x8000], RZ ;  /* 0x008000fff8002388 */ /* 0x000fe20000000c00 */
[----:B------:R-:W-:Y:S01]  /*a370*/  @!P1 LEA.HI.X R29, R20, R242, R6, 0x1, P5 ;  /* 0x000000f2141d9211 */ /* 0x000fe200028f0c06 */
[C---:B------:R-:W-:Y:S01]  /*a380*/  @!P1 IMAD R5, R239.reuse, 0x50, RZ ;  /* 0x00000050ef059824 */ /* 0x040fe200078e02ff */
[-C--:B------:R-:W-:Y:S01]  /*a390*/  @!P1 MOV R18, R12.reuse ;  /* 0x0000000c00129202 */ /* 0x080fe20000000f00 */
[----:B------:R-:W-:Y:S01]  /*a3a0*/  @!P1 IMAD R4, R239, 0x60, RZ ;  /* 0x00000060ef049824 */ /* 0x000fe200078e02ff */
[-C--:B------:R-:W-:Y:S02]  /*a3b0*/  @!P1 MOV R19, R13.reuse ;  /* 0x0000000d00139202 */ /* 0x080fe40000000f00 */
[----:B------:R-:W-:Y:S01]  /*a3c0*/  @!P1 MOV R8, R12 ;  /* 0x0000000c00089202 */ /* 0x000fe20000000f00 */
[----:B------:R-:W-:Y:S01]  /*a3d0*/  @P1 STS.128 [R248+0x8800], RZ ;  /* 0x008800fff8001388 */ /* 0x000fe20000000c00 */
[----:B------:R-:W-:Y:S01]  /*a3e0*/  @!P1 MOV R9, R13 ;  /* 0x0000000d00099202 */ /* 0x000fe20000000f00 */
[----:B------:R-:W-:Y:S01]  /*a3f0*/  @!P1 IMAD.WIDE.U32 R12, R238, 0x50, R12 ;  /* 0x00000050ee0c9825 */ /* 0x000fe200078e000c */
[----:B------:R-:W-:Y:S02]  /*a400*/  SHF.R.U32.HI R236, RZ, 0x1, R234 ;  /* 0x00000001ffec7819 */ /* 0x000fe400000116ea */
[----:B------:R-:W-:Y:S01]  /*a410*/  LOP3.LUT R3, R232, 0x1c0, R230, 0xf8, !PT ;  /* 0x000001c0e8037812 */ /* 0x000fe200078ef8e6 */
[----:B------:R-:W-:Y:S01]  /*a420*/  @!P1 IMAD.WIDE.U32 R18, R238, 0x60, R18 ;  /* 0x00000060ee129825 */ /* 0x000fe200078e0012 */
[----:B------:R-:W-:Y:S01]  /*a430*/  @!P1 LEA R26, P4, R12, R243, 0x1 ;  /* 0x000000f30c1a9211 */ /* 0x000fe200078808ff */
[----:B------:R-:W-:Y:S01]  /*a440*/  @!PT LDS RZ, [RZ] ;  /* 0x00000000fffff984 */ /* 0x000fe20000000800 */
[----:B------:R-:W-:Y:S01]  /*a450*/  @!PT LDS RZ, [RZ] ;  /* 0x00000000fffff984 */ /* 0x000fe20000000800 */
[----:B------:R-:W-:Y:S01]  /*a460*/  @!PT LDS RZ, [RZ] ;  /* 0x00000000fffff984 */ /* 0x000fe20000000800 */
[----:B------:R2:W-:Y:S01]  /*a470*/  @!P1 LDGSTS.E.BYPASS.LTC128B.128 [R248+0x8800], desc[UR16][R16.64] ;  /* 0x0880000010f89fae */ /* 0x0005e2000b981a10 */
[----:B------:R-:W-:Y:S01]  /*a480*/  @!P1 IADD3 R5, PT, PT, R5, R13, RZ ;  /* 0x0000000d05059210 */ /* 0x000fe20007ffe0ff */
[----:B------:R-:W-:Y:S01]  /*a490*/  @!P1 IMAD.WIDE.U32 R8, R238, 0x70, R8 ;  /* 0x00000070ee089825 */ /* 0x000fe200078e0008 */
[----:B------:R-:W-:Y:S02]  /*a4a0*/  @!P1 IADD3 R4, PT, PT, R4, R19, RZ ;  /* 0x0000001304049210 */ /* 0x000fe40007ffe0ff */
[-C--:B------:R-:W-:Y:S02]  /*a4b0*/  @!P1 LEA.HI.X R27, R12, R242.reuse, R5, 0x1, P4 ;  /* 0x000000f20c1b9211 */ /* 0x080fe400020f0c05 */
[CC--:B------:R-:W-:Y:S01]  /*a4c0*/  @!P1 LEA R24, P3, R18.reuse, R243.reuse, 0x1 ;  /* 0x000000f312189211 */ /* 0x0c0fe200078608ff */
[----:B------:R-:W-:Y:S01]  /*a4d0*/  @P1 STS.128 [R248+0x9000], RZ ;  /* 0x009000fff8001388 */ /* 0x000fe20000000c00 */
[----:B------:R-:W-:Y:S02]  /*a4e0*/  LOP3.LUT R2, R237, 0x200, R230, 0xf8, !PT ;  /* 0x00000200ed027812 */ /* 0x000fe400078ef8e6 */
[----:B------:R-:W-:Y:S02]  /*a4f0*/  @!P1 LEA.HI.X R25, R18, R242, R4, 0x1, P3 ;  /* 0x000000f212199211 */ /* 0x000fe400018f0c04 */
[----:B------:R-:W-:Y:S02]  /*a500*/  LOP3.LUT R0, R236, 0x8, RZ, 0xc0, !PT ;  /* 0x00000008ec007812 */ /* 0x000fe400078ec0ff */
[----:B-1----:R-:W-:Y:S01]  /*a510*/  @!P1 LEA R22, P0, R8, R243, 0x1 ;  /* 0x000000f308169211 */ /* 0x002fe200078008ff */
[----:B------:R-:W-:Y:S01]  /*a520*/  @!PT LDS RZ, [RZ] ;  /* 0x00000000fffff984 */ /* 0x000fe20000000800 */
[----:B------:R-:W-:Y:S01]  /*a530*/  @!PT LDS RZ, [RZ] ;  /* 0x00000000fffff984 */ /* 0x000fe20000000800 */
[----:B------:R-:W-:Y:S01]  /*a540*/  @!PT LDS RZ, [RZ] ;  /* 0x00000000fffff984 */ /* 0x000fe20000000800 */
[----:B------:R-:W-:Y:S01]  /*a550*/  @!P1 LDGSTS.E.BYPASS.LTC128B.128 [R248+0x9000], desc[UR16][R14.64] ;  /* 0x090000000ef89fae */ /* 0x000fe2000b981a10 */
[----:B------:R-:W-:Y:S01]  /*a560*/  LOP3.LUT R0, R2, R3, R0, 0xf6, !PT ;  /* 0x0000000302007212 */ /* 0x000fe200078ef600 */
[----:B------:R-:W-:Y:S01]  /*a570*/  @!P1 IMAD R2, R239, 0x70, RZ ;  /* 0x00000070ef029824 */ /* 0x000fe200078e02ff */
[----:B------:R-:W-:Y:S02]  /*a580*/  LOP3.LUT R200, R3, 0x8, R234, 0x78, !PT ;  /* 0x0000000803c87812 */ /* 0x000fe400078e78ea */
[----:B------:R-:W-:Y:S01]  /*a590*/  LEA R0, R0, UR5, 0x1 ;  /* 0x0000000500007c11 */ /* 0x000fe2000f8e08ff */
[----:B------:R-:W-:Y:S01]  /*a5a0*/  @!P1 IMAD.IADD R2, R2, 0x1, R9 ;  /* 0x0000000102029824 */ /* 0x000fe200078e0209 */
[----:B------:R-:W-:Y:S01]  /*a5b0*/  LEA R200, R200, R229, 0x1 ;  /* 0x000000e5c8c87211 */ /* 0x000fe200078e08ff */
[----:B------:R-:W-:Y:S01]  /*a5c0*/  @P1 STS.128 [R248+0x9800], RZ ;  /* 0x009800fff8001388 */ /* 0x000fe20000000c00 */
[----:B------:R-:W-:Y:S02]  /*a5d0*/  IADD3 R212, PT, PT, R0, R228, RZ ;  /* 0x000000e400d47210 */ /* 0x000fe40007ffe0ff */
[----:B------:R-:W-:Y:S02]  /*a5e0*/  @!P1 LEA.HI.X R23, R8, R242, R2, 0x1, P0 ;  /* 0x000000f208179211 */ /* 0x000fe400000f0c02 */
[----:B------:R-:W-:Y:S02]  /*a5f0*/  IADD3 R2, PT, PT, R200, UR5, RZ ;  /* 0x00000005c8027c10 */ /* 0x000fe4000fffe0ff */
[----:B------:R-:W-:Y:S01]  /*a600*/  LOP3.LUT P0, RZ, R234, 0x4, RZ, 0xc0, !PT ;  /* 0x00000004eaff7812 */ /* 0x000fe2000780c0ff */
[----:B------:R-:W-:Y:S01]  /*a610*/  @!PT LDS RZ, [RZ] ;  /* 0x00000000fffff984 */ /* 0x000fe20000000800 */
[----:B------:R-:W-:Y:S01]  /*a620*/  @!PT LDS RZ, [RZ] ;  /* 0x00000000fffff984 */ /* 0x000fe20000000800 */
[----:B------:R-:W-:Y:S01]  /*a630*/  @!PT LDS RZ, [RZ] ;  /* 0x00000000fffff984 */ /* 0x000fe20000000800 */
[----:B------:R-:W-:Y:S01]  /*a640*/  @!P1 LDGSTS.E.BYPASS.LTC128B.128 [R248+0x9800], desc[UR16][R28.64] ;  /* 0x098000001cf89fae */ /* 0x000fe2000b981a10 */
[----:B------:R-:W-:Y:S02]  /*a650*/  IADD3 R3, PT, PT, R2, R228, RZ ;  /* 0x000000e402037210 */ /* 0x000fe40007ffe0ff */
[----:B------:R-:W-:Y:S05]  /*a660*/  ISETP.NE.AND P3, PT, R247, RZ, PT ;  /* 0x000000fff700720c */ /* 0x000fea0003f65270 */
        /* <DEDUP_REMOVED lines=24> */
[----:B------:R-:W5:Y:S08]  /*a7f0*/  LDSM.16.M88.4 R48, [R200+UR5+0x5000] ;  /* 0x00500005c830783b */ /* 0x000f700008000200 */
[----:B------:R-:W4:Y:S08]  /*a800*/  LDSM.16.M88.4 R64, [R200+UR5+0x5800] ;  /* 0x00580005c840783b */ /* 0x000f300008000200 */
[----:B------:R-:W4:Y:S08]  /*a810*/  LDSM.16.M88.4 R80, [R200+UR5+0x6000] ;  /* 0x00600005c850783b */ /* 0x000f300008000200 */
[----:B------:R-:W4:Y:S08]  /*a820*/  LDSM.16.M88.4 R96, [R200+UR5+0x6800] ;  /* 0x00680005c860783b */ /* 0x000f300008000200 */
[----:B------:R-:W4:Y:S08]  /*a830*/  LDSM.16.M88.4 R112, [R200+UR5+0x7000] ;  /* 0x00700005c870783b */ /* 0x000f300008000200 */
[----:B------:R-:W4:Y:S08]  /*a840*/  LDSM.16.M88.4 R200, [R200+UR5+0x7800] ;  /* 0x00780005c8c8783b */ /* 0x000f300008000200 */
[----:B------:R-:W-:Y:S08]  /*a850*/  LDSM.16.M88.4 R204, [R212] ;  /* 0x00000000d4cc783b */ /* 0x000ff00000000200 */
[----:B------:R-:W4:Y:S08]  /*a860*/  LDSM.16.M88.4 R208, [R3+0x4000] ;  /* 0x0040000003d0783b */ /* 0x000f300000000200 */
[----:B------:R-:W4:Y:S08]  /*a870*/  LDSM.16.M88.4 R212, [R212+0x2000] ;  /* 0x00200000d4d4783b */ /* 0x000f300000000200 */
[----:B------:R-:W4:Y:S08]  /*a880*/  LDSM.16.M88.4 R216, [R3+0x4800] ;  /* 0x0048000003d8783b */ /* 0x000f300000000200 */
[----:B------:R-:W4:Y:S08]  /*a890*/  LDSM.16.M88.4 R220, [R3+0x5000] ;  /* 0x0050000003dc783b */ /* 0x000f300000000200 */
[----:B------:R-:W0:Y:S01]  /*a8a0*/  LDGDEPBAR ;  /* 0x00000000000079af */ /* 0x000e220000000000 */
[-C--:B--2---:R-:W-:Y:S08]  /*a8b0*/  HMMA.16816.F32.BF16 R4, R128, R16.reuse, RZ ;  /* 0x000000108004723c */ /* 0x084ff000000418ff */
[C---:B-1----:R-:W-:Y:S08]  /*a8c0*/  HMMA.16816.F32.BF16 R8, R124.reuse, R16, RZ ;  /* 0x000000107c08723c */ /* 0x042ff000000418ff */
[-C--:B------:R-:W-:Y:S08]  /*a8d0*/  HMMA.16816.F32.BF16 R12, R124, R18.reuse, RZ ;  /* 0x000000127c0c723c */ /* 0x080ff000000418ff */
[C---:B------:R-:W-:Y:S08]  /*a8e0*/  HMMA.16816.F32.BF16 R16, R128.reuse, R18, RZ ;  /* 0x000000128010723c */ /* 0x040ff000000418ff */
[-C--:B---3--:R-:W-:Y:S08]  /*a8f0*/  HMMA.16816.F32.BF16 R20, R128, R32.reuse, RZ ;  /* 0x000000208014723c */ /* 0x088ff000000418ff */
[C---:B------:R-:W-:Y:S08]  /*a900*/  HMMA.16816.F32.BF16 R24, R124.reuse, R32, RZ ;  /* 0x000000207c18723c */ /* 0x040ff000000418ff */
[-C--:B------:R-:W-:Y:S08]  /*a910*/  HMMA.16816.F32.BF16 R28, R124, R34.reuse, RZ ;  /* 0x000000227c1c723c */ /* 0x080ff000000418ff */
[C---:B------:R-:W-:Y:S08]  /*a920*/  HMMA.16816.F32.BF16 R32, R128.reuse, R34, RZ ;  /* 0x000000228020723c */ /* 0x040ff000000418ff */
[-C--:B-----5:R-:W-:Y:S08]  /*a930*/  HMMA.16816.F32.BF16 R36, R128, R48.reuse, RZ ;  /* 0x000000308024723c */ /* 0x0a0ff000000418ff */
[C---:B------:R-:W-:Y:S08]  /*a940*/  HMMA.16816.F32.BF16 R40, R124.reuse, R48, RZ ;  /* 0x000000307c28723c */ /* 0x040ff000000418ff */
[-C--:B------:R-:W-:Y:S08]  /*a950*/  HMMA.16816.F32.BF16 R44, R124, R50.reuse, RZ ;  /* 0x000000327c2c723c */ /* 0x080ff000000418ff */
[C---:B------:R-:W-:Y:S08]  /*a960*/  HMMA.16816.F32.BF16 R48, R128.reuse, R50, RZ ;  /* 0x000000328030723c */ /* 0x040ff000000418ff */
[-C--:B----4-:R-:W-:Y:S08]  /*a970*/  HMMA.16816.F32.BF16 R52, R128, R64.reuse, RZ ;  /* 0x000000408034723c */ /* 0x090ff000000418ff */
        /* <DEDUP_REMOVED lines=43> */
[----:B-1----:R-:W-:Y:S04]  /*ac30*/  SEL R3, R231, 0xffffffc0, !P0 ;  /* 0xffffffc0e7037807 */ /* 0x002fe80004000000 */
[-C--:B------:R-:W-:Y:S01]  /*ac40*/  IADD3 R0, PT, PT, R0, R3.reuse, RZ ;  /* 0x0000000300007210 */ /* 0x080fe20007ffe0ff */
[C---:B------:R-:W-:Y:S04]  /*ac50*/  HMMA.16816.F32.BF16 R80, R204.reuse, R210, R80 ;  /* 0x000000d2cc50723c */ /* 0x040fe80000041850 */
[----:B------:R-:W-:Y:S01]  /*ac60*/  IADD3 R2, PT, PT, R2, R3, RZ ;  /* 0x0000000302027210 */ /* 0x000fe20007ffe0ff */
[----:B------:R-:W-:Y:S01]  /*ac70*/  LDSM.16.M88.4 R208, [R0] ;  /* 0x0000000000d0783b */ /* 0x000fe20000000200 */
[C---:B------:R-:W-:Y:S02]  /*ac80*/  IADD3 R224, PT, PT, R228.reuse, R0, RZ ;  /* 0x00000000e4e07210 */ /* 0x040fe40007ffe0ff */
[-C--:B---3--:R-:W-:Y:S08]  /*ac90*/  HMMA.16816.F32.BF16 R84, R204, R216.reuse, R84 ;  /* 0x000000d8cc54723c */ /* 0x088ff00000041854 */
[C---:B------:R-:W-:Y:S08]  /*aca0*/  HMMA.16816.F32.BF16 R88, R212.reuse, R216, R88 ;  /* 0x000000d8d458723c */ /* 0x040ff00000041858 */
[-C--:B------:R-:W-:Y:S08]  /*acb0*/  HMMA.16816.F32.BF16 R92, R212, R218.reuse, R92 ;  /* 0x000000dad45c723c */ /* 0x080ff0000004185c */
[C---:B------:R-:W-:Y:S01]  /*acc0*/  HMMA.16816.F32.BF16 R96, R204.reuse, R218, R96 ;  /* 0x000000dacc60723c */ /* 0x040fe20000041860 */
[----:B------:R-:W1:Y:S07]  /*acd0*/  LDSM.16.M88.4 R216, [R2+0x4000] ;  /* 0x0040000002d8783b */ /* 0x000e6e0000000200 */
[-C--:B----4-:R-:W-:Y:S08]  /*ace0*/  HMMA.16816.F32.BF16 R100, R204, R220.reuse, R100 ;  /* 0x000000dccc64723c */ /* 0x090ff00000041864 */
[C---:B------:R-:W-:Y:S08]  /*acf0*/  HMMA.16816.F32.BF16 R104, R212.reuse, R220, R104 ;  /* 0x000000dcd468723c */ /* 0x040ff00000041868 */
[-C--:B------:R-:W-:Y:S08]  /*ad00*/  HMMA.16816.F32.BF16 R108, R212, R222.reuse, R108 ;  /* 0x000000ded46c723c */ /* 0x080ff0000004186c */
[C---:B------:R-:W-:Y:S01]  /*ad10*/  HMMA.16816.F32.BF16 R112, R204.reuse, R222, R112 ;  /* 0x000000decc70723c */ /* 0x040fe20000041870 */
[----:B------:R2:W3:Y:S07]  /*ad20*/  LDSM.16.M88.4 R220, [R0+0x2000] ;  /* 0x0020000000dc783b */ /* 0x0004ee0000000200 */
[-C--:B-----5:R-:W-:Y:S08]  /*ad30*/  HMMA.16816.F32.BF16 R116, R204, R200.reuse, R116 ;  /* 0x000000c8cc74723c */ /* 0x0a0ff00000041874 */
[C---:B------:R-:W-:Y:S08]  /*ad40*/  HMMA.16816.F32.BF16 R120, R212.reuse, R200, R120 ;  /* 0x000000c8d478723c */ /* 0x040ff00000041878 */
[-C--:B------:R-:W-:Y:S01]  /*ad50*/  HMMA.16816.F32.BF16 R124, R212, R202.reuse, R124 ;  /* 0x000000cad47c723c */ /* 0x080fe2000004187c */
[----:B------:R-:W4:Y:S02]  /*ad60*/  LDSM.16.M88.4 R212, [R2+0x4800] ;  /* 0x0048000002d4783b */ /* 0x000f240000000200 */
[----:B--2---:R-:W-:Y:S05]  /*ad70*/  IADD3 R0, PT, PT, R228, R2, RZ ;  /* 0x00000002e4007210 */ /* 0x004fea0007ffe0ff */
[----:B------:R-:W-:Y:S01]  /*ad80*/  HMMA.16816.F32.BF16 R128, R204, R202, R128 ;  /* 0x000000cacc80723c */ /* 0x000fe20000041880 */
[----:B------:R-:W2:Y:S07]  /*ad90*/  LDSM.16.M88.4 R200, [R2+0x5000] ;  /* 0x0050000002c8783b */ /* 0x000eae0000000200 */
[-C--:B-1----:R-:W-:Y:S01]  /*ada0*/  HMMA.16816.F32.BF16 R4, R208, R216.reuse, R4 ;  /* 0x000000d8d004723c */ /* 0x082fe20000041804 */
[----:B------:R-:W1:Y:S07]  /*adb0*/  LDSM.16.M88.4 R204, [R2+0x5800] ;  /* 0x0058000002cc783b */ /* 0x000e6e0000000200 */
[C---:B---3--:R-:W-:Y:S08]  /*adc0*/  HMMA.16816.F32.BF16 R8, R220.reuse, R216, R8 ;  /* 0x000000d8dc08723c */ /* 0x048ff00000041808 */
[-C--:B------:R-:W-:Y:S08]  /*add0*/  HMMA.16816.F32.BF16 R12, R220, R218.reuse, R12 ;  /* 0x000000dadc0c723c */ /* 0x080ff0000004180c */
[C---:B------:R-:W-:Y:S01]  /*ade0*/  HMMA.16816.F32.BF16 R16, R208.reuse, R218, R16 ;  /* 0x000000dad010723c */ /* 0x040fe20000041810 */
[----:B------:R-:W3:Y:S07]  /*adf0*/  LDSM.16.M88.4 R216, [R2+0x6000] ;  /* 0x0060000002d8783b */ /* 0x000eee0000000200 */
[-C--:B----4-:R-:W-:Y:S08]  /*ae00*/  HMMA.16816.F32.BF16 R20, R208, R212.reuse, R20 ;  /* 0x000000d4d014723c */ /* 0x090ff00000041814 */
[C---:B------:R-:W-:Y:S08]  /*ae10*/  HMMA.16816.F32.BF16 R24, R220.reuse, R212, R24 ;  /* 0x000000d4dc18723c */ /* 0x040ff00000041818 */
[-C--:B------:R-:W-:Y:S08]  /*ae20*/  HMMA.16816.F32.BF16 R28, R220, R214.reuse, R28 ;  /* 0x000000d6dc1c723c */ /* 0x080ff0000004181c */
[C---:B------:R-:W-:Y:S01]  /*ae30*/  HMMA.16816.F32.BF16 R32, R208.reuse, R214, R32 ;  /* 0x000000d6d020723c */ /* 0x040fe20000041820 */
[----:B------:R-:W4:Y:S07]  /*ae40*/  LDSM.16.M88.4 R212, [R2+0x6800] ;  /* 0x0068000002d4783b */ /* 0x000f2e0000000200 */
[-C--:B--2---:R-:W-:Y:S08]  /*ae50*/  HMMA.16816.F32.BF16 R36, R208, R200.reuse, R36 ;  /* 0x000000c8d024723c */ /* 0x084ff00000041824 */
[C---:B------:R-:W-:Y:S08]  /*ae60*/  HMMA.16816.F32.BF16 R40, R220.reuse, R200, R40 ;  /* 0x000000c8dc28723c */ /* 0x040ff00000041828 */
[-C--:B------:R-:W-:Y:S08]  /*ae70*/  HMMA.16816.F32.BF16 R44, R220, R202.reuse, R44 ;  /* 0x000000cadc2c723c */ /* 0x080ff0000004182c */
[C---:B------:R-:W-:Y:S01]  /*ae80*/  HMMA.16816.F32.BF16 R48, R208.reuse, R202, R48 ;  /* 0x000000cad030723c */ /* 0x040fe20000041830 */
[----:B------:R-:W2:Y:S07]  /*ae90*/  LDSM.16.M88.4 R200, [R2+0x7000] ;  /* 0x0070000002c8783b */ /* 0x000eae0000000200 */
[-C--:B-1----:R-:W-:Y:S08]  /*aea0*/  HMMA.16816.F32.BF16 R52, R208, R204.reuse, R52 ;  /* 0x000000ccd034723c */ /* 0x082ff00000041834 */
        /* <DEDUP_REMOVED lines=13> */
[----:B------:R-:W3:Y:S07]  /*af80*/  LDSM.16.M88.4 R212, [R224] ;  /* 0x00000000e0d4783b */ /* 0x000eee0000000200 */
[-C--:B--2---:R-:W-:Y:S01]  /*af90*/  HMMA.16816.F32.BF16 R100, R208, R200.reuse, R100 ;  /* 0x000000c8d064723c */ /* 0x084fe20000041864 */
[----:B------:R-:W2:Y:S07]  /*afa0*/  LDSM.16.M88.4 R224, [R224+0x2000] ;  /* 0x00200000e0e0783b */ /* 0x000eae0000000200 */
[C---:B------:R-:W-:Y:S08]  /*afb0*/  HMMA.16816.F32.BF16 R104, R220.reuse, R200, R104 ;  /* 0x000000c8dc68723c */ /* 0x040ff00000041868 */
[-C--:B------:R-:W-:Y:S08]  /*afc0*/  HMMA.16816.F32.BF16 R108, R220, R202.reuse, R108 ;  /* 0x000000cadc6c723c */ /* 0x080ff0000004186c */
[C---:B------:R-:W-:Y:S08]  /*afd0*/  HMMA.16816.F32.BF16 R112, R208.reuse, R202, R112 ;  /* 0x000000cad070723c */ /* 0x040ff00000041870 */
[-C--:B-1----:R-:W-:Y:S08]  /*afe0*/  HMMA.16816.F32.BF16 R116, R208, R204.reuse, R116 ;  /* 0x000000ccd074723c */ /* 0x082ff00000041874 */
[C---:B------:R-:W-:Y:S08]  /*aff0*/  HMMA.16816.F32.BF16 R120, R220.reuse, R204, R120 ;  /* 0x000000ccdc78723c */ /* 0x040ff00000041878 */
[-C--:B------:R-:W-:Y:S08]  /*b000*/  HMMA.16816.F32.BF16 R124, R220, R206.reuse, R124 ;  /* 0x000000cedc7c723c */ /* 0x080ff0000004187c */
[----:B------:R-:W-:Y:S08]  /*b010*/  HMMA.16816.F32.BF16 R128, R208, R206, R128 ;  /* 0x000000ced080723c */ /* 0x000ff00000041880 */
[-C--:B---3--:R-:W-:Y:S08]  /*b020*/  HMMA.16816.F32.BF16 R4, R212, R216.reuse, R4 ;  /* 0x000000d8d404723c */ /* 0x088ff00000041804 */
[C---:B--2---:R-:W-:Y:S08]  /*b030*/  HMMA.16816.F32.BF16 R8, R224.reuse, R216, R8 ;  /* 0x000000d8e008723c */ /* 0x044ff00000041808 */
[-C--:B------:R-:W-:Y:S03]  /*b040*/  HMMA.16816.F32.BF16 R12, R224, R218.reuse, R12 ;  /* 0x000000dae00c723c */ /* 0x080fe6000004180c */
[----:B------:R-:W-:Y:S01]  /*b050*/  FMUL.FTZ R4, R4, UR8 ;  /* 0x0000000804047c20 */ /* 0x000fe20008410000 */
[----:B------:R-:W-:Y:S01]  /*b060*/  FMUL.FTZ R5, R5, UR8 ;  /* 0x0000000805057c20 */ /* 0x000fe20008410000 */
[----:B------:R-:W-:Y:S01]  /*b070*/  FMUL.FTZ R6, R6, UR8 ;  /* 0x0000000806067c20 */ /* 0x000fe20008410000 */
[----:B------:R-:W-:Y:S01]  /*b080*/  FMUL.FTZ R7, R7, UR8 ;  /* 0x0000000807077c20 */ /* 0x000fe20008410000 */
[----:B------:R-:W1:Y:S01]  /*b090*/  MUFU.TANH R2, R4 ;  /* 0x0000000400027308 */ /* 0x000e620000002400 */
        /* <DEDUP_REMOVED lines=8> */
[----:B-1----:R1:W-:Y:S06]  /*b120*/  STL [R1+0x2c], R2 ;  /* 0x00002c0201007387 */ /* 0x0023ec0000100800 */
[----:B------:R-:W-:Y:S01]  /*b130*/  FMUL.FTZ R16, R16, UR8 ;  /* 0x0000000810107c20 */ /* 0x000fe20008410000 */
[----:B-1----:R-:W1:Y:S02]  /*b140*/  MUFU.TANH R2, R5 ;  /* 0x0000000500027308 */ /* 0x002e640000002400 */
[----:B-1----:R1:W-:Y:S04]  /*b150*/  STL [R1+0xac], R2 ;  /* 0x0000ac0201007387 */ /* 0x0023e80000100800 */
[----:B------:R2:W-:Y:S04]  /*b160*/  STL [R1+0xa8], R3 ;  /* 0x0000a80301007387 */ /* 0x0005e80000100800 */
[----:B-1----:R-:W1:Y:S10]  /*b170*/  MUFU.TANH R2, R7 ;  /* 0x0000000700027308 */ /* 0x002e740000002400 */
[----:B--2---:R-:W2:Y:S01]  /*b180*/  MUFU.TANH R3, R8 ;  /* 0x0000000800037308 */ /* 0x004ea20000002400 */
[----:B-1----:R1:W-:Y:S04]  /*b190*/  STL [R1+0xa4], R2 ;  /* 0x0000a40201007387 */ /* 0x0023e80000100800 */
[----:B------:R-:W3:Y:S08]  /*b1a0*/  LDSM.16.M88.4 R4, [R0+0x4800] ;  /* 0x004800000004783b */ /* 0x000ef00000000200 */
[----:B--2---:R2:W-:Y:S01]  /*b1b0*/  STL [R1+0x98], R3 ;  /* 0x0000980301007387 */ /* 0x0045e20000100800 */
[----:B-1----:R-:W1:Y:S10]  /*b1c0*/  MUFU.TANH R2, R9 ;  /* 0x0000000900027308 */ /* 0x002e740000002400 */
[----:B--2---:R-:W2:Y:S01]  /*b1d0*/  MUFU.TANH R3, R10 ;  /* 0x0000000a00037308 */ /* 0x004ea20000002400 */
[----:B-1----:R1:W-:Y:S01]  /*b1e0*/  STL [R1+0x94], R2 ;  /* 0x0000940201007387 */ /* 0x0023e20000100800 */
[-C--:B---3--:R-:W-:Y:S08]  /*b1f0*/  HMMA.16816.F32.BF16 R20, R212, R4.reuse, R20 ;  /* 0x00000004d414723c */ /* 0x088ff00000041814 */
[C---:B------:R-:W-:Y:S01]  /*b200*/  HMMA.16816.F32.BF16 R24, R224.reuse, R4, R24 ;  /* 0x00000004e018723c */ /* 0x040fe20000041818 */
[----:B--2---:R2:W-:Y:S07]  /*b210*/  STL [R1+0x90], R3 ;  /* 0x0000900301007387 */ /* 0x0045ee0000100800 */
[-C--:B------:R-:W-:Y:S03]  /*b220*/  HMMA.16816.F32.BF16 R28, R224, R6.reuse, R28 ;  /* 0x00000006e01c723c */ /* 0x080fe6000004181c */
[----:B------:R-:W-:Y:S01]  /*b230*/  FMUL.FTZ R20, R20, UR8 ;  /* 0x0000000814147c20 */ /* 0x000fe20008410000 */
[----:B------:R-:W-:Y:S01]  /*b240*/  FMUL.FTZ R21, R21, UR8 ;  /* 0x0000000815157c20 */ /* 0x000fe20008410000 */
[----:B------:R-:W-:Y:S01]  /*b250*/  FMUL.FTZ R22, R22, UR8 ;  /* 0x0000000816167c20 */ /* 0x000fe20008410000 */
[----:B------:R-:W-:Y:S01]  /*b260*/  FMUL.FTZ R23, R23, UR8 ;  /* 0x0000000817177c20 */ /* 0x000fe20008410000 */
[----:B-1----:R-:W1:Y:S01]  /*b270*/  MUFU.TANH R2, R11 ;  /* 0x0000000b00027308 */ /* 0x002e620000002400 */
        /* <DEDUP_REMOVED lines=10> */
[----:B--2---:R-:W2:Y:S01]  /*b320*/  MUFU.TANH R3, R12 ;  /* 0x0000000c00037308 */ /* 0x004ea20000002400 */
[----:B-1----:R1:W-:Y:S01]  /*b330*/  STL [R1+0x8c], R2 ;  /* 0x00008c0201007387 */ /* 0x0023e20000100800 */
[----:B------:R-:W-:Y:S03]  /*b340*/  FMUL.FTZ R32, R32, UR8 ;  /* 0x0000000820207c20 */ /* 0x000fe60008410000 */
[----:B------:R-:W3:Y:S01]  /*b350*/  LDSM.16.M88.4 R8, [R0+0x5000] ;  /* 0x005000000008783b */ /* 0x000ee20000000200 */
[----:B------:R-:W-:Y:S01]  /*b360*/  FMUL.FTZ R35, R35, UR8 ;  /* 0x0000000823237c20 */ /* 0x000fe20008410000 */
[----:B------:R-:W-:Y:S03]  /*b370*/  FMUL.FTZ R33, R33, UR8 ;  /* 0x0000000821217c20 */ /* 0x000fe60008410000 */
[----:B------:R-:W-:Y:S01]  /*b380*/  MUFU.TANH R20, R31 ;  /* 0x0000001f00147308 */ /* 0x000fe20000002400 */
[----:B------:R-:W-:Y:S09]  /*b390*/  FMUL.FTZ R34, R34, UR8 ;  /* 0x0000000822227c20 */ /* 0x000ff20008410000 */
[----:B------:R-:W-:Y:S01]  /*b3a0*/  MUFU.TANH R240, R24 ;  /* 0x0000001800f07308 */ /* 0x000fe20000002400 */
[----:B--2---:R2:W-:Y:S01]  /*b3b0*/  STL [R1+0xa0], R3 ;  /* 0x0000a00301007387 */ /* 0x0045e20000100800 */
[----:B------:R-:W-:Y:S01]  /*b3c0*/  FMUL.FTZ R12, R15, UR8 ;  /* 0x000000080f0c7c20 */ /* 0x000fe20008410000 */
[----:B------:R-:W-:Y:S07]  /*b3d0*/  FMUL.FTZ R15, R18, UR8 ;  /* 0x00000008120f7c20 */ /* 0x000fee0008410000 */
[----:B------:R-:W-:Y:S10]  /*b3e0*/  MUFU.TANH R4, R34 ;  /* 0x0000002200047308 */ /* 0x000ff40000002400 */
[----:B-1----:R-:W1:Y:S10]  /*b3f0*/  MUFU.TANH R2, R13 ;  /* 0x0000000d00027308 */ /* 0x002e740000002400 */
[----:B------:R-:W-:Y:S01]  /*b400*/  MUFU.TANH R15, R15 ;  /* 0x0000000f000f7308 */ /* 0x000fe20000002400 */
[-C--:B---3--:R-:W-:Y:S09]  /*b410*/  HMMA.16816.F32.BF16 R36, R212, R8.reuse, R36 ;  /* 0x00000008d424723c */ /* 0x088ff20000041824 */
[----:B--2---:R-:W-:Y:S01]  /*b420*/  MUFU.TANH R3, R22 ;  /* 0x0000001600037308 */ /* 0x004fe20000002400 */
[----:B-1----:R1:W-:Y:S01]  /*b430*/  STL [R1+0x9c], R2 ;  /* 0x00009c0201007387 */ /* 0x0023e20000100800 */
[----:B------:R-:W-:Y:S01]  /*b440*/  FMUL.FTZ R13, R14, UR8 ;  /* 0x000000080e0d7c20 */ /* 0x000fe20008410000 */
[----:B------:R-:W-:Y:S01]  /*b450*/  FMUL.FTZ R14, R19, UR8 ;  /* 0x00000008130e7c20 */ /* 0x000fe20008410000 */
[C---:B------:R-:W-:Y:S06]  /*b460*/  HMMA.16816.F32.BF16 R40, R224.reuse, R8, R40 ;  /* 0x00000008e028723c */ /* 0x040fec0000041828 */
[----:B------:R-:W-:Y:S02]  /*b470*/  MUFU.TANH R19, R26 ;  /* 0x0000001a00137308 */ /* 0x000fe40000002400 */
[-C--:B------:R-:W-:Y:S08]  /*b480*/  HMMA.16816.F32.BF16 R44, R224, R10.reuse, R44 ;  /* 0x0000000ae02c723c */ /* 0x080ff0000004182c */
[----:B------:R-:W-:Y:S01]  /*b490*/  MUFU.TANH R14, R14 ;  /* 0x0000000e000e7308 */ /* 0x000fe20000002400 */
[----:B------:R-:W-:Y:S01]  /*b4a0*/  FMUL.FTZ R37, R37, UR8 ;  /* 0x0000000825257c20 */ /* 0x000fe20008410000 */
[----:B------:R-:W-:Y:S01]  /*b4b0*/  FMUL.FTZ R36, R36, UR8 ;  /* 0x0000000824247c20 */ /* 0x000fe20008410000 */
[----:B------:R-:W-:Y:S01]  /*b4c0*/  FMUL.FTZ R39, R39, UR8 ;  /* 0x0000000827277c20 */ /* 0x000fe20008410000 */
[----:B------:R-:W-:Y:S01]  /*b4d0*/  FMUL.FTZ R38, R38, UR8 ;  /* 0x0000000826267c20 */ /* 0x000fe20008410000 */
[C---:B------:R-:W-:Y:S01]  /*b4e0*/  HMMA.16816.F32.BF16 R48, R212.reuse, R10, R48 ;  /* 0x0000000ad430723c */ /* 0x040fe20000041830 */
[----:B------:R-:W-:Y:S04]  /*b4f0*/  LDSM.16.M88.4 R8, [R0+0x6000] ;  /* 0x006000000008783b */ /* 0x000fe80000000200 */
[----:B------:R-:W-:Y:S01]  /*b500*/  MUFU.TANH R18, R38 ;  /* 0x0000002600127308 */ /* 0x000fe20000002400 */
[----:B------:R-:W-:Y:S01]  /*b510*/  FMUL.FTZ R40, R40, UR8 ;  /* 0x0000000828287c20 */ /* 0x000fe20008410000 */
[----:B------:R-:W-:Y:S01]  /*b520*/  FMUL.FTZ R43, R43, UR8 ;  /* 0x000000082b2b7c20 */ /* 0x000fe20008410000 */
[----:B------:R-:W-:Y:S01]  /*b530*/  FMUL.FTZ R41, R41, UR8 ;  /* 0x0000000829297c20 */ /* 0x000fe20008410000 */
[----:B------:R-:W-:Y:S06]  /*b540*/  FMUL.FTZ R42, R42, UR8 ;  /* 0x000000082a2a7c20 */ /* 0x000fec0008410000 */
[----:B-1----:R-:W1:Y:S01]  /*b550*/  MUFU.TANH R2, R16 ;  /* 0x0000001000027308 */ /* 0x002e620000002400 */
[----:B------:R-:W-:Y:S01]  /*b560*/  FMUL.FTZ R46, R46, UR8 ;  /* 0x000000082e2e7c20 */ /* 0x000fe20008410000 */
[----:B------:R-:W-:Y:S01]  /*b570*/  FMUL.FTZ R45, R45, UR8 ;  /* 0x000000082d2d7c20 */ /* 0x000fe20008410000 */
[----:B------:R-:W-:Y:S01]  /*b580*/  FMUL.FTZ R47, R47, UR8 ;  /* 0x000000082f2f7c20 */ /* 0x000fe20008410000 */
[----:B------:R-:W-:Y:S06]  /*b590*/  FMUL.FTZ R44, R44, UR8 ;  /* 0x000000082c2c7c20 */ /* 0x000fec0008410000 */
[----:B------:R-:W-:Y:S01]  /*b5a0*/  MUFU.TANH R209, R46 ;  /* 0x0000002e00d17308 */ /* 0x000fe20000002400 */
[----:B------:R-:W-:Y:S01]  /*b5b0*/  FMUL.FTZ R48, R48, UR8 ;  /* 0x0000000830307c20 */ /* 0x000fe20008410000 */
[----:B------:R-:W-:Y:S01]  /*b5c0*/  FMUL.FTZ R51, R51, UR8 ;  /* 0x0000000833337c20 */ /* 0x000fe20008410000 */
[----:B------:R-:W-:Y:S01]  /*b5d0*/  FMUL.FTZ R50, R50, UR8 ;  /* 0x0000000832327c20 */ /* 0x000fe20008410000 */
[----:B------:R-:W-:Y:S06]  /*b5e0*/  FMUL.FTZ R49, R49, UR8 ;  /* 0x0000000831317c20 */ /* 0x000fec0008410000 */
[----:B------:R-:W-:Y:S01]  /*b5f0*/  MUFU.TANH R223, R41 ;  /* 0x0000002900df7308 */ /* 0x000fe20000002400 */
[----:B-1----:R1:W-:Y:S01]  /*b600*/  STL [R1+0xb4], R2 ;  /* 0x0000b40201007387 */ /* 0x0023e20000100800 */
[----:B------:R-:W-:Y:S03]  /*b610*/  FMUL.FTZ R16, R17, UR8 ;  /* 0x0000000811107c20 */ /* 0x000fe60008410000 */
[----:B------:R-:W-:Y:S05]  /*b620*/  STL [R1+0x6c], R230 ;  /* 0x00006ce601007387 */ /* 0x000fea0000100800 */
[----:B------:R-:W2:Y:S10]  /*b630*/  MUFU.TANH R17, R29 ;  /* 0x0000001d00117308 */ /* 0x000eb40000002400 */
[----:B------:R-:W-:Y:S10]  /*b640*/  MUFU.TANH R218, R45 ;  /* 0x0000002d00da7308 */ /* 0x000ff40000002400 */
[----:B------:R-:W-:Y:S01]  /*b650*/  MUFU.TANH R49, R49 ;  /* 0x0000003100317308 */ /* 0x000fe20000002400 */
[----:B--2---:R-:W-:Y:S09]  /*b660*/  MOV R38, R17 ;  /* 0x0000001100267202 */ /* 0x004ff20000000f00 */
[----:B-1----:R-:W1:Y:S10]  /*b670*/  MUFU.TANH R2, R21 ;  /* 0x0000001500027308 */ /* 0x002e740000002400 */
[----:B------:R2:W-:Y:S10]  /*b680*/  MUFU.TANH R21, R39 ;  /* 0x0000002700157308 */ /* 0x0005f40000002400 */
[----:B------:R-:W-:Y:S01]  /*b690*/  MUFU.TANH R217, R43 ;  /* 0x0000002b00d97308 */ /* 0x000fe20000002400 */
[----:B-1----:R1:W-:Y:S04]  /*b6a0*/  STL [R1+0x78], R2 ;  /* 0x0000780201007387 */ /* 0x0023e80000100800 */
[----:B------:R3:W-:Y:S05]  /*b6b0*/  STL [R1+0x68], R3 ;  /* 0x0000680301007387 */ /* 0x0007ea0000100800 */
[----:B------:R-:W-:Y:S01]  /*b6c0*/  MUFU.TANH R222, R40 ;  /* 0x0000002800de7308 */ /* 0x000fe20000002400 */
[----:B--2---:R-:W-:Y:S09]  /*b6d0*/  MOV R39, R18 ;  /* 0x0000001200277202 */ /* 0x004ff20000000f00 */
[----:B------:R-:W-:Y:S10]  /*b6e0*/  MUFU.TANH R208, R47 ;  /* 0x0000002f00d07308 */ /* 0x000ff40000002400 */
[----:B------:R2:W-:Y:S10]  /*b6f0*/  MUFU.TANH R220, R44 ;  /* 0x0000002c00dc7308 */ /* 0x0005f40000002400 */
[----:B-1----:R-:W1:Y:S10]  /*b700*/  MUFU.TANH R2, R23 ;  /* 0x0000001700027308 */ /* 0x002e740000002400 */
[----:B---3--:R-:W-:Y:S01]  /*b710*/  MUFU.TANH R3, R32 ;  /* 0x0000002000037308 */ /* 0x008fe20000002400 */
[----:B--2---:R-:W-:Y:S09]  /*b720*/  MOV R44, R19 ;  /* 0x00000013002c7202 */ /* 0x004ff20000000f00 */
[----:B------:R-:W-:Y:S01]  /*b730*/  MUFU.TANH R16, R16 ;  /* 0x0000001000107308 */ /* 0x000fe20000002400 */
[----:B-1----:R1:W-:Y:S04]  /*b740*/  STL [R1+0x5c], R2 ;  /* 0x00005c0201007387 */ /* 0x0023e80000100800 */
[----:B------:R-:W-:Y:S05]  /*b750*/  STL [R1+0x48], R240 ;  /* 0x000048f001007387 */ /* 0x000fea0000100800 */
[----:B------:R-:W-:Y:S10]  /*b760*/  MUFU.TANH R13, R13 ;  /* 0x0000000d000d7308 */ /* 0x000ff40000002400 */
[----:B------:R-:W-:Y:S10]  /*b770*/  MUFU.TANH R12, R12 ;  /* 0x0000000c000c7308 */ /* 0x000ff40000002400 */
[----:B------:R-:W-:Y:S10]  /*b780*/  MUFU.TANH R216, R42 ;  /* 0x0000002a00d87308 */ /* 0x000ff40000002400 */
[----:B-1----:R-:W1:Y:S02]  /*b790*/  MUFU.TANH R2, R25 ;  /* 0x0000001900027308 */ /* 0x002e640000002400 */
[----:B-1----:R1:W-:Y:S08]  /*b7a0*/  STL [R1+0x40], R2 ;  /* 0x0000400201007387 */ /* 0x0023f00000100800 */
[----:B-1----:R-:W1:Y:S02]  /*b7b0*/  MUFU.TANH R2, R27 ;  /* 0x0000001b00027308 */ /* 0x002e640000002400 */
[----:B-1----:R1:W-:Y:S08]  /*b7c0*/  STL [R1+0x34], R2 ;  /* 0x0000340201007387 */ /* 0x0023f00000100800 */
[----:B-1----:R-:W1:Y:S02]  /*b7d0*/  MUFU.TANH R2, R28 ;  /* 0x0000001c00027308 */ /* 0x002e640000002400 */
[----:B-1----:R1:W-:Y:S04]  /*b7e0*/  STL [R1+0x30], R2 ;  /* 0x0000300201007387 */ /* 0x0023e80000100800 */
[----:B------:R2:W-:Y:S04]  /*b7f0*/  STL [R1+0x7c], R3 ;  /* 0x00007c0301007387 */ /* 0x0005e80000100800 */
[----:B-1----:R-:W-:Y:S10]  /*b800*/  MUFU.TANH R2, R30 ;  /* 0x0000001e00027308 */ /* 0x002ff40000002400 */
[----:B--2---:R-:W1:Y:S02]  /*b810*/  MUFU.TANH R3, R33 ;  /* 0x0000002100037308 */ /* 0x004e640000002400 */
[----:B-1----:R1:W-:Y:S04]  /*b820*/  STL [R1+0x70], R3 ;  /* 0x0000700301007387 */ /* 0x0023e80000100800 */
[----:B------:R-:W-:Y:S04]  /*b830*/  STL [R1+0x60], R4 ;  /* 0x0000600401007387 */ /* 0x000fe80000100800 */
[----:B------:R-:W2:Y:S01]  /*b840*/  LDSM.16.M88.4 R4, [R0+0x5800] ;  /* 0x005800000004783b */ /* 0x000ea20000000200 */
[----:B-1----:R-:W1:Y:S07]  /*b850*/  MUFU.TANH R3, R35 ;  /* 0x0000002300037308 */ /* 0x002e6e0000002400 */
[----:B-1----:R1:W-:Y:S01]  /*b860*/  STL [R1+0x58], R3 ;  /* 0x0000580301007387 */ /* 0x0023e20000100800 */
[----:B------:R-:W-:Y:S02]  /*b870*/  IMAD.MOV.U32 R35, RZ, RZ, R2 ;  /* 0x000000ffff237224 */ /* 0x000fe400078e0002 */
[----:B------:R-:W-:Y:S01]  /*b880*/  MUFU.TANH R2, R36 ;  /* 0x0000002400027308 */ /* 0x000fe20000002400 */
[-C--:B--2---:R-:W-:Y:S08]  /*b890*/  HMMA.16816.F32.BF16 R52, R212, R4.reuse, R52 ;  /* 0x00000004d434723c */ /* 0x084ff00000041834 */
[C---:B------:R-:W-:Y:S08]  /*b8a0*/  HMMA.16816.F32.BF16 R56, R224.reuse, R4, R56 ;  /* 0x00000004e038723c */ /* 0x040ff00000041838 */
[-C--:B------:R-:W-:Y:S01]  /*b8b0*/  HMMA.16816.F32.BF16 R60, R224, R6.reuse, R60 ;  /* 0x00000006e03c723c */ /* 0x080fe2000004183c */
[----:B-1----:R-:W1:Y:S02]  /*b8c0*/  MUFU.TANH R3, R37 ;  /* 0x0000002500037308 */ /* 0x002e640000002400 */
[----:B------:R-:W-:Y:S01]  /*b8d0*/  FMUL.FTZ R55, R55, UR8 ;  /* 0x0000000837377c20 */ /* 0x000fe20008410000 */
[----:B------:R-:W-:Y:S01]  /*b8e0*/  FMUL.FTZ R54, R54, UR8 ;  /* 0x0000000836367c20 */ /* 0x000fe20008410000 */
[----:B------:R-:W-:Y:S01]  /*b8f0*/  FMUL.FTZ R53, R53, UR8 ;  /* 0x0000000835357c20 */ /* 0x000fe20008410000 */
[----:B------:R-:W-:Y:S02]  /*b900*/  FMUL.FTZ R52, R52, UR8 ;  /* 0x0000000834347c20 */ /* 0x000fe40008410000 */
[C---:B------:R-:W-:Y:S01]  /*b910*/  HMMA.16816.F32.BF16 R64, R212.reuse, R6, R64 ;  /* 0x00000006d440723c */ /* 0x040fe20000041840 */
[----:B------:R-:W2:Y:S02]  /*b920*/  LDSM.16.M88.4 R4, [R0+0x6800] ;  /* 0x006800000004783b */ /* 0x000ea40000000200 */
[----:B------:R-:W3:Y:S01]  /*b930*/  MUFU.TANH R33, R55 ;  /* 0x0000003700217308 */ /* 0x000ee20000002400 */
[----:B------:R-:W-:Y:S01]  /*b940*/  FMUL.FTZ R56, R56, UR8 ;  /* 0x0000000838387c20 */ /* 0x000fe20008410000 */
[----:B------:R-:W-:Y:S01]  /*b950*/  FMUL.FTZ R57, R57, UR8 ;  /* 0x0000000839397c20 */ /* 0x000fe20008410000 */
[----:B------:R-:W-:Y:S01]  /*b960*/  FMUL.FTZ R58, R58, UR8 ;  /* 0x000000083a3a7c20 */ /* 0x000fe20008410000 */
[----:B------:R-:W-:Y:S01]  /*b970*/  FMUL.FTZ R59, R59, UR8 ;  /* 0x000000083b3b7c20 */ /* 0x000fe20008410000 */
[-C--:B------:R-:W-:Y:S05]  /*b980*/  HMMA.16816.F32.BF16 R68, R212, R8.reuse, R68 ;  /* 0x00000008d444723c */ /* 0x080fea0000041844 */
[----:B------:R4:W-:Y:S01]  /*b990*/  MUFU.TANH R37, R48 ;  /* 0x0000003000257308 */ /* 0x0009e20000002400 */
[----:B------:R-:W-:Y:S01]  /*b9a0*/  FMUL.FTZ R63, R63, UR8 ;  /* 0x000000083f3f7c20 */ /* 0x000fe20008410000 */
[----:B------:R-:W-:Y:S01]  /*b9b0*/  FMUL.FTZ R60, R60, UR8 ;  /* 0x000000083c3c7c20 */ /* 0x000fe20008410000 */
[----:B------:R-:W-:Y:S01]  /*b9c0*/  FMUL.FTZ R62, R62, UR8 ;  /* 0x000000083e3e7c20 */ /* 0x000fe20008410000 */
[----:B-1----:R-:W-:Y:S01]  /*b9d0*/  MOV R41, R3 ;  /* 0x0000000300297202 */ /* 0x002fe20000000f00 */
[C---:B------:R-:W-:Y:S05]  /*b9e0*/  HMMA.16816.F32.BF16 R72, R224.reuse, R8, R72 ;  /* 0x00000008e048723c */ /* 0x040fea0000041848 */
[----:B------:R1:W5:Y:S01]  /*b9f0*/  MUFU.TANH R27, R60 ;  /* 0x0000003c001b7308 */ /* 0x0003620000002400 */
[----:B---3--:R-:W-:Y:S01]  /*ba00*/  STL [R1+0x8], R33 ;  /* 0x0000082101007387 */ /* 0x008fe20000100800 */
[----:B------:R-:W-:Y:S01]  /*ba10*/  FMUL.FTZ R64, R64, UR8 ;  /* 0x0000000840407c20 */ /* 0x000fe20008410000 */
[----:B------:R-:W-:Y:S01]  /*ba20*/  FMUL.FTZ R65, R65, UR8 ;  /* 0x0000000841417c20 */ /* 0x000fe20008410000 */
[----:B------:R-:W-:Y:S01]  /*ba30*/  FMUL.FTZ R67, R67, UR8 ;  /* 0x0000000843437c20 */ /* 0x000fe20008410000 */
[-C--:B------:R-:W-:Y:S05]  /*ba40*/  HMMA.16816.F32.BF16 R76, R224, R10.reuse, R76 ;  /* 0x0000000ae04c723c */ /* 0x080fea000004184c */
[----:B------:R-:W3:Y:S01]  /*ba50*/  MUFU.TANH R31, R64 ;  /* 0x00000040001f7308 */ /* 0x000ee20000002400 */
[----:B------:R-:W-:Y:S01]  /*ba60*/  FMUL.FTZ R68, R68, UR8 ;  /* 0x0000000844447c20 */ /* 0x000fe20008410000 */
[----:B------:R-:W-:Y:S01]  /*ba70*/  FMUL.FTZ R66, R66, UR8 ;  /* 0x0000000842427c20 */ /* 0x000fe20008410000 */
[----:B------:R-:W-:Y:S01]  /*ba80*/  FMUL.FTZ R69, R69, UR8 ;  /* 0x0000000845457c20 */ /* 0x000fe20008410000 */
[----:B----4-:R-:W-:Y:S01]  /*ba90*/  MOV R48, R2 ;  /* 0x0000000200307202 */ /* 0x010fe20000000f00 */
[C---:B------:R-:W-:Y:S01]  /*baa0*/  HMMA.16816.F32.BF16 R80, R212.reuse, R10, R80 ;  /* 0x0000000ad450723c */ /* 0x040fe20000041850 */
[----:B------:R-:W4:Y:S04]  /*bab0*/  LDSM.16.M88.4 R8, [R0+0x7000] ;  /* 0x007000000008783b */ /* 0x000f280000000200 */
[----:B------:R-:W3:Y:S01]  /*bac0*/  MUFU.TANH R32, R65 ;  /* 0x0000004100207308 */ /* 0x000ee20000002400 */
[----:B------:R-:W-:Y:S01]  /*bad0*/  FMUL.FTZ R72, R72, UR8 ;  /* 0x0000000848487c20 */ /* 0x000fe20008410000 */
[----:B-1----:R-:W-:Y:S01]  /*bae0*/  MOV R60, R41 ;  /* 0x00000029003c7202 */ /* 0x002fe20000000f00 */
[----:B------:R-:W-:Y:S01]  /*baf0*/  FMUL.FTZ R61, R61, UR8 ;  /* 0x000000083d3d7c20 */ /* 0x000fe20008410000 */
[----:B------:R-:W-:Y:S01]  /*bb00*/  FMUL.FTZ R70, R70, UR8 ;  /* 0x0000000846467c20 */ /* 0x000fe20008410000 */
[----:B------:R-:W-:Y:S01]  /*bb10*/  FMUL.FTZ R71, R71, UR8 ;  /* 0x0000000847477c20 */ /* 0x000fe20008410000 */
[----:B-----5:R-:W-:Y:S01]  /*bb20*/  STL [R1+0x4], R27 ;  /* 0x0000041b01007387 */ /* 0x020fe20000100800 */
[-C--:B--2---:R-:W-:Y:S03]  /*bb30*/  HMMA.16816.F32.BF16 R84, R212, R4.reuse, R84 ;  /* 0x00000004d454723c */ /* 0x084fe60000041854 */
[----:B------:R-:W-:Y:S01]  /*bb40*/  MUFU.TANH R28, R68 ;  /* 0x00000044001c7308 */ /* 0x000fe20000002400 */
[----:B---3--:R-:W-:Y:S01]  /*bb50*/  STL [R1+0x1c], R31 ;  /* 0x00001c1f01007387 */ /* 0x008fe20000100800 */
[----:B------:R-:W-:Y:S01]  /*bb60*/  FMUL.FTZ R78, R78, UR8 ;  /* 0x000000084e4e7c20 */ /* 0x000fe20008410000 */
[----:B------:R-:W-:Y:S01]  /*bb70*/  FMUL.FTZ R79, R79, UR8 ;  /* 0x000000084f4f7c20 */ /* 0x000fe20008410000 */
[----:B------:R-:W-:Y:S01]  /*bb80*/  FMUL.FTZ R73, R73, UR8 ;  /* 0x0000000849497c20 */ /* 0x000fe20008410000 */
[----:B------:R-:W-:Y:S01]  /*bb90*/  FMUL.FTZ R77, R77, UR8 ;  /* 0x000000084d4d7c20 */ /* 0x000fe20008410000 */
[C---:B------:R-:W-:Y:S04]  /*bba0*/  HMMA.16816.F32.BF16 R88, R224.reuse, R4, R88 ;  /* 0x00000004e058723c */ /* 0x040fe80000041858 */
[----:B------:R-:W1:Y:S01]  /*bbb0*/  MUFU.TANH R2, R51 ;  /* 0x0000003300027308 */ /* 0x000e620000002400 */
[----:B------:R-:W-:Y:S01]  /*bbc0*/  STL [R1+0x20], R32 ;  /* 0x0000202001007387 */ /* 0x000fe20000100800 */
[----:B------:R-:W-:Y:S01]  /*bbd0*/  FMUL.FTZ R82, R82, UR8 ;  /* 0x0000000852527c20 */ /* 0x000fe20008410000 */
[----:B------:R-:W-:Y:S01]  /*bbe0*/  FMUL.FTZ R80, R80, UR8 ;  /* 0x0000000850507c20 */ /* 0x000fe20008410000 */
[----:B------:R-:W-:Y:S01]  /*bbf0*/  FMUL.FTZ R81, R81, UR8 ;  /* 0x0000000851517c20 */ /* 0x000fe20008410000 */
[----:B------:R-:W-:Y:S01]  /*bc00*/  FMUL.FTZ R83, R83, UR8 ;  /* 0x0000000853537c20 */ /* 0x000fe20008410000 */
[-C--:B------:R-:W-:Y:S04]  /*bc10*/  HMMA.16816.F32.BF16 R92, R224, R6.reuse, R92 ;  /* 0x00000006e05c723c */ /* 0x080fe8000004185c */
[----:B------:R2:W-:Y:S01]  /*bc20*/  MUFU.TANH R51, R54 ;  /* 0x0000003600337308 */ /* 0x0005e20000002400 */
[----:B------:R-:W-:Y:S01]  /*bc30*/  FMUL.FTZ R84, R84, UR8 ;  /* 0x0000000854547c20 */ /* 0x000fe20008410000 */
[----:B------:R-:W-:Y:S01]  /*bc40*/  FMUL.FTZ R87, R87, UR8 ;  /* 0x0000000857577c20 */ /* 0x000fe20008410000 */
[----:B------:R-:W-:Y:S01]  /*bc50*/  FMUL.FTZ R85, R85, UR8 ;  /* 0x0000000855557c20 */ /* 0x000fe20008410000 */
[----:B------:R-:W-:Y:S01]  /*bc60*/  FMUL.FTZ R86, R86, UR8 ;  /* 0x0000000856567c20 */ /* 0x000fe20008410000 */
[----:B------:R-:W-:Y:S01]  /*bc70*/  FMUL.FTZ R74, R74, UR8 ;  /* 0x000000084a4a7c20 */ /* 0x000fe20008410000 */
[C---:B------:R-:W-:Y:S04]  /*bc80*/  HMMA.16816.F32.BF16 R96, R212.reuse, R6, R96 ;  /* 0x00000006d460723c */ /* 0x040fe80000041860 */
[----:B------:R-:W-:Y:S01]  /*bc90*/  MUFU.TANH R24, R72 ;  /* 0x0000004800187308 */ /* 0x000fe20000002400 */
[----:B------:R-:W3:Y:S03]  /*bca0*/  LDSM.16.M88.4 R4, [R0+0x7800] ;  /* 0x007800000004783b */ /* 0x000ee60000000200 */
[----:B------:R-:W-:Y:S04]  /*bcb0*/  DEPBAR.LE SB0, 0x0 ;  /* 0x000080000000791a */ /* 0x000fe80000000000 */
[----:B-1----:R-:W-:Y:S01]  /*bcc0*/  MOV R55, R2 ;  /* 0x0000000200377202 */ /* 0x002fe20000000f00 */
[-C--:B----4-:R-:W-:Y:S01]  /*bcd0*/  HMMA.16816.F32.BF16 R100, R212, R8.reuse, R100 ;  /* 0x00000008d464723c */ /* 0x090fe20000041864 */
[----:B------:R1:W-:Y:S01]  /*bce0*/  MUFU.TANH R46, R53 ;  /* 0x00000035002e7308 */ /* 0x0003e20000002400 */
[----:B------:R-:W-:Y:S03]  /*bcf0*/  BAR.SYNC.DEFER_BLOCKING 0x0 ;  /* 0x0000000000007b1d */ /* 0x000fe60000010000 */
[----:B--2---:R-:W-:Y:S01]  /*bd00*/  MOV R54, R21 ;  /* 0x0000001500367202 */ /* 0x004fe20000000f00 */
[----:B------:R-:W-:Y:S01]  /*bd10*/  FMUL.FTZ R94, R94, UR8 ;  /* 0x000000085e5e7c20 */ /* 0x000fe20008410000 */
[----:B------:R-:W-:Y:S01]  /*bd20*/  FMUL.FTZ R92, R92, UR8 ;  /* 0x000000085c5c7c20 */ /* 0x000fe20008410000 */
[C---:B------:R-:W-:Y:S03]  /*bd30*/  HMMA.16816.F32.BF16 R104, R224.reuse, R8, R104 ;  /* 0x00000008e068723c */ /* 0x040fe60000041868 */
[----:B------:R-:W2:Y:S01]  /*bd40*/  MUFU.TANH R3, R50 ;  /* 0x0000003200037308 */ /* 0x000ea20000002400 */
[----:B------:R-:W-:Y:S01]  /*bd50*/  FMUL.FTZ R96, R96, UR8 ;  /* 0x0000000860607c20 */ /* 0x000fe20008410000 */
[----:B------:R-:W-:Y:S01]  /*bd60*/  FMUL.FTZ R97, R97, UR8 ;  /* 0x0000000861617c20 */ /* 0x000fe20008410000 */
[----:B------:R-:W-:Y:S01]  /*bd70*/  FMUL.FTZ R93, R93, UR8 ;  /* 0x000000085d5d7c20 */ /* 0x000fe20008410000 */
[----:B------:R-:W-:Y:S01]  /*bd80*/  FMUL.FTZ R91, R91, UR8 ;  /* 0x000000085b5b7c20 */ /* 0x000fe20008410000 */
[-C--:B------:R-:W-:Y:S05]  /*bd90*/  HMMA.16816.F32.BF16 R108, R224, R10.reuse, R108 ;  /* 0x0000000ae06c723c */ /* 0x080fea000004186c */
[----:B------:R4:W-:Y:S01]  /*bda0*/  MUFU.TANH R21, R96 ;  /* 0x0000006000157308 */ /* 0x0009e20000002400 */
[----:B-1----:R-:W-:Y:S01]  /*bdb0*/  MOV R53, R20 ;  /* 0x0000001400357202 */ /* 0x002fe20000000f00 */
[----:B------:R-:W-:Y:S01]  /*bdc0*/  FMUL.FTZ R103, R103, UR8 ;  /* 0x0000000867677c20 */ /* 0x000fe20008410000 */
[----:B------:R-:W-:Y:S01]  /*bdd0*/  FMUL.FTZ R100, R100, UR8 ;  /* 0x0000000864647c20 */ /* 0x000fe20008410000 */
[----:B------:R-:W-:Y:S01]  /*bde0*/  FMUL.FTZ R101, R101, UR8 ;  /* 0x0000000865657c20 */ /* 0x000fe20008410000 */
[----:B------:R-:W-:Y:S01]  /*bdf0*/  FMUL.FTZ R102, R102, UR8 ;  /* 0x0000000866667c20 */ /* 0x000fe20008410000 */
[C---:B------:R-:W-:Y:S04]  /*be00*/  HMMA.16816.F32.BF16 R112, R212.reuse, R10, R112 ;  /* 0x0000000ad470723c */ /* 0x040fe80000041870 */
[----:B------:R1:W-:Y:S01]  /*be10*/  MUFU.TANH R22, R97 ;  /* 0x0000006100167308 */ /* 0x0003e20000002400 */
[----:B------:R-:W-:Y:S01]  /*be20*/  FMUL.FTZ R107, R107, UR8 ;  /* 0x000000086b6b7c20 */ /* 0x000fe20008410000 */
[----:B------:R-:W-:Y:S01]  /*be30*/  FMUL.FTZ R106, R106, UR8 ;  /* 0x000000086a6a7c20 */ /* 0x000fe20008410000 */
[----:B------:R-:W-:Y:S01]  /*be40*/  FMUL.FTZ R90, R90, UR8 ;  /* 0x000000085a5a7c20 */ /* 0x000fe20008410000 */
[----:B------:R-:W-:Y:S01]  /*be50*/  FMUL.FTZ R98, R98, UR8 ;  /* 0x0000000862627c20 */ /* 0x000fe20008410000 */
[----:B------:R-:W-:Y:S05]  /*be60*/  FMUL.FTZ R95, R95, UR8 ;  /* 0x000000085f5f7c20 */ /* 0x000fea0008410000 */
[----:B------:R2:W-:Y:S01]  /*be70*/  MUFU.TANH R201, R62 ;  /* 0x0000003e00c97308 */ /* 0x0005e20000002400 */
[----:B----4-:R-:W-:Y:S01]  /*be80*/  FMUL.FTZ R96, R105, UR8 ;  /* 0x0000000869607c20 */ /* 0x010fe20008410000 */
[-C--:B---3--:R-:W-:Y:S03]  /*be90*/  HMMA.16816.F32.BF16 R116, R212, R4.reuse, R116 ;  /* 0x00000004d474723c */ /* 0x088fe60000041874 */
[----:B------:R-:W-:Y:S01]  /*bea0*/  FMUL.FTZ R110, R110, UR8 ;  /* 0x000000086e6e7c20 */ /* 0x000fe20008410000 */
[----:B------:R-:W-:Y:S01]  /*beb0*/  FMUL.FTZ R109, R109, UR8 ;  /* 0x000000086d6d7c20 */ /* 0x000fe20008410000 */
[----:B------:R-:W-:Y:S03]  /*bec0*/  FMUL.FTZ R75, R75, UR8 ;  /* 0x000000084b4b7c20 */ /* 0x000fe60008410000 */
[----:B------:R-:W-:Y:S01]  /*bed0*/  MUFU.TANH R207, R79 ;  /* 0x0000004f00cf7308 */ /* 0x000fe20000002400 */
[----:B-1----:R-:W-:Y:S01]  /*bee0*/  FMUL.FTZ R97, R104, UR8 ;  /* 0x0000000868617c20 */ /* 0x002fe20008410000 */
[----:B------:R-:W-:Y:S01]  /*bef0*/  MOV R104, R53 ;  /* 0x0000003500687202 */ /* 0x000fe20000000f00 */
[C---:B------:R-:W-:Y:S04]  /*bf00*/  HMMA.16816.F32.BF16 R120, R224.reuse, R4, R120 ;  /* 0x00000004e078723c */ /* 0x040fe80000041878 */
[----:B------:R-:W-:Y:S03]  /*bf10*/  FMUL.FTZ R112, R112, UR8 ;  /* 0x0000000870707c20 */ /* 0x000fe60008410000 */
[----:B------:R1:W-:Y:S01]  /*bf20*/  MUFU.TANH R45, R56 ;  /* 0x00000038002d7308 */ /* 0x0003e20000002400 */
[----:B------:R-:W-:Y:S01]  /*bf30*/  FMUL.FTZ R115, R115, UR8 ;  /* 0x0000000873737c20 */ /* 0x000fe20008410000 */
[----:B--2---:R-:W-:Y:S01]  /*bf40*/  MOV R62, R3 ;  /* 0x00000003003e7202 */ /* 0x004fe20000000f00 */
[----:B------:R-:W-:Y:S01]  /*bf50*/  FMUL.FTZ R113, R113, UR8 ;  /* 0x0000000871717c20 */ /* 0x000fe20008410000 */
[-C--:B------:R-:W-:Y:S03]  /*bf60*/  HMMA.16816.F32.BF16 R124, R224, R6.reuse, R124 ;  /* 0x00000006e07c723c */ /* 0x080fe6000004187c */
[----:B------:R-:W-:Y:S03]  /*bf70*/  FMUL.FTZ R116, R116, UR8 ;  /* 0x0000000874747c20 */ /* 0x000fe60008410000 */
[----:B------:R-:W-:Y:S01]  /*bf80*/  MUFU.TANH R18, R112 ;  /* 0x0000007000127308 */ /* 0x000fe20000002400 */
[----:B------:R-:W-:Y:S01]  /*bf90*/  FMUL.FTZ R118, R118, UR8 ;  /* 0x0000000876767c20 */ /* 0x000fe20008410000 */
[----:B------:R-:W-:Y:S01]  /*bfa0*/  FMUL.FTZ R117, R117, UR8 ;  /* 0x0000000875757c20 */ /* 0x000fe20008410000 */
[----:B------:R-:W-:Y:S01]  /*bfb0*/  FMUL.FTZ R114, R114, UR8 ;  /* 0x0000000872727c20 */ /* 0x000fe20008410000 */
[----:B------:R-:W-:Y:S06]  /*bfc0*/  HMMA.16816.F32.BF16 R128, R212, R6, R128 ;  /* 0x00000006d480723c */ /* 0x000fec0000041880 */
[----:B------:R2:W-:Y:S01]  /*bfd0*/  MUFU.TANH R9, R115 ;  /* 0x0000007300097308 */ /* 0x0005e20000002400 */
[----:B------:R-:W-:Y:S01]  /*bfe0*/  FMUL.FTZ R121, R121, UR8 ;  /* 0x0000000879797c20 */ /* 0x000fe20008410000 */
[----:B-1----:R-:W-:Y:S01]  /*bff0*/  MOV R56, R48 ;  /* 0x0000003000387202 */ /* 0x002fe20000000f00 */
[----:B------:R-:W-:Y:S01]  /*c000*/  FMUL.FTZ R120, R120, UR8 ;  /* 0x0000000878787c20 */ /* 0x000fe20008410000 */
[----:B------:R-:W-:Y:S01]  /*c010*/  FMUL.FTZ R72, R122, UR8 ;  /* 0x000000087a487c20 */ /* 0x000fe20008410000 */
[----:B------:R-:W-:Y:S01]  /*c020*/  MOV R122, R39 ;  /* 0x00000027007a7202 */ /* 0x000fe20000000f00 */
[----:B------:R-:W-:Y:S01]  /*c030*/  FMUL.FTZ R79, R89, UR8 ;  /* 0x00000008594f7c20 */ /* 0x000fe20008410000 */
[----:B------:R-:W-:Y:S03]  /*c040*/  FMUL.FTZ R76, R76, UR8 ;  /* 0x000000084c4c7c20 */ /* 0x000fe60008410000 */
[----:B------:R-:W-:Y:S01]  /*c050*/  MUFU.TANH R3, R116 ;  /* 0x0000007400037308 */ /* 0x000fe20000002400 */
[----:B------:R-:W-:Y:S01]  /*c060*/  FMUL.FTZ R125, R125, UR8 ;  /* 0x000000087d7d7c20 */ /* 0x000fe20008410000 */
[----:B------:R-:W-:Y:S01]  /*c070*/  FMUL.FTZ R111, R111, UR8 ;  /* 0x000000086f6f7c20 */ /* 0x000fe20008410000 */
[----:B------:R-:W-:Y:S01]  /*c080*/  FMUL.FTZ R124, R124, UR8 ;  /* 0x000000087c7c7c20 */ /* 0x000fe20008410000 */
[----:B------:R-:W-:Y:S06]  /*c090*/  FMUL.FTZ R128, R128, UR8 ;  /* 0x0000000880807c20 */ /* 0x000fec0008410000 */
[----:B------:R1:W-:Y:S01]  /*c0a0*/  MUFU.TANH R89, R113 ;  /* 0x0000007100597308 */ /* 0x0003e20000002400 */
[----:B--2---:R-:W-:Y:S01]  /*c0b0*/  MOV R115, R56 ;  /* 0x0000003800737202 */ /* 0x004fe20000000f00 */
[----:B------:R-:W-:Y:S01]  /*c0c0*/  FMUL.FTZ R129, R129, UR8 ;  /* 0x0000000881817c20 */ /* 0x000fe20008410000 */
[----:B------:R-:W-:Y:S07]  /*c0d0*/  MOV R56, R46 ;  /* 0x0000002e00387202 */ /* 0x000fee0000000f00 */
[----:B------:R2:W-:Y:S10]  /*c0e0*/  MUFU.TANH R48, R121 ;  /* 0x0000007900307308 */ /* 0x0005f40000002400 */
[----:B------:R-:W-:Y:S01]  /*c0f0*/  MUFU.TANH R200, R63 ;  /* 0x0000003f00c87308 */ /* 0x000fe20000002400 */
[----:B-1----:R-:W-:Y:S01]  /*c100*/  IMAD.MOV.U32 R113, RZ, RZ, R55 ;  /* 0x000000ffff717224 */ /* 0x002fe200078e0037 */
[----:B------:R-:W-:Y:S04]  /*c110*/  MOV R55, R49 ;  /* 0x0000003100377202 */ /* 0x000fe80000000f00 */
[----:B------:R-:W-:Y:S04]  /*c120*/  MOV R112, R55 ;  /* 0x0000003700707202 */ /* 0x000fe80000000f00 */
[----:B------:R-:W1:Y:S01]  /*c130*/  MUFU.TANH R43, R83 ;  /* 0x00000053002b7308 */ /* 0x000e620000002400 */
[----:B--2---:R-:W-:Y:S09]  /*c140*/  IMAD.MOV.U32 R121, RZ, RZ, R54 ;  /* 0x000000ffff797224 */ /* 0x004ff200078e0036 */
[----:B------:R1:W-:Y:S10]  /*c150*/  MUFU.TANH R2, R93 ;  /* 0x0000005d00027308 */ /* 0x0003f40000002400 */
[----:B------:R2:W-:Y:S10]  /*c160*/  MUFU.TANH R17, R70 ;  /* 0x0000004600117308 */ /* 0x0005f40000002400 */
[----:B------:R-:W-:Y:S01]  /*c170*/  MUFU.TANH R52, R52 ;  /* 0x0000003400347308 */ /* 0x000fe20000002400 */
[----:B-1----:R-:W-:Y:S01]  /*c180*/  IMAD.MOV.U32 R93, RZ, RZ, R43 ;  /* 0x000000ffff5d7224 */ /* 0x002fe200078e002b */
[----:B------:R-:W-:Y:S08]  /*c190*/  MOV R43, R35 ;  /* 0x00000023002b7202 */ /* 0x000ff00000000f00 */
[----:B------:R-:W1:Y:S01]  /*c1a0*/  MUFU.TANH R40, R57 ;  /* 0x0000003900287308 */ /* 0x000e620000002400 */
[----:B--2---:R-:W-:Y:S01]  /*c1b0*/  FMUL.FTZ R70, R126, UR8 ;  /* 0x000000087e467c20 */ /* 0x004fe20008410000 */
[----:B------:R-:W-:Y:S08]  /*c1c0*/  MOV R126, R62 ;  /* 0x0000003e007e7202 */ /* 0x000ff00000000f00 */
[----:B------:R-:W-:Y:S10]  /*c1d0*/  MUFU.TANH R204, R58 ;  /* 0x0000003a00cc7308 */ /* 0x000ff40000002400 */
[----:B------:R2:W-:Y:S01]  /*c1e0*/  MUFU.TANH R47, R67 ;  /* 0x00000043002f7308 */ /* 0x0005e20000002400 */
[----:B-1----:R-:W-:Y:S09]  /*c1f0*/  MOV R62, R40 ;  /* 0x00000028003e7202 */ /* 0x002ff20000000f00 */
[----:B------:R-:W1:Y:S10]  /*c200*/  MUFU.TANH R34, R87 ;  /* 0x0000005700227308 */ /* 0x000e740000002400 */
[----:B------:R1:W-:Y:S01]  /*c210*/  MUFU.TANH R219, R94 ;  /* 0x0000005e00db7308 */ /* 0x0003e20000002400 */
[----:B--2---:R-:W-:Y:S09]  /*c220*/  MOV R67, R52 ;  /* 0x0000003400437202 */ /* 0x004ff20000000f00 */
[----:B------:R-:W-:Y:S10]  /*c230*/  MUFU.TANH R58, R84 ;  /* 0x00000054003a7308 */ /* 0x000ff40000002400 */
[----:B------:R-:W-:Y:S01]  /*c240*/  MUFU.TANH R68, R86 ;  /* 0x0000005600447308 */ /* 0x000fe20000002400 */
[----:B-1----:R-:W-:Y:S09]  /*c250*/  MOV R94, R34 ;  /* 0x00000022005e7202 */ /* 0x002ff20000000f00 */
[----:B------:R-:W-:Y:S10]  /*c260*/  MUFU.TANH R84, R107 ;  /* 0x0000006b00547308 */ /* 0x000ff40000002400 */
[----:B------:R-:W-:Y:S10]  /*c270*/  MUFU.TANH R57, R61 ;  /* 0x0000003d00397308 */ /* 0x000ff40000002400 */
[----:B------:R-:W-:Y:S10]  /*c280*/  MUFU.TANH R211, R91 ;  /* 0x0000005b00d37308 */ /* 0x000ff40000002400 */
[----:B------:R1:W-:Y:S10]  /*c290*/  MUFU.TANH R86, R114 ;  /* 0x0000007200567308 */ /* 0x0003f40000002400 */
[----:B------:R-:W2:Y:S10]  /*c2a0*/  MUFU.TANH R36, R82 ;  /* 0x0000005200247308 */ /* 0x000eb40000002400 */
[----:B------:R2:W-:Y:S01]  /*c2b0*/  MUFU.TANH R91, R92 ;  /* 0x0000005c005b7308 */ /* 0x0005e20000002400 */
[----:B-1----:R-:W-:Y:S02]  /*c2c0*/  MOV R114, R60 ;  /* 0x0000003c00727202 */ /* 0x002fe40000000f00 */
[----:B------:R-:W-:Y:S07]  /*c2d0*/  MOV R60, R45 ;  /* 0x0000002d003c7202 */ /* 0x000fee0000000f00 */
[----:B------:R1:W-:Y:S10]  /*c2e0*/  MUFU.TANH R61, R103 ;  /* 0x00000067003d7308 */ /* 0x0003f40000002400 */
[----:B------:R3:W-:Y:S01]  /*c2f0*/  MUFU.TANH R41, R120 ;  /* 0x0000007800297308 */ /* 0x0007e20000002400 */
[----:B--2---:R-:W-:Y:S09]  /*c300*/  MOV R92, R36 ;  /* 0x00000024005c7202 */ /* 0x004ff20000000f00 */
[----:B------:R2:W-:Y:S01]  /*c310*/  MUFU.TANH R206, R78 ;  /* 0x0000004e00ce7308 */ /* 0x0005e20000002400 */
[----:B-1----:R-:W-:Y:S09]  /*c320*/  MOV R103, R38 ;  /* 0x0000002600677202 */ /* 0x002ff20000000f00 */
[----:B------:R-:W-:Y:S01]  /*c330*/  MUFU.TANH R49, R118 ;  /* 0x0000007600317308 */ /* 0x000fe20000002400 */
[----:B---3--:R-:W-:Y:S09]  /*c340*/  MOV R120, R37 ;  /* 0x0000002500787202 */ /* 0x008ff20000000f00 */
[----:B------:R-:W1:Y:S01]  /*c350*/  MUFU.TANH R30, R66 ;  /* 0x00000042001e7308 */ /* 0x000e620000002400 */
[----:B--2---:R-:W-:Y:S09]  /*c360*/  FMUL.FTZ R78, R88, UR8 ;  /* 0x00000008584e7c20 */ /* 0x004ff20008410000 */
[----:B------:R-:W2:Y:S10]  /*c370*/  MUFU.TANH R29, R69 ;  /* 0x00000045001d7308 */ /* 0x000eb40000002400 */
[----:B------:R-:W3:Y:S01]  /*c380*/  MUFU.TANH R25, R80 ;  /* 0x0000005000197308 */ /* 0x000ee20000002400 */
[----:B-1----:R-:W-:Y:S04]  /*c390*/  STL [R1+0x18], R30 ;  /* 0x0000181e01007387 */ /* 0x002fe80000100800 */
[----:B------:R-:W-:Y:S05]  /*c3a0*/  STL [R1+0x24], R28 ;  /* 0x0000241c01007387 */ /* 0x000fea0000100800 */
[----:B------:R-:W1:Y:S01]  /*c3b0*/  MUFU.TANH R26, R81 ;  /* 0x00000051001a7308 */ /* 0x000e620000002400 */
[----:B--2---:R-:W-:Y:S01]  /*c3c0*/  STL [R1+0x28], R29 ;  /* 0x0000281d01007387 */ /* 0x004fe20000100800 */
[----:B------:R-:W-:Y:S03]  /*c3d0*/  FMUL.FTZ R69, R127, UR8 ;  /* 0x000000087f457c20 */ /* 0x000fe60008410000 */
[----:B------:R-:W-:Y:S05]  /*c3e0*/  STL [R1+0x14], R24 ;  /* 0x0000141801007387 */ /* 0x000fea0000100800 */
[----:B------:R-:W2:Y:S01]  /*c3f0*/  MUFU.TANH R23, R85 ;  /* 0x0000005500177308 */ /* 0x000ea20000002400 */
[----:B---3--:R-:W-:Y:S09]  /*c400*/  STL [R1+0x38], R25 ;  /* 0x0000381901007387 */ /* 0x008ff20000100800 */
[----:B------:R-:W3:Y:S01]  /*c410*/  MUFU.TANH R19, R100 ;  /* 0x0000006400137308 */ /* 0x000ee20000002400 */
[----:B-1----:R-:W-:Y:S09]  /*c420*/  STL [R1+0x3c], R26 ;  /* 0x00003c1a01007387 */ /* 0x002ff20000100800 */
[----:B------:R-:W1:Y:S01]  /*c430*/  MUFU.TANH R20, R101 ;  /* 0x0000006500147308 */ /* 0x000e620000002400 */
[----:B--2---:R-:W-:Y:S01]  /*c440*/  STL [R1+0x44], R23 ;  /* 0x0000441701007387 */ /* 0x004fe20000100800 */
[----:B------:R-:W-:Y:S03]  /*c450*/  MOV R85, R67 ;  /* 0x0000004300557202 */ /* 0x000fe60000000f00 */
[----:B------:R-:W-:Y:S05]  /*c460*/  STL [R1+0x4c], R21 ;  /* 0x00004c1501007387 */ /* 0x000fea0000100800 */
[----:B------:R-:W2:Y:S01]  /*c470*/  MUFU.TANH R0, R106 ;  /* 0x0000006a00007308 */ /* 0x000ea20000002400 */
[----:B------:R-:W-:Y:S04]  /*c480*/  STL [R1+0x50], R22 ;  /* 0x0000501601007387 */ /* 0x000fe80000100800 */
[----:B---3--:R-:W-:Y:S05]  /*c490*/  STL [R1+0x54], R19 ;  /* 0x0000541301007387 */ /* 0x008fea0000100800 */
[----:B------:R3:W-:Y:S01]  /*c4a0*/  MUFU.TANH R8, R117 ;  /* 0x0000007500087308 */ /* 0x0007e20000002400 */
[----:B-1----:R-:W-:Y:S09]  /*c4b0*/  STL [R1+0x64], R20 ;  /* 0x0000641401007387 */ /* 0x002ff20000100800 */
[----:B------:R-:W-:Y:S01]  /*c4c0*/  MUFU.TANH R210, R90 ;  /* 0x0000005a00d27308 */ /* 0x000fe20000002400 */
[----:B--2---:R1:W-:Y:S09]  /*c4d0*/  STL [R1+0xc], R0 ;  /* 0x00000c0001007387 */ /* 0x0043f20000100800 */
[----:B------:R2:W-:Y:S01]  /*c4e0*/  MUFU.TANH R90, R109 ;  /* 0x0000006d005a7308 */ /* 0x0005e20000002400 */
[----:B---3--:R-:W-:Y:S01]  /*c4f0*/  FMUL.FTZ R117, R119, UR8 ;  /* 0x0000000877757c20 */ /* 0x008fe20008410000 */
[----:B------:R-:W-:Y:S08]  /*c500*/  FMUL.FTZ R119, R131, UR8 ;  /* 0x0000000883777c20 */ /* 0x000ff00008410000 */
[----:B------:R3:W-:Y:S10]  /*c510*/  MUFU.TANH R101, R102 ;  /* 0x0000006600657308 */ /* 0x0007f40000002400 */
[----:B------:R4:W-:Y:S01]  /*c520*/  MUFU.TANH R42, R98 ;  /* 0x00000062002a7308 */ /* 0x0009e20000002400 */
[----:B--2---:R-:W-:Y:S09]  /*c530*/  MOV R109, R17 ;  /* 0x00000011006d7202 */ /* 0x004ff20000000f00 */
[----:B-1----:R-:W1:Y:S01]  /*c540*/  MUFU.TANH R0, R110 ;  /* 0x0000006e00007308 */ /* 0x002e620000002400 */
[----:B---3--:R-:W-:Y:S09]  /*c550*/  MOV R102, R2 ;  /* 0x0000000200667202 */ /* 0x008ff20000000f00 */
[----:B------:R-:W2:Y:S01]  /*c560*/  MUFU.TANH R66, R71 ;  /* 0x0000004700427308 */ /* 0x000ea20000002400 */
[----:B----4-:R-:W-:Y:S01]  /*c570*/  FMUL.FTZ R98, R99, UR8 ;  /* 0x0000000863627c20 */ /* 0x010fe20008410000 */
[----:B------:R-:W-:Y:S08]  /*c580*/  FMUL.FTZ R99, R108, UR8 ;  /* 0x000000086c637c20 */ /* 0x000ff00008410000 */
[----:B------:R-:W-:Y:S01]  /*c590*/  MUFU.TANH R202, R59 ;  /* 0x0000003b00ca7308 */ /* 0x000fe20000002400 */
[----:B-1----:R1:W-:Y:S04]  /*c5a0*/  STL [R1+0x10], R0 ;  /* 0x0000100001007387 */ /* 0x0023e80000100800 */
[----:B------:R3:W-:Y:S05]  /*c5b0*/  STL [R1+0x80], R18 ;  /* 0x0000801201007387 */ /* 0x0007ea0000100800 */
[----:B------:R4:W-:Y:S01]  /*c5c0*/  MUFU.TANH R221, R95 ;  /* 0x0000005f00dd7308 */ /* 0x0009e20000002400 */
[----:B------:R3:W-:Y:S01]  /*c5d0*/  STL [R1+0x74], R9 ;  /* 0x0000740901007387 */ /* 0x0007e20000100800 */
[----:B--2---:R-:W-:Y:S01]  /*c5e0*/  MOV R106, R66 ;  /* 0x00000042006a7202 */ /* 0x004fe20000000f00 */
[----:B------:R-:W-:Y:S01]  /*c5f0*/  FMUL.FTZ R71, R123, UR8 ;  /* 0x000000087b477c20 */ /* 0x000fe20008410000 */
[----:B------:R-:W-:Y:S01]  /*c600*/  FMUL.FTZ R123, R130, UR8 ;  /* 0x00000008827b7c20 */ /* 0x000fe20008410000 */
[----:B------:R3:W-:Y:S05]  /*c610*/  STL [R1+0x84], R3 ;  /* 0x0000840301007387 */ /* 0x0007ea0000100800 */
[----:B------:R-:W2:Y:S01]  /*c620*/  MUFU.TANH R2, R128 ;  /* 0x0000008000027308 */ /* 0x000ea20000002400 */
[----:B------:R3:W-:Y:S04]  /*c630*/  STL [R1+0x88], R8 ;  /* 0x0000880801007387 */ /* 0x0007e80000100800 */
[----:B------:R-:W5:Y:S05]  /*c640*/  LDL R65, [R1+0x2c] ;  /* 0x00002c0001417983 */ /* 0x000f6a0000100800 */
[----:B------:R-:W3:Y:S01]  /*c650*/  MUFU.TANH R59, R73 ;  /* 0x00000049003b7308 */ /* 0x000ee20000002400 */
[----:B------:R-:W5:Y:S01]  /*c660*/  LDL R64, [R1+0xac] ;  /* 0x0000ac0001407983 */ /* 0x000f620000100800 */
[----:B----4-:R-:W-:Y:S03]  /*c670*/  MOV R95, R68 ;  /* 0x00000044005f7202 */ /* 0x010fe60000000f00 */
[----:B------:R-:W4:Y:S05]  /*c680*/  LDL R63, [R1+0xa8] ;  /* 0x0000a800013f7983 */ /* 0x000f2a0000100800 */
[----:B------:R-:W-:Y:S01]  /*c690*/  MUFU.TANH R203, R74 ;  /* 0x0000004a00cb7308 */ /* 0x000fe20000002400 */
[----:B------:R-:W4:Y:S04]  /*c6a0*/  LDL R55, [R1+0xa4] ;  /* 0x0000a40001377983 */ /* 0x000f280000100800 */
[----:B------:R-:W3:Y:S05]  /*c6b0*/  LDL R54, [R1+0xb4] ;  /* 0x0000b40001367983 */ /* 0x000eea0000100800 */
[----:B------:R-:W1:Y:S01]  /*c6c0*/  MUFU.TANH R205, R75 ;  /* 0x0000004b00cd7308 */ /* 0x000e620000002400 */
[----:B------:R-:W3:Y:S04]  /*c6d0*/  LDL R35, [R1+0x78] ;  /* 0x0000780001237983 */ /* 0x000ee80000100800 */
[----:B------:R-:W3:Y:S05]  /*c6e0*/  LDL R53, [R1+0x98] ;  /* 0x0000980001357983 */ /* 0x000eea0000100800 */
[----:B------:R-:W-:Y:S01]  /*c6f0*/  MUFU.TANH R50, R76 ;  /* 0x0000004c00327308 */ /* 0x000fe20000002400 */
[----:B------:R-:W3:Y:S04]  /*c700*/  LDL R52, [R1+0x94] ;  /* 0x0000940001347983 */ /* 0x000ee80000100800 */
[----:B------:R-:W3:Y:S05]  /*c710*/  LDL R40, [R1+0x70] ;  /* 0x0000700001287983 */ /* 0x000eea0000100800 */
[----:B------:R-:W1:Y:S01]  /*c720*/  MUFU.TANH R77, R77 ;  /* 0x0000004d004d7308 */ /* 0x000e620000002400 */
[----:B------:R-:W3:Y:S04]  /*c730*/  LDL R34, [R1+0x68] ;  /* 0x0000680001227983 */ /* 0x000ee80000100800 */
[----:B------:R-:W3:Y:S05]  /*c740*/  LDL R105, [R1+0x5c] ;  /* 0x00005c0001697983 */ /* 0x000eea0000100800 */
[----:B------:R-:W1:Y:S01]  /*c750*/  MUFU.TANH R98, R98 ;  /* 0x0000006200627308 */ /* 0x000e620000002400 */
[----:B------:R-:W3:Y:S04]  /*c760*/  LDL R107, [R1+0x7c] ;  /* 0x00007c00016b7983 */ /* 0x000ee80000100800 */
[----:B------:R-:W1:Y:S05]  /*c770*/  LDL R39, [R1+0x90] ;  /* 0x0000900001277983 */ /* 0x000e6a0000100800 */
[----:B------:R-:W-:Y:S01]  /*c780*/  MUFU.TANH R78, R78 ;  /* 0x0000004e004e7308 */ /* 0x000fe20000002400 */
[----:B------:R-:W1:Y:S04]  /*c790*/  LDL R38, [R1+0x8c] ;  /* 0x00008c0001267983 */ /* 0x000e680000100800 */
        /* <DEDUP_REMOVED lines=10> */
[----:B------:R-:W-:Y:S01]  /*c840*/  MUFU.TANH R99, R99 ;  /* 0x0000006300637308 */ /* 0x000fe20000002400 */
[----:B--2---:R2:W-:Y:S09]  /*c850*/  STL [R1+0xb0], R2 ;  /* 0x0000b00201007387 */ /* 0x0045f20000100800 */
[----:B------:R-:W-:Y:S10]  /*c860*/  MUFU.TANH R87, R111 ;  /* 0x0000006f00577308 */ /* 0x000ff40000002400 */
[----:B------:R-:W2:Y:S10]  /*c870*/  MUFU.TANH R117, R117 ;  /* 0x0000007500757308 */ /* 0x000eb40000002400 */
[----:B------:R-:W-:Y:S10]  /*c880*/  MUFU.TANH R72, R72 ;  /* 0x0000004800487308 */ /* 0x000ff40000002400 */
[----:B------:R-:W-:Y:S10]  /*c890*/  MUFU.TANH R71, R71 ;  /* 0x0000004700477308 */ /* 0x000ff40000002400 */
[----:B------:R-:W-:Y:S10]  /*c8a0*/  MUFU.TANH R127, R124 ;  /* 0x0000007c007f7308 */ /* 0x000ff40000002400 */
[----:B------:R-:W-:Y:S10]  /*c8b0*/  MUFU.TANH R125, R125 ;  /* 0x0000007d007d7308 */ /* 0x000ff40000002400 */
[----:B------:R-:W-:Y:S10]  /*c8c0*/  MUFU.TANH R70, R70 ;  /* 0x0000004600467308 */ /* 0x000ff40000002400 */
[----:B------:R-:W-:Y:S10]  /*c8d0*/  MUFU.TANH R69, R69 ;  /* 0x0000004500457308 */ /* 0x000ff40000002400 */
[----:B------:R-:W2:Y:S10]  /*c8e0*/  MUFU.TANH R131, R129 ;  /* 0x0000008100837308 */ /* 0x000eb40000002400 */
[----:B------:R-:W1:Y:S10]  /*c8f0*/  MUFU.TANH R123, R123 ;  /* 0x0000007b007b7308 */ /* 0x000e740000002400 */
[----:B------:R-:W1:Y:S01]  /*c900*/  MUFU.TANH R119, R119 ;  /* 0x0000007700777308 */ /* 0x000e620000002400 */
[----:B-----5:R-:W-:Y:S02]  /*c910*/  FMNMX3.FTZ R10, R197, R65, R64, !PT ;  /* 0x00000041c50a7276 */ /* 0x020fe40007810040 */
[----:B----4-:R-:W-:Y:S02]  /*c920*/  FMNMX3.FTZ R17, R198, R63, R55, !PT ;  /* 0x0000003fc6117276 */ /* 0x010fe40007810037 */
[----:B---3--:R-:W-:Y:S02]  /*c930*/  FMNMX3.FTZ R10, R10, R54, R16, !PT ;  /* 0x000000360a0a7276 */ /* 0x008fe40007810010 */
[----:B------:R-:W-:Y:S02]  /*c940*/  FMNMX3.FTZ R17, R17, R15, R14, !PT ;  /* 0x0000000f11117276 */ /* 0x000fe4000781000e */
[----:B------:R-:W-:Y:S02]  /*c950*/  FMNMX3.FTZ R10, R10, R230, R35, !PT ;  /* 0x000000e60a0a7276 */ /* 0x000fe40007810023 */
[----:B------:R-:W-:Y:S02]  /*c960*/  SHF.L.U32 R230, R234, 0x6, RZ ;  /* 0x00000006eae67819 */ /* 0x000fe400000006ff */
[----:B------:R-:W-:Y:S02]  /*c970*/  FMNMX3.FTZ R11, R199, R53, R52, !PT ;  /* 0x00000035c70b7276 */ /* 0x000fe40007810034 */
[----:B------:R-:W-:Y:S02]  /*c980*/  FMNMX3.FTZ R17, R17, R34, R105, !PT ;  /* 0x0000002211117276 */ /* 0x000fe40007810069 */
[----:B------:R-:W-:Y:S04]  /*c990*/  FMNMX3.FTZ R10, R10, R107, R40, !PT ;  /* 0x0000006b0a0a7276 */ /* 0x000fe80007810028 */
[----:B------:R-:W-:Y:S02]  /*c9a0*/  FMNMX3.FTZ R10, R10, R115, R114, !PT ;  /* 0x000000730a0a7276 */ /* 0x000fe40007810072 */
[----:B-1----:R-:W-:Y:S02]  /*c9b0*/  FMNMX3.FTZ R0, R196, R39, R38, !PT ;  /* 0x00000027c4007276 */ /* 0x002fe40007810026 */
[----:B------:R-:W-:Y:S02]  /*c9c0*/  FMNMX3.FTZ R10, R10, R120, R112, !PT ;  /* 0x000000780a0a7276 */ /* 0x000fe40007810070 */
[----:B------:R-:W-:Y:S02]  /*c9d0*/  FMNMX3.FTZ R0, R0, R13, R12, !PT ;  /* 0x0000000d00007276 */ /* 0x000fe4000781000c */
[----:B------:R-:W-:Y:S02]  /*c9e0*/  FMNMX3.FTZ R10, R10, R85, R56, !PT ;  /* 0x000000550a0a7276 */ /* 0x000fe40007810038 */
[----:B------:R-:W-:Y:S02]  /*c9f0*/  FMNMX3.FTZ R11, R11, R37, R36, !PT ;  /* 0x000000250b0b7276 */ /* 0x000fe40007810024 */
[----:B------:R-:W-:Y:S04]  /*ca00*/  FMNMX3.FTZ R10, R10, R31, R32, !PT ;  /* 0x0000001f0a0a7276 */ /* 0x000fe80007810020 */
        /* <DEDUP_REMOVED lines=37> */
[----:B------:R-:W-:Y:S02]  /*cc60*/  SHF.L.U32 R240, R234, 0x5, RZ ;  /* 0x00000005eaf07819 */ /* 0x000fe400000006ff */
[----:B------:R-:W-:Y:S02]  /*cc70*/  FMNMX3.FTZ R0, R0, R219, R221, !PT ;  /* 0x000000db00007276 */ /* 0x000fe400078100dd */
[----:B------:R-:W-:Y:S02]  /*cc80*/  FMNMX3.FTZ R11, R11, R97, R96, !PT ;  /* 0x000000610b0b7276 */ /* 0x000fe40007810060 */
[----:B--2---:R-:W-:Y:S02]  /*cc90*/  FMNMX3.FTZ R17, R17, R49, R117, !PT ;  /* 0x0000003111117276 */ /* 0x004fe40007810075 */
[----:B------:R-:W-:Y:S01]  /*cca0*/  FMNMX3.FTZ R10, R10, R2, R131, !PT ;  /* 0x000000020a0a7276 */ /* 0x000fe20007810083 */
[----:B------:R-:W-:Y:S06]  /*ccb0*/  @P3 BRA `(.L_x_347) ;  /* 0xffffffcc00143947 */ /* 0x000fec000383ffff */
.L_x_346:
[----:B------:R-:W2:Y:S01]  /*ccc0*/  LDL.LU R230, [R1+0x10] ;  /* 0x0000100001e67983 */ /* 0x000ea20000300800 */
[----:B------:R-:W-:Y:S02]  /*ccd0*/  FMNMX3.FTZ R17, R17, R123, R119, !PT ;  /* 0x0000007b11117276 */ /* 0x000fe40007810077 */
[----:B------:R-:W-:Y:S01]  /*cce0*/  MOV R124, R41 ;  /* 0x00000029007c7202 */ /* 0x000fe20000000f00 */
[----:B------:R-:W3:Y:S01]  /*ccf0*/  LDL.LU R229, [R1+0xc] ;  /* 0x00000c0001e57983 */ /* 0x000ee20000300800 */
[----:B----4-:R-:W-:Y:S02]  /*cd00*/  FMNMX3.FTZ R5, R11, R99, R90, !PT ;  /* 0x000000630b057276 */ /* 0x010fe4000781005a */
[----:B------:R-:W-:Y:S01]  /*cd10*/  IADD3 R100, PT, PT, R235, 0x8040, RZ ;  /* 0x00008040eb647810 */ /* 0x000fe20007ffe0ff */
[----:B------:R-:W1:Y:S01]  /*cd20*/  SHFL.BFLY PT, R3, R10, 0x2, 0x1f ;  /* 0x0c401f000a037f89 */ /* 0x000e6200000e0000 */
[----:B------:R-:W-:Y:S02]  /*cd30*/  FMNMX3.FTZ R5, R5, R124, R48, !PT ;  /* 0x0000007c05057276 */ /* 0x000fe40007810030 */
[----:B------:R-:W-:Y:S05]  /*cd40*/  @P0 IADD3 R100, PT, PT, R249, -0x40, RZ ;  /* 0xffffffc0f9640810 */ /* 0x000fea0007ffe0ff */
[----:B------:R-:W4:Y:S01]  /*cd50*/  SHFL.BFLY PT, R6, R17, 0x2, 0x1f ;  /* 0x0c401f0011067f89 */ /* 0x000f2200000e0000 */
[----:B------:R-:W-:Y:S07]  /*cd60*/  FMNMX3.FTZ R5, R5, R127, R125, !PT ;  /* 0x0000007f05057276 */ /* 0x000fee000781007d */
[----:B------:R-:W5:Y:S04]  /*cd70*/  LDL.LU R28, [R1+0x6c] ;  /* 0x00006c00011c7983 */ /* 0x000f680000300800 */
[----:B------:R-:W4:Y:S08]  /*cd80*/  SHFL.BFLY PT, R2, R5, 0x2, 0x1f ;  /* 0x0c401f0005027f89 */ /* 0x000f3000000e0000 */
[----:B------:R-:W-:Y:S01]  /*cd90*/  LDSM.16.MT88.4 R20, [R235+0x8000] ;  /* 0x00800000eb14783b */ /* 0x000fe20000004200 */
[----:B-1----:R-:W-:Y:S02]  /*cda0*/  FMNMX.FTZ R10, R10, R3, !PT ;  /* 0x000000030a0a7209 */ /* 0x002fe40007810000 */
[----:B----4-:R-:W-:Y:S05]  /*cdb0*/  FMNMX.FTZ R6, R17, R6, !PT ;  /* 0x0000000611067209 */ /* 0x010fea0007810000 */
[----:B------:R-:W1:Y:S08]  /*cdc0*/  SHFL.BFLY PT, R68, R10, 0x1, 0x1f ;  /* 0x0c201f000a447f89 */ /* 0x000e7000000e0000 */
[----:B------:R-:W4:Y:S01]  /*cdd0*/  SHFL.BFLY PT, R3, R6, 0x1, 0x1f ;  /* 0x0c201f0006037f89 */ /* 0x000f2200000e0000 */
[----:B------:R-:W-:Y:S07]  /*cde0*/  FMNMX.FTZ R5, R5, R2, !PT ;  /* 0x0000000205057209 */ /* 0x000fee0007810000 */
[----:B------:R-:W4:Y:S01]  /*cdf0*/  SHFL.BFLY PT, R2, R5, 0x1, 0x1f ;  /* 0x0c201f0005027f89 */ /* 0x000f2200000e0000 */
[----:B-1----:R-:W-:Y:S02]  /*ce00*/  FMNMX.FTZ R68, R10, R68, !PT ;  /* 0x000000440a447209 */ /* 0x002fe40007810000 */
[----:B----4-:R-:W-:Y:S03]  /*ce10*/  FMNMX.FTZ R3, R6, R3, !PT ;  /* 0x0000000306037209 */ /* 0x010fe60007810000 */
[C---:B------:R-:W-:Y:S01]  /*ce20*/  FMUL.FTZ R6, R68.reuse, UR4 ;  /* 0x0000000444067c20 */ /* 0x040fe20008410000 */
[C---:B------:R-:W-:Y:S01]  /*ce30*/  FSETP.NEU.FTZ.AND P1, PT, R68.reuse, -INF , PT ;  /* 0xff8000004400780b */ /* 0x040fe20003f3d000 */
[----:B------:R-:W-:Y:S01]  /*ce40*/  FADD.FTZ R76, -R68, R197 ;  /* 0x000000c5444c7221 */ /* 0x000fe20000010100 */
[C---:B------:R-:W-:Y:S02]  /*ce50*/  FMUL.FTZ R130, R3.reuse, UR4 ;  /* 0x0000000403827c20 */ /* 0x040fe40008410000 */
[----:B------:R-:W-:Y:S01]  /*ce60*/  FSEL R41, R6, RZ, P1 ;  /* 0x000000ff06297208 */ /* 0x000fe20000800000 */
[C---:B------:R-:W-:Y:S01]  /*ce70*/  FADD.FTZ R73, -R3.reuse, R198 ;  /* 0x000000c603497221 */ /* 0x040fe20000010100 */
[----:B------:R-:W-:Y:S01]  /*ce80*/  FSETP.NEU.FTZ.AND P1, PT, R3, -INF , PT ;  /* 0xff8000000300780b */ /* 0x000fe20003f3d000 */
[----:B------:R-:W-:Y:S01]  /*ce90*/  FMUL.FTZ R76, R76, UR4 ;  /* 0x000000044c4c7c20 */ /* 0x000fe20008410000 */
[----:B------:R-:W-:Y:S01]  /*cea0*/  FMNMX.FTZ R2, R5, R2, !PT ;  /* 0x0000000205027209 */ /* 0x000fe20007810000 */
[--C-:B------:R-:W-:Y:S01]  /*ceb0*/  FFMA.FTZ R213, R54, UR4, -R41.reuse ;  /* 0x0000000436d57c23 */ /* 0x100fe20008010829 */
[----:B------:R-:W-:Y:S01]  /*cec0*/  FSEL R130, R130, RZ, P1 ;  /* 0x000000ff82827208 */ /* 0x000fe20000800000 */
[----:B------:R-:W-:Y:S01]  /*ced0*/  FFMA.FTZ R128, R65, UR4, -R41 ;  /* 0x0000000441807c23 */ /* 0x000fe20008010829 */
[C---:B------:R-:W-:Y:S01]  /*cee0*/  FSETP.NEU.FTZ.AND P1, PT, R2.reuse, -INF , PT ;  /* 0xff8000000200780b */ /* 0x040fe20003f3d000 */
[----:B------:R-:W1:Y:S01]  /*cef0*/  MUFU.EX2 R76, R76 ;  /* 0x0000004c004c7308 */ /* 0x000e620000000800 */
[C---:B------:R-:W-:Y:S01]  /*cf00*/  FMUL.FTZ R129, R2.reuse, UR4 ;  /* 0x0000000402817c20 */ /* 0x040fe20008410000 */
[--C-:B------:R-:W-:Y:S01]  /*cf10*/  FFMA.FTZ R212, R15, UR4, -R130.reuse ;  /* 0x000000040fd47c23 */ /* 0x100fe20008010882 */
[----:B------:R-:W-:Y:S01]  /*cf20*/  FADD.FTZ R5, -R2, R199 ;  /* 0x000000c702057221 */ /* 0x000fe20000010100 */
[--C-:B------:R-:W-:Y:S01]  /*cf30*/  FFMA.FTZ R215, R55, UR4, -R130.reuse ;  /* 0x0000000437d77c23 */ /* 0x100fe20008010882 */
[--C-:B------:R-:W-:Y:S01]  /*cf40*/  FFMA.FTZ R111, R14, UR4, -R130.reuse ;  /* 0x000000040e6f7c23 */ /* 0x100fe20008010882 */
[----:B------:R-:W-:Y:S01]  /*cf50*/  FSEL R129, R129, RZ, P1 ;  /* 0x000000ff81817208 */ /* 0x000fe20000800000 */
[----:B------:R-:W-:Y:S03]  /*cf60*/  FMUL.FTZ R73, R73, UR4 ;  /* 0x0000000449497c20 */ /* 0x000fe60008410000 */
[----:B------:R-:W-:Y:S01]  /*cf70*/  MUFU.EX2 R128, R128 ;  /* 0x0000008000807308 */ /* 0x000fe20000000800 */
[----:B------:R-:W-:Y:S01]  /*cf80*/  FFMA.FTZ R224, R64, UR4, -R41 ;  /* 0x0000000440e07c23 */ /* 0x000fe20008010829 */
[----:B------:R-:W-:Y:S01]  /*cf90*/  FMUL.FTZ R5, R5, UR4 ;  /* 0x0000000405057c20 */ /* 0x000fe20008410000 */
[--C-:B------:R-:W-:Y:S01]  /*cfa0*/  FFMA.FTZ R227, R53, UR4, -R129.reuse ;  /* 0x0000000435e37c23 */ /* 0x100fe20008010881 */
[--C-:B------:R-:W-:Y:S01]  /*cfb0*/  FFMA.FTZ R214, R52, UR4, -R129.reuse ;  /* 0x0000000434d67c23 */ /* 0x100fe20008010881 */
[--C-:B------:R-:W-:Y:S01]  /*cfc0*/  FFMA.FTZ R199, R37, UR4, -R129.reuse ;  /* 0x0000000425c77c23 */ /* 0x100fe20008010881 */
[----:B------:R-:W-:Y:S01]  /*cfd0*/  LDSM.16.MT88.4 R52, [R100] ;  /* 0x000000006434783b */ /* 0x000fe20000004200 */
[--C-:B------:R-:W-:Y:S03]  /*cfe0*/  FFMA.FTZ R110, R36, UR4, -R129.reuse ;  /* 0x00000004246e7c23 */ /* 0x100fe60008010881 */
[----:B------:R-:W4:Y:S01]  /*cff0*/  MUFU.EX2 R73, R73 ;  /* 0x0000004900497308 */ /* 0x000f220000000800 */
[C---:B-1----:R-:W-:Y:S01]  /*d000*/  FMUL.FTZ R17, R76.reuse, R181 ;  /* 0x000000b54c117220 */ /* 0x042fe20000410000 */
[C---:B------:R-:W-:Y:S01]  /*d010*/  FMUL.FTZ R32, R76.reuse, R164 ;  /* 0x000000a44c207220 */ /* 0x040fe20000410000 */
[----:B------:R-:W-:Y:S01]  /*d020*/  FMUL.FTZ R33, R76, R165 ;  /* 0x000000a54c217220 */ /* 0x000fe20000410000 */
[--C-:B------:R-:W-:Y:S01]  /*d030*/  FFMA.FTZ R105, R105, UR4, -R130.reuse ;  /* 0x0000000469697c23 */ /* 0x100fe20008010882 */
[--C-:B------:R-:W-:Y:S01]  /*d040*/  FFMA.FTZ R116, R116, UR4, -R129.reuse ;  /* 0x0000000474747c23 */ /* 0x100fe20008010881 */
[----:B------:R-:W-:Y:S01]  /*d050*/  FFMA.FTZ R103, R103, UR4, -R129 ;  /* 0x0000000467677c23 */ /* 0x000fe20008010881 */
[--C-:B------:R-:W-:Y:S03]  /*d060*/  FFMA.FTZ R122, R122, UR4, -R130.reuse ;  /* 0x000000047a7a7c23 */ /* 0x100fe60008010882 */
[----:B------:R1:W1:Y:S01]  /*d070*/  MUFU.EX2 R75, R5 ;  /* 0x00000005004b7308 */ /* 0x0002620000000800 */
[--C-:B------:R-:W-:Y:S01]  /*d080*/  FFMA.FTZ R121, R121, UR4, -R130.reuse ;  /* 0x0000000479797c23 */ /* 0x100fe20008010882 */
[--C-:B------:R-:W-:Y:S01]  /*d090*/  FFMA.FTZ R126, R126, UR4, -R130.reuse ;  /* 0x000000047e7e7c23 */ /* 0x100fe20008010882 */
[--C-:B------:R-:W-:Y:S01]  /*d0a0*/  FFMA.FTZ R113, R113, UR4, -R130.reuse ;  /* 0x0000000471717c23 */ /* 0x100fe20008010882 */
[--C-:B------:R-:W-:Y:S01]  /*d0b0*/  FFMA.FTZ R30, R35, UR4, -R41.reuse ;  /* 0x00000004231e7c23 */ /* 0x100fe20008010829 */
[--C-:B------:R-:W-:Y:S01]  /*d0c0*/  FFMA.FTZ R35, R34, UR4, -R130.reuse ;  /* 0x0000000422237c23 */ /* 0x100fe20008010882 */
[--C-:B------:R-:W-:Y:S04]  /*d0d0*/  FFMA.FTZ R107, R107, UR4, -R41.reuse ;  /* 0x000000046b6b7c23 */ /* 0x100fe80008010829 */
[----:B------:R-:W1:Y:S01]  /*d0e0*/  MUFU.EX2 R224, R224 ;  /* 0x000000e000e07308 */ /* 0x000e620000000800 */
[C---:B----4-:R-:W-:Y:S01]  /*d0f0*/  FMUL.FTZ R7, R73.reuse, R195 ;  /* 0x000000c349077220 */ /* 0x050fe20000410000 */
[C---:B------:R-:W-:Y:S01]  /*d100*/  FMUL.FTZ R6, R73.reuse, R194 ;  /* 0x000000c249067220 */ /* 0x040fe20000410000 */
[C---:B------:R-:W-:Y:S01]  /*d110*/  FMUL.FTZ R18, R73.reuse, R182 ;  /* 0x000000b649127220 */ /* 0x040fe20000410000 */
[C---:B------:R-:W-:Y:S01]  /*d120*/  FMUL.FTZ R19, R73.reuse, R183 ;  /* 0x000000b749137220 */ /* 0x040fe20000410000 */
[----:B------:R-:W-:Y:S01]  /*d130*/  FMUL.FTZ R34, R73, R166 ;  /* 0x000000a649227220 */ /* 0x000fe20000410000 */
[----:B------:R-:W-:Y:S04]  /*d140*/  MOV R183, R44 ;  /* 0x0000002c00b77202 */ /* 0x000fe80000000f00 */
[----:B------:R-:W-:Y:S01]  /*d150*/  MUFU.EX2 R111, R111 ;  /* 0x0000006f006f7308 */ /* 0x000fe20000000800 */
[----:B-1----:R-:W-:Y:S01]  /*d160*/  FMUL.FTZ R5, R76, R193 ;  /* 0x000000c14c057220 */ /* 0x002fe20000410000 */
[C---:B------:R-:W-:Y:S01]  /*d170*/  FMUL.FTZ R8, R75.reuse, R188 ;  /* 0x000000bc4b087220 */ /* 0x040fe20000410000 */
[C---:B------:R-:W-:Y:S01]  /*d180*/  FMUL.FTZ R9, R75.reuse, R189 ;  /* 0x000000bd4b097220 */ /* 0x040fe20000410000 */
[C---:B------:R-:W-:Y:S01]  /*d190*/  FMUL.FTZ R24, R75.reuse, R172 ;  /* 0x000000ac4b187220 */ /* 0x040fe20000410000 */
[C---:B------:R-:W-:Y:S01]  /*d1a0*/  FMUL.FTZ R25, R75.reuse, R173 ;  /* 0x000000ad4b197220 */ /* 0x040fe20000410000 */
[C---:B------:R-:W-:Y:S01]  /*d1b0*/  FMUL.FTZ R29, R75.reuse, R169 ;  /* 0x000000a94b1d7220 */ /* 0x040fe20000410000 */
[----:B------:R-:W-:Y:S03]  /*d1c0*/  MOV R193, R106 ;  /* 0x0000006a00c17202 */ /* 0x000fe60000000f00 */
[----:B------:R-:W-:Y:S01]  /*d1d0*/  MUFU.EX2 R213, R213 ;  /* 0x000000d500d57308 */ /* 0x000fe20000000800 */
[----:B------:R-:W-:Y:S01]  /*d1e0*/  F2FP.BF16.F32.PACK_AB R80, R224, R128 ;  /* 0x00000080e050723e */ /* 0x000fe200000010ff */
[----:B------:R-:W-:Y:S01]  /*d1f0*/  FFMA.FTZ R106, R40, UR4, -R41 ;  /* 0x00000004286a7c23 */ /* 0x000fe20008010829 */
[----:B------:R-:W-:Y:S01]  /*d200*/  FMUL.FTZ R40, R75, R156 ;  /* 0x0000009c4b287220 */ /* 0x000fe20000410000 */
[----:B------:R-:W-:Y:S01]  /*d210*/  MOV R189, R102 ;  /* 0x0000006600bd7202 */ /* 0x000fe20000000f00 */
[----:B------:R-:W-:Y:S01]  /*d220*/  FFMA.FTZ R102, R45, UR4, -R130 ;  /* 0x000000042d667c23 */ /* 0x000fe20008010882 */
[----:B------:R-:W-:Y:S01]  /*d230*/  MOV R181, R193 ;  /* 0x000000c100b57202 */ /* 0x000fe20000000f00 */
[C---:B------:R-:W-:Y:S03]  /*d240*/  FMUL.FTZ R44, R75.reuse, R152 ;  /* 0x000000984b2c7220 */ /* 0x040fe60000410000 */
[----:B------:R-:W1:Y:S01]  /*d250*/  MUFU.EX2 R212, R212 ;  /* 0x000000d400d47308 */ /* 0x000e620000000800 */
[----:B------:R-:W-:Y:S01]  /*d260*/  MOV R194, R47 ;  /* 0x0000002f00c27202 */ /* 0x000fe20000000f00 */
[C---:B------:R-:W-:Y:S01]  /*d270*/  FMUL.FTZ R45, R75.reuse, R153 ;  /* 0x000000994b2d7220 */ /* 0x040fe20000410000 */
[----:B------:R-:W-:Y:S02]  /*d280*/  MOV R173, R181 ;  /* 0x000000b500ad7202 */ /* 0x000fe40000000f00 */
[----:B------:R-:W-:Y:S01]  /*d290*/  MOV R181, R56 ;  /* 0x0000003800b57202 */ /* 0x000fe20000000f00 */
[----:B------:R-:W-:Y:S01]  /*d2a0*/  FMUL.FTZ R56, R75, R140 ;  /* 0x0000008c4b387220 */ /* 0x000fe20000410000 */
[----:B------:R-:W-:Y:S03]  /*d2b0*/  MOV R188, R87 ;  /* 0x0000005700bc7202 */ /* 0x000fe60000000f00 */
[----:B------:R-:W-:Y:S01]  /*d2c0*/  MUFU.EX2 R215, R215 ;  /* 0x000000d700d77308 */ /* 0x000fe20000000800 */
[----:B------:R-:W-:Y:S02]  /*d2d0*/  MOV R195, R84 ;  /* 0x0000005400c37202 */ /* 0x000fe40000000f00 */
[----:B------:R-:W-:Y:S01]  /*d2e0*/  MOV R193, R50 ;  /* 0x0000003200c17202 */ /* 0x000fe20000000f00 */
[----:B------:R-:W-:Y:S06]  /*d2f0*/  FMUL.FTZ R50, R73, R150 ;  /* 0x0000009649327220 */ /* 0x000fec0000410000 */
[----:B------:R-:W-:Y:S01]  /*d300*/  MUFU.EX2 R199, R199 ;  /* 0x000000c700c77308 */ /* 0x000fe20000000800 */
[----:B-1----:R-:W-:Y:S09]  /*d310*/  F2FP.BF16.F32.PACK_AB R83, R111, R212 ;  /* 0x000000d46f53723e */ /* 0x002ff200000010ff */
[----:B------:R-:W1:Y:S10]  /*d320*/  MUFU.EX2 R110, R110 ;  /* 0x0000006e006e7308 */ /* 0x000e740000000800 */
[----:B------:R-:W-:Y:S10]  /*d330*/  MUFU.EX2 R227, R227 ;  /* 0x000000e300e37308 */ /* 0x000ff40000000800 */
[----:B------:R-:W4:Y:S01]  /*d340*/  MUFU.EX2 R214, R214 ;  /* 0x000000d600d67308 */ /* 0x000f220000000800 */
[----:B-1----:R-:W-:Y:S09]  /*d350*/  F2FP.BF16.F32.PACK_AB R66, R110, R199 ;  /* 0x000000c76e42723e */ /* 0x002ff200000010ff */
[----:B------:R1:W-:Y:S10]  /*d360*/  MUFU.EX2 R164, R35 ;  /* 0x0000002300a47308 */ /* 0x0003f40000000800 */
[----:B------:R-:W-:Y:S01]  /*d370*/  MUFU.EX2 R105, R105 ;  /* 0x0000006900697308 */ /* 0x000fe20000000800 */
[----:B----4-:R-:W-:Y:S01]  /*d380*/  F2FP.BF16.F32.PACK_AB R64, R214, R227 ;  /* 0x000000e3d640723e */ /* 0x010fe200000010ff */
[----:B------:R-:W-:Y:S08]  /*d390*/  FFMA.FTZ R227, R75, R251, R227 ;  /* 0x000000fb4be37223 */ /* 0x000ff000000100e3 */
[----:B------:R-:W-:Y:S01]  /*d3a0*/  MUFU.EX2 R116, R116 ;  /* 0x0000007400747308 */ /* 0x000fe20000000800 */
[----:B-1----:R-:W-:Y:S09]  /*d3b0*/  FMUL.FTZ R35, R73, R167 ;  /* 0x000000a749237220 */ /* 0x002ff20000410000 */
        /* <DEDUP_REMOVED lines=8> */
[----:B---3--:R-:W-:Y:S04]  /*d440*/  FMNMX3.FTZ R0, R0, R229, R84, !PT ;  /* 0x000000e500007276 */ /* 0x008fe80007810054 */
[----:B--2---:R-:W-:Y:S04]  /*d450*/  FMNMX3.FTZ R0, R0, R230, R87, !PT ;  /* 0x000000e600007276 */ /* 0x004fe80007810057 */
[----:B------:R-:W-:Y:S04]  /*d460*/  FMNMX3.FTZ R0, R0, R72, R71, !PT ;  /* 0x0000004800007276 */ /* 0x000fe80007810047 */
[----:B------:R-:W-:Y:S01]  /*d470*/  FMNMX3.FTZ R0, R0, R70, R69, !PT ;  /* 0x0000004600007276 */ /* 0x000fe20007810045 */
[--C-:B-----5:R-:W-:Y:S01]  /*d480*/  FFMA.FTZ R172, R28, UR4, -R41.reuse ;  /* 0x000000041cac7c23 */ /* 0x120fe20008010829 */
[C---:B------:R-:W-:Y:S02]  /*d490*/  FMUL.FTZ R28, R75.reuse, R168 ;  /* 0x000000a84b1c7220 */ /* 0x040fe40000410000 */
[----:B------:R-:W-:Y:S01]  /*d4a0*/  MUFU.EX2 R168, R30 ;  /* 0x0000001e00a87308 */ /* 0x000fe20000000800 */
[----:B------:R-:W1:Y:S09]  /*d4b0*/  SHFL.BFLY PT, R4, R0, 0x2, 0x1f ;  /* 0x0c401f0000047f89 */ /* 0x000e7200000e0000 */
[----:B------:R-:W-:Y:S01]  /*d4c0*/  MUFU.EX2 R172, R172 ;  /* 0x000000ac00ac7308 */ /* 0x000fe20000000800 */
[----:B-1----:R-:W-:Y:S05]  /*d4d0*/  FMNMX.FTZ R4, R0, R4, !PT ;  /* 0x0000000400047209 */ /* 0x002fea0007810000 */
[----:B------:R-:W1:Y:S02]  /*d4e0*/  SHFL.BFLY PT, R0, R4, 0x1, 0x1f ;  /* 0x0c201f0004007f89 */ /* 0x000e6400000e0000 */
[----:B-1----:R-:W-:Y:S04]  /*d4f0*/  FMNMX.FTZ R0, R4, R0, !PT ;  /* 0x0000000004007209 */ /* 0x002fe80007810000 */
[C---:B------:R-:W-:Y:S01]  /*d500*/  FSETP.NEU.FTZ.AND P1, PT, R0.reuse, -INF , PT ;  /* 0xff8000000000780b */ /* 0x040fe20003f3d000 */
[C---:B------:R-:W-:Y:S01]  /*d510*/  FADD.FTZ R4, -R0.reuse, R196 ;  /* 0x000000c400047221 */ /* 0x040fe20000010100 */
[----:B------:R-:W-:Y:S01]  /*d520*/  FMUL.FTZ R226, R0, UR4 ;  /* 0x0000000400e27c20 */ /* 0x000fe20008410000 */
[----:B------:R-:W-:Y:S01]  /*d530*/  FFMA.FTZ R196, R16, UR4, -R41 ;  /* 0x0000000410c47c23 */ /* 0x000fe20008010829 */
[----:B------:R-:W-:Y:S01]  /*d540*/  FMUL.FTZ R16, R76, R180 ;  /* 0x000000b44c107220 */ /* 0x000fe20000410000 */
[----:B------:R-:W-:Y:S01]  /*d550*/  FMUL.FTZ R4, R4, UR4 ;  /* 0x0000000404047c20 */ /* 0x000fe20008410000 */
[----:B------:R-:W-:Y:S01]  /*d560*/  FMUL.FTZ R41, R75, R157 ;  /* 0x0000009d4b297220 */ /* 0x000fe20000410000 */
[----:B------:R-:W-:Y:S02]  /*d570*/  FSEL R226, R226, RZ, P1 ;  /* 0x000000ffe2e27208 */ /* 0x000fe40000800000 */
[----:B------:R-:W1:Y:S01]  /*d580*/  MUFU.EX2 R74, R4 ;  /* 0x00000004004a7308 */ /* 0x000e620000000800 */
[----:B------:R-:W-:Y:S02]  /*d590*/  FSETP.NEU.FTZ.AND P1, PT, R68, -INF , PT ;  /* 0xff8000004400780b */ /* 0x000fe40003f3d000 */
[--C-:B------:R-:W-:Y:S01]  /*d5a0*/  FFMA.FTZ R225, R39, UR4, -R226.reuse ;  /* 0x0000000427e17c23 */ /* 0x100fe200080108e2 */
[--C-:B------:R-:W-:Y:S01]  /*d5b0*/  FFMA.FTZ R198, R38, UR4, -R226.reuse ;  /* 0x0000000426c67c23 */ /* 0x100fe200080108e2 */
[--C-:B------:R-:W-:Y:S01]  /*d5c0*/  FFMA.FTZ R197, R13, UR4, -R226.reuse ;  /* 0x000000040dc57c23 */ /* 0x100fe200080108e2 */
[--C-:B------:R-:W-:Y:S01]  /*d5d0*/  FFMA.FTZ R108, R12, UR4, -R226.reuse ;  /* 0x000000040c6c7c23 */ /* 0x100fe200080108e2 */
[----:B------:R-:W2:Y:S03]  /*d5e0*/  LDSM.16.MT88.4 R36, [R233+0x8000] ;  /* 0x00800000e924783b */ /* 0x000ea60000004200 */
[----:B------:R-:W3:Y:S01]  /*d5f0*/  MUFU.EX2 R196, R196 ;  /* 0x000000c400c47308 */ /* 0x000ee20000000800 */
[C---:B------:R-:W-:Y:S01]  /*d600*/  FMUL.FTZ R12, R75.reuse, R184 ;  /* 0x000000b84b0c7220 */ /* 0x040fe20000410000 */
[----:B------:R-:W-:Y:S01]  /*d610*/  FMUL.FTZ R13, R75, R185 ;  /* 0x000000b94b0d7220 */ /* 0x000fe20000410000 */
[----:B------:R-:W-:Y:S01]  /*d620*/  MOV R185, R43 ;  /* 0x0000002b00b97202 */ /* 0x000fe20000000f00 */
[--C-:B------:R-:W-:Y:S01]  /*d630*/  FFMA.FTZ R211, R211, UR4, -R226.reuse ;  /* 0x00000004d3d37c23 */ /* 0x100fe200080108e2 */
[----:B------:R-:W-:Y:S01]  /*d640*/  MOV R184, R42 ;  /* 0x0000002a00b87202 */ /* 0x000fe20000000f00 */
[----:B------:R-:W-:Y:S01]  /*d650*/  FFMA.FTZ R118, R118, UR4, -R226 ;  /* 0x0000000476767c23 */ /* 0x000fe200080108e2 */
[----:B------:R-:W-:Y:S03]  /*d660*/  MOV R182, R185 ;  /* 0x000000b900b67202 */ /* 0x000fe60000000f00 */
[----:B------:R-:W-:Y:S01]  /*d670*/  MUFU.EX2 R198, R198 ;  /* 0x000000c600c67308 */ /* 0x000fe20000000800 */
[C---:B-1----:R-:W-:Y:S01]  /*d680*/  FMUL.FTZ R15, R74.reuse, R187 ;  /* 0x000000bb4a0f7220 */ /* 0x042fe20000410000 */
[----:B------:R-:W-:Y:S01]  /*d690*/  FFMA.FTZ R4, R63, UR4, -R130 ;  /* 0x000000043f047c23 */ /* 0x000fe20008010882 */
[----:B------:R-:W4:Y:S01]  /*d6a0*/  LDL.LU R187, [R1+0x48] ;  /* 0x0000480001bb7983 */ /* 0x000f220000300800 */
[C---:B------:R-:W-:Y:S01]  /*d6b0*/  FMUL.FTZ R10, R74.reuse, R190 ;  /* 0x000000be4a0a7220 */ /* 0x040fe20000410000 */
[C---:B------:R-:W-:Y:S01]  /*d6c0*/  FMUL.FTZ R11, R74.reuse, R191 ;  /* 0x000000bf4a0b7220 */ /* 0x040fe20000410000 */
[C---:B------:R-:W-:Y:S01]  /*d6d0*/  FMUL.FTZ R14, R74.reuse, R186 ;  /* 0x000000ba4a0e7220 */ /* 0x040fe20000410000 */
[----:B------:R-:W-:Y:S03]  /*d6e0*/  FMUL.FTZ R26, R74, R174 ;  /* 0x000000ae4a1a7220 */ /* 0x000fe60000410000 */
[----:B------:R1:W5:Y:S01]  /*d6f0*/  MUFU.EX2 R63, R4 ;  /* 0x00000004003f7308 */ /* 0x0003620000000800 */
[----:B---3--:R-:W-:Y:S01]  /*d700*/  F2FP.BF16.F32.PACK_AB R82, R196, R213 ;  /* 0x000000d5c452723e */ /* 0x008fe200000010ff */
[C---:B------:R-:W-:Y:S01]  /*d710*/  FMUL.FTZ R27, R74.reuse, R175 ;  /* 0x000000af4a1b7220 */ /* 0x040fe20000410000 */
[C---:B------:R-:W-:Y:S01]  /*d720*/  FMUL.FTZ R30, R74.reuse, R170 ;  /* 0x000000aa4a1e7220 */ /* 0x040fe20000410000 */
[C---:B------:R-:W-:Y:S01]  /*d730*/  FMUL.FTZ R31, R74.reuse, R171 ;  /* 0x000000ab4a1f7220 */ /* 0x040fe20000410000 */
[C---:B------:R-:W-:Y:S01]  /*d740*/  FMUL.FTZ R43, R74.reuse, R159 ;  /* 0x0000009f4a2b7220 */ /* 0x040fe20000410000 */
[C---:B------:R-:W-:Y:S01]  /*d750*/  FMUL.FTZ R42, R74.reuse, R158 ;  /* 0x0000009e4a2a7220 */ /* 0x040fe20000410000 */
[----:B------:R-:W-:Y:S03]  /*d760*/  MOV R191, R101 ;  /* 0x0000006500bf7202 */ /* 0x000fe60000000f00 */
[----:B------:R-:W3:Y:S01]  /*d770*/  MUFU.EX2 R225, R225 ;  /* 0x000000e100e17308 */ /* 0x000ee20000000800 */
[----:B------:R-:W-:Y:S01]  /*d780*/  MOV R185, R189 ;  /* 0x000000bd00b97202 */ /* 0x000fe20000000f00 */
[----:B------:R-:W-:Y:S01]  /*d790*/  FMUL.FTZ R47, R74, R155 ;  /* 0x0000009b4a2f7220 */ /* 0x000fe20000410000 */
[----:B------:R-:W-:Y:S01]  /*d7a0*/  MOV R180, R191 ;  /* 0x000000bf00b47202 */ /* 0x000fe20000000f00 */
[----:B------:R-:W-:Y:S01]  /*d7b0*/  FFMA.FTZ R104, R104, UR4, -R226 ;  /* 0x0000000468687c23 */ /* 0x000fe200080108e2 */
[----:B------:R-:W-:Y:S01]  /*d7c0*/  MOV R189, R49 ;  /* 0x0000003100bd7202 */ /* 0x000fe20000000f00 */
[C---:B------:R-:W-:Y:S01]  /*d7d0*/  FMUL.FTZ R49, R76.reuse, R149 ;  /* 0x000000954c317220 */ /* 0x040fe20000410000 */
[----:B------:R-:W-:Y:S03]  /*d7e0*/  MOV R191, R51 ;  /* 0x0000003300bf7202 */ /* 0x000fe60000000f00 */
[----:B------:R-:W-:Y:S01]  /*d7f0*/  MUFU.EX2 R197, R197 ;  /* 0x000000c500c57308 */ /* 0x000fe20000000800 */
[----:B-1----:R-:W-:Y:S01]  /*d800*/  FMUL.FTZ R4, R76, R192 ;  /* 0x000000c04c047220 */ /* 0x002fe20000410000 */
[----:B-----5:R-:W-:Y:S01]  /*d810*/  F2FP.BF16.F32.PACK_AB R81, R215, R63 ;  /* 0x0000003fd751723e */ /* 0x020fe200000010ff */
[----:B------:R-:W-:Y:S01]  /*d820*/  FFMA.FTZ R180, R180, UR4, -R130 ;  /* 0x00000004b4b47c23 */ /* 0x000fe20008010882 */
[----:B------:R-:W-:Y:S01]  /*d830*/  MOV R186, R85 ;  /* 0x0000005500ba7202 */ /* 0x000fe20000000f00 */
[----:B------:R-:W-:Y:S01]  /*d840*/  FFMA.FTZ R149, R183, UR4, -R226 ;  /* 0x00000004b7957c23 */ /* 0x000fe200080108e2 */
[----:B------:R-:W-:Y:S01]  /*d850*/  MOV R183, R90 ;  /* 0x0000005a00b77202 */ /* 0x000fe20000000f00 */
[----:B------:R-:W-:Y:S03]  /*d860*/  FMUL.FTZ R51, R73, R151 ;  /* 0x0000009749337220 */ /* 0x000fe60000410000 */
[----:B------:R-:W1:Y:S01]  /*d870*/  MUFU.EX2 R108, R108 ;  /* 0x0000006c006c7308 */ /* 0x000e620000000800 */
[-C--:B------:R-:W-:Y:S05]  /*d880*/  HMMA.16816.F32.BF16 R4, R80, R20.reuse, R4 ;  /* 0x000000145004723c */ /* 0x080fea0000041804 */
[----:B---3--:R-:W-:Y:S01]  /*d890*/  F2FP.BF16.F32.PACK_AB R65, R198, R225 ;  /* 0x000000e1c641723e */ /* 0x008fe200000010ff */
[----:B------:R-:W-:Y:S01]  /*d8a0*/  FFMA.FTZ R225, R74, R250, R225 ;  /* 0x000000fa4ae17223 */ /* 0x000fe200000100e1 */
[----:B------:R-:W-:Y:S01]  /*d8b0*/  MOV R192, R109 ;  /* 0x0000006d00c07202 */ /* 0x000fe20000000f00 */
[--C-:B------:R-:W-:Y:S01]  /*d8c0*/  FFMA.FTZ R109, R46, UR4, -R130.reuse ;  /* 0x000000042e6d7c23 */ /* 0x100fe20008010882 */
[----:B------:R-:W-:Y:S01]  /*d8d0*/  MOV R175, R182 ;  /* 0x000000b600af7202 */ /* 0x000fe20000000f00 */
[----:B------:R-:W-:Y:S01]  /*d8e0*/  FMUL.FTZ R46, R74, R154 ;  /* 0x0000009a4a2e7220 */ /* 0x000fe20000410000 */
[----:B------:R-:W-:Y:S01]  /*d8f0*/  MOV R182, R89 ;  /* 0x0000005900b67202 */ /* 0x000fe20000000f00 */
[----:B------:R-:W-:Y:S01]  /*d900*/  MUFU.EX2 R149, R149 ;  /* 0x0000009500957308 */ /* 0x000fe20000000800 */
[----:B------:R-:W-:Y:S01]  /*d910*/  MOV R165, R175 ;  /* 0x000000af00a57202 */ /* 0x000fe20000000f00 */
[----:B------:R-:W-:Y:S01]  /*d920*/  FFMA.FTZ R184, R184, UR4, -R130 ;  /* 0x00000004b8b87c23 */ /* 0x000fe20008010882 */
[----:B------:R-:W-:Y:S01]  /*d930*/  IADD3 R101, PT, PT, R228, R100, RZ ;  /* 0x00000064e4657210 */ /* 0x000fe20007ffe0ff */
[--C-:B------:R-:W-:Y:S01]  /*d940*/  FFMA.FTZ R185, R185, UR4, -R129.reuse ;  /* 0x00000004b9b97c23 */ /* 0x100fe20008010881 */
[----:B-1----:R-:W-:Y:S01]  /*d950*/  F2FP.BF16.F32.PACK_AB R67, R108, R197 ;  /* 0x000000c56c43723e */ /* 0x002fe200000010ff */
[--C-:B------:R-:W-:Y:S01]  /*d960*/  FFMA.FTZ R206, R206, UR4, -R226.reuse ;  /* 0x00000004cece7c23 */ /* 0x100fe200080108e2 */
[----:B------:R-:W-:Y:S03]  /*d970*/  MOV R190, R86 ;  /* 0x0000005600be7202 */ /* 0x000fe60000000f00 */
[----:B------:R-:W1:Y:S01]  /*d980*/  MUFU.EX2 R109, R109 ;  /* 0x0000006d006d7308 */ /* 0x000e620000000800 */
[----:B------:R-:W3:Y:S01]  /*d990*/  LDSM.16.MT88.4 R84, [R101] ;  /* 0x000000006554783b */ /* 0x000ee20000004200 */
[----:B------:R-:W-:Y:S01]  /*d9a0*/  MOV R251, R211 ;  /* 0x000000d300fb7202 */ /* 0x000fe20000000f00 */
[--C-:B------:R-:W-:Y:S01]  /*d9b0*/  FFMA.FTZ R207, R207, UR4, -R226.reuse ;  /* 0x00000004cfcf7c23 */ /* 0x100fe200080108e2 */
[C---:B------:R-:W-:Y:S06]  /*d9c0*/  HMMA.16816.F32.BF16 R8, R64.reuse, R20, R8 ;  /* 0x000000144008723c */ /* 0x040fec0000041808 */
[----:B------:R-:W-:Y:S01]  /*d9d0*/  MUFU.EX2 R118, R118 ;  /* 0x0000007600767308 */ /* 0x000fe20000000800 */
[----:B------:R-:W-:Y:S01]  /*d9e0*/  FMUL.FTZ R20, R76, R176 ;  /* 0x000000b04c147220 */ /* 0x000fe20000410000 */
[----:B------:R-:W-:Y:S01]  /*d9f0*/  MOV R176, R124 ;  /* 0x0000007c00b07202 */ /* 0x000fe20000000f00 */
[--C-:B------:R-:W-:Y:S01]  /*da00*/  FFMA.FTZ R124, R88, UR4, -R129.reuse ;  /* 0x00000004587c7c23 */ /* 0x100fe20008010881 */
[-C--:B------:R-:W-:Y:S03]  /*da10*/  HMMA.16816.F32.BF16 R12, R64, R22.reuse, R12 ;  /* 0x00000016400c723c */ /* 0x080fe6000004180c */
[----:B------:R-:W-:Y:S03]  /*da20*/  FMUL.FTZ R21, R76, R177 ;  /* 0x000000b14c157220 */ /* 0x000fe60000410000 */
[----:B------:R-:W-:Y:S01]  /*da30*/  MUFU.EX2 R104, R104 ;  /* 0x0000006800687308 */ /* 0x000fe20000000800 */
[----:B------:R-:W-:Y:S01]  /*da40*/  MOV R171, R176 ;  /* 0x000000b000ab7202 */ /* 0x000fe20000000f00 */
[--C-:B------:R-:W-:Y:S01]  /*da50*/  FFMA.FTZ R210, R210, UR4, -R226.reuse ;  /* 0x00000004d2d27c23 */ /* 0x100fe200080108e2 */
[----:B------:R-:W-:Y:S01]  /*da60*/  MOV R176, R186 ;  /* 0x000000ba00b07202 */ /* 0x000fe20000000f00 */
[C---:B------:R-:W-:Y:S04]  /*da70*/  HMMA.16816.F32.BF16 R16, R80.reuse, R22, R16 ;  /* 0x000000165010723c */ /* 0x040fe80000041810 */
[C---:B------:R-:W-:Y:S01]  /*da80*/  FMUL.FTZ R22, R73.reuse, R178 ;  /* 0x000000b249167220 */ /* 0x040fe20000410000 */
[----:B------:R-:W-:Y:S01]  /*da90*/  FMUL.FTZ R23, R73, R179 ;  /* 0x000000b349177220 */ /* 0x000fe20000410000 */
[----:B------:R-:W-:Y:S01]  /*daa0*/  MOV R186, R62 ;  /* 0x0000003e00ba7202 */ /* 0x000fe20000000f00 */
[----:B------:R-:W-:Y:S01]  /*dab0*/  MUFU.EX2 R124, R124 ;  /* 0x0000007c007c7308 */ /* 0x000fe20000000800 */
[----:B------:R-:W-:Y:S01]  /*dac0*/  MOV R178, R189 ;  /* 0x000000bd00b27202 */ /* 0x000fe20000000f00 */
[----:B------:R-:W-:Y:S01]  /*dad0*/  FMUL.FTZ R62, R74, R138 ;  /* 0x0000008a4a3e7220 */ /* 0x000fe20000410000 */
[----:B------:R-:W-:Y:S01]  /*dae0*/  MOV R189, R57 ;  /* 0x0000003900bd7202 */ /* 0x000fe20000000f00 */
[----:B------:R-:W-:Y:S01]  /*daf0*/  FMUL.FTZ R57, R75, R141 ;  /* 0x0000008d4b397220 */ /* 0x000fe20000410000 */
[-C--:B--2---:R-:W-:Y:S03]  /*db00*/  HMMA.16816.F32.BF16 R20, R80, R36.reuse, R20 ;  /* 0x000000245014723c */ /* 0x084fe60000041814 */
[----:B------:R-:W-:Y:S02]  /*db10*/  MOV R179, R191 ;  /* 0x000000bf00b37202 */ /* 0x000fe40000000f00 */
[----:B------:R-:W-:Y:S01]  /*db20*/  MUFU.EX2 R206, R206 ;  /* 0x000000ce00ce7308 */ /* 0x000fe20000000800 */
[----:B------:R-:W-:Y:S01]  /*db30*/  MOV R169, R178 ;  /* 0x000000b200a97202 */ /* 0x000fe20000000f00 */
[--C-:B------:R-:W-:Y:S01]  /*db40*/  FFMA.FTZ R219, R219, UR4, -R226.reuse ;  /* 0x00000004dbdb7c23 */ /* 0x100fe200080108e2 */
[----:B------:R-:W-:Y:S01]  /*db50*/  MOV R178, R182 ;  /* 0x000000b600b27202 */ /* 0x000fe20000000f00 */
[C---:B------:R-:W-:Y:S04]  /*db60*/  HMMA.16816.F32.BF16 R24, R64.reuse, R36, R24 ;  /* 0x000000244018723c */ /* 0x040fe80000041818 */
[----:B------:R-:W-:Y:S01]  /*db70*/  MOV R166, R178 ;  /* 0x000000b200a67202 */ /* 0x000fe20000000f00 */
[C---:B------:R-:W-:Y:S01]  /*db80*/  FMUL.FTZ R36, R76.reuse, R160 ;  /* 0x000000a04c247220 */ /* 0x040fe20000410000 */
[----:B------:R-:W-:Y:S01]  /*db90*/  MOV R178, R93 ;  /* 0x0000005d00b27202 */ /* 0x000fe20000000f00 */
[----:B------:R-:W-:Y:S01]  /*dba0*/  FMUL.FTZ R37, R76, R161 ;  /* 0x000000a14c257220 */ /* 0x000fe20000410000 */
[-C--:B------:R-:W-:Y:S01]  /*dbb0*/  HMMA.16816.F32.BF16 R28, R64, R38.reuse, R28 ;  /* 0x00000026401c723c */ /* 0x080fe2000004181c */
[----:B------:R-:W-:Y:S02]  /*dbc0*/  MUFU.EX2 R207, R207 ;  /* 0x000000cf00cf7308 */ /* 0x000fe40000000800 */
[----:B------:R-:W-:Y:S02]  /*dbd0*/  MOV R175, R179 ;  /* 0x000000b300af7202 */ /* 0x000fe40000000f00 */
[----:B------:R-:W-:Y:S02]  /*dbe0*/  MOV R179, R183 ;  /* 0x000000b700b37202 */ /* 0x000fe40000000f00 */
[----:B------:R-:W-:Y:S01]  /*dbf0*/  MOV R183, R61 ;  /* 0x0000003d00b77202 */ /* 0x000fe20000000f00 */
[C---:B------:R-:W-:Y:S03]  /*dc00*/  HMMA.16816.F32.BF16 R32, R80.reuse, R38, R32 ;  /* 0x000000265020723c */ /* 0x040fe60000041820 */
[----:B------:R-:W-:Y:S01]  /*dc10*/  MUFU.EX2 R219, R219 ;  /* 0x000000db00db7308 */ /* 0x000fe20000000800 */
[C---:B------:R-:W-:Y:S01]  /*dc20*/  FMUL.FTZ R38, R73.reuse, R162 ;  /* 0x000000a249267220 */ /* 0x040fe20000410000 */
[----:B------:R-:W-:Y:S01]  /*dc30*/  FMUL.FTZ R39, R73, R163 ;  /* 0x000000a349277220 */ /* 0x000fe20000410000 */
[----:B------:R-:W-:Y:S01]  /*dc40*/  MOV R182, R60 ;  /* 0x0000003c00b67202 */ /* 0x000fe20000000f00 */
[----:B------:R-:W-:Y:S01]  /*dc50*/  FMUL.FTZ R60, R75, R136 ;  /* 0x000000884b3c7220 */ /* 0x000fe20000410000 */
[----:B------:R-:W-:Y:S01]  /*dc60*/  MOV R160, R176 ;  /* 0x000000b000a07202 */ /* 0x000fe20000000f00 */
[----:B------:R-:W-:Y:S01]  /*dc70*/  FFMA.FTZ R136, R165, UR4, -R226 ;  /* 0x00000004a5887c23 */ /* 0x000fe200080108e2 */
[----:B------:R-:W-:Y:S01]  /*dc80*/  MOV R165, R179 ;  /* 0x000000b300a57202 */ /* 0x000fe20000000f00 */
[----:B------:R-:W-:Y:S01]  /*dc90*/  FMUL.FTZ R61, R75, R137 ;  /* 0x000000894b3d7220 */ /* 0x000fe20000410000 */
[-C--:B------:R-:W-:Y:S03]  /*dca0*/  HMMA.16816.F32.BF16 R36, R80, R52.reuse, R36 ;  /* 0x000000345024723c */ /* 0x080fe60000041824 */
[----:B------:R-:W-:Y:S01]  /*dcb0*/  MOV R179, R92 ;  /* 0x0000005c00b37202 */ /* 0x000fe20000000f00 */
[----:B------:R-:W-:Y:S01]  /*dcc0*/  MUFU.EX2 R136, R136 ;  /* 0x0000008800887308 */ /* 0x000fe20000000800 */
[----:B------:R-:W-:Y:S01]  /*dcd0*/  MOV R161, R160 ;  /* 0x000000a000a17202 */ /* 0x000fe20000000f00 */
[--C-:B------:R-:W-:Y:S01]  /*dce0*/  FFMA.FTZ R137, R220, UR4, -R129.reuse ;  /* 0x00000004dc897c23 */ /* 0x100fe20008010881 */
[----:B------:R-:W-:Y:S01]  /*dcf0*/  MOV R176, R183 ;  /* 0x000000b700b07202 */ /* 0x000fe20000000f00 */
[C---:B------:R-:W-:Y:S04]  /*dd00*/  HMMA.16816.F32.BF16 R40, R64.reuse, R52, R40 ;  /* 0x000000344028723c */ /* 0x040fe80000041828 */
[----:B------:R-:W-:Y:S01]  /*dd10*/  MOV R191, R59 ;  /* 0x0000003b00bf7202 */ /* 0x000fe20000000f00 */
[----:B------:R-:W-:Y:S01]  /*dd20*/  FMUL.FTZ R59, R74, R143 ;  /* 0x0000008f4a3b7220 */ /* 0x000fe20000410000 */
[C---:B------:R-:W-:Y:S01]  /*dd30*/  FMUL.FTZ R53, R76.reuse, R145 ;  /* 0x000000914c357220 */ /* 0x040fe20000410000 */
[----:B------:R-:W-:Y:S01]  /*dd40*/  MOV R183, R95 ;  /* 0x0000005f00b77202 */ /* 0x000fe20000000f00 */
[-C--:B------:R-:W-:Y:S01]  /*dd50*/  HMMA.16816.F32.BF16 R44, R64, R54.reuse, R44 ;  /* 0x00000036402c723c */ /* 0x080fe2000004182c */
[----:B------:R-:W-:Y:S02]  /*dd60*/  MUFU.EX2 R137, R137 ;  /* 0x0000008900897308 */ /* 0x000fe40000000800 */
[----:B------:R-:W-:Y:S08]  /*dd70*/  MOV R250, R210 ;  /* 0x000000d200fa7202 */ /* 0x000ff00000000f00 */
[----:B------:R-:W-:Y:S01]  /*dd80*/  MUFU.EX2 R210, R184 ;  /* 0x000000b800d27308 */ /* 0x000fe20000000800 */
[--C-:B----4-:R-:W-:Y:S01]  /*dd90*/  FFMA.FTZ R52, R187, UR4, -R129.reuse ;  /* 0x00000004bb347c23 */ /* 0x110fe20008010881 */
[----:B------:R-:W-:Y:S02]  /*dda0*/  MOV R187, R192 ;  /* 0x000000c000bb7202 */ /* 0x000fe40000000f00 */
[----:B------:R-:W-:Y:S01]  /*ddb0*/  MOV R192, R48 ;  /* 0x0000003000c07202 */ /* 0x000fe20000000f00 */
[----:B------:R-:W-:Y:S01]  /*ddc0*/  FMUL.FTZ R48, R76, R148 ;  /* 0x000000944c307220 */ /* 0x000fe20000410000 */
[----:B------:R-:W-:Y:S04]  /*ddd0*/  MOV R174, R187 ;  /* 0x000000bb00ae7202 */ /* 0x000fe80000000f00 */
[----:B------:R2:W4:Y:S01]  /*dde0*/  MUFU.EX2 R148, R52 ;  /* 0x0000003400947308 */ /* 0x0005220000000800 */
[----:B------:R-:W-:Y:S02]  /*ddf0*/  MOV R177, R192 ;  /* 0x000000c000b17202 */ /* 0x000fe40000000f00 */
[----:B------:R-:W-:Y:S01]  /*de00*/  MOV R192, R58 ;  /* 0x0000003a00c07202 */ /* 0x000fe20000000f00 */
[C---:B------:R-:W-:Y:S01]  /*de10*/  FMUL.FTZ R58, R74.reuse, R142 ;  /* 0x0000008e4a3a7220 */ /* 0x040fe20000410000 */
[C---:B------:R-:W-:Y:S04]  /*de20*/  HMMA.16816.F32.BF16 R48, R80.reuse, R54, R48 ;  /* 0x000000365030723c */ /* 0x040fe80000041830 */
[----:B------:R-:W-:Y:S01]  /*de30*/  MOV R170, R177 ;  /* 0x000000b100aa7202 */ /* 0x000fe20000000f00 */
[C---:B------:R-:W-:Y:S01]  /*de40*/  FMUL.FTZ R54, R73.reuse, R146 ;  /* 0x0000009249367220 */ /* 0x040fe20000410000 */
[----:B------:R-:W-:Y:S01]  /*de50*/  MOV R177, R181 ;  /* 0x000000b500b17202 */ /* 0x000fe20000000f00 */
[C---:B------:R-:W-:Y:S01]  /*de60*/  FMUL.FTZ R55, R73.reuse, R147 ;  /* 0x0000009349377220 */ /* 0x040fe20000410000 */
[----:B------:R-:W-:Y:S01]  /*de70*/  MOV R181, R63 ;  /* 0x0000003f00b57202 */ /* 0x000fe20000000f00 */
[----:B------:R-:W-:Y:S01]  /*de80*/  FMUL.FTZ R63, R74, R139 ;  /* 0x0000008b4a3f7220 */ /* 0x000fe20000410000 */
[----:B------:R-:W-:Y:S01]  /*de90*/  MOV R167, R177 ;  /* 0x000000b100a77202 */ /* 0x000fe20000000f00 */
[----:B--2---:R-:W-:Y:S01]  /*dea0*/  FMUL.FTZ R52, R76, R144 ;  /* 0x000000904c347220 */ /* 0x004fe20000410000 */
[----:B------:R-:W-:Y:S02]  /*deb0*/  FMUL.FTZ R144, R68, UR4 ;  /* 0x0000000444907c20 */ /* 0x000fe40008410000 */
[----:B------:R-:W-:Y:S02]  /*dec0*/  MOV R160, R167 ;  /* 0x000000a700a07202 */ /* 0x000fe40000000f00 */
[----:B------:R-:W-:Y:S02]  /*ded0*/  MOV R167, R166 ;  /* 0x000000a600a77202 */ /* 0x000fe40000000f00 */
[----:B------:R-:W-:Y:S01]  /*dee0*/  MOV R166, R165 ;  /* 0x000000a500a67202 */ /* 0x000fe20000000f00 */
[-C--:B---3--:R-:W-:Y:S03]  /*def0*/  HMMA.16816.F32.BF16 R52, R80, R84.reuse, R52 ;  /* 0x000000545034723c */ /* 0x088fe60000041834 */
[----:B------:R-:W-:Y:S02]  /*df00*/  MOV R165, R171 ;  /* 0x000000ab00a57202 */ /* 0x000fe40000000f00 */
[----:B------:R-:W-:Y:S02]  /*df10*/  MOV R171, R170 ;  /* 0x000000aa00ab7202 */ /* 0x000fe40000000f00 */
[----:B------:R-:W-:Y:S01]  /*df20*/  MOV R170, R169 ;  /* 0x000000a900aa7202 */ /* 0x000fe20000000f00 */
[C---:B------:R-:W-:Y:S04]  /*df30*/  HMMA.16816.F32.BF16 R56, R64.reuse, R84, R56 ;  /* 0x000000544038723c */ /* 0x040fe80000041838 */
[----:B------:R-:W-:Y:S02]  /*df40*/  MOV R169, R175 ;  /* 0x000000af00a97202 */ /* 0x000fe40000000f00 */
[----:B------:R-:W-:Y:S02]  /*df50*/  MOV R177, R194 ;  /* 0x000000c200b17202 */ /* 0x000fe40000000f00 */
[-C--:B------:R-:W-:Y:S03]  /*df60*/  HMMA.16816.F32.BF16 R60, R64, R86.reuse, R60 ;  /* 0x00000056403c723c */ /* 0x080fe6000004183c */
[----:B------:R-:W-:Y:S01]  /*df70*/  MOV R175, R174 ;  /* 0x000000ae00af7202 */ /* 0x000fe20000000f00 */
[----:B------:R-:W-:Y:S01]  /*df80*/  FMUL.FTZ R67, R73, R135 ;  /* 0x0000008749437220 */ /* 0x000fe20000410000 */
[----:B------:R-:W-:Y:S01]  /*df90*/  FSEL R144, R144, RZ, P1 ;  /* 0x000000ff90907208 */ /* 0x000fe20000800000 */
[--C-:B------:R-:W-:Y:S01]  /*dfa0*/  FFMA.FTZ R135, R223, UR4, -R129.reuse ;  /* 0x00000004df877c23 */ /* 0x100fe20008010881 */
[----:B------:R-:W-:Y:S01]  /*dfb0*/  MOV R174, R173 ;  /* 0x000000ad00ae7202 */ /* 0x000fe20000000f00 */
[----:B------:R-:W-:Y:S01]  /*dfc0*/  FMUL.FTZ R64, R76, R132 ;  /* 0x000000844c407220 */ /* 0x000fe20000410000 */
        /* <DEDUP_REMOVED lines=16> */
[----:B------:R-:W2:Y:S01]  /*e0d0*/  LDL.LU R186, [R1+0x4] ;  /* 0x0000040001ba7983 */ /* 0x000ea20000300800 */
[----:B------:R-:W-:Y:S01]  /*e0e0*/  MOV R160, R167 ;  /* 0x000000a700a07202 */ /* 0x000fe20000000f00 */
[----:B------:R-:W-:Y:S01]  /*e0f0*/  FFMA.FTZ R192, R192, UR4, -R144 ;  /* 0x00000004c0c07c23 */ /* 0x000fe20008010890 */
[----:B------:R-:W-:Y:S01]  /*e100*/  MOV R167, R166 ;  /* 0x000000a600a77202 */ /* 0x000fe20000000f00 */
[----:B------:R-:W3:Y:S01]  /*e110*/  LDL.LU R161, [R1+0x1c] ;  /* 0x00001c0001a17983 */ /* 0x000ee20000300800 */
[----:B------:R-:W-:Y:S01]  /*e120*/  MOV R166, R165 ;  /* 0x000000a500a67202 */ /* 0x000fe20000000f00 */
[----:B------:R-:W-:Y:S01]  /*e130*/  FMUL.FTZ R65, R76, R133 ;  /* 0x000000854c417220 */ /* 0x000fe20000410000 */
[----:B------:R-:W-:Y:S01]  /*e140*/  MOV R165, R171 ;  /* 0x000000ab00a57202 */ /* 0x000fe20000000f00 */
[----:B------:R-:W-:Y:S01]  /*e150*/  FMUL.FTZ R66, R73, R134 ;  /* 0x0000008649427220 */ /* 0x000fe20000410000 */
[----:B------:R-:W-:Y:S01]  /*e160*/  MOV R171, R170 ;  /* 0x000000aa00ab7202 */ /* 0x000fe20000000f00 */
[----:B------:R-:W-:Y:S01]  /*e170*/  MUFU.EX2 R115, R115 ;  /* 0x0000007300737308 */ /* 0x000fe20000000800 */
[----:B------:R-:W-:Y:S01]  /*e180*/  MOV R170, R169 ;  /* 0x000000a900aa7202 */ /* 0x000fe20000000f00 */
[--C-:B------:R-:W-:Y:S01]  /*e190*/  FFMA.FTZ R167, R167, UR4, -R129.reuse ;  /* 0x00000004a7a77c23 */ /* 0x100fe20008010881 */
[----:B------:R-:W-:Y:S01]  /*e1a0*/  MOV R169, R175 ;  /* 0x000000af00a97202 */ /* 0x000fe20000000f00 */
[----:B------:R-:W-:Y:S01]  /*e1b0*/  FFMA.FTZ R134, R216, UR4, -R226 ;  /* 0x00000004d8867c23 */ /* 0x000fe200080108e2 */
[----:B------:R-:W-:Y:S05]  /*e1c0*/  HMMA.16816.F32.BF16 R64, R80, R86, R64 ;  /* 0x000000565040723c */ /* 0x000fea0000041840 */
[----:B------:R-:W-:Y:S01]  /*e1d0*/  MUFU.EX2 R167, R167 ;  /* 0x000000a700a77308 */ /* 0x000fe20000000800 */
[----:B------:R-:W-:Y:S01]  /*e1e0*/  MOV R175, R174 ;  /* 0x000000ae00af7202 */ /* 0x000fe20000000f00 */
[--C-:B------:R-:W-:Y:S01]  /*e1f0*/  FFMA.FTZ R216, R183, UR4, -R130.reuse ;  /* 0x00000004b7d87c23 */ /* 0x100fe20008010882 */
[----:B------:R-:W-:Y:S01]  /*e200*/  MOV R174, R173 ;  /* 0x000000ad00ae7202 */ /* 0x000fe20000000f00 */
[----:B------:R-:W-:Y:S01]  /*e210*/  FFMA.FTZ R183, R98, UR4, -R130 ;  /* 0x0000000462b77c23 */ /* 0x000fe20008010882 */
[----:B------:R-:W-:Y:S01]  /*e220*/  MOV R173, R179 ;  /* 0x000000b300ad7202 */ /* 0x000fe20000000f00 */
[----:B------:R-:W-:Y:S01]  /*e230*/  FFMA.FTZ R133, R217, UR4, -R226 ;  /* 0x00000004d9857c23 */ /* 0x000fe200080108e2 */
[----:B------:R-:W-:Y:S03]  /*e240*/  MOV R179, R178 ;  /* 0x000000b200b37202 */ /* 0x000fe60000000f00 */
[----:B------:R-:W-:Y:S01]  /*e250*/  MUFU.EX2 R211, R183 ;  /* 0x000000b700d37308 */ /* 0x000fe20000000800 */
[----:B------:R-:W-:Y:S01]  /*e260*/  MOV R178, R177 ;  /* 0x000000b100b27202 */ /* 0x000fe20000000f00 */
[--C-:B------:R-:W-:Y:S01]  /*e270*/  FFMA.FTZ R169, R169, UR4, -R130.reuse ;  /* 0x00000004a9a97c23 */ /* 0x100fe20008010882 */
[----:B------:R-:W-:Y:S01]  /*e280*/  MOV R177, R182 ;  /* 0x000000b600b17202 */ /* 0x000fe20000000f00 */
[--C-:B------:R-:W-:Y:S01]  /*e290*/  FFMA.FTZ R176, R176, UR4, -R129.reuse ;  /* 0x00000004b0b07c23 */ /* 0x100fe20008010881 */
[----:B------:R-:W-:Y:S02]  /*e2a0*/  MOV R182, R181 ;  /* 0x000000b500b67202 */ /* 0x000fe40000000f00 */
[----:B------:R-:W-:Y:S03]  /*e2b0*/  MOV R187, R91 ;  /* 0x0000005b00bb7202 */ /* 0x000fe60000000f00 */
[----:B------:R-:W5:Y:S01]  /*e2c0*/  MUFU.EX2 R114, R114 ;  /* 0x0000007200727308 */ /* 0x000f620000000800 */
[----:B------:R-:W5:Y:S01]  /*e2d0*/  LDSM.16.MT88.4 R88, [R235+0x8800] ;  /* 0x00880000eb58783b */ /* 0x000f620000004200 */
[----:B------:R-:W-:Y:S02]  /*e2e0*/  MOV R194, R94 ;  /* 0x0000005e00c27202 */ /* 0x000fe40000000f00 */
[----:B------:R-:W-:Y:S01]  /*e2f0*/  F2FP.BF16.F32.PACK_AB R80, R168, R172 ;  /* 0x000000aca850723e */ /* 0x000fe200000010ff */
[--C-:B------:R-:W-:Y:S01]  /*e300*/  FFMA.FTZ R187, R187, UR4, -R129.reuse ;  /* 0x00000004bbbb7c23 */ /* 0x100fe20008010881 */
[----:B------:R-:W-:Y:S01]  /*e310*/  F2FP.BF16.F32.PACK_AB R81, R105, R164 ;  /* 0x000000a46951723e */ /* 0x000fe200000010ff */
[----:B------:R-:W-:Y:S01]  /*e320*/  FFMA.FTZ R194, R194, UR4, -R130 ;  /* 0x00000004c2c27c23 */ /* 0x000fe20008010882 */
[----:B------:R-:W-:Y:S01]  /*e330*/  F2FP.BF16.F32.PACK_AB R82, R106, R107 ;  /* 0x0000006b6a52723e */ /* 0x000fe200000010ff */
[----:B------:R-:W5:Y:S01]  /*e340*/  LDSM.16.MT88.4 R92, [R233+0x8800] ;  /* 0x00880000e95c783b */ /* 0x000f620000004200 */
[----:B-1----:R-:W-:Y:S01]  /*e350*/  F2FP.BF16.F32.PACK_AB R83, R102, R109 ;  /* 0x0000006d6653723e */ /* 0x002fe200000010ff */
[----:B------:R-:W-:Y:S01]  /*e360*/  MUFU.EX2 R120, R120 ;  /* 0x0000007800787308 */ /* 0x000fe20000000800 */
[----:B----4-:R-:W-:Y:S02]  /*e370*/  F2FP.BF16.F32.PACK_AB R84, R116, R148 ;  /* 0x000000947454723e */ /* 0x010fe400000010ff */
[----:B------:R-:W-:Y:S02]  /*e380*/  F2FP.BF16.F32.PACK_AB R85, R118, R149 ;  /* 0x000000957655723e */ /* 0x000fe400000010ff */
[----:B------:R-:W-:Y:S02]  /*e390*/  F2FP.BF16.F32.PACK_AB R86, R103, R124 ;  /* 0x0000007c6756723e */ /* 0x000fe400000010ff */
[----:B------:R-:W-:Y:S03]  /*e3a0*/  F2FP.BF16.F32.PACK_AB R87, R104, R136 ;  /* 0x000000886857723e */ /* 0x000fe600000010ff */
[----:B------:R-:W1:Y:S01]  /*e3b0*/  MUFU.EX2 R112, R112 ;  /* 0x0000007000707308 */ /* 0x000e620000000800 */
[C---:B------:R-:W-:Y:S02]  /*e3c0*/  ISETP.GT.AND P1, PT, R247.reuse, RZ, PT ;  /* 0x000000fff700720c */ /* 0x040fe40003f24270 */
[----:B------:R-:W-:Y:S07]  /*e3d0*/  IADD3 R247, PT, PT, R247, -0x1, RZ ;  /* 0xfffffffff7f77810 */ /* 0x000fee0007ffe0ff */
[----:B------:R-:W-:Y:S10]  /*e3e0*/  MUFU.EX2 R132, R132 ;  /* 0x0000008400847308 */ /* 0x000ff40000000800 */
[----:B------:R-:W-:Y:S01]  /*e3f0*/  MUFU.EX2 R135, R135 ;  /* 0x0000008700877308 */ /* 0x000fe20000000800 */
[-C--:B-----5:R-:W-:Y:S09]  /*e400*/  HMMA.16816.F32.BF16 R4, R80, R88.reuse, R4 ;  /* 0x000000585004723c */ /* 0x0a0ff20000041804 */
[----:B------:R-:W-:Y:S01]  /*e410*/  MUFU.EX2 R134, R134 ;  /* 0x0000008600867308 */ /* 0x000fe20000000800 */
[C---:B------:R-:W-:Y:S09]  /*e420*/  HMMA.16816.F32.BF16 R8, R84.reuse, R88, R8 ;  /* 0x000000585408723c */ /* 0x040ff20000041808 */
[----:B------:R-:W-:Y:S01]  /*e430*/  MUFU.EX2 R133, R133 ;  /* 0x0000008500857308 */ /* 0x000fe20000000800 */
[-C--:B------:R-:W-:Y:S08]  /*e440*/  HMMA.16816.F32.BF16 R12, R84, R90.reuse, R12 ;  /* 0x0000005a540c723c */ /* 0x080ff0000004180c */
[C---:B------:R-:W-:Y:S01]  /*e450*/  HMMA.16816.F32.BF16 R16, R80.reuse, R90, R16 ;  /* 0x0000005a5010723c */ /* 0x040fe20000041810 */
[----:B------:R-:W4:Y:S07]  /*e460*/  LDSM.16.MT88.4 R88, [R100+0x800] ;  /* 0x000800006458783b */ /* 0x000f2e0000004200 */
[-C--:B------:R-:W-:Y:S08]  /*e470*/  HMMA.16816.F32.BF16 R20, R80, R92.reuse, R20 ;  /* 0x0000005c5014723c */ /* 0x080ff00000041814 */
[C---:B------:R-:W-:Y:S08]  /*e480*/  HMMA.16816.F32.BF16 R24, R84.reuse, R92, R24 ;  /* 0x0000005c5418723c */ /* 0x040ff00000041818 */
[-C--:B------:R-:W-:Y:S08]  /*e490*/  HMMA.16816.F32.BF16 R28, R84, R94.reuse, R28 ;  /* 0x0000005e541c723c */ /* 0x080ff0000004181c */
[C---:B------:R-:W-:Y:S01]  /*e4a0*/  HMMA.16816.F32.BF16 R32, R80.reuse, R94, R32 ;  /* 0x0000005e5020723c */ /* 0x040fe20000041820 */
[----:B------:R-:W5:Y:S07]  /*e4b0*/  LDSM.16.MT88.4 R92, [R101+0x800] ;  /* 0x00080000655c783b */ /* 0x000f6e0000004200 */
[-C--:B----4-:R-:W-:Y:S08]  /*e4c0*/  HMMA.16816.F32.BF16 R36, R80, R88.reuse, R36 ;  /* 0x000000585024723c */ /* 0x090ff00000041824 */
[C---:B------:R-:W-:Y:S08]  /*e4d0*/  HMMA.16816.F32.BF16 R40, R84.reuse, R88, R40 ;  /* 0x000000585428723c */ /* 0x040ff00000041828 */
[-C--:B------:R-:W-:Y:S08]  /*e4e0*/  HMMA.16816.F32.BF16 R44, R84, R90.reuse, R44 ;  /* 0x0000005a542c723c */ /* 0x080ff0000004182c */
[C---:B------:R-:W-:Y:S01]  /*e4f0*/  HMMA.16816.F32.BF16 R48, R80.reuse, R90, R48 ;  /* 0x0000005a5030723c */ /* 0x040fe20000041830 */
[----:B------:R-:W-:Y:S07]  /*e500*/  LDSM.16.MT88.4 R88, [R233+0x9000] ;  /* 0x00900000e958783b */ /* 0x000fee0000004200 */
[-C--:B-----5:R-:W-:Y:S08]  /*e510*/  HMMA.16816.F32.BF16 R52, R80, R92.reuse, R52 ;  /* 0x0000005c5034723c */ /* 0x0a0ff00000041834 */
[C---:B------:R-:W-:Y:S08]  /*e520*/  HMMA.16816.F32.BF16 R56, R84.reuse, R92, R56 ;  /* 0x0000005c5438723c */ /* 0x040ff00000041838 */
[-C--:B------:R-:W-:Y:S01]  /*e530*/  HMMA.16816.F32.BF16 R60, R84, R94.reuse, R60 ;  /* 0x0000005e543c723c */ /* 0x080fe2000004183c */
[----:B------:R-:W4:Y:S07]  /*e540*/  LDSM.16.MT88.4 R84, [R235+0x9000] ;  /* 0x00900000eb54783b */ /* 0x000f2e0000004200 */
[----:B------:R-:W-:Y:S01]  /*e550*/  HMMA.16816.F32.BF16 R64, R80, R94, R64 ;  /* 0x0000005e5040723c */ /* 0x000fe20000041840 */
[----:B------:R-:W5:Y:S03]  /*e560*/  LDSM.16.MT88.4 R92, [R100+0x1000] ;  /* 0x00100000645c783b */ /* 0x000f660000004200 */
[----:B------:R-:W-:Y:S02]  /*e570*/  F2FP.BF16.F32.PACK_AB R80, R114, R115 ;  /* 0x000000737250723e */ /* 0x000fe400000010ff */
[----:B------:R-:W-:Y:S02]  /*e580*/  F2FP.BF16.F32.PACK_AB R81, R121, R122 ;  /* 0x0000007a7951723e */ /* 0x000fe400000010ff */
[----:B-1----:R-:W-:Y:S02]  /*e590*/  F2FP.BF16.F32.PACK_AB R82, R112, R120 ;  /* 0x000000787052723e */ /* 0x002fe400000010ff */
[----:B------:R-:W-:Y:S07]  /*e5a0*/  F2FP.BF16.F32.PACK_AB R83, R113, R126 ;  /* 0x0000007e7153723e */ /* 0x000fee00000010ff */
[-C--:B----4-:R-:W-:Y:S03]  /*e5b0*/  HMMA.16816.F32.BF16 R4, R80, R84.reuse, R4 ;  /* 0x000000545004723c */ /* 0x090fe60000041804 */
[----:B--2---:R-:W-:Y:S02]  /*e5c0*/  MOV R181, R186 ;  /* 0x000000ba00b57202 */ /* 0x004fe40000000f00 */
[----:B------:R-:W-:Y:S01]  /*e5d0*/  MOV R186, R190 ;  /* 0x000000be00ba7202 */ /* 0x000fe20000000f00 */
[----:B---3--:R-:W-:Y:S01]  /*e5e0*/  FFMA.FTZ R141, R161, UR4, -R144 ;  /* 0x00000004a18d7c23 */ /* 0x008fe20008010890 */
[----:B------:R-:W-:Y:S01]  /*e5f0*/  MOV R190, R188 ;  /* 0x000000bc00be7202 */ /* 0x000fe20000000f00 */
[----:B------:R-:W2:Y:S01]  /*e600*/  LDL.LU R161, [R1+0x20] ;  /* 0x0000200001a17983 */ /* 0x000ea20000300800 */
[----:B------:R-:W-:Y:S02]  /*e610*/  MOV R188, R230 ;  /* 0x000000e600bc7202 */ /* 0x000fe40000000f00 */
[----:B------:R-:W-:Y:S03]  /*e620*/  SHF.L.U32 R230, R234, 0x6, RZ ;  /* 0x00000006eae67819 */ /* 0x000fe600000006ff */
[----:B------:R-:W-:Y:S04]  /*e630*/  FFMA.FTZ R188, R188, UR4, -R226 ;  /* 0x00000004bcbc7c23 */ /* 0x000fe800080108e2 */
[----:B------:R-:W-:Y:S01]  /*e640*/  MUFU.EX2 R184, R188 ;  /* 0x000000bc00b87308 */ /* 0x000fe20000000800 */
[--C-:B--2---:R-:W-:Y:S02]  /*e650*/  FFMA.FTZ R140, R161, UR4, -R144.reuse ;  /* 0x00000004a18c7c23 */ /* 0x104fe40008010890 */
[----:B------:R-:W2:Y:S02]  /*e660*/  LDL.LU R161, [R1+0x24] ;  /* 0x0000240001a17983 */ /* 0x000ea40000300800 */
[--C-:B--2---:R-:W-:Y:S02]  /*e670*/  FFMA.FTZ R159, R161, UR4, -R144.reuse ;  /* 0x00000004a19f7c23 */ /* 0x104fe40008010890 */
[----:B------:R-:W2:Y:S04]  /*e680*/  LDL.LU R161, [R1+0x28] ;  /* 0x0000280001a17983 */ /* 0x000ea80000300800 */
[----:B------:R-:W-:Y:S01]  /*e690*/  MUFU.EX2 R159, R159 ;  /* 0x0000009f009f7308 */ /* 0x000fe20000000800 */
[--C-:B--2---:R-:W-:Y:S02]  /*e6a0*/  FFMA.FTZ R162, R161, UR4, -R144.reuse ;  /* 0x00000004a1a27c23 */ /* 0x104fe40008010890 */
[----:B------:R-:W2:Y:S02]  /*e6b0*/  LDL.LU R161, [R1+0x38] ;  /* 0x0000380001a17983 */ /* 0x000ea40000300800 */
[--C-:B--2---:R-:W-:Y:S02]  /*e6c0*/  FFMA.FTZ R223, R161, UR4, -R144.reuse ;  /* 0x00000004a1df7c23 */ /* 0x104fe40008010890 */
[----:B------:R-:W2:Y:S02]  /*e6d0*/  LDL.LU R161, [R1+0x3c] ;  /* 0x00003c0001a17983 */ /* 0x000ea40000300800 */
[--C-:B--2---:R-:W-:Y:S01]  /*e6e0*/  FFMA.FTZ R222, R161, UR4, -R144.reuse ;  /* 0x00000004a1de7c23 */ /* 0x104fe20008010890 */
[----:B------:R-:W-:Y:S02]  /*e6f0*/  MOV R161, R160 ;  /* 0x000000a000a17202 */ /* 0x000fe40000000f00 */
[----:B------:R-:W-:Y:S02]  /*e700*/  MOV R160, R166 ;  /* 0x000000a600a07202 */ /* 0x000fe40000000f00 */
[----:B------:R-:W-:Y:S02]  /*e710*/  MOV R166, R165 ;  /* 0x000000a500a67202 */ /* 0x000fe40000000f00 */
[----:B------:R-:W-:Y:S02]  /*e720*/  MOV R165, R171 ;  /* 0x000000ab00a57202 */ /* 0x000fe40000000f00 */
[----:B------:R-:W-:Y:S02]  /*e730*/  MOV R163, R161 ;  /* 0x000000a100a37202 */ /* 0x000fe40000000f00 */
[----:B------:R-:W-:Y:S02]  /*e740*/  MOV R171, R170 ;  /* 0x000000aa00ab7202 */ /* 0x000fe40000000f00 */
[----:B------:R-:W-:Y:S01]  /*e750*/  MOV R170, R175 ;  /* 0x000000af00aa7202 */ /* 0x000fe20000000f00 */
[----:B------:R-:W-:Y:S01]  /*e760*/  FFMA.FTZ R163, R163, UR4, -R144 ;  /* 0x00000004a3a37c23 */ /* 0x000fe20008010890 */
        /* <DEDUP_REMOVED lines=36> */
[----:B------:R-:W-:Y:S01]  /*e9b0*/  MOV R173, R179 ;  /* 0x000000b300ad7202 */ /* 0x000fe20000000f00 */
[----:B------:R-:W2:Y:S01]  /*e9c0*/  LDL.LU R189, [R1+0x44] ;  /* 0x0000440001bd7983 */ /* 0x000ea20000300800 */
[----:B------:R-:W-:Y:S02]  /*e9d0*/  MOV R166, R165 ;  /* 0x000000a500a67202 */ /* 0x000fe40000000f00 */
[----:B------:R-:W-:Y:S02]  /*e9e0*/  MOV R179, R178 ;  /* 0x000000b200b37202 */ /* 0x000fe40000000f00 */
[----:B------:R-:W-:Y:S02]  /*e9f0*/  MOV R165, R171 ;  /* 0x000000ab00a57202 */ /* 0x000fe40000000f00 */
[----:B------:R-:W-:Y:S02]  /*ea00*/  MOV R178, R177 ;  /* 0x000000b100b27202 */ /* 0x000fe40000000f00 */
[----:B------:R-:W-:Y:S02]  /*ea10*/  MOV R171, R170 ;  /* 0x000000aa00ab7202 */ /* 0x000fe40000000f00 */
[----:B------:R-:W-:Y:S02]  /*ea20*/  MOV R177, R182 ;  /* 0x000000b600b17202 */ /* 0x000fe40000000f00 */
[----:B------:R-:W-:Y:S01]  /*ea30*/  MOV R170, R175 ;  /* 0x000000af00aa7202 */ /* 0x000fe20000000f00 */
[----:B------:R-:W3:Y:S01]  /*ea40*/  LDL.LU R182, [R1+0x4c] ;  /* 0x00004c0001b67983 */ /* 0x000ee20000300800 */
        /* <DEDUP_REMOVED lines=10> */
[----:B------:R-:W4:Y:S01]  /*eaf0*/  LDL.LU R181, [R1+0x50] ;  /* 0x0000500001b57983 */ /* 0x000f220000300800 */
        /* <DEDUP_REMOVED lines=8> */
[----:B------:R-:W-:Y:S01]  /*eb80*/  MOV R166, R165 ;  /* 0x000000a500a67202 */ /* 0x000fe20000000f00 */
[----:B------:R-:W5:Y:S01]  /*eb90*/  LDL.LU R178, [R1+0x54] ;  /* 0x0000540001b27983 */ /* 0x000f620000300800 */
[----:B------:R-:W-:Y:S02]  /*eba0*/  MOV R165, R171 ;  /* 0x000000ab00a57202 */ /* 0x000fe40000000f00 */
[----:B------:R-:W-:Y:S02]  /*ebb0*/  MOV R153, R152 ;  /* 0x0000009800997202 */ /* 0x000fe40000000f00 */
[----:B------:R-:W-:Y:S02]  /*ebc0*/  MOV R152, R158 ;  /* 0x0000009e00987202 */ /* 0x000fe40000000f00 */
[----:B------:R-:W-:Y:S02]  /*ebd0*/  MOV R171, R170 ;  /* 0x000000aa00ab7202 */ /* 0x000fe40000000f00 */
[----:B------:R-:W-:Y:S02]  /*ebe0*/  MOV R158, R161 ;  /* 0x000000a1009e7202 */ /* 0x000fe40000000f00 */
[----:B------:R-:W-:Y:S02]  /*ebf0*/  MOV R170, R173 ;  /* 0x000000ad00aa7202 */ /* 0x000fe40000000f00 */
[----:B------:R-:W-:Y:S01]  /*ec00*/  MOV R161, R166 ;  /* 0x000000a600a17202 */ /* 0x000fe20000000f00 */
[----:B------:R-:W5:Y:S01]  /*ec10*/  LDL.LU R173, [R1+0x64] ;  /* 0x0000640001ad7983 */ /* 0x000f620000300800 */
[----:B------:R-:W-:Y:S01]  /*ec20*/  MOV R166, R165 ;  /* 0x000000a500a67202 */ /* 0x000fe20000000f00 */
[--C-:B------:R-:W-:Y:S01]  /*ec30*/  FFMA.FTZ R146, R170, UR4, -R129.reuse ;  /* 0x00000004aa927c23 */ /* 0x100fe20008010881 */
[----:B------:R-:W-:Y:S01]  /*ec40*/  MOV R154, R153 ;  /* 0x00000099009a7202 */ /* 0x000fe20000000f00 */
[----:B------:R-:W5:Y:S01]  /*ec50*/  LDL.LU R165, [R1+0x80] ;  /* 0x0000800001a57983 */ /* 0x000f620000300800 */
[----:B------:R-:W-:Y:S01]  /*ec60*/  MOV R153, R152 ;  /* 0x0000009800997202 */ /* 0x000fe20000000f00 */
[--C-:B------:R-:W-:Y:S01]  /*ec70*/  FFMA.FTZ R170, R99, UR4, -R129.reuse ;  /* 0x0000000463aa7c23 */ /* 0x100fe20008010881 */
[----:B------:R-:W-:Y:S01]  /*ec80*/  MOV R152, R158 ;  /* 0x0000009e00987202 */ /* 0x000fe20000000f00 */
[--C-:B------:R-:W-:Y:S01]  /*ec90*/  FFMA.FTZ R154, R154, UR4, -R130.reuse ;  /* 0x000000049a9a7c23 */ /* 0x100fe20008010882 */
[----:B------:R-:W-:Y:S01]  /*eca0*/  MOV R158, R161 ;  /* 0x000000a1009e7202 */ /* 0x000fe20000000f00 */
[----:B------:R-:W-:Y:S01]  /*ecb0*/  MUFU.EX2 R146, R146 ;  /* 0x0000009200927308 */ /* 0x000fe20000000800 */
        /* <DEDUP_REMOVED lines=14> */
[----:B------:R-:W-:Y:S01]  /*eda0*/  MOV R152, R158 ;  /* 0x0000009e00987202 */ /* 0x000fe20000000f00 */
[--C-:B------:R-:W-:Y:S01]  /*edb0*/  FFMA.FTZ R220, R155, UR4, -R130.reuse ;  /* 0x000000049bdc7c23 */ /* 0x100fe20008010882 */
[----:B------:R-:W5:Y:S01]  /*edc0*/  LDL.LU R158, [R1+0x88] ;  /* 0x00008800019e7983 */ /* 0x000f620000300800 */
[----:B------:R-:W-:Y:S01]  /*edd0*/  MOV R151, R150 ;  /* 0x0000009600977202 */ /* 0x000fe20000000f00 */
[--C-:B------:R-:W-:Y:S01]  /*ede0*/  FFMA.FTZ R217, R153, UR4, -R130.reuse ;  /* 0x0000000499d97c23 */ /* 0x100fe20008010882 */
[----:B------:R-:W-:Y:S01]  /*edf0*/  MOV R155, R157 ;  /* 0x0000009d009b7202 */ /* 0x000fe20000000f00 */
[----:B------:R-:W5:Y:S01]  /*ee00*/  LDL.LU R150, [R1+0xb0] ;  /* 0x0000b00001967983 */ /* 0x000f620000300800 */
[----:B------:R-:W-:Y:S01]  /*ee10*/  FFMA.FTZ R157, R117, UR4, -R130 ;  /* 0x00000004759d7c23 */ /* 0x000fe20008010882 */
[----:B------:R-:W-:Y:S01]  /*ee20*/  FFMA.FTZ R117, R208, UR4, -R226 ;  /* 0x00000004d0757c23 */ /* 0x000fe200080108e2 */
        /* <DEDUP_REMOVED lines=9> */
[--C-:B------:R-:W-:Y:S01]  /*eec0*/  FFMA.FTZ R193, R78, UR4, -R129.reuse ;  /* 0x000000044ec17c23 */ /* 0x100fe20008010881 */
[--C-:B------:R-:W-:Y:S01]  /*eed0*/  FFMA.FTZ R191, R79, UR4, -R129.reuse ;  /* 0x000000044fbf7c23 */ /* 0x100fe20008010881 */
[--C-:B------:R-:W-:Y:S01]  /*eee0*/  FFMA.FTZ R155, R155, UR4, -R129.reuse ;  /* 0x000000049b9b7c23 */ /* 0x100fe20008010881 */
[----:B------:R-:W-:Y:S04]  /*eef0*/  MOV R186, R190 ;  /* 0x000000be00ba7202 */ /* 0x000fe80000000f00 */
[----:B------:R-:W1:Y:S01]  /*ef00*/  MUFU.EX2 R119, R119 ;  /* 0x0000007700777308 */ /* 0x000e620000000800 */
[----:B------:R-:W-:Y:S02]  /*ef10*/  MOV R190, R195 ;  /* 0x000000c300be7202 */ /* 0x000fe40000000f00 */
[----:B------:R-:W-:Y:S01]  /*ef20*/  MOV R195, R229 ;  /* 0x000000e500c37202 */ /* 0x000fe20000000f00 */
[--C-:B------:R-:W-:Y:S01]  /*ef30*/  FFMA.FTZ R186, R186, UR4, -R226.reuse ;  /* 0x00000004baba7c23 */ /* 0x100fe200080108e2 */
[----:B------:R-:W-:Y:S01]  /*ef40*/  LOP3.LUT R229, R230, 0x400, RZ, 0xc0, !PT ;  /* 0x00000400e6e57812 */ /* 0x000fe200078ec0ff */
[--C-:B------:R-:W-:Y:S04]  /*ef50*/  FFMA.FTZ R190, R190, UR4, -R226.reuse ;  /* 0x00000004bebe7c23 */ /* 0x100fe800080108e2 */
[----:B------:R-:W1:Y:S01]  /*ef60*/  MUFU.EX2 R123, R123 ;  /* 0x0000007b007b7308 */ /* 0x000e620000000800 */
[----:B------:R-:W-:Y:S01]  /*ef70*/  FFMA.FTZ R195, R195, UR4, -R226 ;  /* 0x00000004c3c37c23 */ /* 0x000fe200080108e2 */
[----:B-1----:R-:W-:Y:S02]  /*ef80*/  F2FP.BF16.F32.PACK_AB R78, R119, R137 ;  /* 0x00000089774e723e */ /* 0x002fe400000010ff */
[----:B------:R-:W-:Y:S01]  /*ef90*/  F2FP.BF16.F32.PACK_AB R79, R117, R123 ;  /* 0x0000007b754f723e */ /* 0x000fe200000010ff */
[--C-:B--2---:R-:W-:Y:S01]  /*efa0*/  FFMA.FTZ R189, R189, UR4, -R144.reuse ;  /* 0x00000004bdbd7c23 */ /* 0x104fe20008010890 */
[--C-:B---3--:R-:W-:Y:S01]  /*efb0*/  FFMA.FTZ R182, R182, UR4, -R144.reuse ;  /* 0x00000004b6b67c23 */ /* 0x108fe20008010890 */
[--C-:B----4-:R-:W-:Y:S01]  /*efc0*/  FFMA.FTZ R181, R181, UR4, -R144.reuse ;  /* 0x00000004b5b57c23 */ /* 0x110fe20008010890 */
[--C-:B-----5:R-:W-:Y:S01]  /*efd0*/  FFMA.FTZ R178, R178, UR4, -R144.reuse ;  /* 0x00000004b2b27c23 */ /* 0x120fe20008010890 */
[--C-:B------:R-:W-:Y:S01]  /*efe0*/  FFMA.FTZ R173, R173, UR4, -R144.reuse ;  /* 0x00000004adad7c23 */ /* 0x100fe20008010890 */
[--C-:B------:R-:W-:Y:S01]  /*eff0*/  FFMA.FTZ R165, R165, UR4, -R144.reuse ;  /* 0x00000004a5a57c23 */ /* 0x100fe20008010890 */
[--C-:B------:R-:W-:Y:S01]  /*f000*/  FFMA.FTZ R98, R177, UR4, -R129.reuse ;  /* 0x00000004b1627c23 */ /* 0x100fe20008010881 */
[--C-:B------:R-:W-:Y:S01]  /*f010*/  FFMA.FTZ R177, R96, UR4, -R129.reuse ;  /* 0x0000000460b17c23 */ /* 0x100fe20008010881 */
[--C-:B------:R-:W-:Y:S01]  /*f020*/  FFMA.FTZ R161, R161, UR4, -R144.reuse ;  /* 0x00000004a1a17c23 */ /* 0x100fe20008010890 */
[--C-:B------:R-:W-:Y:S01]  /*f030*/  FFMA.FTZ R158, R158, UR4, -R144.reuse ;  /* 0x000000049e9e7c23 */ /* 0x100fe20008010890 */
[----:B------:R-:W-:Y:S01]  /*f040*/  FFMA.FTZ R150, R150, UR4, -R144 ;  /* 0x0000000496967c23 */ /* 0x000fe20008010890 */
[----:B------:R-:W-:Y:S02]  /*f050*/  MOV R144, R152 ;  /* 0x0000009800907202 */ /* 0x000fe40000000f00 */
[----:B------:R-:W-:Y:S02]  /*f060*/  MOV R152, R166 ;  /* 0x000000a600987202 */ /* 0x000fe40000000f00 */
[----:B------:R-:W2:Y:S01]  /*f070*/  LDL.LU R166, [R1+0x74] ;  /* 0x0000740001a67983 */ /* 0x000ea20000300800 */
[--C-:B------:R-:W-:Y:S01]  /*f080*/  FFMA.FTZ R144, R144, UR4, -R130.reuse ;  /* 0x0000000490907c23 */ /* 0x100fe20008010882 */
[----:B------:R-:W-:Y:S01]  /*f090*/  MOV R138, R152 ;  /* 0x00000098008a7202 */ /* 0x000fe20000000f00 */
[--C-:B------:R-:W-:Y:S01]  /*f0a0*/  FFMA.FTZ R152, R179, UR4, -R129.reuse ;  /* 0x00000004b3987c23 */ /* 0x100fe20008010881 */
[----:B------:R-:W3:Y:S01]  /*f0b0*/  LDL.LU R145, [R1+0x8] ;  /* 0x0000080001917983 */ /* 0x000ee20000300800 */
[--C-:B------:R-:W-:Y:S04]  /*f0c0*/  FFMA.FTZ R179, R97, UR4, -R129.reuse ;  /* 0x0000000461b37c23 */ /* 0x100fe80008010881 */
[----:B------:R-:W-:Y:S01]  /*f0d0*/  MUFU.EX2 R152, R152 ;  /* 0x0000009800987308 */ /* 0x000fe20000000800 */
[--C-:B--2---:R-:W-:Y:S01]  /*f0e0*/  FFMA.FTZ R166, R166, UR4, -R130.reuse ;  /* 0x00000004a6a67c23 */ /* 0x104fe20008010882 */
[--C-:B---3--:R-:W-:Y:S02]  /*f0f0*/  FFMA.FTZ R131, R145, UR4, -R130.reuse ;  /* 0x0000000491837c23 */ /* 0x108fe40008010882 */
[----:B------:R-:W2:Y:S04]  /*f100*/  LDL.LU R145, [R1+0x18] ;  /* 0x0000180001917983 */ /* 0x000ea80000300800 */
[----:B------:R-:W3:Y:S01]  /*f110*/  LDL.LU R77, [R1] ;  /* 0x00000000014d7983 */ /* 0x000ee20000300800 */
[----:B--2---:R-:W-:Y:S01]  /*f120*/  FFMA.FTZ R145, R145, UR4, -R130 ;  /* 0x0000000491917c23 */ /* 0x004fe20008010882 */
[----:B------:R-:W-:Y:S01]  /*f130*/  MOV R130, R139 ;  /* 0x0000008b00827202 */ /* 0x000fe20000000f00 */
[--C-:B------:R-:W-:Y:S01]  /*f140*/  FFMA.FTZ R139, R127, UR4, -R129.reuse ;  /* 0x000000047f8b7c23 */ /* 0x100fe20008010881 */
[----:B------:R-:W-:Y:S01]  /*f150*/  MOV R127, R138 ;  /* 0x0000008a007f7202 */ /* 0x000fe20000000f00 */
[----:B---3--:R-:W-:Y:S01]  /*f160*/  FFMA.FTZ R96, R76, R77, R128 ;  /* 0x0000004d4c607223 */ /* 0x008fe20000010080 */
[----:B------:R-:W-:Y:S01]  /*f170*/  F2FP.BF16.F32.PACK_AB R76, R135, R132 ;  /* 0x00000084874c723e */ /* 0x000fe200000010ff */
[----:B------:R-:W-:Y:S01]  /*f180*/  FFMA.FTZ R138, R125, UR4, -R129 ;  /* 0x000000047d8a7c23 */ /* 0x000fe20008010881 */
[----:B------:R-:W-:Y:S01]  /*f190*/  F2FP.BF16.F32.PACK_AB R77, R133, R134 ;  /* 0x00000086854d723e */ /* 0x000fe200000010ff */
[----:B------:R-:W-:Y:S01]  /*f1a0*/  MUFU.EX2 R125, R131 ;  /* 0x00000083007d7308 */ /* 0x000fe20000000800 */
[----:B------:R-:W-:Y:S02]  /*f1b0*/  MOV R129, R218 ;  /* 0x000000da00817202 */ /* 0x000fe40000000f00 */
[----:B------:R-:W-:Y:S03]  /*f1c0*/  MOV R218, R130 ;  /* 0x0000008200da7202 */ /* 0x000fe60000000f00 */
[C---:B------:R-:W-:Y:S04]  /*f1d0*/  HMMA.16816.F32.BF16 R8, R76.reuse, R84, R8 ;  /* 0x000000544c08723c */ /* 0x040fe80000041808 */
[----:B------:R1:W-:Y:S01]  /*f1e0*/  MUFU.EX2 R130, R143 ;  /* 0x0000008f00827308 */ /* 0x0003e20000000800 */
[----:B------:R-:W-:Y:S02]  /*f1f0*/  MOV R84, R98 ;  /* 0x0000006200547202 */ /* 0x000fe40000000f00 */
[----:B------:R-:W-:Y:S01]  /*f200*/  MOV R85, R96 ;  /* 0x0000006000557202 */ /* 0x000fe20000000f00 */
[-C--:B------:R-:W-:Y:S01]  /*f210*/  HMMA.16816.F32.BF16 R12, R76, R86.reuse, R12 ;  /* 0x000000564c0c723c */ /* 0x080fe2000004180c */
[----:B------:R-:W2:Y:S05]  /*f220*/  LDSM.16.MT88.4 R96, [R101+0x1000] ;  /* 0x001000006560783b */ /* 0x000eaa0000004200 */
[----:B------:R-:W-:Y:S02]  /*f230*/  MUFU.EX2 R128, R141 ;  /* 0x0000008d00807308 */ /* 0x000fe40000000800 */
[C---:B------:R-:W-:Y:S08]  /*f240*/  HMMA.16816.F32.BF16 R16, R80.reuse, R86, R16 ;  /* 0x000000565010723c */ /* 0x040ff00000041810 */
[----:B------:R-:W3:Y:S01]  /*f250*/  MUFU.EX2 R131, R140 ;  /* 0x0000008c00837308 */ /* 0x000ee20000000800 */
[----:B-1----:R-:W-:Y:S01]  /*f260*/  MOV R143, R129 ;  /* 0x00000081008f7202 */ /* 0x002fe20000000f00 */
[-C--:B------:R-:W-:Y:S08]  /*f270*/  HMMA.16816.F32.BF16 R20, R80, R88.reuse, R20 ;  /* 0x000000585014723c */ /* 0x080ff00000041814 */
[----:B------:R1:W-:Y:S01]  /*f280*/  MUFU.EX2 R129, R142 ;  /* 0x0000008e00817308 */ /* 0x0003e20000000800 */
[C---:B------:R-:W-:Y:S09]  /*f290*/  HMMA.16816.F32.BF16 R24, R76.reuse, R88, R24 ;  /* 0x000000584c18723c */ /* 0x040ff20000041818 */
[----:B------:R4:W-:Y:S01]  /*f2a0*/  MUFU.EX2 R140, R145 ;  /* 0x00000091008c7308 */ /* 0x0009e20000000800 */
[----:B---3--:R-:W-:Y:S01]  /*f2b0*/  F2FP.BF16.F32.PACK_AB R74, R131, R128 ;  /* 0x00000080834a723e */ /* 0x008fe200000010ff */
[-C--:B------:R-:W-:Y:S08]  /*f2c0*/  HMMA.16816.F32.BF16 R28, R76, R90.reuse, R28 ;  /* 0x0000005a4c1c723c */ /* 0x080ff0000004181c */
[----:B------:R-:W3:Y:S01]  /*f2d0*/  MUFU.EX2 R141, R144 ;  /* 0x00000090008d7308 */ /* 0x000ee20000000800 */
[----:B-1----:R-:W-:Y:S04]  /*f2e0*/  MOV R142, R127 ;  /* 0x0000007f008e7202 */ /* 0x002fe80000000f00 */
[----:B------:R-:W-:Y:S01]  /*f2f0*/  MOV R89, R142 ;  /* 0x0000008e00597202 */ /* 0x000fe20000000f00 */
[C---:B------:R-:W-:Y:S04]  /*f300*/  HMMA.16816.F32.BF16 R32, R80.reuse, R90, R32 ;  /* 0x0000005a5020723c */ /* 0x040fe80000041820 */
[----:B------:R1:W-:Y:S01]  /*f310*/  MUFU.EX2 R142, R176 ;  /* 0x000000b0008e7308 */ /* 0x0003e20000000800 */
[--C-:B----4-:R-:W-:Y:S01]  /*f320*/  FFMA.FTZ R145, R202, UR4, -R226.reuse ;  /* 0x00000004ca917c23 */ /* 0x110fe200080108e2 */
[--C-:B------:R-:W-:Y:S01]  /*f330*/  FFMA.FTZ R202, R203, UR4, -R226.reuse ;  /* 0x00000004cbca7c23 */ /* 0x100fe200080108e2 */
[--C-:B------:R-:W-:Y:S01]  /*f340*/  FFMA.FTZ R203, R205, UR4, -R226.reuse ;  /* 0x00000004cdcb7c23 */ /* 0x100fe200080108e2 */
[-C--:B------:R-:W-:Y:S06]  /*f350*/  HMMA.16816.F32.BF16 R36, R80, R92.reuse, R36 ;  /* 0x0000005c5024723c */ /* 0x080fec0000041824 */
[----:B------:R4:W5:Y:S01]  /*f360*/  MUFU.EX2 R127, R154 ;  /* 0x0000009a007f7308 */ /* 0x0009620000000800 */
[----:B---3--:R-:W-:Y:S01]  /*f370*/  F2FP.BF16.F32.PACK_AB R75, R141, R140 ;  /* 0x0000008c8d4b723e */ /* 0x008fe200000010ff */
[--C-:B------:R-:W-:Y:S01]  /*f380*/  FFMA.FTZ R144, R204, UR4, -R226.reuse ;  /* 0x00000004cc907c23 */ /* 0x100fe200080108e2 */
[C---:B------:R-:W-:Y:S07]  /*f390*/  HMMA.16816.F32.BF16 R40, R76.reuse, R92, R40 ;  /* 0x0000005c4c28723c */ /* 0x040fee0000041828 */
[----:B------:R-:W-:Y:S01]  /*f3a0*/  MUFU.EX2 R144, R144 ;  /* 0x0000009000907308 */ /* 0x000fe20000000800 */
[----:B-1----:R-:W-:Y:S01]  /*f3b0*/  MOV R176, R143 ;  /* 0x0000008f00b07202 */ /* 0x002fe20000000f00 */
[-C--:B------:R-:W-:Y:S08]  /*f3c0*/  HMMA.16816.F32.BF16 R44, R76, R94.reuse, R44 ;  /* 0x0000005e4c2c723c */ /* 0x080ff0000004182c */
[----:B------:R1:W3:Y:S01]  /*f3d0*/  MUFU.EX2 R143, R175 ;  /* 0x000000af008f7308 */ /* 0x0002e20000000800 */
[--C-:B----4-:R-:W-:Y:S01]  /*f3e0*/  FFMA.FTZ R154, R201, UR4, -R226.reuse ;  /* 0x00000004c99a7c23 */ /* 0x110fe200080108e2 */
[----:B------:R-:W-:Y:S01]  /*f3f0*/  MOV R204, R176 ;  /* 0x000000b000cc7202 */ /* 0x000fe20000000f00 */
[--C-:B------:R-:W-:Y:S01]  /*f400*/  FFMA.FTZ R176, R72, UR4, -R226.reuse ;  /* 0x0000000448b07c23 */ /* 0x100fe200080108e2 */
[----:B------:R-:W-:Y:S01]  /*f410*/  F2FP.BF16.F32.PACK_AB R72, R129, R130 ;  /* 0x000000828148723e */ /* 0x000fe200000010ff */
[C---:B------:R-:W-:Y:S01]  /*f420*/  HMMA.16816.F32.BF16 R48, R80.reuse, R94, R48 ;  /* 0x0000005e5030723c */ /* 0x040fe20000041830 */
[----:B------:R-:W-:Y:S04]  /*f430*/  LDSM.16.MT88.4 R92, [R100+0x1800] ;  /* 0x00180000645c783b */ /* 0x000fe80000004200 */
[----:B------:R-:W4:Y:S03]  /*f440*/  MUFU.EX2 R145, R145 ;  /* 0x0000009100917308 */ /* 0x000f260000000800 */
[-C--:B--2---:R-:W-:Y:S07]  /*f450*/  HMMA.16816.F32.BF16 R52, R80, R96.reuse, R52 ;  /* 0x000000605034723c */ /* 0x084fee0000041834 */
[----:B------:R-:W-:Y:S01]  /*f460*/  MUFU.EX2 R154, R154 ;  /* 0x0000009a009a7308 */ /* 0x000fe20000000800 */
[----:B-1----:R-:W-:Y:S04]  /*f470*/  MOV R175, R84 ;  /* 0x0000005400af7202 */ /* 0x002fe80000000f00 */
[----:B------:R-:W-:Y:S01]  /*f480*/  MOV R201, R175 ;  /* 0x000000af00c97202 */ /* 0x000fe20000000f00 */
[C---:B------:R-:W-:Y:S04]  /*f490*/  HMMA.16816.F32.BF16 R56, R76.reuse, R96, R56 ;  /* 0x000000604c38723c */ /* 0x040fe80000041838 */
[----:B------:R-:W-:Y:S01]  /*f4a0*/  MUFU.EX2 R97, R162 ;  /* 0x000000a200617308 */ /* 0x000fe20000000800 */
[--C-:B------:R-:W-:Y:S01]  /*f4b0*/  FFMA.FTZ R96, R200, UR4, -R226.reuse ;  /* 0x00000004c8607c23 */ /* 0x100fe200080108e2 */
[----:B------:R-:W-:Y:S01]  /*f4c0*/  MOV R200, R85 ;  /* 0x0000005500c87202 */ /* 0x000fe20000000f00 */
[--C-:B------:R-:W-:Y:S01]  /*f4d0*/  FFMA.FTZ R175, R71, UR4, -R226.reuse ;  /* 0x0000000447af7c23 */ /* 0x100fe200080108e2 */
[----:B------:R-:W1:Y:S01]  /*f4e0*/  LDSM.16.MT88.4 R84, [R235+0x9800] ;  /* 0x00980000eb54783b */ /* 0x000e620000004200 */
[-C--:B------:R-:W-:Y:S05]  /*f4f0*/  HMMA.16816.F32.BF16 R60, R76, R98.reuse, R60 ;  /* 0x000000624c3c723c */ /* 0x080fea000004183c */
[----:B------:R2:W-:Y:S01]  /*f500*/  MUFU.EX2 R162, R169 ;  /* 0x000000a900a27308 */ /* 0x0005e20000000800 */
[----:B------:R-:W-:Y:S01]  /*f510*/  MOV R79, R218 ;  /* 0x000000da004f7202 */ /* 0x000fe20000000f00 */
[----:B------:R-:W-:Y:S01]  /*f520*/  FFMA.FTZ R218, R221, UR4, -R226 ;  /* 0x00000004ddda7c23 */ /* 0x000fe200080108e2 */
[----:B------:R-:W-:Y:S01]  /*f530*/  MOV R78, R89 ;  /* 0x00000059004e7202 */ /* 0x000fe20000000f00 */
[----:B------:R-:W-:Y:S01]  /*f540*/  FADD.FTZ R224, R224, R200 ;  /* 0x000000c8e0e07221 */ /* 0x000fe20000010000 */
[----:B------:R-:W1:Y:S01]  /*f550*/  LDSM.16.MT88.4 R88, [R233+0x9800] ;  /* 0x00980000e958783b */ /* 0x000e620000004200 */
[----:B------:R-:W-:Y:S04]  /*f560*/  HMMA.16816.F32.BF16 R64, R80, R98, R64 ;  /* 0x000000625040723c */ /* 0x000fe80000041840 */
[----:B------:R-:W1:Y:S01]  /*f570*/  MUFU.EX2 R96, R96 ;  /* 0x0000006000607308 */ /* 0x000e620000000800 */
[----:B------:R-:W-:Y:S01]  /*f580*/  FFMA.FTZ R252, R73, R252, R78 ;  /* 0x000000fc49fc7223 */ /* 0x000fe2000001004e */
[----:B-----5:R-:W-:Y:S01]  /*f590*/  F2FP.BF16.F32.PACK_AB R73, R125, R127 ;  /* 0x0000007f7d49723e */ /* 0x020fe200000010ff */
[----:B------:R-:W-:Y:S01]  /*f5a0*/  FADD.FTZ R221, R213, R224 ;  /* 0x000000e0d5dd7221 */ /* 0x000fe20000010000 */
[----:B------:R-:W5:Y:S01]  /*f5b0*/  LDSM.16.MT88.4 R80, [R101+0x1800] ;  /* 0x001800006550783b */ /* 0x000f620000004200 */
[----:B---3--:R-:W-:Y:S05]  /*f5c0*/  F2FP.BF16.F32.PACK_AB R76, R143, R142 ;  /* 0x0000008e8f4c723e */ /* 0x008fea00000010ff */
[----:B------:R-:W-:Y:S01]  /*f5d0*/  MUFU.EX2 R224, R166 ;  /* 0x000000a600e07308 */ /* 0x000fe20000000800 */
[--C-:B--2---:R-:W-:Y:S01]  /*f5e0*/  FFMA.FTZ R169, R70, UR4, -R226.reuse ;  /* 0x0000000446a97c23 */ /* 0x104fe200080108e2 */
[----:B------:R-:W-:Y:S01]  /*f5f0*/  FFMA.FTZ R226, R69, UR4, -R226 ;  /* 0x0000000445e27c23 */ /* 0x000fe200080108e2 */
[----:B----4-:R-:W-:Y:S01]  /*f600*/  F2FP.BF16.F32.PACK_AB R77, R145, R144 ;  /* 0x00000090914d723e */ /* 0x010fe200000010ff */
[----:B------:R-:W-:Y:S01]  /*f610*/  FADD.FTZ R221, R196, R221 ;  /* 0x000000ddc4dd7221 */ /* 0x000fe20000010000 */
[----:B------:R-:W-:Y:S05]  /*f620*/  F2FP.BF16.F32.PACK_AB R78, R152, R146 ;  /* 0x00000092984e723e */ /* 0x000fea00000010ff */
[----:B------:R2:W-:Y:S01]  /*f630*/  MUFU.EX2 R69, R79 ;  /* 0x0000004f00457308 */ /* 0x0005e20000000800 */
[----:B------:R-:W-:Y:S04]  /*f640*/  FADD.FTZ R221, R172, R221 ;  /* 0x000000ddacdd7221 */ /* 0x000fe80000010000 */
[----:B------:R-:W-:Y:S05]  /*f650*/  FADD.FTZ R168, R168, R221 ;  /* 0x000000dda8a87221 */ /* 0x000fea0000010000 */
[----:B------:R-:W-:Y:S01]  /*f660*/  MUFU.EX2 R221, R165 ;  /* 0x000000a500dd7308 */ /* 0x000fe20000000800 */
[-C--:B-1----:R-:W-:Y:S09]  /*f670*/  HMMA.16816.F32.BF16 R4, R72, R84.reuse, R4 ;  /* 0x000000544804723c */ /* 0x082ff20000041804 */
[----:B------:R-:W-:Y:S01]  /*f680*/  MUFU.EX2 R196, R194 ;  /* 0x000000c200c47308 */ /* 0x000fe20000000800 */
[----:B--2---:R-:W-:Y:S09]  /*f690*/  F2FP.BF16.F32.PACK_AB R79, R96, R154 ;  /* 0x0000009a604f723e */ /* 0x004ff200000010ff */
[----:B------:R-:W-:Y:S01]  /*f6a0*/  MUFU.EX2 R70, R223 ;  /* 0x000000df00467308 */ /* 0x000fe20000000800 */
[C---:B------:R-:W-:Y:S09]  /*f6b0*/  HMMA.16816.F32.BF16 R8, R76.reuse, R84, R8 ;  /* 0x000000544c08723c */ /* 0x040ff20000041808 */
[----:B------:R-:W-:Y:S01]  /*f6c0*/  MUFU.EX2 R71, R222 ;  /* 0x000000de00477308 */ /* 0x000fe20000000800 */
[-C--:B------:R-:W-:Y:S09]  /*f6d0*/  HMMA.16816.F32.BF16 R12, R76, R86.reuse, R12 ;  /* 0x000000564c0c723c */ /* 0x080ff2000004180c */
[----:B------:R1:W-:Y:S01]  /*f6e0*/  MUFU.EX2 R98, R220 ;  /* 0x000000dc00627308 */ /* 0x0003e20000000800 */
[C---:B------:R-:W-:Y:S01]  /*f6f0*/  HMMA.16816.F32.BF16 R16, R72.reuse, R86, R16 ;  /* 0x000000564810723c */ /* 0x040fe20000041810 */
[----:B------:R-:W2:Y:S08]  /*f700*/  LDSM.16.MT88.4 R84, [R235+0xa000] ;  /* 0x00a00000eb54783b */ /* 0x000eb00000004200 */
[----:B------:R-:W-:Y:S01]  /*f710*/  MUFU.EX2 R99, R217 ;  /* 0x000000d900637308 */ /* 0x000fe20000000800 */
[-C--:B------:R-:W-:Y:S09]  /*f720*/  HMMA.16816.F32.BF16 R20, R72, R88.reuse, R20 ;  /* 0x000000584814723c */ /* 0x080ff20000041814 */
[----:B------:R-:W-:Y:S01]  /*f730*/  MUFU.EX2 R200, R204 ;  /* 0x000000cc00c87308 */ /* 0x000fe20000000800 */
[C---:B------:R-:W-:Y:S04]  /*f740*/  HMMA.16816.F32.BF16 R24, R76.reuse, R88, R24 ;  /* 0x000000584c18723c */ /* 0x040fe80000041818 */
[----:B-1----:R-:W-:Y:S05]  /*f750*/  FADD.FTZ R220, R214, R227 ;  /* 0x000000e3d6dc7221 */ /* 0x002fea0000010000 */
[----:B------:R-:W1:Y:S01]  /*f760*/  MUFU.EX2 R201, R201 ;  /* 0x000000c900c97308 */ /* 0x000e620000000800 */
[-C--:B------:R-:W-:Y:S03]  /*f770*/  HMMA.16816.F32.BF16 R28, R76, R90.reuse, R28 ;  /* 0x0000005a4c1c723c */ /* 0x080fe6000004181c */
[----:B------:R-:W-:Y:S06]  /*f780*/  FADD.FTZ R220, R199, R220 ;  /* 0x000000dcc7dc7221 */ /* 0x000fec0000010000 */
[----:B------:R-:W-:Y:S01]  /*f790*/  MUFU.EX2 R199, R181 ;  /* 0x000000b500c77308 */ /* 0x000fe20000000800 */
[C---:B------:R-:W-:Y:S01]  /*f7a0*/  HMMA.16816.F32.BF16 R32, R72.reuse, R90, R32 ;  /* 0x0000005a4820723c */ /* 0x040fe20000041820 */
[----:B------:R-:W3:Y:S03]  /*f7b0*/  LDSM.16.MT88.4 R88, [R233+0xa000] ;  /* 0x00a00000e958783b */ /* 0x000ee60000004200 */
[----:B------:R-:W-:Y:S05]  /*f7c0*/  FADD.FTZ R220, R110, R220 ;  /* 0x000000dc6edc7221 */ /* 0x000fea0000010000 */
[----:B------:R-:W-:Y:S01]  /*f7d0*/  MUFU.EX2 R202, R202 ;  /* 0x000000ca00ca7308 */ /* 0x000fe20000000800 */
[-C--:B------:R-:W-:Y:S03]  /*f7e0*/  HMMA.16816.F32.BF16 R36, R72, R92.reuse, R36 ;  /* 0x0000005c4824723c */ /* 0x080fe60000041824 */
[----:B------:R-:W-:Y:S04]  /*f7f0*/  FADD.FTZ R148, R148, R220 ;  /* 0x000000dc94947221 */ /* 0x000fe80000010000 */
[----:B------:R-:W-:Y:S01]  /*f800*/  FADD.FTZ R148, R116, R148 ;  /* 0x0000009474947221 */ /* 0x000fe20000010000 */
[C---:B------:R-:W-:Y:S01]  /*f810*/  HMMA.16816.F32.BF16 R40, R76.reuse, R92, R40 ;  /* 0x0000005c4c28723c */ /* 0x040fe20000041828 */
[----:B------:R-:W4:Y:S03]  /*f820*/  MUFU.EX2 R203, R203 ;  /* 0x000000cb00cb7308 */ /* 0x000f260000000800 */
[----:B------:R-:W-:Y:S01]  /*f830*/  FADD.FTZ R124, R124, R148 ;  /* 0x000000947c7c7221 */ /* 0x000fe20000010000 */
[----:B------:R-:W-:Y:S03]  /*f840*/  FADD.FTZ R116, R107, R168 ;  /* 0x000000a86b747221 */ /* 0x000fe60000010000 */
[-C--:B------:R-:W-:Y:S03]  /*f850*/  HMMA.16816.F32.BF16 R44, R76, R94.reuse, R44 ;  /* 0x0000005e4c2c723c */ /* 0x080fe6000004182c */
[----:B------:R-:W-:Y:S01]  /*f860*/  MUFU.EX2 R204, R209 ;  /* 0x000000d100cc7308 */ /* 0x000fe20000000800 */
[----:B------:R-:W-:Y:S01]  /*f870*/  FADD.FTZ R116, R106, R116 ;  /* 0x000000746a747221 */ /* 0x000fe20000010000 */
[----:B------:R-:W-:Y:S03]  /*f880*/  FADD.FTZ R124, R103, R124 ;  /* 0x0000007c677c7221 */ /* 0x000fe60000010000 */
[----:B------:R-:W-:Y:S01]  /*f890*/  FADD.FTZ R116, R115, R116 ;  /* 0x0000007473747221 */ /* 0x000fe20000010000 */
[C---:B------:R-:W-:Y:S01]  /*f8a0*/  HMMA.16816.F32.BF16 R48, R72.reuse, R94, R48 ;  /* 0x0000005e4830723c */ /* 0x040fe20000041830 */
[----:B------:R-:W3:Y:S03]  /*f8b0*/  LDSM.16.MT88.4 R92, [R100+0x2000] ;  /* 0x00200000645c783b */ /* 0x000ee60000004200 */
[----:B------:R-:W2:Y:S01]  /*f8c0*/  MUFU.EX2 R205, R208 ;  /* 0x000000d000cd7308 */ /* 0x000ea20000000800 */
[----:B------:R-:W-:Y:S03]  /*f8d0*/  FADD.FTZ R116, R114, R116 ;  /* 0x0000007472747221 */ /* 0x000fe60000010000 */
[-C--:B-----5:R-:W-:Y:S06]  /*f8e0*/  HMMA.16816.F32.BF16 R52, R72, R80.reuse, R52 ;  /* 0x000000504834723c */ /* 0x0a0fec0000041834 */
[----:B------:R5:W-:Y:S01]  /*f8f0*/  MUFU.EX2 R209, R189 ;  /* 0x000000bd00d17308 */ /* 0x000be20000000800 */
[----:B------:R-:W-:Y:S04]  /*f900*/  FADD.FTZ R120, R120, R116 ;  /* 0x0000007478787221 */ /* 0x000fe80000010000 */
[----:B------:R-:W-:Y:S01]  /*f910*/  FADD.FTZ R120, R112, R120 ;  /* 0x0000007870787221 */ /* 0x000fe20000010000 */
[C---:B------:R-:W-:Y:S04]  /*f920*/  HMMA.16816.F32.BF16 R56, R76.reuse, R80, R56 ;  /* 0x000000504c38723c */ /* 0x040fe80000041838 */
[----:B------:R2:W-:Y:S01]  /*f930*/  MUFU.EX2 R208, R192 ;  /* 0x000000c000d07308 */ /* 0x0005e20000000800 */
[----:B------:R-:W-:Y:S03]  /*f940*/  FADD.FTZ R120, R130, R120 ;  /* 0x0000007882787221 */ /* 0x000fe60000010000 */
[-C--:B------:R-:W-:Y:S06]  /*f950*/  HMMA.16816.F32.BF16 R60, R76, R82.reuse, R60 ;  /* 0x000000524c3c723c */ /* 0x080fec000004183c */
[----:B------:R-:W-:Y:S01]  /*f960*/  MUFU.EX2 R213, R191 ;  /* 0x000000bf00d57308 */ /* 0x000fe20000000800 */
[----:B-----5:R-:W-:Y:S01]  /*f970*/  FADD.FTZ R189, R198, R225 ;  /* 0x000000e1c6bd7221 */ /* 0x020fe20000010000 */
[----:B-1----:R-:W-:Y:S01]  /*f980*/  F2FP.BF16.F32.PACK_AB R76, R200, R201 ;  /* 0x000000c9c84c723e */ /* 0x002fe200000010ff */
[----:B------:R-:W-:Y:S01]  /*f990*/  FADD.FTZ R120, R129, R120 ;  /* 0x0000007881787221 */ /* 0x000fe20000010000 */
[----:B----4-:R-:W-:Y:S01]  /*f9a0*/  F2FP.BF16.F32.PACK_AB R77, R203, R202 ;  /* 0x000000cacb4d723e */ /* 0x010fe200000010ff */
[----:B------:R-:W-:Y:S01]  /*f9b0*/  FADD.FTZ R189, R197, R189 ;  /* 0x000000bdc5bd7221 */ /* 0x000fe20000010000 */
[----:B------:R-:W-:Y:S01]  /*f9c0*/  HMMA.16816.F32.BF16 R64, R72, R82, R64 ;  /* 0x000000524840723c */ /* 0x000fe20000041840 */
[----:B------:R-:W1:Y:S03]  /*f9d0*/  LDSM.16.MT88.4 R80, [R101+0x2000] ;  /* 0x002000006550783b */ /* 0x000e660000004200 */
[----:B------:R-:W-:Y:S01]  /*f9e0*/  MUFU.EX2 R198, R182 ;  /* 0x000000b600c67308 */ /* 0x000fe20000000800 */
[----:B------:R-:W-:Y:S01]  /*f9f0*/  F2FP.BF16.F32.PACK_AB R72, R97, R159 ;  /* 0x0000009f6148723e */ /* 0x000fe200000010ff */
[----:B------:R-:W-:Y:S01]  /*fa00*/  FADD.FTZ R189, R108, R189 ;  /* 0x000000bd6cbd7221 */ /* 0x000fe20000010000 */
[----:B------:R-:W-:Y:S01]  /*fa10*/  F2FP.BF16.F32.PACK_AB R73, R69, R162 ;  /* 0x000000a24549723e */ /* 0x000fe200000010ff */
[----:B--2---:R-:W-:Y:S01]  /*fa20*/  FADD.FTZ R192, R215, R252 ;  /* 0x000000fcd7c07221 */ /* 0x004fe20000010000 */
[----:B------:R-:W-:Y:S01]  /*fa30*/  F2FP.BF16.F32.PACK_AB R74, R71, R70 ;  /* 0x00000046474a723e */ /* 0x000fe200000010ff */
[----:B------:R-:W-:Y:S01]  /*fa40*/  FADD.FTZ R149, R149, R189 ;  /* 0x000000bd95957221 */ /* 0x000fe20000010000 */
[----:B------:R-:W-:Y:S03]  /*fa50*/  F2FP.BF16.F32.PACK_AB R75, R99, R98 ;  /* 0x00000062634b723e */ /* 0x000fe600000010ff */
[----:B------:R-:W2:Y:S01]  /*fa60*/  MUFU.EX2 R197, R216 ;  /* 0x000000d800c57308 */ /* 0x000ea20000000800 */
[----:B------:R-:W-:Y:S01]  /*fa70*/  F2FP.BF16.F32.PACK_AB R78, R205, R204 ;  /* 0x000000cccd4e723e */ /* 0x000fe200000010ff */
[----:B------:R-:W-:Y:S01]  /*fa80*/  FADD.FTZ R149, R118, R149 ;  /* 0x0000009576957221 */ /* 0x000fe20000010000 */
[----:B------:R-:W-:Y:S01]  /*fa90*/  MOV R118, R167 ;  /* 0x000000a700767202 */ /* 0x000fe20000000f00 */
[----:B------:R-:W-:Y:S01]  /*faa0*/  FADD.FTZ R192, R212, R192 ;  /* 0x000000c0d4c07221 */ /* 0x000fe20000010000 */
[----:B------:R-:W-:Y:S01]  /*fab0*/  F2FP.BF16.F32.PACK_AB R79, R207, R206 ;  /* 0x000000cecf4f723e */ /* 0x000fe200000010ff */
[-C--:B------:R-:W-:Y:S04]  /*fac0*/  HMMA.16816.F32.BF16 R4, R72, R84.reuse, R4 ;  /* 0x000000544804723c */ /* 0x080fe80000041804 */
[----:B------:R-:W4:Y:S01]  /*fad0*/  MUFU.EX2 R212, R193 ;  /* 0x000000c100d47308 */ /* 0x000f220000000800 */
[----:B------:R-:W-:Y:S01]  /*fae0*/  FADD.FTZ R136, R136, R149 ;  /* 0x0000009588887221 */ /* 0x000fe20000010000 */
[----:B------:R-:W-:Y:S01]  /*faf0*/  FADD.FTZ R192, R111, R192 ;  /* 0x000000c06fc07221 */ /* 0x000fe20000010000 */
[----:B------:R-:W-:Y:S02]  /*fb00*/  FADD.FTZ R120, R128, R120 ;  /* 0x0000007880787221 */ /* 0x000fe40000010000 */
[----:B------:R-:W-:Y:S01]  /*fb10*/  FADD.FTZ R136, R104, R136 ;  /* 0x0000008868887221 */ /* 0x000fe20000010000 */
[C---:B------:R-:W-:Y:S04]  /*fb20*/  HMMA.16816.F32.BF16 R8, R76.reuse, R84, R8 ;  /* 0x000000544c08723c */ /* 0x040fe80000041808 */
[----:B------:R5:W-:Y:S01]  /*fb30*/  MUFU.EX2 R111, R180 ;  /* 0x000000b4006f7308 */ /* 0x000be20000000800 */
[----:B------:R-:W-:Y:S01]  /*fb40*/  FADD.FTZ R164, R164, R192 ;  /* 0x000000c0a4a47221 */ /* 0x000fe20000010000 */
[----:B------:R-:W-:Y:S02]  /*fb50*/  FADD.FTZ R120, R131, R120 ;  /* 0x0000007883787221 */ /* 0x000fe40000010000 */
[-C--:B------:R-:W-:Y:S06]  /*fb60*/  HMMA.16816.F32.BF16 R12, R76, R86.reuse, R12 ;  /* 0x000000564c0c723c */ /* 0x080fec000004180c */
[----:B------:R-:W-:Y:S01]  /*fb70*/  MUFU.EX2 R214, R250 ;  /* 0x000000fa00d67308 */ /* 0x000fe20000000800 */
[----:B------:R-:W-:Y:S01]  /*fb80*/  FADD.FTZ R164, R105, R164 ;  /* 0x000000a469a47221 */ /* 0x000fe20000010000 */
[----:B------:R-:W-:Y:S03]  /*fb90*/  FADD.FTZ R159, R159, R120 ;  /* 0x000000789f9f7221 */ /* 0x000fe60000010000 */
[----:B------:R-:W-:Y:S01]  /*fba0*/  FADD.FTZ R109, R109, R164 ;  /* 0x000000a46d6d7221 */ /* 0x000fe20000010000 */
[C---:B------:R-:W-:Y:S01]  /*fbb0*/  HMMA.16816.F32.BF16 R16, R72.reuse, R86, R16 ;  /* 0x000000564810723c */ /* 0x040fe20000041810 */
[----:B------:R-:W4:Y:S03]  /*fbc0*/  LDSM.16.MT88.4 R84, [R235+0xa800] ;  /* 0x00a80000eb54783b */ /* 0x000f260000004200 */
[----:B------:R-:W-:Y:S01]  /*fbd0*/  MUFU.EX2 R250, R195 ;  /* 0x000000c300fa7308 */ /* 0x000fe20000000800 */
[----:B------:R-:W-:Y:S01]  /*fbe0*/  FADD.FTZ R159, R97, R159 ;  /* 0x0000009f619f7221 */ /* 0x000fe20000010000 */
[----:B------:R-:W-:Y:S02]  /*fbf0*/  FADD.FTZ R109, R102, R109 ;  /* 0x0000006d666d7221 */ /* 0x000fe40000010000 */
[-C--:B---3--:R-:W-:Y:S01]  /*fc00*/  HMMA.16816.F32.BF16 R20, R72, R88.reuse, R20 ;  /* 0x000000584814723c */ /* 0x088fe20000041814 */
[----:B-----5:R-:W-:Y:S05]  /*fc10*/  LDSM.16.MT88.4 R180, [R235+0xb800] ;  /* 0x00b80000ebb4783b */ /* 0x020fea0000004200 */
[----:B------:R-:W3:Y:S01]  /*fc20*/  MUFU.EX2 R215, R251 ;  /* 0x000000fb00d77308 */ /* 0x000ee20000000800 */
[----:B------:R-:W-:Y:S01]  /*fc30*/  FADD.FTZ R159, R70, R159 ;  /* 0x0000009f469f7221 */ /* 0x000fe20000010000 */
[----:B------:R-:W-:Y:S03]  /*fc40*/  FADD.FTZ R109, R122, R109 ;  /* 0x0000006d7a6d7221 */ /* 0x000fe60000010000 */
[----:B------:R-:W-:Y:S01]  /*fc50*/  FADD.FTZ R159, R71, R159 ;  /* 0x0000009f479f7221 */ /* 0x000fe20000010000 */
[C---:B------:R-:W-:Y:S01]  /*fc60*/  HMMA.16816.F32.BF16 R24, R76.reuse, R88, R24 ;  /* 0x000000584c18723c */ /* 0x040fe20000041818 */
[----:B------:R-:W-:Y:S03]  /*fc70*/  LDSM.16.MT88.4 R164, [R233+0xb800] ;  /* 0x00b80000e9a4783b */ /* 0x000fe60000004200 */
[----:B------:R-:W-:Y:S01]  /*fc80*/  MUFU.EX2 R216, R187 ;  /* 0x000000bb00d87308 */ /* 0x000fe20000000800 */
[----:B------:R-:W-:Y:S03]  /*fc90*/  FADD.FTZ R109, R121, R109 ;  /* 0x0000006d796d7221 */ /* 0x000fe60000010000 */
[-C--:B------:R-:W-:Y:S06]  /*fca0*/  HMMA.16816.F32.BF16 R28, R76, R90.reuse, R28 ;  /* 0x0000005a4c1c723c */ /* 0x080fec000004181c */
[----:B------:R-:W5:Y:S01]  /*fcb0*/  MUFU.EX2 R217, R185 ;  /* 0x000000b900d97308 */ /* 0x000f620000000800 */
[----:B------:R-:W-:Y:S04]  /*fcc0*/  FADD.FTZ R126, R126, R109 ;  /* 0x0000006d7e7e7221 */ /* 0x000fe80000010000 */
[----:B------:R-:W-:Y:S01]  /*fcd0*/  FADD.FTZ R126, R113, R126 ;  /* 0x0000007e717e7221 */ /* 0x000fe20000010000 */
[C---:B------:R-:W-:Y:S01]  /*fce0*/  HMMA.16816.F32.BF16 R32, R72.reuse, R90, R32 ;  /* 0x0000005a4820723c */ /* 0x040fe20000041820 */
[----:B------:R-:W5:Y:S03]  /*fcf0*/  LDSM.16.MT88.4 R88, [R233+0xa800] ;  /* 0x00a80000e958783b */ /* 0x000f660000004200 */
[----:B------:R-:W5:Y:S01]  /*fd00*/  MUFU.EX2 R218, R218 ;  /* 0x000000da00da7308 */ /* 0x000f620000000800 */
[----:B------:R-:W-:Y:S03]  /*fd10*/  FADD.FTZ R126, R127, R126 ;  /* 0x0000007e7f7e7221 */ /* 0x000fe60000010000 */
[-C--:B------:R-:W-:Y:S06]  /*fd20*/  HMMA.16816.F32.BF16 R36, R72, R92.reuse, R36 ;  /* 0x0000005c4824723c */ /* 0x080fec0000041824 */
[----:B------:R-:W-:Y:S01]  /*fd30*/  MUFU.EX2 R110, R178 ;  /* 0x000000b2006e7308 */ /* 0x000fe20000000800 */
[----:B------:R-:W-:Y:S04]  /*fd40*/  FADD.FTZ R126, R125, R126 ;  /* 0x0000007e7d7e7221 */ /* 0x000fe80000010000 */
[----:B------:R-:W-:Y:S01]  /*fd50*/  FADD.FTZ R126, R140, R126 ;  /* 0x0000007e8c7e7221 */ /* 0x000fe20000010000 */
[C---:B------:R-:W-:Y:S04]  /*fd60*/  HMMA.16816.F32.BF16 R40, R76.reuse, R92, R40 ;  /* 0x0000005c4c28723c */ /* 0x040fe80000041828 */
        /* <DEDUP_REMOVED lines=8> */
[----:B------:R-:W-:Y:S01]  /*fdf0*/  MUFU.EX2 R222, R163 ;  /* 0x000000a300de7308 */ /* 0x000fe20000000800 */
[----:B------:R-:W-:Y:S03]  /*fe00*/  FADD.FTZ R98, R98, R162 ;  /* 0x000000a262627221 */ /* 0x000fe60000010000 */
[-C--:B-1----:R-:W-:Y:S06]  /*fe10*/  HMMA.16816.F32.BF16 R52, R72, R80.reuse, R52 ;  /* 0x000000504834723c */ /* 0x082fec0000041834 */
[----:B------:R-:W1:Y:S01]  /*fe20*/  MUFU.EX2 R223, R171 ;  /* 0x000000ab00df7308 */ /* 0x000e620000000800 */
[----:B------:R-:W-:Y:S04]  /*fe30*/  FADD.FTZ R98, R99, R98 ;  /* 0x0000006263627221 */ /* 0x000fe80000010000 */
[----:B--2---:R-:W-:Y:S01]  /*fe40*/  FADD.FTZ R98, R197, R98 ;  /* 0x00000062c5627221 */ /* 0x004fe20000010000 */
[C---:B------:R-:W-:Y:S04]  /*fe50*/  HMMA.16816.F32.BF16 R56, R76.reuse, R80, R56 ;  /* 0x000000504c38723c */ /* 0x040fe80000041838 */
[----:B------:R-:W2:Y:S01]  /*fe60*/  MUFU.EX2 R107, R161 ;  /* 0x000000a1006b7308 */ /* 0x000ea20000000800 */
[----:B------:R-:W-:Y:S03]  /*fe70*/  FADD.FTZ R98, R196, R98 ;  /* 0x00000062c4627221 */ /* 0x000fe60000010000 */
[-C--:B------:R-:W-:Y:S06]  /*fe80*/  HMMA.16816.F32.BF16 R60, R76, R82.reuse, R60 ;  /* 0x000000524c3c723c */ /* 0x080fec000004183c */
[----:B------:R-:W2:Y:S01]  /*fe90*/  MUFU.EX2 R106, R158 ;  /* 0x0000009e006a7308 */ /* 0x000ea20000000800 */
[----:B----4-:R-:W-:Y:S01]  /*fea0*/  F2FP.BF16.F32.PACK_AB R76, R213, R212 ;  /* 0x000000d4d54c723e */ /* 0x010fe200000010ff */
[----:B------:R-:W-:Y:S01]  /*feb0*/  FADD.FTZ R98, R210, R98 ;  /* 0x00000062d2627221 */ /* 0x000fe20000010000 */
[----:B---3--:R-:W-:Y:S02]  /*fec0*/  F2FP.BF16.F32.PACK_AB R77, R215, R214 ;  /* 0x000000d6d74d723e */ /* 0x008fe400000010ff */
[----:B-----5:R-:W-:Y:S01]  /*fed0*/  F2FP.BF16.F32.PACK_AB R78, R217, R216 ;  /* 0x000000d8d94e723e */ /* 0x020fe200000010ff */
[----:B------:R-:W-:Y:S01]  /*fee0*/  HMMA.16816.F32.BF16 R64, R72, R82, R64 ;  /* 0x000000524840723c */ /* 0x000fe20000041840 */
[----:B------:R-:W3:Y:S03]  /*fef0*/  LDSM.16.MT88.4 R80, [R101+0x2800] ;  /* 0x002800006550783b */ /* 0x000ee60000004200 */
        /* <DEDUP_REMOVED lines=8> */
[----:B------:R-:W4:Y:S01]  /*ff80*/  MUFU.EX2 R227, R177 ;  /* 0x000000b100e37308 */ /* 0x000f220000000800 */
[----:B------:R-:W-:Y:S01]  /*ff90*/  F2FP.BF16.F32.PACK_AB R79, R218, R219 ;  /* 0x000000dbda4f723e */ /* 0x000fe200000010ff */
[----:B------:R-:W-:Y:S01]  /*ffa0*/  FADD.FTZ R208, R198, R208 ;  /* 0x000000d0c6d07221 */ /* 0x000fe20000010000 */
[----:B------:R-:W-:Y:S01]  /*ffb0*/  MOV R196, R0 ;  /* 0x0000000000c47202 */ /* 0x000fe20000000f00 */
[----:B------:R-:W-:Y:S01]  /*ffc0*/  FADD.FTZ R98, R111, R98 ;  /* 0x000000626f627221 */ /* 0x000fe20000010000 */
[----:B------:R-:W-:Y:S01]  /*ffd0*/  MOV R198, R3 ;  /* 0x0000000300c67202 */ /* 0x000fe20000000f00 */
[-C--:B------:R-:W-:Y:S04]  /*ffe0*/  HMMA.16816.F32.BF16 R4, R72, R84.reuse, R4 ;  /* 0x000000544804723c */ /* 0x080fe80000041804 */
[----:B------:R-:W5:Y:S01]  /*fff0*/  MUFU.EX2 R251, R190 ;  /* 0x000000be00fb7308 */ /* 0x000f620000000800 */
[----:B------:R-:W-:Y:S01]  /*10000*/  FADD.FTZ R208, R199, R208 ;  /* 0x000000d0c7d07221 */ /* 0x000fe20000010000 */
[----:B------:R-:W-:Y:S01]  /*10010*/  FADD.FTZ R98, R220, R98 ;  /* 0x00000062dc627221 */ /* 0x000fe20000010000 */
[----:B------:R-:W-:Y:S02]  /*10020*/  MOV R199, R2 ;  /* 0x0000000200c77202 */ /* 0x000fe40000000f00 */
[----:B------:R-:W-:Y:S01]  /*10030*/  FADD.FTZ R208, R110, R208 ;  /* 0x000000d06ed07221 */ /* 0x000fe20000010000 */
[C---:B------:R-:W-:Y:S04]  /*10040*/  HMMA.16816.F32.BF16 R8, R76.reuse, R84, R8 ;  /* 0x000000544c08723c */ /* 0x040fe80000041808 */
[----:B------:R-:W5:Y:S01]  /*10050*/  MUFU.EX2 R252, R170 ;  /* 0x000000aa00fc7308 */ /* 0x000f620000000800 */
[----:B------:R-:W-:Y:S01]  /*10060*/  FADD.FTZ R208, R108, R208 ;  /* 0x000000d06cd07221 */ /* 0x000fe20000010000 */
[----:B-1----:R-:W-:Y:S01]  /*10070*/  FADD.FTZ R98, R223, R98 ;  /* 0x00000062df627221 */ /* 0x002fe20000010000 */
[----:B------:R-:W-:Y:S01]  /*10080*/  MOV R197, R68 ;  /* 0x0000004400c57202 */ /* 0x000fe20000000f00 */
[-C--:B------:R-:W-:Y:S06]  /*10090*/  HMMA.16816.F32.BF16 R12, R76, R86.reuse, R12 ;  /* 0x000000564c0c723c */ /* 0x080fec000004180c */
[----:B------:R-:W1:Y:S01]  /*100a0*/  MUFU.EX2 R105, R186 ;  /* 0x000000ba00697308 */ /* 0x000e620000000800 */
[----:B------:R-:W-:Y:S01]  /*100b0*/  FADD.FTZ R208, R221, R208 ;  /* 0x000000d0ddd07221 */ /* 0x000fe20000010000 */
[----:B------:R-:W-:Y:S03]  /*100c0*/  FADD.FTZ R98, R224, R98 ;  /* 0x00000062e0627221 */ /* 0x000fe60000010000 */
[----:B------:R-:W-:Y:S01]  /*100d0*/  FADD.FTZ R208, R222, R208 ;  /* 0x000000d0ded07221 */ /* 0x000fe20000010000 */
[C---:B------:R-:W-:Y:S01]  /*100e0*/  HMMA.16816.F32.BF16 R16, R72.reuse, R86, R16 ;  /* 0x000000564810723c */ /* 0x040fe20000041810 */
[----:B------:R-:W1:Y:S03]  /*100f0*/  LDSM.16.MT88.4 R84, [R235+0xb000] ;  /* 0x00b00000eb54783b */ /* 0x000e660000004200 */
[----:B------:R-:W-:Y:S01]  /*10100*/  MUFU.EX2 R226, R226 ;  /* 0x000000e200e27308 */ /* 0x000fe20000000800 */
[----:B--2---:R-:W-:Y:S03]  /*10110*/  FADD.FTZ R208, R107, R208 ;  /* 0x000000d06bd07221 */ /* 0x004fe60000010000 */
[-C--:B------:R-:W-:Y:S03]  /*10120*/  HMMA.16816.F32.BF16 R20, R72, R88.reuse, R20 ;  /* 0x000000584814723c */ /* 0x080fe60000041814 */
[----:B------:R-:W-:Y:S05]  /*10130*/  FADD.FTZ R208, R106, R208 ;  /* 0x000000d06ad07221 */ /* 0x000fea0000010000 */
        /* <DEDUP_REMOVED lines=8> */
[----:B------:R-:W2:Y:S07]  /*101c0*/  LDSM.16.MT88.4 R92, [R100+0x3000] ;  /* 0x00300000645c783b */ /* 0x000eae0000004200 */
[-C--:B---3--:R-:W-:Y:S08]  /*101d0*/  HMMA.16816.F32.BF16 R52, R72, R80.reuse, R52 ;  /* 0x000000504834723c */ /* 0x088ff00000041834 */
[C---:B------:R-:W-:Y:S08]  /*101e0*/  HMMA.16816.F32.BF16 R56, R76.reuse, R80, R56 ;  /* 0x000000504c38723c */ /* 0x040ff00000041838 */
[-C--:B------:R-:W-:Y:S03]  /*101f0*/  HMMA.16816.F32.BF16 R60, R76, R82.reuse, R60 ;  /* 0x000000524c3c723c */ /* 0x080fe6000004183c */
[----:B----4-:R-:W-:Y:S02]  /*10200*/  F2FP.BF16.F32.PACK_AB R76, R227, R225 ;  /* 0x000000e1e34c723e */ /* 0x010fe400000010ff */
[----:B-----5:R-:W-:Y:S02]  /*10210*/  F2FP.BF16.F32.PACK_AB R77, R251, R250 ;  /* 0x000000fafb4d723e */ /* 0x020fe400000010ff */
[----:B------:R-:W-:Y:S01]  /*10220*/  F2FP.BF16.F32.PACK_AB R78, R118, R252 ;  /* 0x000000fc764e723e */ /* 0x000fe200000010ff */
[----:B------:R-:W-:Y:S01]  /*10230*/  HMMA.16816.F32.BF16 R64, R72, R82, R64 ;  /* 0x000000524840723c */ /* 0x000fe20000041840 */
[----:B------:R-:W3:Y:S03]  /*10240*/  LDSM.16.MT88.4 R80, [R101+0x3000] ;  /* 0x003000006550783b */ /* 0x000ee60000004200 */
[----:B------:R-:W-:Y:S02]  /*10250*/  F2FP.BF16.F32.PACK_AB R72, R108, R110 ;  /* 0x0000006e6c48723e */ /* 0x000fe400000010ff */
[----:B------:R-:W-:Y:S02]  /*10260*/  F2FP.BF16.F32.PACK_AB R73, R220, R111 ;  /* 0x0000006fdc49723e */ /* 0x000fe400000010ff */
[----:B------:R-:W-:Y:S02]  /*10270*/  F2FP.BF16.F32.PACK_AB R74, R222, R221 ;  /* 0x000000ddde4a723e */ /* 0x000fe400000010ff */
[----:B------:R-:W-:Y:S02]  /*10280*/  F2FP.BF16.F32.PACK_AB R75, R224, R223 ;  /* 0x000000dfe04b723e */ /* 0x000fe400000010ff */
[-C--:B-1----:R-:W-:Y:S05]  /*10290*/  F2FP.BF16.F32.PACK_AB R79, R105, R184.reuse ;  /* 0x000000b8694f723e */ /* 0x082fea00000010ff */
[-C--:B------:R-:W-:Y:S08]  /*102a0*/  HMMA.16816.F32.BF16 R4, R72, R84.reuse, R4 ;  /* 0x000000544804723c */ /* 0x080ff00000041804 */
[C---:B------:R-:W-:Y:S01]  /*102b0*/  HMMA.16816.F32.BF16 R8, R76.reuse, R84, R8 ;  /* 0x000000544c08723c */ /* 0x040fe20000041808 */
[----:B------:R-:W1:Y:S07]  /*102c0*/  MUFU.EX2 R84, R160 ;  /* 0x000000a000547308 */ /* 0x000e6e0000000800 */
[-C--:B------:R-:W-:Y:S03]  /*102d0*/  HMMA.16816.F32.BF16 R12, R76, R86.reuse, R12 ;  /* 0x000000564c0c723c */ /* 0x080fe6000004180c */
[----:B------:R-:W4:Y:S05]  /*102e0*/  MUFU.EX2 R85, R157 ;  /* 0x0000009d00557308 */ /* 0x000f2a0000000800 */
[C---:B------:R-:W-:Y:S05]  /*102f0*/  HMMA.16816.F32.BF16 R16, R72.reuse, R86, R16 ;  /* 0x000000564810723c */ /* 0x040fea0000041810 */
[----:B------:R-:W5:Y:S01]  /*10300*/  MUFU.EX2 R86, R150 ;  /* 0x0000009600567308 */ /* 0x000f620000000800 */
[----:B-1----:R-:W-:Y:S02]  /*10310*/  FADD.FTZ R98, R84, R98 ;  /* 0x0000006254627221 */ /* 0x002fe40000010000 */
[-C--:B--2---:R-:W-:Y:S07]  /*10320*/  HMMA.16816.F32.BF16 R20, R72, R88.reuse, R20 ;  /* 0x000000584814723c */ /* 0x084fee0000041814 */
[----:B------:R-:W-:Y:S01]  /*10330*/  MUFU.EX2 R87, R147 ;  /* 0x0000009300577308 */ /* 0x000fe20000000800 */
[----:B----4-:R-:W-:Y:S01]  /*10340*/  FADD.FTZ R98, R85, R98 ;  /* 0x0000006255627221 */ /* 0x010fe20000010000 */
[C---:B------:R-:W-:Y:S08]  /*10350*/  HMMA.16816.F32.BF16 R24, R76.reuse, R88, R24 ;  /* 0x000000584c18723c */ /* 0x040ff00000041818 */
[----:B------:R1:W-:Y:S01]  /*10360*/  MUFU.EX2 R88, R151 ;  /* 0x0000009700587308 */ /* 0x0003e20000000800 */
[----:B-----5:R-:W-:Y:S01]  /*10370*/  FADD.FTZ R208, R86, R208 ;  /* 0x000000d056d07221 */ /* 0x020fe20000010000 */
[-C--:B------:R-:W-:Y:S08]  /*10380*/  HMMA.16816.F32.BF16 R28, R76, R90.reuse, R28 ;  /* 0x0000005a4c1c723c */ /* 0x080ff0000004181c */
[----:B------:R-:W2:Y:S01]  /*10390*/  MUFU.EX2 R89, R153 ;  /* 0x0000009900597308 */ /* 0x000ea20000000800 */
[C---:B------:R-:W-:Y:S09]  /*103a0*/  HMMA.16816.F32.BF16 R32, R72.reuse, R90, R32 ;  /* 0x0000005a4820723c */ /* 0x040ff20000041820 */
[----:B------:R-:W-:Y:S01]  /*103b0*/  MUFU.EX2 R90, R156 ;  /* 0x0000009c005a7308 */ /* 0x000fe20000000800 */
[----:B-1----:R-:W1:Y:S01]  /*103c0*/  LDSM.16.MT88.4 R148, [R100+0x3800] ;  /* 0x003800006494783b */ /* 0x002e620000004200 */
[-C--:B------:R-:W-:Y:S08]  /*103d0*/  HMMA.16816.F32.BF16 R36, R72, R92.reuse, R36 ;  /* 0x0000005c4824723c */ /* 0x080ff00000041824 */
[----:B------:R-:W4:Y:S01]  /*103e0*/  MUFU.EX2 R91, R155 ;  /* 0x0000009b005b7308 */ /* 0x000f220000000800 */
[----:B--2---:R-:W-:Y:S01]  /*103f0*/  FADD.FTZ R98, R89, R98 ;  /* 0x0000006259627221 */ /* 0x004fe20000010000 */
[C---:B------:R-:W-:Y:S08]  /*10400*/  HMMA.16816.F32.BF16 R40, R76.reuse, R92, R40 ;  /* 0x0000005c4c28723c */ /* 0x040ff00000041828 */
[----:B------:R-:W-:Y:S01]  /*10410*/  MUFU.EX2 R92, R176 ;  /* 0x000000b0005c7308 */ /* 0x000fe20000000800 */
[-C--:B------:R-:W-:Y:S09]  /*10420*/  HMMA.16816.F32.BF16 R44, R76, R94.reuse, R44 ;  /* 0x0000005e4c2c723c */ /* 0x080ff2000004182c */
[----:B------:R-:W2:Y:S01]  /*10430*/  MUFU.EX2 R93, R175 ;  /* 0x000000af005d7308 */ /* 0x000ea20000000800 */
[C---:B------:R-:W-:Y:S09]  /*10440*/  HMMA.16816.F32.BF16 R48, R72.reuse, R94, R48 ;  /* 0x0000005e4830723c */ /* 0x040ff20000041830 */
[----:B------:R-:W-:Y:S01]  /*10450*/  MUFU.EX2 R95, R139 ;  /* 0x0000008b005f7308 */ /* 0x000fe20000000800 */
[-C--:B---3--:R-:W-:Y:S09]  /*10460*/  HMMA.16816.F32.BF16 R52, R72, R80.reuse, R52 ;  /* 0x000000504834723c */ /* 0x088ff20000041834 */
[----:B------:R-:W3:Y:S01]  /*10470*/  MUFU.EX2 R94, R138 ;  /* 0x0000008a005e7308 */ /* 0x000ee20000000800 */
[C---:B------:R-:W-:Y:S09]  /*10480*/  HMMA.16816.F32.BF16 R56, R76.reuse, R80, R56 ;  /* 0x000000504c38723c */ /* 0x040ff20000041838 */
[----:B------:R-:W5:Y:S01]  /*10490*/  MUFU.EX2 R80, R169 ;  /* 0x000000a900507308 */ /* 0x000f620000000800 */
[----:B------:R-:W-:Y:S01]  /*104a0*/  MOV R81, R184 ;  /* 0x000000b800517202 */ /* 0x000fe20000000f00 */
[-C--:B------:R-:W-:Y:S03]  /*104b0*/  HMMA.16816.F32.BF16 R60, R76, R82.reuse, R60 ;  /* 0x000000524c3c723c */ /* 0x080fe6000004183c */
[----:B------:R-:W-:Y:S01]  /*104c0*/  FADD.FTZ R77, R132, R124 ;  /* 0x0000007c844d7221 */ /* 0x000fe20000010000 */
[----:B------:R-:W-:Y:S01]  /*104d0*/  FADD.FTZ R76, R134, R136 ;  /* 0x00000088864c7221 */ /* 0x000fe20000010000 */
[----:B------:R-:W-:Y:S02]  /*104e0*/  F2FP.BF16.F32.PACK_AB R132, R106, R107 ;  /* 0x0000006b6a84723e */ /* 0x000fe400000010ff */
[----:B------:R-:W-:Y:S01]  /*104f0*/  F2FP.BF16.F32.PACK_AB R134, R87, R86 ;  /* 0x000000565786723e */ /* 0x000fe200000010ff */
[----:B------:R-:W-:Y:S04]  /*10500*/  HMMA.16816.F32.BF16 R64, R72, R82, R64 ;  /* 0x000000524840723c */ /* 0x000fe80000041840 */
[----:B------:R-:W-:Y:S01]  /*10510*/  FADD.FTZ R77, R135, R77 ;  /* 0x0000004d874d7221 */ /* 0x000fe20000010000 */
[----:B------:R-:W-:Y:S01]  /*10520*/  FADD.FTZ R76, R133, R76 ;  /* 0x0000004c854c7221 */ /* 0x000fe20000010000 */
[----:B------:R-:W-:Y:S02]  /*10530*/  F2FP.BF16.F32.PACK_AB R133, R85, R84 ;  /* 0x000000545585723e */ /* 0x000fe400000010ff */
[----:B------:R-:W-:Y:S01]  /*10540*/  F2FP.BF16.F32.PACK_AB R135, R88, R89 ;  /* 0x000000595887723e */ /* 0x000fe200000010ff */
[----:B------:R-:W-:Y:S01]  /*10550*/  FADD.FTZ R72, R137, R77 ;  /* 0x0000004d89487221 */ /* 0x000fe20000010000 */
[----:B----4-:R-:W-:Y:S01]  /*10560*/  F2FP.BF16.F32.PACK_AB R136, R91, R90 ;  /* 0x0000005a5b88723e */ /* 0x010fe200000010ff */
[----:B------:R-:W-:Y:S01]  /*10570*/  FADD.FTZ R76, R123, R76 ;  /* 0x0000004c7b4c7221 */ /* 0x000fe20000010000 */
[----:B--2---:R-:W-:Y:S01]  /*10580*/  F2FP.BF16.F32.PACK_AB R137, R93, R92 ;  /* 0x0000005c5d89723e */ /* 0x004fe200000010ff */
[----:B------:R-:W-:Y:S01]  /*10590*/  FADD.FTZ R72, R119, R72 ;  /* 0x0000004877487221 */ /* 0x000fe20000010000 */
[----:B---3--:R-:W-:Y:S01]  /*105a0*/  F2FP.BF16.F32.PACK_AB R138, R94, R95 ;  /* 0x0000005f5e8a723e */ /* 0x008fe200000010ff */
[-C--:B------:R-:W-:Y:S01]  /*105b0*/  HMMA.16816.F32.BF16 R192, R132, R180.reuse, R4 ;  /* 0x000000b484c0723c */ /* 0x080fe20000041804 */
[----:B------:R-:W2:Y:S04]  /*105c0*/  LDSM.16.MT88.4 R4, [R101+0x3800] ;  /* 0x003800006504783b */ /* 0x000ea80000004200 */
[----:B-----5:R-:W-:Y:S01]  /*105d0*/  F2FP.BF16.F32.PACK_AB R139, R226, R80 ;  /* 0x00000050e28b723e */ /* 0x020fe200000010ff */
[----:B------:R-:W-:Y:S01]  /*105e0*/  FADD.FTZ R72, R142, R72 ;  /* 0x000000488e487221 */ /* 0x000fe20000010000 */
[----:B------:R-:W-:Y:S03]  /*105f0*/  FADD.FTZ R76, R117, R76 ;  /* 0x0000004c754c7221 */ /* 0x000fe60000010000 */
[----:B------:R-:W-:Y:S01]  /*10600*/  FADD.FTZ R72, R143, R72 ;  /* 0x000000488f487221 */ /* 0x000fe20000010000 */
        /* <DEDUP_REMOVED lines=38> */
[----:B------:R-:W-:Y:S01]  /*10870*/  FADD.FTZ R76, R81, R76 ;  /* 0x0000004c514c7221 */ /* 0x000fe20000010000 */
[----:B------:R-:W-:Y:S02]  /*10880*/  FADD.FTZ R252, R88, R98 ;  /* 0x0000006258fc7221 */ /* 0x000fe40000010000 */
[-C--:B--2---:R-:W-:Y:S03]  /*10890*/  HMMA.16816.F32.BF16 R144, R132, R4.reuse, R52 ;  /* 0x000000048490723c */ /* 0x084fe60000041834 */
[----:B------:R-:W-:Y:S01]  /*108a0*/  FADD.FTZ R201, R118, R201 ;  /* 0x000000c976c97221 */ /* 0x000fe20000010000 */
[----:B------:R-:W-:Y:S03]  /*108b0*/  FADD.FTZ R76, R105, R76 ;  /* 0x0000004c694c7221 */ /* 0x000fe60000010000 */
[----:B------:R-:W-:Y:S01]  /*108c0*/  FADD.FTZ R201, R90, R201 ;  /* 0x000000c95ac97221 */ /* 0x000fe20000010000 */
[C---:B------:R-:W-:Y:S04]  /*108d0*/  HMMA.16816.F32.BF16 R140, R136.reuse, R4, R56 ;  /* 0x00000004888c723c */ /* 0x040fe80000041838 */
[----:B------:R-:W-:Y:S01]  /*108e0*/  FADD.FTZ R4, R87, R208 ;  /* 0x000000d057047221 */ /* 0x000fe20000010000 */
[----:B------:R-:W-:Y:S01]  /*108f0*/  FADD.FTZ R76, R92, R76 ;  /* 0x0000004c5c4c7221 */ /* 0x000fe20000010000 */
[----:B------:R-:W-:Y:S02]  /*10900*/  FADD.FTZ R201, R91, R201 ;  /* 0x000000c95bc97221 */ /* 0x000fe40000010000 */
[-C--:B------:R-:W-:Y:S01]  /*10910*/  HMMA.16816.F32.BF16 R136, R136, R6.reuse, R60 ;  /* 0x000000068888723c */ /* 0x080fe2000004183c */
[----:B------:R2:W-:Y:S02]  /*10920*/  STL [R1], R4 ;  /* 0x0000000401007387 */ /* 0x0005e40000100800 */
[----:B------:R-:W-:Y:S01]  /*10930*/  FADD.FTZ R76, R93, R76 ;  /* 0x0000004c5d4c7221 */ /* 0x000fe20000010000 */
[----:B------:R-:W-:Y:S03]  /*10940*/  FADD.FTZ R201, R95, R201 ;  /* 0x000000c95fc97221 */ /* 0x000fe60000010000 */
[----:B------:R-:W-:Y:S01]  /*10950*/  FADD.FTZ R76, R80, R76 ;  /* 0x0000004c504c7221 */ /* 0x000fe20000010000 */
[----:B------:R-:W-:Y:S04]  /*10960*/  HMMA.16816.F32.BF16 R132, R132, R6, R64 ;  /* 0x000000068484723c */ /* 0x000fe80000041840 */
[----:B------:R-:W-:Y:S01]  /*10970*/  FADD.FTZ R251, R94, R201 ;  /* 0x000000c95efb7221 */ /* 0x000fe20000010000 */
[----:B------:R-:W-:Y:S03]  /*10980*/  FADD.FTZ R250, R226, R76 ;  /* 0x0000004ce2fa7221 */ /* 0x000fe60000010000 */
[----:B------:R-:W-:Y:S01]  /*10990*/  @!UPT UIADD3 URZ, UPT, UPT, URZ, URZ, URZ ;  /* 0x000000fffffff290 */ /* 0x000fe2000fffe0ff */
[----:B------:R-:W-:Y:S11]  /*109a0*/  @P1 BRA `(.L_x_345) ;  /* 0xffffff9400ec1947 */ /* 0x000ff6000383ffff */
.L_x_344:
[----:B------:R-:W3:Y:S01]  /*109b0*/  LDL.LU R7, [R1] ;  /* 0x0000000001077983 */ /* 0x000ee20000300800 */
[----:B------:R-:W4:Y:S01]  /*109c0*/  S2UR UR4, SR_CgaCtaId ;  /* 0x00000000000479c3 */ /* 0x000f220000008800 */
[----:B------:R-:W-:Y:S01]  /*109d0*/  UMOV UR5, 0x400 ;  /* 0x0000040000057882 */ /* 0x000fe20000000000 */
[----:B------:R-:W-:Y:S01]  /*109e0*/  MOV R13, 0x10 ;  /* 0x00000010000d7802 */ /* 0x000fe20000000f00 */
[----:B------:R-:W5:Y:S01]  /*109f0*/  SHFL.BFLY PT, R6, R252, 0x2, 0x1f ;  /* 0x0c401f00fc067f89 */ /* 0x000f6200000e0000 */
[----:B------:R-:W-:Y:S02]  /*10a00*/  ISETP.NE.AND P6, PT, R246, -0x1, PT ;  /* 0xfffffffff600780c */ /* 0x000fe40003fc5270 */
[----:B------:R-:W-:Y:S01]  /*10a10*/  SEL R13, R13, 0xfffffff0, !P0 ;  /* 0xfffffff00d0d7807 */ /* 0x000fe20004000000 */
[----:B-12---:R-:W1:Y:S01]  /*10a20*/  SHFL.BFLY PT, R4, R250, 0x2, 0x1f ;  /* 0x0c401f00fa047f89 */ /* 0x006e6200000e0000 */
[----:B------:R-:W2:Y:S03]  /*10a30*/  LDC R18, c[0x0][0x434] ;  /* 0x00010d00ff127b82 */ /* 0x000ea60000000800 */
[----:B------:R-:W1:Y:S01]  /*10a40*/  SHFL.BFLY PT, R9, R251, 0x2, 0x1f ;  /* 0x0c401f00fb097f89 */ /* 0x000e6200000e0000 */
[----:B------:R-:W2:Y:S04]  /*10a50*/  S2R R22, SR_CTAID.X ;  /* 0x0000000000167919 */ /* 0x000ea80000002500 */
[----:B------:R-:W2:Y:S01]  /*10a60*/  LDC R21, c[0x0][0x434] ;  /* 0x00010d00ff157b82 */ /* 0x000ea20000000800 */
[----:B------:R-:W2:Y:S01]  /*10a70*/  S2R R23, SR_CTAID.Z ;  /* 0x0000000000177919 */ /* 0x000ea20000002700 */
[----:B----4-:R-:W-:-:S06]  /*10a80*/  ULEA UR4, UR4, UR5, 0x18 ;  /* 0x0000000504047291 */ /* 0x010fcc000f8ec0ff */
[----:B------:R-:W4:Y:S01]  /*10a90*/  LDC.U8 R19, c[0x0][0x548] ;  /* 0x00015200ff137b82 */ /* 0x000f220000000000 */
[----:B-----5:R-:W-:Y:S02]  /*10aa0*/  FADD.FTZ R252, R6, R252 ;  /* 0x000000fc06fc7221 */ /* 0x020fe40000010000 */
[----:B------:R-:W5:Y:S01]  /*10ab0*/  S2R R6, SR_TID.X ;  /* 0x0000000000067919 */ /* 0x000f620000002100 */
[----:B-1----:R-:W-:Y:S01]  /*10ac0*/  FADD.FTZ R250, R4, R250 ;  /* 0x000000fa04fa7221 */ /* 0x002fe20000010000 */
[----:B------:R-:W-:-:S04]  /*10ad0*/  FADD.FTZ R251, R9, R251 ;  /* 0x000000fb09fb7221 */ /* 0x000fc80000010000 */
[----:B------:R-:W1:Y:S04]  /*10ae0*/  SHFL.BFLY PT, R4, R250, 0x1, 0x1f ;  /* 0x0c201f00fa047f89 */ /* 0x000e6800000e0000 */
[----:B------:R-:W2:Y:S01]  /*10af0*/  SHFL.BFLY PT, R9, R251, 0x1, 0x1f ;  /* 0x0c201f00fb097f89 */ /* 0x000ea200000e0000 */
[----:B-1----:R-:W-:Y:S01]  /*10b00*/  FADD.FTZ R4, R250, R4 ;  /* 0x00000004fa047221 */ /* 0x002fe20000010000 */
[C---:B-----5:R-:W-:Y:S02]  /*10b10*/  SHF.L.U32 R10, R6.reuse, 0x4, RZ ;  /* 0x00000004060a7819 */ /* 0x060fe400000006ff */
[----:B------:R-:W-:Y:S01]  /*10b20*/  LOP3.LUT P0, RZ, R6, 0x10, RZ, 0xc0, !PT ;  /* 0x0000001006ff7812 */ /* 0x000fe2000780c0ff */
[----:B------:R-:W1:Y:S01]  /*10b30*/  MUFU.RCP R12, R4 ;  /* 0x00000004000c7308 */ /* 0x000e620000001000 */
[----:B------:R-:W-:Y:S01]  /*10b40*/  LOP3.LUT R10, R10, 0x1c0, RZ, 0xc0, !PT ;  /* 0x000001c00a0a7812 */ /* 0x000fe200078ec0ff */
[----:B--2---:R-:W-:Y:S01]  /*10b50*/  FADD.FTZ R9, R251, R9 ;  /* 0x00000009fb097221 */ /* 0x004fe20000010000 */
[----:B------:R-:W-:-:S02]  /*10b60*/  FSETP.NE.FTZ.AND P1, PT, R4, RZ, PT ;  /* 0x000000ff0400720b */ /* 0x000fc40003f35000 */
[----:B------:R-:W-:Y:S02]  /*10b70*/  LOP3.LUT P4, RZ, R6, 0x8, RZ, 0xc0, !PT ;  /* 0x0000000806ff7812 */ /* 0x000fe4000788c0ff */
[----:B------:R-:W-:Y:S02]  /*10b80*/  FSETP.NE.FTZ.AND P2, PT, R9, RZ, PT ;  /* 0x000000ff0900720b */ /* 0x000fe40003f55000 */
[----:B-1----:R-:W-:-:S11]  /*10b90*/  FSEL R12, R12, 1, P1 ;  /* 0x3f8000000c0c7808 */ /* 0x002fd60000800000 */
[----:B------:R-:W-:Y:S01]  /*10ba0*/  @P2 MUFU.LG2 R25, R9 ;  /* 0x0000000900192308 */ /* 0x000fe20000000c00 */
[----:B------:R-:W1:Y:S01]  /*10bb0*/  @P2 LDC R24, c[0x0][0x458] ;  /* 0x00011600ff182b82 */ /* 0x000e620000000800 */
        /* <DEDUP_REMOVED lines=16> */
[----:B------:R-:W-:-:S02]  /*10cc0*/  F2FP.BF16.F32.PACK_AB R190, R191, R190 ;  /* 0x000000bebfbe723e */ /* 0x000fc400000010ff */
[----:B------:R-:W-:Y:S02]  /*10cd0*/  F2FP.BF16.F32.PACK_AB R186, R187, R186 ;  /* 0x000000babbba723e */ /* 0x000fe400000010ff */
[----:B------:R-:W-:Y:S02]  /*10ce0*/  F2FP.BF16.F32.PACK_AB R138, R12, R138 ;  /* 0x0000008a0c8a723e */ /* 0x000fe400000010ff */
[----:B------:R-:W-:Y:S02]  /*10cf0*/  MOV R12, 0x20 ;  /* 0x00000020000c7802 */ /* 0x000fe40000000f00 */
[----:B------:R-:W-:Y:S02]  /*10d00*/  F2FP.BF16.F32.PACK_AB R174, R175, R174 ;  /* 0x000000aeafae723e */ /* 0x000fe400000010ff */
[----:B------:R-:W-:Y:S02]  /*10d10*/  SEL R15, R12, 0xffffffe0, !P4 ;  /* 0xffffffe00c0f7807 */ /* 0x000fe40006000000 */
[----:B------:R-:W-:-:S02]  /*10d20*/  F2FP.BF16.F32.PACK_AB R170, R171, R170 ;  /* 0x000000aaabaa723e */ /* 0x000fc400000010ff */
[----:B------:R-:W-:Y:S02]  /*10d30*/  F2FP.BF16.F32.PACK_AB R158, R159, R158 ;  /* 0x0000009e9f9e723e */ /* 0x000fe400000010ff */
[----:B------:R-:W-:Y:S02]  /*10d40*/  F2FP.BF16.F32.PACK_AB R154, R155, R154 ;  /* 0x0000009a9b9a723e */ /* 0x000fe400000010ff */
[----:B------:R-:W-:Y:S01]  /*10d50*/  F2FP.BF16.F32.PACK_AB R142, R143, R142 ;  /* 0x0000008e8f8e723e */ /* 0x000fe200000010ff */
[----:B---3--:R-:W2:Y:S02]  /*10d60*/  SHFL.BFLY PT, R5, R7, 0x2, 0x1f ;  /* 0x0c401f0007057f89 */ /* 0x008ea400000e0000 */
[----:B--2---:R-:W-:Y:S02]  /*10d70*/  FADD.FTZ R5, R5, R7 ;  /* 0x0000000705057221 */ /* 0x004fe40000010000 */
[----:B------:R-:W2:Y:S04]  /*10d80*/  SHFL.BFLY PT, R7, R252, 0x1, 0x1f ;  /* 0x0c201f00fc077f89 */ /* 0x000ea800000e0000 */
[----:B------:R-:W3:Y:S01]  /*10d90*/  SHFL.BFLY PT, R8, R5, 0x1, 0x1f ;  /* 0x0c201f0005087f89 */ /* 0x000ee200000e0000 */
[----:B--2---:R-:W-:Y:S01]  /*10da0*/  FADD.FTZ R252, R252, R7 ;  /* 0x00000007fcfc7221 */ /* 0x004fe20000010000 */
[----:B------:R-:W-:Y:S01]  /*10db0*/  SHF.L.U32 R7, R6, 0x1, RZ ;  /* 0x0000000106077819 */ /* 0x000fe200000006ff */
[----:B---3--:R-:W-:-:S02]  /*10dc0*/  FADD.FTZ R8, R5, R8 ;  /* 0x0000000805087221 */ /* 0x008fc40000010000 */
[----:B------:R-:W2:Y:S01]  /*10dd0*/  MUFU.RCP R11, R252 ;  /* 0x000000fc000b7308 */ /* 0x000ea20000001000 */
[--C-:B------:R-:W-:Y:S02]  /*10de0*/  LOP3.LUT R237, R237, 0x6, R7.reuse, 0xf8, !PT ;  /* 0x00000006eded7812 */ /* 0x100fe400078ef807 */
[----:B------:R-:W-:Y:S02]  /*10df0*/  LOP3.LUT R10, R10, 0x38, R7, 0xf8, !PT ;  /* 0x000000380a0a7812 */ /* 0x000fe400078ef807 */
[----:B------:R-:W-:Y:S02]  /*10e00*/  FSETP.NE.FTZ.AND P5, PT, R8, RZ, PT ;  /* 0x000000ff0800720b */ /* 0x000fe40003fb5000 */
[----:B------:R-:W-:Y:S01]  /*10e10*/  FSETP.NE.FTZ.AND P3, PT, R252, RZ, PT ;  /* 0x000000fffc00720b */ /* 0x000fe20003f75000 */
[----:B------:R-:W3:Y:S01]  /*10e20*/  MUFU.RCP R5, R8 ;  /* 0x0000000800057308 */ /* 0x000ee20000001000 */
[----:B------:R-:W-:-:S04]  /*10e30*/  LOP3.LUT R10, R237, R10, RZ, 0xfc, !PT ;  /* 0x0000000aed0a7212 */ /* 0x000fc800078efcff */
[----:B------:R-:W-:-:S03]  /*10e40*/  LEA R10, R10, UR4, 0x1 ;  /* 0x000000040a0a7c11 */ /* 0x000fc6000f8e08ff */
[----:B------:R-:W5:Y:S01]  /*10e50*/  MUFU.RCP R7, R9 ;  /* 0x0000000900077308 */ /* 0x000f620000001000 */
[----:B--2---:R-:W-:Y:S02]  /*10e60*/  FSEL R11, R11, 1, P3 ;  /* 0x3f8000000b0b7808 */ /* 0x004fe40001800000 */
[----:B------:R-:W-:Y:S01]  /*10e70*/  IADD3 R14, PT, PT, R13, R10, RZ ;  /* 0x0000000a0d0e7210 */ /* 0x000fe20007ffe0ff */
[----:B------:R-:W2:Y:S01]  /*10e80*/  @P3 LDC R20, c[0x0][0x458] ;  /* 0x00011600ff143b82 */ /* 0x000ea20000000800 */
[C---:B------:R-:W-:Y:S01]  /*10e90*/  IADD3 R12, PT, PT, R10.reuse, 0x40, RZ ;  /* 0x000000400a0c7810 */ /* 0x040fe20007ffe0ff */
[C---:B------:R-:W-:Y:S01]  /*10ea0*/  FMUL.FTZ R194, R11.reuse, R194 ;  /* 0x000000c20bc27220 */ /* 0x040fe20000410000 */
[C---:B------:R-:W-:Y:S01]  /*10eb0*/  FMUL.FTZ R195, R11.reuse, R195 ;  /* 0x000000c30bc37220 */ /* 0x040fe20000410000 */
[----:B------:R-:W-:Y:S01]  /*10ec0*/  FMUL.FTZ R182, R11, R182 ;  /* 0x000000b60bb67220 */ /* 0x000fe20000410000 */
[----:B---3--:R-:W-:Y:S01]  /*10ed0*/  FSEL R5, R5, 1, P5 ;  /* 0x3f80000005057808 */ /* 0x008fe20002800000 */
[----:B------:R-:W-:Y:S01]  /*10ee0*/  FMUL.FTZ R183, R11, R183 ;  /* 0x000000b70bb77220 */ /* 0x000fe20000410000 */
[----:B------:R-:W-:Y:S01]  /*10ef0*/  IADD3 R16, PT, PT, R15, R10, RZ ;  /* 0x0000000a0f107210 */ /* 0x000fe20007ffe0ff */
[----:B------:R-:W-:Y:S01]  /*10f00*/  FMUL.FTZ R178, R11, R178 ;  /* 0x000000b20bb27220 */ /* 0x000fe20000410000 */
[----:B------:R-:W-:Y:S01]  /*10f10*/  F2FP.BF16.F32.PACK_AB R194, R195, R194 ;  /* 0x000000c2c3c2723e */ /* 0x000fe200000010ff */
[C---:B------:R-:W-:Y:S01]  /*10f20*/  FMUL.FTZ R192, R5.reuse, R192 ;  /* 0x000000c005c07220 */ /* 0x040fe20000410000 */
[C---:B------:R-:W-:Y:S01]  /*10f30*/  FMUL.FTZ R193, R5.reuse, R193 ;  /* 0x000000c105c17220 */ /* 0x040fe20000410000 */
[----:B------:R-:W-:Y:S01]  /*10f40*/  FMUL.FTZ R180, R5, R180 ;  /* 0x000000b405b47220 */ /* 0x000fe20000410000 */
[----:B-----5:R-:W-:Y:S01]  /*10f50*/  FSEL R7, R7, 1, P2 ;  /* 0x3f80000007077808 */ /* 0x020fe20001000000 */
[----:B------:R-:W-:Y:S01]  /*10f60*/  FMUL.FTZ R181, R5, R181 ;  /* 0x000000b505b57220 */ /* 0x000fe20000410000 */
[----:B------:R-:W-:Y:S01]  /*10f70*/  F2FP.BF16.F32.PACK_AB R182, R183, R182 ;  /* 0x000000b6b7b6723e */ /* 0x000fe200000010ff */
[----:B------:R-:W-:Y:S01]  /*10f80*/  STS [R10+0x400], R194 ;  /* 0x000400c20a007388 */ /* 0x000fe20000000800 */
[----:B------:R-:W-:Y:S01]  /*10f90*/  F2FP.BF16.F32.PACK_AB R192, R193, R192 ;  /* 0x000000c0c1c0723e */ /* 0x000fe200000010ff */
[C---:B------:R-:W-:Y:S01]  /*10fa0*/  FMUL.FTZ R188, R7.reuse, R188 ;  /* 0x000000bc07bc7220 */ /* 0x040fe20000410000 */
[----:B------:R-:W-:Y:S01]  /*10fb0*/  FMUL.FTZ R189, R7, R189 ;  /* 0x000000bd07bd7220 */ /* 0x000fe20000410000 */
[----:B------:R-:W-:Y:S01]  /*10fc0*/  F2FP.BF16.F32.PACK_AB R180, R181, R180 ;  /* 0x000000b4b5b4723e */ /* 0x000fe200000010ff */
[C---:B------:R-:W-:Y:S01]  /*10fd0*/  FMUL.FTZ R184, R7.reuse, R184 ;  /* 0x000000b807b87220 */ /* 0x040fe20000410000 */
[----:B------:R-:W-:Y:S01]  /*10fe0*/  STS [R10], R192 ;  /* 0x000000c00a007388 */ /* 0x000fe20000000800 */
[----:B------:R-:W-:Y:S01]  /*10ff0*/  @P0 IADD3 R12, PT, PT, R10, -0x40, RZ ;  /* 0xffffffc00a0c0810 */ /* 0x000fe20007ffe0ff */
[----:B------:R-:W-:Y:S01]  /*11000*/  FMUL.FTZ R185, R7, R185 ;  /* 0x000000b907b97220 */ /* 0x000fe20000410000 */
[----:B------:R-:W-:Y:S01]  /*11010*/  F2FP.BF16.F32.PACK_AB R188, R189, R188 ;  /* 0x000000bcbdbc723e */ /* 0x000fe200000010ff */
[----:B------:R-:W-:Y:S01]  /*11020*/  STS [R14], R180 ;  /* 0x000000b40e007388 */ /* 0x000fe20000000800 */
[C---:B------:R-:W-:Y:S01]  /*11030*/  FMUL.FTZ R176, R5.reuse, R176 ;  /* 0x000000b005b07220 */ /* 0x040fe20000410000 */
[----:B------:R-:W-:Y:S01]  /*11040*/  FMUL.FTZ R177, R5, R177 ;  /* 0x000000b105b17220 */ /* 0x000fe20000410000 */
[----:B------:R-:W-:Y:S01]  /*11050*/  FMUL.FTZ R179, R11, R179 ;  /* 0x000000b30bb37220 */ /* 0x000fe20000410000 */
[----:B------:R-:W-:Y:S01]  /*11060*/  STS [R14+0x400], R182 ;  /* 0x000400b60e007388 */ /* 0x000fe20000000800 */
[C---:B------:R-:W-:Y:S01]  /*11070*/  FMUL.FTZ R164, R5.reuse, R164 ;  /* 0x000000a405a47220 */ /* 0x040fe20000410000 */
[----:B------:R-:W-:Y:S01]  /*11080*/  FMUL.FTZ R165, R5, R165 ;  /* 0x000000a505a57220 */ /* 0x000fe20000410000 */
[C---:B------:R-:W-:Y:S01]  /*11090*/  FMUL.FTZ R166, R11.reuse, R166 ;  /* 0x000000a60ba67220 */ /* 0x040fe20000410000 */
[----:B------:R-:W-:Y:S01]  /*110a0*/  STS [R10+0x2000], R188 ;  /* 0x002000bc0a007388 */ /* 0x000fe20000000800 */
[----:B------:R-:W-:Y:S01]  /*110b0*/  FMUL.FTZ R167, R11, R167 ;  /* 0x000000a70ba77220 */ /* 0x000fe20000410000 */
[C---:B------:R-:W-:Y:S01]  /*110c0*/  FMUL.FTZ R172, R7.reuse, R172 ;  /* 0x000000ac07ac7220 */ /* 0x040fe20000410000 */
[C---:B------:R-:W-:Y:S01]  /*110d0*/  FMUL.FTZ R173, R7.reuse, R173 ;  /* 0x000000ad07ad7220 */ /* 0x040fe20000410000 */
[----:B------:R3:W-:Y:S01]  /*110e0*/  STS [R10+0x2400], R190 ;  /* 0x002400be0a007388 */ /* 0x0007e20000000800 */
[C---:B------:R-:W-:Y:S01]  /*110f0*/  FMUL.FTZ R168, R7.reuse, R168 ;  /* 0x000000a807a87220 */ /* 0x040fe20000410000 */
        /* <DEDUP_REMOVED lines=11> */
[----:B------:R-:W-:Y:S01]  /*111b0*/  IADD3 R17, PT, PT, R13, R16, RZ ;  /* 0x000000100d117210 */ /* 0x000fe20007ffe0ff */
[----:B------:R-:W-:Y:S01]  /*111c0*/  FMUL.FTZ R162, R11, R162 ;  /* 0x000000a20ba27220 */ /* 0x000fe20000410000 */
[----:B------:R-:W-:Y:S01]  /*111d0*/  F2FP.BF16.F32.PACK_AB R172, R173, R172 ;  /* 0x000000acadac723e */ /* 0x000fe200000010ff */
[----:B------:R-:W-:Y:S01]  /*111e0*/  STS [R16+0x400], R178 ;  /* 0x000400b210007388 */ /* 0x000fe20000000800 */
[----:B------:R-:W-:Y:S01]  /*111f0*/  F2FP.BF16.F32.PACK_AB R168, R169, R168 ;  /* 0x000000a8a9a8723e */ /* 0x000fe200000010ff */
[----:B------:R-:W-:Y:S01]  /*11200*/  FMUL.FTZ R163, R11, R163 ;  /* 0x000000a30ba37220 */ /* 0x000fe20000410000 */
[C---:B------:R-:W-:Y:S01]  /*11210*/  FMUL.FTZ R148, R5.reuse, R148 ;  /* 0x0000009405947220 */ /* 0x040fe20000410000 */
[----:B------:R-:W-:Y:S01]  /*11220*/  STS [R17], R164 ;  /* 0x000000a411007388 */ /* 0x000fe20000000800 */
[----:B------:R-:W-:Y:S01]  /*11230*/  FMUL.FTZ R149, R5, R149 ;  /* 0x0000009505957220 */ /* 0x000fe20000410000 */
[C---:B------:R-:W-:Y:S01]  /*11240*/  FMUL.FTZ R150, R11.reuse, R150 ;  /* 0x000000960b967220 */ /* 0x040fe20000410000 */
[----:B------:R-:W-:Y:S01]  /*11250*/  FMUL.FTZ R151, R11, R151 ;  /* 0x000000970b977220 */ /* 0x000fe20000410000 */
[----:B------:R-:W-:Y:S01]  /*11260*/  STS [R17+0x400], R166 ;  /* 0x000400a611007388 */ /* 0x000fe20000000800 */
[----:B---3--:R-:W3:Y:S01]  /*11270*/  LDC.U8 R10, c[0x0][0x549] ;  /* 0x00015240ff0a7b82 */ /* 0x008ee20000000000 */
[C---:B------:R-:W-:Y:S01]  /*11280*/  FMUL.FTZ R156, R7.reuse, R156 ;  /* 0x0000009c079c7220 */ /* 0x040fe20000410000 */
[C---:B------:R-:W-:Y:S01]  /*11290*/  FMUL.FTZ R157, R7.reuse, R157 ;  /* 0x0000009d079d7220 */ /* 0x040fe20000410000 */
[----:B------:R-:W-:Y:S01]  /*112a0*/  STS [R16+0x2000], R172 ;  /* 0x002000ac10007388 */ /* 0x000fe20000000800 */
[C---:B------:R-:W-:Y:S01]  /*112b0*/  FMUL.FTZ R152, R7.reuse, R152 ;  /* 0x0000009807987220 */ /* 0x040fe20000410000 */
[----:B------:R-:W-:Y:S01]  /*112c0*/  FMUL.FTZ R153, R7, R153 ;  /* 0x0000009907997220 */ /* 0x000fe20000410000 */
[----:B------:R-:W-:Y:S01]  /*112d0*/  F2FP.BF16.F32.PACK_AB R160, R161, R160 ;  /* 0x000000a0a1a0723e */ /* 0x000fe200000010ff */
[----:B------:R-:W-:Y:S01]  /*112e0*/  STS [R16+0x2400], R174 ;  /* 0x002400ae10007388 */ /* 0x000fe20000000800 */
[----:B------:R-:W-:Y:S01]  /*112f0*/  F2FP.BF16.F32.PACK_AB R162, R163, R162 ;  /* 0x000000a2a3a2723e */ /* 0x000fe200000010ff */
[----:B------:R-:W-:Y:S01]  /*11300*/  FMUL.FTZ R144, R5, R144 ;  /* 0x0000009005907220 */ /* 0x000fe20000410000 */
[----:B------:R-:W-:Y:S01]  /*11310*/  F2FP.BF16.F32.PACK_AB R148, R149, R148 ;  /* 0x000000949594723e */ /* 0x000fe200000010ff */
[----:B------:R-:W-:Y:S01]  /*11320*/  STS [R17+0x2000], R168 ;  /* 0x002000a811007388 */ /* 0x000fe20000000800 */
[----:B------:R-:W-:Y:S01]  /*11330*/  F2FP.BF16.F32.PACK_AB R150, R151, R150 ;  /* 0x000000969796723e */ /* 0x000fe200000010ff */
[----:B------:R-:W-:Y:S01]  /*11340*/  FMUL.FTZ R145, R5, R145 ;  /* 0x0000009105917220 */ /* 0x000fe20000410000 */
[----:B-----5:R-:W-:Y:S01]  /*11350*/  IADD3 R14, PT, PT, R13, R12, RZ ;  /* 0x0000000c0d0e7210 */ /* 0x020fe20007ffe0ff */
[----:B------:R5:W-:Y:S01]  /*11360*/  STS [R17+0x2400], R170 ;  /* 0x002400aa11007388 */ /* 0x000be20000000800 */
[----:B------:R-:W-:Y:S01]  /*11370*/  F2FP.BF16.F32.PACK_AB R156, R157, R156 ;  /* 0x0000009c9d9c723e */ /* 0x000fe200000010ff */
[----:B------:R-:W-:Y:S01]  /*11380*/  FMUL.FTZ R132, R5, R132 ;  /* 0x0000008405847220 */ /* 0x000fe20000410000 */
[C---:B------:R-:W-:Y:S01]  /*11390*/  FMUL.FTZ R146, R11.reuse, R146 ;  /* 0x000000920b927220 */ /* 0x040fe20000410000 */
[C---:B------:R-:W-:Y:S01]  /*113a0*/  FMUL.FTZ R147, R11.reuse, R147 ;  /* 0x000000930b937220 */ /* 0x040fe20000410000 */
[----:B------:R-:W-:Y:S01]  /*113b0*/  FMUL.FTZ R134, R11, R134 ;  /* 0x000000860b867220 */ /* 0x000fe20000410000 */
[----:B------:R-:W-:Y:S01]  /*113c0*/  F2FP.BF16.F32.PACK_AB R152, R153, R152 ;  /* 0x000000989998723e */ /* 0x000fe200000010ff */
[----:B------:R-:W-:Y:S01]  /*113d0*/  FMUL.FTZ R5, R5, R133 ;  /* 0x0000008505057220 */ /* 0x000fe20000410000 */
[----:B------:R-:W-:Y:S01]  /*113e0*/  FMUL.FTZ R11, R11, R135 ;  /* 0x000000870b0b7220 */ /* 0x000fe20000410000 */
[----:B---3--:R-:W-:Y:S01]  /*113f0*/  ISETP.NE.AND P4, PT, R10, RZ, PT ;  /* 0x000000ff0a00720c */ /* 0x008fe20003f85270 */
[----:B------:R-:W-:Y:S01]  /*11400*/  STS [R12], R160 ;  /* 0x000000a00c007388 */ /* 0x000fe20000000800 */
[----:B------:R-:W-:Y:S01]  /*11410*/  IADD3 R15, PT, PT, R15, R12, RZ ;  /* 0x0000000c0f0f7210 */ /* 0x000fe20007ffe0ff */
[----:B------:R-:W3:Y:S01]  /*11420*/  @P5 MUFU.LG2 R8, R8 ;  /* 0x0000000800085308 */ /* 0x000ee20000000c00 */
[----:B------:R-:W-:Y:S01]  /*11430*/  F2FP.BF16.F32.PACK_AB R144, R145, R144 ;  /* 0x000000909190723e */ /* 0x000fe200000010ff */
[----:B------:R-:W-:Y:S01]  /*11440*/  STS [R12+0x400], R162 ;  /* 0x000400a20c007388 */ /* 0x000fe20000000800 */
[----:B------:R-:W-:Y:S01]  /*11450*/  F2FP.BF16.F32.PACK_AB R146, R147, R146 ;  /* 0x000000929392723e */ /* 0x000fe200000010ff */
[----:B------:R-:W1:Y:S01]  /*11460*/  @P1 LDC R9, c[0x0][0x458] ;  /* 0x00011600ff091b82 */ /* 0x000e620000000800 */
[----:B------:R-:W-:Y:S01]  /*11470*/  F2FP.BF16.F32.PACK_AB R5, R5, R132 ;  /* 0x000000840505723e */ /* 0x000fe200000010ff */
[----:B------:R-:W-:Y:S01]  /*11480*/  STS [R14], R148 ;  /* 0x000000940e007388 */ /* 0x000fe20000000800 */
[----:B------:R-:W-:Y:S01]  /*11490*/  F2FP.BF16.F32.PACK_AB R11, R11, R134 ;  /* 0x000000860b0b723e */ /* 0x000fe200000010ff */
[----:B------:R-:W2:Y:S01]  /*114a0*/  @P3 MUFU.LG2 R252, R252 ;  /* 0x000000fc00fc3308 */ /* 0x000ea20000000c00 */
[C---:B------:R-:W-:Y:S01]  /*114b0*/  FMUL.FTZ R140, R7.reuse, R140 ;  /* 0x0000008c078c7220 */ /* 0x040fe20000410000 */
[----:B------:R-:W-:Y:S01]  /*114c0*/  STS [R14+0x400], R150 ;  /* 0x000400960e007388 */ /* 0x000fe20000000800 */
[C---:B------:R-:W-:Y:S01]  /*114d0*/  FMUL.FTZ R141, R7.reuse, R141 ;  /* 0x0000008d078d7220 */ /* 0x040fe20000410000 */
[C---:B------:R-:W-:Y:S01]  /*114e0*/  FMUL.FTZ R136, R7.reuse, R136 ;  /* 0x0000008807887220 */ /* 0x040fe20000410000 */
[----:B-----5:R-:W5:Y:S01]  /*114f0*/  @P4 LDC R17, c[0x0][0x430] ;  /* 0x00010c00ff114b82 */ /* 0x020f620000000800 */
[----:B------:R-:W-:Y:S01]  /*11500*/  STS [R12+0x2000], R156 ;  /* 0x0020009c0c007388 */ /* 0x000fe20000000800 */
[----:B------:R-:W-:Y:S01]  /*11510*/  FMUL.FTZ R7, R7, R137 ;  /* 0x0000008907077220 */ /* 0x000fe20000410000 */
[----:B------:R-:W-:Y:S01]  /*11520*/  F2FP.BF16.F32.PACK_AB R140, R141, R140 ;  /* 0x0000008c8d8c723e */ /* 0x000fe200000010ff */
[----:B---3--:R-:W-:Y:S01]  /*11530*/  @P5 FMUL.FTZ R8, R8, 0.69314718246459960938 ;  /* 0x3f31721808085820 */ /* 0x008fe20000410000 */
[----:B------:R-:W-:Y:S01]  /*11540*/  STS [R12+0x2400], R158 ;  /* 0x0024009e0c007388 */ /* 0x000fe20000000800 */
[----:B----4-:R-:W-:-:S02]  /*11550*/  ISETP.NE.AND P0, PT, R19, RZ, !P4 ;  /* 0x000000ff1300720c */ /* 0x010fc40006705270 */
[----:B------:R-:W-:Y:S01]  /*11560*/  F2FP.BF16.F32.PACK_AB R7, R7, R136 ;  /* 0x000000880707723e */ /* 0x000fe200000010ff */
[----:B------:R-:W3:Y:S01]  /*11570*/  S2R R16, SR_CTAID.Y ;  /* 0x0000000000107919 */ /* 0x000ee20000002600 */
[----:B--2---:R-:W-:Y:S01]  /*11580*/  @P3 FMUL.FTZ R252, R252, 0.69314718246459960938 ;  /* 0x3f317218fcfc3820 */ /* 0x004fe20000410000 */
[----:B------:R-:W-:Y:S04]  /*11590*/  STS [R14+0x2000], R152 ;  /* 0x002000980e007388 */ /* 0x000fe80000000800 */
[----:B------:R2:W-:Y:S04]  /*115a0*/  STS [R14+0x2400], R154 ;  /* 0x0024009a0e007388 */ /* 0x0005e80000000800 */
[----:B------:R-:W-:Y:S01]  /*115b0*/  STS [R15], R144 ;  /* 0x000000900f007388 */ /* 0x000fe20000000800 */
[----:B-----5:R-:W-:-:S03]  /*115c0*/  @P4 IMAD R21, R17, R18, RZ ;  /* 0x0000001211154224 */ /* 0x020fc600078e02ff */
[----:B------:R-:W-:Y:S01]  /*115d0*/  STS [R15+0x400], R146 ;  /* 0x000400920f007388 */ /* 0x000fe20000000800 */
[----:B------:R-:W4:Y:S01]  /*115e0*/  @P4 LDC R17, c[0x0][0x430] ;  /* 0x00010c00ff114b82 */ /* 0x000f220000000800 */
[----:B--2---:R-:W-:-:S07]  /*115f0*/  IADD3 R14, PT, PT, R13, R15, RZ ;  /* 0x0000000f0d0e7210 */ /* 0x004fce0007ffe0ff */
[----:B------:R-:W2:Y:S01]  /*11600*/  @P6 LDC.64 R12, c[0x0][0x408] ;  /* 0x00010200ff0c6b82 */ /* 0x000ea20000000a00 */
[----:B------:R5:W-:Y:S04]  /*11610*/  STS [R14], R5 ;  /* 0x000000050e007388 */ /* 0x000be80000000800 */
[----:B------:R1:W-:Y:S04]  /*11620*/  STS [R14+0x400], R11 ;  /* 0x0004000b0e007388 */ /* 0x0003e80000000800 */
[----:B------:R-:W-:Y:S04]  /*11630*/  STS [R15+0x2000], R140 ;  /* 0x0020008c0f007388 */ /* 0x000fe80000000800 */
[----:B------:R-:W-:Y:S04]  /*11640*/  STS [R15+0x2400], R142 ;  /* 0x0024008e0f007388 */ /* 0x000fe80000000800 */
[----:B------:R3:W-:Y:S04]  /*11650*/  STS [R14+0x2000], R7 ;  /* 0x002000070e007388 */ /* 0x0007e80000000800 */
[----:B------:R4:W-:Y:S01]  /*11660*/  STS [R14+0x2400], R138 ;  /* 0x0024008a0e007388 */ /* 0x0009e20000000800 */
[----:B--2---:R-:W-:Y:S01]  /*11670*/  @P6 IMAD.WIDE.U32 R26, R246, R12, RZ ;  /* 0x0000000cf61a6225 */ /* 0x004fe200078e00ff */
[----:B-----5:R-:W2:Y:S08]  /*11680*/  @P5 LDC R5, c[0x0][0x458] ;  /* 0x00011600ff055b82 */ /* 0x020eb00000000800 */
[----:B-1----:R-:W4:Y:S01]  /*11690*/  @!P6 LDC.64 R10, c[0x0][0x400] ;  /* 0x00010000ff0aeb82 */ /* 0x002f220000000a00 */
[----:B---3--:R-:W-:Y:S01]  /*116a0*/  MOV R7, 0x7f800000 ;  /* 0x7f80000000077802 */ /* 0x008fe20000000f00 */
[----:B--2---:R-:W-:Y:S01]  /*116b0*/  @P5 FFMA.FTZ R7, R68, R5, R8 ;  /* 0x0000000544075223 */ /* 0x004fe20000010008 */
[----:B------:R-:W-:Y:S01]  /*116c0*/  ISETP.NE.AND P5, PT, R246, -0x1, PT ;  /* 0xfffffffff600780c */ /* 0x000fe20003fa5270 */
[----:B------:R1:W2:Y:S01]  /*116d0*/  @P1 MUFU.LG2 R8, R4 ;  /* 0x0000000400081308 */ /* 0x0002a20000000c00 */
[----:B----4-:R-:W-:-:S04]  /*116e0*/  @!P6 IMAD.WIDE.U32 R14, R16, R10, RZ ;  /* 0x0000000a100ee225 */ /* 0x010fc800078e00ff */
[----:B------:R-:W-:Y:S01]  /*116f0*/  @!P6 IMAD R5, R16, R11, R15 ;  /* 0x0000000b1005e224 */ /* 0x000fe200078e020f */
[----:B-1----:R-:W-:Y:S01]  /*11700*/  MOV R4, 0x7f800000 ;  /* 0x7f80000000047802 */ /* 0x002fe20000000f00 */
[----:B------:R-:W-:Y:S01]  /*11710*/  @P3 FFMA.FTZ R4, R3, R20, R252 ;  /* 0x0000001403043223 */ /* 0x000fe200000100fc */
[----:B------:R-:W-:Y:S01]  /*11720*/  @P4 MOV R3, 0x1 ;  /* 0x0000000100034802 */ /* 0x000fe20000000f00 */
[----:B--2---:R-:W-:Y:S06]  /*11730*/  @P4 BRA `(.L_x_348) ;  /* 0x0000000000204947 */ /* 0x004fec0003800000 */
[----:B------:R-:W-:Y:S01]  /*11740*/  ISETP.NE.AND P3, PT, R19, RZ, PT ;  /* 0x000000ff1300720c */ /* 0x000fe20003f65270 */
[----:B------:R-:W1:-:S12]  /*11750*/  LDC R10, c[0x0][0x3e0] ;  /* 0x0000f800ff0a7b82 */ /* 0x000e580000000800 */
[----:B------:R-:W1:Y:S01]  /*11760*/  @P3 LDC R3, c[0x0][0x454] ;  /* 0x00011500ff033b82 */ /* 0x000e620000000800 */
[----:B------:R-:W-:Y:S02]  /*11770*/  @P3 MOV R17, 0x1 ;  /* 0x0000000100113802 */ /* 0x000fe40000000f00 */
[----:B------:R-:W-:-:S05]  /*11780*/  @!P3 MOV R17, 0x1 ;  /* 0x000000010011b802 */ /* 0x000fca0000000f00 */
[----:B------:R-:W2:Y:S01]  /*11790*/  @P3 LDC R21, c[0x0][0x454] ;  /* 0x00011500ff153b82 */ /* 0x000ea20000000800 */
[-C--:B-1----:R-:W-:Y:S02]  /*117a0*/  @P3 IMAD R3, R3, R10.reuse, RZ ;  /* 0x0000000a03033224 */ /* 0x082fe400078e02ff */
[----:B------:R-:W-:-:S07]  /*117b0*/  @!P3 IMAD R3, R18, R10, RZ ;  /* 0x0000000a1203b224 */ /* 0x000fce00078e02ff */
.L_x_348:
[----:B--2---:R-:W-:Y:S01]  /*117c0*/  IMAD R21, R23, R21, RZ ;  /* 0x0000001517157224 */ /* 0x004fe200078e02ff */
[C---:B------:R-:W-:Y:S01]  /*117d0*/  LOP3.LUT P3, RZ, R6.reuse, 0x3, RZ, 0xc0, !PT ;  /* 0x0000000306ff7812 */ /* 0x040fe2000786c0ff */
[----:B------:R-:W-:Y:S02]  /*117e0*/  IMAD.SHL.U32 R19, R6, 0x8, RZ ;  /* 0x0000000806137824 */ /* 0x000fe400078e00ff */
[----:B------:R-:W-:Y:S01]  /*117f0*/  @P1 FMUL.FTZ R8, R8, 0.69314718246459960938 ;  /* 0x3f31721808081820 */ /* 0x000fe20000410000 */
[----:B------:R-:W-:Y:S02]  /*11800*/  @P6 IMAD R5, R246, R13, R27 ;  /* 0x0000000df6056224 */ /* 0x000fe400078e021b */
[----:B------:R-:W-:Y:S01]  /*11810*/  @P2 FMUL.FTZ R25, R25, 0.69314718246459960938 ;  /* 0x3f31721819192820 */ /* 0x000fe20000410000 */
[C---:B------:R-:W-:Y:S01]  /*11820*/  @!P0 IMAD R21, R16.reuse, R3, R21 ;  /* 0x0000000310158224 */ /* 0x040fe200078e0215 */
[----:B------:R-:W-:Y:S01]  /*11830*/  LOP3.LUT R3, R19, 0x1f8, RZ, 0xc0, !PT ;  /* 0x000001f813037812 */ /* 0x000fe200078ec0ff */
[----:B------:R-:W-:Y:S01]  /*11840*/  @!P5 IMAD R246, R16, R18, RZ ;  /* 0x0000001210f6d224 */ /* 0x000fe200078e02ff */
[----:B------:R-:W-:Y:S01]  /*11850*/  MOV R16, 0x7f800000 ;  /* 0x7f80000000107802 */ /* 0x000fe20000000f00 */
[----:B------:R-:W-:Y:S01]  /*11860*/  IMAD R11, R22, R17, RZ ;  /* 0x00000011160b7224 */ /* 0x000fe200078e02ff */
[----:B------:R-:W-:Y:S01]  /*11870*/  LOP3.LUT R3, R3, 0x38, R6, 0x78, !PT ;  /* 0x0000003803037812 */ /* 0x000fe200078e7806 */
[----:B------:R-:W-:Y:S01]  /*11880*/  @P1 FFMA.FTZ R16, R0, R9, R8 ;  /* 0x0000000900101223 */ /* 0x000fe20000010008 */
[----:B------:R-:W-:Y:S01]  /*11890*/  SHF.R.S32.HI R10, RZ, 0x1f, R246 ;  /* 0x0000001fff0a7819 */ /* 0x000fe200000114f6 */
[----:B------:R-:W-:Y:S01]  /*118a0*/  IMAD.SHL.U32 R11, R11, 0x80, RZ ;  /* 0x000000800b0b7824 */ /* 0x000fe200078e00ff */
[----:B------:R-:W-:Y:S01]  /*118b0*/  SEL R20, R246, RZ, P0 ;  /* 0x000000fff6147207 */ /* 0x000fe20000000000 */
[----:B------:R-:W-:Y:S01]  /*118c0*/  BAR.SYNC.DEFER_BLOCKING 0x0 ;  /* 0x0000000000007b1d */ /* 0x000fe20000010000 */
[----:B------:R-:W-:Y:S01]  /*118d0*/  LOP3.LUT R3, R3, 0x1e00, R19, 0xf8, !PT ;  /* 0x00001e0003037812 */ /* 0x000fe200078ef813 */
[----:B------:R-:W-:Y:S01]  /*118e0*/  IMAD.MOV.U32 R18, RZ, RZ, 0x7f800000 ;  /* 0x7f800000ff127424 */ /* 0x000fe200078e00ff */
[----:B------:R-:W-:Y:S01]  /*118f0*/  SEL R10, R10, RZ, P0 ;  /* 0x000000ff0a0a7207 */ /* 0x000fe20000000000 */
[----:B------:R-:W-:Y:S01]  /*11900*/  @P2 FFMA.FTZ R18, R2, R24, R25 ;  /* 0x0000001802122223 */ /* 0x000fe20000010019 */
[--C-:B------:R-:W-:Y:S01]  /*11910*/  IADD3 R20, P4, P0, R11, R20, R21.reuse ;  /* 0x000000140b147210 */ /* 0x100fe2000789e015 */
[----:B------:R-:W-:Y:S01]  /*11920*/  BSSY.RECONVERGENT B0, `(.L_x_349) ;  /* 0x000002c000007945 */ /* 0x000fe20003800200 */
[----:B------:R-:W-:-:S02]  /*11930*/  SHF.R.S32.HI R21, RZ, 0x1f, R21 ;  /* 0x0000001fff157819 */ /* 0x000fc40000011415 */
        /* <DEDUP_REMOVED lines=19> */
[----:B------:R-:W-:Y:S01]  /*11a70*/  @!P3 IMAD R29, R29, R17, RZ ;  /* 0x000000111d1db224 */ /* 0x000fe200078e02ff */
        /* <DEDUP_REMOVED lines=15> */
[C---:B---3--:R-:W-:Y:S02]  /*11b70*/  @!P3 LEA R8, P1, R10.reuse, R8, 0x2 ;  /* 0x000000080a08b211 */ /* 0x048fe400078210ff */
[----:B------:R-:W-:Y:S02]  /*11b80*/  @!P2 LEA.HI.X.SX32 R17, R17, R21, 0x1, P0 ;  /* 0x000000151111a211 */ /* 0x000fe400000f0eff */
[----:B------:R-:W-:Y:S02]  /*11b90*/  @!P3 LEA.HI.X R9, R10, R9, R29, 0x2, P1 ;  /* 0x000000090a09b211 */ /* 0x000fe400008f141d */
[----:B----4-:R-:W-:-:S03]  /*11ba0*/  @!P2 LEA R2, P0, R20, R2, 0x2 ;  /* 0x000000021402a211 */ /* 0x010fc600078010ff */
[----:B------:R1:W-:Y:S01]  /*11bb0*/  @!P3 STG.E desc[UR16][R8.64], R18 ;  /* 0x000000120800b986 */ /* 0x0003e2000c101910 */
[----:B------:R-:W-:-:S05]  /*11bc0*/  @!P2 LEA.HI.X R3, R20, R3, R17, 0x2, P0 ;  /* 0x000000031403a211 */ /* 0x000fca00000f1411 */
[----:B------:R1:W-:Y:S04]  /*11bd0*/  @!P2 STG.E desc[UR16][R2.64], R16 ;  /* 0x000000100200a986 */ /* 0x0003e8000c101910 */
.L_x_350:
[----:B------:R-:W-:Y:S05]  /*11be0*/  BSYNC.RECONVERGENT B0 ;  /* 0x0000000000007941 */ /* 0x000fea0003800200 */
.L_x_349:
        /* <DEDUP_REMOVED lines=39> */
.L_x_352:
[----:B------:R-:W-:Y:S05]  /*11e60*/  BSYNC.RECONVERGENT B0 ;  /* 0x0000000000007941 */ /* 0x000fea0003800200 */
.L_x_351:
        /* <DEDUP_REMOVED lines=18> */
.L_x_354:
[----:B------:R-:W-:Y:S05]  /*11f90*/  BSYNC.RECONVERGENT B0 ;  /* 0x0000000000007941 */ /* 0x000fea0003800200 */
.L_x_353:
        /* <DEDUP_REMOVED lines=16> */
.L_x_356:
[----:B------:R-:W-:Y:S05]  /*120a0*/  BSYNC.RECONVERGENT B0 ;  /* 0x0000000000007941 */ /* 0x000fea0003800200 */
.L_x_355:
        /* <DEDUP_REMOVED lines=16> */
.L_x_358:
[----:B------:R-:W-:Y:S05]  /*121b0*/  BSYNC.RECONVERGENT B0 ;  /* 0x0000000000007941 */ /* 0x000fea0003800200 */
.L_x_357:
        /* <DEDUP_REMOVED lines=16> */
.L_x_360:
[----:B------:R-:W-:Y:S05]  /*122c0*/  BSYNC.RECONVERGENT B0 ;  /* 0x0000000000007941 */ /* 0x000fea0003800200 */
.L_x_359:
        /* <DEDUP_REMOVED lines=16> */
.L_x_362:
[----:B------:R-:W-:Y:S05]  /*123d0*/  BSYNC.RECONVERGENT B0 ;  /* 0x0000000000007941 */ /* 0x000fea0003800200 */
.L_x_361:
        /* <DEDUP_REMOVED lines=16> */
.L_x_364:
[----:B------:R-:W-:Y:S05]  /*124e0*/  BSYNC.RECONVERGENT B0 ;  /* 0x0000000000007941 */ /* 0x000fea0003800200 */
.L_x_363:
        /* <DEDUP_REMOVED lines=15> */
.L_x_365:
        /* <DEDUP_REMOVED lines=10> */
.L_x_2691:


//--------------------- .text._ZN5flash16flash_fwd_kernelI23Flash_fwd_kernel_traitsILi64ELi128ELi128ELi4ELb0ELb0EN7cutlass10bfloat16_tE19Flash_kernel_traitsILi64ELi128ELi128ELi4ES3_EELb0ELb0ELb0ELb1ELb0ELb0ELb0ELb0EEEvNS_16Flash_fwd_paramsE --------------------------
	.section	.text._ZN5flash16flash_fwd_kernelI23Flash_fwd_kernel_traitsILi64ELi128ELi128ELi4ELb0ELb0EN7cutlass10bfloat16_tE19Flash_kernel_traitsILi64ELi128ELi128ELi4ES3_EELb0ELb0ELb0ELb1ELb0ELb0ELb0ELb0EEEvNS_16Flash_fwd_paramsE,"ax",@progbits
	.align	128
        .global         _ZN5flash16flash_fwd_kernelI23Flash_fwd_kernel_traitsILi64ELi128ELi128ELi4ELb0ELb0EN7cutlass10bfloat16_tE19Flash_kernel_traitsILi64ELi128ELi128ELi4ES3_EELb0ELb0ELb0ELb1ELb0ELb0ELb0ELb0EEEvNS_16Flash_fwd_paramsE
        .type           _ZN5flash16flash_fwd_kernelI23Flash_fwd_kernel_traitsILi64ELi128ELi128ELi4ELb0ELb0EN7cutlass10bfloat16_tE19Flash_kernel_traitsILi64ELi128ELi128ELi4ES3_EELb0ELb0ELb0ELb1ELb0ELb0ELb0ELb0EEEvNS_16Flash_fwd_paramsE,@function
        .size           _ZN5flash16flash_fwd_kernelI23Flash_fwd_kernel_traitsILi64ELi128ELi128ELi4ELb0ELb0EN7cutlass10bfloat16_tE19Flash_kernel_traitsILi64ELi128ELi128ELi4ES3_EELb0ELb0ELb0ELb1ELb0ELb0ELb0ELb0EEEvNS_16Flash_fwd_paramsE,(.L_x_2692 - _ZN5flash16flash_fwd_kernelI23Flash_fwd_kernel_traitsILi64ELi128ELi128ELi4ELb0ELb0EN7cutlass10bfloat16_tE19Flash_kernel_traitsILi64ELi128ELi128ELi4ES3_EELb0ELb0ELb0ELb1ELb0ELb0ELb0ELb0EEEvNS_16Flash_fwd_paramsE)
        .other          _ZN5flash16flash_fwd_kernelI23Flash_fwd_kernel_traitsILi64ELi128ELi128ELi4ELb0ELb0EN7cutlass10bfloat16_tE19Flash_kernel_traitsILi64ELi128ELi128ELi4ES3_EELb0ELb0ELb0ELb1ELb0ELb0ELb0ELb0EEEvNS_16Flash_fwd_paramsE,@"STO_CUDA_ENTRY STV_DEFAULT"
_ZN5flash16flash_fwd_kernelI23Flash_fwd_kernel_traitsILi64ELi128ELi128ELi4ELb0ELb0EN7cutlass10bfloat16_tE19Flash_kernel_traitsILi64ELi128ELi128ELi4ES3_EELb0ELb0ELb0ELb1ELb0ELb0ELb0ELb0EEEvNS_16Flash_fwd_paramsE:
.text._ZN5flash16flash_fwd_kernelI23Flash_fwd_kernel_traitsILi64ELi128ELi128ELi4ELb0ELb0EN7cutlass10bfloat16_tE19Flash_kernel_traitsILi64ELi128ELi128ELi4ES3_EELb0ELb0ELb0ELb1ELb0ELb0ELb0ELb0EEEvNS_16Flash_fwd_paramsE:
        /* <DEDUP_REMOVED lines=15> */
[C---:B--2---:R-:W-:Y:S01]  /*00f0*/  IMAD.WIDE.U32 R2, R24.reuse, 0x4, R2 ;  /* 0x0000000418027825 */ /* 0x044fe200078e0002 */
[----:B------:R-:W-:Y:S02]  /*0100*/  SHF.R.U32.HI R7, RZ, 0x1e, R24 ;  /* 0x0000001eff077819 */ /* 0x000fe40000011618 */
[----:B----4-:R-:W-:Y:S02]  /*0110*/  ISETP.NE.U32.AND P2, PT, RZ, UR4, PT ;  /* 0x00000004ff007c0c */ /* 0x010fe4000bf45070 */
[----:B------:R-:W2:Y:S01]  /*0120*/  @P0 LDG.E R28, desc[UR14][R2.64] ;  /* 0x0000000e021c0981 */ /* 0x000ea2000c1e1900 */
[----:B------:R-:W-:Y:S01]  /*0130*/  IMAD.SHL.U32 R6, R24, 0x4, RZ ;  /* 0x0000000418067824 */ /* 0x000fe200078e00ff */
[----:B------:R-:W-:Y:S02]  /*0140*/  ISETP.NE.AND.EX P2, PT, RZ, UR5, PT, P2 ;  /* 0x00000005ff007c0c */ /* 0x000fe4000bf45320 */
[----:B------:R-:W3:Y:S03]  /*0150*/  @P4 LDG.E R0, desc[UR14][R2.64+0x4] ;  /* 0x0000040e02004981 */ /* 0x000ee6000c1e1900 */
[----:B------:R-:W-:Y:S01]  /*0160*/  @P3 IADD3 R4, P1, PT, R6, UR6, RZ ;  /* 0x0000000606043c10 */ /* 0x000fe2000ff3e0ff */
[----:B------:R-:W-:-:S03]  /*0170*/  IMAD.MOV.U32 R10, RZ, RZ, RZ ;  /* 0x000000ffff0a7224 */ /* 0x000fc600078e00ff */
[----:B------:R-:W-:Y:S01]  /*0180*/  @P3 IADD3.X R5, PT, PT, R7, UR7, RZ, P1, !PT ;  /* 0x0000000707053c10 */ /* 0x000fe20008ffe4ff */
[----:B------:R-:W1:Y:S01]  /*0190*/  S2R R164, SR_CTAID.X ;  /* 0x0000000000a47919 */ /* 0x000e620000002500 */
[----:B------:R-:W4:Y:S03]  /*01a0*/  @!P4 LDC R241, c[0x0][0x434] ;  /* 0x00010d00fff1cb82 */ /* 0x000f260000000800 */
[----:B------:R1:W5:Y:S05]  /*01b0*/  @P3 LDG.E R10, desc[UR14][R4.64] ;  /* 0x0000000e040a3981 */ /* 0x00036a000c1e1900 */
[----:B------:R-:W2:Y:S08]  /*01c0*/  @!P2 LDC R9, c[0x0][0x43c] ;  /* 0x00010f00ff09ab82 */ /* 0x000eb00000000800 */
[----:B-1----:R-:W1:Y:S01]  /*01d0*/  LDC.64 R4, c[0x0][0x468] ;  /* 0x00011a00ff047b82 */ /* 0x002e620000000a00 */
[----:B------:R-:W-:-:S04]  /*01e0*/  @P2 IADD3 R2, P0, PT, R6, UR4, RZ ;  /* 0x0000000406022c10 */ /* 0x000fc8000ff1e0ff */
[----:B------:R-:W-:-:S05]  /*01f0*/  @P2 IADD3.X R3, PT, PT, R7, UR5, RZ, P0, !PT ;  /* 0x0000000507032c10 */ /* 0x000fca00087fe4ff */
[----:B------:R1:W5:Y:S01]  /*0200*/  @P2 LDG.E R8, desc[UR14][R2.64] ;  /* 0x0000000e02082981 */ /* 0x000362000c1e1900 */
[----:B------:R-:W4:Y:S01]  /*0210*/  LDCU.U8 UR4, c[0x0][0x532] ;  /* 0x0000a640ff0477ac */ /* 0x000f220008000000 */
[----:B-1----:R-:W-:-:S05]  /*0220*/  IADD3 R2, P0, PT, R6, R4, RZ ;  /* 0x0000000406027210 */ /* 0x002fca0007f1e0ff */
[----:B------:R-:W-:Y:S01]  /*0230*/  IMAD.X R3, R7, 0x1, R5, P0 ;  /* 0x0000000107037824 */ /* 0x000fe200000e0605 */
[C---:B------:R-:W-:Y:S01]  /*0240*/  ISETP.NE.U32.AND P0, PT, R4.reuse, RZ, PT ;  /* 0x000000ff0400720c */ /* 0x040fe20003f05070 */
[----:B------:R-:W1:Y:S03]  /*0250*/  @!P2 LDC.64 R6, c[0x0][0x488] ;  /* 0x00012200ff06ab82 */ /* 0x000e660000000a00 */
[----:B------:R-:W-:Y:S02]  /*0260*/  ISETP.NE.AND.EX P0, PT, R5, RZ, PT, P0 ;  /* 0x000000ff0500720c */ /* 0x000fe40003f05300 */
[----:B------:R-:W-:Y:S02]  /*0270*/  ISETP.EQ.U32.AND P3, PT, R4, RZ, PT ;  /* 0x000000ff0400720c */ /* 0x000fe40003f62070 */
[----:B----4-:R-:W-:-:S09]  /*0280*/  ISETP.NE.AND P1, PT, RZ, UR4, PT ;  /* 0x00000004ff007c0c */ /* 0x010fd2000bf25270 */
[----:B------:R-:W4:Y:S01]  /*0290*/  @!P0 LDC R4, c[0x0][0x438] ;  /* 0x00010e00ff048b82 */ /* 0x000f220000000800 */
[----:B------:R-:W-:Y:S01]  /*02a0*/  ISETP.EQ.OR.EX P3, PT, R5, RZ, !P1, P3 ;  /* 0x000000ff0500720c */ /* 0x000fe20004f62730 */
[----:B------:R-:W-:Y:S02]  /*02b0*/  IMAD.MOV.U32 R11, RZ, RZ, -0x1 ;  /* 0xffffffffff0b7424 */ /* 0x000fe400078e00ff */
[----:B------:R-:W-:-:S10]  /*02c0*/  IMAD.SHL.U32 R27, R164, 0x80, RZ ;  /* 0x00000080a41b7824 */ /* 0x000fd400078e00ff */
[----:B------:R1:W5:Y:S04]  /*02d0*/  @!P3 LDG.E R11, desc[UR14][R2.64] ;  /* 0x0000000e020bb981 */ /* 0x000368000c1e1900 */
[----:B--2---:R2:W-:Y:S01]  /*02e0*/  STL [R1+0x1c], R28 ;  /* 0x00001c1c01007387 */ /* 0x0045e20000100800 */
[----:B---3--:R-:W-:-:S05]  /*02f0*/  @P4 IMAD.IADD R241, R0, 0x1, -R28 ;  /* 0x0000000100f14824 */ /* 0x008fca00078e0a1c */
[----:B------:R-:W-:Y:S01]  /*0300*/  ISETP.GT.AND P3, PT, R241, R27, PT ;  /* 0x0000001bf100720c */ /* 0x000fe20003f64270 */
[----:B-1--4-:R-:W-:-:S12]  /*0310*/  @!P0 BRA `(.L_x_366) ;  /* 0x00000000000c8947 */ /* 0x012fd80003800000 */
[----:B------:R-:W3:Y:S02]  /*0320*/  @P1 LDG.E R4, desc[UR14][R2.64+0x4] ;  /* 0x0000040e02041981 */ /* 0x000ee4000c1e1900 */
[----:B---3-5:R-:W-:-:S06]  /*0330*/  @P1 IADD3 R4, PT, PT, R4, -R11, RZ ;  /* 0x8000000b04041210 */ /* 0x028fcc0007ffe0ff */
[----:B------:R1:W5:Y:S02]  /*0340*/  @!P1 LDG.E R4, desc[UR14][R2.64] ;  /* 0x0000000e02049981 */ /* 0x000364000c1e1900 */
.L_x_366:
[----:B------:R-:W3:Y:S01]  /*0350*/  S2R R18, SR_CTAID.Z ;  /* 0x0000000000127919 */ /* 0x000ee20000002700 */
[----:B------:R-:W-:Y:S05]  /*0360*/  @!P3 EXIT ;  /* 0x000000000000b94d */ /* 0x000fea0003800000 */
[----:B------:R-:W-:Y:S01]  /*0370*/  @!P2 ISETP.NE.U32.AND P0, PT, R6, RZ, PT ;  /* 0x000000ff0600a20c */ /* 0x000fe20003f05070 */
[----:B------:R-:W4:Y:S01]  /*0380*/  S2R R233, SR_TID.X ;  /* 0x0000000000e97919 */ /* 0x000f220000002100 */
[----:B-----5:R-:W-:Y:S02]  /*0390*/  @P2 IMAD.IADD R80, R8, 0x1, -R10 ;  /* 0x0000000108502824 */ /* 0x020fe400078e0a0a */
[----:B------:R-:W-:-:S04]  /*03a0*/  @!P2 ISETP.NE.AND.EX P0, PT, R7, RZ, PT, P0 ;  /* 0x000000ff0700a20c */ /* 0x000fc80003f05300 */
[----:B------:R-:W-:-:S04]  /*03b0*/  @!P2 SEL R0, R9, RZ, P0 ;  /* 0x000000ff0900a207 */ /* 0x000fc80000000000 */
[----:B------:R-:W-:-:S04]  /*03c0*/  @!P2 IADD3 R80, PT, PT, R0, R4, -R10 ;  /* 0x000000040050a210 */ /* 0x000fc80007ffe80a */
[----:B------:R-:W-:-:S13]  /*03d0*/  ISETP.GT.AND P0, PT, R80, RZ, PT ;  /* 0x000000ff5000720c */ /* 0x000fda0003f04270 */
[----:B------:R-:W-:Y:S05]  /*03e0*/  @P0 BRA `(.L_x_367) ;  /* 0x0000001000880947 */ /* 0x000fea0003800000 */
[----:B------:R-:W5:Y:S01]  /*03f0*/  LDC.U8 R0, c[0x0][0x549] ;  /* 0x00015240ff007b82 */ /* 0x000f620000000000 */
[----:B------:R-:W-:-:S07]  /*0400*/  ISETP.NE.AND P1, PT, R28, -0x1, PT ;  /* 0xffffffff1c00780c */ /* 0x000fce0003f25270 */
[----:B------:R-:W1:Y:S08]  /*0410*/  LDC.U8 R4, c[0x0][0x548] ;  /* 0x00015200ff047b82 */ /* 0x000e700000000000 */
[----:B------:R-:W2:Y:S01]  /*0420*/  LDC R7, c[0x0][0x434] ;  /* 0x00010d00ff077b82 */ /* 0x000ea20000000800 */
[----:B-----5:R-:W-:-:S07]  /*0430*/  ISETP.NE.AND P0, PT, R0, RZ, PT ;  /* 0x000000ff0000720c */ /* 0x020fce0003f05270 */
[----:B------:R-:W2:Y:S01]  /*0440*/  @!P1 LDC.64 R8, c[0x0][0x400] ;  /* 0x00010000ff089b82 */ /* 0x000ea20000000a00 */
[----:B-1----:R-:W-:-:S07]  /*0450*/  ISETP.NE.AND P4, PT, R4, RZ, !P0 ;  /* 0x000000ff0400720c */ /* 0x002fce0004785270 */
[----:B------:R-:W1:Y:S01]  /*0460*/  @P1 LDC.64 R10, c[0x0][0x408] ;  /* 0x00010200ff0a1b82 */ /* 0x000e620000000a00 */
[----:B------:R-:W-:-:S07]  /*0470*/  @P0 IMAD.MOV.U32 R0, RZ, RZ, 0x1 ;  /* 0x00000001ff000424 */ /* 0x000fce00078e00ff */
[----:B------:R-:W5:Y:S08]  /*0480*/  @P0 LDC.64 R2, c[0x0][0x430] ;  /* 0x00010c00ff020b82 */ /* 0x000f700000000a00 */
[----:B------:R-:W1:Y:S01]  /*0490*/  @P0 LDC R13, c[0x0][0x430] ;  /* 0x00010c00ff0d0b82 */ /* 0x000e620000000800 */
[----:B-----5:R-:W-:Y:S01]  /*04a0*/  @P0 IMAD R6, R2, R3, RZ ;  /* 0x0000000302060224 */ /* 0x020fe200078e02ff */
[----:B--2---:R-:W-:Y:S06]  /*04b0*/  @P0 BRA `(.L_x_368) ;  /* 0x0000000000280947 */ /* 0x004fec0003800000 */
[----:B------:R-:W-:Y:S01]  /*04c0*/  ISETP.NE.AND P0, PT, R4, RZ, PT ;  /* 0x000000ff0400720c */ /* 0x000fe20003f05270 */
[----:B------:R-:W2:-:S12]  /*04d0*/  LDC R3, c[0x0][0x3e0] ;  /* 0x0000f800ff037b82 */ /* 0x000e980000000800 */
[----:B------:R-:W2:Y:S01]  /*04e0*/  @P0 LDC R6, c[0x0][0x454] ;  /* 0x00011500ff060b82 */ /* 0x000ea20000000800 */
[----:B-1----:R-:W-:Y:S02]  /*04f0*/  @P0 MOV R13, 0x1 ;  /* 0x00000001000d0802 */ /* 0x002fe40000000f00 */
[----:B------:R-:W-:-:S05]  /*0500*/  @!P0 MOV R13, 0x1 ;  /* 0x00000001000d8802 */ /* 0x000fca0000000f00 */
[----:B------:R-:W2:Y:S08]  /*0510*/  @P0 LDC R0, c[0x0][0x454] ;  /* 0x00011500ff000b82 */ /* 0x000eb00000000800 */
[----:B------:R-:W1:Y:S08]  /*0520*/  @!P0 LDC R2, c[0x0][0x434] ;  /* 0x00010d00ff028b82 */ /* 0x000e700000000800 */
[----:B------:R-:W3:Y:S01]  /*0530*/  @!P0 LDC R6, c[0x0][0x434] ;  /* 0x00010d00ff068b82 */ /* 0x000ee20000000800 */
[----:B--2---:R-:W-:-:S02]  /*0540*/  @P0 IMAD R0, R0, R3, RZ ;  /* 0x0000000300000224 */ /* 0x004fc400078e02ff */
[----:B-1----:R-:W-:-:S07]  /*0550*/  @!P0 IMAD R0, R2, R3, RZ ;  /* 0x0000000302008224 */ /* 0x002fce00078e02ff */
.L_x_368:
[----:B------:R-:W2:Y:S01]  /*0560*/  LDCU UR6, c[0x0][0x440] ;  /* 0x00008800ff0677ac */ /* 0x000ea20008000800 */
[----:B------:R-:W-:Y:S01]  /*0570*/  @!P1 IMAD.WIDE.U32 R4, R24, R8, RZ ;  /* 0x0000000818049225 */ /* 0x000fe200078e00ff */
[----:B------:R-:W-:Y:S01]  /*0580*/  ISETP.NE.AND P0, PT, R28, -0x1, PT ;  /* 0xffffffff1c00780c */ /* 0x000fe20003f05270 */
[----:B------:R-:W-:Y:S01]  /*0590*/  BSSY.RECONVERGENT B0, `(.L_x_369) ;  /* 0x000002b000007945 */ /* 0x000fe20003800200 */
[----:B------:R-:W5:Y:S01]  /*05a0*/  LDCU.64 UR4, c[0x0][0x410] ;  /* 0x00008200ff0477ac */ /* 0x000f620008000a00 */
[----:B---3--:R-:W-:Y:S01]  /*05b0*/  IMAD R12, R18, R6, RZ ;  /* 0x00000006120c7224 */ /* 0x008fe200078e02ff */
[----:B----4-:R-:W-:Y:S01]  /*05c0*/  SHF.R.U32.HI R17, RZ, 0x3, R233 ;  /* 0x00000003ff117819 */ /* 0x010fe200000116e9 */
[----:B------:R-:W-:Y:S02]  /*05d0*/  @!P1 IMAD R9, R24, R9, R5 ;  /* 0x0000000918099224 */ /* 0x000fe400078e0205 */
[----:B-1----:R-:W-:-:S04]  /*05e0*/  @P1 IMAD.WIDE.U32 R2, R28, R10, RZ ;  /* 0x0000000a1c021225 */ /* 0x002fc800078e00ff */
[----:B------:R-:W-:Y:S02]  /*05f0*/  IMAD.SHL.U32 R5, R233, 0x8, RZ ;  /* 0x00000008e9057824 */ /* 0x000fe400078e00ff */
[C---:B------:R-:W-:Y:S02]  /*0600*/  @!P4 IMAD R12, R24.reuse, R0, R12 ;  /* 0x00000000180cc224 */ /* 0x040fe400078e020c */
[----:B------:R-:W-:Y:S02]  /*0610*/  IMAD R0, R24, R7, RZ ;  /* 0x0000000718007224 */ /* 0x000fe400078e02ff */
[----:B------:R-:W-:Y:S01]  /*0620*/  @P1 IMAD R9, R28, R11, R3 ;  /* 0x0000000b1c091224 */ /* 0x000fe200078e0203 */
[----:B------:R-:W-:Y:S01]  /*0630*/  LOP3.LUT R3, R5, 0x38, RZ, 0xc0, !PT ;  /* 0x0000003805037812 */ /* 0x000fe200078ec0ff */
[----:B------:R-:W-:Y:S01]  /*0640*/  @P1 IMAD.MOV.U32 R4, RZ, RZ, R2 ;  /* 0x000000ffff041224 */ /* 0x000fe200078e0002 */
[----:B------:R-:W-:Y:S01]  /*0650*/  SEL R0, R0, R28, !P0 ;  /* 0x0000001c00007207 */ /* 0x000fe20004000000 */
[----:B------:R-:W-:Y:S01]  /*0660*/  IMAD.IADD R10, R241, 0x1, -R27 ;  /* 0x00000001f10a7824 */ /* 0x000fe200078e0a1b */
[----:B--2---:R-:W-:Y:S01]  /*0670*/  ISETP.GE.AND P2, PT, R3, UR6, PT ;  /* 0x0000000603007c0c */ /* 0x004fe2000bf46270 */
[----:B------:R-:W-:Y:S01]  /*0680*/  VIADD R25, R17, 0x10 ;  /* 0x0000001011197836 */ /* 0x000fe20000000000 */
[----:B------:R-:W-:Y:S01]  /*0690*/  IADD3 R2, P3, PT, R3, R4, RZ ;  /* 0x0000000403027210 */ /* 0x000fe20007f7e0ff */
[----:B------:R-:W-:Y:S01]  /*06a0*/  IMAD.WIDE.U32 R14, R164, 0x80, RZ ;  /* 0x00000080a40e7825 */ /* 0x000fe200078e00ff */
[----:B------:R-:W-:-:S02]  /*06b0*/  SHF.R.S32.HI R4, RZ, 0x1f, R0 ;  /* 0x0000001fff047819 */ /* 0x000fc40000011400 */
[----:B------:R-:W-:Y:S01]  /*06c0*/  SEL R16, R0, RZ, P4 ;  /* 0x000000ff00107207 */ /* 0x000fe20002000000 */
[C---:B------:R-:W-:Y:S01]  /*06d0*/  VIADD R26, R17.reuse, 0x20 ;  /* 0x00000020111a7836 */ /* 0x040fe20000000000 */
[----:B------:R-:W-:Y:S02]  /*06e0*/  SEL R19, R4, RZ, P4 ;  /* 0x000000ff04137207 */ /* 0x000fe40002000000 */
[-C--:B------:R-:W-:Y:S02]  /*06f0*/  ISETP.GE.OR P4, PT, R17, R10.reuse, P2 ;  /* 0x0000000a1100720c */ /* 0x080fe40001786670 */
[----:B------:R-:W-:Y:S01]  /*0700*/  ISETP.NE.AND P1, PT, R3, RZ, PT ;  /* 0x000000ff0300720c */ /* 0x000fe20003f25270 */
[----:B------:R-:W-:Y:S01]  /*0710*/  IMAD.X R3, RZ, RZ, R9, P3 ;  /* 0x000000ffff037224 */ /* 0x000fe200018e0609 */
[-C--:B------:R-:W-:Y:S02]  /*0720*/  ISETP.GE.OR P3, PT, R25, R10.reuse, P2 ;  /* 0x0000000a1900720c */ /* 0x080fe40001766670 */
[-C--:B------:R-:W-:Y:S01]  /*0730*/  ISETP.GE.OR P5, PT, R17, R10.reuse, P1 ;  /* 0x0000000a1100720c */ /* 0x080fe20000fa6670 */
[----:B-----5:R-:W-:Y:S01]  /*0740*/  IMAD.WIDE.U32 R8, R18, UR4, R2 ;  /* 0x0000000412087c25 */ /* 0x020fe2000f8e0002 */
[----:B------:R-:W-:-:S02]  /*0750*/  ISETP.GE.OR P0, PT, R25, R10, P1 ;  /* 0x0000000a1900720c */ /* 0x000fc40000f06670 */
[----:B------:R-:W-:Y:S01]  /*0760*/  ISETP.GE.OR P6, PT, R26, R10, P1 ;  /* 0x0000000a1a00720c */ /* 0x000fe20000fc6670 */
[----:B------:R-:W-:Y:S01]  /*0770*/  IMAD R7, R18, UR5, R9 ;  /* 0x0000000512077c24 */ /* 0x000fe2000f8e0209 */
[----:B------:R-:W-:Y:S01]  /*0780*/  LOP3.LUT R18, R14, R17, RZ, 0xfc, !PT ;  /* 0x000000110e127212 */ /* 0x000fe200078efcff */
[----:B------:R-:W-:Y:S10]  /*0790*/  @P4 BRA `(.L_x_370) ;  /* 0x0000000000284947 */ /* 0x000ff40003800000 */
[----:B------:R-:W1:Y:S01]  /*07a0*/  LDCU.64 UR4, c[0x0][0x408] ;  /* 0x00008100ff0477ac */ /* 0x000e620008000a00 */
[----:B------:R-:W-:Y:S01]  /*07b0*/  MOV R6, R8 ;  /* 0x0000000800067202 */ /* 0x000fe20000000f00 */
[----:B------:R-:W2:Y:S01]  /*07c0*/  LDCU.64 UR6, c[0x0][0x3f0] ;  /* 0x00007e00ff0677ac */ /* 0x000ea20008000a00 */
[----:B-1----:R-:W-:-:S03]  /*07d0*/  IMAD R0, R15, UR4, RZ ;  /* 0x000000040f007c24 */ /* 0x002fc6000f8e02ff */
[----:B------:R-:W-:-:S04]  /*07e0*/  IMAD.WIDE.U32 R2, R18, UR4, R6 ;  /* 0x0000000412027c25 */ /* 0x000fc8000f8e0006 */
[----:B------:R-:W-:Y:S01]  /*07f0*/  IMAD R0, R18, UR5, R0 ;  /* 0x0000000512007c24 */ /* 0x000fe2000f8e0200 */
[----:B--2---:R-:W-:-:S04]  /*0800*/  LEA R4, P4, R2, UR6, 0x1 ;  /* 0x0000000602047c11 */ /* 0x004fc8000f8808ff */
[----:B------:R-:W-:-:S04]  /*0810*/  IADD3 R0, PT, PT, R3, R0, RZ ;  /* 0x0000000003007210 */ /* 0x000fc80007ffe0ff */
[----:B------:R-:W-:-:S05]  /*0820*/  LEA.HI.X R5, R2, UR7, R0, 0x1, P4 ;  /* 0x0000000702057c11 */ /* 0x000fca000a0f0c00 */
[----:B------:R1:W-:Y:S02]  /*0830*/  STG.E.128 desc[UR14][R4.64], RZ ;  /* 0x000000ff04007986 */ /* 0x0003e4000c101d0e */
.L_x_370:
[----:B------:R-:W-:Y:S05]  /*0840*/  BSYNC.RECONVERGENT B0 ;  /* 0x0000000000007941 */ /* 0x000fea0003800200 */
.L_x_369:
        /* <DEDUP_REMOVED lines=9> */
[----:B------:R-:W-:-:S04]  /*08e0*/  IMAD.X R0, RZ, RZ, R15, P3 ;  /* 0x000000ffff007224 */ /* 0x000fc800018e060f */
[----:B--2---:R-:W-:Y:S02]  /*08f0*/  IMAD R0, R0, UR6, RZ ;  /* 0x0000000600007c24 */ /* 0x004fe4000f8e02ff */
[----:B------:R-:W-:-:S04]  /*0900*/  IMAD.WIDE.U32 R2, R4, UR6, R2 ;  /* 0x0000000604027c25 */ /* 0x000fc8000f8e0002 */
[----:B------:R-:W-:Y:S01]  /*0910*/  IMAD R0, R4, UR7, R0 ;  /* 0x0000000704007c24 */ /* 0x000fe2000f8e0200 */
[----:B-1----:R-:W-:-:S04]  /*0920*/  LEA R4, P3, R2, UR4, 0x1 ;  /* 0x0000000402047c11 */ /* 0x002fc8000f8608ff */
[----:B------:R-:W-:-:S04]  /*0930*/  IADD3 R0, PT, PT, R3, R0, RZ ;  /* 0x0000000003007210 */ /* 0x000fc80007ffe0ff */
[----:B------:R-:W-:-:S05]  /*0940*/  LEA.HI.X R5, R2, UR5, R0, 0x1, P3 ;  /* 0x0000000502057c11 */ /* 0x000fca00098f0c00 */
[----:B------:R2:W-:Y:S02]  /*0950*/  STG.E.128 desc[UR14][R4.64], RZ ;  /* 0x000000ff04007986 */ /* 0x0005e4000c101d0e */
.L_x_372:
[----:B------:R-:W-:Y:S05]  /*0960*/  BSYNC.RECONVERGENT B0 ;  /* 0x0000000000007941 */ /* 0x000fea0003800200 */
.L_x_371:
[----:B------:R-:W-:Y:S01]  /*0970*/  BSSY.RECONVERGENT B0, `(.L_x_373) ;  /* 0x0000011000007945 */ /* 0x000fe20003800200 */
[----:B------:R-:W-:Y:S02]  /*0980*/  ISETP.GE.OR P3, PT, R24, R10, P2 ;  /* 0x0000000a1800720c */ /* 0x000fe40001766670 */
[----:B------:R-:W-:Y:S01]  /*0990*/  IADD3 R23, PT, PT, R17, 0x40, RZ ;  /* 0x0000004011177810 */ /* 0x000fe20007ffe0ff */
[----:B------:R-:W-:Y:S05]  /*09a0*/  @P4 BRA `(.L_x_374) ;  /* 0x0000000000344947 */ /* 0x000fea0003800000 */
[----:B------:R-:W3:Y:S01]  /*09b0*/  LDCU.64 UR6, c[0x0][0x408] ;  /* 0x00008100ff0677ac */ /* 0x000ee20008000a00 */
[----:B-12---:R-:W-:Y:S01]  /*09c0*/  IADD3 R4, P4, PT, R18, 0x20, RZ ;  /* 0x0000002012047810 */ /* 0x006fe20007f9e0ff */
[----:B------:R-:W-:Y:S01]  /*09d0*/  IMAD.MOV.U32 R2, RZ, RZ, R8 ;  /* 0x000000ffff027224 */ /* 0x000fe200078e0008 */
[----:B------:R-:W-:Y:S01]  /*09e0*/  MOV R3, R7 ;  /* 0x0000000700037202 */ /* 0x000fe20000000f00 */
[----:B------:R-:W1:Y:S02]  /*09f0*/  LDCU.64 UR4, c[0x0][0x3f0] ;  /* 0x00007e00ff0477ac */ /* 0x000e640008000a00 */
[----:B------:R-:W-:-:S04]  /*0a00*/  IMAD.X R0, RZ, RZ, R15, P4 ;  /* 0x000000ffff007224 */ /* 0x000fc800020e060f */
[----:B---3--:R-:W-:Y:S02]  /*0a10*/  IMAD R0, R0, UR6, RZ ;  /* 0x0000000600007c24 */ /* 0x008fe4000f8e02ff */
[----:B------:R-:W-:-:S04]  /*0a20*/  IMAD.WIDE.U32 R2, R4, UR6, R2 ;  /* 0x0000000604027c25 */ /* 0x000fc8000f8e0002 */
[----:B------:R-:W-:Y:S01]  /*0a30*/  IMAD R0, R4, UR7, R0 ;  /* 0x0000000704007c24 */ /* 0x000fe2000f8e0200 */
[----:B-1----:R-:W-:-:S04]  /*0a40*/  LEA R4, P4, R2, UR4, 0x1 ;  /* 0x0000000402047c11 */ /* 0x002fc8000f8808ff */
[----:B------:R-:W-:-:S04]  /*0a50*/  IADD3 R0, PT, PT, R3, R0, RZ ;  /* 0x0000000003007210 */ /* 0x000fc80007ffe0ff */
[----:B------:R-:W-:-:S05]  /*0a60*/  LEA.HI.X R5, R2, UR5, R0, 0x1, P4 ;  /* 0x0000000502057c11 */ /* 0x000fca000a0f0c00 */
[----:B------:R3:W-:Y:S02]  /*0a70*/  STG.E.128 desc[UR14][R4.64], RZ ;  /* 0x000000ff04007986 */ /* 0x0007e4000c101d0e */
.L_x_374:
[----:B------:R-:W-:Y:S05]  /*0a80*/  BSYNC.RECONVERGENT B0 ;  /* 0x0000000000007941 */ /* 0x000fea0003800200 */
.L_x_373:
[----:B------:R-:W-:Y:S01]  /*0a90*/  BSSY.RECONVERGENT B0, `(.L_x_375) ;  /* 0x0000011000007945 */ /* 0x000fe20003800200 */
[----:B------:R-:W-:Y:S02]  /*0aa0*/  ISETP.GE.OR P4, PT, R23, R10, P2 ;  /* 0x0000000a1700720c */ /* 0x000fe40001786670 */
[----:B------:R-:W-:Y:S01]  /*0ab0*/  IADD3 R21, PT, PT, R17, 0x50, RZ ;  /* 0x0000005011157810 */ /* 0x000fe20007ffe0ff */
[----:B------:R-:W-:Y:S05]  /*0ac0*/  @P3 BRA `(.L_x_376) ;  /* 0x0000000000343947 */ /* 0x000fea0003800000 */
[----:B------:R-:W4:Y:S01]  /*0ad0*/  LDCU.64 UR6, c[0x0][0x408] ;  /* 0x00008100ff0677ac */ /* 0x000f220008000a00 */
[----:B-123--:R-:W-:Y:S01]  /*0ae0*/  IADD3 R4, P3, PT, R18, 0x30, RZ ;  /* 0x0000003012047810 */ /* 0x00efe20007f7e0ff */
[----:B------:R-:W-:Y:S01]  /*0af0*/  IMAD.MOV.U32 R2, RZ, RZ, R8 ;  /* 0x000000ffff027224 */ /* 0x000fe200078e0008 */
[----:B------:R-:W-:Y:S01]  /*0b00*/  MOV R3, R7 ;  /* 0x0000000700037202 */ /* 0x000fe20000000f00 */
[----:B------:R-:W1:Y:S02]  /*0b10*/  LDCU.64 UR4, c[0x0][0x3f0] ;  /* 0x00007e00ff0477ac */ /* 0x000e640008000a00 */
[----:B------:R-:W-:-:S04]  /*0b20*/  IMAD.X R0, RZ, RZ, R15, P3 ;  /* 0x000000ffff007224 */ /* 0x000fc800018e060f */
[----:B----4-:R-:W-:Y:S02]  /*0b30*/  IMAD R0, R0, UR6, RZ ;  /* 0x0000000600007c24 */ /* 0x010fe4000f8e02ff */
[----:B------:R-:W-:-:S04]  /*0b40*/  IMAD.WIDE.U32 R2, R4, UR6, R2 ;  /* 0x0000000604027c25 */ /* 0x000fc8000f8e0002 */
[----:B------:R-:W-:Y:S01]  /*0b50*/  IMAD R0, R4, UR7, R0 ;  /* 0x0000000704007c24 */ /* 0x000fe2000f8e0200 */
[----:B-1----:R-:W-:-:S04]  /*0b60*/  LEA R4, P3, R2, UR4, 0x1 ;  /* 0x0000000402047c11 */ /* 0x002fc8000f8608ff */
[----:B------:R-:W-:-:S04]  /*0b70*/  IADD3 R0, PT, PT, R3, R0, RZ ;  /* 0x0000000003007210 */ /* 0x000fc80007ffe0ff */
[----:B------:R-:W-:-:S05]  /*0b80*/  LEA.HI.X R5, R2, UR5, R0, 0x1, P3 ;  /* 0x0000000502057c11 */ /* 0x000fca00098f0c00 */
[----:B------:R4:W-:Y:S02]  /*0b90*/  STG.E.128 desc[UR14][R4.64], RZ ;  /* 0x000000ff04007986 */ /* 0x0009e4000c101d0e */
.L_x_376:
[----:B------:R-:W-:Y:S05]  /*0ba0*/  BSYNC.RECONVERGENT B0 ;  /* 0x0000000000007941 */ /* 0x000fea0003800200 */
.L_x_375:
[----:B------:R-:W-:Y:S01]  /*0bb0*/  BSSY.RECONVERGENT B0, `(.L_x_377) ;  /* 0x0000012000007945 */ /* 0x000fe20003800200 */
[----:B------:R-:W-:Y:S01]  /*0bc0*/  ISETP.GE.OR P3, PT, R21, R10, P2 ;  /* 0x0000000a1500720c */ /* 0x000fe20001766670 */
[C---:B------:R-:W-:Y:S01]  /*0bd0*/  VIADD R20, R17.reuse, 0x60 ;  /* 0x0000006011147836 */ /* 0x040fe20000000000 */
[----:B------:R-:W-:Y:S01]  /*0be0*/  IADD3 R22, PT, PT, R17, 0x70, RZ ;  /* 0x0000007011167810 */ /* 0x000fe20007ffe0ff */
[----:B------:R-:W-:Y:S05]  /*0bf0*/  @P4 BRA `(.L_x_378) ;  /* 0x0000000000344947 */ /* 0x000fea0003800000 */
[----:B------:R-:W5:Y:S01]  /*0c00*/  LDCU.64 UR6, c[0x0][0x408] ;  /* 0x00008100ff0677ac */ /* 0x000f620008000a00 */
[----:B-1234-:R-:W-:Y:S01]  /*0c10*/  IADD3 R4, P4, PT, R18, 0x40, RZ ;  /* 0x0000004012047810 */ /* 0x01efe20007f9e0ff */
        /* <DEDUP_REMOVED lines=10> */
[----:B------:R1:W-:Y:S02]  /*0cc0*/  STG.E.128 desc[UR14][R4.64], RZ ;  /* 0x000000ff04007986 */ /* 0x0003e4000c101d0e */
.L_x_378:
[----:B------:R-:W-:Y:S05]  /*0cd0*/  BSYNC.RECONVERGENT B0 ;  /* 0x0000000000007941 */ /* 0x000fea0003800200 */
.L_x_377:
[----:B------:R-:W-:Y:S01]  /*0ce0*/  BSSY.RECONVERGENT B0, `(.L_x_379) ;  /* 0x0000012000007945 */ /* 0x000fe20003800200 */
[-C--:B------:R-:W-:Y:S01]  /*0cf0*/  ISETP.GE.OR P4, PT, R20, R10.reuse, P2 ;  /* 0x0000000a1400720c */ /* 0x080fe20001786670 */
[----:B------:R-:W-:Y:S01]  /*0d00*/  IMAD R11, R27, R13, RZ ;  /* 0x0000000d1b0b7224 */ /* 0x000fe200078e02ff */
[----:B------:R-:W-:Y:S01]  /*0d10*/  ISETP.GE.OR P2, PT, R22, R10, P2 ;  /* 0x0000000a1600720c */ /* 0x000fe20001746670 */
[----:B------:R-:W-:-:S12]  /*0d20*/  @P3 BRA `(.L_x_380) ;  /* 0x0000000000343947 */ /* 0x000fd80003800000 */
        /* <DEDUP_REMOVED lines=13> */
.L_x_380:
[----:B------:R-:W-:Y:S05]  /*0e00*/  BSYNC.RECONVERGENT B0 ;  /* 0x0000000000007941 */ /* 0x000fea0003800200 */
.L_x_379:
[----:B------:R-:W-:Y:S04]  /*0e10*/  BSSY.RECONVERGENT B0, `(.L_x_381) ;  /* 0x000000f000007945 */ /* 0x000fe80003800200 */
        /* <DEDUP_REMOVED lines=14> */
.L_x_382:
[----:B------:R-:W-:Y:S05]  /*0f00*/  BSYNC.RECONVERGENT B0 ;  /* 0x0000000000007941 */ /* 0x000fea0003800200 */
.L_x_381:
[----:B------:R-:W-:Y:S01]  /*0f10*/  BSSY.RECONVERGENT B0, `(.L_x_383) ;  /* 0x0000012000007945 */ /* 0x000fe20003800200 */
[--C-:B-1234-:R-:W-:Y:S02]  /*0f20*/  IADD3 R5, P4, P3, R11, R16, R12.reuse ;  /* 0x000000100b057210 */ /* 0x11efe40007b9e00c */
[----:B------:R-:W-:Y:S02]  /*0f30*/  SHF.R.S32.HI R11, RZ, 0x1f, R11 ;  /* 0x0000001fff0b7819 */ /* 0x000fe4000001140b */
[----:B------:R-:W-:Y:S01]  /*0f40*/  SHF.R.S32.HI R12, RZ, 0x1f, R12 ;  /* 0x0000001fff0c7819 */ /* 0x000fe2000001140c */
[----:B------:R-:W-:Y:S05]  /*0f50*/  @P2 BRA `(.L_x_384) ;  /* 0x0000000000342947 */ /* 0x000fea0003800000 */
[----:B------:R-:W1:Y:S01]  /*0f60*/  LDCU.64 UR6, c[0x0][0x408] ;  /* 0x00008100ff0677ac */ /* 0x000e620008000a00 */
[----:B------:R-:W-:Y:S01]  /*0f70*/  IADD3 R4, P2, PT, R18, 0x70, RZ ;  /* 0x0000007012047810 */ /* 0x000fe20007f5e0ff */
[----:B------:R-:W-:Y:S01]  /*0f80*/  IMAD.MOV.U32 R2, RZ, RZ, R8 ;  /* 0x000000ffff027224 */ /* 0x000fe200078e0008 */
[----:B------:R-:W-:Y:S01]  /*0f90*/  MOV R3, R7 ;  /* 0x0000000700037202 */ /* 0x000fe20000000f00 */
[----:B------:R-:W2:Y:S02]  /*0fa0*/  LDCU.64 UR4, c[0x0][0x3f0] ;  /* 0x00007e00ff0477ac */ /* 0x000ea40008000a00 */
[----:B------:R-:W-:-:S04]  /*0fb0*/  IMAD.X R0, RZ, RZ, R15, P2 ;  /* 0x000000ffff007224 */ /* 0x000fc800010e060f */
[----:B-1----:R-:W-:Y:S02]  /*0fc0*/  IMAD R0, R0, UR6, RZ ;  /* 0x0000000600007c24 */ /* 0x002fe4000f8e02ff */
[----:B------:R-:W-:-:S04]  /*0fd0*/  IMAD.WIDE.U32 R6, R4, UR6, R2 ;  /* 0x0000000604067c25 */ /* 0x000fc8000f8e0002 */
[----:B------:R-:W-:Y:S01]  /*0fe0*/  IMAD R4, R4, UR7, R0 ;  /* 0x0000000704047c24 */ /* 0x000fe2000f8e0200 */
[----:B--2---:R-:W-:-:S04]  /*0ff0*/  LEA R2, P2, R6, UR4, 0x1 ;  /* 0x0000000406027c11 */ /* 0x004fc8000f8408ff */
[----:B------:R-:W-:-:S04]  /*1000*/  IADD3 R4, PT, PT, R7, R4, RZ ;  /* 0x0000000407047210 */ /* 0x000fc80007ffe0ff */
[----:B------:R-:W-:-:S05]  /*1010*/  LEA.HI.X R3, R6, UR5, R4, 0x1, P2 ;  /* 0x0000000506037c11 */ /* 0x000fca00090f0c04 */
[----:B------:R1:W-:Y:S02]  /*1020*/  STG.E.128 desc[UR14][R2.64], RZ ;  /* 0x000000ff02007986 */ /* 0x0003e4000c101d0e */
.L_x_384:
[----:B------:R-:W-:Y:S05]  /*1030*/  BSYNC.RECONVERGENT B0 ;  /* 0x0000000000007941 */ /* 0x000fea0003800200 */
.L_x_383:
[----:B------:R-:W-:Y:S01]  /*1040*/  BSSY.RECONVERGENT B0, `(.L_x_385) ;  /* 0x000000b000007945 */ /* 0x000fe20003800200 */
[----:B------:R-:W-:-:S03]  /*1050*/  IADD3.X R4, PT, PT, R11, R19, R12, P4, P3 ;  /* 0x000000130b047210 */ /* 0x000fc600027e640c */
[----:B------:R-:W-:Y:S05]  /*1060*/  @P5 BRA `(.L_x_386) ;  /* 0x0000000000205947 */ /* 0x000fea0003800000 */
[----:B------:R-:W2:Y:S01]  /*1070*/  LDCU.64 UR4, c[0x0][0x420] ;  /* 0x00008400ff0477ac */ /* 0x000ea20008000a00 */
[----:B------:R-:W-:-:S05]  /*1080*/  IMAD R0, R17, R13, RZ ;  /* 0x0000000d11007224 */ /* 0x000fca00078e02ff */
[----:B-1----:R-:W-:-:S04]  /*1090*/  IADD3 R3, P2, PT, R0, R5, RZ ;  /* 0x0000000500037210 */ /* 0x002fc80007f5e0ff */
[----:B------:R-:W-:Y:S02]  /*10a0*/  LEA.HI.X.SX32 R0, R0, R4, 0x1, P2 ;  /* 0x0000000400007211 */ /* 0x000fe400010f0eff */
[----:B--2---:R-:W-:-:S04]  /*10b0*/  LEA R2, P2, R3, UR4, 0x2 ;  /* 0x0000000403027c11 */ /* 0x004fc8000f8410ff */
[----:B------:R-:W-:Y:S01]  /*10c0*/  LEA.HI.X R3, R3, UR5, R0, 0x2, P2 ;  /* 0x0000000503037c11 */ /* 0x000fe200090f1400 */
[----:B------:R-:W-:-:S05]  /*10d0*/  IMAD.MOV.U32 R0, RZ, RZ, 0x7f800000 ;  /* 0x7f800000ff007424 */ /* 0x000fca00078e00ff */
[----:B------:R2:W-:Y:S03]  /*10e0*/  STG.E desc[UR14][R2.64], R0 ;  /* 0x0000000002007986 */ /* 0x0005e6000c10190e */
.L_x_386:
[----:B------:R-:W-:Y:S05]  /*10f0*/  BSYNC.RECONVERGENT B0 ;  /* 0x0000000000007941 */ /* 0x000fea0003800200 */
.L_x_385:
[----:B------:R-:W-:Y:S01]  /*1100*/  BSSY.RECONVERGENT B0, `(.L_x_387) ;  /* 0x000000f000007945 */ /* 0x000fe20003800200 */
[-C--:B------:R-:W-:Y:S02]  /*1110*/  ISETP.GE.OR P5, PT, R24, R10.reuse, P1 ;  /* 0x0000000a1800720c */ /* 0x080fe40000fa6670 */
[-C--:B------:R-:W-:Y:S02]  /*1120*/  ISETP.GE.OR P4, PT, R23, R10.reuse, P1 ;  /* 0x0000000a1700720c */ /* 0x080fe40000f86670 */
[-C--:B------:R-:W-:Y:S02]  /*1130*/  ISETP.GE.OR P3, PT, R21, R10.reuse, P1 ;  /* 0x0000000a1500720c */ /* 0x080fe40000f66670 */
[-C--:B------:R-:W-:Y:S02]  /*1140*/  ISETP.GE.OR P2, PT, R20, R10.reuse, P1 ;  /* 0x0000000a1400720c */ /* 0x080fe40000f46670 */
[----:B------:R-:W-:Y:S01]  /*1150*/  ISETP.GE.OR P1, PT, R22, R10, P1 ;  /* 0x0000000a1600720c */ /* 0x000fe20000f26670 */
[----:B------:R-:W-:-:S12]  /*1160*/  @P0 BRA `(.L_x_388) ;  /* 0x0000000000200947 */ /* 0x000fd80003800000 */
[----:B------:R-:W3:Y:S01]  /*1170*/  LDCU.64 UR4, c[0x0][0x420] ;  /* 0x00008400ff0477ac */ /* 0x000ee20008000a00 */
[----:B--2---:R-:W-:-:S05]  /*1180*/  IMAD R0, R25, R13, RZ ;  /* 0x0000000d19007224 */ /* 0x004fca00078e02ff */
[----:B-1----:R-:W-:-:S04]  /*1190*/  IADD3 R3, P0, PT, R0, R5, RZ ;  /* 0x0000000500037210 */ /* 0x002fc80007f1e0ff */
[----:B------:R-:W-:Y:S02]  /*11a0*/  LEA.HI.X.SX32 R0, R0, R4, 0x1, P0 ;  /* 0x0000000400007211 */ /* 0x000fe400000f0eff */
[----:B---3--:R-:W-:-:S04]  /*11b0*/  LEA R2, P0, R3, UR4, 0x2 ;  /* 0x0000000403027c11 */ /* 0x008fc8000f8010ff */
[----:B------:R-:W-:Y:S01]  /*11c0*/  LEA.HI.X R3, R3, UR5, R0, 0x2, P0 ;  /* 0x0000000503037c11 */ /* 0x000fe200080f1400 */
[----:B------:R-:W-:-:S05]  /*11d0*/  IMAD.MOV.U32 R0, RZ, RZ, 0x7f800000 ;  /* 0x7f800000ff007424 */ /* 0x000fca00078e00ff */
[----:B------:R3:W-:Y:S03]  /*11e0*/  STG.E desc[UR14][R2.64], R0 ;  /* 0x0000000002007986 */ /* 0x0007e6000c10190e */
.L_x_388:
[----:B------:R-:W-:Y:S05]  /*11f0*/  BSYNC.RECONVERGENT B0 ;  /* 0x0000000000007941 */ /* 0x000fea0003800200 */
.L_x_387:
[----:B------:R-:W-:Y:S04]  /*1200*/  BSSY.RECONVERGENT B0, `(.L_x_389) ;  /* 0x000000a000007945 */ /* 0x000fe80003800200 */
[----:B------:R-:W-:Y:S05]  /*1210*/  @P6 BRA `(.L_x_390) ;  /* 0x0000000000206947 */ /* 0x000fea0003800000 */
[----:B------:R-:W4:Y:S01]  /*1220*/  LDCU.64 UR4, c[0x0][0x420] ;  /* 0x00008400ff0477ac */ /* 0x000f220008000a00 */
[----:B--23--:R-:W-:-:S05]  /*1230*/  IMAD R0, R26, R13, RZ ;  /* 0x0000000d1a007224 */ /* 0x00cfca00078e02ff */
[----:B-1----:R-:W-:-:S04]  /*1240*/  IADD3 R3, P0, PT, R0, R5, RZ ;  /* 0x0000000500037210 */ /* 0x002fc80007f1e0ff */
[----:B------:R-:W-:Y:S02]  /*1250*/  LEA.HI.X.SX32 R0, R0, R4, 0x1, P0 ;  /* 0x0000000400007211 */ /* 0x000fe400000f0eff */
[----:B----4-:R-:W-:-:S04]  /*1260*/  LEA R2, P0, R3, UR4, 0x2 ;  /* 0x0000000403027c11 */ /* 0x010fc8000f8010ff */
[----:B------:R-:W-:Y:S01]  /*1270*/  LEA.HI.X R3, R3, UR5, R0, 0x2, P0 ;  /* 0x0000000503037c11 */ /* 0x000fe200080f1400 */
[----:B------:R-:W-:-:S05]  /*1280*/  IMAD.MOV.U32 R0, RZ, RZ, 0x7f800000 ;  /* 0x7f800000ff007424 */ /* 0x000fca00078e00ff */
[----:B------:R4:W-:Y:S03]  /*1290*/  STG.E desc[UR14][R2.64], R0 ;  /* 0x0000000002007986 */ /* 0x0009e6000c10190e */
.L_x_390:
[----:B------:R-:W-:Y:S05]  /*12a0*/  BSYNC.RECONVERGENT B0 ;  /* 0x0000000000007941 */ /* 0x000fea0003800200 */
.L_x_389:
[----:B------:R-:W-:Y:S04]  /*12b0*/  BSSY.RECONVERGENT B0, `(.L_x_391) ;  /* 0x000000a000007945 */ /* 0x000fe80003800200 */
[----:B------:R-:W-:Y:S05]  /*12c0*/  @P5 BRA `(.L_x_392) ;  /* 0x0000000000205947 */ /* 0x000fea0003800000 */
[----:B------:R-:W5:Y:S01]  /*12d0*/  LDCU.64 UR4, c[0x0][0x420] ;  /* 0x00008400ff0477ac */ /* 0x000f620008000a00 */
[----:B--234-:R-:W-:-:S05]  /*12e0*/  IMAD R0, R24, R13, RZ ;  /* 0x0000000d18007224 */ /* 0x01cfca00078e02ff */
[----:B-1----:R-:W-:-:S04]  /*12f0*/  IADD3 R3, P0, PT, R0, R5, RZ ;  /* 0x0000000500037210 */ /* 0x002fc80007f1e0ff */
[----:B------:R-:W-:Y:S02]  /*1300*/  LEA.HI.X.SX32 R0, R0, R4, 0x1, P0 ;  /* 0x0000000400007211 */ /* 0x000fe400000f0eff */
[----:B-----5:R-:W-:-:S04]  /*1310*/  LEA R2, P0, R3, UR4, 0x2 ;  /* 0x0000000403027c11 */ /* 0x020fc8000f8010ff */
[----:B------:R-:W-:Y:S01]  /*1320*/  LEA.HI.X R3, R3, UR5, R0, 0x2, P0 ;  /* 0x0000000503037c11 */ /* 0x000fe200080f1400 */
[----:B------:R-:W-:-:S05]  /*1330*/  IMAD.MOV.U32 R0, RZ, RZ, 0x7f800000 ;  /* 0x7f800000ff007424 */ /* 0x000fca00078e00ff */
[----:B------:R1:W-:Y:S03]  /*1340*/  STG.E desc[UR14][R2.64], R0 ;  /* 0x0000000002007986 */ /* 0x0003e6000c10190e */
.L_x_392:
[----:B------:R-:W-:Y:S05]  /*1350*/  BSYNC.RECONVERGENT B0 ;  /* 0x0000000000007941 */ /* 0x000fea0003800200 */
.L_x_391:
[----:B------:R-:W-:Y:S04]  /*1360*/  BSSY.RECONVERGENT B0, `(.L_x_393) ;  /* 0x000000a000007945 */ /* 0x000fe80003800200 */
[----:B------:R-:W-:Y:S05]  /*1370*/  @P4 BRA `(.L_x_394) ;  /* 0x0000000000204947 */ /* 0x000fea0003800000 */
[----:B------:R-:W5:Y:S01]  /*1380*/  LDCU.64 UR4, c[0x0][0x420] ;  /* 0x00008400ff0477ac */ /* 0x000f620008000a00 */
[----:B-1234-:R-:W-:-:S05]  /*1390*/  IMAD R0, R23, R13, RZ ;  /* 0x0000000d17007224 */ /* 0x01efca00078e02ff */
[----:B------:R-:W-:-:S04]  /*13a0*/  IADD3 R3, P0, PT, R0, R5, RZ ;  /* 0x0000000500037210 */ /* 0x000fc80007f1e0ff */
[----:B------:R-:W-:Y:S02]  /*13b0*/  LEA.HI.X.SX32 R0, R0, R4, 0x1, P0 ;  /* 0x0000000400007211 */ /* 0x000fe400000f0eff */
[----:B-----5:R-:W-:-:S04]  /*13c0*/  LEA R2, P0, R3, UR4, 0x2 ;  /* 0x0000000403027c11 */ /* 0x020fc8000f8010ff */
[----:B------:R-:W-:Y:S01]  /*13d0*/  LEA.HI.X R3, R3, UR5, R0, 0x2, P0 ;  /* 0x0000000503037c11 */ /* 0x000fe200080f1400 */
[----:B------:R-:W-:-:S05]  /*13e0*/  IMAD.MOV.U32 R0, RZ, RZ, 0x7f800000 ;  /* 0x7f800000ff007424 */ /* 0x000fca00078e00ff */
[----:B------:R1:W-:Y:S03]  /*13f0*/  STG.E desc[UR14][R2.64], R0 ;  /* 0x0000000002007986 */ /* 0x0003e6000c10190e */
.L_x_394:
[----:B------:R-:W-:Y:S05]  /*1400*/  BSYNC.RECONVERGENT B0 ;  /* 0x0000000000007941 */ /* 0x000fea0003800200 */
.L_x_393:
        /* <DEDUP_REMOVED lines=10> */
.L_x_396:
[----:B------:R-:W-:Y:S05]  /*14b0*/  BSYNC.RECONVERGENT B0 ;  /* 0x0000000000007941 */ /* 0x000fea0003800200 */
.L_x_395:
        /* <DEDUP_REMOVED lines=10> */
.L_x_398:
[----:B------:R-:W-:Y:S05]  /*1560*/  BSYNC.RECONVERGENT B0 ;  /* 0x0000000000007941 */ /* 0x000fea0003800200 */
.L_x_397:
[----:B------:R-:W-:Y:S05]  /*1570*/  @P1 EXIT ;  /* 0x000000000000194d */ /* 0x000fea0003800000 */
[----:B------:R-:W5:Y:S01]  /*1580*/  LDCU.64 UR4, c[0x0][0x420] ;  /* 0x00008400ff0477ac */ /* 0x000f620008000a00 */
[----:B-1234-:R-:W-:-:S05]  /*1590*/  IMAD R0, R22, R13, RZ ;  /* 0x0000000d16007224 */ /* 0x01efca00078e02ff */
[----:B------:R-:W-:-:S04]  /*15a0*/  IADD3 R3, P0, PT, R0, R5, RZ ;  /* 0x0000000500037210 */ /* 0x000fc80007f1e0ff */
[----:B------:R-:W-:Y:S02]  /*15b0*/  LEA.HI.X.SX32 R0, R0, R4, 0x1, P0 ;  /* 0x0000000400007211 */ /* 0x000fe400000f0eff */
[----:B-----5:R-:W-:-:S04]  /*15c0*/  LEA R2, P0, R3, UR4, 0x2 ;  /* 0x0000000403027c11 */ /* 0x020fc8000f8010ff */
[----:B------:R-:W-:Y:S01]  /*15d0*/  LEA.HI.X R3, R3, UR5, R0, 0x2, P0 ;  /* 0x0000000503037c11 */ /* 0x000fe200080f1400 */
[----:B------:R-:W-:-:S05]  /*15e0*/  IMAD.MOV.U32 R0, RZ, RZ, 0x7f800000 ;  /* 0x7f800000ff007424 */ /* 0x000fca00078e00ff */
[----:B------:R-:W-:Y:S01]  /*15f0*/  STG.E desc[UR14][R2.64], R0 ;  /* 0x0000000002007986 */ /* 0x000fe2000c10190e */
[----:B------:R-:W-:Y:S05]  /*1600*/  EXIT ;  /* 0x000000000000794d */ /* 0x000fea0003800000 */
.L_x_367:
[----:B------:R-:W-:Y:S02]  /*1610*/  ISETP.NE.AND P0, PT, R28, -0x1, PT ;  /* 0xffffffff1c00780c */ /* 0x000fe40003f05270 */
[----:B------:R-:W-:-:S11]  /*1620*/  ISETP.NE.AND P2, PT, R11, -0x1, PT ;  /* 0xffffffff0b00780c */ /* 0x000fd60003f45270 */
[----:B------:R-:W5:Y:S08]  /*1630*/  @!P0 LDC.64 R6, c[0x0][0x398] ;  /* 0x0000e600ff068b82 */ /* 0x000f700000000a00 */
[----:B------:R-:W1:Y:S01]  /*1640*/  @P0 LDC.64 R8, c[0x0][0x3b0] ;  /* 0x0000ec00ff080b82 */ /* 0x000e620000000a00 */
[----:B-----5:R-:W-:-:S04]  /*1650*/  @!P0 IMAD.WIDE.U32 R4, R24, R6, RZ ;  /* 0x0000000618048225 */ /* 0x020fc800078e00ff */
        /* <DEDUP_REMOVED lines=8> */
[----:B------:R-:W5:Y:S01]  /*16e0*/  LDCU.64 UR6, c[0x0][0x3a0] ;  /* 0x00007400ff0677ac */ /* 0x000f620008000a00 */
[----:B-1----:R-:W-:Y:S02]  /*16f0*/  MOV R82, UR4 ;  /* 0x0000000400527c02 */ /* 0x002fe40008000f00 */
[----:B------:R-:W-:-:S03]  /*1700*/  MOV R83, UR5 ;  /* 0x0000000500537c02 */ /* 0x000fc60008000f00 */
[-C--:B------:R-:W-:Y:S02]  /*1710*/  IMAD R0, R0, R82.reuse, RZ ;  /* 0x0000005200007224 */ /* 0x080fe400078e02ff */
[----:B------:R-:W-:-:S04]  /*1720*/  IMAD.WIDE.U32 R2, R10, R82, RZ ;  /* 0x000000520a027225 */ /* 0x000fc800078e00ff */
[----:B------:R-:W-:-:S05]  /*1730*/  IMAD R0, R10, R83, R0 ;  /* 0x000000530a007224 */ /* 0x000fca00078e0200 */
[----:B------:R-:W-:-:S03]  /*1740*/  IADD3 R3, PT, PT, R3, R0, RZ ;  /* 0x0000000003037210 */ /* 0x000fc60007ffe0ff */
[----:B-----5:R-:W-:-:S04]  /*1750*/  IMAD.WIDE.U32 R2, R24, UR6, R2 ;  /* 0x0000000618027c25 */ /* 0x020fc8000f8e0002 */
[----:B------:R-:W-:Y:S01]  /*1760*/  IMAD R6, R24, UR7, R3 ;  /* 0x0000000718067c24 */ /* 0x000fe2000f8e0203 */
[----:B------:R-:W-:Y:S01]  /*1770*/  MOV R5, R2 ;  /* 0x0000000200057202 */ /* 0x000fe20000000f00 */
[----:B------:R-:W-:Y:S06]  /*1780*/  BRA `(.L_x_400) ;  /* 0x0000000000187947 */ /* 0x000fec0003800000 */
.L_x_399:
[----:B------:R-:W1:Y:S01]  /*1790*/  LDC.64 R82, c[0x0][0x3b8] ;  /* 0x0000ee00ff527b82 */ /* 0x000e620000000a00 */
[----:B------:R-:W-:-:S05]  /*17a0*/  IADD3 R2, PT, PT, R10, R11, RZ ;  /* 0x0000000b0a027210 */ /* 0x000fca0007ffe0ff */
[C---:B-1----:R-:W-:Y:S02]  /*17b0*/  IMAD R0, R2.reuse, R83, RZ ;  /* 0x0000005302007224 */ /* 0x042fe400078e02ff */
[----:B------:R-:W-:-:S05]  /*17c0*/  IMAD.WIDE.U32 R2, R2, R82, RZ ;  /* 0x0000005202027225 */ /* 0x000fca00078e00ff */
[----:B------:R-:W-:Y:S02]  /*17d0*/  IADD3 R6, PT, PT, R3, R0, RZ ;  /* 0x0000000003067210 */ /* 0x000fe40007ffe0ff */
[----:B------:R-:W-:-:S07]  /*17e0*/  MOV R5, R2 ;  /* 0x0000000200057202 */ /* 0x000fce0000000f00 */
.L_x_400:
[----:B------:R-:W1:Y:S01]  /*17f0*/  LDC R9, c[0x0][0x3e8] ;  /* 0x0000fa00ff097b82 */ /* 0x000e620000000800 */
[----:B---3--:R-:W-:Y:S02]  /*1800*/  IABS R4, R18 ;  /* 0x0000001200047213 */ /* 0x008fe40000000000 */
[----:B-1----:R-:W-:-:S04]  /*1810*/  IABS R7, R9 ;  /* 0x0000000900077213 */ /* 0x002fc80000000000 */
[----:B------:R-:W1:Y:S08]  /*1820*/  I2F.RP R2, R7 ;  /* 0x0000000700027306 */ /* 0x000e700000209400 */
[----:B-1----:R-:W1:Y:S02]  /*1830*/  MUFU.RCP R2, R2 ;  /* 0x0000000200027308 */ /* 0x002e640000001000 */
[----:B-1----:R-:W-:-:S06]  /*1840*/  VIADD R2, R2, 0xffffffe ;  /* 0x0ffffffe02027836 */ /* 0x002fcc0000000000 */
[----:B------:R-:W1:Y:S02]  /*1850*/  F2I.FTZ.U32.TRUNC.NTZ R3, R2 ;  /* 0x0000000200037305 */ /* 0x000e64000021f000 */
[----:B-1----:R-:W-:Y:S01]  /*1860*/  IMAD.MOV R0, RZ, RZ, -R3 ;  /* 0x000000ffff007224 */ /* 0x002fe200078e0a03 */
        /* <DEDUP_REMOVED lines=21> */
[----:B------:R-:W3:Y:S01]  /*19c0*/  LDCU.64 UR6, c[0x0][0x3a8] ;  /* 0x00007500ff0677ac */ /* 0x000ee20008000a00 */
[----:B-1----:R-:W-:Y:S02]  /*19d0*/  MOV R16, UR4 ;  /* 0x0000000400107c02 */ /* 0x002fe40008000f00 */
[----:B------:R-:W-:-:S03]  /*19e0*/  MOV R17, UR5 ;  /* 0x0000000500117c02 */ /* 0x000fc60008000f00 */
[-C--:B------:R-:W-:Y:S02]  /*19f0*/  IMAD R0, R0, R16.reuse, RZ ;  /* 0x0000001000007224 */ /* 0x080fe400078e02ff */
[----:B------:R-:W-:-:S04]  /*1a00*/  IMAD.WIDE.U32 R2, R10, R16, RZ ;  /* 0x000000100a027225 */ /* 0x000fc800078e00ff */
[----:B------:R-:W-:-:S05]  /*1a10*/  IMAD R0, R10, R17, R0 ;  /* 0x000000110a007224 */ /* 0x000fca00078e0200 */
[----:B------:R-:W-:-:S03]  /*1a20*/  IADD3 R3, PT, PT, R3, R0, RZ ;  /* 0x0000000003037210 */ /* 0x000fc60007ffe0ff */
[----:B---3--:R-:W-:-:S04]  /*1a30*/  IMAD.WIDE.U32 R2, R24, UR6, R2 ;  /* 0x0000000618027c25 */ /* 0x008fc8000f8e0002 */
[----:B------:R-:W-:Y:S01]  /*1a40*/  IMAD R0, R24, UR7, R3 ;  /* 0x0000000718007c24 */ /* 0x000fe2000f8e0203 */
[----:B------:R-:W-:Y:S06]  /*1a50*/  BRA `(.L_x_402) ;  /* 0x0000000000147947 */ /* 0x000fec0003800000 */
.L_x_401:
[----:B------:R-:W1:Y:S01]  /*1a60*/  LDC.64 R16, c[0x0][0x3c0] ;  /* 0x0000f000ff107b82 */ /* 0x000e620000000a00 */
[----:B------:R-:W-:-:S05]  /*1a70*/  IADD3 R0, PT, PT, R10, R11, RZ ;  /* 0x0000000b0a007210 */ /* 0x000fca0007ffe0ff */
[C---:B-1----:R-:W-:Y:S02]  /*1a80*/  IMAD R4, R0.reuse, R17, RZ ;  /* 0x0000001100047224 */ /* 0x042fe400078e02ff */
[----:B------:R-:W-:-:S05]  /*1a90*/  IMAD.WIDE.U32 R2, R0, R16, RZ ;  /* 0x0000001000027225 */ /* 0x000fca00078e00ff */
[----:B------:R-:W-:-:S07]  /*1aa0*/  IADD3 R0, PT, PT, R3, R4, RZ ;  /* 0x0000000403007210 */ /* 0x000fce0007ffe0ff */
.L_x_402:
[----:B----4-:R-:W-:Y:S01]  /*1ab0*/  IMAD.SHL.U32 R32, R233, 0x8, RZ ;  /* 0x00000008e9207824 */ /* 0x010fe200078e00ff */
[----:B------:R-:W1:Y:S01]  /*1ac0*/  LDCU.128 UR8, c[0x0][0x3d0] ;  /* 0x00007a00ff0877ac */ /* 0x000e620008000c00 */
[----:B------:R-:W-:Y:S01]  /*1ad0*/  SHF.R.U32.HI R21, RZ, 0x3, R233 ;  /* 0x00000003ff157819 */ /* 0x000fe200000116e9 */
[----:B------:R-:W3:Y:S01]  /*1ae0*/  S2UR UR5, SR_CgaCtaId ;  /* 0x00000000000579c3 */ /* 0x000ee20000008800 */
[----:B------:R-:W-:Y:S01]  /*1af0*/  IMAD.IADD R22, R241, 0x1, -R27 ;  /* 0x00000001f1167824 */ /* 0x000fe200078e0a1b */
[----:B------:R-:W-:Y:S01]  /*1b00*/  LOP3.LUT R166, R32, 0x38, RZ, 0xc0, !PT ;  /* 0x0000003820a67812 */ /* 0x000fe200078ec0ff */
[----:B------:R-:W4:Y:S01]  /*1b10*/  LDCU.64 UR12, c[0x0][0x388] ;  /* 0x00007100ff0c77ac */ /* 0x000f220008000a00 */
[----:B------:R-:W-:Y:S01]  /*1b20*/  SHF.L.U32 R15, R164, 0x7, RZ ;  /* 0x00000007a40f7819 */ /* 0x000fe200000006ff */
[----:B------:R-:W-:Y:S01]  /*1b30*/  BSSY.RECONVERGENT B0, `(.L_x_403) ;  /* 0x0000039000007945 */ /* 0x000fe20003800200 */
[C---:B------:R-:W-:Y:S01]  /*1b40*/  IADD3 R4, P1, PT, R166.reuse, R5, RZ ;  /* 0x00000005a6047210 */ /* 0x040fe20007f3e0ff */
[----:B------:R-:W5:Y:S01]  /*1b50*/  LDCU.64 UR6, c[0x0][0x390] ;  /* 0x00007200ff0677ac */ /* 0x000f620008000a00 */
[----:B------:R-:W-:Y:S01]  /*1b60*/  IADD3 R2, P0, PT, R166, R2, RZ ;  /* 0x00000002a6027210 */ /* 0x000fe20007f1e0ff */
[----:B------:R2:W-:Y:S01]  /*1b70*/  STL [R1+0x18], R22 ;  /* 0x0000181601007387 */ /* 0x0005e20000100800 */
[----:B------:R-:W-:Y:S01]  /*1b80*/  SHF.R.U32.HI R23, RZ, 0x19, R164 ;  /* 0x00000019ff177819 */ /* 0x000fe200000116a4 */
[----:B------:R-:W-:Y:S01]  /*1b90*/  IMAD.X R5, RZ, RZ, R6, P1 ;  /* 0x000000ffff057224 */ /* 0x000fe200008e0606 */
[----:B------:R-:W-:Y:S01]  /*1ba0*/  IADD3.X R3, PT, PT, RZ, R0, RZ, P0, !PT ;  /* 0x00000000ff037210 */ /* 0x000fe200007fe4ff */
[----:B------:R-:W-:Y:S01]  /*1bb0*/  UMOV UR4, 0x400 ;  /* 0x0000040000047882 */ /* 0x000fe20000000000 */
[----:B------:R-:W-:Y:S01]  /*1bc0*/  SHF.R.S32.HI R0, RZ, 0x1f, R8 ;  /* 0x0000001fff007819 */ /* 0x000fe20000011408 */
[----:B------:R-:W-:Y:S01]  /*1bd0*/  IMAD.WIDE.U32 R4, R21, R82, R4 ;  /* 0x0000005215047225 */ /* 0x000fe200078e0004 */
[----:B------:R-:W-:-:S03]  /*1be0*/  LOP3.LUT R15, R15, R21, RZ, 0xfc, !PT ;  /* 0x000000150f0f7212 */ /* 0x000fc600078efcff */
[C---:B------:R-:W-:Y:S02]  /*1bf0*/  IMAD R5, R21.reuse, R83, R5 ;  /* 0x0000005315057224 */ /* 0x040fe400078e0205 */
[----:B-1----:R-:W-:Y:S02]  /*1c00*/  IMAD R10, R0, UR8, RZ ;  /* 0x00000008000a7c24 */ /* 0x002fe4000f8e02ff */
[----:B------:R-:W-:Y:S01]  /*1c10*/  IMAD.WIDE.U32 R6, R8, UR8, R4 ;  /* 0x0000000808067c25 */ /* 0x000fe2000f8e0004 */
[----:B------:R-:W-:Y:S01]  /*1c20*/  IADD3 R4, P0, PT, R166, R12, RZ ;  /* 0x0000000ca6047210 */ /* 0x000fe20007f1e0ff */
[----:B---3--:R-:W-:Y:S02]  /*1c30*/  ULEA UR5, UR5, UR4, 0x18 ;  /* 0x0000000405057291 */ /* 0x008fe4000f8ec0ff */
[----:B------:R-:W-:Y:S01]  /*1c40*/  IMAD R10, R8, UR9, R10 ;  /* 0x00000009080a7c24 */ /* 0x000fe2000f8e020a */
[----:B------:R-:W1:Y:S01]  /*1c50*/  LDCU.64 UR8, c[0x0][0x3c8] ;  /* 0x00007900ff0877ac */ /* 0x000e620008000a00 */
[----:B------:R-:W-:Y:S01]  /*1c60*/  IMAD R0, R0, UR10, RZ ;  /* 0x0000000a00007c24 */ /* 0x000fe2000f8e02ff */
[----:B----4-:R-:W-:Y:S01]  /*1c70*/  LEA R246, P2, R6, UR12, 0x1 ;  /* 0x0000000c06f67c11 */ /* 0x010fe2000f8408ff */
[----:B------:R-:W-:Y:S01]  /*1c80*/  IMAD.WIDE.U32 R2, R21, R16, R2 ;  /* 0x0000001015027225 */ /* 0x000fe200078e0002 */
[----:B------:R-:W-:-:S02]  /*1c90*/  IADD3.X R5, PT, PT, RZ, R13, RZ, P0, !PT ;  /* 0x0000000dff057210 */ /* 0x000fc400007fe4ff */
[----:B------:R-:W-:Y:S01]  /*1ca0*/  ISETP.GE.AND P0, PT, R21, R22, PT ;  /* 0x000000161500720c */ /* 0x000fe20003f06270 */
[----:B------:R-:W-:Y:S02]  /*1cb0*/  IMAD R9, R8, UR11, R0 ;  /* 0x0000000b08097c24 */ /* 0x000fe4000f8e0200 */
[----:B------:R-:W-:Y:S02]  /*1cc0*/  IMAD.IADD R0, R7, 0x1, R10 ;  /* 0x0000000107007824 */ /* 0x000fe400078e020a */
[----:B------:R-:W-:-:S03]  /*1cd0*/  IMAD R3, R21, R17, R3 ;  /* 0x0000001115037224 */ /* 0x000fc600078e0203 */
[----:B------:R-:W-:Y:S01]  /*1ce0*/  LEA.HI.X R243, R6, UR13, R0, 0x1, P2 ;  /* 0x0000000d06f37c11 */ /* 0x000fe200090f0c00 */
[----:B------:R-:W-:Y:S01]  /*1cf0*/  IMAD.WIDE.U32 R2, R8, UR10, R2 ;  /* 0x0000000a08027c25 */ /* 0x000fe2000f8e0002 */
[----:B------:R-:W-:-:S03]  /*1d00*/  LOP3.LUT R0, R32, 0x1f8, RZ, 0xc0, !PT ;  /* 0x000001f820007812 */ /* 0x000fc600078ec0ff */
[----:B------:R-:W-:Y:S01]  /*1d10*/  IMAD.IADD R3, R3, 0x1, R9 ;  /* 0x0000000103037824 */ /* 0x000fe200078e0209 */
[----:B------:R-:W-:Y:S01]  /*1d20*/  LOP3.LUT R0, R0, 0x38, R233, 0x78, !PT ;  /* 0x0000003800007812 */ /* 0x000fe200078e78e9 */
[----:B-1----:R-:W-:Y:S01]  /*1d30*/  IMAD.WIDE.U32 R10, R18, UR8, R4 ;  /* 0x00000008120a7c25 */ /* 0x002fe2000f8e0004 */
[----:B-----5:R-:W-:Y:S02]  /*1d40*/  LEA R248, P1, R2, UR6, 0x1 ;  /* 0x0000000602f87c11 */ /* 0x020fe4000f8208ff */
[----:B------:R-:W-:Y:S01]  /*1d50*/  LOP3.LUT R0, R0, 0x1e00, R32, 0xf8, !PT ;  /* 0x00001e0000007812 */ /* 0x000fe200078ef820 */
[----:B------:R-:W-:Y:S01]  /*1d60*/  IMAD R9, R18, UR9, R11 ;  /* 0x0000000912097c24 */ /* 0x000fe2000f8e020b */
[----:B------:R-:W-:Y:S02]  /*1d70*/  LEA.HI.X R247, R2, UR7, R3, 0x1, P1 ;  /* 0x0000000702f77c11 */ /* 0x000fe400088f0c03 */
[----:B------:R-:W-:Y:S01]  /*1d80*/  LEA R240, R0, UR5, 0x1 ;  /* 0x0000000500f07c11 */ /* 0x000fe2000f8e08ff */
[----:B--2---:R-:W-:Y:S06]  /*1d90*/  @P0 BRA `(.L_x_404) ;  /* 0x0000000000480947 */ /* 0x004fec0003800000 */
[----:B------:R-:W1:Y:S02]  /*1da0*/  LDCU UR4, c[0x0][0x440] ;  /* 0x00008800ff0477ac */ /* 0x000e640008000800 */
[----:B-1----:R-:W-:-:S13]  /*1db0*/  ISETP.GE.AND P0, PT, R166, UR4, PT ;  /* 0x00000004a6007c0c */ /* 0x002fda000bf06270 */
[----:B------:R-:W-:Y:S05]  /*1dc0*/  @P0 BRA `(.L_x_405) ;  /* 0x0000000000380947 */ /* 0x000fea0003800000 */
        /* <DEDUP_REMOVED lines=14> */
.L_x_405:
[----:B------:R1:W-:Y:S02]  /*1eb0*/  STS.128 [R240], RZ ;  /* 0x000000fff0007388 */ /* 0x0003e40000000c00 */
.L_x_404:
[----:B------:R-:W-:Y:S05]  /*1ec0*/  BSYNC.RECONVERGENT B0 ;  /* 0x0000000000007941 */ /* 0x000fea0003800200 */
.L_x_403:
[----:B------:R-:W-:Y:S01]  /*1ed0*/  VIADD R0, R80, 0x7f ;  /* 0x0000007f50007836 */ /* 0x000fe20000000000 */
[----:B------:R-:W-:Y:S01]  /*1ee0*/  BSSY.RECONVERGENT B0, `(.L_x_406) ;  /* 0x000002b000007945 */ /* 0x000fe20003800200 */
[C---:B------:R-:W-:Y:S01]  /*1ef0*/  VIADD R31, R21.reuse, 0x10 ;  /* 0x00000010151f7836 */ /* 0x040fe20000000000 */
[----:B------:R-:W-:Y:S01]  /*1f00*/  SHF.L.U64.HI R7, R82, 0x7, R83 ;  /* 0x0000000752077819 */ /* 0x000fe20000010253 */
[C---:B------:R-:W-:Y:S01]  /*1f10*/  VIADD R30, R21.reuse, 0x20 ;  /* 0x00000020151e7836 */ /* 0x040fe20000000000 */
[----:B------:R-:W-:Y:S01]  /*1f20*/  SHF.R.S32.HI R2, RZ, 0x1f, R0 ;  /* 0x0000001fff027819 */ /* 0x000fe20000011400 */
[----:B------:R-:W-:Y:S01]  /*1f30*/  VIADD R29, R21, 0x30 ;  /* 0x00000030151d7836 */ /* 0x000fe20000000000 */
[----:B------:R-:W-:Y:S01]  /*1f40*/  ISETP.GE.AND P1, PT, R31, R22, PT ;  /* 0x000000161f00720c */ /* 0x000fe20003f26270 */
[C---:B------:R-:W-:Y:S01]  /*1f50*/  VIADD R28, R21.reuse, 0x40 ;  /* 0x00000040151c7836 */ /* 0x040fe20000000000 */
[----:B------:R-:W-:Y:S01]  /*1f60*/  LEA.HI R0, R2, R0, RZ, 0x7 ;  /* 0x0000000002007211 */ /* 0x000fe200078f38ff */
[C---:B------:R-:W-:Y:S01]  /*1f70*/  VIADD R27, R21.reuse, 0x50 ;  /* 0x00000050151b7836 */ /* 0x040fe20000000000 */
[-C--:B------:R-:W-:Y:S01]  /*1f80*/  ISETP.GE.AND P0, PT, R30, R22.reuse, PT ;  /* 0x000000161e00720c */ /* 0x080fe20003f06270 */
[C---:B------:R-:W-:Y:S01]  /*1f90*/  VIADD R26, R21.reuse, 0x60 ;  /* 0x00000060151a7836 */ /* 0x040fe20000000000 */
[----:B------:R-:W-:Y:S01]  /*1fa0*/  SHF.R.S32.HI R244, RZ, 0x7, R0 ;  /* 0x00000007fff47819 */ /* 0x000fe20000011400 */
[----:B------:R-:W-:Y:S01]  /*1fb0*/  VIADD R25, R21, 0x70 ;  /* 0x0000007015197836 */ /* 0x000fe20000000000 */
[-C--:B------:R-:W-:Y:S01]  /*1fc0*/  ISETP.GE.AND P5, PT, R29, R22.reuse, PT ;  /* 0x000000161d00720c */ /* 0x080fe20003fa6270 */
[----:B------:R-:W-:Y:S01]  /*1fd0*/  IMAD.SHL.U32 R6, R82, 0x80, RZ ;  /* 0x0000008052067824 */ /* 0x000fe200078e00ff */
[-C--:B------:R-:W-:Y:S01]  /*1fe0*/  ISETP.GE.AND P4, PT, R28, R22.reuse, PT ;  /* 0x000000161c00720c */ /* 0x080fe20003f86270 */
[----:B------:R-:W-:Y:S01]  /*1ff0*/  VIADD R20, R244, 0xffffffff ;  /* 0xfffffffff4147836 */ /* 0x000fe20000000000 */
[----:B------:R-:W-:-:S02]  /*2000*/  ISETP.GE.AND P3, PT, R27, R22, PT ;  /* 0x000000161b00720c */ /* 0x000fc40003f66270 */
[----:B------:R-:W-:Y:S01]  /*2010*/  ISETP.GE.AND P2, PT, R26, R22, PT ;  /* 0x000000161a00720c */ /* 0x000fe20003f46270 */
[----:B------:R-:W-:-:S05]  /*2020*/  IMAD R14, R20, -0x80, R80 ;  /* 0xffffff80140e7824 */ /* 0x000fca00078e0250 */
[----:B------:R-:W-:Y:S01]  /*2030*/  ISETP.GE.AND P6, PT, R21, R14, PT ;  /* 0x0000000e1500720c */ /* 0x000fe20003fc6270 */
[----:B------:R-:W-:-:S12]  /*2040*/  @P1 BRA `(.L_x_407) ;  /* 0x0000000000501947 */ /* 0x000fd80003800000 */
[----:B------:R-:W3:Y:S02]  /*2050*/  LDCU UR4, c[0x0][0x440] ;  /* 0x00008800ff0477ac */ /* 0x000ee40008000800 */
[----:B---3--:R-:W-:-:S13]  /*2060*/  ISETP.GE.AND P1, PT, R166, UR4, PT ;  /* 0x00000004a6007c0c */ /* 0x008fda000bf26270 */
[----:B------:R3:W-:Y:S01]  /*2070*/  @P1 STS.128 [R240+0x800], RZ ;  /* 0x000800fff0001388 */ /* 0x0007e20000000c00 */
[----:B------:R-:W-:Y:S05]  /*2080*/  @P1 BRA `(.L_x_407) ;  /* 0x0000000000401947 */ /* 0x000fea0003800000 */
[----:B------:R-:W4:Y:S01]  /*2090*/  LDCU.64 UR8, c[0x0][0x3b0] ;  /* 0x00007600ff0877ac */ /* 0x000f220008000a00 */
[----:B--2---:R-:W-:Y:S01]  /*20a0*/  IADD3 R4, P1, PT, R15, 0x10, RZ ;  /* 0x000000100f047810 */ /* 0x004fe20007f3e0ff */
[----:B------:R-:W-:Y:S01]  /*20b0*/  IMAD.MOV.U32 R2, RZ, RZ, R10 ;  /* 0x000000ffff027224 */ /* 0x000fe200078e000a */
[----:B------:R-:W-:Y:S01]  /*20c0*/  MOV R3, R9 ;  /* 0x0000000900037202 */ /* 0x000fe20000000f00 */
[----:B------:R-:W2:Y:S02]  /*20d0*/  LDCU.64 UR6, c[0x0][0x380] ;  /* 0x00007000ff0677ac */ /* 0x000ea40008000a00 */
[----:B------:R-:W-:-:S04]  /*20e0*/  IMAD.X R0, RZ, RZ, R23, P1 ;  /* 0x000000ffff007224 */ /* 0x000fc800008e0617 */
[----:B----4-:R-:W-:Y:S02]  /*20f0*/  IMAD R0, R0, UR8, RZ ;  /* 0x0000000800007c24 */ /* 0x010fe4000f8e02ff */
        /* <DEDUP_REMOVED lines=8> */
[----:B------:R4:W-:Y:S02]  /*2180*/  LDGSTS.E.BYPASS.LTC128B.128 [R240+0x800], desc[UR14][R4.64] ;  /* 0x0080000004f07fae */ /* 0x0009e4000b981a0e */
.L_x_407:
[----:B------:R-:W-:Y:S05]  /*2190*/  BSYNC.RECONVERGENT B0 ;  /* 0x0000000000007941 */ /* 0x000fea0003800200 */
.L_x_406:
[----:B------:R-:W-:Y:S01]  /*21a0*/  ISETP.GE.AND P1, PT, R25, R22, PT ;  /* 0x000000161900720c */ /* 0x000fe20003f26270 */
[-C--:B------:R-:W-:Y:S01]  /*21b0*/  IMAD R0, R7, R20.reuse, RZ ;  /* 0x0000001407007224 */ /* 0x080fe200078e02ff */
[----:B------:R-:W-:Y:S01]  /*21c0*/  SHF.R.S32.HI R22, RZ, 0x1f, R20 ;  /* 0x0000001fff167819 */ /* 0x000fe20000011414 */
[----:B------:R-:W-:Y:S01]  /*21d0*/  BSSY.RECONVERGENT B0, `(.L_x_408) ;  /* 0x0000018000007945 */ /* 0x000fe20003800200 */
[----:B------:R-:W-:-:S04]  /*21e0*/  IMAD.WIDE.U32 R12, R6, R20, RZ ;  /* 0x00000014060c7225 */ /* 0x000fc800078e00ff */
[----:B------:R-:W-:Y:S01]  /*21f0*/  IMAD R21, R22, R6, R0 ;  /* 0x0000000616157224 */ /* 0x000fe200078e0200 */
[----:B------:R-:W-:Y:S05]  /*2200*/  @P0 BRA `(.L_x_409) ;  /* 0x0000000000500947 */ /* 0x000fea0003800000 */
[----:B------:R-:W5:Y:S02]  /*2210*/  LDCU UR4, c[0x0][0x440] ;  /* 0x00008800ff0477ac */ /* 0x000f640008000800 */
[----:B-----5:R-:W-:-:S13]  /*2220*/  ISETP.GE.AND P0, PT, R166, UR4, PT ;  /* 0x00000004a6007c0c */ /* 0x020fda000bf06270 */
[----:B------:R1:W-:Y:S01]  /*2230*/  @P0 STS.128 [R240+0x1000], RZ ;  /* 0x001000fff0000388 */ /* 0x0003e20000000c00 */
[----:B------:R-:W-:Y:S05]  /*2240*/  @P0 BRA `(.L_x_409) ;  /* 0x0000000000400947 */ /* 0x000fea0003800000 */
[----:B------:R-:W5:Y:S01]  /*2250*/  LDCU.64 UR8, c[0x0][0x3b0] ;  /* 0x00007600ff0877ac */ /* 0x000f620008000a00 */
[----:B--2-4-:R-:W-:Y:S01]  /*2260*/  IADD3 R4, P0, PT, R15, 0x20, RZ ;  /* 0x000000200f047810 */ /* 0x014fe20007f1e0ff */
        /* <DEDUP_REMOVED lines=14> */
.L_x_409:
[----:B------:R-:W-:Y:S05]  /*2350*/  BSYNC.RECONVERGENT B0 ;  /* 0x0000000000007941 */ /* 0x000fea0003800200 */
.L_x_408:
[----:B------:R-:W-:Y:S04]  /*2360*/  BSSY.RECONVERGENT B0, `(.L_x_410) ;  /* 0x0000016000007945 */ /* 0x000fe80003800200 */
        /* <DEDUP_REMOVED lines=21> */
.L_x_411:
[----:B------:R-:W-:Y:S05]  /*24c0*/  BSYNC.RECONVERGENT B0 ;  /* 0x0000000000007941 */ /* 0x000fea0003800200 */
.L_x_410:
        /* <DEDUP_REMOVED lines=22> */
.L_x_413:
[----:B------:R-:W-:Y:S05]  /*2630*/  BSYNC.RECONVERGENT B0 ;  /* 0x0000000000007941 */ /* 0x000fea0003800200 */
.L_x_412:
        /* <DEDUP_REMOVED lines=22> */
.L_x_415:
[----:B------:R-:W-:Y:S05]  /*27a0*/  BSYNC.RECONVERGENT B0 ;  /* 0x0000000000007941 */ /* 0x000fea0003800200 */
.L_x_414:
        /* <DEDUP_REMOVED lines=22> */
.L_x_417:
[----:B------:R-:W-:Y:S05]  /*2910*/  BSYNC.RECONVERGENT B0 ;  /* 0x0000000000007941 */ /* 0x000fea0003800200 */
.L_x_416:
        /* <DEDUP_REMOVED lines=22> */
.L_x_419:
[----:B------:R-:W-:Y:S05]  /*2a80*/  BSYNC.RECONVERGENT B0 ;  /* 0x0000000000007941 */ /* 0x000fea0003800200 */
.L_x_418:
[----:B------:R-:W-:Y:S01]  /*2a90*/  BSSY.RECONVERGENT B0, `(.L_x_420) ;  /* 0x000000e000007945 */ /* 0x000fe20003800200 */
[----:B------:R-:W-:-:S03]  /*2aa0*/  IADD3 R7, PT, PT, R13, R21, RZ ;  /* 0x000000150d077210 */ /* 0x000fc60007ffe0ff */
[----:B------:R-:W-:Y:S05]  /*2ab0*/  @P6 BRA `(.L_x_421) ;  /* 0x00000000002c6947 */ /* 0x000fea0003800000 */
[----:B------:R-:W5:Y:S02]  /*2ac0*/  LDCU UR4, c[0x0][0x440] ;  /* 0x00008800ff0477ac */ /* 0x000f640008000800 */
[----:B-----5:R-:W-:-:S13]  /*2ad0*/  ISETP.GE.AND P0, PT, R166, UR4, PT ;  /* 0x00000004a6007c0c */ /* 0x020fda000bf06270 */
[----:B------:R-:W-:Y:S05]  /*2ae0*/  @P0 BRA `(.L_x_422) ;  /* 0x00000000001c0947 */ /* 0x000fea0003800000 */
[----:B--2---:R-:W-:-:S04]  /*2af0*/  LEA R2, P0, R12, R246, 0x1 ;  /* 0x000000f60c027211 */ /* 0x004fc800078008ff */
[----:B------:R-:W-:-:S05]  /*2b00*/  LEA.HI.X R3, R12, R243, R7, 0x1, P0 ;  /* 0x000000f30c037211 */ /* 0x000fca00000f0c07 */
[----:B------:R-:W-:Y:S01]  /*2b10*/  @!PT LDS RZ, [RZ] ;  /* 0x00000000fffff984 */ /* 0x000fe20000000800 */
[----:B------:R-:W-:Y:S01]  /*2b20*/  @!PT LDS RZ, [RZ] ;  /* 0x00000000fffff984 */ /* 0x000fe20000000800 */
[----:B------:R-:W-:Y:S01]  /*2b30*/  @!PT LDS RZ, [RZ] ;  /* 0x00000000fffff984 */ /* 0x000fe20000000800 */
[----:B------:R2:W-:Y:S01]  /*2b40*/  LDGSTS.E.BYPASS.LTC128B.128 [R240+0x4000], desc[UR14][R2.64] ;  /* 0x0400000002f07fae */ /* 0x0005e2000b981a0e */
[----:B------:R-:W-:Y:S05]  /*2b50*/  BRA `(.L_x_421) ;  /* 0x0000000000047947 */ /* 0x000fea0003800000 */
.L_x_422:
[----:B------:R1:W-:Y:S02]  /*2b60*/  STS.128 [R240+0x4000], RZ ;  /* 0x004000fff0007388 */ /* 0x0003e40000000c00 */
.L_x_421:
[----:B------:R-:W-:Y:S05]  /*2b70*/  BSYNC.RECONVERGENT B0 ;  /* 0x0000000000007941 */ /* 0x000fea0003800200 */
.L_x_420:
        /* <DEDUP_REMOVED lines=12> */
[----:B--2---:R-:W-:-:S04]  /*2c40*/  IMAD.WIDE.U32 R2, R82, 0x10, RZ ;  /* 0x0000001052027825 */ /* 0x004fc800078e00ff */
[----:B------:R-:W-:Y:S01]  /*2c50*/  IMAD.SHL.U32 R0, R83, 0x10, RZ ;  /* 0x0000001053007824 */ /* 0x000fe200078e00ff */
[----:B----4-:R-:W-:-:S04]  /*2c60*/  IADD3 R4, P1, PT, R12, R2, RZ ;  /* 0x000000020c047210 */ /* 0x010fc80007f3e0ff */
[----:B------:R-:W-:Y:S02]  /*2c70*/  IADD3.X R0, PT, PT, R7, R3, R0, P1, !PT ;  /* 0x0000000307007210 */ /* 0x000fe40000ffe400 */
[----:B------:R-:W-:-:S04]  /*2c80*/  LEA R2, P1, R4, R246, 0x1 ;  /* 0x000000f604027211 */ /* 0x000fc800078208ff */
[----:B------:R-:W-:-:S05]  /*2c90*/  LEA.HI.X R3, R4, R243, R0, 0x1, P1 ;  /* 0x000000f304037211 */ /* 0x000fca00008f0c00 */
[----:B------:R-:W-:Y:S01]  /*2ca0*/  @!PT LDS RZ, [RZ] ;  /* 0x00000000fffff984 */ /* 0x000fe20000000800 */
[----:B------:R-:W-:Y:S01]  /*2cb0*/  @!PT LDS RZ, [RZ] ;  /* 0x00000000fffff984 */ /* 0x000fe20000000800 */
[----:B------:R-:W-:Y:S01]  /*2cc0*/  @!PT LDS RZ, [RZ] ;  /* 0x00000000fffff984 */ /* 0x000fe20000000800 */
[----:B------:R2:W-:Y:S04]  /*2cd0*/  LDGSTS.E.BYPASS.LTC128B.128 [R240+0x4800], desc[UR14][R2.64] ;  /* 0x0480000002f07fae */ /* 0x0005e8000b981a0e */
.L_x_424:
[----:B------:R-:W-:Y:S05]  /*2ce0*/  BSYNC.RECONVERGENT B0 ;  /* 0x0000000000007941 */ /* 0x000fea0003800200 */
.L_x_423:
[----:B------:R-:W-:Y:S01]  /*2cf0*/  BSSY.RECONVERGENT B0, `(.L_x_425) ;  /* 0x000000f000007945 */ /* 0x000fe20003800200 */
[----:B------:R-:W-:-:S03]  /*2d00*/  ISETP.GE.AND P1, PT, R25, R14, PT ;  /* 0x0000000e1900720c */ /* 0x000fc60003f26270 */
[----:B------:R-:W-:Y:S10]  /*2d10*/  @P0 BRA `(.L_x_426) ;  /* 0x0000000000300947 */ /* 0x000ff40003800000 */
[----:B------:R-:W5:Y:S02]  /*2d20*/  LDCU UR4, c[0x0][0x440] ;  /* 0x00008800ff0477ac */ /* 0x000f640008000800 */
[----:B-----5:R-:W-:-:S13]  /*2d30*/  ISETP.GE.AND P0, PT, R166, UR4, PT ;  /* 0x00000004a6007c0c */ /* 0x020fda000bf06270 */
[----:B------:R1:W-:Y:S01]  /*2d40*/  @P0 STS.128 [R240+0x5000], RZ ;  /* 0x005000fff0000388 */ /* 0x0003e20000000c00 */
[----:B------:R-:W-:Y:S05]  /*2d50*/  @P0 BRA `(.L_x_426) ;  /* 0x0000000000200947 */ /* 0x000fea0003800000 */
[----:B------:R-:W-:-:S04]  /*2d60*/  LEA R0, P0, R82, R12, 0x5 ;  /* 0x0000000c52007211 */ /* 0x000fc800078028ff */
[----:B--2---:R-:W-:Y:S02]  /*2d70*/  LEA.HI.X R3, R82, R7, R83, 0x5, P0 ;  /* 0x0000000752037211 */ /* 0x004fe400000f2c53 */
[----:B------:R-:W-:-:S04]  /*2d80*/  LEA R2, P0, R0, R246, 0x1 ;  /* 0x000000f600027211 */ /* 0x000fc800078008ff */
[----:B------:R-:W-:-:S05]  /*2d90*/  LEA.HI.X R3, R0, R243, R3, 0x1, P0 ;  /* 0x000000f300037211 */ /* 0x000fca00000f0c03 */
[----:B------:R-:W-:Y:S01]  /*2da0*/  @!PT LDS RZ, [RZ] ;  /* 0x00000000fffff984 */ /* 0x000fe20000000800 */
[----:B------:R-:W-:Y:S01]  /*2db0*/  @!PT LDS RZ, [RZ] ;  /* 0x00000000fffff984 */ /* 0x000fe20000000800 */
[----:B------:R-:W-:Y:S01]  /*2dc0*/  @!PT LDS RZ, [RZ] ;  /* 0x00000000fffff984 */ /* 0x000fe20000000800 */
[----:B------:R2:W-:Y:S04]  /*2dd0*/  LDGSTS.E.BYPASS.LTC128B.128 [R240+0x5000], desc[UR14][R2.64] ;  /* 0x0500000002f07fae */ /* 0x0005e8000b981a0e */
.L_x_426:
[----:B------:R-:W-:Y:S05]  /*2de0*/  BSYNC.RECONVERGENT B0 ;  /* 0x0000000000007941 */ /* 0x000fea0003800200 */
.L_x_425:
        /* <DEDUP_REMOVED lines=8> */
[----:B--2---:R-:W-:-:S05]  /*2e70*/  IMAD.WIDE.U32 R2, R82, 0x30, R6 ;  /* 0x0000003052027825 */ /* 0x004fca00078e0006 */
[----:B------:R-:W-:Y:S02]  /*2e80*/  IADD3 R0, PT, PT, R3, R0, RZ ;  /* 0x0000000003007210 */ /* 0x000fe40007ffe0ff */
[----:B----4-:R-:W-:-:S04]  /*2e90*/  LEA R4, P0, R2, R246, 0x1 ;  /* 0x000000f602047211 */ /* 0x010fc800078008ff */
[----:B------:R-:W-:-:S05]  /*2ea0*/  LEA.HI.X R5, R2, R243, R0, 0x1, P0 ;  /* 0x000000f302057211 */ /* 0x000fca00000f0c00 */
[----:B------:R-:W-:Y:S01]  /*2eb0*/  @!PT LDS RZ, [RZ] ;  /* 0x00000000fffff984 */ /* 0x000fe20000000800 */
[----:B------:R-:W-:Y:S01]  /*2ec0*/  @!PT LDS RZ, [RZ] ;  /* 0x00000000fffff984 */ /* 0x000fe20000000800 */
[----:B------:R-:W-:Y:S01]  /*2ed0*/  @!PT LDS RZ, [RZ] ;  /* 0x00000000fffff984 */ /* 0x000fe20000000800 */
[----:B------:R2:W-:Y:S04]  /*2ee0*/  LDGSTS.E.BYPASS.LTC128B.128 [R240+0x5800], desc[UR14][R4.64] ;  /* 0x0580000004f07fae */ /* 0x0005e8000b981a0e */
.L_x_428:
[----:B------:R-:W-:Y:S05]  /*2ef0*/  BSYNC.RECONVERGENT B0 ;  /* 0x0000000000007941 */ /* 0x000fea0003800200 */
.L_x_427:
[----:B------:R-:W-:Y:S04]  /*2f00*/  BSSY.RECONVERGENT B0, `(.L_x_429) ;  /* 0x000000e000007945 */ /* 0x000fe80003800200 */
[----:B------:R-:W-:Y:S05]  /*2f10*/  @P4 BRA `(.L_x_430) ;  /* 0x0000000000304947 */ /* 0x000fea0003800000 */
        /* <DEDUP_REMOVED lines=12> */
.L_x_430:
[----:B------:R-:W-:Y:S05]  /*2fe0*/  BSYNC.RECONVERGENT B0 ;  /* 0x0000000000007941 */ /* 0x000fea0003800200 */
.L_x_429:
[----:B------:R-:W-:Y:S04]  /*2ff0*/  BSSY.RECONVERGENT B0, `(.L_x_431) ;  /* 0x0000011000007945 */ /* 0x000fe80003800200 */
[----:B------:R-:W-:Y:S05]  /*3000*/  @P3 BRA `(.L_x_432) ;  /* 0x00000000003c3947 */ /* 0x000fea0003800000 */
[----:B------:R-:W5:Y:S02]  /*3010*/  LDCU UR4, c[0x0][0x440] ;  /* 0x00008800ff0477ac */ /* 0x000f640008000800 */
[----:B-----5:R-:W-:-:S13]  /*3020*/  ISETP.GE.AND P0, PT, R166, UR4, PT ;  /* 0x00000004a6007c0c */ /* 0x020fda000bf06270 */
[----:B------:R1:W-:Y:S01]  /*3030*/  @P0 STS.128 [R240+0x6800], RZ ;  /* 0x006800fff0000388 */ /* 0x0003e20000000c00 */
[----:B------:R-:W-:Y:S05]  /*3040*/  @P0 BRA `(.L_x_432) ;  /* 0x00000000002c0947 */ /* 0x000fea0003800000 */
[----:B--2---:R-:W-:Y:S01]  /*3050*/  MOV R2, R12 ;  /* 0x0000000c00027202 */ /* 0x004fe20000000f00 */
[----:B------:R-:W-:Y:S01]  /*3060*/  IMAD R0, R83, 0x50, RZ ;  /* 0x0000005053007824 */ /* 0x000fe200078e02ff */
[----:B------:R-:W-:-:S03]  /*3070*/  MOV R3, R7 ;  /* 0x0000000700037202 */ /* 0x000fc60000000f00 */
[----:B------:R-:W-:-:S05]  /*3080*/  IMAD.WIDE.U32 R2, R82, 0x50, R2 ;  /* 0x0000005052027825 */ /* 0x000fca00078e0002 */
[----:B------:R-:W-:Y:S02]  /*3090*/  IADD3 R0, PT, PT, R3, R0, RZ ;  /* 0x0000000003007210 */ /* 0x000fe40007ffe0ff */
[----:B----4-:R-:W-:-:S04]  /*30a0*/  LEA R4, P0, R2, R246, 0x1 ;  /* 0x000000f602047211 */ /* 0x010fc800078008ff */
[----:B------:R-:W-:-:S05]  /*30b0*/  LEA.HI.X R5, R2, R243, R0, 0x1, P0 ;  /* 0x000000f302057211 */ /* 0x000fca00000f0c00 */
[----:B------:R-:W-:Y:S01]  /*30c0*/  @!PT LDS RZ, [RZ] ;  /* 0x00000000fffff984 */ /* 0x000fe20000000800 */
[----:B------:R-:W-:Y:S01]  /*30d0*/  @!PT LDS RZ, [RZ] ;  /* 0x00000000fffff984 */ /* 0x000fe20000000800 */
[----:B------:R-:W-:Y:S01]  /*30e0*/  @!PT LDS RZ, [RZ] ;  /* 0x00000000fffff984 */ /* 0x000fe20000000800 */
[----:B------:R2:W-:Y:S04]  /*30f0*/  LDGSTS.E.BYPASS.LTC128B.128 [R240+0x6800], desc[UR14][R4.64] ;  /* 0x0680000004f07fae */ /* 0x0005e8000b981a0e */
.L_x_432:
[----:B------:R-:W-:Y:S05]  /*3100*/  BSYNC.RECONVERGENT B0 ;  /* 0x0000000000007941 */ /* 0x000fea0003800200 */
.L_x_431:
        /* <DEDUP_REMOVED lines=17> */
.L_x_434:
[----:B------:R-:W-:Y:S05]  /*3220*/  BSYNC.RECONVERGENT B0 ;  /* 0x0000000000007941 */ /* 0x000fea0003800200 */
.L_x_433:
        /* <DEDUP_REMOVED lines=9> */
[----:B----4-:R-:W-:-:S05]  /*32c0*/  IMAD.WIDE.U32 R4, R82, 0x70, R2 ;  /* 0x0000007052047825 */ /* 0x010fca00078e0002 */
[----:B------:R-:W-:Y:S02]  /*32d0*/  IADD3 R0, PT, PT, R5, R0, RZ ;  /* 0x0000000005007210 */ /* 0x000fe40007ffe0ff */
[----:B------:R-:W-:-:S04]  /*32e0*/  LEA R2, P0, R4, R246, 0x1 ;  /* 0x000000f604027211 */ /* 0x000fc800078008ff */
[----:B------:R-:W-:-:S05]  /*32f0*/  LEA.HI.X R3, R4, R243, R0, 0x1, P0 ;  /* 0x000000f304037211 */ /* 0x000fca00000f0c00 */
[----:B------:R-:W-:Y:S01]  /*3300*/  @!PT LDS RZ, [RZ] ;  /* 0x00000000fffff984 */ /* 0x000fe20000000800 */
[----:B------:R-:W-:Y:S01]  /*3310*/  @!PT LDS RZ, [RZ] ;  /* 0x00000000fffff984 */ /* 0x000fe20000000800 */
[----:B------:R-:W-:Y:S01]  /*3320*/  @!PT LDS RZ, [RZ] ;  /* 0x00000000fffff984 */ /* 0x000fe20000000800 */
[----:B------:R2:W-:Y:S04]  /*3330*/  LDGSTS.E.BYPASS.LTC128B.128 [R240+0x7800], desc[UR14][R2.64] ;  /* 0x0780000002f07fae */ /* 0x0005e8000b981a0e */
.L_x_436:
[----:B------:R-:W-:Y:S05]  /*3340*/  BSYNC.RECONVERGENT B0 ;  /* 0x0000000000007941 */ /* 0x000fea0003800200 */
.L_x_435:
[----:B------:R-:W5:Y:S01]  /*3350*/  LDCU.64 UR6, c[0x0][0x538] ;  /* 0x0000a700ff0677ac */ /* 0x000f620008000a00 */
[----:B------:R-:W0:Y:S01]  /*3360*/  LDGDEPBAR ;  /* 0x00000000000079af */ /* 0x000e220000000000 */
[----:B-----5:R-:W-:-:S04]  /*3370*/  ISETP.NE.U32.AND P1, PT, RZ, UR6, PT ;  /* 0x00000006ff007c0c */ /* 0x020fc8000bf25070 */
[----:B------:R-:W-:Y:S01]  /*3380*/  ISETP.NE.AND.EX P1, PT, RZ, UR7, PT, P1 ;  /* 0x00000007ff007c0c */ /* 0x000fe2000bf25310 */
[----:B------:R-:W-:Y:S01]  /*3390*/  BSSY.RECONVERGENT B0, `(.L_x_437) ;  /* 0x0000022000007945 */ /* 0x000fe20003800200 */
[----:B------:R-:W-:-:S11]  /*33a0*/  DEPBAR.LE SB0, 0x0 ;  /* 0x000080000000791a */ /* 0x000fd60000000000 */
[----:B--2-4-:R-:W2:Y:S01]  /*33b0*/  @P1 LDC.64 R4, c[0x0][0x540] ;  /* 0x00015000ff041b82 */ /* 0x014ea20000000a00 */
[----:B------:R-:W-:-:S07]  /*33c0*/  @P1 MOV R19, RZ ;  /* 0x000000ff00131202 */ /* 0x000fce0000000f00 */
[----:B------:R-:W4:Y:S01]  /*33d0*/  @P1 LDC R0, c[0x0][0x458] ;  /* 0x00011600ff001b82 */ /* 0x000f220000000800 */
[----:B--2---:R-:W-:-:S04]  /*33e0*/  @P1 IMAD.WIDE.U32 R2, R24, R4, R18 ;  /* 0x0000000418021225 */ /* 0x004fc800078e0012 */
[----:B------:R-:W-:Y:S01]  /*33f0*/  @P1 IMAD R5, R24, R5, R3 ;  /* 0x0000000518051224 */ /* 0x000fe200078e0203 */
[----:B------:R-:W-:-:S04]  /*3400*/  @P1 LEA R4, P0, R2, UR6, 0x2 ;  /* 0x0000000602041c11 */ /* 0x000fc8000f8010ff */
[----:B------:R-:W-:-:S05]  /*3410*/  @P1 LEA.HI.X R5, R2, UR7, R5, 0x2, P0 ;  /* 0x0000000702051c11 */ /* 0x000fca00080f1405 */
[----:B------:R2:W5:Y:S01]  /*3420*/  @P1 LDG.E R6, desc[UR14][R4.64] ;  /* 0x0000000e04061981 */ /* 0x000562000c1e1900 */
[----:B----4-:R4:W5:Y:S01]  /*3430*/  @P1 MUFU.RCP R2, R0 ;  /* 0x0000000000021308 */ /* 0x0109620000001000 */
[----:B------:R-:W-:Y:S02]  /*3440*/  MOV R165, RZ ;  /* 0x000000ff00a57202 */ /* 0x000fe40000000f00 */
[----:B----4-:R-:W-:-:S05]  /*3450*/  SHF.L.U64.HI R0, R16, 0x7, R17 ;  /* 0x0000000710007819 */ /* 0x010fca0000010211 */
[----:B------:R-:W-:Y:S01]  /*3460*/  IMAD R0, R0, R20, RZ ;  /* 0x0000001400007224 */ /* 0x000fe200078e02ff */
[----:B--2---:R-:W-:-:S05]  /*3470*/  SHF.L.U32 R4, R16, 0x7, RZ ;  /* 0x0000000710047819 */ /* 0x004fca00000006ff */
[----:B------:R-:W-:Y:S02]  /*3480*/  IMAD R0, R22, R4, R0 ;  /* 0x0000000416007224 */ /* 0x000fe400078e0200 */
[----:B------:R-:W-:-:S05]  /*3490*/  IMAD.WIDE.U32 R4, R4, R20, RZ ;  /* 0x0000001404047225 */ /* 0x000fca00078e00ff */
[----:B------:R-:W-:Y:S01]  /*34a0*/  IADD3 R3, PT, PT, R5, R0, RZ ;  /* 0x0000000005037210 */ /* 0x000fe20007ffe0ff */
[----:B------:R-:W-:Y:S01]  /*34b0*/  BAR.SYNC.DEFER_BLOCKING 0x0 ;  /* 0x0000000000007b1d */ /* 0x000fe20000010000 */
[----:B-----5:R-:W-:-:S05]  /*34c0*/  @P1 FMUL.FTZ R165, R6, R2 ;  /* 0x0000000206a51220 */ /* 0x020fca0000410000 */
[----:B------:R-:W-:Y:S05]  /*34d0*/  @P6 BRA `(.L_x_438) ;  /* 0x0000000000306947 */ /* 0x000fea0003800000 */
[----:B------:R-:W2:Y:S02]  /*34e0*/  LDCU UR4, c[0x0][0x440] ;  /* 0x00008800ff0477ac */ /* 0x000ea40008000800 */
[----:B--2---:R-:W-:-:S13]  /*34f0*/  ISETP.GE.AND P0, PT, R166, UR4, PT ;  /* 0x00000004a6007c0c */ /* 0x004fda000bf06270 */
        /* <DEDUP_REMOVED lines=8> */
.L_x_439:
[----:B------:R4:W-:Y:S01]  /*3580*/  STS.128 [R240+0x8000], RZ ;  /* 0x008000fff0007388 */ /* 0x0009e20000000c00 */
[----:B------:R-:W-:Y:S05]  /*3590*/  BRA `(.L_x_440) ;  /* 0x0000000000047947 */ /* 0x000fea0003800000 */
.L_x_438:
[----:B------:R2:W-:Y:S02]  /*35a0*/  STS.128 [R240+0x8000], RZ ;  /* 0x008000fff0007388 */ /* 0x0005e40000000c00 */
.L_x_440:
[----:B------:R-:W-:Y:S05]  /*35b0*/  BSYNC.RECONVERGENT B0 ;  /* 0x0000000000007941 */ /* 0x000fea0003800200 */
.L_x_437:
[-C--:B------:R-:W-:Y:S01]  /*35c0*/  ISETP.GE.AND P0, PT, R31, R14.reuse, PT ;  /* 0x0000000e1f00720c */ /* 0x080fe20003f06270 */
[C---:B--2---:R-:W-:Y:S01]  /*35d0*/  IMAD.SHL.U32 R6, R233.reuse, 0x40, RZ ;  /* 0x00000040e9067824 */ /* 0x044fe200078e00ff */
[----:B------:R-:W-:Y:S01]  /*35e0*/  SHF.R.U32.HI R81, RZ, 0x1, R233 ;  /* 0x00000001ff517819 */ /* 0x000fe200000116e9 */
[----:B------:R-:W-:Y:S01]  /*35f0*/  IMAD.SHL.U32 R7, R233, 0x20, RZ ;  /* 0x00000020e9077824 */ /* 0x000fe200078e00ff */
[----:B------:R-:W-:Y:S01]  /*3600*/  BSSY.RECONVERGENT B0, `(.L_x_441) ;  /* 0x0000020000007945 */ /* 0x000fe20003800200 */
[----:B------:R-:W-:Y:S02]  /*3610*/  ISETP.GE.AND P6, PT, R30, R14, PT ;  /* 0x0000000e1e00720c */ /* 0x000fe40003fc6270 */
[C---:B------:R-:W-:Y:S02]  /*3620*/  LOP3.LUT R0, R6.reuse, 0x1c0, RZ, 0xc0, !PT ;  /* 0x000001c006007812 */ /* 0x040fe400078ec0ff */
[----:B------:R-:W-:Y:S02]  /*3630*/  LOP3.LUT R249, R6, 0x200, RZ, 0xc0, !PT ;  /* 0x0000020006f97812 */ /* 0x000fe400078ec0ff */
[----:B------:R-:W-:-:S02]  /*3640*/  LOP3.LUT R0, R0, 0x38, R32, 0xf8, !PT ;  /* 0x0000003800007812 */ /* 0x000fc400078ef820 */
[----:B------:R2:W-:Y:S01]  /*3650*/  @P0 STS.128 [R240+0x8800], RZ ;  /* 0x008800fff0000388 */ /* 0x0005e20000000c00 */
[----:B------:R-:W-:Y:S02]  /*3660*/  LOP3.LUT R20, R6, 0x400, RZ, 0xc0, !PT ;  /* 0x0000040006147812 */ /* 0x000fe400078ec0ff */
[C---:B------:R-:W-:Y:S02]  /*3670*/  LOP3.LUT R6, R0.reuse, 0x8, R233, 0x78, !PT ;  /* 0x0000000800067812 */ /* 0x040fe400078e78e9 */
[----:B------:R-:W-:Y:S02]  /*3680*/  LOP3.LUT R7, R249, 0x7c00, R7, 0xf8, !PT ;  /* 0x00007c00f9077812 */ /* 0x000fe400078ef807 */
        /* <DEDUP_REMOVED lines=23> */
.L_x_442:
[----:B------:R-:W-:Y:S05]  /*3800*/  BSYNC.RECONVERGENT B0 ;  /* 0x0000000000007941 */ /* 0x000fea0003800200 */
.L_x_441:
        /* <DEDUP_REMOVED lines=9> */
[----:B-1----:R-:W-:Y:S02]  /*38a0*/  LEA.HI.X R7, R16, R3, R17, 0x5, P0 ;  /* 0x0000000310077211 */ /* 0x002fe400000f2c11 */
[----:B------:R-:W-:-:S04]  /*38b0*/  LEA R6, P0, R0, R248, 0x1 ;  /* 0x000000f800067211 */ /* 0x000fc800078008ff */
[----:B------:R-:W-:-:S05]  /*38c0*/  LEA.HI.X R7, R0, R247, R7, 0x1, P0 ;  /* 0x000000f700077211 */ /* 0x000fca00000f0c07 */
[----:B------:R-:W-:Y:S01]  /*38d0*/  @!PT LDS RZ, [RZ] ;  /* 0x00000000fffff984 */ /* 0x000fe20000000800 */
[----:B------:R-:W-:Y:S01]  /*38e0*/  @!PT LDS RZ, [RZ] ;  /* 0x00000000fffff984 */ /* 0x000fe20000000800 */
[----:B------:R-:W-:Y:S01]  /*38f0*/  @!PT LDS RZ, [RZ] ;  /* 0x00000000fffff984 */ /* 0x000fe20000000800 */
[----:B------:R1:W-:Y:S04]  /*3900*/  LDGSTS.E.BYPASS.LTC128B.128 [R240+0x9000], desc[UR14][R6.64] ;  /* 0x0900000006f07fae */ /* 0x0003e8000b981a0e */
.L_x_444:
[----:B------:R-:W-:Y:S05]  /*3910*/  BSYNC.RECONVERGENT B0 ;  /* 0x0000000000007941 */ /* 0x000fea0003800200 */
.L_x_443:
        /* <DEDUP_REMOVED lines=17> */
.L_x_446:
[----:B------:R-:W-:Y:S05]  /*3a30*/  BSYNC.RECONVERGENT B0 ;  /* 0x0000000000007941 */ /* 0x000fea0003800200 */
.L_x_445:
        /* <DEDUP_REMOVED lines=15> */
.L_x_448:
[----:B------:R-:W-:Y:S05]  /*3b30*/  BSYNC.RECONVERGENT B0 ;  /* 0x0000000000007941 */ /* 0x000fea0003800200 */
.L_x_447:
        /* <DEDUP_REMOVED lines=18> */
.L_x_450:
[----:B------:R-:W-:Y:S05]  /*3c60*/  BSYNC.RECONVERGENT B0 ;  /* 0x0000000000007941 */ /* 0x000fea0003800200 */
.L_x_449:
        /* <DEDUP_REMOVED lines=18> */
.L_x_452:
[----:B------:R-:W-:Y:S05]  /*3d90*/  BSYNC.RECONVERGENT B0 ;  /* 0x0000000000007941 */ /* 0x000fea0003800200 */
.L_x_451:
        /* <DEDUP_REMOVED lines=17> */
.L_x_454:
[----:B------:R-:W-:Y:S05]  /*3eb0*/  BSYNC.RECONVERGENT B0 ;  /* 0x0000000000007941 */ /* 0x000fea0003800200 */
.L_x_453:
[----:B-1----:R-:W-:Y:S01]  /*3ec0*/  LDSM.16.M88.4 R8, [R235] ;  /* 0x00000000eb08783b */ /* 0x002fe20000000200 */
[----:B------:R-:W-:Y:S01]  /*3ed0*/  IMAD.MOV.U32 R232, RZ, RZ, 0x20 ;  /* 0x00000020ffe87424 */ /* 0x000fe200078e00ff */
[C---:B------:R-:W-:Y:S01]  /*3ee0*/  LOP3.LUT P2, RZ, R233.reuse, 0x2, RZ, 0xc0, !PT ;  /* 0x00000002e9ff7812 */ /* 0x040fe2000784c0ff */
[----:B------:R-:W-:Y:S01]  /*3ef0*/  VIADD R3, R20, UR5 ;  /* 0x0000000514037c36 */ /* 0x000fe20008000000 */
[----:B------:R-:W1:Y:S01]  /*3f00*/  LDSM.16.M88.4 R32, [R20+UR5+0x4000] ;  /* 0x004000051420783b */ /* 0x000e620008000200 */
[----:B------:R-:W-:Y:S01]  /*3f10*/  IMAD.MOV.U32 R242, RZ, RZ, 0x40 ;  /* 0x00000040fff27424 */ /* 0x000fe200078e00ff */
[----:B------:R-:W-:Y:S02]  /*3f20*/  SEL R232, R232, 0xffffffe0, !P2 ;  /* 0xffffffe0e8e87807 */ /* 0x000fe40005000000 */
[----:B------:R-:W-:Y:S01]  /*3f30*/  LDSM.16.M88.4 R4, [R235+0x2000] ;  /* 0x00200000eb04783b */ /* 0x000fe20000000200 */
[----:B------:R-:W-:Y:S02]  /*3f40*/  LOP3.LUT P0, RZ, R233, 0x4, RZ, 0xc0, !PT ;  /* 0x00000004e9ff7812 */ /* 0x000fe4000780c0ff */
[--C-:B------:R-:W-:Y:S01]  /*3f50*/  IMAD.IADD R0, R3, 0x1, R232.reuse ;  /* 0x0000000103007824 */ /* 0x100fe200078e02e8 */
[----:B------:R-:W5:Y:S01]  /*3f60*/  LDSM.16.M88.4 R28, [R20+UR5+0x4800] ;  /* 0x00480005141c783b */ /* 0x000f620008000200 */
[----:B------:R-:W-:Y:S01]  /*3f70*/  IMAD.IADD R2, R235, 0x1, R232 ;  /* 0x00000001eb027824 */ /* 0x000fe200078e02e8 */
[----:B------:R-:W-:-:S02]  /*3f80*/  SEL R242, R242, 0xffffffc0, !P0 ;  /* 0xffffffc0f2f27807 */ /* 0x000fc40004000000 */
[----:B------:R-:W2:Y:S04]  /*3f90*/  LDSM.16.M88.4 R24, [R20+UR5+0x5000] ;  /* 0x005000051418783b */ /* 0x000ea80008000200 */
[----:B------:R-:W3:Y:S04]  /*3fa0*/  LDSM.16.M88.4 R16, [R20+UR5+0x5800] ;  /* 0x005800051410783b */ /* 0x000ee80008000200 */
[----:B------:R-:W4:Y:S04]  /*3fb0*/  LDSM.16.M88.4 R12, [R20+UR5+0x6000] ;  /* 0x00600005140c783b */ /* 0x000f280008000200 */
[----:B------:R-:W4:Y:S04]  /*3fc0*/  LDSM.16.M88.4 R36, [R20+UR5+0x6800] ;  /* 0x006800051424783b */ /* 0x000f280008000200 */
[----:B------:R-:W4:Y:S04]  /*3fd0*/  LDSM.16.M88.4 R40, [R20+UR5+0x7000] ;  /* 0x007000051428783b */ /* 0x000f280008000200 */
[----:B------:R-:W4:Y:S04]  /*3fe0*/  LDSM.16.M88.4 R52, [R20+UR5+0x7800] ;  /* 0x007800051434783b */ /* 0x000f280008000200 */
[----:B------:R-:W-:Y:S01]  /*3ff0*/  LDSM.16.M88.4 R44, [R0+0x4800] ;  /* 0x00480000002c783b */ /* 0x000fe20000000200 */
[C---:B-1----:R-:W-:Y:S03]  /*4000*/  HMMA.16816.F32.BF16 R224, R8.reuse, R32, RZ ;  /* 0x0000002008e0723c */ /* 0x042fe600000418ff */
[----:B------:R-:W-:Y:S04]  /*4010*/  LDSM.16.M88.4 R20, [R0+0x7000] ;  /* 0x007000000014783b */ /* 0x000fe80000000200 */
[----:B------:R-:W-:Y:S01]  /*4020*/  LDSM.16.M88.4 R48, [R0+0x4000] ;  /* 0x004000000030783b */ /* 0x000fe20000000200 */
[----:B------:R-:W-:Y:S03]  /*4030*/  HMMA.16816.F32.BF16 R220, R8, R34, RZ ;  /* 0x0000002208dc723c */ /* 0x000fe600000418ff */
[----:B------:R-:W0:Y:S05]  /*4040*/  LDGDEPBAR ;  /* 0x00000000000079af */ /* 0x000e2a0000000000 */
[C---:B-----5:R-:W-:Y:S08]  /*4050*/  HMMA.16816.F32.BF16 R64, R4.reuse, R28, RZ ;  /* 0x0000001c0440723c */ /* 0x060ff000000418ff */
[----:B------:R-:W-:Y:S08]  /*4060*/  HMMA.16816.F32.BF16 R104, R4, R30, RZ ;  /* 0x0000001e0468723c */ /* 0x000ff000000418ff */
[C---:B------:R-:W-:Y:S08]  /*4070*/  HMMA.16816.F32.BF16 R192, R8.reuse, R28, RZ ;  /* 0x0000001c08c0723c */ /* 0x040ff000000418ff */
[C---:B------:R-:W-:Y:S01]  /*4080*/  HMMA.16816.F32.BF16 R212, R8.reuse, R30, RZ ;  /* 0x0000001e08d4723c */ /* 0x040fe200000418ff */
[----:B------:R-:W-:Y:S07]  /*4090*/  LDSM.16.M88.4 R28, [R0+0x6000] ;  /* 0x00600000001c783b */ /* 0x000fee0000000200 */
[C---:B--2---:R-:W-:Y:S08]  /*40a0*/  HMMA.16816.F32.BF16 R184, R8.reuse, R24, RZ ;  /* 0x0000001808b8723c */ /* 0x044ff000000418ff */
[C---:B------:R-:W-:Y:S08]  /*40b0*/  HMMA.16816.F32.BF16 R208, R8.reuse, R26, RZ ;  /* 0x0000001a08d0723c */ /* 0x040ff000000418ff */
[C---:B---3--:R-:W-:Y:S08]  /*40c0*/  HMMA.16816.F32.BF16 R172, R8.reuse, R16, RZ ;  /* 0x0000001008ac723c */ /* 0x048ff000000418ff */
[C---:B------:R-:W-:Y:S08]  /*40d0*/  HMMA.16816.F32.BF16 R204, R8.reuse, R18, RZ ;  /* 0x0000001208cc723c */ /* 0x040ff000000418ff */
[C---:B----4-:R-:W-:Y:S08]  /*40e0*/  HMMA.16816.F32.BF16 R168, R8.reuse, R12, RZ ;  /* 0x0000000c08a8723c */ /* 0x050ff000000418ff */
[C---:B------:R-:W-:Y:S08]  /*40f0*/  HMMA.16816.F32.BF16 R176, R8.reuse, R14, RZ ;  /* 0x0000000e08b0723c */ /* 0x040ff000000418ff */
[C---:B------:R-:W-:Y:S08]  /*4100*/  HMMA.16816.F32.BF16 R160, R8.reuse, R36, RZ ;  /* 0x0000002408a0723c */ /* 0x040ff000000418ff */
[C---:B------:R-:W-:Y:S08]  /*4110*/  HMMA.16816.F32.BF16 R156, R8.reuse, R38, RZ ;  /* 0x00000026089c723c */ /* 0x040ff000000418ff */
[C---:B------:R-:W-:Y:S08]  /*4120*/  HMMA.16816.F32.BF16 R152, R8.reuse, R40, RZ ;  /* 0x000000280898723c */ /* 0x040ff000000418ff */
[C---:B------:R-:W-:Y:S08]  /*4130*/  HMMA.16816.F32.BF16 R148, R8.reuse, R42, RZ ;  /* 0x0000002a0894723c */ /* 0x040ff000000418ff */
[C---:B------:R-:W-:Y:S08]  /*4140*/  HMMA.16816.F32.BF16 R140, R8.reuse, R52, RZ ;  /* 0x00000034088c723c */ /* 0x040ff000000418ff */
[----:B------:R-:W-:Y:S01]  /*4150*/  HMMA.16816.F32.BF16 R132, R8, R54, RZ ;  /* 0x000000360884723c */ /* 0x000fe200000418ff */
[----:B------:R-:W1:Y:S07]  /*4160*/  LDSM.16.M88.4 R8, [R2] ;  /* 0x000000000208783b */ /* 0x000e6e0000000200 */
[C---:B------:R-:W-:Y:S08]  /*4170*/  HMMA.16816.F32.BF16 R56, R4.reuse, R32, RZ ;  /* 0x000000200438723c */ /* 0x040ff000000418ff */
[C---:B------:R-:W-:Y:S01]  /*4180*/  HMMA.16816.F32.BF16 R96, R4.reuse, R34, RZ ;  /* 0x000000220460723c */ /* 0x040fe200000418ff */
[----:B------:R-:W2:Y:S07]  /*4190*/  LDSM.16.M88.4 R32, [R0+0x5800] ;  /* 0x005800000020783b */ /* 0x000eae0000000200 */
[C---:B------:R-:W-:Y:S08]  /*41a0*/  HMMA.16816.F32.BF16 R60, R4.reuse, R24, RZ ;  /* 0x00000018043c723c */ /* 0x040ff000000418ff */
[C---:B------:R-:W-:Y:S08]  /*41b0*/  HMMA.16816.F32.BF16 R92, R4.reuse, R16, RZ ;  /* 0x00000010045c723c */ /* 0x040ff000000418ff */
[C---:B------:R-:W-:Y:S08]  /*41c0*/  HMMA.16816.F32.BF16 R68, R4.reuse, R12, RZ ;  /* 0x0000000c0444723c */ /* 0x040ff000000418ff */
[C---:B------:R-:W-:Y:S08]  /*41d0*/  HMMA.16816.F32.BF16 R76, R4.reuse, R36, RZ ;  /* 0x00000024044c723c */ /* 0x040ff000000418ff */
[C---:B------:R-:W-:Y:S08]  /*41e0*/  HMMA.16816.F32.BF16 R84, R4.reuse, R40, RZ ;  /* 0x000000280454723c */ /* 0x040ff000000418ff */
[C---:B------:R-:W-:Y:S08]  /*41f0*/  HMMA.16816.F32.BF16 R88, R4.reuse, R52, RZ ;  /* 0x000000340458723c */ /* 0x040ff000000418ff */
[C---:B------:R-:W-:Y:S01]  /*4200*/  HMMA.16816.F32.BF16 R108, R4.reuse, R26, RZ ;  /* 0x0000001a046c723c */ /* 0x040fe200000418ff */
[----:B------:R-:W-:Y:S07]  /*4210*/  LDSM.16.M88.4 R24, [R0+0x6800] ;  /* 0x006800000018783b */ /* 0x000fee0000000200 */
[C---:B------:R-:W-:Y:S01]  /*4220*/  HMMA.16816.F32.BF16 R180, R4.reuse, R18, RZ ;  /* 0x0000001204b4723c */ /* 0x040fe200000418ff */
[----:B------:R-:W3:Y:S07]  /*4230*/  LDSM.16.M88.4 R16, [R0+0x7800] ;  /* 0x007800000010783b */ /* 0x000eee0000000200 */
[C---:B------:R-:W-:Y:S08]  /*4240*/  HMMA.16816.F32.BF16 R188, R4.reuse, R14, RZ ;  /* 0x0000000e04bc723c */ /* 0x040ff000000418ff */
[C---:B------:R-:W-:Y:S01]  /*4250*/  HMMA.16816.F32.BF16 R200, R4.reuse, R38, RZ ;  /* 0x0000002604c8723c */ /* 0x040fe200000418ff */
[----:B------:R4:W-:Y:S07]  /*4260*/  LDSM.16.M88.4 R36, [R0+0x5000] ;  /* 0x005000000024783b */ /* 0x0009ee0000000200 */
[C---:B------:R-:W-:Y:S08]  /*4270*/  HMMA.16816.F32.BF16 R216, R4.reuse, R42, RZ ;  /* 0x0000002a04d8723c */ /* 0x040ff000000418ff */
[----:B------:R-:W-:Y:S01]  /*4280*/  HMMA.16816.F32.BF16 R196, R4, R54, RZ ;  /* 0x0000003604c4723c */ /* 0x000fe200000418ff */
[----:B------:R5:W3:Y:S07]  /*4290*/  LDSM.16.M88.4 R4, [R2+0x2000] ;  /* 0x002000000204783b */ /* 0x000aee0000000200 */
[----:B-1----:R-:W-:Y:S01]  /*42a0*/  HMMA.16816.F32.BF16 R168, R8, R28, R168 ;  /* 0x0000001c08a8723c */ /* 0x002fe200000418a8 */
[----:B----4-:R-:W-:-:S05]  /*42b0*/  IMAD.IADD R0, R3, 0x1, R242 ;  /* 0x0000000103007824 */ /* 0x010fca00078e02f2 */
[----:B------:R-:W-:Y:S02]  /*42c0*/  LDSM.16.M88.4 R72, [R0+0x4000] ;  /* 0x004000000048783b */ /* 0x000fe40000000200 */
[C---:B------:R-:W-:Y:S02]  /*42d0*/  HMMA.16816.F32.BF16 R192, R8.reuse, R44, R192 ;  /* 0x0000002c08c0723c */ /* 0x040fe400000418c0 */
[----:B------:R-:W-:Y:S04]  /*42e0*/  LDSM.16.M88.4 R136, [R0+0x7000] ;  /* 0x007000000088783b */ /* 0x000fe80000000200 */
[----:B------:R-:W-:Y:S01]  /*42f0*/  LDSM.16.M88.4 R116, [R0+0x6000] ;  /* 0x006000000074783b */ /* 0x000fe20000000200 */
[----:B-----5:R-:W-:Y:S01]  /*4300*/  IMAD.IADD R2, R235, 0x1, R242 ;  /* 0x00000001eb027824 */ /* 0x020fe200078e02f2 */
[C---:B--2---:R-:W-:Y:S02]  /*4310*/  HMMA.16816.F32.BF16 R172, R8.reuse, R32, R172 ;  /* 0x0000002008ac723c */ /* 0x044fe400000418ac */
[----:B------:R-:W-:Y:S04]  /*4320*/  LDSM.16.M88.4 R100, [R0+0x5800] ;  /* 0x005800000064783b */ /* 0x000fe80000000200 */
[----:B------:R-:W1:Y:S02]  /*4330*/  LDSM.16.M88.4 R12, [R2+0x2000] ;  /* 0x00200000020c783b */ /* 0x000e640000000200 */
[----:B---3--:R-:W-:Y:S02]  /*4340*/  HMMA.16816.F32.BF16 R140, R8, R16, R140 ;  /* 0x00000010088c723c */ /* 0x008fe4000004188c */
[----:B------:R-:W-:Y:S01]  /*4350*/  LDSM.16.M88.4 R144, [R0+0x7800] ;  /* 0x007800000090783b */ /* 0x000fe20000000200 */
[----:B------:R-:W-:Y:S01]  /*4360*/  MOV R252, R194 ;  /* 0x000000c200fc7202 */ /* 0x000fe20000000f00 */
[----:B------:R-:W-:-:S02]  /*4370*/  IMAD.MOV.U32 R251, RZ, RZ, R195 ;  /* 0x000000fffffb7224 */ /* 0x000fc400078e00c3 */
[----:B------:R-:W-:Y:S02]  /*4380*/  LDSM.16.M88.4 R128, [R0+0x6800] ;  /* 0x006800000080783b */ /* 0x000fe40000000200 */
[C---:B------:R-:W-:Y:S03]  /*4390*/  HMMA.16816.F32.BF16 R112, R4.reuse, R36, R60 ;  /* 0x000000240470723c */ /* 0x040fe6000004183c */
[----:B------:R-:W-:Y:S02]  /*43a0*/  IMAD.MOV.U32 R250, RZ, RZ, R172 ;  /* 0x000000fffffa7224 */ /* 0x000fe400078e00ac */
[----:B------:R-:W-:Y:S02]  /*43b0*/  IMAD.MOV.U32 R234, RZ, RZ, R173 ;  /* 0x000000ffffea7224 */ /* 0x000fe400078e00ad */
[----:B------:R-:W-:Y:S01]  /*43c0*/  IMAD.MOV.U32 R167, RZ, RZ, R174 ;  /* 0x000000ffffa77224 */ /* 0x000fe200078e00ae */
[----:B------:R-:W-:Y:S01]  /*43d0*/  HMMA.16816.F32.BF16 R60, R4, R28, R68 ;  /* 0x0000001c043c723c */ /* 0x000fe20000041844 */
[----:B------:R-:W2:Y:S01]  /*43e0*/  LDSM.16.M88.4 R68, [R0+0x4800] ;  /* 0x004800000044783b */ /* 0x000ea20000000200 */
[----:B------:R-:W-:-:S02]  /*43f0*/  IMAD.MOV.U32 R29, RZ, RZ, R170 ;  /* 0x000000ffff1d7224 */ /* 0x000fc400078e00aa */
[----:B------:R-:W-:Y:S02]  /*4400*/  IMAD.MOV.U32 R28, RZ, RZ, R171 ;  /* 0x000000ffff1c7224 */ /* 0x000fe400078e00ab */
[----:B------:R-:W-:Y:S02]  /*4410*/  IMAD.MOV.U32 R3, RZ, RZ, R175 ;  /* 0x000000ffff037224 */ /* 0x000fe400078e00af */
[----:B------:R-:W-:Y:S01]  /*4420*/  HMMA.16816.F32.BF16 R92, R4, R32, R92 ;  /* 0x00000020045c723c */ /* 0x000fe2000004185c */
[----:B------:R-:W-:Y:S01]  /*4430*/  MOV R33, R168 ;  /* 0x000000a800217202 */ /* 0x000fe20000000f00 */
[----:B------:R-:W-:-:S06]  /*4440*/  IMAD.MOV.U32 R32, RZ, RZ, R169 ;  /* 0x000000ffff207224 */ /* 0x000fcc00078e00a9 */
[----:B------:R-:W-:Y:S08]  /*4450*/  HMMA.16816.F32.BF16 R168, R8, R24, R160 ;  /* 0x0000001808a8723c */ /* 0x000ff000000418a0 */
[C---:B------:R-:W-:Y:S08]  /*4460*/  HMMA.16816.F32.BF16 R52, R4.reuse, R20, R84 ;  /* 0x000000140434723c */ /* 0x040ff00000041854 */
[----:B------:R-:W-:Y:S03]  /*4470*/  HMMA.16816.F32.BF16 R84, R4, R46, R104 ;  /* 0x0000002e0454723c */ /* 0x000fe60000041868 */
[----:B------:R-:W-:-:S02]  /*4480*/  IMAD.MOV.U32 R161, RZ, RZ, R168 ;  /* 0x000000ffffa17224 */ /* 0x000fc400078e00a8 */
[----:B------:R-:W-:-:S03]  /*4490*/  IMAD.MOV.U32 R160, RZ, RZ, R169 ;  /* 0x000000ffffa07224 */ /* 0x000fc600078e00a9 */
[----:B------:R-:W-:Y:S08]  /*44a0*/  HMMA.16816.F32.BF16 R104, R4, R34, R180 ;  /* 0x000000220468723c */ /* 0x000ff000000418b4 */
[----:B------:R-:W-:Y:S08]  /*44b0*/  HMMA.16816.F32.BF16 R180, R8, R36, R184 ;  /* 0x0000002408b4723c */ /* 0x000ff000000418b8 */
[----:B------:R-:W-:Y:S01]  /*44c0*/  HMMA.16816.F32.BF16 R40, R4, R16, R88 ;  /* 0x000000100428723c */ /* 0x000fe20000041858 */
[----:B------:R-:W-:-:S02]  /*44d0*/  IMAD.MOV.U32 R17, RZ, RZ, R142 ;  /* 0x000000ffff117224 */ /* 0x000fc400078e008e */
[----:B------:R-:W-:-:S05]  /*44e0*/  IMAD.MOV.U32 R16, RZ, RZ, R143 ;  /* 0x000000ffff107224 */ /* 0x000fca00078e008f */
[----:B------:R-:W-:Y:S08]  /*44f0*/  HMMA.16816.F32.BF16 R88, R4, R50, R96 ;  /* 0x000000320458723c */ /* 0x000ff00000041860 */
[----:B------:R-:W-:Y:S08]  /*4500*/  HMMA.16816.F32.BF16 R152, R8, R20, R152 ;  /* 0x000000140898723c */ /* 0x000ff00000041898 */
[----:B------:R-:W-:Y:S01]  /*4510*/  HMMA.16816.F32.BF16 R120, R4, R44, R64 ;  /* 0x0000002c0478723c */ /* 0x000fe20000041840 */
[----:B------:R-:W-:Y:S01]  /*4520*/  IMAD.MOV.U32 R45, RZ, RZ, R193 ;  /* 0x000000ffff2d7224 */ /* 0x000fe200078e00c1 */
[----:B------:R3:W4:Y:S01]  /*4530*/  LDSM.16.M88.4 R64, [R0+0x5000] ;  /* 0x005000000040783b */ /* 0x0007220000000200 */
[----:B------:R-:W-:-:S02]  /*4540*/  IMAD.MOV.U32 R44, RZ, RZ, R192 ;  /* 0x000000ffff2c7224 */ /* 0x000fc400078e00c0 */
[----:B------:R-:W-:Y:S02]  /*4550*/  IMAD.MOV.U32 R37, RZ, RZ, R45 ;  /* 0x000000ffff257224 */ /* 0x000fe400078e002d */
[----:B------:R-:W-:Y:S01]  /*4560*/  IMAD.MOV.U32 R36, RZ, RZ, R44 ;  /* 0x000000ffff247224 */ /* 0x000fe200078e002c */
[-C--:B------:R-:W-:Y:S01]  /*4570*/  HMMA.16816.F32.BF16 R124, R4, R48.reuse, R56 ;  /* 0x00000030047c723c */ /* 0x080fe20000041838 */
[----:B------:R-:W-:Y:S01]  /*4580*/  IMAD.MOV.U32 R45, RZ, RZ, R140 ;  /* 0x000000ffff2d7224 */ /* 0x000fe200078e008c */
[----:B------:R-:W-:Y:S01]  /*4590*/  MOV R140, R161 ;  /* 0x000000a1008c7202 */ /* 0x000fe20000000f00 */
        /* <DEDUP_REMOVED lines=9> */
[----:B---3--:R-:W-:Y:S01]  /*4630*/  IADD3 R0, PT, PT, R232, R0, RZ ;  /* 0x00000000e8007210 */ /* 0x008fe20007ffe0ff */
[----:B------:R-:W-:Y:S01]  /*4640*/  IMAD.MOV.U32 R25, RZ, RZ, R152 ;  /* 0x000000ffff197224 */ /* 0x000fe200078e0098 */
[----:B------:R-:W-:Y:S01]  /*4650*/  MOV R24, R153 ;  /* 0x0000009900187202 */ /* 0x000fe20000000f00 */
[----:B------:R-:W-:-:S04]  /*4660*/  IMAD.MOV.U32 R141, RZ, RZ, R160 ;  /* 0x000000ffff8d7224 */ /* 0x000fc800078e00a0 */
[----:B------:R-:W-:Y:S08]  /*4670*/  HMMA.16816.F32.BF16 R76, R4, R38, R108 ;  /* 0x00000026044c723c */ /* 0x000ff0000004186c */
[----:B------:R-:W-:Y:S01]  /*4680*/  HMMA.16816.F32.BF16 R48, R8, R50, R220 ;  /* 0x000000320830723c */ /* 0x000fe200000418dc */
[----:B------:R-:W-:Y:S02]  /*4690*/  IMAD.MOV.U32 R222, RZ, RZ, R45 ;  /* 0x000000ffffde7224 */ /* 0x000fe400078e002d */
[----:B------:R-:W-:-:S05]  /*46a0*/  IMAD.MOV.U32 R223, RZ, RZ, R44 ;  /* 0x000000ffffdf7224 */ /* 0x000fca00078e002c */
[C---:B------:R-:W-:Y:S08]  /*46b0*/  HMMA.16816.F32.BF16 R96, R4.reuse, R30, R188 ;  /* 0x0000001e0460723c */ /* 0x040ff000000418bc */
[C---:B------:R-:W-:Y:S08]  /*46c0*/  HMMA.16816.F32.BF16 R108, R4.reuse, R26, R200 ;  /* 0x0000001a046c723c */ /* 0x040ff000000418c8 */
[----:B------:R-:W-:Y:S08]  /*46d0*/  HMMA.16816.F32.BF16 R228, R4, R22, R216 ;  /* 0x0000001604e4723c */ /* 0x000ff000000418d8 */
[C---:B------:R-:W-:Y:S08]  /*46e0*/  HMMA.16816.F32.BF16 R44, R8.reuse, R46, R212 ;  /* 0x0000002e082c723c */ /* 0x040ff000000418d4 */
[C---:B------:R-:W-:Y:S08]  /*46f0*/  HMMA.16816.F32.BF16 R188, R8.reuse, R38, R208 ;  /* 0x0000002608bc723c */ /* 0x040ff000000418d0 */
[----:B------:R-:W-:Y:S08]  /*4700*/  HMMA.16816.F32.BF16 R200, R8, R34, R204 ;  /* 0x0000002208c8723c */ /* 0x000ff000000418cc */
        /* <DEDUP_REMOVED lines=8> */
[----:B------:R-:W-:Y:S01]  /*4790*/  HMMA.16816.F32.BF16 R208, R8, R18, R132 ;  /* 0x0000001208d0723c */ /* 0x000fe20000041884 */
[----:B------:R3:W5:Y:S07]  /*47a0*/  LDSM.16.M88.4 R8, [R2] ;  /* 0x000000000208783b */ /* 0x00076e0000000200 */
[----:B-1----:R-:W-:Y:S01]  /*47b0*/  HMMA.16816.F32.BF16 R156, R12, R74, R88 ;  /* 0x0000004a0c9c723c */ /* 0x002fe20000041858 */
[----:B------:R-:W-:-:S02]  /*47c0*/  IMAD.MOV.U32 R88, RZ, RZ, R7 ;  /* 0x000000ffff587224 */ /* 0x000fc400078e0007 */
[----:B------:R-:W-:Y:S02]  /*47d0*/  IMAD.MOV.U32 R89, RZ, RZ, R6 ;  /* 0x000000ffff597224 */ /* 0x000fe400078e0006 */
[----:B------:R-:W-:Y:S02]  /*47e0*/  IMAD.MOV.U32 R90, RZ, RZ, R5 ;  /* 0x000000ffff5a7224 */ /* 0x000fe400078e0005 */
[----:B------:R-:W-:Y:S01]  /*47f0*/  IMAD.MOV.U32 R91, RZ, RZ, R4 ;  /* 0x000000ffff5b7224 */ /* 0x000fe200078e0004 */
[----:B--2---:R-:W-:Y:S01]  /*4800*/  HMMA.16816.F32.BF16 R152, R12, R70, R84 ;  /* 0x000000460c98723c */ /* 0x004fe20000041854 */
[----:B------:R-:W-:Y:S01]  /*4810*/  IMAD.MOV.U32 R86, RZ, RZ, R17 ;  /* 0x000000ffff567224 */ /* 0x000fe200078e0011 */
[----:B------:R-:W-:Y:S01]  /*4820*/  MOV R87, R16 ;  /* 0x0000001000577202 */ /* 0x000fe20000000f00 */
[----:B------:R-:W-:Y:S01]  /*4830*/  IMAD.MOV.U32 R84, RZ, RZ, R222 ;  /* 0x000000ffff547224 */ /* 0x000fe200078e00de */
[----:B------:R-:W-:Y:S01]  /*4840*/  LDSM.16.M88.4 R16, [R0+0x7000] ;  /* 0x007000000010783b */ /* 0x000fe20000000200 */
[----:B------:R-:W-:-:S02]  /*4850*/  IMAD.MOV.U32 R85, RZ, RZ, R223 ;  /* 0x000000ffff557224 */ /* 0x000fc400078e00df */
[----:B---3--:R-:W-:Y:S01]  /*4860*/  IMAD.IADD R2, R232, 0x1, R2 ;  /* 0x00000001e8027824 */ /* 0x008fe200078e0202 */
[C---:B------:R-:W-:Y:S01]  /*4870*/  HMMA.16816.F32.BF16 R192, R12.reuse, R68, R120 ;  /* 0x000000440cc0723c */ /* 0x040fe20000041878 */
[----:B------:R-:W-:Y:S04]  /*4880*/  LDSM.16.M88.4 R220, [R0+0x7800] ;  /* 0x0078000000dc783b */ /* 0x000fe80000000200 */
[----:B------:R-:W1:Y:S03]  /*4890*/  LDSM.16.M88.4 R4, [R2+0x2000] ;  /* 0x002000000204783b */ /* 0x000e660000000200 */
[----:B------:R-:W-:Y:S01]  /*48a0*/  HMMA.16816.F32.BF16 R120, R12, R138, R228 ;  /* 0x0000008a0c78723c */ /* 0x000fe200000418e4 */
[----:B------:R-:W-:-:S02]  /*48b0*/  IMAD.MOV.U32 R228, RZ, RZ, R25 ;  /* 0x000000ffffe47224 */ /* 0x000fc400078e0019 */
[----:B------:R-:W-:Y:S02]  /*48c0*/  IMAD.MOV.U32 R229, RZ, RZ, R24 ;  /* 0x000000ffffe57224 */ /* 0x000fe400078e0018 */
[----:B------:R-:W2:Y:S01]  /*48d0*/  LDSM.16.M88.4 R24, [R0+0x6000] ;  /* 0x006000000018783b */ /* 0x000ea20000000200 */
[----:B------:R-:W-:Y:S02]  /*48e0*/  IMAD.MOV.U32 R230, RZ, RZ, R21 ;  /* 0x000000ffffe67224 */ /* 0x000fe400078e0015 */
[C---:B------:R-:W-:Y:S01]  /*48f0*/  HMMA.16816.F32.BF16 R176, R12.reuse, R116, R60 ;  /* 0x000000740cb0723c */ /* 0x040fe2000004183c */
[----:B------:R-:W-:Y:S02]  /*4900*/  IMAD.MOV.U32 R62, RZ, RZ, R29 ;  /* 0x000000ffff3e7224 */ /* 0x000fe400078e001d */
[----:B------:R-:W-:Y:S02]  /*4910*/  IMAD.MOV.U32 R63, RZ, RZ, R28 ;  /* 0x000000ffff3f7224 */ /* 0x000fe400078e001c */
[----:B------:R-:W-:Y:S01]  /*4920*/  IMAD.MOV.U32 R60, RZ, RZ, R33 ;  /* 0x000000ffff3c7224 */ /* 0x000fe200078e0021 */
[----:B------:R-:W3:Y:S01]  /*4930*/  LDSM.16.M88.4 R28, [R0+0x5800] ;  /* 0x00580000001c783b */ /* 0x000ee20000000200 */
[----:B------:R-:W-:Y:S01]  /*4940*/  IMAD.MOV.U32 R61, RZ, RZ, R32 ;  /* 0x000000ffff3d7224 */ /* 0x000fe200078e0020 */
[----:B------:R-:W-:Y:S01]  /*4950*/  HMMA.16816.F32.BF16 R180, R12, R100, R92 ;  /* 0x000000640cb4723c */ /* 0x000fe2000004185c */
[----:B------:R-:W-:Y:S01]  /*4960*/  MOV R92, R36 ;  /* 0x00000024005c7202 */ /* 0x000fe20000000f00 */
[----:B------:R-:W-:Y:S01]  /*4970*/  IMAD.MOV.U32 R93, RZ, RZ, R37 ;  /* 0x000000ffff5d7224 */ /* 0x000fe200078e0025 */
[----:B------:R-:W-:Y:S01]  /*4980*/  LDSM.16.M88.4 R32, [R0+0x5000] ;  /* 0x005000000020783b */ /* 0x000fe20000000200 */
[----:B------:R-:W-:-:S02]  /*4990*/  IMAD.MOV.U32 R231, RZ, RZ, R20 ;  /* 0x000000ffffe77224 */ /* 0x000fc400078e0014 */
[----:B------:R-:W-:Y:S01]  /*49a0*/  IMAD.MOV.U32 R94, RZ, RZ, R252 ;  /* 0x000000ffff5e7224 */ /* 0x000fe200078e00fc */
[----:B------:R-:W-:Y:S01]  /*49b0*/  LDSM.16.M88.4 R36, [R0+0x4800] ;  /* 0x004800000024783b */ /* 0x000fe20000000200 */
[C---:B------:R-:W-:Y:S01]  /*49c0*/  HMMA.16816.F32.BF16 R160, R12.reuse, R144, R40 ;  /* 0x000000900ca0723c */ /* 0x040fe20000041828 */
[----:B------:R-:W-:Y:S02]  /*49d0*/  IMAD.MOV.U32 R95, RZ, RZ, R251 ;  /* 0x000000ffff5f7224 */ /* 0x000fe400078e00fb */
[----:B------:R-:W3:Y:S04]  /*49e0*/  LDSM.16.M88.4 R40, [R0+0x4000] ;  /* 0x004000000028783b */ /* 0x000ee80000000200 */
[----:B------:R5:W3:Y:S01]  /*49f0*/  LDSM.16.M88.4 R20, [R0+0x6800] ;  /* 0x006800000014783b */ /* 0x000ae20000000200 */
[C---:B----4-:R-:W-:Y:S08]  /*4a00*/  HMMA.16816.F32.BF16 R184, R12.reuse, R64, R112 ;  /* 0x000000400cb8723c */ /* 0x050ff00000041870 */
[----:B------:R-:W-:Y:S01]  /*4a10*/  HMMA.16816.F32.BF16 R112, R12, R146, R236 ;  /* 0x000000920c70723c */ /* 0x000fe200000418ec */
[----:B------:R-:W-:-:S02]  /*4a20*/  IMAD.MOV.U32 R236, RZ, RZ, R250 ;  /* 0x000000ffffec7224 */ /* 0x000fc400078e00fa */
[----:B------:R-:W-:Y:S02]  /*4a30*/  IMAD.MOV.U32 R237, RZ, RZ, R234 ;  /* 0x000000ffffed7224 */ /* 0x000fe400078e00ea */
[----:B------:R-:W-:Y:S02]  /*4a40*/  IMAD.MOV.U32 R238, RZ, RZ, R167 ;  /* 0x000000ffffee7224 */ /* 0x000fe400078e00a7 */
[----:B------:R-:W-:Y:S01]  /*4a50*/  IMAD.MOV.U32 R239, RZ, RZ, R3 ;  /* 0x000000ffffef7224 */ /* 0x000fe200078e0003 */
[C---:B------:R-:W-:Y:S01]  /*4a60*/  HMMA.16816.F32.BF16 R172, R12.reuse, R128, R56 ;  /* 0x000000800cac723c */ /* 0x040fe20000041838 */
[----:B------:R-:W-:Y:S01]  /*4a70*/  IMAD.MOV.U32 R56, RZ, RZ, R140 ;  /* 0x000000ffff387224 */ /* 0x000fe200078e008c */
[----:B------:R-:W-:Y:S01]  /*4a80*/  SHF.R.U32.HI R3, RZ, 0x2, R233 ;  /* 0x00000002ff037819 */ /* 0x000fe200000116e9 */
[----:B------:R-:W-:Y:S02]  /*4a90*/  IMAD.MOV.U32 R57, RZ, RZ, R141 ;  /* 0x000000ffff397224 */ /* 0x000fe400078e008d */
[----:B------:R-:W-:Y:S01]  /*4aa0*/  IMAD.MOV.U32 R58, RZ, RZ, R142 ;  /* 0x000000ffff3a7224 */ /* 0x000fe200078e008e */
[----:B-----5:R-:W-:Y:S01]  /*4ab0*/  LOP3.LUT R0, R81, 0x1f0, RZ, 0xc0, !PT ;  /* 0x000001f051007812 */ /* 0x020fe200078ec0ff */
[----:B------:R-:W-:Y:S01]  /*4ac0*/  IMAD.MOV.U32 R59, RZ, RZ, R143 ;  /* 0x000000ffff3b7224 */ /* 0x000fe200078e008f */
[----:B------:R-:W-:Y:S03]  /*4ad0*/  HMMA.16816.F32.BF16 R196, R12, R72, R124 ;  /* 0x000000480cc4723c */ /* 0x000fe6000004187c */
[----:B------:R-:W-:-:S05]  /*4ae0*/  IMAD R0, R164, 0x80, R0 ;  /* 0x00000080a4007824 */ /* 0x000fca00078e0200 */
[C---:B------:R-:W-:Y:S08]  /*4af0*/  HMMA.16816.F32.BF16 R132, R12.reuse, R118, R96 ;  /* 0x000000760c84723c */ /* 0x040ff00000041860 */
[C---:B------:R-:W-:Y:S08]  /*4b00*/  HMMA.16816.F32.BF16 R148, R12.reuse, R66, R76 ;  /* 0x000000420c94723c */ /* 0x040ff0000004184c */
[C---:B------:R-:W-:Y:S08]  /*4b10*/  HMMA.16816.F32.BF16 R140, R12.reuse, R102, R104 ;  /* 0x000000660c8c723c */ /* 0x040ff00000041868 */
[----:B------:R-:W-:Y:S08]  /*4b20*/  HMMA.16816.F32.BF16 R124, R12, R130, R108 ;  /* 0x000000820c7c723c */ /* 0x000ff0000004186c */
[C---:B------:R-:W-:Y:S08]  /*4b30*/  HMMA.16816.F32.BF16 R96, R8.reuse, R68, R92 ;  /* 0x000000440860723c */ /* 0x040ff0000004185c */
[C---:B------:R-:W-:Y:S08]  /*4b40*/  HMMA.16816.F32.BF16 R108, R8.reuse, R72, R224 ;  /* 0x00000048086c723c */ /* 0x040ff000000418e0 */
[C---:B------:R-:W-:Y:S08]  /*4b50*/  HMMA.16816.F32.BF16 R104, R8.reuse, R74, R48 ;  /* 0x0000004a0868723c */ /* 0x040ff00000041830 */
[C---:B------:R-:W-:Y:S08]  /*4b60*/  HMMA.16816.F32.BF16 R92, R8.reuse, R70, R44 ;  /* 0x00000046085c723c */ /* 0x040ff0000004182c */
[C---:B------:R-:W-:Y:S08]  /*4b70*/  HMMA.16816.F32.BF16 R88, R8.reuse, R64, R88 ;  /* 0x000000400858723c */ /* 0x040ff00000041858 */
[----:B------:R-:W-:Y:S08]  /*4b80*/  HMMA.16816.F32.BF16 R76, R8, R66, R188 ;  /* 0x00000042084c723c */ /* 0x000ff000000418bc */
[----:B------:R-:W-:Y:S01]  /*4b90*/  HMMA.16816.F32.BF16 R168, R12, R136, R52 ;  /* 0x000000880ca8723c */ /* 0x000fe20000041834 */
[----:B------:R4:W5:Y:S01]  /*4ba0*/  LDSM.16.M88.4 R52, [R2] ;  /* 0x000000000234783b */ /* 0x0009620000000200 */
[----:B------:R-:W-:-:S06]  /*4bb0*/  DEPBAR.LE SB0, 0x0 ;  /* 0x000080000000791a */ /* 0x000fcc0000000000 */
[C---:B------:R-:W-:Y:S08]  /*4bc0*/  HMMA.16816.F32.BF16 R72, R8.reuse, R100, R236 ;  /* 0x000000640848723c */ /* 0x040ff000000418ec */
[C---:B------:R-:W-:Y:S08]  /*4bd0*/  HMMA.16816.F32.BF16 R68, R8.reuse, R102, R200 ;  /* 0x000000660844723c */ /* 0x040ff000000418c8 */
[----:B------:R-:W-:Y:S01]  /*4be0*/  HMMA.16816.F32.BF16 R64, R8, R116, R60 ;  /* 0x000000740840723c */ /* 0x000fe2000004183c */
[----:B----4-:R-:W-:-:S07]  /*4bf0*/  IMAD.SHL.U32 R2, R233, 0x2, RZ ;  /* 0x00000002e9027824 */ /* 0x010fce00078e00ff */
[C---:B------:R-:W-:Y:S08]  /*4c00*/  HMMA.16816.F32.BF16 R60, R8.reuse, R118, R204 ;  /* 0x00000076083c723c */ /* 0x040ff000000418cc */
[C---:B------:R-:W-:Y:S08]  /*4c10*/  HMMA.16816.F32.BF16 R56, R8.reuse, R128, R56 ;  /* 0x000000800838723c */ /* 0x040ff00000041838 */
[C---:B------:R-:W-:Y:S08]  /*4c20*/  HMMA.16816.F32.BF16 R48, R8.reuse, R130, R212 ;  /* 0x000000820830723c */ /* 0x040ff000000418d4 */
[C---:B------:R-:W-:Y:S08]  /*4c30*/  HMMA.16816.F32.BF16 R44, R8.reuse, R136, R228 ;  /* 0x00000088082c723c */ /* 0x040ff000000418e4 */
[C---:B------:R-:W-:Y:S08]  /*4c40*/  HMMA.16816.F32.BF16 R12, R8.reuse, R138, R216 ;  /* 0x0000008a080c723c */ /* 0x040ff000000418d8 */
[C---:B------:R-:W-:Y:S08]  /*4c50*/  HMMA.16816.F32.BF16 R84, R8.reuse, R144, R84 ;  /* 0x000000900854723c */ /* 0x040ff00000041854 */
[----:B------:R-:W-:Y:S08]  /*4c60*/  HMMA.16816.F32.BF16 R100, R8, R146, R208 ;  /* 0x000000920864723c */ /* 0x000ff000000418d0 */
[C---:B-1----:R-:W-:Y:S08]  /*4c70*/  HMMA.16816.F32.BF16 R8, R4.reuse, R18, R120 ;  /* 0x000000120408723c */ /* 0x042ff00000041878 */
[----:B--2---:R-:W-:Y:S03]  /*4c80*/  HMMA.16816.F32.BF16 R188, R4, R26, R132 ;  /* 0x0000001a04bc723c */ /* 0x004fe60000041884 */
[----:B------:R-:W-:Y:S01]  /*4c90*/  MOV R219, R100 ;  /* 0x0000006400db7202 */ /* 0x000fe20000000f00 */
[----:B------:R-:W-:-:S02]  /*4ca0*/  IMAD.MOV.U32 R218, RZ, RZ, R101 ;  /* 0x000000ffffda7224 */ /* 0x000fc400078e0065 */
[----:B------:R-:W-:Y:S02]  /*4cb0*/  IMAD.MOV.U32 R217, RZ, RZ, R102 ;  /* 0x000000ffffd97224 */ /* 0x000fe400078e0066 */
[C---:B---3--:R-:W-:Y:S01]  /*4cc0*/  HMMA.16816.F32.BF16 R128, R4.reuse, R28, R180 ;  /* 0x0000001c0480723c */ /* 0x048fe200000418b4 */
[----:B------:R-:W-:Y:S02]  /*4cd0*/  IMAD.MOV.U32 R216, RZ, RZ, R103 ;  /* 0x000000ffffd87224 */ /* 0x000fe400078e0067 */
[----:B------:R-:W-:Y:S02]  /*4ce0*/  IMAD.MOV.U32 R132, RZ, RZ, R9 ;  /* 0x000000ffff847224 */ /* 0x000fe400078e0009 */
[----:B------:R-:W-:Y:S02]  /*4cf0*/  IMAD.MOV.U32 R230, RZ, RZ, R8 ;  /* 0x000000ffffe67224 */ /* 0x000fe400078e0008 */
[----:B------:R-:W-:Y:S01]  /*4d00*/  IMAD.MOV.U32 R225, RZ, RZ, R10 ;  /* 0x000000ffffe17224 */ /* 0x000fe200078e000a */
[----:B------:R-:W-:Y:S01]  /*4d10*/  HMMA.16816.F32.BF16 R196, R4, R40, R196 ;  /* 0x0000002804c4723c */ /* 0x000fe200000418c4 */
[----:B------:R-:W-:-:S07]  /*4d20*/  IMAD.MOV.U32 R224, RZ, RZ, R11 ;  /* 0x000000ffffe07224 */ /* 0x000fce00078e000b */
        /* <DEDUP_REMOVED lines=11> */
[----:B------:R-:W-:Y:S08]  /*4de0*/  HMMA.16816.F32.BF16 R4, R4, R222, R112 ;  /* 0x000000de0404723c */ /* 0x000ff00000041870 */
[----:B-----5:R-:W-:Y:S03]  /*4df0*/  HMMA.16816.F32.BF16 R72, R52, R28, R72 ;  /* 0x0000001c3448723c */ /* 0x020fe60000041848 */
[----:B------:R-:W-:Y:S01]  /*4e00*/  IMAD.MOV.U32 R251, RZ, RZ, R8 ;  /* 0x000000fffffb7224 */ /* 0x000fe200078e0008 */
[----:B------:R-:W-:Y:S01]  /*4e10*/  MOV R250, R10 ;  /* 0x0000000a00fa7202 */ /* 0x000fe20000000f00 */
[----:B------:R-:W-:-:S02]  /*4e20*/  IMAD.MOV.U32 R239, RZ, RZ, R9 ;  /* 0x000000ffffef7224 */ /* 0x000fc400078e0009 */
[----:B------:R-:W-:Y:S01]  /*4e30*/  IMAD.MOV.U32 R238, RZ, RZ, R11 ;  /* 0x000000ffffee7224 */ /* 0x000fe200078e000b */
[C---:B------:R-:W-:Y:S03]  /*4e40*/  HMMA.16816.F32.BF16 R168, R52.reuse, R18, R12 ;  /* 0x0000001234a8723c */ /* 0x040fe6000004180c */
[----:B------:R-:W-:Y:S01]  /*4e50*/  IMAD.MOV.U32 R175, RZ, RZ, R4 ;  /* 0x000000ffffaf7224 */ /* 0x000fe200078e0004 */
[----:B------:R-:W-:Y:S01]  /*4e60*/  LOP3.LUT R4, R2, 0x6, RZ, 0xc0, !PT ;  /* 0x0000000602047812 */ /* 0x000fe200078ec0ff */
[----:B------:R-:W-:Y:S01]  /*4e70*/  IMAD.MOV.U32 R173, RZ, RZ, R5 ;  /* 0x000000ffffad7224 */ /* 0x000fe200078e0005 */
[----:B------:R-:W-:Y:S01]  /*4e80*/  LOP3.LUT R2, R3, 0x7, RZ, 0xc0, !PT ;  /* 0x0000000703027812 */ /* 0x000fe200078ec0ff */
[----:B------:R-:W-:Y:S01]  /*4e90*/  IMAD.MOV.U32 R172, RZ, RZ, R6 ;  /* 0x000000ffffac7224 */ /* 0x000fe200078e0006 */
[----:B------:R-:W-:Y:S01]  /*4ea0*/  LEA R28, R244, R4, 0x7 ;  /* 0x00000004f41c7211 */ /* 0x000fe200078e38ff */
[----:B------:R-:W-:Y:S01]  /*4eb0*/  IMAD.MOV.U32 R167, RZ, RZ, R7 ;  /* 0x000000ffffa77224 */ /* 0x000fe200078e0007 */
[C---:B------:R-:W-:Y:S01]  /*4ec0*/  HMMA.16816.F32.BF16 R120, R52.reuse, R16, R44 ;  /* 0x000000103478723c */ /* 0x040fe2000004182c */
[----:B------:R-:W-:Y:S01]  /*4ed0*/  IMAD.IADD R0, R2, 0x1, R0 ;  /* 0x0000000102007824 */ /* 0x000fe200078e0200 */
[C---:B------:R-:W-:Y:S01]  /*4ee0*/  IADD3 R19, PT, PT, R28.reuse, -0x77, RZ ;  /* 0xffffff891c137810 */ /* 0x040fe20007ffe0ff */
[C---:B------:R-:W-:Y:S01]  /*4ef0*/  VIADD R8, R28.reuse, 0xffffff80 ;  /* 0xffffff801c087836 */ /* 0x040fe20000000000 */
[C---:B------:R-:W-:Y:S01]  /*4f00*/  IADD3 R45, PT, PT, R28.reuse, -0x2f, RZ ;  /* 0xffffffd11c2d7810 */ /* 0x040fe20007ffe0ff */
[----:B------:R-:W-:Y:S01]  /*4f10*/  VIADD R9, R28, 0xffffff81 ;  /* 0xffffff811c097836 */ /* 0x000fe20000000000 */
[----:B------:R-:W-:Y:S01]  /*4f20*/  IADD3 R14, PT, PT, R80, R0, -R241 ;  /* 0x00000000500e7210 */ /* 0x000fe20007ffe8f1 */
[C---:B------:R-:W-:Y:S01]  /*4f30*/  VIADD R16, R28.reuse, 0xffffff88 ;  /* 0xffffff881c107836 */ /* 0x040fe20000000000 */
[C---:B------:R-:W-:Y:S01]  /*4f40*/  HMMA.16816.F32.BF16 R4, R52.reuse, R220, R84 ;  /* 0x000000dc3404723c */ /* 0x040fe20000041854 */
[----:B------:R1:W-:Y:S01]  /*4f50*/  STL [R1+0x28], R0 ;  /* 0x0000280001007387 */ /* 0x0003e20000100800 */
[----:B------:R-:W-:Y:S01]  /*4f60*/  VIADD R46, R28, 0xffffffc0 ;  /* 0xffffffc01c2e7836 */ /* 0x000fe20000000000 */
[C---:B------:R-:W-:Y:S01]  /*4f70*/  IADD3 R12, PT, PT, R14.reuse, 0x40, RZ ;  /* 0x000000400e0c7810 */ /* 0x040fe20007ffe0ff */
[----:B------:R-:W-:Y:S01]  /*4f80*/  IMAD.IADD R3, R14, 0x1, -R8 ;  /* 0x000000010e037824 */ /* 0x000fe200078e0a08 */
[-C--:B------:R-:W-:Y:S01]  /*4f90*/  ISETP.GE.AND P3, PT, R8, R80.reuse, PT ;  /* 0x000000500800720c */ /* 0x080fe20003f66270 */
[----:B------:R-:W-:Y:S01]  /*4fa0*/  IMAD.IADD R2, R14, 0x1, -R9 ;  /* 0x000000010e027824 */ /* 0x000fe200078e0a09 */
[-C--:B------:R-:W-:Y:S01]  /*4fb0*/  ISETP.GE.AND P1, PT, R9, R80.reuse, PT ;  /* 0x000000500900720c */ /* 0x080fe20003f26270 */
[C---:B------:R-:W-:Y:S01]  /*4fc0*/  HMMA.16816.F32.BF16 R112, R52.reuse, R20, R56 ;  /* 0x000000143470723c */ /* 0x040fe20000041838 */
[----:B------:R-:W-:Y:S01]  /*4fd0*/  VIADD R21, R28, 0xffffff90 ;  /* 0xffffff901c157836 */ /* 0x000fe20000000000 */
[-C--:B------:R-:W-:Y:S01]  /*4fe0*/  ISETP.GE.AND P6, PT, R16, R80.reuse, PT ;  /* 0x000000501000720c */ /* 0x080fe20003fc6270 */
[C---:B------:R-:W-:Y:S01]  /*4ff0*/  VIADD R20, R28.reuse, 0xffffff91 ;  /* 0xffffff911c147836 */ /* 0x040fe20000000000 */
[-C--:B------:R-:W-:Y:S01]  /*5000*/  ISETP.GE.AND P5, PT, R19, R80.reuse, PT ;  /* 0x000000501300720c */ /* 0x080fe20003fa6270 */
[C---:B------:R-:W-:Y:S01]  /*5010*/  VIADD R44, R28.reuse, 0xffffffd0 ;  /* 0xffffffd01c2c7836 */ /* 0x040fe20000000000 */
[----:B------:R-:W-:Y:S01]  /*5020*/  ISETP.GE.AND P4, PT, R21, R80, PT ;  /* 0x000000501500720c */ /* 0x000fe20003f86270 */
[C---:B------:R-:W-:Y:S01]  /*5030*/  VIADD R56, R28.reuse, 0xffffffe0 ;  /* 0xffffffe01c387836 */ /* 0x040fe20000000000 */
[----:B------:R-:W-:Y:S01]  /*5040*/  HMMA.16816.F32.BF16 R108, R52, R40, R108 ;  /* 0x00000028346c723c */ /* 0x000fe2000004186c */
[----:B------:R-:W-:-:S02]  /*5050*/  VIADD R57, R28, 0xffffffe1 ;  /* 0xffffffe11c397836 */ /* 0x000fc40000000000 */
[----:B------:R-:W-:Y:S02]  /*5060*/  IMAD.MOV.U32 R10, RZ, RZ, R5 ;  /* 0x000000ffff0a7224 */ /* 0x000fe400078e0005 */
[----:B------:R-:W-:Y:S02]  /*5070*/  IMAD.MOV.U32 R164, RZ, RZ, R7 ;  /* 0x000000ffffa47224 */ /* 0x000fe400078e0007 */
[C---:B------:R-:W-:Y:S01]  /*5080*/  IMAD.IADD R5, R14.reuse, 0x1, -R19 ;  /* 0x000000010e057824 */ /* 0x040fe200078e0a13 */
[C---:B------:R-:W-:Y:S01]  /*5090*/  HMMA.16816.F32.BF16 R104, R52.reuse, R42, R104 ;  /* 0x0000002a3468723c */ /* 0x040fe20000041868 */
[C---:B------:R-:W-:Y:S02]  /*50a0*/  IMAD.IADD R7, R14.reuse, 0x1, -R21 ;  /* 0x000000010e077824 */ /* 0x040fe400078e0a15 */
[----:B-1----:R-:W-:Y:S02]  /*50b0*/  IMAD.IADD R0, R14, 0x1, -R16 ;  /* 0x000000010e007824 */ /* 0x002fe400078e0a10 */
[----:B------:R-:W-:Y:S01]  /*50c0*/  IMAD.MOV.U32 R17, RZ, RZ, R4 ;  /* 0x000000ffff117224 */ /* 0x000fe200078e0004 */
[----:B------:R-:W-:Y:S01]  /*50d0*/  IABS R4, R2 ;  /* 0x0000000200047213 */ /* 0x000fe20000000000 */
[----:B------:R-:W-:Y:S01]  /*50e0*/  IMAD.MOV.U32 R252, RZ, RZ, R6 ;  /* 0x000000fffffc7224 */ /* 0x000fe200078e0006 */
[C---:B------:R-:W-:Y:S01]  /*50f0*/  HMMA.16816.F32.BF16 R96, R52.reuse, R36, R96 ;  /* 0x000000243460723c */ /* 0x040fe20000041860 */
[----:B------:R-:W-:Y:S01]  /*5100*/  IABS R6, R3 ;  /* 0x0000000300067213 */ /* 0x000fe20000000000 */
[C---:B------:R-:W-:Y:S01]  /*5110*/  VIADD R36, R28.reuse, 0xffffffb1 ;  /* 0xffffffb11c247836 */ /* 0x040fe20000000000 */
[----:B------:R-:W-:Y:S01]  /*5120*/  IABS R3, R0 ;  /* 0x0000000000037213 */ /* 0x000fe20000000000 */
[C---:B------:R-:W-:Y:S01]  /*5130*/  VIADD R37, R28.reuse, 0xffffffb9 ;  /* 0xffffffb91c257836 */ /* 0x040fe20000000000 */
[----:B------:R-:W-:Y:S01]  /*5140*/  IABS R2, R5 ;  /* 0x0000000500027213 */ /* 0x000fe20000000000 */
[----:B------:R-:W-:Y:S01]  /*5150*/  IMAD.MOV.U32 R5, RZ, RZ, R4 ;  /* 0x000000ffff057224 */ /* 0x000fe200078e0004 */
[----:B------:R-:W-:Y:S01]  /*5160*/  IABS R0, R7 ;  /* 0x0000000700007213 */ /* 0x000fe20000000000 */
[----:B------:R-:W-:Y:S01]  /*5170*/  IMAD.MOV.U32 R4, RZ, RZ, R3 ;  /* 0x000000ffff047224 */ /* 0x000fe200078e0003 */
[----:B------:R-:W-:Y:S01]  /*5180*/  MOV R3, R2 ;  /* 0x0000000200037202 */ /* 0x000fe20000000f00 */
[C---:B------:R-:W-:Y:S01]  /*5190*/  HMMA.16816.F32.BF16 R64, R52.reuse, R24, R64 ;  /* 0x000000183440723c */ /* 0x040fe20000041840 */
[----:B------:R-:W-:Y:S01]  /*51a0*/  I2FP.F32.S32 R5, R5 ;  /* 0x0000000500057245 */ /* 0x000fe20000201400 */
[----:B------:R-:W-:Y:S01]  /*51b0*/  IMAD.MOV.U32 R2, RZ, RZ, R0 ;  /* 0x000000ffff027224 */ /* 0x000fe200078e0000 */
[----:B------:R-:W-:Y:S01]  /*51c0*/  I2FP.F32.S32 R0, R6 ;  /* 0x0000000600007245 */ /* 0x000fe20000201400 */
[C---:B------:R-:W-:Y:S01]  /*51d0*/  VIADD R25, R28.reuse, 0xffffff98 ;  /* 0xffffff981c197836 */ /* 0x040fe20000000000 */
[----:B------:R-:W-:Y:S01]  /*51e0*/  I2FP.F32.S32 R4, R4 ;  /* 0x0000000400047245 */ /* 0x000fe20000201400 */
[----:B------:R-:W-:Y:S01]  /*51f0*/  FFMA.FTZ R41, R5, -R165, R109 ;  /* 0x800000a505297223 */ /* 0x000fe2000001006d */
[----:B------:R-:W-:Y:S01]  /*5200*/  I2FP.F32.S32 R2, R2 ;  /* 0x0000000200027245 */ /* 0x000fe20000201400 */
[----:B------:R-:W-:Y:S01]  /*5210*/  HMMA.16816.F32.BF16 R68, R52, R30, R68 ;  /* 0x0000001e3444723c */ /* 0x000fe20000041844 */
[C---:B------:R-:W-:Y:S01]  /*5220*/  VIADD R30, R28.reuse, 0xffffff99 ;  /* 0xffffff991c1e7836 */ /* 0x040fe20000000000 */
[----:B------:R-:W-:Y:S01]  /*5230*/  I2FP.F32.S32 R3, R3 ;  /* 0x0000000300037245 */ /* 0x000fe20000201400 */
[----:B------:R-:W-:-:S02]  /*5240*/  VIADD R31, R28, 0xffffffa0 ;  /* 0xffffffa01c1f7836 */ /* 0x000fc40000000000 */
[CC--:B------:R-:W-:Y:S01]  /*5250*/  FFMA.FTZ R42, R0.reuse, -R165.reuse, R106 ;  /* 0x800000a5002a7223 */ /* 0x0c0fe2000001006a */
[CC--:B------:R-:W-:Y:S01]  /*5260*/  FFMA.FTZ R124, R0.reuse, -R165.reuse, R180 ;  /* 0x800000a5007c7223 */ /* 0x0c0fe200000100b4 */
[-C--:B------:R-:W-:Y:S01]  /*5270*/  FFMA.FTZ R127, R0, -R165.reuse, R190 ;  /* 0x800000a5007f7223 */ /* 0x080fe200000100be */
[-C--:B------:R-:W-:Y:S01]  /*5280*/  FFMA.FTZ R59, R2, -R165.reuse, R96 ;  /* 0x800000a5023b7223 */ /* 0x080fe20000010060 */
[----:B------:R-:W-:Y:S01]  /*5290*/  HMMA.16816.F32.BF16 R88, R52, R32, R88 ;  /* 0x000000203458723c */ /* 0x000fe20000041858 */
[----:B------:R-:W-:Y:S02]  /*52a0*/  VIADD R33, R28, 0xffffffa1 ;  /* 0xffffffa11c217836 */ /* 0x000fe40000000000 */
[----:B------:R-:W-:Y:S01]  /*52b0*/  FFMA.FTZ R40, R4, -R165, R104 ;  /* 0x800000a504287223 */ /* 0x000fe20000010068 */
[C---:B------:R-:W-:Y:S01]  /*52c0*/  IMAD.IADD R2, R14.reuse, 0x1, -R20 ;  /* 0x000000010e027824 */ /* 0x040fe200078e0a14 */
[C---:B------:R-:W-:Y:S01]  /*52d0*/  IADD3 R4, PT, PT, R14.reuse, -R30, RZ ;  /* 0x8000001e0e047210 */ /* 0x040fe20007ffe0ff */
[----:B------:R-:W-:-:S02]  /*52e0*/  IMAD.IADD R5, R14, 0x1, -R31 ;  /* 0x000000010e057824 */ /* 0x000fc400078e0a1f */
[-C--:B------:R-:W-:Y:S01]  /*52f0*/  FFMA.FTZ R47, R3, -R165.reuse, R105 ;  /* 0x800000a5032f7223 */ /* 0x080fe20000010069 */
[----:B------:R-:W-:Y:S01]  /*5300*/  IMAD.IADD R7, R14, 0x1, -R33 ;  /* 0x000000010e077824 */ /* 0x000fe200078e0a21 */
[C---:B------:R-:W-:Y:S01]  /*5310*/  HMMA.16816.F32.BF16 R100, R52.reuse, R26, R60 ;  /* 0x0000001a3464723c */ /* 0x040fe2000004183c */
[----:B------:R-:W-:Y:S01]  /*5320*/  FFMA.FTZ R27, R0, -R165, R108 ;  /* 0x800000a5001b7223 */ /* 0x000fe2000001006c */
[----:B------:R-:W-:Y:S01]  /*5330*/  IMAD.IADD R0, R14, 0x1, -R25 ;  /* 0x000000010e007824 */ /* 0x000fe200078e0a19 */
[----:B------:R-:W-:Y:S01]  /*5340*/  IABS R6, R2 ;  /* 0x0000000200067213 */ /* 0x000fe20000000000 */
[C---:B------:R-:W-:Y:S01]  /*5350*/  VIADD R32, R28.reuse, 0xffffffa8 ;  /* 0xffffffa81c207836 */ /* 0x040fe20000000000 */
[----:B------:R-:W-:Y:S01]  /*5360*/  IABS R2, R4 ;  /* 0x0000000400027213 */ /* 0x000fe20000000000 */
[C---:B------:R-:W-:Y:S01]  /*5370*/  VIADD R43, R28.reuse, 0xffffffc9 ;  /* 0xffffffc91c2b7836 */ /* 0x040fe20000000000 */
[----:B------:R-:W-:Y:S01]  /*5380*/  IABS R3, R0 ;  /* 0x0000000000037213 */ /* 0x000fe20000000000 */
[C---:B------:R-:W-:Y:S01]  /*5390*/  HMMA.16816.F32.BF16 R92, R52.reuse, R38, R92 ;  /* 0x00000026345c723c */ /* 0x040fe2000004185c */
[----:B------:R-:W-:Y:S01]  /*53a0*/  IABS R0, R5 ;  /* 0x0000000500007213 */ /* 0x000fe20000000000 */
[----:B------:R-:W-:Y:S01]  /*53b0*/  VIADD R38, R28, 0xffffffb8 ;  /* 0xffffffb81c267836 */ /* 0x000fe20000000000 */
[----:B------:R-:W-:Y:S01]  /*53c0*/  IABS R4, R7 ;  /* 0x0000000700047213 */ /* 0x000fe20000000000 */
[----:B------:R-:W-:Y:S01]  /*53d0*/  IMAD.MOV.U32 R5, RZ, RZ, R3 ;  /* 0x000000ffff057224 */ /* 0x000fe200078e0003 */
[----:B------:R-:W-:Y:S01]  /*53e0*/  I2FP.F32.S32 R6, R6 ;  /* 0x0000000600067245 */ /* 0x000fe20000201400 */
[----:B------:R-:W-:Y:S01]  /*53f0*/  IMAD.MOV.U32 R3, RZ, RZ, R2 ;  /* 0x000000ffff037224 */ /* 0x000fe200078e0002 */
[----:B------:R-:W-:Y:S01]  /*5400*/  FSEL R106, R42, -INF , !P6 ;  /* 0xff8000002a6a7808 */ /* 0x000fe20007000000 */
[----:B------:R-:W-:Y:S01]  /*5410*/  IMAD.MOV.U32 R2, RZ, RZ, R0 ;  /* 0x000000ffff027224 */ /* 0x000fe200078e0000 */
[----:B------:R-:W-:Y:S01]  /*5420*/  HMMA.16816.F32.BF16 R76, R52, R34, R76 ;  /* 0x00000022344c723c */ /* 0x000fe2000004184c */
[----:B------:R-:W-:Y:S01]  /*5430*/  IMAD.MOV.U32 R0, RZ, RZ, R4 ;  /* 0x000000ffff007224 */ /* 0x000fe200078e0004 */
[----:B------:R-:W-:Y:S01]  /*5440*/  I2FP.F32.S32 R5, R5 ;  /* 0x0000000500057245 */ /* 0x000fe20000201400 */
[----:B------:R-:W-:Y:S01]  /*5450*/  VIADD R34, R28, 0xffffffa9 ;  /* 0xffffffa91c227836 */ /* 0x000fe20000000000 */
[----:B------:R-:W-:Y:S01]  /*5460*/  I2FP.F32.S32 R2, R2 ;  /* 0x0000000200027245 */ /* 0x000fe20000201400 */
[----:B------:R-:W-:Y:S01]  /*5470*/  IMAD.IADD R7, R14, 0x1, -R38 ;  /* 0x000000010e077824 */ /* 0x000fe200078e0a26 */
[----:B------:R-:W-:Y:S01]  /*5480*/  I2FP.F32.S32 R0, R0 ;  /* 0x0000000000007245 */ /* 0x000fe20000201400 */
[C---:B------:R-:W-:Y:S01]  /*5490*/  VIADD R39, R28.reuse, 0xffffffc1 ;  /* 0xffffffc11c277836 */ /* 0x040fe20000000000 */
[----:B------:R-:W-:Y:S01]  /*54a0*/  IADD3 R35, PT, PT, R28, -0x50, RZ ;  /* 0xffffffb01c237810 */ /* 0x000fe20007ffe0ff */
[----:B------:R-:W-:Y:S01]  /*54b0*/  FFMA.FTZ R62, R2, -R165, R88 ;  /* 0x800000a5023e7223 */ /* 0x000fe20000010058 */
[----:B------:R-:W-:Y:S01]  /*54c0*/  I2FP.F32.S32 R3, R3 ;  /* 0x0000000300037245 */ /* 0x000fe20000201400 */
[----:B------:R-:W-:Y:S01]  /*54d0*/  FFMA.FTZ R81, R0, -R165, R89 ;  /* 0x800000a500517223 */ /* 0x000fe20000010059 */
[----:B------:R-:W-:-:S02]  /*54e0*/  IMAD.IADD R0, R14, 0x1, -R34 ;  /* 0x000000010e007824 */ /* 0x000fc400078e0a22 */
[-C--:B------:R-:W-:Y:S01]  /*54f0*/  FFMA.FTZ R61, R5, -R165.reuse, R92 ;  /* 0x800000a5053d7223 */ /* 0x080fe2000001005c */
[C---:B------:R-:W-:Y:S01]  /*5500*/  IMAD.IADD R2, R14.reuse, 0x1, -R32 ;  /* 0x000000010e027824 */ /* 0x040fe200078e0a20 */
[----:B------:R-:W-:Y:S01]  /*5510*/  HMMA.16816.F32.BF16 R116, R52, R22, R48 ;  /* 0x000000163474723c */ /* 0x000fe20000041830 */
[C---:B------:R-:W-:Y:S02]  /*5520*/  IMAD.IADD R4, R14.reuse, 0x1, -R35 ;  /* 0x000000010e047824 */ /* 0x040fe400078e0a23 */
[-C--:B------:R-:W-:Y:S01]  /*5530*/  FFMA.FTZ R60, R3, -R165.reuse, R93 ;  /* 0x800000a5033c7223 */ /* 0x080fe2000001005d */
[----:B------:R-:W-:Y:S02]  /*5540*/  IMAD.IADD R5, R14, 0x1, -R36 ;  /* 0x000000010e057824 */ /* 0x000fe400078e0a24 */
[----:B------:R-:W-:Y:S01]  /*5550*/  FFMA.FTZ R49, R6, -R165, R97 ;  /* 0x800000a506317223 */ /* 0x000fe20000010061 */
[----:B------:R-:W-:Y:S01]  /*5560*/  IABS R3, R0 ;  /* 0x0000000000037213 */ /* 0x000fe20000000000 */
[C---:B------:R-:W-:Y:S01]  /*5570*/  VIADD R51, R28.reuse, 0xffffffc8 ;  /* 0xffffffc81c337836 */ /* 0x040fe20000000000 */
[----:B------:R-:W-:Y:S01]  /*5580*/  IABS R6, R2 ;  /* 0x0000000200067213 */ /* 0x000fe20000000000 */
[C---:B------:R-:W-:Y:S01]  /*5590*/  VIADD R48, R28.reuse, 0xffffffd8 ;  /* 0xffffffd81c307836 */ /* 0x040fe20000000000 */
[----:B------:R-:W-:Y:S01]  /*55a0*/  IABS R2, R4 ;  /* 0x0000000400027213 */ /* 0x000fe20000000000 */
[----:B------:R-:W-:Y:S01]  /*55b0*/  VIADD R50, R28, 0xffffffd9 ;  /* 0xffffffd91c327836 */ /* 0x000fe20000000000 */
[----:B------:R-:W-:Y:S01]  /*55c0*/  IABS R0, R5 ;  /* 0x0000000500007213 */ /* 0x000fe20000000000 */
[----:B------:R-:W-:Y:S01]  /*55d0*/  IMAD.MOV.U32 R5, RZ, RZ, R3 ;  /* 0x000000ffff057224 */ /* 0x000fe200078e0003 */
[----:B------:R-:W-:Y:S01]  /*55e0*/  IABS R4, R7 ;  /* 0x0000000700047213 */ /* 0x000fe20000000000 */
[C---:B------:R-:W-:Y:S01]  /*55f0*/  IMAD.IADD R7, R14.reuse, 0x1, -R43 ;  /* 0x000000010e077824 */ /* 0x040fe200078e0a2b */
[----:B------:R-:W-:Y:S01]  /*5600*/  MOV R3, R2 ;  /* 0x0000000200037202 */ /* 0x000fe20000000f00 */
[----:B------:R-:W-:Y:S01]  /*5610*/  IMAD.MOV.U32 R2, RZ, RZ, R0 ;  /* 0x000000ffff027224 */ /* 0x000fe200078e0000 */
[----:B------:R-:W-:Y:S01]  /*5620*/  I2FP.F32.S32 R5, R5 ;  /* 0x0000000500057245 */ /* 0x000fe20000201400 */
[----:B------:R-:W-:Y:S01]  /*5630*/  IMAD.MOV.U32 R0, RZ, RZ, R4 ;  /* 0x000000ffff007224 */ /* 0x000fe200078e0004 */
[----:B------:R-:W-:Y:S01]  /*5640*/  I2FP.F32.S32 R6, R6 ;  /* 0x0000000600067245 */ /* 0x000fe20000201400 */
[C---:B------:R-:W-:Y:S01]  /*5650*/  IMAD.IADD R4, R14.reuse, 0x1, -R39 ;  /* 0x000000010e047824 */ /* 0x040fe200078e0a27 */
[----:B------:R-:W-:Y:S01]  /*5660*/  I2FP.F32.S32 R2, R2 ;  /* 0x0000000200027245 */ /* 0x000fe20000201400 */
[----:B------:R-:W-:Y:S01]  /*5670*/  FFMA.FTZ R77, R5, -R165, R77 ;  /* 0x800000a5054d7223 */ /* 0x000fe2000001004d */
[----:B------:R-:W-:Y:S01]  /*5680*/  I2FP.F32.S32 R0, R0 ;  /* 0x0000000000007245 */ /* 0x000fe20000201400 */
[----:B------:R-:W-:Y:S01]  /*5690*/  IMAD.IADD R5, R14, 0x1, -R51 ;  /* 0x000000010e057824 */ /* 0x000fe200078e0a33 */
[----:B------:R-:W-:Y:S01]  /*56a0*/  I2FP.F32.S32 R3, R3 ;  /* 0x0000000300037245 */ /* 0x000fe20000201400 */
[----:B------:R-:W-:Y:S01]  /*56b0*/  FFMA.FTZ R96, R2, -R165, R73 ;  /* 0x800000a502607223 */ /* 0x000fe20000010049 */
[----:B------:R-:W-:-:S02]  /*56c0*/  IMAD.IADD R2, R14, 0x1, -R37 ;  /* 0x000000010e027824 */ /* 0x000fc400078e0a25 */
[-C--:B------:R-:W-:Y:S01]  /*56d0*/  FFMA.FTZ R93, R0, -R165.reuse, R68 ;  /* 0x800000a5005d7223 */ /* 0x080fe20000010044 */
[----:B------:R-:W-:Y:S01]  /*56e0*/  IADD3 R0, PT, PT, R14, -R46, RZ ;  /* 0x8000002e0e007210 */ /* 0x000fe20007ffe0ff */
[-C--:B------:R-:W-:Y:S01]  /*56f0*/  FFMA.FTZ R63, R6, -R165.reuse, R76 ;  /* 0x800000a5063f7223 */ /* 0x080fe2000001004c */
[----:B------:R-:W-:Y:S01]  /*5700*/  FFMA.FTZ R72, R3, -R165, R72 ;  /* 0x800000a503487223 */ /* 0x000fe20000010048 */
[----:B------:R-:W-:Y:S01]  /*5710*/  IABS R6, R2 ;  /* 0x0000000200067213 */ /* 0x000fe20000000000 */
[----:B------:R-:W-:Y:S01]  /*5720*/  VIADD R58, R28, 0xffffffe8 ;  /* 0xffffffe81c3a7836 */ /* 0x000fe20000000000 */
[----:B------:R-:W-:Y:S01]  /*5730*/  IABS R3, R0 ;  /* 0x0000000000037213 */ /* 0x000fe20000000000 */
[C---:B------:R-:W-:Y:S01]  /*5740*/  VIADD R13, R14.reuse, 0x8 ;  /* 0x000000080e0d7836 */ /* 0x040fe20000000000 */
[----:B------:R-:W-:Y:S01]  /*5750*/  IABS R2, R4 ;  /* 0x0000000400027213 */ /* 0x000fe20000000000 */
[----:B------:R-:W-:Y:S01]  /*5760*/  VIADD R11, R14, 0x48 ;  /* 0x000000480e0b7836 */ /* 0x000fe20000000000 */
[----:B------:R-:W-:Y:S01]  /*5770*/  IABS R0, R5 ;  /* 0x0000000500007213 */ /* 0x000fe20000000000 */
[----:B------:R-:W-:Y:S01]  /*5780*/  IMAD.MOV.U32 R5, RZ, RZ, R3 ;  /* 0x000000ffff057224 */ /* 0x000fe200078e0003 */
[----:B------:R-:W-:Y:S01]  /*5790*/  IABS R4, R7 ;  /* 0x0000000700047213 */ /* 0x000fe20000000000 */
[----:B------:R-:W-:Y:S01]  /*57a0*/  IMAD.MOV.U32 R3, RZ, RZ, R2 ;  /* 0x000000ffff037224 */ /* 0x000fe200078e0002 */
[----:B------:R-:W-:Y:S01]  /*57b0*/  I2FP.F32.S32 R6, R6 ;  /* 0x0000000600067245 */ /* 0x000fe20000201400 */
[----:B------:R-:W-:Y:S01]  /*57c0*/  IMAD.MOV.U32 R2, RZ, RZ, R0 ;  /* 0x000000ffff027224 */ /* 0x000fe200078e0000 */
[----:B------:R-:W-:Y:S01]  /*57d0*/  I2FP.F32.S32 R5, R5 ;  /* 0x0000000500057245 */ /* 0x000fe20000201400 */
[----:B------:R-:W-:Y:S01]  /*57e0*/  IMAD.MOV.U32 R0, RZ, RZ, R4 ;  /* 0x000000ffff007224 */ /* 0x000fe200078e0004 */
[----:B------:R-:W-:Y:S01]  /*57f0*/  I2FP.F32.S32 R3, R3 ;  /* 0x0000000300037245 */ /* 0x000fe20000201400 */
[----:B------:R-:W-:Y:S01]  /*5800*/  FFMA.FTZ R104, R6, -R165, R69 ;  /* 0x800000a506687223 */ /* 0x000fe20000010045 */
[----:B------:R-:W-:Y:S01]  /*5810*/  I2FP.F32.S32 R2, R2 ;  /* 0x0000000200027245 */ /* 0x000fe20000201400 */
[C---:B------:R-:W-:Y:S01]  /*5820*/  IMAD.IADD R4, R14.reuse, 0x1, -R48 ;  /* 0x000000010e047824 */ /* 0x040fe200078e0a30 */
[----:B------:R-:W-:Y:S01]  /*5830*/  I2FP.F32.S32 R0, R0 ;  /* 0x0000000000007245 */ /* 0x000fe20000201400 */
[----:B------:R-:W-:-:S02]  /*5840*/  IMAD.IADD R6, R14, 0x1, -R50 ;  /* 0x000000010e067824 */ /* 0x000fc400078e0a32 */
[-C--:B------:R-:W-:Y:S01]  /*5850*/  FFMA.FTZ R97, R5, -R165.reuse, R64 ;  /* 0x800000a505617223 */ /* 0x080fe20000010040 */
[-C--:B------:R-:W-:Y:S01]  /*5860*/  FFMA.FTZ R109, R2, -R165.reuse, R100 ;  /* 0x800000a5026d7223 */ /* 0x080fe20000010064 */
[----:B------:R-:W-:Y:S02]  /*5870*/  IMAD.IADD R2, R14, 0x1, -R44 ;  /* 0x000000010e027824 */ /* 0x000fe400078e0a2c */
[-C--:B------:R-:W-:Y:S01]  /*5880*/  FFMA.FTZ R108, R0, -R165.reuse, R101 ;  /* 0x800000a5006c7223 */ /* 0x080fe20000010065 */
[C---:B------:R-:W-:Y:S02]  /*5890*/  IMAD.IADD R0, R14.reuse, 0x1, -R45 ;  /* 0x000000010e007824 */ /* 0x040fe400078e0a2d */
[----:B------:R-:W-:Y:S01]  /*58a0*/  FFMA.FTZ R105, R3, -R165, R65 ;  /* 0x800000a503697223 */ /* 0x000fe20000010041 */
[----:B------:R-:W-:Y:S01]  /*58b0*/  IMAD.IADD R7, R14, 0x1, -R56 ;  /* 0x000000010e077824 */ /* 0x000fe200078e0a38 */
[----:B------:R-:W-:Y:S02]  /*58c0*/  IABS R5, R2 ;  /* 0x0000000200057213 */ /* 0x000fe40000000000 */
[----:B------:R-:W-:-:S02]  /*58d0*/  IABS R3, R0 ;  /* 0x0000000000037213 */ /* 0x000fc40000000000 */
[----:B------:R-:W-:Y:S02]  /*58e0*/  IABS R2, R4 ;  /* 0x0000000400027213 */ /* 0x000fe40000000000 */
[----:B------:R-:W-:Y:S01]  /*58f0*/  IABS R0, R6 ;  /* 0x0000000600007213 */ /* 0x000fe20000000000 */
[----:B------:R-:W-:Y:S01]  /*5900*/  IMAD.IADD R6, R11, 0x1, -R8 ;  /* 0x000000010b067824 */ /* 0x000fe200078e0a08 */
[----:B------:R-:W-:Y:S02]  /*5910*/  IABS R7, R7 ;  /* 0x0000000700077213 */ /* 0x000fe40000000000 */
[----:B------:R-:W-:Y:S01]  /*5920*/  MOV R4, R3 ;  /* 0x0000000300047202 */ /* 0x000fe20000000f00 */
[----:B------:R-:W-:Y:S01]  /*5930*/  IMAD.MOV.U32 R3, RZ, RZ, R2 ;  /* 0x000000ffff037224 */ /* 0x000fe200078e0002 */
[----:B------:R-:W-:Y:S01]  /*5940*/  I2FP.F32.S32 R5, R5 ;  /* 0x0000000500057245 */ /* 0x000fe20000201400 */
[----:B------:R-:W-:Y:S01]  /*5950*/  IMAD.MOV.U32 R2, RZ, RZ, R0 ;  /* 0x000000ffff027224 */ /* 0x000fe200078e0000 */
[----:B------:R-:W-:Y:S01]  /*5960*/  I2FP.F32.S32 R4, R4 ;  /* 0x0000000400047245 */ /* 0x000fe20000201400 */
[----:B------:R-:W-:Y:S01]  /*5970*/  IMAD.MOV.U32 R0, RZ, RZ, R7 ;  /* 0x000000ffff007224 */ /* 0x000fe200078e0007 */
[----:B------:R-:W-:Y:S01]  /*5980*/  I2FP.F32.S32 R3, R3 ;  /* 0x0000000300037245 */ /* 0x000fe20000201400 */
[-C--:B------:R-:W-:Y:S01]  /*5990*/  FFMA.FTZ R112, R5, -R165.reuse, R112 ;  /* 0x800000a505707223 */ /* 0x080fe20000010070 */
[----:B------:R-:W-:Y:S01]  /*59a0*/  I2FP.F32.S32 R2, R2 ;  /* 0x0000000200027245 */ /* 0x000fe20000201400 */
[-C--:B------:R-:W-:Y:S01]  /*59b0*/  FFMA.FTZ R113, R4, -R165.reuse, R113 ;  /* 0x800000a504717223 */ /* 0x080fe20000010071 */
[----:B------:R-:W-:Y:S01]  /*59c0*/  I2FP.F32.S32 R0, R0 ;  /* 0x0000000000007245 */ /* 0x000fe20000201400 */
[----:B------:R-:W-:Y:S01]  /*59d0*/  FFMA.FTZ R126, R3, -R165, R116 ;  /* 0x800000a5037e7223 */ /* 0x000fe20000010074 */
[----:B------:R-:W-:-:S02]  /*59e0*/  IMAD.IADD R4, R12, 0x1, -R8 ;  /* 0x000000010c047824 */ /* 0x000fc400078e0a08 */
[-C--:B------:R-:W-:Y:S01]  /*59f0*/  FFMA.FTZ R125, R2, -R165.reuse, R117 ;  /* 0x800000a5027d7223 */ /* 0x080fe20000010075 */
[----:B------:R-:W-:Y:S02]  /*5a00*/  IMAD.IADD R2, R14, 0x1, -R57 ;  /* 0x000000010e027824 */ /* 0x000fe400078e0a39 */
[----:B------:R-:W-:Y:S01]  /*5a10*/  FFMA.FTZ R120, R0, -R165, R120 ;  /* 0x800000a500787223 */ /* 0x000fe20000010078 */
[----:B------:R-:W-:Y:S01]  /*5a20*/  IMAD.IADD R0, R14, 0x1, -R58 ;  /* 0x000000010e007824 */ /* 0x000fe200078e0a3a */
[----:B------:R-:W-:Y:S02]  /*5a30*/  FSEL R88, R27, -INF , !P3 ;  /* 0xff8000001b587808 */ /* 0x000fe40005800000 */
[----:B------:R-:W-:Y:S01]  /*5a40*/  IABS R3, R2 ;  /* 0x0000000200037213 */ /* 0x000fe20000000000 */
[----:B------:R-:W-:Y:S01]  /*5a50*/  IMAD.IADD R2, R13, 0x1, -R8 ;  /* 0x000000010d027824 */ /* 0x000fe200078e0a08 */
[----:B------:R-:W-:Y:S02]  /*5a60*/  IABS R0, R0 ;  /* 0x0000000000007213 */ /* 0x000fe40000000000 */
[----:B------:R-:W-:Y:S01]  /*5a70*/  FSEL R65, R41, -INF , !P1 ;  /* 0xff80000029417808 */ /* 0x000fe20004800000 */
[----:B------:R-:W-:Y:S01]  /*5a80*/  IMAD.MOV.U32 R5, RZ, RZ, R3 ;  /* 0x000000ffff057224 */ /* 0x000fe200078e0003 */
[----:B------:R-:W-:Y:S01]  /*5a90*/  IABS R2, R2 ;  /* 0x0000000200027213 */ /* 0x000fe20000000000 */
[----:B------:R-:W-:Y:S01]  /*5aa0*/  IMAD.MOV.U32 R7, RZ, RZ, R0 ;  /* 0x000000ffff077224 */ /* 0x000fe200078e0000 */
[----:B------:R-:W-:-:S02]  /*5ab0*/  IABS R0, R4 ;  /* 0x0000000400007213 */ /* 0x000fc40000000000 */
[----:B------:R-:W-:Y:S01]  /*5ac0*/  IABS R3, R6 ;  /* 0x0000000600037213 */ /* 0x000fe20000000000 */
[----:B------:R-:W-:Y:S01]  /*5ad0*/  IMAD.MOV.U32 R4, RZ, RZ, R2 ;  /* 0x000000ffff047224 */ /* 0x000fe200078e0002 */
[----:B------:R-:W-:Y:S01]  /*5ae0*/  I2FP.F32.S32 R6, R5 ;  /* 0x0000000500067245 */ /* 0x000fe20000201400 */
[----:B------:R-:W-:Y:S01]  /*5af0*/  IMAD.MOV.U32 R2, RZ, RZ, R0 ;  /* 0x000000ffff027224 */ /* 0x000fe200078e0000 */
[----:B------:R-:W-:Y:S02]  /*5b00*/  MOV R0, R3 ;  /* 0x0000000300007202 */ /* 0x000fe40000000f00 */
[----:B------:R-:W-:Y:S01]  /*5b10*/  I2FP.F32.S32 R3, R4 ;  /* 0x0000000400037245 */ /* 0x000fe20000201400 */
[----:B------:R-:W-:Y:S01]  /*5b20*/  IMAD.IADD R4, R11, 0x1, -R9 ;  /* 0x000000010b047824 */ /* 0x000fe200078e0a09 */
[----:B------:R-:W-:Y:S01]  /*5b30*/  I2FP.F32.S32 R0, R0 ;  /* 0x0000000000007245 */ /* 0x000fe20000201400 */
[-C--:B------:R-:W-:Y:S01]  /*5b40*/  FFMA.FTZ R117, R6, -R165.reuse, R121 ;  /* 0x800000a506757223 */ /* 0x080fe20000010079 */
[----:B------:R-:W-:Y:S01]  /*5b50*/  I2FP.F32.S32 R2, R2 ;  /* 0x0000000200027245 */ /* 0x000fe20000201400 */
[----:B------:R-:W-:Y:S01]  /*5b60*/  FFMA.FTZ R15, R3, -R165, R110 ;  /* 0x800000a5030f7223 */ /* 0x000fe2000001006e */
[----:B------:R-:W-:Y:S01]  /*5b70*/  I2FP.F32.S32 R5, R7 ;  /* 0x0000000700057245 */ /* 0x000fe20000201400 */
[----:B------:R-:W-:Y:S01]  /*5b80*/  FFMA.FTZ R8, R0, -R165, R198 ;  /* 0x800000a500087223 */ /* 0x000fe200000100c6 */
[----:B------:R-:W-:-:S02]  /*5b90*/  IMAD.IADD R0, R12, 0x1, -R9 ;  /* 0x000000010c007824 */ /* 0x000fc400078e0a09 */
[----:B------:R-:W-:Y:S02]  /*5ba0*/  IMAD.MOV.U32 R110, RZ, RZ, R10 ;  /* 0x000000ffff6e7224 */ /* 0x000fe400078e000a */
[-C--:B------:R-:W-:Y:S01]  /*5bb0*/  FFMA.FTZ R10, R2, -R165.reuse, R196 ;  /* 0x800000a5020a7223 */ /* 0x080fe200000100c4 */
[----:B------:R-:W-:Y:S02]  /*5bc0*/  IMAD.IADD R7, R11, 0x1, -R16 ;  /* 0x000000010b077824 */ /* 0x000fe400078e0a10 */
[----:B------:R-:W-:Y:S01]  /*5bd0*/  FFMA.FTZ R116, R5, -R165, R168 ;  /* 0x800000a505747223 */ /* 0x000fe200000100a8 */
[----:B------:R-:W-:Y:S01]  /*5be0*/  IMAD.IADD R2, R13, 0x1, -R9 ;  /* 0x000000010d027824 */ /* 0x000fe200078e0a09 */
[----:B------:R-:W-:Y:S01]  /*5bf0*/  IABS R3, R0 ;  /* 0x0000000000037213 */ /* 0x000fe20000000000 */
[----:B------:R-:W-:Y:S01]  /*5c00*/  IMAD.IADD R5, R12, 0x1, -R16 ;  /* 0x000000010c057824 */ /* 0x000fe200078e0a10 */
[----:B------:R-:W-:Y:S01]  /*5c10*/  IABS R0, R4 ;  /* 0x0000000400007213 */ /* 0x000fe20000000000 */
[----:B------:R-:W-:Y:S01]  /*5c20*/  IMAD.MOV.U32 R196, RZ, RZ, R17 ;  /* 0x000000ffffc47224 */ /* 0x000fe200078e0011 */
[----:B------:R-:W-:Y:S01]  /*5c30*/  IABS R4, R7 ;  /* 0x0000000700047213 */ /* 0x000fe20000000000 */
[----:B------:R-:W-:Y:S01]  /*5c40*/  IMAD.MOV.U32 R168, RZ, RZ, R132 ;  /* 0x000000ffffa87224 */ /* 0x000fe200078e0084 */
[----:B------:R-:W-:Y:S01]  /*5c50*/  IABS R6, R2 ;  /* 0x0000000200067213 */ /* 0x000fe20000000000 */
[----:B------:R-:W-:Y:S01]  /*5c60*/  IMAD.MOV.U32 R121, RZ, RZ, R224 ;  /* 0x000000ffff797224 */ /* 0x000fe200078e00e0 */
[----:B------:R-:W-:-:S02]  /*5c70*/  IABS R2, R5 ;  /* 0x0000000500027213 */ /* 0x000fc40000000000 */
        /* <DEDUP_REMOVED lines=14> */
[----:B------:R-:W-:Y:S02]  /*5d60*/  IMAD.IADD R0, R12, 0x1, -R19 ;  /* 0x000000010c007824 */ /* 0x000fe400078e0a13 */
[-C--:B------:R-:W-:Y:S01]  /*5d70*/  FFMA.FTZ R18, R6, -R165.reuse, R111 ;  /* 0x800000a506127223 */ /* 0x080fe2000001006f */
[----:B------:R-:W-:Y:S01]  /*5d80*/  FFMA.FTZ R17, R5, -R165, R197 ;  /* 0x800000a505117223 */ /* 0x000fe200000100c5 */
[----:B------:R-:W-:Y:S01]  /*5d90*/  IMAD.IADD R6, R12, 0x1, -R21 ;  /* 0x000000010c067824 */ /* 0x000fe200078e0a15 */
[----:B------:R-:W-:Y:S02]  /*5da0*/  IABS R5, R2 ;  /* 0x0000000200057213 */ /* 0x000fe40000000000 */
[----:B------:R-:W-:Y:S02]  /*5db0*/  IABS R2, R0 ;  /* 0x0000000000027213 */ /* 0x000fe40000000000 */
[----:B------:R-:W-:-:S02]  /*5dc0*/  IABS R0, R3 ;  /* 0x0000000300007213 */ /* 0x000fc40000000000 */
[----:B------:R-:W-:Y:S02]  /*5dd0*/  IABS R3, R4 ;  /* 0x0000000400037213 */ /* 0x000fe40000000000 */
[----:B------:R-:W-:Y:S01]  /*5de0*/  IABS R4, R6 ;  /* 0x0000000600047213 */ /* 0x000fe20000000000 */
[----:B------:R-:W-:Y:S01]  /*5df0*/  IMAD.MOV.U32 R6, RZ, RZ, R5 ;  /* 0x000000ffff067224 */ /* 0x000fe200078e0005 */
[----:B------:R-:W-:Y:S01]  /*5e00*/  MOV R5, R2 ;  /* 0x0000000200057202 */ /* 0x000fe20000000f00 */
[----:B------:R-:W-:Y:S01]  /*5e10*/  IMAD.MOV.U32 R2, RZ, RZ, R3 ;  /* 0x000000ffff027224 */ /* 0x000fe200078e0003 */
[----:B------:R-:W-:Y:S01]  /*5e20*/  FSEL R89, R10, -INF , !P3 ;  /* 0xff8000000a597808 */ /* 0x000fe20005800000 */
[----:B------:R-:W-:Y:S01]  /*5e30*/  IMAD.MOV.U32 R3, RZ, RZ, R4 ;  /* 0x000000ffff037224 */ /* 0x000fe200078e0004 */
[----:B------:R-:W-:Y:S02]  /*5e40*/  I2FP.F32.S32 R4, R0 ;  /* 0x0000000000047245 */ /* 0x000fe40000201400 */
[----:B------:R-:W-:-:S02]  /*5e50*/  I2FP.F32.S32 R2, R2 ;  /* 0x0000000200027245 */ /* 0x000fc40000201400 */
[----:B------:R-:W-:Y:S01]  /*5e60*/  I2FP.F32.S32 R0, R3 ;  /* 0x0000000300007245 */ /* 0x000fe20000201400 */
[----:B------:R-:W-:Y:S01]  /*5e70*/  IMAD.IADD R3, R12, 0x1, -R20 ;  /* 0x000000010c037824 */ /* 0x000fe200078e0a14 */
[----:B------:R-:W-:Y:S01]  /*5e80*/  I2FP.F32.S32 R5, R5 ;  /* 0x0000000500057245 */ /* 0x000fe20000201400 */
[-C--:B------:R-:W-:Y:S01]  /*5e90*/  FFMA.FTZ R29, R2, -R165.reuse, R98 ;  /* 0x800000a5021d7223 */ /* 0x080fe20000010062 */
[----:B------:R-:W-:Y:S01]  /*5ea0*/  I2FP.F32.S32 R6, R6 ;  /* 0x0000000600067245 */ /* 0x000fe20000201400 */
[-C--:B------:R-:W-:Y:S01]  /*5eb0*/  FFMA.FTZ R26, R0, -R165.reuse, R192 ;  /* 0x800000a5001a7223 */ /* 0x080fe200000100c0 */
[----:B------:R-:W-:Y:S02]  /*5ec0*/  IMAD.IADD R0, R11, 0x1, -R21 ;  /* 0x000000010b007824 */ /* 0x000fe400078e0a15 */
[-C--:B------:R-:W-:Y:S01]  /*5ed0*/  FFMA.FTZ R23, R5, -R165.reuse, R157 ;  /* 0x800000a505177223 */ /* 0x080fe2000001009d */
[--C-:B------:R-:W-:Y:S02]  /*5ee0*/  IMAD.IADD R2, R13, 0x1, -R20.reuse ;  /* 0x000000010d027824 */ /* 0x100fe400078e0a14 */
[----:B------:R-:W-:Y:S01]  /*5ef0*/  FFMA.FTZ R24, R6, -R165, R107 ;  /* 0x800000a506187223 */ /* 0x000fe2000001006b */
[----:B------:R-:W-:-:S02]  /*5f00*/  IMAD.IADD R5, R11, 0x1, -R20 ;  /* 0x000000010b057824 */ /* 0x000fc400078e0a14 */
[----:B------:R-:W-:Y:S01]  /*5f10*/  FFMA.FTZ R22, R4, -R165, R159 ;  /* 0x800000a504167223 */ /* 0x000fe2000001009f */
[----:B------:R-:W-:Y:S01]  /*5f20*/  IMAD.IADD R6, R13, 0x1, -R25 ;  /* 0x000000010d067824 */ /* 0x000fe200078e0a19 */
[----:B------:R-:W-:Y:S02]  /*5f30*/  IABS R4, R0 ;  /* 0x0000000000047213 */ /* 0x000fe40000000000 */
[----:B------:R-:W-:Y:S02]  /*5f40*/  IABS R2, R2 ;  /* 0x0000000200027213 */ /* 0x000fe40000000000 */
[----:B------:R-:W-:Y:S02]  /*5f50*/  IABS R0, R3 ;  /* 0x0000000300007213 */ /* 0x000fe40000000000 */
[----:B------:R-:W-:Y:S02]  /*5f60*/  IABS R3, R5 ;  /* 0x0000000500037213 */ /* 0x000fe40000000000 */
[----:B------:R-:W-:Y:S01]  /*5f70*/  IABS R5, R6 ;  /* 0x0000000600057213 */ /* 0x000fe20000000000 */
[----:B------:R-:W-:Y:S01]  /*5f80*/  IMAD.MOV.U32 R6, RZ, RZ, R4 ;  /* 0x000000ffff067224 */ /* 0x000fe200078e0004 */
[----:B------:R-:W-:Y:S01]  /*5f90*/  MOV R4, R2 ;  /* 0x0000000200047202 */ /* 0x000fe20000000f00 */
[----:B------:R-:W-:Y:S01]  /*5fa0*/  IMAD.MOV.U32 R2, RZ, RZ, R0 ;  /* 0x000000ffff027224 */ /* 0x000fe200078e0000 */
[----:B------:R-:W-:Y:S01]  /*5fb0*/  FSEL R107, R15, -INF , !P3 ;  /* 0xff8000000f6b7808 */ /* 0x000fe20005800000 */
[----:B------:R-:W-:Y:S01]  /*5fc0*/  IMAD.MOV.U32 R0, RZ, RZ, R3 ;  /* 0x000000ffff007224 */ /* 0x000fe200078e0003 */
[----:B------:R-:W-:Y:S01]  /*5fd0*/  I2FP.F32.S32 R6, R6 ;  /* 0x0000000600067245 */ /* 0x000fe20000201400 */
[----:B------:R-:W-:Y:S01]  /*5fe0*/  IMAD.MOV.U32 R3, RZ, RZ, R5 ;  /* 0x000000ffff037224 */ /* 0x000fe200078e0005 */
[----:B------:R-:W-:-:S02]  /*5ff0*/  I2FP.F32.S32 R5, R4 ;  /* 0x0000000400057245 */ /* 0x000fc40000201400 */
[----:B------:R-:W-:Y:S01]  /*6000*/  I2FP.F32.S32 R4, R2 ;  /* 0x0000000200047245 */ /* 0x000fe20000201400 */
[----:B------:R-:W-:Y:S01]  /*6010*/  FFMA.FTZ R21, R6, -R165, R194 ;  /* 0x800000a506157223 */ /* 0x000fe200000100c2 */
[----:B------:R-:W-:Y:S01]  /*6020*/  I2FP.F32.S32 R2, R3 ;  /* 0x0000000300027245 */ /* 0x000fe20000201400 */
[C-C-:B------:R-:W-:Y:S01]  /*6030*/  IMAD.IADD R6, R11.reuse, 0x1, -R30.reuse ;  /* 0x000000010b067824 */ /* 0x140fe200078e0a1e */
[----:B------:R-:W-:Y:S01]  /*6040*/  I2FP.F32.S32 R0, R0 ;  /* 0x0000000000007245 */ /* 0x000fe20000201400 */
[-C--:B------:R-:W-:Y:S01]  /*6050*/  FFMA.FTZ R19, R4, -R165.reuse, R193 ;  /* 0x800000a504137223 */ /* 0x080fe200000100c1 */
[----:B------:R-:W-:Y:S02]  /*6060*/  IMAD.IADD R4, R12, 0x1, -R30 ;  /* 0x000000010c047824 */ /* 0x000fe400078e0a1e */
[-C--:B------:R-:W-:Y:S01]  /*6070*/  FFMA.FTZ R27, R2, -R165.reuse, R94 ;  /* 0x800000a5021b7223 */ /* 0x080fe2000001005e */
[----:B------:R-:W-:Y:S02]  /*6080*/  IMAD.IADD R2, R12, 0x1, -R25 ;  /* 0x000000010c027824 */ /* 0x000fe400078e0a19 */
[-C--:B------:R-:W-:Y:S01]  /*6090*/  FFMA.FTZ R15, R0, -R165.reuse, R195 ;  /* 0x800000a5000f7223 */ /* 0x080fe200000100c3 */
[----:B------:R-:W-:Y:S01]  /*60a0*/  IMAD.IADD R0, R11, 0x1, -R25 ;  /* 0x000000010b007824 */ /* 0x000fe200078e0a19 */
[----:B------:R-:W-:Y:S01]  /*60b0*/  FSEL R92, R8, -INF , !P3 ;  /* 0xff800000085c7808 */ /* 0x000fe20005800000 */
[----:B------:R-:W-:Y:S01]  /*60c0*/  IMAD.IADD R3, R13, 0x1, -R30 ;  /* 0x000000010d037824 */ /* 0x000fe200078e0a1e */
[----:B------:R-:W-:Y:S01]  /*60d0*/  ISETP.GE.AND P3, PT, R20, R80, PT ;  /* 0x000000501400720c */ /* 0x000fe20003f66270 */
[----:B------:R-:W-:Y:S01]  /*60e0*/  FFMA.FTZ R20, R5, -R165, R99 ;  /* 0x800000a505147223 */ /* 0x000fe20000010063 */
[----:B------:R-:W-:-:S02]  /*60f0*/  IABS R5, R2 ;  /* 0x0000000200057213 */ /* 0x000fc40000000000 */
[----:B------:R-:W-:Y:S02]  /*6100*/  IABS R0, R0 ;  /* 0x0000000000007213 */ /* 0x000fe40000000000 */
[----:B------:R-:W-:Y:S02]  /*6110*/  IABS R2, R4 ;  /* 0x0000000400027213 */ /* 0x000fe40000000000 */
[----:B------:R-:W-:Y:S02]  /*6120*/  IABS R4, R6 ;  /* 0x0000000600047213 */ /* 0x000fe40000000000 */
[----:B------:R-:W-:Y:S01]  /*6130*/  MOV R6, R5 ;  /* 0x0000000500067202 */ /* 0x000fe20000000f00 */
[----:B------:R-:W-:Y:S01]  /*6140*/  IMAD.MOV.U32 R5, RZ, RZ, R0 ;  /* 0x000000ffff057224 */ /* 0x000fe200078e0000 */
[----:B------:R-:W-:Y:S01]  /*6150*/  IABS R3, R3 ;  /* 0x0000000300037213 */ /* 0x000fe20000000000 */
[----:B------:R-:W-:Y:S01]  /*6160*/  IMAD.MOV.U32 R0, RZ, RZ, R4 ;  /* 0x000000ffff007224 */ /* 0x000fe200078e0004 */
[----:B------:R-:W-:Y:S01]  /*6170*/  I2FP.F32.S32 R2, R2 ;  /* 0x0000000200027245 */ /* 0x000fe20000201400 */
[----:B------:R-:W-:Y:S01]  /*6180*/  IMAD.IADD R4, R13, 0x1, -R33 ;  /* 0x000000010d047824 */ /* 0x000fe200078e0a21 */
[----:B------:R-:W-:-:S02]  /*6190*/  I2FP.F32.S32 R3, R3 ;  /* 0x0000000300037245 */ /* 0x000fc40000201400 */
[----:B------:R-:W-:Y:S01]  /*61a0*/  I2FP.F32.S32 R0, R0 ;  /* 0x0000000000007245 */ /* 0x000fe20000201400 */
[-C--:B------:R-:W-:Y:S01]  /*61b0*/  FFMA.FTZ R8, R2, -R165.reuse, R153 ;  /* 0x800000a502087223 */ /* 0x080fe20000010099 */
[----:B------:R-:W-:Y:S01]  /*61c0*/  I2FP.F32.S32 R6, R6 ;  /* 0x0000000600067245 */ /* 0x000fe20000201400 */
[----:B------:R-:W-:Y:S01]  /*61d0*/  IMAD.IADD R2, R13, 0x1, -R31 ;  /* 0x000000010d027824 */ /* 0x000fe200078e0a1f */
[----:B------:R-:W-:Y:S01]  /*61e0*/  FSEL R86, R7, -INF , !P6 ;  /* 0xff80000007567808 */ /* 0x000fe20007000000 */
[----:B------:R-:W-:Y:S01]  /*61f0*/  FFMA.FTZ R7, R0, -R165, R155 ;  /* 0x800000a500077223 */ /* 0x000fe2000001009b */
[----:B------:R-:W-:Y:S01]  /*6200*/  I2FP.F32.S32 R5, R5 ;  /* 0x0000000500057245 */ /* 0x000fe20000201400 */
[----:B------:R-:W-:Y:S01]  /*6210*/  IMAD.IADD R0, R12, 0x1, -R31 ;  /* 0x000000010c007824 */ /* 0x000fe200078e0a1f */
[----:B------:R-:W-:Y:S01]  /*6220*/  FSEL R41, R9, -INF , !P6 ;  /* 0xff80000009297808 */ /* 0x000fe20007000000 */
[----:B------:R-:W-:Y:S01]  /*6230*/  FFMA.FTZ R9, R3, -R165, R95 ;  /* 0x800000a503097223 */ /* 0x000fe2000001005f */
[----:B------:R-:W-:Y:S01]  /*6240*/  FSEL R76, R16, -INF , !P1 ;  /* 0xff800000104c7808 */ /* 0x000fe20004800000 */
[----:B------:R-:W-:-:S02]  /*6250*/  IMAD.IADD R3, R11, 0x1, -R31 ;  /* 0x000000010b037824 */ /* 0x000fc400078e0a1f */
[-C--:B------:R-:W-:Y:S01]  /*6260*/  FFMA.FTZ R16, R6, -R165.reuse, R152 ;  /* 0x800000a506107223 */ /* 0x080fe20000010098 */
        /* <DEDUP_REMOVED lines=12> */
[----:B------:R-:W-:-:S02]  /*6330*/  I2FP.F32.S32 R4, R0 ;  /* 0x0000000000047245 */ /* 0x000fc40000201400 */
[----:B------:R-:W-:Y:S02]  /*6340*/  I2FP.F32.S32 R2, R2 ;  /* 0x0000000200027245 */ /* 0x000fe40000201400 */
[----:B------:R-:W-:Y:S01]  /*6350*/  I2FP.F32.S32 R0, R3 ;  /* 0x0000000300007245 */ /* 0x000fe20000201400 */
[----:B------:R-:W-:Y:S01]  /*6360*/  IMAD.IADD R3, R12, 0x1, -R32 ;  /* 0x000000010c037824 */ /* 0x000fe200078e0a20 */
[----:B------:R-:W-:Y:S02]  /*6370*/  I2FP.F32.S32 R5, R5 ;  /* 0x0000000500057245 */ /* 0x000fe40000201400 */
[----:B------:R-:W-:Y:S01]  /*6380*/  ISETP.GE.AND P6, PT, R30, R80, PT ;  /* 0x000000501e00720c */ /* 0x000fe20003fc6270 */
[----:B------:R-:W-:Y:S01]  /*6390*/  FFMA.FTZ R30, R0, -R165, R185 ;  /* 0x800000a5001e7223 */ /* 0x000fe200000100b9 */
[----:B------:R-:W-:Y:S01]  /*63a0*/  I2FP.F32.S32 R6, R6 ;  /* 0x0000000600067245 */ /* 0x000fe20000201400 */
[----:B------:R-:W-:Y:S01]  /*63b0*/  IMAD.IADD R0, R11, 0x1, -R33 ;  /* 0x000000010b007824 */ /* 0x000fe200078e0a21 */
[----:B------:R-:W-:-:S02]  /*63c0*/  FSEL R98, R47, -INF , !P5 ;  /* 0xff8000002f627808 */ /* 0x000fc40006800000 */
[----:B------:R-:W-:Y:S02]  /*63d0*/  FSEL R100, R24, -INF , !P5 ;  /* 0xff80000018647808 */ /* 0x000fe40006800000 */
[----:B------:R-:W-:Y:S02]  /*63e0*/  FSEL R40, R23, -INF , !P5 ;  /* 0xff80000017287808 */ /* 0x000fe40006800000 */
[----:B------:R-:W-:Y:S02]  /*63f0*/  FSEL R69, R22, -INF , !P5 ;  /* 0xff80000016457808 */ /* 0x000fe40006800000 */
[-C--:B------:R-:W-:Y:S01]  /*6400*/  ISETP.GE.AND P5, PT, R31, R80.reuse, PT ;  /* 0x000000501f00720c */ /* 0x080fe20003fa6270 */
[-C--:B------:R-:W-:Y:S01]  /*6410*/  FFMA.FTZ R31, R2, -R165.reuse, R91 ;  /* 0x800000a5021f7223 */ /* 0x080fe2000001005b */
[----:B------:R-:W-:Y:S01]  /*6420*/  FSEL R101, R18, -INF , !P1 ;  /* 0xff80000012657808 */ /* 0x000fe20004800000 */
[-C--:B------:R-:W-:Y:S01]  /*6430*/  FFMA.FTZ R18, R5, -R165.reuse, R184 ;  /* 0x800000a505127223 */ /* 0x080fe200000100b8 */
[----:B------:R-:W-:Y:S01]  /*6440*/  FSEL R64, R17, -INF , !P1 ;  /* 0xff80000011407808 */ /* 0x000fe20004800000 */
[----:B------:R-:W-:Y:S01]  /*6450*/  IMAD.IADD R2, R13, 0x1, -R32 ;  /* 0x000000010d027824 */ /* 0x000fe200078e0a20 */
[----:B------:R-:W-:Y:S01]  /*6460*/  ISETP.GE.AND P1, PT, R25, R80, PT ;  /* 0x000000501900720c */ /* 0x000fe20003f26270 */
        /* <DEDUP_REMOVED lines=20> */
[----:B------:R-:W-:Y:S01]  /*65b0*/  IMAD.IADD R6, R11, 0x1, -R35 ;  /* 0x000000010b067824 */ /* 0x000fe200078e0a23 */
[----:B------:R-:W-:Y:S01]  /*65c0*/  I2FP.F32.S32 R0, R0 ;  /* 0x0000000000007245 */ /* 0x000fe20000201400 */
[-C--:B------:R-:W-:Y:S01]  /*65d0*/  FFMA.FTZ R22, R4, -R165.reuse, R148 ;  /* 0x800000a504167223 */ /* 0x080fe20000010094 */
[----:B------:R-:W-:Y:S01]  /*65e0*/  FSEL R85, R21, -INF , !P4 ;  /* 0xff80000015557808 */ /* 0x000fe20006000000 */
[-C--:B------:R-:W-:Y:S01]  /*65f0*/  FFMA.FTZ R29, R2, -R165.reuse, R79 ;  /* 0x800000a5021d7223 */ /* 0x080fe2000001004f */
[----:B------:R-:W-:Y:S02]  /*6600*/  IMAD.IADD R2, R12, 0x1, -R34 ;  /* 0x000000010c027824 */ /* 0x000fe400078e0a22 */
[----:B------:R-:W-:Y:S01]  /*6610*/  FFMA.FTZ R21, R0, -R165, R150 ;  /* 0x800000a500157223 */ /* 0x000fe20000010096 */
[----:B------:R-:W-:-:S02]  /*6620*/  IMAD.IADD R0, R11, 0x1, -R34 ;  /* 0x000000010b007824 */ /* 0x000fc400078e0a22 */
[----:B------:R-:W-:Y:S01]  /*6630*/  FFMA.FTZ R23, R5, -R165, R78 ;  /* 0x800000a505177223 */ /* 0x000fe2000001004e */
[--C-:B------:R-:W-:Y:S01]  /*6640*/  IMAD.IADD R4, R12, 0x1, -R35.reuse ;  /* 0x000000010c047824 */ /* 0x100fe200078e0a23 */
[----:B------:R-:W-:Y:S01]  /*6650*/  IABS R5, R2 ;  /* 0x0000000200057213 */ /* 0x000fe20000000000 */
[C---:B------:R-:W-:Y:S01]  /*6660*/  IMAD.IADD R3, R13.reuse, 0x1, -R35 ;  /* 0x000000010d037824 */ /* 0x040fe200078e0a23 */
        /* <DEDUP_REMOVED lines=10> */
[----:B------:R-:W-:Y:S02]  /*6710*/  I2FP.F32.S32 R0, R0 ;  /* 0x0000000000007245 */ /* 0x000fe40000201400 */
[----:B------:R-:W-:Y:S01]  /*6720*/  FSEL R73, R10, -INF , !P1 ;  /* 0xff8000000a497808 */ /* 0x000fe20004800000 */
        /* <DEDUP_REMOVED lines=8> */
[-C--:B------:R-:W-:Y:S01]  /*67b0*/  FFMA.FTZ R15, R3, -R165.reuse, R74 ;  /* 0x800000a5030f7223 */ /* 0x080fe2000001004a */
[----:B------:R-:W-:Y:S01]  /*67c0*/  FSEL R146, R20, -INF , !P3 ;  /* 0xff80000014927808 */ /* 0x000fe20005800000 */
[----:B------:R-:W-:Y:S01]  /*67d0*/  IMAD.IADD R3, R11, 0x1, -R36 ;  /* 0x000000010b037824 */ /* 0x000fe200078e0a24 */
[----:B------:R-:W-:Y:S01]  /*67e0*/  FSEL R42, R16, -INF , !P1 ;  /* 0xff800000102a7808 */ /* 0x000fe20004800000 */
[-C--:B------:R-:W-:Y:S01]  /*67f0*/  FFMA.FTZ R20, R6, -R165.reuse, R149 ;  /* 0x800000a506147223 */ /* 0x080fe20000010095 */
[----:B------:R-:W-:Y:S01]  /*6800*/  FFMA.FTZ R16, R5, -R165, R151 ;  /* 0x800000a505107223 */ /* 0x000fe20000010097 */
[----:B------:R-:W-:Y:S01]  /*6810*/  IMAD.IADD R6, R12, 0x1, -R38 ;  /* 0x000000010c067824 */ /* 0x000fe200078e0a26 */
[----:B------:R-:W-:-:S02]  /*6820*/  IABS R5, R2 ;  /* 0x0000000200057213 */ /* 0x000fc40000000000 */
        /* <DEDUP_REMOVED lines=14> */
[----:B------:R-:W-:Y:S01]  /*6910*/  I2FP.F32.S32 R6, R6 ;  /* 0x0000000600067245 */ /* 0x000fe20000201400 */
[-C--:B------:R-:W-:Y:S01]  /*6920*/  FFMA.FTZ R9, R0, -R165.reuse, R200 ;  /* 0x800000a500097223 */ /* 0x080fe200000100c8 */
[----:B------:R-:W-:Y:S01]  /*6930*/  FSEL R148, R17, -INF , !P5 ;  /* 0xff80000011947808 */ /* 0x000fe20006800000 */
[----:B------:R-:W-:Y:S01]  /*6940*/  IMAD.IADD R0, R11, 0x1, -R38 ;  /* 0x000000010b007824 */ /* 0x000fe200078e0a26 */
[----:B------:R-:W-:Y:S01]  /*6950*/  FSEL R47, R19, -INF , !P3 ;  /* 0xff800000132f7808 */ /* 0x000fe20005800000 */
[-C--:B------:R-:W-:Y:S01]  /*6960*/  FFMA.FTZ R17, R2, -R165.reuse, R70 ;  /* 0x800000a502117223 */ /* 0x080fe20000010046 */
[----:B------:R-:W-:Y:S01]  /*6970*/  FSEL R135, R27, -INF , !P1 ;  /* 0xff8000001b877808 */ /* 0x000fe20004800000 */
[-C--:B------:R-:W-:Y:S01]  /*6980*/  FFMA.FTZ R19, R5, -R165.reuse, R129 ;  /* 0x800000a505137223 */ /* 0x080fe20000010081 */
[----:B------:R-:W-:Y:S01]  /*6990*/  IMAD.IADD R2, R13, 0x1, -R37 ;  /* 0x000000010d027824 */ /* 0x000fe200078e0a25 */
[----:B------:R-:W-:Y:S01]  /*69a0*/  FSEL R143, R18, -INF , !P5 ;  /* 0xff800000128f7808 */ /* 0x000fe20006800000 */
        /* <DEDUP_REMOVED lines=14> */
[----:B------:R-:W-:Y:S01]  /*6a90*/  ISETP.GE.AND P3, PT, R32, R80, PT ;  /* 0x000000502000720c */ /* 0x000fe20003f66270 */
[----:B------:R-:W-:Y:S01]  /*6aa0*/  IMAD.MOV.U32 R3, RZ, RZ, R5 ;  /* 0x000000ffff037224 */ /* 0x000fe200078e0005 */
[----:B------:R-:W-:-:S02]  /*6ab0*/  I2FP.F32.S32 R5, R4 ;  /* 0x0000000400057245 */ /* 0x000fc40000201400 */
[----:B------:R-:W-:Y:S02]  /*6ac0*/  I2FP.F32.S32 R4, R2 ;  /* 0x0000000200047245 */ /* 0x000fe40000201400 */
[----:B------:R-:W-:Y:S02]  /*6ad0*/  I2FP.F32.S32 R0, R0 ;  /* 0x0000000000007245 */ /* 0x000fe40000201400 */
[----:B------:R-:W-:Y:S01]  /*6ae0*/  I2FP.F32.S32 R2, R3 ;  /* 0x0000000300027245 */ /* 0x000fe20000201400 */
[----:B------:R-:W-:Y:S01]  /*6af0*/  IMAD.IADD R3, R12, 0x1, -R39 ;  /* 0x000000010c037824 */ /* 0x000fe200078e0a27 */
[----:B------:R-:W-:Y:S02]  /*6b00*/  I2FP.F32.S32 R6, R6 ;  /* 0x0000000600067245 */ /* 0x000fe40000201400 */
[----:B------:R-:W-:Y:S01]  /*6b10*/  FSEL R132, R22, -INF , !P3 ;  /* 0xff80000016847808 */ /* 0x000fe20005800000 */
[-C--:B------:R-:W-:Y:S01]  /*6b20*/  FFMA.FTZ R22, R0, -R165.reuse, R203 ;  /* 0x800000a500167223 */ /* 0x080fe200000100cb */
[----:B------:R-:W-:Y:S01]  /*6b30*/  FSEL R140, R21, -INF , !P3 ;  /* 0xff800000158c7808 */ /* 0x000fe20005800000 */
[-C--:B------:R-:W-:Y:S01]  /*6b40*/  FFMA.FTZ R21, R2, -R165.reuse, R66 ;  /* 0x800000a502157223 */ /* 0x080fe20000010042 */
[----:B------:R-:W-:Y:S01]  /*6b50*/  FSEL R68, R26, -INF , !P4 ;  /* 0xff8000001a447808 */ /* 0x000fe20006000000 */
[----:B------:R-:W-:Y:S01]  /*6b60*/  IMAD.IADD R0, R11, 0x1, -R46 ;  /* 0x000000010b007824 */ /* 0x000fe200078e0a2e */
[----:B------:R-:W-:Y:S01]  /*6b70*/  FSEL R91, R60, -INF , !P6 ;  /* 0xff8000003c5b7808 */ /* 0x000fe20007000000 */
[----:B------:R-:W-:Y:S01]  /*6b80*/  IMAD.IADD R2, R13, 0x1, -R39 ;  /* 0x000000010d027824 */ /* 0x000fe200078e0a27 */
[----:B------:R-:W-:Y:S01]  /*6b90*/  FSEL R60, R8, -INF , !P6 ;  /* 0xff800000083c7808 */ /* 0x000fe20007000000 */
[-C--:B------:R-:W-:Y:S01]  /*6ba0*/  FFMA.FTZ R26, R5, -R165.reuse, R71 ;  /* 0x800000a5051a7223 */ /* 0x080fe20000010047 */
[----:B------:R-:W-:Y:S01]  /*6bb0*/  FFMA.FTZ R8, R6, -R165, R202 ;  /* 0x800000a506087223 */ /* 0x000fe200000100ca */
[----:B------:R-:W-:Y:S01]  /*6bc0*/  IMAD.IADD R5, R11, 0x1, -R39 ;  /* 0x000000010b057824 */ /* 0x000fe200078e0a27 */
[----:B------:R-:W-:Y:S01]  /*6bd0*/  FSEL R151, R23, -INF , !P3 ;  /* 0xff80000017977808 */ /* 0x000fe20005800000 */
[----:B------:R-:W-:-:S02]  /*6be0*/  IMAD.IADD R6, R13, 0x1, -R51 ;  /* 0x000000010d067824 */ /* 0x000fc400078e0a33 */
[----:B------:R-:W-:Y:S01]  /*6bf0*/  FFMA.FTZ R23, R4, -R165, R201 ;  /* 0x800000a504177223 */ /* 0x000fe200000100c9 */
[----:B------:R-:W-:Y:S02]  /*6c00*/  IABS R4, R0 ;  /* 0x0000000000047213 */ /* 0x000fe40000000000 */
[----:B------:R-:W-:Y:S02]  /*6c10*/  IABS R2, R2 ;  /* 0x0000000200027213 */ /* 0x000fe40000000000 */
[----:B------:R-:W-:Y:S02]  /*6c20*/  IABS R0, R3 ;  /* 0x0000000300007213 */ /* 0x000fe40000000000 */
[----:B------:R-:W-:Y:S02]  /*6c30*/  IABS R3, R5 ;  /* 0x0000000500037213 */ /* 0x000fe40000000000 */
[----:B------:R-:W-:Y:S02]  /*6c40*/  IABS R5, R6 ;  /* 0x0000000600057213 */ /* 0x000fe40000000000 */
[----:B------:R-:W-:Y:S01]  /*6c50*/  MOV R6, R4 ;  /* 0x0000000400067202 */ /* 0x000fe20000000f00 */
[----:B------:R-:W-:Y:S01]  /*6c60*/  IMAD.MOV.U32 R4, RZ, RZ, R2 ;  /* 0x000000ffff047224 */ /* 0x000fe200078e0002 */
[----:B------:R-:W-:Y:S01]  /*6c70*/  FSEL R94, R59, -INF , !P4 ;  /* 0xff8000003b5e7808 */ /* 0x000fe20006000000 */
[----:B------:R-:W-:Y:S01]  /*6c80*/  IMAD.MOV.U32 R2, RZ, RZ, R0 ;  /* 0x000000ffff027224 */ /* 0x000fe200078e0000 */
[-C--:B------:R-:W-:Y:S01]  /*6c90*/  ISETP.GE.AND P6, PT, R35, R80.reuse, PT ;  /* 0x000000502300720c */ /* 0x080fe20003fc6270 */
        /* <DEDUP_REMOVED lines=8> */
[----:B------:R-:W-:Y:S01]  /*6d20*/  FSEL R163, R10, -INF , !P6 ;  /* 0xff8000000aa37808 */ /* 0x000fe20007000000 */
[-C--:B------:R-:W-:Y:S01]  /*6d30*/  FFMA.FTZ R10, R0, -R165.reuse, R183 ;  /* 0x800000a5000a7223 */ /* 0x080fe200000100b7 */
[----:B------:R-:W-:Y:S01]  /*6d40*/  FSEL R154, R31, -INF , !P4 ;  /* 0xff8000001f9a7808 */ /* 0x000fe20006000000 */
[----:B------:R-:W-:Y:S01]  /*6d50*/  FFMA.FTZ R31, R2, -R165, R102 ;  /* 0x800000a5021f7223 */ /* 0x000fe20000010066 */
[----:B------:R-:W-:Y:S01]  /*6d60*/  I2FP.F32.S32 R6, R6 ;  /* 0x0000000600067245 */ /* 0x000fe20000201400 */
[----:B------:R-:W-:Y:S01]  /*6d70*/  IMAD.IADD R0, R12, 0x1, -R51 ;  /* 0x000000010c007824 */ /* 0x000fe200078e0a33 */
[----:B------:R-:W-:Y:S01]  /*6d80*/  FSEL R144, R25, -INF , !P5 ;  /* 0xff80000019907808 */ /* 0x000fe20006800000 */
[----:B------:R-:W-:-:S02]  /*6d90*/  IMAD.IADD R2, R13, 0x1, -R43 ;  /* 0x000000010d027824 */ /* 0x000fc400078e0a2b */
[-C--:B------:R-:W-:Y:S01]  /*6da0*/  FFMA.FTZ R25, R5, -R165.reuse, R67 ;  /* 0x800000a505197223 */ /* 0x080fe20000010043 */
[----:B------:R-:W-:Y:S01]  /*6db0*/  FSEL R139, R24, -INF , !P4 ;  /* 0xff800000188b7808 */ /* 0x000fe20006000000 */
[----:B------:R-:W-:Y:S01]  /*6dc0*/  IMAD.IADD R5, R11, 0x1, -R43 ;  /* 0x000000010b057824 */ /* 0x000fe200078e0a2b */
[----:B------:R-:W-:Y:S01]  /*6dd0*/  FSEL R177, R7, -INF , !P6 ;  /* 0xff80000007b17808 */ /* 0x000fe20007000000 */
[-C--:B------:R-:W-:Y:S01]  /*6de0*/  FFMA.FTZ R7, R6, -R165.reuse, R182 ;  /* 0x800000a506077223 */ /* 0x080fe200000100b6 */
[----:B------:R-:W-:Y:S01]  /*6df0*/  FFMA.FTZ R24, R4, -R165, R181 ;  /* 0x800000a504187223 */ /* 0x000fe200000100b5 */
[----:B------:R-:W-:Y:S02]  /*6e00*/  IADD3 R6, PT, PT, -R44, R13, RZ ;  /* 0x0000000d2c067210 */ /* 0x000fe40007ffe1ff */
[----:B------:R-:W-:Y:S02]  /*6e10*/  IABS R4, R0 ;  /* 0x0000000000047213 */ /* 0x000fe40000000000 */
[----:B------:R-:W-:-:S02]  /*6e20*/  IABS R2, R2 ;  /* 0x0000000200027213 */ /* 0x000fc40000000000 */
[----:B------:R-:W-:Y:S02]  /*6e30*/  IABS R0, R3 ;  /* 0x0000000300007213 */ /* 0x000fe40000000000 */
[----:B------:R-:W-:Y:S02]  /*6e40*/  IABS R3, R5 ;  /* 0x0000000500037213 */ /* 0x000fe40000000000 */
[----:B------:R-:W-:Y:S01]  /*6e50*/  IABS R5, R6 ;  /* 0x0000000600057213 */ /* 0x000fe20000000000 */
[----:B------:R-:W-:Y:S01]  /*6e60*/  IMAD.MOV.U32 R6, RZ, RZ, R4 ;  /* 0x000000ffff067224 */ /* 0x000fe200078e0004 */
[----:B------:R-:W-:Y:S01]  /*6e70*/  FSEL R133, R81, -INF , !P4 ;  /* 0xff80000051857808 */ /* 0x000fe20006000000 */
[----:B------:R-:W-:Y:S01]  /*6e80*/  IMAD.MOV.U32 R4, RZ, RZ, R2 ;  /* 0x000000ffff047224 */ /* 0x000fe200078e0002 */
[----:B------:R-:W-:Y:S01]  /*6e90*/  FSEL R134, R30, -INF , !P4 ;  /* 0xff8000001e867808 */ /* 0x000fe20006000000 */
[----:B------:R-:W-:Y:S01]  /*6ea0*/  IMAD.MOV.U32 R2, RZ, RZ, R0 ;  /* 0x000000ffff027224 */ /* 0x000fe200078e0000 */
[----:B------:R-:W-:Y:S01]  /*6eb0*/  FSEL R90, R61, -INF , !P1 ;  /* 0xff8000003d5a7808 */ /* 0x000fe20004800000 */
[----:B------:R-:W-:Y:S01]  /*6ec0*/  IMAD.MOV.U32 R0, RZ, RZ, R3 ;  /* 0x000000ffff007224 */ /* 0x000fe200078e0003 */
[----:B------:R-:W-:Y:S01]  /*6ed0*/  ISETP.GE.AND P4, PT, R38, R80, PT ;  /* 0x000000502600720c */ /* 0x000fe20003f86270 */
[----:B------:R-:W-:Y:S01]  /*6ee0*/  IMAD.MOV.U32 R3, RZ, RZ, R5 ;  /* 0x000000ffff037224 */ /* 0x000fe200078e0005 */
[----:B------:R-:W-:Y:S01]  /*6ef0*/  I2FP.F32.S32 R5, R4 ;  /* 0x0000000400057245 */ /* 0x000fe20000201400 */
[----:B------:R-:W-:Y:S01]  /*6f00*/  IMAD.MOV.U32 R38, RZ, RZ, R217 ;  /* 0x000000ffff267224 */ /* 0x000fe200078e00d9 */
[----:B------:R-:W-:-:S02]  /*6f10*/  I2FP.F32.S32 R4, R2 ;  /* 0x0000000200047245 */ /* 0x000fc40000201400 */
[----:B------:R-:W-:Y:S01]  /*6f20*/  I2FP.F32.S32 R2, R3 ;  /* 0x0000000300027245 */ /* 0x000fe20000201400 */
[----:B------:R-:W-:Y:S01]  /*6f30*/  IMAD.IADD R3, R13, 0x1, -R45 ;  /* 0x000000010d037824 */ /* 0x000fe200078e0a2d */
[----:B------:R-:W-:Y:S02]  /*6f40*/  I2FP.F32.S32 R0, R0 ;  /* 0x0000000000007245 */ /* 0x000fe40000201400 */
[----:B------:R-:W-:Y:S01]  /*6f50*/  ISETP.GE.AND P1, PT, R34, R80, PT ;  /* 0x000000502200720c */ /* 0x000fe20003f26270 */
[-C--:B------:R-:W-:Y:S01]  /*6f60*/  FFMA.FTZ R30, R2, -R165.reuse, R114 ;  /* 0x800000a5021e7223 */ /* 0x080fe20000010072 */
[----:B------:R-:W-:Y:S01]  /*6f70*/  I2FP.F32.S32 R6, R6 ;  /* 0x0000000600067245 */ /* 0x000fe20000201400 */
[----:B------:R-:W-:Y:S01]  /*6f80*/  IMAD.IADD R2, R12, 0x1, -R44 ;  /* 0x000000010c027824 */ /* 0x000fe200078e0a2c */
[----:B------:R-:W-:Y:S01]  /*6f90*/  FSEL R159, R8, -INF , !P4 ;  /* 0xff800000089f7808 */ /* 0x000fe20006000000 */
[-C--:B------:R-:W-:Y:S01]  /*6fa0*/  FFMA.FTZ R8, R0, -R165.reuse, R191 ;  /* 0x800000a500087223 */ /* 0x080fe200000100bf */
[----:B------:R-:W-:Y:S01]  /*6fb0*/  FSEL R130, R16, -INF , !P1 ;  /* 0xff80000010827808 */ /* 0x000fe20004800000 */
[-C--:B------:R-:W-:Y:S01]  /*6fc0*/  FFMA.FTZ R16, R6, -R165.reuse, R188 ;  /* 0x800000a506107223 */ /* 0x080fe200000100bc */
[----:B------:R-:W-:Y:S01]  /*6fd0*/  FSEL R150, R9, -INF , !P4 ;  /* 0xff80000009967808 */ /* 0x000fe20006000000 */
[-C--:B------:R-:W-:Y:S01]  /*6fe0*/  FFMA.FTZ R9, R4, -R165.reuse, R189 ;  /* 0x800000a504097223 */ /* 0x080fe200000100bd */
[----:B------:R-:W-:Y:S01]  /*6ff0*/  IMAD.IADD R0, R11, 0x1, -R44 ;  /* 0x000000010b007824 */ /* 0x000fe200078e0a2c */
[----:B------:R-:W-:Y:S01]  /*7000*/  IADD3 R4, PT, PT, -R45, R12, RZ ;  /* 0x0000000c2d047210 */ /* 0x000fe20007ffe1ff */
[----:B------:R-:W-:Y:S01]  /*7010*/  IMAD.IADD R6, R11, 0x1, -R45 ;  /* 0x000000010b067824 */ /* 0x000fe200078e0a2d */
[----:B------:R-:W-:Y:S01]  /*7020*/  FSEL R174, R15, -INF , !P6 ;  /* 0xff8000000fae7808 */ /* 0x000fe20007000000 */
[----:B------:R-:W-:Y:S01]  /*7030*/  FFMA.FTZ R15, R5, -R165, R103 ;  /* 0x800000a5050f7223 */ /* 0x000fe20000010067 */
[----:B------:R-:W-:-:S02]  /*7040*/  IABS R5, R2 ;  /* 0x0000000200057213 */ /* 0x000fc40000000000 */
[----:B------:R-:W-:Y:S02]  /*7050*/  IABS R0, R0 ;  /* 0x0000000000007213 */ /* 0x000fe40000000000 */
[----:B------:R-:W-:Y:S02]  /*7060*/  IABS R2, R4 ;  /* 0x0000000400027213 */ /* 0x000fe40000000000 */
[----:B------:R-:W-:Y:S01]  /*7070*/  IABS R4, R6 ;  /* 0x0000000600047213 */ /* 0x000fe20000000000 */
[----:B------:R-:W-:Y:S01]  /*7080*/  IMAD.MOV.U32 R6, RZ, RZ, R5 ;  /* 0x000000ffff067224 */ /* 0x000fe200078e0005 */
[----:B------:R-:W-:Y:S01]  /*7090*/  IABS R3, R3 ;  /* 0x0000000300037213 */ /* 0x000fe20000000000 */
[----:B------:R-:W-:Y:S01]  /*70a0*/  IMAD.MOV.U32 R5, RZ, RZ, R0 ;  /* 0x000000ffff057224 */ /* 0x000fe200078e0000 */
[----:B------:R-:W-:Y:S01]  /*70b0*/  FSEL R128, R77, -INF , !P1 ;  /* 0xff8000004d807808 */ /* 0x000fe20004800000 */
[----:B------:R-:W-:Y:S01]  /*70c0*/  IMAD.MOV.U32 R0, RZ, RZ, R4 ;  /* 0x000000ffff007224 */ /* 0x000fe200078e0004 */
[----:B------:R-:W-:Y:S01]  /*70d0*/  FSEL R141, R29, -INF , !P1 ;  /* 0xff8000001d8d7808 */ /* 0x000fe20004800000 */
[----:B------:R-:W-:Y:S01]  /*70e0*/  IMAD.IADD R4, R13, 0x1, -R50 ;  /* 0x000000010d047824 */ /* 0x000fe200078e0a32 */
[----:B------:R-:W-:-:S02]  /*70f0*/  FSEL R129, R20, -INF , !P1 ;  /* 0xff80000014817808 */ /* 0x000fc40004800000 */
[----:B------:R-:W-:Y:S02]  /*7100*/  I2FP.F32.S32 R2, R2 ;  /* 0x0000000200027245 */ /* 0x000fe40000201400 */
[----:B------:R-:W-:Y:S02]  /*7110*/  ISETP.GE.AND P1, PT, R46, R80, PT ;  /* 0x000000502e00720c */ /* 0x000fe40003f26270 */
[----:B------:R-:W-:Y:S01]  /*7120*/  I2FP.F32.S32 R0, R0 ;  /* 0x0000000000007245 */ /* 0x000fe20000201400 */
[----:B------:R-:W-:Y:S01]  /*7130*/  FFMA.FTZ R20, R2, -R165, R205 ;  /* 0x800000a502147223 */ /* 0x000fe200000100cd */
[----:B------:R-:W-:Y:S01]  /*7140*/  I2FP.F32.S32 R3, R3 ;  /* 0x0000000300037245 */ /* 0x000fe20000201400 */
[----:B------:R-:W-:Y:S01]  /*7150*/  IMAD.IADD R2, R13, 0x1, -R48 ;  /* 0x000000010d027824 */ /* 0x000fe200078e0a30 */
[----:B------:R-:W-:Y:S02]  /*7160*/  FSEL R131, R63, -INF , !P3 ;  /* 0xff8000003f837808 */ /* 0x000fe40005800000 */
[----:B------:R-:W-:Y:S01]  /*7170*/  ISETP.GE.AND P3, PT, R37, R80, PT ;  /* 0x000000502500720c */ /* 0x000fe20003f66270 */
[----:B------:R-:W-:Y:S01]  /*7180*/  IMAD.MOV.U32 R37, RZ, RZ, R218 ;  /* 0x000000ffff257224 */ /* 0x000fe200078e00da */
[----:B------:R-:W-:Y:S01]  /*7190*/  FSEL R195, R7, -INF , !P1 ;  /* 0xff80000007c37808 */ /* 0x000fe20004800000 */
[----:B------:R-:W-:Y:S01]  /*71a0*/  FFMA.FTZ R7, R0, -R165, R207 ;  /* 0x800000a500077223 */ /* 0x000fe200000100cf */
[----:B------:R-:W-:Y:S01]  /*71b0*/  I2FP.F32.S32 R6, R6 ;  /* 0x0000000600067245 */ /* 0x000fe20000201400 */
[----:B------:R-:W-:Y:S01]  /*71c0*/  IMAD.IADD R0, R12, 0x1, -R48 ;  /* 0x000000010c007824 */ /* 0x000fe200078e0a30 */
[----:B------:R-:W-:-:S02]  /*71d0*/  I2FP.F32.S32 R5, R5 ;  /* 0x0000000500057245 */ /* 0x000fc40000201400 */
[----:B------:R-:W-:Y:S01]  /*71e0*/  FSEL R192, R21, -INF , !P1 ;  /* 0xff80000015c07808 */ /* 0x000fe20004800000 */
[-C--:B------:R-:W-:Y:S01]  /*71f0*/  FFMA.FTZ R21, R3, -R165.reuse, R115 ;  /* 0x800000a503157223 */ /* 0x080fe20000010073 */
[----:B------:R-:W-:Y:S01]  /*7200*/  IMAD.IADD R3, R11, 0x1, -R48 ;  /* 0x000000010b037824 */ /* 0x000fe200078e0a30 */
[----:B------:R-:W-:Y:S01]  /*7210*/  FSEL R138, R23, -INF , !P3 ;  /* 0xff800000178a7808 */ /* 0x000fe20005800000 */
[-C--:B------:R-:W-:Y:S01]  /*7220*/  FFMA.FTZ R23, R6, -R165.reuse, R204 ;  /* 0x800000a506177223 */ /* 0x080fe200000100cc */
[----:B------:R-:W-:Y:S01]  /*7230*/  FSEL R147, R22, -INF , !P3 ;  /* 0xff80000016937808 */ /* 0x000fe20005800000 */
        /* <DEDUP_REMOVED lines=10> */
[----:B------:R-:W-:Y:S01]  /*72e0*/  ISETP.GE.AND P6, PT, R39, R80, PT ;  /* 0x000000502700720c */ /* 0x000fe20003fc6270 */
[----:B------:R-:W-:Y:S01]  /*72f0*/  IMAD.MOV.U32 R2, RZ, RZ, R3 ;  /* 0x000000ffff027224 */ /* 0x000fe200078e0003 */
[----:B------:R-:W-:Y:S01]  /*7300*/  FSEL R142, R62, -INF , !P5 ;  /* 0xff8000003e8e7808 */ /* 0x000fe20006800000 */
[----:B------:R-:W-:Y:S01]  /*7310*/  IMAD.MOV.U32 R3, RZ, RZ, R4 ;  /* 0x000000ffff037224 */ /* 0x000fe200078e0004 */
[----:B------:R-:W-:-:S02]  /*7320*/  I2FP.F32.S32 R4, R0 ;  /* 0x0000000000047245 */ /* 0x000fc40000201400 */
[----:B------:R-:W-:Y:S02]  /*7330*/  I2FP.F32.S32 R2, R2 ;  /* 0x0000000200027245 */ /* 0x000fe40000201400 */
[----:B------:R-:W-:Y:S01]  /*7340*/  I2FP.F32.S32 R0, R3 ;  /* 0x0000000300007245 */ /* 0x000fe20000201400 */
[----:B------:R-:W-:Y:S01]  /*7350*/  IMAD.IADD R3, R12, 0x1, -R56 ;  /* 0x000000010c037824 */ /* 0x000fe200078e0a38 */
[----:B------:R-:W-:Y:S01]  /*7360*/  ISETP.GE.AND P5, PT, R36, R80, PT ;  /* 0x000000502400720c */ /* 0x000fe20003fa6270 */
[----:B------:R-:W-:Y:S01]  /*7370*/  IMAD.MOV.U32 R36, RZ, RZ, R219 ;  /* 0x000000ffff247224 */ /* 0x000fe200078e00db */
[----:B------:R-:W-:Y:S02]  /*7380*/  I2FP.F32.S32 R5, R5 ;  /* 0x0000000500057245 */ /* 0x000fe40000201400 */
        /* <DEDUP_REMOVED lines=10> */
[----:B------:R-:W-:Y:S02]  /*7430*/  IMAD.IADD R5, R11, 0x1, -R56 ;  /* 0x000000010b057824 */ /* 0x000fe400078e0a38 */
        /* <DEDUP_REMOVED lines=15> */
[----:B------:R-:W-:Y:S01]  /*7530*/  FSEL R153, R19, -INF , !P5 ;  /* 0xff80000013997808 */ /* 0x000fe20006800000 */
[----:B------:R-:W-:Y:S01]  /*7540*/  IMAD.MOV.U32 R3, RZ, RZ, R5 ;  /* 0x000000ffff037224 */ /* 0x000fe200078e0005 */
[----:B------:R-:W-:-:S02]  /*7550*/  I2FP.F32.S32 R5, R4 ;  /* 0x0000000400057245 */ /* 0x000fc40000201400 */
[----:B------:R-:W-:Y:S02]  /*7560*/  I2FP.F32.S32 R4, R2 ;  /* 0x0000000200047245 */ /* 0x000fe40000201400 */
[----:B------:R-:W-:Y:S01]  /*7570*/  FSEL R155, R18, -INF , !P5 ;  /* 0xff800000129b7808 */ /* 0x000fe20006800000 */
[-C--:B------:R-:W-:Y:S01]  /*7580*/  FFMA.FTZ R18, R5, -R165.reuse, R122 ;  /* 0x800000a505127223 */ /* 0x080fe2000001007a */
[-C--:B------:R-:W-:Y:S01]  /*7590*/  ISETP.GE.AND P4, PT, R43, R80.reuse, PT ;  /* 0x000000502b00720c */ /* 0x080fe20003f86270 */
[----:B------:R-:W-:Y:S01]  /*75a0*/  FFMA.FTZ R17, R4, -R165, R212 ;  /* 0x800000a504117223 */ /* 0x000fe200000100d4 */
[----:B------:R-:W-:Y:S01]  /*75b0*/  I2FP.F32.S32 R2, R3 ;  /* 0x0000000300027245 */ /* 0x000fe20000201400 */
[----:B------:R-:W-:Y:S01]  /*75c0*/  IMAD.IADD R3, R13, 0x1, -R58 ;  /* 0x000000010d037824 */ /* 0x000fe200078e0a3a */
[----:B------:R-:W-:Y:S02]  /*75d0*/  ISETP.GE.AND P5, PT, R51, R80, PT ;  /* 0x000000503300720c */ /* 0x000fe40003fa6270 */
[----:B------:R-:W-:-:S02]  /*75e0*/  I2FP.F32.S32 R0, R0 ;  /* 0x0000000000007245 */ /* 0x000fc40000201400 */
[----:B------:R-:W-:Y:S02]  /*75f0*/  I2FP.F32.S32 R6, R6 ;  /* 0x0000000600067245 */ /* 0x000fe40000201400 */
[----:B------:R-:W-:Y:S01]  /*7600*/  FSEL R188, R15, -INF , !P4 ;  /* 0xff8000000fbc7808 */ /* 0x000fe20006000000 */
[-C--:B------:R-:W-:Y:S01]  /*7610*/  FFMA.FTZ R15, R2, -R165.reuse, R123 ;  /* 0x800000a5020f7223 */ /* 0x080fe2000001007b */
[----:B------:R-:W-:Y:S01]  /*7620*/  FSEL R161, R16, -INF , !P5 ;  /* 0xff80000010a17808 */ /* 0x000fe20006800000 */
[-C--:B------:R-:W-:Y:S01]  /*7630*/  FFMA.FTZ R16, R0, -R165.reuse, R214 ;  /* 0x800000a500107223 */ /* 0x080fe200000100d6 */
[----:B------:R-:W-:Y:S02]  /*7640*/  IMAD.IADD R2, R12, 0x1, -R57 ;  /* 0x000000010c027824 */ /* 0x000fe400078e0a39 */
[----:B------:R-:W-:Y:S01]  /*7650*/  FFMA.FTZ R19, R6, -R165, R211 ;  /* 0x800000a506137223 */ /* 0x000fe200000100d3 */
[C---:B------:R-:W-:Y:S01]  /*7660*/  IMAD.IADD R0, R11.reuse, 0x1, -R57 ;  /* 0x000000010b007824 */ /* 0x040fe200078e0a39 */
[----:B------:R-:W-:Y:S01]  /*7670*/  IADD3 R4, PT, PT, -R58, R12, RZ ;  /* 0x0000000c3a047210 */ /* 0x000fe20007ffe1ff */
[----:B------:R-:W-:Y:S01]  /*7680*/  IMAD.IADD R6, R11, 0x1, -R58 ;  /* 0x000000010b067824 */ /* 0x000fe200078e0a3a */
        /* <DEDUP_REMOVED lines=10> */
[----:B------:R-:W-:Y:S01]  /*7730*/  VIADD R4, R28, 0xfffffff0 ;  /* 0xfffffff01c047836 */ /* 0x000fe20000000000 */
[----:B------:R-:W-:-:S02]  /*7740*/  ISETP.GE.AND P1, PT, R45, R80, PT ;  /* 0x000000502d00720c */ /* 0x000fc40003f26270 */
[----:B------:R-:W-:Y:S02]  /*7750*/  I2FP.F32.S32 R3, R3 ;  /* 0x0000000300037245 */ /* 0x000fe40000201400 */
[----:B------:R-:W-:Y:S02]  /*7760*/  I2FP.F32.S32 R2, R2 ;  /* 0x0000000200027245 */ /* 0x000fe40000201400 */
[----:B------:R-:W-:Y:S02]  /*7770*/  I2FP.F32.S32 R6, R6 ;  /* 0x0000000600067245 */ /* 0x000fe40000201400 */
[----:B------:R-:W-:Y:S02]  /*7780*/  FSEL R136, R104, -INF , !P3 ;  /* 0xff80000068887808 */ /* 0x000fe40005800000 */
[----:B------:R-:W-:Y:S02]  /*7790*/  I2FP.F32.S32 R5, R5 ;  /* 0x0000000500057245 */ /* 0x000fe40000201400 */
[----:B------:R-:W-:-:S02]  /*77a0*/  I2FP.F32.S32 R0, R0 ;  /* 0x0000000000007245 */ /* 0x000fc40000201400 */
[-C--:B------:R-:W-:Y:S02]  /*77b0*/  ISETP.GE.AND P3, PT, R44, R80.reuse, PT ;  /* 0x000000502c00720c */ /* 0x080fe40003f66270 */
[----:B------:R-:W-:Y:S01]  /*77c0*/  FSEL R179, R8, -INF , !P4 ;  /* 0xff80000008b37808 */ /* 0x000fe20006000000 */
[-C--:B------:R-:W-:Y:S01]  /*77d0*/  FFMA.FTZ R8, R3, -R165.reuse, R170 ;  /* 0x800000a503087223 */ /* 0x080fe200000100aa */
[----:B------:R-:W-:Y:S01]  /*77e0*/  FSEL R209, R7, -INF , !P1 ;  /* 0xff80000007d17808 */ /* 0x000fe20004800000 */
[-C--:B------:R-:W-:Y:S01]  /*77f0*/  FFMA.FTZ R7, R2, -R165.reuse, R230 ;  /* 0x800000a502077223 */ /* 0x080fe200000100e6 */
[----:B------:R-:W-:Y:S01]  /*7800*/  FSEL R184, R10, -INF , !P6 ;  /* 0xff8000000ab87808 */ /* 0x000fe20007000000 */
[-C--:B------:R-:W-:Y:S01]  /*7810*/  FFMA.FTZ R10, R6, -R165.reuse, R213 ;  /* 0x800000a5060a7223 */ /* 0x080fe200000100d5 */
[----:B------:R-:W-:Y:S01]  /*7820*/  FSEL R226, R113, -INF , !P1 ;  /* 0xff80000071e27808 */ /* 0x000fe20004800000 */
[-C--:B------:R-:W-:Y:S01]  /*7830*/  FFMA.FTZ R6, R0, -R165.reuse, R225 ;  /* 0x800000a500067223 */ /* 0x080fe200000100e1 */
[----:B------:R-:W-:Y:S01]  /*7840*/  FSEL R227, R21, -INF , !P1 ;  /* 0xff80000015e37808 */ /* 0x000fe20004800000 */
[----:B------:R-:W-:Y:S01]  /*7850*/  VIADD R3, R28, 0xfffffff1 ;  /* 0xfffffff11c037836 */ /* 0x000fe20000000000 */
[----:B------:R-:W-:Y:S01]  /*7860*/  FSEL R201, R20, -INF , !P1 ;  /* 0xff80000014c97808 */ /* 0x000fe20004800000 */
[----:B------:R-:W-:Y:S01]  /*7870*/  VIADD R2, R28, 0xfffffff8 ;  /* 0xfffffff81c027836 */ /* 0x000fe20000000000 */
[----:B------:R-:W-:Y:S01]  /*7880*/  FSEL R160, R9, -INF , !P4 ;  /* 0xff80000009a07808 */ /* 0x000fe20006000000 */
[----:B------:R-:W-:Y:S01]  /*7890*/  FFMA.FTZ R9, R5, -R165, R215 ;  /* 0x800000a505097223 */ /* 0x000fe200000100d7 */
[----:B------:R-:W-:Y:S01]  /*78a0*/  ISETP.GE.AND P1, PT, R58, R80, PT ;  /* 0x000000503a00720c */ /* 0x000fe20003f26270 */
[C---:B------:R-:W-:Y:S01]  /*78b0*/  VIADD R5, R28.reuse, 0xffffffe9 ;  /* 0xffffffe91c057836 */ /* 0x040fe20000000000 */
[----:B------:R-:W-:Y:S01]  /*78c0*/  MOV R39, R216 ;  /* 0x000000d800277202 */ /* 0x000fe20000000f00 */
[----:B------:R-:W-:Y:S01]  /*78d0*/  VIADD R0, R28, 0xfffffff9 ;  /* 0xfffffff91c007836 */ /* 0x000fe20000000000 */
[----:B------:R-:W-:Y:S01]  /*78e0*/  FSEL R228, R112, -INF , !P3 ;  /* 0xff80000070e47808 */ /* 0x000fe20005800000 */
[----:B------:R-:W-:Y:S01]  /*78f0*/  IMAD.IADD R35, R12, 0x1, -R2 ;  /* 0x000000010c237824 */ /* 0x000fe200078e0a02 */
[----:B------:R-:W-:Y:S01]  /*7900*/  FSEL R229, R30, -INF , !P3 ;  /* 0xff8000001ee57808 */ /* 0x000fe20005800000 */
[--C-:B------:R-:W-:Y:S01]  /*7910*/  IMAD.IADD R32, R13, 0x1, -R0.reuse ;  /* 0x000000010d207824 */ /* 0x100fe200078e0a00 */
[----:B------:R-:W-:Y:S01]  /*7920*/  FSEL R204, R23, -INF , !P3 ;  /* 0xff80000017cc7808 */ /* 0x000fe20005800000 */
[----:B------:R-:W-:Y:S01]  /*7930*/  IMAD.IADD R34, R12, 0x1, -R0 ;  /* 0x000000010c227824 */ /* 0x000fe200078e0a00 */
[----:B------:R-:W-:Y:S01]  /*7940*/  FSEL R207, R22, -INF , !P3 ;  /* 0xff80000016cf7808 */ /* 0x000fe20005800000 */
[----:B------:R-:W-:Y:S01]  /*7950*/  IMAD.IADD R33, R11, 0x1, -R2 ;  /* 0x000000010b217824 */ /* 0x000fe200078e0a02 */
[----:B------:R-:W-:Y:S01]  /*7960*/  ISETP.GE.AND P3, PT, R57, R80, PT ;  /* 0x000000503900720c */ /* 0x000fe20003f66270 */
[----:B------:R-:W-:Y:S01]  /*7970*/  HMMA.16816.F32.BF16 R20, R52, R222, R36 ;  /* 0x000000de3414723c */ /* 0x000fe20000041824 */
[----:B------:R-:W-:-:S02]  /*7980*/  FSEL R181, R105, -INF , !P6 ;  /* 0xff80000069b57808 */ /* 0x000fc40007000000 */
[-C--:B------:R-:W-:Y:S02]  /*7990*/  ISETP.GE.AND P6, PT, R48, R80.reuse, PT ;  /* 0x000000503000720c */ /* 0x080fe40003fc6270 */
[----:B------:R-:W-:Y:S02]  /*79a0*/  FSEL R158, R109, -INF , !P5 ;  /* 0xff8000006d9e7808 */ /* 0x000fe40006800000 */
[----:B------:R-:W-:Y:S01]  /*79b0*/  FSEL R186, R31, -INF , !P5 ;  /* 0xff8000001fba7808 */ /* 0x000fe20006800000 */
[----:B------:R-:W-:Y:S01]  /*79c0*/  IMAD.IADD R31, R11, 0x1, -R0 ;  /* 0x000000010b1f7824 */ /* 0x000fe200078e0a00 */
[----:B------:R-:W-:Y:S02]  /*79d0*/  FSEL R178, R127, -INF , !P5 ;  /* 0xff8000007fb27808 */ /* 0x000fe40006800000 */
[----:B------:R-:W-:Y:S02]  /*79e0*/  FSEL R156, R108, -INF , !P4 ;  /* 0xff8000006c9c7808 */ /* 0x000fe40006000000 */
[----:B------:R-:W-:Y:S01]  /*79f0*/  FSEL R234, R8, -INF , !P1 ;  /* 0xff80000008ea7808 */ /* 0x000fe20004800000 */
[C---:B------:R-:W-:Y:S01]  /*7a00*/  IMAD.IADD R8, R14.reuse, 0x1, -R3 ;  /* 0x000000010e087824 */ /* 0x040fe200078e0a03 */
[----:B------:R-:W-:Y:S01]  /*7a10*/  FSEL R224, R7, -INF , !P1 ;  /* 0xff80000007e07808 */ /* 0x000fe20004800000 */
[----:B------:R-:W-:Y:S01]  /*7a20*/  IMAD.IADD R7, R14, 0x1, -R4 ;  /* 0x000000010e077824 */ /* 0x000fe200078e0a04 */
[----:B------:R-:W-:-:S02]  /*7a30*/  ISETP.GE.AND P5, PT, R50, R80, PT ;  /* 0x000000503200720c */ /* 0x000fc40003fa6270 */
[----:B------:R-:W-:Y:S02]  /*7a40*/  ISETP.GE.AND P4, PT, R56, R80, PT ;  /* 0x000000503800720c */ /* 0x000fe40003f86270 */
[----:B------:R-:W-:Y:S02]  /*7a50*/  FSEL R231, R9, -INF , !P3 ;  /* 0xff80000009e77808 */ /* 0x000fe40005800000 */
[----:B------:R-:W-:Y:S01]  /*7a60*/  FSEL R233, R6, -INF , !P1 ;  /* 0xff80000006e97808 */ /* 0x000fe20004800000 */
[--C-:B------:R-:W-:Y:S01]  /*7a70*/  IMAD.IADD R6, R14, 0x1, -R5.reuse ;  /* 0x000000010e067824 */ /* 0x100fe200078e0a05 */
[----:B------:R-:W-:Y:S01]  /*7a80*/  FSEL R221, R10, -INF , !P3 ;  /* 0xff8000000add7808 */ /* 0x000fe20005800000 */
[C---:B------:R-:W-:Y:S01]  /*7a90*/  IMAD.IADD R10, R14.reuse, 0x1, -R0 ;  /* 0x000000010e0a7824 */ /* 0x040fe200078e0a00 */
[----:B------:R-:W-:Y:S01]  /*7aa0*/  IADD3 R9, PT, PT, R14, -R2, RZ ;  /* 0x800000020e097210 */ /* 0x000fe20007ffe0ff */
[----:B------:R-:W-:Y:S01]  /*7ab0*/  IMAD.IADD R14, R13, 0x1, -R5 ;  /* 0x000000010d0e7824 */ /* 0x000fe200078e0a05 */
[----:B------:R-:W-:Y:S01]  /*7ac0*/  FSEL R185, R27, -INF , !P6 ;  /* 0xff8000001bb97808 */ /* 0x000fe20007000000 */
[----:B------:R-:W-:Y:S01]  /*7ad0*/  IMAD.IADD R27, R13, 0x1, -R2 ;  /* 0x000000010d1b7824 */ /* 0x000fe200078e0a02 */
[----:B------:R-:W-:-:S02]  /*7ae0*/  FSEL R215, R117, -INF , !P3 ;  /* 0xff80000075d77808 */ /* 0x000fc40005800000 */
[----:B------:R-:W-:Y:S01]  /*7af0*/  FSEL R236, R15, -INF , !P3 ;  /* 0xff8000000fec7808 */ /* 0x000fe20005800000 */
[----:B------:R-:W-:Y:S01]  /*7b00*/  IMAD.IADD R15, R11, 0x1, -R5 ;  /* 0x000000010b0f7824 */ /* 0x000fe200078e0a05 */
[----:B------:R-:W-:Y:S02]  /*7b10*/  FSEL R214, R116, -INF , !P1 ;  /* 0xff80000074d67808 */ /* 0x000fe40004800000 */
[----:B------:R-:W-:Y:S02]  /*7b20*/  FSEL R216, R125, -INF , !P5 ;  /* 0xff8000007dd87808 */ /* 0x000fe40006800000 */
[----:B------:R-:W-:Y:S01]  /*7b30*/  FSEL R218, R25, -INF , !P5 ;  /* 0xff80000019da7808 */ /* 0x000fe20006800000 */
[--C-:B------:R-:W-:Y:S01]  /*7b40*/  IMAD.IADD R25, R11, 0x1, -R3.reuse ;  /* 0x000000010b197824 */ /* 0x100fe200078e0a03 */
[----:B------:R-:W-:Y:S01]  /*7b50*/  FSEL R183, R24, -INF , !P5 ;  /* 0xff80000018b77808 */ /* 0x000fe20006800000 */
[----:B------:R-:W-:Y:S01]  /*7b60*/  IMAD.IADD R24, R13, 0x1, -R3 ;  /* 0x000000010d187824 */ /* 0x000fe200078e0a03 */
[----:B------:R-:W-:Y:S01]  /*7b70*/  FSEL R190, R19, -INF , !P5 ;  /* 0xff80000013be7808 */ /* 0x000fe20006800000 */
[--C-:B------:R-:W-:Y:S01]  /*7b80*/  IMAD.IADD R19, R11, 0x1, -R4.reuse ;  /* 0x000000010b137824 */ /* 0x100fe200078e0a04 */
[----:B------:R-:W-:Y:S01]  /*7b90*/  FSEL R237, R18, -INF , !P4 ;  /* 0xff80000012ed7808 */ /* 0x000fe20006000000 */
[--C-:B------:R-:W-:Y:S01]  /*7ba0*/  IMAD.IADD R18, R12, 0x1, -R4.reuse ;  /* 0x000000010c127824 */ /* 0x100fe200078e0a04 */
[----:B------:R-:W-:Y:S01]  /*7bb0*/  FSEL R225, R17, -INF , !P4 ;  /* 0xff80000011e17808 */ /* 0x000fe20006000000 */
[----:B------:R-:W-:Y:S01]  /*7bc0*/  IMAD.IADD R17, R13, 0x1, -R4 ;  /* 0x000000010d117824 */ /* 0x000fe200078e0a04 */
[----:B------:R-:W-:-:S02]  /*7bd0*/  ISETP.GE.AND P3, PT, R2, R80, PT ;  /* 0x000000500200720c */ /* 0x000fc40003f66270 */
[-C--:B------:R-:W-:Y:S02]  /*7be0*/  ISETP.GE.AND P1, PT, R0, R80.reuse, PT ;  /* 0x000000500000720c */ /* 0x080fe40003f26270 */
[----:B------:R-:W-:Y:S02]  /*7bf0*/  FSEL R189, R26, -INF , !P6 ;  /* 0xff8000001abd7808 */ /* 0x000fe40007000000 */
[----:B------:R-:W-:Y:S02]  /*7c00*/  ISETP.GE.AND P5, PT, R4, R80, PT ;  /* 0x000000500400720c */ /* 0x000fe40003fa6270 */
[----:B------:R-:W-:Y:S02]  /*7c10*/  FSEL R217, R120, -INF , !P4 ;  /* 0xff80000078d97808 */ /* 0x000fe40006000000 */
[----:B------:R-:W-:Y:S01]  /*7c20*/  FSEL R230, R16, -INF , !P4 ;  /* 0xff80000010e67808 */ /* 0x000fe20006000000 */
[----:B------:R-:W-:Y:S01]  /*7c30*/  IMAD.IADD R16, R12, 0x1, -R5 ;  /* 0x000000010c107824 */ /* 0x000fe200078e0a05 */
[----:B------:R-:W-:-:S02]  /*7c40*/  IABS R2, R7 ;  /* 0x0000000700027213 */ /* 0x000fc40000000000 */
[----:B------:R-:W-:Y:S01]  /*7c50*/  IABS R0, R8 ;  /* 0x0000000800007213 */ /* 0x000fe20000000000 */
[----:B------:R-:W-:Y:S01]  /*7c60*/  BAR.SYNC.DEFER_BLOCKING 0x0 ;  /* 0x0000000000007b1d */ /* 0x000fe20000010000 */
[C---:B------:R-:W-:Y:S02]  /*7c70*/  ISETP.GE.AND P4, PT, R3.reuse, R80, PT ;  /* 0x000000500300720c */ /* 0x040fe40003f86270 */
[----:B------:R-:W-:Y:S02]  /*7c80*/  IADD3 R26, PT, PT, -R3, R12, RZ ;  /* 0x0000000c031a7210 */ /* 0x000fe40007ffe1ff */
[----:B------:R-:W-:Y:S02]  /*7c90*/  IABS R4, R9 ;  /* 0x0000000900047213 */ /* 0x000fe40000000000 */
[----:B------:R-:W-:Y:S02]  /*7ca0*/  FSEL R219, R126, -INF , !P6 ;  /* 0xff8000007edb7808 */ /* 0x000fe40007000000 */
[----:B------:R-:W-:-:S02]  /*7cb0*/  FSEL R220, R29, -INF , !P6 ;  /* 0xff8000001ddc7808 */ /* 0x000fc40007000000 */
[----:B------:R-:W-:Y:S02]  /*7cc0*/  IABS R3, R6 ;  /* 0x0000000600037213 */ /* 0x000fe40000000000 */
[----:B------:R-:W-:Y:S02]  /*7cd0*/  ISETP.GE.AND P6, PT, R5, R80, PT ;  /* 0x000000500500720c */ /* 0x000fe40003fc6270 */
[----:B------:R-:W-:Y:S01]  /*7ce0*/  IABS R6, R10 ;  /* 0x0000000a00067213 */ /* 0x000fe20000000000 */
[----:B------:R-:W-:Y:S01]  /*7cf0*/  IMAD.MOV.U32 R7, RZ, RZ, R3 ;  /* 0x000000ffff077224 */ /* 0x000fe200078e0003 */
[----:B------:R-:W-:Y:S01]  /*7d00*/  MOV R5, R2 ;  /* 0x0000000200057202 */ /* 0x000fe20000000f00 */
[----:B------:R-:W-:Y:S02]  /*7d10*/  IMAD.MOV.U32 R2, RZ, RZ, R0 ;  /* 0x000000ffff027224 */ /* 0x000fe400078e0000 */
[----:B------:R-:W-:Y:S01]  /*7d20*/  IMAD.MOV.U32 R0, RZ, RZ, R4 ;  /* 0x000000ffff007224 */ /* 0x000fe200078e0004 */
[----:B------:R-:W-:Y:S01]  /*7d30*/  I2FP.F32.S32 R7, R7 ;  /* 0x0000000700077245 */ /* 0x000fe20000201400 */
[----:B------:R-:W-:Y:S01]  /*7d40*/  IMAD.MOV.U32 R3, RZ, RZ, R6 ;  /* 0x000000ffff037224 */ /* 0x000fe200078e0006 */
[----:B------:R-:W-:-:S02]  /*7d50*/  I2FP.F32.S32 R4, R2 ;  /* 0x0000000200047245 */ /* 0x000fc40000201400 */
[----:B------:R-:W-:Y:S01]  /*7d60*/  I2FP.F32.S32 R2, R0 ;  /* 0x0000000000027245 */ /* 0x000fe20000201400 */
[----:B------:R-:W-:Y:S01]  /*7d70*/  FFMA.FTZ R30, R7, -R165, R169 ;  /* 0x800000a5071e7223 */ /* 0x000fe200000100a9 */
[----:B------:R-:W-:Y:S01]  /*7d80*/  I2FP.F32.S32 R0, R3 ;  /* 0x0000000300007245 */ /* 0x000fe20000201400 */
[-C--:B------:R-:W-:Y:S01]  /*7d90*/  FFMA.FTZ R28, R4, -R165.reuse, R110 ;  /* 0x800000a5041c7223 */ /* 0x080fe2000001006e */
[----:B------:R-:W-:Y:S01]  /*7da0*/  IABS R3, R14 ;  /* 0x0000000e00037213 */ /* 0x000fe20000000000 */
[-C--:B------:R-:W-:Y:S01]  /*7db0*/  FFMA.FTZ R20, R2, -R165.reuse, R20 ;  /* 0x800000a502147223 */ /* 0x080fe20000010014 */
[----:B------:R-:W-:Y:S01]  /*7dc0*/  IABS R6, R18 ;  /* 0x0000001200067213 */ /* 0x000fe20000000000 */
[----:B------:R-:W-:Y:S01]  /*7dd0*/  FFMA.FTZ R21, R0, -R165, R21 ;  /* 0x800000a500157223 */ /* 0x000fe20000010015 */
[----:B------:R-:W-:Y:S01]  /*7de0*/  I2FP.F32.S32 R5, R5 ;  /* 0x0000000500057245 */ /* 0x000fe20000201400 */
[----:B------:R-:W-:Y:S01]  /*7df0*/  IMAD.MOV.U32 R7, RZ, RZ, R3 ;  /* 0x000000ffff077224 */ /* 0x000fe200078e0003 */
[----:B------:R-:W-:Y:S01]  /*7e00*/  IABS R2, R16 ;  /* 0x0000001000027213 */ /* 0x000fe20000000000 */
[----:B------:R-:W-:Y:S01]  /*7e10*/  IMAD.MOV.U32 R3, RZ, RZ, R6 ;  /* 0x000000ffff037224 */ /* 0x000fe200078e0006 */
[----:B------:R-:W-:Y:S01]  /*7e20*/  IABS R4, R17 ;  /* 0x0000001100047213 */ /* 0x000fe20000000000 */
[----:B------:R-:W-:Y:S01]  /*7e30*/  FFMA.FTZ R29, R5, -R165, R196 ;  /* 0x800000a5051d7223 */ /* 0x000fe200000100c4 */
[----:B------:R-:W-:Y:S01]  /*7e40*/  IABS R0, R15 ;  /* 0x0000000f00007213 */ /* 0x000fe20000000000 */
[----:B------:R-:W-:Y:S01]  /*7e50*/  IMAD.MOV.U32 R5, RZ, RZ, R2 ;  /* 0x000000ffff057224 */ /* 0x000fe200078e0002 */
[----:B------:R-:W-:Y:S01]  /*7e60*/  IABS R6, R27 ;  /* 0x0000001b00067213 */ /* 0x000fe20000000000 */
[----:B------:R-:W-:Y:S01]  /*7e70*/  IMAD.MOV.U32 R2, RZ, RZ, R4 ;  /* 0x000000ffff027224 */ /* 0x000fe200078e0004 */
[----:B------:R-:W-:-:S02]  /*7e80*/  I2FP.F32.S32 R4, R0 ;  /* 0x0000000000047245 */ /* 0x000fc40000201400 */
[----:B------:R-:W-:Y:S02]  /*7e90*/  I2FP.F32.S32 R0, R3 ;  /* 0x0000000300007245 */ /* 0x000fe40000201400 */
[----:B------:R-:W-:Y:S01]  /*7ea0*/  I2FP.F32.S32 R5, R5 ;  /* 0x0000000500057245 */ /* 0x000fe20000201400 */
[-C--:B------:R-:W-:Y:S01]  /*7eb0*/  FFMA.FTZ R15, R4, -R165.reuse, R121 ;  /* 0x800000a5040f7223 */ /* 0x080fe20000010079 */
[----:B------:R-:W-:Y:S01]  /*7ec0*/  I2FP.F32.S32 R2, R2 ;  /* 0x0000000200027245 */ /* 0x000fe20000201400 */
[-C--:B------:R-:W-:Y:S01]  /*7ed0*/  FFMA.FTZ R13, R0, -R165.reuse, R251 ;  /* 0x800000a5000d7223 */ /* 0x080fe200000100fb */
[----:B------:R-:W-:Y:S01]  /*7ee0*/  IABS R3, R24 ;  /* 0x0000001800037213 */ /* 0x000fe20000000000 */
[----:B------:R-:W-:Y:S01]  /*7ef0*/  FFMA.FTZ R16, R5, -R165, R168 ;  /* 0x800000a505107223 */ /* 0x000fe200000100a8 */
[----:B------:R-:W-:Y:S01]  /*7f00*/  I2FP.F32.S32 R7, R7 ;  /* 0x0000000700077245 */ /* 0x000fe20000201400 */
[----:B------:R-:W-:Y:S01]  /*7f10*/  FFMA.FTZ R14, R2, -R165, R252 ;  /* 0x800000a5020e7223 */ /* 0x000fe200000100fc */
[----:B------:R-:W-:-:S02]  /*7f20*/  IABS R0, R19 ;  /* 0x0000001300007213 */ /* 0x000fc40000000000 */
[----:B------:R-:W-:Y:S01]  /*7f30*/  IABS R4, R25 ;  /* 0x0000001900047213 */ /* 0x000fe20000000000 */
[----:B------:R-:W-:Y:S01]  /*7f40*/  FFMA.FTZ R17, R7, -R165, R171 ;  /* 0x800000a507117223 */ /* 0x000fe200000100ab */
[----:B------:R-:W-:Y:S01]  /*7f50*/  MOV R5, R3 ;  /* 0x0000000300057202 */ /* 0x000fe20000000f00 */
[----:B------:R-:W-:Y:S01]  /*7f60*/  IMAD.MOV.U32 R3, RZ, RZ, R6 ;  /* 0x000000ffff037224 */ /* 0x000fe200078e0006 */
[----:B------:R-:W-:Y:S01]  /*7f70*/  IABS R2, R26 ;  /* 0x0000001a00027213 */ /* 0x000fe20000000000 */
[----:B------:R-:W-:Y:S01]  /*7f80*/  IMAD.MOV.U32 R7, RZ, RZ, R0 ;  /* 0x000000ffff077224 */ /* 0x000fe200078e0000 */
[----:B------:R-:W-:Y:S01]  /*7f90*/  I2FP.F32.S32 R5, R5 ;  /* 0x0000000500057245 */ /* 0x000fe20000201400 */
[----:B------:R-:W-:Y:S01]  /*7fa0*/  IMAD.MOV.U32 R0, RZ, RZ, R4 ;  /* 0x000000ffff007224 */ /* 0x000fe200078e0004 */
[----:B------:R-:W-:Y:S02]  /*7fb0*/  I2FP.F32.S32 R4, R2 ;  /* 0x0000000200047245 */ /* 0x000fe40000201400 */
[----:B------:R-:W-:Y:S01]  /*7fc0*/  I2FP.F32.S32 R2, R3 ;  /* 0x0000000300027245 */ /* 0x000fe20000201400 */
[-C--:B------:R-:W-:Y:S01]  /*7fd0*/  FFMA.FTZ R11, R5, -R165.reuse, R164 ;  /* 0x800000a5050b7223 */ /* 0x080fe200000100a4 */
[----:B------:R-:W-:Y:S01]  /*7fe0*/  I2FP.F32.S32 R0, R0 ;  /* 0x0000000000007245 */ /* 0x000fe20000201400 */
[----:B------:R-:W-:Y:S01]  /*7ff0*/  FFMA.FTZ R10, R4, -R165, R239 ;  /* 0x800000a5040a7223 */ /* 0x000fe200000100ef */
[----:B------:R-:W-:Y:S01]  /*8000*/  I2FP.F32.S32 R7, R7 ;  /* 0x0000000700077245 */ /* 0x000fe20000201400 */
[----:B------:R-:W-:Y:S01]  /*8010*/  FFMA.FTZ R8, R2, -R165, R22 ;  /* 0x800000a502087223 */ /* 0x000fe20000010016 */
[----:B------:R-:W-:Y:S01]  /*8020*/  IABS R2, R35 ;  /* 0x0000002300027213 */ /* 0x000fe20000000000 */
[-C--:B------:R-:W-:Y:S01]  /*8030*/  FFMA.FTZ R9, R0, -R165.reuse, R238 ;  /* 0x800000a500097223 */ /* 0x080fe200000100ee */
[----:B------:R-:W-:Y:S01]  /*8040*/  IABS R0, R34 ;  /* 0x0000002200007213 */ /* 0x000fe20000000000 */
[----:B------:R-:W-:Y:S01]  /*8050*/  FFMA.FTZ R12, R7, -R165, R250 ;  /* 0x800000a5070c7223 */ /* 0x000fe200000100fa */
[----:B------:R-:W-:Y:S01]  /*8060*/  IABS R3, R32 ;  /* 0x0000002000037213 */ /* 0x000fe20000000000 */
[----:B------:R-:W-:Y:S01]  /*8070*/  IMAD.MOV.U32 R5, RZ, RZ, R2 ;  /* 0x000000ffff057224 */ /* 0x000fe200078e0002 */
[----:B------:R-:W-:Y:S01]  /*8080*/  IABS R4, R33 ;  /* 0x0000002100047213 */ /* 0x000fe20000000000 */
[----:B------:R-:W-:Y:S01]  /*8090*/  IMAD.MOV.U32 R2, RZ, RZ, R0 ;  /* 0x000000ffff027224 */ /* 0x000fe200078e0000 */
[----:B------:R-:W-:Y:S01]  /*80a0*/  IABS R6, R31 ;  /* 0x0000001f00067213 */ /* 0x000fe20000000000 */
[----:B------:R-:W-:Y:S01]  /*80b0*/  IMAD.MOV.U32 R7, RZ, RZ, R3 ;  /* 0x000000ffff077224 */ /* 0x000fe200078e0003 */
[----:B------:R-:W-:Y:S01]  /*80c0*/  I2FP.F32.S32 R5, R5 ;  /* 0x0000000500057245 */ /* 0x000fe20000201400 */
[----:B------:R-:W-:Y:S01]  /*80d0*/  IMAD.MOV.U32 R0, RZ, RZ, R4 ;  /* 0x000000ffff007224 */ /* 0x000fe200078e0004 */
[----:B------:R-:W-:Y:S01]  /*80e0*/  FSEL R203, R17, -INF , !P6 ;  /* 0xff80000011cb7808 */ /* 0x000fe20007000000 */
[----:B------:R-:W-:Y:S01]  /*80f0*/  IMAD.MOV.U32 R3, RZ, RZ, R6 ;  /* 0x000000ffff037224 */ /* 0x000fe200078e0006 */
[----:B------:R-:W-:Y:S01]  /*8100*/  FSEL R187, R16, -INF , !P6 ;  /* 0xff80000010bb7808 */ /* 0x000fe20007000000 */
[----:B------:R-:W-:Y:S01]  /*8110*/  FFMA.FTZ R5, R5, -R165, R175 ;  /* 0x800000a505057223 */ /* 0x000fe200000100af */
[----:B------:R-:W-:-:S02]  /*8120*/  FSEL R175, R30, -INF , !P6 ;  /* 0xff8000001eaf7808 */ /* 0x000fc40007000000 */
[----:B------:R-:W-:Y:S02]  /*8130*/  FSEL R211, R15, -INF , !P6 ;  /* 0xff8000000fd37808 */ /* 0x000fe40007000000 */
[----:B------:R-:W-:Y:S02]  /*8140*/  ISETP.GE.U32.AND P6, PT, R80, 0x81, PT ;  /* 0x000000815000780c */ /* 0x000fe40003fc6070 */
[----:B------:R-:W-:Y:S02]  /*8150*/  I2FP.F32.S32 R4, R2 ;  /* 0x0000000200047245 */ /* 0x000fe40000201400 */
[----:B------:R-:W-:Y:S02]  /*8160*/  I2FP.F32.S32 R2, R0 ;  /* 0x0000000000027245 */ /* 0x000fe40000201400 */
[----:B------:R-:W-:Y:S02]  /*8170*/  I2FP.F32.S32 R6, R7 ;  /* 0x0000000700067245 */ /* 0x000fe40000201400 */
[----:B------:R-:W-:Y:S01]  /*8180*/  I2FP.F32.S32 R0, R3 ;  /* 0x0000000300007245 */ /* 0x000fe20000201400 */
[-C--:B------:R-:W-:Y:S01]  /*8190*/  FFMA.FTZ R3, R4, -R165.reuse, R173 ;  /* 0x800000a504037223 */ /* 0x080fe200000100ad */
[-C--:B------:R-:W-:Y:S01]  /*81a0*/  FFMA.FTZ R2, R2, -R165.reuse, R172 ;  /* 0x800000a502027223 */ /* 0x080fe200000100ac */
[-C--:B------:R-:W-:Y:S01]  /*81b0*/  FFMA.FTZ R6, R6, -R165.reuse, R23 ;  /* 0x800000a506067223 */ /* 0x080fe20000010017 */
[----:B------:R-:W-:Y:S01]  /*81c0*/  FSEL R173, R29, -INF , !P5 ;  /* 0xff8000001dad7808 */ /* 0x000fe20006800000 */
[----:B------:R-:W-:Y:S01]  /*81d0*/  FFMA.FTZ R0, R0, -R165, R167 ;  /* 0x800000a500007223 */ /* 0x000fe200000100a7 */
        /* <DEDUP_REMOVED lines=14> */
[----:B------:R-:W-:Y:S01]  /*82c0*/  FSEL R206, R0, -INF , !P1 ;  /* 0xff80000000ce7808 */ /* 0x000fe20004800000 */
[----:B------:R-:W-:Y:S06]  /*82d0*/  @!P6 BRA `(.L_x_455) ;  /* 0x000000040070e947 */ /* 0x000fec0003800000 */
        /* <DEDUP_REMOVED lines=9> */
[C---:B------:R-:W-:Y:S01]  /*8370*/  @!P1 IMAD R8, R83.reuse, 0x30, RZ ;  /* 0x0000003053089824 */ /* 0x040fe200078e02ff */
[C---:B------:R-:W-:Y:S01]  /*8380*/  @!P1 LEA R6, P4, R82.reuse, R2, 0x5 ;  /* 0x0000000252069211 */ /* 0x040fe200078828ff */
[C---:B------:R-:W-:Y:S01]  /*8390*/  @!P1 IMAD.WIDE.U32 R4, R82.reuse, 0x30, R2 ;  /* 0x0000003052049825 */ /* 0x040fe200078e0002 */
[----:B------:R-:W-:Y:S02]  /*83a0*/  @!P1 LEA.HI.X R7, R82, R3, R83, 0x4, P3 ;  /* 0x0000000352079211 */ /* 0x000fe400018f2453 */
[----:B------:R-:W-:Y:S01]  /*83b0*/  ISETP.GE.AND P3, PT, R166, UR4, PT ;  /* 0x00000004a6007c0c */ /* 0x000fe2000bf66270 */
[----:B------:R-:W-:Y:S01]  /*83c0*/  @!P1 IMAD.IADD R8, R8, 0x1, R5 ;  /* 0x0000000108089824 */ /* 0x000fe200078e0205 */
[C---:B------:R-:W-:Y:S01]  /*83d0*/  @!P1 LEA R20, P5, R0.reuse, R246, 0x1 ;  /* 0x000000f600149211 */ /* 0x040fe200078a08ff */
[----:B------:R-:W-:Y:S02]  /*83e0*/  @!P1 IMAD.MOV.U32 R5, RZ, RZ, R3 ;  /* 0x000000ffff059224 */ /* 0x000fe400078e0003 */
[----:B------:R-:W-:Y:S01]  /*83f0*/  @!P1 IMAD R10, R83, 0x60, RZ ;  /* 0x00000060530a9824 */ /* 0x000fe200078e02ff */
[----:B------:R-:W-:Y:S01]  /*8400*/  @!P1 LEA.HI.X R21, R0, R243, R7, 0x1, P5 ;  /* 0x000000f300159211 */ /* 0x000fe200028f0c07 */
[----:B------:R-:W-:Y:S01]  /*8410*/  @!P1 IMAD.MOV.U32 R7, RZ, RZ, R3 ;  /* 0x000000ffff079224 */ /* 0x000fe200078e0003 */
[----:B------:R-:W-:-:S02]  /*8420*/  @!P1 LEA.HI.X R0, R82, R3, R83, 0x5, P4 ;  /* 0x0000000352009211 */ /* 0x000fc400020f2c53 */
[-C--:B------:R-:W-:Y:S02]  /*8430*/  @!P1 LEA R18, P5, R6, R246.reuse, 0x1 ;  /* 0x000000f606129211 */ /* 0x080fe400078a08ff */
[----:B------:R-:W-:Y:S02]  /*8440*/  @!P1 LEA R16, P4, R4, R246, 0x1 ;  /* 0x000000f604109211 */ /* 0x000fe400078808ff */
[-C--:B------:R-:W-:Y:S01]  /*8450*/  @!P1 LEA.HI.X R19, R6, R243.reuse, R0, 0x1, P5 ;  /* 0x000000f306139211 */ /* 0x080fe200028f0c00 */
[----:B------:R-:W-:Y:S01]  /*8460*/  @!P1 IMAD.MOV.U32 R6, RZ, RZ, R2 ;  /* 0x000000ffff069224 */ /* 0x000fe200078e0002 */
[----:B------:R-:W-:Y:S01]  /*8470*/  @!P1 LEA.HI.X R17, R4, R243, R8, 0x1, P4 ;  /* 0x000000f304119211 */ /* 0x000fe200020f0c08 */
[----:B------:R-:W-:Y:S01]  /*8480*/  @!P1 IMAD.MOV.U32 R4, RZ, RZ, R2 ;  /* 0x000000ffff049224 */ /* 0x000fe200078e0002 */
[----:B------:R-:W-:Y:S01]  /*8490*/  @!P1 LEA R0, P4, R82, R2, 0x6 ;  /* 0x0000000252009211 */ /* 0x000fe200078830ff */
[----:B------:R-:W-:Y:S01]  /*84a0*/  @!P1 IMAD R8, R83, 0x50, RZ ;  /* 0x0000005053089824 */ /* 0x000fe200078e02ff */
[----:B------:R-:W-:Y:S01]  /*84b0*/  @!P3 LEA R14, P5, R2, R246, 0x1 ;  /* 0x000000f6020eb211 */ /* 0x000fe200078a08ff */
[C---:B------:R-:W-:Y:S01]  /*84c0*/  @!P1 IMAD.WIDE.U32 R6, R82.reuse, 0x50, R6 ;  /* 0x0000005052069825 */ /* 0x040fe200078e0006 */
[----:B------:R-:W-:-:S02]  /*84d0*/  @!P1 LEA.HI.X R9, R82, R3, R83, 0x6, P4 ;  /* 0x0000000352099211 */ /* 0x000fc400020f3453 */
[-C--:B------:R-:W-:Y:S01]  /*84e0*/  @!P1 LEA R12, P4, R0, R246.reuse, 0x1 ;  /* 0x000000f6000c9211 */ /* 0x080fe200078808ff */
[----:B------:R-:W-:Y:S01]  /*84f0*/  @!P1 IMAD.WIDE.U32 R4, R82, 0x60, R4 ;  /* 0x0000006052049825 */ /* 0x000fe200078e0004 */
[-C--:B------:R-:W-:Y:S02]  /*8500*/  @!P3 LEA.HI.X R15, R2, R243.reuse, R3, 0x1, P5 ;  /* 0x000000f3020fb211 */ /* 0x080fe400028f0c03 */
[----:B------:R-:W-:Y:S01]  /*8510*/  @!P1 LEA.HI.X R13, R0, R243, R9, 0x1, P4 ;  /* 0x000000f3000d9211 */ /* 0x000fe200020f0c09 */
[----:B------:R-:W-:Y:S01]  /*8520*/  @!P1 IMAD.IADD R0, R8, 0x1, R7 ;  /* 0x0000000108009824 */ /* 0x000fe200078e0207 */
[-C--:B------:R-:W-:Y:S01]  /*8530*/  @!P1 LEA R8, P4, R4, R246.reuse, 0x1 ;  /* 0x000000f604089211 */ /* 0x080fe200078808ff */
[----:B------:R-:W-:Y:S01]  /*8540*/  @!P1 IMAD.IADD R5, R10, 0x1, R5 ;  /* 0x000000010a059824 */ /* 0x000fe200078e0205 */
[----:B------:R-:W-:Y:S01]  /*8550*/  @!PT LDS RZ, [RZ] ;  /* 0x00000000fffff984 */ /* 0x000fe20000000800 */
[----:B------:R-:W-:Y:S01]  /*8560*/  @!PT LDS RZ, [RZ] ;  /* 0x00000000fffff984 */ /* 0x000fe20000000800 */
[----:B------:R-:W-:Y:S01]  /*8570*/  @!PT LDS RZ, [RZ] ;  /* 0x00000000fffff984 */ /* 0x000fe20000000800 */
[----:B------:R1:W-:Y:S01]  /*8580*/  @!P3 LDGSTS.E.BYPASS.LTC128B.128 [R240+0x4000], desc[UR14][R14.64] ;  /* 0x040000000ef0bfae */ /* 0x0003e2000b981a0e */
[----:B------:R-:W-:-:S03]  /*8590*/  @!P1 LEA R10, P5, R6, R246, 0x1 ;  /* 0x000000f6060a9211 */ /* 0x000fc600078a08ff */
[----:B------:R1:W-:Y:S01]  /*85a0*/  @P3 STS.128 [R240+0x4000], RZ ;  /* 0x004000fff0003388 */ /* 0x0003e20000000c00 */
[-C--:B------:R-:W-:Y:S02]  /*85b0*/  @!P1 LEA.HI.X R11, R6, R243.reuse, R0, 0x1, P5 ;  /* 0x000000f3060b9211 */ /* 0x080fe400028f0c00 */
[----:B------:R-:W-:Y:S01]  /*85c0*/  @!P1 LEA.HI.X R9, R4, R243, R5, 0x1, P4 ;  /* 0x000000f304099211 */ /* 0x000fe200020f0c05 */
        /* <DEDUP_REMOVED lines=32> */
[----:B------:R-:W-:Y:S01]  /*87d0*/  MOV R4, R2 ;  /* 0x0000000200047202 */ /* 0x000fe20000000f00 */
        /* <DEDUP_REMOVED lines=10> */
.L_x_457:
[----:B------:R-:W-:Y:S05]  /*8880*/  BSYNC.RECONVERGENT B0 ;  /* 0x0000000000007941 */ /* 0x000fea0003800200 */
.L_x_456:
[----:B------:R-:W0:Y:S02]  /*8890*/  LDGDEPBAR ;  /* 0x00000000000079af */ /* 0x000e240000000000 */
.L_x_455:
[----:B------:R-:W-:Y:S01]  /*88a0*/  FMNMX3.FTZ R0, R88, R65, R99, !PT ;  /* 0x0000004158007276 */ /* 0x000fe20007810063 */
[----:B------:R-:W3:Y:S01]  /*88b0*/  LDCU UR4, c[0x0][0x45c] ;  /* 0x00008b80ff0477ac */ /* 0x000ee20008000800 */
[----:B------:R-:W-:Y:S02]  /*88c0*/  STL [R1+0x60], R248 ;  /* 0x000060f801007387 */ /* 0x000fe40000100800 */
[----:B--2---:R-:W-:Y:S02]  /*88d0*/  FMNMX3.FTZ R2, R0, R98, R94, !PT ;  /* 0x0000006200027276 */ /* 0x004fe4000781005e */
[----:B------:R-:W-:Y:S01]  /*88e0*/  FMNMX3.FTZ R0, R89, R64, R41, !PT ;  /* 0x0000004059007276 */ /* 0x000fe20007810029 */
[----:B------:R-:W-:Y:S01]  /*88f0*/  STL [R1+0x5c], R247 ;  /* 0x00005cf701007387 */ /* 0x000fe20000100800 */
[----:B------:R-:W-:Y:S02]  /*8900*/  FMNMX3.FTZ R2, R2, R95, R90, !PT ;  /* 0x0000005f02027276 */ /* 0x000fe4000781005a */
[----:B------:R-:W-:Y:S01]  /*8910*/  FMNMX3.FTZ R0, R0, R40, R68, !PT ;  /* 0x0000002800007276 */ /* 0x000fe20007810044 */
[----:B------:R-:W-:Y:S01]  /*8920*/  STL [R1+0x58], R246 ;  /* 0x000058f601007387 */ /* 0x000fe20000100800 */
[----:B------:R-:W-:-:S02]  /*8930*/  FMNMX3.FTZ R3, R2, R91, R142, !PT ;  /* 0x0000005b02037276 */ /* 0x000fc4000781008e */
[----:B------:R-:W-:Y:S01]  /*8940*/  FMNMX3.FTZ R0, R0, R47, R42, !PT ;  /* 0x0000002f00007276 */ /* 0x000fe2000781002a */
[----:B------:R-:W-:Y:S01]  /*8950*/  STL [R1+0x54], R244 ;  /* 0x000054f401007387 */ /* 0x000fe20000100800 */
[----:B------:R-:W-:Y:S02]  /*8960*/  FMNMX3.FTZ R3, R3, R133, R131, !PT ;  /* 0x0000008503037276 */ /* 0x000fe40007810083 */
        /* <DEDUP_REMOVED lines=33> */
[----:B------:R-:W-:Y:S01]  /*8b80*/  FMNMX3.FTZ R0, R0, R130, R177, !PT ;  /* 0x0000008200007276 */ /* 0x000fe200078100b1 */
[----:B------:R-:W2:Y:S01]  /*8b90*/  SHFL.BFLY PT, R169, R3, 0x2, 0x1f ;  /* 0x0c401f0003a97f89 */ /* 0x000ea200000e0000 */
[----:B------:R-:W-:-:S02]  /*8ba0*/  FMNMX3.FTZ R2, R2, R205, R200, !PT ;  /* 0x000000cd02027276 */ /* 0x000fc400078100c8 */
[----:B------:R-:W-:Y:S02]  /*8bb0*/  FMNMX3.FTZ R0, R0, R155, R159, !PT ;  /* 0x0000009b00007276 */ /* 0x000fe4000781009f */
[----:B------:R-:W-:Y:S02]  /*8bc0*/  FMNMX.FTZ R2, R199, R2, !PT ;  /* 0x00000002c7027209 */ /* 0x000fe40007810000 */
[----:B------:R-:W-:-:S03]  /*8bd0*/  FMNMX3.FTZ R0, R0, R147, R195, !PT ;  /* 0x0000009300007276 */ /* 0x000fc600078100c3 */
[----:B------:R-:W4:Y:S01]  /*8be0*/  SHFL.BFLY PT, R167, R2, 0x2, 0x1f ;  /* 0x0c401f0002a77f89 */ /* 0x000f2200000e0000 */
[----:B------:R-:W-:-:S04]  /*8bf0*/  FMNMX3.FTZ R0, R0, R184, R178, !PT ;  /* 0x000000b800007276 */ /* 0x000fc800078100b2 */
[----:B------:R-:W-:-:S04]  /*8c00*/  FMNMX3.FTZ R0, R0, R179, R207, !PT ;  /* 0x000000b300007276 */ /* 0x000fc800078100cf */
[----:B------:R-:W-:-:S04]  /*8c10*/  FMNMX3.FTZ R0, R0, R209, R189, !PT ;  /* 0x000000d100007276 */ /* 0x000fc800078100bd */
[----:B------:R-:W-:Y:S02]  /*8c20*/  FMNMX3.FTZ R0, R0, R190, R230, !PT ;  /* 0x000000be00007276 */ /* 0x000fe400078100e6 */
[----:B--2---:R-:W-:Y:S02]  /*8c30*/  FMNMX.FTZ R169, R3, R169, !PT ;  /* 0x000000a903a97209 */ /* 0x004fe40007810000 */
[----:B------:R-:W-:-:S03]  /*8c40*/  FMNMX3.FTZ R0, R0, R231, R233, !PT ;  /* 0x000000e700007276 */ /* 0x000fc600078100e9 */
[----:B------:R-:W2:Y:S01]  /*8c50*/  SHFL.BFLY PT, R4, R169, 0x1, 0x1f ;  /* 0x0c201f00a9047f89 */ /* 0x000ea200000e0000 */
[----:B------:R-:W-:Y:S02]  /*8c60*/  FMNMX3.FTZ R0, R0, R211, R213, !PT ;  /* 0x000000d300007276 */ /* 0x000fe400078100d5 */
[----:B----4-:R-:W-:Y:S02]  /*8c70*/  FMNMX.FTZ R167, R2, R167, !PT ;  /* 0x000000a702a77209 */ /* 0x010fe40007810000 */
[----:B------:R-:W-:-:S03]  /*8c80*/  FMNMX3.FTZ R0, R0, R212, R208, !PT ;  /* 0x000000d400007276 */ /* 0x000fc600078100d0 */
[----:B------:R-:W4:Y:S01]  /*8c90*/  SHFL.BFLY PT, R5, R167, 0x1, 0x1f ;  /* 0x0c201f00a7057f89 */ /* 0x000f2200000e0000 */
[----:B------:R-:W-:-:S05]  /*8ca0*/  FMNMX.FTZ R0, R206, R0, !PT ;  /* 0x00000000ce007209 */ /* 0x000fca0007810000 */
[----:B------:R-:W1:Y:S01]  /*8cb0*/  SHFL.BFLY PT, R3, R0, 0x2, 0x1f ;  /* 0x0c401f0000037f89 */ /* 0x000e6200000e0000 */
[----:B--2---:R-:W-:-:S04]  /*8cc0*/  FMNMX.FTZ R169, R169, R4, !PT ;  /* 0x00000004a9a97209 */ /* 0x004fc80007810000 */
[C---:B------:R-:W-:Y:S01]  /*8cd0*/  FSETP.NEU.FTZ.AND P1, PT, R169.reuse, -INF , PT ;  /* 0xff800000a900780b */ /* 0x040fe20003f3d000 */
[----:B---3--:R-:W-:Y:S01]  /*8ce0*/  FMUL.FTZ R2, R169, UR4 ;  /* 0x00000004a9027c20 */ /* 0x008fe20008410000 */
[----:B------:R-:W-:Y:S01]  /*8cf0*/  STL [R1+0x64], R169 ;  /* 0x000064a901007387 */ /* 0x000fe20000100800 */
[----:B----4-:R-:W-:-:S03]  /*8d00*/  FMNMX.FTZ R167, R167, R5, !PT ;  /* 0x00000005a7a77209 */ /* 0x010fc60007810000 */
[----:B------:R-:W-:Y:S02]  /*8d10*/  FSEL R2, R2, RZ, P1 ;  /* 0x000000ff02027208 */ /* 0x000fe40000800000 */
[C---:B------:R-:W-:Y:S01]  /*8d20*/  FSETP.NEU.FTZ.AND P1, PT, R167.reuse, -INF , PT ;  /* 0xff800000a700780b */ /* 0x040fe20003f3d000 */
[----:B-1----:R-:W-:Y:S01]  /*8d30*/  FMUL.FTZ R12, R167, UR4 ;  /* 0x00000004a70c7c20 */ /* 0x002fe20008410000 */
[----:B------:R-:W-:Y:S01]  /*8d40*/  FMNMX.FTZ R164, R0, R3, !PT ;  /* 0x0000000300a47209 */ /* 0x000fe20007810000 */
[----:B------:R-:W-:Y:S01]  /*8d50*/  FFMA.FTZ R0, R88, UR4, -R2 ;  /* 0x0000000458007c23 */ /* 0x000fe20008010802 */
[----:B------:R-:W-:Y:S01]  /*8d60*/  FMNMX3.FTZ R3, R107, R101, R106, !PT ;  /* 0x000000656b037276 */ /* 0x000fe2000781006a */
[----:B------:R-:W-:Y:S01]  /*8d70*/  STL [R1+0x68], R167 ;  /* 0x000068a701007387 */ /* 0x000fe20000100800 */
[----:B------:R-:W-:Y:S01]  /*8d80*/  FSEL R12, R12, RZ, P1 ;  /* 0x000000ff0c0c7208 */ /* 0x000fe20000800000 */
[----:B------:R1:W-:Y:S01]  /*8d90*/  MUFU.EX2 R15, R0 ;  /* 0x00000000000f7308 */ /* 0x0003e20000000800 */
[----:B------:R-:W-:Y:S01]  /*8da0*/  IADD3 R5, PT, PT, R249, R245, RZ ;  /* 0x000000f5f9057210 */ /* 0x000fe20007ffe0ff */
[----:B------:R-:W2:Y:S01]  /*8db0*/  SHFL.BFLY PT, R4, R164, 0x1, 0x1f ;  /* 0x0c201f00a4047f89 */ /* 0x000ea200000e0000 */
[----:B-1----:R-:W-:-:S05]  /*8dc0*/  FFMA.FTZ R0, R65, UR4, -R2 ;  /* 0x0000000441007c23 */ /* 0x002fca0008010802 */
[----:B------:R1:W-:Y:S01]  /*8dd0*/  MUFU.EX2 R14, R0 ;  /* 0x00000000000e7308 */ /* 0x0003e20000000800 */
[----:B--2---:R-:W-:Y:S01]  /*8de0*/  FMNMX.FTZ R164, R164, R4, !PT ;  /* 0x00000004a4a47209 */ /* 0x004fe20007810000 */
[----:B------:R-:W-:Y:S01]  /*8df0*/  FFMA.FTZ R4, R40, UR4, -R12 ;  /* 0x0000000428047c23 */ /* 0x000fe2000801080c */
[----:B------:R-:W-:Y:S02]  /*8e00*/  LEA R40, R5, UR5, 0x1 ;  /* 0x0000000505287c11 */ /* 0x000fe4000f8e08ff */
[----:B------:R-:W-:-:S03]  /*8e10*/  FSETP.NEU.FTZ.AND P1, PT, R164, -INF , PT ;  /* 0xff800000a400780b */ /* 0x000fc60003f3d000 */
[----:B------:R-:W-:Y:S01]  /*8e20*/  MUFU.EX2 R167, R4 ;  /* 0x0000000400a77308 */ /* 0x000fe20000000800 */
[----:B------:R-:W-:Y:S01]  /*8e30*/  IADD3 R43, PT, PT, R232, R40, RZ ;  /* 0x00000028e82b7210 */ /* 0x000fe20007ffe0ff */
[----:B------:R-:W-:Y:S04]  /*8e40*/  LDSM.16.MT88.4 R32, [R40+0x8000] ;  /* 0x008000002820783b */ /* 0x000fe80000004200 */
[----:B------:R-:W-:Y:S01]  /*8e50*/  LDSM.16.MT88.4 R48, [R43+0x8000] ;  /* 0x008000002b30783b */ /* 0x000fe20000004200 */
[----:B-1----:R-:W-:-:S04]  /*8e60*/  FFMA.FTZ R0, R89, UR4, -R12 ;  /* 0x0000000459007c23 */ /* 0x002fc8000801080c */
[----:B------:R1:W2:Y:S02]  /*8e70*/  MUFU.EX2 R8, R0 ;  /* 0x0000000000087308 */ /* 0x0002a40000000800 */
[--C-:B-1----:R-:W-:Y:S01]  /*8e80*/  FFMA.FTZ R0, R64, UR4, -R12.reuse ;  /* 0x0000000440007c23 */ /* 0x102fe2000801080c */
[----:B--2---:R1:W-:Y:S05]  /*8e90*/  STL [R1+0x30], R8 ;  /* 0x0000300801007387 */ /* 0x0043ea0000100800 */
[----:B------:R2:W3:Y:S02]  /*8ea0*/  MUFU.EX2 R10, R0 ;  /* 0x00000000000a7308 */ /* 0x0004e40000000800 */
[----:B--2---:R-:W-:Y:S01]  /*8eb0*/  FMNMX3.FTZ R0, R3, R100, R145, !PT ;  /* 0x0000006403007276 */ /* 0x004fe20007810091 */
[----:B------:R-:W-:Y:S01]  /*8ec0*/  FFMA.FTZ R3, R41, UR4, -R12 ;  /* 0x0000000429037c23 */ /* 0x000fe2000801080c */
[----:B------:R-:W-:Y:S01]  /*8ed0*/  IADD3 R41, PT, PT, R242, R40, RZ ;  /* 0x00000028f2297210 */ /* 0x000fe20007ffe0ff */
[----:B---3--:R2:W-:Y:S01]  /*8ee0*/  STL [R1+0x2c], R10 ;  /* 0x00002c0a01007387 */ /* 0x0085e20000100800 */
[----:B------:R-:W-:-:S02]  /*8ef0*/  FMNMX3.FTZ R0, R0, R146, R135, !PT ;  /* 0x0000009200007276 */ /* 0x000fc40007810087 */
[----:B------:R3:W4:Y:S01]  /*8f00*/  MUFU.EX2 R9, R3 ;  /* 0x0000000300097308 */ /* 0x0007220000000800 */
[----:B-1----:R-:W-:Y:S01]  /*8f10*/  F2FP.BF16.F32.PACK_AB R8, R10, R8 ;  /* 0x000000080a08723e */ /* 0x002fe200000010ff */
[----:B------:R-:W-:Y:S01]  /*8f20*/  IMAD.IADD R81, R232, 0x1, R41 ;  /* 0x00000001e8517824 */ /* 0x000fe200078e0229 */
[----:B------:R-:W-:Y:S01]  /*8f30*/  FMNMX3.FTZ R0, R0, R137, R144, !PT ;  /* 0x0000008900007276 */ /* 0x000fe20007810090 */
[----:B------:R-:W-:Y:S03]  /*8f40*/  LDSM.16.MT88.4 R56, [R41+0x8000] ;  /* 0x008000002938783b */ /* 0x000fe60000004200 */
[----:B------:R-:W-:Y:S01]  /*8f50*/  FMNMX3.FTZ R0, R0, R154, R151, !PT ;  /* 0x0000009a00007276 */ /* 0x000fe20007810097 */
[----:B------:R-:W-:Y:S03]  /*8f60*/  LDSM.16.MT88.4 R64, [R81+0x8000] ;  /* 0x008000005140783b */ /* 0x000fe60000004200 */
[----:B------:R-:W-:-:S04]  /*8f70*/  FMNMX3.FTZ R0, R0, R141, R174, !PT ;  /* 0x0000008d00007276 */ /* 0x000fc800078100ae */
[----:B------:R-:W-:Y:S01]  /*8f80*/  FMNMX3.FTZ R0, R0, R176, R180, !PT ;  /* 0x000000b000007276 */ /* 0x000fe200078100b4 */
[----:B---3--:R-:W-:Y:S01]  /*8f90*/  FMUL.FTZ R3, R164, UR4 ;  /* 0x00000004a4037c20 */ /* 0x008fe20008410000 */
[----:B----4-:R1:W-:Y:S02]  /*8fa0*/  STL [R1+0x34], R9 ;  /* 0x0000340901007387 */ /* 0x0103e40000100800 */
[----:B------:R-:W-:Y:S02]  /*8fb0*/  FMNMX3.FTZ R0, R0, R157, R192, !PT ;  /* 0x0000009d00007276 */ /* 0x000fe400078100c0 */
[----:B------:R-:W-:Y:S01]  /*8fc0*/  FSEL R3, R3, RZ, P1 ;  /* 0x000000ff03037208 */ /* 0x000fe20000800000 */
[----:B------:R-:W-:Y:S01]  /*8fd0*/  STL [R1+0x6c], R164 ;  /* 0x00006ca401007387 */ /* 0x000fe20000100800 */
[----:B------:R-:W-:Y:S02]  /*8fe0*/  FMNMX3.FTZ R0, R0, R194, R186, !PT ;  /* 0x000000c200007276 */ /* 0x000fe400078100ba */
[----:B--2---:R-:W-:Y:S01]  /*8ff0*/  F2FP.BF16.F32.PACK_AB R10, R167, R9 ;  /* 0x00000009a70a723e */ /* 0x004fe200000010ff */
[----:B------:R-:W-:Y:S01]  /*9000*/  FFMA.FTZ R4, R92, UR4, -R3 ;  /* 0x000000045c047c23 */ /* 0x000fe20008010803 */
[----:B------:R-:W-:-:S03]  /*9010*/  FMNMX3.FTZ R0, R0, R188, R229, !PT ;  /* 0x000000bc00007276 */ /* 0x000fc600078100e5 */
[----:B------:R2:W3:Y:S01]  /*9020*/  MUFU.EX2 R6, R4 ;  /* 0x0000000400067308 */ /* 0x0004e20000000800 */
[----:B------:R-:W-:-:S04]  /*9030*/  FMNMX3.FTZ R0, R0, R227, R220, !PT ;  /* 0x000000e300007276 */ /* 0x000fc800078100dc */
[----:B------:R-:W-:-:S04]  /*9040*/  FMNMX3.FTZ R0, R0, R218, R237, !PT ;  /* 0x000000da00007276 */ /* 0x000fc800078100ed */
[----:B------:R-:W-:-:S04]  /*9050*/  FMNMX3.FTZ R0, R0, R236, R234, !PT ;  /* 0x000000ec00007276 */ /* 0x000fc800078100ea */
[----:B------:R-:W-:-:S04]  /*9060*/  FMNMX3.FTZ R0, R0, R203, R202, !PT ;  /* 0x000000cb00007276 */ /* 0x000fc800078100ca */
[----:B------:R-:W-:Y:S01]  /*9070*/  FMNMX3.FTZ R0, R0, R198, R197, !PT ;  /* 0x000000c600007276 */ /* 0x000fe200078100c5 */
[--C-:B--2---:R-:W-:Y:S01]  /*9080*/  FFMA.FTZ R4, R76, UR4, -R3.reuse ;  /* 0x000000044c047c23 */ /* 0x104fe20008010803 */
[----:B---3--:R-:W-:Y:S02]  /*9090*/  STL [R1+0x24], R6 ;  /* 0x0000240601007387 */ /* 0x008fe40000100800 */
[----:B------:R-:W-:Y:S01]  /*90a0*/  FMNMX.FTZ R0, R196, R0, !PT ;  /* 0x00000000c4007209 */ /* 0x000fe20007810000 */
[----:B------:R2:W1:Y:S01]  /*90b0*/  MUFU.EX2 R7, R4 ;  /* 0x0000000400077308 */ /* 0x0004620000000800 */
[----:B------:R-:W-:Y:S04]  /*90c0*/  LDSM.16.MT88.4 R76, [R41+0x8800] ;  /* 0x00880000294c783b */ /* 0x000fe80000004200 */
[----:B------:R-:W3:Y:S01]  /*90d0*/  SHFL.BFLY PT, R5, R0, 0x2, 0x1f ;  /* 0x0c401f0000057f89 */ /* 0x000ee200000e0000 */
[----:B--2---:R-:W-:Y:S01]  /*90e0*/  FFMA.FTZ R4, R86, UR4, -R3 ;  /* 0x0000000456047c23 */ /* 0x004fe20008010803 */
[----:B-1----:R-:W-:-:S02]  /*90f0*/  F2FP.BF16.F32.PACK_AB R9, R7, R6 ;  /* 0x000000060709723e */ /* 0x002fc400000010ff */
[----:B------:R-:W-:Y:S01]  /*9100*/  STL [R1+0x20], R7 ;  /* 0x0000200701007387 */ /* 0x000fe20000100800 */
[----:B------:R1:W-:Y:S03]  /*9110*/  MUFU.EX2 R251, R4 ;  /* 0x0000000400fb7308 */ /* 0x0003e60000000800 */
[----:B------:R-:W-:Y:S01]  /*9120*/  STL [R1+0x70], R167 ;  /* 0x000070a701007387 */ /* 0x000fe20000100800 */
[----:B---3--:R-:W-:-:S05]  /*9130*/  FMNMX.FTZ R0, R0, R5, !PT ;  /* 0x0000000500007209 */ /* 0x008fca0007810000 */
[----:B------:R-:W2:Y:S01]  /*9140*/  SHFL.BFLY PT, R5, R0, 0x1, 0x1f ;  /* 0x0c201f0000057f89 */ /* 0x000ea200000e0000 */
[----:B-1----:R-:W-:-:S04]  /*9150*/  FFMA.FTZ R4, R69, UR4, -R3 ;  /* 0x0000000445047c23 */ /* 0x002fc80008010803 */
[----:B------:R1:W3:Y:S01]  /*9160*/  MUFU.EX2 R93, R4 ;  /* 0x00000004005d7308 */ /* 0x0002e20000000800 */
[----:B--2---:R-:W-:Y:S01]  /*9170*/  FMNMX.FTZ R168, R0, R5, !PT ;  /* 0x0000000500a87209 */ /* 0x004fe20007810000 */
[----:B-1----:R-:W-:Y:S01]  /*9180*/  FFMA.FTZ R4, R68, UR4, -R12 ;  /* 0x0000000444047c23 */ /* 0x002fe2000801080c */
[----:B---3--:R-:W-:Y:S01]  /*9190*/  F2FP.BF16.F32.PACK_AB R11, R93, R251 ;  /* 0x000000fb5d0b723e */ /* 0x008fe200000010ff */
[----:B------:R-:W1:Y:S01]  /*91a0*/  LDSM.16.MT88.4 R68, [R40+0x8800] ;  /* 0x008800002844783b */ /* 0x000e620000004200 */
[----:B------:R-:W-:-:S03]  /*91b0*/  FSETP.NEU.FTZ.AND P1, PT, R168, -INF , PT ;  /* 0xff800000a800780b */ /* 0x000fc60003f3d000 */
[----:B------:R2:W-:Y:S01]  /*91c0*/  MUFU.EX2 R169, R4 ;  /* 0x0000000400a97308 */ /* 0x0005e20000000800 */
[----:B------:R-:W-:Y:S01]  /*91d0*/  FMUL.FTZ R0, R168, UR4 ;  /* 0x00000004a8007c20 */ /* 0x000fe20008410000 */
[----:B------:R-:W-:Y:S04]  /*91e0*/  HMMA.16816.F32.BF16 R52, R8, R56, RZ ;  /* 0x000000380834723c */ /* 0x000fe800000418ff */
[----:B------:R-:W-:-:S04]  /*91f0*/  FSEL R0, R0, RZ, P1 ;  /* 0x000000ff00007208 */ /* 0x000fc80000800000 */
[----:B------:R-:W-:Y:S01]  /*9200*/  HMMA.16816.F32.BF16 R20, R8, R64, RZ ;  /* 0x000000400814723c */ /* 0x000fe200000418ff */
[----:B--2---:R-:W-:-:S07]  /*9210*/  FFMA.FTZ R4, R47, UR4, -R12 ;  /* 0x000000042f047c23 */ /* 0x004fce000801080c */
[C---:B------:R-:W-:Y:S01]  /*9220*/  HMMA.16816.F32.BF16 R44, R8.reuse, R32, RZ ;  /* 0x00000020082c723c */ /* 0x040fe200000418ff */
[----:B------:R2:W-:Y:S07]  /*9230*/  MUFU.EX2 R244, R4 ;  /* 0x0000000400f47308 */ /* 0x0005ee0000000800 */
[C---:B------:R-:W-:Y:S08]  /*9240*/  HMMA.16816.F32.BF16 R36, R8.reuse, R34, RZ ;  /* 0x000000220824723c */ /* 0x040ff000000418ff */
[----:B------:R-:W-:Y:S01]  /*9250*/  HMMA.16816.F32.BF16 R28, R8, R50, RZ ;  /* 0x00000032081c723c */ /* 0x000fe200000418ff */
[----:B--2---:R-:W-:-:S04]  /*9260*/  FFMA.FTZ R4, R42, UR4, -R12 ;  /* 0x000000042a047c23 */ /* 0x004fc8000801080c */
[----:B------:R2:W-:Y:S03]  /*9270*/  MUFU.EX2 R83, R4 ;  /* 0x0000000400537308 */ /* 0x0005e60000000800 */
[C---:B------:R-:W-:Y:S08]  /*9280*/  HMMA.16816.F32.BF16 R24, R8.reuse, R58, RZ ;  /* 0x0000003a0818723c */ /* 0x040ff000000418ff */
[----:B------:R-:W-:Y:S01]  /*9290*/  HMMA.16816.F32.BF16 R16, R8, R66, RZ ;  /* 0x000000420810723c */ /* 0x000fe200000418ff */
[----:B--2---:R-:W-:-:S07]  /*92a0*/  FFMA.FTZ R4, R60, UR4, -R12 ;  /* 0x000000043c047c23 */ /* 0x004fce000801080c */
[----:B------:R-:W-:Y:S01]  /*92b0*/  HMMA.16816.F32.BF16 R60, R8, R48, RZ ;  /* 0x00000030083c723c */ /* 0x000fe200000418ff */
[----:B------:R-:W-:Y:S01]  /*92c0*/  FFMA.FTZ R8, R94, UR4, -R2 ;  /* 0x000000045e087c23 */ /* 0x000fe20008010802 */
[----:B------:R2:W-:Y:S08]  /*92d0*/  MUFU.EX2 R248, R4 ;  /* 0x0000000400f87308 */ /* 0x0005f00000000800 */
[----:B------:R3:W-:Y:S01]  /*92e0*/  MUFU.EX2 R13, R8 ;  /* 0x00000008000d7308 */ /* 0x0007e20000000800 */
[----:B--2---:R-:W-:-:S07]  /*92f0*/  FFMA.FTZ R4, R85, UR4, -R3 ;  /* 0x0000000455047c23 */ /* 0x004fce0008010803 */
[----:B------:R2:W4:Y:S01]  /*9300*/  MUFU.EX2 R6, R4 ;  /* 0x0000000400067308 */ /* 0x0005220000000800 */
[----:B---3--:R-:W-:-:S07]  /*9310*/  FFMA.FTZ R8, R95, UR4, -R2 ;  /* 0x000000045f087c23 */ /* 0x008fce0008010802 */
[----:B------:R3:W-:Y:S01]  /*9320*/  MUFU.EX2 R247, R8 ;  /* 0x0000000800f77308 */ /* 0x0007e20000000800 */
[----:B--2---:R-:W-:Y:S01]  /*9330*/  FFMA.FTZ R4, R87, UR4, -R3 ;  /* 0x0000000457047c23 */ /* 0x004fe20008010803 */
[----:B----4-:R2:W-:Y:S06]  /*9340*/  STL [R1+0x38], R6 ;  /* 0x0000380601007387 */ /* 0x0105ec0000100800 */
[----:B------:R4:W1:Y:S01]  /*9350*/  MUFU.EX2 R250, R4 ;  /* 0x0000000400fa7308 */ /* 0x0008620000000800 */
[----:B------:R-:W-:Y:S01]  /*9360*/  STL [R1+0x78], R169 ;  /* 0x000078a901007387 */ /* 0x000fe20000100800 */
[----:B---3--:R-:W-:-:S03]  /*9370*/  FFMA.FTZ R8, R107, UR4, -R0 ;  /* 0x000000046b087c23 */ /* 0x008fc60008010800 */
[----:B------:R3:W-:Y:S01]  /*9380*/  STL [R1+0x74], R244 ;  /* 0x000074f401007387 */ /* 0x0007e20000100800 */
[--C-:B----4-:R-:W-:Y:S01]  /*9390*/  FFMA.FTZ R4, R73, UR4, -R3.reuse ;  /* 0x0000000449047c23 */ /* 0x110fe20008010803 */
[----:B-1----:R-:W-:Y:S02]  /*93a0*/  F2FP.BF16.F32.PACK_AB R5, R250, R6 ;  /* 0x00000006fa05723e */ /* 0x002fe400000010ff */
[----:B------:R-:W1:Y:S01]  /*93b0*/  LDSM.16.MT88.4 R72, [R43+0x8800] ;  /* 0x008800002b48783b */ /* 0x000e620000004200 */
[----:B------:R4:W-:Y:S01]  /*93c0*/  MUFU.EX2 R82, R4 ;  /* 0x0000000400527308 */ /* 0x0009e20000000800 */
[----:B--2---:R-:W-:Y:S01]  /*93d0*/  F2FP.BF16.F32.PACK_AB R6, R248, R83 ;  /* 0x00000053f806723e */ /* 0x004fe200000010ff */
[----:B----4-:R-:W-:Y:S02]  /*93e0*/  FFMA.FTZ R4, R84, UR4, -R3 ;  /* 0x0000000454047c23 */ /* 0x010fe40008010803 */
[----:B------:R-:W2:Y:S04]  /*93f0*/  LDSM.16.MT88.4 R84, [R81+0x8800] ;  /* 0x008800005154783b */ /* 0x000ea80000004200 */
[----:B------:R4:W3:Y:S02]  /*9400*/  MUFU.EX2 R252, R4 ;  /* 0x0000000400fc7308 */ /* 0x0008e40000000800 */
[----:B----4-:R-:W-:Y:S01]  /*9410*/  FFMA.FTZ R4, R99, UR4, -R2 ;  /* 0x0000000463047c23 */ /* 0x010fe20008010802 */
[----:B---3--:R-:W-:-:S05]  /*9420*/  F2FP.BF16.F32.PACK_AB R7, R252, R82 ;  /* 0x00000052fc07723e */ /* 0x008fca00000010ff */
[----:B------:R3:W-:Y:S02]  /*9430*/  MUFU.EX2 R42, R4 ;  /* 0x00000004002a7308 */ /* 0x0007e40000000800 */
[----:B---3--:R-:W-:-:S06]  /*9440*/  FFMA.FTZ R4, R98, UR4, -R2 ;  /* 0x0000000462047c23 */ /* 0x008fcc0008010802 */
[----:B------:R3:W4:Y:S02]  /*9450*/  MUFU.EX2 R167, R4 ;  /* 0x0000000400a77308 */ /* 0x0007240000000800 */
[----:B---3--:R-:W-:-:S06]  /*9460*/  F2FP.BF16.F32.PACK_AB R4, R244, R169 ;  /* 0x000000a9f404723e */ /* 0x008fcc00000010ff */
[----:B------:R3:W-:Y:S01]  /*9470*/  MUFU.EX2 R244, R8 ;  /* 0x0000000800f47308 */ /* 0x0007e20000000800 */
[C---:B------:R-:W-:Y:S08]  /*9480*/  HMMA.16816.F32.BF16 R120, R4.reuse, R68, R44 ;  /* 0x000000440478723c */ /* 0x040ff0000004182c */
[----:B-1----:R-:W-:Y:S01]  /*9490*/  HMMA.16816.F32.BF16 R116, R4, R72, R60 ;  /* 0x000000480474723c */ /* 0x002fe2000004183c */
[----:B---3--:R-:W-:-:S04]  /*94a0*/  FFMA.FTZ R8, R101, UR4, -R0 ;  /* 0x0000000465087c23 */ /* 0x008fc80008010800 */
[----:B------:R1:W3:Y:S03]  /*94b0*/  MUFU.EX2 R169, R8 ;  /* 0x0000000800a97308 */ /* 0x0002e60000000800 */
[C---:B------:R-:W-:Y:S08]  /*94c0*/  HMMA.16816.F32.BF16 R112, R4.reuse, R76, R52 ;  /* 0x0000004c0470723c */ /* 0x040ff00000041834 */
[----:B--2---:R-:W-:Y:S01]  /*94d0*/  HMMA.16816.F32.BF16 R124, R4, R84, R20 ;  /* 0x00000054047c723c */ /* 0x004fe20000041814 */
[----:B-1----:R-:W-:-:S07]  /*94e0*/  FFMA.FTZ R8, R106, UR4, -R0 ;  /* 0x000000046a087c23 */ /* 0x002fce0008010800 */
[C---:B------:R-:W-:Y:S01]  /*94f0*/  HMMA.16816.F32.BF16 R96, R4.reuse, R74, R28 ;  /* 0x0000004a0460723c */ /* 0x040fe2000004181c */
[----:B------:R1:W-:Y:S07]  /*9500*/  MUFU.EX2 R245, R8 ;  /* 0x0000000800f57308 */ /* 0x0003ee0000000800 */
[C---:B------:R-:W-:Y:S08]  /*9510*/  HMMA.16816.F32.BF16 R104, R4.reuse, R70, R36 ;  /* 0x000000460468723c */ /* 0x040ff00000041824 */
[----:B------:R-:W-:Y:S01]  /*9520*/  HMMA.16816.F32.BF16 R108, R4, R78, R24 ;  /* 0x0000004e046c723c */ /* 0x000fe20000041818 */
[----:B-1----:R-:W-:-:S04]  /*9530*/  FFMA.FTZ R8, R100, UR4, -R0 ;  /* 0x0000000464087c23 */ /* 0x002fc80008010800 */
[----:B------:R1:W2:Y:S03]  /*9540*/  MUFU.EX2 R164, R8 ;  /* 0x0000000800a47308 */ /* 0x0002a60000000800 */
[----:B------:R-:W-:Y:S01]  /*9550*/  HMMA.16816.F32.BF16 R100, R4, R86, R16 ;  /* 0x000000560464723c */ /* 0x000fe20000041810 */
[----:B------:R-:W-:Y:S02]  /*9560*/  F2FP.BF16.F32.PACK_AB R4, R14, R15 ;  /* 0x0000000f0e04723e */ /* 0x000fe400000010ff */
[----:B----4-:R-:W-:Y:S02]  /*9570*/  F2FP.BF16.F32.PACK_AB R6, R167, R42 ;  /* 0x0000002aa706723e */ /* 0x010fe400000010ff */
[----:B---3--:R-:W-:Y:S01]  /*9580*/  F2FP.BF16.F32.PACK_AB R5, R169, R244 ;  /* 0x000000f4a905723e */ /* 0x008fe200000010ff */
[----:B-1----:R-:W-:Y:S01]  /*9590*/  FFMA.FTZ R8, R90, UR4, -R2 ;  /* 0x000000045a087c23 */ /* 0x002fe20008010802 */
[----:B--2---:R-:W-:-:S03]  /*95a0*/  F2FP.BF16.F32.PACK_AB R7, R164, R245 ;  /* 0x000000f5a407723e */ /* 0x004fc600000010ff */
[----:B------:R1:W-:Y:S04]  /*95b0*/  MUFU.EX2 R249, R8 ;  /* 0x0000000800f97308 */ /* 0x0003e80000000800 */
[----:B------:R-:W-:Y:S01]  /*95c0*/  HMMA.16816.F32.BF16 R16, R4, R56, RZ ;  /* 0x000000380410723c */ /* 0x000fe200000418ff */
[----:B------:R-:W-:Y:S01]  /*95d0*/  MOV R57, R13 ;  /* 0x0000000d00397202 */ /* 0x000fe20000000f00 */
[----:B------:R-:W-:-:S06]  /*95e0*/  FFMA.FTZ R13, R130, UR4, -R3 ;  /* 0x00000004820d7c23 */ /* 0x000fcc0008010803 */
[----:B------:R-:W-:Y:S01]  /*95f0*/  HMMA.16816.F32.BF16 R24, R4, R32, RZ ;  /* 0x000000200418723c */ /* 0x000fe200000418ff */
[----:B-1----:R-:W-:-:S07]  /*9600*/  FFMA.FTZ R8, R91, UR4, -R2 ;  /* 0x000000045b087c23 */ /* 0x002fce0008010802 */
[C---:B------:R-:W-:Y:S01]  /*9610*/  HMMA.16816.F32.BF16 R20, R4.reuse, R48, RZ ;  /* 0x000000300414723c */ /* 0x040fe200000418ff */
[----:B------:R1:W-:Y:S07]  /*9620*/  MUFU.EX2 R222, R8 ;  /* 0x0000000800de7308 */ /* 0x0003ee0000000800 */
[C---:B------:R-:W-:Y:S08]  /*9630*/  HMMA.16816.F32.BF16 R28, R4.reuse, R50, RZ ;  /* 0x00000032041c723c */ /* 0x040ff000000418ff */
[----:B------:R-:W-:Y:S01]  /*9640*/  HMMA.16816.F32.BF16 R32, R4, R34, RZ ;  /* 0x000000220420723c */ /* 0x000fe200000418ff */
[----:B-1----:R-:W-:-:S04]  /*9650*/  FFMA.FTZ R8, R145, UR4, -R0 ;  /* 0x0000000491087c23 */ /* 0x002fc80008010800 */
[----:B------:R1:W-:Y:S03]  /*9660*/  MUFU.EX2 R232, R8 ;  /* 0x0000000800e87308 */ /* 0x0003e60000000800 */
[C---:B------:R-:W-:Y:S08]  /*9670*/  HMMA.16816.F32.BF16 R36, R4.reuse, R58, RZ ;  /* 0x0000003a0424723c */ /* 0x040ff000000418ff */
[----:B------:R-:W-:Y:S01]  /*9680*/  HMMA.16816.F32.BF16 R48, R4, R66, RZ ;  /* 0x000000420430723c */ /* 0x000fe200000418ff */
[----:B-1----:R-:W-:-:S04]  /*9690*/  FFMA.FTZ R8, R146, UR4, -R0 ;  /* 0x0000000492087c23 */ /* 0x002fc80008010800 */
[----:B------:R1:W2:Y:S02]  /*96a0*/  MUFU.EX2 R246, R8 ;  /* 0x0000000800f67308 */ /* 0x0002a40000000800 */
[----:B-1----:R-:W-:-:S06]  /*96b0*/  FFMA.FTZ R8, R135, UR4, -R0 ;  /* 0x0000000487087c23 */ /* 0x002fcc0008010800 */
[----:B------:R1:W-:Y:S02]  /*96c0*/  MUFU.EX2 R238, R8 ;  /* 0x0000000800ee7308 */ /* 0x0003e40000000800 */
[----:B-1----:R-:W-:Y:S01]  /*96d0*/  FFMA.FTZ R8, R137, UR4, -R0 ;  /* 0x0000000489087c23 */ /* 0x002fe20008010800 */
[----:B------:R-:W-:-:S05]  /*96e0*/  MOV R137, R93 ;  /* 0x0000005d00897202 */ /* 0x000fca0000000f00 */
[----:B------:R1:W3:Y:S02]  /*96f0*/  MUFU.EX2 R240, R8 ;  /* 0x0000000800f07308 */ /* 0x0002e40000000800 */
[----:B-1----:R-:W-:Y:S01]  /*9700*/  HMMA.16816.F32.BF16 R8, R4, R64, RZ ;  /* 0x000000400408723c */ /* 0x002fe200000418ff */
[----:B------:R-:W-:Y:S02]  /*9710*/  F2FP.BF16.F32.PACK_AB R4, R247, R57 ;  /* 0x00000039f704723e */ /* 0x000fe400000010ff */
[----:B--2---:R-:W-:Y:S02]  /*9720*/  F2FP.BF16.F32.PACK_AB R5, R246, R232 ;  /* 0x000000e8f605723e */ /* 0x004fe400000010ff */
[----:B------:R-:W-:Y:S02]  /*9730*/  F2FP.BF16.F32.PACK_AB R6, R222, R249 ;  /* 0x000000f9de06723e */ /* 0x000fe400000010ff */
[----:B---3--:R-:W-:-:S07]  /*9740*/  F2FP.BF16.F32.PACK_AB R7, R240, R238 ;  /* 0x000000eef007723e */ /* 0x008fce00000010ff */
[C---:B------:R-:W-:Y:S01]  /*9750*/  HMMA.16816.F32.BF16 R60, R4.reuse, R68, R24 ;  /* 0x00000044043c723c */ /* 0x040fe20000041818 */
[----:B------:R-:W-:Y:S07]  /*9760*/  LDSM.16.MT88.4 R24, [R81+0x9000] ;  /* 0x009000005118783b */ /* 0x000fee0000004200 */
[----:B------:R-:W-:Y:S01]  /*9770*/  HMMA.16816.F32.BF16 R92, R4, R84, R8 ;  /* 0x00000054045c723c */ /* 0x000fe20000041808 */
[----:B------:R-:W-:Y:S01]  /*9780*/  FFMA.FTZ R8, R142, UR4, -R2 ;  /* 0x000000048e087c23 */ /* 0x000fe20008010802 */
[----:B------:R-:W-:-:S03]  /*9790*/  IMAD.MOV.U32 R142, RZ, RZ, R57 ;  /* 0x000000ffff8e7224 */ /* 0x000fc600078e0039 */
[----:B------:R1:W-:Y:S03]  /*97a0*/  MUFU.EX2 R135, R8 ;  /* 0x0000000800877308 */ /* 0x0003e60000000800 */
[C---:B------:R-:W-:Y:S01]  /*97b0*/  HMMA.16816.F32.BF16 R52, R4.reuse, R72, R20 ;  /* 0x000000480434723c */ /* 0x040fe20000041814 */
[----:B------:R-:W-:Y:S07]  /*97c0*/  LDSM.16.MT88.4 R20, [R41+0x9000] ;  /* 0x009000002914783b */ /* 0x000fee0000004200 */
[----:B------:R-:W-:Y:S01]  /*97d0*/  HMMA.16816.F32.BF16 R88, R4, R76, R16 ;  /* 0x0000004c0458723c */ /* 0x000fe20000041810 */
[----:B------:R-:W2:Y:S01]  /*97e0*/  LDSM.16.MT88.4 R16, [R40+0x9000] ;  /* 0x009000002810783b */ /* 0x000ea20000004200 */
[----:B-1----:R-:W-:Y:S01]  /*97f0*/  FFMA.FTZ R8, R133, UR4, -R2 ;  /* 0x0000000485087c23 */ /* 0x002fe20008010802 */
[----:B------:R-:W-:-:S05]  /*9800*/  MOV R133, R137 ;  /* 0x0000008900857202 */ /* 0x000fca0000000f00 */
[C---:B------:R-:W-:Y:S01]  /*9810*/  HMMA.16816.F32.BF16 R44, R4.reuse, R70, R32 ;  /* 0x00000046042c723c */ /* 0x040fe20000041820 */
[----:B------:R1:W-:Y:S07]  /*9820*/  MUFU.EX2 R239, R8 ;  /* 0x0000000800ef7308 */ /* 0x0003ee0000000800 */
[C---:B------:R-:W-:Y:S08]  /*9830*/  HMMA.16816.F32.BF16 R28, R4.reuse, R74, R28 ;  /* 0x0000004a041c723c */ /* 0x040ff0000004181c */
[----:B------:R-:W-:Y:S01]  /*9840*/  HMMA.16816.F32.BF16 R32, R4, R78, R36 ;  /* 0x0000004e0420723c */ /* 0x000fe20000041824 */
[----:B-1----:R-:W-:-:S04]  /*9850*/  FFMA.FTZ R8, R131, UR4, -R2 ;  /* 0x0000000483087c23 */ /* 0x002fc80008010802 */
[----:B------:R1:W-:Y:S03]  /*9860*/  MUFU.EX2 R166, R8 ;  /* 0x0000000800a67308 */ /* 0x0003e60000000800 */
[----:B------:R-:W-:Y:S01]  /*9870*/  HMMA.16816.F32.BF16 R48, R4, R86, R48 ;  /* 0x000000560430723c */ /* 0x000fe20000041830 */
[----:B------:R-:W-:-:S04]  /*9880*/  FFMA.FTZ R4, R154, UR4, -R0 ;  /* 0x000000049a047c23 */ /* 0x000fc80008010800 */
[----:B------:R3:W-:Y:S01]  /*9890*/  MUFU.EX2 R235, R4 ;  /* 0x0000000400eb7308 */ /* 0x0007e20000000800 */
[----:B-1----:R-:W-:-:S07]  /*98a0*/  FFMA.FTZ R8, R128, UR4, -R2 ;  /* 0x0000000480087c23 */ /* 0x002fce0008010802 */
[----:B------:R1:W-:Y:S01]  /*98b0*/  MUFU.EX2 R242, R8 ;  /* 0x0000000800f27308 */ /* 0x0003e20000000800 */
[--C-:B---3--:R-:W-:Y:S01]  /*98c0*/  FFMA.FTZ R4, R151, UR4, -R0.reuse ;  /* 0x0000000497047c23 */ /* 0x108fe20008010800 */
[----:B-1----:R-:W-:-:S06]  /*98d0*/  FFMA.FTZ R8, R144, UR4, -R0 ;  /* 0x0000000490087c23 */ /* 0x002fcc0008010800 */
[----:B------:R-:W-:Y:S08]  /*98e0*/  MUFU.EX2 R144, R4 ;  /* 0x0000000400907308 */ /* 0x000ff00000000800 */
[----:B------:R1:W-:Y:S02]  /*98f0*/  MUFU.EX2 R223, R8 ;  /* 0x0000000800df7308 */ /* 0x0003e40000000800 */
[----:B-1----:R-:W-:-:S06]  /*9900*/  FFMA.FTZ R8, R143, UR4, -R12 ;  /* 0x000000048f087c23 */ /* 0x002fcc000801080c */
[----:B------:R1:W-:Y:S02]  /*9910*/  MUFU.EX2 R243, R8 ;  /* 0x0000000800f37308 */ /* 0x0003e40000000800 */
[----:B-1----:R-:W-:-:S06]  /*9920*/  FFMA.FTZ R8, R134, UR4, -R12 ;  /* 0x0000000486087c23 */ /* 0x002fcc000801080c */
[----:B------:R1:W3:Y:S02]  /*9930*/  MUFU.EX2 R165, R8 ;  /* 0x0000000800a57308 */ /* 0x0002e40000000800 */
[----:B-1----:R-:W-:Y:S01]  /*9940*/  FFMA.FTZ R8, R132, UR4, -R12 ;  /* 0x0000000484087c23 */ /* 0x002fe2000801080c */
[----:B---3--:R-:W-:-:S05]  /*9950*/  F2FP.BF16.F32.PACK_AB R4, R165, R243 ;  /* 0x000000f3a504723e */ /* 0x008fca00000010ff */
[----:B------:R1:W-:Y:S02]  /*9960*/  MUFU.EX2 R145, R8 ;  /* 0x0000000800917308 */ /* 0x0003e40000000800 */
[----:B-1----:R-:W-:-:S06]  /*9970*/  FFMA.FTZ R8, R129, UR4, -R12 ;  /* 0x0000000481087c23 */ /* 0x002fcc000801080c */
[----:B------:R1:W3:Y:S02]  /*9980*/  MUFU.EX2 R56, R8 ;  /* 0x0000000800387308 */ /* 0x0002e40000000800 */
[----:B-1----:R-:W-:Y:S01]  /*9990*/  FFMA.FTZ R8, R148, UR4, -R3 ;  /* 0x0000000494087c23 */ /* 0x002fe20008010803 */
[----:B---3--:R-:W-:-:S05]  /*99a0*/  MOV R151, R56 ;  /* 0x0000003800977202 */ /* 0x008fca0000000f00 */
[----:B------:R1:W-:Y:S01]  /*99b0*/  MUFU.EX2 R148, R13 ;  /* 0x0000000d00947308 */ /* 0x0003e20000000800 */
[----:B------:R-:W-:-:S07]  /*99c0*/  F2FP.BF16.F32.PACK_AB R6, R151, R145 ;  /* 0x000000919706723e */ /* 0x000fce00000010ff */
[----:B------:R3:W-:Y:S01]  /*99d0*/  MUFU.EX2 R241, R8 ;  /* 0x0000000800f17308 */ /* 0x0007e20000000800 */
[----:B-1----:R-:W-:Y:S01]  /*99e0*/  FFMA.FTZ R13, R141, UR4, -R0 ;  /* 0x000000048d0d7c23 */ /* 0x002fe20008010800 */
[----:B------:R-:W-:-:S06]  /*99f0*/  MOV R141, R240 ;  /* 0x000000f0008d7202 */ /* 0x000fcc0000000f00 */
[----:B------:R1:W-:Y:S01]  /*9a00*/  MUFU.EX2 R137, R13 ;  /* 0x0000000d00897308 */ /* 0x0003e20000000800 */
[----:B---3--:R-:W-:-:S07]  /*9a10*/  FFMA.FTZ R8, R139, UR4, -R3 ;  /* 0x000000048b087c23 */ /* 0x008fce0008010803 */
[----:B------:R3:W4:Y:S01]  /*9a20*/  MUFU.EX2 R80, R8 ;  /* 0x0000000800507308 */ /* 0x0007220000000800 */
[----:B-1----:R-:W-:-:S07]  /*9a30*/  FFMA.FTZ R13, R157, UR4, -R0 ;  /* 0x000000049d0d7c23 */ /* 0x002fce0008010800 */
[----:B------:R1:W-:Y:S01]  /*9a40*/  MUFU.EX2 R143, R13 ;  /* 0x0000000d008f7308 */ /* 0x0003e20000000800 */
[----:B---3--:R-:W-:Y:S01]  /*9a50*/  FFMA.FTZ R8, R140, UR4, -R3 ;  /* 0x000000048c087c23 */ /* 0x008fe20008010803 */
[----:B----4-:R-:W-:Y:S01]  /*9a60*/  F2FP.BF16.F32.PACK_AB R5, R80, R241 ;  /* 0x000000f15005723e */ /* 0x010fe200000010ff */
[----:B------:R-:W-:-:S05]  /*9a70*/  IMAD.MOV.U32 R140, RZ, RZ, R222 ;  /* 0x000000ffff8c7224 */ /* 0x000fca00078e00de */
[----:B------:R3:W4:Y:S01]  /*9a80*/  MUFU.EX2 R146, R8 ;  /* 0x0000000800927308 */ /* 0x0007220000000800 */
[----:B-1----:R-:W-:Y:S01]  /*9a90*/  FFMA.FTZ R13, R188, UR4, -R0 ;  /* 0x00000004bc0d7c23 */ /* 0x002fe20008010800 */
[----:B---3--:R-:W1:Y:S01]  /*9aa0*/  LDSM.16.MT88.4 R8, [R43+0x9000] ;  /* 0x009000002b08783b */ /* 0x008e620000004200 */
[----:B----4-:R-:W-:-:S07]  /*9ab0*/  F2FP.BF16.F32.PACK_AB R7, R148, R146 ;  /* 0x000000929407723e */ /* 0x010fce00000010ff */
[----:B--2---:R-:W-:Y:S01]  /*9ac0*/  HMMA.16816.F32.BF16 R64, R4, R16, R120 ;  /* 0x000000100440723c */ /* 0x004fe20000041878 */
[----:B------:R-:W-:Y:S01]  /*9ad0*/  MOV R123, R133 ;  /* 0x00000085007b7202 */ /* 0x000fe20000000f00 */
[----:B------:R-:W-:Y:S01]  /*9ae0*/  IMAD.MOV.U32 R122, RZ, RZ, R142 ;  /* 0x000000ffff7a7224 */ /* 0x000fe200078e008e */
[----:B------:R-:W-:Y:S02]  /*9af0*/  MOV R120, R248 ;  /* 0x000000f800787202 */ /* 0x000fe40000000f00 */
[----:B------:R-:W-:-:S03]  /*9b00*/  MOV R121, R252 ;  /* 0x000000fc00797202 */ /* 0x000fc60000000f00 */
[C---:B------:R-:W-:Y:S08]  /*9b10*/  HMMA.16816.F32.BF16 R84, R4.reuse, R20, R112 ;  /* 0x000000140454723c */ /* 0x040ff00000041870 */
[C---:B------:R-:W-:Y:S08]  /*9b20*/  HMMA.16816.F32.BF16 R124, R4.reuse, R24, R124 ;  /* 0x00000018047c723c */ /* 0x040ff0000004187c */
[C---:B------:R-:W-:Y:S08]  /*9b30*/  HMMA.16816.F32.BF16 R56, R4.reuse, R18, R104 ;  /* 0x000000120438723c */ /* 0x040ff00000041868 */
[C---:B-1----:R-:W-:Y:S08]  /*9b40*/  HMMA.16816.F32.BF16 R68, R4.reuse, R8, R116 ;  /* 0x000000080444723c */ /* 0x042ff00000041874 */
        /* <DEDUP_REMOVED lines=8> */
[----:B------:R-:W-:-:S04]  /*9bd0*/  FFMA.FTZ R8, R162, UR4, -R2 ;  /* 0x00000004a2087c23 */ /* 0x000fc80008010802 */
[----:B------:R1:W-:Y:S03]  /*9be0*/  MUFU.EX2 R132, R8 ;  /* 0x0000000800847308 */ /* 0x0003e60000000800 */
[C---:B------:R-:W-:Y:S08]  /*9bf0*/  HMMA.16816.F32.BF16 R104, R4.reuse, R16, R60 ;  /* 0x000000100468723c */ /* 0x040ff0000004183c */
[----:B------:R-:W-:Y:S01]  /*9c00*/  HMMA.16816.F32.BF16 R96, R4, R18, R44 ;  /* 0x000000120460723c */ /* 0x000fe2000004182c */
[----:B------:R-:W2:Y:S01]  /*9c10*/  LDSM.16.MT88.4 R16, [R40+0x9800] ;  /* 0x009800002810783b */ /* 0x000ea20000004200 */
[----:B-1----:R-:W-:-:S06]  /*9c20*/  FFMA.FTZ R8, R152, UR4, -R2 ;  /* 0x0000000498087c23 */ /* 0x002fcc0008010802 */
[C---:B------:R-:W-:Y:S01]  /*9c30*/  HMMA.16816.F32.BF16 R60, R4.reuse, R10, R28 ;  /* 0x0000000a043c723c */ /* 0x040fe2000004181c */
[----:B------:R1:W-:Y:S07]  /*9c40*/  MUFU.EX2 R154, R8 ;  /* 0x00000008009a7308 */ /* 0x0003ee0000000800 */
[C---:B------:R-:W-:Y:S08]  /*9c50*/  HMMA.16816.F32.BF16 R44, R4.reuse, R20, R88 ;  /* 0x00000014042c723c */ /* 0x040ff00000041858 */
[----:B------:R-:W-:Y:S01]  /*9c60*/  HMMA.16816.F32.BF16 R28, R4, R26, R48 ;  /* 0x0000001a041c723c */ /* 0x000fe20000041830 */
[----:B-1----:R-:W-:-:S04]  /*9c70*/  FFMA.FTZ R8, R149, UR4, -R2 ;  /* 0x0000000495087c23 */ /* 0x002fc80008010802 */
[----:B------:R1:W3:Y:S02]  /*9c80*/  MUFU.EX2 R36, R8 ;  /* 0x0000000800247308 */ /* 0x0002e40000000800 */
[----:B-1----:R-:W-:-:S06]  /*9c90*/  FFMA.FTZ R8, R136, UR4, -R2 ;  /* 0x0000000488087c23 */ /* 0x002fcc0008010802 */
[----:B------:R1:W-:Y:S02]  /*9ca0*/  MUFU.EX2 R139, R8 ;  /* 0x00000008008b7308 */ /* 0x0003e40000000800 */
[----:B-1----:R-:W-:-:S06]  /*9cb0*/  FFMA.FTZ R8, R174, UR4, -R0 ;  /* 0x00000004ae087c23 */ /* 0x002fcc0008010800 */
[----:B------:R1:W-:Y:S02]  /*9cc0*/  MUFU.EX2 R134, R8 ;  /* 0x0000000800867308 */ /* 0x0003e40000000800 */
[----:B-1----:R-:W-:Y:S01]  /*9cd0*/  FFMA.FTZ R8, R163, UR4, -R12 ;  /* 0x00000004a3087c23 */ /* 0x002fe2000801080c */
[----:B---3--:R-:W-:Y:S02]  /*9ce0*/  MOV R163, R36 ;  /* 0x0000002400a37202 */ /* 0x008fe40000000f00 */
[C---:B------:R-:W-:Y:S03]  /*9cf0*/  HMMA.16816.F32.BF16 R36, R4.reuse, R22, R32 ;  /* 0x000000160424723c */ /* 0x040fe60000041820 */
[----:B------:R1:W-:Y:S01]  /*9d00*/  MUFU.EX2 R133, R8 ;  /* 0x0000000800857308 */ /* 0x0003e20000000800 */
[----:B------:R-:W-:Y:S04]  /*9d10*/  LDSM.16.MT88.4 R20, [R41+0x9800] ;  /* 0x009800002914783b */ /* 0x000fe80000004200 */
[----:B------:R-:W-:Y:S01]  /*9d20*/  HMMA.16816.F32.BF16 R32, R4, R24, R92 ;  /* 0x000000180420723c */ /* 0x000fe2000004185c */
[----:B------:R-:W3:Y:S01]  /*9d30*/  LDSM.16.MT88.4 R24, [R81+0x9800] ;  /* 0x009800005118783b */ /* 0x000ee20000004200 */
[----:B------:R-:W-:Y:S01]  /*9d40*/  FFMA.FTZ R4, R147, UR4, -R3 ;  /* 0x0000000493047c23 */ /* 0x000fe20008010803 */
[----:B------:R-:W-:Y:S01]  /*9d50*/  FFMA.FTZ R5, R176, UR4, -R0 ;  /* 0x00000004b0057c23 */ /* 0x000fe20008010800 */
[----:B------:R-:W-:Y:S01]  /*9d60*/  MOV R176, R251 ;  /* 0x000000fb00b07202 */ /* 0x000fe20000000f00 */
[----:B------:R-:W-:Y:S01]  /*9d70*/  IMAD.MOV.U32 R147, RZ, RZ, R249 ;  /* 0x000000ffff937224 */ /* 0x000fe200078e00f9 */
[----:B------:R4:W-:Y:S01]  /*9d80*/  MUFU.EX2 R248, R4 ;  /* 0x0000000400f87308 */ /* 0x0009e20000000800 */
[----:B-1----:R-:W-:-:S07]  /*9d90*/  FFMA.FTZ R8, R153, UR4, -R12 ;  /* 0x0000000499087c23 */ /* 0x002fce000801080c */
[----:B------:R1:W2:Y:S08]  /*9da0*/  MUFU.EX2 R129, R8 ;  /* 0x0000000800817308 */ /* 0x0002b00000000800 */
[----:B------:R-:W-:Y:S01]  /*9db0*/  MUFU.EX2 R130, R5 ;  /* 0x0000000500827308 */ /* 0x000fe20000000800 */
[----:B----4-:R-:W-:Y:S01]  /*9dc0*/  FFMA.FTZ R4, R180, UR4, -R0 ;  /* 0x00000004b4047c23 */ /* 0x010fe20008010800 */
[----:B------:R-:W-:-:S06]  /*9dd0*/  MOV R180, R242 ;  /* 0x000000f200b47202 */ /* 0x000fcc0000000f00 */
[----:B------:R2:W-:Y:S01]  /*9de0*/  MUFU.EX2 R131, R4 ;  /* 0x0000000400837308 */ /* 0x0005e20000000800 */
[----:B-1----:R-:W-:Y:S01]  /*9df0*/  FFMA.FTZ R8, R150, UR4, -R12 ;  /* 0x0000000496087c23 */ /* 0x002fe2000801080c */
[----:B------:R-:W-:-:S06]  /*9e00*/  MOV R150, R121 ;  /* 0x0000007900967202 */ /* 0x000fcc0000000f00 */
[----:B------:R1:W-:Y:S01]  /*9e10*/  MUFU.EX2 R152, R8 ;  /* 0x0000000800987308 */ /* 0x0003e20000000800 */
[----:B--2---:R-:W-:Y:S01]  /*9e20*/  F2FP.BF16.F32.PACK_AB R4, R129, R133 ;  /* 0x000000858104723e */ /* 0x004fe200000010ff */
[----:B-1----:R-:W-:Y:S01]  /*9e30*/  FFMA.FTZ R8, R138, UR4, -R12 ;  /* 0x000000048a087c23 */ /* 0x002fe2000801080c */
[----:B------:R-:W-:-:S05]  /*9e40*/  IMAD.MOV.U32 R138, RZ, RZ, R122 ;  /* 0x000000ffff8a7224 */ /* 0x000fca00078e007a */
        /* <DEDUP_REMOVED lines=10> */
[----:B-1----:R-:W1:Y:S01]  /*9ef0*/  LDSM.16.MT88.4 R8, [R43+0x9800] ;  /* 0x009800002b08783b */ /* 0x002e620000004200 */
[----:B--2---:R-:W-:-:S07]  /*9f00*/  F2FP.BF16.F32.PACK_AB R7, R248, R162 ;  /* 0x000000a2f807723e */ /* 0x004fce00000010ff */
[C---:B------:R-:W-:Y:S08]  /*9f10*/  HMMA.16816.F32.BF16 R64, R4.reuse, R16, R64 ;  /* 0x000000100440723c */ /* 0x040ff00000041840 */
[C---:B------:R-:W-:Y:S08]  /*9f20*/  HMMA.16816.F32.BF16 R56, R4.reuse, R18, R56 ;  /* 0x000000120438723c */ /* 0x040ff00000041838 */
[C---:B---3--:R-:W-:Y:S08]  /*9f30*/  HMMA.16816.F32.BF16 R124, R4.reuse, R24, R124 ;  /* 0x00000018047c723c */ /* 0x048ff0000004187c */
[C---:B-1----:R-:W-:Y:S08]  /*9f40*/  HMMA.16816.F32.BF16 R52, R4.reuse, R8, R68 ;  /* 0x000000080434723c */ /* 0x042ff00000041844 */
        /* <DEDUP_REMOVED lines=9> */
[----:B------:R-:W-:Y:S01]  /*9fe0*/  FFMA.FTZ R8, R191, UR4, -R2 ;  /* 0x00000004bf087c23 */ /* 0x000fe20008010802 */
[----:B------:R-:W-:-:S03]  /*9ff0*/  MOV R191, R250 ;  /* 0x000000fa00bf7202 */ /* 0x000fc60000000f00 */
        /* <DEDUP_REMOVED lines=9> */
[----:B------:R-:W3:Y:S01]  /*a090*/  LDSM.16.MT88.4 R20, [R41+0xa000] ;  /* 0x00a000002914783b */ /* 0x000ee20000004200 */
[----:B-1----:R-:W-:-:S04]  /*a0a0*/  FFMA.FTZ R8, R158, UR4, -R2 ;  /* 0x000000049e087c23 */ /* 0x002fc80008010802 */
[----:B------:R1:W-:Y:S02]  /*a0b0*/  MUFU.EX2 R157, R8 ;  /* 0x00000008009d7308 */ /* 0x0003e40000000800 */
[----:B------:R-:W-:Y:S01]  /*a0c0*/  HMMA.16816.F32.BF16 R96, R4, R26, R28 ;  /* 0x0000001a0460723c */ /* 0x000fe2000004181c */
[----:B------:R-:W-:Y:S01]  /*a0d0*/  LDSM.16.MT88.4 R28, [R81+0xa800] ;  /* 0x00a80000511c783b */ /* 0x000fe20000004200 */
[----:B-1----:R-:W-:-:S04]  /*a0e0*/  FFMA.FTZ R8, R156, UR4, -R2 ;  /* 0x000000049c087c23 */ /* 0x002fc80008010802 */
[----:B------:R1:W-:Y:S02]  /*a0f0*/  MUFU.EX2 R149, R8 ;  /* 0x0000000800957308 */ /* 0x0003e40000000800 */
[----:B-1----:R-:W-:-:S06]  /*a100*/  FFMA.FTZ R8, R192, UR4, -R0 ;  /* 0x00000004c0087c23 */ /* 0x002fcc0008010800 */
[----:B------:R1:W4:Y:S02]  /*a110*/  MUFU.EX2 R174, R8 ;  /* 0x0000000800ae7308 */ /* 0x0003240000000800 */
[----:B-1----:R-:W-:Y:S01]  /*a120*/  FFMA.FTZ R8, R193, UR4, -R12 ;  /* 0x00000004c1087c23 */ /* 0x002fe2000801080c */
[----:B----4-:R-:W-:-:S05]  /*a130*/  IMAD.MOV.U32 R188, RZ, RZ, R174 ;  /* 0x000000ffffbc7224 */ /* 0x010fca00078e00ae */
[----:B------:R1:W-:Y:S02]  /*a140*/  MUFU.EX2 R252, R8 ;  /* 0x0000000800fc7308 */ /* 0x0003e40000000800 */
[----:B-1----:R-:W-:Y:S01]  /*a150*/  FFMA.FTZ R8, R182, UR4, -R12 ;  /* 0x00000004b6087c23 */ /* 0x002fe2000801080c */
[----:B------:R-:W-:Y:S02]  /*a160*/  MOV R182, R136 ;  /* 0x0000008800b67202 */ /* 0x000fe40000000f00 */
[----:B------:R-:W-:-:S03]  /*a170*/  MOV R136, R120 ;  /* 0x0000007800887202 */ /* 0x000fc60000000f00 */
[----:B------:R1:W4:Y:S01]  /*a180*/  MUFU.EX2 R158, R8 ;  /* 0x00000008009e7308 */ /* 0x0003220000000800 */
[----:B------:R-:W-:Y:S01]  /*a190*/  HMMA.16816.F32.BF16 R120, R4, R24, R32 ;  /* 0x000000180478723c */ /* 0x000fe20000041820 */
[----:B------:R-:W-:Y:S01]  /*a1a0*/  LDSM.16.MT88.4 R32, [R81+0xa000] ;  /* 0x00a000005120783b */ /* 0x000fe20000004200 */
[----:B------:R-:W-:Y:S01]  /*a1b0*/  FFMA.FTZ R4, R179, UR4, -R3 ;  /* 0x00000004b3047c23 */ /* 0x000fe20008010803 */
[----:B------:R-:W-:Y:S01]  /*a1c0*/  FFMA.FTZ R5, R194, UR4, -R0 ;  /* 0x00000004c2057c23 */ /* 0x000fe20008010800 */
[----:B------:R-:W-:Y:S01]  /*a1d0*/  IMAD.MOV.U32 R179, RZ, RZ, R162 ;  /* 0x000000ffffb37224 */ /* 0x000fe200078e00a2 */
[----:B------:R-:W-:Y:S01]  /*a1e0*/  MOV R162, R239 ;  /* 0x000000ef00a27202 */ /* 0x000fe20000000f00 */
[----:B------:R-:W-:Y:S01]  /*a1f0*/  LDSM.16.MT88.4 R24, [R41+0xa800] ;  /* 0x00a800002918783b */ /* 0x000fe20000004200 */
[----:B------:R2:W-:Y:S03]  /*a200*/  MUFU.EX2 R242, R4 ;  /* 0x0000000400f27308 */ /* 0x0005e60000000800 */
[----:B------:R-:W-:-:S02]  /*a210*/  IMAD.MOV.U32 R156, RZ, RZ, R162 ;  /* 0x000000ffff9c7224 */ /* 0x000fc400078e00a2 */
[----:B-1----:R-:W-:-:S04]  /*a220*/  FFMA.FTZ R8, R161, UR4, -R12 ;  /* 0x00000004a1087c23 */ /* 0x002fc8000801080c */
[----:B------:R1:W-:Y:S01]  /*a230*/  MUFU.EX2 R159, R8 ;  /* 0x00000008009f7308 */ /* 0x0003e20000000800 */
[----:B--2---:R-:W-:Y:S01]  /*a240*/  FFMA.FTZ R4, R186, UR4, -R0 ;  /* 0x00000004ba047c23 */ /* 0x004fe20008010800 */
[----:B------:R-:W-:Y:S02]  /*a250*/  MOV R186, R152 ;  /* 0x0000009800ba7202 */ /* 0x000fe40000000f00 */
[----:B------:R-:W-:-:S04]  /*a260*/  MOV R152, R232 ;  /* 0x000000e800987202 */ /* 0x000fc80000000f00 */
[----:B------:R4:W-:Y:S01]  /*a270*/  MUFU.EX2 R239, R4 ;  /* 0x0000000400ef7308 */ /* 0x0009e20000000800 */
[----:B------:R-:W-:-:S07]  /*a280*/  MOV R181, R152 ;  /* 0x0000009800b57202 */ /* 0x000fce0000000f00 */
[----:B------:R2:W-:Y:S01]  /*a290*/  MUFU.EX2 R232, R13 ;  /* 0x0000000d00e87308 */ /* 0x0005e20000000800 */
[----:B-1----:R-:W-:-:S07]  /*a2a0*/  FFMA.FTZ R8, R160, UR4, -R12 ;  /* 0x00000004a0087c23 */ /* 0x002fce000801080c */
[----:B------:R1:W3:Y:S01]  /*a2b0*/  MUFU.EX2 R251, R8 ;  /* 0x0000000800fb7308 */ /* 0x0002e20000000800 */
[----:B----4-:R-:W-:Y:S02]  /*a2c0*/  F2FP.BF16.F32.PACK_AB R4, R158, R252 ;  /* 0x000000fc9e04723e */ /* 0x010fe400000010ff */
[----:B--2---:R-:W-:Y:S01]  /*a2d0*/  MOV R13, R223 ;  /* 0x000000df000d7202 */ /* 0x004fe20000000f00 */
[----:B-1----:R-:W-:Y:S01]  /*a2e0*/  FFMA.FTZ R8, R195, UR4, -R3 ;  /* 0x00000004c3087c23 */ /* 0x002fe20008010803 */
[----:B---3--:R-:W-:-:S03]  /*a2f0*/  F2FP.BF16.F32.PACK_AB R6, R251, R159 ;  /* 0x0000009ffb06723e */ /* 0x008fc600000010ff */
[----:B------:R1:W-:Y:S02]  /*a300*/  MUFU.EX2 R250, R8 ;  /* 0x0000000800fa7308 */ /* 0x0003e40000000800 */
[----:B-1----:R-:W-:Y:S01]  /*a310*/  FFMA.FTZ R8, R184, UR4, -R3 ;  /* 0x00000004b8087c23 */ /* 0x002fe20008010803 */
[----:B------:R-:W-:-:S05]  /*a320*/  MOV R184, R245 ;  /* 0x000000f500b87202 */ /* 0x000fca0000000f00 */
[----:B------:R1:W2:Y:S02]  /*a330*/  MUFU.EX2 R249, R8 ;  /* 0x0000000800f97308 */ /* 0x0002a40000000800 */
[----:B-1----:R-:W-:Y:S01]  /*a340*/  FFMA.FTZ R8, R178, UR4, -R3 ;  /* 0x00000004b2087c23 */ /* 0x002fe20008010803 */
[----:B------:R-:W-:-:S05]  /*a350*/  MOV R178, R238 ;  /* 0x000000ee00b27202 */ /* 0x000fca0000000f00 */
[----:B------:R2:W-:Y:S08]  /*a360*/  MUFU.EX2 R238, R5 ;  /* 0x0000000500ee7308 */ /* 0x0005f00000000800 */
[----:B------:R1:W3:Y:S01]  /*a370*/  MUFU.EX2 R245, R8 ;  /* 0x0000000800f57308 */ /* 0x0002e20000000800 */
[----:B--2---:R-:W-:Y:S01]  /*a380*/  F2FP.BF16.F32.PACK_AB R5, R249, R250 ;  /* 0x000000faf905723e */ /* 0x004fe200000010ff */
[----:B-1----:R-:W1:Y:S01]  /*a390*/  LDSM.16.MT88.4 R8, [R43+0xa000] ;  /* 0x00a000002b08783b */ /* 0x002e620000004200 */
[----:B---3--:R-:W-:-:S07]  /*a3a0*/  F2FP.BF16.F32.PACK_AB R7, R242, R245 ;  /* 0x000000f5f207723e */ /* 0x008fce00000010ff */
[C---:B------:R-:W-:Y:S08]  /*a3b0*/  HMMA.16816.F32.BF16 R104, R4.reuse, R16, R64 ;  /* 0x000000100468723c */ /* 0x040ff00000041840 */
[C---:B------:R-:W-:Y:S08]  /*a3c0*/  HMMA.16816.F32.BF16 R92, R4.reuse, R18, R56 ;  /* 0x00000012045c723c */ /* 0x040ff00000041838 */
[C---:B------:R-:W-:Y:S08]  /*a3d0*/  HMMA.16816.F32.BF16 R60, R4.reuse, R20, R68 ;  /* 0x00000014043c723c */ /* 0x040ff00000041844 */
[C---:B------:R-:W-:Y:S08]  /*a3e0*/  HMMA.16816.F32.BF16 R56, R4.reuse, R22, R72 ;  /* 0x000000160438723c */ /* 0x040ff00000041848 */
[C---:B-1----:R-:W-:Y:S08]  /*a3f0*/  HMMA.16816.F32.BF16 R88, R4.reuse, R8, R52 ;  /* 0x000000080458723c */ /* 0x042ff00000041834 */
[C---:B------:R-:W-:Y:S08]  /*a400*/  HMMA.16816.F32.BF16 R64, R4.reuse, R10, R48 ;  /* 0x0000000a0440723c */ /* 0x040ff00000041830 */
[----:B------:R-:W-:Y:S01]  /*a410*/  HMMA.16816.F32.BF16 R52, R4, R32, R124 ;  /* 0x000000200434723c */ /* 0x000fe2000004187c */
[----:B------:R-:W-:Y:S01]  /*a420*/  MOV R126, R222 ;  /* 0x000000de007e7202 */ /* 0x000fe20000000f00 */
[----:B------:R-:W-:Y:S01]  /*a430*/  IMAD.MOV.U32 R124, RZ, RZ, R130 ;  /* 0x000000ffff7c7224 */ /* 0x000fe200078e0082 */
[----:B------:R-:W-:-:S05]  /*a440*/  MOV R125, R154 ;  /* 0x0000009a007d7202 */ /* 0x000fca0000000f00 */
[----:B------:R-:W-:Y:S01]  /*a450*/  HMMA.16816.F32.BF16 R48, R4, R34, R84 ;  /* 0x000000220430723c */ /* 0x000fe20000041854 */
[----:B------:R-:W-:Y:S02]  /*a460*/  F2FP.BF16.F32.PACK_AB R4, R182, R240 ;  /* 0x000000f0b604723e */ /* 0x000fe400000010ff */
[----:B------:R-:W-:Y:S02]  /*a470*/  F2FP.BF16.F32.PACK_AB R5, R238, R188 ;  /* 0x000000bcee05723e */ /* 0x000fe400000010ff */
[----:B------:R-:W-:Y:S02]  /*a480*/  F2FP.BF16.F32.PACK_AB R6, R149, R157 ;  /* 0x0000009d9506723e */ /* 0x000fe400000010ff */
[----:B------:R-:W-:-:S07]  /*a490*/  F2FP.BF16.F32.PACK_AB R7, R232, R239 ;  /* 0x000000efe807723e */ /* 0x000fce00000010ff */
[C---:B------:R-:W-:Y:S01]  /*a4a0*/  HMMA.16816.F32.BF16 R72, R4.reuse, R8, R108 ;  /* 0x000000080448723c */ /* 0x040fe2000004186c */
[----:B------:R-:W-:Y:S01]  /*a4b0*/  FFMA.FTZ R8, R204, UR4, -R12 ;  /* 0x00000004cc087c23 */ /* 0x000fe2000801080c */
[----:B------:R-:W-:Y:S01]  /*a4c0*/  MOV R110, R131 ;  /* 0x00000083006e7202 */ /* 0x000fe20000000f00 */
[----:B------:R-:W-:Y:S01]  /*a4d0*/  FFMA.FTZ R9, R189, UR4, -R3 ;  /* 0x00000004bd097c23 */ /* 0x000fe20008010803 */
[----:B------:R-:W-:Y:S01]  /*a4e0*/  MOV R189, R124 ;  /* 0x0000007c00bd7202 */ /* 0x000fe20000000f00 */
[----:B------:R1:W-:Y:S01]  /*a4f0*/  MUFU.EX2 R131, R8 ;  /* 0x0000000800837308 */ /* 0x0003e20000000800 */
[----:B------:R-:W-:Y:S01]  /*a500*/  FFMA.FTZ R108, R170, UR4, -R2 ;  /* 0x00000004aa6c7c23 */ /* 0x000fe20008010802 */
[----:B------:R-:W-:Y:S01]  /*a510*/  MOV R204, R156 ;  /* 0x0000009c00cc7202 */ /* 0x000fe20000000f00 */
[----:B------:R-:W-:Y:S01]  /*a520*/  HMMA.16816.F32.BF16 R84, R4, R16, R116 ;  /* 0x000000100454723c */ /* 0x000fe20000041874 */
[----:B------:R-:W-:Y:S01]  /*a530*/  MOV R119, R129 ;  /* 0x0000008100777202 */ /* 0x000fe20000000f00 */
[----:B------:R-:W-:Y:S01]  /*a540*/  IMAD.MOV.U32 R156, RZ, RZ, R143 ;  /* 0x000000ffff9c7224 */ /* 0x000fe200078e008f */
[----:B------:R-:W-:-:S02]  /*a550*/  MOV R118, R128 ;  /* 0x0000008000767202 */ /* 0x000fc40000000f00 */
[----:B------:R-:W-:Y:S01]  /*a560*/  MUFU.EX2 R127, R9 ;  /* 0x00000009007f7308 */ /* 0x000fe20000000800 */
[----:B------:R-:W-:Y:S01]  /*a570*/  MOV R143, R82 ;  /* 0x00000052008f7202 */ /* 0x000fe20000000f00 */
[----:B------:R-:W-:Y:S01]  /*a580*/  FFMA.FTZ R82, R198, UR4, -R0 ;  /* 0x00000004c6527c23 */ /* 0x000fe20008010800 */
[----:B------:R-:W-:Y:S01]  /*a590*/  HMMA.16816.F32.BF16 R76, R4, R18, R112 ;  /* 0x00000012044c723c */ /* 0x000fe20000041870 */
[----:B------:R-:W-:Y:S01]  /*a5a0*/  LDSM.16.MT88.4 R16, [R43+0xa800] ;  /* 0x00a800002b10783b */ /* 0x000fe20000004200 */
[----:B-1----:R-:W-:Y:S01]  /*a5b0*/  FFMA.FTZ R8, R201, UR4, -R12 ;  /* 0x00000004c9087c23 */ /* 0x002fe2000801080c */
[----:B------:R-:W-:-:S05]  /*a5c0*/  MOV R201, R188 ;  /* 0x000000bc00c97202 */ /* 0x000fca0000000f00 */
[C---:B------:R-:W-:Y:S01]  /*a5d0*/  HMMA.16816.F32.BF16 R44, R4.reuse, R20, R44 ;  /* 0x00000014042c723c */ /* 0x040fe2000004182c */
[----:B------:R-:W-:Y:S01]  /*a5e0*/  MOV R188, R181 ;  /* 0x000000b500bc7202 */ /* 0x000fe20000000f00 */
[----:B------:R1:W2:Y:S01]  /*a5f0*/  MUFU.EX2 R174, R8 ;  /* 0x0000000800ae7308 */ /* 0x0002a20000000800 */
[----:B------:R-:W-:Y:S02]  /*a600*/  MOV R181, R142 ;  /* 0x0000008e00b57202 */ /* 0x000fe40000000f00 */
[----:B------:R-:W-:Y:S01]  /*a610*/  MOV R142, R83 ;  /* 0x00000053008e7202 */ /* 0x000fe20000000f00 */
[----:B------:R-:W-:Y:S02]  /*a620*/  FFMA.FTZ R83, R197, UR4, -R0 ;  /* 0x00000004c5537c23 */ /* 0x000fe40008010800 */
[C---:B------:R-:W-:Y:S01]  /*a630*/  HMMA.16816.F32.BF16 R36, R4.reuse, R22, R36 ;  /* 0x000000160424723c */ /* 0x040fe20000041824 */
[----:B------:R-:W3:Y:S07]  /*a640*/  LDSM.16.MT88.4 R20, [R40+0xa800] ;  /* 0x00a800002814783b */ /* 0x000eee0000004200 */
[----:B------:R-:W-:Y:S01]  /*a650*/  HMMA.16816.F32.BF16 R68, R4, R10, R100 ;  /* 0x0000000a0444723c */ /* 0x000fe20000041864 */
[--C-:B------:R-:W-:Y:S01]  /*a660*/  FFMA.FTZ R101, R173, UR4, -R2.reuse ;  /* 0x00000004ad657c23 */ /* 0x100fe20008010802 */
[----:B------:R-:W-:Y:S01]  /*a670*/  FFMA.FTZ R102, R172, UR4, -R2 ;  /* 0x00000004ac667c23 */ /* 0x000fe20008010802 */
[----:B-1----:R-:W-:Y:S01]  /*a680*/  FFMA.FTZ R8, R185, UR4, -R12 ;  /* 0x00000004b9087c23 */ /* 0x002fe2000801080c */
[----:B------:R-:W-:Y:S01]  /*a690*/  MOV R185, R163 ;  /* 0x000000a300b97202 */ /* 0x000fe20000000f00 */
[----:B------:R-:W-:Y:S01]  /*a6a0*/  FFMA.FTZ R103, R171, UR4, -R2 ;  /* 0x00000004ab677c23 */ /* 0x000fe20008010802 */
[----:B------:R-:W-:Y:S01]  /*a6b0*/  FFMA.FTZ R100, R196, UR4, -R0 ;  /* 0x00000004c4647c23 */ /* 0x000fe20008010800 */
[----:B------:R1:W-:Y:S02]  /*a6c0*/  MUFU.EX2 R222, R8 ;  /* 0x0000000800de7308 */ /* 0x0003e40000000800 */
[----:B-1----:R-:W-:Y:S01]  /*a6d0*/  FFMA.FTZ R8, R183, UR4, -R12 ;  /* 0x00000004b7087c23 */ /* 0x002fe2000801080c */
[----:B------:R-:W-:-:S02]  /*a6e0*/  IMAD.MOV.U32 R183, RZ, RZ, R13 ;  /* 0x000000ffffb77224 */ /* 0x000fc400078e000d */
[----:B------:R-:W-:-:S03]  /*a6f0*/  FFMA.FTZ R13, R210, UR4, -R12 ;  /* 0x00000004d20d7c23 */ /* 0x000fc6000801080c */
[----:B------:R1:W-:Y:S02]  /*a700*/  MUFU.EX2 R223, R8 ;  /* 0x0000000800df7308 */ /* 0x0003e40000000800 */
[----:B-1----:R-:W-:Y:S01]  /*a710*/  FFMA.FTZ R8, R207, UR4, -R3 ;  /* 0x00000004cf087c23 */ /* 0x002fe20008010803 */
[----:B------:R-:W-:-:S05]  /*a720*/  MOV R207, R126 ;  /* 0x0000007e00cf7202 */ /* 0x000fca0000000f00 */
[----:B------:R1:W-:Y:S02]  /*a730*/  MUFU.EX2 R130, R8 ;  /* 0x0000000800827308 */ /* 0x0003e40000000800 */
[----:B-1----:R-:W-:Y:S01]  /*a740*/  FFMA.FTZ R8, R209, UR4, -R3 ;  /* 0x00000004d1087c23 */ /* 0x002fe20008010803 */
[----:B------:R-:W-:-:S05]  /*a750*/  MOV R209, R125 ;  /* 0x0000007d00d17202 */ /* 0x000fca0000000f00 */
[----:B------:R1:W4:Y:S02]  /*a760*/  MUFU.EX2 R129, R8 ;  /* 0x0000000800817308 */ /* 0x0003240000000800 */
[----:B-1----:R-:W-:Y:S01]  /*a770*/  FFMA.FTZ R8, R190, UR4, -R3 ;  /* 0x00000004be087c23 */ /* 0x002fe20008010803 */
[----:B------:R-:W-:-:S05]  /*a780*/  IMAD.MOV.U32 R190, RZ, RZ, R119 ;  /* 0x000000ffffbe7224 */ /* 0x000fca00078e0077 */
[----:B------:R1:W3:Y:S02]  /*a790*/  MUFU.EX2 R128, R8 ;  /* 0x0000000800807308 */ /* 0x0002e40000000800 */
[C---:B-1----:R-:W-:Y:S08]  /*a7a0*/  HMMA.16816.F32.BF16 R8, R4.reuse, R32, R120 ;  /* 0x000000200408723c */ /* 0x042ff00000041878 */
[----:B------:R-:W-:Y:S01]  /*a7b0*/  HMMA.16816.F32.BF16 R32, R4, R34, R96 ;  /* 0x000000220420723c */ /* 0x000fe20000041860 */
[----:B--2---:R-:W-:-:S02]  /*a7c0*/  F2FP.BF16.F32.PACK_AB R4, R174, R131 ;  /* 0x00000083ae04723e */ /* 0x004fc400000010ff */
[----:B----4-:R-:W-:Y:S02]  /*a7d0*/  F2FP.BF16.F32.PACK_AB R5, R129, R130 ;  /* 0x000000828105723e */ /* 0x010fe400000010ff */
[----:B------:R-:W-:Y:S02]  /*a7e0*/  F2FP.BF16.F32.PACK_AB R6, R223, R222 ;  /* 0x000000dedf06723e */ /* 0x000fe400000010ff */
[----:B---3--:R-:W-:-:S07]  /*a7f0*/  F2FP.BF16.F32.PACK_AB R7, R128, R127 ;  /* 0x0000007f8007723e */ /* 0x008fce00000010ff */
[C---:B------:R-:W-:Y:S08]  /*a800*/  HMMA.16816.F32.BF16 R104, R4.reuse, R20, R104 ;  /* 0x000000140468723c */ /* 0x040ff00000041868 */
[C---:B------:R-:W-:Y:S08]  /*a810*/  HMMA.16816.F32.BF16 R92, R4.reuse, R22, R92 ;  /* 0x00000016045c723c */ /* 0x040ff0000004185c */
[C---:B------:R-:W-:Y:S08]  /*a820*/  HMMA.16816.F32.BF16 R88, R4.reuse, R16, R88 ;  /* 0x000000100458723c */ /* 0x040ff00000041858 */
[C---:B------:R-:W-:Y:S08]  /*a830*/  HMMA.16816.F32.BF16 R64, R4.reuse, R18, R64 ;  /* 0x000000120440723c */ /* 0x040ff00000041840 */
[----:B------:R-:W-:Y:S01]  /*a840*/  HMMA.16816.F32.BF16 R192, R4, R24, R60 ;  /* 0x0000001804c0723c */ /* 0x000fe2000004183c */
[--C-:B------:R-:W-:Y:S01]  /*a850*/  FFMA.FTZ R60, R215, UR4, -R2.reuse ;  /* 0x00000004d73c7c23 */ /* 0x100fe20008010802 */
[--C-:B------:R-:W-:Y:S01]  /*a860*/  FFMA.FTZ R61, R214, UR4, -R2.reuse ;  /* 0x00000004d63d7c23 */ /* 0x100fe20008010802 */
[----:B------:R-:W-:Y:S01]  /*a870*/  FFMA.FTZ R62, R175, UR4, -R2 ;  /* 0x00000004af3e7c23 */ /* 0x000fe20008010802 */
[----:B------:R-:W-:-:S04]  /*a880*/  FFMA.FTZ R63, R202, UR4, -R0 ;  /* 0x00000004ca3f7c23 */ /* 0x000fc80008010800 */
[C---:B------:R-:W-:Y:S08]  /*a890*/  HMMA.16816.F32.BF16 R152, R4.reuse, R26, R56 ;  /* 0x0000001a0498723c */ /* 0x040ff00000041838 */
[C---:B------:R-:W-:Y:S08]  /*a8a0*/  HMMA.16816.F32.BF16 R160, R4.reuse, R28, R52 ;  /* 0x0000001c04a0723c */ /* 0x040ff00000041834 */
[----:B------:R-:W-:Y:S01]  /*a8b0*/  HMMA.16816.F32.BF16 R96, R4, R30, R48 ;  /* 0x0000001e0460723c */ /* 0x000fe20000041830 */
[----:B------:R-:W-:Y:S01]  /*a8c0*/  FFMA.FTZ R4, R228, UR4, -R2 ;  /* 0x00000004e4047c23 */ /* 0x000fe20008010802 */
[----:B------:R-:W-:-:S03]  /*a8d0*/  MOV R228, R118 ;  /* 0x0000007600e47202 */ /* 0x000fc60000000f00 */
[----:B------:R1:W-:Y:S02]  /*a8e0*/  MUFU.EX2 R123, R4 ;  /* 0x00000004007b7308 */ /* 0x0003e40000000800 */
[--C-:B-1----:R-:W-:Y:S01]  /*a8f0*/  FFMA.FTZ R4, R226, UR4, -R2.reuse ;  /* 0x00000004e2047c23 */ /* 0x102fe20008010802 */
[----:B------:R-:W-:Y:S01]  /*a900*/  MOV R226, R42 ;  /* 0x0000002a00e27202 */ /* 0x000fe20000000f00 */
[----:B------:R-:W-:-:S04]  /*a910*/  FFMA.FTZ R42, R217, UR4, -R2 ;  /* 0x00000004d92a7c23 */ /* 0x000fc80008010802 */
[----:B------:R1:W-:Y:S01]  /*a920*/  MUFU.EX2 R124, R4 ;  /* 0x00000004007c7308 */ /* 0x0003e20000000800 */
[----:B------:R-:W-:Y:S01]  /*a930*/  MOV R170, R176 ;  /* 0x000000b000aa7202 */ /* 0x000fe20000000f00 */
[----:B------:R-:W-:Y:S01]  /*a940*/  IMAD.MOV.U32 R172, RZ, RZ, R138 ;  /* 0x000000ffffac7224 */ /* 0x000fe200078e008a */
[----:B------:R-:W-:Y:S01]  /*a950*/  MOV R171, R177 ;  /* 0x000000b100ab7202 */ /* 0x000fe20000000f00 */
[----:B------:R-:W-:Y:S01]  /*a960*/  IMAD.MOV.U32 R214, RZ, RZ, R143 ;  /* 0x000000ffffd67224 */ /* 0x000fe200078e008f */
[----:B------:R-:W-:-:S03]  /*a970*/  MOV R173, R141 ;  /* 0x0000008d00ad7202 */ /* 0x000fc60000000f00 */
[----:B------:R-:W-:Y:S01]  /*a980*/  MUFU.EX2 R109, R42 ;  /* 0x0000002a006d7308 */ /* 0x000fe20000000800 */
[----:B-1----:R-:W-:Y:S01]  /*a990*/  FFMA.FTZ R4, R219, UR4, -R2 ;  /* 0x00000004db047c23 */ /* 0x002fe20008010802 */
[----:B------:R-:W-:Y:S02]  /*a9a0*/  IMAD.MOV.U32 R219, RZ, RZ, R15 ;  /* 0x000000ffffdb7224 */ /* 0x000fe400078e000f */
[----:B------:R-:W-:-:S04]  /*a9b0*/  FFMA.FTZ R15, R234, UR4, -R0 ;  /* 0x00000004ea0f7c23 */ /* 0x000fc80008010800 */
[----:B------:R1:W-:Y:S02]  /*a9c0*/  MUFU.EX2 R125, R4 ;  /* 0x00000004007d7308 */ /* 0x0003e40000000800 */
[----:B-1----:R-:W-:Y:S01]  /*a9d0*/  FFMA.FTZ R4, R216, UR4, -R2 ;  /* 0x00000004d8047c23 */ /* 0x002fe20008010802 */
[----:B------:R-:W-:Y:S01]  /*a9e0*/  FFMA.FTZ R2, R225, UR4, -R12 ;  /* 0x00000004e1027c23 */ /* 0x000fe2000801080c */
[----:B------:R-:W-:Y:S01]  /*a9f0*/  MOV R216, R14 ;  /* 0x0000000e00d87202 */ /* 0x000fe20000000f00 */
[----:B------:R-:W-:-:S03]  /*aa00*/  FFMA.FTZ R14, R203, UR4, -R0 ;  /* 0x00000004cb0e7c23 */ /* 0x000fc60008010800 */
[----:B------:R1:W2:Y:S08]  /*aa10*/  MUFU.EX2 R126, R4 ;  /* 0x00000004007e7308 */ /* 0x0002b00000000800 */
[----:B------:R3:W-:Y:S01]  /*aa20*/  MUFU.EX2 R117, R2 ;  /* 0x0000000200757308 */ /* 0x0007e20000000800 */
[----:B-1----:R-:W-:Y:S01]  /*aa30*/  FFMA.FTZ R4, R229, UR4, -R0 ;  /* 0x00000004e5047c23 */ /* 0x002fe20008010800 */
[----:B--2---:R-:W-:-:S06]  /*aa40*/  F2FP.BF16.F32.PACK_AB R6, R126, R125 ;  /* 0x0000007d7e06723e */ /* 0x004fcc00000010ff */
[----:B------:R1:W-:Y:S01]  /*aa50*/  MUFU.EX2 R119, R4 ;  /* 0x0000000400777308 */ /* 0x0003e20000000800 */
[----:B---3--:R-:W-:-:S07]  /*aa60*/  FFMA.FTZ R2, R221, UR4, -R12 ;  /* 0x00000004dd027c23 */ /* 0x008fce000801080c */
[----:B------:R2:W-:Y:S01]  /*aa70*/  MUFU.EX2 R118, R2 ;  /* 0x0000000200767308 */ /* 0x0005e20000000800 */
[----:B-1----:R-:W-:-:S07]  /*aa80*/  FFMA.FTZ R4, R227, UR4, -R0 ;  /* 0x00000004e3047c23 */ /* 0x002fce0008010800 */
[----:B------:R1:W3:Y:S01]  /*aa90*/  MUFU.EX2 R120, R4 ;  /* 0x0000000400787308 */ /* 0x0002e20000000800 */
[----:B--2---:R-:W-:-:S07]  /*aaa0*/  FFMA.FTZ R2, R224, UR4, -R12 ;  /* 0x00000004e0027c23 */ /* 0x004fce000801080c */
[----:B------:R2:W-:Y:S01]  /*aab0*/  MUFU.EX2 R116, R2 ;  /* 0x0000000200747308 */ /* 0x0005e20000000800 */
[----:B-1----:R-:W-:Y:S01]  /*aac0*/  FFMA.FTZ R4, R220, UR4, -R0 ;  /* 0x00000004dc047c23 */ /* 0x002fe20008010800 */
[----:B---3--:R-:W-:-:S06]  /*aad0*/  F2FP.BF16.F32.PACK_AB R5, R120, R119 ;  /* 0x000000777805723e */ /* 0x008fcc00000010ff */
[----:B------:R1:W-:Y:S01]  /*aae0*/  MUFU.EX2 R121, R4 ;  /* 0x0000000400797308 */ /* 0x0003e20000000800 */
[----:B--2---:R-:W-:-:S07]  /*aaf0*/  FFMA.FTZ R2, R187, UR4, -R12 ;  /* 0x00000004bb027c23 */ /* 0x004fce000801080c */
[----:B------:R2:W-:Y:S01]  /*ab00*/  MUFU.EX2 R115, R2 ;  /* 0x0000000200737308 */ /* 0x0005e20000000800 */
[----:B-1----:R-:W-:-:S07]  /*ab10*/  FFMA.FTZ R4, R218, UR4, -R0 ;  /* 0x00000004da047c23 */ /* 0x002fce0008010800 */
[----:B------:R1:W3:Y:S01]  /*ab20*/  MUFU.EX2 R122, R4 ;  /* 0x00000004007a7308 */ /* 0x0002e20000000800 */
[----:B--2---:R-:W-:-:S07]  /*ab30*/  FFMA.FTZ R2, R230, UR4, -R3 ;  /* 0x00000004e6027c23 */ /* 0x004fce0008010803 */
[----:B------:R2:W-:Y:S01]  /*ab40*/  MUFU.EX2 R114, R2 ;  /* 0x0000000200727308 */ /* 0x0005e20000000800 */
[----:B-1----:R-:W-:Y:S02]  /*ab50*/  F2FP.BF16.F32.PACK_AB R4, R124, R123 ;  /* 0x0000007b7c04723e */ /* 0x002fe400000010ff */
[----:B---3--:R-:W-:Y:S01]  /*ab60*/  F2FP.BF16.F32.PACK_AB R7, R122, R121 ;  /* 0x000000797a07723e */ /* 0x008fe200000010ff */
[----:B--2---:R-:W-:-:S06]  /*ab70*/  FFMA.FTZ R2, R231, UR4, -R3 ;  /* 0x00000004e7027c23 */ /* 0x004fcc0008010803 */
[C---:B------:R-:W-:Y:S01]  /*ab80*/  HMMA.16816.F32.BF16 R48, R4.reuse, R28, R8 ;  /* 0x0000001c0430723c */ /* 0x040fe20000041808 */
[--C-:B------:R-:W-:Y:S01]  /*ab90*/  FFMA.FTZ R29, R237, UR4, -R0.reuse ;  /* 0x00000004ed1d7c23 */ /* 0x100fe20008010800 */
[----:B------:R-:W-:Y:S01]  /*aba0*/  FFMA.FTZ R28, R236, UR4, -R0 ;  /* 0x00000004ec1c7c23 */ /* 0x000fe20008010800 */
[----:B------:R1:W2:Y:S01]  /*abb0*/  MUFU.EX2 R113, R2 ;  /* 0x0000000200717308 */ /* 0x0002a20000000800 */
[----:B------:R-:W-:Y:S01]  /*abc0*/  FFMA.FTZ R0, R211, UR4, -R3 ;  /* 0x00000004d3007c23 */ /* 0x000fe20008010803 */
[----:B------:R-:W-:Y:S02]  /*abd0*/  MOV R225, R184 ;  /* 0x000000b800e17202 */ /* 0x000fe40000000f00 */
[----:B------:R-:W-:Y:S01]  /*abe0*/  MOV R175, R140 ;  /* 0x0000008c00af7202 */ /* 0x000fe20000000f00 */
[C---:B------:R-:W-:Y:S03]  /*abf0*/  HMMA.16816.F32.BF16 R56, R4.reuse, R24, R44 ;  /* 0x000000180438723c */ /* 0x040fe6000004182c */
[----:B------:R-:W-:Y:S01]  /*ac00*/  MUFU.EX2 R42, R14 ;  /* 0x0000000e002a7308 */ /* 0x000fe20000000800 */
[----:B------:R-:W-:Y:S01]  /*ac10*/  MOV R215, R142 ;  /* 0x0000008e00d77202 */ /* 0x000fe20000000f00 */
[----:B------:R-:W-:Y:S01]  /*ac20*/  IMAD.MOV.U32 R229, RZ, RZ, R179 ;  /* 0x000000ffffe57224 */ /* 0x000fe200078e00b3 */
[----:B------:R-:W-:Y:S01]  /*ac30*/  MOV R220, R178 ;  /* 0x000000b200dc7202 */ /* 0x000fe20000000f00 */
[----:B------:R-:W-:Y:S01]  /*ac40*/  LDSM.16.MT88.4 R8, [R81+0xb000] ;  /* 0x00b000005108783b */ /* 0x000fe20000004200 */
[C---:B------:R-:W-:Y:S01]  /*ac50*/  HMMA.16816.F32.BF16 R44, R4.reuse, R30, R32 ;  /* 0x0000001e042c723c */ /* 0x040fe20000041820 */
[--C-:B------:R-:W-:Y:S01]  /*ac60*/  FFMA.FTZ R32, R200, UR4, -R12.reuse ;  /* 0x00000004c8207c23 */ /* 0x100fe2000801080c */
[----:B------:R-:W-:Y:S01]  /*ac70*/  FFMA.FTZ R31, R199, UR4, -R12 ;  /* 0x00000004c71f7c23 */ /* 0x000fe2000801080c */
[--C-:B------:R-:W-:Y:S01]  /*ac80*/  FFMA.FTZ R30, R213, UR4, -R3.reuse ;  /* 0x00000004d51e7c23 */ /* 0x100fe20008010803 */
[--C-:B-1----:R-:W-:Y:S01]  /*ac90*/  FFMA.FTZ R2, R233, UR4, -R3.reuse ;  /* 0x00000004e9027c23 */ /* 0x102fe20008010803 */
[--C-:B------:R-:W-:Y:S01]  /*aca0*/  FFMA.FTZ R34, R208, UR4, -R3.reuse ;  /* 0x00000004d0227c23 */ /* 0x100fe20008010803 */
[--C-:B------:R-:W-:Y:S01]  /*acb0*/  FFMA.FTZ R33, R206, UR4, -R3.reuse ;  /* 0x00000004ce217c23 */ /* 0x100fe20008010803 */
[----:B------:R1:W-:Y:S01]  /*acc0*/  MUFU.EX2 R111, R0 ;  /* 0x00000000006f7308 */ /* 0x0003e20000000800 */
[C---:B------:R-:W-:Y:S01]  /*acd0*/  HMMA.16816.F32.BF16 R52, R4.reuse, R26, R36 ;  /* 0x0000001a0434723c */ /* 0x040fe20000041824 */
[----:B------:R-:W3:Y:S07]  /*ace0*/  LDSM.16.MT88.4 R24, [R40+0xb000] ;  /* 0x00b000002818783b */ /* 0x000eee0000004200 */
[C---:B------:R-:W-:Y:S01]  /*acf0*/  HMMA.16816.F32.BF16 R84, R4.reuse, R20, R84 ;  /* 0x000000140454723c */ /* 0x040fe20000041854 */
[----:B------:R4:W3:Y:S07]  /*ad00*/  MUFU.EX2 R112, R2 ;  /* 0x0000000200707308 */ /* 0x0008ee0000000800 */
[C---:B------:R-:W-:Y:S01]  /*ad10*/  HMMA.16816.F32.BF16 R76, R4.reuse, R22, R76 ;  /* 0x00000016044c723c */ /* 0x040fe2000004184c */
[----:B-1----:R-:W-:Y:S01]  /*ad20*/  FADD.FTZ R0, R219, R216 ;  /* 0x000000d8db007221 */ /* 0x002fe20000010000 */
[----:B------:R-:W1:Y:S06]  /*ad30*/  LDSM.16.MT88.4 R20, [R43+0xb000] ;  /* 0x00b000002b14783b */ /* 0x000e6c0000004200 */
[C---:B------:R-:W-:Y:S08]  /*ad40*/  HMMA.16816.F32.BF16 R72, R4.reuse, R16, R72 ;  /* 0x000000100448723c */ /* 0x040ff00000041848 */
[----:B------:R-:W-:Y:S01]  /*ad50*/  HMMA.16816.F32.BF16 R68, R4, R18, R68 ;  /* 0x000000120444723c */ /* 0x000fe20000041844 */
[----:B----4-:R-:W-:Y:S01]  /*ad60*/  FFMA.FTZ R2, R205, UR4, -R12 ;  /* 0x00000004cd027c23 */ /* 0x010fe2000801080c */
[----:B------:R-:W-:Y:S01]  /*ad70*/  FFMA.FTZ R12, R212, UR4, -R3 ;  /* 0x00000004d40c7c23 */ /* 0x000fe20008010803 */
[----:B------:R-:W-:Y:S01]  /*ad80*/  FADD.FTZ R3, R244, R169 ;  /* 0x000000a9f4037221 */ /* 0x000fe20000010000 */
[----:B------:R-:W-:Y:S01]  /*ad90*/  FADD.FTZ R0, R226, R0 ;  /* 0x00000000e2007221 */ /* 0x000fe20000010000 */
[----:B------:R-:W4:Y:S04]  /*ada0*/  LDL.LU R169, [R1+0x78] ;  /* 0x0000780001a97983 */ /* 0x000f280000300800 */
[----:B------:R-:W4:Y:S04]  /*adb0*/  LDL.LU R244, [R1+0x74] ;  /* 0x0000740001f47983 */ /* 0x000f280000300800 */
[----:B------:R-:W2:Y:S04]  /*adc0*/  LDL.LU R216, [R1+0x2c] ;  /* 0x00002c0001d87983 */ /* 0x000ea80000300800 */
[----:B------:R-:W2:Y:S04]  /*add0*/  LDL.LU R219, [R1+0x30] ;  /* 0x0000300001db7983 */ /* 0x000ea80000300800 */
[----:B------:R-:W1:Y:S01]  /*ade0*/  LDSM.16.MT88.4 R16, [R41+0xb000] ;  /* 0x00b000002910783b */ /* 0x000e620000004200 */
[----:B------:R-:W-:-:S02]  /*adf0*/  MOV R227, R150 ;  /* 0x0000009600e37202 */ /* 0x000fc40000000f00 */
[----:B------:R-:W-:Y:S02]  /*ae00*/  MOV R218, R136 ;  /* 0x0000008800da7202 */ /* 0x000fe40000000f00 */
[----:B------:R-:W-:Y:S02]  /*ae10*/  MOV R217, R139 ;  /* 0x0000008b00d97202 */ /* 0x000fe40000000f00 */
[----:B------:R-:W-:Y:S02]  /*ae20*/  MOV R230, R191 ;  /* 0x000000bf00e67202 */ /* 0x000fe40000000f00 */
[----:B------:R-:W-:Y:S02]  /*ae30*/  MOV R224, R147 ;  /* 0x0000009300e07202 */ /* 0x000fe40000000f00 */
[----:B------:R-:W-:Y:S01]  /*ae40*/  MOV R236, R151 ;  /* 0x0000009700ec7202 */ /* 0x000fe20000000f00 */
[----:B------:R-:W-:Y:S01]  /*ae50*/  MUFU.EX2 R101, R101 ;  /* 0x0000006500657308 */ /* 0x000fe20000000800 */
[----:B------:R-:W-:Y:S01]  /*ae60*/  LDSM.16.MT88.4 R196, [R41+0xb800] ;  /* 0x00b8000029c4783b */ /* 0x000fe20000004200 */
[----:B--2---:R-:W-:-:S03]  /*ae70*/  FADD.FTZ R35, R219, R216 ;  /* 0x000000d8db237221 */ /* 0x004fc60000010000 */
[----:B------:R-:W2:Y:S04]  /*ae80*/  LDL.LU R216, [R1+0x20] ;  /* 0x0000200001d87983 */ /* 0x000ea80000300800 */
[----:B------:R-:W2:Y:S02]  /*ae90*/  LDL.LU R219, [R1+0x24] ;  /* 0x0000240001db7983 */ /* 0x000ea40000300800 */
[----:B--2---:R-:W-:Y:S01]  /*aea0*/  FADD.FTZ R36, R219, R216 ;  /* 0x000000d8db247221 */ /* 0x004fe20000010000 */
[----:B------:R-:W-:Y:S02]  /*aeb0*/  MOV R219, R110 ;  /* 0x0000006e00db7202 */ /* 0x000fe40000000f00 */
[----:B------:R-:W2:Y:S08]  /*aec0*/  MUFU.EX2 R110, R60 ;  /* 0x0000003c006e7308 */ /* 0x000eb00000000800 */
[----:B------:R3:W-:Y:S02]  /*aed0*/  MUFU.EX2 R60, R15 ;  /* 0x0000000f003c7308 */ /* 0x0007e40000000800 */
[----:B---3--:R-:W-:-:S02]  /*aee0*/  FADD.FTZ R15, R225, R3 ;  /* 0x00000003e10f7221 */ /* 0x008fc40000010000 */
[----:B------:R-:W3:Y:S01]  /*aef0*/  LDL.LU R225, [R1+0x34] ;  /* 0x0000340001e17983 */ /* 0x000ee20000300800 */
[----:B------:R-:W-:Y:S02]  /*af00*/  MOV R216, R186 ;  /* 0x000000ba00d87202 */ /* 0x000fe40000000f00 */
[----:B------:R-:W-:Y:S01]  /*af10*/  MOV R226, R185 ;  /* 0x000000b900e27202 */ /* 0x000fe20000000f00 */
[----:B------:R-:W-:Y:S01]  /*af20*/  FADD.FTZ R0, R167, R0 ;  /* 0x00000000a7007221 */ /* 0x000fe20000010000 */
[----:B------:R-:W-:Y:S02]  /*af30*/  F2FP.BF16.F32.PACK_AB R4, R118, R117 ;  /* 0x000000757604723e */ /* 0x000fe400000010ff */
[----:B------:R-:W-:Y:S01]  /*af40*/  F2FP.BF16.F32.PACK_AB R5, R113, R114 ;  /* 0x000000727105723e */ /* 0x000fe200000010ff */
[----:B---3--:R-:W-:Y:S01]  /*af50*/  FADD.FTZ R14, R225, R35 ;  /* 0x00000023e10e7221 */ /* 0x008fe20000010000 */
[----:B------:R-:W-:Y:S01]  /*af60*/  MOV R225, R170 ;  /* 0x000000aa00e17202 */ /* 0x000fe20000000f00 */
[----:B------:R-:W-:Y:S01]  /*af70*/  IMAD.MOV.U32 R170, RZ, RZ, R171 ;  /* 0x000000ffffaa7224 */ /* 0x000fe200078e00ab */
[----:B------:R-:W-:-:S02]  /*af80*/  MOV R171, R172 ;  /* 0x000000ac00ab7202 */ /* 0x000fc40000000f00 */
[----:B------:R-:W-:Y:S02]  /*af90*/  MOV R172, R173 ;  /* 0x000000ad00ac7202 */ /* 0x000fe40000000f00 */
[----:B------:R-:W-:Y:S02]  /*afa0*/  MOV R173, R175 ;  /* 0x000000af00ad7202 */ /* 0x000fe40000000f00 */
[----:B------:R-:W-:Y:S01]  /*afb0*/  MOV R175, R214 ;  /* 0x000000d600af7202 */ /* 0x000fe20000000f00 */
[----:B------:R-:W-:Y:S01]  /*afc0*/  IMAD.MOV.U32 R214, RZ, RZ, R215 ;  /* 0x000000ffffd67224 */ /* 0x000fe200078e00d7 */
[----:B------:R-:W-:Y:S02]  /*afd0*/  MOV R215, R220 ;  /* 0x000000dc00d77202 */ /* 0x000fe40000000f00 */
[----:B------:R-:W-:Y:S02]  /*afe0*/  MOV R220, R229 ;  /* 0x000000e500dc7202 */ /* 0x000fe40000000f00 */
[----:B------:R-:W-:-:S02]  /*aff0*/  MOV R229, R216 ;  /* 0x000000d800e57202 */ /* 0x000fc40000000f00 */
[----:B------:R-:W-:Y:S01]  /*b000*/  MOV R216, R219 ;  /* 0x000000db00d87202 */ /* 0x000fe20000000f00 */
[----:B------:R-:W-:Y:S01]  /*b010*/  IMAD.MOV.U32 R219, RZ, RZ, R226 ;  /* 0x000000ffffdb7224 */ /* 0x000fe200078e00e2 */
[----:B------:R-:W-:Y:S02]  /*b020*/  MOV R226, R228 ;  /* 0x000000e400e27202 */ /* 0x000fe40000000f00 */
[----:B------:R-:W-:Y:S02]  /*b030*/  MOV R228, R190 ;  /* 0x000000be00e47202 */ /* 0x000fe40000000f00 */
[----:B------:R-:W-:Y:S02]  /*b040*/  MOV R190, R189 ;  /* 0x000000bd00be7202 */ /* 0x000fe40000000f00 */
        /* <DEDUP_REMOVED lines=8> */
[----:B------:R-:W3:Y:S04]  /*b0d0*/  LDL.LU R181, [R1+0x38] ;  /* 0x0000380001b57983 */ /* 0x000ee80000300800 */
[----:B------:R-:W4:Y:S01]  /*b0e0*/  LDL.LU R167, [R1+0x70] ;  /* 0x0000700001a77983 */ /* 0x000f220000300800 */
[----:B------:R-:W-:-:S02]  /*b0f0*/  F2FP.BF16.F32.PACK_AB R6, R115, R116 ;  /* 0x000000747306723e */ /* 0x000fc400000010ff */
[----:B------:R-:W-:-:S07]  /*b100*/  F2FP.BF16.F32.PACK_AB R7, R111, R112 ;  /* 0x000000706f07723e */ /* 0x000fce00000010ff */
[C---:B------:R-:W-:Y:S01]  /*b110*/  HMMA.16816.F32.BF16 R176, R4.reuse, R24, R104 ;  /* 0x0000001804b0723c */ /* 0x040fe20000041868 */
[----:B------:R-:W-:Y:S07]  /*b120*/  MUFU.EX2 R104, R61 ;  /* 0x0000003d00687308 */ /* 0x000fee0000000800 */
[C---:B------:R-:W-:Y:S01]  /*b130*/  HMMA.16816.F32.BF16 R184, R4.reuse, R26, R92 ;  /* 0x0000001a04b8723c */ /* 0x040fe2000004185c */
[----:B------:R-:W-:Y:S08]  /*b140*/  MUFU.EX2 R92, R62 ;  /* 0x0000003e005c7308 */ /* 0x000ff00000000800 */
[----:B------:R-:W-:Y:S08]  /*b150*/  MUFU.EX2 R62, R29 ;  /* 0x0000001d003e7308 */ /* 0x000ff00000000800 */
[----:B------:R-:W2:Y:S01]  /*b160*/  MUFU.EX2 R61, R28 ;  /* 0x0000001c003d7308 */ /* 0x000ea20000000800 */
[----:B------:R-:W-:Y:S01]  /*b170*/  MOV R150, R137 ;  /* 0x0000008900967202 */ /* 0x000fe20000000f00 */
[----:B------:R-:W-:Y:S01]  /*b180*/  FADD.FTZ R3, R225, R36 ;  /* 0x00000024e1037221 */ /* 0x000fe20000010000 */
[----:B-1----:R-:W-:Y:S01]  /*b190*/  HMMA.16816.F32.BF16 R136, R4, R20, R88 ;  /* 0x000000140488723c */ /* 0x002fe20000041858 */
[----:B------:R-:W-:Y:S01]  /*b1a0*/  MOV R237, R204 ;  /* 0x000000cc00ed7202 */ /* 0x000fe20000000f00 */
[----:B------:R-:W-:-:S06]  /*b1b0*/  FADD.FTZ R15, R164, R15 ;  /* 0x0000000fa40f7221 */ /* 0x000fcc0000010000 */
[C---:B------:R-:W-:Y:S08]  /*b1c0*/  HMMA.16816.F32.BF16 R140, R4.reuse, R22, R64 ;  /* 0x00000016048c723c */ /* 0x040ff00000041840 */
[C---:B------:R-:W-:Y:S08]  /*b1d0*/  HMMA.16816.F32.BF16 R192, R4.reuse, R16, R192 ;  /* 0x0000001004c0723c */ /* 0x040ff000000418c0 */
[C---:B------:R-:W-:Y:S08]  /*b1e0*/  HMMA.16816.F32.BF16 R152, R4.reuse, R18, R152 ;  /* 0x000000120498723c */ /* 0x040ff00000041898 */
[C---:B------:R-:W-:Y:S08]  /*b1f0*/  HMMA.16816.F32.BF16 R160, R4.reuse, R8, R160 ;  /* 0x0000000804a0723c */ /* 0x040ff000000418a0 */
[----:B------:R-:W-:Y:S01]  /*b200*/  HMMA.16816.F32.BF16 R36, R4, R10, R96 ;  /* 0x0000000a0424723c */ /* 0x000fe20000041860 */
[----:B--2---:R-:W-:Y:S01]  /*b210*/  F2FP.BF16.F32.PACK_AB R4, R110, R109 ;  /* 0x0000006d6e04723e */ /* 0x004fe200000010ff */
[----:B------:R1:W-:Y:S01]  /*b220*/  MUFU.EX2 R29, R13 ;  /* 0x0000000d001d7308 */ /* 0x0003e20000000800 */
[----:B------:R-:W-:Y:S01]  /*b230*/  F2FP.BF16.F32.PACK_AB R5, R61, R62 ;  /* 0x0000003e3d05723e */ /* 0x000fe200000010ff */
[----:B------:R-:W-:Y:S01]  /*b240*/  FADD.FTZ R0, R171, R0 ;  /* 0x00000000ab007221 */ /* 0x000fe20000010000 */
[----:B------:R-:W-:Y:S01]  /*b250*/  F2FP.BF16.F32.PACK_AB R6, R92, R104 ;  /* 0x000000685c06723e */ /* 0x000fe200000010ff */
[----:B------:R-:W-:Y:S01]  /*b260*/  IMAD.MOV.U32 R221, RZ, RZ, R215 ;  /* 0x000000ffffdd7224 */ /* 0x000fe200078e00d7 */
[----:B------:R-:W-:-:S02]  /*b270*/  F2FP.BF16.F32.PACK_AB R7, R42, R60 ;  /* 0x0000003c2a07723e */ /* 0x000fc400000010ff */
[----:B------:R-:W-:Y:S01]  /*b280*/  MOV R225, R214 ;  /* 0x000000d600e17202 */ /* 0x000fe20000000f00 */
[----:B------:R-:W-:Y:S01]  /*b290*/  MUFU.EX2 R28, R2 ;  /* 0x00000002001c7308 */ /* 0x000fe20000000800 */
[----:B------:R-:W-:Y:S01]  /*b2a0*/  MOV R204, R144 ;  /* 0x0000009000cc7202 */ /* 0x000fe20000000f00 */
[----:B------:R-:W-:Y:S01]  /*b2b0*/  IMAD.MOV.U32 R233, RZ, RZ, R180 ;  /* 0x000000ffffe97224 */ /* 0x000fe200078e00b4 */
[----:B------:R-:W-:Y:S01]  /*b2c0*/  MOV R234, R150 ;  /* 0x0000009600ea7202 */ /* 0x000fe20000000f00 */
[C---:B------:R-:W-:Y:S01]  /*b2d0*/  HMMA.16816.F32.BF16 R72, R4.reuse, R20, R72 ;  /* 0x000000140448723c */ /* 0x040fe20000041848 */
[----:B------:R2:W5:Y:S03]  /*b2e0*/  LDL.LU R164, [R1+0x6c] ;  /* 0x00006c0001a47983 */ /* 0x0005660000300800 */
[----:B------:R2:W-:Y:S01]  /*b2f0*/  MUFU.EX2 R20, R12 ;  /* 0x0000000c00147308 */ /* 0x0005e20000000800 */
[----:B-1----:R-:W-:Y:S01]  /*b300*/  FADD.FTZ R13, R170, R3 ;  /* 0x00000003aa0d7221 */ /* 0x002fe20000010000 */
[----:B------:R-:W-:Y:S01]  /*b310*/  MOV R170, R175 ;  /* 0x000000af00aa7202 */ /* 0x000fe20000000f00 */
[----:B------:R-:W-:Y:S01]  /*b320*/  FADD.FTZ R0, R247, R0 ;  /* 0x00000000f7007221 */ /* 0x000fe20000010000 */
[----:B------:R-:W-:Y:S01]  /*b330*/  MOV R171, R173 ;  /* 0x000000ad00ab7202 */ /* 0x000fe20000000f00 */
[----:B------:R-:W-:Y:S01]  /*b340*/  HMMA.16816.F32.BF16 R48, R4, R8, R48 ;  /* 0x000000080430723c */ /* 0x000fe20000041830 */
[----:B------:R-:W-:Y:S01]  /*b350*/  MOV R175, R216 ;  /* 0x000000d800af7202 */ /* 0x000fe20000000f00 */
[----:B--2---:R-:W-:Y:S01]  /*b360*/  FADD.FTZ R12, R237, R15 ;  /* 0x0000000fed0c7221 */ /* 0x004fe20000010000 */
[----:B------:R-:W-:-:S02]  /*b370*/  MOV R216, R228 ;  /* 0x000000e400d87202 */ /* 0x000fc40000000f00 */
[----:B------:R-:W-:Y:S01]  /*b380*/  MOV R228, R209 ;  /* 0x000000d100e47202 */ /* 0x000fe20000000f00 */
[----:B------:R-:W-:Y:S01]  /*b390*/  FADD.FTZ R8, R246, R12 ;  /* 0x0000000cf6087221 */ /* 0x000fe20000010000 */
[----:B------:R-:W-:Y:S01]  /*b3a0*/  IMAD.MOV.U32 R209, RZ, RZ, R207 ;  /* 0x000000ffffd17224 */ /* 0x000fe200078e00cf */
[----:B------:R-:W-:Y:S02]  /*b3b0*/  MOV R207, R183 ;  /* 0x000000b700cf7202 */ /* 0x000fe40000000f00 */
[----:B------:R-:W-:Y:S01]  /*b3c0*/  MOV R183, R201 ;  /* 0x000000c900b77202 */ /* 0x000fe20000000f00 */
[----:B------:R-:W-:Y:S01]  /*b3d0*/  HMMA.16816.F32.BF16 R84, R4, R24, R84 ;  /* 0x000000180454723c */ /* 0x000fe20000041854 */
[----:B------:R-:W-:Y:S02]  /*b3e0*/  MOV R208, R209 ;  /* 0x000000d100d07202 */ /* 0x000fe40000000f00 */
[----:B------:R-:W-:Y:S01]  /*b3f0*/  MOV R215, R220 ;  /* 0x000000dc00d77202 */ /* 0x000fe20000000f00 */
[----:B------:R-:W-:Y:S01]  /*b400*/  IMAD.MOV.U32 R220, RZ, RZ, R156 ;  /* 0x000000ffffdc7224 */ /* 0x000fe200078e009c */
[----:B------:R-:W-:-:S03]  /*b410*/  MOV R212, R183 ;  /* 0x000000b700d47202 */ /* 0x000fc60000000f00 */
[----:B------:R-:W-:Y:S01]  /*b420*/  HMMA.16816.F32.BF16 R76, R4, R26, R76 ;  /* 0x0000001a044c723c */ /* 0x000fe2000004184c */
[----:B------:R-:W-:Y:S01]  /*b430*/  IMAD.MOV.U32 R156, RZ, RZ, R145 ;  /* 0x000000ffff9c7224 */ /* 0x000fe200078e0091 */
[----:B------:R-:W-:-:S06]  /*b440*/  MOV R213, R204 ;  /* 0x000000cc00d57202 */ /* 0x000fcc0000000f00 */
[C---:B------:R-:W-:Y:S08]  /*b450*/  HMMA.16816.F32.BF16 R68, R4.reuse, R22, R68 ;  /* 0x000000160444723c */ /* 0x040ff00000041844 */
[C---:B------:R-:W-:Y:S08]  /*b460*/  HMMA.16816.F32.BF16 R56, R4.reuse, R16, R56 ;  /* 0x000000100438723c */ /* 0x040ff00000041838 */
[C---:B------:R-:W-:Y:S08]  /*b470*/  HMMA.16816.F32.BF16 R52, R4.reuse, R18, R52 ;  /* 0x000000120434723c */ /* 0x040ff00000041834 */
[----:B------:R-:W-:Y:S01]  /*b480*/  HMMA.16816.F32.BF16 R44, R4, R10, R44 ;  /* 0x0000000a042c723c */ /* 0x000fe2000004182c */
[----:B------:R-:W-:Y:S01]  /*b490*/  MOV R211, R156 ;  /* 0x0000009c00d37202 */ /* 0x000fe20000000f00 */
[----:B------:R-:W1:Y:S01]  /*b4a0*/  MUFU.EX2 R63, R63 ;  /* 0x0000003f003f7308 */ /* 0x000e620000000800 */
[----:B------:R-:W-:Y:S01]  /*b4b0*/  MOV R214, R229 ;  /* 0x000000e500d67202 */ /* 0x000fe20000000f00 */
[----:B------:R-:W-:Y:S01]  /*b4c0*/  IMAD.MOV.U32 R229, RZ, RZ, R226 ;  /* 0x000000ffffe57224 */ /* 0x000fe200078e00e2 */
[----:B------:R-:W-:Y:S01]  /*b4d0*/  MOV R173, R219 ;  /* 0x000000db00ad7202 */ /* 0x000fe20000000f00 */
[----:B------:R-:W-:Y:S01]  /*b4e0*/  LDSM.16.MT88.4 R16, [R81+0xb800] ;  /* 0x00b800005110783b */ /* 0x000fe20000004200 */
[----:B------:R-:W-:-:S02]  /*b4f0*/  MOV R226, R189 ;  /* 0x000000bd00e27202 */ /* 0x000fc40000000f00 */
[----:B------:R-:W-:Y:S02]  /*b500*/  MOV R219, R190 ;  /* 0x000000be00db7202 */ /* 0x000fe40000000f00 */
[----:B------:R-:W-:Y:S02]  /*b510*/  MOV R201, R188 ;  /* 0x000000bc00c97202 */ /* 0x000fe40000000f00 */
[----:B------:R-:W-:Y:S01]  /*b520*/  MOV R209, R149 ;  /* 0x0000009500d17202 */ /* 0x000fe20000000f00 */
[----:B------:R-:W2:Y:S01]  /*b530*/  MUFU.EX2 R30, R30 ;  /* 0x0000001e001e7308 */ /* 0x000ea20000000800 */
[----:B------:R-:W2:Y:S07]  /*b540*/  LDSM.16.MT88.4 R188, [R40+0xb800] ;  /* 0x00b8000028bc783b */ /* 0x000eae0000004200 */
[----:B------:R-:W2:Y:S08]  /*b550*/  MUFU.EX2 R102, R102 ;  /* 0x0000006600667308 */ /* 0x000eb00000000800 */
[----:B------:R-:W2:Y:S01]  /*b560*/  MUFU.EX2 R82, R82 ;  /* 0x0000005200527308 */ /* 0x000ea20000000800 */
[----:B---3--:R-:W-:-:S04]  /*b570*/  MOV R231, R181 ;  /* 0x000000b500e77202 */ /* 0x008fc80000000f00 */
[----:B------:R-:W-:Y:S02]  /*b580*/  MOV R237, R231 ;  /* 0x000000e700ed7202 */ /* 0x000fe40000000f00 */
[----:B------:R-:W-:Y:S02]  /*b590*/  MOV R231, R230 ;  /* 0x000000e600e77202 */ /* 0x000fe40000000f00 */
[----:B------:R-:W-:Y:S01]  /*b5a0*/  MOV R230, R224 ;  /* 0x000000e000e67202 */ /* 0x000fe20000000f00 */
[----:B------:R-:W-:Y:S02]  /*b5b0*/  IMAD.MOV.U32 R224, RZ, RZ, R221 ;  /* 0x000000ffffe07224 */ /* 0x000fe400078e00dd */
[----:B----4-:R-:W-:Y:S01]  /*b5c0*/  FADD.FTZ R14, R167, R14 ;  /* 0x0000000ea70e7221 */ /* 0x010fe20000010000 */
[----:B------:R-:W-:Y:S01]  /*b5d0*/  MOV R221, R225 ;  /* 0x000000e100dd7202 */ /* 0x000fe20000000f00 */
[----:B------:R-:W-:Y:S01]  /*b5e0*/  FADD.FTZ R2, R237, R13 ;  /* 0x0000000ded027221 */ /* 0x000fe20000010000 */
[----:B------:R-:W-:Y:S01]  /*b5f0*/  MOV R225, R170 ;  /* 0x000000aa00e17202 */ /* 0x000fe20000000f00 */
[----:B------:R-:W-:Y:S01]  /*b600*/  FADD.FTZ R13, R230, R0 ;  /* 0x00000000e60d7221 */ /* 0x000fe20000010000 */
[----:B------:R-:W-:Y:S01]  /*b610*/  MOV R170, R171 ;  /* 0x000000ab00aa7202 */ /* 0x000fe20000000f00 */
[----:B------:R-:W-:Y:S01]  /*b620*/  FADD.FTZ R3, R169, R14 ;  /* 0x0000000ea9037221 */ /* 0x000fe20000010000 */
[----:B------:R-:W-:Y:S01]  /*b630*/  MOV R171, R172 ;  /* 0x000000ac00ab7202 */ /* 0x000fe20000000f00 */
[----:B------:R-:W3:Y:S01]  /*b640*/  MUFU.EX2 R103, R103 ;  /* 0x0000006700677308 */ /* 0x000ee20000000800 */
        /* <DEDUP_REMOVED lines=25> */
[----:B------:R-:W-:-:S02]  /*b7e0*/  IMAD.MOV.U32 R212, RZ, RZ, R213 ;  /* 0x000000ffffd47224 */ /* 0x000fc400078e00d5 */
        /* <DEDUP_REMOVED lines=27> */
[----:B------:R-:W4:Y:S01]  /*b9a0*/  MUFU.EX2 R83, R83 ;  /* 0x0000005300537308 */ /* 0x000f220000000800 */
        /* <DEDUP_REMOVED lines=36> */
[----:B------:R-:W-:-:S02]  /*bbf0*/  IMAD.MOV.U32 R216, RZ, RZ, R182 ;  /* 0x000000ffffd87224 */ /* 0x000fc400078e00b6 */
        /* <DEDUP_REMOVED lines=47> */
[----:B------:R-:W4:Y:S01]  /*bef0*/  LDSM.16.MT88.4 R144, [R43+0xb800] ;  /* 0x00b800002b90783b */ /* 0x000f220000004200 */
[----:B------:R-:W-:Y:S01]  /*bf00*/  FADD.FTZ R2, R116, R2 ;  /* 0x0000000274027221 */ /* 0x000fe20000010000 */
[----:B------:R-:W-:-:S03]  /*bf10*/  FADD.FTZ R4, R92, R4 ;  /* 0x000000045c047221 */ /* 0x000fc60000010000 */
[----:B------:R-:W4:Y:S01]  /*bf20*/  MUFU.EX2 R32, R32 ;  /* 0x0000002000207308 */ /* 0x000f220000000800 */
[----:B------:R-:W-:Y:S01]  /*bf30*/  FADD.FTZ R3, R42, R3 ;  /* 0x000000032a037221 */ /* 0x000fe20000010000 */
[----:B------:R-:W-:Y:S01]  /*bf40*/  FADD.FTZ R0, R111, R0 ;  /* 0x000000006f007221 */ /* 0x000fe20000010000 */
[----:B------:R-:W-:-:S05]  /*bf50*/  FADD.FTZ R2, R115, R2 ;  /* 0x0000000273027221 */ /* 0x000fca0000010000 */
[----:B------:R-:W4:Y:S01]  /*bf60*/  MUFU.EX2 R108, R108 ;  /* 0x0000006c006c7308 */ /* 0x000f220000000800 */
[----:B------:R-:W-:Y:S01]  /*bf70*/  FADD.FTZ R4, R101, R4 ;  /* 0x0000000465047221 */ /* 0x000fe20000010000 */
[----:B-1----:R-:W-:-:S06]  /*bf80*/  FADD.FTZ R3, R63, R3 ;  /* 0x000000033f037221 */ /* 0x002fcc0000010000 */
[----:B------:R-:W1:Y:S01]  /*bf90*/  MUFU.EX2 R100, R100 ;  /* 0x0000006400647308 */ /* 0x000e620000000800 */
[----:B--2---:R-:W-:Y:S01]  /*bfa0*/  FADD.FTZ R0, R30, R0 ;  /* 0x000000001e007221 */ /* 0x004fe20000010000 */
[----:B------:R-:W-:-:S06]  /*bfb0*/  FADD.FTZ R2, R29, R2 ;  /* 0x000000021d027221 */ /* 0x000fcc0000010000 */
[----:B------:R-:W2:Y:S01]  /*bfc0*/  MUFU.EX2 R33, R33 ;  /* 0x0000002100217308 */ /* 0x000ea20000000800 */
[----:B------:R-:W2:Y:S01]  /*bfd0*/  S2R R166, SR_TID.X ;  /* 0x0000000000a67919 */ /* 0x000ea20000002100 */
[----:B------:R-:W-:-:S06]  /*bfe0*/  FADD.FTZ R4, R102, R4 ;  /* 0x0000000466047221 */ /* 0x000fcc0000010000 */
[----:B------:R-:W2:Y:S01]  /*bff0*/  MUFU.EX2 R31, R31 ;  /* 0x0000001f001f7308 */ /* 0x000ea20000000800 */
[----:B------:R2:W5:Y:S01]  /*c000*/  LDL.LU R167, [R1+0x68] ;  /* 0x0000680001a77983 */ /* 0x0005620000300800 */
[----:B------:R-:W-:Y:S01]  /*c010*/  FADD.FTZ R3, R82, R3 ;  /* 0x0000000352037221 */ /* 0x000fe20000010000 */
[----:B------:R-:W-:Y:S01]  /*c020*/  FADD.FTZ R0, R20, R0 ;  /* 0x0000000014007221 */ /* 0x000fe20000010000 */
[----:B------:R-:W-:Y:S01]  /*c030*/  FADD.FTZ R2, R28, R2 ;  /* 0x000000021c027221 */ /* 0x000fe20000010000 */
[----:B------:R2:W5:Y:S01]  /*c040*/  LDL.LU R169, [R1+0x64] ;  /* 0x0000640001a97983 */ /* 0x0005620000300800 */
[----:B---3--:R-:W-:Y:S01]  /*c050*/  FADD.FTZ R4, R103, R4 ;  /* 0x0000000467047221 */ /* 0x008fe20000010000 */
[----:B----4-:R-:W-:Y:S02]  /*c060*/  FADD.FTZ R3, R83, R3 ;  /* 0x0000000353037221 */ /* 0x010fe40000010000 */
[----:B------:R3:W5:Y:S01]  /*c070*/  LDL.LU R248, [R1+0x60] ;  /* 0x0000600001f87983 */ /* 0x0007620000300800 */
[----:B------:R-:W-:-:S03]  /*c080*/  FADD.FTZ R0, R34, R0 ;  /* 0x0000000022007221 */ /* 0x000fc60000010000 */
[----:B------:R3:W5:Y:S01]  /*c090*/  LDL.LU R247, [R1+0x5c] ;  /* 0x00005c0001f77983 */ /* 0x0007620000300800 */
[----:B------:R-:W-:-:S03]  /*c0a0*/  FADD.FTZ R2, R32, R2 ;  /* 0x0000000220027221 */ /* 0x000fc60000010000 */
        /* <DEDUP_REMOVED lines=25> */
[----:B------:R-:W-:-:S07]  /*c240*/  SHF.L.U32 R166, R166, 0x3, RZ ;  /* 0x00000003a6a67819 */ /* 0x000fce00000006ff */
[----:B------:R-:W-:Y:S01]  /*c250*/  HMMA.16816.F32.BF16 R184, R200, R190, R184 ;  /* 0x000000bec8b8723c */ /* 0x000fe200000418b8 */
[----:B------:R-:W-:-:S07]  /*c260*/  LOP3.LUT R166, R166, 0x38, RZ, 0xc0, !PT ;  /* 0x00000038a6a67812 */ /* 0x000fce00078ec0ff */
        /* <DEDUP_REMOVED lines=15> */
[----:B---3--:R-:W-:-:S15]  /*c360*/  @!P6 BRA `(.L_x_458) ;  /* 0x0000005c00fce947 */ /* 0x008fde0003800000 */
[----:B------:R-:W2:Y:S01]  /*c370*/  LDL.LU R209, [R1+0x28] ;  /* 0x0000280001d17983 */ /* 0x000ea20000300800 */
[----:B-----5:R-:W-:Y:S01]  /*c380*/  VIADD R242, R244, 0xfffffffe ;  /* 0xfffffffef4f27836 */ /* 0x020fe20000000000 */
[----:B------:R-:W1:Y:S01]  /*c390*/  LDCU UR4, c[0x0][0x440] ;  /* 0x00008800ff0477ac */ /* 0x000e620008000800 */
[----:B------:R-:W3:Y:S01]  /*c3a0*/  LDC.64 R244, c[0x0][0x3c0] ;  /* 0x0000f000fff47b82 */ /* 0x000ee20000000a00 */
[----:B------:R-:W4:Y:S01]  /*c3b0*/  S2R R219, SR_TID.X ;  /* 0x0000000000db7919 */ /* 0x000f220000002100 */
[----:B------:R-:W-:Y:S01]  /*c3c0*/  IMAD.MOV.U32 R234, RZ, RZ, 0x20 ;  /* 0x00000020ffea7424 */ /* 0x000fe200078e00ff */
[----:B------:R-:W-:Y:S01]  /*c3d0*/  MOV R170, R168 ;  /* 0x000000a800aa7202 */ /* 0x000fe20000000f00 */
[----:B------:R-:W-:Y:S01]  /*c3e0*/  IMAD.MOV.U32 R236, RZ, RZ, 0x20 ;  /* 0x00000020ffec7424 */ /* 0x000fe200078e00ff */
[----:B------:R-:W-:Y:S01]  /*c3f0*/  MOV R239, 0x40 ;  /* 0x0000004000ef7802 */ /* 0x000fe20000000f00 */
[----:B------:R-:W-:Y:S01]  /*c400*/  IMAD.MOV.U32 R238, RZ, RZ, 0x20 ;  /* 0x00000020ffee7424 */ /* 0x000fe200078e00ff */
[----:B------:R-:W-:Y:S01]  /*c410*/  SEL R234, R234, 0xffffffe0, !P2 ;  /* 0xffffffe0eaea7807 */ /* 0x000fe20005000000 */
[----:B------:R-:W-:Y:S01]  /*c420*/  IMAD.MOV.U32 R172, RZ, RZ, R164 ;  /* 0x000000ffffac7224 */ /* 0x000fe200078e00a4 */
[----:B------:R-:W2:Y:S01]  /*c430*/  LDCU UR6, c[0x0][0x440] ;  /* 0x00008800ff0677ac */ /* 0x000ea20008000800 */
[----:B------:R-:W-:Y:S01]  /*c440*/  IMAD.MOV.U32 R171, RZ, RZ, R167 ;  /* 0x000000ffffab7224 */ /* 0x000fe200078e00a7 */
[----:B-1----:R-:W-:Y:S01]  /*c450*/  ISETP.GE.AND P3, PT, R166, UR4, PT ;  /* 0x00000004a6007c0c */ /* 0x002fe2000bf66270 */
[----:B------:R-:W-:Y:S01]  /*c460*/  IMAD.MOV.U32 R166, RZ, RZ, R169 ;  /* 0x000000ffffa67224 */ /* 0x000fe200078e00a9 */
[----:B------:R-:W1:Y:S01]  /*c470*/  LDCU UR4, c[0x0][0x45c] ;  /* 0x00008b80ff0477ac */ /* 0x000e620008000800 */
[----:B----4-:R-:W-:-:S02]  /*c480*/  IMAD.SHL.U32 R228, R219, 0x40, RZ ;  /* 0x00000040dbe47824 */ /* 0x010fc400078e00ff */
[C---:B------:R-:W-:Y:S02]  /*c490*/  IMAD.SHL.U32 R216, R219.reuse, 0x8, RZ ;  /* 0x00000008dbd87824 */ /* 0x040fe400078e00ff */
[----:B------:R-:W-:Y:S01]  /*c4a0*/  IMAD.SHL.U32 R219, R219, 0x2, RZ ;  /* 0x00000002dbdb7824 */ /* 0x000fe200078e00ff */
[----:B------:R-:W-:-:S04]  /*c4b0*/  LOP3.LUT R0, R228, 0x1c0, RZ, 0xc0, !PT ;  /* 0x000001c0e4007812 */ /* 0x000fc800078ec0ff */
[----:B------:R-:W-:Y:S02]  /*c4c0*/  LOP3.LUT R219, R219, 0x6, RZ, 0xc0, !PT ;  /* 0x00000006dbdb7812 */ /* 0x000fe400078ec0ff */
[----:B------:R-:W-:-:S03]  /*c4d0*/  LOP3.LUT R0, R0, 0x38, R216, 0xf8, !PT ;  /* 0x0000003800007812 */ /* 0x000fc600078ef8d8 */
[----:B------:R-:W-:-:S05]  /*c4e0*/  IMAD.IADD R4, R219, 0x1, R241 ;  /* 0x00000001db047824 */ /* 0x000fca00078e02f1 */
[----:B------:R4:W-:Y:S01]  /*c4f0*/  STL [R1+0x14], R4 ;  /* 0x0000140401007387 */ /* 0x0009e20000100800 */
[----:B--2---:R-:W-:Y:S02]  /*c500*/  IMAD.MOV.U32 R226, RZ, RZ, R209 ;  /* 0x000000ffffe27224 */ /* 0x004fe400078e00d1 */
[----:B------:R-:W2:Y:S02]  /*c510*/  S2R R209, SR_TID.X ;  /* 0x0000000000d17919 */ /* 0x000ea40000002100 */
[C---:B--2---:R-:W-:Y:S01]  /*c520*/  IMAD.SHL.U32 R2, R209.reuse, 0x40, RZ ;  /* 0x00000040d1027824 */ /* 0x044fe200078e00ff */
[----:B------:R-:W-:Y:S01]  /*c530*/  SHF.R.U32.HI R232, RZ, 0x1, R209 ;  /* 0x00000001ffe87819 */ /* 0x000fe200000116d1 */
[C---:B------:R-:W-:Y:S01]  /*c540*/  IMAD.SHL.U32 R3, R209.reuse, 0x8, RZ ;  /* 0x00000008d1037824 */ /* 0x040fe200078e00ff */
[----:B------:R-:W-:Y:S02]  /*c550*/  LOP3.LUT P1, RZ, R209, 0x2, RZ, 0xc0, !PT ;  /* 0x00000002d1ff7812 */ /* 0x000fe4000782c0ff */
[----:B------:R-:W-:-:S02]  /*c560*/  LOP3.LUT R232, R0, 0x8, R232, 0x78, !PT ;  /* 0x0000000800e87812 */ /* 0x000fc400078e78e8 */
[C---:B------:R-:W-:Y:S02]  /*c570*/  LOP3.LUT R233, R2.reuse, 0x1c0, RZ, 0xc0, !PT ;  /* 0x000001c002e97812 */ /* 0x040fe400078ec0ff */
[----:B------:R-:W-:Y:S02]  /*c580*/  LOP3.LUT R0, R2, 0x400, RZ, 0xc0, !PT ;  /* 0x0000040002007812 */ /* 0x000fe400078ec0ff */
[----:B------:R-:W-:Y:S02]  /*c590*/  IADD3 R2, PT, PT, R226, R80, RZ ;  /* 0x00000050e2027210 */ /* 0x000fe40007ffe0ff */
[----:B------:R-:W-:Y:S02]  /*c5a0*/  LOP3.LUT R233, R233, 0x38, R3, 0xf8, !PT ;  /* 0x00000038e9e97812 */ /* 0x000fe400078ef803 */
[----:B------:R-:W-:Y:S01]  /*c5b0*/  LOP3.LUT R232, R232, 0x200, R228, 0xf8, !PT ;  /* 0x00000200e8e87812 */ /* 0x000fe200078ef8e4 */
[----:B------:R4:W-:Y:S01]  /*c5c0*/  STL [R1+0x10], R2 ;  /* 0x0000100201007387 */ /* 0x0009e20000100800 */
[----:B------:R-:W-:-:S02]  /*c5d0*/  LOP3.LUT R233, R233, 0x8, R209, 0x78, !PT ;  /* 0x00000008e9e97812 */ /* 0x000fc400078e78d1 */
[----:B------:R-:W-:Y:S02]  /*c5e0*/  SEL R236, R236, 0xffffffe0, !P1 ;  /* 0xffffffe0ecec7807 */ /* 0x000fe40004800000 */
[----:B------:R-:W-:Y:S01]  /*c5f0*/  LEA R232, R232, UR5, 0x1 ;  /* 0x00000005e8e87c11 */ /* 0x000fe2000f8e08ff */
[----:B------:R-:W-:Y:S01]  /*c600*/  IMAD R233, R233, 0x2, R0 ;  /* 0x00000002e9e97824 */ /* 0x000fe200078e0200 */
[----:B------:R-:W-:Y:S01]  /*c610*/  LOP3.LUT P0, RZ, R209, 0x2, RZ, 0xc0, !PT ;  /* 0x00000002d1ff7812 */ /* 0x000fe2000780c0ff */
[----:B------:R-:W-:Y:S01]  /*c620*/  IMAD.IADD R237, R235, 0x1, R236 ;  /* 0x00000001ebed7824 */ /* 0x000fe200078e02ec */
[----:B------:R-:W-:Y:S01]  /*c630*/  LOP3.LUT R241, R3, 0x38, RZ, 0xc0, !PT ;  /* 0x0000003803f17812 */ /* 0x000fe200078ec0ff */
[----:B------:R-:W-:Y:S01]  /*c640*/  IMAD.IADD R234, R234, 0x1, R232 ;  /* 0x00000001eaea7824 */ /* 0x000fe200078e02e8 */
[----:B------:R-:W-:Y:S01]  /*c650*/  SEL R238, R238, 0xffffffe0, !P0 ;  /* 0xffffffe0eeee7807 */ /* 0x000fe20004000000 */
[----:B------:R-:W-:Y:S01]  /*c660*/  VIADD R0, R232, 0x8000 ;  /* 0x00008000e8007836 */ /* 0x000fe20000000000 */
[----:B-1-3--:R-:W-:Y:S07]  /*c670*/  BRA `(.L_x_459) ;  /* 0x0000000400f07947 */ /* 0x00afee0003800000 */
.L_x_461:
[----:B------:R-:W-:Y:S01]  /*c680*/  IMAD.SHL.U32 R0, R249, 0x8, RZ ;  /* 0x00000008f9007824 */ /* 0x000fe200078e00ff */
[----:B------:R-:W1:Y:S04]  /*c690*/  @!P1 LDC.64 R174, c[0x0][0x3b8] ;  /* 0x0000ee00ffae9b82 */ /* 0x000e680000000a00 */
[----:B------:R-:W-:Y:S04]  /*c6a0*/  LOP3.LUT R0, R0, 0x38, RZ, 0xc0, !PT ;  /* 0x0000003800007812 */ /* 0x000fe800078ec0ff */
[----:B------:R-:W-:Y:S01]  /*c6b0*/  ISETP.GE.AND P3, PT, R0, UR6, PT ;  /* 0x0000000600007c0c */ /* 0x000fe2000bf66270 */
[C---:B------:R-:W-:Y:S01]  /*c6c0*/  @!P1 VIADD R0, R242.reuse, 0xffffffff ;  /* 0xfffffffff2009836 */ /* 0x040fe20000000000 */
[----:B------:R-:W2:Y:S08]  /*c6d0*/  @!P1 LDC.64 R210, c[0x0][0x3b8] ;  /* 0x0000ee00ffd29b82 */ /* 0x000eb00000000a00 */
[----:B------:R-:W3:Y:S03]  /*c6e0*/  @!P1 LDC.64 R214, c[0x0][0x3b8] ;  /* 0x0000ee00ffd69b82 */ /* 0x000ee60000000a00 */
[----:B------:R-:W-:Y:S02]  /*c6f0*/  @!P3 VIADD R167, R242, 0xffffffff ;  /* 0xfffffffff2a7b836 */ /* 0x000fe40000000000 */
[C---:B-1----:R-:W-:Y:S03]  /*c700*/  @!P1 IMAD.WIDE.U32 R168, R0.reuse, R174, RZ ;  /* 0x000000ae00a89225 */ /* 0x042fe600078e00ff */
[----:B------:R-:W1:Y:S01]  /*c710*/  @!P3 LDC.64 R208, c[0x0][0x3b8] ;  /* 0x0000ee00ffd0bb82 */ /* 0x000e620000000a00 */
[----:B------:R-:W-:Y:S01]  /*c720*/  @!P1 IMAD R169, R0, R175, R169 ;  /* 0x000000af00a99224 */ /* 0x000fe200078e02a9 */
[C---:B------:R-:W-:Y:S04]  /*c730*/  @!P1 SHF.L.U32 R164, R168.reuse, 0x7, RZ ;  /* 0x00000007a8a49819 */ /* 0x040fe800000006ff */
[----:B------:R-:W-:Y:S02]  /*c740*/  @!P1 SHF.L.U64.HI R173, R168, 0x7, R169 ;  /* 0x00000007a8ad9819 */ /* 0x000fe400000102a9 */
[----:B------:R-:W4:Y:S01]  /*c750*/  @!P1 LDC.64 R220, c[0x0][0x3b8] ;  /* 0x0000ee00ffdc9b82 */ /* 0x000f220000000a00 */
[C---:B------:R-:W-:Y:S04]  /*c760*/  @!P1 LEA R164, P2, R174.reuse, R164, 0x4 ;  /* 0x000000a4aea49211 */ /* 0x040fe800078420ff */
[----:B------:R-:W-:Y:S01]  /*c770*/  @!P1 LEA.HI.X R173, R174, R173, R175, 0x4, P2 ;  /* 0x000000adaead9211 */ /* 0x000fe200010f24af */
[----:B--2---:R-:W-:Y:S01]  /*c780*/  @!P1 IMAD.WIDE.U32 R174, R0, R210, RZ ;  /* 0x000000d200ae9225 */ /* 0x004fe200078e00ff */
[----:B------:R-:W-:Y:S01]  /*c790*/  @!P1 LEA R212, P2, R164, R246, 0x1 ;  /* 0x000000f6a4d49211 */ /* 0x000fe200078408ff */
[----:B------:R-:W2:Y:S02]  /*c7a0*/  @!P1 LDC.64 R222, c[0x0][0x3b8] ;  /* 0x0000ee00ffde9b82 */ /* 0x000ea40000000a00 */
[----:B------:R-:W-:Y:S01]  /*c7b0*/  @!P1 IMAD R175, R0, R211, R175 ;  /* 0x000000d300af9224 */ /* 0x000fe200078e02af */
[----:B------:R-:W-:Y:S01]  /*c7c0*/  @!P1 LEA.HI.X R213, R164, R243, R173, 0x1, P2 ;  /* 0x000000f3a4d59211 */ /* 0x000fe200010f0cad */
[----:B------:R-:W-:Y:S01]  /*c7d0*/  @!P1 VIADD R164, R242, 0xffffffff ;  /* 0xfffffffff2a49836 */ /* 0x000fe20000000000 */
[----:B------:R-:W-:Y:S01]  /*c7e0*/  @!P1 SHF.L.U32 R0, R174, 0x7, RZ ;  /* 0x00000007ae009819 */ /* 0x000fe200000006ff */
[C---:B-1----:R-:W-:Y:S03]  /*c7f0*/  @!P3 IMAD.WIDE.U32 R168, R167.reuse, R208, RZ ;  /* 0x000000d0a7a8b225 */ /* 0x042fe600078e00ff */
[----:B------:R-:W-:Y:S01]  /*c800*/  @!P1 LEA R0, P2, R210, R0, 0x5 ;  /* 0x00000000d2009211 */ /* 0x000fe200078428ff */
[----:B------:R-:W-:Y:S01]  /*c810*/  @!P3 IMAD R169, R167, R209, R169 ;  /* 0x000000d1a7a9b224 */ /* 0x000fe200078e02a9 */
[----:B------:R-:W-:Y:S01]  /*c820*/  @!P3 LEA R216, P4, R168, R246, 0x8 ;  /* 0x000000f6a8d8b211 */ /* 0x000fe200078840ff */
[----:B------:R-:W1:Y:S01]  /*c830*/  @!P1 LDC.64 R208, c[0x0][0x3b8] ;  /* 0x0000ee00ffd09b82 */ /* 0x000e620000000a00 */
[----:B------:R-:W-:Y:S02]  /*c840*/  @!P1 SHF.L.U64.HI R167, R174, 0x7, R175 ;  /* 0x00000007aea79819 */ /* 0x000fe400000102af */
[----:B------:R-:W-:Y:S01]  /*c850*/  @!P3 LEA.HI.X R173, R168, R243, R169, 0x8, P4 ;  /* 0x000000f3a8adb211 */ /* 0x000fe200020f44a9 */
[----:B------:R-:W-:Y:S01]  /*c860*/  @!P3 IMAD.MOV.U32 R174, RZ, RZ, R216 ;  /* 0x000000ffffaeb224 */ /* 0x000fe200078e00d8 */
[----:B------:R-:W-:Y:S01]  /*c870*/  @!P1 LEA.HI.X R167, R210, R167, R211, 0x5, P2 ;  /* 0x000000a7d2a79211 */ /* 0x000fe200010f2cd3 */
[----:B---3--:R-:W-:Y:S01]  /*c880*/  @!P1 IMAD.WIDE.U32 R168, R164, R214, RZ ;  /* 0x000000d6a4a89225 */ /* 0x008fe200078e00ff */
[C---:B------:R-:W-:Y:S03]  /*c890*/  @!P1 LEA R210, P2, R0.reuse, R246, 0x1 ;  /* 0x000000f600d29211 */ /* 0x040fe600078408ff */
[----:B------:R-:W-:Y:S01]  /*c8a0*/  @!P3 IMAD.MOV.U32 R175, RZ, RZ, R173 ;  /* 0x000000ffffafb224 */ /* 0x000fe200078e00ad */
[----:B------:R-:W-:Y:S01]  /*c8b0*/  @!P1 LEA.HI.X R211, R0, R243, R167, 0x1, P2 ;  /* 0x000000f300d39211 */ /* 0x000fe200010f0ca7 */
[----:B------:R-:W-:Y:S02]  /*c8c0*/  @!P1 IMAD R169, R164, R215, R169 ;  /* 0x000000d7a4a99224 */ /* 0x000fe400078e02a9 */
[----:B------:R-:W-:Y:S01]  /*c8d0*/  @!P1 IMAD R173, R215, 0x30, RZ ;  /* 0x00000030d7ad9824 */ /* 0x000fe200078e02ff */
[----:B------:R-:W-:Y:S01]  /*c8e0*/  @!PT LDS RZ, [RZ] ;  /* 0x00000000fffff984 */ /* 0x000fe20000000800 */
[----:B------:R-:W-:Y:S01]  /*c8f0*/  @!PT LDS RZ, [RZ] ;  /* 0x00000000fffff984 */ /* 0x000fe20000000800 */
[----:B------:R-:W-:Y:S01]  /*c900*/  @!PT LDS RZ, [RZ] ;  /* 0x00000000fffff984 */ /* 0x000fe20000000800 */
[----:B------:R3:W-:Y:S01]  /*c910*/  @!P3 LDGSTS.E.BYPASS.LTC128B.128 [R240+0x4000], desc[UR14][R174.64] ;  /* 0x04000000aef0bfae */ /* 0x0007e2000b981a0e */
[C---:B------:R-:W-:Y:S02]  /*c920*/  @!P1 VIADD R0, R242.reuse, 0xffffffff ;  /* 0xfffffffff2009836 */ /* 0x040fe40000000000 */
[----:B------:R-:W-:Y:S02]  /*c930*/  @!P1 VIADD R167, R242, 0xffffffff ;  /* 0xfffffffff2a79836 */ /* 0x000fe40000000000 */
[----:B------:R1:W-:Y:S05]  /*c940*/  @P3 STS.128 [R240+0x4000], RZ ;  /* 0x004000fff0003388 */ /* 0x0003ea0000000c00 */
[----:B------:R1:W-:Y:S05]  /*c950*/  @P1 STS.128 [R240+0x4800], RZ ;  /* 0x004800fff0001388 */ /* 0x0003ea0000000c00 */
[----:B------:R-:W-:Y:S01]  /*c960*/  @!PT LDS RZ, [RZ] ;  /* 0x00000000fffff984 */ /* 0x000fe20000000800 */
[----:B------:R-:W-:Y:S01]  /*c970*/  @!PT LDS RZ, [RZ] ;  /* 0x00000000fffff984 */ /* 0x000fe20000000800 */
[----:B------:R-:W-:Y:S01]  /*c980*/  @!PT LDS RZ, [RZ] ;  /* 0x00000000fffff984 */ /* 0x000fe20000000800 */
[----:B------:R5:W-:Y:S05]  /*c990*/  @!P1 LDGSTS.E.BYPASS.LTC128B.128 [R240+0x4800], desc[UR14][R212.64] ;  /* 0x04800000d4f09fae */ /* 0x000bea000b981a0e */
[----:B------:R2:W-:Y:S05]  /*c9a0*/  @P1 STS.128 [R240+0x5000], RZ ;  /* 0x005000fff0001388 */ /* 0x0005ea0000000c00 */
[----:B------:R-:W-:Y:S01]  /*c9b0*/  @!PT LDS RZ, [RZ] ;  /* 0x00000000fffff984 */ /* 0x000fe20000000800 */
[----:B------:R-:W-:Y:S01]  /*c9c0*/  @!PT LDS RZ, [RZ] ;  /* 0x00000000fffff984 */ /* 0x000fe20000000800 */
[----:B------:R-:W-:Y:S01]  /*c9d0*/  @!PT LDS RZ, [RZ] ;  /* 0x00000000fffff984 */ /* 0x000fe20000000800 */
[----:B------:R2:W-:Y:S05]  /*c9e0*/  @!P1 LDGSTS.E.BYPASS.LTC128B.128 [R240+0x5000], desc[UR14][R210.64] ;  /* 0x05000000d2f09fae */ /* 0x0005ea000b981a0e */
[----:B------:R2:W-:Y:S01]  /*c9f0*/  @P1 STS.128 [R240+0x5800], RZ ;  /* 0x005800fff0001388 */ /* 0x0005e20000000c00 */
[C---:B---3--:R-:W-:Y:S02]  /*ca00*/  @!P1 SHF.L.U32 R174, R168.reuse, 0x7, RZ ;  /* 0x00000007a8ae9819 */ /* 0x048fe400000006ff */
[----:B------:R-:W-:Y:S01]  /*ca10*/  @!P1 SHF.L.U64.HI R175, R168, 0x7, R169 ;  /* 0x00000007a8af9819 */ /* 0x000fe200000102a9 */
[----:B-1----:R-:W-:Y:S04]  /*ca20*/  @!P1 IMAD.WIDE.U32 R168, R0, R208, RZ ;  /* 0x000000d000a89225 */ /* 0x002fe800078e00ff */
[----:B------:R-:W-:Y:S01]  /*ca30*/  @!P1 IMAD.WIDE.U32 R174, R214, 0x30, R174 ;  /* 0x00000030d6ae9825 */ /* 0x000fe200078e00ae */
[----:B------:R-:W-:Y:S03]  /*ca40*/  @!P1 SHF.L.U32 R164, R168, 0x7, RZ ;  /* 0x00000007a8a49819 */ /* 0x000fe600000006ff */
[----:B------:R-:W-:Y:S01]  /*ca50*/  @!P1 IMAD R169, R0, R209, R169 ;  /* 0x000000d100a99224 */ /* 0x000fe200078e02a9 */
[----:B-----5:R-:W1:Y:S01]  /*ca60*/  @!P1 LDC.64 R212, c[0x0][0x3b8] ;  /* 0x0000ee00ffd49b82 */ /* 0x020e620000000a00 */
[----:B------:R-:W-:Y:S01]  /*ca70*/  @!P1 IMAD.IADD R173, R173, 0x1, R175 ;  /* 0x00000001adad9824 */ /* 0x000fe200078e02af */
[----:B------:R-:W-:Y:S02]  /*ca80*/  @!P1 LEA R218, P4, R174, R246, 0x1 ;  /* 0x000000f6aeda9211 */ /* 0x000fe400078808ff */
[----:B------:R-:W-:Y:S02]  /*ca90*/  @!P1 LEA R164, P2, R208, R164, 0x6 ;  /* 0x000000a4d0a49211 */ /* 0x000fe400078430ff */
[----:B------:R-:W-:Y:S02]  /*caa0*/  @!P1 SHF.L.U64.HI R169, R168, 0x7, R169 ;  /* 0x00000007a8a99819 */ /* 0x000fe400000102a9 */
[----:B------:R-:W-:Y:S01]  /*cab0*/  @!P1 LEA.HI.X R219, R174, R243, R173, 0x1, P4 ;  /* 0x000000f3aedb9211 */ /* 0x000fe200020f0cad */
[C---:B----4-:R-:W-:Y:S01]  /*cac0*/  @!P1 IMAD.WIDE.U32 R174, R167.reuse, R220, RZ ;  /* 0x000000dca7ae9225 */ /* 0x050fe200078e00ff */
[----:B------:R-:W-:Y:S02]  /*cad0*/  @!P1 LEA.HI.X R208, R208, R169, R209, 0x6, P2 ;  /* 0x000000a9d0d09211 */ /* 0x000fe400010f34d1 */
[----:B------:R-:W-:Y:S01]  /*cae0*/  @!P1 LEA R216, P2, R164, R246, 0x1 ;  /* 0x000000f6a4d89211 */ /* 0x000fe200078408ff */
[----:B------:R-:W-:Y:S01]  /*caf0*/  @!PT LDS RZ, [RZ] ;  /* 0x00000000fffff984 */ /* 0x000fe20000000800 */
[----:B------:R-:W-:Y:S01]  /*cb00*/  @!PT LDS RZ, [RZ] ;  /* 0x00000000fffff984 */ /* 0x000fe20000000800 */
[----:B------:R-:W-:Y:S01]  /*cb10*/  @!PT LDS RZ, [RZ] ;  /* 0x00000000fffff984 */ /* 0x000fe20000000800 */
[----:B------:R3:W-:Y:S01]  /*cb20*/  @!P1 LDGSTS.E.BYPASS.LTC128B.128 [R240+0x5800], desc[UR14][R218.64] ;  /* 0x05800000daf09fae */ /* 0x0007e2000b981a0e */
[----:B--2---:R-:W-:Y:S04]  /*cb30*/  @!P1 IMAD.WIDE.U32 R168, R0, R222, RZ ;  /* 0x000000de00a89225 */ /* 0x004fe800078e00ff */
[----:B------:R3:W-:Y:S01]  /*cb40*/  @P1 STS.128 [R240+0x6000], RZ ;  /* 0x006000fff0001388 */ /* 0x0007e20000000c00 */
[----:B------:R-:W-:Y:S01]  /*cb50*/  @!P1 IMAD R175, R167, R221, R175 ;  /* 0x000000dda7af9224 */ /* 0x000fe200078e02af */
[----:B------:R-:W-:Y:S01]  /*cb60*/  @!P1 LEA.HI.X R217, R164, R243, R208, 0x1, P2 ;  /* 0x000000f3a4d99211 */ /* 0x000fe200010f0cd0 */
[----:B------:R-:W-:Y:S02]  /*cb70*/  @!P1 IMAD R169, R0, R223, R169 ;  /* 0x000000df00a99224 */ /* 0x000fe400078e02a9 */
[C---:B------:R-:W-:Y:S01]  /*cb80*/  @!P1 IMAD.SHL.U32 R208, R174.reuse, 0x80, RZ ;  /* 0x00000080aed09824 */ /* 0x040fe200078e00ff */
[----:B------:R-:W-:Y:S01]  /*cb90*/  @!P1 SHF.L.U64.HI R209, R174, 0x7, R175 ;  /* 0x00000007aed19819 */ /* 0x000fe200000102af */
[----:B------:R-:W-:Y:S01]  /*cba0*/  @!PT LDS RZ, [RZ] ;  /* 0x00000000fffff984 */ /* 0x000fe20000000800 */
[----:B------:R-:W-:Y:S01]  /*cbb0*/  @!PT LDS RZ, [RZ] ;  /* 0x00000000fffff984 */ /* 0x000fe20000000800 */
[----:B------:R-:W-:Y:S01]  /*cbc0*/  @!PT LDS RZ, [RZ] ;  /* 0x00000000fffff984 */ /* 0x000fe20000000800 */
[----:B------:R3:W-:Y:S01]  /*cbd0*/  @!P1 LDGSTS.E.BYPASS.LTC128B.128 [R240+0x6000], desc[UR14][R216.64] ;  /* 0x06000000d8f09fae */ /* 0x0007e2000b981a0e */
[C---:B------:R-:W-:Y:S01]  /*cbe0*/  @!P1 SHF.L.U32 R174, R168.reuse, 0x7, RZ ;  /* 0x00000007a8ae9819 */ /* 0x040fe200000006ff */
[----:B------:R-:W-:Y:S01]  /*cbf0*/  @!P1 IMAD R164, R221, 0x50, RZ ;  /* 0x00000050dda49824 */ /* 0x000fe200078e02ff */
[----:B------:R-:W-:Y:S02]  /*cc00*/  @!P1 SHF.L.U64.HI R175, R168, 0x7, R169 ;  /* 0x00000007a8af9819 */ /* 0x000fe400000102a9 */
[----:B------:R3:W-:Y:S01]  /*cc10*/  @P1 STS.128 [R240+0x6800], RZ ;  /* 0x006800fff0001388 */ /* 0x0007e20000000c00 */
[----:B-1----:R-:W-:Y:S04]  /*cc20*/  @!P1 IMAD.WIDE.U32 R168, R0, R212, RZ ;  /* 0x000000d400a89225 */ /* 0x002fe800078e00ff */
[----:B------:R-:W-:Y:S04]  /*cc30*/  @!P1 IMAD.WIDE.U32 R208, R220, 0x50, R208 ;  /* 0x00000050dcd09825 */ /* 0x000fe800078e00d0 */
[----:B------:R-:W-:Y:S01]  /*cc40*/  @!P1 IMAD R169, R0, R213, R169 ;  /* 0x000000d500a99224 */ /* 0x000fe200078e02a9 */
[-C--:B------:R-:W-:Y:S01]  /*cc50*/  @!P1 LEA R214, P5, R208, R246.reuse, 0x1 ;  /* 0x000000f6d0d69211 */ /* 0x080fe200078a08ff */
[----:B------:R-:W-:Y:S01]  /*cc60*/  @!P1 IMAD.SHL.U32 R210, R168, 0x80, RZ ;  /* 0x00000080a8d29824 */ /* 0x000fe200078e00ff */
[----:B------:R-:W-:Y:S01]  /*cc70*/  @!P1 IADD3 R164, PT, PT, R164, R209, RZ ;  /* 0x000000d1a4a49210 */ /* 0x000fe20007ffe0ff */
[----:B------:R-:W-:Y:S01]  /*cc80*/  @!P1 IMAD.WIDE.U32 R174, R222, 0x60, R174 ;  /* 0x00000060deae9825 */ /* 0x000fe200078e00ae */
[----:B------:R-:W-:Y:S02]  /*cc90*/  @!P1 SHF.L.U64.HI R211, R168, 0x7, R169 ;  /* 0x00000007a8d39819 */ /* 0x000fe400000102a9 */
[-C--:B------:R-:W-:Y:S01]  /*cca0*/  @!P1 LEA.HI.X R215, R208, R243.reuse, R164, 0x1, P5 ;  /* 0x000000f3d0d79211 */ /* 0x080fe200028f0ca4 */
[----:B------:R-:W-:Y:S02]  /*ccb0*/  @!P1 IMAD R167, R223, 0x60, RZ ;  /* 0x00000060dfa79824 */ /* 0x000fe400078e02ff */
[----:B------:R-:W-:Y:S01]  /*ccc0*/  @!P1 IMAD.WIDE.U32 R168, R212, 0x70, R210 ;  /* 0x00000070d4a89825 */ /* 0x000fe200078e00d2 */
[-C--:B------:R-:W-:Y:S01]  /*ccd0*/  @!P1 LEA R212, P4, R174, R246.reuse, 0x1 ;  /* 0x000000f6aed49211 */ /* 0x080fe200078808ff */
[----:B------:R-:W-:Y:S01]  /*cce0*/  @!PT LDS RZ, [RZ] ;  /* 0x00000000fffff984 */ /* 0x000fe20000000800 */
[----:B------:R-:W-:Y:S01]  /*ccf0*/  @!PT LDS RZ, [RZ] ;  /* 0x00000000fffff984 */ /* 0x000fe20000000800 */
[----:B------:R-:W-:Y:S01]  /*cd00*/  @!PT LDS RZ, [RZ] ;  /* 0x00000000fffff984 */ /* 0x000fe20000000800 */
[----:B------:R3:W-:Y:S02]  /*cd10*/  @!P1 LDGSTS.E.BYPASS.LTC128B.128 [R240+0x6800], desc[UR14][R214.64] ;  /* 0x06800000d6f09fae */ /* 0x0007e4000b981a0e */
[----:B------:R-:W-:Y:S01]  /*cd20*/  @!P1 IMAD.IADD R167, R167, 0x1, R175 ;  /* 0x00000001a7a79824 */ /* 0x000fe200078e02af */
[----:B------:R-:W-:Y:S02]  /*cd30*/  @!P1 LEA R210, P2, R168, R246, 0x1 ;  /* 0x000000f6a8d29211 */ /* 0x000fe400078408ff */
[----:B------:R3:W-:Y:S01]  /*cd40*/  @P1 STS.128 [R240+0x7000], RZ ;  /* 0x007000fff0001388 */ /* 0x0007e20000000c00 */
[----:B------:R-:W-:Y:S01]  /*cd50*/  @!P1 IMAD R0, R213, 0x70, RZ ;  /* 0x00000070d5009824 */ /* 0x000fe200078e02ff */
[----:B------:R-:W-:Y:S04]  /*cd60*/  @!P1 LEA.HI.X R213, R174, R243, R167, 0x1, P4 ;  /* 0x000000f3aed59211 */ /* 0x000fe800020f0ca7 */
        /* <DEDUP_REMOVED lines=13> */
.L_x_459:
[----:B------:R-:W-:Y:S01]  /*ce40*/  ISETP.GE.AND P1, PT, R241, UR6, PT ;  /* 0x00000006f1007c0c */ /* 0x000fe2000bf26270 */
[C---:B-1--4-:R-:W-:Y:S01]  /*ce50*/  IMAD.WIDE.U32 R4, R242.reuse, R244, RZ ;  /* 0x000000f4f2047225 */ /* 0x052fe200078e00ff */
[----:B------:R-:W-:Y:S04]  /*ce60*/  DEPBAR.LE SB0, 0x0 ;  /* 0x000080000000791a */ /* 0x000fe80000000000 */
[----:B------:R-:W-:Y:S01]  /*ce70*/  IMAD R5, R242, R245, R5 ;  /* 0x000000f5f2057224 */ /* 0x000fe200078e0205 */
[----:B------:R-:W-:Y:S01]  /*ce80*/  BAR.SYNC.DEFER_BLOCKING 0x0 ;  /* 0x0000000000007b1d */ /* 0x000fe20000010000 */
[C---:B------:R-:W-:Y:S03]  /*ce90*/  IMAD.SHL.U32 R2, R4.reuse, 0x80, RZ ;  /* 0x0000008004027824 */ /* 0x040fe600078e00ff */
[----:B------:R-:W-:Y:S02]  /*cea0*/  SHF.L.U64.HI R3, R4, 0x7, R5 ;  /* 0x0000000704037819 */ /* 0x000fe40000010205 */
[CC--:B------:R-:W-:Y:S01]  /*ceb0*/  @!P1 LEA R0, P4, R244.reuse, R2.reuse, 0x4 ;  /* 0x00000002f4009211 */ /* 0x0c0fe200078820ff */
[--C-:B------:R-:W-:Y:S01]  /*cec0*/  @!P1 IMAD.MOV.U32 R20, RZ, RZ, R2.reuse ;  /* 0x000000ffff149224 */ /* 0x100fe200078e0002 */
[CC--:B------:R-:W-:Y:S01]  /*ced0*/  @!P1 LEA R5, P0, R244.reuse, R2.reuse, 0x6 ;  /* 0x00000002f4059211 */ /* 0x0c0fe200078030ff */
[----:B------:R-:W-:Y:S01]  /*cee0*/  @!P1 IMAD.MOV.U32 R21, RZ, RZ, R3 ;  /* 0x000000ffff159224 */ /* 0x000fe200078e0003 */
[C---:B------:R-:W-:Y:S01]  /*cef0*/  @!P1 LEA R4, P2, R244.reuse, R2, 0x5 ;  /* 0x00000002f4049211 */ /* 0x040fe200078428ff */
[----:B------:R-:W-:Y:S01]  /*cf00*/  @!P1 IMAD.MOV.U32 R22, RZ, RZ, R2 ;  /* 0x000000ffff169224 */ /* 0x000fe200078e0002 */
[CC--:B------:R-:W-:Y:S01]  /*cf10*/  @!P1 LEA.HI.X R6, R244.reuse, R3.reuse, R245, 0x4, P4 ;  /* 0x00000003f4069211 */ /* 0x0c0fe200020f24f5 */
[----:B------:R-:W-:Y:S01]  /*cf20*/  @!P1 IMAD.MOV.U32 R23, RZ, RZ, R3 ;  /* 0x000000ffff179224 */ /* 0x000fe200078e0003 */
[-C--:B------:R-:W-:Y:S01]  /*cf30*/  @!P1 LEA.HI.X R8, R244, R3.reuse, R245, 0x6, P0 ;  /* 0x00000003f4089211 */ /* 0x080fe200000f34f5 */
[----:B------:R-:W-:Y:S01]  /*cf40*/  @!P1 IMAD R10, R245, 0x70, RZ ;  /* 0x00000070f50a9824 */ /* 0x000fe200078e02ff */
[-C--:B------:R-:W-:Y:S01]  /*cf50*/  @!P1 LEA R18, P4, R0, R248.reuse, 0x1 ;  /* 0x000000f800129211 */ /* 0x080fe200078808ff */
[C---:B------:R-:W-:Y:S01]  /*cf60*/  @!P1 IMAD.WIDE.U32 R20, R244.reuse, 0x70, R20 ;  /* 0x00000070f4149825 */ /* 0x040fe200078e0014 */
[-C--:B------:R-:W-:Y:S02]  /*cf70*/  @!P1 LEA R14, P0, R5, R248.reuse, 0x1 ;  /* 0x000000f8050e9211 */ /* 0x080fe400078008ff */
[----:B------:R-:W-:Y:S01]  /*cf80*/  @!P1 LEA.HI.X R7, R244, R3, R245, 0x5, P2 ;  /* 0x00000003f4079211 */ /* 0x000fe200010f2cf5 */
[----:B------:R-:W-:Y:S01]  /*cf90*/  @!P1 IMAD R9, R245, 0x60, RZ ;  /* 0x00000060f5099824 */ /* 0x000fe200078e02ff */
[-C--:B------:R-:W-:Y:S01]  /*cfa0*/  @!P1 LEA R16, P2, R4, R248.reuse, 0x1 ;  /* 0x000000f804109211 */ /* 0x080fe200078408ff */
[----:B------:R-:W-:Y:S01]  /*cfb0*/  @!P1 IMAD.WIDE.U32 R22, R244, 0x60, R22 ;  /* 0x00000060f4169825 */ /* 0x000fe200078e0016 */
[-C--:B------:R-:W-:Y:S01]  /*cfc0*/  @!P1 LEA.HI.X R19, R0, R247.reuse, R6, 0x1, P4 ;  /* 0x000000f700139211 */ /* 0x080fe200020f0c06 */
[----:B------:R-:W2:Y:S01]  /*cfd0*/  LDL R164, [R1+0x14] ;  /* 0x0000140001a47983 */ /* 0x000ea20000100800 */
[-C--:B------:R-:W-:Y:S01]  /*cfe0*/  @!P1 LEA.HI.X R15, R5, R247.reuse, R8, 0x1, P0 ;  /* 0x000000f7050f9211 */ /* 0x080fe200000f0c08 */
[C---:B------:R-:W-:Y:S01]  /*cff0*/  @!P1 IMAD R0, R245.reuse, 0x30, RZ ;  /* 0x00000030f5009824 */ /* 0x040fe200078e02ff */
[-C--:B------:R-:W-:Y:S01]  /*d000*/  @!P3 LEA R6, P0, R2, R248.reuse, 0x1 ;  /* 0x000000f80206b211 */ /* 0x080fe200078008ff */
[----:B------:R-:W-:Y:S01]  /*d010*/  @!P1 IMAD R8, R245, 0x50, RZ ;  /* 0x00000050f5089824 */ /* 0x000fe200078e02ff */
[-C--:B------:R-:W-:Y:S01]  /*d020*/  @!P1 LEA.HI.X R17, R4, R247.reuse, R7, 0x1, P2 ;  /* 0x000000f704119211 */ /* 0x080fe200010f0c07 */
[--C-:B------:R-:W-:Y:S01]  /*d030*/  @!P1 IMAD.WIDE.U32 R4, R244, 0x30, R2.reuse ;  /* 0x00000030f4049825 */ /* 0x100fe200078e0002 */
[-C--:B------:R-:W-:Y:S01]  /*d040*/  @!P3 LEA.HI.X R7, R2, R247.reuse, R3, 0x1, P0 ;  /* 0x000000f70207b211 */ /* 0x080fe200000f0c03 */
[----:B------:R-:W3:Y:S02]  /*d050*/  LDL R167, [R1+0x10] ;  /* 0x0000100001a77983 */ /* 0x000ee40000100800 */
[----:B------:R-:W-:Y:S01]  /*d060*/  @!P1 IMAD.IADD R0, R0, 0x1, R5 ;  /* 0x0000000100009824 */ /* 0x000fe200078e0205 */
[-C--:B------:R-:W-:Y:S01]  /*d070*/  @!P1 LEA R12, P5, R4, R248.reuse, 0x1 ;  /* 0x000000f8040c9211 */ /* 0x080fe200078a08ff */
[----:B------:R-:W-:Y:S01]  /*d080*/  @!PT LDS RZ, [RZ] ;  /* 0x00000000fffff984 */ /* 0x000fe20000000800 */
[----:B------:R-:W-:Y:S01]  /*d090*/  @!PT LDS RZ, [RZ] ;  /* 0x00000000fffff984 */ /* 0x000fe20000000800 */
[----:B------:R-:W-:Y:S01]  /*d0a0*/  @!PT LDS RZ, [RZ] ;  /* 0x00000000fffff984 */ /* 0x000fe20000000800 */
[----:B------:R1:W-:Y:S01]  /*d0b0*/  @!P3 LDGSTS.E.BYPASS.LTC128B.128 [R240+0x8000], desc[UR14][R6.64] ;  /* 0x0800000006f0bfae */ /* 0x0003e2000b981a0e */
[----:B------:R-:W-:Y:S03]  /*d0c0*/  @!P1 IMAD.WIDE.U32 R2, R244, 0x50, R2 ;  /* 0x00000050f4029825 */ /* 0x000fe600078e0002 */
[----:B------:R-:W-:Y:S01]  /*d0d0*/  @!P1 LEA.HI.X R13, R4, R247, R0, 0x1, P5 ;  /* 0x000000f7040d9211 */ /* 0x000fe200028f0c00 */
[----:B------:R-:W-:Y:S01]  /*d0e0*/  @!P1 IMAD.IADD R5, R9, 0x1, R23 ;  /* 0x0000000109059824 */ /* 0x000fe200078e0217 */
[----:B------:R-:W-:Y:S02]  /*d0f0*/  @!P1 IADD3 R3, PT, PT, R8, R3, RZ ;  /* 0x0000000308039210 */ /* 0x000fe40007ffe0ff */
[----:B------:R-:W-:Y:S01]  /*d100*/  @P3 STS.128 [R240+0x8000], RZ ;  /* 0x008000fff0003388 */ /* 0x000fe20000000c00 */
[CC--:B------:R-:W-:Y:S04]  /*d110*/  @!P1 LEA R8, P2, R22.reuse, R248.reuse, 0x1 ;  /* 0x000000f816089211 */ /* 0x0c0fe800078408ff */
[-C--:B------:R-:W-:Y:S02]  /*d120*/  @!P1 LEA.HI.X R9, R22, R247.reuse, R5, 0x1, P2 ;  /* 0x000000f716099211 */ /* 0x080fe400010f0c05 */
[----:B------:R-:W-:Y:S01]  /*d130*/  ISETP.NE.AND P2, PT, R242, RZ, PT ;  /* 0x000000fff200720c */ /* 0x000fe20003f45270 */
[----:B------:R-:W-:Y:S08]  /*d140*/  @P1 STS.128 [R240+0x8800], RZ ;  /* 0x008800fff0001388 */ /* 0x000ff00000000c00 */
[----:B------:R-:W-:Y:S01]  /*d150*/  @!PT LDS RZ, [RZ] ;  /* 0x00000000fffff984 */ /* 0x000fe20000000800 */
[----:B------:R-:W-:Y:S01]  /*d160*/  @!PT LDS RZ, [RZ] ;  /* 0x00000000fffff984 */ /* 0x000fe20000000800 */
[----:B------:R-:W-:Y:S01]  /*d170*/  @!PT LDS RZ, [RZ] ;  /* 0x00000000fffff984 */ /* 0x000fe20000000800 */
[----:B------:R-:W-:Y:S01]  /*d180*/  @!P1 LDGSTS.E.BYPASS.LTC128B.128 [R240+0x8800], desc[UR14][R18.64] ;  /* 0x0880000012f09fae */ /* 0x000fe2000b981a0e */
[----:B-1----:R-:W-:Y:S01]  /*d190*/  @!P1 IMAD.IADD R7, R10, 0x1, R21 ;  /* 0x000000010a079824 */ /* 0x002fe200078e0215 */
[-C--:B------:R-:W-:Y:S02]  /*d1a0*/  @!P1 LEA R10, P4, R2, R248.reuse, 0x1 ;  /* 0x000000f8020a9211 */ /* 0x080fe400078808ff */
[----:B------:R-:W-:Y:S04]  /*d1b0*/  @!P1 LEA R6, P0, R20, R248, 0x1 ;  /* 0x000000f814069211 */ /* 0x000fe800078008ff */
[----:B------:R-:W-:Y:S01]  /*d1c0*/  @P1 STS.128 [R240+0x9000], RZ ;  /* 0x009000fff0001388 */ /* 0x000fe20000000c00 */
[-C--:B------:R-:W-:Y:S01]  /*d1d0*/  @!P1 LEA.HI.X R11, R2, R247.reuse, R3, 0x1, P4 ;  /* 0x000000f7020b9211 */ /* 0x080fe200020f0c03 */
[----:B------:R-:W-:Y:S01]  /*d1e0*/  VIADD R3, R233, UR5 ;  /* 0x00000005e9037c36 */ /* 0x000fe20008000000 */
[----:B------:R-:W-:Y:S03]  /*d1f0*/  @!P1 LEA.HI.X R7, R20, R247, R7, 0x1, P0 ;  /* 0x000000f714079211 */ /* 0x000fe600000f0c07 */
[----:B------:R-:W-:Y:S02]  /*d200*/  IMAD.IADD R0, R3, 0x1, R236 ;  /* 0x0000000103007824 */ /* 0x000fe400078e02ec */
        /* <DEDUP_REMOVED lines=30> */
[----:B-1----:R-:W4:Y:S08]  /*d3f0*/  LDSM.16.M88.4 R16, [R233+UR5+0x4000] ;  /* 0x00400005e910783b */ /* 0x002f300008000200 */
[----:B------:R-:W1:Y:S08]  /*d400*/  LDSM.16.M88.4 R124, [R235+0x2000] ;  /* 0x00200000eb7c783b */ /* 0x000e700000000200 */
[----:B------:R-:W5:Y:S08]  /*d410*/  LDSM.16.M88.4 R32, [R233+UR5+0x4800] ;  /* 0x00480005e920783b */ /* 0x000f700008000200 */
[----:B------:R-:W0:Y:S08]  /*d420*/  LDGDEPBAR ;  /* 0x00000000000079af */ /* 0x000e300000000000 */
[----:B------:R-:W5:Y:S08]  /*d430*/  LDSM.16.M88.4 R48, [R233+UR5+0x5000] ;  /* 0x00500005e930783b */ /* 0x000f700008000200 */
[----:B------:R-:W5:Y:S01]  /*d440*/  LDSM.16.M88.4 R64, [R233+UR5+0x5800] ;  /* 0x00580005e940783b */ /* 0x000f620008000200 */
[-C--:B----4-:R-:W-:Y:S07]  /*d450*/  HMMA.16816.F32.BF16 R4, R128, R16.reuse, RZ ;  /* 0x000000108004723c */ /* 0x090fee00000418ff */
[----:B------:R-:W4:Y:S01]  /*d460*/  LDSM.16.M88.4 R80, [R233+UR5+0x6000] ;  /* 0x00600005e950783b */ /* 0x000f220008000200 */
[C---:B-1----:R-:W-:Y:S07]  /*d470*/  HMMA.16816.F32.BF16 R8, R124.reuse, R16, RZ ;  /* 0x000000107c08723c */ /* 0x042fee00000418ff */
[----:B------:R-:W1:Y:S01]  /*d480*/  LDSM.16.M88.4 R96, [R233+UR5+0x6800] ;  /* 0x00680005e960783b */ /* 0x000e620008000200 */
[-C--:B------:R-:W-:Y:S07]  /*d490*/  HMMA.16816.F32.BF16 R12, R124, R18.reuse, RZ ;  /* 0x000000127c0c723c */ /* 0x080fee00000418ff */
[----:B------:R-:W1:Y:S01]  /*d4a0*/  LDSM.16.M88.4 R112, [R233+UR5+0x7000] ;  /* 0x00700005e970783b */ /* 0x000e620008000200 */
[C---:B------:R-:W-:Y:S07]  /*d4b0*/  HMMA.16816.F32.BF16 R16, R128.reuse, R18, RZ ;  /* 0x000000128010723c */ /* 0x040fee00000418ff */
[----:B------:R-:W1:Y:S01]  /*d4c0*/  LDSM.16.M88.4 R208, [R233+UR5+0x7800] ;  /* 0x00780005e9d0783b */ /* 0x000e620008000200 */
[-C--:B-----5:R-:W-:Y:S07]  /*d4d0*/  HMMA.16816.F32.BF16 R20, R128, R32.reuse, RZ ;  /* 0x000000208014723c */ /* 0x0a0fee00000418ff */
[----:B------:R-:W-:Y:S01]  /*d4e0*/  LDSM.16.M88.4 R212, [R237] ;  /* 0x00000000edd4783b */ /* 0x000fe20000000200 */
[C---:B------:R-:W-:Y:S07]  /*d4f0*/  HMMA.16816.F32.BF16 R24, R124.reuse, R32, RZ ;  /* 0x000000207c18723c */ /* 0x040fee00000418ff */
[----:B------:R-:W5:Y:S01]  /*d500*/  LDSM.16.M88.4 R216, [R0+0x4000] ;  /* 0x0040000000d8783b */ /* 0x000f620000000200 */
[-C--:B------:R-:W-:Y:S07]  /*d510*/  HMMA.16816.F32.BF16 R28, R124, R34.reuse, RZ ;  /* 0x000000227c1c723c */ /* 0x080fee00000418ff */
[----:B------:R-:W5:Y:S01]  /*d520*/  LDSM.16.M88.4 R220, [R237+0x2000] ;  /* 0x00200000eddc783b */ /* 0x000f620000000200 */
[C---:B------:R-:W-:Y:S07]  /*d530*/  HMMA.16816.F32.BF16 R32, R128.reuse, R34, RZ ;  /* 0x000000228020723c */ /* 0x040fee00000418ff */
[----:B------:R-:W-:Y:S01]  /*d540*/  LDSM.16.M88.4 R224, [R0+0x5000] ;  /* 0x0050000000e0783b */ /* 0x000fe20000000200 */
[-C--:B------:R-:W-:Y:S07]  /*d550*/  HMMA.16816.F32.BF16 R36, R128, R48.reuse, RZ ;  /* 0x000000308024723c */ /* 0x080fee00000418ff */
[----:B------:R-:W-:Y:S01]  /*d560*/  LDSM.16.M88.4 R228, [R0+0x5800] ;  /* 0x0058000000e4783b */ /* 0x000fe20000000200 */
[C---:B------:R-:W-:Y:S01]  /*d570*/  HMMA.16816.F32.BF16 R40, R124.reuse, R48, RZ ;  /* 0x000000307c28723c */ /* 0x040fe200000418ff */
[----:B------:R-:W4:Y:S07]  /*d580*/  S2R R249, SR_TID.X ;  /* 0x0000000000f97919 */ /* 0x000f2e0000002100 */
[-C--:B------:R-:W-:Y:S08]  /*d590*/  HMMA.16816.F32.BF16 R44, R124, R50.reuse, RZ ;  /* 0x000000327c2c723c */ /* 0x080ff000000418ff */
[C---:B------:R-:W-:Y:S08]  /*d5a0*/  HMMA.16816.F32.BF16 R48, R128.reuse, R50, RZ ;  /* 0x000000328030723c */ /* 0x040ff000000418ff */
[-C--:B------:R-:W-:Y:S08]  /*d5b0*/  HMMA.16816.F32.BF16 R52, R128, R64.reuse, RZ ;  /* 0x000000408034723c */ /* 0x080ff000000418ff */
[C---:B------:R-:W-:Y:S02]  /*d5c0*/  HMMA.16816.F32.BF16 R56, R124.reuse, R64, RZ ;  /* 0x000000407c38723c */ /* 0x040fe400000418ff */
[----:B----4-:R-:W-:Y:S06]  /*d5d0*/  LOP3.LUT P0, RZ, R249, 0x4, RZ, 0xc0, !PT ;  /* 0x00000004f9ff7812 */ /* 0x010fec000780c0ff */
[-C--:B------:R-:W-:Y:S01]  /*d5e0*/  HMMA.16816.F32.BF16 R60, R124, R66.reuse, RZ ;  /* 0x000000427c3c723c */ /* 0x080fe200000418ff */
[----:B--2---:R-:W-:Y:S07]  /*d5f0*/  IMAD R164, R242, 0x80, R164 ;  /* 0x00000080f2a47824 */ /* 0x004fee00078e02a4 */
[C---:B------:R-:W-:Y:S02]  /*d600*/  HMMA.16816.F32.BF16 R64, R128.reuse, R66, RZ ;  /* 0x000000428040723c */ /* 0x040fe400000418ff */
[----:B---3--:R-:W-:Y:S04]  /*d610*/  IMAD.IADD R164, R167, 0x1, -R164 ;  /* 0x00000001a7a47824 */ /* 0x008fe800078e0aa4 */
[C---:B------:R-:W-:Y:S01]  /*d620*/  VIADD R168, R164.reuse, 0x37 ;  /* 0x00000037a4a87836 */ /* 0x040fe20000000000 */
[----:B------:R-:W-:Y:S01]  /*d630*/  IABS R174, R164 ;  /* 0x000000a400ae7213 */ /* 0x000fe20000000000 */
[-C--:B------:R-:W-:Y:S01]  /*d640*/  HMMA.16816.F32.BF16 R68, R128, R80.reuse, RZ ;  /* 0x000000508044723c */ /* 0x080fe200000418ff */
[C---:B------:R-:W-:Y:S01]  /*d650*/  IADD3 R173, PT, PT, R164.reuse, 0x2f, RZ ;  /* 0x0000002fa4ad7810 */ /* 0x040fe20007ffe0ff */
[C---:B------:R-:W-:Y:S01]  /*d660*/  VIADD R169, R164.reuse, 0x38 ;  /* 0x00000038a4a97836 */ /* 0x040fe20000000000 */
[----:B------:R-:W-:Y:S01]  /*d670*/  I2FP.F32.S32 R174, R174 ;  /* 0x000000ae00ae7245 */ /* 0x000fe20000201400 */
[C---:B------:R-:W-:Y:S01]  /*d680*/  VIADD R175, R164.reuse, 0x7 ;  /* 0x00000007a4af7836 */ /* 0x040fe20000000000 */
[----:B------:R-:W-:Y:S02]  /*d690*/  IABS R168, R168 ;  /* 0x000000a800a87213 */ /* 0x000fe40000000000 */
[----:B------:R-:W-:Y:S01]  /*d6a0*/  IABS R173, R173 ;  /* 0x000000ad00ad7213 */ /* 0x000fe20000000000 */
[C---:B------:R-:W-:Y:S02]  /*d6b0*/  HMMA.16816.F32.BF16 R72, R124.reuse, R80, RZ ;  /* 0x000000507c48723c */ /* 0x040fe400000418ff */
[----:B------:R-:W-:Y:S02]  /*d6c0*/  I2FP.F32.S32 R168, R168 ;  /* 0x000000a800a87245 */ /* 0x000fe40000201400 */
[C---:B------:R-:W-:Y:S02]  /*d6d0*/  IADD3 R167, PT, PT, R164.reuse, 0x48, RZ ;  /* 0x00000048a4a77810 */ /* 0x040fe40007ffe0ff */
[----:B------:R-:W-:Y:S02]  /*d6e0*/  IABS R169, R169 ;  /* 0x000000a900a97213 */ /* 0x000fe40000000000 */
[-C--:B------:R-:W-:Y:S01]  /*d6f0*/  HMMA.16816.F32.BF16 R76, R124, R82.reuse, RZ ;  /* 0x000000527c4c723c */ /* 0x080fe200000418ff */
[----:B------:R-:W-:Y:S02]  /*d700*/  IABS R167, R167 ;  /* 0x000000a700a77213 */ /* 0x000fe40000000000 */
[----:B------:R-:W-:Y:S02]  /*d710*/  I2FP.F32.S32 R169, R169 ;  /* 0x000000a900a97245 */ /* 0x000fe40000201400 */
[----:B------:R-:W-:Y:S02]  /*d720*/  I2FP.F32.S32 R167, R167 ;  /* 0x000000a700a77245 */ /* 0x000fe40000201400 */
[----:B------:R-:W-:Y:S01]  /*d730*/  IABS R175, R175 ;  /* 0x000000af00af7213 */ /* 0x000fe20000000000 */
[C---:B------:R-:W-:Y:S03]  /*d740*/  HMMA.16816.F32.BF16 R80, R128.reuse, R82, RZ ;  /* 0x000000528050723c */ /* 0x040fe600000418ff */
[----:B------:R-:W-:Y:S05]  /*d750*/  I2FP.F32.S32 R175, R175 ;  /* 0x000000af00af7245 */ /* 0x000fea0000201400 */
        /* <DEDUP_REMOVED lines=32> */
[----:B------:R3:W4:Y:S07]  /*d960*/  LDSM.16.M88.4 R228, [R0+0x7800] ;  /* 0x0078000000e4783b */ /* 0x00072e0000000200 */
[-C--:B-1----:R-:W-:Y:S08]  /*d970*/  HMMA.16816.F32.BF16 R68, R212, R208.reuse, R68 ;  /* 0x000000d0d444723c */ /* 0x082ff00000041844 */
[C---:B------:R-:W-:Y:S08]  /*d980*/  HMMA.16816.F32.BF16 R72, R220.reuse, R208, R72 ;  /* 0x000000d0dc48723c */ /* 0x040ff00000041848 */
[-C--:B------:R-:W-:Y:S03]  /*d990*/  HMMA.16816.F32.BF16 R76, R220, R210.reuse, R76 ;  /* 0x000000d2dc4c723c */ /* 0x080fe6000004184c */
[----:B---3--:R-:W-:Y:S05]  /*d9a0*/  SEL R0, R239, 0xffffffc0, !P0 ;  /* 0xffffffc0ef007807 */ /* 0x008fea0004000000 */
[C---:B------:R-:W-:Y:S04]  /*d9b0*/  HMMA.16816.F32.BF16 R80, R212.reuse, R210, R80 ;  /* 0x000000d2d450723c */ /* 0x040fe80000041850 */
[--C-:B------:R-:W-:Y:S02]  /*d9c0*/  IMAD.IADD R2, R235, 0x1, R0.reuse ;  /* 0x00000001eb027824 */ /* 0x100fe400078e0200 */
[----:B------:R-:W-:Y:S02]  /*d9d0*/  IMAD.IADD R0, R3, 0x1, R0 ;  /* 0x0000000103007824 */ /* 0x000fe400078e0200 */
[-C--:B------:R-:W-:Y:S01]  /*d9e0*/  HMMA.16816.F32.BF16 R84, R212, R216.reuse, R84 ;  /* 0x000000d8d454723c */ /* 0x080fe20000041854 */
[----:B------:R-:W-:Y:S02]  /*d9f0*/  LDSM.16.M88.4 R208, [R2] ;  /* 0x0000000002d0783b */ /* 0x000fe40000000200 */
[----:B------:R-:W-:Y:S05]  /*da00*/  VIADD R3, R164, 0x40 ;  /* 0x00000040a4037836 */ /* 0x000fea0000000000 */
[C---:B------:R-:W-:Y:S04]  /*da10*/  HMMA.16816.F32.BF16 R88, R220.reuse, R216, R88 ;  /* 0x000000d8dc58723c */ /* 0x040fe80000041858 */
[----:B------:R-:W-:Y:S04]  /*da20*/  IABS R3, R3 ;  /* 0x0000000300037213 */ /* 0x000fe80000000000 */
[-C--:B------:R-:W-:Y:S03]  /*da30*/  HMMA.16816.F32.BF16 R92, R220, R218.reuse, R92 ;  /* 0x000000dadc5c723c */ /* 0x080fe6000004185c */
[----:B------:R-:W-:Y:S05]  /*da40*/  I2FP.F32.S32 R3, R3 ;  /* 0x0000000300037245 */ /* 0x000fea0000201400 */
[C---:B------:R-:W-:Y:S01]  /*da50*/  HMMA.16816.F32.BF16 R96, R212.reuse, R218, R96 ;  /* 0x000000dad460723c */ /* 0x040fe20000041860 */
[----:B------:R-:W1:Y:S07]  /*da60*/  LDSM.16.M88.4 R216, [R0+0x4000] ;  /* 0x0040000000d8783b */ /* 0x000e6e0000000200 */
[-C--:B--2---:R-:W-:Y:S08]  /*da70*/  HMMA.16816.F32.BF16 R100, R212, R224.reuse, R100 ;  /* 0x000000e0d464723c */ /* 0x084ff00000041864 */
[C---:B------:R-:W-:Y:S08]  /*da80*/  HMMA.16816.F32.BF16 R104, R220.reuse, R224, R104 ;  /* 0x000000e0dc68723c */ /* 0x040ff00000041868 */
[-C--:B------:R-:W-:Y:S08]  /*da90*/  HMMA.16816.F32.BF16 R108, R220, R226.reuse, R108 ;  /* 0x000000e2dc6c723c */ /* 0x080ff0000004186c */
[C---:B------:R-:W-:Y:S01]  /*daa0*/  HMMA.16816.F32.BF16 R112, R212.reuse, R226, R112 ;  /* 0x000000e2d470723c */ /* 0x040fe20000041870 */
[----:B------:R-:W2:Y:S07]  /*dab0*/  LDSM.16.M88.4 R224, [R2+0x2000] ;  /* 0x0020000002e0783b */ /* 0x000eae0000000200 */
[-C--:B----4-:R-:W-:Y:S08]  /*dac0*/  HMMA.16816.F32.BF16 R116, R212, R228.reuse, R116 ;  /* 0x000000e4d474723c */ /* 0x090ff00000041874 */
[C---:B------:R-:W-:Y:S08]  /*dad0*/  HMMA.16816.F32.BF16 R120, R220.reuse, R228, R120 ;  /* 0x000000e4dc78723c */ /* 0x040ff00000041878 */
[-C--:B------:R-:W-:Y:S01]  /*dae0*/  HMMA.16816.F32.BF16 R124, R220, R230.reuse, R124 ;  /* 0x000000e6dc7c723c */ /* 0x080fe2000004187c */
[----:B------:R-:W3:Y:S07]  /*daf0*/  LDSM.16.M88.4 R220, [R0+0x4800] ;  /* 0x0048000000dc783b */ /* 0x000eee0000000200 */
[----:B------:R-:W-:Y:S01]  /*db00*/  HMMA.16816.F32.BF16 R128, R212, R230, R128 ;  /* 0x000000e6d480723c */ /* 0x000fe20000041880 */
[----:B------:R-:W4:Y:S07]  /*db10*/  LDSM.16.M88.4 R212, [R0+0x5000] ;  /* 0x0050000000d4783b */ /* 0x000f2e0000000200 */
[-C--:B-1----:R-:W-:Y:S01]  /*db20*/  HMMA.16816.F32.BF16 R4, R208, R216.reuse, R4 ;  /* 0x000000d8d004723c */ /* 0x082fe20000041804 */
[----:B------:R-:W-:Y:S07]  /*db30*/  LDSM.16.M88.4 R228, [R0+0x6000] ;  /* 0x0060000000e4783b */ /* 0x000fee0000000200 */
[C---:B--2---:R-:W-:Y:S08]  /*db40*/  HMMA.16816.F32.BF16 R8, R224.reuse, R216, R8 ;  /* 0x000000d8e008723c */ /* 0x044ff00000041808 */
        /* <DEDUP_REMOVED lines=17> */
[----:B------:R1:W3:Y:S07]  /*dc60*/  LDSM.16.M88.4 R216, [R0+0x7000] ;  /* 0x0070000000d8783b */ /* 0x0002ee0000000200 */
[-C--:B------:R-:W-:Y:S08]  /*dc70*/  HMMA.16816.F32.BF16 R68, R208, R228.reuse, R68 ;  /* 0x000000e4d044723c */ /* 0x080ff00000041844 */
[C---:B------:R-:W-:Y:S04]  /*dc80*/  HMMA.16816.F32.BF16 R72, R224.reuse, R228, R72 ;  /* 0x000000e4e048723c */ /* 0x040fe80000041848 */
[----:B------:R-:W-:Y:S01]  /*dc90*/  IADD3 R228, PT, PT, R236, R2, RZ ;  /* 0x00000002ece47210 */ /* 0x000fe20007ffe0ff */
[----:B------:R-:W-:Y:S03]  /*dca0*/  VIADD R2, R164, 0xffffffff ;  /* 0xffffffffa4027836 */ /* 0x000fe60000000000 */
[-C--:B------:R-:W-:Y:S03]  /*dcb0*/  HMMA.16816.F32.BF16 R76, R224, R230.reuse, R76 ;  /* 0x000000e6e04c723c */ /* 0x080fe6000004184c */
[----:B-1----:R-:W-:Y:S01]  /*dcc0*/  IMAD.IADD R0, R236, 0x1, R0 ;  /* 0x00000001ec007824 */ /* 0x002fe200078e0200 */
[----:B------:R-:W-:Y:S04]  /*dcd0*/  IABS R2, R2 ;  /* 0x0000000200027213 */ /* 0x000fe80000000000 */
[C---:B------:R-:W-:Y:S04]  /*dce0*/  HMMA.16816.F32.BF16 R80, R208.reuse, R230, R80 ;  /* 0x000000e6d050723c */ /* 0x040fe80000041850 */
[----:B------:R-:W-:Y:S04]  /*dcf0*/  I2FP.F32.S32 R2, R2 ;  /* 0x0000000200027245 */ /* 0x000fe80000201400 */
[-C--:B--2---:R-:W-:Y:S08]  /*dd00*/  HMMA.16816.F32.BF16 R84, R208, R212.reuse, R84 ;  /* 0x000000d4d054723c */ /* 0x084ff00000041854 */
[C---:B------:R-:W-:Y:S08]  /*dd10*/  HMMA.16816.F32.BF16 R88, R224.reuse, R212, R88 ;  /* 0x000000d4e058723c */ /* 0x040ff00000041858 */
[-C--:B------:R-:W-:Y:S08]  /*dd20*/  HMMA.16816.F32.BF16 R92, R224, R214.reuse, R92 ;  /* 0x000000d6e05c723c */ /* 0x080ff0000004185c */
[C---:B------:R-:W-:Y:S01]  /*dd30*/  HMMA.16816.F32.BF16 R96, R208.reuse, R214, R96 ;  /* 0x000000d6d060723c */ /* 0x040fe20000041860 */
[----:B------:R-:W-:Y:S07]  /*dd40*/  LDSM.16.M88.4 R212, [R228] ;  /* 0x00000000e4d4783b */ /* 0x000fee0000000200 */
[-C--:B---3--:R-:W-:Y:S01]  /*dd50*/  HMMA.16816.F32.BF16 R100, R208, R216.reuse, R100 ;  /* 0x000000d8d064723c */ /* 0x088fe20000041864 */
[----:B------:R-:W-:Y:S07]  /*dd60*/  LDSM.16.M88.4 R228, [R228+0x2000] ;  /* 0x00200000e4e4783b */ /* 0x000fee0000000200 */
[C---:B------:R-:W-:Y:S08]  /*dd70*/  HMMA.16816.F32.BF16 R104, R224.reuse, R216, R104 ;  /* 0x000000d8e068723c */ /* 0x040ff00000041868 */
[-C--:B------:R-:W-:Y:S08]  /*dd80*/  HMMA.16816.F32.BF16 R108, R224, R218.reuse, R108 ;  /* 0x000000dae06c723c */ /* 0x080ff0000004186c */
[C---:B------:R-:W-:Y:S01]  /*dd90*/  HMMA.16816.F32.BF16 R112, R208.reuse, R218, R112 ;  /* 0x000000dad070723c */ /* 0x040fe20000041870 */
[----:B------:R-:W1:Y:S07]  /*dda0*/  LDSM.16.M88.4 R216, [R0+0x4000] ;  /* 0x0040000000d8783b */ /* 0x000e6e0000000200 */
[-C--:B------:R-:W-:Y:S08]  /*ddb0*/  HMMA.16816.F32.BF16 R116, R208, R220.reuse, R116 ;  /* 0x000000dcd074723c */ /* 0x080ff00000041874 */
[C---:B------:R-:W-:Y:S04]  /*ddc0*/  HMMA.16816.F32.BF16 R120, R224.reuse, R220, R120 ;  /* 0x000000dce078723c */ /* 0x040fe80000041878 */
[----:B------:R-:W-:Y:S04]  /*ddd0*/  VIADD R220, R164, 0x8 ;  /* 0x00000008a4dc7836 */ /* 0x000fe80000000000 */
[-C--:B------:R-:W-:Y:S01]  /*dde0*/  HMMA.16816.F32.BF16 R124, R224, R222.reuse, R124 ;  /* 0x000000dee07c723c */ /* 0x080fe2000004187c */
[----:B------:R-:W2:Y:S02]  /*ddf0*/  LDSM.16.M88.4 R224, [R0+0x4800] ;  /* 0x0048000000e0783b */ /* 0x000ea40000000200 */
[----:B------:R-:W-:Y:S04]  /*de00*/  IABS R220, R220 ;  /* 0x000000dc00dc7213 */ /* 0x000fe80000000000 */
[----:B------:R-:W-:Y:S01]  /*de10*/  I2FP.F32.S32 R220, R220 ;  /* 0x000000dc00dc7245 */ /* 0x000fe20000201400 */
[----:B------:R-:W-:Y:S01]  /*de20*/  HMMA.16816.F32.BF16 R128, R208, R222, R128 ;  /* 0x000000ded080723c */ /* 0x000fe20000041880 */
[----:B------:R-:W3:Y:S07]  /*de30*/  LDSM.16.M88.4 R208, [R0+0x5000] ;  /* 0x0050000000d0783b */ /* 0x000eee0000000200 */
[-C--:B-1----:R-:W-:Y:S08]  /*de40*/  HMMA.16816.F32.BF16 R4, R212, R216.reuse, R4 ;  /* 0x000000d8d404723c */ /* 0x082ff00000041804 */
[C---:B------:R-:W-:Y:S08]  /*de50*/  HMMA.16816.F32.BF16 R8, R228.reuse, R216, R8 ;  /* 0x000000d8e408723c */ /* 0x040ff00000041808 */
[-C--:B------:R-:W-:Y:S03]  /*de60*/  HMMA.16816.F32.BF16 R12, R228, R218.reuse, R12 ;  /* 0x000000dae40c723c */ /* 0x080fe6000004180c */
[-C--:B------:R-:W-:Y:S01]  /*de70*/  FFMA.FTZ R4, R174, -R165.reuse, R4 ;  /* 0x800000a5ae047223 */ /* 0x080fe20000010004 */
[-C--:B------:R-:W-:Y:S01]  /*de80*/  FFMA.FTZ R5, R2, -R165.reuse, R5 ;  /* 0x800000a502057223 */ /* 0x080fe20000010005 */
[-C--:B------:R-:W-:Y:S01]  /*de90*/  FFMA.FTZ R7, R175, -R165.reuse, R7 ;  /* 0x800000a5af077223 */ /* 0x080fe20000010007 */
[-C--:B------:R-:W-:Y:S02]  /*dea0*/  FFMA.FTZ R6, R220, -R165.reuse, R6 ;  /* 0x800000a5dc067223 */ /* 0x080fe40000010006 */
[C---:B------:R-:W-:Y:S01]  /*deb0*/  HMMA.16816.F32.BF16 R16, R212.reuse, R218, R16 ;  /* 0x000000dad410723c */ /* 0x040fe20000041810 */
[----:B------:R-:W1:Y:S03]  /*dec0*/  LDSM.16.M88.4 R216, [R0+0x5800] ;  /* 0x0058000000d8783b */ /* 0x000e660000000200 */
[-C--:B------:R-:W-:Y:S01]  /*ded0*/  FFMA.FTZ R8, R3, -R165.reuse, R8 ;  /* 0x800000a503087223 */ /* 0x080fe20000010008 */
[----:B------:R-:W-:Y:S01]  /*dee0*/  FFMA.FTZ R10, R167, -R165, R10 ;  /* 0x800000a5a70a7223 */ /* 0x000fe2000001000a */
[----:B------:R-:W-:Y:S02]  /*def0*/  VIADD R167, R164, 0x30 ;  /* 0x00000030a4a77836 */ /* 0x000fe40000000000 */
[-C--:B--2---:R-:W-:Y:S03]  /*df00*/  HMMA.16816.F32.BF16 R20, R212, R224.reuse, R20 ;  /* 0x000000e0d414723c */ /* 0x084fe60000041814 */
[----:B------:R-:W-:Y:S01]  /*df10*/  IABS R167, R167 ;  /* 0x000000a700a77213 */ /* 0x000fe20000000000 */
[-C--:B------:R-:W-:Y:S01]  /*df20*/  FFMA.FTZ R13, R168, -R165.reuse, R13 ;  /* 0x800000a5a80d7223 */ /* 0x080fe2000001000d */
[----:B------:R-:W-:Y:S01]  /*df30*/  FFMA.FTZ R14, R3, -R165, R14 ;  /* 0x800000a5030e7223 */ /* 0x000fe2000001000e */
[----:B------:R-:W-:Y:S01]  /*df40*/  VIADD R3, R164, 0x3f ;  /* 0x0000003fa4037836 */ /* 0x000fe20000000000 */
[----:B------:R-:W-:Y:S01]  /*df50*/  I2FP.F32.S32 R167, R167 ;  /* 0x000000a700a77245 */ /* 0x000fe20000201400 */
[C---:B------:R-:W-:Y:S04]  /*df60*/  HMMA.16816.F32.BF16 R24, R228.reuse, R224, R24 ;  /* 0x000000e0e418723c */ /* 0x040fe80000041818 */
[----:B------:R-:W-:Y:S01]  /*df70*/  IABS R3, R3 ;  /* 0x0000000300037213 */ /* 0x000fe20000000000 */
[-C--:B------:R-:W-:Y:S01]  /*df80*/  FFMA.FTZ R18, R174, -R165.reuse, R18 ;  /* 0x800000a5ae127223 */ /* 0x080fe20000010012 */
[-C--:B------:R-:W-:Y:S01]  /*df90*/  FFMA.FTZ R19, R2, -R165.reuse, R19 ;  /* 0x800000a502137223 */ /* 0x080fe20000010013 */
[----:B------:R-:W-:Y:S01]  /*dfa0*/  FFMA.FTZ R12, R169, -R165, R12 ;  /* 0x800000a5a90c7223 */ /* 0x000fe2000001000c */
[----:B------:R-:W-:Y:S01]  /*dfb0*/  I2FP.F32.S32 R3, R3 ;  /* 0x0000000300037245 */ /* 0x000fe20000201400 */
[-C--:B------:R-:W-:Y:S03]  /*dfc0*/  HMMA.16816.F32.BF16 R28, R228, R226.reuse, R28 ;  /* 0x000000e2e41c723c */ /* 0x080fe6000004181c */
[C---:B------:R-:W-:Y:S02]  /*dfd0*/  VIADD R225, R164.reuse, 0xffffffd7 ;  /* 0xffffffd7a4e17836 */ /* 0x040fe40000000000 */
[CC--:B------:R-:W-:Y:S01]  /*dfe0*/  FFMA.FTZ R9, R3.reuse, -R165.reuse, R9 ;  /* 0x800000a503097223 */ /* 0x0c0fe20000010009 */
[----:B------:R-:W-:Y:S01]  /*dff0*/  FFMA.FTZ R15, R3, -R165, R15 ;  /* 0x800000a5030f7223 */ /* 0x000fe2000001000f */
[----:B------:R-:W-:Y:S01]  /*e000*/  I2FP.F32.S32 R3, R173 ;  /* 0x000000ad00037245 */ /* 0x000fe20000201400 */
[----:B------:R-:W-:Y:S01]  /*e010*/  VIADD R173, R164, 0x1f ;  /* 0x0000001fa4ad7836 */ /* 0x000fe20000000000 */
[----:B------:R-:W-:Y:S01]  /*e020*/  IABS R225, R225 ;  /* 0x000000e100e17213 */ /* 0x000fe20000000000 */
[C---:B------:R-:W-:Y:S04]  /*e030*/  HMMA.16816.F32.BF16 R32, R212.reuse, R226, R32 ;  /* 0x000000e2d420723c */ /* 0x040fe80000041820 */
[----:B------:R-:W-:Y:S01]  /*e040*/  IABS R173, R173 ;  /* 0x000000ad00ad7213 */ /* 0x000fe20000000000 */
[----:B------:R-:W-:Y:S01]  /*e050*/  FFMA.FTZ R27, R168, -R165, R27 ;  /* 0x800000a5a81b7223 */ /* 0x000fe2000001001b */
[----:B------:R-:W-:Y:S01]  /*e060*/  I2FP.F32.S32 R225, R225 ;  /* 0x000000e100e17245 */ /* 0x000fe20000201400 */
[C---:B------:R-:W-:Y:S01]  /*e070*/  VIADD R168, R164.reuse, 0x28 ;  /* 0x00000028a4a87836 */ /* 0x040fe20000000000 */
[----:B------:R-:W-:Y:S01]  /*e080*/  I2FP.F32.S32 R173, R173 ;  /* 0x000000ad00ad7245 */ /* 0x000fe20000201400 */
[-C--:B---3--:R-:W-:Y:S03]  /*e090*/  HMMA.16816.F32.BF16 R36, R212, R208.reuse, R36 ;  /* 0x000000d0d424723c */ /* 0x088fe60000041824 */
[----:B------:R-:W-:Y:S01]  /*e0a0*/  IABS R168, R168 ;  /* 0x000000a800a87213 */ /* 0x000fe20000000000 */
[CC--:B------:R-:W-:Y:S01]  /*e0b0*/  FFMA.FTZ R25, R3.reuse, -R165.reuse, R25 ;  /* 0x800000a503197223 */ /* 0x0c0fe20000010019 */
[----:B------:R-:W-:Y:S01]  /*e0c0*/  FFMA.FTZ R31, R3, -R165, R31 ;  /* 0x800000a5031f7223 */ /* 0x000fe2000001001f */
[----:B------:R-:W-:Y:S01]  /*e0d0*/  VIADD R3, R164, 0x20 ;  /* 0x00000020a4037836 */ /* 0x000fe20000000000 */
[----:B------:R-:W-:Y:S01]  /*e0e0*/  I2FP.F32.S32 R168, R168 ;  /* 0x000000a800a87245 */ /* 0x000fe20000201400 */
[C---:B------:R-:W-:Y:S04]  /*e0f0*/  HMMA.16816.F32.BF16 R40, R228.reuse, R208, R40 ;  /* 0x000000d0e428723c */ /* 0x040fe80000041828 */
[----:B------:R-:W-:Y:S01]  /*e100*/  IABS R3, R3 ;  /* 0x0000000300037213 */ /* 0x000fe20000000000 */
[-C--:B------:R-:W-:Y:S01]  /*e110*/  FFMA.FTZ R28, R168, -R165.reuse, R28 ;  /* 0x800000a5a81c7223 */ /* 0x080fe2000001001c */
[C---:B------:R-:W-:Y:S01]  /*e120*/  FFMA.FTZ R24, R167.reuse, -R165, R24 ;  /* 0x800000a5a7187223 */ /* 0x040fe20000010018 */
[C---:B------:R-:W-:Y:S01]  /*e130*/  VIADD R226, R164.reuse, 0xffffffc7 ;  /* 0xffffffc7a4e27836 */ /* 0x040fe20000000000 */
[----:B------:R-:W-:Y:S01]  /*e140*/  I2FP.F32.S32 R3, R3 ;  /* 0x0000000300037245 */ /* 0x000fe20000201400 */
[-C--:B------:R-:W-:Y:S03]  /*e150*/  HMMA.16816.F32.BF16 R44, R228, R210.reuse, R44 ;  /* 0x000000d2e42c723c */ /* 0x080fe6000004182c */
[----:B------:R-:W-:Y:S01]  /*e160*/  IABS R226, R226 ;  /* 0x000000e200e27213 */ /* 0x000fe20000000000 */
[-C--:B------:R-:W-:Y:S01]  /*e170*/  FFMA.FTZ R30, R167, -R165.reuse, R30 ;  /* 0x800000a5a71e7223 */ /* 0x080fe2000001001e */
[----:B------:R-:W-:Y:S02]  /*e180*/  VIADD R167, R164, 0x27 ;  /* 0x00000027a4a77836 */ /* 0x000fe40000000000 */
[----:B------:R-:W-:Y:S01]  /*e190*/  FFMA.FTZ R26, R169, -R165, R26 ;  /* 0x800000a5a91a7223 */ /* 0x000fe2000001001a */
[----:B------:R-:W-:Y:S01]  /*e1a0*/  I2FP.F32.S32 R226, R226 ;  /* 0x000000e200e27245 */ /* 0x000fe20000201400 */
[C---:B------:R-:W-:Y:S01]  /*e1b0*/  HMMA.16816.F32.BF16 R48, R212.reuse, R210, R48 ;  /* 0x000000d2d430723c */ /* 0x040fe20000041830 */
[----:B------:R-:W2:Y:S03]  /*e1c0*/  LDSM.16.M88.4 R208, [R0+0x6000] ;  /* 0x0060000000d0783b */ /* 0x000ea60000000200 */
[----:B------:R-:W-:Y:S01]  /*e1d0*/  IABS R167, R167 ;  /* 0x000000a700a77213 */ /* 0x000fe20000000000 */
[-C--:B------:R-:W-:Y:S01]  /*e1e0*/  FFMA.FTZ R42, R168, -R165.reuse, R42 ;  /* 0x800000a5a82a7223 */ /* 0x080fe2000001002a */
[C---:B------:R-:W-:Y:S01]  /*e1f0*/  IADD3 R168, PT, PT, R164.reuse, 0x17, RZ ;  /* 0x00000017a4a87810 */ /* 0x040fe20007ffe0ff */
[C---:B------:R-:W-:Y:S01]  /*e200*/  FFMA.FTZ R40, R3.reuse, -R165, R40 ;  /* 0x800000a503287223 */ /* 0x040fe20000010028 */
[----:B------:R-:W-:Y:S01]  /*e210*/  I2FP.F32.S32 R167, R167 ;  /* 0x000000a700a77245 */ /* 0x000fe20000201400 */
[-C--:B-1----:R-:W-:Y:S03]  /*e220*/  HMMA.16816.F32.BF16 R52, R212, R216.reuse, R52 ;  /* 0x000000d8d434723c */ /* 0x082fe60000041834 */
[----:B------:R-:W-:Y:S01]  /*e230*/  IABS R168, R168 ;  /* 0x000000a800a87213 */ /* 0x000fe20000000000 */
[-C--:B------:R-:W-:Y:S01]  /*e240*/  FFMA.FTZ R46, R3, -R165.reuse, R46 ;  /* 0x800000a5032e7223 */ /* 0x080fe2000001002e */
[----:B------:R-:W-:Y:S02]  /*e250*/  VIADD R3, R164, 0xf ;  /* 0x0000000fa4037836 */ /* 0x000fe40000000000 */
[C---:B------:R-:W-:Y:S01]  /*e260*/  FFMA.FTZ R29, R167.reuse, -R165, R29 ;  /* 0x800000a5a71d7223 */ /* 0x040fe2000001001d */
[----:B------:R-:W-:Y:S01]  /*e270*/  I2FP.F32.S32 R168, R168 ;  /* 0x000000a800a87245 */ /* 0x000fe20000201400 */
[C---:B------:R-:W-:Y:S04]  /*e280*/  HMMA.16816.F32.BF16 R56, R228.reuse, R216, R56 ;  /* 0x000000d8e438723c */ /* 0x040fe80000041838 */
[----:B------:R-:W-:Y:S01]  /*e290*/  IABS R3, R3 ;  /* 0x0000000300037213 */ /* 0x000fe20000000000 */
[-C--:B------:R-:W-:Y:S01]  /*e2a0*/  FFMA.FTZ R45, R168, -R165.reuse, R45 ;  /* 0x800000a5a82d7223 */ /* 0x080fe2000001002d */
[----:B------:R-:W-:Y:S01]  /*e2b0*/  FFMA.FTZ R43, R167, -R165, R43 ;  /* 0x800000a5a72b7223 */ /* 0x000fe2000001002b */
[C---:B------:R-:W-:Y:S01]  /*e2c0*/  VIADD R167, R164.reuse, 0x10 ;  /* 0x00000010a4a77836 */ /* 0x040fe20000000000 */
[----:B------:R-:W-:Y:S01]  /*e2d0*/  I2FP.F32.S32 R3, R3 ;  /* 0x0000000300037245 */ /* 0x000fe20000201400 */
[-C--:B------:R-:W-:Y:S03]  /*e2e0*/  HMMA.16816.F32.BF16 R60, R228, R218.reuse, R60 ;  /* 0x000000dae43c723c */ /* 0x080fe6000004183c */
[----:B------:R-:W-:Y:S01]  /*e2f0*/  IABS R167, R167 ;  /* 0x000000a700a77213 */ /* 0x000fe20000000000 */
[----:B------:R-:W-:Y:S02]  /*e300*/  VIADD R169, R164, 0x18 ;  /* 0x00000018a4a97836 */ /* 0x000fe40000000000 */
[CC--:B------:R-:W-:Y:S01]  /*e310*/  FFMA.FTZ R41, R173.reuse, -R165.reuse, R41 ;  /* 0x800000a5ad297223 */ /* 0x0c0fe20000010029 */
[----:B------:R-:W-:Y:S01]  /*e320*/  FFMA.FTZ R47, R173, -R165, R47 ;  /* 0x800000a5ad2f7223 */ /* 0x000fe2000001002f */
[----:B------:R-:W-:Y:S01]  /*e330*/  I2FP.F32.S32 R167, R167 ;  /* 0x000000a700a77245 */ /* 0x000fe20000201400 */
[C---:B------:R-:W-:Y:S01]  /*e340*/  HMMA.16816.F32.BF16 R64, R212.reuse, R218, R64 ;  /* 0x000000dad440723c */ /* 0x040fe20000041840 */
[----:B------:R-:W1:Y:S03]  /*e350*/  LDSM.16.M88.4 R216, [R0+0x6800] ;  /* 0x0068000000d8783b */ /* 0x000e660000000200 */
[----:B------:R-:W-:Y:S01]  /*e360*/  IABS R169, R169 ;  /* 0x000000a900a97213 */ /* 0x000fe20000000000 */
[-C--:B------:R-:W-:Y:S01]  /*e370*/  FFMA.FTZ R59, R168, -R165.reuse, R59 ;  /* 0x800000a5a83b7223 */ /* 0x080fe2000001003b */
[C---:B------:R-:W-:Y:S01]  /*e380*/  IADD3 R168, PT, PT, R164.reuse, -0x10, RZ ;  /* 0xfffffff0a4a87810 */ /* 0x040fe20007ffe0ff */
[C---:B------:R-:W-:Y:S01]  /*e390*/  FFMA.FTZ R57, R3.reuse, -R165, R57 ;  /* 0x800000a503397223 */ /* 0x040fe20000010039 */
[----:B------:R-:W-:Y:S01]  /*e3a0*/  I2FP.F32.S32 R169, R169 ;  /* 0x000000a900a97245 */ /* 0x000fe20000201400 */
[-C--:B--2---:R-:W-:Y:S03]  /*e3b0*/  HMMA.16816.F32.BF16 R68, R212, R208.reuse, R68 ;  /* 0x000000d0d444723c */ /* 0x084fe60000041844 */
[----:B------:R-:W-:Y:S01]  /*e3c0*/  IABS R168, R168 ;  /* 0x000000a800a87213 */ /* 0x000fe20000000000 */
[-C--:B------:R-:W-:Y:S01]  /*e3d0*/  FFMA.FTZ R63, R3, -R165.reuse, R63 ;  /* 0x800000a5033f7223 */ /* 0x080fe2000001003f */
[C---:B------:R-:W-:Y:S02]  /*e3e0*/  VIADD R3, R164.reuse, 0x47 ;  /* 0x00000047a4037836 */ /* 0x040fe40000000000 */
[----:B------:R-:W-:Y:S01]  /*e3f0*/  FFMA.FTZ R61, R175, -R165, R61 ;  /* 0x800000a5af3d7223 */ /* 0x000fe2000001003d */
[C---:B------:R-:W-:Y:S01]  /*e400*/  VIADD R173, R164.reuse, 0xfffffff8 ;  /* 0xfffffff8a4ad7836 */ /* 0x040fe20000000000 */
[C---:B------:R-:W-:Y:S04]  /*e410*/  HMMA.16816.F32.BF16 R72, R228.reuse, R208, R72 ;  /* 0x000000d0e448723c */ /* 0x040fe80000041848 */
[----:B------:R-:W-:Y:S01]  /*e420*/  IABS R3, R3 ;  /* 0x0000000300037213 */ /* 0x000fe20000000000 */
[C---:B------:R-:W-:Y:S01]  /*e430*/  VIADD R208, R164.reuse, 0xffffffb8 ;  /* 0xffffffb8a4d07836 */ /* 0x040fe20000000000 */
[----:B------:R-:W-:Y:S01]  /*e440*/  IABS R173, R173 ;  /* 0x000000ad00ad7213 */ /* 0x000fe20000000000 */
[----:B------:R-:W-:Y:S01]  /*e450*/  FFMA.FTZ R56, R167, -R165, R56 ;  /* 0x800000a5a7387223 */ /* 0x000fe20000010038 */
[----:B------:R-:W-:Y:S01]  /*e460*/  I2FP.F32.S32 R3, R3 ;  /* 0x0000000300037245 */ /* 0x000fe20000201400 */
[-C--:B------:R-:W-:Y:S03]  /*e470*/  HMMA.16816.F32.BF16 R76, R228, R210.reuse, R76 ;  /* 0x000000d2e44c723c */ /* 0x080fe6000004184c */
[----:B------:R-:W-:Y:S01]  /*e480*/  I2FP.F32.S32 R173, R173 ;  /* 0x000000ad00ad7245 */ /* 0x000fe20000201400 */
[-C--:B------:R-:W-:Y:S01]  /*e490*/  FFMA.FTZ R11, R3, -R165.reuse, R11 ;  /* 0x800000a5030b7223 */ /* 0x080fe2000001000b */
[----:B------:R-:W-:Y:S01]  /*e4a0*/  I2FP.F32.S32 R3, R168 ;  /* 0x000000a800037245 */ /* 0x000fe20000201400 */
[----:B------:R-:W-:Y:S02]  /*e4b0*/  VIADD R168, R164, 0xffffffc0 ;  /* 0xffffffc0a4a87836 */ /* 0x000fe40000000000 */
[-C--:B------:R-:W-:Y:S01]  /*e4c0*/  FFMA.FTZ R62, R167, -R165.reuse, R62 ;  /* 0x800000a5a73e7223 */ /* 0x080fe2000001003e */
[C---:B------:R-:W-:Y:S04]  /*e4d0*/  HMMA.16816.F32.BF16 R80, R212.reuse, R210, R80 ;  /* 0x000000d2d450723c */ /* 0x040fe80000041850 */
[-C--:B------:R-:W-:Y:S01]  /*e4e0*/  FFMA.FTZ R72, R174, -R165.reuse, R72 ;  /* 0x800000a5ae487223 */ /* 0x080fe20000010048 */
[-C--:B------:R-:W-:Y:S01]  /*e4f0*/  FFMA.FTZ R73, R2, -R165.reuse, R73 ;  /* 0x800000a502497223 */ /* 0x080fe20000010049 */
[-C--:B------:R-:W-:Y:S01]  /*e500*/  FFMA.FTZ R75, R175, -R165.reuse, R75 ;  /* 0x800000a5af4b7223 */ /* 0x080fe2000001004b */
[----:B------:R-:W-:Y:S01]  /*e510*/  VIADD R175, R164, 0xffffffb7 ;  /* 0xffffffb7a4af7836 */ /* 0x000fe20000000000 */
[-C--:B-1----:R-:W-:Y:S03]  /*e520*/  HMMA.16816.F32.BF16 R84, R212, R216.reuse, R84 ;  /* 0x000000d8d454723c */ /* 0x082fe60000041854 */
[----:B------:R-:W-:Y:S01]  /*e530*/  FFMA.FTZ R78, R174, -R165, R78 ;  /* 0x800000a5ae4e7223 */ /* 0x000fe2000001004e */
[----:B------:R-:W-:Y:S01]  /*e540*/  IABS R175, R175 ;  /* 0x000000af00af7213 */ /* 0x000fe20000000000 */
[----:B------:R-:W-:Y:S02]  /*e550*/  VIADD R174, R164, 0xffffffbf ;  /* 0xffffffbfa4ae7836 */ /* 0x000fe40000000000 */
[-C--:B------:R-:W-:Y:S01]  /*e560*/  FFMA.FTZ R79, R2, -R165.reuse, R79 ;  /* 0x800000a5024f7223 */ /* 0x080fe2000001004f */
[----:B------:R-:W-:Y:S01]  /*e570*/  IABS R2, R168 ;  /* 0x000000a800027213 */ /* 0x000fe20000000000 */
[C---:B------:R-:W-:Y:S04]  /*e580*/  HMMA.16816.F32.BF16 R88, R228.reuse, R216, R88 ;  /* 0x000000d8e458723c */ /* 0x040fe80000041858 */
[----:B------:R-:W-:Y:S01]  /*e590*/  IABS R168, R174 ;  /* 0x000000ae00a87213 */ /* 0x000fe20000000000 */
[C---:B------:R-:W-:Y:S01]  /*e5a0*/  FFMA.FTZ R44, R169.reuse, -R165, R44 ;  /* 0x800000a5a92c7223 */ /* 0x040fe2000001002c */
[----:B------:R-:W-:Y:S01]  /*e5b0*/  IABS R174, R208 ;  /* 0x000000d000ae7213 */ /* 0x000fe20000000000 */
[C---:B------:R-:W-:Y:S01]  /*e5c0*/  VIADD R167, R164.reuse, 0xffffffef ;  /* 0xffffffefa4a77836 */ /* 0x040fe20000000000 */
[----:B------:R-:W-:Y:S01]  /*e5d0*/  I2FP.F32.S32 R2, R2 ;  /* 0x0000000200027245 */ /* 0x000fe20000201400 */
[----:B------:R-:W1:Y:S01]  /*e5e0*/  LDSM.16.M88.4 R208, [R0+0x7000] ;  /* 0x0070000000d0783b */ /* 0x000e620000000200 */
[----:B------:R-:W-:Y:S01]  /*e5f0*/  I2FP.F32.S32 R168, R168 ;  /* 0x000000a800a87245 */ /* 0x000fe20000201400 */
[-C--:B------:R-:W-:Y:S03]  /*e600*/  HMMA.16816.F32.BF16 R92, R228, R218.reuse, R92 ;  /* 0x000000dae45c723c */ /* 0x080fe6000004185c */
[----:B------:R-:W-:Y:S01]  /*e610*/  IABS R167, R167 ;  /* 0x000000a700a77213 */ /* 0x000fe20000000000 */
[-C--:B------:R-:W-:Y:S01]  /*e620*/  FFMA.FTZ R58, R169, -R165.reuse, R58 ;  /* 0x800000a5a93a7223 */ /* 0x080fe2000001003a */
[----:B------:R-:W-:Y:S02]  /*e630*/  VIADD R169, R164, 0xfffffff7 ;  /* 0xfffffff7a4a97836 */ /* 0x000fe40000000000 */
[C---:B------:R-:W-:Y:S01]  /*e640*/  FFMA.FTZ R68, R2.reuse, -R165, R68 ;  /* 0x800000a502447223 */ /* 0x040fe20000010044 */
[----:B------:R-:W-:Y:S01]  /*e650*/  I2FP.F32.S32 R167, R167 ;  /* 0x000000a700a77245 */ /* 0x000fe20000201400 */
[C---:B------:R-:W-:Y:S01]  /*e660*/  HMMA.16816.F32.BF16 R96, R212.reuse, R218, R96 ;  /* 0x000000dad460723c */ /* 0x040fe20000041860 */
[----:B------:R2:W3:Y:S01]  /*e670*/  LDSM.16.M88.4 R216, [R0+0x7800] ;  /* 0x0078000000d8783b */ /* 0x0004e20000000200 */
[----:B------:R-:W-:Y:S04]  /*e680*/  DEPBAR.LE SB0, 0x0 ;  /* 0x000080000000791a */ /* 0x000fe80000000000 */
[----:B------:R-:W-:Y:S01]  /*e690*/  IABS R169, R169 ;  /* 0x000000a900a97213 */ /* 0x000fe20000000000 */
[----:B------:R-:W-:Y:S01]  /*e6a0*/  FFMA.FTZ R82, R2, -R165, R82 ;  /* 0x800000a502527223 */ /* 0x000fe20000010052 */
[----:B------:R-:W-:Y:S01]  /*e6b0*/  I2FP.F32.S32 R2, R174 ;  /* 0x000000ae00027245 */ /* 0x000fe20000201400 */
[----:B------:R-:W-:Y:S01]  /*e6c0*/  BAR.SYNC.DEFER_BLOCKING 0x0 ;  /* 0x0000000000007b1d */ /* 0x000fe20000010000 */
[----:B------:R-:W-:Y:S01]  /*e6d0*/  I2FP.F32.S32 R174, R175 ;  /* 0x000000af00ae7245 */ /* 0x000fe20000201400 */
[C---:B------:R-:W-:Y:S01]  /*e6e0*/  FFMA.FTZ R16, R173.reuse, -R165, R16 ;  /* 0x800000a5ad107223 */ /* 0x040fe20000010010 */
[----:B------:R-:W-:Y:S01]  /*e6f0*/  I2FP.F32.S32 R169, R169 ;  /* 0x000000a900a97245 */ /* 0x000fe20000201400 */
[CC--:B------:R-:W-:Y:S01]  /*e700*/  FFMA.FTZ R22, R173.reuse, -R165.reuse, R22 ;  /* 0x800000a5ad167223 */ /* 0x0c0fe20000010016 */
[CC--:B------:R-:W-:Y:S01]  /*e710*/  FFMA.FTZ R76, R173.reuse, -R165.reuse, R76 ;  /* 0x800000a5ad4c7223 */ /* 0x0c0fe2000001004c */
[-C--:B------:R-:W-:Y:S01]  /*e720*/  FFMA.FTZ R90, R173, -R165.reuse, R90 ;  /* 0x800000a5ad5a7223 */ /* 0x080fe2000001005a */
[----:B------:R-:W-:Y:S02]  /*e730*/  VIADD R173, R164, 0xffffffaf ;  /* 0xffffffafa4ad7836 */ /* 0x000fe40000000000 */
[-C--:B------:R-:W-:Y:S01]  /*e740*/  FFMA.FTZ R81, R174, -R165.reuse, R81 ;  /* 0x800000a5ae517223 */ /* 0x080fe20000010051 */
[----:B------:R-:W-:Y:S02]  /*e750*/  VIADD R175, R164, 0xffffffe7 ;  /* 0xffffffe7a4af7836 */ /* 0x000fe40000000000 */
[----:B------:R-:W-:Y:S01]  /*e760*/  FFMA.FTZ R87, R174, -R165, R87 ;  /* 0x800000a5ae577223 */ /* 0x000fe20000010057 */
[C---:B------:R-:W-:Y:S01]  /*e770*/  VIADD R174, R164.reuse, 0xffffffe0 ;  /* 0xffffffe0a4ae7836 */ /* 0x040fe20000000000 */
[----:B------:R-:W-:Y:S01]  /*e780*/  IABS R173, R173 ;  /* 0x000000ad00ad7213 */ /* 0x000fe20000000000 */
[C---:B------:R-:W-:Y:S01]  /*e790*/  FFMA.FTZ R21, R167.reuse, -R165, R21 ;  /* 0x800000a5a7157223 */ /* 0x040fe20000010015 */
[----:B------:R-:W-:Y:S01]  /*e7a0*/  IABS R175, R175 ;  /* 0x000000af00af7213 */ /* 0x000fe20000000000 */
[CC--:B------:R-:W-:Y:S01]  /*e7b0*/  FFMA.FTZ R35, R167.reuse, -R165.reuse, R35 ;  /* 0x800000a5a7237223 */ /* 0x0c0fe20000010023 */
[----:B------:R-:W-:Y:S01]  /*e7c0*/  IABS R174, R174 ;  /* 0x000000ae00ae7213 */ /* 0x000fe20000000000 */
[C---:B------:R-:W-:Y:S01]  /*e7d0*/  FFMA.FTZ R89, R167.reuse, -R165, R89 ;  /* 0x800000a5a7597223 */ /* 0x040fe20000010059 */
[----:B------:R-:W-:Y:S01]  /*e7e0*/  I2FP.F32.S32 R175, R175 ;  /* 0x000000af00af7245 */ /* 0x000fe20000201400 */
[----:B------:R-:W-:Y:S01]  /*e7f0*/  FFMA.FTZ R95, R167, -R165, R95 ;  /* 0x800000a5a75f7223 */ /* 0x000fe2000001005f */
[----:B------:R-:W-:Y:S01]  /*e800*/  I2FP.F32.S32 R167, R173 ;  /* 0x000000ad00a77245 */ /* 0x000fe20000201400 */
[-C--:B-1----:R-:W-:Y:S05]  /*e810*/  HMMA.16816.F32.BF16 R100, R212, R208.reuse, R100 ;  /* 0x000000d0d464723c */ /* 0x082fea0000041864 */
[----:B------:R-:W-:Y:S01]  /*e820*/  I2FP.F32.S32 R174, R174 ;  /* 0x000000ae00ae7245 */ /* 0x000fe20000201400 */
[CC--:B------:R-:W-:Y:S01]  /*e830*/  FFMA.FTZ R17, R169.reuse, -R165.reuse, R17 ;  /* 0x800000a5a9117223 */ /* 0x0c0fe20000010011 */
[CC--:B------:R-:W-:Y:S01]  /*e840*/  FFMA.FTZ R23, R169.reuse, -R165.reuse, R23 ;  /* 0x800000a5a9177223 */ /* 0x0c0fe20000010017 */
[C---:B------:R-:W-:Y:S04]  /*e850*/  HMMA.16816.F32.BF16 R104, R228.reuse, R208, R104 ;  /* 0x000000d0e468723c */ /* 0x040fe80000041868 */
[----:B------:R-:W-:Y:S02]  /*e860*/  VIADD R208, R164, 0xffffffa7 ;  /* 0xffffffa7a4d07836 */ /* 0x000fe40000000000 */
[CC--:B------:R-:W-:Y:S01]  /*e870*/  FFMA.FTZ R69, R168.reuse, -R165.reuse, R69 ;  /* 0x800000a5a8457223 */ /* 0x0c0fe20000010045 */
[-C--:B------:R-:W-:Y:S01]  /*e880*/  FFMA.FTZ R83, R168, -R165.reuse, R83 ;  /* 0x800000a5a8537223 */ /* 0x080fe20000010053 */
[CC--:B------:R-:W-:Y:S01]  /*e890*/  FFMA.FTZ R77, R169.reuse, -R165.reuse, R77 ;  /* 0x800000a5a94d7223 */ /* 0x0c0fe2000001004d */
[-C--:B------:R-:W-:Y:S03]  /*e8a0*/  HMMA.16816.F32.BF16 R108, R228, R210.reuse, R108 ;  /* 0x000000d2e46c723c */ /* 0x080fe6000004186c */
[----:B------:R-:W-:Y:S01]  /*e8b0*/  IABS R208, R208 ;  /* 0x000000d000d07213 */ /* 0x000fe20000000000 */
[-C--:B------:R-:W-:Y:S01]  /*e8c0*/  FFMA.FTZ R91, R169, -R165.reuse, R91 ;  /* 0x800000a5a95b7223 */ /* 0x080fe2000001005b */
[C---:B------:R-:W-:Y:S01]  /*e8d0*/  IADD3 R169, PT, PT, R164.reuse, -0x50, RZ ;  /* 0xffffffb0a4a97810 */ /* 0x040fe20007ffe0ff */
[----:B------:R-:W-:Y:S01]  /*e8e0*/  VIADD R168, R164, 0xffffffdf ;  /* 0xffffffdfa4a87836 */ /* 0x000fe20000000000 */
[----:B--2---:R-:W-:Y:S01]  /*e8f0*/  I2FP.F32.S32 R0, R208 ;  /* 0x000000d000007245 */ /* 0x004fe20000201400 */
[C---:B------:R-:W-:Y:S04]  /*e900*/  HMMA.16816.F32.BF16 R112, R212.reuse, R210, R112 ;  /* 0x000000d2d470723c */ /* 0x040fe80000041870 */
[----:B------:R-:W-:Y:S01]  /*e910*/  IABS R168, R168 ;  /* 0x000000a800a87213 */ /* 0x000fe20000000000 */
[CC--:B------:R-:W-:Y:S01]  /*e920*/  FFMA.FTZ R97, R0.reuse, -R165.reuse, R97 ;  /* 0x800000a500617223 */ /* 0x0c0fe20000010061 */
[----:B------:R-:W-:Y:S01]  /*e930*/  FFMA.FTZ R103, R0, -R165, R103 ;  /* 0x800000a500677223 */ /* 0x000fe20000010067 */
[C---:B------:R-:W-:Y:S01]  /*e940*/  VIADD R173, R164.reuse, 0xffffffa0 ;  /* 0xffffffa0a4ad7836 */ /* 0x040fe20000000000 */
[----:B------:R-:W-:Y:S01]  /*e950*/  I2FP.F32.S32 R168, R168 ;  /* 0x000000a800a87245 */ /* 0x000fe20000201400 */
[-C--:B---3--:R-:W-:Y:S03]  /*e960*/  HMMA.16816.F32.BF16 R116, R212, R216.reuse, R116 ;  /* 0x000000d8d474723c */ /* 0x088fe60000041874 */
[----:B------:R-:W-:Y:S01]  /*e970*/  IABS R173, R173 ;  /* 0x000000ad00ad7213 */ /* 0x000fe20000000000 */
[C---:B------:R-:W-:Y:S02]  /*e980*/  VIADD R208, R164.reuse, 0xffffff97 ;  /* 0xffffff97a4d07836 */ /* 0x040fe40000000000 */
[CC--:B------:R-:W-:Y:S01]  /*e990*/  FFMA.FTZ R20, R3.reuse, -R165.reuse, R20 ;  /* 0x800000a503147223 */ /* 0x0c0fe20000010014 */
[C---:B------:R-:W-:Y:S01]  /*e9a0*/  FFMA.FTZ R34, R3.reuse, -R165, R34 ;  /* 0x800000a503227223 */ /* 0x040fe20000010022 */
[----:B------:R-:W-:Y:S01]  /*e9b0*/  I2FP.F32.S32 R173, R173 ;  /* 0x000000ad00ad7245 */ /* 0x000fe20000201400 */
[C---:B------:R-:W-:Y:S04]  /*e9c0*/  HMMA.16816.F32.BF16 R120, R228.reuse, R216, R120 ;  /* 0x000000d8e478723c */ /* 0x040fe80000041878 */
[CC--:B------:R-:W-:Y:S01]  /*e9d0*/  FFMA.FTZ R88, R3.reuse, -R165.reuse, R88 ;  /* 0x800000a503587223 */ /* 0x0c0fe20000010058 */
[----:B------:R-:W-:Y:S01]  /*e9e0*/  FFMA.FTZ R94, R3, -R165, R94 ;  /* 0x800000a5035e7223 */ /* 0x000fe2000001005e */
[----:B------:R-:W-:Y:S01]  /*e9f0*/  IABS R3, R169 ;  /* 0x000000a900037213 */ /* 0x000fe20000000000 */
[----:B------:R-:W-:Y:S02]  /*ea00*/  VIADD R0, R164, 0xffffff98 ;  /* 0xffffff98a4007836 */ /* 0x000fe40000000000 */
[CC--:B------:R-:W-:Y:S01]  /*ea10*/  FFMA.FTZ R85, R167.reuse, -R165.reuse, R85 ;  /* 0x800000a5a7557223 */ /* 0x0c0fe20000010055 */
[----:B------:R-:W-:Y:S01]  /*ea20*/  FFMA.FTZ R99, R167, -R165, R99 ;  /* 0x800000a5a7637223 */ /* 0x000fe20000010063 */
[----:B------:R-:W-:Y:S01]  /*ea30*/  I2FP.F32.S32 R3, R3 ;  /* 0x0000000300037245 */ /* 0x000fe20000201400 */
[-C--:B------:R-:W-:Y:S03]  /*ea40*/  HMMA.16816.F32.BF16 R124, R228, R218.reuse, R124 ;  /* 0x000000dae47c723c */ /* 0x080fe6000004187c */
[----:B------:R-:W-:Y:S01]  /*ea50*/  IABS R0, R0 ;  /* 0x0000000000007213 */ /* 0x000fe20000000000 */
[CC--:B------:R-:W-:Y:S01]  /*ea60*/  FFMA.FTZ R80, R2.reuse, -R165.reuse, R80 ;  /* 0x800000a502507223 */ /* 0x0c0fe20000010050 */
[-C--:B------:R-:W-:Y:S01]  /*ea70*/  FFMA.FTZ R86, R2, -R165.reuse, R86 ;  /* 0x800000a502567223 */ /* 0x080fe20000010056 */
[C---:B------:R-:W-:Y:S01]  /*ea80*/  IADD3 R2, PT, PT, R164.reuse, -0x18, RZ ;  /* 0xffffffe8a4027810 */ /* 0x040fe20007ffe0ff */
[C---:B------:R-:W-:Y:S01]  /*ea90*/  VIADD R169, R164.reuse, 0xffffffa8 ;  /* 0xffffffa8a4a97836 */ /* 0x040fe20000000000 */
[----:B------:R-:W-:Y:S01]  /*eaa0*/  I2FP.F32.S32 R0, R0 ;  /* 0x0000000000007245 */ /* 0x000fe20000201400 */
[----:B------:R-:W-:Y:S01]  /*eab0*/  VIADD R167, R164, 0xffffff9f ;  /* 0xffffff9fa4a77836 */ /* 0x000fe20000000000 */
[----:B------:R-:W-:Y:S01]  /*eac0*/  IABS R2, R2 ;  /* 0x0000000200027213 */ /* 0x000fe20000000000 */
[C---:B------:R-:W-:Y:S01]  /*ead0*/  FFMA.FTZ R33, R175.reuse, -R165, R33 ;  /* 0x800000a5af217223 */ /* 0x040fe20000010021 */
[----:B------:R-:W-:Y:S01]  /*eae0*/  IABS R169, R169 ;  /* 0x000000a900a97213 */ /* 0x000fe20000000000 */
[C---:B------:R-:W-:Y:S01]  /*eaf0*/  FFMA.FTZ R39, R175.reuse, -R165, R39 ;  /* 0x800000a5af277223 */ /* 0x040fe20000010027 */
[----:B------:R-:W-:Y:S01]  /*eb00*/  IABS R167, R167 ;  /* 0x000000a700a77213 */ /* 0x000fe20000000000 */
[CC--:B------:R-:W-:Y:S01]  /*eb10*/  FFMA.FTZ R93, R175.reuse, -R165.reuse, R93 ;  /* 0x800000a5af5d7223 */ /* 0x0c0fe2000001005d */
[----:B------:R-:W-:Y:S01]  /*eb20*/  I2FP.F32.S32 R2, R2 ;  /* 0x0000000200027245 */ /* 0x000fe20000201400 */
[-C--:B------:R-:W-:Y:S01]  /*eb30*/  FFMA.FTZ R107, R175, -R165.reuse, R107 ;  /* 0x800000a5af6b7223 */ /* 0x080fe2000001006b */
[----:B------:R-:W-:Y:S01]  /*eb40*/  IABS R175, R208 ;  /* 0x000000d000af7213 */ /* 0x000fe20000000000 */
[C---:B------:R-:W-:Y:S01]  /*eb50*/  FFMA.FTZ R36, R174.reuse, -R165, R36 ;  /* 0x800000a5ae247223 */ /* 0x040fe20000010024 */
[----:B------:R-:W-:Y:S01]  /*eb60*/  I2FP.F32.S32 R167, R167 ;  /* 0x000000a700a77245 */ /* 0x000fe20000201400 */
[CC--:B------:R-:W-:Y:S01]  /*eb70*/  FFMA.FTZ R50, R174.reuse, -R165.reuse, R50 ;  /* 0x800000a5ae327223 */ /* 0x0c0fe20000010032 */
[CC--:B------:R-:W-:Y:S01]  /*eb80*/  FFMA.FTZ R104, R174.reuse, -R165.reuse, R104 ;  /* 0x800000a5ae687223 */ /* 0x0c0fe20000010068 */
[----:B------:R-:W-:Y:S01]  /*eb90*/  FFMA.FTZ R110, R174, -R165, R110 ;  /* 0x800000a5ae6e7223 */ /* 0x000fe2000001006e */
[----:B------:R-:W-:Y:S01]  /*eba0*/  MOV R174, R175 ;  /* 0x000000af00ae7202 */ /* 0x000fe20000000f00 */
[----:B------:R-:W-:Y:S04]  /*ebb0*/  HMMA.16816.F32.BF16 R128, R212, R218, R128 ;  /* 0x000000dad480723c */ /* 0x000fe80000041880 */
[CC--:B------:R-:W-:Y:S01]  /*ebc0*/  FFMA.FTZ R84, R3.reuse, -R165.reuse, R84 ;  /* 0x800000a503547223 */ /* 0x0c0fe20000010054 */
[----:B------:R-:W-:Y:S01]  /*ebd0*/  FFMA.FTZ R98, R3, -R165, R98 ;  /* 0x800000a503627223 */ /* 0x000fe20000010062 */
[----:B------:R-:W-:Y:S01]  /*ebe0*/  I2FP.F32.S32 R3, R169 ;  /* 0x000000a900037245 */ /* 0x000fe20000201400 */
[-C--:B------:R-:W-:Y:S01]  /*ebf0*/  FFMA.FTZ R37, R168, -R165.reuse, R37 ;  /* 0x800000a5a8257223 */ /* 0x080fe20000010025 */
[----:B------:R-:W-:Y:S01]  /*ec00*/  IADD3 R169, PT, PT, R164, -0x38, RZ ;  /* 0xffffffc8a4a97810 */ /* 0x000fe20007ffe0ff */
[CC--:B------:R-:W-:Y:S01]  /*ec10*/  FFMA.FTZ R51, R168.reuse, -R165.reuse, R51 ;  /* 0x800000a5a8337223 */ /* 0x0c0fe20000010033 */
[CC--:B------:R-:W-:Y:S01]  /*ec20*/  FFMA.FTZ R105, R168.reuse, -R165.reuse, R105 ;  /* 0x800000a5a8697223 */ /* 0x0c0fe20000010069 */
[-C--:B------:R-:W-:Y:S01]  /*ec30*/  FFMA.FTZ R111, R168, -R165.reuse, R111 ;  /* 0x800000a5a86f7223 */ /* 0x080fe2000001006f */
[----:B------:R-:W-:Y:S01]  /*ec40*/  I2FP.F32.S32 R168, R174 ;  /* 0x000000ae00a87245 */ /* 0x000fe20000201400 */
[C---:B------:R-:W-:Y:S01]  /*ec50*/  FFMA.FTZ R100, R173.reuse, -R165, R100 ;  /* 0x800000a5ad647223 */ /* 0x040fe20000010064 */
[----:B------:R-:W-:Y:S01]  /*ec60*/  IABS R169, R169 ;  /* 0x000000a900a97213 */ /* 0x000fe20000000000 */
[-C--:B------:R-:W-:Y:S01]  /*ec70*/  FFMA.FTZ R114, R173, -R165.reuse, R114 ;  /* 0x800000a5ad727223 */ /* 0x080fe20000010072 */
[----:B------:R-:W-:Y:S02]  /*ec80*/  VIADD R174, R164, 0xffffff88 ;  /* 0xffffff88a4ae7836 */ /* 0x000fe40000000000 */
[C---:B------:R-:W-:Y:S01]  /*ec90*/  FFMA.FTZ R112, R0.reuse, -R165, R112 ;  /* 0x800000a500707223 */ /* 0x040fe20000010070 */
[----:B------:R-:W-:Y:S01]  /*eca0*/  I2FP.F32.S32 R169, R169 ;  /* 0x000000a900a97245 */ /* 0x000fe20000201400 */
[-C--:B------:R-:W-:Y:S01]  /*ecb0*/  FFMA.FTZ R118, R0, -R165.reuse, R118 ;  /* 0x800000a500767223 */ /* 0x080fe20000010076 */
[----:B------:R-:W-:Y:S02]  /*ecc0*/  VIADD R173, R164, 0xffffff87 ;  /* 0xffffff87a4ad7836 */ /* 0x000fe40000000000 */
[-C--:B------:R-:W-:Y:S01]  /*ecd0*/  FFMA.FTZ R60, R220, -R165.reuse, R60 ;  /* 0x800000a5dc3c7223 */ /* 0x080fe2000001003c */
[----:B------:R-:W-:Y:S02]  /*ece0*/  VIADD R0, R164, 0xffffff90 ;  /* 0xffffff90a4007836 */ /* 0x000fe40000000000 */
[-C--:B------:R-:W-:Y:S01]  /*ecf0*/  FFMA.FTZ R74, R220, -R165.reuse, R74 ;  /* 0x800000a5dc4a7223 */ /* 0x080fe2000001004a */
[C---:B------:R-:W-:Y:S01]  /*ed00*/  FFMA.FTZ R32, R2.reuse, -R165, R32 ;  /* 0x800000a502207223 */ /* 0x040fe20000010020 */
[----:B------:R-:W-:Y:S01]  /*ed10*/  IABS R173, R173 ;  /* 0x000000ad00ad7213 */ /* 0x000fe20000000000 */
[CC--:B------:R-:W-:Y:S01]  /*ed20*/  FFMA.FTZ R38, R2.reuse, -R165.reuse, R38 ;  /* 0x800000a502267223 */ /* 0x0c0fe20000010026 */
[----:B------:R-:W-:Y:S01]  /*ed30*/  IABS R0, R0 ;  /* 0x0000000000007213 */ /* 0x000fe20000000000 */
[CC--:B------:R-:W-:Y:S01]  /*ed40*/  FFMA.FTZ R96, R3.reuse, -R165.reuse, R96 ;  /* 0x800000a503607223 */ /* 0x0c0fe20000010060 */
[-C--:B------:R-:W-:Y:S01]  /*ed50*/  FFMA.FTZ R102, R3, -R165.reuse, R102 ;  /* 0x800000a503667223 */ /* 0x080fe20000010066 */
[CC--:B------:R-:W-:Y:S01]  /*ed60*/  FFMA.FTZ R92, R2.reuse, -R165.reuse, R92 ;  /* 0x800000a5025c7223 */ /* 0x0c0fe2000001005c */
[----:B------:R-:W-:Y:S01]  /*ed70*/  I2FP.F32.S32 R0, R0 ;  /* 0x0000000000007245 */ /* 0x000fe20000201400 */
[-C--:B------:R-:W-:Y:S01]  /*ed80*/  FFMA.FTZ R106, R2, -R165.reuse, R106 ;  /* 0x800000a5026a7223 */ /* 0x080fe2000001006a */
[CC--:B------:R-:W-:Y:S01]  /*ed90*/  FFMA.FTZ R101, R167.reuse, -R165.reuse, R101 ;  /* 0x800000a5a7657223 */ /* 0x0c0fe20000010065 */
[-C--:B------:R-:W-:Y:S01]  /*eda0*/  FFMA.FTZ R115, R167, -R165.reuse, R115 ;  /* 0x800000a5a7737223 */ /* 0x080fe20000010073 */
[----:B------:R-:W-:Y:S02]  /*edb0*/  VIADD R220, R164, 0xffffffd8 ;  /* 0xffffffd8a4dc7836 */ /* 0x000fe40000000000 */
[-C--:B------:R-:W-:Y:S01]  /*edc0*/  FFMA.FTZ R113, R168, -R165.reuse, R113 ;  /* 0x800000a5a8717223 */ /* 0x080fe20000010071 */
[----:B------:R-:W-:Y:S02]  /*edd0*/  VIADD R3, R164, 0xffffffd0 ;  /* 0xffffffd0a4037836 */ /* 0x000fe40000000000 */
[-C--:B------:R-:W-:Y:S01]  /*ede0*/  FFMA.FTZ R119, R168, -R165.reuse, R119 ;  /* 0x800000a5a8777223 */ /* 0x080fe20000010077 */
[C---:B------:R-:W-:Y:S01]  /*edf0*/  VIADD R2, R164.reuse, 0xffffffcf ;  /* 0xffffffcfa4027836 */ /* 0x040fe20000000000 */
[----:B------:R-:W-:Y:S01]  /*ee00*/  IABS R220, R220 ;  /* 0x000000dc00dc7213 */ /* 0x000fe20000000000 */
[----:B------:R-:W-:Y:S01]  /*ee10*/  VIADD R167, R164, 0xffffff8f ;  /* 0xffffff8fa4a77836 */ /* 0x000fe20000000000 */
[----:B------:R-:W-:Y:S01]  /*ee20*/  IABS R164, R174 ;  /* 0x000000ae00a47213 */ /* 0x000fe20000000000 */
[CC--:B------:R-:W-:Y:S01]  /*ee30*/  FFMA.FTZ R116, R0.reuse, -R165.reuse, R116 ;  /* 0x800000a500747223 */ /* 0x0c0fe20000010074 */
[----:B------:R-:W-:Y:S01]  /*ee40*/  I2FP.F32.S32 R220, R220 ;  /* 0x000000dc00dc7245 */ /* 0x000fe20000201400 */
[-C--:B------:R-:W-:Y:S01]  /*ee50*/  FFMA.FTZ R130, R0, -R165.reuse, R130 ;  /* 0x800000a500827223 */ /* 0x080fe20000010082 */
[----:B------:R-:W-:Y:S01]  /*ee60*/  I2FP.F32.S32 R168, R164 ;  /* 0x000000a400a87245 */ /* 0x000fe20000201400 */
[C---:B------:R-:W-:Y:S01]  /*ee70*/  FFMA.FTZ R64, R169.reuse, -R165, R64 ;  /* 0x800000a5a9407223 */ /* 0x040fe20000010040 */
[----:B------:R-:W-:Y:S01]  /*ee80*/  I2FP.F32.S32 R164, R173 ;  /* 0x000000ad00a47245 */ /* 0x000fe20000201400 */
[C---:B------:R-:W-:Y:S01]  /*ee90*/  FFMA.FTZ R70, R169.reuse, -R165, R70 ;  /* 0x800000a5a9467223 */ /* 0x040fe20000010046 */
[----:B------:R-:W-:Y:S01]  /*eea0*/  IABS R167, R167 ;  /* 0x000000a700a77213 */ /* 0x000fe20000000000 */
[-C--:B------:R-:W-:Y:S01]  /*eeb0*/  FFMA.FTZ R128, R168, -R165.reuse, R128 ;  /* 0x800000a5a8807223 */ /* 0x080fe20000010080 */
[----:B------:R-:W-:Y:S01]  /*eec0*/  FMNMX3.FTZ R0, R170, R6, R7, !PT ;  /* 0x00000006aa007276 */ /* 0x000fe20007810007 */
[-C--:B------:R-:W-:Y:S01]  /*eed0*/  FFMA.FTZ R129, R164, -R165.reuse, R129 ;  /* 0x800000a5a4817223 */ /* 0x080fe20000010081 */
[----:B------:R-:W-:Y:S01]  /*eee0*/  FMNMX3.FTZ R164, R166, R4, R5, !PT ;  /* 0x00000004a6a47276 */ /* 0x000fe20007810005 */
[----:B------:R-:W-:Y:S01]  /*eef0*/  FFMA.FTZ R124, R169, -R165, R124 ;  /* 0x800000a5a97c7223 */ /* 0x000fe2000001007c */
[----:B------:R-:W-:Y:S01]  /*ef00*/  I2FP.F32.S32 R167, R167 ;  /* 0x000000a700a77245 */ /* 0x000fe20000201400 */
[-C--:B------:R-:W-:Y:S01]  /*ef10*/  FFMA.FTZ R48, R220, -R165.reuse, R48 ;  /* 0x800000a5dc307223 */ /* 0x080fe20000010030 */
[----:B------:R-:W-:Y:S01]  /*ef20*/  FMNMX3.FTZ R164, R164, R16, R17, !PT ;  /* 0x00000010a4a47276 */ /* 0x000fe20007810011 */
[-C--:B------:R-:W-:Y:S01]  /*ef30*/  FFMA.FTZ R49, R225, -R165.reuse, R49 ;  /* 0x800000a5e1317223 */ /* 0x080fe20000010031 */
[----:B------:R-:W-:Y:S01]  /*ef40*/  FMNMX3.FTZ R0, R0, R18, R19, !PT ;  /* 0x0000001200007276 */ /* 0x000fe20007810013 */
[CC--:B------:R-:W-:Y:S01]  /*ef50*/  FFMA.FTZ R117, R167.reuse, -R165.reuse, R117 ;  /* 0x800000a5a7757223 */ /* 0x0c0fe20000010075 */
[----:B------:R-:W-:Y:S01]  /*ef60*/  FMNMX3.FTZ R168, R164, R20, R21, !PT ;  /* 0x00000014a4a87276 */ /* 0x000fe20007810015 */
[-C--:B------:R-:W-:Y:S01]  /*ef70*/  FFMA.FTZ R131, R167, -R165.reuse, R131 ;  /* 0x800000a5a7837223 */ /* 0x080fe20000010083 */
[----:B------:R-:W-:Y:S01]  /*ef80*/  FMNMX3.FTZ R167, R171, R8, R9, !PT ;  /* 0x00000008aba77276 */ /* 0x000fe20007810009 */
[-C--:B------:R-:W-:Y:S01]  /*ef90*/  FFMA.FTZ R54, R220, -R165.reuse, R54 ;  /* 0x800000a5dc367223 */ /* 0x080fe20000010036 */
[----:B------:R-:W-:Y:S01]  /*efa0*/  FMNMX3.FTZ R164, R0, R22, R23, !PT ;  /* 0x0000001600a47276 */ /* 0x000fe20007810017 */
[----:B------:R-:W-:Y:S01]  /*efb0*/  FFMA.FTZ R55, R225, -R165, R55 ;  /* 0x800000a5e1377223 */ /* 0x000fe20000010037 */
[----:B------:R-:W-:Y:S01]  /*efc0*/  IABS R3, R3 ;  /* 0x0000000300037213 */ /* 0x000fe20000000000 */
[CC--:B------:R-:W-:Y:S01]  /*efd0*/  FFMA.FTZ R65, R226.reuse, -R165.reuse, R65 ;  /* 0x800000a5e2417223 */ /* 0x0c0fe20000010041 */
[----:B------:R-:W-:Y:S01]  /*efe0*/  IABS R2, R2 ;  /* 0x0000000200027213 */ /* 0x000fe20000000000 */
[-C--:B------:R-:W-:Y:S01]  /*eff0*/  FFMA.FTZ R71, R226, -R165.reuse, R71 ;  /* 0x800000a5e2477223 */ /* 0x080fe20000010047 */
[----:B------:R-:W-:Y:S01]  /*f000*/  FMNMX3.FTZ R0, R172, R10, R11, !PT ;  /* 0x0000000aac007276 */ /* 0x000fe2000781000b */
[-C--:B------:R-:W-:Y:S01]  /*f010*/  FFMA.FTZ R108, R220, -R165.reuse, R108 ;  /* 0x800000a5dc6c7223 */ /* 0x080fe2000001006c */
[----:B------:R-:W-:Y:S01]  /*f020*/  FMNMX3.FTZ R167, R167, R12, R13, !PT ;  /* 0x0000000ca7a77276 */ /* 0x000fe2000781000d */
[-C--:B------:R-:W-:Y:S01]  /*f030*/  FFMA.FTZ R109, R225, -R165.reuse, R109 ;  /* 0x800000a5e16d7223 */ /* 0x080fe2000001006d */
[----:B------:R-:W-:Y:S01]  /*f040*/  FMNMX3.FTZ R169, R168, R32, R33, !PT ;  /* 0x00000020a8a97276 */ /* 0x000fe20007810021 */
[----:B------:R-:W-:Y:S01]  /*f050*/  FFMA.FTZ R122, R220, -R165, R122 ;  /* 0x800000a5dc7a7223 */ /* 0x000fe2000001007a */
[----:B------:R-:W-:Y:S02]  /*f060*/  FMNMX3.FTZ R168, R164, R34, R35, !PT ;  /* 0x00000022a4a87276 */ /* 0x000fe40007810023 */
[----:B------:R-:W-:Y:S02]  /*f070*/  I2FP.F32.S32 R3, R3 ;  /* 0x0000000300037245 */ /* 0x000fe40000201400 */
[----:B------:R-:W-:Y:S02]  /*f080*/  I2FP.F32.S32 R2, R2 ;  /* 0x0000000200027245 */ /* 0x000fe40000201400 */
[----:B------:R-:W-:Y:S01]  /*f090*/  FMNMX3.FTZ R0, R0, R14, R15, !PT ;  /* 0x0000000e00007276 */ /* 0x000fe2000781000f */
        /* <DEDUP_REMOVED lines=49> */
[----:B------:R-:W-:Y:S01]  /*f3b0*/  FMNMX3.FTZ R224, R0, R128, R129, !PT ;  /* 0x0000008000e07276 */ /* 0x000fe20007810081 */
[----:B------:R-:W-:Y:S06]  /*f3c0*/  @P2 BRA `(.L_x_461) ;  /* 0xffffffd000ac2947 */ /* 0x000fec000383ffff */
.L_x_460:
[----:B------:R-:W1:Y:S01]  /*f3d0*/  SHFL.BFLY PT, R169, R224, 0x2, 0x1f ;  /* 0x0c401f00e0a97f89 */ /* 0x000e6200000e0000 */
[----:B------:R-:W-:Y:S01]  /*f3e0*/  FMNMX3.FTZ R164, R228, R108, R109, !PT ;  /* 0x0000006ce4a47276 */ /* 0x000fe2000781006d */
[-C--:B------:R-:W-:Y:S01]  /*f3f0*/  FFMA.FTZ R125, R226, -R165.reuse, R125 ;  /* 0x800000a5e27d7223 */ /* 0x080fe2000001007d */
[----:B------:R-:W-:Y:S01]  /*f400*/  FMNMX3.FTZ R0, R229, R106, R107, !PT ;  /* 0x0000006ae5007276 */ /* 0x000fe2000781006b */
[-C--:B------:R-:W-:Y:S01]  /*f410*/  FFMA.FTZ R123, R225, -R165.reuse, R123 ;  /* 0x800000a5e17b7223 */ /* 0x080fe2000001007b */
[----:B------:R-:W-:Y:S01]  /*f420*/  FMNMX3.FTZ R167, R227, R130, R131, !PT ;  /* 0x00000082e3a77276 */ /* 0x000fe20007810083 */
[-C--:B------:R-:W-:Y:S01]  /*f430*/  FFMA.FTZ R127, R2, -R165.reuse, R127 ;  /* 0x800000a5027f7223 */ /* 0x080fe2000001007f */
[----:B------:R-:W-:Y:S01]  /*f440*/  FMNMX3.FTZ R164, R164, R120, R121, !PT ;  /* 0x00000078a4a47276 */ /* 0x000fe20007810079 */
[----:B------:R-:W-:Y:S01]  /*f450*/  FFMA.FTZ R126, R3, -R165, R126 ;  /* 0x800000a5037e7223 */ /* 0x000fe2000001007e */
[----:B------:R-:W-:Y:S01]  /*f460*/  FMNMX3.FTZ R0, R0, R110, R111, !PT ;  /* 0x0000006e00007276 */ /* 0x000fe2000781006f */
[----:B------:R-:W2:Y:S01]  /*f470*/  SHFL.BFLY PT, R173, R167, 0x2, 0x1f ;  /* 0x0c401f00a7ad7f89 */ /* 0x000ea200000e0000 */
[----:B------:R-:W-:Y:S02]  /*f480*/  FMNMX3.FTZ R164, R164, R124, R125, !PT ;  /* 0x0000007ca4a47276 */ /* 0x000fe4000781007d */
[----:B------:R-:W-:Y:S05]  /*f490*/  FMNMX3.FTZ R0, R0, R122, R123, !PT ;  /* 0x0000007a00007276 */ /* 0x000fea000781007b */
[----:B---3--:R-:W-:Y:S01]  /*f4a0*/  LDSM.16.MT88.4 R208, [R232+0x8000] ;  /* 0x00800000e8d0783b */ /* 0x008fe20000004200 */
[----:B------:R-:W-:Y:S02]  /*f4b0*/  IADD3 R231, PT, PT, R232, 0x8000, RZ ;  /* 0x00008000e8e77810 */ /* 0x000fe40007ffe0ff */
[----:B------:R-:W-:Y:S05]  /*f4c0*/  FMNMX3.FTZ R0, R0, R126, R127, !PT ;  /* 0x0000007e00007276 */ /* 0x000fea000781007f */
[----:B------:R-:W3:Y:S08]  /*f4d0*/  SHFL.BFLY PT, R3, R164, 0x2, 0x1f ;  /* 0x0c401f00a4037f89 */ /* 0x000ef000000e0000 */
[----:B------:R-:W4:Y:S08]  /*f4e0*/  SHFL.BFLY PT, R2, R0, 0x2, 0x1f ;  /* 0x0c401f0000027f89 */ /* 0x000f3000000e0000 */
[----:B------:R-:W-:Y:S01]  /*f4f0*/  LDSM.16.MT88.4 R212, [R234+0x8000] ;  /* 0x00800000ead4783b */ /* 0x000fe20000004200 */
[----:B-1----:R-:W-:Y:S02]  /*f500*/  FMNMX.FTZ R169, R224, R169, !PT ;  /* 0x000000a9e0a97209 */ /* 0x002fe40007810000 */
[----:B--2---:R-:W-:Y:S05]  /*f510*/  FMNMX.FTZ R175, R167, R173, !PT ;  /* 0x000000ada7af7209 */ /* 0x004fea0007810000 */
[----:B------:R-:W1:Y:S08]  /*f520*/  SHFL.BFLY PT, R168, R169, 0x1, 0x1f ;  /* 0x0c201f00a9a87f89 */ /* 0x000e7000000e0000 */
[----:B------:R-:W2:Y:S01]  /*f530*/  SHFL.BFLY PT, R173, R175, 0x1, 0x1f ;  /* 0x0c201f00afad7f89 */ /* 0x000ea200000e0000 */
[----:B---3--:R-:W-:Y:S02]  /*f540*/  FMNMX.FTZ R167, R164, R3, !PT ;  /* 0x00000003a4a77209 */ /* 0x008fe40007810000 */
[----:B----4-:R-:W-:Y:S05]  /*f550*/  FMNMX.FTZ R2, R0, R2, !PT ;  /* 0x0000000200027209 */ /* 0x010fea0007810000 */
[----:B------:R-:W3:Y:S08]  /*f560*/  SHFL.BFLY PT, R174, R167, 0x1, 0x1f ;  /* 0x0c201f00a7ae7f89 */ /* 0x000ef000000e0000 */
[----:B------:R-:W4:Y:S01]  /*f570*/  SHFL.BFLY PT, R164, R2, 0x1, 0x1f ;  /* 0x0c201f0002a47f89 */ /* 0x000f2200000e0000 */
[----:B-1----:R-:W-:Y:S02]  /*f580*/  FMNMX.FTZ R169, R169, R168, !PT ;  /* 0x000000a8a9a97209 */ /* 0x002fe40007810000 */
[----:B--2---:R-:W-:Y:S03]  /*f590*/  FMNMX.FTZ R168, R175, R173, !PT ;  /* 0x000000adafa87209 */ /* 0x004fe60007810000 */
[C---:B------:R-:W-:Y:S01]  /*f5a0*/  FADD.FTZ R0, -R169.reuse, R166 ;  /* 0x000000a6a9007221 */ /* 0x040fe20000010100 */
[C---:B------:R-:W-:Y:S01]  /*f5b0*/  FMUL.FTZ R216, R169.reuse, UR4 ;  /* 0x00000004a9d87c20 */ /* 0x040fe20008410000 */
[----:B------:R-:W-:Y:S02]  /*f5c0*/  FSETP.NEU.FTZ.AND P1, PT, R169, -INF , PT ;  /* 0xff800000a900780b */ /* 0x000fe40003f3d000 */
[----:B------:R-:W-:Y:S01]  /*f5d0*/  FMUL.FTZ R3, R0, UR4 ;  /* 0x0000000400037c20 */ /* 0x000fe20008410000 */
[----:B------:R-:W-:Y:S01]  /*f5e0*/  FMUL.FTZ R217, R168, UR4 ;  /* 0x00000004a8d97c20 */ /* 0x000fe20008410000 */
[----:B------:R-:W-:Y:S01]  /*f5f0*/  FSEL R216, R216, RZ, P1 ;  /* 0x000000ffd8d87208 */ /* 0x000fe20000800000 */
[C---:B------:R-:W-:Y:S01]  /*f600*/  FADD.FTZ R0, -R168.reuse, R170 ;  /* 0x000000aaa8007221 */ /* 0x040fe20000010100 */
[----:B------:R1:W2:Y:S01]  /*f610*/  MUFU.EX2 R166, R3 ;  /* 0x0000000300a67308 */ /* 0x0002a20000000800 */
[----:B---3--:R-:W-:Y:S02]  /*f620*/  FMNMX.FTZ R167, R167, R174, !PT ;  /* 0x000000aea7a77209 */ /* 0x008fe40007810000 */
[----:B------:R-:W-:Y:S01]  /*f630*/  FSETP.NEU.FTZ.AND P1, PT, R168, -INF , PT ;  /* 0xff800000a800780b */ /* 0x000fe20003f3d000 */
[--C-:B------:R-:W-:Y:S01]  /*f640*/  FFMA.FTZ R4, R4, UR4, -R216.reuse ;  /* 0x0000000404047c23 */ /* 0x100fe200080108d8 */
[----:B----4-:R-:W-:Y:S01]  /*f650*/  FMNMX.FTZ R164, R2, R164, !PT ;  /* 0x000000a402a47209 */ /* 0x010fe20007810000 */
[----:B------:R-:W-:Y:S01]  /*f660*/  FMUL.FTZ R218, R167, UR4 ;  /* 0x00000004a7da7c20 */ /* 0x000fe20008410000 */
[----:B------:R-:W-:Y:S03]  /*f670*/  FSEL R217, R217, RZ, P1 ;  /* 0x000000ffd9d97208 */ /* 0x000fe60000800000 */
[----:B------:R2:W-:Y:S01]  /*f680*/  MUFU.EX2 R220, R4 ;  /* 0x0000000400dc7308 */ /* 0x0005e20000000800 */
[----:B------:R-:W-:Y:S01]  /*f690*/  FSETP.NEU.FTZ.AND P1, PT, R167, -INF , PT ;  /* 0xff800000a700780b */ /* 0x000fe20003f3d000 */
[----:B------:R-:W-:Y:S01]  /*f6a0*/  FMUL.FTZ R219, R164, UR4 ;  /* 0x00000004a4db7c20 */ /* 0x000fe20008410000 */
[--C-:B------:R-:W-:Y:S01]  /*f6b0*/  FFMA.FTZ R5, R5, UR4, -R216.reuse ;  /* 0x0000000405057c23 */ /* 0x100fe200080108d8 */
[--C-:B------:R-:W-:Y:S01]  /*f6c0*/  FFMA.FTZ R6, R6, UR4, -R217.reuse ;  /* 0x0000000406067c23 */ /* 0x100fe200080108d9 */
[----:B------:R-:W-:Y:S01]  /*f6d0*/  FSEL R218, R218, RZ, P1 ;  /* 0x000000ffdada7208 */ /* 0x000fe20000800000 */
[----:B------:R-:W-:Y:S01]  /*f6e0*/  FFMA.FTZ R7, R7, UR4, -R217 ;  /* 0x0000000407077c23 */ /* 0x000fe200080108d9 */
[----:B------:R-:W-:Y:S03]  /*f6f0*/  FSETP.NEU.FTZ.AND P1, PT, R164, -INF , PT ;  /* 0xff800000a400780b */ /* 0x000fe60003f3d000 */
[----:B------:R3:W4:Y:S01]  /*f700*/  MUFU.EX2 R224, R5 ;  /* 0x0000000500e07308 */ /* 0x0007220000000800 */
[----:B-1----:R-:W-:Y:S01]  /*f710*/  FMUL.FTZ R3, R0, UR4 ;  /* 0x0000000400037c20 */ /* 0x002fe20008410000 */
[----:B------:R-:W-:Y:S01]  /*f720*/  FADD.FTZ R0, -R167, R171 ;  /* 0x000000aba7007221 */ /* 0x000fe20000010100 */
[--C-:B------:R-:W-:Y:S01]  /*f730*/  FFMA.FTZ R16, R16, UR4, -R216.reuse ;  /* 0x0000000410107c23 */ /* 0x100fe200080108d8 */
[----:B------:R-:W-:Y:S01]  /*f740*/  FFMA.FTZ R17, R17, UR4, -R216 ;  /* 0x0000000411117c23 */ /* 0x000fe200080108d8 */
[--C-:B------:R-:W-:Y:S01]  /*f750*/  FFMA.FTZ R18, R18, UR4, -R217.reuse ;  /* 0x0000000412127c23 */ /* 0x100fe200080108d9 */
[----:B------:R-:W-:Y:S01]  /*f760*/  FMUL.FTZ R2, R0, UR4 ;  /* 0x0000000400027c20 */ /* 0x000fe20008410000 */
[--C-:B------:R-:W-:Y:S03]  /*f770*/  FFMA.FTZ R19, R19, UR4, -R217.reuse ;  /* 0x0000000413137c23 */ /* 0x100fe600080108d9 */
[----:B------:R-:W1:Y:S01]  /*f780*/  MUFU.EX2 R3, R3 ;  /* 0x0000000300037308 */ /* 0x000e620000000800 */
[----:B------:R-:W-:Y:S01]  /*f790*/  FADD.FTZ R0, -R164, R172 ;  /* 0x000000aca4007221 */ /* 0x000fe20000010100 */
[----:B------:R-:W-:Y:S01]  /*f7a0*/  FSEL R219, R219, RZ, P1 ;  /* 0x000000ffdbdb7208 */ /* 0x000fe20000800000 */
[----:B--2---:R-:W-:Y:S01]  /*f7b0*/  FMUL.FTZ R4, R166, R180 ;  /* 0x000000b4a6047220 */ /* 0x004fe20000410000 */
[----:B------:R-:W-:Y:S01]  /*f7c0*/  FFMA.FTZ R56, R56, UR4, -R218 ;  /* 0x0000000438387c23 */ /* 0x000fe200080108da */
[--C-:B------:R-:W-:Y:S01]  /*f7d0*/  FFMA.FTZ R48, R48, UR4, -R216.reuse ;  /* 0x0000000430307c23 */ /* 0x100fe200080108d8 */
[----:B------:R-:W-:Y:S01]  /*f7e0*/  FFMA.FTZ R49, R49, UR4, -R216 ;  /* 0x0000000431317c23 */ /* 0x000fe200080108d8 */
[----:B------:R-:W-:Y:S03]  /*f7f0*/  FFMA.FTZ R50, R50, UR4, -R217 ;  /* 0x0000000432327c23 */ /* 0x000fe600080108d9 */
[----:B------:R2:W-:Y:S01]  /*f800*/  MUFU.EX2 R222, R6 ;  /* 0x0000000600de7308 */ /* 0x0005e20000000800 */
[----:B------:R-:W-:Y:S01]  /*f810*/  FMUL.FTZ R0, R0, UR4 ;  /* 0x0000000400007c20 */ /* 0x000fe20008410000 */
[--C-:B------:R-:W-:Y:S01]  /*f820*/  FFMA.FTZ R8, R8, UR4, -R218.reuse ;  /* 0x0000000408087c23 */ /* 0x100fe200080108da */
[--C-:B------:R-:W-:Y:S01]  /*f830*/  FFMA.FTZ R9, R9, UR4, -R218.reuse ;  /* 0x0000000409097c23 */ /* 0x100fe200080108da */
[--C-:B------:R-:W-:Y:S01]  /*f840*/  FFMA.FTZ R10, R10, UR4, -R219.reuse ;  /* 0x000000040a0a7c23 */ /* 0x100fe200080108db */
[--C-:B------:R-:W-:Y:S01]  /*f850*/  FFMA.FTZ R11, R11, UR4, -R219.reuse ;  /* 0x000000040b0b7c23 */ /* 0x100fe200080108db */
[--C-:B------:R-:W-:Y:S01]  /*f860*/  FFMA.FTZ R14, R14, UR4, -R219.reuse ;  /* 0x000000040e0e7c23 */ /* 0x100fe200080108db */
[----:B------:R-:W-:Y:S03]  /*f870*/  FFMA.FTZ R15, R15, UR4, -R219 ;  /* 0x000000040f0f7c23 */ /* 0x000fe600080108db */
[----:B------:R5:W5:Y:S01]  /*f880*/  MUFU.EX2 R223, R7 ;  /* 0x0000000700df7308 */ /* 0x000b620000000800 */
[--C-:B------:R-:W-:Y:S01]  /*f890*/  FFMA.FTZ R12, R12, UR4, -R218.reuse ;  /* 0x000000040c0c7c23 */ /* 0x100fe200080108da */
[----:B------:R-:W-:Y:S01]  /*f8a0*/  FFMA.FTZ R13, R13, UR4, -R218 ;  /* 0x000000040d0d7c23 */ /* 0x000fe200080108da */
[----:B---3--:R-:W-:Y:S01]  /*f8b0*/  FMUL.FTZ R5, R166, R181 ;  /* 0x000000b5a6057220 */ /* 0x008fe20000410000 */
[----:B----4-:R-:W-:Y:S01]  /*f8c0*/  F2FP.BF16.F32.PACK_AB R172, R224, R220 ;  /* 0x000000dce0ac723e */ /* 0x010fe200000010ff */
[C---:B------:R-:W-:Y:S01]  /*f8d0*/  FMUL.FTZ R132, R166.reuse, R132 ;  /* 0x00000084a6847220 */ /* 0x040fe20000410000 */
[----:B------:R-:W-:Y:S01]  /*f8e0*/  FMUL.FTZ R133, R166, R133 ;  /* 0x00000085a6857220 */ /* 0x000fe20000410000 */
[C---:B-1----:R-:W-:Y:S03]  /*f8f0*/  FMUL.FTZ R134, R3.reuse, R134 ;  /* 0x0000008603867220 */ /* 0x042fe60000410000 */
[----:B------:R1:W-:Y:S01]  /*f900*/  MUFU.EX2 R250, R16 ;  /* 0x0000001000fa7308 */ /* 0x0003e20000000800 */
[C---:B--2---:R-:W-:Y:S01]  /*f910*/  FMUL.FTZ R6, R3.reuse, R182 ;  /* 0x000000b603067220 */ /* 0x044fe20000410000 */
[----:B------:R-:W-:Y:S01]  /*f920*/  FMUL.FTZ R135, R3, R135 ;  /* 0x0000008703877220 */ /* 0x000fe20000410000 */
[----:B------:R-:W-:Y:S01]  /*f930*/  IADD3 R170, PT, PT, R232, 0x8040, RZ ;  /* 0x00008040e8aa7810 */ /* 0x000fe20007ffe0ff */
[--C-:B------:R-:W-:Y:S01]  /*f940*/  FFMA.FTZ R20, R20, UR4, -R216.reuse ;  /* 0x0000000414147c23 */ /* 0x100fe200080108d8 */
[----:B------:R-:W-:Y:S01]  /*f950*/  @P0 IADD3 R170, PT, PT, R231, -0x40, RZ ;  /* 0xffffffc0e7aa0810 */ /* 0x000fe20007ffe0ff */
[--C-:B------:R-:W-:Y:S01]  /*f960*/  FFMA.FTZ R21, R21, UR4, -R216.reuse ;  /* 0x0000000415157c23 */ /* 0x100fe200080108d8 */
[C---:B------:R-:W-:Y:S03]  /*f970*/  FMUL.FTZ R144, R166.reuse, R144 ;  /* 0x00000090a6907220 */ /* 0x040fe60000410000 */
[----:B------:R-:W2:Y:S01]  /*f980*/  MUFU.EX2 R251, R17 ;  /* 0x0000001100fb7308 */ /* 0x000ea20000000800 */
[----:B-----5:R-:W-:Y:S01]  /*f990*/  FMUL.FTZ R7, R3, R183 ;  /* 0x000000b703077220 */ /* 0x020fe20000410000 */
[----:B------:R-:W-:Y:S01]  /*f9a0*/  F2FP.BF16.F32.PACK_AB R173, R223, R222 ;  /* 0x000000dedfad723e */ /* 0x000fe200000010ff */
[----:B------:R-:W3:Y:S01]  /*f9b0*/  LDSM.16.MT88.4 R180, [R170] ;  /* 0x00000000aab4783b */ /* 0x000ee20000004200 */
[----:B------:R-:W-:Y:S01]  /*f9c0*/  FMUL.FTZ R145, R166, R145 ;  /* 0x00000091a6917220 */ /* 0x000fe20000410000 */
[C---:B------:R-:W-:Y:S01]  /*f9d0*/  FMUL.FTZ R146, R3.reuse, R146 ;  /* 0x0000009203927220 */ /* 0x040fe20000410000 */
[----:B------:R-:W-:Y:S01]  /*f9e0*/  FMUL.FTZ R147, R3, R147 ;  /* 0x0000009303937220 */ /* 0x000fe20000410000 */
[--C-:B------:R-:W-:Y:S03]  /*f9f0*/  FFMA.FTZ R22, R22, UR4, -R217.reuse ;  /* 0x0000000416167c23 */ /* 0x100fe600080108d9 */
[----:B------:R4:W-:Y:S01]  /*fa00*/  MUFU.EX2 R230, R18 ;  /* 0x0000001200e67308 */ /* 0x0009e20000000800 */
[C---:B-1----:R-:W-:Y:S01]  /*fa10*/  FMUL.FTZ R16, R166.reuse, R188 ;  /* 0x000000bca6107220 */ /* 0x042fe20000410000 */
[--C-:B------:R-:W-:Y:S01]  /*fa20*/  FFMA.FTZ R23, R23, UR4, -R217.reuse ;  /* 0x0000000417177c23 */ /* 0x100fe200080108d9 */
[C---:B------:R-:W-:Y:S01]  /*fa30*/  FMUL.FTZ R148, R166.reuse, R148 ;  /* 0x00000094a6947220 */ /* 0x040fe20000410000 */
[----:B------:R-:W-:Y:S01]  /*fa40*/  FMUL.FTZ R149, R166, R149 ;  /* 0x00000095a6957220 */ /* 0x000fe20000410000 */
[C---:B------:R-:W-:Y:S01]  /*fa50*/  FMUL.FTZ R150, R3.reuse, R150 ;  /* 0x0000009603967220 */ /* 0x040fe20000410000 */
[----:B------:R-:W-:Y:S01]  /*fa60*/  FMUL.FTZ R151, R3, R151 ;  /* 0x0000009703977220 */ /* 0x000fe20000410000 */
[--C-:B------:R-:W-:Y:S03]  /*fa70*/  FFMA.FTZ R32, R32, UR4, -R216.reuse ;  /* 0x0000000420207c23 */ /* 0x100fe600080108d8 */
[----:B------:R-:W1:Y:S01]  /*fa80*/  MUFU.EX2 R249, R19 ;  /* 0x0000001300f97308 */ /* 0x000e620000000800 */
[----:B--2---:R-:W-:Y:S01]  /*fa90*/  F2FP.BF16.F32.PACK_AB R174, R251, R250 ;  /* 0x000000fafbae723e */ /* 0x004fe200000010ff */
[----:B------:R-:W-:Y:S01]  /*faa0*/  FMUL.FTZ R17, R166, R189 ;  /* 0x000000bda6117220 */ /* 0x000fe20000410000 */
[----:B------:R-:W-:Y:S01]  /*fab0*/  FFMA.FTZ R33, R33, UR4, -R216 ;  /* 0x0000000421217c23 */ /* 0x000fe200080108d8 */
[--C-:B------:R-:W-:Y:S01]  /*fac0*/  FFMA.FTZ R34, R34, UR4, -R217.reuse ;  /* 0x0000000422227c23 */ /* 0x100fe200080108d9 */
[----:B------:R-:W-:Y:S01]  /*fad0*/  FFMA.FTZ R35, R35, UR4, -R217 ;  /* 0x0000000423237c23 */ /* 0x000fe200080108d9 */
[--C-:B------:R-:W-:Y:S01]  /*fae0*/  FFMA.FTZ R25, R25, UR4, -R218.reuse ;  /* 0x0000000419197c23 */ /* 0x100fe200080108da */
[--C-:B------:R-:W-:Y:S03]  /*faf0*/  FFMA.FTZ R26, R26, UR4, -R219.reuse ;  /* 0x000000041a1a7c23 */ /* 0x100fe600080108db */
[----:B------:R-:W2:Y:S01]  /*fb00*/  MUFU.EX2 R2, R2 ;  /* 0x0000000200027308 */ /* 0x000ea20000000800 */
[----:B----4-:R-:W-:Y:S01]  /*fb10*/  FMUL.FTZ R18, R3, R190 ;  /* 0x000000be03127220 */ /* 0x010fe20000410000 */
[----:B------:R-:W-:Y:S01]  /*fb20*/  FFMA.FTZ R27, R27, UR4, -R219 ;  /* 0x000000041b1b7c23 */ /* 0x000fe200080108db */
[--C-:B------:R-:W-:Y:S01]  /*fb30*/  FFMA.FTZ R24, R24, UR4, -R218.reuse ;  /* 0x0000000418187c23 */ /* 0x100fe200080108da */
[C---:B------:R-:W-:Y:S01]  /*fb40*/  FMUL.FTZ R156, R166.reuse, R156 ;  /* 0x0000009ca69c7220 */ /* 0x040fe20000410000 */
[----:B------:R-:W-:Y:S01]  /*fb50*/  FMUL.FTZ R157, R166, R157 ;  /* 0x0000009da69d7220 */ /* 0x000fe20000410000 */
[C---:B------:R-:W-:Y:S01]  /*fb60*/  FMUL.FTZ R158, R3.reuse, R158 ;  /* 0x0000009e039e7220 */ /* 0x040fe20000410000 */
[----:B------:R-:W-:Y:S03]  /*fb70*/  FMUL.FTZ R159, R3, R159 ;  /* 0x0000009f039f7220 */ /* 0x000fe60000410000 */
[----:B------:R-:W4:Y:S01]  /*fb80*/  MUFU.EX2 R0, R0 ;  /* 0x0000000000007308 */ /* 0x000f220000000800 */
[----:B-1----:R-:W-:Y:S01]  /*fb90*/  F2FP.BF16.F32.PACK_AB R175, R249, R230 ;  /* 0x000000e6f9af723e */ /* 0x002fe200000010ff */
[----:B------:R-:W-:Y:S01]  /*fba0*/  FFMA.FTZ R51, R51, UR4, -R217 ;  /* 0x0000000433337c23 */ /* 0x000fe200080108d9 */
[--C-:B------:R-:W-:Y:S01]  /*fbb0*/  FFMA.FTZ R44, R44, UR4, -R218.reuse ;  /* 0x000000042c2c7c23 */ /* 0x100fe200080108da */
[--C-:B------:R-:W-:Y:S01]  /*fbc0*/  FFMA.FTZ R45, R45, UR4, -R218.reuse ;  /* 0x000000042d2d7c23 */ /* 0x100fe200080108da */
[--C-:B------:R-:W-:Y:S01]  /*fbd0*/  FFMA.FTZ R46, R46, UR4, -R219.reuse ;  /* 0x000000042e2e7c23 */ /* 0x100fe200080108db */
[--C-:B------:R-:W-:Y:S01]  /*fbe0*/  FFMA.FTZ R47, R47, UR4, -R219.reuse ;  /* 0x000000042f2f7c23 */ /* 0x100fe200080108db */
[--C-:B------:R-:W-:Y:S01]  /*fbf0*/  FFMA.FTZ R57, R57, UR4, -R218.reuse ;  /* 0x0000000439397c23 */ /* 0x100fe200080108da */
[-C--:B------:R-:W-:Y:S02]  /*fc00*/  HMMA.16816.F32.BF16 R4, R172, R208.reuse, R4 ;  /* 0x000000d0ac04723c */ /* 0x080fe40000041804 */
[----:B------:R1:W-:Y:S03]  /*fc10*/  MUFU.EX2 R221, R8 ;  /* 0x0000000800dd7308 */ /* 0x0003e60000000800 */
[----:B------:R-:W-:Y:S01]  /*fc20*/  FMUL.FTZ R19, R3, R191 ;  /* 0x000000bf03137220 */ /* 0x000fe20000410000 */
[C---:B--2---:R-:W-:Y:S01]  /*fc30*/  FMUL.FTZ R136, R2.reuse, R136 ;  /* 0x0000008802887220 */ /* 0x044fe20000410000 */
[C---:B------:R-:W-:Y:S01]  /*fc40*/  FMUL.FTZ R137, R2.reuse, R137 ;  /* 0x0000008902897220 */ /* 0x040fe20000410000 */
[----:B------:R-:W-:Y:S04]  /*fc50*/  FMUL.FTZ R140, R2, R140 ;  /* 0x0000008c028c7220 */ /* 0x000fe80000410000 */
[----:B------:R2:W5:Y:S01]  /*fc60*/  MUFU.EX2 R227, R9 ;  /* 0x0000000900e37308 */ /* 0x0005620000000800 */
[C---:B----4-:R-:W-:Y:S01]  /*fc70*/  FMUL.FTZ R138, R0.reuse, R138 ;  /* 0x0000008a008a7220 */ /* 0x050fe20000410000 */
[----:B------:R-:W-:Y:S01]  /*fc80*/  FMUL.FTZ R139, R0, R139 ;  /* 0x0000008b008b7220 */ /* 0x000fe20000410000 */
[----:B------:R-:W-:Y:S01]  /*fc90*/  FMUL.FTZ R141, R2, R141 ;  /* 0x0000008d028d7220 */ /* 0x000fe20000410000 */
[C---:B------:R-:W-:Y:S01]  /*fca0*/  FMUL.FTZ R142, R0.reuse, R142 ;  /* 0x0000008e008e7220 */ /* 0x040fe20000410000 */
[----:B------:R-:W-:Y:S01]  /*fcb0*/  FMUL.FTZ R143, R0, R143 ;  /* 0x0000008f008f7220 */ /* 0x000fe20000410000 */
[C---:B------:R-:W-:Y:S01]  /*fcc0*/  FMUL.FTZ R152, R2.reuse, R152 ;  /* 0x0000009802987220 */ /* 0x040fe20000410000 */
[C---:B------:R-:W-:Y:S03]  /*fcd0*/  FMUL.FTZ R153, R2.reuse, R153 ;  /* 0x0000009902997220 */ /* 0x040fe60000410000 */
[----:B------:R4:W-:Y:S01]  /*fce0*/  MUFU.EX2 R226, R10 ;  /* 0x0000000a00e27308 */ /* 0x0009e20000000800 */
[----:B-1----:R-:W-:Y:S01]  /*fcf0*/  FMUL.FTZ R8, R2, R176 ;  /* 0x000000b002087220 */ /* 0x002fe20000410000 */
[C---:B------:R-:W-:Y:S01]  /*fd00*/  FMUL.FTZ R154, R0.reuse, R154 ;  /* 0x0000009a009a7220 */ /* 0x040fe20000410000 */
[----:B------:R-:W-:Y:S01]  /*fd10*/  FMUL.FTZ R155, R0, R155 ;  /* 0x0000009b009b7220 */ /* 0x000fe20000410000 */
[--C-:B------:R-:W-:Y:S01]  /*fd20*/  FFMA.FTZ R29, R29, UR4, -R218.reuse ;  /* 0x000000041d1d7c23 */ /* 0x100fe200080108da */
[----:B------:R-:W-:Y:S01]  /*fd30*/  FFMA.FTZ R28, R28, UR4, -R218 ;  /* 0x000000041c1c7c23 */ /* 0x000fe200080108da */
[----:B------:R-:W-:Y:S01]  /*fd40*/  FFMA.FTZ R30, R30, UR4, -R219 ;  /* 0x000000041e1e7c23 */ /* 0x000fe200080108db */
[C---:B------:R-:W-:Y:S03]  /*fd50*/  FMUL.FTZ R160, R2.reuse, R160 ;  /* 0x000000a002a07220 */ /* 0x040fe60000410000 */
[----:B------:R1:W3:Y:S01]  /*fd60*/  MUFU.EX2 R225, R11 ;  /* 0x0000000b00e17308 */ /* 0x0002e20000000800 */
[C---:B--2---:R-:W-:Y:S01]  /*fd70*/  FMUL.FTZ R9, R2.reuse, R177 ;  /* 0x000000b102097220 */ /* 0x044fe20000410000 */
[----:B-----5:R-:W-:Y:S01]  /*fd80*/  F2FP.BF16.F32.PACK_AB R176, R227, R221 ;  /* 0x000000dde3b0723e */ /* 0x020fe200000010ff */
[----:B------:R-:W-:Y:S01]  /*fd90*/  FMUL.FTZ R161, R2, R161 ;  /* 0x000000a102a17220 */ /* 0x000fe20000410000 */
[C---:B------:R-:W-:Y:S01]  /*fda0*/  FMUL.FTZ R162, R0.reuse, R162 ;  /* 0x000000a200a27220 */ /* 0x040fe20000410000 */
[----:B------:R-:W-:Y:S01]  /*fdb0*/  FMUL.FTZ R163, R0, R163 ;  /* 0x000000a300a37220 */ /* 0x000fe20000410000 */
[--C-:B------:R-:W-:Y:S01]  /*fdc0*/  FFMA.FTZ R52, R52, UR4, -R216.reuse ;  /* 0x0000000434347c23 */ /* 0x100fe200080108d8 */
[----:B------:R-:W-:Y:S03]  /*fdd0*/  FFMA.FTZ R53, R53, UR4, -R216 ;  /* 0x0000000435357c23 */ /* 0x000fe600080108d8 */
[----:B------:R2:W-:Y:S01]  /*fde0*/  MUFU.EX2 R229, R12 ;  /* 0x0000000c00e57308 */ /* 0x0005e20000000800 */
[----:B----4-:R-:W-:Y:S01]  /*fdf0*/  FMUL.FTZ R10, R0, R178 ;  /* 0x000000b2000a7220 */ /* 0x010fe20000410000 */
[--C-:B------:R-:W-:Y:S01]  /*fe00*/  FFMA.FTZ R54, R54, UR4, -R217.reuse ;  /* 0x0000000436367c23 */ /* 0x100fe200080108d9 */
[----:B------:R-:W-:Y:S01]  /*fe10*/  FFMA.FTZ R55, R55, UR4, -R217 ;  /* 0x0000000437377c23 */ /* 0x000fe200080108d9 */
[----:B------:R-:W-:Y:S01]  /*fe20*/  FFMA.FTZ R60, R60, UR4, -R218 ;  /* 0x000000043c3c7c23 */ /* 0x000fe200080108da */
[--C-:B------:R-:W-:Y:S01]  /*fe30*/  FFMA.FTZ R58, R58, UR4, -R219.reuse ;  /* 0x000000043a3a7c23 */ /* 0x100fe200080108db */
[----:B------:R-:W-:Y:S01]  /*fe40*/  FFMA.FTZ R59, R59, UR4, -R219 ;  /* 0x000000043b3b7c23 */ /* 0x000fe200080108db */
[----:B------:R-:W-:Y:S03]  /*fe50*/  FFMA.FTZ R37, R37, UR4, -R216 ;  /* 0x0000000425257c23 */ /* 0x000fe600080108d8 */
[----:B------:R-:W4:Y:S01]  /*fe60*/  MUFU.EX2 R171, R13 ;  /* 0x0000000d00ab7308 */ /* 0x000f220000000800 */
[----:B-1----:R-:W-:Y:S01]  /*fe70*/  FMUL.FTZ R11, R0, R179 ;  /* 0x000000b3000b7220 */ /* 0x002fe20000410000 */
[----:B---3--:R-:W-:Y:S01]  /*fe80*/  F2FP.BF16.F32.PACK_AB R177, R225, R226 ;  /* 0x000000e2e1b1723e */ /* 0x008fe200000010ff */
[----:B------:R-:W-:Y:S01]  /*fe90*/  FFMA.FTZ R38, R38, UR4, -R217 ;  /* 0x0000000426267c23 */ /* 0x000fe200080108d9 */
[--C-:B------:R-:W-:Y:S01]  /*fea0*/  FFMA.FTZ R40, R40, UR4, -R218.reuse ;  /* 0x0000000428287c23 */ /* 0x100fe200080108da */
[----:B------:R-:W-:Y:S01]  /*feb0*/  FFMA.FTZ R41, R41, UR4, -R218 ;  /* 0x0000000429297c23 */ /* 0x000fe200080108da */
[--C-:B------:R-:W-:Y:S01]  /*fec0*/  FFMA.FTZ R42, R42, UR4, -R219.reuse ;  /* 0x000000042a2a7c23 */ /* 0x100fe200080108db */
[----:B------:R-:W-:Y:S03]  /*fed0*/  FFMA.FTZ R43, R43, UR4, -R219 ;  /* 0x000000042b2b7c23 */ /* 0x000fe600080108db */
[----:B------:R1:W-:Y:S01]  /*fee0*/  MUFU.EX2 R228, R14 ;  /* 0x0000000e00e47308 */ /* 0x0003e20000000800 */
[----:B--2---:R-:W-:Y:S01]  /*fef0*/  FMUL.FTZ R12, R2, R184 ;  /* 0x000000b8020c7220 */ /* 0x004fe20000410000 */
[--C-:B------:R-:W-:Y:S01]  /*ff00*/  FFMA.FTZ R66, R66, UR4, -R217.reuse ;  /* 0x0000000442427c23 */ /* 0x100fe200080108d9 */
[----:B------:R-:W-:Y:S01]  /*ff10*/  FFMA.FTZ R67, R67, UR4, -R217 ;  /* 0x0000000443437c23 */ /* 0x000fe200080108d9 */
[----:B------:R-:W-:Y:S01]  /*ff20*/  FFMA.FTZ R62, R62, UR4, -R219 ;  /* 0x000000043e3e7c23 */ /* 0x000fe200080108db */
[--C-:B------:R-:W-:Y:S01]  /*ff30*/  FFMA.FTZ R36, R36, UR4, -R216.reuse ;  /* 0x0000000424247c23 */ /* 0x100fe200080108d8 */
[----:B------:R-:W-:Y:S01]  /*ff40*/  FFMA.FTZ R39, R39, UR4, -R217 ;  /* 0x0000000427277c23 */ /* 0x000fe200080108d9 */
[--C-:B------:R-:W-:Y:S03]  /*ff50*/  FFMA.FTZ R64, R64, UR4, -R216.reuse ;  /* 0x0000000440407c23 */ /* 0x100fe600080108d8 */
[----:B------:R-:W2:Y:S01]  /*ff60*/  MUFU.EX2 R252, R15 ;  /* 0x0000000f00fc7308 */ /* 0x000ea20000000800 */
[----:B----4-:R-:W-:Y:S01]  /*ff70*/  F2FP.BF16.F32.PACK_AB R178, R171, R229 ;  /* 0x000000e5abb2723e */ /* 0x010fe200000010ff */
[----:B------:R-:W-:Y:S01]  /*ff80*/  FMUL.FTZ R13, R2, R185 ;  /* 0x000000b9020d7220 */ /* 0x000fe20000410000 */
[----:B------:R-:W-:Y:S01]  /*ff90*/  FFMA.FTZ R65, R65, UR4, -R216 ;  /* 0x0000000441417c23 */ /* 0x000fe200080108d8 */
[----:B------:R-:W-:Y:S01]  /*ffa0*/  FFMA.FTZ R61, R61, UR4, -R218 ;  /* 0x000000043d3d7c23 */ /* 0x000fe200080108da */
[----:B------:R-:W-:Y:S01]  /*ffb0*/  FFMA.FTZ R63, R63, UR4, -R219 ;  /* 0x000000043f3f7c23 */ /* 0x000fe200080108db */
[--C-:B------:R-:W-:Y:S01]  /*ffc0*/  FFMA.FTZ R68, R68, UR4, -R216.reuse ;  /* 0x0000000444447c23 */ /* 0x100fe200080108d8 */
[--C-:B------:R-:W-:Y:S03]  /*ffd0*/  FFMA.FTZ R69, R69, UR4, -R216.reuse ;  /* 0x0000000445457c23 */ /* 0x100fe600080108d8 */
[----:B------:R3:W-:Y:S01]  /*ffe0*/  MUFU.EX2 R184, R20 ;  /* 0x0000001400b87308 */ /* 0x0007e20000000800 */
[----:B-1----:R-:W-:Y:S01]  /*fff0*/  FMUL.FTZ R14, R0, R186 ;  /* 0x000000ba000e7220 */ /* 0x002fe20000410000 */
[--C-:B------:R-:W-:Y:S01]  /*10000*/  FFMA.FTZ R80, R80, UR4, -R216.reuse ;  /* 0x0000000450507c23 */ /* 0x100fe200080108d8 */
[----:B------:R-:W-:Y:S01]  /*10010*/  FFMA.FTZ R81, R81, UR4, -R216 ;  /* 0x0000000451517c23 */ /* 0x000fe200080108d8 */
[--C-:B------:R-:W-:Y:S01]  /*10020*/  FFMA.FTZ R70, R70, UR4, -R217.reuse ;  /* 0x0000000446467c23 */ /* 0x100fe200080108d9 */
[--C-:B------:R-:W-:Y:S01]  /*10030*/  FFMA.FTZ R71, R71, UR4, -R217.reuse ;  /* 0x0000000447477c23 */ /* 0x100fe200080108d9 */
[--C-:B------:R-:W-:Y:S01]  /*10040*/  FFMA.FTZ R82, R82, UR4, -R217.reuse ;  /* 0x0000000452527c23 */ /* 0x100fe200080108d9 */
[----:B------:R-:W-:Y:S03]  /*10050*/  FFMA.FTZ R83, R83, UR4, -R217 ;  /* 0x0000000453537c23 */ /* 0x000fe600080108d9 */
[----:B------:R-:W1:Y:S01]  /*10060*/  MUFU.EX2 R185, R21 ;  /* 0x0000001500b97308 */ /* 0x000e620000000800 */
[----:B--2---:R-:W-:Y:S01]  /*10070*/  F2FP.BF16.F32.PACK_AB R179, R252, R228 ;  /* 0x000000e4fcb3723e */ /* 0x004fe200000010ff */
[----:B------:R-:W-:Y:S01]  /*10080*/  FMUL.FTZ R15, R0, R187 ;  /* 0x000000bb000f7220 */ /* 0x000fe20000410000 */
[--C-:B------:R-:W-:Y:S01]  /*10090*/  FFMA.FTZ R72, R72, UR4, -R218.reuse ;  /* 0x0000000448487c23 */ /* 0x100fe200080108da */
[--C-:B------:R-:W-:Y:S01]  /*100a0*/  FFMA.FTZ R73, R73, UR4, -R218.reuse ;  /* 0x0000000449497c23 */ /* 0x100fe200080108da */
[--C-:B------:R-:W-:Y:S01]  /*100b0*/  FFMA.FTZ R76, R76, UR4, -R218.reuse ;  /* 0x000000044c4c7c23 */ /* 0x100fe200080108da */
[----:B------:R-:W-:Y:S01]  /*100c0*/  FFMA.FTZ R77, R77, UR4, -R218 ;  /* 0x000000044d4d7c23 */ /* 0x000fe200080108da */
[--C-:B------:R-:W-:Y:S01]  /*100d0*/  FFMA.FTZ R74, R74, UR4, -R219.reuse ;  /* 0x000000044a4a7c23 */ /* 0x100fe200080108db */
[C---:B------:R-:W-:Y:S02]  /*100e0*/  HMMA.16816.F32.BF16 R8, R176.reuse, R208, R8 ;  /* 0x000000d0b008723c */ /* 0x040fe40000041808 */
[----:B------:R2:W-:Y:S02]  /*100f0*/  MUFU.EX2 R191, R25 ;  /* 0x0000001900bf7308 */ /* 0x0005e40000000800 */
[----:B---3--:R-:W-:Y:S01]  /*10100*/  FMUL.FTZ R20, R2, R192 ;  /* 0x000000c002147220 */ /* 0x008fe20000410000 */
[----:B------:R-:W-:Y:S01]  /*10110*/  MOV R209, R249 ;  /* 0x000000f900d17202 */ /* 0x000fe20000000f00 */
[--C-:B------:R-:W-:Y:S01]  /*10120*/  FFMA.FTZ R75, R75, UR4, -R219.reuse ;  /* 0x000000044b4b7c23 */ /* 0x100fe200080108db */
[--C-:B------:R-:W-:Y:S01]  /*10130*/  FFMA.FTZ R78, R78, UR4, -R219.reuse ;  /* 0x000000044e4e7c23 */ /* 0x100fe200080108db */
[-C--:B------:R-:W-:Y:S04]  /*10140*/  HMMA.16816.F32.BF16 R12, R176, R210.reuse, R12 ;  /* 0x000000d2b00c723c */ /* 0x080fe8000004180c */
[----:B------:R3:W-:Y:S01]  /*10150*/  MUFU.EX2 R188, R26 ;  /* 0x0000001a00bc7308 */ /* 0x0007e20000000800 */
[----:B-1----:R-:W-:Y:S01]  /*10160*/  MOV R192, R185 ;  /* 0x000000b900c07202 */ /* 0x002fe20000000f00 */
[----:B------:R-:W-:Y:S01]  /*10170*/  FMUL.FTZ R21, R2, R193 ;  /* 0x000000c102157220 */ /* 0x000fe20000410000 */
[----:B------:R-:W-:Y:S01]  /*10180*/  MOV R193, R184 ;  /* 0x000000b800c17202 */ /* 0x000fe20000000f00 */
[----:B------:R-:W-:Y:S01]  /*10190*/  FFMA.FTZ R79, R79, UR4, -R219 ;  /* 0x000000044f4f7c23 */ /* 0x000fe200080108db */
[--C-:B------:R-:W-:Y:S01]  /*101a0*/  FFMA.FTZ R84, R84, UR4, -R216.reuse ;  /* 0x0000000454547c23 */ /* 0x100fe200080108d8 */
[C---:B------:R-:W-:Y:S04]  /*101b0*/  HMMA.16816.F32.BF16 R16, R172.reuse, R210, R16 ;  /* 0x000000d2ac10723c */ /* 0x040fe80000041810 */
[----:B------:R1:W4:Y:S01]  /*101c0*/  MUFU.EX2 R190, R27 ;  /* 0x0000001b00be7308 */ /* 0x0003220000000800 */
[----:B--2---:R-:W-:Y:S01]  /*101d0*/  FMUL.FTZ R25, R2, R201 ;  /* 0x000000c902197220 */ /* 0x004fe20000410000 */
[--C-:B------:R-:W-:Y:S01]  /*101e0*/  FFMA.FTZ R85, R85, UR4, -R216.reuse ;  /* 0x0000000455557c23 */ /* 0x100fe200080108d8 */
[--C-:B------:R-:W-:Y:S01]  /*101f0*/  FFMA.FTZ R96, R96, UR4, -R216.reuse ;  /* 0x0000000460607c23 */ /* 0x100fe200080108d8 */
[----:B------:R-:W-:Y:S01]  /*10200*/  FFMA.FTZ R97, R97, UR4, -R216 ;  /* 0x0000000461617c23 */ /* 0x000fe200080108d8 */
[-C--:B------:R-:W-:Y:S05]  /*10210*/  HMMA.16816.F32.BF16 R132, R172, R212.reuse, R132 ;  /* 0x000000d4ac84723c */ /* 0x080fea0000041884 */
[----:B------:R2:W-:Y:S01]  /*10220*/  MUFU.EX2 R189, R30 ;  /* 0x0000001e00bd7308 */ /* 0x0005e20000000800 */
[----:B---3--:R-:W-:Y:S01]  /*10230*/  FMUL.FTZ R26, R0, R202 ;  /* 0x000000ca001a7220 */ /* 0x008fe20000410000 */
[--C-:B------:R-:W-:Y:S01]  /*10240*/  FFMA.FTZ R86, R86, UR4, -R217.reuse ;  /* 0x0000000456567c23 */ /* 0x100fe200080108d9 */
[--C-:B------:R-:W-:Y:S01]  /*10250*/  FFMA.FTZ R87, R87, UR4, -R217.reuse ;  /* 0x0000000457577c23 */ /* 0x100fe200080108d9 */
[--C-:B------:R-:W-:Y:S01]  /*10260*/  FFMA.FTZ R98, R98, UR4, -R217.reuse ;  /* 0x0000000462627c23 */ /* 0x100fe200080108d9 */
[----:B------:R-:W-:Y:S01]  /*10270*/  FFMA.FTZ R99, R99, UR4, -R217 ;  /* 0x0000000463637c23 */ /* 0x000fe200080108d9 */
[C---:B------:R-:W-:Y:S04]  /*10280*/  HMMA.16816.F32.BF16 R136, R176.reuse, R212, R136 ;  /* 0x000000d4b088723c */ /* 0x040fe80000041888 */
[----:B------:R-:W-:Y:S01]  /*10290*/  MUFU.EX2 R202, R48 ;  /* 0x0000003000ca7308 */ /* 0x000fe20000000800 */
[----:B------:R-:W-:Y:S01]  /*102a0*/  MOV R212, R171 ;  /* 0x000000ab00d47202 */ /* 0x000fe20000000f00 */
[----:B-1----:R-:W-:Y:S01]  /*102b0*/  FMUL.FTZ R27, R0, R203 ;  /* 0x000000cb001b7220 */ /* 0x002fe20000410000 */
[----:B------:R-:W-:Y:S01]  /*102c0*/  IADD3 R171, PT, PT, R238, R170, RZ ;  /* 0x000000aaeeab7210 */ /* 0x000fe20007ffe0ff */
[--C-:B------:R-:W-:Y:S01]  /*102d0*/  FFMA.FTZ R88, R88, UR4, -R218.reuse ;  /* 0x0000000458587c23 */ /* 0x100fe200080108da */
[-C--:B------:R-:W-:Y:S05]  /*102e0*/  HMMA.16816.F32.BF16 R140, R176, R214.reuse, R140 ;  /* 0x000000d6b08c723c */ /* 0x080fea000004188c */
[----:B------:R1:W-:Y:S01]  /*102f0*/  MUFU.EX2 R210, R32 ;  /* 0x0000002000d27308 */ /* 0x0003e20000000800 */
[----:B------:R-:W3:Y:S01]  /*10300*/  LDSM.16.MT88.4 R184, [R171] ;  /* 0x00000000abb8783b */ /* 0x000ee20000004200 */
[----:B--2---:R-:W-:Y:S01]  /*10310*/  FMUL.FTZ R30, R3, R206 ;  /* 0x000000ce031e7220 */ /* 0x004fe20000410000 */
[--C-:B------:R-:W-:Y:S01]  /*10320*/  FFMA.FTZ R89, R89, UR4, -R218.reuse ;  /* 0x0000000459597c23 */ /* 0x100fe200080108da */
[--C-:B------:R-:W-:Y:S01]  /*10330*/  FFMA.FTZ R92, R92, UR4, -R218.reuse ;  /* 0x000000045c5c7c23 */ /* 0x100fe200080108da */
[----:B------:R-:W-:Y:S01]  /*10340*/  FFMA.FTZ R93, R93, UR4, -R218 ;  /* 0x000000045d5d7c23 */ /* 0x000fe200080108da */
[C---:B------:R-:W-:Y:S04]  /*10350*/  HMMA.16816.F32.BF16 R144, R172.reuse, R214, R144 ;  /* 0x000000d6ac90723c */ /* 0x040fe80000041890 */
[----:B------:R2:W-:Y:S01]  /*10360*/  MUFU.EX2 R231, R22 ;  /* 0x0000001600e77308 */ /* 0x0005e20000000800 */
[----:B------:R-:W-:Y:S01]  /*10370*/  MOV R215, R252 ;  /* 0x000000fc00d77202 */ /* 0x000fe20000000f00 */
[--C-:B------:R-:W-:Y:S01]  /*10380*/  FFMA.FTZ R90, R90, UR4, -R219.reuse ;  /* 0x000000045a5a7c23 */ /* 0x100fe200080108db */
[--C-:B------:R-:W-:Y:S01]  /*10390*/  FFMA.FTZ R91, R91, UR4, -R219.reuse ;  /* 0x000000045b5b7c23 */ /* 0x100fe200080108db */
[--C-:B------:R-:W-:Y:S01]  /*103a0*/  FFMA.FTZ R94, R94, UR4, -R219.reuse ;  /* 0x000000045e5e7c23 */ /* 0x100fe200080108db */
[-C--:B------:R-:W-:Y:S05]  /*103b0*/  HMMA.16816.F32.BF16 R148, R172, R180.reuse, R148 ;  /* 0x000000b4ac94723c */ /* 0x080fea0000041894 */
[----:B------:R5:W-:Y:S01]  /*103c0*/  MUFU.EX2 R252, R23 ;  /* 0x0000001700fc7308 */ /* 0x000be20000000800 */
[----:B-1----:R-:W-:Y:S01]  /*103d0*/  FMUL.FTZ R32, R166, R196 ;  /* 0x000000c4a6207220 */ /* 0x002fe20000410000 */
[----:B------:R-:W-:Y:S01]  /*103e0*/  FFMA.FTZ R95, R95, UR4, -R219 ;  /* 0x000000045f5f7c23 */ /* 0x000fe200080108db */
[--C-:B------:R-:W-:Y:S01]  /*103f0*/  FFMA.FTZ R100, R100, UR4, -R216.reuse ;  /* 0x0000000464647c23 */ /* 0x100fe200080108d8 */
[--C-:B------:R-:W-:Y:S01]  /*10400*/  FFMA.FTZ R101, R101, UR4, -R216.reuse ;  /* 0x0000000465657c23 */ /* 0x100fe200080108d8 */
[--C-:B------:R-:W-:Y:S01]  /*10410*/  FFMA.FTZ R112, R112, UR4, -R216.reuse ;  /* 0x0000000470707c23 */ /* 0x100fe200080108d8 */
[----:B------:R-:W-:Y:S04]  /*10420*/  FFMA.FTZ R113, R113, UR4, -R216 ;  /* 0x0000000471717c23 */ /* 0x000fe800080108d8 */
[----:B------:R1:W-:Y:S01]  /*10430*/  MUFU.EX2 R211, R33 ;  /* 0x0000002100d37308 */ /* 0x0003e20000000800 */
[----:B--2---:R-:W-:Y:S01]  /*10440*/  FMUL.FTZ R22, R0, R194 ;  /* 0x000000c200167220 */ /* 0x004fe20000410000 */
[----:B------:R-:W-:Y:S01]  /*10450*/  MOV R194, R215 ;  /* 0x000000d700c27202 */ /* 0x000fe20000000f00 */
[--C-:B------:R-:W-:Y:S01]  /*10460*/  FFMA.FTZ R102, R102, UR4, -R217.reuse ;  /* 0x0000000466667c23 */ /* 0x100fe200080108d9 */
[--C-:B------:R-:W-:Y:S01]  /*10470*/  FFMA.FTZ R103, R103, UR4, -R217.reuse ;  /* 0x0000000467677c23 */ /* 0x100fe200080108d9 */
[--C-:B------:R-:W-:Y:S01]  /*10480*/  FFMA.FTZ R114, R114, UR4, -R217.reuse ;  /* 0x0000000472727c23 */ /* 0x100fe200080108d9 */
[----:B------:R-:W-:Y:S01]  /*10490*/  FFMA.FTZ R115, R115, UR4, -R217 ;  /* 0x0000000473737c23 */ /* 0x000fe200080108d9 */
[--C-:B------:R-:W-:Y:S03]  /*104a0*/  FFMA.FTZ R104, R104, UR4, -R218.reuse ;  /* 0x0000000468687c23 */ /* 0x100fe600080108da */
[----:B------:R2:W-:Y:S01]  /*104b0*/  MUFU.EX2 R249, R34 ;  /* 0x0000002200f97308 */ /* 0x0005e20000000800 */
[----:B-----5:R-:W-:Y:S01]  /*104c0*/  FMUL.FTZ R23, R0, R195 ;  /* 0x000000c300177220 */ /* 0x020fe20000410000 */
[----:B------:R-:W-:Y:S01]  /*104d0*/  MOV R195, R212 ;  /* 0x000000d400c37202 */ /* 0x000fe20000000f00 */
[--C-:B------:R-:W-:Y:S01]  /*104e0*/  FFMA.FTZ R105, R105, UR4, -R218.reuse ;  /* 0x0000000469697c23 */ /* 0x100fe200080108da */
[--C-:B------:R-:W-:Y:S01]  /*104f0*/  FFMA.FTZ R108, R108, UR4, -R218.reuse ;  /* 0x000000046c6c7c23 */ /* 0x100fe200080108da */
[----:B------:R-:W-:Y:S01]  /*10500*/  FFMA.FTZ R109, R109, UR4, -R218 ;  /* 0x000000046d6d7c23 */ /* 0x000fe200080108da */
[--C-:B------:R-:W-:Y:S01]  /*10510*/  FFMA.FTZ R106, R106, UR4, -R219.reuse ;  /* 0x000000046a6a7c23 */ /* 0x100fe200080108db */
[--C-:B------:R-:W-:Y:S01]  /*10520*/  FFMA.FTZ R107, R107, UR4, -R219.reuse ;  /* 0x000000046b6b7c23 */ /* 0x100fe200080108db */
[C---:B------:R-:W-:Y:S02]  /*10530*/  HMMA.16816.F32.BF16 R20, R176.reuse, R180, R20 ;  /* 0x000000b4b014723c */ /* 0x040fe40000041814 */
[----:B------:R5:W-:Y:S02]  /*10540*/  MUFU.EX2 R208, R35 ;  /* 0x0000002300d07308 */ /* 0x000be40000000800 */
[----:B-1----:R-:W-:Y:S01]  /*10550*/  FMUL.FTZ R33, R166, R197 ;  /* 0x000000c5a6217220 */ /* 0x002fe20000410000 */
[--C-:B------:R-:W-:Y:S01]  /*10560*/  FFMA.FTZ R110, R110, UR4, -R219.reuse ;  /* 0x000000046e6e7c23 */ /* 0x100fe200080108db */
[----:B------:R-:W-:Y:S01]  /*10570*/  FFMA.FTZ R111, R111, UR4, -R219 ;  /* 0x000000046f6f7c23 */ /* 0x000fe200080108db */
[--C-:B------:R-:W-:Y:S01]  /*10580*/  FFMA.FTZ R116, R116, UR4, -R216.reuse ;  /* 0x0000000474747c23 */ /* 0x100fe200080108d8 */
[-C--:B------:R-:W-:Y:S04]  /*10590*/  HMMA.16816.F32.BF16 R152, R176, R182.reuse, R152 ;  /* 0x000000b6b098723c */ /* 0x080fe80000041898 */
[----:B------:R1:W-:Y:S01]  /*105a0*/  MUFU.EX2 R213, R24 ;  /* 0x0000001800d57308 */ /* 0x0003e20000000800 */
[----:B--2---:R-:W-:Y:S01]  /*105b0*/  FMUL.FTZ R34, R3, R198 ;  /* 0x000000c603227220 */ /* 0x004fe20000410000 */
[--C-:B------:R-:W-:Y:S01]  /*105c0*/  FFMA.FTZ R117, R117, UR4, -R216.reuse ;  /* 0x0000000475757c23 */ /* 0x100fe200080108d8 */
[--C-:B------:R-:W-:Y:S01]  /*105d0*/  FFMA.FTZ R128, R128, UR4, -R216.reuse ;  /* 0x0000000480807c23 */ /* 0x100fe200080108d8 */
[----:B------:R-:W-:Y:S01]  /*105e0*/  FFMA.FTZ R216, R129, UR4, -R216 ;  /* 0x0000000481d87c23 */ /* 0x000fe200080108d8 */
[--C-:B------:R-:W-:Y:S01]  /*105f0*/  FFMA.FTZ R118, R118, UR4, -R217.reuse ;  /* 0x0000000476767c23 */ /* 0x100fe200080108d9 */
[--C-:B------:R-:W-:Y:S04]  /*10600*/  FFMA.FTZ R119, R119, UR4, -R217.reuse ;  /* 0x0000000477777c23 */ /* 0x100fe800080108d9 */
[----:B------:R2:W4:Y:S01]  /*10610*/  MUFU.EX2 R214, R29 ;  /* 0x0000001d00d67308 */ /* 0x0005220000000800 */
[----:B-----5:R-:W-:Y:S01]  /*10620*/  FMUL.FTZ R35, R3, R199 ;  /* 0x000000c703237220 */ /* 0x020fe20000410000 */
[--C-:B------:R-:W-:Y:S01]  /*10630*/  FFMA.FTZ R130, R130, UR4, -R217.reuse ;  /* 0x0000000482827c23 */ /* 0x100fe200080108d9 */
[----:B------:R-:W-:Y:S01]  /*10640*/  FFMA.FTZ R217, R131, UR4, -R217 ;  /* 0x0000000483d97c23 */ /* 0x000fe200080108d9 */
[--C-:B------:R-:W-:Y:S01]  /*10650*/  FFMA.FTZ R120, R120, UR4, -R218.reuse ;  /* 0x0000000478787c23 */ /* 0x100fe200080108da */
[--C-:B------:R-:W-:Y:S01]  /*10660*/  FFMA.FTZ R124, R124, UR4, -R218.reuse ;  /* 0x000000047c7c7c23 */ /* 0x100fe200080108da */
[--C-:B------:R-:W-:Y:S01]  /*10670*/  FFMA.FTZ R122, R122, UR4, -R219.reuse ;  /* 0x000000047a7a7c23 */ /* 0x100fe200080108db */
[--C-:B------:R-:W-:Y:S01]  /*10680*/  FFMA.FTZ R123, R123, UR4, -R219.reuse ;  /* 0x000000047b7b7c23 */ /* 0x100fe200080108db */
[C---:B------:R-:W-:Y:S01]  /*10690*/  HMMA.16816.F32.BF16 R32, R172.reuse, R182, R32 ;  /* 0x000000b6ac20723c */ /* 0x040fe20000041820 */
[----:B------:R-:W5:Y:S01]  /*106a0*/  LDSM.16.MT88.4 R180, [R232+0x8800] ;  /* 0x00880000e8b4783b */ /* 0x000f620000004200 */
[----:B------:R4:W5:Y:S02]  /*106b0*/  MUFU.EX2 R199, R28 ;  /* 0x0000001c00c77308 */ /* 0x0009640000000800 */
[----:B-1----:R-:W-:Y:S01]  /*106c0*/  FMUL.FTZ R24, R2, R200 ;  /* 0x000000c802187220 */ /* 0x002fe20000410000 */
[--C-:B------:R-:W-:Y:S01]  /*106d0*/  FFMA.FTZ R126, R126, UR4, -R219.reuse ;  /* 0x000000047e7e7c23 */ /* 0x100fe200080108db */
[----:B------:R-:W-:Y:S02]  /*106e0*/  ISETP.GT.AND P1, PT, R242, RZ, PT ;  /* 0x000000fff200720c */ /* 0x000fe40003f24270 */
[-C--:B---3--:R-:W-:Y:S04]  /*106f0*/  HMMA.16816.F32.BF16 R156, R172, R184.reuse, R156 ;  /* 0x000000b8ac9c723c */ /* 0x088fe8000004189c */
[----:B------:R-:W-:Y:S01]  /*10700*/  MUFU.EX2 R215, R49 ;  /* 0x0000003100d77308 */ /* 0x000fe20000000800 */
[C---:B--2---:R-:W-:Y:S03]  /*10710*/  FMUL.FTZ R29, R166.reuse, R205 ;  /* 0x000000cda61d7220 */ /* 0x044fe60000410000 */
[C---:B------:R-:W-:Y:S06]  /*10720*/  HMMA.16816.F32.BF16 R160, R176.reuse, R184, R160 ;  /* 0x000000b8b0a0723c */ /* 0x040fec00000418a0 */
[----:B------:R-:W-:Y:S01]  /*10730*/  MUFU.EX2 R200, R50 ;  /* 0x0000003200c87308 */ /* 0x000fe20000000800 */
[----:B----4-:R-:W-:Y:S01]  /*10740*/  FMUL.FTZ R28, R166, R204 ;  /* 0x000000cca61c7220 */ /* 0x010fe20000410000 */
[-C--:B------:R-:W-:Y:S08]  /*10750*/  HMMA.16816.F32.BF16 R24, R176, R186.reuse, R24 ;  /* 0x000000bab018723c */ /* 0x080ff00000041818 */
[----:B------:R1:W2:Y:S01]  /*10760*/  MUFU.EX2 R206, R51 ;  /* 0x0000003300ce7308 */ /* 0x0002a20000000800 */
[--C-:B------:R-:W-:Y:S01]  /*10770*/  FFMA.FTZ R176, R31, UR4, -R219.reuse ;  /* 0x000000041fb07c23 */ /* 0x100fe200080108db */
[----:B------:R-:W-:Y:S01]  /*10780*/  FMUL.FTZ R31, R3, R207 ;  /* 0x000000cf031f7220 */ /* 0x000fe20000410000 */
[----:B------:R-:W-:Y:S01]  /*10790*/  F2FP.BF16.F32.PACK_AB R177, R190, R188 ;  /* 0x000000bcbeb1723e */ /* 0x000fe200000010ff */
[----:B------:R-:W-:Y:S01]  /*107a0*/  FFMA.FTZ R219, R127, UR4, -R219 ;  /* 0x000000047fdb7c23 */ /* 0x000fe200080108db */
[----:B------:R-:W-:Y:S05]  /*107b0*/  MOV R207, R214 ;  /* 0x000000d600cf7202 */ /* 0x000fea0000000f00 */
[----:B------:R3:W4:Y:S01]  /*107c0*/  MUFU.EX2 R205, R176 ;  /* 0x000000b000cd7308 */ /* 0x0007220000000800 */
[----:B------:R-:W-:Y:S01]  /*107d0*/  HMMA.16816.F32.BF16 R28, R172, R186, R28 ;  /* 0x000000baac1c723c */ /* 0x000fe2000004181c */
[----:B------:R-:W4:Y:S03]  /*107e0*/  LDSM.16.MT88.4 R184, [R234+0x8800] ;  /* 0x00880000eab8783b */ /* 0x000f260000004200 */
[----:B------:R-:W-:Y:S02]  /*107f0*/  F2FP.BF16.F32.PACK_AB R172, R192, R193 ;  /* 0x000000c1c0ac723e */ /* 0x000fe400000010ff */
[----:B------:R-:W-:Y:S03]  /*10800*/  F2FP.BF16.F32.PACK_AB R173, R252, R231 ;  /* 0x000000e7fcad723e */ /* 0x000fe600000010ff */
[----:B------:R-:W-:Y:S01]  /*10810*/  MUFU.EX2 R197, R44 ;  /* 0x0000002c00c57308 */ /* 0x000fe20000000800 */
[----:B------:R-:W-:Y:S01]  /*10820*/  F2FP.BF16.F32.PACK_AB R174, R211, R210 ;  /* 0x000000d2d3ae723e */ /* 0x000fe200000010ff */
[----:B-1----:R-:W-:Y:S01]  /*10830*/  LDSM.16.MT88.4 R48, [R232+0x9000] ;  /* 0x00900000e830783b */ /* 0x002fe20000004200 */
[----:B------:R-:W-:Y:S02]  /*10840*/  F2FP.BF16.F32.PACK_AB R175, R208, R249 ;  /* 0x000000f9d0af723e */ /* 0x000fe400000010ff */
[----:B-----5:R-:W-:Y:S02]  /*10850*/  F2FP.BF16.F32.PACK_AB R178, R207, R199 ;  /* 0x000000c7cfb2723e */ /* 0x020fe400000010ff */
[----:B--2---:R-:W-:Y:S03]  /*10860*/  MOV R129, R206 ;  /* 0x000000ce00817202 */ /* 0x004fe60000000f00 */
[----:B------:R-:W-:Y:S01]  /*10870*/  MUFU.EX2 R214, R45 ;  /* 0x0000002d00d67308 */ /* 0x000fe20000000800 */
[----:B---3--:R-:W-:Y:S01]  /*10880*/  F2FP.BF16.F32.PACK_AB R176, R191, R213 ;  /* 0x000000d5bfb0723e */ /* 0x008fe200000010ff */
[-C--:B------:R-:W-:Y:S03]  /*10890*/  HMMA.16816.F32.BF16 R4, R172, R180.reuse, R4 ;  /* 0x000000b4ac04723c */ /* 0x080fe60000041804 */
[----:B----4-:R-:W-:Y:S05]  /*108a0*/  F2FP.BF16.F32.PACK_AB R179, R205, R189 ;  /* 0x000000bdcdb3723e */ /* 0x010fea00000010ff */
[----:B------:R-:W-:Y:S02]  /*108b0*/  MUFU.EX2 R212, R47 ;  /* 0x0000002f00d47308 */ /* 0x000fe40000000800 */
[C---:B------:R-:W-:Y:S08]  /*108c0*/  HMMA.16816.F32.BF16 R8, R176.reuse, R180, R8 ;  /* 0x000000b4b008723c */ /* 0x040ff00000041808 */
[----:B------:R1:W-:Y:S01]  /*108d0*/  MUFU.EX2 R198, R38 ;  /* 0x0000002600c67308 */ /* 0x0003e20000000800 */
[-C--:B------:R-:W-:Y:S09]  /*108e0*/  HMMA.16816.F32.BF16 R12, R176, R182.reuse, R12 ;  /* 0x000000b6b00c723c */ /* 0x080ff2000004180c */
[----:B------:R-:W-:Y:S01]  /*108f0*/  MUFU.EX2 R196, R40 ;  /* 0x0000002800c47308 */ /* 0x000fe20000000800 */
[C---:B------:R-:W-:Y:S01]  /*10900*/  HMMA.16816.F32.BF16 R16, R172.reuse, R182, R16 ;  /* 0x000000b6ac10723c */ /* 0x040fe20000041810 */
[----:B------:R-:W2:Y:S08]  /*10910*/  LDSM.16.MT88.4 R180, [R170+0x800] ;  /* 0x00080000aab4783b */ /* 0x000eb00000004200 */
[----:B------:R-:W-:Y:S01]  /*10920*/  MUFU.EX2 R204, R37 ;  /* 0x0000002500cc7308 */ /* 0x000fe20000000800 */
[----:B-1----:R-:W-:Y:S01]  /*10930*/  F2FP.BF16.F32.PACK_AB R38, R215, R202 ;  /* 0x000000cad726723e */ /* 0x002fe200000010ff */
[-C--:B------:R-:W-:Y:S08]  /*10940*/  HMMA.16816.F32.BF16 R132, R172, R184.reuse, R132 ;  /* 0x000000b8ac84723c */ /* 0x080ff00000041884 */
[----:B------:R-:W1:Y:S01]  /*10950*/  MUFU.EX2 R201, R39 ;  /* 0x0000002700c97308 */ /* 0x000e620000000800 */
[C---:B------:R-:W-:Y:S09]  /*10960*/  HMMA.16816.F32.BF16 R136, R176.reuse, R184, R136 ;  /* 0x000000b8b088723c */ /* 0x040ff20000041888 */
[----:B------:R-:W-:Y:S01]  /*10970*/  MUFU.EX2 R216, R216 ;  /* 0x000000d800d87308 */ /* 0x000fe20000000800 */
[-C--:B------:R-:W-:Y:S09]  /*10980*/  HMMA.16816.F32.BF16 R140, R176, R186.reuse, R140 ;  /* 0x000000bab08c723c */ /* 0x080ff2000004188c */
[----:B------:R-:W-:Y:S01]  /*10990*/  MUFU.EX2 R217, R217 ;  /* 0x000000d900d97308 */ /* 0x000fe20000000800 */
[----:B-1----:R-:W-:Y:S02]  /*109a0*/  F2FP.BF16.F32.PACK_AB R37, R201, R198 ;  /* 0x000000c6c925723e */ /* 0x002fe400000010ff */
[----:B------:R-:W-:Y:S01]  /*109b0*/  F2FP.BF16.F32.PACK_AB R39, R206, R200 ;  /* 0x000000c8ce27723e */ /* 0x000fe200000010ff */
[C---:B------:R-:W-:Y:S01]  /*109c0*/  HMMA.16816.F32.BF16 R144, R172.reuse, R186, R144 ;  /* 0x000000baac90723c */ /* 0x040fe20000041890 */
[----:B------:R-:W1:Y:S05]  /*109d0*/  LDSM.16.MT88.4 R184, [R171+0x800] ;  /* 0x00080000abb8783b */ /* 0x000e6a0000004200 */
[----:B------:R-:W-:Y:S02]  /*109e0*/  MUFU.EX2 R219, R219 ;  /* 0x000000db00db7308 */ /* 0x000fe40000000800 */
[-C--:B--2---:R-:W-:Y:S08]  /*109f0*/  HMMA.16816.F32.BF16 R148, R172, R180.reuse, R148 ;  /* 0x000000b4ac94723c */ /* 0x084ff00000041894 */
[----:B------:R-:W2:Y:S01]  /*10a00*/  MUFU.EX2 R203, R36 ;  /* 0x0000002400cb7308 */ /* 0x000ea20000000800 */
[C---:B------:R-:W-:Y:S09]  /*10a10*/  HMMA.16816.F32.BF16 R20, R176.reuse, R180, R20 ;  /* 0x000000b4b014723c */ /* 0x040ff20000041814 */
[----:B------:R3:W-:Y:S01]  /*10a20*/  MUFU.EX2 R180, R42 ;  /* 0x0000002a00b47308 */ /* 0x0007e20000000800 */
[-C--:B------:R-:W-:Y:S09]  /*10a30*/  HMMA.16816.F32.BF16 R152, R176, R182.reuse, R152 ;  /* 0x000000b6b098723c */ /* 0x080ff20000041898 */
[----:B------:R-:W-:Y:S01]  /*10a40*/  MUFU.EX2 R181, R43 ;  /* 0x0000002b00b57308 */ /* 0x000fe20000000800 */
[----:B--2---:R-:W-:Y:S01]  /*10a50*/  F2FP.BF16.F32.PACK_AB R36, R204, R203 ;  /* 0x000000cbcc24723e */ /* 0x004fe200000010ff */
[C---:B------:R-:W-:Y:S08]  /*10a60*/  HMMA.16816.F32.BF16 R32, R172.reuse, R182, R32 ;  /* 0x000000b6ac20723c */ /* 0x040ff00000041820 */
[----:B------:R2:W4:Y:S01]  /*10a70*/  MUFU.EX2 R182, R46 ;  /* 0x0000002e00b67308 */ /* 0x0005220000000800 */
[----:B---3--:R-:W-:Y:S01]  /*10a80*/  F2FP.BF16.F32.PACK_AB R42, R214, R197 ;  /* 0x000000c5d62a723e */ /* 0x008fe200000010ff */
[-C--:B-1----:R-:W-:Y:S08]  /*10a90*/  HMMA.16816.F32.BF16 R156, R172, R184.reuse, R156 ;  /* 0x000000b8ac9c723c */ /* 0x082ff0000004189c */
[----:B------:R-:W1:Y:S01]  /*10aa0*/  MUFU.EX2 R183, R41 ;  /* 0x0000002900b77308 */ /* 0x000e620000000800 */
[C---:B------:R-:W-:Y:S09]  /*10ab0*/  HMMA.16816.F32.BF16 R160, R176.reuse, R184, R160 ;  /* 0x000000b8b0a0723c */ /* 0x040ff200000418a0 */
[----:B------:R-:W-:Y:S01]  /*10ac0*/  MUFU.EX2 R68, R68 ;  /* 0x0000004400447308 */ /* 0x000fe20000000800 */
[----:B--2---:R-:W2:Y:S01]  /*10ad0*/  LDSM.16.MT88.4 R44, [R234+0x9000] ;  /* 0x00900000ea2c783b */ /* 0x004ea20000004200 */
[----:B----4-:R-:W-:Y:S02]  /*10ae0*/  F2FP.BF16.F32.PACK_AB R43, R212, R182 ;  /* 0x000000b6d42b723e */ /* 0x010fe400000010ff */
[----:B------:R-:W-:Y:S01]  /*10af0*/  MOV R184, R211 ;  /* 0x000000d300b87202 */ /* 0x000fe20000000f00 */
[-C--:B------:R-:W-:Y:S05]  /*10b00*/  HMMA.16816.F32.BF16 R24, R176, R186.reuse, R24 ;  /* 0x000000bab018723c */ /* 0x080fea0000041818 */
[----:B------:R-:W-:Y:S01]  /*10b10*/  MUFU.EX2 R211, R52 ;  /* 0x0000003400d37308 */ /* 0x000fe20000000800 */
[----:B-1----:R-:W-:Y:S02]  /*10b20*/  F2FP.BF16.F32.PACK_AB R40, R183, R196 ;  /* 0x000000c4b728723e */ /* 0x002fe400000010ff */
[----:B------:R-:W-:Y:S01]  /*10b30*/  F2FP.BF16.F32.PACK_AB R41, R181, R180 ;  /* 0x000000b4b529723e */ /* 0x000fe200000010ff */
[----:B------:R-:W-:Y:S06]  /*10b40*/  HMMA.16816.F32.BF16 R28, R172, R186, R28 ;  /* 0x000000baac1c723c */ /* 0x000fec000004181c */
[----:B------:R1:W-:Y:S01]  /*10b50*/  MUFU.EX2 R174, R56 ;  /* 0x0000003800ae7308 */ /* 0x0003e20000000800 */
[----:B------:R-:W-:Y:S02]  /*10b60*/  MOV R176, R194 ;  /* 0x000000c200b07202 */ /* 0x000fe40000000f00 */
[----:B------:R-:W-:Y:S01]  /*10b70*/  MOV R177, R193 ;  /* 0x000000c100b17202 */ /* 0x000fe20000000f00 */
[-C--:B------:R-:W-:Y:S06]  /*10b80*/  HMMA.16816.F32.BF16 R4, R36, R48.reuse, R4 ;  /* 0x000000302404723c */ /* 0x080fec0000041804 */
[----:B------:R3:W4:Y:S01]  /*10b90*/  MUFU.EX2 R175, R57 ;  /* 0x0000003900af7308 */ /* 0x0007220000000800 */
[----:B------:R-:W-:Y:S02]  /*10ba0*/  MOV R178, R192 ;  /* 0x000000c000b27202 */ /* 0x000fe40000000f00 */
[----:B------:R-:W-:Y:S01]  /*10bb0*/  MOV R179, R210 ;  /* 0x000000d200b37202 */ /* 0x000fe20000000f00 */
[C---:B------:R-:W-:Y:S06]  /*10bc0*/  HMMA.16816.F32.BF16 R8, R40.reuse, R48, R8 ;  /* 0x000000302808723c */ /* 0x040fec0000041808 */
[----:B------:R-:W-:Y:S01]  /*10bd0*/  MUFU.EX2 R210, R53 ;  /* 0x0000003500d27308 */ /* 0x000fe20000000800 */
[----:B-1----:R-:W5:Y:S01]  /*10be0*/  LDL.LU R56, [R1] ;  /* 0x0000000001387983 */ /* 0x002f620000300800 */
[----:B------:R-:W-:Y:S02]  /*10bf0*/  MOV R187, R195 ;  /* 0x000000c300bb7202 */ /* 0x000fe40000000f00 */
[----:B------:R-:W-:Y:S01]  /*10c00*/  MOV R185, R208 ;  /* 0x000000d000b97202 */ /* 0x000fe20000000f00 */
[-C--:B------:R-:W-:Y:S05]  /*10c10*/  HMMA.16816.F32.BF16 R12, R40, R50.reuse, R12 ;  /* 0x00000032280c723c */ /* 0x080fea000004180c */
[----:B------:R-:W-:Y:S01]  /*10c20*/  MUFU.EX2 R194, R54 ;  /* 0x0000003600c27308 */ /* 0x000fe20000000800 */
[----:B---3--:R-:W3:Y:S01]  /*10c30*/  LDL.LU R57, [R1+0x4] ;  /* 0x0000040001397983 */ /* 0x008ee20000300800 */
[----:B------:R-:W-:Y:S01]  /*10c40*/  MOV R186, R209 ;  /* 0x000000d100ba7202 */ /* 0x000fe20000000f00 */
[C---:B------:R-:W-:Y:S02]  /*10c50*/  HMMA.16816.F32.BF16 R16, R36.reuse, R50, R16 ;  /* 0x000000322410723c */ /* 0x040fe40000041810 */
[----:B------:R-:W1:Y:S05]  /*10c60*/  LDSM.16.MT88.4 R48, [R170+0x1000] ;  /* 0x00100000aa30783b */ /* 0x000e6a0000004200 */
[----:B------:R4:W-:Y:S01]  /*10c70*/  MUFU.EX2 R193, R55 ;  /* 0x0000003700c17308 */ /* 0x0009e20000000800 */
[-C--:B--2---:R-:W-:Y:S09]  /*10c80*/  HMMA.16816.F32.BF16 R132, R36, R44.reuse, R132 ;  /* 0x0000002c2484723c */ /* 0x084ff20000041884 */
[----:B------:R-:W-:Y:S01]  /*10c90*/  MUFU.EX2 R172, R60 ;  /* 0x0000003c00ac7308 */ /* 0x000fe20000000800 */
[C---:B------:R-:W-:Y:S09]  /*10ca0*/  HMMA.16816.F32.BF16 R136, R40.reuse, R44, R136 ;  /* 0x0000002c2888723c */ /* 0x040ff20000041888 */
[----:B------:R-:W-:Y:S01]  /*10cb0*/  MUFU.EX2 R195, R64 ;  /* 0x0000004000c37308 */ /* 0x000fe20000000800 */
[----:B----4-:R-:W-:Y:S01]  /*10cc0*/  LDSM.16.MT88.4 R52, [R170+0x1800] ;  /* 0x00180000aa34783b */ /* 0x010fe20000004200 */
[-C--:B------:R-:W-:Y:S08]  /*10cd0*/  HMMA.16816.F32.BF16 R140, R40, R46.reuse, R140 ;  /* 0x0000002e288c723c */ /* 0x080ff0000004188c */
[----:B------:R-:W-:Y:S01]  /*10ce0*/  MUFU.EX2 R209, R65 ;  /* 0x0000004100d17308 */ /* 0x000fe20000000800 */
[C---:B------:R-:W-:Y:S01]  /*10cf0*/  HMMA.16816.F32.BF16 R144, R36.reuse, R46, R144 ;  /* 0x0000002e2490723c */ /* 0x040fe20000041890 */
[----:B------:R-:W2:Y:S08]  /*10d00*/  LDSM.16.MT88.4 R44, [R171+0x1000] ;  /* 0x00100000ab2c783b */ /* 0x000eb00000004200 */
[----:B------:R-:W-:Y:S01]  /*10d10*/  MUFU.EX2 R192, R66 ;  /* 0x0000004200c07308 */ /* 0x000fe20000000800 */
[-C--:B-1----:R-:W-:Y:S09]  /*10d20*/  HMMA.16816.F32.BF16 R148, R36, R48.reuse, R148 ;  /* 0x000000302494723c */ /* 0x082ff20000041894 */
[----:B------:R-:W-:Y:S01]  /*10d30*/  MUFU.EX2 R66, R59 ;  /* 0x0000003b00427308 */ /* 0x000fe20000000800 */
[C---:B------:R-:W-:Y:S09]  /*10d40*/  HMMA.16816.F32.BF16 R20, R40.reuse, R48, R20 ;  /* 0x000000302814723c */ /* 0x040ff20000041814 */
[----:B------:R-:W-:Y:S01]  /*10d50*/  MUFU.EX2 R208, R67 ;  /* 0x0000004300d07308 */ /* 0x000fe20000000800 */
[-C--:B------:R-:W-:Y:S09]  /*10d60*/  HMMA.16816.F32.BF16 R152, R40, R50.reuse, R152 ;  /* 0x000000322898723c */ /* 0x080ff20000041898 */
[----:B------:R-:W1:Y:S01]  /*10d70*/  MUFU.EX2 R67, R58 ;  /* 0x0000003a00437308 */ /* 0x000e620000000800 */
[C---:B------:R-:W-:Y:S01]  /*10d80*/  HMMA.16816.F32.BF16 R32, R36.reuse, R50, R32 ;  /* 0x000000322420723c */ /* 0x040fe20000041820 */
[----:B------:R-:W-:Y:S08]  /*10d90*/  LDSM.16.MT88.4 R48, [R234+0x9800] ;  /* 0x00980000ea30783b */ /* 0x000ff00000004200 */
[----:B------:R-:W4:Y:S01]  /*10da0*/  MUFU.EX2 R173, R61 ;  /* 0x0000003d00ad7308 */ /* 0x000f220000000800 */
[-C--:B--2---:R-:W-:Y:S09]  /*10db0*/  HMMA.16816.F32.BF16 R156, R36, R44.reuse, R156 ;  /* 0x0000002c249c723c */ /* 0x084ff2000004189c */
[----:B------:R-:W-:Y:S01]  /*10dc0*/  MUFU.EX2 R64, R62 ;  /* 0x0000003e00407308 */ /* 0x000fe20000000800 */
[C---:B------:R-:W-:Y:S09]  /*10dd0*/  HMMA.16816.F32.BF16 R160, R40.reuse, R44, R160 ;  /* 0x0000002c28a0723c */ /* 0x040ff200000418a0 */
[----:B------:R2:W4:Y:S01]  /*10de0*/  MUFU.EX2 R65, R63 ;  /* 0x0000003f00417308 */ /* 0x0005220000000800 */
[----:B------:R-:W-:Y:S02]  /*10df0*/  F2FP.BF16.F32.PACK_AB R44, R175, R174 ;  /* 0x000000aeaf2c723e */ /* 0x000fe400000010ff */
[----:B-1----:R-:W-:Y:S01]  /*10e00*/  F2FP.BF16.F32.PACK_AB R45, R66, R67 ;  /* 0x00000043422d723e */ /* 0x002fe200000010ff */
[-C--:B------:R-:W-:Y:S01]  /*10e10*/  HMMA.16816.F32.BF16 R24, R40, R46.reuse, R24 ;  /* 0x0000002e2818723c */ /* 0x080fe20000041818 */
[----:B------:R-:W1:Y:S05]  /*10e20*/  LDSM.16.MT88.4 R40, [R232+0x9800] ;  /* 0x00980000e828783b */ /* 0x000e6a0000004200 */
[----:B------:R-:W-:Y:S02]  /*10e30*/  MUFU.EX2 R69, R69 ;  /* 0x0000004500457308 */ /* 0x000fe40000000800 */
[----:B------:R-:W-:Y:S08]  /*10e40*/  HMMA.16816.F32.BF16 R28, R36, R46, R28 ;  /* 0x0000002e241c723c */ /* 0x000ff0000004181c */
[----:B------:R-:W-:Y:S01]  /*10e50*/  MUFU.EX2 R70, R70 ;  /* 0x0000004600467308 */ /* 0x000fe20000000800 */
[----:B------:R-:W-:Y:S01]  /*10e60*/  F2FP.BF16.F32.PACK_AB R36, R210, R211 ;  /* 0x000000d3d224723e */ /* 0x000fe200000010ff */
[--C-:B--2---:R-:W-:Y:S01]  /*10e70*/  FFMA.FTZ R63, R121, UR4, -R218.reuse ;  /* 0x00000004793f7c23 */ /* 0x104fe200080108da */
[----:B------:R-:W-:Y:S01]  /*10e80*/  F2FP.BF16.F32.PACK_AB R37, R193, R194 ;  /* 0x000000c2c125723e */ /* 0x000fe200000010ff */
[----:B------:R-:W-:Y:S01]  /*10e90*/  FFMA.FTZ R218, R125, UR4, -R218 ;  /* 0x000000047dda7c23 */ /* 0x000fe200080108da */
[----:B------:R-:W-:Y:S02]  /*10ea0*/  F2FP.BF16.F32.PACK_AB R38, R209, R195 ;  /* 0x000000c3d126723e */ /* 0x000fe400000010ff */
[----:B------:R-:W-:Y:S03]  /*10eb0*/  F2FP.BF16.F32.PACK_AB R39, R208, R192 ;  /* 0x000000c0d027723e */ /* 0x000fe600000010ff */
[----:B------:R-:W-:Y:S01]  /*10ec0*/  MUFU.EX2 R71, R71 ;  /* 0x0000004700477308 */ /* 0x000fe20000000800 */
[----:B----4-:R-:W-:Y:S02]  /*10ed0*/  F2FP.BF16.F32.PACK_AB R46, R173, R172 ;  /* 0x000000acad2e723e */ /* 0x010fe400000010ff */
[----:B------:R-:W-:Y:S07]  /*10ee0*/  F2FP.BF16.F32.PACK_AB R47, R65, R64 ;  /* 0x00000040412f723e */ /* 0x000fee00000010ff */
[----:B------:R-:W-:Y:S10]  /*10ef0*/  MUFU.EX2 R218, R218 ;  /* 0x000000da00da7308 */ /* 0x000ff40000000800 */
[----:B------:R-:W-:Y:S01]  /*10f00*/  MUFU.EX2 R80, R80 ;  /* 0x0000005000507308 */ /* 0x000fe20000000800 */
[-C--:B-1----:R-:W-:Y:S09]  /*10f10*/  HMMA.16816.F32.BF16 R4, R36, R40.reuse, R4 ;  /* 0x000000282404723c */ /* 0x082ff20000041804 */
[----:B------:R-:W-:Y:S01]  /*10f20*/  MUFU.EX2 R81, R81 ;  /* 0x0000005100517308 */ /* 0x000fe20000000800 */
[C---:B------:R-:W-:Y:S09]  /*10f30*/  HMMA.16816.F32.BF16 R8, R44.reuse, R40, R8 ;  /* 0x000000282c08723c */ /* 0x040ff20000041808 */
[----:B------:R-:W-:Y:S01]  /*10f40*/  MUFU.EX2 R82, R82 ;  /* 0x0000005200527308 */ /* 0x000fe20000000800 */
[-C--:B------:R-:W-:Y:S09]  /*10f50*/  HMMA.16816.F32.BF16 R12, R44, R42.reuse, R12 ;  /* 0x0000002a2c0c723c */ /* 0x080ff2000004180c */
[----:B------:R-:W-:Y:S01]  /*10f60*/  MUFU.EX2 R83, R83 ;  /* 0x0000005300537308 */ /* 0x000fe20000000800 */
[C---:B------:R-:W-:Y:S01]  /*10f70*/  HMMA.16816.F32.BF16 R16, R36.reuse, R42, R16 ;  /* 0x0000002a2410723c */ /* 0x040fe20000041810 */
[----:B------:R-:W1:Y:S08]  /*10f80*/  LDSM.16.MT88.4 R40, [R171+0x1800] ;  /* 0x00180000ab28783b */ /* 0x000e700000004200 */
[----:B------:R-:W-:Y:S01]  /*10f90*/  MUFU.EX2 R72, R72 ;  /* 0x0000004800487308 */ /* 0x000fe20000000800 */
[-C--:B------:R-:W-:Y:S09]  /*10fa0*/  HMMA.16816.F32.BF16 R132, R36, R48.reuse, R132 ;  /* 0x000000302484723c */ /* 0x080ff20000041884 */
[----:B------:R-:W2:Y:S01]  /*10fb0*/  MUFU.EX2 R73, R73 ;  /* 0x0000004900497308 */ /* 0x000ea20000000800 */
[C---:B------:R-:W-:Y:S09]  /*10fc0*/  HMMA.16816.F32.BF16 R136, R44.reuse, R48, R136 ;  /* 0x000000302c88723c */ /* 0x040ff20000041888 */
[----:B------:R-:W-:Y:S01]  /*10fd0*/  MUFU.EX2 R76, R76 ;  /* 0x0000004c004c7308 */ /* 0x000fe20000000800 */
[-C--:B------:R-:W-:Y:S09]  /*10fe0*/  HMMA.16816.F32.BF16 R140, R44, R50.reuse, R140 ;  /* 0x000000322c8c723c */ /* 0x080ff2000004188c */
[----:B------:R-:W-:Y:S01]  /*10ff0*/  MUFU.EX2 R77, R77 ;  /* 0x0000004d004d7308 */ /* 0x000fe20000000800 */
[C---:B------:R-:W-:Y:S01]  /*11000*/  HMMA.16816.F32.BF16 R144, R36.reuse, R50, R144 ;  /* 0x000000322490723c */ /* 0x040fe20000041890 */
[----:B------:R-:W4:Y:S08]  /*11010*/  LDSM.16.MT88.4 R48, [R232+0xa000] ;  /* 0x00a00000e830783b */ /* 0x000f300000004200 */
[----:B------:R-:W-:Y:S01]  /*11020*/  MUFU.EX2 R74, R74 ;  /* 0x0000004a004a7308 */ /* 0x000fe20000000800 */
[-C--:B------:R-:W-:Y:S09]  /*11030*/  HMMA.16816.F32.BF16 R148, R36, R52.reuse, R148 ;  /* 0x000000342494723c */ /* 0x080ff20000041894 */
[----:B------:R-:W2:Y:S01]  /*11040*/  MUFU.EX2 R75, R75 ;  /* 0x0000004b004b7308 */ /* 0x000ea20000000800 */
[C---:B------:R-:W-:Y:S09]  /*11050*/  HMMA.16816.F32.BF16 R20, R44.reuse, R52, R20 ;  /* 0x000000342c14723c */ /* 0x040ff20000041814 */
[----:B------:R-:W-:Y:S01]  /*11060*/  MUFU.EX2 R78, R78 ;  /* 0x0000004e004e7308 */ /* 0x000fe20000000800 */
[-C--:B------:R-:W-:Y:S09]  /*11070*/  HMMA.16816.F32.BF16 R152, R44, R54.reuse, R152 ;  /* 0x000000362c98723c */ /* 0x080ff20000041898 */
[----:B------:R-:W4:Y:S01]  /*11080*/  MUFU.EX2 R79, R79 ;  /* 0x0000004f004f7308 */ /* 0x000f220000000800 */
[C---:B------:R-:W-:Y:S01]  /*11090*/  HMMA.16816.F32.BF16 R32, R36.reuse, R54, R32 ;  /* 0x000000362420723c */ /* 0x040fe20000041820 */
[----:B------:R-:W3:Y:S08]  /*110a0*/  LDSM.16.MT88.4 R52, [R234+0xa000] ;  /* 0x00a00000ea34783b */ /* 0x000ef00000004200 */
[----:B------:R-:W-:Y:S01]  /*110b0*/  MUFU.EX2 R84, R84 ;  /* 0x0000005400547308 */ /* 0x000fe20000000800 */
[-C--:B-1----:R-:W-:Y:S09]  /*110c0*/  HMMA.16816.F32.BF16 R156, R36, R40.reuse, R156 ;  /* 0x00000028249c723c */ /* 0x082ff2000004189c */
[----:B------:R-:W-:Y:S01]  /*110d0*/  MUFU.EX2 R85, R85 ;  /* 0x0000005500557308 */ /* 0x000fe20000000800 */
[C---:B------:R-:W-:Y:S09]  /*110e0*/  HMMA.16816.F32.BF16 R160, R44.reuse, R40, R160 ;  /* 0x000000282ca0723c */ /* 0x040ff200000418a0 */
[----:B------:R-:W-:Y:S01]  /*110f0*/  MUFU.EX2 R86, R86 ;  /* 0x0000005600567308 */ /* 0x000fe20000000800 */
[----:B--2---:R-:W-:Y:S02]  /*11100*/  F2FP.BF16.F32.PACK_AB R40, R73, R72 ;  /* 0x000000484928723e */ /* 0x004fe400000010ff */
[----:B------:R-:W-:Y:S01]  /*11110*/  F2FP.BF16.F32.PACK_AB R41, R75, R74 ;  /* 0x0000004a4b29723e */ /* 0x000fe200000010ff */
[-C--:B------:R-:W-:Y:S01]  /*11120*/  HMMA.16816.F32.BF16 R24, R44, R42.reuse, R24 ;  /* 0x0000002a2c18723c */ /* 0x080fe20000041818 */
[----:B------:R-:W1:Y:S05]  /*11130*/  LDSM.16.MT88.4 R44, [R170+0x2000] ;  /* 0x00200000aa2c783b */ /* 0x000e6a0000004200 */
[----:B------:R-:W-:Y:S02]  /*11140*/  MUFU.EX2 R87, R87 ;  /* 0x0000005700577308 */ /* 0x000fe40000000800 */
[----:B------:R-:W-:Y:S08]  /*11150*/  HMMA.16816.F32.BF16 R28, R36, R42, R28 ;  /* 0x0000002a241c723c */ /* 0x000ff0000004181c */
[----:B------:R-:W-:Y:S01]  /*11160*/  MUFU.EX2 R96, R96 ;  /* 0x0000006000607308 */ /* 0x000fe20000000800 */
[----:B------:R-:W-:Y:S02]  /*11170*/  F2FP.BF16.F32.PACK_AB R36, R69, R68 ;  /* 0x000000444524723e */ /* 0x000fe400000010ff */
[----:B------:R-:W-:Y:S02]  /*11180*/  F2FP.BF16.F32.PACK_AB R37, R71, R70 ;  /* 0x000000464725723e */ /* 0x000fe400000010ff */
[----:B------:R-:W-:Y:S02]  /*11190*/  F2FP.BF16.F32.PACK_AB R38, R81, R80 ;  /* 0x000000505126723e */ /* 0x000fe400000010ff */
[----:B------:R-:W-:Y:S03]  /*111a0*/  F2FP.BF16.F32.PACK_AB R39, R83, R82 ;  /* 0x000000525327723e */ /* 0x000fe600000010ff */
[----:B------:R-:W-:Y:S01]  /*111b0*/  MUFU.EX2 R97, R97 ;  /* 0x0000006100617308 */ /* 0x000fe20000000800 */
[----:B------:R-:W-:Y:S02]  /*111c0*/  F2FP.BF16.F32.PACK_AB R42, R77, R76 ;  /* 0x0000004c4d2a723e */ /* 0x000fe400000010ff */
[----:B----4-:R-:W-:Y:S01]  /*111d0*/  F2FP.BF16.F32.PACK_AB R43, R79, R78 ;  /* 0x0000004e4f2b723e */ /* 0x010fe200000010ff */
[-C--:B------:R-:W-:Y:S06]  /*111e0*/  HMMA.16816.F32.BF16 R4, R36, R48.reuse, R4 ;  /* 0x000000302404723c */ /* 0x080fec0000041804 */
[----:B------:R-:W-:Y:S02]  /*111f0*/  MUFU.EX2 R98, R98 ;  /* 0x0000006200627308 */ /* 0x000fe40000000800 */
[C---:B------:R-:W-:Y:S08]  /*11200*/  HMMA.16816.F32.BF16 R8, R40.reuse, R48, R8 ;  /* 0x000000302808723c */ /* 0x040ff00000041808 */
[----:B------:R-:W-:Y:S01]  /*11210*/  MUFU.EX2 R99, R99 ;  /* 0x0000006300637308 */ /* 0x000fe20000000800 */
[-C--:B------:R-:W-:Y:S09]  /*11220*/  HMMA.16816.F32.BF16 R12, R40, R50.reuse, R12 ;  /* 0x00000032280c723c */ /* 0x080ff2000004180c */
[----:B------:R-:W-:Y:S01]  /*11230*/  MUFU.EX2 R88, R88 ;  /* 0x0000005800587308 */ /* 0x000fe20000000800 */
[----:B-----5:R-:W-:Y:S02]  /*11240*/  FFMA.FTZ R166, R166, R56, R220 ;  /* 0x00000038a6a67223 */ /* 0x020fe400000100dc */
[----:B------:R-:W2:Y:S01]  /*11250*/  LDL.LU R56, [R1+0x8] ;  /* 0x0000080001387983 */ /* 0x000ea20000300800 */
[C---:B------:R-:W-:Y:S06]  /*11260*/  HMMA.16816.F32.BF16 R16, R36.reuse, R50, R16 ;  /* 0x000000322410723c */ /* 0x040fec0000041810 */
[----:B------:R-:W-:Y:S01]  /*11270*/  MUFU.EX2 R89, R89 ;  /* 0x0000005900597308 */ /* 0x000fe20000000800 */
[----:B------:R-:W4:Y:S01]  /*11280*/  LDL.LU R60, [R1+0xc] ;  /* 0x00000c00013c7983 */ /* 0x000f220000300800 */
[----:B------:R-:W-:Y:S01]  /*11290*/  FADD.FTZ R166, R224, R166 ;  /* 0x000000a6e0a67221 */ /* 0x000fe20000010000 */
[----:B---3--:R-:W-:Y:S02]  /*112a0*/  FFMA.FTZ R3, R3, R57, R222 ;  /* 0x0000003903037223 */ /* 0x008fe400000100de */
[----:B------:R-:W-:Y:S01]  /*112b0*/  LDSM.16.MT88.4 R48, [R234+0xa800] ;  /* 0x00a80000ea30783b */ /* 0x000fe20000004200 */
[-C--:B------:R-:W-:Y:S04]  /*112c0*/  HMMA.16816.F32.BF16 R132, R36, R52.reuse, R132 ;  /* 0x000000342484723c */ /* 0x080fe80000041884 */
[----:B------:R-:W-:Y:S01]  /*112d0*/  MUFU.EX2 R92, R92 ;  /* 0x0000005c005c7308 */ /* 0x000fe20000000800 */
[----:B------:R-:W-:Y:S04]  /*112e0*/  FADD.FTZ R3, R223, R3 ;  /* 0x00000003df037221 */ /* 0x000fe80000010000 */
[----:B------:R-:W-:Y:S01]  /*112f0*/  FADD.FTZ R3, R230, R3 ;  /* 0x00000003e6037221 */ /* 0x000fe20000010000 */
[C---:B------:R-:W-:Y:S04]  /*11300*/  HMMA.16816.F32.BF16 R136, R40.reuse, R52, R136 ;  /* 0x000000342888723c */ /* 0x040fe80000041888 */
[----:B------:R-:W-:Y:S01]  /*11310*/  MUFU.EX2 R93, R93 ;  /* 0x0000005d005d7308 */ /* 0x000fe20000000800 */
[----:B------:R-:W-:Y:S03]  /*11320*/  FADD.FTZ R3, R186, R3 ;  /* 0x00000003ba037221 */ /* 0x000fe60000010000 */
[-C--:B------:R-:W-:Y:S06]  /*11330*/  HMMA.16816.F32.BF16 R140, R40, R54.reuse, R140 ;  /* 0x00000036288c723c */ /* 0x080fec000004188c */
[----:B------:R-:W-:Y:S01]  /*11340*/  MUFU.EX2 R90, R90 ;  /* 0x0000005a005a7308 */ /* 0x000fe20000000800 */
[----:B------:R-:W-:Y:S01]  /*11350*/  FADD.FTZ R3, R231, R3 ;  /* 0x00000003e7037221 */ /* 0x000fe20000010000 */
[C---:B------:R-:W-:Y:S01]  /*11360*/  HMMA.16816.F32.BF16 R144, R36.reuse, R54, R144 ;  /* 0x000000362490723c */ /* 0x040fe20000041890 */
[----:B------:R-:W-:Y:S07]  /*11370*/  LDSM.16.MT88.4 R52, [R170+0x2800] ;  /* 0x00280000aa34783b */ /* 0x000fee0000004200 */
        /* <DEDUP_REMOVED lines=24> */
[----:B------:R-:W1:Y:S10]  /*11500*/  MUFU.EX2 R128, R128 ;  /* 0x0000008000807308 */ /* 0x000e740000000800 */
[----:B------:R-:W-:Y:S10]  /*11510*/  MUFU.EX2 R130, R130 ;  /* 0x0000008200827308 */ /* 0x000ff40000000800 */
[----:B------:R-:W-:Y:S01]  /*11520*/  MUFU.EX2 R116, R116 ;  /* 0x0000007400747308 */ /* 0x000fe20000000800 */
[----:B-1----:R-:W-:Y:S09]  /*11530*/  F2FP.BF16.F32.PACK_AB R206, R216, R128 ;  /* 0x00000080d8ce723e */ /* 0x002ff200000010ff */
[----:B------:R-:W-:Y:S10]  /*11540*/  MUFU.EX2 R117, R117 ;  /* 0x0000007500757308 */ /* 0x000ff40000000800 */
[----:B------:R-:W-:Y:S10]  /*11550*/  MUFU.EX2 R118, R118 ;  /* 0x0000007600767308 */ /* 0x000ff40000000800 */
[----:B------:R-:W1:Y:S10]  /*11560*/  MUFU.EX2 R119, R119 ;  /* 0x0000007700777308 */ /* 0x000e740000000800 */
[----:B------:R-:W-:Y:S10]  /*11570*/  MUFU.EX2 R63, R63 ;  /* 0x0000003f003f7308 */ /* 0x000ff40000000800 */
[----:B------:R-:W-:Y:S01]  /*11580*/  MUFU.EX2 R122, R122 ;  /* 0x0000007a007a7308 */ /* 0x000fe20000000800 */
[----:B--2---:R-:W-:Y:S02]  /*11590*/  FFMA.FTZ R2, R2, R56, R221 ;  /* 0x0000003802027223 */ /* 0x004fe400000100dd */
[----:B------:R-:W2:Y:S01]  /*115a0*/  LDSM.16.MT88.4 R56, [R171+0x2000] ;  /* 0x00200000ab38783b */ /* 0x000ea20000004200 */
[----:B----4-:R-:W-:Y:S04]  /*115b0*/  FFMA.FTZ R0, R0, R60, R226 ;  /* 0x0000003c00007223 */ /* 0x010fe800000100e2 */
[----:B------:R-:W-:Y:S04]  /*115c0*/  FADD.FTZ R0, R225, R0 ;  /* 0x00000000e1007221 */ /* 0x000fe80000010000 */
[----:B------:R-:W-:Y:S01]  /*115d0*/  FADD.FTZ R60, R228, R0 ;  /* 0x00000000e43c7221 */ /* 0x000fe20000010000 */
[-C--:B--2---:R-:W-:Y:S08]  /*115e0*/  HMMA.16816.F32.BF16 R156, R36, R56.reuse, R156 ;  /* 0x00000038249c723c */ /* 0x084ff0000004189c */
[C---:B------:R-:W-:Y:S04]  /*115f0*/  HMMA.16816.F32.BF16 R160, R40.reuse, R56, R160 ;  /* 0x0000003828a0723c */ /* 0x040fe800000418a0 */
[----:B------:R-:W-:Y:S01]  /*11600*/  FADD.FTZ R56, R227, R2 ;  /* 0x00000002e3387221 */ /* 0x000fe20000010000 */
[----:B------:R-:W-:Y:S01]  /*11610*/  FADD.FTZ R2, R250, R166 ;  /* 0x000000a6fa027221 */ /* 0x000fe20000010000 */
[----:B------:R-:W-:Y:S02]  /*11620*/  MOV R166, R169 ;  /* 0x000000a900a67202 */ /* 0x000fe40000000f00 */
[-C--:B------:R-:W-:Y:S03]  /*11630*/  HMMA.16816.F32.BF16 R24, R40, R58.reuse, R24 ;  /* 0x0000003a2818723c */ /* 0x080fe60000041818 */
[----:B------:R-:W-:Y:S01]  /*11640*/  FADD.FTZ R62, R229, R56 ;  /* 0x00000038e53e7221 */ /* 0x000fe20000010000 */
[----:B------:R-:W-:Y:S01]  /*11650*/  F2FP.BF16.F32.PACK_AB R40, R89, R88 ;  /* 0x000000585928723e */ /* 0x000fe200000010ff */
[----:B------:R-:W-:Y:S01]  /*11660*/  FADD.FTZ R61, R251, R2 ;  /* 0x00000002fb3d7221 */ /* 0x000fe20000010000 */
[----:B------:R-:W-:Y:S01]  /*11670*/  F2FP.BF16.F32.PACK_AB R42, R93, R92 ;  /* 0x0000005c5d2a723e */ /* 0x000fe200000010ff */
[----:B------:R-:W-:Y:S01]  /*11680*/  FADD.FTZ R2, R176, R60 ;  /* 0x0000003cb0027221 */ /* 0x000fe20000010000 */
[----:B------:R-:W-:Y:S01]  /*11690*/  HMMA.16816.F32.BF16 R28, R36, R58, R28 ;  /* 0x0000003a241c723c */ /* 0x000fe2000004181c */
[----:B------:R-:W2:Y:S03]  /*116a0*/  LDSM.16.MT88.4 R56, [R171+0x2800] ;  /* 0x00280000ab38783b */ /* 0x000ea60000004200 */
[----:B------:R-:W-:Y:S01]  /*116b0*/  F2FP.BF16.F32.PACK_AB R36, R85, R84 ;  /* 0x000000545524723e */ /* 0x000fe200000010ff */
[----:B------:R-:W-:Y:S01]  /*116c0*/  FADD.FTZ R0, R187, R62 ;  /* 0x0000003ebb007221 */ /* 0x000fe20000010000 */
[----:B------:R-:W-:Y:S01]  /*116d0*/  F2FP.BF16.F32.PACK_AB R37, R87, R86 ;  /* 0x000000565725723e */ /* 0x000fe200000010ff */
[----:B------:R-:W-:Y:S01]  /*116e0*/  MUFU.EX2 R62, R120 ;  /* 0x00000078003e7308 */ /* 0x000fe20000000800 */
[----:B------:R-:W-:Y:S01]  /*116f0*/  F2FP.BF16.F32.PACK_AB R38, R97, R96 ;  /* 0x000000606126723e */ /* 0x000fe200000010ff */
[----:B------:R-:W-:Y:S01]  /*11700*/  FADD.FTZ R0, R213, R0 ;  /* 0x00000000d5007221 */ /* 0x000fe20000010000 */
[----:B------:R-:W-:Y:S02]  /*11710*/  F2FP.BF16.F32.PACK_AB R39, R99, R98 ;  /* 0x000000626327723e */ /* 0x000fe400000010ff */
[----:B------:R-:W-:Y:S02]  /*11720*/  F2FP.BF16.F32.PACK_AB R41, R91, R90 ;  /* 0x0000005a5b29723e */ /* 0x000fe400000010ff */
[----:B------:R-:W-:Y:S03]  /*11730*/  F2FP.BF16.F32.PACK_AB R43, R95, R94 ;  /* 0x0000005e5f2b723e */ /* 0x000fe600000010ff */
[-C--:B------:R-:W-:Y:S08]  /*11740*/  HMMA.16816.F32.BF16 R4, R36, R44.reuse, R4 ;  /* 0x0000002c2404723c */ /* 0x080ff00000041804 */
[C---:B------:R-:W-:Y:S08]  /*11750*/  HMMA.16816.F32.BF16 R8, R40.reuse, R44, R8 ;  /* 0x0000002c2808723c */ /* 0x040ff00000041808 */
[-C--:B------:R-:W-:Y:S08]  /*11760*/  HMMA.16816.F32.BF16 R12, R40, R46.reuse, R12 ;  /* 0x0000002e280c723c */ /* 0x080ff0000004180c */
[C---:B------:R-:W-:Y:S01]  /*11770*/  HMMA.16816.F32.BF16 R16, R36.reuse, R46, R16 ;  /* 0x0000002e2410723c */ /* 0x040fe20000041810 */
[----:B------:R-:W3:Y:S07]  /*11780*/  LDSM.16.MT88.4 R44, [R232+0xb000] ;  /* 0x00b00000e82c783b */ /* 0x000eee0000004200 */
[-C--:B------:R-:W-:Y:S08]  /*11790*/  HMMA.16816.F32.BF16 R132, R36, R48.reuse, R132 ;  /* 0x000000302484723c */ /* 0x080ff00000041884 */
[C---:B------:R-:W-:Y:S08]  /*117a0*/  HMMA.16816.F32.BF16 R136, R40.reuse, R48, R136 ;  /* 0x000000302888723c */ /* 0x040ff00000041888 */
[-C--:B------:R-:W-:Y:S08]  /*117b0*/  HMMA.16816.F32.BF16 R140, R40, R50.reuse, R140 ;  /* 0x00000032288c723c */ /* 0x080ff0000004188c */
[C---:B------:R-:W-:Y:S01]  /*117c0*/  HMMA.16816.F32.BF16 R144, R36.reuse, R50, R144 ;  /* 0x000000322490723c */ /* 0x040fe20000041890 */
[----:B------:R-:W4:Y:S07]  /*117d0*/  LDSM.16.MT88.4 R48, [R234+0xb000] ;  /* 0x00b00000ea30783b */ /* 0x000f2e0000004200 */
[-C--:B------:R-:W-:Y:S08]  /*117e0*/  HMMA.16816.F32.BF16 R148, R36, R52.reuse, R148 ;  /* 0x000000342494723c */ /* 0x080ff00000041894 */
[C---:B------:R-:W-:Y:S04]  /*117f0*/  HMMA.16816.F32.BF16 R20, R40.reuse, R52, R20 ;  /* 0x000000342814723c */ /* 0x040fe80000041814 */
[----:B------:R-:W-:Y:S04]  /*11800*/  FADD.FTZ R52, R177, R61 ;  /* 0x0000003db1347221 */ /* 0x000fe80000010000 */
[-C--:B------:R-:W-:Y:S03]  /*11810*/  HMMA.16816.F32.BF16 R152, R40, R54.reuse, R152 ;  /* 0x000000362898723c */ /* 0x080fe60000041898 */
[----:B------:R-:W-:Y:S05]  /*11820*/  FADD.FTZ R60, R178, R52 ;  /* 0x00000034b23c7221 */ /* 0x000fea0000010000 */
[C---:B------:R-:W-:Y:S01]  /*11830*/  HMMA.16816.F32.BF16 R32, R36.reuse, R54, R32 ;  /* 0x000000362420723c */ /* 0x040fe20000041820 */
[----:B------:R-:W5:Y:S07]  /*11840*/  LDSM.16.MT88.4 R52, [R170+0x3000] ;  /* 0x00300000aa34783b */ /* 0x000f6e0000004200 */
[-C--:B--2---:R-:W-:Y:S08]  /*11850*/  HMMA.16816.F32.BF16 R156, R36, R56.reuse, R156 ;  /* 0x00000038249c723c */ /* 0x084ff0000004189c */
        /* <DEDUP_REMOVED lines=16> */
[----:B------:R-:W-:Y:S01]  /*11960*/  FADD.FTZ R3, R184, R3 ;  /* 0x00000003b8037221 */ /* 0x000fe20000010000 */
[----:B------:R-:W-:Y:S01]  /*11970*/  F2FP.BF16.F32.PACK_AB R38, R113, R112 ;  /* 0x000000707126723e */ /* 0x000fe200000010ff */
[----:B------:R-:W2:Y:S01]  /*11980*/  LDSM.16.MT88.4 R188, [R232+0xb800] ;  /* 0x00b80000e8bc783b */ /* 0x000ea20000004200 */
[----:B------:R-:W-:Y:S01]  /*11990*/  F2FP.BF16.F32.PACK_AB R39, R115, R114 ;  /* 0x000000727327723e */ /* 0x000fe200000010ff */
[----:B------:R-:W-:Y:S01]  /*119a0*/  FADD.FTZ R0, R205, R0 ;  /* 0x00000000cd007221 */ /* 0x000fe20000010000 */
[----:B------:R-:W-:Y:S02]  /*119b0*/  F2FP.BF16.F32.PACK_AB R42, R109, R108 ;  /* 0x0000006c6d2a723e */ /* 0x000fe400000010ff */
[----:B------:R-:W-:Y:S02]  /*119c0*/  F2FP.BF16.F32.PACK_AB R41, R107, R106 ;  /* 0x0000006a6b29723e */ /* 0x000fe400000010ff */
[----:B------:R-:W-:Y:S01]  /*119d0*/  F2FP.BF16.F32.PACK_AB R43, R111, R110 ;  /* 0x0000006e6f2b723e */ /* 0x000fe200000010ff */
[-C--:B---3--:R-:W-:Y:S03]  /*119e0*/  HMMA.16816.F32.BF16 R4, R36, R44.reuse, R4 ;  /* 0x0000002c2404723c */ /* 0x088fe60000041804 */
[----:B-1----:R-:W-:Y:S05]  /*119f0*/  F2FP.BF16.F32.PACK_AB R205, R119, R118 ;  /* 0x0000007677cd723e */ /* 0x002fea00000010ff */
[C---:B------:R-:W-:Y:S08]  /*11a00*/  HMMA.16816.F32.BF16 R8, R40.reuse, R44, R8 ;  /* 0x0000002c2808723c */ /* 0x040ff00000041808 */
[-C--:B------:R-:W-:Y:S08]  /*11a10*/  HMMA.16816.F32.BF16 R12, R40, R46.reuse, R12 ;  /* 0x0000002e280c723c */ /* 0x080ff0000004180c */
[C---:B------:R-:W-:Y:S01]  /*11a20*/  HMMA.16816.F32.BF16 R16, R36.reuse, R46, R16 ;  /* 0x0000002e2410723c */ /* 0x040fe20000041810 */
[----:B------:R-:W1:Y:S07]  /*11a30*/  LDSM.16.MT88.4 R44, [R234+0xb800] ;  /* 0x00b80000ea2c783b */ /* 0x000e6e0000004200 */
[-C--:B----4-:R-:W-:Y:S08]  /*11a40*/  HMMA.16816.F32.BF16 R132, R36, R48.reuse, R132 ;  /* 0x000000302484723c */ /* 0x090ff00000041884 */
[C---:B------:R-:W-:Y:S04]  /*11a50*/  HMMA.16816.F32.BF16 R136, R40.reuse, R48, R136 ;  /* 0x000000302888723c */ /* 0x040fe80000041888 */
[----:B------:R-:W-:Y:S01]  /*11a60*/  FADD.FTZ R49, R198, R2 ;  /* 0x00000002c6317221 */ /* 0x000fe20000010000 */
[----:B------:R-:W-:Y:S01]  /*11a70*/  FADD.FTZ R48, R207, R60 ;  /* 0x0000003ccf307221 */ /* 0x000fe20000010000 */
[----:B------:R-:W-:Y:S02]  /*11a80*/  F2FP.BF16.F32.PACK_AB R207, R217, R130 ;  /* 0x00000082d9cf723e */ /* 0x000fe400000010ff */
[-C--:B------:R-:W-:Y:S03]  /*11a90*/  HMMA.16816.F32.BF16 R140, R40, R50.reuse, R140 ;  /* 0x00000032288c723c */ /* 0x080fe6000004188c */
[----:B------:R-:W-:Y:S04]  /*11aa0*/  FADD.FTZ R48, R196, R48 ;  /* 0x00000030c4307221 */ /* 0x000fe80000010000 */
[----:B------:R-:W-:Y:S01]  /*11ab0*/  FADD.FTZ R48, R183, R48 ;  /* 0x00000030b7307221 */ /* 0x000fe20000010000 */
[C---:B------:R-:W-:Y:S01]  /*11ac0*/  HMMA.16816.F32.BF16 R144, R36.reuse, R50, R144 ;  /* 0x000000322490723c */ /* 0x040fe20000041890 */
[----:B------:R-:W3:Y:S03]  /*11ad0*/  MUFU.EX2 R51, R126 ;  /* 0x0000007e00337308 */ /* 0x000ee60000000800 */
[----:B------:R-:W-:Y:S01]  /*11ae0*/  FADD.FTZ R48, R197, R48 ;  /* 0x00000030c5307221 */ /* 0x000fe20000010000 */
[----:B------:R-:W-:Y:S01]  /*11af0*/  FADD.FTZ R50, R203, R3 ;  /* 0x00000003cb327221 */ /* 0x000fe20000010000 */
[----:B------:R4:W1:Y:S01]  /*11b00*/  LDSM.16.MT88.4 R196, [R170+0x3800] ;  /* 0x00380000aac4783b */ /* 0x0008620000004200 */
[----:B------:R-:W-:Y:S01]  /*11b10*/  FADD.FTZ R3, R180, R0 ;  /* 0x00000000b4037221 */ /* 0x000fe20000010000 */
[-C--:B-----5:R-:W-:Y:S03]  /*11b20*/  HMMA.16816.F32.BF16 R148, R36, R52.reuse, R148 ;  /* 0x000000342494723c */ /* 0x0a0fe60000041894 */
[----:B------:R-:W-:Y:S01]  /*11b30*/  FADD.FTZ R3, R181, R3 ;  /* 0x00000003b5037221 */ /* 0x000fe20000010000 */
[----:B------:R-:W-:Y:S01]  /*11b40*/  FADD.FTZ R2, R204, R50 ;  /* 0x00000032cc027221 */ /* 0x000fe20000010000 */
[----:B------:R-:W-:Y:S01]  /*11b50*/  F2FP.BF16.F32.PACK_AB R204, R117, R116 ;  /* 0x0000007475cc723e */ /* 0x000fe200000010ff */
[----:B------:R-:W-:Y:S02]  /*11b60*/  FADD.FTZ R0, R201, R49 ;  /* 0x00000031c9007221 */ /* 0x000fe40000010000 */
[C---:B------:R-:W-:Y:S01]  /*11b70*/  HMMA.16816.F32.BF16 R20, R40.reuse, R52, R20 ;  /* 0x000000342814723c */ /* 0x040fe20000041814 */
[----:B------:R-:W5:Y:S03]  /*11b80*/  MUFU.EX2 R53, R124 ;  /* 0x0000007c00357308 */ /* 0x000f660000000800 */
[----:B---3--:R-:W-:Y:S01]  /*11b90*/  F2FP.BF16.F32.PACK_AB R203, R219, R51 ;  /* 0x00000033dbcb723e */ /* 0x008fe200000010ff */
[----:B------:R-:W-:Y:S03]  /*11ba0*/  FADD.FTZ R2, R202, R2 ;  /* 0x00000002ca027221 */ /* 0x000fe60000010000 */
[-C--:B------:R-:W-:Y:S03]  /*11bb0*/  HMMA.16816.F32.BF16 R152, R40, R54.reuse, R152 ;  /* 0x000000362898723c */ /* 0x080fe60000041898 */
[----:B------:R-:W3:Y:S01]  /*11bc0*/  MUFU.EX2 R52, R123 ;  /* 0x0000007b00347308 */ /* 0x000ee20000000800 */
[----:B----4-:R-:W-:Y:S04]  /*11bd0*/  MOV R170, R168 ;  /* 0x000000a800aa7202 */ /* 0x010fe80000000f00 */
[C---:B------:R-:W-:Y:S04]  /*11be0*/  HMMA.16816.F32.BF16 R32, R36.reuse, R54, R32 ;  /* 0x000000362420723c */ /* 0x040fe80000041820 */
[----:B-----5:R-:W-:Y:S04]  /*11bf0*/  F2FP.BF16.F32.PACK_AB R202, R218, R53 ;  /* 0x00000035daca723e */ /* 0x020fe800000010ff */
[-C--:B--2---:R-:W-:Y:S03]  /*11c00*/  HMMA.16816.F32.BF16 R156, R36, R56.reuse, R156 ;  /* 0x00000038249c723c */ /* 0x084fe6000004189c */
[----:B---3--:R-:W-:Y:S05]  /*11c10*/  F2FP.BF16.F32.PACK_AB R201, R52, R122 ;  /* 0x0000007a34c9723e */ /* 0x008fea00000010ff */
[C---:B------:R-:W-:Y:S08]  /*11c20*/  HMMA.16816.F32.BF16 R160, R40.reuse, R56, R160 ;  /* 0x0000003828a0723c */ /* 0x040ff000000418a0 */
[-C--:B------:R-:W-:Y:S03]  /*11c30*/  HMMA.16816.F32.BF16 R24, R40, R58.reuse, R24 ;  /* 0x0000003a2818723c */ /* 0x080fe60000041818 */
[----:B------:R-:W-:Y:S01]  /*11c40*/  FADD.FTZ R40, R200, R0 ;  /* 0x00000000c8287221 */ /* 0x000fe20000010000 */
[----:B------:R-:W-:Y:S01]  /*11c50*/  FADD.FTZ R0, R182, R3 ;  /* 0x00000003b6007221 */ /* 0x000fe20000010000 */
[----:B------:R-:W-:Y:S01]  /*11c60*/  F2FP.BF16.F32.PACK_AB R200, R63, R62 ;  /* 0x0000003e3fc8723e */ /* 0x000fe200000010ff */
[----:B------:R-:W-:Y:S01]  /*11c70*/  FADD.FTZ R3, R215, R2 ;  /* 0x00000002d7037221 */ /* 0x000fe20000010000 */
[----:B------:R-:W-:Y:S01]  /*11c80*/  FADD.FTZ R2, R214, R48 ;  /* 0x00000030d6027221 */ /* 0x000fe20000010000 */
[----:B------:R-:W-:Y:S04]  /*11c90*/  HMMA.16816.F32.BF16 R28, R36, R58, R28 ;  /* 0x0000003a241c723c */ /* 0x000fe8000004181c */
[----:B------:R-:W-:Y:S01]  /*11ca0*/  FADD.FTZ R3, R211, R3 ;  /* 0x00000003d3037221 */ /* 0x000fe20000010000 */
[----:B------:R-:W-:Y:S01]  /*11cb0*/  FADD.FTZ R2, R174, R2 ;  /* 0x00000002ae027221 */ /* 0x000fe20000010000 */
[----:B------:R-:W-:Y:S02]  /*11cc0*/  FADD.FTZ R0, R212, R0 ;  /* 0x00000000d4007221 */ /* 0x000fe40000010000 */
        /* <DEDUP_REMOVED lines=12> */
[----:B------:R-:W-:Y:S02]  /*11d90*/  MOV R172, R164 ;  /* 0x000000a400ac7202 */ /* 0x000fe40000000f00 */
        /* <DEDUP_REMOVED lines=9> */
[----:B------:R1:W2:Y:S01]  /*11e30*/  LDSM.16.MT88.4 R4, [R171+0x3800] ;  /* 0x00380000ab04783b */ /* 0x0002a20000004200 */
        /* <DEDUP_REMOVED lines=17> */
[----:B-1----:R-:W-:Y:S01]  /*11f50*/  MOV R171, R167 ;  /* 0x000000a700ab7202 */ /* 0x002fe20000000f00 */
        /* <DEDUP_REMOVED lines=24> */
[----:B------:R-:W-:Y:S02]  /*120e0*/  FADD.FTZ R0, R106, R0 ;  /* 0x000000006a007221 */ /* 0x000fe40000010000 */
        /* <DEDUP_REMOVED lines=28> */
[----:B------:R-:W-:Y:S03]  /*122b0*/  HMMA.16816.F32.BF16 R204, R204, R6, R28 ;  /* 0x00000006cccc723c */ /* 0x000fe6000004181c */
[----:B------:R1:W-:Y:S01]  /*122c0*/  STL [R1], R4 ;  /* 0x0000000401007387 */ /* 0x0003e20000100800 */
[----:B------:R-:W-:Y:S01]  /*122d0*/  FADD.FTZ R3, R218, R3 ;  /* 0x00000003da037221 */ /* 0x000fe20000010000 */
[----:B------:R-:W-:Y:S01]  /*122e0*/  FADD.FTZ R2, R219, R2 ;  /* 0x00000002db027221 */ /* 0x000fe20000010000 */
[----:B------:R-:W-:Y:S04]  /*122f0*/  IADD3 R0, PT, PT, R242, -0x1, RZ ;  /* 0xfffffffff2007810 */ /* 0x000fe80007ffe0ff */
[----:B------:R-:W-:Y:S01]  /*12300*/  MOV R242, R0 ;  /* 0x0000000000f27202 */ /* 0x000fe20000000f00 */
[----:B-1----:R-:W-:Y:S05]  /*12310*/  FADD.FTZ R4, R217, R5 ;  /* 0x00000005d9047221 */ /* 0x002fea0000010000 */
[----:B------:R1:W-:Y:S04]  /*12320*/  STL [R1+0x4], R4 ;  /* 0x0000040401007387 */ /* 0x0003e80000100800 */
[----:B------:R1:W-:Y:S04]  /*12330*/  STL [R1+0x8], R3 ;  /* 0x0000080301007387 */ /* 0x0003e80000100800 */
[----:B------:R1:W-:Y:S01]  /*12340*/  STL [R1+0xc], R2 ;  /* 0x00000c0201007387 */ /* 0x0003e20000100800 */
[----:B------:R-:W-:Y:S05]  /*12350*/  @P1 BRA `(.L_x_459) ;  /* 0xffffffa800b81947 */ /* 0x000fea000383ffff */
.L_x_458:
[----:B------:R-:W1:Y:S04]  /*12360*/  LDL.LU R6, [R1] ;  /* 0x0000000001067983 */ /* 0x000e680000300800 */
[----:B------:R-:W2:Y:S04]  /*12370*/  LDL.LU R5, [R1+0x4] ;  /* 0x0000040001057983 */ /* 0x000ea80000300800 */
[----:B------:R-:W3:Y:S04]  /*12380*/  LDL.LU R7, [R1+0x8] ;  /* 0x0000080001077983 */ /* 0x000ee80000300800 */
[----:B------:R-:W4:Y:S04]  /*12390*/  LDL.LU R8, [R1+0xc] ;  /* 0x00000c0001087983 */ /* 0x000f280000300800 */
[----:B------:R-:W4:Y:S01]  /*123a0*/  LDL R42, [R1+0x1c] ;  /* 0x00001c00012a7983 */ /* 0x000f220000100800 */
[----:B------:R-:W1:Y:S01]  /*123b0*/  S2R R41, SR_TID.X ;  /* 0x0000000000297919 */ /* 0x000e620000002100 */
[----:B------:R-:W1:Y:S01]  /*123c0*/  S2UR UR4, SR_CgaCtaId ;  /* 0x00000000000479c3 */ /* 0x000e620000008800 */
[----:B------:R-:W-:Y:S01]  /*123d0*/  UMOV UR5, 0x400 ;  /* 0x0000040000057882 */ /* 0x000fe20000000000 */
[----:B------:R-:W-:-:S04]  /*123e0*/  MOV R32, 0x10 ;  /* 0x0000001000207802 */ /* 0x000fc80000000f00 */
[----:B------:R-:W-:Y:S02]  /*123f0*/  SEL R32, R32, 0xfffffff0, !P0 ;  /* 0xfffffff020207807 */ /* 0x000fe40004000000 */
[C---:B-1----:R-:W-:Y:S01]  /*12400*/  SHF.L.U32 R9, R41.reuse, 0x5, RZ ;  /* 0x0000000529097819 */ /* 0x042fe200000006ff */
[----:B------:R-:W-:Y:S01]  /*12410*/  ULEA UR4, UR4, UR5, 0x18 ;  /* 0x0000000504047291 */ /* 0x000fe2000f8ec0ff */
[C---:B------:R-:W-:Y:S02]  /*12420*/  LOP3.LUT P0, RZ, R41.reuse, 0x10, RZ, 0xc0, !PT ;  /* 0x0000001029ff7812 */ /* 0x040fe4000780c0ff */
[----:B------:R-:W-:Y:S01]  /*12430*/  LOP3.LUT P4, RZ, R41, 0x8, RZ, 0xc0, !PT ;  /* 0x0000000829ff7812 */ /* 0x000fe2000788c0ff */
[----:B------:R-:W1:Y:S04]  /*12440*/  SHFL.BFLY PT, R3, R6, 0x2, 0x1f ;  /* 0x0c401f0006037f89 */ /* 0x000e6800000e0000 */
[----:B--2---:R-:W2:Y:S04]  /*12450*/  SHFL.BFLY PT, R2, R5, 0x2, 0x1f ;  /* 0x0c401f0005027f89 */ /* 0x004ea800000e0000 */
[----:B---3--:R-:W3:Y:S04]  /*12460*/  SHFL.BFLY PT, R0, R7, 0x2, 0x1f ;  /* 0x0c401f0007007f89 */ /* 0x008ee800000e0000 */
[----:B----4-:R-:W4:Y:S01]  /*12470*/  SHFL.BFLY PT, R4, R8, 0x2, 0x1f ;  /* 0x0c401f0008047f89 */ /* 0x010f2200000e0000 */
[----:B-1----:R-:W-:Y:S01]  /*12480*/  FADD.FTZ R3, R3, R6 ;  /* 0x0000000603037221 */ /* 0x002fe20000010000 */
[----:B--2---:R-:W-:-:S04]  /*12490*/  FADD.FTZ R2, R2, R5 ;  /* 0x0000000502027221 */ /* 0x004fc80000010000 */
[----:B------:R-:W1:Y:S01]  /*124a0*/  SHFL.BFLY PT, R5, R3, 0x1, 0x1f ;  /* 0x0c201f0003057f89 */ /* 0x000e6200000e0000 */
[----:B---3--:R-:W-:-:S03]  /*124b0*/  FADD.FTZ R0, R0, R7 ;  /* 0x0000000700007221 */ /* 0x008fc60000010000 */
[----:B------:R-:W2:Y:S01]  /*124c0*/  SHFL.BFLY PT, R6, R2, 0x1, 0x1f ;  /* 0x0c201f0002067f89 */ /* 0x000ea200000e0000 */
[----:B----4-:R-:W-:-:S03]  /*124d0*/  FADD.FTZ R4, R4, R8 ;  /* 0x0000000804047221 */ /* 0x010fc60000010000 */
[----:B------:R-:W3:Y:S04]  /*124e0*/  SHFL.BFLY PT, R7, R0, 0x1, 0x1f ;  /* 0x0c201f0000077f89 */ /* 0x000ee800000e0000 */
[----:B------:R-:W4:Y:S01]  /*124f0*/  SHFL.BFLY PT, R40, R4, 0x1, 0x1f ;  /* 0x0c201f0004287f89 */ /* 0x000f2200000e0000 */
[----:B-1----:R-:W-:-:S04]  /*12500*/  FADD.FTZ R37, R3, R5 ;  /* 0x0000000503257221 */ /* 0x002fc80000010000 */
[----:B------:R-:W1:Y:S01]  /*12510*/  MUFU.RCP R5, R37 ;  /* 0x0000002500057308 */ /* 0x000e620000001000 */
[----:B------:R-:W-:Y:S01]  /*12520*/  FSETP.NE.FTZ.AND P5, PT, R37, RZ, PT ;  /* 0x000000ff2500720b */ /* 0x000fe20003fb5000 */
[----:B--2---:R-:W-:Y:S01]  /*12530*/  FADD.FTZ R38, R2, R6 ;  /* 0x0000000602267221 */ /* 0x004fe20000010000 */
[----:B---3--:R-:W-:Y:S01]  /*12540*/  FADD.FTZ R39, R0, R7 ;  /* 0x0000000700277221 */ /* 0x008fe20000010000 */
[----:B----4-:R-:W-:-:S04]  /*12550*/  FADD.FTZ R40, R4, R40 ;  /* 0x0000002804287221 */ /* 0x010fc80000010000 */
[----:B------:R-:W2:Y:S01]  /*12560*/  MUFU.RCP R6, R38 ;  /* 0x0000002600067308 */ /* 0x000ea20000001000 */
[----:B------:R-:W-:Y:S02]  /*12570*/  SHF.L.U32 R8, R41, 0x4, RZ ;  /* 0x0000000429087819 */ /* 0x000fe400000006ff */
[----:B-1----:R-:W-:Y:S02]  /*12580*/  FSEL R0, R5, 1, P5 ;  /* 0x3f80000005007808 */ /* 0x002fe40002800000 */
[----:B------:R-:W-:-:S03]  /*12590*/  SHF.L.U32 R2, R41, 0x1, RZ ;  /* 0x0000000129027819 */ /* 0x000fc600000006ff */
        /* <DEDUP_REMOVED lines=15> */
[----:B------:R-:W-:-:S02]  /*12690*/  FMUL.FTZ R29, R0, R205 ;  /* 0x000000cd001d7220 */ /* 0x000fc40000410000 */
[----:B------:R-:W1:Y:S01]  /*126a0*/  MUFU.RCP R0, R40 ;  /* 0x0000002800007308 */ /* 0x000e620000001000 */
[----:B------:R-:W-:Y:S02]  /*126b0*/  LOP3.LUT R8, R8, 0x1c0, RZ, 0xc0, !PT ;  /* 0x000001c008087812 */ /* 0x000fe400078ec0ff */
[----:B------:R-:W-:Y:S02]  /*126c0*/  LOP3.LUT R3, R2, 0x6, RZ, 0xc0, !PT ;  /* 0x0000000602037812 */ /* 0x000fe400078ec0ff */
[----:B------:R-:W-:Y:S02]  /*126d0*/  LOP3.LUT R2, R8, 0x38, R2, 0xf8, !PT ;  /* 0x0000003808027812 */ /* 0x000fe400078ef802 */
[----:B------:R-:W-:Y:S02]  /*126e0*/  LOP3.LUT R3, R3, 0x7c00, R9, 0xf8, !PT ;  /* 0x00007c0003037812 */ /* 0x000fe400078ef809 */
[----:B------:R-:W-:Y:S02]  /*126f0*/  FSETP.NE.FTZ.AND P3, PT, R38, RZ, PT ;  /* 0x000000ff2600720b */ /* 0x000fe40003f75000 */
[----:B------:R-:W-:-:S02]  /*12700*/  FSETP.NE.FTZ.AND P1, PT, R40, RZ, PT ;  /* 0x000000ff2800720b */ /* 0x000fc40003f35000 */
[----:B------:R-:W-:Y:S02]  /*12710*/  LOP3.LUT R5, R3, R2, RZ, 0xfc, !PT ;  /* 0x0000000203057212 */ /* 0x000fe400078efcff */
[----:B------:R-:W3:Y:S01]  /*12720*/  MUFU.RCP R2, R39 ;  /* 0x0000002700027308 */ /* 0x000ee20000001000 */
[----:B--2---:R-:W-:Y:S02]  /*12730*/  FSEL R3, R6, 1, P3 ;  /* 0x3f80000006037808 */ /* 0x004fe40001800000 */
[----:B-1----:R-:W-:-:S03]  /*12740*/  FSEL R0, R0, 1, P1 ;  /* 0x3f80000000007808 */ /* 0x002fc60000800000 */
[C---:B------:R-:W-:Y:S01]  /*12750*/  FMUL.FTZ R182, R3.reuse, R182 ;  /* 0x000000b603b67220 */ /* 0x040fe20000410000 */
[C---:B------:R-:W-:Y:S01]  /*12760*/  FMUL.FTZ R183, R3.reuse, R183 ;  /* 0x000000b703b77220 */ /* 0x040fe20000410000 */
[C---:B------:R-:W-:Y:S01]  /*12770*/  FMUL.FTZ R190, R3.reuse, R190 ;  /* 0x000000be03be7220 */ /* 0x040fe20000410000 */
[----:B------:R-:W-:Y:S01]  /*12780*/  FMUL.FTZ R7, R3, R191 ;  /* 0x000000bf03077220 */ /* 0x000fe20000410000 */
        /* <DEDUP_REMOVED lines=32> */
[----:B------:R-:W-:Y:S02]  /*12990*/  IADD3 R5, PT, PT, R32, R0, RZ ;  /* 0x0000000020057210 */ /* 0x000fe40007ffe0ff */
[----:B------:R-:W-:Y:S01]  /*129a0*/  FSETP.NE.FTZ.AND P2, PT, R39, RZ, PT ;  /* 0x000000ff2700720b */ /* 0x000fe20003f55000 */
[----:B------:R-:W-:Y:S01]  /*129b0*/  STS [R0], R4 ;  /* 0x0000000400007388 */ /* 0x000fe20000000800 */
[----:B------:R-:W-:Y:S02]  /*129c0*/  MOV R6, 0x20 ;  /* 0x0000002000067802 */ /* 0x000fe40000000f00 */
[----:B---3--:R-:W-:Y:S01]  /*129d0*/  FSEL R2, R2, 1, P2 ;  /* 0x3f80000002027808 */ /* 0x008fe20001000000 */
[----:B------:R-:W-:Y:S04]  /*129e0*/  STS [R0+0x400], R3 ;  /* 0x0004000300007388 */ /* 0x000fe80000000800 */
[----:B------:R1:W-:Y:S01]  /*129f0*/  STS [R5+0x400], R7 ;  /* 0x0004000705007388 */ /* 0x0003e20000000800 */
        /* <DEDUP_REMOVED lines=16> */
[----:B------:R-:W-:-:S02]  /*12b00*/  SEL R6, R6, 0xffffffe0, !P4 ;  /* 0xffffffe006067807 */ /* 0x000fc40006000000 */
[----:B------:R-:W-:Y:S01]  /*12b10*/  F2FP.BF16.F32.PACK_AB R2, R189, R188 ;  /* 0x000000bcbd02723e */ /* 0x000fe200000010ff */
[----:B-1----:R-:W1:Y:S01]  /*12b20*/  LDC.U8 R7, c[0x0][0x549] ;  /* 0x00015240ff077b82 */ /* 0x002e620000000000 */
[----:B------:R-:W-:-:S03]  /*12b30*/  IADD3 R3, PT, PT, R6, R0, RZ ;  /* 0x0000000006037210 */ /* 0x000fc60007ffe0ff */
[----:B------:R2:W-:Y:S01]  /*12b40*/  STS [R5], R2 ;  /* 0x0000000205007388 */ /* 0x0005e20000000800 */
[----:B------:R-:W-:Y:S02]  /*12b50*/  F2FP.BF16.F32.PACK_AB R8, R8, R176 ;  /* 0x000000b00808723e */ /* 0x000fe400000010ff */
[----:B------:R-:W-:Y:S02]  /*12b60*/  F2FP.BF16.F32.PACK_AB R9, R9, R178 ;  /* 0x000000b20909723e */ /* 0x000fe400000010ff */
[----:B------:R-:W-:Y:S02]  /*12b70*/  F2FP.BF16.F32.PACK_AB R17, R17, R184 ;  /* 0x000000b81111723e */ /* 0x000fe400000010ff */
[----:B------:R-:W-:Y:S02]  /*12b80*/  F2FP.BF16.F32.PACK_AB R16, R16, R186 ;  /* 0x000000ba1010723e */ /* 0x000fe400000010ff */
[----:B------:R-:W-:Y:S02]  /*12b90*/  F2FP.BF16.F32.PACK_AB R15, R15, R132 ;  /* 0x000000840f0f723e */ /* 0x000fe400000010ff */
[----:B------:R-:W-:-:S02]  /*12ba0*/  F2FP.BF16.F32.PACK_AB R14, R14, R134 ;  /* 0x000000860e0e723e */ /* 0x000fc400000010ff */
[----:B------:R-:W-:Y:S02]  /*12bb0*/  F2FP.BF16.F32.PACK_AB R11, R11, R144 ;  /* 0x000000900b0b723e */ /* 0x000fe400000010ff */
[----:B------:R-:W-:Y:S02]  /*12bc0*/  F2FP.BF16.F32.PACK_AB R10, R10, R146 ;  /* 0x000000920a0a723e */ /* 0x000fe400000010ff */
[----:B------:R-:W-:Y:S01]  /*12bd0*/  IADD3 R4, PT, PT, R32, R3, RZ ;  /* 0x0000000320047210 */ /* 0x000fe20007ffe0ff */
[----:B------:R-:W-:Y:S01]  /*12be0*/  STS [R0+0x2000], R8 ;  /* 0x0020000800007388 */ /* 0x000fe20000000800 */
[----:B------:R-:W-:Y:S02]  /*12bf0*/  F2FP.BF16.F32.PACK_AB R13, R13, R136 ;  /* 0x000000880d0d723e */ /* 0x000fe400000010ff */
[----:B------:R-:W-:Y:S01]  /*12c00*/  F2FP.BF16.F32.PACK_AB R12, R12, R138 ;  /* 0x0000008a0c0c723e */ /* 0x000fe200000010ff */
[----:B------:R3:W-:Y:S01]  /*12c10*/  STS [R0+0x2400], R9 ;  /* 0x0024000900007388 */ /* 0x0007e20000000800 */
[----:B--2---:R-:W-:-:S02]  /*12c20*/  IADD3 R2, PT, PT, R0, 0x40, RZ ;  /* 0x0000004000027810 */ /* 0x004fc40007ffe0ff */
[----:B------:R-:W-:Y:S01]  /*12c30*/  @P0 IADD3 R2, PT, PT, R0, -0x40, RZ ;  /* 0xffffffc000020810 */ /* 0x000fe20007ffe0ff */
[----:B------:R-:W-:Y:S01]  /*12c40*/  STS [R5+0x2000], R17 ;  /* 0x0020001105007388 */ /* 0x000fe20000000800 */
[----:B------:R-:W-:Y:S02]  /*12c50*/  F2FP.BF16.F32.PACK_AB R24, R24, R140 ;  /* 0x0000008c1818723e */ /* 0x000fe400000010ff */
[----:B------:R-:W-:Y:S01]  /*12c60*/  F2FP.BF16.F32.PACK_AB R23, R23, R142 ;  /* 0x0000008e1717723e */ /* 0x000fe200000010ff */
[----:B------:R2:W-:Y:S01]  /*12c70*/  STS [R5+0x2400], R16 ;  /* 0x0024001005007388 */ /* 0x0005e20000000800 */
[----:B------:R-:W-:Y:S02]  /*12c80*/  F2FP.BF16.F32.PACK_AB R22, R22, R148 ;  /* 0x000000941616723e */ /* 0x000fe400000010ff */
[----:B------:R-:W-:Y:S01]  /*12c90*/  F2FP.BF16.F32.PACK_AB R21, R21, R150 ;  /* 0x000000961515723e */ /* 0x000fe200000010ff */
[----:B------:R-:W-:Y:S01]  /*12ca0*/  STS [R3], R15 ;  /* 0x0000000f03007388 */ /* 0x000fe20000000800 */
[----:B------:R-:W-:-:S02]  /*12cb0*/  F2FP.BF16.F32.PACK_AB R19, R19, R196 ;  /* 0x000000c41313723e */ /* 0x000fc400000010ff */
[----:B------:R-:W-:Y:S01]  /*12cc0*/  F2FP.BF16.F32.PACK_AB R18, R18, R198 ;  /* 0x000000c61212723e */ /* 0x000fe200000010ff */
[----:B------:R-:W-:Y:S01]  /*12cd0*/  STS [R3+0x400], R14 ;  /* 0x0004000e03007388 */ /* 0x000fe20000000800 */
[----:B------:R-:W-:Y:S02]  /*12ce0*/  F2FP.BF16.F32.PACK_AB R20, R20, R192 ;  /* 0x000000c01414723e */ /* 0x000fe400000010ff */
[----:B------:R-:W-:Y:S01]  /*12cf0*/  F2FP.BF16.F32.PACK_AB R27, R27, R194 ;  /* 0x000000c21b1b723e */ /* 0x000fe200000010ff */
[----:B------:R-:W-:Y:S01]  /*12d00*/  STS [R4], R11 ;  /* 0x0000000b04007388 */ /* 0x000fe20000000800 */
[----:B---3--:R-:W-:-:S03]  /*12d10*/  IADD3 R0, PT, PT, R32, R2, RZ ;  /* 0x0000000220007210 */ /* 0x008fc60007ffe0ff */
[----:B------:R-:W-:Y:S01]  /*12d20*/  STS [R4+0x400], R10 ;  /* 0x0004000a04007388 */ /* 0x000fe20000000800 */
[----:B------:R-:W-:-:S03]  /*12d30*/  ISETP.NE.AND P6, PT, R42, -0x1, PT ;  /* 0xffffffff2a00780c */ /* 0x000fc60003fc5270 */
[----:B------:R-:W-:Y:S04]  /*12d40*/  STS [R3+0x2000], R13 ;  /* 0x0020000d03007388 */ /* 0x000fe80000000800 */
[----:B------:R3:W-:Y:S01]  /*12d50*/  STS [R3+0x2400], R12 ;  /* 0x0024000c03007388 */ /* 0x0007e20000000800 */
[----:B-1----:R-:W-:Y:S01]  /*12d60*/  ISETP.NE.AND P4, PT, R7, RZ, PT ;  /* 0x000000ff0700720c */ /* 0x002fe20003f85270 */
[----:B--2---:R-:W1:Y:S02]  /*12d70*/  @P5 LDC R5, c[0x0][0x458] ;  /* 0x00011600ff055b82 */ /* 0x004e640000000800 */
[----:B------:R-:W-:Y:S04]  /*12d80*/  STS [R4+0x2000], R24 ;  /* 0x0020001804007388 */ /* 0x000fe80000000800 */
[----:B------:R-:W-:Y:S01]  /*12d90*/  STS [R4+0x2400], R23 ;  /* 0x0024001704007388 */ /* 0x000fe20000000800 */
[----:B------:R-:W-:Y:S01]  /*12da0*/  F2FP.BF16.F32.PACK_AB R26, R26, R152 ;  /* 0x000000981a1a723e */ /* 0x000fe200000010ff */
[----:B------:R-:W2:Y:S02]  /*12db0*/  @!P6 LDC.64 R8, c[0x0][0x400] ;  /* 0x00010000ff08eb82 */ /* 0x000ea40000000a00 */
[----:B------:R-:W-:Y:S04]  /*12dc0*/  STS [R2], R22 ;  /* 0x0000001602007388 */ /* 0x000fe80000000800 */
[----:B------:R-:W-:Y:S01]  /*12dd0*/  STS [R2+0x400], R21 ;  /* 0x0004001502007388 */ /* 0x000fe20000000800 */
[----:B------:R-:W-:Y:S01]  /*12de0*/  F2FP.BF16.F32.PACK_AB R25, R25, R154 ;  /* 0x0000009a1919723e */ /* 0x000fe200000010ff */
[----:B------:R-:W4:Y:S02]  /*12df0*/  @P4 LDC R16, c[0x0][0x430] ;  /* 0x00010c00ff104b82 */ /* 0x000f240000000800 */
[----:B------:R-:W-:Y:S04]  /*12e00*/  STS [R0], R19 ;  /* 0x0000001300007388 */ /* 0x000fe80000000800 */
[----:B------:R1:W-:Y:S01]  /*12e10*/  STS [R0+0x400], R18 ;  /* 0x0004001200007388 */ /* 0x0003e20000000800 */
[----:B---3--:R-:W-:Y:S01]  /*12e20*/  IADD3 R3, PT, PT, R6, R2, RZ ;  /* 0x0000000206037210 */ /* 0x008fe20007ffe0ff */
[----:B------:R-:W3:Y:S02]  /*12e30*/  @P3 LDC R7, c[0x0][0x458] ;  /* 0x00011600ff073b82 */ /* 0x000ee40000000800 */
[----:B------:R-:W-:Y:S04]  /*12e40*/  STS [R2+0x2000], R20 ;  /* 0x0020001402007388 */ /* 0x000fe80000000800 */
[----:B------:R2:W-:Y:S01]  /*12e50*/  STS [R2+0x2400], R27 ;  /* 0x0024001b02007388 */ /* 0x0005e20000000800 */
[----:B------:R-:W-:Y:S01]  /*12e60*/  F2FP.BF16.F32.PACK_AB R31, R31, R156 ;  /* 0x0000009c1f1f723e */ /* 0x000fe200000010ff */
[----:B------:R-:W4:Y:S01]  /*12e70*/  @P6 LDC.64 R10, c[0x0][0x408] ;  /* 0x00010200ff0a6b82 */ /* 0x000f220000000a00 */
[----:B------:R-:W3:Y:S01]  /*12e80*/  S2R R17, SR_CTAID.Y ;  /* 0x0000000000117919 */ /* 0x000ee20000002600 */
[----:B------:R-:W-:-:S02]  /*12e90*/  F2FP.BF16.F32.PACK_AB R30, R30, R158 ;  /* 0x0000009e1e1e723e */ /* 0x000fc400000010ff */
[----:B------:R-:W-:Y:S01]  /*12ea0*/  F2FP.BF16.F32.PACK_AB R29, R29, R204 ;  /* 0x000000cc1d1d723e */ /* 0x000fe200000010ff */
[----:B------:R-:W-:Y:S01]  /*12eb0*/  STS [R0+0x2000], R26 ;  /* 0x0020001a00007388 */ /* 0x000fe20000000800 */
[----:B------:R-:W-:Y:S02]  /*12ec0*/  F2FP.BF16.F32.PACK_AB R28, R28, R206 ;  /* 0x000000ce1c1c723e */ /* 0x000fe400000010ff */
[----:B------:R-:W3:Y:S01]  /*12ed0*/  @P2 LDC R15, c[0x0][0x458] ;  /* 0x00011600ff0f2b82 */ /* 0x000ee20000000800 */
[----:B------:R4:W-:Y:S01]  /*12ee0*/  STS [R0+0x2400], R25 ;  /* 0x0024001900007388 */ /* 0x0009e20000000800 */
[----:B------:R-:W-:Y:S02]  /*12ef0*/  F2FP.BF16.F32.PACK_AB R33, R33, R160 ;  /* 0x000000a02121723e */ /* 0x000fe400000010ff */
[----:B------:R-:W-:Y:S02]  /*12f00*/  F2FP.BF16.F32.PACK_AB R36, R36, R162 ;  /* 0x000000a22424723e */ /* 0x000fe400000010ff */
[----:B------:R-:W-:-:S02]  /*12f10*/  F2FP.BF16.F32.PACK_AB R35, R35, R200 ;  /* 0x000000c82323723e */ /* 0x000fc400000010ff */
[----:B-1----:R-:W1:Y:S01]  /*12f20*/  LDC R18, c[0x0][0x434] ;  /* 0x00010d00ff127b82 */ /* 0x002e620000000800 */
[----:B--2---:R2:W3:Y:S01]  /*12f30*/  @P5 MUFU.LG2 R2, R37 ;  /* 0x0000002500025308 */ /* 0x0044e20000000c00 */
[----:B------:R-:W-:Y:S01]  /*12f40*/  F2FP.BF16.F32.PACK_AB R34, R34, R202 ;  /* 0x000000ca2222723e */ /* 0x000fe200000010ff */
[----:B------:R-:W-:Y:S05]  /*12f50*/  STS [R3], R31 ;  /* 0x0000001f03007388 */ /* 0x000fea0000000800 */
[----:B------:R-:W1:Y:S01]  /*12f60*/  LDC R4, c[0x0][0x434] ;  /* 0x00010d00ff047b82 */ /* 0x000e620000000800 */
[----:B------:R-:W-:Y:S07]  /*12f70*/  STS [R3+0x400], R30 ;  /* 0x0004001e03007388 */ /* 0x000fee0000000800 */
[----:B------:R-:W1:Y:S01]  /*12f80*/  LDC.U8 R19, c[0x0][0x548] ;  /* 0x00015200ff137b82 */ /* 0x000e620000000000 */
[----:B----4-:R-:W-:Y:S01]  /*12f90*/  IADD3 R0, PT, PT, R32, R3, RZ ;  /* 0x0000000320007210 */ /* 0x010fe20007ffe0ff */
[----:B------:R-:W4:Y:S04]  /*12fa0*/  @P3 MUFU.LG2 R6, R38 ;  /* 0x0000002600063308 */ /* 0x000f280000000c00 */
[----:B------:R-:W-:Y:S02]  /*12fb0*/  STS [R0], R29 ;  /* 0x0000001d00007388 */ /* 0x000fe40000000800 */
[----:B------:R-:W1:Y:S02]  /*12fc0*/  @P1 LDC R14, c[0x0][0x458] ;  /* 0x00011600ff0e1b82 */ /* 0x000e640000000800 */
[----:B------:R-:W-:Y:S04]  /*12fd0*/  STS [R0+0x400], R28 ;  /* 0x0004001c00007388 */ /* 0x000fe80000000800 */
[----:B------:R3:W-:Y:S04]  /*12fe0*/  STS [R3+0x2000], R33 ;  /* 0x0020002103007388 */ /* 0x0007e80000000800 */
[----:B------:R-:W-:Y:S04]  /*12ff0*/  STS [R3+0x2400], R36 ;  /* 0x0024002403007388 */ /* 0x000fe80000000800 */
[----:B------:R-:W-:Y:S04]  /*13000*/  STS [R0+0x2000], R35 ;  /* 0x0020002300007388 */ /* 0x000fe80000000800 */
[----:B------:R4:W-:Y:S01]  /*13010*/  STS [R0+0x2400], R34 ;  /* 0x0024002200007388 */ /* 0x0009e20000000800 */
[----:B--2---:R-:W2:Y:S01]  /*13020*/  S2R R37, SR_CTAID.X ;  /* 0x0000000000257919 */ /* 0x004ea20000002500 */
[----:B------:R1:W1:Y:S01]  /*13030*/  @P2 MUFU.LG2 R13, R39 ;  /* 0x00000027000d2308 */ /* 0x0002620000000c00 */
[----:B---3--:R-:W3:Y:S07]  /*13040*/  S2R R33, SR_CTAID.Z ;  /* 0x0000000000217919 */ /* 0x008eee0000002700 */
[----:B------:R2:W2:Y:S01]  /*13050*/  @P1 MUFU.LG2 R12, R40 ;  /* 0x00000028000c1308 */ /* 0x0004a20000000c00 */
[----:B----4-:R-:W-:-:S02]  /*13060*/  @P5 FMUL.FTZ R0, R2, 0.69314718246459960938 ;  /* 0x3f31721802005820 */ /* 0x010fc40000410000 */
[----:B------:R-:W4:Y:S01]  /*13070*/  @P4 LDC R2, c[0x0][0x430] ;  /* 0x00010c00ff024b82 */ /* 0x000f220000000800 */
[----:B------:R-:W-:Y:S01]  /*13080*/  MOV R27, 0x7f800000 ;  /* 0x7f800000001b7802 */ /* 0x000fe20000000f00 */
[----:B-----5:R-:W-:Y:S01]  /*13090*/  @P5 FFMA.FTZ R27, R169, R5, R0 ;  /* 0x00000005a91b5223 */ /* 0x020fe20000010000 */
[----:B------:R-:W-:Y:S01]  /*130a0*/  @P3 FMUL.FTZ R0, R6, 0.69314718246459960938 ;  /* 0x3f31721806003820 */ /* 0x000fe20000410000 */
[----:B------:R-:W-:Y:S01]  /*130b0*/  @!P6 IMAD.WIDE.U32 R24, R17, R8, RZ ;  /* 0x000000081118e225 */ /* 0x000fe200078e00ff */
[----:B------:R-:W-:Y:S02]  /*130c0*/  MOV R21, 0x7f800000 ;  /* 0x7f80000000157802 */ /* 0x000fe40000000f00 */
[----:B------:R-:W-:Y:S01]  /*130d0*/  ISETP.NE.AND P5, PT, R42, -0x1, PT ;  /* 0xffffffff2a00780c */ /* 0x000fe20003fa5270 */
[----:B------:R-:W-:Y:S01]  /*130e0*/  @P3 FFMA.FTZ R21, R168, R7, R0 ;  /* 0x00000007a8153223 */ /* 0x000fe20000010000 */
[----:B-1----:R-:W-:Y:S01]  /*130f0*/  ISETP.NE.AND P0, PT, R19, RZ, !P4 ;  /* 0x000000ff1300720c */ /* 0x002fe20006705270 */
[----:B------:R-:W-:Y:S01]  /*13100*/  @P4 IMAD R4, R16, R18, RZ ;  /* 0x0000001210044224 */ /* 0x000fe200078e02ff */
[----:B------:R-:W-:Y:S01]  /*13110*/  @P4 MOV R3, 0x1 ;  /* 0x0000000100034802 */ /* 0x000fe20000000f00 */
[----:B------:R-:W-:-:S02]  /*13120*/  @!P6 IMAD R26, R17, R9, R25 ;  /* 0x00000009111ae224 */ /* 0x000fc400078e0219 */
[----:B------:R-:W-:Y:S01]  /*13130*/  @P6 IMAD.WIDE.U32 R22, R42, R10, RZ ;  /* 0x0000000a2a166225 */ /* 0x000fe200078e00ff */
[----:B--2---:R-:W-:Y:S07]  /*13140*/  @P4 BRA `(.L_x_462) ;  /* 0x0000000000204947 */ /* 0x004fee0003800000 */
[----:B------:R-:W-:Y:S01]  /*13150*/  ISETP.NE.AND P3, PT, R19, RZ, PT ;  /* 0x000000ff1300720c */ /* 0x000fe20003f65270 */
[----:B------:R-:W1:-:S12]  /*13160*/  LDC R0, c[0x0][0x3e0] ;  /* 0x0000f800ff007b82 */ /* 0x000e580000000800 */
[----:B------:R-:W1:Y:S01]  /*13170*/  @P3 LDC R3, c[0x0][0x454] ;  /* 0x00011500ff033b82 */ /* 0x000e620000000800 */
[----:B----4-:R-:W-:Y:S02]  /*13180*/  @P3 MOV R2, 0x1 ;  /* 0x0000000100023802 */ /* 0x010fe40000000f00 */
[----:B------:R-:W-:-:S05]  /*13190*/  @!P3 MOV R2, 0x1 ;  /* 0x000000010002b802 */ /* 0x000fca0000000f00 */
[----:B------:R-:W2:Y:S01]  /*131a0*/  @P3 LDC R4, c[0x0][0x454] ;  /* 0x00011500ff043b82 */ /* 0x000ea20000000800 */
[-C--:B-1----:R-:W-:Y:S02]  /*131b0*/  @P3 IMAD R3, R3, R0.reuse, RZ ;  /* 0x0000000003033224 */ /* 0x082fe400078e02ff */
[----:B------:R-:W-:-:S07]  /*131c0*/  @!P3 IMAD R3, R18, R0, RZ ;  /* 0x000000001203b224 */ /* 0x000fce00078e02ff */
.L_x_462:
[----:B------:R-:W-:Y:S01]  /*131d0*/  @P6 IMAD R26, R42, R11, R23 ;  /* 0x0000000b2a1a6224 */ /* 0x000fe200078e0217 */
[----:B------:R1:W5:Y:S01]  /*131e0*/  LDL R34, [R1+0x18] ;  /* 0x0000180001227983 */ /* 0x0003620000100800 */
[----:B------:R-:W-:Y:S01]  /*131f0*/  @!P5 IMAD R42, R17, R18, RZ ;  /* 0x00000012112ad224 */ /* 0x000fe200078e02ff */
[----:B------:R-:W-:Y:S01]  /*13200*/  LOP3.LUT P3, RZ, R41, 0x3, RZ, 0xc0, !PT ;  /* 0x0000000329ff7812 */ /* 0x000fe2000786c0ff */
[----:B--23--:R-:W-:Y:S02]  /*13210*/  IMAD R0, R33, R4, RZ ;  /* 0x0000000421007224 */ /* 0x00cfe400078e02ff */
[----:B------:R-:W-:Y:S01]  /*13220*/  @P2 FMUL.FTZ R8, R13, 0.69314718246459960938 ;  /* 0x3f3172180d082820 */ /* 0x000fe20000410000 */
[----:B------:R-:W-:Y:S01]  /*13230*/  IMAD.SHL.U32 R32, R41, 0x8, RZ ;  /* 0x0000000829207824 */ /* 0x000fe200078e00ff */
[----:B------:R1:W-:Y:S01]  /*13240*/  @!P5 STL [R1+0x1c], R42 ;  /* 0x00001c2a0100d387 */ /* 0x0003e20000100800 */
[----:B------:R-:W-:Y:S01]  /*13250*/  @!P0 IMAD R0, R17, R3, R0 ;  /* 0x0000000311008224 */ /* 0x000fe200078e0200 */
[----:B------:R-:W-:Y:S01]  /*13260*/  SHF.R.S32.HI R4, RZ, 0x1f, R42 ;  /* 0x0000001fff047819 */ /* 0x000fe2000001142a */
[----:B----4-:R-:W-:Y:S01]  /*13270*/  IMAD R3, R37, R2, RZ ;  /* 0x0000000225037224 */ /* 0x010fe200078e02ff */
[----:B------:R-:W-:Y:S01]  /*13280*/  LOP3.LUT R6, R32, 0x1f8, RZ, 0xc0, !PT ;  /* 0x000001f820067812 */ /* 0x000fe200078ec0ff */
[----:B------:R-:W-:Y:S01]  /*13290*/  @P1 FMUL.FTZ R7, R12, 0.69314718246459960938 ;  /* 0x3f3172180c071820 */ /* 0x000fe20000410000 */
[----:B------:R-:W-:Y:S01]  /*132a0*/  SEL R5, R42, RZ, P0 ;  /* 0x000000ff2a057207 */ /* 0x000fe20000000000 */
[----:B------:R-:W-:Y:S01]  /*132b0*/  IMAD.SHL.U32 R3, R3, 0x80, RZ ;  /* 0x0000008003037824 */ /* 0x000fe200078e00ff */
[----:B------:R-:W-:Y:S01]  /*132c0*/  LOP3.LUT R6, R6, 0x38, R41, 0x78, !PT ;  /* 0x0000003806067812 */ /* 0x000fe200078e7829 */
[----:B------:R-:W-:Y:S01]  /*132d0*/  BSSY.RECONVERGENT B0, `(.L_x_463) ;  /* 0x0000035000007945 */ /* 0x000fe20003800200 */
[----:B------:R-:W-:Y:S01]  /*132e0*/  SEL R10, R4, RZ, P0 ;  /* 0x000000ff040a7207 */ /* 0x000fe20000000000 */
[----:B------:R-:W-:Y:S01]  /*132f0*/  IMAD.MOV.U32 R20, RZ, RZ, 0x7f800000 ;  /* 0x7f800000ff147424 */ /* 0x000fe200078e00ff */
[----:B------:R-:W-:Y:S01]  /*13300*/  BAR.SYNC.DEFER_BLOCKING 0x0 ;  /* 0x0000000000007b1d */ /* 0x000fe20000010000 */
[----:B------:R-:W-:Y:S01]  /*13310*/  IADD3 R9, P4, P0, R3, R5, R0 ;  /* 0x0000000503097210 */ /* 0x000fe2000789e000 */
[----:B------:R-:W-:Y:S01]  /*13320*/  @P2 FFMA.FTZ R20, R167, R15, R8 ;  /* 0x0000000fa7142223 */ /* 0x000fe20000010008 */
[----:B------:R-:W-:-:S02]  /*13330*/  SHF.R.S32.HI R4, RZ, 0x1f, R0 ;  /* 0x0000001fff047819 */ /* 0x000fc40000011400 */
[----:B------:R-:W-:Y:S02]  /*13340*/  LOP3.LUT R0, R6, 0x1e00, R32, 0xf8, !PT ;  /* 0x00001e0006007812 */ /* 0x000fe400078ef820 */
[----:B------:R-:W-:Y:S02]  /*13350*/  SHF.R.S32.HI R3, RZ, 0x1f, R3 ;  /* 0x0000001fff037819 */ /* 0x000fe40000011403 */
[----:B------:R-:W-:Y:S02]  /*13360*/  LEA R18, R0, UR4, 0x1 ;  /* 0x0000000400127c11 */ /* 0x000fe4000f8e08ff */
[----:B------:R-:W-:Y:S01]  /*13370*/  MOV R19, 0x7f800000 ;  /* 0x7f80000000137802 */ /* 0x000fe20000000f00 */
[----:B------:R-:W-:Y:S01]  /*13380*/  @P1 FFMA.FTZ R19, R164, R14, R7 ;  /* 0x0000000ea4131223 */ /* 0x000fe20000010007 */
[----:B------:R-:W-:Y:S01]  /*13390*/  IADD3.X R8, PT, PT, R3, R10, R4, P4, P0 ;  /* 0x0000000a03087210 */ /* 0x000fe200027e0404 */
[----:B-1----:R-:W-:Y:S06]  /*133a0*/  @P3 BRA `(.L_x_464) ;  /* 0x00000000009c3947 */ /* 0x002fec0003800000 */
[--C-:B------:R-:W-:Y:S02]  /*133b0*/  SHF.R.U32.HI R0, RZ, 0x1, R41.reuse ;  /* 0x00000001ff007819 */ /* 0x100fe40000011629 */
[----:B------:R-:W-:Y:S02]  /*133c0*/  SHF.R.U32.HI R3, RZ, 0x2, R41 ;  /* 0x00000002ff037819 */ /* 0x000fe40000011629 */
[----:B------:R-:W-:-:S04]  /*133d0*/  LOP3.LUT R0, R0, 0x30, RZ, 0xc0, !PT ;  /* 0x0000003000007812 */ /* 0x000fc800078ec0ff */
[----:B------:R-:W-:-:S04]  /*133e0*/  LOP3.LUT R0, R0, 0x7, R3, 0xf8, !PT ;  /* 0x0000000700007812 */ /* 0x000fc800078ef803 */
[C---:B-----5:R-:W-:Y:S01]  /*133f0*/  ISETP.GE.AND P5, PT, R0.reuse, R34, PT ;  /* 0x000000220000720c */ /* 0x060fe20003fa6270 */
        /* <DEDUP_REMOVED lines=8> */
[-C--:B------:R-:W-:Y:S01]  /*13480*/  @!P5 IADD3 R0, P0, PT, R4, R9.reuse, RZ ;  /* 0x000000090400d210 */ /* 0x080fe20007f1e0ff */
[-C--:B------:R-:W-:Y:S01]  /*13490*/  @!P4 IMAD R3, R3, R2.reuse, RZ ;  /* 0x000000020303c224 */ /* 0x080fe200078e02ff */
[----:B------:R-:W2:Y:S01]  /*134a0*/  @!P4 LDC.64 R6, c[0x0][0x420] ;  /* 0x00010800ff06cb82 */ /* 0x000ea20000000a00 */
[----:B------:R-:W-:Y:S01]  /*134b0*/  @!P3 IMAD R10, R10, R2, RZ ;  /* 0x000000020a0ab224 */ /* 0x000fe200078e02ff */
[----:B------:R-:W-:Y:S01]  /*134c0*/  @!P5 LEA.HI.X.SX32 R4, R4, R8, 0x1, P0 ;  /* 0x000000080404d211 */ /* 0x000fe200000f0eff */
[----:B------:R-:W-:Y:S01]  /*134d0*/  @!P2 IMAD R11, R11, R2, RZ ;  /* 0x000000020b0ba224 */ /* 0x000fe200078e02ff */
[----:B------:R-:W-:-:S04]  /*134e0*/  @!P4 IADD3 R5, P0, PT, R3, R9, RZ ;  /* 0x000000090305c210 */ /* 0x000fc80007f1e0ff */
[----:B------:R-:W3:Y:S01]  /*134f0*/  @!P3 LDC.64 R14, c[0x0][0x420] ;  /* 0x00010800ff0ebb82 */ /* 0x000ee20000000a00 */
[----:B------:R-:W-:-:S07]  /*13500*/  @!P4 LEA.HI.X.SX32 R3, R3, R8, 0x1, P0 ;  /* 0x000000080303c211 */ /* 0x000fce00000f0eff */
[----:B------:R-:W4:Y:S01]  /*13510*/  @!P2 LDC.64 R16, c[0x0][0x420] ;  /* 0x00010800ff10ab82 */ /* 0x000f220000000a00 */
[----:B-1----:R-:W-:-:S04]  /*13520*/  @!P5 LEA R12, P1, R0, R12, 0x2 ;  /* 0x0000000c000cd211 */ /* 0x002fc800078210ff */
[----:B------:R-:W-:Y:S02]  /*13530*/  @!P5 LEA.HI.X R13, R0, R13, R4, 0x2, P1 ;  /* 0x0000000d000dd211 */ /* 0x000fe400008f1404 */
[C---:B------:R-:W-:Y:S02]  /*13540*/  @!P3 IADD3 R0, P1, PT, R10.reuse, R9, RZ ;  /* 0x000000090a00b210 */ /* 0x040fe40007f3e0ff */
[C---:B--2---:R-:W-:Y:S01]  /*13550*/  @!P4 LEA R6, P0, R5.reuse, R6, 0x2 ;  /* 0x000000060506c211 */ /* 0x044fe200078010ff */
[----:B------:R1:W-:Y:S01]  /*13560*/  @!P5 STG.E desc[UR14][R12.64], R27 ;  /* 0x0000001b0c00d986 */ /* 0x0003e2000c10190e */
[----:B------:R-:W-:Y:S02]  /*13570*/  @!P3 LEA.HI.X.SX32 R2, R10, R8, 0x1, P1 ;  /* 0x000000080a02b211 */ /* 0x000fe400008f0eff */
[----:B------:R-:W-:Y:S02]  /*13580*/  @!P4 LEA.HI.X R7, R5, R7, R3, 0x2, P0 ;  /* 0x000000070507c211 */ /* 0x000fe400000f1403 */
[----:B------:R-:W-:-:S02]  /*13590*/  @!P2 IADD3 R3, P0, PT, R11, R9, RZ ;  /* 0x000000090b03a210 */ /* 0x000fc40007f1e0ff */
[C---:B---3--:R-:W-:Y:S01]  /*135a0*/  @!P3 LEA R4, P1, R0.reuse, R14, 0x2 ;  /* 0x0000000e0004b211 */ /* 0x048fe200078210ff */
[----:B------:R1:W-:Y:S01]  /*135b0*/  @!P4 STG.E desc[UR14][R6.64], R21 ;  /* 0x000000150600c986 */ /* 0x0003e2000c10190e */
[----:B------:R-:W-:Y:S02]  /*135c0*/  @!P2 LEA.HI.X.SX32 R8, R11, R8, 0x1, P0 ;  /* 0x000000080b08a211 */ /* 0x000fe400000f0eff */
[----:B------:R-:W-:Y:S02]  /*135d0*/  @!P3 LEA.HI.X R5, R0, R15, R2, 0x2, P1 ;  /* 0x0000000f0005b211 */ /* 0x000fe400008f1402 */
[----:B----4-:R-:W-:-:S03]  /*135e0*/  @!P2 LEA R2, P0, R3, R16, 0x2 ;  /* 0x000000100302a211 */ /* 0x010fc600078010ff */
[----:B------:R1:W-:Y:S01]  /*135f0*/  @!P3 STG.E desc[UR14][R4.64], R20 ;  /* 0x000000140400b986 */ /* 0x0003e2000c10190e */
[----:B------:R-:W-:-:S05]  /*13600*/  @!P2 LEA.HI.X R3, R3, R17, R8, 0x2, P0 ;  /* 0x000000110303a211 */ /* 0x000fca00000f1408 */
[----:B------:R1:W-:Y:S04]  /*13610*/  @!P2 STG.E desc[UR14][R2.64], R19 ;  /* 0x000000130200a986 */ /* 0x0003e8000c10190e */
.L_x_464:
[----:B------:R-:W-:Y:S05]  /*13620*/  BSYNC.RECONVERGENT B0 ;  /* 0x0000000000007941 */ /* 0x000fea0003800200 */
.L_x_463:
[----:B------:R-:W2:Y:S01]  /*13630*/  LDCU UR6, c[0x0][0x440] ;  /* 0x00008800ff0677ac */ /* 0x000ea20008000800 */
[----:B------:R3:W4:Y:S01]  /*13640*/  LDS.128 R28, [R18+0x3800] ;  /* 0x00380000121c7984 */ /* 0x0007220000000c00 */
[----:B------:R-:W-:Y:S01]  /*13650*/  @!P6 IMAD.MOV.U32 R0, RZ, RZ, R24 ;  /* 0x000000ffff00e224 */ /* 0x000fe200078e0018 */
[----:B-1----:R-:W-:Y:S01]  /*13660*/  LOP3.LUT R4, R32, 0x38, RZ, 0xc0, !PT ;  /* 0x0000003820047812 */ /* 0x002fe200078ec0ff */
[----:B------:R-:W-:Y:S01]  /*13670*/  @P6 IMAD.MOV.U32 R0, RZ, RZ, R22 ;  /* 0x000000ffff006224 */ /* 0x000fe200078e0016 */
[----:B------:R3:W1:Y:S01]  /*13680*/  LDS.128 R12, [R18] ;  /* 0x00000000120c7984 */ /* 0x0006620000000c00 */
[----:B------:R-:W3:Y:S01]  /*13690*/  LDCU.64 UR4, c[0x0][0x410] ;  /* 0x00008200ff0477ac */ /* 0x000ee20008000a00 */
[----:B------:R-:W-:Y:S01]  /*136a0*/  SHF.R.U32.HI R2, RZ, 0x3, R41 ;  /* 0x00000003ff027819 */ /* 0x000fe20000011629 */
[----:B------:R-:W-:Y:S03]  /*136b0*/  BSSY.RECONVERGENT B0, `(.L_x_465) ;  /* 0x0000020000007945 */ /* 0x000fe60003800200 */
[C---:B------:R-:W-:Y:S01]  /*136c0*/  IADD3 R7, PT, PT, R2.reuse, 0x20, RZ ;  /* 0x0000002002077810 */ /* 0x040fe20007ffe0ff */
[C---:B------:R-:W-:Y:S01]  /*136d0*/  VIADD R3, R2.reuse, 0x10 ;  /* 0x0000001002037836 */ /* 0x040fe20000000000 */
[C---:B------:R-:W-:Y:S01]  /*136e0*/  IADD3 R17, PT, PT, R2.reuse, 0x60, RZ ;  /* 0x0000006002117810 */ /* 0x040fe20007ffe0ff */
[----:B------:R-:W-:-:S02]  /*136f0*/  VIADD R6, R2, 0x30 ;  /* 0x0000003002067836 */ /* 0x000fc40000000000 */
[----:B------:R-:W-:Y:S01]  /*13700*/  VIADD R16, R2, 0x70 ;  /* 0x0000007002107836 */ /* 0x000fe20000000000 */
[C---:B--2---:R-:W-:Y:S02]  /*13710*/  ISETP.GE.AND P0, PT, R4.reuse, UR6, PT ;  /* 0x0000000604007c0c */ /* 0x044fe4000bf06270 */
[----:B------:R-:W-:Y:S02]  /*13720*/  IADD3 R4, P1, PT, R4, R0, RZ ;  /* 0x0000000004047210 */ /* 0x000fe40007f3e0ff */
[-C--:B-----5:R-:W-:Y:S01]  /*13730*/  ISETP.GE.OR P6, PT, R3, R34.reuse, P0 ;  /* 0x000000220300720c */ /* 0x0a0fe200007c6670 */
[C---:B------:R-:W-:Y:S01]  /*13740*/  VIADD R3, R2.reuse, 0x40 ;  /* 0x0000004002037836 */ /* 0x040fe20000000000 */
[C---:B------:R-:W-:Y:S01]  /*13750*/  IADD3 R0, PT, PT, R2.reuse, 0x50, RZ ;  /* 0x0000005002007810 */ /* 0x040fe20007ffe0ff */
[----:B------:R-:W-:Y:S01]  /*13760*/  IMAD.X R5, RZ, RZ, R26, P1 ;  /* 0x000000ffff057224 */ /* 0x000fe200008e061a */
[-C--:B------:R-:W-:Y:S02]  /*13770*/  ISETP.GE.OR P1, PT, R2, R34.reuse, P0 ;  /* 0x000000220200720c */ /* 0x080fe40000726670 */
[-C--:B------:R-:W-:Y:S01]  /*13780*/  ISETP.GE.OR P3, PT, R3, R34.reuse, P0 ;  /* 0x000000220300720c */ /* 0x080fe20000766670 */
[----:B---3--:R-:W-:Y:S01]  /*13790*/  IMAD.WIDE.U32 R10, R33, UR4, R4 ;  /* 0x00000004210a7c25 */ /* 0x008fe2000f8e0004 */
[----:B------:R-:W-:-:S02]  /*137a0*/  ISETP.GE.OR P5, PT, R7, R34, P0 ;  /* 0x000000220700720c */ /* 0x000fc400007a6670 */
[-C--:B------:R-:W-:Y:S01]  /*137b0*/  ISETP.GE.OR P4, PT, R6, R34.reuse, P0 ;  /* 0x000000220600720c */ /* 0x080fe20000786670 */
[----:B------:R-:W-:Y:S01]  /*137c0*/  IMAD.MOV.U32 R3, RZ, RZ, RZ ;  /* 0x000000ffff037224 */ /* 0x000fe200078e00ff */
[----:B------:R-:W-:Y:S01]  /*137d0*/  ISETP.GE.OR P2, PT, R0, R34, P0 ;  /* 0x000000220000720c */ /* 0x000fe20000746670 */
[----:B------:R-:W-:Y:S02]  /*137e0*/  IMAD R9, R33, UR5, R11 ;  /* 0x0000000521097c24 */ /* 0x000fe4000f8e020b */
[----:B------:R-:W-:Y:S02]  /*137f0*/  IMAD.WIDE.U32 R6, R37, 0x80, R2 ;  /* 0x0000008025067825 */ /* 0x000fe400078e0002 */
[----:B------:R-:W-:Y:S08]  /*13800*/  @P1 BRA `(.L_x_466) ;  /* 0x0000000000281947 */ /* 0x000ff00003800000 */
[----:B------:R-:W2:Y:S01]  /*13810*/  LDCU.64 UR6, c[0x0][0x408] ;  /* 0x00008100ff0677ac */ /* 0x000ea20008000a00 */
[----:B------:R-:W-:Y:S01]  /*13820*/  MOV R8, R10 ;  /* 0x0000000a00087202 */ /* 0x000fe20000000f00 */
[----:B------:R-:W3:Y:S01]  /*13830*/  LDCU.64 UR4, c[0x0][0x3f0] ;  /* 0x00007e00ff0477ac */ /* 0x000ee20008000a00 */
[----:B--2---:R-:W-:-:S03]  /*13840*/  IMAD R0, R7, UR6, RZ ;  /* 0x0000000607007c24 */ /* 0x004fc6000f8e02ff */
[----:B------:R-:W-:-:S04]  /*13850*/  IMAD.WIDE.U32 R2, R6, UR6, R8 ;  /* 0x0000000606027c25 */ /* 0x000fc8000f8e0008 */
[----:B------:R-:W-:Y:S01]  /*13860*/  IMAD R0, R6, UR7, R0 ;  /* 0x0000000706007c24 */ /* 0x000fe2000f8e0200 */
[----:B---3--:R-:W-:-:S04]  /*13870*/  LEA R4, P1, R2, UR4, 0x1 ;  /* 0x0000000402047c11 */ /* 0x008fc8000f8208ff */
[----:B------:R-:W-:-:S04]  /*13880*/  IADD3 R0, PT, PT, R3, R0, RZ ;  /* 0x0000000003007210 */ /* 0x000fc80007ffe0ff */
[----:B------:R-:W-:-:S05]  /*13890*/  LEA.HI.X R5, R2, UR5, R0, 0x1, P1 ;  /* 0x0000000502057c11 */ /* 0x000fca00088f0c00 */
[----:B-1----:R2:W-:Y:S02]  /*138a0*/  STG.E.128 desc[UR14][R4.64], R12 ;  /* 0x0000000c04007986 */ /* 0x0025e4000c101d0e */
.L_x_466:
[----:B------:R-:W-:Y:S05]  /*138b0*/  BSYNC.RECONVERGENT B0 ;  /* 0x0000000000007941 */ /* 0x000fea0003800200 */
.L_x_465:
[----:B-12---:R1:W2:Y:S01]  /*138c0*/  LDS.128 R12, [R18+0x800] ;  /* 0x00080000120c7984 */ /* 0x0062a20000000c00 */
[----:B------:R-:W-:Y:S01]  /*138d0*/  BSSY.RECONVERGENT B0, `(.L_x_467) ;  /* 0x0000011000007945 */ /* 0x000fe20003800200 */
[-C--:B------:R-:W-:Y:S02]  /*138e0*/  ISETP.GE.OR P1, PT, R17, R34.reuse, P0 ;  /* 0x000000221100720c */ /* 0x080fe40000726670 */
[----:B------:R-:W-:Y:S01]  /*138f0*/  ISETP.GE.OR P0, PT, R16, R34, P0 ;  /* 0x000000221000720c */ /* 0x000fe20000706670 */
[----:B------:R-:W-:-:S12]  /*13900*/  @P6 BRA `(.L_x_468) ;  /* 0x0000000000346947 */ /* 0x000fd80003800000 */
[----:B------:R-:W3:Y:S01]  /*13910*/  LDCU.64 UR6, c[0x0][0x408] ;  /* 0x00008100ff0677ac */ /* 0x000ee20008000a00 */
[----:B------:R-:W-:Y:S02]  /*13920*/  IADD3 R0, P6, PT, R6, 0x10, RZ ;  /* 0x0000001006007810 */ /* 0x000fe40007fde0ff */
[----:B------:R-:W-:Y:S01]  /*13930*/  MOV R3, R9 ;  /* 0x0000000900037202 */ /* 0x000fe20000000f00 */
[----:B------:R-:W5:Y:S02]  /*13940*/  LDCU.64 UR4, c[0x0][0x3f0] ;  /* 0x00007e00ff0477ac */ /* 0x000f640008000a00 */
[----:B------:R-:W-:-:S04]  /*13950*/  IMAD.X R2, RZ, RZ, R7, P6 ;  /* 0x000000ffff027224 */ /* 0x000fc800030e0607 */
[----:B---3--:R-:W-:Y:S02]  /*13960*/  IMAD R4, R2, UR6, RZ ;  /* 0x0000000602047c24 */ /* 0x008fe4000f8e02ff */
[----:B------:R-:W-:-:S04]  /*13970*/  IMAD.MOV.U32 R2, RZ, RZ, R10 ;  /* 0x000000ffff027224 */ /* 0x000fc800078e000a */
[----:B------:R-:W-:-:S04]  /*13980*/  IMAD.WIDE.U32 R2, R0, UR6, R2 ;  /* 0x0000000600027c25 */ /* 0x000fc8000f8e0002 */
[----:B------:R-:W-:Y:S01]  /*13990*/  IMAD R0, R0, UR7, R4 ;  /* 0x0000000700007c24 */ /* 0x000fe2000f8e0204 */
[----:B-----5:R-:W-:-:S04]  /*139a0*/  LEA R4, P6, R2, UR4, 0x1 ;  /* 0x0000000402047c11 */ /* 0x020fc8000f8c08ff */
[----:B------:R-:W-:-:S04]  /*139b0*/  IADD3 R0, PT, PT, R3, R0, RZ ;  /* 0x0000000003007210 */ /* 0x000fc80007ffe0ff */
[----:B------:R-:W-:-:S05]  /*139c0*/  LEA.HI.X R5, R2, UR5, R0, 0x1, P6 ;  /* 0x0000000502057c11 */ /* 0x000fca000b0f0c00 */
[----:B--2---:R3:W-:Y:S02]  /*139d0*/  STG.E.128 desc[UR14][R4.64], R12 ;  /* 0x0000000c04007986 */ /* 0x0047e4000c101d0e */
.L_x_468:
[----:B------:R-:W-:Y:S05]  /*139e0*/  BSYNC.RECONVERGENT B0 ;  /* 0x0000000000007941 */ /* 0x000fea0003800200 */
.L_x_467:
[----:B--23--:R2:W3:Y:S01]  /*139f0*/  LDS.128 R12, [R18+0x1000] ;  /* 0x00100000120c7984 */ /* 0x00c4e20000000c00 */
[----:B------:R-:W-:Y:S04]  /*13a00*/  BSSY.RECONVERGENT B0, `(.L_x_469) ;  /* 0x000000f000007945 */ /* 0x000fe80003800200 */
[----:B------:R-:W-:Y:S05]  /*13a10*/  @P5 BRA `(.L_x_470) ;  /* 0x0000000000345947 */ /* 0x000fea0003800000 */
[----:B------:R-:W5:Y:S01]  /*13a20*/  LDCU.64 UR6, c[0x0][0x408] ;  /* 0x00008100ff0677ac */ /* 0x000f620008000a00 */
[----:B------:R-:W-:Y:S02]  /*13a30*/  IADD3 R0, P5, PT, R6, 0x20, RZ ;  /* 0x0000002006007810 */ /* 0x000fe40007fbe0ff */
[----:B------:R-:W-:Y:S01]  /*13a40*/  MOV R3, R9 ;  /* 0x0000000900037202 */ /* 0x000fe20000000f00 */
[----:B------:R-:W1:Y:S02]  /*13a50*/  LDCU.64 UR4, c[0x0][0x3f0] ;  /* 0x00007e00ff0477ac */ /* 0x000e640008000a00 */
[----:B------:R-:W-:-:S04]  /*13a60*/  IMAD.X R2, RZ, RZ, R7, P5 ;  /* 0x000000ffff027224 */ /* 0x000fc800028e0607 */
[----:B-----5:R-:W-:Y:S02]  /*13a70*/  IMAD R4, R2, UR6, RZ ;  /* 0x0000000602047c24 */ /* 0x020fe4000f8e02ff */
[----:B------:R-:W-:-:S04]  /*13a80*/  IMAD.MOV.U32 R2, RZ, RZ, R10 ;  /* 0x000000ffff027224 */ /* 0x000fc800078e000a */
[----:B------:R-:W-:-:S04]  /*13a90*/  IMAD.WIDE.U32 R2, R0, UR6, R2 ;  /* 0x0000000600027c25 */ /* 0x000fc8000f8e0002 */
[----:B------:R-:W-:Y:S01]  /*13aa0*/  IMAD R0, R0, UR7, R4 ;  /* 0x0000000700007c24 */ /* 0x000fe2000f8e0204 */
[----:B-1----:R-:W-:-:S04]  /*13ab0*/  LEA R4, P5, R2, UR4, 0x1 ;  /* 0x0000000402047c11 */ /* 0x002fc8000f8a08ff */
[----:B------:R-:W-:-:S04]  /*13ac0*/  IADD3 R0, PT, PT, R3, R0, RZ ;  /* 0x0000000003007210 */ /* 0x000fc80007ffe0ff */
[----:B------:R-:W-:-:S05]  /*13ad0*/  LEA.HI.X R5, R2, UR5, R0, 0x1, P5 ;  /* 0x0000000502057c11 */ /* 0x000fca000a8f0c00 */
[----:B---3--:R1:W-:Y:S02]  /*13ae0*/  STG.E.128 desc[UR14][R4.64], R12 ;  /* 0x0000000c04007986 */ /* 0x0083e4000c101d0e */
.L_x_470:
[----:B------:R-:W-:Y:S05]  /*13af0*/  BSYNC.RECONVERGENT B0 ;  /* 0x0000000000007941 */ /* 0x000fea0003800200 */
.L_x_469:
[----:B-1-3--:R1:W3:Y:S01]  /*13b00*/  LDS.128 R12, [R18+0x1800] ;  /* 0x00180000120c7984 */ /* 0x00a2e20000000c00 */
[----:B------:R-:W-:Y:S04]  /*13b10*/  BSSY.RECONVERGENT B0, `(.L_x_471) ;  /* 0x000000f000007945 */ /* 0x000fe80003800200 */
[----:B------:R-:W-:Y:S05]  /*13b20*/  @P4 BRA `(.L_x_472) ;  /* 0x0000000000344947 */ /* 0x000fea0003800000 */
[----:B------:R-:W5:Y:S01]  /*13b30*/  LDCU.64 UR6, c[0x0][0x408] ;  /* 0x00008100ff0677ac */ /* 0x000f620008000a00 */
[----:B------:R-:W-:Y:S02]  /*13b40*/  IADD3 R0, P4, PT, R6, 0x30, RZ ;  /* 0x0000003006007810 */ /* 0x000fe40007f9e0ff */
[----:B------:R-:W-:Y:S01]  /*13b50*/  MOV R3, R9 ;  /* 0x0000000900037202 */ /* 0x000fe20000000f00 */
[----:B------:R-:W2:Y:S02]  /*13b60*/  LDCU.64 UR4, c[0x0][0x3f0] ;  /* 0x00007e00ff0477ac */ /* 0x000ea40008000a00 */
[----:B------:R-:W-:-:S04]  /*13b70*/  IMAD.X R2, RZ, RZ, R7, P4 ;  /* 0x000000ffff027224 */ /* 0x000fc800020e0607 */
[----:B-----5:R-:W-:Y:S02]  /*13b80*/  IMAD R4, R2, UR6, RZ ;  /* 0x0000000602047c24 */ /* 0x020fe4000f8e02ff */
[----:B------:R-:W-:-:S04]  /*13b90*/  IMAD.MOV.U32 R2, RZ, RZ, R10 ;  /* 0x000000ffff027224 */ /* 0x000fc800078e000a */
[----:B------:R-:W-:-:S04]  /*13ba0*/  IMAD.WIDE.U32 R2, R0, UR6, R2 ;  /* 0x0000000600027c25 */ /* 0x000fc8000f8e0002 */
[----:B------:R-:W-:Y:S01]  /*13bb0*/  IMAD R0, R0, UR7, R4 ;  /* 0x0000000700007c24 */ /* 0x000fe2000f8e0204 */
[----:B--2---:R-:W-:-:S04]  /*13bc0*/  LEA R4, P4, R2, UR4, 0x1 ;  /* 0x0000000402047c11 */ /* 0x004fc8000f8808ff */
[----:B------:R-:W-:-:S04]  /*13bd0*/  IADD3 R0, PT, PT, R3, R0, RZ ;  /* 0x0000000003007210 */ /* 0x000fc80007ffe0ff */
[----:B------:R-:W-:-:S05]  /*13be0*/  LEA.HI.X R5, R2, UR5, R0, 0x1, P4 ;  /* 0x0000000502057c11 */ /* 0x000fca000a0f0c00 */
[----:B---3--:R2:W-:Y:S02]  /*13bf0*/  STG.E.128 desc[UR14][R4.64], R12 ;  /* 0x0000000c04007986 */ /* 0x0085e4000c101d0e */
.L_x_472:
[----:B------:R-:W-:Y:S05]  /*13c00*/  BSYNC.RECONVERGENT B0 ;  /* 0x0000000000007941 */ /* 0x000fea0003800200 */
.L_x_471:
[----:B--23--:R2:W3:Y:S01]  /*13c10*/  LDS.128 R12, [R18+0x2000] ;  /* 0x00200000120c7984 */ /* 0x00c4e20000000c00 */
[----:B------:R-:W-:Y:S04]  /*13c20*/  BSSY.RECONVERGENT B0, `(.L_x_473) ;  /* 0x000000f000007945 */ /* 0x000fe80003800200 */
[----:B------:R-:W-:Y:S05]  /*13c30*/  @P3 BRA `(.L_x_474) ;  /* 0x0000000000343947 */ /* 0x000fea0003800000 */
[----:B------:R-:W5:Y:S01]  /*13c40*/  LDCU.64 UR6, c[0x0][0x408] ;  /* 0x00008100ff0677ac */ /* 0x000f620008000a00 */
[----:B------:R-:W-:Y:S02]  /*13c50*/  IADD3 R0, P3, PT, R6, 0x40, RZ ;  /* 0x0000004006007810 */ /* 0x000fe40007f7e0ff */
[----:B------:R-:W-:Y:S01]  /*13c60*/  MOV R3, R9 ;  /* 0x0000000900037202 */ /* 0x000fe20000000f00 */
[----:B------:R-:W4:Y:S02]  /*13c70*/  LDCU.64 UR4, c[0x0][0x3f0] ;  /* 0x00007e00ff0477ac */ /* 0x000f240008000a00 */
[----:B------:R-:W-:-:S04]  /*13c80*/  IMAD.X R2, RZ, RZ, R7, P3 ;  /* 0x000000ffff027224 */ /* 0x000fc800018e0607 */
[----:B-----5:R-:W-:Y:S02]  /*13c90*/  IMAD R4, R2, UR6, RZ ;  /* 0x0000000602047c24 */ /* 0x020fe4000f8e02ff */
[----:B------:R-:W-:-:S04]  /*13ca0*/  IMAD.MOV.U32 R2, RZ, RZ, R10 ;  /* 0x000000ffff027224 */ /* 0x000fc800078e000a */
[----:B------:R-:W-:-:S04]  /*13cb0*/  IMAD.WIDE.U32 R2, R0, UR6, R2 ;  /* 0x0000000600027c25 */ /* 0x000fc8000f8e0002 */
[----:B------:R-:W-:Y:S01]  /*13cc0*/  IMAD R0, R0, UR7, R4 ;  /* 0x0000000700007c24 */ /* 0x000fe2000f8e0204 */
[----:B----4-:R-:W-:-:S04]  /*13cd0*/  LEA R4, P3, R2, UR4, 0x1 ;  /* 0x0000000402047c11 */ /* 0x010fc8000f8608ff */
[----:B------:R-:W-:-:S04]  /*13ce0*/  IADD3 R0, PT, PT, R3, R0, RZ ;  /* 0x0000000003007210 */ /* 0x000fc80007ffe0ff */
[----:B------:R-:W-:-:S05]  /*13cf0*/  LEA.HI.X R5, R2, UR5, R0, 0x1, P3 ;  /* 0x0000000502057c11 */ /* 0x000fca00098f0c00 */
[----:B---3--:R3:W-:Y:S02]  /*13d00*/  STG.E.128 desc[UR14][R4.64], R12 ;  /* 0x0000000c04007986 */ /* 0x0087e4000c101d0e */
.L_x_474:
[----:B------:R-:W-:Y:S05]  /*13d10*/  BSYNC.RECONVERGENT B0 ;  /* 0x0000000000007941 */ /* 0x000fea0003800200 */
.L_x_473:
[----:B---3--:R3:W1:Y:S01]  /*13d20*/  LDS.128 R12, [R18+0x2800] ;  /* 0x00280000120c7984 */ /* 0x0086620000000c00 */
        /* <DEDUP_REMOVED lines=14> */
[----:B-1----:R1:W-:Y:S02]  /*13e10*/  STG.E.128 desc[UR14][R4.64], R12 ;  /* 0x0000000c04007986 */ /* 0x0023e4000c101d0e */
.L_x_476:
[----:B------:R-:W-:Y:S05]  /*13e20*/  BSYNC.RECONVERGENT B0 ;  /* 0x0000000000007941 */ /* 0x000fea0003800200 */
.L_x_475:
[----:B-1----:R1:W1:Y:S01]  /*13e30*/  LDS.128 R12, [R18+0x3000] ;  /* 0x00300000120c7984 */ /* 0x0022620000000c00 */
        /* <DEDUP_REMOVED lines=14> */
[----:B-1----:R1:W-:Y:S02]  /*13f20*/  STG.E.128 desc[UR14][R4.64], R12 ;  /* 0x0000000c04007986 */ /* 0x0023e4000c101d0e */
.L_x_478:
[----:B------:R-:W-:Y:S05]  /*13f30*/  BSYNC.RECONVERGENT B0 ;  /* 0x0000000000007941 */ /* 0x000fea0003800200 */
.L_x_477:
[----:B------:R-:W-:Y:S05]  /*13f40*/  @P0 EXIT ;  /* 0x000000000000094d */ /* 0x000fea0003800000 */
[----:B------:R-:W5:Y:S01]  /*13f50*/  LDCU.64 UR6, c[0x0][0x408] ;  /* 0x00008100ff0677ac */ /* 0x000f620008000a00 */
[----:B------:R-:W-:Y:S01]  /*13f60*/  IADD3 R6, P0, PT, R6, 0x70, RZ ;  /* 0x0000007006067810 */ /* 0x000fe20007f1e0ff */
[----:B------:R-:W-:Y:S01]  /*13f70*/  IMAD.MOV.U32 R2, RZ, RZ, R10 ;  /* 0x000000ffff027224 */ /* 0x000fe200078e000a */
[----:B------:R-:W-:Y:S01]  /*13f80*/  MOV R3, R9 ;  /* 0x0000000900037202 */ /* 0x000fe20000000f00 */
[----:B------:R-:W2:Y:S02]  /*13f90*/  LDCU.64 UR4, c[0x0][0x3f0] ;  /* 0x00007e00ff0477ac */ /* 0x000ea40008000a00 */
[----:B------:R-:W-:-:S04]  /*13fa0*/  IMAD.X R0, RZ, RZ, R7, P0 ;  /* 0x000000ffff007224 */ /* 0x000fc800000e0607 */
[----:B-----5:R-:W-:Y:S02]  /*13fb0*/  IMAD R0, R0, UR6, RZ ;  /* 0x0000000600007c24 */ /* 0x020fe4000f8e02ff */
[----:B-1----:R-:W-:-:S04]  /*13fc0*/  IMAD.WIDE.U32 R4, R6, UR6, R2 ;  /* 0x0000000606047c25 */ /* 0x002fc8000f8e0002 */
[----:B------:R-:W-:Y:S01]  /*13fd0*/  IMAD R0, R6, UR7, R0 ;  /* 0x0000000706007c24 */ /* 0x000fe2000f8e0200 */
[----:B--2---:R-:W-:-:S04]  /*13fe0*/  LEA R2, P0, R4, UR4, 0x1 ;  /* 0x0000000404027c11 */ /* 0x004fc8000f8008ff */
[----:B------:R-:W-:-:S04]  /*13ff0*/  IADD3 R0, PT, PT, R5, R0, RZ ;  /* 0x0000000005007210 */ /* 0x000fc80007ffe0ff */
[----:B------:R-:W-:-:S05]  /*14000*/  LEA.HI.X R3, R4, UR5, R0, 0x1, P0 ;  /* 0x0000000504037c11 */ /* 0x000fca00080f0c00 */
[----:B----4-:R-:W-:Y:S01]  /*14010*/  STG.E.128 desc[UR14][R2.64], R28 ;  /* 0x0000001c02007986 */ /* 0x010fe2000c101d0e */
[----:B------:R-:W-:Y:S05]  /*14020*/  EXIT ;  /* 0x000000000000794d */ /* 0x000fea0003800000 */
.L_x_479:
        /* <DEDUP_REMOVED lines=13> */
.L_x_2692:


//--------------------- .text._ZN5flash16flash_fwd_kernelI23Flash_fwd_kernel_traitsILi64ELi128ELi128ELi4ELb0ELb0EN7cutlass10bfloat16_tE19Flash_kernel_traitsILi64ELi128ELi128ELi4ES3_EELb0ELb0ELb0ELb1ELb0ELb0ELb1ELb0EEEvNS_16Flash_fwd_paramsE --------------------------
	.section	.text._ZN5flash16flash_fwd_kernelI23Flash_fwd_kernel_traitsILi64ELi128ELi128ELi4ELb0ELb0EN7cutlass10bfloat16_tE19Flash_kernel_traitsILi64ELi128ELi128ELi4ES3_EELb0ELb0ELb0ELb1ELb0ELb0ELb1ELb0EEEvNS_16Flash_fwd_paramsE,"ax",@progbits
	.align	128
        .global         _ZN5flash16flash_fwd_kernelI23Flash_fwd_kernel_traitsILi64ELi128ELi128ELi4ELb0ELb0EN7cutlass10bfloat16_tE19Flash_kernel_traitsILi64ELi128ELi128ELi4ES3_EELb0ELb0ELb0ELb1ELb0ELb0ELb1ELb0EEEvNS_16Flash_fwd_paramsE
        .type           _ZN5flash16flash_fwd_kernelI23Flash_fwd_kernel_traitsILi64ELi128ELi128ELi4ELb0ELb0EN7cutlass10bfloat16_tE19Flash_kernel_traitsILi64ELi128ELi128ELi4ES3_EELb0ELb0ELb0ELb1ELb0ELb0ELb1ELb0EEEvNS_16Flash_fwd_paramsE,@function
        .size           _ZN5flash16flash_fwd_kernelI23Flash_fwd_kernel_traitsILi64ELi128ELi128ELi4ELb0ELb0EN7cutlass10bfloat16_tE19Flash_kernel_traitsILi64ELi128ELi128ELi4ES3_EELb0ELb0ELb0ELb1ELb0ELb0ELb1ELb0EEEvNS_16Flash_fwd_paramsE,(.L_x_2693 - _ZN5flash16flash_fwd_kernelI23Flash_fwd_kernel_traitsILi64ELi128ELi128ELi4ELb0ELb0EN7cutlass10bfloat16_tE19Flash_kernel_traitsILi64ELi128ELi128ELi4ES3_EELb0ELb0ELb0ELb1ELb0ELb0ELb1ELb0EEEvNS_16Flash_fwd_paramsE)
        .other          _ZN5flash16flash_fwd_kernelI23Flash_fwd_kernel_traitsILi64ELi128ELi128ELi4ELb0ELb0EN7cutlass10bfloat16_tE19Flash_kernel_traitsILi64ELi128ELi128ELi4ES3_EELb0ELb0ELb0ELb1ELb0ELb0ELb1ELb0EEEvNS_16Flash_fwd_paramsE,@"STO_CUDA_ENTRY STV_DEFAULT"
_ZN5flash16flash_fwd_kernelI23Flash_fwd_kernel_traitsILi64ELi128ELi128ELi4ELb0ELb0EN7cutlass10bfloat16_tE19Flash_kernel_traitsILi64ELi128ELi128ELi4ES3_EELb0ELb0ELb0ELb1ELb0ELb0ELb1ELb0EEEvNS_16Flash_fwd_paramsE:
.text._ZN5flash16flash_fwd_kernelI23Flash_fwd_kernel_traitsILi64ELi128ELi128ELi4ELb0ELb0EN7cutlass10bfloat16_tE19Flash_kernel_traitsILi64ELi128ELi128ELi4ES3_EELb0ELb0ELb0ELb1ELb0ELb0ELb1ELb0EEEvNS_16Flash_fwd_paramsE:
        /* <DEDUP_REMOVED lines=53> */
.L_x_480:
        /* <DEDUP_REMOVED lines=33> */
.L_x_482:
        /* <DEDUP_REMOVED lines=46> */
.L_x_484:
[----:B------:R-:W-:Y:S05]  /*0840*/  BSYNC.RECONVERGENT B0 ;  /* 0x0000000000007941 */ /* 0x000fea0003800200 */
.L_x_483:
        /* <DEDUP_REMOVED lines=17> */
.L_x_486:
[----:B------:R-:W-:Y:S05]  /*0960*/  BSYNC.RECONVERGENT B0 ;  /* 0x0000000000007941 */ /* 0x000fea0003800200 */
.L_x_485:
        /* <DEDUP_REMOVED lines=17> */
.L_x_488:
[----:B------:R-:W-:Y:S05]  /*0a80*/  BSYNC.RECONVERGENT B0 ;  /* 0x0000000000007941 */ /* 0x000fea0003800200 */
.L_x_487:
        /* <DEDUP_REMOVED lines=17> */
.L_x_490:
[----:B------:R-:W-:Y:S05]  /*0ba0*/  BSYNC.RECONVERGENT B0 ;  /* 0x0000000000007941 */ /* 0x000fea0003800200 */
.L_x_489:
        /* <DEDUP_REMOVED lines=18> */
.L_x_492:
[----:B------:R-:W-:Y:S05]  /*0cd0*/  BSYNC.RECONVERGENT B0 ;  /* 0x0000000000007941 */ /* 0x000fea0003800200 */
.L_x_491:
        /* <DEDUP_REMOVED lines=18> */
.L_x_494:
[----:B------:R-:W-:Y:S05]  /*0e00*/  BSYNC.RECONVERGENT B0 ;  /* 0x0000000000007941 */ /* 0x000fea0003800200 */
.L_x_493:
        /* <DEDUP_REMOVED lines=15> */
.L_x_496:
[----:B------:R-:W-:Y:S05]  /*0f00*/  BSYNC.RECONVERGENT B0 ;  /* 0x0000000000007941 */ /* 0x000fea0003800200 */
.L_x_495:
        /* <DEDUP_REMOVED lines=18> */
.L_x_498:
[----:B------:R-:W-:Y:S05]  /*1030*/  BSYNC.RECONVERGENT B0 ;  /* 0x0000000000007941 */ /* 0x000fea0003800200 */
.L_x_497:
        /* <DEDUP_REMOVED lines=11> */
.L_x_500:
[----:B------:R-:W-:Y:S05]  /*10f0*/  BSYNC.RECONVERGENT B0 ;  /* 0x0000000000007941 */ /* 0x000fea0003800200 */
.L_x_499:
        /* <DEDUP_REMOVED lines=15> */
.L_x_502:
[----:B------:R-:W-:Y:S05]  /*11f0*/  BSYNC.RECONVERGENT B0 ;  /* 0x0000000000007941 */ /* 0x000fea0003800200 */
.L_x_501:
        /* <DEDUP_REMOVED lines=10> */
.L_x_504:
[----:B------:R-:W-:Y:S05]  /*12a0*/  BSYNC.RECONVERGENT B0 ;  /* 0x0000000000007941 */ /* 0x000fea0003800200 */
.L_x_503:
        /* <DEDUP_REMOVED lines=10> */
.L_x_506:
[----:B------:R-:W-:Y:S05]  /*1350*/  BSYNC.RECONVERGENT B0 ;  /* 0x0000000000007941 */ /* 0x000fea0003800200 */
.L_x_505:
        /* <DEDUP_REMOVED lines=10> */
.L_x_508:
[----:B------:R-:W-:Y:S05]  /*1400*/  BSYNC.RECONVERGENT B0 ;  /* 0x0000000000007941 */ /* 0x000fea0003800200 */
.L_x_507:
        /* <DEDUP_REMOVED lines=10> */
.L_x_510:
[----:B------:R-:W-:Y:S05]  /*14b0*/  BSYNC.RECONVERGENT B0 ;  /* 0x0000000000007941 */ /* 0x000fea0003800200 */
.L_x_509:
        /* <DEDUP_REMOVED lines=10> */
.L_x_512:
[----:B------:R-:W-:Y:S05]  /*1560*/  BSYNC.RECONVERGENT B0 ;  /* 0x0000000000007941 */ /* 0x000fea0003800200 */
.L_x_511:
        /* <DEDUP_REMOVED lines=10> */
.L_x_481:
        /* <DEDUP_REMOVED lines=24> */
.L_x_513:
[----:B------:R-:W1:Y:S01]  /*1790*/  LDC.64 R86, c[0x0][0x3b8] ;  /* 0x0000ee00ff567b82 */ /* 0x000e620000000a00 */
[----:B------:R-:W-:-:S05]  /*17a0*/  IADD3 R2, PT, PT, R10, R11, RZ ;  /* 0x0000000b0a027210 */ /* 0x000fca0007ffe0ff */
[C---:B-1----:R-:W-:Y:S02]  /*17b0*/  IMAD R0, R2.reuse, R87, RZ ;  /* 0x0000005702007224 */ /* 0x042fe400078e02ff */
[----:B------:R-:W-:-:S05]  /*17c0*/  IMAD.WIDE.U32 R2, R2, R86, RZ ;  /* 0x0000005602027225 */ /* 0x000fca00078e00ff */
[----:B------:R-:W-:Y:S02]  /*17d0*/  IADD3 R6, PT, PT, R3, R0, RZ ;  /* 0x0000000003067210 */ /* 0x000fe40007ffe0ff */
[----:B------:R-:W-:-:S07]  /*17e0*/  MOV R5, R2 ;  /* 0x0000000200057202 */ /* 0x000fce0000000f00 */
.L_x_514:
        /* <DEDUP_REMOVED lines=39> */
.L_x_515:
[----:B------:R-:W1:Y:S01]  /*1a60*/  LDC.64 R16, c[0x0][0x3c0] ;  /* 0x0000f000ff107b82 */ /* 0x000e620000000a00 */
[----:B------:R-:W-:-:S05]  /*1a70*/  IADD3 R0, PT, PT, R10, R11, RZ ;  /* 0x0000000b0a007210 */ /* 0x000fca0007ffe0ff */
[C---:B-1----:R-:W-:Y:S02]  /*1a80*/  IMAD R4, R0.reuse, R17, RZ ;  /* 0x0000001100047224 */ /* 0x042fe400078e02ff */
[----:B------:R-:W-:-:S05]  /*1a90*/  IMAD.WIDE.U32 R2, R0, R16, RZ ;  /* 0x0000001000027225 */ /* 0x000fca00078e00ff */
[----:B------:R-:W-:-:S07]  /*1aa0*/  IADD3 R0, PT, PT, R3, R4, RZ ;  /* 0x0000000403007210 */ /* 0x000fce0007ffe0ff */
.L_x_516:
        /* <DEDUP_REMOVED lines=11> */
[----:B------:R-:W-:-:S02]  /*1b60*/  IADD3 R2, P0, PT, R133, R2, RZ ;  /* 0x0000000285027210 */ /* 0x000fc40007f1e0ff */
[----:B------:R-:W-:Y:S01]  /*1b70*/  SHF.R.U32.HI R23, RZ, 0x19, R134 ;  /* 0x00000019ff177819 */ /* 0x000fe20000011686 */
[----:B------:R-:W-:Y:S01]  /*1b80*/  IMAD.X R5, RZ, RZ, R6, P1 ;  /* 0x000000ffff057224 */ /* 0x000fe200008e0606 */
[----:B------:R-:W-:Y:S01]  /*1b90*/  IADD3.X R3, PT, PT, RZ, R0, RZ, P0, !PT ;  /* 0x00000000ff037210 */ /* 0x000fe200007fe4ff */
[----:B------:R-:W-:Y:S01]  /*1ba0*/  UMOV UR4, 0x400 ;  /* 0x0000040000047882 */ /* 0x000fe20000000000 */
[----:B------:R-:W-:Y:S01]  /*1bb0*/  SHF.R.S32.HI R0, RZ, 0x1f, R8 ;  /* 0x0000001fff007819 */ /* 0x000fe20000011408 */
[----:B------:R-:W-:Y:S01]  /*1bc0*/  IMAD.WIDE.U32 R4, R21, R86, R4 ;  /* 0x0000005615047225 */ /* 0x000fe200078e0004 */
[----:B------:R-:W-:-:S03]  /*1bd0*/  LOP3.LUT R15, R15, R21, RZ, 0xfc, !PT ;  /* 0x000000150f0f7212 */ /* 0x000fc600078efcff */
[----:B------:R-:W-:-:S04]  /*1be0*/  IMAD.WIDE.U32 R2, R21, R16, R2 ;  /* 0x0000001015027225 */ /* 0x000fc800078e0002 */
[C---:B------:R-:W-:Y:S01]  /*1bf0*/  IMAD R5, R21.reuse, R87, R5 ;  /* 0x0000005715057224 */ /* 0x040fe200078e0205 */
[----:B---3--:R-:W-:Y:S01]  /*1c00*/  ULEA UR5, UR5, UR4, 0x18 ;  /* 0x0000000405057291 */ /* 0x008fe2000f8ec0ff */
[C---:B-1----:R-:W-:Y:S02]  /*1c10*/  IMAD R10, R0.reuse, UR8, RZ ;  /* 0x00000008000a7c24 */ /* 0x042fe4000f8e02ff */
[----:B------:R-:W-:Y:S02]  /*1c20*/  IMAD R3, R21, R17, R3 ;  /* 0x0000001115037224 */ /* 0x000fe400078e0203 */
[----:B------:R-:W-:Y:S02]  /*1c30*/  IMAD R0, R0, UR10, RZ ;  /* 0x0000000a00007c24 */ /* 0x000fe4000f8e02ff */
[C---:B------:R-:W-:Y:S02]  /*1c40*/  IMAD R10, R8.reuse, UR9, R10 ;  /* 0x00000009080a7c24 */ /* 0x040fe4000f8e020a */
[----:B------:R-:W-:Y:S01]  /*1c50*/  IMAD.WIDE.U32 R6, R8, UR8, R4 ;  /* 0x0000000808067c25 */ /* 0x000fe2000f8e0004 */
[----:B------:R-:W1:Y:S01]  /*1c60*/  LDCU.64 UR8, c[0x0][0x3c8] ;  /* 0x00007900ff0877ac */ /* 0x000e620008000a00 */
[----:B------:R-:W-:-:S02]  /*1c70*/  IADD3 R4, P0, PT, R133, R12, RZ ;  /* 0x0000000c85047210 */ /* 0x000fc40007f1e0ff */
[----:B------:R-:W-:Y:S01]  /*1c80*/  IMAD R9, R8, UR11, R0 ;  /* 0x0000000b08097c24 */ /* 0x000fe2000f8e0200 */
[----:B----4-:R-:W-:Y:S01]  /*1c90*/  LEA R36, P2, R6, UR12, 0x1 ;  /* 0x0000000c06247c11 */ /* 0x010fe2000f8408ff */
[----:B------:R-:W-:Y:S01]  /*1ca0*/  IMAD.WIDE.U32 R2, R8, UR10, R2 ;  /* 0x0000000a08027c25 */ /* 0x000fe2000f8e0002 */
[----:B------:R-:W-:Y:S02]  /*1cb0*/  IADD3.X R5, PT, PT, RZ, R13, RZ, P0, !PT ;  /* 0x0000000dff057210 */ /* 0x000fe400007fe4ff */
[----:B------:R-:W-:Y:S01]  /*1cc0*/  ISETP.GE.AND P0, PT, R21, R22, PT ;  /* 0x000000161500720c */ /* 0x000fe20003f06270 */
[----:B------:R-:W-:Y:S01]  /*1cd0*/  IMAD.IADD R0, R7, 0x1, R10 ;  /* 0x0000000107007824 */ /* 0x000fe200078e020a */
[----:B-----5:R-:W-:Y:S01]  /*1ce0*/  LEA R33, P1, R2, UR6, 0x1 ;  /* 0x0000000602217c11 */ /* 0x020fe2000f8208ff */
[----:B------:R-:W-:Y:S01]  /*1cf0*/  IMAD.IADD R3, R3, 0x1, R9 ;  /* 0x0000000103037824 */ /* 0x000fe200078e0209 */
[----:B------:R3:W-:Y:S02]  /*1d00*/  STL [R1+0x20], R36 ;  /* 0x0000202401007387 */ /* 0x0007e40000100800 */
[----:B------:R-:W-:-:S02]  /*1d10*/  LEA.HI.X R35, R6, UR13, R0, 0x1, P2 ;  /* 0x0000000d06237c11 */ /* 0x000fc400090f0c00 */
[----:B------:R-:W-:Y:S01]  /*1d20*/  LEA.HI.X R32, R2, UR7, R3, 0x1, P1 ;  /* 0x0000000702207c11 */ /* 0x000fe200088f0c03 */
[----:B------:R3:W-:Y:S01]  /*1d30*/  STL [R1+0x28], R33 ;  /* 0x0000282101007387 */ /* 0x0007e20000100800 */
[----:B------:R-:W-:Y:S01]  /*1d40*/  LOP3.LUT R0, R34, 0x1f8, RZ, 0xc0, !PT ;  /* 0x000001f822007812 */ /* 0x000fe200078ec0ff */
[----:B-1----:R-:W-:Y:S02]  /*1d50*/  IMAD.WIDE.U32 R10, R18, UR8, R4 ;  /* 0x00000008120a7c25 */ /* 0x002fe4000f8e0004 */
[----:B------:R3:W-:Y:S01]  /*1d60*/  STL [R1+0x1c], R35 ;  /* 0x00001c2301007387 */ /* 0x0007e20000100800 */
[----:B------:R-:W-:Y:S01]  /*1d70*/  LOP3.LUT R0, R0, 0x38, R96, 0x78, !PT ;  /* 0x0000003800007812 */ /* 0x000fe200078e7860 */
[----:B------:R-:W-:Y:S02]  /*1d80*/  IMAD R9, R18, UR9, R11 ;  /* 0x0000000912097c24 */ /* 0x000fe4000f8e020b */
[----:B------:R3:W-:Y:S01]  /*1d90*/  STL [R1+0x24], R32 ;  /* 0x0000242001007387 */ /* 0x0007e20000100800 */
[----:B------:R-:W-:-:S03]  /*1da0*/  LOP3.LUT R0, R0, 0x1e00, R34, 0xf8, !PT ;  /* 0x00001e0000007812 */ /* 0x000fc600078ef822 */
[----:B------:R3:W-:Y:S01]  /*1db0*/  STL [R1+0x50], R22 ;  /* 0x0000501601007387 */ /* 0x0007e20000100800 */
[----:B------:R-:W-:Y:S01]  /*1dc0*/  LEA R233, R0, UR5, 0x1 ;  /* 0x0000000500e97c11 */ /* 0x000fe2000f8e08ff */
[----:B------:R-:W-:Y:S06]  /*1dd0*/  @P0 BRA `(.L_x_518) ;  /* 0x0000000000480947 */ /* 0x000fec0003800000 */
[----:B------:R-:W1:Y:S02]  /*1de0*/  LDCU UR4, c[0x0][0x440] ;  /* 0x00008800ff0477ac */ /* 0x000e640008000800 */
[----:B-1----:R-:W-:-:S13]  /*1df0*/  ISETP.GE.AND P0, PT, R133, UR4, PT ;  /* 0x0000000485007c0c */ /* 0x002fda000bf06270 */
[----:B------:R-:W-:Y:S05]  /*1e00*/  @P0 BRA `(.L_x_519) ;  /* 0x0000000000380947 */ /* 0x000fea0003800000 */
[----:B------:R-:W1:Y:S01]  /*1e10*/  LDCU.64 UR6, c[0x0][0x3b0] ;  /* 0x00007600ff0677ac */ /* 0x000e620008000a00 */
[----:B------:R-:W-:Y:S01]  /*1e20*/  MOV R8, R10 ;  /* 0x0000000a00087202 */ /* 0x000fe20000000f00 */
[----:B------:R-:W4:Y:S01]  /*1e30*/  LDCU.64 UR8, c[0x0][0x380] ;  /* 0x00007000ff0877ac */ /* 0x000f220008000a00 */
[----:B-1----:R-:W-:-:S03]  /*1e40*/  IMAD R0, R23, UR6, RZ ;  /* 0x0000000617007c24 */ /* 0x002fc6000f8e02ff */
        /* <DEDUP_REMOVED lines=8> */
[----:B------:R4:W-:Y:S01]  /*1ed0*/  LDGSTS.E.BYPASS.LTC128B.128 [R233], desc[UR14][R4.64] ;  /* 0x0000000004e97fae */ /* 0x0009e2000b981a0e */
[----:B------:R-:W-:Y:S05]  /*1ee0*/  BRA `(.L_x_518) ;  /* 0x0000000000047947 */ /* 0x000fea0003800000 */
.L_x_519:
[----:B------:R1:W-:Y:S02]  /*1ef0*/  STS.128 [R233], RZ ;  /* 0x000000ffe9007388 */ /* 0x0003e40000000c00 */
.L_x_518:
[----:B------:R-:W-:Y:S05]  /*1f00*/  BSYNC.RECONVERGENT B0 ;  /* 0x0000000000007941 */ /* 0x000fea0003800200 */
.L_x_517:
        /* <DEDUP_REMOVED lines=8> */
[C---:B--2---:R-:W-:Y:S01]  /*1f90*/  VIADD R28, R21.reuse, 0x40 ;  /* 0x00000040151c7836 */ /* 0x044fe20000000000 */
        /* <DEDUP_REMOVED lines=9> */
[----:B------:R2:W-:Y:S01]  /*2030*/  STL [R1+0x8], R135 ;  /* 0x0000088701007387 */ /* 0x0005e20000100800 */
[----:B------:R-:W-:Y:S01]  /*2040*/  VIADD R20, R135, 0xffffffff ;  /* 0xffffffff87147836 */ /* 0x000fe20000000000 */
[----:B------:R-:W-:-:S02]  /*2050*/  ISETP.GE.AND P3, PT, R27, R22, PT ;  /* 0x000000161b00720c */ /* 0x000fc40003f66270 */
[----:B------:R-:W-:Y:S01]  /*2060*/  ISETP.GE.AND P2, PT, R26, R22, PT ;  /* 0x000000161a00720c */ /* 0x000fe20003f46270 */
[----:B------:R-:W-:-:S05]  /*2070*/  IMAD R14, R20, -0x80, R84 ;  /* 0xffffff80140e7824 */ /* 0x000fca00078e0254 */
[----:B------:R-:W-:Y:S01]  /*2080*/  ISETP.GE.AND P6, PT, R21, R14, PT ;  /* 0x0000000e1500720c */ /* 0x000fe20003fc6270 */
[----:B------:R-:W-:-:S12]  /*2090*/  @P1 BRA `(.L_x_521) ;  /* 0x0000000000501947 */ /* 0x000fd80003800000 */
[----:B------:R-:W5:Y:S02]  /*20a0*/  LDCU UR4, c[0x0][0x440] ;  /* 0x00008800ff0477ac */ /* 0x000f640008000800 */
[----:B-----5:R-:W-:-:S13]  /*20b0*/  ISETP.GE.AND P1, PT, R133, UR4, PT ;  /* 0x0000000485007c0c */ /* 0x020fda000bf26270 */
[----:B------:R1:W-:Y:S01]  /*20c0*/  @P1 STS.128 [R233+0x800], RZ ;  /* 0x000800ffe9001388 */ /* 0x0003e20000000c00 */
[----:B------:R-:W-:Y:S05]  /*20d0*/  @P1 BRA `(.L_x_521) ;  /* 0x0000000000401947 */ /* 0x000fea0003800000 */
[----:B------:R-:W5:Y:S01]  /*20e0*/  LDCU.64 UR8, c[0x0][0x3b0] ;  /* 0x00007600ff0877ac */ /* 0x000f620008000a00 */
[----:B----4-:R-:W-:Y:S01]  /*20f0*/  IADD3 R4, P1, PT, R15, 0x10, RZ ;  /* 0x000000100f047810 */ /* 0x010fe20007f3e0ff */
[----:B------:R-:W-:Y:S01]  /*2100*/  IMAD.MOV.U32 R2, RZ, RZ, R10 ;  /* 0x000000ffff027224 */ /* 0x000fe200078e000a */
[----:B------:R-:W-:Y:S01]  /*2110*/  MOV R3, R9 ;  /* 0x0000000900037202 */ /* 0x000fe20000000f00 */
[----:B------:R-:W4:Y:S02]  /*2120*/  LDCU.64 UR6, c[0x0][0x380] ;  /* 0x00007000ff0677ac */ /* 0x000f240008000a00 */
[----:B------:R-:W-:-:S04]  /*2130*/  IMAD.X R0, RZ, RZ, R23, P1 ;  /* 0x000000ffff007224 */ /* 0x000fc800008e0617 */
[----:B-----5:R-:W-:Y:S02]  /*2140*/  IMAD R0, R0, UR8, RZ ;  /* 0x0000000800007c24 */ /* 0x020fe4000f8e02ff */
        /* <DEDUP_REMOVED lines=9> */
.L_x_521:
[----:B------:R-:W-:Y:S05]  /*21e0*/  BSYNC.RECONVERGENT B0 ;  /* 0x0000000000007941 */ /* 0x000fea0003800200 */
.L_x_520:
[----:B------:R-:W-:Y:S01]  /*21f0*/  ISETP.GE.AND P1, PT, R25, R22, PT ;  /* 0x000000161900720c */ /* 0x000fe20003f26270 */
[-C--:B------:R-:W-:Y:S01]  /*2200*/  IMAD R0, R7, R20.reuse, RZ ;  /* 0x0000001407007224 */ /* 0x080fe200078e02ff */
[----:B---3--:R-:W-:Y:S01]  /*2210*/  SHF.R.S32.HI R22, RZ, 0x1f, R20 ;  /* 0x0000001fff167819 */ /* 0x008fe20000011414 */
[----:B------:R-:W-:Y:S01]  /*2220*/  BSSY.RECONVERGENT B0, `(.L_x_522) ;  /* 0x0000018000007945 */ /* 0x000fe20003800200 */
[----:B------:R-:W-:-:S04]  /*2230*/  IMAD.WIDE.U32 R12, R6, R20, RZ ;  /* 0x00000014060c7225 */ /* 0x000fc800078e00ff */
[----:B------:R-:W-:Y:S01]  /*2240*/  IMAD R21, R22, R6, R0 ;  /* 0x0000000616157224 */ /* 0x000fe200078e0200 */
[----:B------:R-:W-:Y:S05]  /*2250*/  @P0 BRA `(.L_x_523) ;  /* 0x0000000000500947 */ /* 0x000fea0003800000 */
[----:B------:R-:W3:Y:S02]  /*2260*/  LDCU UR4, c[0x0][0x440] ;  /* 0x00008800ff0477ac */ /* 0x000ee40008000800 */
[----:B---3--:R-:W-:-:S13]  /*2270*/  ISETP.GE.AND P0, PT, R133, UR4, PT ;  /* 0x0000000485007c0c */ /* 0x008fda000bf06270 */
        /* <DEDUP_REMOVED lines=18> */
.L_x_523:
[----:B------:R-:W-:Y:S05]  /*23a0*/  BSYNC.RECONVERGENT B0 ;  /* 0x0000000000007941 */ /* 0x000fea0003800200 */
.L_x_522:
[----:B------:R-:W-:Y:S04]  /*23b0*/  BSSY.RECONVERGENT B0, `(.L_x_524) ;  /* 0x0000016000007945 */ /* 0x000fe80003800200 */
[----:B------:R-:W-:Y:S05]  /*23c0*/  @P5 BRA `(.L_x_525) ;  /* 0x0000000000505947 */ /* 0x000fea0003800000 */
        /* <DEDUP_REMOVED lines=20> */
.L_x_525:
[----:B------:R-:W-:Y:S05]  /*2510*/  BSYNC.RECONVERGENT B0 ;  /* 0x0000000000007941 */ /* 0x000fea0003800200 */
.L_x_524:
        /* <DEDUP_REMOVED lines=22> */
.L_x_527:
[----:B------:R-:W-:Y:S05]  /*2680*/  BSYNC.RECONVERGENT B0 ;  /* 0x0000000000007941 */ /* 0x000fea0003800200 */
.L_x_526:
        /* <DEDUP_REMOVED lines=22> */
.L_x_529:
[----:B------:R-:W-:Y:S05]  /*27f0*/  BSYNC.RECONVERGENT B0 ;  /* 0x0000000000007941 */ /* 0x000fea0003800200 */
.L_x_528:
        /* <DEDUP_REMOVED lines=22> */
.L_x_531:
[----:B------:R-:W-:Y:S05]  /*2960*/  BSYNC.RECONVERGENT B0 ;  /* 0x0000000000007941 */ /* 0x000fea0003800200 */
.L_x_530:
        /* <DEDUP_REMOVED lines=22> */
.L_x_533:
[----:B------:R-:W-:Y:S05]  /*2ad0*/  BSYNC.RECONVERGENT B0 ;  /* 0x0000000000007941 */ /* 0x000fea0003800200 */
.L_x_532:
[----:B------:R-:W-:Y:S01]  /*2ae0*/  BSSY.RECONVERGENT B0, `(.L_x_534) ;  /* 0x000000e000007945 */ /* 0x000fe20003800200 */
[----:B------:R-:W-:-:S03]  /*2af0*/  IADD3 R7, PT, PT, R13, R21, RZ ;  /* 0x000000150d077210 */ /* 0x000fc60007ffe0ff */
[----:B------:R-:W-:Y:S05]  /*2b00*/  @P6 BRA `(.L_x_535) ;  /* 0x00000000002c6947 */ /* 0x000fea0003800000 */
[----:B------:R-:W5:Y:S02]  /*2b10*/  LDCU UR4, c[0x0][0x440] ;  /* 0x00008800ff0477ac */ /* 0x000f640008000800 */
[----:B-----5:R-:W-:-:S13]  /*2b20*/  ISETP.GE.AND P0, PT, R133, UR4, PT ;  /* 0x0000000485007c0c */ /* 0x020fda000bf06270 */
[----:B------:R-:W-:Y:S05]  /*2b30*/  @P0 BRA `(.L_x_536) ;  /* 0x00000000001c0947 */ /* 0x000fea0003800000 */
[----:B----4-:R-:W-:-:S04]  /*2b40*/  LEA R2, P0, R12, R36, 0x1 ;  /* 0x000000240c027211 */ /* 0x010fc800078008ff */
[----:B------:R-:W-:-:S05]  /*2b50*/  LEA.HI.X R3, R12, R35, R7, 0x1, P0 ;  /* 0x000000230c037211 */ /* 0x000fca00000f0c07 */
[----:B------:R-:W-:Y:S01]  /*2b60*/  @!PT LDS RZ, [RZ] ;  /* 0x00000000fffff984 */ /* 0x000fe20000000800 */
[----:B------:R-:W-:Y:S01]  /*2b70*/  @!PT LDS RZ, [RZ] ;  /* 0x00000000fffff984 */ /* 0x000fe20000000800 */
[----:B------:R-:W-:Y:S01]  /*2b80*/  @!PT LDS RZ, [RZ] ;  /* 0x00000000fffff984 */ /* 0x000fe20000000800 */
[----:B------:R4:W-:Y:S01]  /*2b90*/  LDGSTS.E.BYPASS.LTC128B.128 [R233+0x4000], desc[UR14][R2.64] ;  /* 0x0400000002e97fae */ /* 0x0009e2000b981a0e */
[----:B------:R-:W-:Y:S05]  /*2ba0*/  BRA `(.L_x_535) ;  /* 0x0000000000047947 */ /* 0x000fea0003800000 */
.L_x_536:
[----:B------:R1:W-:Y:S02]  /*2bb0*/  STS.128 [R233+0x4000], RZ ;  /* 0x004000ffe9007388 */ /* 0x0003e40000000c00 */
.L_x_535:
[----:B------:R-:W-:Y:S05]  /*2bc0*/  BSYNC.RECONVERGENT B0 ;  /* 0x0000000000007941 */ /* 0x000fea0003800200 */
.L_x_534:
        /* <DEDUP_REMOVED lines=12> */
[----:B----4-:R-:W-:-:S04]  /*2c90*/  IMAD.WIDE.U32 R2, R86, 0x10, RZ ;  /* 0x0000001056027825 */ /* 0x010fc800078e00ff */
        /* <DEDUP_REMOVED lines=9> */
.L_x_538:
[----:B------:R-:W-:Y:S05]  /*2d30*/  BSYNC.RECONVERGENT B0 ;  /* 0x0000000000007941 */ /* 0x000fea0003800200 */
.L_x_537:
        /* <DEDUP_REMOVED lines=8> */
[----:B----4-:R-:W-:Y:S02]  /*2dc0*/  LEA.HI.X R3, R86, R7, R87, 0x5, P0 ;  /* 0x0000000756037211 */ /* 0x010fe400000f2c57 */
[----:B------:R-:W-:-:S04]  /*2dd0*/  LEA R2, P0, R0, R36, 0x1 ;  /* 0x0000002400027211 */ /* 0x000fc800078008ff */
[----:B------:R-:W-:-:S05]  /*2de0*/  LEA.HI.X R3, R0, R35, R3, 0x1, P0 ;  /* 0x0000002300037211 */ /* 0x000fca00000f0c03 */
[----:B------:R-:W-:Y:S01]  /*2df0*/  @!PT LDS RZ, [RZ] ;  /* 0x00000000fffff984 */ /* 0x000fe20000000800 */
[----:B------:R-:W-:Y:S01]  /*2e00*/  @!PT LDS RZ, [RZ] ;  /* 0x00000000fffff984 */ /* 0x000fe20000000800 */
[----:B------:R-:W-:Y:S01]  /*2e10*/  @!PT LDS RZ, [RZ] ;  /* 0x00000000fffff984 */ /* 0x000fe20000000800 */
[----:B------:R4:W-:Y:S04]  /*2e20*/  LDGSTS.E.BYPASS.LTC128B.128 [R233+0x5000], desc[UR14][R2.64] ;  /* 0x0500000002e97fae */ /* 0x0009e8000b981a0e */
.L_x_540:
[----:B------:R-:W-:Y:S05]  /*2e30*/  BSYNC.RECONVERGENT B0 ;  /* 0x0000000000007941 */ /* 0x000fea0003800200 */
.L_x_539:
        /* <DEDUP_REMOVED lines=16> */
.L_x_542:
[----:B------:R-:W-:Y:S05]  /*2f40*/  BSYNC.RECONVERGENT B0 ;  /* 0x0000000000007941 */ /* 0x000fea0003800200 */
.L_x_541:
[----:B------:R-:W-:Y:S04]  /*2f50*/  BSSY.RECONVERGENT B0, `(.L_x_543) ;  /* 0x000000e000007945 */ /* 0x000fe80003800200 */
[----:B------:R-:W-:Y:S05]  /*2f60*/  @P4 BRA `(.L_x_544) ;  /* 0x0000000000304947 */ /* 0x000fea0003800000 */
        /* <DEDUP_REMOVED lines=12> */
.L_x_544:
[----:B------:R-:W-:Y:S05]  /*3030*/  BSYNC.RECONVERGENT B0 ;  /* 0x0000000000007941 */ /* 0x000fea0003800200 */
.L_x_543:
[----:B------:R-:W-:Y:S04]  /*3040*/  BSSY.RECONVERGENT B0, `(.L_x_545) ;  /* 0x0000011000007945 */ /* 0x000fe80003800200 */
[----:B------:R-:W-:Y:S05]  /*3050*/  @P3 BRA `(.L_x_546) ;  /* 0x00000000003c3947 */ /* 0x000fea0003800000 */
[----:B------:R-:W5:Y:S02]  /*3060*/  LDCU UR4, c[0x0][0x440] ;  /* 0x00008800ff0477ac */ /* 0x000f640008000800 */
[----:B-----5:R-:W-:-:S13]  /*3070*/  ISETP.GE.AND P0, PT, R133, UR4, PT ;  /* 0x0000000485007c0c */ /* 0x020fda000bf06270 */
[----:B------:R1:W-:Y:S01]  /*3080*/  @P0 STS.128 [R233+0x6800], RZ ;  /* 0x006800ffe9000388 */ /* 0x0003e20000000c00 */
[----:B------:R-:W-:Y:S05]  /*3090*/  @P0 BRA `(.L_x_546) ;  /* 0x00000000002c0947 */ /* 0x000fea0003800000 */
[----:B----4-:R-:W-:Y:S01]  /*30a0*/  MOV R2, R12 ;  /* 0x0000000c00027202 */ /* 0x010fe20000000f00 */
        /* <DEDUP_REMOVED lines=10> */
.L_x_546:
[----:B------:R-:W-:Y:S05]  /*3150*/  BSYNC.RECONVERGENT B0 ;  /* 0x0000000000007941 */ /* 0x000fea0003800200 */
.L_x_545:
        /* <DEDUP_REMOVED lines=17> */
.L_x_548:
[----:B------:R-:W-:Y:S05]  /*3270*/  BSYNC.RECONVERGENT B0 ;  /* 0x0000000000007941 */ /* 0x000fea0003800200 */
.L_x_547:
        /* <DEDUP_REMOVED lines=17> */
.L_x_550:
[----:B------:R-:W-:Y:S05]  /*3390*/  BSYNC.RECONVERGENT B0 ;  /* 0x0000000000007941 */ /* 0x000fea0003800200 */
.L_x_549:
[----:B------:R-:W5:Y:S01]  /*33a0*/  LDCU.64 UR6, c[0x0][0x538] ;  /* 0x0000a700ff0677ac */ /* 0x000f620008000a00 */
[----:B------:R-:W0:Y:S01]  /*33b0*/  LDGDEPBAR ;  /* 0x00000000000079af */ /* 0x000e220000000000 */
[----:B-----5:R-:W-:-:S04]  /*33c0*/  ISETP.NE.U32.AND P1, PT, RZ, UR6, PT ;  /* 0x00000006ff007c0c */ /* 0x020fc8000bf25070 */
[----:B------:R-:W-:Y:S01]  /*33d0*/  ISETP.NE.AND.EX P1, PT, RZ, UR7, PT, P1 ;  /* 0x00000007ff007c0c */ /* 0x000fe2000bf25310 */
[----:B------:R-:W-:Y:S01]  /*33e0*/  BSSY.RECONVERGENT B0, `(.L_x_551) ;  /* 0x0000022000007945 */ /* 0x000fe20003800200 */
[----:B------:R-:W-:-:S11]  /*33f0*/  DEPBAR.LE SB0, 0x0 ;  /* 0x000080000000791a */ /* 0x000fd60000000000 */
[----:B----4-:R-:W4:Y:S01]  /*3400*/  @P1 LDC.64 R4, c[0x0][0x540] ;  /* 0x00015000ff041b82 */ /* 0x010f220000000a00 */
[----:B------:R-:W-:-:S07]  /*3410*/  @P1 MOV R19, RZ ;  /* 0x000000ff00131202 */ /* 0x000fce0000000f00 */
[----:B------:R-:W5:Y:S01]  /*3420*/  @P1 LDC R0, c[0x0][0x458] ;  /* 0x00011600ff001b82 */ /* 0x000f620000000800 */
[----:B----4-:R-:W-:-:S04]  /*3430*/  @P1 IMAD.WIDE.U32 R2, R24, R4, R18 ;  /* 0x0000000418021225 */ /* 0x010fc800078e0012 */
[----:B------:R-:W-:Y:S01]  /*3440*/  @P1 IMAD R5, R24, R5, R3 ;  /* 0x0000000518051224 */ /* 0x000fe200078e0203 */
[----:B------:R-:W-:-:S04]  /*3450*/  @P1 LEA R4, P0, R2, UR6, 0x2 ;  /* 0x0000000602041c11 */ /* 0x000fc8000f8010ff */
[----:B------:R-:W-:-:S05]  /*3460*/  @P1 LEA.HI.X R5, R2, UR7, R5, 0x2, P0 ;  /* 0x0000000702051c11 */ /* 0x000fca00080f1405 */
[----:B------:R4:W2:Y:S01]  /*3470*/  @P1 LDG.E R6, desc[UR14][R4.64] ;  /* 0x0000000e04061981 */ /* 0x0008a2000c1e1900 */
[----:B-----5:R5:W2:Y:S01]  /*3480*/  @P1 MUFU.RCP R2, R0 ;  /* 0x0000000000021308 */ /* 0x020aa20000001000 */
[----:B------:R-:W-:Y:S02]  /*3490*/  MOV R132, RZ ;  /* 0x000000ff00847202 */ /* 0x000fe40000000f00 */
[----:B-----5:R-:W-:-:S05]  /*34a0*/  SHF.L.U64.HI R0, R16, 0x7, R17 ;  /* 0x0000000710007819 */ /* 0x020fca0000010211 */
[----:B------:R-:W-:Y:S01]  /*34b0*/  IMAD R0, R0, R20, RZ ;  /* 0x0000001400007224 */ /* 0x000fe200078e02ff */
[----:B----4-:R-:W-:-:S05]  /*34c0*/  SHF.L.U32 R4, R16, 0x7, RZ ;  /* 0x0000000710047819 */ /* 0x010fca00000006ff */
[----:B------:R-:W-:Y:S02]  /*34d0*/  IMAD R0, R22, R4, R0 ;  /* 0x0000000416007224 */ /* 0x000fe400078e0200 */
[----:B------:R-:W-:-:S05]  /*34e0*/  IMAD.WIDE.U32 R4, R4, R20, RZ ;  /* 0x0000001404047225 */ /* 0x000fca00078e00ff */
[----:B------:R-:W-:Y:S01]  /*34f0*/  IADD3 R3, PT, PT, R5, R0, RZ ;  /* 0x0000000005037210 */ /* 0x000fe20007ffe0ff */
[----:B------:R-:W-:Y:S01]  /*3500*/  BAR.SYNC.DEFER_BLOCKING 0x0 ;  /* 0x0000000000007b1d */ /* 0x000fe20000010000 */
[----:B--2---:R-:W-:-:S05]  /*3510*/  @P1 FMUL.FTZ R132, R6, R2 ;  /* 0x0000000206841220 */ /* 0x004fca0000410000 */
        /* <DEDUP_REMOVED lines=11> */
.L_x_553:
[----:B------:R4:W-:Y:S01]  /*35d0*/  STS.128 [R233+0x8000], RZ ;  /* 0x008000ffe9007388 */ /* 0x0009e20000000c00 */
[----:B------:R-:W-:Y:S05]  /*35e0*/  BRA `(.L_x_554) ;  /* 0x0000000000047947 */ /* 0x000fea0003800000 */
.L_x_552:
[----:B------:R2:W-:Y:S02]  /*35f0*/  STS.128 [R233+0x8000], RZ ;  /* 0x008000ffe9007388 */ /* 0x0005e40000000c00 */
.L_x_554:
[----:B------:R-:W-:Y:S05]  /*3600*/  BSYNC.RECONVERGENT B0 ;  /* 0x0000000000007941 */ /* 0x000fea0003800200 */
.L_x_551:
[-C--:B------:R-:W-:Y:S01]  /*3610*/  ISETP.GE.AND P0, PT, R31, R14.reuse, PT ;  /* 0x0000000e1f00720c */ /* 0x080fe20003f06270 */
[C---:B------:R-:W-:Y:S01]  /*3620*/  IMAD.SHL.U32 R8, R96.reuse, 0x40, RZ ;  /* 0x0000004060087824 */ /* 0x040fe200078e00ff */
[----:B------:R-:W-:Y:S01]  /*3630*/  SHF.R.U32.HI R85, RZ, 0x1, R96 ;  /* 0x00000001ff557819 */ /* 0x000fe20000011660 */
[----:B--2---:R-:W-:Y:S01]  /*3640*/  IMAD.SHL.U32 R7, R96, 0x20, RZ ;  /* 0x0000002060077824 */ /* 0x004fe200078e00ff */
[----:B------:R-:W-:Y:S01]  /*3650*/  BSSY.RECONVERGENT B0, `(.L_x_555) ;  /* 0x0000020000007945 */ /* 0x000fe20003800200 */
[----:B------:R-:W-:Y:S02]  /*3660*/  ISETP.GE.AND P6, PT, R30, R14, PT ;  /* 0x0000000e1e00720c */ /* 0x000fe40003fc6270 */
[C---:B------:R-:W-:Y:S02]  /*3670*/  LOP3.LUT R0, R8.reuse, 0x1c0, RZ, 0xc0, !PT ;  /* 0x000001c008007812 */ /* 0x040fe400078ec0ff */
[----:B------:R-:W-:Y:S02]  /*3680*/  LOP3.LUT R6, R8, 0x200, RZ, 0xc0, !PT ;  /* 0x0000020008067812 */ /* 0x000fe400078ec0ff */
[----:B------:R-:W-:-:S02]  /*3690*/  LOP3.LUT R0, R0, 0x38, R34, 0xf8, !PT ;  /* 0x0000003800007812 */ /* 0x000fc400078ef822 */
[----:B------:R2:W-:Y:S01]  /*36a0*/  @P0 STS.128 [R233+0x8800], RZ ;  /* 0x008800ffe9000388 */ /* 0x0005e20000000c00 */
[----:B------:R-:W-:Y:S02]  /*36b0*/  LOP3.LUT R7, R6, 0x7c00, R7, 0xf8, !PT ;  /* 0x00007c0006077812 */ /* 0x000fe400078ef807 */
[----:B------:R-:W-:Y:S02]  /*36c0*/  LOP3.LUT R20, R8, 0x400, RZ, 0xc0, !PT ;  /* 0x0000040008147812 */ /* 0x000fe400078ec0ff */
[C---:B------:R-:W-:Y:S02]  /*36d0*/  LOP3.LUT R6, R0.reuse, 0x8, R96, 0x78, !PT ;  /* 0x0000000800067812 */ /* 0x040fe400078e7860 */
[----:B------:R-:W-:Y:S02]  /*36e0*/  LOP3.LUT R8, R0, 0x8, R85, 0x78, !PT ;  /* 0x0000000800087812 */ /* 0x000fe400078e7855 */
[-C--:B------:R-:W-:Y:S01]  /*36f0*/  ISETP.GE.AND P5, PT, R29, R14.reuse, PT ;  /* 0x0000000e1d00720c */ /* 0x080fe20003fa6270 */
        /* <DEDUP_REMOVED lines=21> */
.L_x_556:
[----:B------:R-:W-:Y:S05]  /*3850*/  BSYNC.RECONVERGENT B0 ;  /* 0x0000000000007941 */ /* 0x000fea0003800200 */
.L_x_555:
        /* <DEDUP_REMOVED lines=16> */
.L_x_558:
[----:B------:R-:W-:Y:S05]  /*3960*/  BSYNC.RECONVERGENT B0 ;  /* 0x0000000000007941 */ /* 0x000fea0003800200 */
.L_x_557:
        /* <DEDUP_REMOVED lines=17> */
.L_x_560:
[----:B------:R-:W-:Y:S05]  /*3a80*/  BSYNC.RECONVERGENT B0 ;  /* 0x0000000000007941 */ /* 0x000fea0003800200 */
.L_x_559:
        /* <DEDUP_REMOVED lines=15> */
.L_x_562:
[----:B------:R-:W-:Y:S05]  /*3b80*/  BSYNC.RECONVERGENT B0 ;  /* 0x0000000000007941 */ /* 0x000fea0003800200 */
.L_x_561:
        /* <DEDUP_REMOVED lines=18> */
.L_x_564:
[----:B------:R-:W-:Y:S05]  /*3cb0*/  BSYNC.RECONVERGENT B0 ;  /* 0x0000000000007941 */ /* 0x000fea0003800200 */
.L_x_563:
        /* <DEDUP_REMOVED lines=18> */
.L_x_566:
[----:B------:R-:W-:Y:S05]  /*3de0*/  BSYNC.RECONVERGENT B0 ;  /* 0x0000000000007941 */ /* 0x000fea0003800200 */
.L_x_565:
        /* <DEDUP_REMOVED lines=17> */
.L_x_568:
[----:B------:R-:W-:Y:S05]  /*3f00*/  BSYNC.RECONVERGENT B0 ;  /* 0x0000000000007941 */ /* 0x000fea0003800200 */
.L_x_567:
[----:B-1----:R-:W-:Y:S01]  /*3f10*/  LDSM.16.M88.4 R8, [R228] ;  /* 0x00000000e408783b */ /* 0x002fe20000000200 */
[----:B------:R-:W-:Y:S01]  /*3f20*/  IMAD.MOV.U32 R229, RZ, RZ, 0x20 ;  /* 0x00000020ffe57424 */ /* 0x000fe200078e00ff */
[----:B------:R-:W-:Y:S01]  /*3f30*/  LOP3.LUT P2, RZ, R96, 0x2, RZ, 0xc0, !PT ;  /* 0x0000000260ff7812 */ /* 0x000fe2000784c0ff */
[----:B------:R-:W-:Y:S01]  /*3f40*/  VIADD R3, R20, UR5 ;  /* 0x0000000514037c36 */ /* 0x000fe20008000000 */
[----:B------:R-:W1:Y:S01]  /*3f50*/  LDSM.16.M88.4 R32, [R20+UR5+0x4000] ;  /* 0x004000051420783b */ /* 0x000e620008000200 */
[----:B------:R-:W-:Y:S01]  /*3f60*/  LOP3.LUT P0, RZ, R96, 0x4, RZ, 0xc0, !PT ;  /* 0x0000000460ff7812 */ /* 0x000fe2000780c0ff */
[----:B------:R-:W5:Y:S01]  /*3f70*/  LDCU UR4, c[0x0][0x50c] ;  /* 0x0000a180ff0477ac */ /* 0x000f620008000800 */
[----:B------:R-:W-:Y:S01]  /*3f80*/  SEL R229, R229, 0xffffffe0, !P2 ;  /* 0xffffffe0e5e57807 */ /* 0x000fe20005000000 */
[----:B------:R-:W-:Y:S04]  /*3f90*/  LDSM.16.M88.4 R4, [R228+0x2000] ;  /* 0x00200000e404783b */ /* 0x000fe80000000200 */
[----:B------:R-:W2:Y:S01]  /*3fa0*/  LDSM.16.M88.4 R28, [R20+UR5+0x4800] ;  /* 0x00480005141c783b */ /* 0x000ea20008000200 */
[----:B------:R-:W-:-:S02]  /*3fb0*/  IMAD.IADD R0, R3, 0x1, R229 ;  /* 0x0000000103007824 */ /* 0x000fc400078e02e5 */
[----:B------:R-:W-:Y:S01]  /*3fc0*/  IMAD.IADD R2, R228, 0x1, R229 ;  /* 0x00000001e4027824 */ /* 0x000fe200078e02e5 */
[----:B------:R-:W-:Y:S04]  /*3fd0*/  LDSM.16.M88.4 R24, [R20+UR5+0x5000] ;  /* 0x005000051418783b */ /* 0x000fe80008000200 */
[----:B------:R-:W-:Y:S04]  /*3fe0*/  LDSM.16.M88.4 R16, [R20+UR5+0x5800] ;  /* 0x005800051410783b */ /* 0x000fe80008000200 */
[----:B------:R-:W3:Y:S04]  /*3ff0*/  LDSM.16.M88.4 R12, [R20+UR5+0x6000] ;  /* 0x00600005140c783b */ /* 0x000ee80008000200 */
[----:B------:R-:W4:Y:S04]  /*4000*/  LDSM.16.M88.4 R36, [R20+UR5+0x6800] ;  /* 0x006800051424783b */ /* 0x000f280008000200 */
[----:B------:R-:W5:Y:S04]  /*4010*/  LDSM.16.M88.4 R40, [R20+UR5+0x7000] ;  /* 0x007000051428783b */ /* 0x000f680008000200 */
[----:B------:R-:W5:Y:S04]  /*4020*/  LDSM.16.M88.4 R52, [R20+UR5+0x7800] ;  /* 0x007800051434783b */ /* 0x000f680008000200 */
[----:B------:R-:W-:Y:S01]  /*4030*/  LDSM.16.M88.4 R48, [R0+0x4000] ;  /* 0x004000000030783b */ /* 0x000fe20000000200 */
[C---:B-1----:R-:W-:Y:S03]  /*4040*/  HMMA.16816.F32.BF16 R236, R8.reuse, R32, RZ ;  /* 0x0000002008ec723c */ /* 0x042fe600000418ff */
[----:B------:R-:W-:Y:S04]  /*4050*/  LDSM.16.M88.4 R44, [R0+0x4800] ;  /* 0x00480000002c783b */ /* 0x000fe80000000200 */
[----:B------:R-:W-:Y:S01]  /*4060*/  LDSM.16.M88.4 R20, [R0+0x7000] ;  /* 0x007000000014783b */ /* 0x000fe20000000200 */
[C---:B------:R-:W-:Y:S03]  /*4070*/  HMMA.16816.F32.BF16 R224, R8.reuse, R34, RZ ;  /* 0x0000002208e0723c */ /* 0x040fe600000418ff */
[----:B------:R-:W0:Y:S05]  /*4080*/  LDGDEPBAR ;  /* 0x00000000000079af */ /* 0x000e2a0000000000 */
[----:B--2---:R-:W-:Y:S08]  /*4090*/  HMMA.16816.F32.BF16 R188, R8, R28, RZ ;  /* 0x0000001c08bc723c */ /* 0x004ff000000418ff */
[C---:B---3--:R-:W-:Y:S08]  /*40a0*/  HMMA.16816.F32.BF16 R64, R4.reuse, R12, RZ ;  /* 0x0000000c0440723c */ /* 0x048ff000000418ff */
[----:B------:R-:W-:Y:S08]  /*40b0*/  HMMA.16816.F32.BF16 R184, R4, R14, RZ ;  /* 0x0000000e04b8723c */ /* 0x000ff000000418ff */
        /* <DEDUP_REMOVED lines=8> */
[C---:B----4-:R-:W-:Y:S08]  /*4140*/  HMMA.16816.F32.BF16 R160, R8.reuse, R36, RZ ;  /* 0x0000002408a0723c */ /* 0x050ff000000418ff */
[C---:B------:R-:W-:Y:S08]  /*4150*/  HMMA.16816.F32.BF16 R192, R8.reuse, R38, RZ ;  /* 0x0000002608c0723c */ /* 0x040ff000000418ff */
[C---:B-----5:R-:W-:Y:S08]  /*4160*/  HMMA.16816.F32.BF16 R156, R8.reuse, R40, RZ ;  /* 0x00000028089c723c */ /* 0x060ff000000418ff */
        /* <DEDUP_REMOVED lines=8> */
[C---:B------:R-:W-:Y:S01]  /*41f0*/  HMMA.16816.F32.BF16 R92, R4.reuse, R34, RZ ;  /* 0x00000022045c723c */ /* 0x040fe200000418ff */
[----:B------:R-:W-:Y:S07]  /*4200*/  LDSM.16.M88.4 R32, [R0+0x5800] ;  /* 0x005800000020783b */ /* 0x000fee0000000200 */
[C---:B------:R-:W-:Y:S08]  /*4210*/  HMMA.16816.F32.BF16 R60, R4.reuse, R28, RZ ;  /* 0x0000001c043c723c */ /* 0x040ff000000418ff */
[C---:B------:R-:W-:Y:S08]  /*4220*/  HMMA.16816.F32.BF16 R76, R4.reuse, R16, RZ ;  /* 0x00000010044c723c */ /* 0x040ff000000418ff */
[C---:B------:R-:W-:Y:S08]  /*4230*/  HMMA.16816.F32.BF16 R68, R4.reuse, R36, RZ ;  /* 0x000000240444723c */ /* 0x040ff000000418ff */
[C---:B------:R-:W-:Y:S08]  /*4240*/  HMMA.16816.F32.BF16 R72, R4.reuse, R40, RZ ;  /* 0x000000280448723c */ /* 0x040ff000000418ff */
[C---:B------:R-:W-:Y:S08]  /*4250*/  HMMA.16816.F32.BF16 R88, R4.reuse, R52, RZ ;  /* 0x000000340458723c */ /* 0x040ff000000418ff */
[C---:B------:R-:W-:Y:S01]  /*4260*/  HMMA.16816.F32.BF16 R112, R4.reuse, R30, RZ ;  /* 0x0000001e0470723c */ /* 0x040fe200000418ff */
[----:B------:R-:W-:Y:S07]  /*4270*/  LDSM.16.M88.4 R28, [R0+0x6000] ;  /* 0x00600000001c783b */ /* 0x000fee0000000200 */
[C---:B------:R-:W-:Y:S08]  /*4280*/  HMMA.16816.F32.BF16 R176, R4.reuse, R18, RZ ;  /* 0x0000001204b0723c */ /* 0x040ff000000418ff */
[C---:B------:R-:W-:Y:S01]  /*4290*/  HMMA.16816.F32.BF16 R204, R4.reuse, R38, RZ ;  /* 0x0000002604cc723c */ /* 0x040fe200000418ff */
[----:B------:R3:W4:Y:S07]  /*42a0*/  LDSM.16.M88.4 R36, [R0+0x5000] ;  /* 0x005000000024783b */ /* 0x00072e0000000200 */
[C---:B------:R-:W-:Y:S08]  /*42b0*/  HMMA.16816.F32.BF16 R220, R4.reuse, R42, RZ ;  /* 0x0000002a04dc723c */ /* 0x040ff000000418ff */
[----:B------:R-:W-:Y:S01]  /*42c0*/  HMMA.16816.F32.BF16 R200, R4, R54, RZ ;  /* 0x0000003604c8723c */ /* 0x000fe200000418ff */
[----:B------:R5:W4:Y:S01]  /*42d0*/  LDSM.16.M88.4 R4, [R2+0x2000] ;  /* 0x002000000204783b */ /* 0x000b220000000200 */
[----:B---3--:R-:W-:-:S06]  /*42e0*/  MOV R0, 0x40 ;  /* 0x0000004000007802 */ /* 0x008fcc0000000f00 */
[----:B-1----:R-:W-:Y:S01]  /*42f0*/  HMMA.16816.F32.BF16 R148, R8, R12, R148 ;  /* 0x0000000c0894723c */ /* 0x002fe20000041894 */
[----:B------:R-:W-:-:S05]  /*4300*/  SEL R16, R0, 0xffffffc0, !P0 ;  /* 0xffffffc000107807 */ /* 0x000fca0004000000 */
[--C-:B------:R-:W-:Y:S02]  /*4310*/  IMAD.IADD R0, R3, 0x1, R16.reuse ;  /* 0x0000000103007824 */ /* 0x100fe400078e0210 */
[C---:B--2---:R-:W-:Y:S01]  /*4320*/  HMMA.16816.F32.BF16 R160, R8.reuse, R24, R160 ;  /* 0x0000001808a0723c */ /* 0x044fe200000418a0 */
[----:B------:R-:W-:Y:S04]  /*4330*/  STL [R1+0x4], R16 ;  /* 0x0000041001007387 */ /* 0x000fe80000100800 */
[----:B------:R-:W-:Y:S01]  /*4340*/  LDSM.16.M88.4 R104, [R0+0x4800] ;  /* 0x004800000068783b */ /* 0x000fe20000000200 */
[----:B-----5:R-:W-:Y:S02]  /*4350*/  IMAD.IADD R2, R228, 0x1, R16 ;  /* 0x00000001e4027824 */ /* 0x020fe400078e0210 */
[C---:B----4-:R-:W-:Y:S01]  /*4360*/  HMMA.16816.F32.BF16 R248, R8.reuse, R36, R180 ;  /* 0x0000002408f8723c */ /* 0x050fe200000418b4 */
[----:B------:R-:W-:Y:S04]  /*4370*/  LDSM.16.M88.4 R116, [R0+0x5800] ;  /* 0x005800000074783b */ /* 0x000fe80000000200 */
[----:B------:R-:W1:Y:S03]  /*4380*/  LDSM.16.M88.4 R16, [R2+0x2000] ;  /* 0x002000000210783b */ /* 0x000e660000000200 */
[----:B------:R-:W-:Y:S01]  /*4390*/  HMMA.16816.F32.BF16 R172, R8, R32, R172 ;  /* 0x0000002008ac723c */ /* 0x000fe200000418ac */
[----:B------:R-:W2:Y:S04]  /*43a0*/  LDSM.16.M88.4 R96, [R0+0x4000] ;  /* 0x004000000060783b */ /* 0x000ea80000000200 */
[----:B------:R-:W3:Y:S03]  /*43b0*/  LDSM.16.M88.4 R108, [R0+0x5000] ;  /* 0x00500000006c783b */ /* 0x000ee60000000200 */
[----:B------:R-:W-:Y:S01]  /*43c0*/  HMMA.16816.F32.BF16 R40, R4, R12, R88 ;  /* 0x0000000c0428723c */ /* 0x000fe20000041858 */
[----:B------:R-:W-:Y:S01]  /*43d0*/  IMAD.MOV.U32 R13, RZ, RZ, R150 ;  /* 0x000000ffff0d7224 */ /* 0x000fe200078e0096 */
[----:B------:R-:W4:Y:S01]  /*43e0*/  LDSM.16.M88.4 R124, [R0+0x6000] ;  /* 0x00600000007c783b */ /* 0x000f220000000200 */
[----:B------:R-:W-:-:S03]  /*43f0*/  IMAD.MOV.U32 R12, RZ, RZ, R151 ;  /* 0x000000ffff0c7224 */ /* 0x000fc600078e0097 */
[----:B------:R-:W5:Y:S02]  /*4400*/  LDSM.16.M88.4 R136, [R0+0x6800] ;  /* 0x006800000088783b */ /* 0x000f640000000200 */
[----:B------:R-:W-:Y:S02]  /*4410*/  HMMA.16816.F32.BF16 R120, R4, R48, R56 ;  /* 0x000000300478723c */ /* 0x000fe40000041838 */
[----:B------:R-:W5:Y:S01]  /*4420*/  LDSM.16.M88.4 R144, [R0+0x7000] ;  /* 0x007000000090783b */ /* 0x000f620000000200 */
[----:B------:R-:W-:-:S03]  /*4430*/  IMAD.MOV.U32 R3, RZ, RZ, R175 ;  /* 0x000000ffff037224 */ /* 0x000fc600078e00af */
[----:B------:R1:W5:Y:S02]  /*4440*/  LDSM.16.M88.4 R140, [R0+0x7800] ;  /* 0x00780000008c783b */ /* 0x0003640000000200 */
[----:B------:R-:W-:Y:S01]  /*4450*/  HMMA.16816.F32.BF16 R80, R4, R36, R80 ;  /* 0x000000240450723c */ /* 0x000fe20000041850 */
[----:B------:R-:W-:-:S07]  /*4460*/  IMAD.MOV.U32 R36, RZ, RZ, R160 ;  /* 0x000000ffff247224 */ /* 0x000fce00078e00a0 */
[----:B------:R-:W-:Y:S01]  /*4470*/  HMMA.16816.F32.BF16 R76, R4, R32, R76 ;  /* 0x00000020044c723c */ /* 0x000fe2000004184c */
[----:B------:R-:W-:-:S07]  /*4480*/  IMAD.MOV.U32 R33, RZ, RZ, R161 ;  /* 0x000000ffff217224 */ /* 0x000fce00078e00a1 */
[----:B------:R-:W-:Y:S01]  /*4490*/  HMMA.16816.F32.BF16 R56, R4, R24, R68 ;  /* 0x000000180438723c */ /* 0x000fe20000041844 */
[----:B------:R-:W-:Y:S02]  /*44a0*/  IMAD.MOV.U32 R25, RZ, RZ, R162 ;  /* 0x000000ffff197224 */ /* 0x000fe400078e00a2 */
[----:B------:R-:W-:Y:S02]  /*44b0*/  IMAD.MOV.U32 R24, RZ, RZ, R163 ;  /* 0x000000ffff187224 */ /* 0x000fe400078e00a3 */
[----:B-1----:R-:W-:-:S03]  /*44c0*/  IMAD.IADD R0, R229, 0x1, R0 ;  /* 0x00000001e5007824 */ /* 0x002fc600078e0200 */
[C---:B------:R-:W-:Y:S08]  /*44d0*/  HMMA.16816.F32.BF16 R100, R4.reuse, R44, R60 ;  /* 0x0000002c0464723c */ /* 0x040ff0000004183c */
[C---:B------:R-:W-:Y:S08]  /*44e0*/  HMMA.16816.F32.BF16 R52, R4.reuse, R20, R72 ;  /* 0x000000140434723c */ /* 0x040ff00000041848 */
[C---:B------:R-:W-:Y:S08]  /*44f0*/  HMMA.16816.F32.BF16 R60, R4.reuse, R28, R64 ;  /* 0x0000001c043c723c */ /* 0x040ff00000041840 */
[----:B------:R-:W-:Y:S08]  /*4500*/  HMMA.16816.F32.BF16 R72, R4, R50, R92 ;  /* 0x000000320448723c */ /* 0x000ff0000004185c */
[C---:B------:R-:W-:Y:S08]  /*4510*/  HMMA.16816.F32.BF16 R236, R8.reuse, R48, R236 ;  /* 0x0000003008ec723c */ /* 0x040ff000000418ec */
[----:B------:R-:W-:Y:S08]  /*4520*/  HMMA.16816.F32.BF16 R160, R8, R20, R156 ;  /* 0x0000001408a0723c */ /* 0x000ff0000004189c */
[----:B------:R-:W-:Y:S08]  /*4530*/  HMMA.16816.F32.BF16 R64, R4, R38, R168 ;  /* 0x000000260440723c */ /* 0x000ff000000418a8 */
[----:B------:R-:W-:Y:S01]  /*4540*/  HMMA.16816.F32.BF16 R48, R8, R50, R224 ;  /* 0x000000320830723c */ /* 0x000fe200000418e0 */
[----:B------:R-:W-:Y:S01]  /*4550*/  MOV R226, R13 ;  /* 0x0000000d00e27202 */ /* 0x000fe20000000f00 */
[----:B------:R-:W-:Y:S01]  /*4560*/  IMAD.MOV.U32 R227, RZ, RZ, R12 ;  /* 0x000000ffffe37224 */ /* 0x000fe200078e000c */
[----:B------:R-:W-:Y:S01]  /*4570*/  MOV R156, R160 ;  /* 0x000000a0009c7202 */ /* 0x000fe20000000f00 */
[----:B------:R-:W-:-:S02]  /*4580*/  IMAD.MOV.U32 R37, RZ, RZ, R161 ;  /* 0x000000ffff257224 */ /* 0x000fc400078e00a1 */
[----:B------:R-:W-:Y:S02]  /*4590*/  IMAD.MOV.U32 R21, RZ, RZ, R162 ;  /* 0x000000ffff157224 */ /* 0x000fe400078e00a2 */
[----:B------:R-:W-:Y:S01]  /*45a0*/  HMMA.16816.F32.BF16 R240, R4, R14, R200 ;  /* 0x0000000e04f0723c */ /* 0x000fe200000418c8 */
[----:B------:R-:W-:-:S07]  /*45b0*/  IMAD.MOV.U32 R20, RZ, RZ, R163 ;  /* 0x000000ffff147224 */ /* 0x000fce00078e00a3 */
[C---:B------:R-:W-:Y:S08]  /*45c0*/  HMMA.16816.F32.BF16 R164, R8.reuse, R28, R164 ;  /* 0x0000001c08a4723c */ /* 0x040ff000000418a4 */
[----:B------:R-:W-:Y:S01]  /*45d0*/  HMMA.16816.F32.BF16 R168, R8, R14, R128 ;  /* 0x0000000e08a8723c */ /* 0x000fe20000041880 */
[----:B------:R1:W5:Y:S07]  /*45e0*/  LDSM.16.M88.4 R12, [R2] ;  /* 0x00000000020c783b */ /* 0x00036e0000000200 */
[----:B------:R-:W-:Y:S03]  /*45f0*/  HMMA.16816.F32.BF16 R92, R4, R34, R176 ;  /* 0x00000022045c723c */ /* 0x000fe600000418b0 */
[----:B------:R-:W-:-:S02]  /*4600*/  IMAD.MOV.U32 R32, RZ, RZ, R164 ;  /* 0x000000ffff207224 */ /* 0x000fc400078e00a4 */
[----:B------:R-:W-:Y:S02]  /*4610*/  IMAD.MOV.U32 R29, RZ, RZ, R165 ;  /* 0x000000ffff1d7224 */ /* 0x000fe400078e00a5 */
[----:B------:R-:W-:Y:S01]  /*4620*/  IMAD.MOV.U32 R28, RZ, RZ, R166 ;  /* 0x000000ffff1c7224 */ /* 0x000fe200078e00a6 */
[----:B------:R-:W-:Y:S01]  /*4630*/  HMMA.16816.F32.BF16 R244, R8, R44, R188 ;  /* 0x0000002c08f4723c */ /* 0x000fe200000418bc */
[----:B------:R-:W-:Y:S01]  /*4640*/  MOV R44, R149 ;  /* 0x00000095002c7202 */ /* 0x000fe20000000f00 */
[----:B------:R-:W-:-:S04]  /*4650*/  IMAD.MOV.U32 R45, RZ, RZ, R148 ;  /* 0x000000ffff2d7224 */ /* 0x000fc800078e0094 */
[----:B------:R-:W-:Y:S02]  /*4660*/  IMAD.MOV.U32 R224, RZ, RZ, R45 ;  /* 0x000000ffffe07224 */ /* 0x000fe400078e002d */
[----:B------:R-:W-:Y:S01]  /*4670*/  HMMA.16816.F32.BF16 R68, R4, R46, R112 ;  /* 0x0000002e0444723c */ /* 0x000fe20000041870 */
[----:B------:R-:W-:Y:S02]  /*4680*/  IMAD.MOV.U32 R225, RZ, RZ, R44 ;  /* 0x000000ffffe17224 */ /* 0x000fe400078e002c */
[----:B-1----:R-:W-:-:S05]  /*4690*/  IMAD.IADD R2, R229, 0x1, R2 ;  /* 0x00000001e5027824 */ /* 0x002fca00078e0202 */
[C---:B------:R-:W-:Y:S08]  /*46a0*/  HMMA.16816.F32.BF16 R88, R4.reuse, R30, R184 ;  /* 0x0000001e0458723c */ /* 0x040ff000000418b8 */
[C---:B------:R-:W-:Y:S08]  /*46b0*/  HMMA.16816.F32.BF16 R112, R4.reuse, R26, R204 ;  /* 0x0000001a0470723c */ /* 0x040ff000000418cc */
[----:B------:R-:W-:Y:S01]  /*46c0*/  HMMA.16816.F32.BF16 R220, R4, R22, R220 ;  /* 0x0000001604dc723c */ /* 0x000fe200000418dc */
[----:B------:R-:W-:Y:S01]  /*46d0*/  IMAD.MOV.U32 R6, RZ, RZ, R172 ;  /* 0x000000ffff067224 */ /* 0x000fe200078e00ac */
[----:B------:R-:W-:Y:S01]  /*46e0*/  MOV R4, R174 ;  /* 0x000000ae00047202 */ /* 0x000fe20000000f00 */
[----:B------:R-:W-:Y:S01]  /*46f0*/  IMAD.MOV.U32 R5, RZ, RZ, R173 ;  /* 0x000000ffff057224 */ /* 0x000fe200078e00ad */
[----:B------:R-:W-:-:S04]  /*4700*/  MOV R7, R167 ;  /* 0x000000a700077202 */ /* 0x000fc80000000f00 */
[----:B------:R-:W-:Y:S01]  /*4710*/  HMMA.16816.F32.BF16 R44, R8, R46, R216 ;  /* 0x0000002e082c723c */ /* 0x000fe200000418d8 */
[----:B------:R-:W-:Y:S01]  /*4720*/  IMAD.MOV.U32 R216, RZ, RZ, R156 ;  /* 0x000000ffffd87224 */ /* 0x000fe200078e009c */
[----:B------:R-:W-:Y:S01]  /*4730*/  MOV R219, R20 ;  /* 0x0000001400db7202 */ /* 0x000fe20000000f00 */
[----:B------:R-:W-:Y:S02]  /*4740*/  IMAD.MOV.U32 R217, RZ, RZ, R37 ;  /* 0x000000ffffd97224 */ /* 0x000fe400078e0025 */
[----:B------:R-:W-:-:S03]  /*4750*/  IMAD.MOV.U32 R218, RZ, RZ, R21 ;  /* 0x000000ffffda7224 */ /* 0x000fc600078e0015 */
[----:B------:R-:W-:Y:S08]  /*4760*/  HMMA.16816.F32.BF16 R176, R16, R104, R100 ;  /* 0x0000006810b0723c */ /* 0x000ff00000041864 */
[----:B------:R-:W-:Y:S01]  /*4770*/  HMMA.16816.F32.BF16 R148, R8, R38, R212 ;  /* 0x000000260894723c */ /* 0x000fe200000418d4 */
[----:B------:R-:W-:Y:S02]  /*4780*/  IMAD.MOV.U32 R212, RZ, RZ, R36 ;  /* 0x000000ffffd47224 */ /* 0x000fe400078e0024 */
[----:B------:R-:W-:Y:S01]  /*4790*/  LDSM.16.M88.4 R36, [R0+0x4000] ;  /* 0x004000000024783b */ /* 0x000fe20000000200 */
[----:B------:R-:W-:-:S02]  /*47a0*/  IMAD.MOV.U32 R213, RZ, RZ, R33 ;  /* 0x000000ffffd57224 */ /* 0x000fc400078e0021 */
[----:B------:R-:W-:Y:S02]  /*47b0*/  IMAD.MOV.U32 R214, RZ, RZ, R25 ;  /* 0x000000ffffd67224 */ /* 0x000fe400078e0019 */
[----:B------:R-:W-:Y:S01]  /*47c0*/  HMMA.16816.F32.BF16 R156, R8, R34, R208 ;  /* 0x00000022089c723c */ /* 0x000fe200000418d0 */
[----:B------:R-:W-:Y:S01]  /*47d0*/  IMAD.MOV.U32 R211, RZ, RZ, R7 ;  /* 0x000000ffffd37224 */ /* 0x000fe200078e0007 */
[----:B------:R-:W-:Y:S01]  /*47e0*/  MOV R208, R32 ;  /* 0x0000002000d07202 */ /* 0x000fe20000000f00 */
[----:B------:R-:W-:Y:S01]  /*47f0*/  IMAD.MOV.U32 R209, RZ, RZ, R29 ;  /* 0x000000ffffd17224 */ /* 0x000fe200078e001d */
[----:B------:R-:W-:Y:S01]  /*4800*/  LDSM.16.M88.4 R32, [R0+0x4800] ;  /* 0x004800000020783b */ /* 0x000fe20000000200 */
[----:B------:R-:W-:Y:S02]  /*4810*/  IMAD.MOV.U32 R210, RZ, RZ, R28 ;  /* 0x000000ffffd27224 */ /* 0x000fe400078e001c */
[----:B------:R-:W-:Y:S01]  /*4820*/  IMAD.MOV.U32 R215, RZ, RZ, R24 ;  /* 0x000000ffffd77224 */ /* 0x000fe200078e0018 */
[----:B------:R-:W-:Y:S01]  /*4830*/  HMMA.16816.F32.BF16 R100, R16, R118, R92 ;  /* 0x000000761064723c */ /* 0x000fe2000004185c */
[----:B------:R-:W-:Y:S01]  /*4840*/  IMAD.MOV.U32 R92, RZ, RZ, R6 ;  /* 0x000000ffff5c7224 */ /* 0x000fe200078e0006 */
[----:B------:R-:W-:Y:S01]  /*4850*/  MOV R93, R5 ;  /* 0x00000005005d7202 */ /* 0x000fe20000000f00 */
[----:B------:R-:W-:-:S02]  /*4860*/  IMAD.MOV.U32 R94, RZ, RZ, R4 ;  /* 0x000000ffff5e7224 */ /* 0x000fc400078e0004 */
[----:B------:R-:W1:Y:S01]  /*4870*/  LDSM.16.M88.4 R4, [R2+0x2000] ;  /* 0x002000000204783b */ /* 0x000e620000000200 */
[----:B------:R-:W-:Y:S02]  /*4880*/  IMAD.MOV.U32 R95, RZ, RZ, R3 ;  /* 0x000000ffff5f7224 */ /* 0x000fe400078e0003 */
[C---:B--2---:R-:W-:Y:S08]  /*4890*/  HMMA.16816.F32.BF16 R164, R16.reuse, R96, R120 ;  /* 0x0000006010a4723c */ /* 0x044ff00000041878 */
[----:B---3--:R-:W-:Y:S01]  /*48a0*/  HMMA.16816.F32.BF16 R120, R16, R110, R64 ;  /* 0x0000006e1078723c */ /* 0x008fe20000041840 */
[----:B------:R-:W2:Y:S07]  /*48b0*/  LDSM.16.M88.4 R64, [R0+0x7000] ;  /* 0x007000000040783b */ /* 0x000eae0000000200 */
[C---:B------:R-:W-:Y:S01]  /*48c0*/  HMMA.16816.F32.BF16 R160, R8.reuse, R30, R196 ;  /* 0x0000001e08a0723c */ /* 0x040fe200000418c4 */
[----:B------:R-:W-:Y:S07]  /*48d0*/  LDSM.16.M88.4 R28, [R0+0x5000] ;  /* 0x00500000001c783b */ /* 0x000fee0000000200 */
[C---:B------:R-:W-:Y:S01]  /*48e0*/  HMMA.16816.F32.BF16 R192, R8.reuse, R26, R192 ;  /* 0x0000001a08c0723c */ /* 0x040fe200000418c0 */
[----:B------:R-:W-:Y:S07]  /*48f0*/  LDSM.16.M88.4 R24, [R0+0x5800] ;  /* 0x005800000018783b */ /* 0x000fee0000000200 */
[----:B------:R-:W-:Y:S01]  /*4900*/  HMMA.16816.F32.BF16 R172, R8, R22, R152 ;  /* 0x0000001608ac723c */ /* 0x000fe20000041898 */
[----:B------:R-:W-:Y:S04]  /*4910*/  LDSM.16.M88.4 R8, [R2] ;  /* 0x000000000208783b */ /* 0x000fe80000000200 */
[----:B------:R-:W-:Y:S03]  /*4920*/  LDSM.16.M88.4 R20, [R0+0x6000] ;  /* 0x006000000014783b */ /* 0x000fe60000000200 */
[C---:B------:R-:W-:Y:S01]  /*4930*/  HMMA.16816.F32.BF16 R184, R16.reuse, R116, R76 ;  /* 0x0000007410b8723c */ /* 0x040fe2000004184c */
[----:B------:R-:W3:Y:S07]  /*4940*/  LDSM.16.M88.4 R76, [R0+0x7800] ;  /* 0x00780000004c783b */ /* 0x000eee0000000200 */
[C---:B------:R-:W-:Y:S08]  /*4950*/  HMMA.16816.F32.BF16 R180, R16.reuse, R108, R80 ;  /* 0x0000006c10b4723c */ /* 0x040ff00000041850 */
[C---:B----4-:R-:W-:Y:S08]  /*4960*/  HMMA.16816.F32.BF16 R188, R16.reuse, R124, R60 ;  /* 0x0000007c10bc723c */ /* 0x050ff0000004183c */
[C---:B------:R-:W-:Y:S08]  /*4970*/  HMMA.16816.F32.BF16 R152, R16.reuse, R98, R72 ;  /* 0x000000621098723c */ /* 0x040ff00000041848 */
[C---:B------:R-:W-:Y:S08]  /*4980*/  HMMA.16816.F32.BF16 R128, R16.reuse, R106, R68 ;  /* 0x0000006a1080723c */ /* 0x040ff00000041844 */
[C---:B-----5:R-:W-:Y:S08]  /*4990*/  HMMA.16816.F32.BF16 R196, R16.reuse, R136, R56 ;  /* 0x0000008810c4723c */ /* 0x060ff00000041838 */
[C---:B------:R-:W-:Y:S08]  /*49a0*/  HMMA.16816.F32.BF16 R200, R16.reuse, R144, R52 ;  /* 0x0000009010c8723c */ /* 0x040ff00000041834 */
[----:B------:R-:W-:Y:S01]  /*49b0*/  HMMA.16816.F32.BF16 R204, R16, R140, R40 ;  /* 0x0000008c10cc723c */ /* 0x000fe20000041828 */
[----:B------:R4:W5:Y:S01]  /*49c0*/  LDSM.16.M88.4 R40, [R0+0x6800] ;  /* 0x006800000028783b */ /* 0x0009620000000200 */
[----:B------:R-:W-:-:S06]  /*49d0*/  DEPBAR.LE SB0, 0x0 ;  /* 0x000080000000791a */ /* 0x000fcc0000000000 */
[C---:B------:R-:W-:Y:S08]  /*49e0*/  HMMA.16816.F32.BF16 R80, R16.reuse, R126, R88 ;  /* 0x0000007e1050723c */ /* 0x040ff00000041858 */
[C---:B------:R-:W-:Y:S08]  /*49f0*/  HMMA.16816.F32.BF16 R72, R16.reuse, R138, R112 ;  /* 0x0000008a1048723c */ /* 0x040ff00000041870 */
[----:B------:R-:W-:Y:S01]  /*4a00*/  HMMA.16816.F32.BF16 R68, R16, R146, R220 ;  /* 0x000000921044723c */ /* 0x000fe200000418dc */
[----:B----4-:R-:W-:-:S05]  /*4a10*/  LOP3.LUT R0, R85, 0x1f0, RZ, 0xc0, !PT ;  /* 0x000001f055007812 */ /* 0x010fca00078ec0ff */
[----:B------:R-:W-:Y:S02]  /*4a20*/  IMAD R0, R134, 0x80, R0 ;  /* 0x0000008086007824 */ /* 0x000fe400078e0200 */
[----:B------:R-:W-:Y:S08]  /*4a30*/  HMMA.16816.F32.BF16 R60, R16, R142, R240 ;  /* 0x0000008e103c723c */ /* 0x000ff000000418f0 */
[----:B------:R-:W-:Y:S01]  /*4a40*/  HMMA.16816.F32.BF16 R16, R12, R108, R248 ;  /* 0x0000006c0c10723c */ /* 0x000fe200000418f8 */
[----:B------:R-:W4:Y:S01]  /*4a50*/  S2R R251, SR_TID.X ;  /* 0x0000000000fb7919 */ /* 0x000f220000002100 */
[----:B------:R-:W-:-:S06]  /*4a60*/  MOV R248, R135 ;  /* 0x0000008700f87202 */ /* 0x000fcc0000000f00 */
[C---:B------:R-:W-:Y:S08]  /*4a70*/  HMMA.16816.F32.BF16 R52, R12.reuse, R98, R48 ;  /* 0x000000620c34723c */ /* 0x040ff00000041830 */
[C---:B------:R-:W-:Y:S08]  /*4a80*/  HMMA.16816.F32.BF16 R48, R12.reuse, R104, R244 ;  /* 0x000000680c30723c */ /* 0x040ff000000418f4 */
[C---:B------:R-:W-:Y:S08]  /*4a90*/  HMMA.16816.F32.BF16 R44, R12.reuse, R106, R44 ;  /* 0x0000006a0c2c723c */ /* 0x040ff0000004182c */
[----:B------:R-:W-:Y:S01]  /*4aa0*/  HMMA.16816.F32.BF16 R56, R12, R96, R236 ;  /* 0x000000600c38723c */ /* 0x000fe200000418ec */
[----:B----4-:R-:W-:-:S04]  /*4ab0*/  SHF.R.U32.HI R2, RZ, 0x2, R251 ;  /* 0x00000002ff027819 */ /* 0x010fc800000116fb */
[----:B------:R-:W-:-:S03]  /*4ac0*/  LOP3.LUT R2, R2, 0x7, RZ, 0xc0, !PT ;  /* 0x0000000702027812 */ /* 0x000fc600078ec0ff */
[C---:B------:R-:W-:Y:S08]  /*4ad0*/  HMMA.16816.F32.BF16 R88, R12.reuse, R110, R148 ;  /* 0x0000006e0c58723c */ /* 0x040ff00000041894 */
[C---:B------:R-:W-:Y:S08]  /*4ae0*/  HMMA.16816.F32.BF16 R96, R12.reuse, R118, R156 ;  /* 0x000000760c60723c */ /* 0x040ff0000004189c */
[C---:B------:R-:W-:Y:S08]  /*4af0*/  HMMA.16816.F32.BF16 R92, R12.reuse, R116, R92 ;  /* 0x000000740c5c723c */ /* 0x040ff0000004185c */
[C---:B------:R-:W-:Y:S08]  /*4b00*/  HMMA.16816.F32.BF16 R104, R12.reuse, R124, R208 ;  /* 0x0000007c0c68723c */ /* 0x040ff000000418d0 */
[C---:B------:R-:W-:Y:S08]  /*4b10*/  HMMA.16816.F32.BF16 R112, R12.reuse, R136, R212 ;  /* 0x000000880c70723c */ /* 0x040ff000000418d4 */
[----:B------:R-:W-:Y:S01]  /*4b20*/  HMMA.16816.F32.BF16 R116, R12, R138, R192 ;  /* 0x0000008a0c74723c */ /* 0x000fe200000418c0 */
[----:B------:R-:W-:-:S05]  /*4b30*/  IMAD.IADD R192, R2, 0x1, R0 ;  /* 0x0000000102c07824 */ /* 0x000fca00078e0200 */
[----:B------:R4:W-:Y:S02]  /*4b40*/  STL [R1+0x44], R192 ;  /* 0x000044c001007387 */ /* 0x0009e40000100800 */
[----:B-1----:R-:W-:Y:S08]  /*4b50*/  HMMA.16816.F32.BF16 R148, R4, R36, R164 ;  /* 0x000000240494723c */ /* 0x002ff000000418a4 */
[C---:B------:R-:W-:Y:S08]  /*4b60*/  HMMA.16816.F32.BF16 R108, R12.reuse, R126, R160 ;  /* 0x0000007e0c6c723c */ /* 0x040ff000000418a0 */
[----:B------:R-:W-:Y:S03]  /*4b70*/  HMMA.16816.F32.BF16 R136, R12, R140, R224 ;  /* 0x0000008c0c88723c */ /* 0x000fe600000418e0 */
[----:B------:R-:W-:Y:S01]  /*4b80*/  FMUL.FTZ R2, R150, UR4 ;  /* 0x0000000496027c20 */ /* 0x000fe20008410000 */
[----:B------:R-:W-:Y:S01]  /*4b90*/  FMUL.FTZ R0, R151, UR4 ;  /* 0x0000000497007c20 */ /* 0x000fe20008410000 */
[----:B------:R-:W-:-:S03]  /*4ba0*/  FMUL.FTZ R3, R149, UR4 ;  /* 0x0000000495037c20 */ /* 0x000fc60008410000 */
[----:B------:R-:W-:Y:S08]  /*4bb0*/  HMMA.16816.F32.BF16 R124, R12, R144, R216 ;  /* 0x000000900c7c723c */ /* 0x000ff000000418d8 */
[C---:B--2---:R-:W-:Y:S08]  /*4bc0*/  HMMA.16816.F32.BF16 R156, R4.reuse, R66, R68 ;  /* 0x00000042049c723c */ /* 0x044ff00000041844 */
[----:B---3--:R-:W-:Y:S08]  /*4bd0*/  HMMA.16816.F32.BF16 R240, R4, R78, R60 ;  /* 0x0000004e04f0723c */ /* 0x008ff0000004183c */
[----:B------:R-:W-:Y:S03]  /*4be0*/  HMMA.16816.F32.BF16 R68, R8, R38, R52 ;  /* 0x000000260844723c */ /* 0x000fe60000041834 */
[----:B------:R-:W-:Y:S01]  /*4bf0*/  FMUL.FTZ R215, R157, UR4 ;  /* 0x000000049dd77c20 */ /* 0x000fe20008410000 */
[----:B------:R-:W-:-:S04]  /*4c00*/  FMUL.FTZ R217, R159, UR4 ;  /* 0x000000049fd97c20 */ /* 0x000fc80008410000 */
[C---:B------:R-:W-:Y:S08]  /*4c10*/  HMMA.16816.F32.BF16 R60, R8.reuse, R32, R48 ;  /* 0x00000020083c723c */ /* 0x040ff00000041830 */
[----:B------:R-:W-:Y:S08]  /*4c20*/  HMMA.16816.F32.BF16 R52, R8, R34, R44 ;  /* 0x000000220834723c */ /* 0x000ff0000004182c */
[----:B------:R-:W-:Y:S03]  /*4c30*/  HMMA.16816.F32.BF16 R152, R4, R38, R152 ;  /* 0x000000260498723c */ /* 0x000fe60000041898 */
[----:B------:R-:W-:Y:S01]  /*4c40*/  FMUL.FTZ R60, R60, UR4 ;  /* 0x000000043c3c7c20 */ /* 0x000fe20008410000 */
[----:B------:R-:W-:-:S04]  /*4c50*/  FMUL.FTZ R61, R61, UR4 ;  /* 0x000000043d3d7c20 */ /* 0x000fc80008410000 */
[----:B------:R-:W-:Y:S03]  /*4c60*/  HMMA.16816.F32.BF16 R180, R4, R28, R180 ;  /* 0x0000001c04b4723c */ /* 0x000fe600000418b4 */
[----:B------:R-:W-:Y:S01]  /*4c70*/  FMUL.FTZ R53, R53, UR4 ;  /* 0x0000000435357c20 */ /* 0x000fe20008410000 */
[----:B------:R-:W-:-:S04]  /*4c80*/  FMUL.FTZ R52, R52, UR4 ;  /* 0x0000000434347c20 */ /* 0x000fc80008410000 */
[----:B------:R-:W-:Y:S08]  /*4c90*/  HMMA.16816.F32.BF16 R160, R4, R30, R120 ;  /* 0x0000001e04a0723c */ /* 0x000ff00000041878 */
[----:B------:R-:W-:Y:S03]  /*4ca0*/  HMMA.16816.F32.BF16 R48, R8, R28, R16 ;  /* 0x0000001c0830723c */ /* 0x000fe60000041810 */
[----:B------:R-:W-:-:S05]  /*4cb0*/  FMUL.FTZ R135, R180, UR4 ;  /* 0x00000004b4877c20 */ /* 0x000fca0008410000 */
[C---:B------:R-:W-:Y:S01]  /*4cc0*/  HMMA.16816.F32.BF16 R44, R8.reuse, R30, R88 ;  /* 0x0000001e082c723c */ /* 0x040fe20000041858 */
[----:B------:R1:W-:Y:S07]  /*4cd0*/  MUFU.TANH R88, R0 ;  /* 0x0000000000587308 */ /* 0x0003ee0000002400 */
[----:B------:R-:W-:Y:S01]  /*4ce0*/  HMMA.16816.F32.BF16 R28, R8, R26, R96 ;  /* 0x0000001a081c723c */ /* 0x000fe20000041860 */
[----:B------:R-:W-:Y:S01]  /*4cf0*/  MUFU.TANH R90, R3 ;  /* 0x00000003005a7308 */ /* 0x000fe20000002400 */
[----:B------:R-:W-:Y:S01]  /*4d00*/  FMUL.FTZ R98, R62, UR4 ;  /* 0x000000043e627c20 */ /* 0x000fe20008410000 */
[----:B------:R-:W-:Y:S01]  /*4d10*/  FMUL.FTZ R134, R51, UR4 ;  /* 0x0000000433867c20 */ /* 0x000fe20008410000 */
[----:B------:R-:W-:Y:S01]  /*4d20*/  FMUL.FTZ R49, R49, UR4 ;  /* 0x0000000431317c20 */ /* 0x000fe20008410000 */
[----:B------:R-:W-:Y:S01]  /*4d30*/  FMUL.FTZ R48, R48, UR4 ;  /* 0x0000000430307c20 */ /* 0x000fe20008410000 */
[----:B------:R-:W-:Y:S01]  /*4d40*/  FMUL.FTZ R97, R154, UR4 ;  /* 0x000000049a617c20 */ /* 0x000fe20008410000 */
[----:B------:R-:W-:Y:S01]  /*4d50*/  FMUL.FTZ R99, R155, UR4 ;  /* 0x000000049b637c20 */ /* 0x000fe20008410000 */
[----:B------:R-:W-:Y:S03]  /*4d60*/  HMMA.16816.F32.BF16 R144, R12, R146, R172 ;  /* 0x000000920c90723c */ /* 0x000fe600000418ac */
[----:B------:R-:W-:Y:S01]  /*4d70*/  FMUL.FTZ R44, R44, UR4 ;  /* 0x000000042c2c7c20 */ /* 0x000fe20008410000 */
[----:B------:R-:W-:-:S04]  /*4d80*/  FMUL.FTZ R45, R45, UR4 ;  /* 0x000000042d2d7c20 */ /* 0x000fc80008410000 */
[----:B------:R-:W-:Y:S03]  /*4d90*/  HMMA.16816.F32.BF16 R56, R8, R36, R56 ;  /* 0x000000240838723c */ /* 0x000fe60000041838 */
[----:B------:R-:W-:Y:S01]  /*4da0*/  FMUL.FTZ R150, R30, UR4 ;  /* 0x000000041e967c20 */ /* 0x000fe20008410000 */
[----:B------:R-:W-:Y:S01]  /*4db0*/  FMUL.FTZ R28, R28, UR4 ;  /* 0x000000041c1c7c20 */ /* 0x000fe20008410000 */
[----:B------:R-:W-:-:S03]  /*4dc0*/  FMUL.FTZ R29, R29, UR4 ;  /* 0x000000041d1d7c20 */ /* 0x000fc60008410000 */
[----:B------:R-:W-:Y:S08]  /*4dd0*/  HMMA.16816.F32.BF16 R140, R12, R142, R168 ;  /* 0x0000008e0c8c723c */ /* 0x000ff000000418a8 */
[----:B------:R-:W-:Y:S03]  /*4de0*/  HMMA.16816.F32.BF16 R164, R4, R34, R128 ;  /* 0x0000002204a4723c */ /* 0x000fe60000041880 */
[----:B------:R-:W-:-:S05]  /*4df0*/  FMUL.FTZ R56, R56, UR4 ;  /* 0x0000000438387c20 */ /* 0x000fca0008410000 */
[C---:B------:R-:W-:Y:S08]  /*4e00*/  HMMA.16816.F32.BF16 R172, R4.reuse, R24, R184 ;  /* 0x0000001804ac723c */ /* 0x040ff000000418b8 */
[----:B------:R-:W-:Y:S08]  /*4e10*/  HMMA.16816.F32.BF16 R100, R4, R26, R100 ;  /* 0x0000001a0464723c */ /* 0x000ff00000041864 */
[----:B------:R-:W-:Y:S01]  /*4e20*/  HMMA.16816.F32.BF16 R36, R8, R24, R92 ;  /* 0x000000180824723c */ /* 0x000fe2000004185c */
[----:B------:R-:W-:-:S02]  /*4e30*/  FMUL.FTZ R93, R153, UR4 ;  /* 0x00000004995d7c20 */ /* 0x000fc40008410000 */
[----:B------:R-:W-:Y:S01]  /*4e40*/  FMUL.FTZ R151, R175, UR4 ;  /* 0x00000004af977c20 */ /* 0x000fe20008410000 */
[----:B------:R-:W-:-:S04]  /*4e50*/  FMUL.FTZ R149, R174, UR4 ;  /* 0x00000004ae957c20 */ /* 0x000fc80008410000 */
[----:B------:R-:W-:Y:S03]  /*4e60*/  HMMA.16816.F32.BF16 R176, R4, R32, R176 ;  /* 0x0000002004b0723c */ /* 0x000fe600000418b0 */
[----:B------:R-:W-:Y:S01]  /*4e70*/  FMUL.FTZ R153, R100, UR4 ;  /* 0x0000000464997c20 */ /* 0x000fe20008410000 */
[----:B------:R-:W-:-:S04]  /*4e80*/  FMUL.FTZ R154, R101, UR4 ;  /* 0x00000004659a7c20 */ /* 0x000fc80008410000 */
[----:B------:R-:W-:Y:S01]  /*4e90*/  HMMA.16816.F32.BF16 R24, R8, R20, R104 ;  /* 0x000000140818723c */ /* 0x000fe20000041868 */
[----:B------:R-:W-:Y:S02]  /*4ea0*/  FMUL.FTZ R104, R63, UR4 ;  /* 0x000000043f687c20 */ /* 0x000fe40008410000 */
[----:B------:R-:W-:-:S05]  /*4eb0*/  FMUL.FTZ R36, R36, UR4 ;  /* 0x0000000424247c20 */ /* 0x000fca0008410000 */
[----:B-----5:R-:W-:Y:S01]  /*4ec0*/  HMMA.16816.F32.BF16 R16, R8, R40, R112 ;  /* 0x000000280810723c */ /* 0x020fe20000041870 */
[----:B------:R-:W-:Y:S02]  /*4ed0*/  FMUL.FTZ R115, R54, UR4 ;  /* 0x0000000436737c20 */ /* 0x000fe40008410000 */
[----:B------:R-:W-:Y:S01]  /*4ee0*/  FMUL.FTZ R105, R176, UR4 ;  /* 0x00000004b0697c20 */ /* 0x000fe20008410000 */
[----:B------:R-:W-:-:S04]  /*4ef0*/  FMUL.FTZ R106, R177, UR4 ;  /* 0x00000004b16a7c20 */ /* 0x000fc80008410000 */
[----:B------:R-:W-:Y:S01]  /*4f00*/  HMMA.16816.F32.BF16 R12, R8, R42, R116 ;  /* 0x0000002a080c723c */ /* 0x000fe20000041874 */
[----:B------:R-:W-:Y:S01]  /*4f10*/  FMUL.FTZ R119, R164, UR4 ;  /* 0x00000004a4777c20 */ /* 0x000fe20008410000 */
[----:B------:R-:W-:Y:S01]  /*4f20*/  FMUL.FTZ R117, R55, UR4 ;  /* 0x0000000437757c20 */ /* 0x000fe20008410000 */
[----:B------:R-:W-:Y:S01]  /*4f30*/  FMUL.FTZ R164, R27, UR4 ;  /* 0x000000041ba47c20 */ /* 0x000fe20008410000 */
[----:B------:R-:W-:Y:S01]  /*4f40*/  FMUL.FTZ R30, R24, UR4 ;  /* 0x00000004181e7c20 */ /* 0x000fe20008410000 */
[----:B------:R-:W-:-:S03]  /*4f50*/  FMUL.FTZ R116, R179, UR4 ;  /* 0x00000004b3747c20 */ /* 0x000fc60008410000 */
[----:B------:R-:W-:Y:S03]  /*4f60*/  HMMA.16816.F32.BF16 R128, R4, R20, R188 ;  /* 0x000000140480723c */ /* 0x000fe600000418bc */
[----:B------:R-:W-:Y:S01]  /*4f70*/  FMUL.FTZ R27, R17, UR4 ;  /* 0x00000004111b7c20 */ /* 0x000fe20008410000 */
[----:B------:R-:W-:-:S04]  /*4f80*/  FMUL.FTZ R175, R19, UR4 ;  /* 0x0000000413af7c20 */ /* 0x000fc80008410000 */
[C---:B------:R-:W-:Y:S03]  /*4f90*/  HMMA.16816.F32.BF16 R120, R4.reuse, R40, R196 ;  /* 0x000000280478723c */ /* 0x040fe600000418c4 */
[----:B------:R-:W-:Y:S01]  /*4fa0*/  FMUL.FTZ R176, R14, UR4 ;  /* 0x000000040eb07c20 */ /* 0x000fe20008410000 */
[----:B------:R-:W-:Y:S01]  /*4fb0*/  IADD3 R14, PT, PT, R84, R192, -R252 ;  /* 0x000000c0540e7210 */ /* 0x000fe20007ffe8fc */
[----:B------:R-:W-:Y:S02]  /*4fc0*/  FMUL.FTZ R19, R12, UR4 ;  /* 0x000000040c137c20 */ /* 0x000fe40008410000 */
[----:B------:R-:W-:Y:S01]  /*4fd0*/  MUFU.TANH R12, R36 ;  /* 0x00000024000c7308 */ /* 0x000fe20000002400 */
[C---:B------:R-:W-:Y:S03]  /*4fe0*/  HMMA.16816.F32.BF16 R72, R4.reuse, R42, R72 ;  /* 0x0000002a0448723c */ /* 0x040fe60000041848 */
[----:B-1----:R-:W-:Y:S01]  /*4ff0*/  FMUL.FTZ R0, R128, UR4 ;  /* 0x0000000480007c20 */ /* 0x002fe20008410000 */
        /* <DEDUP_REMOVED lines=8> */
[----:B------:R-:W-:-:S02]  /*5080*/  FMUL.FTZ R120, R120, UR4 ;  /* 0x0000000478787c20 */ /* 0x000fc40008410000 */
[----:B------:R-:W-:Y:S01]  /*5090*/  HMMA.16816.F32.BF16 R168, R4, R64, R200 ;  /* 0x0000004004a8723c */ /* 0x000fe200000418c8 */
[----:B------:R-:W-:Y:S02]  /*50a0*/  FMUL.FTZ R203, R156, UR4 ;  /* 0x000000049ccb7c20 */ /* 0x000fe40008410000 */
[----:B------:R-:W-:Y:S01]  /*50b0*/  FMUL.FTZ R184, R74, UR4 ;  /* 0x000000044ab87c20 */ /* 0x000fe20008410000 */
[----:B------:R-:W-:-:S04]  /*50c0*/  FMUL.FTZ R188, R75, UR4 ;  /* 0x000000044bbc7c20 */ /* 0x000fc80008410000 */
[----:B------:R-:W-:Y:S01]  /*50d0*/  HMMA.16816.F32.BF16 R244, R4, R76, R204 ;  /* 0x0000004c04f4723c */ /* 0x000fe200000418cc */
[----:B------:R-:W-:Y:S02]  /*50e0*/  FMUL.FTZ R204, R158, UR4 ;  /* 0x000000049ecc7c20 */ /* 0x000fe40008410000 */
[----:B------:R-:W-:-:S05]  /*50f0*/  FMUL.FTZ R174, R83, UR4 ;  /* 0x0000000453ae7c20 */ /* 0x000fca0008410000 */
[C---:B------:R-:W-:Y:S01]  /*5100*/  HMMA.16816.F32.BF16 R40, R8.reuse, R76, R136 ;  /* 0x0000004c0828723c */ /* 0x040fe20000041888 */
[----:B------:R1:W-:Y:S01]  /*5110*/  MUFU.TANH R77, R2 ;  /* 0x00000002004d7308 */ /* 0x0003e20000002400 */
[----:B------:R-:W-:Y:S01]  /*5120*/  FMUL.FTZ R138, R46, UR4 ;  /* 0x000000042e8a7c20 */ /* 0x000fe20008410000 */
[----:B------:R-:W-:Y:S01]  /*5130*/  FMUL.FTZ R46, R37, UR4 ;  /* 0x00000004252e7c20 */ /* 0x000fe20008410000 */
[----:B------:R-:W-:Y:S01]  /*5140*/  FMUL.FTZ R136, R181, UR4 ;  /* 0x00000004b5887c20 */ /* 0x000fe20008410000 */
[----:B------:R-:W-:Y:S01]  /*5150*/  FMUL.FTZ R181, R15, UR4 ;  /* 0x000000040fb57c20 */ /* 0x000fe20008410000 */
[----:B------:R-:W-:Y:S01]  /*5160*/  FMUL.FTZ R137, R182, UR4 ;  /* 0x00000004b6897c20 */ /* 0x000fe20008410000 */
[----:B------:R-:W-:Y:S01]  /*5170*/  FMUL.FTZ R182, R72, UR4 ;  /* 0x0000000448b67c20 */ /* 0x000fe20008410000 */
[C---:B------:R-:W-:Y:S01]  /*5180*/  HMMA.16816.F32.BF16 R4, R8.reuse, R64, R124 ;  /* 0x000000400804723c */ /* 0x040fe2000004187c */
[----:B------:R-:W-:Y:S01]  /*5190*/  FMUL.FTZ R64, R152, UR4 ;  /* 0x0000000498407c20 */ /* 0x000fe20008410000 */
[----:B------:R-:W-:Y:S01]  /*51a0*/  FMUL.FTZ R152, R31, UR4 ;  /* 0x000000041f987c20 */ /* 0x000fe20008410000 */
[----:B------:R-:W2:Y:S01]  /*51b0*/  MUFU.TANH R65, R56 ;  /* 0x0000003800417308 */ /* 0x000ea20000002400 */
[----:B------:R-:W-:Y:S01]  /*51c0*/  FMUL.FTZ R124, R165, UR4 ;  /* 0x00000004a57c7c20 */ /* 0x000fe20008410000 */
[----:B------:R-:W-:Y:S01]  /*51d0*/  FMUL.FTZ R126, R50, UR4 ;  /* 0x00000004327e7c20 */ /* 0x000fe20008410000 */
[----:B------:R-:W-:Y:S01]  /*51e0*/  FMUL.FTZ R139, R183, UR4 ;  /* 0x00000004b78b7c20 */ /* 0x000fe20008410000 */
[----:B------:R-:W-:Y:S01]  /*51f0*/  FMUL.FTZ R183, R73, UR4 ;  /* 0x0000000449b77c20 */ /* 0x000fe20008410000 */
[----:B------:R-:W-:Y:S01]  /*5200*/  HMMA.16816.F32.BF16 R20, R8, R22, R108 ;  /* 0x000000160814723c */ /* 0x000fe2000004186c */
[----:B------:R-:W-:Y:S01]  /*5210*/  FMUL.FTZ R108, R178, UR4 ;  /* 0x00000004b26c7c20 */ /* 0x000fe20008410000 */
[----:B-1----:R-:W-:-:S02]  /*5220*/  IMAD.SHL.U32 R2, R251, 0x2, RZ ;  /* 0x00000002fb027824 */ /* 0x002fc400078e00ff */
[----:B------:R-:W-:Y:S01]  /*5230*/  FMUL.FTZ R216, R40, UR4 ;  /* 0x0000000428d87c20 */ /* 0x000fe20008410000 */
[----:B------:R-:W-:Y:S01]  /*5240*/  FMUL.FTZ R223, R41, UR4 ;  /* 0x0000000429df7c20 */ /* 0x000fe20008410000 */
[----:B------:R-:W-:Y:S01]  /*5250*/  MUFU.TANH R74, R64 ;  /* 0x00000040004a7308 */ /* 0x000fe20000002400 */
[----:B------:R-:W-:Y:S01]  /*5260*/  FMUL.FTZ R238, R42, UR4 ;  /* 0x000000042aee7c20 */ /* 0x000fe20008410000 */
[----:B------:R-:W-:Y:S01]  /*5270*/  LOP3.LUT R193, R2, 0x6, RZ, 0xc0, !PT ;  /* 0x0000000602c17812 */ /* 0x000fe200078ec0ff */
[C---:B------:R-:W-:Y:S01]  /*5280*/  HMMA.16816.F32.BF16 R32, R8.reuse, R66, R144 ;  /* 0x000000420820723c */ /* 0x040fe20000041890 */
[----:B------:R-:W-:Y:S01]  /*5290*/  FMUL.FTZ R146, R39, UR4 ;  /* 0x0000000427927c20 */ /* 0x000fe20008410000 */
[----:B------:R-:W-:Y:S01]  /*52a0*/  FMUL.FTZ R39, R25, UR4 ;  /* 0x0000000419277c20 */ /* 0x000fe20008410000 */
[----:B------:R-:W-:Y:S01]  /*52b0*/  FMUL.FTZ R63, R4, UR4 ;  /* 0x00000004043f7c20 */ /* 0x000fe20008410000 */
[----:B------:R-:W-:Y:S02]  /*52c0*/  IMAD R31, R248, 0x80, R193 ;  /* 0x00000080f81f7824 */ /* 0x000fe400078e02c1 */
[----:B------:R-:W-:Y:S01]  /*52d0*/  FMUL.FTZ R189, R7, UR4 ;  /* 0x0000000407bd7c20 */ /* 0x000fe20008410000 */
[----:B------:R-:W-:Y:S01]  /*52e0*/  FMUL.FTZ R186, R6, UR4 ;  /* 0x0000000406ba7c20 */ /* 0x000fe20008410000 */
[----:B------:R-:W-:Y:S01]  /*52f0*/  MUFU.TANH R7, R60 ;  /* 0x0000003c00077308 */ /* 0x000fe20000002400 */
[----:B------:R-:W-:Y:S01]  /*5300*/  HMMA.16816.F32.BF16 R196, R8, R78, R140 ;  /* 0x0000004e08c4723c */ /* 0x000fe2000004188c */
[----:B------:R-:W-:Y:S01]  /*5310*/  FMUL.FTZ R8, R148, UR4 ;  /* 0x0000000494087c20 */ /* 0x000fe20008410000 */
[----:B------:R-:W-:Y:S01]  /*5320*/  FMUL.FTZ R148, R173, UR4 ;  /* 0x00000004ad947c20 */ /* 0x000fe20008410000 */
[----:B------:R-:W-:Y:S01]  /*5330*/  IADD3 R17, PT, PT, R31, -0x80, RZ ;  /* 0xffffff801f117810 */ /* 0x000fe20007ffe0ff */
[----:B------:R-:W-:Y:S01]  /*5340*/  FMUL.FTZ R11, R57, UR4 ;  /* 0x00000004390b7c20 */ /* 0x000fe20008410000 */
[----:B------:R-:W-:Y:S01]  /*5350*/  FMUL.FTZ R9, R59, UR4 ;  /* 0x000000043b097c20 */ /* 0x000fe20008410000 */
[----:B------:R-:W-:Y:S01]  /*5360*/  FMUL.FTZ R173, R18, UR4 ;  /* 0x0000000412ad7c20 */ /* 0x000fe20008410000 */
[----:B------:R-:W-:Y:S01]  /*5370*/  FMUL.FTZ R57, R68, UR4 ;  /* 0x0000000444397c20 */ /* 0x000fe20008410000 */
[----:B------:R-:W-:-:S02]  /*5380*/  VIADD R18, R31, 0xffffff81 ;  /* 0xffffff811f127836 */ /* 0x000fc40000000000 */
[----:B------:R-:W-:Y:S01]  /*5390*/  FMUL.FTZ R68, R5, UR4 ;  /* 0x0000000405447c20 */ /* 0x000fe20008410000 */
[----:B------:R1:W-:Y:S01]  /*53a0*/  MUFU.TANH R96, R9 ;  /* 0x0000000900607308 */ /* 0x0003e20000002400 */
[----:B------:R-:W-:Y:S01]  /*53b0*/  FMUL.FTZ R59, R70, UR4 ;  /* 0x00000004463b7c20 */ /* 0x000fe20008410000 */
[----:B------:R-:W-:Y:S02]  /*53c0*/  IMAD.IADD R3, R14, 0x1, -R18 ;  /* 0x000000010e037824 */ /* 0x000fe400078e0a12 */
[----:B------:R-:W-:Y:S01]  /*53d0*/  FMUL.FTZ R142, R161, UR4 ;  /* 0x00000004a18e7c20 */ /* 0x000fe20008410000 */
[----:B------:R-:W-:Y:S01]  /*53e0*/  FMUL.FTZ R161, R26, UR4 ;  /* 0x000000041aa17c20 */ /* 0x000fe20008410000 */
[----:B------:R-:W-:Y:S01]  /*53f0*/  FMUL.FTZ R25, R20, UR4 ;  /* 0x0000000414197c20 */ /* 0x000fe20008410000 */
[----:B------:R-:W-:Y:S01]  /*5400*/  FMUL.FTZ R26, R21, UR4 ;  /* 0x00000004151a7c20 */ /* 0x000fe20008410000 */
[C---:B------:R-:W-:Y:S01]  /*5410*/  VIADD R20, R31.reuse, 0xffffff88 ;  /* 0xffffff881f147836 */ /* 0x040fe20000000000 */
[----:B------:R3:W5:Y:S01]  /*5420*/  MUFU.TANH R5, R0 ;  /* 0x0000000000057308 */ /* 0x0007620000002400 */
[----:B------:R-:W-:-:S02]  /*5430*/  VIADD R21, R31, 0xffffff89 ;  /* 0xffffff891f157836 */ /* 0x000fc40000000000 */
[----:B------:R-:W-:Y:S01]  /*5440*/  FMUL.FTZ R67, R32, UR4 ;  /* 0x0000000420437c20 */ /* 0x000fe20008410000 */
[----:B------:R-:W-:Y:S01]  /*5450*/  FMUL.FTZ R205, R35, UR4 ;  /* 0x0000000423cd7c20 */ /* 0x000fe20008410000 */
[----:B------:R-:W-:Y:S01]  /*5460*/  FMUL.FTZ R193, R33, UR4 ;  /* 0x0000000421c17c20 */ /* 0x000fe20008410000 */
[C---:B------:R-:W-:Y:S01]  /*5470*/  IADD3 R32, PT, PT, R31.reuse, -0x70, RZ ;  /* 0xffffff901f207810 */ /* 0x040fe20007ffe0ff */
[----:B------:R-:W-:Y:S02]  /*5480*/  VIADD R35, R31, 0xffffff91 ;  /* 0xffffff911f237836 */ /* 0x000fe40000000000 */
[----:B------:R-:W-:Y:S01]  /*5490*/  FMUL.FTZ R10, R58, UR4 ;  /* 0x000000043a0a7c20 */ /* 0x000fe20008410000 */
[----:B------:R-:W4:Y:S01]  /*54a0*/  MUFU.TANH R11, R11 ;  /* 0x0000000b000b7308 */ /* 0x000f220000002400 */
[----:B-1----:R-:W-:Y:S01]  /*54b0*/  FMUL.FTZ R9, R82, UR4 ;  /* 0x0000000452097c20 */ /* 0x002fe20008410000 */
[----:B------:R-:W-:Y:S01]  /*54c0*/  FMUL.FTZ R58, R69, UR4 ;  /* 0x00000004453a7c20 */ /* 0x000fe20008410000 */
[----:B------:R-:W-:Y:S01]  /*54d0*/  FMUL.FTZ R144, R38, UR4 ;  /* 0x0000000426907c20 */ /* 0x000fe20008410000 */
[C---:B------:R-:W-:Y:S01]  /*54e0*/  VIADD R37, R31.reuse, 0xffffff98 ;  /* 0xffffff981f257836 */ /* 0x040fe20000000000 */
[C---:B------:R-:W-:Y:S01]  /*54f0*/  IADD3 R40, PT, PT, R31.reuse, -0x60, RZ ;  /* 0xffffffa01f287810 */ /* 0x040fe20007ffe0ff */
[----:B------:R-:W-:-:S02]  /*5500*/  VIADD R38, R31, 0xffffff99 ;  /* 0xffffff991f267836 */ /* 0x000fc40000000000 */
[----:B------:R-:W-:Y:S01]  /*5510*/  FMUL.FTZ R165, R23, UR4 ;  /* 0x0000000417a57c20 */ /* 0x000fe20008410000 */
[----:B------:R-:W-:Y:S01]  /*5520*/  MUFU.TANH R79, R8 ;  /* 0x00000008004f7308 */ /* 0x000fe20000002400 */
[----:B---3--:R-:W-:Y:S02]  /*5530*/  IMAD.IADD R0, R14, 0x1, -R17 ;  /* 0x000000010e007824 */ /* 0x008fe400078e0a11 */
[----:B------:R-:W-:Y:S01]  /*5540*/  FMUL.FTZ R23, R13, UR4 ;  /* 0x000000040d177c20 */ /* 0x000fe20008410000 */
[C---:B------:R-:W-:Y:S02]  /*5550*/  VIADD R41, R31.reuse, 0xffffffa1 ;  /* 0xffffffa11f297836 */ /* 0x040fe40000000000 */
[----:B------:R-:W-:Y:S01]  /*5560*/  FMUL.FTZ R128, R22, UR4 ;  /* 0x0000000416807c20 */ /* 0x000fe20008410000 */
[----:B------:R-:W-:Y:S01]  /*5570*/  VIADD R42, R31, 0xffffffa8 ;  /* 0xffffffa81f2a7836 */ /* 0x000fe20000000000 */
[----:B------:R-:W-:Y:S01]  /*5580*/  IABS R2, R0 ;  /* 0x0000000000027213 */ /* 0x000fe20000000000 */
[----:B------:R-:W-:Y:S01]  /*5590*/  FMUL.FTZ R239, R43, UR4 ;  /* 0x000000042bef7c20 */ /* 0x000fe20008410000 */
[----:B------:R-:W1:Y:S01]  /*55a0*/  MUFU.TANH R8, R59 ;  /* 0x0000003b00087308 */ /* 0x000e620000002400 */
[----:B------:R-:W-:Y:S01]  /*55b0*/  IABS R0, R3 ;  /* 0x0000000300007213 */ /* 0x000fe20000000000 */
[----:B------:R-:W-:Y:S01]  /*55c0*/  FMUL.FTZ R22, R16, UR4 ;  /* 0x0000000410167c20 */ /* 0x000fe20008410000 */
[----:B------:R-:W-:Y:S01]  /*55d0*/  MOV R3, R2 ;  /* 0x0000000200037202 */ /* 0x000fe20000000f00 */
[----:B------:R-:W-:Y:S01]  /*55e0*/  FMUL.FTZ R140, R47, UR4 ;  /* 0x000000042f8c7c20 */ /* 0x000fe20008410000 */
[----:B------:R-:W-:Y:S01]  /*55f0*/  IADD3 R43, PT, PT, R31, -0x57, RZ ;  /* 0xffffffa91f2b7810 */ /* 0x000fe20007ffe0ff */
[----:B------:R-:W-:Y:S01]  /*5600*/  IMAD.MOV.U32 R2, RZ, RZ, R0 ;  /* 0x000000ffff027224 */ /* 0x000fe200078e0000 */
[----:B------:R-:W-:Y:S01]  /*5610*/  I2FP.F32.S32 R0, R3 ;  /* 0x0000000300007245 */ /* 0x000fe20000201400 */
[----:B------:R-:W3:Y:S01]  /*5620*/  MUFU.TANH R4, R9 ;  /* 0x0000000900047308 */ /* 0x000ee20000002400 */
[----:B------:R-:W-:Y:S01]  /*5630*/  IADD3 R3, PT, PT, R14, -R32, RZ ;  /* 0x800000200e037210 */ /* 0x000fe20007ffe0ff */
[----:B------:R-:W-:Y:S01]  /*5640*/  FMUL.FTZ R56, R71, UR4 ;  /* 0x0000000447387c20 */ /* 0x000fe20008410000 */
[----:B------:R-:W-:Y:S01]  /*5650*/  I2FP.F32.S32 R2, R2 ;  /* 0x0000000200027245 */ /* 0x000fe20000201400 */
[CC--:B--2---:R-:W-:Y:S01]  /*5660*/  FFMA.FTZ R33, R0.reuse, -R132.reuse, R65 ;  /* 0x8000008400217223 */ /* 0x0c4fe20000010041 */
[-C--:B-----5:R-:W-:Y:S01]  /*5670*/  FFMA.FTZ R111, R0, -R132.reuse, R5 ;  /* 0x80000084006f7223 */ /* 0x0a0fe20000010005 */
[----:B------:R-:W-:Y:S01]  /*5680*/  IMAD.IADD R5, R14, 0x1, -R35 ;  /* 0x000000010e057824 */ /* 0x000fe200078e0a23 */
[C---:B------:R-:W-:Y:S01]  /*5690*/  IADD3 R47, PT, PT, R31.reuse, -0x47, RZ ;  /* 0xffffffb91f2f7810 */ /* 0x040fe20007ffe0ff */
[-C--:B----4-:R-:W-:Y:S01]  /*56a0*/  FFMA.FTZ R51, R2, -R132.reuse, R11 ;  /* 0x8000008402337223 */ /* 0x090fe2000001000b */
[----:B-1----:R-:W-:Y:S01]  /*56b0*/  FFMA.FTZ R54, R0, -R132, R8 ;  /* 0x8000008400367223 */ /* 0x002fe20000010008 */
[----:B------:R-:W-:Y:S01]  /*56c0*/  IMAD.IADD R2, R14, 0x1, -R20 ;  /* 0x000000010e027824 */ /* 0x000fe200078e0a14 */
[----:B------:R1:W-:Y:S01]  /*56d0*/  MUFU.TANH R24, R57 ;  /* 0x0000003900187308 */ /* 0x0003e20000002400 */
[----:B------:R-:W-:Y:S01]  /*56e0*/  VIADD R50, R31, 0xffffffc9 ;  /* 0xffffffc91f327836 */ /* 0x000fe20000000000 */
[-C--:B------:R-:W-:Y:S01]  /*56f0*/  ISETP.GE.AND P3, PT, R17, R84.reuse, PT ;  /* 0x000000541100720c */ /* 0x080fe20003f66270 */
[C---:B------:R-:W-:Y:S01]  /*5700*/  VIADD R59, R31.reuse, 0xffffffd9 ;  /* 0xffffffd91f3b7836 */ /* 0x040fe20000000000 */
[----:B------:R-:W-:Y:S01]  /*5710*/  ISETP.GE.AND P6, PT, R20, R84, PT ;  /* 0x000000541400720c */ /* 0x000fe20003fc6270 */
[----:B------:R-:W-:-:S02]  /*5720*/  VIADD R60, R31, 0xffffffe0 ;  /* 0xffffffe01f3c7836 */ /* 0x000fc40000000000 */
[----:B---3--:R-:W-:Y:S01]  /*5730*/  FFMA.FTZ R118, R0, -R132, R4 ;  /* 0x8000008400767223 */ /* 0x008fe20000010004 */
[----:B------:R-:W-:Y:S01]  /*5740*/  IMAD.IADD R0, R14, 0x1, -R21 ;  /* 0x000000010e007824 */ /* 0x000fe200078e0a15 */
[----:B------:R-:W-:Y:S01]  /*5750*/  IABS R4, R2 ;  /* 0x0000000200047213 */ /* 0x000fe20000000000 */
[----:B------:R-:W2:Y:S01]  /*5760*/  MUFU.TANH R6, R61 ;  /* 0x0000003d00067308 */ /* 0x000ea20000002400 */
[----:B------:R-:W-:Y:S01]  /*5770*/  ISETP.GE.AND P1, PT, R18, R84, PT ;  /* 0x000000541200720c */ /* 0x000fe20003f26270 */
[----:B------:R-:W-:Y:S01]  /*5780*/  FMUL.FTZ R125, R166, UR4 ;  /* 0x00000004a67d7c20 */ /* 0x000fe20008410000 */
[----:B------:R-:W-:Y:S01]  /*5790*/  IABS R2, R0 ;  /* 0x0000000000027213 */ /* 0x000fe20000000000 */
[----:B------:R-:W-:Y:S01]  /*57a0*/  FMUL.FTZ R127, R167, UR4 ;  /* 0x00000004a77f7c20 */ /* 0x000fe20008410000 */
[----:B------:R-:W-:Y:S01]  /*57b0*/  IABS R0, R3 ;  /* 0x0000000300007213 */ /* 0x000fe20000000000 */
[----:B------:R-:W-:Y:S01]  /*57c0*/  FMUL.FTZ R201, R34, UR4 ;  /* 0x0000000422c97c20 */ /* 0x000fe20008410000 */
[----:B------:R-:W-:Y:S01]  /*57d0*/  IABS R3, R5 ;  /* 0x0000000500037213 */ /* 0x000fe20000000000 */
[----:B------:R-:W-:Y:S01]  /*57e0*/  MUFU.TANH R89, R10 ;  /* 0x0000000a00597308 */ /* 0x000fe20000002400 */
[----:B------:R-:W-:Y:S01]  /*57f0*/  IMAD.MOV.U32 R5, RZ, RZ, R4 ;  /* 0x000000ffff057224 */ /* 0x000fe200078e0004 */
[----:B-1----:R-:W-:Y:S01]  /*5800*/  IADD3 R57, PT, PT, R31, -0x28, RZ ;  /* 0xffffffd81f397810 */ /* 0x002fe20007ffe0ff */
[----:B------:R-:W-:Y:S01]  /*5810*/  IMAD.MOV.U32 R4, RZ, RZ, R2 ;  /* 0x000000ffff047224 */ /* 0x000fe200078e0002 */
[----:B------:R-:W-:Y:S01]  /*5820*/  MOV R2, R0 ;  /* 0x0000000000027202 */ /* 0x000fe20000000f00 */
[----:B------:R-:W-:Y:S01]  /*5830*/  IMAD.MOV.U32 R0, RZ, RZ, R3 ;  /* 0x000000ffff007224 */ /* 0x000fe200078e0003 */
[----:B------:R-:W-:Y:S01]  /*5840*/  I2FP.F32.S32 R5, R5 ;  /* 0x0000000500057245 */ /* 0x000fe20000201400 */
[----:B------:R-:W-:Y:S01]  /*5850*/  FMUL.FTZ R145, R163, UR4 ;  /* 0x00000004a3917c20 */ /* 0x000fe20008410000 */
[----:B------:R-:W1:Y:S01]  /*5860*/  MUFU.TANH R10, R58 ;  /* 0x0000003a000a7308 */ /* 0x000e620000002400 */
[----:B------:R-:W-:Y:S01]  /*5870*/  I2FP.F32.S32 R2, R2 ;  /* 0x0000000200027245 */ /* 0x000fe20000201400 */
[----:B------:R-:W-:Y:S01]  /*5880*/  FMUL.FTZ R141, R160, UR4 ;  /* 0x00000004a08d7c20 */ /* 0x000fe20008410000 */
[----:B------:R-:W-:Y:S01]  /*5890*/  I2FP.F32.S32 R0, R0 ;  /* 0x0000000000007245 */ /* 0x000fe20000201400 */
[----:B------:R-:W-:Y:S01]  /*58a0*/  FMUL.FTZ R163, R103, UR4 ;  /* 0x0000000467a37c20 */ /* 0x000fe20008410000 */
[----:B------:R-:W-:Y:S01]  /*58b0*/  I2FP.F32.S32 R3, R4 ;  /* 0x0000000400037245 */ /* 0x000fe20000201400 */
[-C--:B------:R-:W-:Y:S01]  /*58c0*/  FFMA.FTZ R64, R2, -R132.reuse, R7 ;  /* 0x8000008402407223 */ /* 0x080fe20000010007 */
[----:B------:R-:W-:Y:S01]  /*58d0*/  IMAD.IADD R2, R14, 0x1, -R37 ;  /* 0x000000010e027824 */ /* 0x000fe200078e0a25 */
[----:B------:R3:W-:Y:S01]  /*58e0*/  MUFU.TANH R9, R49 ;  /* 0x0000003100097308 */ /* 0x0007e20000002400 */
[----:B--2---:R-:W-:Y:S01]  /*58f0*/  FFMA.FTZ R62, R0, -R132, R6 ;  /* 0x80000084003e7223 */ /* 0x004fe20000010006 */
[C---:B------:R-:W-:Y:S01]  /*5900*/  IMAD.IADD R4, R14.reuse, 0x1, -R40 ;  /* 0x000000010e047824 */ /* 0x040fe200078e0a28 */
[C---:B------:R-:W-:Y:S01]  /*5910*/  IADD3 R0, PT, PT, R14.reuse, -R38, RZ ;  /* 0x800000260e007210 */ /* 0x040fe20007ffe0ff */
[----:B------:R-:W-:Y:S01]  /*5920*/  IMAD.IADD R7, R14, 0x1, -R42 ;  /* 0x000000010e077824 */ /* 0x000fe200078e0a2a */
[----:B------:R-:W-:Y:S01]  /*5930*/  IABS R6, R2 ;  /* 0x0000000200067213 */ /* 0x000fe20000000000 */
[----:B------:R-:W-:Y:S01]  /*5940*/  FMUL.FTZ R143, R162, UR4 ;  /* 0x00000004a28f7c20 */ /* 0x000fe20008410000 */
[----:B------:R-:W-:Y:S01]  /*5950*/  IABS R2, R4 ;  /* 0x0000000400027213 */ /* 0x000fe20000000000 */
[----:B------:R2:W-:Y:S01]  /*5960*/  MUFU.TANH R8, R44 ;  /* 0x0000002c00087308 */ /* 0x0005e20000002400 */
[----:B-1----:R-:W-:Y:S01]  /*5970*/  FFMA.FTZ R55, R3, -R132, R10 ;  /* 0x8000008403377223 */ /* 0x002fe2000001000a */
[----:B------:R-:W-:Y:S01]  /*5980*/  IABS R3, R0 ;  /* 0x0000000000037213 */ /* 0x000fe20000000000 */
[----:B------:R-:W-:Y:S01]  /*5990*/  FMUL.FTZ R167, R80, UR4 ;  /* 0x0000000450a77c20 */ /* 0x000fe20008410000 */
[----:B------:R-:W-:Y:S01]  /*59a0*/  IABS R4, R7 ;  /* 0x0000000700047213 */ /* 0x000fe20000000000 */
[----:B------:R-:W-:Y:S01]  /*59b0*/  IMAD.IADD R7, R14, 0x1, -R47 ;  /* 0x000000010e077824 */ /* 0x000fe200078e0a2f */
[----:B------:R-:W-:Y:S01]  /*59c0*/  I2FP.F32.S32 R6, R6 ;  /* 0x0000000600067245 */ /* 0x000fe20000201400 */
[----:B------:R-:W-:Y:S01]  /*59d0*/  FMUL.FTZ R147, R172, UR4 ;  /* 0x00000004ac937c20 */ /* 0x000fe20008410000 */
[----:B------:R-:W1:Y:S01]  /*59e0*/  MUFU.TANH R13, R53 ;  /* 0x00000035000d7308 */ /* 0x000e620000002400 */
[----:B---3--:R-:W-:Y:S01]  /*59f0*/  FFMA.FTZ R49, R5, -R132, R24 ;  /* 0x8000008405317223 */ /* 0x008fe20000010018 */
[----:B------:R-:W-:Y:S01]  /*5a00*/  IMAD.IADD R5, R14, 0x1, -R41 ;  /* 0x000000010e057824 */ /* 0x000fe200078e0a29 */
[----:B------:R-:W-:Y:S01]  /*5a10*/  IADD3 R58, PT, PT, R31, -0x38, RZ ;  /* 0xffffffc81f3a7810 */ /* 0x000fe20007ffe0ff */
[----:B------:R-:W-:Y:S01]  /*5a20*/  FMUL.FTZ R172, R81, UR4 ;  /* 0x0000000451ac7c20 */ /* 0x000fe20008410000 */
[----:B------:R-:W-:Y:S01]  /*5a30*/  IADD3 R61, PT, PT, R31, -0x1f, RZ ;  /* 0xffffffe11f3d7810 */ /* 0x000fe20007ffe0ff */
[----:B------:R-:W-:Y:S01]  /*5a40*/  FMUL.FTZ R191, R169, UR4 ;  /* 0x00000004a9bf7c20 */ /* 0x000fe20008410000 */
[----:B------:R-:W-:Y:S01]  /*5a50*/  IABS R0, R5 ;  /* 0x0000000500007213 */ /* 0x000fe20000000000 */
[----:B------:R-:W3:Y:S01]  /*5a60*/  MUFU.TANH R15, R52 ;  /* 0x00000034000f7308 */ /* 0x000ee20000002400 */
[----:B------:R-:W-:Y:S01]  /*5a70*/  MOV R5, R3 ;  /* 0x0000000300057202 */ /* 0x000fe20000000f00 */
[----:B------:R-:W-:Y:S01]  /*5a80*/  IMAD.MOV.U32 R3, RZ, RZ, R2 ;  /* 0x000000ffff037224 */ /* 0x000fe200078e0002 */
[----:B------:R-:W-:Y:S01]  /*5a90*/  ISETP.GE.AND P5, PT, R21, R84, PT ;  /* 0x000000541500720c */ /* 0x000fe20003fa6270 */
[----:B------:R-:W-:Y:S01]  /*5aa0*/  IMAD.MOV.U32 R2, RZ, RZ, R0 ;  /* 0x000000ffff027224 */ /* 0x000fe200078e0000 */
[----:B------:R-:W-:Y:S01]  /*5ab0*/  I2FP.F32.S32 R5, R5 ;  /* 0x0000000500057245 */ /* 0x000fe20000201400 */
[----:B------:R-:W-:Y:S01]  /*5ac0*/  IMAD.MOV.U32 R0, RZ, RZ, R4 ;  /* 0x000000ffff007224 */ /* 0x000fe200078e0004 */
[----:B------:R-:W-:Y:S01]  /*5ad0*/  I2FP.F32.S32 R3, R3 ;  /* 0x0000000300037245 */ /* 0x000fe20000201400 */
[----:B------:R-:W4:Y:S01]  /*5ae0*/  MUFU.TANH R11, R48 ;  /* 0x00000030000b7308 */ /* 0x000f220000002400 */
[----:B------:R-:W-:Y:S01]  /*5af0*/  I2FP.F32.S32 R2, R2 ;  /* 0x0000000200027245 */ /* 0x000fe20000201400 */
[----:B--2---:R-:W-:Y:S01]  /*5b00*/  VIADD R44, R31, 0xffffffb0 ;  /* 0xffffffb01f2c7836 */ /* 0x004fe20000000000 */
[----:B------:R-:W-:Y:S01]  /*5b10*/  I2FP.F32.S32 R0, R0 ;  /* 0x0000000000007245 */ /* 0x000fe20000201400 */
[----:B-1----:R-:W-:Y:S01]  /*5b20*/  FFMA.FTZ R65, R5, -R132, R13 ;  /* 0x8000008405417223 */ /* 0x002fe2000001000d */
[----:B------:R-:W-:-:S02]  /*5b30*/  VIADD R53, R31, 0xffffffd1 ;  /* 0xffffffd11f357836 */ /* 0x000fc40000000000 */
[-C--:B------:R-:W-:Y:S01]  /*5b40*/  FFMA.FTZ R71, R2, -R132.reuse, R9 ;  /* 0x8000008402477223 */ /* 0x080fe20000010009 */
[----:B------:R-:W-:Y:S01]  /*5b50*/  IMAD.IADD R2, R14, 0x1, -R43 ;  /* 0x000000010e027824 */ /* 0x000fe200078e0a2b */
[----:B------:R1:W-:Y:S01]  /*5b60*/  MUFU.TANH R16, R45 ;  /* 0x0000002d00107308 */ /* 0x0003e20000002400 */
[-C--:B------:R-:W-:Y:S01]  /*5b70*/  FFMA.FTZ R70, R0, -R132.reuse, R8 ;  /* 0x8000008400467223 */ /* 0x080fe20000010008 */
[----:B------:R-:W-:Y:S02]  /*5b80*/  IMAD.IADD R0, R14, 0x1, -R44 ;  /* 0x000000010e007824 */ /* 0x000fe400078e0a2c */
[----:B---3--:R-:W-:Y:S01]  /*5b90*/  FFMA.FTZ R66, R6, -R132, R15 ;  /* 0x8000008406427223 */ /* 0x008fe2000001000f */
[----:B------:R-:W-:Y:S01]  /*5ba0*/  IABS R6, R2 ;  /* 0x0000000200067213 */ /* 0x000fe20000000000 */
[----:B------:R-:W-:Y:S01]  /*5bb0*/  VIADD R52, R31, 0xffffffd0 ;  /* 0xffffffd01f347836 */ /* 0x000fe20000000000 */
[----:B------:R-:W-:Y:S01]  /*5bc0*/  ISETP.GE.AND P4, PT, R32, R84, PT ;  /* 0x000000542000720c */ /* 0x000fe20003f86270 */
[----:B------:R-:W-:Y:S01]  /*5bd0*/  FMUL.FTZ R160, R102, UR4 ;  /* 0x0000000466a07c20 */ /* 0x000fe20008410000 */
[----:B------:R2:W-:Y:S01]  /*5be0*/  MUFU.TANH R10, R46 ;  /* 0x0000002e000a7308 */ /* 0x0005e20000002400 */
[----:B----4-:R-:W-:Y:S01]  /*5bf0*/  FFMA.FTZ R69, R3, -R132, R11 ;  /* 0x8000008403457223 */ /* 0x010fe2000001000b */
[----:B------:R-:W-:Y:S01]  /*5c00*/  IABS R3, R0 ;  /* 0x0000000000037213 */ /* 0x000fe20000000000 */
[----:B------:R-:W-:Y:S01]  /*5c10*/  VIADD R48, R31, 0xffffffc1 ;  /* 0xffffffc11f307836 */ /* 0x000fe20000000000 */
[----:B------:R-:W-:Y:S01]  /*5c20*/  FSEL R103, R49, -INF , !P6 ;  /* 0xff80000031677808 */ /* 0x000fe20007000000 */
[----:B------:R-:W-:Y:S01]  /*5c30*/  FMUL.FTZ R190, R168, UR4 ;  /* 0x00000004a8be7c20 */ /* 0x000fe20008410000 */
[----:B------:R-:W-:Y:S01]  /*5c40*/  FSEL R100, R55, -INF , !P5 ;  /* 0xff80000037647808 */ /* 0x000fe20006800000 */
[----:B------:R-:W-:Y:S01]  /*5c50*/  FMUL.FTZ R200, R171, UR4 ;  /* 0x00000004abc87c20 */ /* 0x000fe20008410000 */
[----:B------:R-:W3:Y:S01]  /*5c60*/  MUFU.TANH R8, R28 ;  /* 0x0000001c00087308 */ /* 0x000ee20000002400 */
[----:B-1----:R-:W-:-:S02]  /*5c70*/  VIADD R45, R31, 0xffffffb1 ;  /* 0xffffffb11f2d7836 */ /* 0x002fc40000000000 */
[----:B------:R-:W-:Y:S02]  /*5c80*/  FMUL.FTZ R192, R170, UR4 ;  /* 0x00000004aac07c20 */ /* 0x000fe40008410000 */
[----:B------:R-:W-:-:S03]  /*5c90*/  IMAD.IADD R4, R14, 0x1, -R45 ;  /* 0x000000010e047824 */ /* 0x000fc600078e0a2d */
[----:B------:R-:W1:Y:S01]  /*5ca0*/  MUFU.TANH R9, R29 ;  /* 0x0000001d00097308 */ /* 0x000e620000002400 */
[----:B--2---:R-:W-:Y:S01]  /*5cb0*/  VIADD R46, R31, 0xffffffb8 ;  /* 0xffffffb81f2e7836 */ /* 0x004fe20000000000 */
[----:B------:R-:W-:Y:S02]  /*5cc0*/  IABS R2, R4 ;  /* 0x0000000400027213 */ /* 0x000fe40000000000 */
[----:B------:R-:W-:Y:S02]  /*5cd0*/  IABS R4, R7 ;  /* 0x0000000700047213 */ /* 0x000fe40000000000 */
[----:B------:R-:W-:Y:S02]  /*5ce0*/  IADD3 R5, PT, PT, R14, -R46, RZ ;  /* 0x8000002e0e057210 */ /* 0x000fe40007ffe0ff */
[----:B------:R2:W-:Y:S02]  /*5cf0*/  MUFU.TANH R78, R56 ;  /* 0x00000038004e7308 */ /* 0x0005e40000002400 */
[----:B------:R-:W-:Y:S01]  /*5d00*/  IABS R0, R5 ;  /* 0x0000000500007213 */ /* 0x000fe20000000000 */
[----:B------:R-:W-:-:S02]  /*5d10*/  IMAD.MOV.U32 R5, RZ, RZ, R3 ;  /* 0x000000ffff057224 */ /* 0x000fc400078e0003 */
[----:B------:R-:W-:Y:S01]  /*5d20*/  IMAD.MOV.U32 R3, RZ, RZ, R2 ;  /* 0x000000ffff037224 */ /* 0x000fe200078e0002 */
[----:B------:R-:W-:Y:S01]  /*5d30*/  MOV R2, R0 ;  /* 0x0000000000027202 */ /* 0x000fe20000000f00 */
[----:B------:R-:W-:Y:S01]  /*5d40*/  IMAD.MOV.U32 R0, RZ, RZ, R4 ;  /* 0x000000ffff007224 */ /* 0x000fe200078e0004 */
[----:B------:R-:W-:Y:S01]  /*5d50*/  I2FP.F32.S32 R5, R5 ;  /* 0x0000000500057245 */ /* 0x000fe20000201400 */
[----:B------:R-:W4:Y:S01]  /*5d60*/  MUFU.TANH R7, R25 ;  /* 0x0000001900077308 */ /* 0x000f220000002400 */
[----:B------:R-:W-:Y:S02]  /*5d70*/  I2FP.F32.S32 R2, R2 ;  /* 0x0000000200027245 */ /* 0x000fe40000201400 */
[----:B------:R-:W-:Y:S01]  /*5d80*/  I2FP.F32.S32 R0, R0 ;  /* 0x0000000000007245 */ /* 0x000fe20000201400 */
[-C--:B------:R-:W-:Y:S01]  /*5d90*/  FFMA.FTZ R72, R5, -R132.reuse, R12 ;  /* 0x8000008405487223 */ /* 0x080fe2000001000c */
[----:B------:R-:W-:Y:S01]  /*5da0*/  I2FP.F32.S32 R3, R3 ;  /* 0x0000000300037245 */ /* 0x000fe20000201400 */
[----:B---3--:R-:W-:Y:S01]  /*5db0*/  FFMA.FTZ R75, R2, -R132, R8 ;  /* 0x80000084024b7223 */ /* 0x008fe20000010008 */
[----:B------:R-:W-:Y:S01]  /*5dc0*/  I2FP.F32.S32 R4, R6 ;  /* 0x0000000600047245 */ /* 0x000fe20000201400 */
[----:B--2---:R-:W-:-:S02]  /*5dd0*/  VIADD R56, R31, 0xffffffc0 ;  /* 0xffffffc01f387836 */ /* 0x004fc40000000000 */
[-C--:B-1----:R-:W-:Y:S01]  /*5de0*/  FFMA.FTZ R91, R0, -R132.reuse, R9 ;  /* 0x80000084005b7223 */ /* 0x082fe20000010009 */
[C---:B------:R-:W-:Y:S02]  /*5df0*/  IMAD.IADD R0, R14.reuse, 0x1, -R48 ;  /* 0x000000010e007824 */ /* 0x040fe400078e0a30 */
[----:B------:R-:W-:Y:S01]  /*5e00*/  FFMA.FTZ R76, R3, -R132, R10 ;  /* 0x80000084034c7223 */ /* 0x000fe2000001000a */
[C---:B------:R-:W-:Y:S01]  /*5e10*/  IMAD.IADD R2, R14.reuse, 0x1, -R56 ;  /* 0x000000010e027824 */ /* 0x040fe200078e0a38 */
[C---:B------:R-:W-:Y:S01]  /*5e20*/  IADD3 R3, PT, PT, R14.reuse, -R58, RZ ;  /* 0x8000003a0e037210 */ /* 0x040fe20007ffe0ff */
[----:B------:R-:W-:Y:S02]  /*5e30*/  IMAD.IADD R5, R14, 0x1, -R50 ;  /* 0x000000010e057824 */ /* 0x000fe400078e0a32 */
[----:B------:R-:W-:Y:S01]  /*5e40*/  FFMA.FTZ R73, R4, -R132, R16 ;  /* 0x8000008404497223 */ /* 0x000fe20000010010 */
[----:B------:R-:W1:Y:S01]  /*5e50*/  MUFU.TANH R11, R39 ;  /* 0x00000027000b7308 */ /* 0x000e620000002400 */
[----:B------:R-:W-:-:S02]  /*5e60*/  IABS R4, R2 ;  /* 0x0000000200047213 */ /* 0x000fc40000000000 */
[----:B------:R-:W-:Y:S02]  /*5e70*/  IABS R2, R0 ;  /* 0x0000000000027213 */ /* 0x000fe40000000000 */
[----:B------:R-:W-:Y:S02]  /*5e80*/  IABS R0, R3 ;  /* 0x0000000300007213 */ /* 0x000fe40000000000 */
[----:B------:R-:W-:Y:S01]  /*5e90*/  IABS R3, R5 ;  /* 0x0000000500037213 */ /* 0x000fe20000000000 */
[----:B------:R-:W2:Y:S01]  /*5ea0*/  MUFU.TANH R6, R26 ;  /* 0x0000001a00067308 */ /* 0x000ea20000002400 */
[----:B------:R-:W-:Y:S02]  /*5eb0*/  IMAD.MOV.U32 R5, RZ, RZ, R4 ;  /* 0x000000ffff057224 */ /* 0x000fe400078e0004 */
[----:B------:R-:W-:Y:S01]  /*5ec0*/  IMAD.MOV.U32 R4, RZ, RZ, R2 ;  /* 0x000000ffff047224 */ /* 0x000fe200078e0002 */
[----:B------:R-:W-:Y:S01]  /*5ed0*/  MOV R2, R0 ;  /* 0x0000000000027202 */ /* 0x000fe20000000f00 */
[----:B------:R-:W-:Y:S01]  /*5ee0*/  IMAD.MOV.U32 R0, RZ, RZ, R3 ;  /* 0x000000ffff007224 */ /* 0x000fe200078e0003 */
[----:B------:R-:W-:-:S02]  /*5ef0*/  I2FP.F32.S32 R5, R5 ;  /* 0x0000000500057245 */ /* 0x000fc40000201400 */
[----:B------:R-:W3:Y:S01]  /*5f00*/  MUFU.TANH R13, R30 ;  /* 0x0000001e000d7308 */ /* 0x000ee20000002400 */
[----:B------:R-:W-:Y:S02]  /*5f10*/  I2FP.F32.S32 R2, R2 ;  /* 0x0000000200027245 */ /* 0x000fe40000201400 */
[----:B------:R-:W-:Y:S01]  /*5f20*/  I2FP.F32.S32 R3, R4 ;  /* 0x0000000400037245 */ /* 0x000fe20000201400 */
[----:B------:R-:W-:Y:S01]  /*5f30*/  IMAD.IADD R4, R14, 0x1, -R59 ;  /* 0x000000010e047824 */ /* 0x000fe200078e0a3b */
[----:B------:R-:W-:Y:S01]  /*5f40*/  I2FP.F32.S32 R0, R0 ;  /* 0x0000000000007245 */ /* 0x000fe20000201400 */
[-C--:B----4-:R-:W-:Y:S01]  /*5f50*/  FFMA.FTZ R94, R2, -R132.reuse, R7 ;  /* 0x80000084025e7223 */ /* 0x090fe20000010007 */
[C---:B------:R-:W-:Y:S02]  /*5f60*/  IMAD.IADD R2, R14.reuse, 0x1, -R52 ;  /* 0x000000010e027824 */ /* 0x040fe400078e0a34 */
[----:B-1----:R-:W-:Y:S01]  /*5f70*/  FFMA.FTZ R92, R3, -R132, R11 ;  /* 0x80000084035c7223 */ /* 0x002fe2000001000b */
[----:B------:R-:W-:-:S02]  /*5f80*/  IMAD.IADD R3, R14, 0x1, -R57 ;  /* 0x000000010e037824 */ /* 0x000fc400078e0a39 */
[-C--:B--2---:R-:W-:Y:S01]  /*5f90*/  FFMA.FTZ R95, R0, -R132.reuse, R6 ;  /* 0x80000084005f7223 */ /* 0x084fe20000010006 */
[C---:B------:R-:W-:Y:S01]  /*5fa0*/  IADD3 R0, PT, PT, R14.reuse, -R53, RZ ;  /* 0x800000350e007210 */ /* 0x040fe20007ffe0ff */
[C---:B------:R-:W-:Y:S01]  /*5fb0*/  IMAD.IADD R6, R14.reuse, 0x1, -R60 ;  /* 0x000000010e067824 */ /* 0x040fe200078e0a3c */
[----:B------:R1:W-:Y:S01]  /*5fc0*/  MUFU.TANH R7, R63 ;  /* 0x0000003f00077308 */ /* 0x0003e20000002400 */
[----:B------:R-:W-:Y:S02]  /*5fd0*/  VIADD R11, R14, 0x48 ;  /* 0x000000480e0b7836 */ /* 0x000fe40000000000 */
[----:B---3--:R-:W-:Y:S01]  /*5fe0*/  FFMA.FTZ R85, R5, -R132, R13 ;  /* 0x8000008405557223 */ /* 0x008fe2000001000d */
[----:B------:R-:W-:Y:S02]  /*5ff0*/  IABS R5, R2 ;  /* 0x0000000200057213 */ /* 0x000fe40000000000 */
[----:B------:R-:W-:Y:S02]  /*6000*/  IABS R2, R0 ;  /* 0x0000000000027213 */ /* 0x000fe40000000000 */
[----:B------:R-:W2:Y:S01]  /*6010*/  MUFU.TANH R8, R19 ;  /* 0x0000001300087308 */ /* 0x000ea20000002400 */
[----:B------:R-:W-:-:S02]  /*6020*/  IABS R0, R3 ;  /* 0x0000000300007213 */ /* 0x000fc40000000000 */
[----:B------:R-:W-:Y:S02]  /*6030*/  IABS R3, R4 ;  /* 0x0000000400037213 */ /* 0x000fe40000000000 */
[----:B------:R-:W-:Y:S02]  /*6040*/  IABS R4, R6 ;  /* 0x0000000600047213 */ /* 0x000fe40000000000 */
[----:B------:R-:W-:Y:S01]  /*6050*/  MOV R6, R5 ;  /* 0x0000000500067202 */ /* 0x000fe20000000f00 */
[----:B------:R-:W3:Y:S01]  /*6060*/  MUFU.TANH R12, R22 ;  /* 0x00000016000c7308 */ /* 0x000ee20000002400 */
[----:B------:R-:W-:Y:S01]  /*6070*/  IMAD.MOV.U32 R5, RZ, RZ, R2 ;  /* 0x000000ffff057224 */ /* 0x000fe200078e0002 */
[----:B------:R-:W-:Y:S01]  /*6080*/  IADD3 R13, PT, PT, R14, 0x8, RZ ;  /* 0x000000080e0d7810 */ /* 0x000fe20007ffe0ff */
[----:B------:R-:W-:Y:S01]  /*6090*/  IMAD.MOV.U32 R2, RZ, RZ, R0 ;  /* 0x000000ffff027224 */ /* 0x000fe200078e0000 */
[----:B------:R-:W-:Y:S01]  /*60a0*/  I2FP.F32.S32 R6, R6 ;  /* 0x0000000600067245 */ /* 0x000fe20000201400 */
[----:B------:R-:W-:Y:S01]  /*60b0*/  IMAD.MOV.U32 R0, RZ, RZ, R3 ;  /* 0x000000ffff007224 */ /* 0x000fe200078e0003 */
[----:B------:R-:W-:Y:S01]  /*60c0*/  I2FP.F32.S32 R5, R5 ;  /* 0x0000000500057245 */ /* 0x000fe20000201400 */
[----:B-1----:R-:W-:Y:S01]  /*60d0*/  VIADD R63, R31, 0xffffffe8 ;  /* 0xffffffe81f3f7836 */ /* 0x002fe20000000000 */
[----:B------:R-:W1:Y:S01]  /*60e0*/  MUFU.TANH R9, R23 ;  /* 0x0000001700097308 */ /* 0x000e620000002400 */
[----:B------:R-:W-:-:S02]  /*60f0*/  I2FP.F32.S32 R3, R2 ;  /* 0x0000000200037245 */ /* 0x000fc40000201400 */
[----:B------:R-:W-:Y:S02]  /*6100*/  I2FP.F32.S32 R2, R0 ;  /* 0x0000000000027245 */ /* 0x000fe40000201400 */
[----:B------:R-:W-:Y:S01]  /*6110*/  I2FP.F32.S32 R0, R4 ;  /* 0x0000000400007245 */ /* 0x000fe20000201400 */
[-C--:B--2---:R-:W-:Y:S01]  /*6120*/  FFMA.FTZ R114, R3, -R132.reuse, R8 ;  /* 0x8000008403727223 */ /* 0x084fe20000010008 */
[----:B------:R-:W-:Y:S01]  /*6130*/  IMAD.IADD R3, R14, 0x1, -R63 ;  /* 0x000000010e037824 */ /* 0x000fe200078e0a3f */
[----:B------:R-:W2:Y:S01]  /*6140*/  MUFU.TANH R10, R27 ;  /* 0x0000001b000a7308 */ /* 0x000ea20000002400 */
[-C--:B---3--:R-:W-:Y:S01]  /*6150*/  FFMA.FTZ R107, R6, -R132.reuse, R12 ;  /* 0x80000084066b7223 */ /* 0x088fe2000001000c */
[----:B------:R-:W-:Y:S01]  /*6160*/  FFMA.FTZ R112, R0, -R132, R7 ;  /* 0x8000008400707223 */ /* 0x000fe20000010007 */
[C---:B------:R-:W-:Y:S02]  /*6170*/  IMAD.IADD R0, R14.reuse, 0x1, -R61 ;  /* 0x000000010e007824 */ /* 0x040fe400078e0a3d */
[----:B------:R-:W-:-:S02]  /*6180*/  VIADD R12, R14, 0x40 ;  /* 0x000000400e0c7836 */ /* 0x000fc40000000000 */
[----:B------:R-:W-:Y:S01]  /*6190*/  IMAD.IADD R4, R13, 0x1, -R17 ;  /* 0x000000010d047824 */ /* 0x000fe200078e0a11 */
[----:B------:R2:W-:Y:S01]  /*61a0*/  MUFU.TANH R23, R93 ;  /* 0x0000005d00177308 */ /* 0x0005e20000002400 */
[----:B-1----:R-:W-:Y:S01]  /*61b0*/  FFMA.FTZ R113, R2, -R132, R9 ;  /* 0x8000008402717223 */ /* 0x002fe20000010009 */
[----:B------:R-:W-:Y:S01]  /*61c0*/  IABS R2, R0 ;  /* 0x0000000000027213 */ /* 0x000fe20000000000 */
[----:B------:R-:W-:Y:S01]  /*61d0*/  IMAD.IADD R7, R11, 0x1, -R17 ;  /* 0x000000010b077824 */ /* 0x000fe200078e0a11 */
[----:B------:R-:W-:-:S03]  /*61e0*/  IABS R0, R3 ;  /* 0x0000000300007213 */ /* 0x000fc60000000000 */
[----:B------:R-:W-:Y:S01]  /*61f0*/  IMAD.MOV.U32 R6, RZ, RZ, R2 ;  /* 0x000000ffff067224 */ /* 0x000fe200078e0002 */
[----:B------:R-:W1:Y:S01]  /*6200*/  MUFU.TANH R9, R68 ;  /* 0x0000004400097308 */ /* 0x000e620000002400 */
[----:B------:R-:W-:Y:S01]  /*6210*/  IMAD.MOV.U32 R3, RZ, RZ, R0 ;  /* 0x000000ffff037224 */ /* 0x000fe200078e0000 */
[----:B------:R-:W-:Y:S02]  /*6220*/  IABS R2, R4 ;  /* 0x0000000400027213 */ /* 0x000fe40000000000 */
[----:B------:R-:W-:Y:S01]  /*6230*/  IABS R4, R7 ;  /* 0x0000000700047213 */ /* 0x000fe20000000000 */
[----:B------:R-:W-:Y:S01]  /*6240*/  IMAD.IADD R7, R11, 0x1, -R20 ;  /* 0x000000010b077824 */ /* 0x000fe200078e0a14 */
[----:B------:R-:W-:Y:S02]  /*6250*/  I2FP.F32.S32 R6, R6 ;  /* 0x0000000600067245 */ /* 0x000fe40000201400 */
[----:B------:R-:W3:Y:S01]  /*6260*/  MUFU.TANH R8, R67 ;  /* 0x0000004300087308 */ /* 0x000ee20000002400 */
[----:B--2---:R-:W-:Y:S01]  /*6270*/  FFMA.FTZ R93, R5, -R132, R10 ;  /* 0x80000084055d7223 */ /* 0x004fe2000001000a */
[----:B------:R-:W-:-:S04]  /*6280*/  IADD3 R5, PT, PT, -R17, R12, RZ ;  /* 0x0000000c11057210 */ /* 0x000fc80007ffe1ff */
[----:B------:R-:W-:Y:S02]  /*6290*/  IABS R0, R5 ;  /* 0x0000000500007213 */ /* 0x000fe40000000000 */
[----:B------:R-:W-:Y:S01]  /*62a0*/  I2FP.F32.S32 R5, R3 ;  /* 0x0000000300057245 */ /* 0x000fe20000201400 */
[----:B-1----:R-:W-:Y:S01]  /*62b0*/  FFMA.FTZ R110, R6, -R132, R9 ;  /* 0x80000084066e7223 */ /* 0x002fe20000010009 */
[----:B------:R-:W-:Y:S01]  /*62c0*/  MOV R3, R2 ;  /* 0x0000000200037202 */ /* 0x000fe20000000f00 */
[----:B------:R-:W-:Y:S01]  /*62d0*/  IMAD.MOV.U32 R2, RZ, RZ, R0 ;  /* 0x000000ffff027224 */ /* 0x000fe200078e0000 */
[----:B------:R-:W1:Y:S01]  /*62e0*/  MUFU.TANH R19, R97 ;  /* 0x0000006100137308 */ /* 0x000e620000002400 */
[----:B------:R-:W-:Y:S01]  /*62f0*/  IMAD.MOV.U32 R0, RZ, RZ, R4 ;  /* 0x000000ffff007224 */ /* 0x000fe200078e0004 */
[----:B------:R-:W-:Y:S01]  /*6300*/  I2FP.F32.S32 R3, R3 ;  /* 0x0000000300037245 */ /* 0x000fe20000201400 */
[----:B------:R-:W-:Y:S01]  /*6310*/  IMAD.IADD R4, R11, 0x1, -R18 ;  /* 0x000000010b047824 */ /* 0x000fe200078e0a12 */
[----:B------:R-:W-:Y:S01]  /*6320*/  I2FP.F32.S32 R2, R2 ;  /* 0x0000000200027245 */ /* 0x000fe20000201400 */
[----:B---3--:R-:W-:Y:S01]  /*6330*/  FFMA.FTZ R109, R5, -R132, R8 ;  /* 0x80000084056d7223 */ /* 0x008fe20000010008 */
[----:B------:R-:W-:Y:S01]  /*6340*/  I2FP.F32.S32 R0, R0 ;  /* 0x0000000000007245 */ /* 0x000fe20000201400 */
[----:B------:R-:W-:Y:S01]  /*6350*/  FFMA.FTZ R17, R3, -R132, R89 ;  /* 0x8000008403117223 */ /* 0x000fe20000010059 */
[----:B------:R-:W-:-:S02]  /*6360*/  IMAD.IADD R5, R12, 0x1, -R20 ;  /* 0x000000010c057824 */ /* 0x000fc400078e0a14 */
[-C--:B------:R-:W-:Y:S01]  /*6370*/  FFMA.FTZ R15, R2, -R132.reuse, R79 ;  /* 0x80000084020f7223 */ /* 0x080fe2000001004f */
[----:B------:R-:W-:Y:S02]  /*6380*/  IMAD.IADD R2, R13, 0x1, -R18 ;  /* 0x000000010d027824 */ /* 0x000fe400078e0a12 */
[----:B------:R-:W-:Y:S01]  /*6390*/  FFMA.FTZ R9, R0, -R132, R77 ;  /* 0x8000008400097223 */ /* 0x000fe2000001004d */
[----:B------:R-:W-:Y:S01]  /*63a0*/  IADD3 R0, PT, PT, -R18, R12, RZ ;  /* 0x0000000c12007210 */ /* 0x000fe20007ffe1ff */
[----:B------:R-:W-:Y:S01]  /*63b0*/  MUFU.TANH R22, R98 ;  /* 0x0000006200167308 */ /* 0x000fe20000002400 */
[----:B------:R-:W-:Y:S02]  /*63c0*/  FSEL R68, R51, -INF , !P1 ;  /* 0xff80000033447808 */ /* 0x000fe40004800000 */
[----:B------:R-:W-:Y:S02]  /*63d0*/  IABS R3, R0 ;  /* 0x0000000000037213 */ /* 0x000fe40000000000 */
[----:B------:R-:W-:-:S02]  /*63e0*/  IABS R0, R4 ;  /* 0x0000000400007213 */ /* 0x000fc40000000000 */
[----:B------:R-:W-:Y:S01]  /*63f0*/  IABS R4, R7 ;  /* 0x0000000700047213 */ /* 0x000fe20000000000 */
[----:B------:R-:W2:Y:S01]  /*6400*/  MUFU.TANH R24, R99 ;  /* 0x0000006300187308 */ /* 0x000ea20000002400 */
[----:B------:R-:W-:Y:S02]  /*6410*/  IABS R6, R2 ;  /* 0x0000000200067213 */ /* 0x000fe40000000000 */
[----:B------:R-:W-:Y:S02]  /*6420*/  IABS R2, R5 ;  /* 0x0000000500027213 */ /* 0x000fe40000000000 */
[----:B------:R-:W-:Y:S01]  /*6430*/  MOV R5, R3 ;  /* 0x0000000300057202 */ /* 0x000fe20000000f00 */
[----:B------:R-:W-:Y:S01]  /*6440*/  IMAD.MOV.U32 R3, RZ, RZ, R0 ;  /* 0x000000ffff037224 */ /* 0x000fe200078e0000 */
[----:B------:R-:W-:Y:S01]  /*6450*/  I2FP.F32.S32 R2, R2 ;  /* 0x0000000200027245 */ /* 0x000fe20000201400 */
[----:B------:R-:W-:Y:S01]  /*6460*/  IMAD.MOV.U32 R0, RZ, RZ, R4 ;  /* 0x000000ffff007224 */ /* 0x000fe200078e0004 */
[----:B------:R-:W-:Y:S01]  /*6470*/  I2FP.F32.S32 R4, R6 ;  /* 0x0000000600047245 */ /* 0x000fe20000201400 */
[----:B------:R-:W-:Y:S01]  /*6480*/  IMAD.IADD R6, R12, 0x1, -R32 ;  /* 0x000000010c067824 */ /* 0x000fe200078e0a20 */
[----:B------:R-:W-:Y:S01]  /*6490*/  I2FP.F32.S32 R3, R3 ;  /* 0x0000000300037245 */ /* 0x000fe20000201400 */
[----:B------:R-:W-:Y:S01]  /*64a0*/  FFMA.FTZ R10, R2, -R132, R74 ;  /* 0x80000084020a7223 */ /* 0x000fe2000001004a */
[----:B------:R-:W-:Y:S01]  /*64b0*/  I2FP.F32.S32 R0, R0 ;  /* 0x0000000000007245 */ /* 0x000fe20000201400 */
[----:B------:R-:W-:Y:S01]  /*64c0*/  IMAD.IADD R2, R13, 0x1, -R21 ;  /* 0x000000010d027824 */ /* 0x000fe200078e0a15 */
[----:B------:R-:W-:Y:S01]  /*64d0*/  I2FP.F32.S32 R5, R5 ;  /* 0x0000000500057245 */ /* 0x000fe20000201400 */
[-C--:B------:R-:W-:Y:S01]  /*64e0*/  FFMA.FTZ R16, R3, -R132.reuse, R88 ;  /* 0x8000008403107223 */ /* 0x080fe20000010058 */
[-C--:B------:R-:W-:Y:S01]  /*64f0*/  FFMA.FTZ R20, R4, -R132.reuse, R96 ;  /* 0x8000008404147223 */ /* 0x080fe20000010060 */
[----:B-1----:R-:W-:Y:S01]  /*6500*/  FFMA.FTZ R8, R0, -R132, R19 ;  /* 0x8000008400087223 */ /* 0x002fe20000010013 */
[----:B------:R-:W-:Y:S01]  /*6510*/  IADD3 R0, PT, PT, -R21, R12, RZ ;  /* 0x0000000c15007210 */ /* 0x000fe20007ffe1ff */
[----:B------:R-:W-:-:S02]  /*6520*/  IMAD.IADD R3, R11, 0x1, -R21 ;  /* 0x000000010b037824 */ /* 0x000fc400078e0a15 */
[----:B------:R-:W-:Y:S01]  /*6530*/  FFMA.FTZ R18, R5, -R132, R90 ;  /* 0x8000008405127223 */ /* 0x000fe2000001005a */
[----:B------:R-:W-:Y:S01]  /*6540*/  IMAD.IADD R4, R13, 0x1, -R32 ;  /* 0x000000010d047824 */ /* 0x000fe200078e0a20 */
[----:B------:R-:W-:Y:S01]  /*6550*/  IABS R5, R2 ;  /* 0x0000000200057213 */ /* 0x000fe20000000000 */
[----:B------:R-:W1:Y:S01]  /*6560*/  MUFU.TANH R7, R105 ;  /* 0x0000006900077308 */ /* 0x000e620000002400 */
[----:B------:R-:W-:Y:S02]  /*6570*/  IABS R2, R0 ;  /* 0x0000000000027213 */ /* 0x000fe40000000000 */
[----:B------:R-:W-:Y:S02]  /*6580*/  IABS R0, R3 ;  /* 0x0000000300007213 */ /* 0x000fe40000000000 */
[----:B------:R-:W-:Y:S02]  /*6590*/  IABS R3, R4 ;  /* 0x0000000400037213 */ /* 0x000fe40000000000 */
[----:B------:R-:W-:Y:S01]  /*65a0*/  IABS R4, R6 ;  /* 0x0000000600047213 */ /* 0x000fe20000000000 */
[----:B------:R-:W3:Y:S01]  /*65b0*/  MUFU.TANH R26, R108 ;  /* 0x0000006c001a7308 */ /* 0x000ee20000002400 */
[----:B------:R-:W-:Y:S01]  /*65c0*/  MOV R6, R5 ;  /* 0x0000000500067202 */ /* 0x000fe20000000f00 */
[----:B------:R-:W-:Y:S01]  /*65d0*/  IMAD.MOV.U32 R5, RZ, RZ, R2 ;  /* 0x000000ffff057224 */ /* 0x000fe200078e0002 */
[----:B------:R-:W-:Y:S01]  /*65e0*/  FSEL R88, R33, -INF , !P3 ;  /* 0xff80000021587808 */ /* 0x000fe20005800000 */
[----:B------:R-:W-:Y:S01]  /*65f0*/  IMAD.MOV.U32 R2, RZ, RZ, R3 ;  /* 0x000000ffff027224 */ /* 0x000fe200078e0003 */
[----:B------:R-:W-:Y:S01]  /*6600*/  I2FP.F32.S32 R6, R6 ;  /* 0x0000000600067245 */ /* 0x000fe20000201400 */
[----:B------:R-:W-:Y:S01]  /*6610*/  IMAD.MOV.U32 R3, RZ, RZ, R4 ;  /* 0x000000ffff037224 */ /* 0x000fe200078e0004 */
[----:B------:R-:W-:Y:S01]  /*6620*/  I2FP.F32.S32 R4, R0 ;  /* 0x0000000000047245 */ /* 0x000fe20000201400 */
[----:B------:R-:W-:Y:S01]  /*6630*/  MUFU.TANH R30, R106 ;  /* 0x0000006a001e7308 */ /* 0x000fe20000002400 */
[----:B------:R-:W-:Y:S01]  /*6640*/  I2FP.F32.S32 R2, R2 ;  /* 0x0000000200027245 */ /* 0x000fe20000201400 */
[-C--:B------:R-:W-:Y:S01]  /*6650*/  FFMA.FTZ R25, R6, -R132.reuse, R78 ;  /* 0x8000008406197223 */ /* 0x080fe2000001004e */
[----:B------:R-:W-:Y:S01]  /*6660*/  I2FP.F32.S32 R0, R3 ;  /* 0x0000000300007245 */ /* 0x000fe20000201400 */
[-C--:B--2---:R-:W-:Y:S01]  /*6670*/  FFMA.FTZ R21, R4, -R132.reuse, R24 ;  /* 0x8000008404157223 */ /* 0x084fe20000010018 */
[----:B------:R-:W-:Y:S01]  /*6680*/  I2FP.F32.S32 R5, R5 ;  /* 0x0000000500057245 */ /* 0x000fe20000201400 */
[----:B------:R-:W-:Y:S01]  /*6690*/  FFMA.FTZ R29, R2, -R132, R22 ;  /* 0x80000084021d7223 */ /* 0x000fe20000010016 */
[----:B------:R-:W-:-:S02]  /*66a0*/  IMAD.IADD R3, R13, 0x1, -R35 ;  /* 0x000000010d037824 */ /* 0x000fc400078e0a23 */
[-C--:B-1----:R-:W-:Y:S01]  /*66b0*/  FFMA.FTZ R28, R0, -R132.reuse, R7 ;  /* 0x80000084001c7223 */ /* 0x082fe20000010007 */
[----:B------:R-:W-:Y:S01]  /*66c0*/  IADD3 R0, PT, PT, -R32, R11, RZ ;  /* 0x0000000b20007210 */ /* 0x000fe20007ffe1ff */
[----:B------:R-:W-:Y:S01]  /*66d0*/  IMAD.IADD R2, R12, 0x1, -R35 ;  /* 0x000000010c027824 */ /* 0x000fe200078e0a23 */
[----:B------:R-:W-:Y:S01]  /*66e0*/  IADD3 R7, PT, PT, -R37, R13, RZ ;  /* 0x0000000d25077210 */ /* 0x000fe20007ffe1ff */
[----:B------:R-:W-:Y:S01]  /*66f0*/  FFMA.FTZ R23, R5, -R132, R23 ;  /* 0x8000008405177223 */ /* 0x000fe20000010017 */
[----:B------:R-:W-:Y:S01]  /*6700*/  IABS R4, R0 ;  /* 0x0000000000047213 */ /* 0x000fe20000000000 */
[----:B------:R-:W1:Y:S01]  /*6710*/  MUFU.TANH R19, R116 ;  /* 0x0000007400137308 */ /* 0x000e620000002400 */
[----:B------:R-:W-:Y:S01]  /*6720*/  IABS R5, R3 ;  /* 0x0000000300057213 */ /* 0x000fe20000000000 */
[----:B------:R-:W-:Y:S01]  /*6730*/  IMAD.IADD R6, R11, 0x1, -R35 ;  /* 0x000000010b067824 */ /* 0x000fe200078e0a23 */
[----:B------:R-:W-:Y:S01]  /*6740*/  IABS R2, R2 ;  /* 0x0000000200027213 */ /* 0x000fe20000000000 */
[----:B------:R-:W-:Y:S01]  /*6750*/  IMAD.MOV.U32 R3, RZ, RZ, R4 ;  /* 0x000000ffff037224 */ /* 0x000fe200078e0004 */
[----:B------:R-:W-:-:S02]  /*6760*/  IABS R7, R7 ;  /* 0x0000000700077213 */ /* 0x000fc40000000000 */
[----:B------:R-:W-:Y:S01]  /*6770*/  IABS R0, R6 ;  /* 0x0000000600007213 */ /* 0x000fe20000000000 */
[----:B------:R-:W2:Y:S01]  /*6780*/  MUFU.TANH R27, R115 ;  /* 0x00000073001b7308 */ /* 0x000ea20000002400 */
[----:B------:R-:W-:Y:S01]  /*6790*/  IMAD.MOV.U32 R4, RZ, RZ, R2 ;  /* 0x000000ffff047224 */ /* 0x000fe200078e0002 */
[----:B------:R-:W-:Y:S01]  /*67a0*/  I2FP.F32.S32 R2, R3 ;  /* 0x0000000300027245 */ /* 0x000fe20000201400 */
[----:B------:R-:W-:Y:S01]  /*67b0*/  IMAD.MOV.U32 R3, RZ, RZ, R7 ;  /* 0x000000ffff037224 */ /* 0x000fe200078e0007 */
[----:B------:R-:W-:Y:S02]  /*67c0*/  I2FP.F32.S32 R0, R0 ;  /* 0x0000000000007245 */ /* 0x000fe40000201400 */
[----:B------:R-:W-:Y:S01]  /*67d0*/  I2FP.F32.S32 R4, R4 ;  /* 0x0000000400047245 */ /* 0x000fe20000201400 */
[-C--:B---3--:R-:W-:Y:S01]  /*67e0*/  FFMA.FTZ R26, R2, -R132.reuse, R26 ;  /* 0x80000084021a7223 */ /* 0x088fe2000001001a */
[----:B------:R-:W-:Y:S01]  /*67f0*/  I2FP.F32.S32 R2, R3 ;  /* 0x0000000300027245 */ /* 0x000fe20000201400 */
[-C--:B-1----:R-:W-:Y:S01]  /*6800*/  FFMA.FTZ R19, R0, -R132.reuse, R19 ;  /* 0x8000008400137223 */ /* 0x082fe20000010013 */
[----:B------:R-:W-:Y:S01]  /*6810*/  I2FP.F32.S32 R5, R5 ;  /* 0x0000000500057245 */ /* 0x000fe20000201400 */
[-C--:B------:R-:W-:Y:S01]  /*6820*/  FFMA.FTZ R22, R4, -R132.reuse, R30 ;  /* 0x8000008404167223 */ /* 0x080fe2000001001e */
[----:B------:R-:W-:Y:S01]  /*6830*/  IMAD.IADD R0, R11, 0x1, -R37 ;  /* 0x000000010b007824 */ /* 0x000fe200078e0a25 */
[----:B------:R-:W-:Y:S01]  /*6840*/  FSEL R90, R9, -INF , !P3 ;  /* 0xff800000095a7808 */ /* 0x000fe20005800000 */
[----:B------:R-:W-:Y:S01]  /*6850*/  IMAD.IADD R4, R12, 0x1, -R38 ;  /* 0x000000010c047824 */ /* 0x000fe200078e0a26 */
[----:B------:R-:W-:Y:S01]  /*6860*/  IADD3 R6, PT, PT, -R38, R11, RZ ;  /* 0x0000000b26067210 */ /* 0x000fe20007ffe1ff */
[----:B------:R-:W-:Y:S01]  /*6870*/  MUFU.TANH R33, R124 ;  /* 0x0000007c00217308 */ /* 0x000fe20000002400 */
[----:B--2---:R-:W-:Y:S01]  /*6880*/  FFMA.FTZ R30, R2, -R132, R27 ;  /* 0x80000084021e7223 */ /* 0x004fe2000001001b */
[----:B------:R-:W-:Y:S01]  /*6890*/  IADD3 R2, PT, PT, -R37, R12, RZ ;  /* 0x0000000c25027210 */ /* 0x000fe20007ffe1ff */
[----:B------:R-:W-:Y:S01]  /*68a0*/  FFMA.FTZ R24, R5, -R132, R36 ;  /* 0x8000008405187223 */ /* 0x000fe20000010024 */
[----:B------:R-:W-:Y:S01]  /*68b0*/  IABS R0, R0 ;  /* 0x0000000000007213 */ /* 0x000fe20000000000 */
[----:B------:R-:W-:Y:S01]  /*68c0*/  IMAD.IADD R3, R13, 0x1, -R38 ;  /* 0x000000010d037824 */ /* 0x000fe200078e0a26 */
[----:B------:R-:W-:-:S02]  /*68d0*/  IABS R5, R2 ;  /* 0x0000000200057213 */ /* 0x000fc40000000000 */
[----:B------:R-:W1:Y:S01]  /*68e0*/  MUFU.TANH R9, R125 ;  /* 0x0000007d00097308 */ /* 0x000e620000002400 */
[----:B------:R-:W-:Y:S02]  /*68f0*/  IABS R2, R4 ;  /* 0x0000000400027213 */ /* 0x000fe40000000000 */
[----:B------:R-:W-:Y:S01]  /*6900*/  IABS R4, R6 ;  /* 0x0000000600047213 */ /* 0x000fe20000000000 */
[----:B------:R-:W-:Y:S01]  /*6910*/  IMAD.MOV.U32 R6, RZ, RZ, R5 ;  /* 0x000000ffff067224 */ /* 0x000fe200078e0005 */
[----:B------:R-:W-:Y:S01]  /*6920*/  IABS R3, R3 ;  /* 0x0000000300037213 */ /* 0x000fe20000000000 */
[----:B------:R-:W-:Y:S01]  /*6930*/  IMAD.MOV.U32 R5, RZ, RZ, R0 ;  /* 0x000000ffff057224 */ /* 0x000fe200078e0000 */
[----:B------:R-:W-:Y:S01]  /*6940*/  I2FP.F32.S32 R2, R2 ;  /* 0x0000000200027245 */ /* 0x000fe20000201400 */
[----:B------:R-:W2:Y:S01]  /*6950*/  MUFU.TANH R7, R127 ;  /* 0x0000007f00077308 */ /* 0x000ea20000002400 */
[----:B------:R-:W-:Y:S01]  /*6960*/  IMAD.MOV.U32 R0, RZ, RZ, R4 ;  /* 0x000000ffff007224 */ /* 0x000fe200078e0004 */
[----:B------:R-:W-:-:S02]  /*6970*/  I2FP.F32.S32 R3, R3 ;  /* 0x0000000300037245 */ /* 0x000fc40000201400 */
[----:B------:R-:W-:Y:S02]  /*6980*/  I2FP.F32.S32 R5, R5 ;  /* 0x0000000500057245 */ /* 0x000fe40000201400 */
[----:B------:R-:W-:Y:S02]  /*6990*/  I2FP.F32.S32 R0, R0 ;  /* 0x0000000000007245 */ /* 0x000fe40000201400 */
[----:B------:R-:W3:Y:S01]  /*69a0*/  MUFU.TANH R39, R117 ;  /* 0x0000007500277308 */ /* 0x000ee20000002400 */
[----:B------:R-:W-:Y:S01]  /*69b0*/  FSEL R82, R16, -INF , !P1 ;  /* 0xff80000010527808 */ /* 0x000fe20004800000 */
[-C--:B-1----:R-:W-:Y:S01]  /*69c0*/  FFMA.FTZ R16, R5, -R132.reuse, R9 ;  /* 0x8000008405107223 */ /* 0x082fe20000010009 */
[----:B------:R-:W-:Y:S01]  /*69d0*/  FSEL R51, R10, -INF , !P6 ;  /* 0xff8000000a337808 */ /* 0x000fe20007000000 */
[-C--:B------:R-:W-:Y:S01]  /*69e0*/  FFMA.FTZ R10, R2, -R132.reuse, R33 ;  /* 0x80000084020a7223 */ /* 0x080fe20000010021 */
[----:B------:R-:W-:Y:S01]  /*69f0*/  FSEL R89, R15, -INF , !P3 ;  /* 0xff8000000f597808 */ /* 0x000fe20005800000 */
[----:B------:R-:W-:Y:S01]  /*6a00*/  IMAD.IADD R5, R13, 0x1, -R41 ;  /* 0x000000010d057824 */ /* 0x000fe200078e0a29 */
[----:B------:R-:W-:Y:S01]  /*6a10*/  IADD3 R2, PT, PT, -R40, R13, RZ ;  /* 0x0000000d28027210 */ /* 0x000fe20007ffe1ff */
[----:B------:R-:W1:Y:S01]  /*6a20*/  MUFU.TANH R34, R119 ;  /* 0x0000007700227308 */ /* 0x000e620000002400 */
[----:B--2---:R-:W-:Y:S01]  /*6a30*/  FFMA.FTZ R9, R0, -R132, R7 ;  /* 0x8000008400097223 */ /* 0x004fe20000010007 */
[----:B------:R-:W-:Y:S01]  /*6a40*/  I2FP.F32.S32 R6, R6 ;  /* 0x0000000600067245 */ /* 0x000fe20000201400 */
[----:B------:R-:W-:Y:S01]  /*6a50*/  IMAD.IADD R0, R12, 0x1, -R40 ;  /* 0x000000010c007824 */ /* 0x000fe200078e0a28 */
[----:B------:R-:W-:-:S02]  /*6a60*/  IABS R4, R2 ;  /* 0x0000000200047213 */ /* 0x000fc40000000000 */
[----:B------:R-:W-:Y:S02]  /*6a70*/  FSEL R108, R17, -INF , !P3 ;  /* 0xff800000116c7808 */ /* 0x000fe40005800000 */
[----:B------:R-:W2:Y:S01]  /*6a80*/  MUFU.TANH R36, R126 ;  /* 0x0000007e00247308 */ /* 0x000ea20000002400 */
[----:B---3--:R-:W-:Y:S01]  /*6a90*/  FFMA.FTZ R15, R3, -R132, R39 ;  /* 0x80000084030f7223 */ /* 0x008fe20000010027 */
[----:B------:R-:W-:Y:S01]  /*6aa0*/  IMAD.IADD R3, R11, 0x1, -R40 ;  /* 0x000000010b037824 */ /* 0x000fe200078e0a28 */
[----:B------:R-:W-:Y:S02]  /*6ab0*/  IABS R2, R0 ;  /* 0x0000000000027213 */ /* 0x000fe40000000000 */
[----:B------:R-:W-:Y:S02]  /*6ac0*/  FSEL R67, R18, -INF , !P1 ;  /* 0xff80000012437808 */ /* 0x000fe40004800000 */
[----:B------:R-:W-:Y:S01]  /*6ad0*/  IABS R0, R3 ;  /* 0x0000000300007213 */ /* 0x000fe20000000000 */
[----:B------:R-:W3:Y:S01]  /*6ae0*/  MUFU.TANH R32, R136 ;  /* 0x0000008800207308 */ /* 0x000ee20000002400 */
[----:B-1----:R-:W-:Y:S01]  /*6af0*/  FFMA.FTZ R17, R6, -R132, R34 ;  /* 0x8000008406117223 */ /* 0x002fe20000010022 */
[----:B------:R-:W-:-:S02]  /*6b00*/  IADD3 R6, PT, PT, -R41, R12, RZ ;  /* 0x0000000c29067210 */ /* 0x000fc40007ffe1ff */
[----:B------:R-:W-:Y:S01]  /*6b10*/  IABS R3, R5 ;  /* 0x0000000500037213 */ /* 0x000fe20000000000 */
[----:B------:R-:W-:Y:S01]  /*6b20*/  IMAD.MOV.U32 R5, RZ, RZ, R4 ;  /* 0x000000ffff057224 */ /* 0x000fe200078e0004 */
[----:B------:R-:W-:Y:S01]  /*6b30*/  IABS R7, R6 ;  /* 0x0000000600077213 */ /* 0x000fe20000000000 */
[----:B------:R-:W-:Y:S01]  /*6b40*/  IMAD.MOV.U32 R6, RZ, RZ, R2 ;  /* 0x000000ffff067224 */ /* 0x000fe200078e0002 */
[----:B------:R-:W-:Y:S01]  /*6b50*/  FSEL R83, R8, -INF , !P6 ;  /* 0xff80000008537808 */ /* 0x000fe20007000000 */
[----:B------:R-:W1:Y:S01]  /*6b60*/  MUFU.TANH R18, R135 ;  /* 0x0000008700127308 */ /* 0x000e620000002400 */
[----:B------:R-:W-:Y:S01]  /*6b70*/  ISETP.GE.AND P3, PT, R35, R84, PT ;  /* 0x000000542300720c */ /* 0x000fe20003f66270 */
[----:B------:R-:W-:Y:S01]  /*6b80*/  IMAD.MOV.U32 R4, RZ, RZ, R0 ;  /* 0x000000ffff047224 */ /* 0x000fe200078e0000 */
[----:B------:R-:W-:Y:S02]  /*6b90*/  I2FP.F32.S32 R2, R5 ;  /* 0x0000000500027245 */ /* 0x000fe40000201400 */
[----:B------:R-:W-:Y:S01]  /*6ba0*/  MOV R0, R3 ;  /* 0x0000000300007202 */ /* 0x000fe20000000f00 */
[----:B------:R-:W-:Y:S01]  /*6bb0*/  IMAD.MOV.U32 R3, RZ, RZ, R7 ;  /* 0x000000ffff037224 */ /* 0x000fe200078e0007 */
[----:B------:R-:W-:Y:S01]  /*6bc0*/  I2FP.F32.S32 R6, R6 ;  /* 0x0000000600067245 */ /* 0x000fe20000201400 */
[----:B------:R-:W4:Y:S01]  /*6bd0*/  MUFU.TANH R8, R137 ;  /* 0x0000008900087308 */ /* 0x000f220000002400 */
[----:B--2---:R-:W-:Y:S01]  /*6be0*/  FFMA.FTZ R27, R2, -R132, R36 ;  /* 0x80000084021b7223 */ /* 0x004fe20000010024 */
[----:B------:R-:W-:Y:S01]  /*6bf0*/  I2FP.F32.S32 R2, R0 ;  /* 0x0000000000027245 */ /* 0x000fe20000201400 */
[C---:B------:R-:W-:Y:S01]  /*6c00*/  IMAD.IADD R7, R13.reuse, 0x1, -R43 ;  /* 0x000000010d077824 */ /* 0x040fe200078e0a2b */
[----:B------:R-:W-:Y:S01]  /*6c10*/  I2FP.F32.S32 R0, R3 ;  /* 0x0000000300007245 */ /* 0x000fe20000201400 */
[----:B------:R-:W-:Y:S01]  /*6c20*/  IMAD.IADD R3, R13, 0x1, -R42 ;  /* 0x000000010d037824 */ /* 0x000fe200078e0a2a */
[----:B------:R-:W-:-:S02]  /*6c30*/  I2FP.F32.S32 R4, R4 ;  /* 0x0000000400047245 */ /* 0x000fc40000201400 */
[----:B------:R-:W2:Y:S01]  /*6c40*/  MUFU.TANH R35, R134 ;  /* 0x0000008600237308 */ /* 0x000ea20000002400 */
[-C--:B---3--:R-:W-:Y:S01]  /*6c50*/  FFMA.FTZ R32, R0, -R132.reuse, R32 ;  /* 0x8000008400207223 */ /* 0x088fe20000010020 */
[----:B------:R-:W-:Y:S01]  /*6c60*/  IMAD.IADD R0, R11, 0x1, -R41 ;  /* 0x000000010b007824 */ /* 0x000fe200078e0a29 */
[----:B------:R-:W-:Y:S01]  /*6c70*/  FSEL R105, R20, -INF , !P1 ;  /* 0xff80000014697808 */ /* 0x000fe20004800000 */
[-C--:B-1----:R-:W-:Y:S01]  /*6c80*/  FFMA.FTZ R20, R6, -R132.reuse, R18 ;  /* 0x8000008406147223 */ /* 0x082fe20000010012 */
[----:B------:R-:W-:Y:S01]  /*6c90*/  FSEL R49, R23, -INF , !P5 ;  /* 0xff80000017317808 */ /* 0x000fe20006800000 */
[----:B------:R-:W-:Y:S01]  /*6ca0*/  IMAD.IADD R6, R11, 0x1, -R42 ;  /* 0x000000010b067824 */ /* 0x000fe200078e0a2a */
[----:B------:R-:W-:Y:S01]  /*6cb0*/  FSEL R80, R21, -INF , !P5 ;  /* 0xff80000015507808 */ /* 0x000fe20006800000 */
[----:B------:R-:W1:Y:S01]  /*6cc0*/  MUFU.TANH R33, R139 ;  /* 0x0000008b00217308 */ /* 0x000e620000002400 */
[----:B----4-:R-:W-:Y:S01]  /*6cd0*/  FFMA.FTZ R18, R4, -R132, R8 ;  /* 0x8000008404127223 */ /* 0x010fe20000010008 */
[----:B------:R-:W-:-:S02]  /*6ce0*/  IABS R4, R0 ;  /* 0x0000000000047213 */ /* 0x000fc40000000000 */
[----:B------:R-:W-:Y:S02]  /*6cf0*/  IABS R5, R3 ;  /* 0x0000000300057213 */ /* 0x000fe40000000000 */
[----:B------:R-:W-:Y:S01]  /*6d00*/  IABS R7, R7 ;  /* 0x0000000700077213 */ /* 0x000fe20000000000 */
[----:B------:R-:W-:Y:S01]  /*6d10*/  IMAD.MOV.U32 R3, RZ, RZ, R4 ;  /* 0x000000ffff037224 */ /* 0x000fe200078e0004 */
[----:B------:R-:W3:Y:S01]  /*6d20*/  MUFU.TANH R23, R140 ;  /* 0x0000008c00177308 */ /* 0x000ee20000002400 */
[----:B--2---:R-:W-:Y:S01]  /*6d30*/  FFMA.FTZ R34, R2, -R132, R35 ;  /* 0x8000008402227223 */ /* 0x004fe20000010023 */
[----:B------:R-:W-:Y:S02]  /*6d40*/  IADD3 R2, PT, PT, -R42, R12, RZ ;  /* 0x0000000c2a027210 */ /* 0x000fe40007ffe1ff */
[----:B------:R-:W-:Y:S02]  /*6d50*/  FSEL R104, R25, -INF , !P5 ;  /* 0xff80000019687808 */ /* 0x000fe40006800000 */
[----:B------:R-:W-:-:S02]  /*6d60*/  IABS R2, R2 ;  /* 0x0000000200027213 */ /* 0x000fc40000000000 */
[----:B------:R-:W2:Y:S01]  /*6d70*/  MUFU.TANH R21, R141 ;  /* 0x0000008d00157308 */ /* 0x000ea20000002400 */
[----:B------:R-:W-:Y:S02]  /*6d80*/  FSEL R74, R28, -INF , !P4 ;  /* 0xff8000001c4a7808 */ /* 0x000fe40006000000 */
[----:B------:R-:W-:Y:S02]  /*6d90*/  MOV R4, R2 ;  /* 0x0000000200047202 */ /* 0x000fe40000000f00 */
[----:B------:R-:W-:Y:S01]  /*6da0*/  I2FP.F32.S32 R2, R3 ;  /* 0x0000000300027245 */ /* 0x000fe20000201400 */
[----:B------:R-:W-:Y:S01]  /*6db0*/  IMAD.MOV.U32 R3, RZ, RZ, R7 ;  /* 0x000000ffff037224 */ /* 0x000fe200078e0007 */
[----:B------:R-:W-:Y:S01]  /*6dc0*/  IABS R0, R6 ;  /* 0x0000000600007213 */ /* 0x000fe20000000000 */
[----:B------:R-:W4:Y:S01]  /*6dd0*/  MUFU.TANH R8, R143 ;  /* 0x0000008f00087308 */ /* 0x000f220000002400 */
[----:B------:R-:W-:Y:S01]  /*6de0*/  I2FP.F32.S32 R4, R4 ;  /* 0x0000000400047245 */ /* 0x000fe20000201400 */
[----:B-1----:R-:W-:Y:S01]  /*6df0*/  FFMA.FTZ R28, R2, -R132, R33 ;  /* 0x80000084021c7223 */ /* 0x002fe20000010021 */
[----:B------:R-:W-:Y:S01]  /*6e00*/  I2FP.F32.S32 R2, R3 ;  /* 0x0000000300027245 */ /* 0x000fe20000201400 */
[----:B------:R-:W-:Y:S01]  /*6e10*/  IMAD.IADD R6, R11, 0x1, -R44 ;  /* 0x000000010b067824 */ /* 0x000fe200078e0a2c */
[----:B------:R-:W-:-:S02]  /*6e20*/  I2FP.F32.S32 R0, R0 ;  /* 0x0000000000007245 */ /* 0x000fc40000201400 */
[----:B------:R-:W-:Y:S01]  /*6e30*/  FSEL R99, R62, -INF , !P3 ;  /* 0xff8000003e637808 */ /* 0x000fe20005800000 */
[----:B------:R-:W1:Y:S01]  /*6e40*/  MUFU.TANH R25, R138 ;  /* 0x0000008a00197308 */ /* 0x000e620000002400 */
[----:B------:R-:W-:Y:S01]  /*6e50*/  FSEL R62, R22, -INF , !P3 ;  /* 0xff800000163e7808 */ /* 0x000fe20005800000 */
[-C--:B---3--:R-:W-:Y:S01]  /*6e60*/  FFMA.FTZ R33, R2, -R132.reuse, R23 ;  /* 0x8000008402217223 */ /* 0x088fe20000010017 */
[----:B------:R-:W-:Y:S01]  /*6e70*/  I2FP.F32.S32 R5, R5 ;  /* 0x0000000500057245 */ /* 0x000fe20000201400 */
[-C--:B--2---:R-:W-:Y:S01]  /*6e80*/  FFMA.FTZ R22, R4, -R132.reuse, R21 ;  /* 0x8000008404167223 */ /* 0x084fe20000010015 */
[C-C-:B------:R-:W-:Y:S01]  /*6e90*/  IMAD.IADD R2, R12.reuse, 0x1, -R43.reuse ;  /* 0x000000010c027824 */ /* 0x140fe200078e0a2b */
[----:B------:R-:W-:Y:S01]  /*6ea0*/  FSEL R81, R19, -INF , !P3 ;  /* 0xff80000013517808 */ /* 0x000fe20005800000 */
[----:B------:R-:W-:Y:S01]  /*6eb0*/  IMAD.IADD R4, R12, 0x1, -R44 ;  /* 0x000000010c047824 */ /* 0x000fe200078e0a2c */
[----:B------:R-:W-:Y:S01]  /*6ec0*/  FSEL R79, R26, -INF , !P4 ;  /* 0xff8000001a4f7808 */ /* 0x000fe20006000000 */
[----:B----4-:R-:W-:Y:S01]  /*6ed0*/  FFMA.FTZ R21, R0, -R132, R8 ;  /* 0x8000008400157223 */ /* 0x010fe20000010008 */
[----:B------:R-:W-:Y:S01]  /*6ee0*/  IMAD.IADD R0, R11, 0x1, -R43 ;  /* 0x000000010b007824 */ /* 0x000fe200078e0a2b */
[----:B------:R-:W2:Y:S01]  /*6ef0*/  MUFU.TANH R19, R147 ;  /* 0x0000009300137308 */ /* 0x000ea20000002400 */
[----:B------:R-:W-:-:S02]  /*6f00*/  FSEL R166, R29, -INF , !P4 ;  /* 0xff8000001da67808 */ /* 0x000fc40006000000 */
[----:B------:R-:W-:Y:S02]  /*6f10*/  FSEL R169, R24, -INF , !P3 ;  /* 0xff80000018a97808 */ /* 0x000fe40005800000 */
[----:B------:R-:W-:Y:S01]  /*6f20*/  IABS R0, R0 ;  /* 0x0000000000007213 */ /* 0x000fe20000000000 */
[----:B-1----:R-:W-:Y:S01]  /*6f30*/  FFMA.FTZ R26, R5, -R132, R25 ;  /* 0x80000084051a7223 */ /* 0x002fe20000010019 */
[----:B------:R-:W-:Y:S01]  /*6f40*/  IABS R5, R2 ;  /* 0x0000000200057213 */ /* 0x000fe20000000000 */
[----:B------:R-:W1:Y:S01]  /*6f50*/  MUFU.TANH R7, R149 ;  /* 0x0000009500077308 */ /* 0x000e620000002400 */
[----:B------:R-:W-:Y:S02]  /*6f60*/  IABS R2, R4 ;  /* 0x0000000400027213 */ /* 0x000fe40000000000 */
[----:B------:R-:W-:Y:S01]  /*6f70*/  IABS R4, R6 ;  /* 0x0000000600047213 */ /* 0x000fe20000000000 */
[----:B------:R-:W-:Y:S01]  /*6f80*/  IMAD.MOV.U32 R6, RZ, RZ, R5 ;  /* 0x000000ffff067224 */ /* 0x000fe200078e0005 */
[----:B------:R-:W-:-:S02]  /*6f90*/  IADD3 R3, PT, PT, -R44, R13, RZ ;  /* 0x0000000d2c037210 */ /* 0x000fc40007ffe1ff */
[----:B------:R-:W-:Y:S01]  /*6fa0*/  MOV R5, R0 ;  /* 0x0000000000057202 */ /* 0x000fe20000000f00 */
[----:B------:R-:W3:Y:S01]  /*6fb0*/  MUFU.TANH R29, R145 ;  /* 0x00000091001d7308 */ /* 0x000ee20000002400 */
[----:B------:R-:W-:Y:S01]  /*6fc0*/  IMAD.MOV.U32 R0, RZ, RZ, R4 ;  /* 0x000000ffff007224 */ /* 0x000fe200078e0004 */
[----:B------:R-:W-:Y:S02]  /*6fd0*/  ISETP.GE.AND P1, PT, R37, R84, PT ;  /* 0x000000542500720c */ /* 0x000fe40003f26270 */
[----:B------:R-:W-:Y:S02]  /*6fe0*/  IABS R3, R3 ;  /* 0x0000000300037213 */ /* 0x000fe40000000000 */
[----:B------:R-:W-:Y:S02]  /*6ff0*/  I2FP.F32.S32 R2, R2 ;  /* 0x0000000200027245 */ /* 0x000fe40000201400 */
[----:B------:R-:W4:Y:S01]  /*7000*/  MUFU.TANH R24, R144 ;  /* 0x0000009000187308 */ /* 0x000f220000002400 */
[----:B------:R-:W-:-:S02]  /*7010*/  FSEL R106, R54, -INF , !P6 ;  /* 0xff800000366a7808 */ /* 0x000fc40007000000 */
[----:B------:R-:W-:Y:S01]  /*7020*/  ISETP.GE.AND P6, PT, R38, R84, PT ;  /* 0x000000542600720c */ /* 0x000fe20003fc6270 */
[----:B------:R-:W-:Y:S01]  /*7030*/  FMUL.FTZ R38, R240, UR4 ;  /* 0x00000004f0267c20 */ /* 0x000fe20008410000 */
[----:B------:R-:W-:Y:S02]  /*7040*/  I2FP.F32.S32 R0, R0 ;  /* 0x0000000000007245 */ /* 0x000fe40000201400 */
[----:B------:R-:W-:Y:S01]  /*7050*/  FSEL R54, R17, -INF , !P1 ;  /* 0xff80000011367808 */ /* 0x000fe20004800000 */
[----:B------:R-:W5:Y:S01]  /*7060*/  MUFU.TANH R36, R142 ;  /* 0x0000008e00247308 */ /* 0x000f620000002400 */
[----:B------:R-:W-:Y:S01]  /*7070*/  I2FP.F32.S32 R5, R5 ;  /* 0x0000000500057245 */ /* 0x000fe20000201400 */
[-C--:B--2---:R-:W-:Y:S01]  /*7080*/  FFMA.FTZ R17, R2, -R132.reuse, R19 ;  /* 0x8000008402117223 */ /* 0x084fe20000010013 */
[----:B------:R-:W-:Y:S01]  /*7090*/  I2FP.F32.S32 R3, R3 ;  /* 0x0000000300037245 */ /* 0x000fe20000201400 */
[----:B------:R-:W-:Y:S01]  /*70a0*/  IMAD.IADD R2, R13, 0x1, -R45 ;  /* 0x000000010d027824 */ /* 0x000fe200078e0a2d */
[----:B------:R-:W-:Y:S01]  /*70b0*/  FSEL R102, R15, -INF , !P6 ;  /* 0xff8000000f667808 */ /* 0x000fe20007000000 */
[----:B-1----:R-:W-:Y:S01]  /*70c0*/  FFMA.FTZ R15, R0, -R132, R7 ;  /* 0x80000084000f7223 */ /* 0x002fe20000010007 */
[----:B------:R-:W-:Y:S01]  /*70d0*/  I2FP.F32.S32 R6, R6 ;  /* 0x0000000600067245 */ /* 0x000fe20000201400 */
[----:B------:R-:W-:Y:S01]  /*70e0*/  IMAD.IADD R0, R12, 0x1, -R45 ;  /* 0x000000010c007824 */ /* 0x000fe200078e0a2d */
[----:B------:R-:W1:Y:S01]  /*70f0*/  MUFU.TANH R37, R146 ;  /* 0x0000009200257308 */ /* 0x000e620000002400 */
[-C--:B---3--:R-:W-:Y:S01]  /*7100*/  FFMA.FTZ R23, R5, -R132.reuse, R29 ;  /* 0x8000008405177223 */ /* 0x088fe2000001001d */
[----:B----4-:R-:W-:Y:S01]  /*7110*/  FFMA.FTZ R24, R3, -R132, R24 ;  /* 0x8000008403187223 */ /* 0x010fe20000010018 */
[----:B------:R-:W-:Y:S01]  /*7120*/  IADD3 R3, PT, PT, -R45, R11, RZ ;  /* 0x0000000b2d037210 */ /* 0x000fe20007ffe1ff */
[----:B------:R-:W-:Y:S01]  /*7130*/  IMAD.IADD R5, R13, 0x1, -R46 ;  /* 0x000000010d057824 */ /* 0x000fe200078e0a2e */
[----:B------:R-:W-:-:S02]  /*7140*/  IABS R4, R2 ;  /* 0x0000000200047213 */ /* 0x000fc40000000000 */
[----:B------:R-:W-:Y:S01]  /*7150*/  IABS R2, R0 ;  /* 0x0000000000027213 */ /* 0x000fe20000000000 */
[----:B-----5:R-:W-:Y:S01]  /*7160*/  FFMA.FTZ R25, R6, -R132, R36 ;  /* 0x8000008406197223 */ /* 0x020fe20000010024 */
[----:B------:R-:W-:Y:S01]  /*7170*/  IMAD.IADD R6, R12, 0x1, -R46 ;  /* 0x000000010c067824 */ /* 0x000fe200078e0a2e */
[----:B------:R-:W-:Y:S01]  /*7180*/  FSEL R77, R16, -INF , !P1 ;  /* 0xff800000104d7808 */ /* 0x000fe20004800000 */
[----:B------:R-:W-:Y:S01]  /*7190*/  MUFU.TANH R8, R153 ;  /* 0x0000009900087308 */ /* 0x000fe20000002400 */
[----:B------:R-:W-:Y:S02]  /*71a0*/  IABS R0, R3 ;  /* 0x0000000300007213 */ /* 0x000fe40000000000 */
[----:B------:R-:W-:Y:S01]  /*71b0*/  IABS R3, R5 ;  /* 0x0000000500037213 */ /* 0x000fe20000000000 */
[----:B------:R-:W-:Y:S01]  /*71c0*/  IMAD.MOV.U32 R5, RZ, RZ, R4 ;  /* 0x000000ffff057224 */ /* 0x000fe200078e0004 */
[----:B------:R-:W-:Y:S01]  /*71d0*/  IABS R7, R6 ;  /* 0x0000000600077213 */ /* 0x000fe20000000000 */
[----:B------:R-:W-:Y:S01]  /*71e0*/  IMAD.MOV.U32 R4, RZ, RZ, R0 ;  /* 0x000000ffff047224 */ /* 0x000fe200078e0000 */
[----:B------:R-:W-:Y:S01]  /*71f0*/  FSEL R55, R10, -INF , !P6 ;  /* 0xff8000000a377808 */ /* 0x000fe20007000000 */
[----:B------:R-:W2:Y:S01]  /*7200*/  MUFU.TANH R16, R150 ;  /* 0x0000009600107308 */ /* 0x000ea20000002400 */
[----:B------:R-:W-:Y:S01]  /*7210*/  MOV R6, R2 ;  /* 0x0000000200067202 */ /* 0x000fe20000000f00 */
[----:B------:R-:W-:Y:S01]  /*7220*/  IMAD.MOV.U32 R0, RZ, RZ, R3 ;  /* 0x000000ffff007224 */ /* 0x000fe200078e0003 */
[----:B------:R-:W-:Y:S01]  /*7230*/  I2FP.F32.S32 R2, R5 ;  /* 0x0000000500027245 */ /* 0x000fe20000201400 */
[----:B------:R-:W-:Y:S01]  /*7240*/  IMAD.MOV.U32 R3, RZ, RZ, R7 ;  /* 0x000000ffff037224 */ /* 0x000fe200078e0007 */
[----:B------:R-:W-:Y:S01]  /*7250*/  ISETP.GE.AND P5, PT, R40, R84, PT ;  /* 0x000000542800720c */ /* 0x000fe20003fa6270 */
[----:B------:R-:W-:Y:S01]  /*7260*/  FMUL.FTZ R40, R241, UR4 ;  /* 0x00000004f1287c20 */ /* 0x000fe20008410000 */
[----:B------:R-:W-:Y:S01]  /*7270*/  I2FP.F32.S32 R4, R4 ;  /* 0x0000000400047245 */ /* 0x000fe20000201400 */
[----:B------:R-:W3:Y:S01]  /*7280*/  MUFU.TANH R10, R151 ;  /* 0x00000097000a7308 */ /* 0x000ee20000002400 */
[----:B-1----:R-:W-:Y:S01]  /*7290*/  FFMA.FTZ R29, R2, -R132, R37 ;  /* 0x80000084021d7223 */ /* 0x002fe20000010025 */
[----:B------:R-:W-:-:S02]  /*72a0*/  I2FP.F32.S32 R2, R0 ;  /* 0x0000000000027245 */ /* 0x000fc40000201400 */
[----:B------:R-:W-:Y:S01]  /*72b0*/  I2FP.F32.S32 R0, R3 ;  /* 0x0000000300007245 */ /* 0x000fe20000201400 */
[--C-:B------:R-:W-:Y:S01]  /*72c0*/  IMAD.IADD R3, R13, 0x1, -R47.reuse ;  /* 0x000000010d037824 */ /* 0x100fe200078e0a2f */
[----:B------:R-:W-:Y:S02]  /*72d0*/  FSEL R78, R9, -INF , !P6 ;  /* 0xff800000094e7808 */ /* 0x000fe40007000000 */
[----:B------:R-:W1:Y:S01]  /*72e0*/  MUFU.TANH R35, R148 ;  /* 0x0000009400237308 */ /* 0x000e620000002400 */
[-C--:B--2---:R-:W-:Y:S01]  /*72f0*/  FFMA.FTZ R19, R2, -R132.reuse, R16 ;  /* 0x8000008402137223 */ /* 0x084fe20000010010 */
[----:B------:R-:W-:Y:S01]  /*7300*/  FFMA.FTZ R16, R0, -R132, R8 ;  /* 0x8000008400107223 */ /* 0x000fe20000010008 */
[----:B------:R-:W-:Y:S01]  /*7310*/  IADD3 R0, PT, PT, -R46, R11, RZ ;  /* 0x0000000b2e007210 */ /* 0x000fe20007ffe1ff */
[----:B------:R-:W-:Y:S01]  /*7320*/  IMAD.IADD R2, R12, 0x1, -R47 ;  /* 0x000000010c027824 */ /* 0x000fe200078e0a2f */
[----:B------:R-:W-:Y:S02]  /*7330*/  FSEL R162, R18, -INF , !P5 ;  /* 0xff80000012a27808 */ /* 0x000fe40006800000 */
[----:B------:R-:W-:Y:S01]  /*7340*/  I2FP.F32.S32 R6, R6 ;  /* 0x0000000600067245 */ /* 0x000fe20000201400 */
[----:B------:R-:W2:Y:S01]  /*7350*/  MUFU.TANH R9, R160 ;  /* 0x000000a000097308 */ /* 0x000ea20000002400 */
[----:B---3--:R-:W-:Y:S01]  /*7360*/  FFMA.FTZ R18, R4, -R132, R10 ;  /* 0x8000008404127223 */ /* 0x008fe2000001000a */
[----:B------:R-:W-:-:S02]  /*7370*/  IABS R4, R0 ;  /* 0x0000000000047213 */ /* 0x000fc40000000000 */
[----:B------:R-:W-:Y:S02]  /*7380*/  FSEL R157, R20, -INF , !P5 ;  /* 0xff800000149d7808 */ /* 0x000fe40006800000 */
[----:B------:R-:W-:Y:S02]  /*7390*/  IADD3 R7, PT, PT, -R56, R13, RZ ;  /* 0x0000000d38077210 */ /* 0x000fe40007ffe1ff */
[----:B------:R-:W3:Y:S01]  /*73a0*/  MUFU.TANH R10, R163 ;  /* 0x000000a3000a7308 */ /* 0x000ee20000002400 */
[----:B-1----:R-:W-:Y:S01]  /*73b0*/  FFMA.FTZ R20, R6, -R132, R35 ;  /* 0x8000008406147223 */ /* 0x002fe20000010023 */
[----:B------:R-:W-:Y:S01]  /*73c0*/  FSEL R101, R30, -INF , !P1 ;  /* 0xff8000001e657808 */ /* 0x000fe20004800000 */
[----:B------:R-:W-:Y:S01]  /*73d0*/  IMAD.IADD R6, R11, 0x1, -R47 ;  /* 0x000000010b067824 */ /* 0x000fe200078e0a2f */
[----:B------:R-:W-:Y:S01]  /*73e0*/  IABS R5, R3 ;  /* 0x0000000300057213 */ /* 0x000fe20000000000 */
[----:B------:R-:W-:Y:S01]  /*73f0*/  IMAD.MOV.U32 R3, RZ, RZ, R4 ;  /* 0x000000ffff037224 */ /* 0x000fe200078e0004 */
[----:B------:R-:W-:-:S02]  /*7400*/  IABS R2, R2 ;  /* 0x0000000200027213 */ /* 0x000fc40000000000 */
[----:B------:R-:W1:Y:S01]  /*7410*/  MUFU.TANH R8, R161 ;  /* 0x000000a100087308 */ /* 0x000e620000002400 */
[----:B------:R-:W-:Y:S02]  /*7420*/  IABS R7, R7 ;  /* 0x0000000700077213 */ /* 0x000fe40000000000 */
[----:B------:R-:W-:Y:S01]  /*7430*/  IABS R0, R6 ;  /* 0x0000000600007213 */ /* 0x000fe20000000000 */
[----:B------:R-:W-:Y:S01]  /*7440*/  IMAD.MOV.U32 R4, RZ, RZ, R2 ;  /* 0x000000ffff047224 */ /* 0x000fe200078e0002 */
[----:B------:R-:W-:Y:S01]  /*7450*/  I2FP.F32.S32 R2, R3 ;  /* 0x0000000300027245 */ /* 0x000fe20000201400 */
[----:B------:R-:W-:Y:S01]  /*7460*/  IMAD.MOV.U32 R3, RZ, RZ, R7 ;  /* 0x000000ffff037224 */ /* 0x000fe200078e0007 */
[----:B------:R-:W-:Y:S01]  /*7470*/  ISETP.GE.AND P3, PT, R42, R84, PT ;  /* 0x000000542a00720c */ /* 0x000fe20003f66270 */
[----:B------:R-:W4:Y:S01]  /*7480*/  MUFU.TANH R30, R154 ;  /* 0x0000009a001e7308 */ /* 0x000f220000002400 */
[----:B------:R-:W-:Y:S01]  /*7490*/  I2FP.F32.S32 R0, R0 ;  /* 0x0000000000007245 */ /* 0x000fe20000201400 */
[-C--:B--2---:R-:W-:Y:S01]  /*74a0*/  FFMA.FTZ R9, R2, -R132.reuse, R9 ;  /* 0x8000008402097223 */ /* 0x084fe20000010009 */
[----:B------:R-:W-:Y:S01]  /*74b0*/  I2FP.F32.S32 R2, R3 ;  /* 0x0000000300027245 */ /* 0x000fe20000201400 */
[----:B------:R-:W-:Y:S01]  /*74c0*/  IMAD.IADD R3, R13, 0x1, -R48 ;  /* 0x000000010d037824 */ /* 0x000fe200078e0a30 */
[----:B------:R-:W-:Y:S01]  /*74d0*/  FSEL R142, R22, -INF , !P3 ;  /* 0xff800000168e7808 */ /* 0x000fe20005800000 */
[----:B---3--:R-:W-:Y:S01]  /*74e0*/  FFMA.FTZ R22, R0, -R132, R10 ;  /* 0x8000008400167223 */ /* 0x008fe2000001000a */
[----:B------:R-:W-:Y:S01]  /*74f0*/  I2FP.F32.S32 R4, R4 ;  /* 0x0000000400047245 */ /* 0x000fe20000201400 */
[----:B------:R-:W2:Y:S01]  /*7500*/  MUFU.TANH R36, R152 ;  /* 0x0000009800247308 */ /* 0x000ea20000002400 */
[----:B------:R-:W-:Y:S01]  /*7510*/  IADD3 R0, PT, PT, -R56, R11, RZ ;  /* 0x0000000b38007210 */ /* 0x000fe20007ffe1ff */
[----:B------:R-:W-:Y:S01]  /*7520*/  IMAD.IADD R6, R11, 0x1, -R48 ;  /* 0x000000010b067824 */ /* 0x000fe200078e0a30 */
[----:B------:R-:W-:-:S02]  /*7530*/  FSEL R98, R64, -INF , !P4 ;  /* 0xff80000040627808 */ /* 0x000fc40006000000 */
[----:B------:R-:W-:Y:S02]  /*7540*/  FSEL R158, R27, -INF , !P5 ;  /* 0xff8000001b9e7808 */ /* 0x000fe40006800000 */
[----:B------:R-:W-:Y:S01]  /*7550*/  FSEL R149, R21, -INF , !P3 ;  /* 0xff80000015957808 */ /* 0x000fe20005800000 */
[----:B------:R-:W3:Y:S01]  /*7560*/  MUFU.TANH R27, R130 ;  /* 0x00000082001b7308 */ /* 0x000ee20000002400 */
[----:B------:R-:W-:Y:S01]  /*7570*/  ISETP.GE.AND P4, PT, R41, R84, PT ;  /* 0x000000542900720c */ /* 0x000fe20003f86270 */
[-C--:B-1----:R-:W-:Y:S01]  /*7580*/  FFMA.FTZ R21, R2, -R132.reuse, R8 ;  /* 0x8000008402157223 */ /* 0x082fe20000010008 */
[----:B------:R-:W-:Y:S01]  /*7590*/  FSEL R163, R26, -INF , !P3 ;  /* 0xff8000001aa37808 */ /* 0x000fe20005800000 */
[----:B----4-:R-:W-:Y:S01]  /*75a0*/  FFMA.FTZ R26, R4, -R132, R30 ;  /* 0x80000084041a7223 */ /* 0x010fe2000001001e */
[----:B------:R-:W-:Y:S01]  /*75b0*/  I2FP.F32.S32 R5, R5 ;  /* 0x0000000500057245 */ /* 0x000fe20000201400 */
[----:B------:R-:W-:Y:S01]  /*75c0*/  IMAD.IADD R2, R12, 0x1, -R48 ;  /* 0x000000010c027824 */ /* 0x000fe200078e0a30 */
[----:B------:R-:W-:Y:S01]  /*75d0*/  IABS R4, R0 ;  /* 0x0000000000047213 */ /* 0x000fe20000000000 */
[----:B------:R-:W-:Y:S01]  /*75e0*/  MUFU.TANH R10, R128 ;  /* 0x00000080000a7308 */ /* 0x000fe20000002400 */
[----:B------:R-:W-:-:S02]  /*75f0*/  FSEL R168, R34, -INF , !P4 ;  /* 0xff80000022a87808 */ /* 0x000fc40006000000 */
[----:B------:R-:W-:Y:S01]  /*7600*/  FSEL R147, R28, -INF , !P4 ;  /* 0xff8000001c937808 */ /* 0x000fe20006000000 */
[----:B--2---:R-:W-:Y:S01]  /*7610*/  FFMA.FTZ R28, R5, -R132, R36 ;  /* 0x80000084051c7223 */ /* 0x004fe20000010024 */
[----:B------:R-:W-:Y:S01]  /*7620*/  IADD3 R7, PT, PT, -R58, R13, RZ ;  /* 0x0000000d3a077210 */ /* 0x000fe20007ffe1ff */
[----:B------:R-:W-:Y:S01]  /*7630*/  FMUL.FTZ R36, R199, UR4 ;  /* 0x00000004c7247c20 */ /* 0x000fe20008410000 */
[----:B------:R-:W-:Y:S01]  /*7640*/  FSEL R145, R32, -INF , !P4 ;  /* 0xff80000020917808 */ /* 0x000fe20006000000 */
[----:B------:R-:W1:Y:S01]  /*7650*/  MUFU.TANH R34, R164 ;  /* 0x000000a400227308 */ /* 0x000e620000002400 */
[----:B------:R-:W-:Y:S01]  /*7660*/  IABS R5, R3 ;  /* 0x0000000300057213 */ /* 0x000fe20000000000 */
[----:B------:R-:W-:Y:S01]  /*7670*/  IMAD.MOV.U32 R3, RZ, RZ, R4 ;  /* 0x000000ffff037224 */ /* 0x000fe200078e0004 */
[----:B------:R-:W-:Y:S02]  /*7680*/  IABS R2, R2 ;  /* 0x0000000200027213 */ /* 0x000fe40000000000 */
[----:B------:R-:W-:-:S02]  /*7690*/  IABS R7, R7 ;  /* 0x0000000700077213 */ /* 0x000fc40000000000 */
[----:B------:R-:W-:Y:S01]  /*76a0*/  I2FP.F32.S32 R5, R5 ;  /* 0x0000000500057245 */ /* 0x000fe20000201400 */
[----:B------:R-:W2:Y:S01]  /*76b0*/  MUFU.TANH R32, R129 ;  /* 0x0000008100207308 */ /* 0x000ea20000002400 */
[----:B------:R-:W-:Y:S01]  /*76c0*/  IMAD.MOV.U32 R4, RZ, RZ, R2 ;  /* 0x000000ffff047224 */ /* 0x000fe200078e0002 */
[----:B------:R-:W-:Y:S01]  /*76d0*/  I2FP.F32.S32 R2, R3 ;  /* 0x0000000300027245 */ /* 0x000fe20000201400 */
[----:B------:R-:W-:Y:S01]  /*76e0*/  IMAD.MOV.U32 R3, RZ, RZ, R7 ;  /* 0x000000ffff037224 */ /* 0x000fe200078e0007 */
[----:B------:R-:W-:Y:S02]  /*76f0*/  FSEL R96, R66, -INF , !P1 ;  /* 0xff80000042607808 */ /* 0x000fe40004800000 */
[----:B------:R-:W-:Y:S01]  /*7700*/  FSEL R97, R65, -INF , !P6 ;  /* 0xff80000041617808 */ /* 0x000fe20007000000 */
[----:B---3--:R-:W-:Y:S01]  /*7710*/  FFMA.FTZ R8, R2, -R132, R27 ;  /* 0x8000008402087223 */ /* 0x008fe2000001001b */
[----:B------:R-:W3:Y:S01]  /*7720*/  MUFU.TANH R30, R131 ;  /* 0x00000083001e7308 */ /* 0x000ee20000002400 */
[----:B------:R-:W-:Y:S01]  /*7730*/  IABS R0, R6 ;  /* 0x0000000600007213 */ /* 0x000fe20000000000 */
[----:B-1----:R-:W-:Y:S01]  /*7740*/  FFMA.FTZ R27, R5, -R132, R34 ;  /* 0x80000084051b7223 */ /* 0x002fe20000010022 */
[----:B------:R-:W-:Y:S01]  /*7750*/  I2FP.F32.S32 R2, R3 ;  /* 0x0000000300027245 */ /* 0x000fe20000201400 */
[----:B------:R-:W-:Y:S01]  /*7760*/  IMAD.IADD R6, R11, 0x1, -R50 ;  /* 0x000000010b067824 */ /* 0x000fe200078e0a32 */
[----:B------:R-:W-:-:S02]  /*7770*/  ISETP.GE.AND P1, PT, R43, R84, PT ;  /* 0x000000542b00720c */ /* 0x000fc40003f26270 */
[----:B------:R-:W-:Y:S01]  /*7780*/  ISETP.GE.AND P6, PT, R44, R84, PT ;  /* 0x000000542c00720c */ /* 0x000fe20003fc6270 */
[----:B------:R-:W-:Y:S01]  /*7790*/  FFMA.FTZ R34, R2, -R132, R10 ;  /* 0x8000008402227223 */ /* 0x000fe2000001000a */
[----:B------:R-:W-:Y:S01]  /*77a0*/  I2FP.F32.S32 R4, R4 ;  /* 0x0000000400047245 */ /* 0x000fe20000201400 */
[----:B------:R-:W-:Y:S01]  /*77b0*/  IMAD.IADD R2, R13, 0x1, -R50 ;  /* 0x000000010d027824 */ /* 0x000fe200078e0a32 */
[----:B------:R-:W-:Y:S01]  /*77c0*/  I2FP.F32.S32 R0, R0 ;  /* 0x0000000000007245 */ /* 0x000fe20000201400 */
[----:B------:R-:W-:Y:S01]  /*77d0*/  MUFU.TANH R10, R173 ;  /* 0x000000ad000a7308 */ /* 0x000fe20000002400 */
[----:B------:R-:W-:Y:S01]  /*77e0*/  FSEL R135, R25, -INF , !P1 ;  /* 0xff80000019877808 */ /* 0x000fe20004800000 */
[-C--:B--2---:R-:W-:Y:S01]  /*77f0*/  FFMA.FTZ R25, R4, -R132.reuse, R32 ;  /* 0x8000008404197223 */ /* 0x084fe20000010020 */
[----:B------:R-:W-:Y:S01]  /*7800*/  FSEL R178, R17, -INF , !P6 ;  /* 0xff80000011b27808 */ /* 0x000fe20007000000 */
[----:B------:R-:W-:Y:S01]  /*7810*/  IMAD.IADD R4, R12, 0x1, -R50 ;  /* 0x000000010c047824 */ /* 0x000fe200078e0a32 */
[----:B------:R-:W-:Y:S01]  /*7820*/  FSEL R140, R23, -INF , !P1 ;  /* 0xff800000178c7808 */ /* 0x000fe20004800000 */
[----:B---3--:R-:W-:Y:S01]  /*7830*/  FFMA.FTZ R23, R0, -R132, R30 ;  /* 0x8000008400177223 */ /* 0x008fe2000001001e */
[----:B------:R-:W-:Y:S01]  /*7840*/  FSEL R148, R33, -INF , !P1 ;  /* 0xff80000021947808 */ /* 0x000fe20004800000 */
[----:B------:R-:W1:Y:S01]  /*7850*/  MUFU.TANH R17, R167 ;  /* 0x000000a700117308 */ /* 0x000e620000002400 */
[----:B------:R-:W-:Y:S01]  /*7860*/  IADD3 R0, PT, PT, -R58, R12, RZ ;  /* 0x0000000c3a007210 */ /* 0x000fe20007ffe1ff */
[----:B------:R-:W-:Y:S01]  /*7870*/  FMUL.FTZ R44, R242, UR4 ;  /* 0x00000004f22c7c20 */ /* 0x000fe20008410000 */
[----:B------:R-:W-:-:S02]  /*7880*/  IABS R3, R2 ;  /* 0x0000000200037213 */ /* 0x000fc40000000000 */
[----:B------:R-:W-:Y:S02]  /*7890*/  IABS R2, R4 ;  /* 0x0000000400027213 */ /* 0x000fe40000000000 */
[----:B------:R-:W-:Y:S01]  /*78a0*/  FSEL R185, R15, -INF , !P6 ;  /* 0xff8000000fb97808 */ /* 0x000fe20007000000 */
[----:B------:R-:W2:Y:S01]  /*78b0*/  MUFU.TANH R33, R165 ;  /* 0x000000a500217308 */ /* 0x000ea20000002400 */
[----:B------:R-:W-:Y:S02]  /*78c0*/  IABS R5, R0 ;  /* 0x0000000000057213 */ /* 0x000fe40000000000 */
[----:B------:R-:W-:Y:S01]  /*78d0*/  IABS R0, R6 ;  /* 0x0000000600007213 */ /* 0x000fe20000000000 */
[----:B------:R-:W-:Y:S01]  /*78e0*/  IMAD.MOV.U32 R6, RZ, RZ, R3 ;  /* 0x000000ffff067224 */ /* 0x000fe200078e0003 */
[----:B------:R-:W-:Y:S01]  /*78f0*/  IADD3 R7, PT, PT, -R52, R13, RZ ;  /* 0x0000000d34077210 */ /* 0x000fe20007ffe1ff */
[----:B------:R-:W-:Y:S01]  /*7900*/  IMAD.MOV.U32 R3, RZ, RZ, R2 ;  /* 0x000000ffff037224 */ /* 0x000fe200078e0002 */
[----:B------:R-:W-:Y:S01]  /*7910*/  FSEL R155, R69, -INF , !P5 ;  /* 0xff800000459b7808 */ /* 0x000fe20006800000 */
[----:B------:R-:W3:Y:S01]  /*7920*/  MUFU.TANH R15, R174 ;  /* 0x000000ae000f7308 */ /* 0x000ee20000002400 */
[----:B------:R-:W-:-:S02]  /*7930*/  ISETP.GE.AND P5, PT, R45, R84, PT ;  /* 0x000000542d00720c */ /* 0x000fc40003fa6270 */
[----:B------:R-:W-:Y:S02]  /*7940*/  I2FP.F32.S32 R2, R5 ;  /* 0x0000000500027245 */ /* 0x000fe40000201400 */
[----:B------:R-:W-:Y:S02]  /*7950*/  FSEL R179, R24, -INF , !P6 ;  /* 0xff80000018b37808 */ /* 0x000fe40007000000 */
[----:B------:R-:W-:Y:S01]  /*7960*/  IABS R4, R7 ;  /* 0x0000000700047213 */ /* 0x000fe20000000000 */
[----:B------:R-:W4:Y:S01]  /*7970*/  MUFU.TANH R24, R172 ;  /* 0x000000ac00187308 */ /* 0x000f220000002400 */
[----:B------:R-:W-:Y:S01]  /*7980*/  FSEL R171, R18, -INF , !P5 ;  /* 0xff80000012ab7808 */ /* 0x000fe20006800000 */
[----:B-1----:R-:W-:Y:S01]  /*7990*/  FFMA.FTZ R18, R2, -R132, R17 ;  /* 0x8000008402127223 */ /* 0x002fe20000010011 */
[----:B------:R-:W-:Y:S02]  /*79a0*/  I2FP.F32.S32 R6, R6 ;  /* 0x0000000600067245 */ /* 0x000fe40000201400 */
[----:B------:R-:W-:Y:S01]  /*79b0*/  I2FP.F32.S32 R2, R4 ;  /* 0x0000000400027245 */ /* 0x000fe20000201400 */
[----:B------:R-:W-:Y:S01]  /*79c0*/  IMAD.IADD R4, R12, 0x1, -R53 ;  /* 0x000000010c047824 */ /* 0x000fe200078e0a35 */
[----:B------:R-:W-:Y:S01]  /*79d0*/  I2FP.F32.S32 R0, R0 ;  /* 0x0000000000007245 */ /* 0x000fe20000201400 */
[-C--:B--2---:R-:W-:Y:S01]  /*79e0*/  FFMA.FTZ R17, R6, -R132.reuse, R33 ;  /* 0x8000008406117223 */ /* 0x084fe20000010021 */
[----:B------:R-:W-:Y:S01]  /*79f0*/  FSEL R143, R71, -INF , !P4 ;  /* 0xff800000478f7808 */ /* 0x000fe20006000000 */
[----:B------:R-:W-:Y:S01]  /*7a00*/  FFMA.FTZ R33, R2, -R132, R10 ;  /* 0x8000008402217223 */ /* 0x000fe2000001000a */
[----:B------:R-:W-:Y:S01]  /*7a10*/  IMAD.IADD R2, R12, 0x1, -R52 ;  /* 0x000000010c027824 */ /* 0x000fe200078e0a34 */
[----:B------:R-:W-:Y:S01]  /*7a20*/  ISETP.GE.AND P4, PT, R46, R84, PT ;  /* 0x000000542e00720c */ /* 0x000fe20003f86270 */
[----:B---3--:R-:W-:Y:S01]  /*7a30*/  FFMA.FTZ R15, R0, -R132, R15 ;  /* 0x80000084000f7223 */ /* 0x008fe2000001000f */
[----:B------:R-:W-:Y:S01]  /*7a40*/  FSEL R161, R20, -INF , !P5 ;  /* 0xff80000014a17808 */ /* 0x000fe20006800000 */
[----:B------:R-:W-:Y:S01]  /*7a50*/  IMAD.IADD R6, R11, 0x1, -R53 ;  /* 0x000000010b067824 */ /* 0x000fe200078e0a35 */
[----:B------:R-:W-:Y:S01]  /*7a60*/  I2FP.F32.S32 R3, R3 ;  /* 0x0000000300037245 */ /* 0x000fe20000201400 */
[----:B------:R-:W1:Y:S01]  /*7a70*/  MUFU.TANH R20, R121 ;  /* 0x0000007900147308 */ /* 0x000e620000002400 */
[----:B------:R-:W-:-:S02]  /*7a80*/  IADD3 R0, PT, PT, -R52, R11, RZ ;  /* 0x0000000b34007210 */ /* 0x000fc40007ffe1ff */
[----:B------:R-:W-:Y:S02]  /*7a90*/  FSEL R173, R9, -INF , !P4 ;  /* 0xff80000009ad7808 */ /* 0x000fe40006000000 */
[----:B------:R-:W-:Y:S02]  /*7aa0*/  IABS R5, R2 ;  /* 0x0000000200057213 */ /* 0x000fe40000000000 */
[----:B------:R-:W-:Y:S01]  /*7ab0*/  FSEL R159, R16, -INF , !P4 ;  /* 0xff800000109f7808 */ /* 0x000fe20006000000 */
[----:B------:R-:W-:Y:S01]  /*7ac0*/  MUFU.TANH R30, R175 ;  /* 0x000000af001e7308 */ /* 0x000fe20000002400 */
[----:B------:R-:W-:Y:S01]  /*7ad0*/  IABS R0, R0 ;  /* 0x0000000000007213 */ /* 0x000fe20000000000 */
[----:B----4-:R-:W-:Y:S01]  /*7ae0*/  FFMA.FTZ R16, R3, -R132, R24 ;  /* 0x8000008403107223 */ /* 0x010fe20000010018 */
[----:B------:R-:W-:Y:S01]  /*7af0*/  IABS R2, R4 ;  /* 0x0000000400027213 */ /* 0x000fe20000000000 */
[----:B------:R-:W-:Y:S01]  /*7b00*/  IMAD.IADD R3, R13, 0x1, -R53 ;  /* 0x000000010d037824 */ /* 0x000fe200078e0a35 */
[----:B------:R-:W-:-:S02]  /*7b10*/  IABS R4, R6 ;  /* 0x0000000600047213 */ /* 0x000fc40000000000 */
[----:B------:R-:W-:Y:S01]  /*7b20*/  FSEL R180, R29, -INF , !P5 ;  /* 0xff8000001db47808 */ /* 0x000fe20006800000 */
[----:B------:R-:W2:Y:S01]  /*7b30*/  MUFU.TANH R7, R123 ;  /* 0x0000007b00077308 */ /* 0x000ea20000002400 */
[----:B------:R-:W-:Y:S01]  /*7b40*/  MOV R6, R5 ;  /* 0x0000000500067202 */ /* 0x000fe20000000f00 */
[----:B------:R-:W-:Y:S01]  /*7b50*/  IMAD.MOV.U32 R5, RZ, RZ, R0 ;  /* 0x000000ffff057224 */ /* 0x000fe200078e0000 */
[----:B------:R-:W-:Y:S01]  /*7b60*/  IABS R3, R3 ;  /* 0x0000000300037213 */ /* 0x000fe20000000000 */
[----:B------:R-:W-:Y:S01]  /*7b70*/  IMAD.MOV.U32 R0, RZ, RZ, R4 ;  /* 0x000000ffff007224 */ /* 0x000fe200078e0004 */
[----:B------:R-:W-:Y:S02]  /*7b80*/  I2FP.F32.S32 R2, R2 ;  /* 0x0000000200027245 */ /* 0x000fe40000201400 */
[----:B------:R-:W-:Y:S01]  /*7b90*/  FSEL R141, R70, -INF , !P3 ;  /* 0xff800000468d7808 */ /* 0x000fe20005800000 */
[----:B------:R-:W3:Y:S01]  /*7ba0*/  MUFU.TANH R9, R122 ;  /* 0x0000007a00097308 */ /* 0x000ee20000002400 */
[----:B------:R-:W-:Y:S01]  /*7bb0*/  ISETP.GE.AND P3, PT, R47, R84, PT ;  /* 0x000000542f00720c */ /* 0x000fe20003f66270 */
[----:B-1----:R-:W-:Y:S01]  /*7bc0*/  FFMA.FTZ R20, R2, -R132, R20 ;  /* 0x8000008402147223 */ /* 0x002fe20000010014 */
[----:B------:R-:W-:Y:S01]  /*7bd0*/  FSEL R134, R73, -INF , !P1 ;  /* 0xff80000049867808 */ /* 0x000fe20004800000 */
[----:B------:R-:W-:Y:S01]  /*7be0*/  IMAD.IADD R2, R13, 0x1, -R57 ;  /* 0x000000010d027824 */ /* 0x000fe200078e0a39 */
[----:B------:R-:W-:Y:S01]  /*7bf0*/  I2FP.F32.S32 R3, R3 ;  /* 0x0000000300037245 */ /* 0x000fe20000201400 */
[----:B------:R-:W-:Y:S01]  /*7c00*/  FMUL.FTZ R47, R243, UR4 ;  /* 0x00000004f32f7c20 */ /* 0x000fe20008410000 */
[----:B------:R-:W-:Y:S01]  /*7c10*/  I2FP.F32.S32 R0, R0 ;  /* 0x0000000000007245 */ /* 0x000fe20000201400 */
[----:B------:R-:W1:Y:S01]  /*7c20*/  MUFU.TANH R29, R120 ;  /* 0x00000078001d7308 */ /* 0x000e620000002400 */
[----:B------:R-:W-:-:S02]  /*7c30*/  ISETP.GE.AND P1, PT, R56, R84, PT ;  /* 0x000000543800720c */ /* 0x000fc40003f26270 */
[----:B------:R-:W-:Y:S01]  /*7c40*/  I2FP.F32.S32 R5, R5 ;  /* 0x0000000500057245 */ /* 0x000fe20000201400 */
[----:B--2---:R-:W-:Y:S01]  /*7c50*/  FFMA.FTZ R10, R0, -R132, R7 ;  /* 0x80000084000a7223 */ /* 0x004fe20000010007 */
[----:B------:R-:W-:Y:S02]  /*7c60*/  FSEL R172, R28, -INF , !P3 ;  /* 0xff8000001cac7808 */ /* 0x000fe40005800000 */
[----:B------:R-:W-:Y:S01]  /*7c70*/  FSEL R153, R22, -INF , !P3 ;  /* 0xff80000016997808 */ /* 0x000fe20005800000 */
[----:B------:R-:W2:Y:S01]  /*7c80*/  MUFU.TANH R28, R176 ;  /* 0x000000b0001c7308 */ /* 0x000ea20000002400 */
[----:B------:R-:W-:Y:S01]  /*7c90*/  I2FP.F32.S32 R6, R6 ;  /* 0x0000000600067245 */ /* 0x000fe20000201400 */
[-C--:B------:R-:W-:Y:S01]  /*7ca0*/  FFMA.FTZ R22, R3, -R132.reuse, R30 ;  /* 0x8000008403167223 */ /* 0x080fe2000001001e */
[----:B------:R-:W-:Y:S01]  /*7cb0*/  FSEL R207, R21, -INF , !P1 ;  /* 0xff80000015cf7808 */ /* 0x000fe20004800000 */
[----:B---3--:R-:W-:Y:S01]  /*7cc0*/  FFMA.FTZ R21, R5, -R132, R9 ;  /* 0x8000008405157223 */ /* 0x008fe20000010009 */
[----:B------:R-:W-:Y:S01]  /*7cd0*/  IADD3 R0, PT, PT, -R57, R12, RZ ;  /* 0x0000000c39007210 */ /* 0x000fe20007ffe1ff */
[----:B------:R-:W-:Y:S01]  /*7ce0*/  IMAD.IADD R3, R11, 0x1, -R57 ;  /* 0x000000010b037824 */ /* 0x000fe200078e0a39 */
[----:B------:R-:W-:Y:S01]  /*7cf0*/  IABS R4, R2 ;  /* 0x0000000200047213 */ /* 0x000fe20000000000 */
[----:B------:R-:W-:-:S02]  /*7d00*/  IMAD.IADD R5, R13, 0x1, -R59 ;  /* 0x000000010d057824 */ /* 0x000fc400078e0a3b */
[----:B-1----:R-:W-:Y:S01]  /*7d10*/  FFMA.FTZ R24, R6, -R132, R29 ;  /* 0x8000008406187223 */ /* 0x002fe2000001001d */
[----:B------:R-:W-:Y:S01]  /*7d20*/  IMAD.IADD R6, R12, 0x1, -R59 ;  /* 0x000000010c067824 */ /* 0x000fe200078e0a3b */
[----:B------:R-:W-:Y:S01]  /*7d30*/  IABS R2, R0 ;  /* 0x0000000000027213 */ /* 0x000fe20000000000 */
[----:B------:R-:W1:Y:S01]  /*7d40*/  MUFU.TANH R9, R183 ;  /* 0x000000b700097308 */ /* 0x000e620000002400 */
[----:B------:R-:W-:Y:S02]  /*7d50*/  IABS R0, R3 ;  /* 0x0000000300007213 */ /* 0x000fe40000000000 */
[----:B------:R-:W-:Y:S02]  /*7d60*/  IABS R3, R5 ;  /* 0x0000000500037213 */ /* 0x000fe40000000000 */
[----:B------:R-:W-:Y:S02]  /*7d70*/  FSEL R187, R19, -INF , !P4 ;  /* 0xff80000013bb7808 */ /* 0x000fe40006000000 */
[----:B------:R-:W-:Y:S01]  /*7d80*/  MOV R5, R4 ;  /* 0x0000000400057202 */ /* 0x000fe20000000f00 */
[----:B------:R3:W4:Y:S01]  /*7d90*/  MUFU.TANH R19, R182 ;  /* 0x000000b600137308 */ /* 0x0007220000002400 */
[----:B------:R-:W-:Y:S01]  /*7da0*/  FSEL R146, R26, -INF , !P3 ;  /* 0xff8000001a927808 */ /* 0x000fe20005800000 */
[----:B------:R-:W-:Y:S01]  /*7db0*/  IMAD.MOV.U32 R4, RZ, RZ, R0 ;  /* 0x000000ffff047224 */ /* 0x000fe200078e0000 */
[----:B------:R-:W-:Y:S01]  /*7dc0*/  IABS R7, R6 ;  /* 0x0000000600077213 */ /* 0x000fe20000000000 */
[----:B------:R-:W-:Y:S01]  /*7dd0*/  IMAD.MOV.U32 R6, RZ, RZ, R2 ;  /* 0x000000ffff067224 */ /* 0x000fe200078e0002 */
[----:B------:R-:W-:Y:S01]  /*7de0*/  FSEL R213, R8, -INF , !P1 ;  /* 0xff80000008d57808 */ /* 0x000fe20004800000 */
[----:B------:R-:W-:Y:S01]  /*7df0*/  IMAD.MOV.U32 R0, RZ, RZ, R3 ;  /* 0x000000ffff007224 */ /* 0x000fe200078e0003 */
[----:B------:R-:W-:Y:S01]  /*7e00*/  I2FP.F32.S32 R2, R5 ;  /* 0x0000000500027245 */ /* 0x000fe20000201400 */
[----:B------:R-:W5:Y:S01]  /*7e10*/  MUFU.TANH R26, R181 ;  /* 0x000000b5001a7308 */ /* 0x000f620000002400 */
[----:B------:R-:W-:Y:S01]  /*7e20*/  MOV R3, R7 ;  /* 0x0000000700037202 */ /* 0x000fe20000000f00 */
[----:B------:R-:W-:Y:S01]  /*7e30*/  IMAD.IADD R7, R13, 0x1, -R61 ;  /* 0x000000010d077824 */ /* 0x000fe200078e0a3d */
[----:B------:R-:W-:Y:S01]  /*7e40*/  FSEL R177, R72, -INF , !P6 ;  /* 0xff80000048b17808 */ /* 0x000fe20007000000 */
[----:B--2---:R-:W-:Y:S01]  /*7e50*/  FFMA.FTZ R29, R2, -R132, R28 ;  /* 0x80000084021d7223 */ /* 0x004fe2000001001c */
[----:B------:R-:W-:-:S02]  /*7e60*/  I2FP.F32.S32 R2, R0 ;  /* 0x0000000000027245 */ /* 0x000fc40000201400 */
[----:B------:R-:W-:Y:S01]  /*7e70*/  ISETP.GE.AND P6, PT, R48, R84, PT ;  /* 0x000000543000720c */ /* 0x000fe20003fc6270 */
[----:B------:R-:W2:Y:S01]  /*7e80*/  MUFU.TANH R8, R184 ;  /* 0x000000b800087308 */ /* 0x000ea20000002400 */
[----:B------:R-:W-:Y:S01]  /*7e90*/  I2FP.F32.S32 R0, R3 ;  /* 0x0000000300007245 */ /* 0x000fe20000201400 */
[----:B------:R-:W-:Y:S01]  /*7ea0*/  IMAD.IADD R3, R13, 0x1, -R60 ;  /* 0x000000010d037824 */ /* 0x000fe200078e0a3c */
[----:B------:R-:W-:Y:S02]  /*7eb0*/  I2FP.F32.S32 R6, R6 ;  /* 0x0000000600067245 */ /* 0x000fe40000201400 */
[----:B---3--:R-:W-:Y:S01]  /*7ec0*/  FSEL R182, R25, -INF , !P6 ;  /* 0xff80000019b67808 */ /* 0x008fe20007000000 */
[----:B-1----:R-:W-:Y:S01]  /*7ed0*/  FFMA.FTZ R25, R0, -R132, R9 ;  /* 0x8000008400197223 */ /* 0x002fe20000010009 */
[----:B------:R-:W-:Y:S01]  /*7ee0*/  I2FP.F32.S32 R4, R4 ;  /* 0x0000000400047245 */ /* 0x000fe20000201400 */
[----:B------:R-:W-:Y:S02]  /*7ef0*/  IMAD.IADD R0, R11, 0x1, -R59 ;  /* 0x000000010b007824 */ /* 0x000fe400078e0a3b */
[-C--:B----4-:R-:W-:Y:S01]  /*7f00*/  FFMA.FTZ R28, R6, -R132.reuse, R19 ;  /* 0x80000084061c7223 */ /* 0x090fe20000010013 */
[----:B------:R-:W-:Y:S01]  /*7f10*/  IADD3 R6, PT, PT, -R60, R11, RZ ;  /* 0x0000000b3c067210 */ /* 0x000fe20007ffe1ff */
[----:B------:R-:W1:Y:S01]  /*7f20*/  MUFU.TANH R32, R188 ;  /* 0x000000bc00207308 */ /* 0x000e620000002400 */
[----:B------:R-:W-:Y:S01]  /*7f30*/  FSEL R210, R27, -INF , !P6 ;  /* 0xff8000001bd27808 */ /* 0x000fe20007000000 */
[-C--:B-----5:R-:W-:Y:S01]  /*7f40*/  FFMA.FTZ R26, R2, -R132.reuse, R26 ;  /* 0x80000084021a7223 */ /* 0x0a0fe2000001001a */
[----:B------:R-:W-:Y:S01]  /*7f50*/  IMAD.IADD R2, R12, 0x1, -R60 ;  /* 0x000000010c027824 */ /* 0x000fe200078e0a3c */
[----:B------:R-:W-:Y:S01]  /*7f60*/  FSEL R194, R23, -INF , !P6 ;  /* 0xff80000017c27808 */ /* 0x000fe20007000000 */
[----:B--2---:R-:W-:Y:S01]  /*7f70*/  FFMA.FTZ R27, R4, -R132, R8 ;  /* 0x80000084041b7223 */ /* 0x004fe20000010008 */
[----:B------:R-:W-:-:S02]  /*7f80*/  IABS R4, R0 ;  /* 0x0000000000047213 */ /* 0x000fc40000000000 */
[----:B------:R-:W-:Y:S01]  /*7f90*/  MUFU.TANH R23, R189 ;  /* 0x000000bd00177308 */ /* 0x000fe20000002400 */
[----:B------:R-:W-:Y:S02]  /*7fa0*/  IABS R0, R6 ;  /* 0x0000000600007213 */ /* 0x000fe40000000000 */
[----:B------:R-:W-:Y:S01]  /*7fb0*/  IABS R5, R3 ;  /* 0x0000000300057213 */ /* 0x000fe20000000000 */
[----:B------:R-:W-:Y:S01]  /*7fc0*/  IMAD.MOV.U32 R3, RZ, RZ, R4 ;  /* 0x000000ffff037224 */ /* 0x000fe200078e0004 */
[----:B------:R-:W-:Y:S02]  /*7fd0*/  IABS R2, R2 ;  /* 0x0000000200027213 */ /* 0x000fe40000000000 */
[----:B------:R-:W-:Y:S01]  /*7fe0*/  IABS R7, R7 ;  /* 0x0000000700077213 */ /* 0x000fe20000000000 */
[----:B------:R-:W2:Y:S01]  /*7ff0*/  MUFU.TANH R6, R192 ;  /* 0x000000c000067308 */ /* 0x000ea20000002400 */
[----:B------:R-:W-:Y:S01]  /*8000*/  FSEL R156, R75, -INF , !P4 ;  /* 0xff8000004b9c7808 */ /* 0x000fe20006000000 */
[----:B------:R-:W-:Y:S01]  /*8010*/  IMAD.MOV.U32 R4, RZ, RZ, R2 ;  /* 0x000000ffff047224 */ /* 0x000fe200078e0002 */
[----:B------:R-:W-:-:S02]  /*8020*/  I2FP.F32.S32 R2, R3 ;  /* 0x0000000300027245 */ /* 0x000fc40000201400 */
[----:B------:R-:W-:Y:S02]  /*8030*/  MOV R3, R7 ;  /* 0x0000000700037202 */ /* 0x000fe40000000f00 */
[----:B------:R-:W-:Y:S01]  /*8040*/  FSEL R160, R76, -INF , !P5 ;  /* 0xff8000004ca07808 */ /* 0x000fe20006800000 */
[----:B------:R-:W3:Y:S01]  /*8050*/  MUFU.TANH R30, R186 ;  /* 0x000000ba001e7308 */ /* 0x000ee20000002400 */
[----:B------:R-:W-:Y:S01]  /*8060*/  ISETP.GE.AND P4, PT, R50, R84, PT ;  /* 0x000000543200720c */ /* 0x000fe20003f86270 */
[----:B-1----:R-:W-:Y:S01]  /*8070*/  FFMA.FTZ R19, R2, -R132, R32 ;  /* 0x8000008402137223 */ /* 0x002fe20000010020 */
[----:B------:R-:W-:Y:S02]  /*8080*/  I2FP.F32.S32 R0, R0 ;  /* 0x0000000000007245 */ /* 0x000fe40000201400 */
[----:B------:R-:W-:Y:S02]  /*8090*/  ISETP.GE.AND P5, PT, R58, R84, PT ;  /* 0x000000543a00720c */ /* 0x000fe40003fa6270 */
[----:B------:R-:W-:Y:S01]  /*80a0*/  I2FP.F32.S32 R2, R3 ;  /* 0x0000000300027245 */ /* 0x000fe20000201400 */
[----:B------:R-:W1:Y:S01]  /*80b0*/  MUFU.TANH R8, R190 ;  /* 0x000000be00087308 */ /* 0x000e620000002400 */
[----:B------:R-:W-:Y:S01]  /*80c0*/  I2FP.F32.S32 R5, R5 ;  /* 0x0000000500057245 */ /* 0x000fe20000201400 */
[----:B------:R-:W-:Y:S01]  /*80d0*/  IMAD.IADD R3, R13, 0x1, -R63 ;  /* 0x000000010d037824 */ /* 0x000fe200078e0a3f */
[----:B------:R-:W-:Y:S01]  /*80e0*/  FSEL R167, R16, -INF , !P4 ;  /* 0xff80000010a77808 */ /* 0x000fe20006000000 */
[----:B--2---:R-:W-:Y:S01]  /*80f0*/  FFMA.FTZ R16, R0, -R132, R6 ;  /* 0x8000008400107223 */ /* 0x004fe20000010006 */
[----:B------:R-:W-:Y:S01]  /*8100*/  FSEL R195, R34, -INF , !P5 ;  /* 0xff80000022c37808 */ /* 0x000fe20006800000 */
[----:B------:R-:W-:Y:S01]  /*8110*/  IMAD.IADD R0, R11, 0x1, -R61 ;  /* 0x000000010b007824 */ /* 0x000fe200078e0a3d */
[----:B------:R-:W-:Y:S01]  /*8120*/  FSEL R176, R15, -INF , !P4 ;  /* 0xff8000000fb07808 */ /* 0x000fe20006000000 */
[----:B------:R-:W2:Y:S01]  /*8130*/  MUFU.TANH R34, R191 ;  /* 0x000000bf00227308 */ /* 0x000ea20000002400 */
[----:B------:R-:W-:Y:S01]  /*8140*/  I2FP.F32.S32 R4, R4 ;  /* 0x0000000400047245 */ /* 0x000fe20000201400 */
[-C--:B------:R-:W-:Y:S01]  /*8150*/  FFMA.FTZ R15, R2, -R132.reuse, R23 ;  /* 0x80000084020f7223 */ /* 0x080fe20000010017 */
[----:B------:R-:W-:Y:S01]  /*8160*/  FSEL R206, R85, -INF , !P1 ;  /* 0xff80000055ce7808 */ /* 0x000fe20004800000 */
[----:B------:R-:W-:Y:S01]  /*8170*/  IMAD.IADD R2, R12, 0x1, -R61 ;  /* 0x000000010c027824 */ /* 0x000fe200078e0a3d */
[----:B------:R-:W-:Y:S01]  /*8180*/  FSEL R208, R111, -INF , !P1 ;  /* 0xff8000006fd07808 */ /* 0x000fe20004800000 */
[----:B------:R-:W-:Y:S01]  /*8190*/  IMAD.IADD R6, R11, 0x1, -R63 ;  /* 0x000000010b067824 */ /* 0x000fe200078e0a3f */
[----:B------:R-:W-:Y:S01]  /*81a0*/  FSEL R170, R18, -INF , !P5 ;  /* 0xff80000012aa7808 */ /* 0x000fe20006800000 */
[----:B---3--:R-:W-:Y:S01]  /*81b0*/  FFMA.FTZ R18, R5, -R132, R30 ;  /* 0x8000008405127223 */ /* 0x008fe2000001001e */
[----:B------:R-:W-:Y:S01]  /*81c0*/  ISETP.GE.AND P1, PT, R53, R84, PT ;  /* 0x000000543500720c */ /* 0x000fe20003f26270 */
[----:B------:R-:W3:Y:S01]  /*81d0*/  MUFU.TANH R9, R200 ;  /* 0x000000c800097308 */ /* 0x000ee20000002400 */
[----:B------:R-:W-:-:S02]  /*81e0*/  IADD3 R5, PT, PT, -R63, R12, RZ ;  /* 0x0000000c3f057210 */ /* 0x000fc40007ffe1ff */
[----:B------:R-:W-:Y:S02]  /*81f0*/  FSEL R144, R91, -INF , !P3 ;  /* 0xff8000005b907808 */ /* 0x000fe40005800000 */
[----:B------:R-:W-:Y:S01]  /*8200*/  FSEL R202, R17, -INF , !P4 ;  /* 0xff80000011ca7808 */ /* 0x000fe20006000000 */
[----:B-1----:R-:W-:Y:S01]  /*8210*/  FFMA.FTZ R17, R4, -R132, R8 ;  /* 0x8000008404117223 */ /* 0x002fe20000010008 */
[----:B------:R-:W-:Y:S01]  /*8220*/  ISETP.GE.AND P3, PT, R52, R84, PT ;  /* 0x000000543400720c */ /* 0x000fe20003f66270 */
[----:B------:R-:W-:Y:S01]  /*8230*/  MUFU.TANH R8, R201 ;  /* 0x000000c900087308 */ /* 0x000fe20000002400 */
[----:B------:R-:W-:Y:S02]  /*8240*/  IABS R0, R0 ;  /* 0x0000000000007213 */ /* 0x000fe40000000000 */
[----:B------:R-:W-:Y:S02]  /*8250*/  FSEL R209, R20, -INF , !P1 ;  /* 0xff80000014d17808 */ /* 0x000fe40004800000 */
[----:B------:R-:W-:-:S02]  /*8260*/  IABS R4, R2 ;  /* 0x0000000200047213 */ /* 0x000fc40000000000 */
[----:B------:R-:W-:Y:S01]  /*8270*/  IABS R2, R5 ;  /* 0x0000000500027213 */ /* 0x000fe20000000000 */
[----:B------:R-:W1:Y:S01]  /*8280*/  MUFU.TANH R20, R204 ;  /* 0x000000cc00147308 */ /* 0x000e620000002400 */
[----:B------:R-:W-:Y:S02]  /*8290*/  IABS R3, R3 ;  /* 0x0000000300037213 */ /* 0x000fe40000000000 */
[----:B------:R-:W-:Y:S02]  /*82a0*/  FSEL R212, R21, -INF , !P3 ;  /* 0xff80000015d47808 */ /* 0x000fe40005800000 */
[----:B------:R-:W-:Y:S01]  /*82b0*/  IABS R7, R6 ;  /* 0x0000000600077213 */ /* 0x000fe20000000000 */
[----:B------:R-:W-:Y:S01]  /*82c0*/  IMAD.MOV.U32 R6, RZ, RZ, R0 ;  /* 0x000000ffff067224 */ /* 0x000fe200078e0000 */
[----:B------:R-:W-:Y:S01]  /*82d0*/  MOV R0, R2 ;  /* 0x0000000200007202 */ /* 0x000fe20000000f00 */
[----:B------:R-:W4:Y:S01]  /*82e0*/  MUFU.TANH R21, R203 ;  /* 0x000000cb00157308 */ /* 0x000f220000002400 */
[----:B------:R-:W-:Y:S01]  /*82f0*/  I2FP.F32.S32 R2, R4 ;  /* 0x0000000400027245 */ /* 0x000fe20000201400 */
[----:B------:R-:W-:Y:S01]  /*8300*/  IMAD.MOV.U32 R5, RZ, RZ, R3 ;  /* 0x000000ffff057224 */ /* 0x000fe200078e0003 */
[----:B------:R-:W-:Y:S01]  /*8310*/  FSEL R214, R10, -INF , !P1 ;  /* 0xff8000000ad67808 */ /* 0x000fe20004800000 */
[----:B------:R-:W-:Y:S01]  /*8320*/  IMAD.MOV.U32 R3, RZ, RZ, R7 ;  /* 0x000000ffff037224 */ /* 0x000fe200078e0007 */
[----:B------:R-:W-:Y:S01]  /*8330*/  I2FP.F32.S32 R6, R6 ;  /* 0x0000000600067245 */ /* 0x000fe20000201400 */
[----:B--2---:R-:W-:Y:S01]  /*8340*/  FFMA.FTZ R10, R2, -R132, R34 ;  /* 0x80000084020a7223 */ /* 0x004fe20000010022 */
[----:B------:R-:W-:Y:S01]  /*8350*/  I2FP.F32.S32 R2, R0 ;  /* 0x0000000000027245 */ /* 0x000fe20000201400 */
[----:B------:R-:W2:Y:S01]  /*8360*/  MUFU.TANH R35, R193 ;  /* 0x000000c100237308 */ /* 0x000ea20000002400 */
[----:B------:R-:W-:Y:S01]  /*8370*/  I2FP.F32.S32 R0, R3 ;  /* 0x0000000300007245 */ /* 0x000fe20000201400 */
[-C--:B---3--:R-:W-:Y:S01]  /*8380*/  FFMA.FTZ R9, R6, -R132.reuse, R9 ;  /* 0x8000008406097223 */ /* 0x088fe20000010009 */
[----:B------:R-:W-:Y:S01]  /*8390*/  I2FP.F32.S32 R5, R5 ;  /* 0x0000000500057245 */ /* 0x000fe20000201400 */
[----:B------:R-:W-:Y:S01]  /*83a0*/  VIADD R4, R31, 0xfffffff0 ;  /* 0xfffffff01f047836 */ /* 0x000fe20000000000 */
[----:B------:R-:W-:Y:S01]  /*83b0*/  FSEL R225, R93, -INF , !P1 ;  /* 0xff8000005de17808 */ /* 0x000fe20004800000 */
[-C--:B-1----:R-:W-:Y:S01]  /*83c0*/  FFMA.FTZ R6, R0, -R132.reuse, R20 ;  /* 0x8000008400067223 */ /* 0x082fe20000010014 */
[----:B------:R-:W-:Y:S01]  /*83d0*/  FSEL R226, R22, -INF , !P1 ;  /* 0xff80000016e27808 */ /* 0x000fe20004800000 */
[-C--:B------:R-:W-:Y:S01]  /*83e0*/  FFMA.FTZ R8, R5, -R132.reuse, R8 ;  /* 0x8000008405087223 */ /* 0x080fe20000010008 */
[----:B------:R-:W-:Y:S01]  /*83f0*/  FSEL R165, R94, -INF , !P5 ;  /* 0xff8000005ea57808 */ /* 0x000fe20006800000 */
[----:B------:R-:W-:Y:S01]  /*8400*/  VIADD R5, R31, 0xffffffe9 ;  /* 0xffffffe91f057836 */ /* 0x000fe20000000000 */
[----:B------:R-:W-:Y:S01]  /*8410*/  FSEL R175, R118, -INF , !P5 ;  /* 0xff80000076af7808 */ /* 0x000fe20006800000 */
[----:B----4-:R-:W-:Y:S01]  /*8420*/  FFMA.FTZ R7, R2, -R132, R21 ;  /* 0x8000008402077223 */ /* 0x010fe20000010015 */
[-C--:B------:R-:W-:Y:S01]  /*8430*/  ISETP.GE.AND P1, PT, R63, R84.reuse, PT ;  /* 0x000000543f00720c */ /* 0x080fe20003f26270 */
[----:B------:R-:W-:Y:S01]  /*8440*/  VIADD R2, R31, 0xfffffff8 ;  /* 0xfffffff81f027836 */ /* 0x000fe20000000000 */
[-C--:B------:R-:W-:Y:S01]  /*8450*/  ISETP.GE.AND P5, PT, R59, R84.reuse, PT ;  /* 0x000000543b00720c */ /* 0x080fe20003fa6270 */
[----:B------:R-:W-:Y:S01]  /*8460*/  VIADD R0, R31, 0xfffffff9 ;  /* 0xfffffff91f007836 */ /* 0x000fe20000000000 */
[----:B------:R-:W-:Y:S01]  /*8470*/  FSEL R227, R107, -INF , !P3 ;  /* 0xff8000006be37808 */ /* 0x000fe20005800000 */
[----:B------:R1:W-:Y:S01]  /*8480*/  MUFU.TANH R46, R215 ;  /* 0x000000d7002e7308 */ /* 0x0003e20000002400 */
[----:B------:R-:W-:Y:S01]  /*8490*/  FSEL R230, R33, -INF , !P3 ;  /* 0xff80000021e67808 */ /* 0x000fe20005800000 */
[--C-:B------:R-:W-:Y:S01]  /*84a0*/  IMAD.IADD R23, R13, 0x1, -R2.reuse ;  /* 0x000000010d177824 */ /* 0x100fe200078e0a02 */
[----:B------:R-:W-:Y:S01]  /*84b0*/  FSEL R211, R24, -INF , !P3 ;  /* 0xff80000018d37808 */ /* 0x000fe20005800000 */
[--C-:B------:R-:W-:Y:S01]  /*84c0*/  IMAD.IADD R34, R12, 0x1, -R2.reuse ;  /* 0x000000010c227824 */ /* 0x100fe200078e0a02 */
[----:B------:R-:W-:Y:S01]  /*84d0*/  ISETP.GE.AND P3, PT, R61, R84, PT ;  /* 0x000000543d00720c */ /* 0x000fe20003f66270 */
[----:B------:R-:W-:Y:S01]  /*84e0*/  IMAD.IADD R32, R11, 0x1, -R2 ;  /* 0x000000010b207824 */ /* 0x000fe200078e0a02 */
[----:B------:R-:W-:Y:S01]  /*84f0*/  FSEL R234, R6, -INF , !P1 ;  /* 0xff80000006ea7808 */ /* 0x000fe20004800000 */
[----:B------:R-:W-:Y:S01]  /*8500*/  IMAD.IADD R6, R14, 0x1, -R5 ;  /* 0x000000010e067824 */ /* 0x000fe200078e0a05 */
[----:B------:R-:W-:Y:S01]  /*8510*/  FSEL R183, R25, -INF , !P5 ;  /* 0xff80000019b77808 */ /* 0x000fe20006800000 */
[----:B------:R3:W-:Y:S01]  /*8520*/  MUFU.TANH R24, R223 ;  /* 0x000000df00187308 */ /* 0x0007e20000002400 */
[----:B------:R-:W-:Y:S01]  /*8530*/  FSEL R181, R92, -INF , !P6 ;  /* 0xff8000005cb57808 */ /* 0x000fe20007000000 */
[----:B------:R-:W-:Y:S01]  /*8540*/  IMAD.IADD R30, R11, 0x1, -R0 ;  /* 0x000000010b1e7824 */ /* 0x000fe200078e0a00 */
[----:B------:R-:W-:-:S02]  /*8550*/  FSEL R164, R95, -INF , !P4 ;  /* 0xff8000005fa47808 */ /* 0x000fc40006000000 */
[----:B------:R-:W-:Y:S01]  /*8560*/  IADD3 R3, PT, PT, R31, -0xf, RZ ;  /* 0xfffffff11f037810 */ /* 0x000fe20007ffe0ff */
[--C-:B------:R-:W-:Y:S01]  /*8570*/  IMAD.IADD R31, R13, 0x1, -R0.reuse ;  /* 0x000000010d1f7824 */ /* 0x100fe200078e0a00 */
[----:B------:R-:W-:Y:S01]  /*8580*/  FSEL R236, R15, -INF , !P3 ;  /* 0xff8000000fec7808 */ /* 0x000fe20005800000 */
[----:B------:R4:W5:Y:S01]  /*8590*/  MUFU.TANH R25, R216 ;  /* 0x000000d800197308 */ /* 0x0009620000002400 */
[----:B------:R-:W-:Y:S01]  /*85a0*/  FSEL R222, R10, -INF , !P3 ;  /* 0xff8000000ade7808 */ /* 0x000fe20005800000 */
[C---:B------:R-:W-:Y:S01]  /*85b0*/  IMAD.IADD R10, R14.reuse, 0x1, -R0 ;  /* 0x000000010e0a7824 */ /* 0x040fe200078e0a00 */
[----:B------:R-:W-:Y:S01]  /*85c0*/  FSEL R232, R9, -INF , !P3 ;  /* 0xff80000009e87808 */ /* 0x000fe20005800000 */
[----:B------:R-:W-:Y:S01]  /*85d0*/  IMAD.IADD R9, R14, 0x1, -R2 ;  /* 0x000000010e097824 */ /* 0x000fe200078e0a02 */
[-C--:B------:R-:W-:Y:S01]  /*85e0*/  ISETP.GE.AND P6, PT, R57, R84.reuse, PT ;  /* 0x000000543900720c */ /* 0x080fe20003fc6270 */
[----:B------:R-:W-:Y:S01]  /*85f0*/  IMAD.IADD R15, R11, 0x1, -R5 ;  /* 0x000000010b0f7824 */ /* 0x000fe200078e0a05 */
[-C--:B------:R-:W-:Y:S01]  /*8600*/  ISETP.GE.AND P4, PT, R60, R84.reuse, PT ;  /* 0x000000543c00720c */ /* 0x080fe20003f86270 */
[--C-:B------:R-:W-:Y:S01]  /*8610*/  IMAD.IADD R20, R13, 0x1, -R3.reuse ;  /* 0x000000010d147824 */ /* 0x100fe200078e0a03 */
[----:B-1----:R-:W-:Y:S01]  /*8620*/  FSEL R215, R109, -INF , !P1 ;  /* 0xff8000006dd77808 */ /* 0x002fe20004800000 */
[--C-:B------:R-:W-:Y:S01]  /*8630*/  IMAD.IADD R22, R12, 0x1, -R3.reuse ;  /* 0x000000010c167824 */ /* 0x100fe200078e0a03 */
[----:B------:R-:W-:Y:S01]  /*8640*/  FSEL R235, R8, -INF , !P1 ;  /* 0xff80000008eb7808 */ /* 0x000fe20004800000 */
[----:B------:R-:W-:Y:S01]  /*8650*/  IMAD.IADD R8, R14, 0x1, -R3 ;  /* 0x000000010e087824 */ /* 0x000fe200078e0a03 */
[----:B---3--:R-:W-:Y:S01]  /*8660*/  FSEL R223, R7, -INF , !P1 ;  /* 0xff80000007df7808 */ /* 0x008fe20004800000 */
[----:B------:R-:W-:Y:S01]  /*8670*/  MUFU.TANH R43, R217 ;  /* 0x000000d9002b7308 */ /* 0x000fe20000002400 */
[----:B------:R-:W-:-:S02]  /*8680*/  ISETP.GE.AND P1, PT, R0, R84, PT ;  /* 0x000000540000720c */ /* 0x000fc40003f26270 */
[----:B----4-:R-:W-:Y:S02]  /*8690*/  FSEL R216, R110, -INF , !P3 ;  /* 0xff8000006ed87808 */ /* 0x010fe40005800000 */
[----:B------:R-:W-:Y:S01]  /*86a0*/  ISETP.GE.AND P3, PT, R2, R84, PT ;  /* 0x000000540200720c */ /* 0x000fe20003f66270 */
[----:B------:R-:W-:Y:S01]  /*86b0*/  FMUL.FTZ R2, R245, UR4 ;  /* 0x00000004f5027c20 */ /* 0x000fe20008410000 */
[----:B------:R-:W-:Y:S01]  /*86c0*/  IADD3 R33, PT, PT, -R0, R12, RZ ;  /* 0x0000000c00217210 */ /* 0x000fe20007ffe1ff */
[----:B------:R-:W-:Y:S01]  /*86d0*/  MUFU.TANH R42, R205 ;  /* 0x000000cd002a7308 */ /* 0x000fe20000002400 */
[----:B------:R-:W-:Y:S02]  /*86e0*/  IABS R0, R6 ;  /* 0x0000000600007213 */ /* 0x000fe40000000000 */
[----:B------:R-:W-:Y:S02]  /*86f0*/  FSEL R220, R114, -INF , !P6 ;  /* 0xff80000072dc7808 */ /* 0x000fe40007000000 */
[----:B------:R-:W-:-:S02]  /*8700*/  FSEL R221, R29, -INF , !P6 ;  /* 0xff8000001ddd7808 */ /* 0x000fc40007000000 */
[----:B------:R-:W-:Y:S01]  /*8710*/  FSEL R188, R28, -INF , !P6 ;  /* 0xff8000001cbc7808 */ /* 0x000fe20007000000 */
[----:B------:R1:W-:Y:S01]  /*8720*/  MUFU.TANH R41, R2 ;  /* 0x0000000200297308 */ /* 0x0003e20000002400 */
[----:B------:R-:W-:Y:S01]  /*8730*/  FSEL R192, R27, -INF , !P6 ;  /* 0xff8000001bc07808 */ /* 0x000fe20007000000 */
[----:B------:R-:W-:Y:S01]  /*8740*/  FMUL.FTZ R27, R198, UR4 ;  /* 0x00000004c61b7c20 */ /* 0x000fe20008410000 */
[----:B------:R-:W-:Y:S02]  /*8750*/  FSEL R218, R112, -INF , !P4 ;  /* 0xff80000070da7808 */ /* 0x000fe40006000000 */
[----:B------:R-:W-:Y:S02]  /*8760*/  FSEL R237, R18, -INF , !P4 ;  /* 0xff80000012ed7808 */ /* 0x000fe40006000000 */
[----:B------:R-:W-:Y:S01]  /*8770*/  FSEL R224, R17, -INF , !P4 ;  /* 0xff80000011e07808 */ /* 0x000fe20006000000 */
[----:B------:R-:W-:Y:S01]  /*8780*/  IMAD.IADD R17, R13, 0x1, -R4 ;  /* 0x000000010d117824 */ /* 0x000fe200078e0a04 */
[----:B------:R-:W-:Y:S01]  /*8790*/  FSEL R231, R16, -INF , !P4 ;  /* 0xff80000010e77808 */ /* 0x000fe20006000000 */
[----:B------:R-:W-:Y:S01]  /*87a0*/  IMAD.IADD R16, R12, 0x1, -R5 ;  /* 0x000000010c107824 */ /* 0x000fe200078e0a05 */
[----:B------:R-:W-:Y:S01]  /*87b0*/  IADD3 R7, PT, PT, R14, -R4, RZ ;  /* 0x800000040e077210 */ /* 0x000fe20007ffe0ff */
[----:B------:R-:W-:Y:S01]  /*87c0*/  MUFU.TANH R39, R238 ;  /* 0x000000ee00277308 */ /* 0x000fe20000002400 */
[----:B------:R-:W-:-:S02]  /*87d0*/  ISETP.GE.AND P6, PT, R5, R84, PT ;  /* 0x000000540500720c */ /* 0x000fc40003fc6270 */
[----:B------:R-:W-:Y:S02]  /*87e0*/  ISETP.GE.AND P4, PT, R3, R84, PT ;  /* 0x000000540300720c */ /* 0x000fe40003f86270 */
[----:B------:R-:W-:Y:S01]  /*87f0*/  IADD3 R14, PT, PT, -R5, R13, RZ ;  /* 0x0000000d050e7210 */ /* 0x000fe20007ffe1ff */
[----:B-1----:R-:W-:Y:S01]  /*8800*/  FMUL.FTZ R2, R196, UR4 ;  /* 0x00000004c4027c20 */ /* 0x002fe20008410000 */
[----:B------:R-:W-:Y:S01]  /*8810*/  IADD3 R21, PT, PT, -R3, R11, RZ ;  /* 0x0000000b03157210 */ /* 0x000fe20007ffe1ff */
[----:B------:R-:W-:Y:S01]  /*8820*/  FMUL.FTZ R3, R244, UR4 ;  /* 0x00000004f4037c20 */ /* 0x000fe20008410000 */
[----:B------:R-:W-:Y:S01]  /*8830*/  I2FP.F32.S32 R0, R0 ;  /* 0x0000000000007245 */ /* 0x000fe20000201400 */
[----:B------:R-:W-:Y:S01]  /*8840*/  FMUL.FTZ R5, R197, UR4 ;  /* 0x00000004c5057c20 */ /* 0x000fe20008410000 */
[----:B------:R-:W-:Y:S01]  /*8850*/  FSEL R217, R113, -INF , !P5 ;  /* 0xff80000071d97808 */ /* 0x000fe20006800000 */
[----:B------:R1:W-:Y:S01]  /*8860*/  MUFU.TANH R37, R3 ;  /* 0x0000000300257308 */ /* 0x0003e20000002400 */
[----:B------:R-:W-:Y:S01]  /*8870*/  FSEL R219, R26, -INF , !P5 ;  /* 0xff8000001adb7808 */ /* 0x000fe20006800000 */
[----:B--2---:R-:W-:Y:S01]  /*8880*/  FFMA.FTZ R35, R0, -R132, R35 ;  /* 0x8000008400237223 */ /* 0x004fe20000010023 */
[----:B------:R-:W-:Y:S01]  /*8890*/  FSEL R193, R19, -INF , !P5 ;  /* 0xff80000013c17808 */ /* 0x000fe20006800000 */
[----:B------:R-:W-:Y:S01]  /*88a0*/  IMAD.IADD R19, R11, 0x1, -R4 ;  /* 0x000000010b137824 */ /* 0x000fe200078e0a04 */
[C---:B------:R-:W-:Y:S01]  /*88b0*/  ISETP.GE.AND P5, PT, R4.reuse, R84, PT ;  /* 0x000000540400720c */ /* 0x040fe20003fa6270 */
[----:B------:R-:W-:Y:S01]  /*88c0*/  FMUL.FTZ R13, R247, UR4 ;  /* 0x00000004f70d7c20 */ /* 0x000fe20008410000 */
[----:B------:R-:W-:Y:S01]  /*88d0*/  IADD3 R18, PT, PT, -R4, R12, RZ ;  /* 0x0000000c04127210 */ /* 0x000fe20007ffe1ff */
[----:B------:R2:W-:Y:S01]  /*88e0*/  MUFU.TANH R11, R2 ;  /* 0x00000002000b7308 */ /* 0x0005e20000002400 */
[----:B------:R-:W-:Y:S01]  /*88f0*/  IABS R4, R7 ;  /* 0x0000000700047213 */ /* 0x000fe20000000000 */
[----:B------:R-:W-:Y:S01]  /*8900*/  FMUL.FTZ R12, R246, UR4 ;  /* 0x00000004f60c7c20 */ /* 0x000fe20008410000 */
[----:B------:R-:W-:-:S02]  /*8910*/  IABS R0, R10 ;  /* 0x0000000a00007213 */ /* 0x000fc40000000000 */
[----:B------:R-:W-:-:S03]  /*8920*/  FSEL R154, R35, -INF , !P6 ;  /* 0xff800000239a7808 */ /* 0x000fc60007000000 */
[----:B------:R3:W4:Y:S01]  /*8930*/  MUFU.TANH R6, R5 ;  /* 0x0000000500067308 */ /* 0x0007220000002400 */
[----:B-1----:R-:W-:-:S07]  /*8940*/  IABS R3, R8 ;  /* 0x0000000800037213 */ /* 0x002fce0000000000 */
[----:B------:R-:W1:Y:S01]  /*8950*/  MUFU.TANH R12, R12 ;  /* 0x0000000c000c7308 */ /* 0x000e620000002400 */
[----:B--2---:R-:W-:-:S07]  /*8960*/  IABS R2, R9 ;  /* 0x0000000900027213 */ /* 0x004fce0000000000 */
[----:B------:R2:W1:Y:S01]  /*8970*/  MUFU.TANH R9, R13 ;  /* 0x0000000d00097308 */ /* 0x0004620000002400 */
[----:B---3--:R-:W-:Y:S01]  /*8980*/  IMAD.MOV.U32 R5, RZ, RZ, R4 ;  /* 0x000000ffff057224 */ /* 0x008fe200078e0004 */
[----:B------:R-:W-:Y:S01]  /*8990*/  MOV R4, R3 ;  /* 0x0000000300047202 */ /* 0x000fe20000000f00 */
[----:B------:R-:W-:Y:S02]  /*89a0*/  IMAD.MOV.U32 R3, RZ, RZ, R2 ;  /* 0x000000ffff037224 */ /* 0x000fe400078e0002 */
[----:B------:R-:W-:Y:S01]  /*89b0*/  IMAD.MOV.U32 R2, RZ, RZ, R0 ;  /* 0x000000ffff027224 */ /* 0x000fe200078e0000 */
[----:B------:R-:W-:Y:S02]  /*89c0*/  I2FP.F32.S32 R5, R5 ;  /* 0x0000000500057245 */ /* 0x000fe40000201400 */
[----:B------:R-:W-:Y:S01]  /*89d0*/  I2FP.F32.S32 R4, R4 ;  /* 0x0000000400047245 */ /* 0x000fe20000201400 */
[----:B------:R-:W3:Y:S01]  /*89e0*/  MUFU.TANH R8, R27 ;  /* 0x0000001b00087308 */ /* 0x000ee20000002400 */
[----:B------:R-:W-:Y:S01]  /*89f0*/  I2FP.F32.S32 R2, R2 ;  /* 0x0000000200027245 */ /* 0x000fe20000201400 */
[-C--:B-----5:R-:W-:Y:S01]  /*8a00*/  FFMA.FTZ R29, R5, -R132.reuse, R25 ;  /* 0x80000084051d7223 */ /* 0x0a0fe20000010019 */
[----:B------:R-:W-:Y:S01]  /*8a10*/  I2FP.F32.S32 R3, R3 ;  /* 0x0000000300037245 */ /* 0x000fe20000201400 */
[----:B------:R-:W-:Y:S01]  /*8a20*/  FFMA.FTZ R28, R4, -R132, R24 ;  /* 0x80000084041c7223 */ /* 0x000fe20000010018 */
[----:B------:R-:W-:Y:S01]  /*8a30*/  IABS R0, R14 ;  /* 0x0000000e00007213 */ /* 0x000fe20000000000 */
[----:B----4-:R-:W-:Y:S01]  /*8a40*/  FFMA.FTZ R25, R2, -R132, R6 ;  /* 0x8000008402197223 */ /* 0x010fe20000010006 */
[----:B------:R-:W-:Y:S01]  /*8a50*/  IABS R2, R16 ;  /* 0x0000001000027213 */ /* 0x000fe20000000000 */
[----:B------:R-:W-:Y:S01]  /*8a60*/  FFMA.FTZ R26, R3, -R132, R11 ;  /* 0x80000084031a7223 */ /* 0x000fe2000001000b */
[----:B------:R-:W-:Y:S01]  /*8a70*/  I2FP.F32.S32 R0, R0 ;  /* 0x0000000000007245 */ /* 0x000fe20000201400 */
[----:B------:R-:W4:Y:S01]  /*8a80*/  MUFU.TANH R45, R239 ;  /* 0x000000ef002d7308 */ /* 0x000f220000002400 */
[----:B------:R-:W-:Y:S01]  /*8a90*/  IABS R3, R17 ;  /* 0x0000001100037213 */ /* 0x000fe20000000000 */
[----:B------:R-:W-:Y:S01]  /*8aa0*/  IMAD.MOV.U32 R5, RZ, RZ, R2 ;  /* 0x000000ffff057224 */ /* 0x000fe200078e0002 */
[----:B------:R-:W-:Y:S01]  /*8ab0*/  IABS R4, R18 ;  /* 0x0000001200047213 */ /* 0x000fe20000000000 */
[----:B------:R-:W-:Y:S01]  /*8ac0*/  FFMA.FTZ R24, R0, -R132, R42 ;  /* 0x8000008400187223 */ /* 0x000fe2000001002a */
[----:B------:R-:W-:-:S02]  /*8ad0*/  MOV R2, R3 ;  /* 0x0000000300027202 */ /* 0x000fc40000000f00 */
[----:B------:R-:W-:Y:S01]  /*8ae0*/  IABS R0, R15 ;  /* 0x0000000f00007213 */ /* 0x000fe20000000000 */
[----:B------:R-:W-:Y:S01]  /*8af0*/  IMAD.MOV.U32 R3, RZ, RZ, R4 ;  /* 0x000000ffff037224 */ /* 0x000fe200078e0004 */
[----:B------:R-:W-:Y:S01]  /*8b00*/  I2FP.F32.S32 R2, R2 ;  /* 0x0000000200027245 */ /* 0x000fe20000201400 */
[----:B------:R-:W-:Y:S01]  /*8b10*/  MUFU.TANH R27, R36 ;  /* 0x00000024001b7308 */ /* 0x000fe20000002400 */
[----:B------:R-:W-:Y:S02]  /*8b20*/  I2FP.F32.S32 R4, R0 ;  /* 0x0000000000047245 */ /* 0x000fe40000201400 */
[----:B------:R-:W-:Y:S01]  /*8b30*/  I2FP.F32.S32 R0, R3 ;  /* 0x0000000300007245 */ /* 0x000fe20000201400 */
[-C--:B------:R-:W-:Y:S01]  /*8b40*/  FFMA.FTZ R14, R2, -R132.reuse, R39 ;  /* 0x80000084020e7223 */ /* 0x080fe20000010027 */
[----:B------:R-:W-:Y:S01]  /*8b50*/  I2FP.F32.S32 R5, R5 ;  /* 0x0000000500057245 */ /* 0x000fe20000201400 */
[----:B------:R-:W-:Y:S01]  /*8b60*/  FFMA.FTZ R16, R4, -R132, R43 ;  /* 0x8000008404107223 */ /* 0x000fe2000001002b */
[----:B------:R-:W-:Y:S01]  /*8b70*/  IABS R3, R20 ;  /* 0x0000001400037213 */ /* 0x000fe20000000000 */
[----:B--2---:R-:W-:Y:S01]  /*8b80*/  FFMA.FTZ R13, R0, -R132, R37 ;  /* 0x80000084000d7223 */ /* 0x004fe20000010025 */
[----:B------:R-:W-:Y:S01]  /*8b90*/  IABS R2, R22 ;  /* 0x0000001600027213 */ /* 0x000fe20000000000 */
[----:B------:R-:W-:Y:S01]  /*8ba0*/  FFMA.FTZ R17, R5, -R132, R46 ;  /* 0x8000008405117223 */ /* 0x000fe2000001002e */
[----:B------:R-:W-:Y:S01]  /*8bb0*/  IABS R0, R19 ;  /* 0x0000001300007213 */ /* 0x000fe20000000000 */
[----:B------:R-:W-:Y:S01]  /*8bc0*/  IMAD.MOV.U32 R6, RZ, RZ, R3 ;  /* 0x000000ffff067224 */ /* 0x000fe200078e0003 */
[----:B------:R-:W-:Y:S01]  /*8bd0*/  IABS R4, R21 ;  /* 0x0000001500047213 */ /* 0x000fe20000000000 */
[----:B------:R-:W-:Y:S01]  /*8be0*/  IMAD.MOV.U32 R3, RZ, RZ, R2 ;  /* 0x000000ffff037224 */ /* 0x000fe200078e0002 */
[----:B------:R-:W-:Y:S01]  /*8bf0*/  IABS R5, R23 ;  /* 0x0000001700057213 */ /* 0x000fe20000000000 */
[----:B------:R-:W-:Y:S01]  /*8c00*/  MUFU.TANH R20, R38 ;  /* 0x0000002600147308 */ /* 0x000fe20000002400 */
[----:B------:R-:W-:-:S02]  /*8c10*/  I2FP.F32.S32 R2, R0 ;  /* 0x0000000000027245 */ /* 0x000fc40000201400 */
[----:B------:R-:W-:Y:S01]  /*8c20*/  MOV R0, R4 ;  /* 0x0000000400007202 */ /* 0x000fe20000000f00 */
[----:B------:R-:W-:Y:S01]  /*8c30*/  IMAD.MOV.U32 R4, RZ, RZ, R5 ;  /* 0x000000ffff047224 */ /* 0x000fe200078e0005 */
[----:B------:R-:W-:Y:S01]  /*8c40*/  I2FP.F32.S32 R3, R3 ;  /* 0x0000000300037245 */ /* 0x000fe20000201400 */
[----:B-1----:R-:W-:Y:S01]  /*8c50*/  FFMA.FTZ R12, R2, -R132, R12 ;  /* 0x80000084020c7223 */ /* 0x002fe2000001000c */
[----:B------:R-:W-:Y:S01]  /*8c60*/  I2FP.F32.S32 R0, R0 ;  /* 0x0000000000007245 */ /* 0x000fe20000201400 */
[----:B------:R-:W-:Y:S01]  /*8c70*/  MUFU.TANH R19, R40 ;  /* 0x0000002800137308 */ /* 0x000fe20000002400 */
[----:B------:R-:W-:Y:S01]  /*8c80*/  I2FP.F32.S32 R2, R4 ;  /* 0x0000000400027245 */ /* 0x000fe20000201400 */
[----:B------:R-:W-:Y:S01]  /*8c90*/  FFMA.FTZ R10, R3, -R132, R41 ;  /* 0x80000084030a7223 */ /* 0x000fe20000010029 */
[----:B------:R-:W-:Y:S01]  /*8ca0*/  I2FP.F32.S32 R5, R6 ;  /* 0x0000000600057245 */ /* 0x000fe20000201400 */
[-C--:B------:R-:W-:Y:S01]  /*8cb0*/  FFMA.FTZ R9, R0, -R132.reuse, R9 ;  /* 0x8000008400097223 */ /* 0x080fe20000010009 */
[----:B------:R-:W-:Y:S01]  /*8cc0*/  IABS R3, R31 ;  /* 0x0000001f00037213 */ /* 0x000fe20000000000 */
[----:B---3--:R-:W-:Y:S01]  /*8cd0*/  FFMA.FTZ R8, R2, -R132, R8 ;  /* 0x8000008402087223 */ /* 0x008fe20000010008 */
[----:B------:R-:W-:Y:S01]  /*8ce0*/  IABS R2, R34 ;  /* 0x0000002200027213 */ /* 0x000fe20000000000 */
[----:B------:R-:W1:Y:S01]  /*8cf0*/  MUFU.TANH R18, R44 ;  /* 0x0000002c00127308 */ /* 0x000e620000002400 */
[----:B------:R-:W-:Y:S01]  /*8d00*/  IABS R0, R33 ;  /* 0x0000002100007213 */ /* 0x000fe20000000000 */
[----:B----4-:R-:W-:Y:S01]  /*8d10*/  FFMA.FTZ R11, R5, -R132, R45 ;  /* 0x80000084050b7223 */ /* 0x010fe2000001002d */
[----:B------:R-:W-:Y:S01]  /*8d20*/  IABS R4, R32 ;  /* 0x0000002000047213 */ /* 0x000fe20000000000 */
[----:B------:R-:W-:Y:S01]  /*8d30*/  IMAD.MOV.U32 R5, RZ, RZ, R2 ;  /* 0x000000ffff057224 */ /* 0x000fe200078e0002 */
[----:B------:R-:W-:Y:S01]  /*8d40*/  IABS R6, R30 ;  /* 0x0000001e00067213 */ /* 0x000fe20000000000 */
[----:B------:R-:W-:Y:S01]  /*8d50*/  IMAD.MOV.U32 R7, RZ, RZ, R3 ;  /* 0x000000ffff077224 */ /* 0x000fe200078e0003 */
[----:B------:R-:W-:Y:S01]  /*8d60*/  MOV R2, R0 ;  /* 0x0000000000027202 */ /* 0x000fe20000000f00 */
[----:B------:R-:W2:Y:S01]  /*8d70*/  MUFU.TANH R15, R47 ;  /* 0x0000002f000f7308 */ /* 0x000ea20000002400 */
[----:B------:R-:W-:Y:S01]  /*8d80*/  IMAD.MOV.U32 R0, RZ, RZ, R4 ;  /* 0x000000ffff007224 */ /* 0x000fe200078e0004 */
[----:B------:R-:W-:Y:S01]  /*8d90*/  FSEL R197, R24, -INF , !P6 ;  /* 0xff80000018c57808 */ /* 0x000fe20007000000 */
[----:B------:R-:W-:Y:S01]  /*8da0*/  IMAD.MOV.U32 R3, RZ, RZ, R6 ;  /* 0x000000ffff037224 */ /* 0x000fe200078e0006 */
[----:B------:R-:W-:-:S02]  /*8db0*/  FSEL R174, R17, -INF , !P6 ;  /* 0xff80000011ae7808 */ /* 0x000fc40007000000 */
[----:B------:R-:W-:Y:S02]  /*8dc0*/  FSEL R203, R16, -INF , !P6 ;  /* 0xff80000010cb7808 */ /* 0x000fe40007000000 */
[----:B------:R-:W-:Y:S02]  /*8dd0*/  ISETP.GE.U32.AND P6, PT, R84, 0x81, PT ;  /* 0x000000815400780c */ /* 0x000fe40003fc6070 */
[----:B------:R-:W-:Y:S02]  /*8de0*/  I2FP.F32.S32 R4, R2 ;  /* 0x0000000200047245 */ /* 0x000fe40000201400 */
[----:B------:R-:W-:Y:S02]  /*8df0*/  I2FP.F32.S32 R2, R0 ;  /* 0x0000000000027245 */ /* 0x000fe40000201400 */
[----:B------:R-:W-:Y:S02]  /*8e00*/  I2FP.F32.S32 R6, R7 ;  /* 0x0000000700067245 */ /* 0x000fe40000201400 */
[----:B------:R-:W-:Y:S01]  /*8e10*/  I2FP.F32.S32 R5, R5 ;  /* 0x0000000500057245 */ /* 0x000fe20000201400 */
[-C--:B-1----:R-:W-:Y:S01]  /*8e20*/  FFMA.FTZ R2, R2, -R132.reuse, R18 ;  /* 0x8000008402027223 */ /* 0x082fe20000010012 */
[----:B------:R-:W-:Y:S01]  /*8e30*/  I2FP.F32.S32 R0, R3 ;  /* 0x0000000300007245 */ /* 0x000fe20000201400 */
[-C--:B------:R-:W-:Y:S01]  /*8e40*/  FFMA.FTZ R6, R6, -R132.reuse, R27 ;  /* 0x8000008406067223 */ /* 0x080fe2000001001b */
[-C--:B------:R-:W-:Y:S01]  /*8e50*/  FFMA.FTZ R3, R4, -R132.reuse, R19 ;  /* 0x8000008404037223 */ /* 0x080fe20000010013 */
[-C--:B------:R-:W-:Y:S01]  /*8e60*/  FFMA.FTZ R5, R5, -R132.reuse, R20 ;  /* 0x8000008405057223 */ /* 0x080fe20000010014 */
[----:B------:R-:W-:Y:S01]  /*8e70*/  FSEL R85, R29, -INF , !P5 ;  /* 0xff8000001d557808 */ /* 0x000fe20006800000 */
[----:B--2---:R-:W-:Y:S01]  /*8e80*/  FFMA.FTZ R0, R0, -R132, R15 ;  /* 0x8000008400007223 */ /* 0x004fe2000001000f */
        /* <DEDUP_REMOVED lines=15> */
[----:B------:R-:W-:Y:S06]  /*8f80*/  BAR.SYNC.DEFER_BLOCKING 0x0 ;  /* 0x0000000000007b1d */ /* 0x000fec0000010000 */
[----:B------:R-:W-:Y:S05]  /*8f90*/  @!P6 BRA `(.L_x_569) ;  /* 0x000000040078e947 */ /* 0x000fea0003800000 */
[----:B------:R-:W2:Y:S01]  /*8fa0*/  LDL R249, [R1+0x20] ;  /* 0x0000200001f97983 */ /* 0x000ea20000100800 */
[----:B------:R-:W1:Y:S03]  /*8fb0*/  LDCU UR4, c[0x0][0x440] ;  /* 0x00008800ff0477ac */ /* 0x000e660008000800 */
[----:B------:R-:W3:Y:S01]  /*8fc0*/  LDL R250, [R1+0x1c] ;  /* 0x00001c0001fa7983 */ /* 0x000ee20000100800 */
        /* <DEDUP_REMOVED lines=13> */
[----:B------:R-:W-:Y:S02]  /*90a0*/  @!P1 IMAD.IADD R8, R8, 0x1, R5 ;  /* 0x0000000108089824 */ /* 0x000fe400078e0205 */
[----:B------:R-:W-:Y:S02]  /*90b0*/  @!P1 IMAD.MOV.U32 R5, RZ, RZ, R3 ;  /* 0x000000ffff059224 */ /* 0x000fe400078e0003 */
[----:B------:R-:W-:Y:S01]  /*90c0*/  @!P1 IMAD R10, R87, 0x60, RZ ;  /* 0x00000060570a9824 */ /* 0x000fe200078e02ff */
[----:B--2---:R-:W-:-:S04]  /*90d0*/  @!P1 LEA R20, P5, R0, R249, 0x1 ;  /* 0x000000f900149211 */ /* 0x004fc800078a08ff */
[-C--:B---3--:R-:W-:Y:S01]  /*90e0*/  @!P1 LEA.HI.X R21, R0, R250.reuse, R7, 0x1, P5 ;  /* 0x000000fa00159211 */ /* 0x088fe200028f0c07 */
[----:B------:R-:W-:Y:S01]  /*90f0*/  @!P1 IMAD.MOV.U32 R7, RZ, RZ, R3 ;  /* 0x000000ffff079224 */ /* 0x000fe200078e0003 */
[----:B------:R-:W-:Y:S02]  /*9100*/  @!P1 LEA.HI.X R0, R86, R3, R87, 0x5, P4 ;  /* 0x0000000356009211 */ /* 0x000fe400020f2c57 */
[-C--:B------:R-:W-:Y:S02]  /*9110*/  @!P1 LEA R18, P5, R6, R249.reuse, 0x1 ;  /* 0x000000f906129211 */ /* 0x080fe400078a08ff */
[-C--:B------:R-:W-:Y:S02]  /*9120*/  @!P1 LEA R16, P4, R4, R249.reuse, 0x1 ;  /* 0x000000f904109211 */ /* 0x080fe400078808ff */
        /* <DEDUP_REMOVED lines=67> */
.L_x_571:
[----:B------:R-:W-:Y:S05]  /*9560*/  BSYNC.RECONVERGENT B0 ;  /* 0x0000000000007941 */ /* 0x000fea0003800200 */
.L_x_570:
[----:B------:R-:W0:Y:S02]  /*9570*/  LDGDEPBAR ;  /* 0x00000000000079af */ /* 0x000e240000000000 */
.L_x_569:
[----:B------:R-:W3:Y:S01]  /*9580*/  LDL.LU R6, [R1+0x4] ;  /* 0x0000040001067983 */ /* 0x000ee20000300800 */
[----:B------:R-:W-:Y:S01]  /*9590*/  FMNMX3.FTZ R0, R88, R68, R103, !PT ;  /* 0x0000004458007276 */ /* 0x000fe20007810067 */
[----:B------:R-:W4:Y:S01]  /*95a0*/  LDCU UR4, c[0x0][0x45c] ;  /* 0x00008b80ff0477ac */ /* 0x000f220008000800 */
[----:B-1----:R-:W-:Y:S01]  /*95b0*/  SHF.L.U32 R8, R251, 0x6, RZ ;  /* 0x00000006fb087819 */ /* 0x002fe200000006ff */
[----:B------:R-:W-:Y:S01]  /*95c0*/  STL [R1+0x68], R252 ;  /* 0x000068fc01007387 */ /* 0x000fe20000100800 */
        /* <DEDUP_REMOVED lines=39> */
[----:B------:R-:W1:Y:S01]  /*9840*/  SHFL.BFLY PT, R70, R3, 0x2, 0x1f ;  /* 0x0c401f0003467f89 */ /* 0x000e6200000e0000 */
[----:B------:R-:W-:-:S02]  /*9850*/  FMNMX3.FTZ R2, R2, R198, R191, !PT ;  /* 0x000000c602027276 */ /* 0x000fc400078100bf */
[----:B------:R-:W-:Y:S02]  /*9860*/  FMNMX3.FTZ R0, R0, R171, R173, !PT ;  /* 0x000000ab00007276 */ /* 0x000fe400078100ad */
[----:B------:R-:W-:Y:S02]  /*9870*/  FMNMX.FTZ R2, R190, R2, !PT ;  /* 0x00000002be027209 */ /* 0x000fe40007810000 */
[----:B------:R-:W-:Y:S02]  /*9880*/  FMNMX3.FTZ R0, R0, R153, R213, !PT ;  /* 0x0000009900007276 */ /* 0x000fe400078100d5 */
[----:B------:R-:W-:Y:S01]  /*9890*/  LOP3.LUT R7, R8, 0x200, RZ, 0xc0, !PT ;  /* 0x0000020008077812 */ /* 0x000fe200078ec0ff */
[----:B------:R-:W2:Y:S01]  /*98a0*/  SHFL.BFLY PT, R71, R2, 0x2, 0x1f ;  /* 0x0c401f0002477f89 */ /* 0x000ea200000e0000 */
[----:B------:R-:W-:Y:S02]  /*98b0*/  FMNMX3.FTZ R0, R0, R194, R175, !PT ;  /* 0x000000c200007276 */ /* 0x000fe400078100af */
[----:B------:R-:W-:-:S02]  /*98c0*/  SHF.L.U32 R11, R251, 0x3, RZ ;  /* 0x00000003fb0b7819 */ /* 0x000fc400000006ff */
[----:B------:R-:W-:Y:S02]  /*98d0*/  FMNMX3.FTZ R0, R0, R176, R212, !PT ;  /* 0x000000b000007276 */ /* 0x000fe400078100d4 */
[----:B------:R-:W-:Y:S02]  /*98e0*/  LOP3.LUT R8, R8, 0x1c0, RZ, 0xc0, !PT ;  /* 0x000001c008087812 */ /* 0x000fe400078ec0ff */
[----:B------:R-:W-:Y:S02]  /*98f0*/  FMNMX3.FTZ R0, R0, R214, R192, !PT ;  /* 0x000000d600007276 */ /* 0x000fe400078100c0 */
[----:B------:R-:W-:Y:S02]  /*9900*/  SHF.R.U32.HI R10, RZ, 0x1, R251 ;  /* 0x00000001ff0a7819 */ /* 0x000fe400000116fb */
[----:B------:R-:W-:Y:S02]  /*9910*/  FMNMX3.FTZ R0, R0, R193, R231, !PT ;  /* 0x000000c100007276 */ /* 0x000fe400078100e7 */
[----:B-1----:R-:W-:-:S02]  /*9920*/  FMNMX.FTZ R70, R3, R70, !PT ;  /* 0x0000004603467209 */ /* 0x002fc40007810000 */
[----:B------:R-:W-:Y:S02]  /*9930*/  FMNMX3.FTZ R0, R0, R232, R234, !PT ;  /* 0x000000e800007276 */ /* 0x000fe400078100ea */
[----:B------:R-:W-:Y:S01]  /*9940*/  LOP3.LUT R8, R8, 0x38, R11, 0xf8, !PT ;  /* 0x0000003808087812 */ /* 0x000fe200078ef80b */
[----:B------:R-:W1:Y:S01]  /*9950*/  SHFL.BFLY PT, R4, R70, 0x1, 0x1f ;  /* 0x0c201f0046047f89 */ /* 0x000e6200000e0000 */
[----:B------:R-:W-:Y:S02]  /*9960*/  FMNMX3.FTZ R0, R0, R203, R205, !PT ;  /* 0x000000cb00007276 */ /* 0x000fe400078100cd */
[----:B------:R-:W-:Y:S02]  /*9970*/  LOP3.LUT R8, R8, 0x8, R10, 0x78, !PT ;  /* 0x0000000808087812 */ /* 0x000fe400078e780a */
[----:B------:R-:W-:Y:S02]  /*9980*/  FMNMX3.FTZ R0, R0, R204, R200, !PT ;  /* 0x000000cc00007276 */ /* 0x000fe400078100c8 */
[----:B--2---:R-:W-:-:S02]  /*9990*/  FMNMX.FTZ R71, R2, R71, !PT ;  /* 0x0000004702477209 */ /* 0x004fc40007810000 */
[----:B------:R-:W-:-:S03]  /*99a0*/  FMNMX.FTZ R0, R199, R0, !PT ;  /* 0x00000000c7007209 */ /* 0x000fc60007810000 */
[----:B------:R-:W2:Y:S04]  /*99b0*/  SHFL.BFLY PT, R5, R71, 0x1, 0x1f ;  /* 0x0c201f0047057f89 */ /* 0x000ea800000e0000 */
[----:B------:R-:W2:Y:S01]  /*99c0*/  SHFL.BFLY PT, R3, R0, 0x2, 0x1f ;  /* 0x0c401f0000037f89 */ /* 0x000ea200000e0000 */
[----:B-1----:R-:W-:-:S04]  /*99d0*/  FMNMX.FTZ R70, R70, R4, !PT ;  /* 0x0000000446467209 */ /* 0x002fc80007810000 */
[C---:B------:R-:W-:Y:S01]  /*99e0*/  FSETP.NEU.FTZ.AND P1, PT, R70.reuse, -INF , PT ;  /* 0xff8000004600780b */ /* 0x040fe20003f3d000 */
[----:B----4-:R-:W-:Y:S01]  /*99f0*/  FMUL.FTZ R2, R70, UR4 ;  /* 0x0000000446027c20 */ /* 0x010fe20008410000 */
[----:B------:R-:W-:Y:S04]  /*9a00*/  STL [R1+0x6c], R70 ;  /* 0x00006c4601007387 */ /* 0x000fe80000100800 */
[----:B------:R-:W-:Y:S02]  /*9a10*/  FSEL R2, R2, RZ, P1 ;  /* 0x000000ff02027208 */ /* 0x000fe40000800000 */
[----:B--2---:R-:W-:Y:S02]  /*9a20*/  FMNMX.FTZ R71, R71, R5, !PT ;  /* 0x0000000547477209 */ /* 0x004fe40007810000 */
[----:B------:R-:W-:Y:S01]  /*9a30*/  IADD3 R5, PT, PT, R7, R8, RZ ;  /* 0x0000000807057210 */ /* 0x000fe20007ffe0ff */
[--C-:B------:R-:W-:Y:S01]  /*9a40*/  FFMA.FTZ R85, R85, UR4, -R2.reuse ;  /* 0x0000000455557c23 */ /* 0x100fe20008010802 */
[----:B------:R-:W-:Y:S01]  /*9a50*/  FMNMX.FTZ R76, R0, R3, !PT ;  /* 0x00000003004c7209 */ /* 0x000fe20007810000 */
[C---:B------:R-:W-:Y:S01]  /*9a60*/  FMUL.FTZ R12, R71.reuse, UR4 ;  /* 0x00000004470c7c20 */ /* 0x040fe20008410000 */
[----:B------:R-:W-:Y:S01]  /*9a70*/  FFMA.FTZ R0, R88, UR4, -R2 ;  /* 0x0000000458007c23 */ /* 0x000fe20008010802 */
[----:B------:R-:W-:Y:S01]  /*9a80*/  FSETP.NEU.FTZ.AND P1, PT, R71, -INF , PT ;  /* 0xff8000004700780b */ /* 0x000fe20003f3d000 */
[----:B------:R-:W-:Y:S01]  /*9a90*/  STL [R1+0x70], R71 ;  /* 0x0000704701007387 */ /* 0x000fe20000100800 */
[----:B------:R-:W-:Y:S01]  /*9aa0*/  FMNMX3.FTZ R3, R108, R105, R106, !PT ;  /* 0x000000696c037276 */ /* 0x000fe2000781006a */
[----:B------:R1:W-:Y:S01]  /*9ab0*/  MUFU.EX2 R15, R0 ;  /* 0x00000000000f7308 */ /* 0x0003e20000000800 */
[----:B------:R-:W-:Y:S01]  /*9ac0*/  FSEL R12, R12, RZ, P1 ;  /* 0x000000ff0c0c7208 */ /* 0x000fe20000800000 */
[----:B------:R-:W2:Y:S01]  /*9ad0*/  SHFL.BFLY PT, R4, R76, 0x1, 0x1f ;  /* 0x0c201f004c047f89 */ /* 0x000ea200000e0000 */
[----:B------:R-:W-:-:S05]  /*9ae0*/  LEA R40, R5, UR5, 0x1 ;  /* 0x0000000505287c11 */ /* 0x000fca000f8e08ff */
[----:B------:R-:W-:Y:S01]  /*9af0*/  IMAD.IADD R43, R229, 0x1, R40 ;  /* 0x00000001e52b7824 */ /* 0x000fe200078e0228 */
[----:B------:R-:W-:Y:S01]  /*9b00*/  LDSM.16.MT88.4 R32, [R40+0x8000] ;  /* 0x008000002820783b */ /* 0x000fe20000004200 */
[----:B-1----:R-:W-:-:S04]  /*9b10*/  FFMA.FTZ R0, R68, UR4, -R2 ;  /* 0x0000000444007c23 */ /* 0x002fc80008010802 */
[----:B------:R1:W-:Y:S01]  /*9b20*/  MUFU.EX2 R14, R0 ;  /* 0x00000000000e7308 */ /* 0x0003e20000000800 */
[----:B--2---:R-:W-:Y:S01]  /*9b30*/  FMNMX.FTZ R76, R76, R4, !PT ;  /* 0x000000044c4c7209 */ /* 0x004fe20007810000 */
[----:B------:R-:W-:-:S03]  /*9b40*/  FFMA.FTZ R4, R49, UR4, -R12 ;  /* 0x0000000431047c23 */ /* 0x000fc6000801080c */
[----:B------:R-:W-:-:S03]  /*9b50*/  FSETP.NEU.FTZ.AND P1, PT, R76, -INF , PT ;  /* 0xff8000004c00780b */ /* 0x000fc60003f3d000 */
[----:B------:R-:W-:Y:S01]  /*9b60*/  MUFU.EX2 R243, R4 ;  /* 0x0000000400f37308 */ /* 0x000fe20000000800 */
[----:B-1----:R-:W-:-:S07]  /*9b70*/  FFMA.FTZ R0, R89, UR4, -R12 ;  /* 0x0000000459007c23 */ /* 0x002fce000801080c */
[----:B------:R1:W-:Y:S02]  /*9b80*/  MUFU.EX2 R248, R0 ;  /* 0x0000000000f87308 */ /* 0x0003e40000000800 */
[----:B-1----:R-:W-:-:S06]  /*9b90*/  FFMA.FTZ R0, R67, UR4, -R12 ;  /* 0x0000000443007c23 */ /* 0x002fcc000801080c */
[----:B------:R1:W2:Y:S02]  /*9ba0*/  MUFU.EX2 R245, R0 ;  /* 0x0000000000f57308 */ /* 0x0002a40000000800 */
[----:B-1----:R-:W-:Y:S01]  /*9bb0*/  FMNMX3.FTZ R0, R3, R104, R166, !PT ;  /* 0x0000006803007276 */ /* 0x002fe200078100a6 */
[----:B------:R-:W-:Y:S01]  /*9bc0*/  FFMA.FTZ R3, R51, UR4, -R12 ;  /* 0x0000000433037c23 */ /* 0x000fe2000801080c */
[----:B--2---:R-:W-:Y:S01]  /*9bd0*/  F2FP.BF16.F32.PACK_AB R8, R245, R248 ;  /* 0x000000f8f508723e */ /* 0x004fe200000010ff */
[----:B------:R-:W-:Y:S01]  /*9be0*/  LDSM.16.MT88.4 R48, [R43+0x8000] ;  /* 0x008000002b30783b */ /* 0x000fe20000004200 */
[----:B------:R-:W-:Y:S02]  /*9bf0*/  FMNMX3.FTZ R0, R0, R169, R101, !PT ;  /* 0x000000a900007276 */ /* 0x000fe40007810065 */
[----:B------:R1:W2:Y:S02]  /*9c00*/  MUFU.EX2 R9, R3 ;  /* 0x0000000300097308 */ /* 0x0002a40000000800 */
[----:B------:R-:W-:-:S04]  /*9c10*/  FMNMX3.FTZ R0, R0, R102, R158, !PT ;  /* 0x0000006600007276 */ /* 0x000fc8000781009e */
[----:B------:R-:W-:-:S04]  /*9c20*/  FMNMX3.FTZ R0, R0, R168, R163, !PT ;  /* 0x000000a800007276 */ /* 0x000fc800078100a3 */
[----:B------:R-:W-:-:S04]  /*9c30*/  FMNMX3.FTZ R0, R0, R148, R179, !PT ;  /* 0x0000009400007276 */ /* 0x000fc800078100b3 */
[----:B------:R-:W-:Y:S01]  /*9c40*/  FMNMX3.FTZ R0, R0, R180, R187, !PT ;  /* 0x000000b400007276 */ /* 0x000fe200078100bb */
[----:B-1----:R-:W-:Y:S01]  /*9c50*/  FMUL.FTZ R3, R76, UR4 ;  /* 0x000000044c037c20 */ /* 0x002fe20008410000 */
[----:B--2---:R1:W-:Y:S02]  /*9c60*/  STL [R1+0x30], R9 ;  /* 0x0000300901007387 */ /* 0x0043e40000100800 */
[----:B------:R-:W-:Y:S02]  /*9c70*/  FMNMX3.FTZ R0, R0, R172, R207, !PT ;  /* 0x000000ac00007276 */ /* 0x000fe400078100cf */
[----:B------:R-:W-:Y:S01]  /*9c80*/  F2FP.BF16.F32.PACK_AB R10, R243, R9 ;  /* 0x00000009f30a723e */ /* 0x000fe200000010ff */
[----:B------:R2:W-:Y:S01]  /*9c90*/  STL [R1+0x74], R76 ;  /* 0x0000744c01007387 */ /* 0x0005e20000100800 */
[----:B------:R-:W-:Y:S02]  /*9ca0*/  FMNMX3.FTZ R0, R0, R210, R195, !PT ;  /* 0x000000d200007276 */ /* 0x000fe400078100c3 */
[----:B------:R-:W-:-:S02]  /*9cb0*/  FSEL R3, R3, RZ, P1 ;  /* 0x000000ff03037208 */ /* 0x000fc40000800000 */
[----:B------:R-:W-:-:S03]  /*9cc0*/  FMNMX3.FTZ R0, R0, R202, R230, !PT ;  /* 0x000000ca00007276 */ /* 0x000fc600078100e6 */
[----:B------:R-:W-:Y:S01]  /*9cd0*/  FFMA.FTZ R4, R90, UR4, -R3 ;  /* 0x000000045a047c23 */ /* 0x000fe20008010803 */
[----:B------:R-:W-:-:S03]  /*9ce0*/  FMNMX3.FTZ R0, R0, R226, R221, !PT ;  /* 0x000000e200007276 */ /* 0x000fc600078100dd */
[----:B------:R4:W-:Y:S01]  /*9cf0*/  MUFU.EX2 R251, R4 ;  /* 0x0000000400fb7308 */ /* 0x0009e20000000800 */
[----:B------:R-:W-:-:S04]  /*9d00*/  FMNMX3.FTZ R0, R0, R219, R237, !PT ;  /* 0x000000db00007276 */ /* 0x000fc800078100ed */
[----:B------:R-:W-:-:S04]  /*9d10*/  FMNMX3.FTZ R0, R0, R236, R235, !PT ;  /* 0x000000ec00007276 */ /* 0x000fc800078100eb */
[----:B------:R-:W-:-:S04]  /*9d20*/  FMNMX3.FTZ R0, R0, R197, R196, !PT ;  /* 0x000000c500007276 */ /* 0x000fc800078100c4 */
[----:B------:R-:W-:-:S04]  /*9d30*/  FMNMX3.FTZ R0, R0, R189, R186, !PT ;  /* 0x000000bd00007276 */ /* 0x000fc800078100ba */
[----:B------:R-:W-:Y:S01]  /*9d40*/  FMNMX.FTZ R0, R184, R0, !PT ;  /* 0x00000000b8007209 */ /* 0x000fe20007810000 */
[----:B----4-:R-:W-:-:S04]  /*9d50*/  FFMA.FTZ R4, R82, UR4, -R3 ;  /* 0x0000000452047c23 */ /* 0x010fc80008010803 */
[----:B------:R-:W4:Y:S01]  /*9d60*/  SHFL.BFLY PT, R5, R0, 0x2, 0x1f ;  /* 0x0c401f0000057f89 */ /* 0x000f2200000e0000 */
[----:B------:R1:W2:Y:S01]  /*9d70*/  MUFU.EX2 R244, R4 ;  /* 0x0000000400f47308 */ /* 0x0002a20000000800 */
[----:B---3--:R-:W-:-:S04]  /*9d80*/  IADD3 R41, PT, PT, R6, R40, RZ ;  /* 0x0000002806297210 */ /* 0x008fc80007ffe0ff */
[----:B------:R-:W-:Y:S01]  /*9d90*/  IADD3 R68, PT, PT, R229, R41, RZ ;  /* 0x00000029e5447210 */ /* 0x000fe20007ffe0ff */
[----:B------:R-:W-:Y:S04]  /*9da0*/  LDSM.16.MT88.4 R56, [R41+0x8000] ;  /* 0x008000002938783b */ /* 0x000fe80000004200 */
[----:B------:R-:W-:Y:S01]  /*9db0*/  LDSM.16.MT88.4 R64, [R68+0x8000] ;  /* 0x008000004440783b */ /* 0x000fe20000004200 */
[----:B-1----:R-:W-:Y:S01]  /*9dc0*/  FFMA.FTZ R4, R83, UR4, -R3 ;  /* 0x0000000453047c23 */ /* 0x002fe20008010803 */
[----:B--2---:R-:W-:Y:S02]  /*9dd0*/  F2FP.BF16.F32.PACK_AB R9, R244, R251 ;  /* 0x000000fbf409723e */ /* 0x004fe400000010ff */
[----:B------:R-:W-:Y:S01]  /*9de0*/  LDSM.16.MT88.4 R88, [R41+0x8800] ;  /* 0x008800002958783b */ /* 0x000fe20000004200 */
[----:B------:R1:W-:Y:S01]  /*9df0*/  MUFU.EX2 R76, R4 ;  /* 0x00000004004c7308 */ /* 0x0003e20000000800 */
[----:B----4-:R-:W-:-:S02]  /*9e00*/  FMNMX.FTZ R0, R0, R5, !PT ;  /* 0x0000000500007209 */ /* 0x010fc40007810000 */
[----:B------:R-:W-:Y:S04]  /*9e10*/  LDSM.16.MT88.4 R92, [R68+0x8800] ;  /* 0x00880000445c783b */ /* 0x000fe80000004200 */
[----:B------:R-:W2:Y:S01]  /*9e20*/  SHFL.BFLY PT, R5, R0, 0x1, 0x1f ;  /* 0x0c201f0000057f89 */ /* 0x000ea200000e0000 */
[----:B-1----:R-:W-:-:S04]  /*9e30*/  FFMA.FTZ R4, R80, UR4, -R3 ;  /* 0x0000000450047c23 */ /* 0x002fc80008010803 */
[----:B------:R1:W3:Y:S01]  /*9e40*/  MUFU.EX2 R7, R4 ;  /* 0x0000000400077308 */ /* 0x0002e20000000800 */
[----:B--2---:R-:W-:-:S04]  /*9e50*/  FMNMX.FTZ R69, R0, R5, !PT ;  /* 0x0000000500457209 */ /* 0x004fc80007810000 */
[C---:B------:R-:W-:Y:S01]  /*9e60*/  FSETP.NEU.FTZ.AND P1, PT, R69.reuse, -INF , PT ;  /* 0xff8000004500780b */ /* 0x040fe20003f3d000 */
[----:B------:R-:W-:Y:S01]  /*9e70*/  FMUL.FTZ R0, R69, UR4 ;  /* 0x0000000445007c20 */ /* 0x000fe20008410000 */
[--C-:B-1----:R-:W-:Y:S01]  /*9e80*/  FFMA.FTZ R4, R74, UR4, -R12.reuse ;  /* 0x000000044a047c23 */ /* 0x102fe2000801080c */
[----:B---3--:R-:W-:Y:S01]  /*9e90*/  F2FP.BF16.F32.PACK_AB R11, R7, R76 ;  /* 0x0000004c070b723e */ /* 0x008fe200000010ff */
[----:B------:R-:W1:Y:S02]  /*9ea0*/  LDSM.16.MT88.4 R72, [R40+0x8800] ;  /* 0x008800002848783b */ /* 0x000e640000004200 */
[----:B------:R-:W-:Y:S01]  /*9eb0*/  FSEL R0, R0, RZ, P1 ;  /* 0x000000ff00007208 */ /* 0x000fe20000800000 */
[----:B------:R2:W3:Y:S01]  /*9ec0*/  MUFU.EX2 R6, R4 ;  /* 0x0000000400067308 */ /* 0x0004e20000000800 */
[----:B------:R4:W-:Y:S02]  /*9ed0*/  STL [R1+0x2c], R7 ;  /* 0x00002c0701007387 */ /* 0x0009e40000100800 */
[C---:B------:R-:W-:Y:S08]  /*9ee0*/  HMMA.16816.F32.BF16 R44, R8.reuse, R32, RZ ;  /* 0x00000020082c723c */ /* 0x040ff000000418ff */
[C---:B------:R-:W-:Y:S01]  /*9ef0*/  HMMA.16816.F32.BF16 R20, R8.reuse, R64, RZ ;  /* 0x000000400814723c */ /* 0x040fe200000418ff */
[--C-:B--2---:R-:W-:Y:S01]  /*9f00*/  FFMA.FTZ R4, R62, UR4, -R12.reuse ;  /* 0x000000043e047c23 */ /* 0x104fe2000801080c */
[----:B---3--:R-:W-:Y:S06]  /*9f10*/  STL [R1+0x3c], R6 ;  /* 0x00003c0601007387 */ /* 0x008fec0000100800 */
[C---:B------:R-:W-:Y:S01]  /*9f20*/  HMMA.16816.F32.BF16 R60, R8.reuse, R48, RZ ;  /* 0x00000030083c723c */ /* 0x040fe200000418ff */
[----:B------:R2:W3:Y:S07]  /*9f30*/  MUFU.EX2 R252, R4 ;  /* 0x0000000400fc7308 */ /* 0x0004ee0000000800 */
[C---:B------:R-:W-:Y:S08]  /*9f40*/  HMMA.16816.F32.BF16 R36, R8.reuse, R34, RZ ;  /* 0x000000220824723c */ /* 0x040ff000000418ff */
[C---:B------:R-:W-:Y:S01]  /*9f50*/  HMMA.16816.F32.BF16 R28, R8.reuse, R50, RZ ;  /* 0x00000032081c723c */ /* 0x040fe200000418ff */
[--C-:B--2---:R-:W-:Y:S01]  /*9f60*/  FFMA.FTZ R4, R54, UR4, -R12.reuse ;  /* 0x0000000436047c23 */ /* 0x104fe2000801080c */
[----:B---3--:R2:W-:Y:S03]  /*9f70*/  STL [R1+0x78], R252 ;  /* 0x000078fc01007387 */ /* 0x0085e60000100800 */
[----:B------:R3:W-:Y:S03]  /*9f80*/  MUFU.EX2 R240, R4 ;  /* 0x0000000400f07308 */ /* 0x0007e60000000800 */
[C---:B------:R-:W-:Y:S08]  /*9f90*/  HMMA.16816.F32.BF16 R24, R8.reuse, R58, RZ ;  /* 0x0000003a0818723c */ /* 0x040ff000000418ff */
[----:B------:R-:W-:Y:S01]  /*9fa0*/  HMMA.16816.F32.BF16 R16, R8, R66, RZ ;  /* 0x000000420810723c */ /* 0x000fe200000418ff */
[----:B---3--:R-:W-:-:S07]  /*9fb0*/  FFMA.FTZ R4, R55, UR4, -R12 ;  /* 0x0000000437047c23 */ /* 0x008fce000801080c */
[----:B------:R-:W-:Y:S01]  /*9fc0*/  HMMA.16816.F32.BF16 R52, R8, R56, RZ ;  /* 0x000000380834723c */ /* 0x000fe200000418ff */
[----:B------:R-:W-:Y:S01]  /*9fd0*/  FFMA.FTZ R8, R98, UR4, -R2 ;  /* 0x0000000462087c23 */ /* 0x000fe20008010802 */
[----:B------:R3:W-:Y:S08]  /*9fe0*/  MUFU.EX2 R132, R4 ;  /* 0x0000000400847308 */ /* 0x0007f00000000800 */
[----:B------:R4:W-:Y:S01]  /*9ff0*/  MUFU.EX2 R250, R8 ;  /* 0x0000000800fa7308 */ /* 0x0009e20000000800 */
[----:B---3--:R-:W-:-:S07]  /*a000*/  FFMA.FTZ R4, R79, UR4, -R3 ;  /* 0x000000044f047c23 */ /* 0x008fce0008010803 */
[----:B------:R3:W-:Y:S01]  /*a010*/  MUFU.EX2 R87, R4 ;  /* 0x0000000400577308 */ /* 0x0007e20000000800 */
[----:B----4-:R-:W-:-:S07]  /*a020*/  FFMA.FTZ R8, R99, UR4, -R2 ;  /* 0x0000000463087c23 */ /* 0x010fce0008010802 */
[----:B------:R4:W-:Y:S01]  /*a030*/  MUFU.EX2 R71, R8 ;  /* 0x0000000800477308 */ /* 0x0009e20000000800 */
[--C-:B---3--:R-:W-:Y:S02]  /*a040*/  FFMA.FTZ R4, R81, UR4, -R3.reuse ;  /* 0x0000000451047c23 */ /* 0x108fe40008010803 */
[----:B------:R-:W3:Y:S05]  /*a050*/  LDSM.16.MT88.4 R80, [R43+0x8800] ;  /* 0x008800002b50783b */ /* 0x000eea0000004200 */
[----:B------:R1:W2:Y:S01]  /*a060*/  MUFU.EX2 R233, R4 ;  /* 0x0000000400e97308 */ /* 0x0002a20000000800 */
[----:B----4-:R-:W-:Y:S01]  /*a070*/  FFMA.FTZ R8, R108, UR4, -R0 ;  /* 0x000000046c087c23 */ /* 0x010fe20008010800 */
[----:B-1----:R-:W-:Y:S01]  /*a080*/  FFMA.FTZ R4, R77, UR4, -R3 ;  /* 0x000000044d047c23 */ /* 0x002fe20008010803 */
[----:B--2---:R-:W-:-:S05]  /*a090*/  F2FP.BF16.F32.PACK_AB R5, R233, R87 ;  /* 0x00000057e905723e */ /* 0x004fca00000010ff */
[----:B------:R1:W-:Y:S08]  /*a0a0*/  MUFU.EX2 R77, R8 ;  /* 0x00000008004d7308 */ /* 0x0003f00000000800 */
[----:B------:R2:W-:Y:S01]  /*a0b0*/  MUFU.EX2 R133, R4 ;  /* 0x0000000400857308 */ /* 0x0005e20000000800 */
[----:B-1----:R-:W-:-:S07]  /*a0c0*/  FFMA.FTZ R8, R105, UR4, -R0 ;  /* 0x0000000469087c23 */ /* 0x002fce0008010800 */
[----:B------:R1:W-:Y:S01]  /*a0d0*/  MUFU.EX2 R42, R8 ;  /* 0x00000008002a7308 */ /* 0x0003e20000000800 */
[----:B--2---:R-:W-:-:S07]  /*a0e0*/  FFMA.FTZ R4, R78, UR4, -R3 ;  /* 0x000000044e047c23 */ /* 0x004fce0008010803 */
[----:B------:R2:W4:Y:S01]  /*a0f0*/  MUFU.EX2 R246, R4 ;  /* 0x0000000400f67308 */ /* 0x0005220000000800 */
[----:B-1----:R-:W-:Y:S01]  /*a100*/  FFMA.FTZ R8, R106, UR4, -R0 ;  /* 0x000000046a087c23 */ /* 0x002fe20008010800 */
[----:B--2---:R-:W-:Y:S01]  /*a110*/  FFMA.FTZ R4, R103, UR4, -R2 ;  /* 0x0000000467047c23 */ /* 0x004fe20008010802 */
[----:B----4-:R-:W-:-:S05]  /*a120*/  F2FP.BF16.F32.PACK_AB R7, R246, R133 ;  /* 0x00000085f607723e */ /* 0x010fca00000010ff */
[----:B------:R1:W-:Y:S02]  /*a130*/  MUFU.EX2 R229, R4 ;  /* 0x0000000400e57308 */ /* 0x0003e40000000800 */
[----:B-1----:R-:W-:-:S06]  /*a140*/  FFMA.FTZ R4, R100, UR4, -R2 ;  /* 0x0000000464047c23 */ /* 0x002fcc0008010802 */
[----:B------:R1:W2:Y:S02]  /*a150*/  MUFU.EX2 R86, R4 ;  /* 0x0000000400567308 */ /* 0x0002a40000000800 */
[----:B-1----:R-:W-:-:S06]  /*a160*/  F2FP.BF16.F32.PACK_AB R4, R252, R6 ;  /* 0x00000006fc04723e */ /* 0x002fcc00000010ff */
[----:B------:R1:W-:Y:S01]  /*a170*/  MUFU.EX2 R252, R8 ;  /* 0x0000000800fc7308 */ /* 0x0003e20000000800 */
[----:B------:R-:W-:-:S07]  /*a180*/  F2FP.BF16.F32.PACK_AB R6, R132, R240 ;  /* 0x000000f08406723e */ /* 0x000fce00000010ff */
[C---:B------:R-:W-:Y:S08]  /*a190*/  HMMA.16816.F32.BF16 R128, R4.reuse, R72, R44 ;  /* 0x000000480480723c */ /* 0x040ff0000004182c */
[----:B---3--:R-:W-:Y:S01]  /*a1a0*/  HMMA.16816.F32.BF16 R124, R4, R80, R60 ;  /* 0x00000050047c723c */ /* 0x008fe2000004183c */
[----:B-1----:R-:W-:-:S04]  /*a1b0*/  FFMA.FTZ R8, R104, UR4, -R0 ;  /* 0x0000000468087c23 */ /* 0x002fc80008010800 */
[----:B------:R1:W3:Y:S03]  /*a1c0*/  MUFU.EX2 R79, R8 ;  /* 0x00000008004f7308 */ /* 0x0002e60000000800 */
[C---:B------:R-:W-:Y:S08]  /*a1d0*/  HMMA.16816.F32.BF16 R120, R4.reuse, R88, R52 ;  /* 0x000000580478723c */ /* 0x040ff00000041834 */
[----:B------:R-:W-:Y:S01]  /*a1e0*/  HMMA.16816.F32.BF16 R136, R4, R92, R20 ;  /* 0x0000005c0488723c */ /* 0x000fe20000041814 */
[----:B-1----:R-:W-:-:S07]  /*a1f0*/  FFMA.FTZ R8, R96, UR4, -R2 ;  /* 0x0000000460087c23 */ /* 0x002fce0008010802 */
[C---:B------:R-:W-:Y:S01]  /*a200*/  HMMA.16816.F32.BF16 R112, R4.reuse, R74, R36 ;  /* 0x0000004a0470723c */ /* 0x040fe20000041824 */
[----:B------:R1:W-:Y:S07]  /*a210*/  MUFU.EX2 R228, R8 ;  /* 0x0000000800e47308 */ /* 0x0003ee0000000800 */
[C---:B------:R-:W-:Y:S08]  /*a220*/  HMMA.16816.F32.BF16 R104, R4.reuse, R82, R28 ;  /* 0x000000520468723c */ /* 0x040ff0000004181c */
[----:B------:R-:W-:Y:S01]  /*a230*/  HMMA.16816.F32.BF16 R116, R4, R90, R24 ;  /* 0x0000005a0474723c */ /* 0x000fe20000041818 */
[----:B-1----:R-:W-:-:S04]  /*a240*/  FFMA.FTZ R8, R97, UR4, -R2 ;  /* 0x0000000461087c23 */ /* 0x002fc80008010802 */
[----:B------:R1:W-:Y:S03]  /*a250*/  MUFU.EX2 R241, R8 ;  /* 0x0000000800f17308 */ /* 0x0003e60000000800 */
[----:B------:R-:W-:Y:S01]  /*a260*/  HMMA.16816.F32.BF16 R108, R4, R94, R16 ;  /* 0x0000005e046c723c */ /* 0x000fe20000041810 */
[----:B------:R-:W-:Y:S02]  /*a270*/  F2FP.BF16.F32.PACK_AB R4, R14, R15 ;  /* 0x0000000f0e04723e */ /* 0x000fe400000010ff */
[----:B--2---:R-:W-:Y:S02]  /*a280*/  F2FP.BF16.F32.PACK_AB R6, R86, R229 ;  /* 0x000000e55606723e */ /* 0x004fe400000010ff */
[----:B------:R-:W-:Y:S02]  /*a290*/  F2FP.BF16.F32.PACK_AB R5, R42, R77 ;  /* 0x0000004d2a05723e */ /* 0x000fe400000010ff */
[----:B---3--:R-:W-:-:S07]  /*a2a0*/  F2FP.BF16.F32.PACK_AB R7, R79, R252 ;  /* 0x000000fc4f07723e */ /* 0x008fce00000010ff */
[----:B------:R-:W-:Y:S01]  /*a2b0*/  HMMA.16816.F32.BF16 R24, R4, R32, RZ ;  /* 0x000000200418723c */ /* 0x000fe200000418ff */
[----:B-1----:R-:W-:-:S04]  /*a2c0*/  FFMA.FTZ R8, R166, UR4, -R0 ;  /* 0x00000004a6087c23 */ /* 0x002fc80008010800 */
[----:B------:R1:W-:Y:S03]  /*a2d0*/  MUFU.EX2 R78, R8 ;  /* 0x00000008004e7308 */ /* 0x0003e60000000800 */
[C---:B------:R-:W-:Y:S08]  /*a2e0*/  HMMA.16816.F32.BF16 R20, R4.reuse, R48, RZ ;  /* 0x000000300414723c */ /* 0x040ff000000418ff */
[----:B------:R-:W-:Y:S01]  /*a2f0*/  HMMA.16816.F32.BF16 R28, R4, R50, RZ ;  /* 0x00000032041c723c */ /* 0x000fe200000418ff */
[----:B-1----:R-:W-:-:S07]  /*a300*/  FFMA.FTZ R8, R169, UR4, -R0 ;  /* 0x00000004a9087c23 */ /* 0x002fce0008010800 */
[C---:B------:R-:W-:Y:S01]  /*a310*/  HMMA.16816.F32.BF16 R32, R4.reuse, R34, RZ ;  /* 0x000000220420723c */ /* 0x040fe200000418ff */
[----:B------:R1:W2:Y:S07]  /*a320*/  MUFU.EX2 R70, R8 ;  /* 0x0000000800467308 */ /* 0x0002ae0000000800 */
[C---:B------:R-:W-:Y:S08]  /*a330*/  HMMA.16816.F32.BF16 R16, R4.reuse, R56, RZ ;  /* 0x000000380410723c */ /* 0x040ff000000418ff */
[----:B------:R-:W-:Y:S01]  /*a340*/  HMMA.16816.F32.BF16 R36, R4, R58, RZ ;  /* 0x0000003a0424723c */ /* 0x000fe200000418ff */
[----:B-1----:R-:W-:-:S04]  /*a350*/  FFMA.FTZ R8, R101, UR4, -R0 ;  /* 0x0000000465087c23 */ /* 0x002fc80008010800 */
[----:B------:R1:W-:Y:S03]  /*a360*/  MUFU.EX2 R249, R8 ;  /* 0x0000000800f97308 */ /* 0x0003e60000000800 */
[----:B------:R-:W-:Y:S01]  /*a370*/  HMMA.16816.F32.BF16 R48, R4, R66, RZ ;  /* 0x000000420430723c */ /* 0x000fe200000418ff */
[----:B-1----:R-:W-:-:S04]  /*a380*/  FFMA.FTZ R8, R102, UR4, -R0 ;  /* 0x0000000466087c23 */ /* 0x002fc80008010800 */
[----:B------:R1:W3:Y:S03]  /*a390*/  MUFU.EX2 R242, R8 ;  /* 0x0000000800f27308 */ /* 0x0002e60000000800 */
        /* <DEDUP_REMOVED lines=8> */
[----:B------:R-:W-:-:S04]  /*a420*/  FFMA.FTZ R8, R155, UR4, -R2 ;  /* 0x000000049b087c23 */ /* 0x000fc80008010802 */
[----:B------:R1:W-:Y:S03]  /*a430*/  MUFU.EX2 R247, R8 ;  /* 0x0000000800f77308 */ /* 0x0003e60000000800 */
[C---:B------:R-:W-:Y:S01]  /*a440*/  HMMA.16816.F32.BF16 R52, R4.reuse, R80, R20 ;  /* 0x000000500434723c */ /* 0x040fe20000041814 */
[----:B------:R-:W-:Y:S07]  /*a450*/  LDSM.16.MT88.4 R20, [R41+0x9000] ;  /* 0x009000002914783b */ /* 0x000fee0000004200 */
[----:B------:R-:W-:Y:S01]  /*a460*/  HMMA.16816.F32.BF16 R96, R4, R88, R16 ;  /* 0x000000580460723c */ /* 0x000fe20000041810 */
[----:B------:R-:W2:Y:S01]  /*a470*/  LDSM.16.MT88.4 R16, [R40+0x9000] ;  /* 0x009000002810783b */ /* 0x000ea20000004200 */
[----:B-1----:R-:W-:-:S06]  /*a480*/  FFMA.FTZ R8, R143, UR4, -R2 ;  /* 0x000000048f087c23 */ /* 0x002fcc0008010802 */
[C---:B------:R-:W-:Y:S01]  /*a490*/  HMMA.16816.F32.BF16 R44, R4.reuse, R74, R32 ;  /* 0x0000004a042c723c */ /* 0x040fe20000041820 */
[----:B------:R1:W-:Y:S07]  /*a4a0*/  MUFU.EX2 R166, R8 ;  /* 0x0000000800a67308 */ /* 0x0003ee0000000800 */
[C---:B------:R-:W-:Y:S08]  /*a4b0*/  HMMA.16816.F32.BF16 R28, R4.reuse, R82, R28 ;  /* 0x00000052041c723c */ /* 0x040ff0000004181c */
[----:B------:R-:W-:Y:S01]  /*a4c0*/  HMMA.16816.F32.BF16 R32, R4, R90, R36 ;  /* 0x0000005a0420723c */ /* 0x000fe20000041824 */
[----:B-1----:R-:W-:Y:S01]  /*a4d0*/  FFMA.FTZ R8, R141, UR4, -R2 ;  /* 0x000000048d087c23 */ /* 0x002fe20008010802 */
[----:B------:R-:W-:-:S03]  /*a4e0*/  IMAD.MOV.U32 R141, RZ, RZ, R251 ;  /* 0x000000ffff8d7224 */ /* 0x000fc600078e00fb */
[----:B------:R1:W3:Y:S03]  /*a4f0*/  MUFU.EX2 R57, R8 ;  /* 0x0000000800397308 */ /* 0x0002e60000000800 */
[----:B------:R-:W-:Y:S01]  /*a500*/  HMMA.16816.F32.BF16 R48, R4, R94, R48 ;  /* 0x0000005e0430723c */ /* 0x000fe20000041830 */
[----:B------:R-:W-:-:S04]  /*a510*/  FFMA.FTZ R4, R168, UR4, -R0 ;  /* 0x00000004a8047c23 */ /* 0x000fc80008010800 */
[----:B------:R4:W2:Y:S01]  /*a520*/  MUFU.EX2 R5, R4 ;  /* 0x0000000400057308 */ /* 0x0008a20000000800 */
[----:B-1----:R-:W-:Y:S01]  /*a530*/  FFMA.FTZ R8, R134, UR4, -R2 ;  /* 0x0000000486087c23 */ /* 0x002fe20008010802 */
[----:B---3--:R-:W-:Y:S01]  /*a540*/  IMAD.MOV.U32 R168, RZ, RZ, R57 ;  /* 0x000000ffffa87224 */ /* 0x008fe200078e0039 */
[----:B------:R-:W-:-:S05]  /*a550*/  MOV R134, R132 ;  /* 0x0000008400867202 */ /* 0x000fca0000000f00 */
[----:B------:R1:W-:Y:S01]  /*a560*/  MUFU.EX2 R239, R8 ;  /* 0x0000000800ef7308 */ /* 0x0003e20000000800 */
[--C-:B----4-:R-:W-:Y:S01]  /*a570*/  FFMA.FTZ R4, R163, UR4, -R0.reuse ;  /* 0x00000004a3047c23 */ /* 0x110fe20008010800 */
[----:B--2---:R-:W-:Y:S01]  /*a580*/  MOV R163, R5 ;  /* 0x0000000500a37202 */ /* 0x004fe20000000f00 */
[----:B-1----:R-:W-:-:S05]  /*a590*/  FFMA.FTZ R8, R158, UR4, -R0 ;  /* 0x000000049e087c23 */ /* 0x002fca0008010800 */
[----:B------:R1:W-:Y:S02]  /*a5a0*/  MUFU.EX2 R238, R8 ;  /* 0x0000000800ee7308 */ /* 0x0003e40000000800 */
[----:B-1----:R-:W-:-:S06]  /*a5b0*/  FFMA.FTZ R8, R157, UR4, -R12 ;  /* 0x000000049d087c23 */ /* 0x002fcc000801080c */
[----:B------:R1:W2:Y:S02]  /*a5c0*/  MUFU.EX2 R13, R8 ;  /* 0x00000008000d7308 */ /* 0x0002a40000000800 */
[----:B-1----:R-:W-:-:S06]  /*a5d0*/  FFMA.FTZ R8, R145, UR4, -R12 ;  /* 0x0000000491087c23 */ /* 0x002fcc000801080c */
[----:B------:R1:W-:Y:S02]  /*a5e0*/  MUFU.EX2 R169, R8 ;  /* 0x0000000800a97308 */ /* 0x0003e40000000800 */
[----:B-1----:R-:W-:Y:S01]  /*a5f0*/  FFMA.FTZ R8, R142, UR4, -R12 ;  /* 0x000000048e087c23 */ /* 0x002fe2000801080c */
[----:B------:R-:W-:-:S05]  /*a600*/  MOV R142, R76 ;  /* 0x0000004c008e7202 */ /* 0x000fca0000000f00 */
[----:B------:R1:W-:Y:S02]  /*a610*/  MUFU.EX2 R143, R8 ;  /* 0x00000008008f7308 */ /* 0x0003e40000000800 */
[----:B-1----:R-:W-:-:S06]  /*a620*/  FFMA.FTZ R8, R135, UR4, -R12 ;  /* 0x0000000487087c23 */ /* 0x002fcc000801080c */
[----:B------:R1:W3:Y:S02]  /*a630*/  MUFU.EX2 R145, R8 ;  /* 0x0000000800917308 */ /* 0x0002e40000000800 */
[--C-:B-1----:R-:W-:Y:S01]  /*a640*/  FFMA.FTZ R8, R162, UR4, -R3.reuse ;  /* 0x00000004a2087c23 */ /* 0x102fe20008010803 */
[----:B--2---:R-:W-:Y:S01]  /*a650*/  MOV R162, R13 ;  /* 0x0000000d00a27202 */ /* 0x004fe20000000f00 */
[----:B------:R-:W-:Y:S01]  /*a660*/  FFMA.FTZ R13, R140, UR4, -R3 ;  /* 0x000000048c0d7c23 */ /* 0x000fe20008010803 */
[----:B---3--:R-:W-:-:S03]  /*a670*/  F2FP.BF16.F32.PACK_AB R6, R145, R143 ;  /* 0x0000008f9106723e */ /* 0x008fc600000010ff */
[----:B------:R1:W-:Y:S08]  /*a680*/  MUFU.EX2 R135, R8 ;  /* 0x0000000800877308 */ /* 0x0003f00000000800 */
[----:B------:R2:W-:Y:S08]  /*a690*/  MUFU.EX2 R157, R13 ;  /* 0x0000000d009d7308 */ /* 0x0005f00000000800 */
[----:B------:R3:W-:Y:S01]  /*a6a0*/  MUFU.EX2 R140, R4 ;  /* 0x00000004008c7308 */ /* 0x0007e20000000800 */
[----:B-1----:R-:W-:-:S07]  /*a6b0*/  FFMA.FTZ R8, R147, UR4, -R3 ;  /* 0x0000000493087c23 */ /* 0x002fce0008010803 */
[----:B------:R1:W4:Y:S01]  /*a6c0*/  MUFU.EX2 R155, R8 ;  /* 0x00000008009b7308 */ /* 0x0003220000000800 */
[----:B--2---:R-:W-:Y:S01]  /*a6d0*/  FFMA.FTZ R13, R148, UR4, -R0 ;  /* 0x00000004940d7c23 */ /* 0x004fe20008010800 */
[----:B------:R-:W-:Y:S02]  /*a6e0*/  MOV R148, R166 ;  /* 0x000000a600947202 */ /* 0x000fe40000000f00 */
[----:B------:R-:W-:-:S04]  /*a6f0*/  MOV R166, R229 ;  /* 0x000000e500a67202 */ /* 0x000fc80000000f00 */
[----:B------:R2:W-:Y:S01]  /*a700*/  MUFU.EX2 R147, R13 ;  /* 0x0000000d00937308 */ /* 0x0005e20000000800 */
[----:B---3--:R-:W-:Y:S01]  /*a710*/  F2FP.BF16.F32.PACK_AB R4, R169, R162 ;  /* 0x000000a2a904723e */ /* 0x008fe200000010ff */
[----:B-1----:R-:W-:Y:S01]  /*a720*/  FFMA.FTZ R8, R149, UR4, -R3 ;  /* 0x0000000495087c23 */ /* 0x002fe20008010803 */
[----:B----4-:R-:W-:-:S05]  /*a730*/  F2FP.BF16.F32.PACK_AB R5, R155, R135 ;  /* 0x000000879b05723e */ /* 0x010fca00000010ff */
[----:B------:R1:W3:Y:S01]  /*a740*/  MUFU.EX2 R84, R8 ;  /* 0x0000000800547308 */ /* 0x0002e20000000800 */
[----:B--2---:R-:W-:Y:S01]  /*a750*/  FFMA.FTZ R13, R172, UR4, -R0 ;  /* 0x00000004ac0d7c23 */ /* 0x004fe20008010800 */
[----:B-1----:R-:W1:Y:S01]  /*a760*/  LDSM.16.MT88.4 R8, [R43+0x9000] ;  /* 0x009000002b08783b */ /* 0x002e620000004200 */
[----:B---3--:R-:W-:-:S07]  /*a770*/  F2FP.BF16.F32.PACK_AB R7, R157, R84 ;  /* 0x000000549d07723e */ /* 0x008fce00000010ff */
[----:B------:R-:W-:Y:S01]  /*a780*/  HMMA.16816.F32.BF16 R64, R4, R16, R128 ;  /* 0x000000100440723c */ /* 0x000fe20000041880 */
[----:B------:R-:W-:Y:S01]  /*a790*/  IMAD.MOV.U32 R131, RZ, RZ, R142 ;  /* 0x000000ffff837224 */ /* 0x000fe200078e008e */
[----:B------:R-:W-:-:S06]  /*a7a0*/  MOV R142, R252 ;  /* 0x000000fc008e7202 */ /* 0x000fcc0000000f00 */
        /* <DEDUP_REMOVED lines=17> */
[----:B-1----:R-:W-:Y:S01]  /*a8c0*/  FFMA.FTZ R8, R160, UR4, -R2 ;  /* 0x00000004a0087c23 */ /* 0x002fe20008010802 */
[----:B------:R-:W-:-:S06]  /*a8d0*/  MOV R160, R131 ;  /* 0x0000008300a07202 */ /* 0x000fcc0000000f00 */
[C---:B------:R-:W-:Y:S01]  /*a8e0*/  HMMA.16816.F32.BF16 R112, R4.reuse, R16, R60 ;  /* 0x000000100470723c */ /* 0x040fe2000004183c */
[----:B------:R-:W1:Y:S01]  /*a8f0*/  LDSM.16.MT88.4 R16, [R40+0x9800] ;  /* 0x009800002810783b */ /* 0x000e620000004200 */
[----:B------:R2:W-:Y:S06]  /*a900*/  MUFU.EX2 R251, R8 ;  /* 0x0000000800fb7308 */ /* 0x0005ec0000000800 */
[C---:B------:R-:W-:Y:S08]  /*a910*/  HMMA.16816.F32.BF16 R60, R4.reuse, R10, R28 ;  /* 0x0000000a043c723c */ /* 0x040ff0000004181c */
[----:B------:R-:W-:Y:S01]  /*a920*/  HMMA.16816.F32.BF16 R28, R4, R26, R48 ;  /* 0x0000001a041c723c */ /* 0x000fe20000041830 */
[----:B--2---:R-:W-:Y:S01]  /*a930*/  FFMA.FTZ R8, R156, UR4, -R2 ;  /* 0x000000049c087c23 */ /* 0x004fe20008010802 */
[----:B------:R-:W-:-:S03]  /*a940*/  MOV R156, R239 ;  /* 0x000000ef009c7202 */ /* 0x000fc60000000f00 */
[----:B------:R2:W-:Y:S02]  /*a950*/  MUFU.EX2 R132, R8 ;  /* 0x0000000800847308 */ /* 0x0005e40000000800 */
[----:B--2---:R-:W-:Y:S01]  /*a960*/  FFMA.FTZ R8, R144, UR4, -R2 ;  /* 0x0000000490087c23 */ /* 0x004fe20008010802 */
[----:B------:R-:W-:Y:S02]  /*a970*/  MOV R144, R162 ;  /* 0x000000a200907202 */ /* 0x000fe40000000f00 */
[----:B------:R-:W-:-:S03]  /*a980*/  MOV R162, R141 ;  /* 0x0000008d00a27202 */ /* 0x000fc60000000f00 */
[----:B------:R2:W-:Y:S01]  /*a990*/  MUFU.EX2 R76, R8 ;  /* 0x00000008004c7308 */ /* 0x0005e20000000800 */
[----:B------:R-:W-:Y:S01]  /*a9a0*/  MOV R141, R245 ;  /* 0x000000f5008d7202 */ /* 0x000fe20000000f00 */
[----:B--2---:R-:W-:-:S06]  /*a9b0*/  FFMA.FTZ R8, R179, UR4, -R0 ;  /* 0x00000004b3087c23 */ /* 0x004fcc0008010800 */
[----:B------:R2:W3:Y:S02]  /*a9c0*/  MUFU.EX2 R130, R8 ;  /* 0x0000000800827308 */ /* 0x0004e40000000800 */
[----:B--2---:R-:W-:Y:S01]  /*a9d0*/  FFMA.FTZ R8, R178, UR4, -R12 ;  /* 0x00000004b2087c23 */ /* 0x004fe2000801080c */
[----:B---3--:R-:W-:-:S05]  /*a9e0*/  IMAD.MOV.U32 R172, RZ, RZ, R130 ;  /* 0x000000ffffac7224 */ /* 0x008fca00078e0082 */
[----:B------:R2:W-:Y:S02]  /*a9f0*/  MUFU.EX2 R179, R8 ;  /* 0x0000000800b37308 */ /* 0x0005e40000000800 */
[----:B--2---:R-:W-:Y:S01]  /*aa00*/  FFMA.FTZ R8, R161, UR4, -R12 ;  /* 0x00000004a1087c23 */ /* 0x004fe2000801080c */
[----:B------:R-:W-:Y:S02]  /*aa10*/  MOV R161, R135 ;  /* 0x0000008700a17202 */ /* 0x000fe40000000f00 */
[----:B------:R-:W-:-:S03]  /*aa20*/  MOV R135, R166 ;  /* 0x000000a600877202 */ /* 0x000fc60000000f00 */
[----:B------:R2:W-:Y:S01]  /*aa30*/  MUFU.EX2 R229, R8 ;  /* 0x0000000800e57308 */ /* 0x0005e20000000800 */
[----:B------:R-:W-:Y:S01]  /*aa40*/  MOV R166, R243 ;  /* 0x000000f300a67202 */ /* 0x000fe20000000f00 */
[----:B--2---:R-:W-:Y:S01]  /*aa50*/  FFMA.FTZ R8, R159, UR4, -R12 ;  /* 0x000000049f087c23 */ /* 0x004fe2000801080c */
[----:B------:R-:W-:Y:S01]  /*aa60*/  IMAD.MOV.U32 R159, RZ, RZ, R142 ;  /* 0x000000ffff9f7224 */ /* 0x000fe200078e008e */
[----:B------:R-:W-:-:S04]  /*aa70*/  MOV R142, R244 ;  /* 0x000000f4008e7202 */ /* 0x000fc80000000f00 */
[----:B------:R2:W3:Y:S02]  /*aa80*/  MUFU.EX2 R36, R8 ;  /* 0x0000000800247308 */ /* 0x0004e40000000800 */
[----:B--2---:R-:W-:Y:S01]  /*aa90*/  FFMA.FTZ R8, R146, UR4, -R12 ;  /* 0x0000000492087c23 */ /* 0x004fe2000801080c */
[----:B------:R-:W-:-:S05]  /*aaa0*/  MOV R146, R250 ;  /* 0x000000fa00927202 */ /* 0x000fca0000000f00 */
[----:B------:R2:W-:Y:S08]  /*aab0*/  MUFU.EX2 R250, R13 ;  /* 0x0000000d00fa7308 */ /* 0x0005f00000000800 */
[----:B------:R4:W1:Y:S01]  /*aac0*/  MUFU.EX2 R149, R8 ;  /* 0x0000000800957308 */ /* 0x0008620000000800 */
[----:B--2---:R-:W-:Y:S01]  /*aad0*/  FFMA.FTZ R13, R202, UR4, -R0 ;  /* 0x00000004ca0d7c23 */ /* 0x004fe20008010800 */
[----:B----4-:R-:W-:Y:S01]  /*aae0*/  FFMA.FTZ R8, R185, UR4, -R3 ;  /* 0x00000004b9087c23 */ /* 0x010fe20008010803 */
[----:B---3--:R-:W-:-:S02]  /*aaf0*/  MOV R185, R36 ;  /* 0x0000002400b97202 */ /* 0x008fc40000000f00 */
[----:B------:R-:W-:Y:S03]  /*ab00*/  HMMA.16816.F32.BF16 R36, R4, R22, R32 ;  /* 0x000000160424723c */ /* 0x000fe60000041820 */
[----:B------:R2:W-:Y:S01]  /*ab10*/  MUFU.EX2 R178, R8 ;  /* 0x0000000800b27308 */ /* 0x0005e20000000800 */
[----:B------:R-:W-:Y:S01]  /*ab20*/  LDSM.16.MT88.4 R20, [R41+0x9800] ;  /* 0x009800002914783b */ /* 0x000fe20000004200 */
[----:B-1----:R-:W-:-:S03]  /*ab30*/  MOV R202, R149 ;  /* 0x0000009500ca7202 */ /* 0x002fc60000000f00 */
[----:B------:R-:W-:Y:S01]  /*ab40*/  HMMA.16816.F32.BF16 R32, R4, R24, R100 ;  /* 0x000000180420723c */ /* 0x000fe20000041864 */
[----:B------:R-:W1:Y:S01]  /*ab50*/  LDSM.16.MT88.4 R24, [R68+0x9800] ;  /* 0x009800004418783b */ /* 0x000e620000004200 */
[--C-:B------:R-:W-:Y:S01]  /*ab60*/  FFMA.FTZ R4, R153, UR4, -R3.reuse ;  /* 0x0000000499047c23 */ /* 0x100fe20008010803 */
[----:B------:R-:W-:Y:S01]  /*ab70*/  FFMA.FTZ R5, R180, UR4, -R0 ;  /* 0x00000004b4057c23 */ /* 0x000fe20008010800 */
[----:B------:R-:W-:Y:S02]  /*ab80*/  MOV R180, R251 ;  /* 0x000000fb00b47202 */ /* 0x000fe40000000f00 */
[----:B------:R3:W-:Y:S01]  /*ab90*/  MUFU.EX2 R252, R4 ;  /* 0x0000000400fc7308 */ /* 0x0007e20000000800 */
[----:B------:R-:W-:Y:S02]  /*aba0*/  F2FP.BF16.F32.PACK_AB R6, R149, R185 ;  /* 0x000000b99506723e */ /* 0x000fe400000010ff */
[----:B------:R-:W-:Y:S01]  /*abb0*/  MOV R153, R247 ;  /* 0x000000f700997202 */ /* 0x000fe20000000f00 */
[----:B--2---:R-:W-:Y:S01]  /*abc0*/  FFMA.FTZ R8, R171, UR4, -R3 ;  /* 0x00000004ab087c23 */ /* 0x004fe20008010803 */
[----:B------:R-:W-:-:S02]  /*abd0*/  MOV R149, R162 ;  /* 0x000000a200957202 */ /* 0x000fc40000000f00 */
[----:B------:R-:W-:Y:S01]  /*abe0*/  MOV R162, R142 ;  /* 0x0000008e00a27202 */ /* 0x000fe20000000f00 */
[----:B------:R2:W4:Y:S08]  /*abf0*/  MUFU.EX2 R96, R8 ;  /* 0x0000000800607308 */ /* 0x0005300000000800 */
[----:B------:R4:W-:Y:S01]  /*ac00*/  MUFU.EX2 R251, R5 ;  /* 0x0000000500fb7308 */ /* 0x0009e20000000800 */
[----:B---3--:R-:W-:Y:S01]  /*ac10*/  FFMA.FTZ R4, R187, UR4, -R0 ;  /* 0x00000004bb047c23 */ /* 0x008fe20008010800 */
[----:B------:R-:W-:-:S06]  /*ac20*/  MOV R187, R246 ;  /* 0x000000f600bb7202 */ /* 0x000fcc0000000f00 */
[----:B------:R3:W-:Y:S01]  /*ac30*/  MUFU.EX2 R171, R4 ;  /* 0x0000000400ab7308 */ /* 0x0007e20000000800 */
[----:B--2---:R-:W-:Y:S01]  /*ac40*/  FFMA.FTZ R8, R173, UR4, -R3 ;  /* 0x00000004ad087c23 */ /* 0x004fe20008010803 */
[----:B------:R-:W-:-:S06]  /*ac50*/  MOV R173, R76 ;  /* 0x0000004c00ad7202 */ /* 0x000fcc0000000f00 */
[----:B------:R2:W1:Y:S01]  /*ac60*/  MUFU.EX2 R76, R8 ;  /* 0x00000008004c7308 */ /* 0x0004620000000800 */
[----:B----4-:R-:W-:Y:S02]  /*ac70*/  F2FP.BF16.F32.PACK_AB R5, R96, R178 ;  /* 0x000000b26005723e */ /* 0x010fe400000010ff */
[----:B---3--:R-:W-:Y:S01]  /*ac80*/  F2FP.BF16.F32.PACK_AB R4, R229, R179 ;  /* 0x000000b3e504723e */ /* 0x008fe200000010ff */
[----:B--2---:R-:W2:Y:S01]  /*ac90*/  LDSM.16.MT88.4 R8, [R43+0x9800] ;  /* 0x009800002b08783b */ /* 0x004ea20000004200 */
[----:B-1----:R-:W-:-:S07]  /*aca0*/  F2FP.BF16.F32.PACK_AB R7, R252, R76 ;  /* 0x0000004cfc07723e */ /* 0x002fce00000010ff */
[C---:B------:R-:W-:Y:S08]  /*acb0*/  HMMA.16816.F32.BF16 R64, R4.reuse, R16, R64 ;  /* 0x000000100440723c */ /* 0x040ff00000041840 */
[C---:B------:R-:W-:Y:S08]  /*acc0*/  HMMA.16816.F32.BF16 R56, R4.reuse, R18, R56 ;  /* 0x000000120438723c */ /* 0x040ff00000041838 */
[C---:B------:R-:W-:Y:S08]  /*acd0*/  HMMA.16816.F32.BF16 R136, R4.reuse, R24, R136 ;  /* 0x000000180488723c */ /* 0x040ff00000041888 */
[C---:B--2---:R-:W-:Y:S08]  /*ace0*/  HMMA.16816.F32.BF16 R52, R4.reuse, R8, R72 ;  /* 0x000000080434723c */ /* 0x044ff00000041848 */
        /* <DEDUP_REMOVED lines=21> */
[----:B------:R-:W3:Y:S01]  /*ae40*/  LDSM.16.MT88.4 R20, [R41+0xa000] ;  /* 0x00a000002914783b */ /* 0x000ee20000004200 */
[----:B-1----:R-:W-:Y:S01]  /*ae50*/  FFMA.FTZ R8, R165, UR4, -R2 ;  /* 0x00000004a5087c23 */ /* 0x002fe20008010802 */
[----:B------:R-:W-:-:S02]  /*ae60*/  IMAD.MOV.U32 R165, RZ, RZ, R134 ;  /* 0x000000ffffa57224 */ /* 0x000fc400078e0086 */
[----:B------:R-:W-:Y:S02]  /*ae70*/  IMAD.MOV.U32 R134, RZ, RZ, R248 ;  /* 0x000000ffff867224 */ /* 0x000fe400078e00f8 */
[----:B------:R1:W-:Y:S01]  /*ae80*/  MUFU.EX2 R248, R8 ;  /* 0x0000000800f87308 */ /* 0x0003e20000000800 */
[----:B------:R-:W-:Y:S01]  /*ae90*/  HMMA.16816.F32.BF16 R128, R4, R24, R32 ;  /* 0x000000180480723c */ /* 0x000fe20000041820 */
[----:B------:R-:W-:Y:S01]  /*aea0*/  LDSM.16.MT88.4 R32, [R68+0xa000] ;  /* 0x00a000004420783b */ /* 0x000fe20000004200 */
[----:B------:R-:W-:-:S06]  /*aeb0*/  MOV R142, R134 ;  /* 0x00000086008e7202 */ /* 0x000fcc0000000f00 */
[----:B------:R-:W-:Y:S01]  /*aec0*/  HMMA.16816.F32.BF16 R104, R4, R26, R28 ;  /* 0x0000001a0468723c */ /* 0x000fe2000004181c */
[----:B------:R-:W-:Y:S01]  /*aed0*/  FFMA.FTZ R4, R176, UR4, -R3 ;  /* 0x00000004b0047c23 */ /* 0x000fe20008010803 */
[----:B------:R-:W-:Y:S01]  /*aee0*/  FFMA.FTZ R5, R210, UR4, -R0 ;  /* 0x00000004d2057c23 */ /* 0x000fe20008010800 */
[----:B------:R-:W-:Y:S02]  /*aef0*/  LDSM.16.MT88.4 R24, [R41+0xa800] ;  /* 0x00a800002918783b */ /* 0x000fe40000004200 */
[----:B------:R4:W-:Y:S02]  /*af00*/  MUFU.EX2 R229, R4 ;  /* 0x0000000400e57308 */ /* 0x0009e40000000800 */
[----:B------:R-:W-:Y:S01]  /*af10*/  LDSM.16.MT88.4 R28, [R68+0xa800] ;  /* 0x00a80000441c783b */ /* 0x000fe20000004200 */
[----:B-1----:R-:W-:Y:S01]  /*af20*/  FFMA.FTZ R8, R164, UR4, -R2 ;  /* 0x00000004a4087c23 */ /* 0x002fe20008010802 */
[----:B------:R-:W-:-:S04]  /*af30*/  IMAD.MOV.U32 R164, RZ, RZ, R242 ;  /* 0x000000ffffa47224 */ /* 0x000fc800078e00f2 */
[----:B------:R1:W-:Y:S08]  /*af40*/  MUFU.EX2 R249, R8 ;  /* 0x0000000800f97308 */ /* 0x0003f00000000800 */
[----:B------:R-:W-:Y:S01]  /*af50*/  MUFU.EX2 R210, R5 ;  /* 0x0000000500d27308 */ /* 0x000fe20000000800 */
[--C-:B----4-:R-:W-:Y:S01]  /*af60*/  FFMA.FTZ R4, R195, UR4, -R0.reuse ;  /* 0x00000004c3047c23 */ /* 0x110fe20008010800 */
[----:B-1----:R-:W-:-:S06]  /*af70*/  FFMA.FTZ R8, R207, UR4, -R0 ;  /* 0x00000004cf087c23 */ /* 0x002fcc0008010800 */
[----:B------:R1:W-:Y:S02]  /*af80*/  MUFU.EX2 R243, R8 ;  /* 0x0000000800f37308 */ /* 0x0003e40000000800 */
[----:B-1----:R-:W-:-:S06]  /*af90*/  FFMA.FTZ R8, R208, UR4, -R12 ;  /* 0x00000004d0087c23 */ /* 0x002fcc000801080c */
[----:B------:R1:W-:Y:S08]  /*afa0*/  MUFU.EX2 R208, R13 ;  /* 0x0000000d00d07308 */ /* 0x0003f00000000800 */
[----:B------:R4:W-:Y:S01]  /*afb0*/  MUFU.EX2 R242, R8 ;  /* 0x0000000800f27308 */ /* 0x0009e20000000800 */
[--C-:B-1----:R-:W-:Y:S01]  /*afc0*/  FFMA.FTZ R13, R201, UR4, -R12.reuse ;  /* 0x00000004c90d7c23 */ /* 0x102fe2000801080c */
[----:B----4-:R-:W-:-:S06]  /*afd0*/  FFMA.FTZ R8, R182, UR4, -R12 ;  /* 0x00000004b6087c23 */ /* 0x010fcc000801080c */
        /* <DEDUP_REMOVED lines=8> */
[----:B----4-:R-:W-:-:S05]  /*b060*/  F2FP.BF16.F32.PACK_AB R6, R241, R245 ;  /* 0x000000f5f106723e */ /* 0x010fca00000010ff */
[----:B------:R1:W-:Y:S08]  /*b070*/  MUFU.EX2 R213, R4 ;  /* 0x0000000400d57308 */ /* 0x0003f00000000800 */
[----:B------:R4:W-:Y:S01]  /*b080*/  MUFU.EX2 R240, R8 ;  /* 0x0000000800f07308 */ /* 0x0009e20000000800 */
[----:B-1----:R-:W-:Y:S01]  /*b090*/  F2FP.BF16.F32.PACK_AB R4, R244, R242 ;  /* 0x000000f2f404723e */ /* 0x002fe200000010ff */
[----:B----4-:R-:W-:-:S06]  /*b0a0*/  FFMA.FTZ R8, R194, UR4, -R3 ;  /* 0x00000004c2087c23 */ /* 0x010fcc0008010803 */
[----:B------:R1:W4:Y:S02]  /*b0b0*/  MUFU.EX2 R239, R8 ;  /* 0x0000000800ef7308 */ /* 0x0003240000000800 */
[----:B-1----:R-:W-:Y:S01]  /*b0c0*/  FFMA.FTZ R8, R175, UR4, -R3 ;  /* 0x00000004af087c23 */ /* 0x002fe20008010803 */
[----:B------:R-:W-:Y:S01]  /*b0d0*/  IMAD.MOV.U32 R175, RZ, RZ, R177 ;  /* 0x000000ffffaf7224 */ /* 0x000fe200078e00b1 */
[----:B------:R-:W-:-:S04]  /*b0e0*/  MOV R177, R238 ;  /* 0x000000ee00b17202 */ /* 0x000fc80000000f00 */
[----:B------:R1:W2:Y:S01]  /*b0f0*/  MUFU.EX2 R238, R8 ;  /* 0x0000000800ee7308 */ /* 0x0002a20000000800 */
[----:B----4-:R-:W-:Y:S01]  /*b100*/  F2FP.BF16.F32.PACK_AB R5, R239, R240 ;  /* 0x000000f0ef05723e */ /* 0x010fe200000010ff */
[----:B-1----:R-:W1:Y:S01]  /*b110*/  LDSM.16.MT88.4 R8, [R43+0xa000] ;  /* 0x00a000002b08783b */ /* 0x002e620000004200 */
[----:B--2---:R-:W-:-:S07]  /*b120*/  F2FP.BF16.F32.PACK_AB R7, R229, R238 ;  /* 0x000000eee507723e */ /* 0x004fce00000010ff */
[C---:B------:R-:W-:Y:S08]  /*b130*/  HMMA.16816.F32.BF16 R112, R4.reuse, R16, R64 ;  /* 0x000000100470723c */ /* 0x040ff00000041840 */
[C---:B------:R-:W-:Y:S08]  /*b140*/  HMMA.16816.F32.BF16 R100, R4.reuse, R18, R56 ;  /* 0x000000120464723c */ /* 0x040ff00000041838 */
[C---:B---3--:R-:W-:Y:S08]  /*b150*/  HMMA.16816.F32.BF16 R60, R4.reuse, R20, R72 ;  /* 0x00000014043c723c */ /* 0x048ff00000041848 */
        /* <DEDUP_REMOVED lines=9> */
[C---:B------:R-:W-:Y:S01]  /*b1f0*/  HMMA.16816.F32.BF16 R80, R4.reuse, R8, R116 ;  /* 0x000000080450723c */ /* 0x040fe20000041874 */
[----:B------:R-:W-:Y:S01]  /*b200*/  FFMA.FTZ R8, R211, UR4, -R12 ;  /* 0x00000004d3087c23 */ /* 0x000fe2000801080c */
[----:B------:R-:W-:Y:S01]  /*b210*/  FFMA.FTZ R9, R192, UR4, -R3 ;  /* 0x00000004c0097c23 */ /* 0x000fe20008010803 */
[----:B------:R-:W-:Y:S02]  /*b220*/  MOV R211, R177 ;  /* 0x000000b100d37202 */ /* 0x000fe40000000f00 */
[----:B------:R1:W-:Y:S03]  /*b230*/  MUFU.EX2 R138, R8 ;  /* 0x00000008008a7308 */ /* 0x0003e60000000800 */
[----:B------:R-:W-:Y:S01]  /*b240*/  HMMA.16816.F32.BF16 R72, R4, R10, R108 ;  /* 0x0000000a0448723c */ /* 0x000fe2000004186c */
[----:B------:R-:W-:Y:S01]  /*b250*/  MOV R110, R206 ;  /* 0x000000ce006e7202 */ /* 0x000fe20000000f00 */
[----:B------:R-:W-:-:S02]  /*b260*/  IMAD.MOV.U32 R111, RZ, RZ, R181 ;  /* 0x000000ffff6f7224 */ /* 0x000fc400078e00b5 */
[----:B------:R-:W-:Y:S01]  /*b270*/  FFMA.FTZ R108, R150, UR4, -R2 ;  /* 0x00000004966c7c23 */ /* 0x000fe20008010802 */
[----:B------:R-:W-:Y:S03]  /*b280*/  MUFU.EX2 R134, R9 ;  /* 0x0000000900867308 */ /* 0x000fe60000000800 */
[----:B------:R-:W-:Y:S01]  /*b290*/  HMMA.16816.F32.BF16 R92, R4, R16, R124 ;  /* 0x00000010045c723c */ /* 0x000fe2000004187c */
[----:B-1----:R-:W-:Y:S01]  /*b2a0*/  FFMA.FTZ R8, R209, UR4, -R12 ;  /* 0x00000004d1087c23 */ /* 0x002fe2000801080c */
[----:B------:R-:W-:-:S06]  /*b2b0*/  IMAD.MOV.U32 R209, RZ, RZ, R179 ;  /* 0x000000ffffd17224 */ /* 0x000fcc00078e00b3 */
[C---:B------:R-:W-:Y:S01]  /*b2c0*/  HMMA.16816.F32.BF16 R88, R4.reuse, R18, R120 ;  /* 0x000000120458723c */ /* 0x040fe20000041878 */
[----:B------:R-:W-:Y:S01]  /*b2d0*/  LDSM.16.MT88.4 R16, [R43+0xa800] ;  /* 0x00a800002b10783b */ /* 0x000fe20000004200 */
[----:B------:R1:W2:Y:S06]  /*b2e0*/  MUFU.EX2 R139, R8 ;  /* 0x00000008008b7308 */ /* 0x0002ac0000000800 */
[C---:B------:R-:W-:Y:S08]  /*b2f0*/  HMMA.16816.F32.BF16 R44, R4.reuse, R20, R44 ;  /* 0x00000014042c723c */ /* 0x040ff0000004182c */
[----:B------:R-:W-:Y:S01]  /*b300*/  HMMA.16816.F32.BF16 R36, R4, R22, R36 ;  /* 0x000000160424723c */ /* 0x000fe20000041824 */
[----:B------:R-:W3:Y:S01]  /*b310*/  LDSM.16.MT88.4 R20, [R40+0xa800] ;  /* 0x00a800002814783b */ /* 0x000ee20000004200 */
[----:B-1----:R-:W-:Y:S01]  /*b320*/  FFMA.FTZ R8, R188, UR4, -R12 ;  /* 0x00000004bc087c23 */ /* 0x002fe2000801080c */
[----:B------:R-:W-:-:S03]  /*b330*/  MOV R188, R178 ;  /* 0x000000b200bc7202 */ /* 0x000fc60000000f00 */
[----:B------:R1:W-:Y:S02]  /*b340*/  MUFU.EX2 R206, R8 ;  /* 0x0000000800ce7308 */ /* 0x0003e40000000800 */
[----:B-1----:R-:W-:-:S06]  /*b350*/  FFMA.FTZ R8, R183, UR4, -R12 ;  /* 0x00000004b7087c23 */ /* 0x002fcc000801080c */
[----:B------:R1:W-:Y:S02]  /*b360*/  MUFU.EX2 R207, R8 ;  /* 0x0000000800cf7308 */ /* 0x0003e40000000800 */
[----:B-1----:R-:W-:Y:S01]  /*b370*/  FFMA.FTZ R8, R212, UR4, -R3 ;  /* 0x00000004d4087c23 */ /* 0x002fe20008010803 */
[----:B------:R-:W-:-:S05]  /*b380*/  MOV R212, R180 ;  /* 0x000000b400d47202 */ /* 0x000fca0000000f00 */
[----:B------:R1:W-:Y:S02]  /*b390*/  MUFU.EX2 R137, R8 ;  /* 0x0000000800897308 */ /* 0x0003e40000000800 */
[----:B-1----:R-:W-:Y:S01]  /*b3a0*/  FFMA.FTZ R8, R214, UR4, -R3 ;  /* 0x00000004d6087c23 */ /* 0x002fe20008010803 */
[----:B------:R-:W-:-:S05]  /*b3b0*/  IMAD.MOV.U32 R214, RZ, RZ, R135 ;  /* 0x000000ffffd67224 */ /* 0x000fca00078e0087 */
[----:B------:R1:W4:Y:S02]  /*b3c0*/  MUFU.EX2 R136, R8 ;  /* 0x0000000800887308 */ /* 0x0003240000000800 */
[----:B-1----:R-:W-:-:S06]  /*b3d0*/  FFMA.FTZ R8, R193, UR4, -R3 ;  /* 0x00000004c1087c23 */ /* 0x002fcc0008010803 */
        /* <DEDUP_REMOVED lines=15> */
[----:B------:R-:W-:Y:S01]  /*b4d0*/  FFMA.FTZ R63, R196, UR4, -R0 ;  /* 0x00000004c43f7c23 */ /* 0x000fe20008010800 */
[----:B------:R-:W2:Y:S01]  /*b4e0*/  LDL.LU R215, [R1+0x2c] ;  /* 0x00002c0001d77983 */ /* 0x000ea20000300800 */
[----:B------:R-:W-:-:S02]  /*b4f0*/  MOV R154, R166 ;  /* 0x000000a6009a7202 */ /* 0x000fc40000000f00 */
[----:B------:R-:W-:Y:S01]  /*b500*/  HMMA.16816.F32.BF16 R180, R4, R26, R56 ;  /* 0x0000001a04b4723c */ /* 0x000fe20000041838 */
[----:B------:R-:W-:-:S07]  /*b510*/  MOV R216, R146 ;  /* 0x0000009200d87202 */ /* 0x000fce0000000f00 */
[C---:B------:R-:W-:Y:S08]  /*b520*/  HMMA.16816.F32.BF16 R192, R4.reuse, R28, R52 ;  /* 0x0000001c04c0723c */ /* 0x040ff00000041834 */
[----:B------:R-:W-:Y:S01]  /*b530*/  HMMA.16816.F32.BF16 R104, R4, R30, R48 ;  /* 0x0000001e0468723c */ /* 0x000fe20000041830 */
[----:B------:R-:W-:Y:S01]  /*b540*/  FFMA.FTZ R4, R227, UR4, -R2 ;  /* 0x00000004e3047c23 */ /* 0x000fe20008010802 */
[----:B------:R-:W-:-:S02]  /*b550*/  MOV R227, R149 ;  /* 0x0000009500e37202 */ /* 0x000fc40000000f00 */
[----:B------:R-:W-:Y:S01]  /*b560*/  MOV R149, R78 ;  /* 0x0000004e00957202 */ /* 0x000fe20000000f00 */
[----:B------:R1:W-:Y:S01]  /*b570*/  MUFU.EX2 R128, R4 ;  /* 0x0000000400807308 */ /* 0x0003e20000000800 */
[----:B------:R-:W-:Y:S01]  /*b580*/  FFMA.FTZ R78, R186, UR4, -R0 ;  /* 0x00000004ba4e7c23 */ /* 0x000fe20008010800 */
[----:B-1----:R-:W-:Y:S01]  /*b590*/  FFMA.FTZ R4, R225, UR4, -R2 ;  /* 0x00000004e1047c23 */ /* 0x002fe20008010802 */
[----:B------:R-:W-:Y:S01]  /*b5a0*/  IMAD.MOV.U32 R225, RZ, RZ, R162 ;  /* 0x000000ffffe17224 */ /* 0x000fe200078e00a2 */
[----:B------:R-:W-:Y:S01]  /*b5b0*/  MOV R162, R86 ;  /* 0x0000005600a27202 */ /* 0x000fe20000000f00 */
[----:B------:R-:W-:-:S03]  /*b5c0*/  FFMA.FTZ R86, R152, UR4, -R2 ;  /* 0x0000000498567c23 */ /* 0x000fc60008010802 */
[----:B------:R1:W-:Y:S02]  /*b5d0*/  MUFU.EX2 R129, R4 ;  /* 0x0000000400817308 */ /* 0x0003e40000000800 */
[----:B-1----:R-:W-:Y:S01]  /*b5e0*/  FFMA.FTZ R4, R220, UR4, -R2 ;  /* 0x00000004dc047c23 */ /* 0x002fe20008010802 */
[----:B------:R-:W-:Y:S01]  /*b5f0*/  MOV R220, R142 ;  /* 0x0000008e00dc7202 */ /* 0x000fe20000000f00 */
[----:B------:R-:W-:Y:S02]  /*b600*/  IMAD.MOV.U32 R142, RZ, RZ, R79 ;  /* 0x000000ffff8e7224 */ /* 0x000fe400078e004f */
[----:B------:R-:W-:Y:S02]  /*b610*/  FFMA.FTZ R79, R184, UR4, -R0 ;  /* 0x00000004b84f7c23 */ /* 0x000fe40008010800 */
[----:B------:R1:W-:Y:S01]  /*b620*/  MUFU.EX2 R130, R4 ;  /* 0x0000000400827308 */ /* 0x0003e20000000800 */
[----:B------:R-:W-:Y:S01]  /*b630*/  MOV R152, R142 ;  /* 0x0000008e00987202 */ /* 0x000fe20000000f00 */
[----:B-1----:R-:W-:Y:S01]  /*b640*/  FFMA.FTZ R4, R217, UR4, -R2 ;  /* 0x00000004d9047c23 */ /* 0x002fe20008010802 */
[----:B------:R-:W-:-:S02]  /*b650*/  MOV R217, R141 ;  /* 0x0000008d00d97202 */ /* 0x000fc40000000f00 */
[----:B------:R-:W-:-:S03]  /*b660*/  MOV R141, R87 ;  /* 0x00000057008d7202 */ /* 0x000fc60000000f00 */
[----:B------:R1:W3:Y:S01]  /*b670*/  MUFU.EX2 R131, R4 ;  /* 0x0000000400837308 */ /* 0x0002e20000000800 */
[----:B------:R-:W-:Y:S01]  /*b680*/  FFMA.FTZ R87, R151, UR4, -R2 ;  /* 0x0000000497577c23 */ /* 0x000fe20008010802 */
[----:B------:R-:W-:Y:S01]  /*b690*/  MOV R146, R141 ;  /* 0x0000008d00927202 */ /* 0x000fe20000000f00 */
[--C-:B-1----:R-:W-:Y:S01]  /*b6a0*/  FFMA.FTZ R4, R230, UR4, -R0.reuse ;  /* 0x00000004e6047c23 */ /* 0x102fe20008010800 */
[----:B---3--:R-:W-:Y:S02]  /*b6b0*/  F2FP.BF16.F32.PACK_AB R6, R131, R130 ;  /* 0x000000828306723e */ /* 0x008fe400000010ff */
[----:B------:R-:W-:Y:S02]  /*b6c0*/  MOV R230, R77 ;  /* 0x0000004d00e67202 */ /* 0x000fe40000000f00 */
[----:B------:R1:W-:Y:S01]  /*b6d0*/  MUFU.EX2 R124, R4 ;  /* 0x00000004007c7308 */ /* 0x0003e20000000800 */
[--C-:B------:R-:W-:Y:S01]  /*b6e0*/  FFMA.FTZ R77, R189, UR4, -R0.reuse ;  /* 0x00000004bd4d7c23 */ /* 0x100fe20008010800 */
[----:B-1----:R-:W-:Y:S01]  /*b6f0*/  FFMA.FTZ R4, R226, UR4, -R0 ;  /* 0x00000004e2047c23 */ /* 0x002fe20008010800 */
[----:B------:R-:W-:Y:S01]  /*b700*/  MOV R226, R42 ;  /* 0x0000002a00e27202 */ /* 0x000fe20000000f00 */
[----:B------:R-:W-:Y:S01]  /*b710*/  FFMA.FTZ R42, R218, UR4, -R2 ;  /* 0x00000004da2a7c23 */ /* 0x000fe20008010802 */
[----:B------:R-:W-:-:S03]  /*b720*/  FFMA.FTZ R2, R224, UR4, -R12 ;  /* 0x00000004e0027c23 */ /* 0x000fc6000801080c */
[----:B------:R1:W3:Y:S01]  /*b730*/  MUFU.EX2 R125, R4 ;  /* 0x00000004007d7308 */ /* 0x0002e20000000800 */
[----:B------:R-:W-:Y:S02]  /*b740*/  MOV R224, R162 ;  /* 0x000000a200e07202 */ /* 0x000fe40000000f00 */
[----:B------:R-:W-:-:S05]  /*b750*/  MOV R218, R165 ;  /* 0x000000a500da7202 */ /* 0x000fca0000000f00 */
[----:B------:R4:W-:Y:S08]  /*b760*/  MUFU.EX2 R122, R2 ;  /* 0x00000002007a7308 */ /* 0x0009f00000000800 */
[----:B------:R-:W-:Y:S01]  /*b770*/  MUFU.EX2 R109, R42 ;  /* 0x0000002a006d7308 */ /* 0x000fe20000000800 */
[----:B-1----:R-:W-:Y:S01]  /*b780*/  FFMA.FTZ R4, R221, UR4, -R0 ;  /* 0x00000004dd047c23 */ /* 0x002fe20008010800 */
[----:B---3--:R-:W-:Y:S01]  /*b790*/  F2FP.BF16.F32.PACK_AB R5, R125, R124 ;  /* 0x0000007c7d05723e */ /* 0x008fe200000010ff */
[----:B------:R-:W-:-:S02]  /*b7a0*/  IMAD.MOV.U32 R221, RZ, RZ, R15 ;  /* 0x000000ffffdd7224 */ /* 0x000fc400078e000f */
[----:B------:R-:W-:-:S03]  /*b7b0*/  FFMA.FTZ R15, R235, UR4, -R0 ;  /* 0x00000004eb0f7c23 */ /* 0x000fc60008010800 */
[----:B------:R1:W-:Y:S01]  /*b7c0*/  MUFU.EX2 R126, R4 ;  /* 0x00000004007e7308 */ /* 0x0003e20000000800 */
[----:B----4-:R-:W-:Y:S01]  /*b7d0*/  FFMA.FTZ R2, R222, UR4, -R12 ;  /* 0x00000004de027c23 */ /* 0x010fe2000801080c */
[----:B------:R-:W-:-:S06]  /*b7e0*/  MOV R222, R160 ;  /* 0x000000a000de7202 */ /* 0x000fcc0000000f00 */
[----:B------:R3:W-:Y:S01]  /*b7f0*/  MUFU.EX2 R123, R2 ;  /* 0x00000002007b7308 */ /* 0x0007e20000000800 */
[--C-:B-1----:R-:W-:Y:S01]  /*b800*/  FFMA.FTZ R4, R219, UR4, -R0.reuse ;  /* 0x00000004db047c23 */ /* 0x102fe20008010800 */
[----:B------:R-:W-:Y:S01]  /*b810*/  MOV R219, R14 ;  /* 0x0000000e00db7202 */ /* 0x000fe20000000f00 */
[----:B------:R-:W-:-:S05]  /*b820*/  FFMA.FTZ R14, R197, UR4, -R0 ;  /* 0x00000004c50e7c23 */ /* 0x000fca0008010800 */
[----:B------:R1:W4:Y:S01]  /*b830*/  MUFU.EX2 R127, R4 ;  /* 0x00000004007f7308 */ /* 0x0003220000000800 */
[----:B---3--:R-:W-:Y:S01]  /*b840*/  FFMA.FTZ R2, R223, UR4, -R12 ;  /* 0x00000004df027c23 */ /* 0x008fe2000801080c */
[----:B------:R-:W-:Y:S01]  /*b850*/  MOV R223, R159 ;  /* 0x0000009f00df7202 */ /* 0x000fe20000000f00 */
[----:B------:R-:W-:-:S05]  /*b860*/  IMAD.MOV.U32 R159, RZ, RZ, R140 ;  /* 0x000000ffff9f7224 */ /* 0x000fca00078e008c */
[----:B------:R3:W-:Y:S01]  /*b870*/  MUFU.EX2 R121, R2 ;  /* 0x0000000200797308 */ /* 0x0007e20000000800 */
[----:B-1----:R-:W-:Y:S02]  /*b880*/  F2FP.BF16.F32.PACK_AB R4, R129, R128 ;  /* 0x000000808104723e */ /* 0x002fe400000010ff */
[----:B----4-:R-:W-:Y:S01]  /*b890*/  F2FP.BF16.F32.PACK_AB R7, R127, R126 ;  /* 0x0000007e7f07723e */ /* 0x010fe200000010ff */
[----:B---3--:R-:W-:-:S06]  /*b8a0*/  FFMA.FTZ R2, R174, UR4, -R12 ;  /* 0x00000004ae027c23 */ /* 0x008fcc000801080c */
[C---:B------:R-:W-:Y:S01]  /*b8b0*/  HMMA.16816.F32.BF16 R56, R4.reuse, R24, R44 ;  /* 0x000000180438723c */ /* 0x040fe2000004182c */
[----:B------:R1:W-:Y:S07]  /*b8c0*/  MUFU.EX2 R120, R2 ;  /* 0x0000000200787308 */ /* 0x0003ee0000000800 */
[C---:B------:R-:W-:Y:S01]  /*b8d0*/  HMMA.16816.F32.BF16 R48, R4.reuse, R28, R8 ;  /* 0x0000001c0430723c */ /* 0x040fe20000041808 */
[--C-:B------:R-:W-:Y:S01]  /*b8e0*/  FFMA.FTZ R29, R237, UR4, -R0.reuse ;  /* 0x00000004ed1d7c23 */ /* 0x100fe20008010800 */
[----:B------:R-:W-:Y:S01]  /*b8f0*/  FFMA.FTZ R28, R236, UR4, -R0 ;  /* 0x00000004ec1c7c23 */ /* 0x000fe20008010800 */
[--C-:B------:R-:W-:Y:S01]  /*b900*/  FFMA.FTZ R0, R203, UR4, -R3.reuse ;  /* 0x00000004cb007c23 */ /* 0x100fe20008010803 */
[----:B------:R-:W-:Y:S03]  /*b910*/  LDSM.16.MT88.4 R8, [R68+0xb000] ;  /* 0x00b000004408783b */ /* 0x000fe60000004200 */
[----:B------:R3:W-:Y:S01]  /*b920*/  MUFU.EX2 R116, R0 ;  /* 0x0000000000747308 */ /* 0x0007e20000000800 */
[C---:B------:R-:W-:Y:S01]  /*b930*/  HMMA.16816.F32.BF16 R44, R4.reuse, R30, R32 ;  /* 0x0000001e042c723c */ /* 0x040fe20000041820 */
[--C-:B------:R-:W-:Y:S01]  /*b940*/  FFMA.FTZ R32, R191, UR4, -R12.reuse ;  /* 0x00000004bf207c23 */ /* 0x100fe2000801080c */
[----:B------:R-:W-:Y:S01]  /*b950*/  FFMA.FTZ R31, R190, UR4, -R12 ;  /* 0x00000004be1f7c23 */ /* 0x000fe2000801080c */
[--C-:B------:R-:W-:Y:S01]  /*b960*/  FFMA.FTZ R30, R205, UR4, -R3.reuse ;  /* 0x00000004cd1e7c23 */ /* 0x100fe20008010803 */
[--C-:B-1----:R-:W-:Y:S01]  /*b970*/  FFMA.FTZ R2, R231, UR4, -R3.reuse ;  /* 0x00000004e7027c23 */ /* 0x102fe20008010803 */
[--C-:B------:R-:W-:Y:S01]  /*b980*/  FFMA.FTZ R34, R200, UR4, -R3.reuse ;  /* 0x00000004c8227c23 */ /* 0x100fe20008010803 */
[----:B------:R-:W-:Y:S01]  /*b990*/  FFMA.FTZ R33, R199, UR4, -R3 ;  /* 0x00000004c7217c23 */ /* 0x000fe20008010803 */
[----:B------:R-:W-:Y:S01]  /*b9a0*/  FADD.FTZ R35, R220, R217 ;  /* 0x000000d9dc237221 */ /* 0x000fe20000010000 */
[----:B------:R1:W-:Y:S01]  /*b9b0*/  MUFU.EX2 R119, R2 ;  /* 0x0000000200777308 */ /* 0x0003e20000000800 */
[----:B------:R-:W-:Y:S01]  /*b9c0*/  MOV R217, R111 ;  /* 0x0000006f00d97202 */ /* 0x000fe20000000f00 */
[C---:B------:R-:W-:Y:S01]  /*b9d0*/  HMMA.16816.F32.BF16 R52, R4.reuse, R26, R36 ;  /* 0x0000001a0434723c */ /* 0x040fe20000041824 */
[----:B------:R-:W4:Y:S01]  /*b9e0*/  LDSM.16.MT88.4 R24, [R40+0xb000] ;  /* 0x00b000002818783b */ /* 0x000f220000004200 */
[----:B------:R-:W-:Y:S01]  /*b9f0*/  FADD.FTZ R36, R227, R225 ;  /* 0x000000e1e3247221 */ /* 0x000fe20000010000 */
[----:B------:R-:W-:Y:S01]  /*ba00*/  MOV R227, R212 ;  /* 0x000000d400e37202 */ /* 0x000fe20000000f00 */
[----:B------:R-:W-:Y:S01]  /*ba10*/  IMAD.MOV.U32 R220, RZ, RZ, R187 ;  /* 0x000000ffffdc7224 */ /* 0x000fe200078e00bb */
[----:B------:R-:W-:Y:S01]  /*ba20*/  MOV R212, R173 ;  /* 0x000000ad00d47202 */ /* 0x000fe20000000f00 */
[----:B------:R-:W-:Y:S01]  /*ba30*/  MUFU.EX2 R42, R14 ;  /* 0x0000000e002a7308 */ /* 0x000fe20000000800 */
[----:B------:R-:W-:Y:S01]  /*ba40*/  MOV R187, R148 ;  /* 0x0000009400bb7202 */ /* 0x000fe20000000f00 */
[----:B------:R-:W-:Y:S01]  /*ba50*/  HMMA.16816.F32.BF16 R92, R4, R20, R92 ;  /* 0x00000014045c723c */ /* 0x000fe2000004185c */
[----:B------:R-:W-:Y:S01]  /*ba60*/  IMAD.MOV.U32 R173, RZ, RZ, R149 ;  /* 0x000000ffffad7224 */ /* 0x000fe200078e0095 */
[----:B------:R-:W-:Y:S01]  /*ba70*/  MOV R225, R110 ;  /* 0x0000006e00e17202 */ /* 0x000fe20000000f00 */
[----:B---3--:R-:W-:Y:S01]  /*ba80*/  FADD.FTZ R0, R221, R219 ;  /* 0x000000dbdd007221 */ /* 0x008fe20000010000 */
[----:B------:R-:W-:Y:S01]  /*ba90*/  MOV R221, R170 ;  /* 0x000000aa00dd7202 */ /* 0x000fe20000000f00 */
[----:B------:R-:W-:-:S02]  /*baa0*/  IMAD.MOV.U32 R170, RZ, RZ, R161 ;  /* 0x000000ffffaa7224 */ /* 0x000fc400078e00a1 */
[--C-:B-1----:R-:W-:Y:S01]  /*bab0*/  FFMA.FTZ R2, R232, UR4, -R3.reuse ;  /* 0x00000004e8027c23 */ /* 0x102fe20008010803 */
[----:B------:R-:W-:Y:S01]  /*bac0*/  MUFU.EX2 R111, R60 ;  /* 0x0000003c006f7308 */ /* 0x000fe20000000800 */
[C---:B------:R-:W-:Y:S01]  /*bad0*/  HMMA.16816.F32.BF16 R88, R4.reuse, R22, R88 ;  /* 0x000000160458723c */ /* 0x040fe20000041858 */
[----:B------:R-:W1:Y:S01]  /*bae0*/  LDSM.16.MT88.4 R20, [R43+0xb000] ;  /* 0x00b000002b14783b */ /* 0x000e620000004200 */
[----:B------:R-:W-:Y:S01]  /*baf0*/  MOV R219, R164 ;  /* 0x000000a400db7202 */ /* 0x000fe20000000f00 */
[----:B------:R-:W-:Y:S01]  /*bb00*/  FADD.FTZ R0, R214, R0 ;  /* 0x00000000d6007221 */ /* 0x000fe20000010000 */
[----:B------:R-:W-:Y:S02]  /*bb10*/  MOV R214, R153 ;  /* 0x0000009900d67202 */ /* 0x000fe40000000f00 */
[----:B------:R-:W-:Y:S01]  /*bb20*/  MOV R153, R163 ;  /* 0x000000a300997202 */ /* 0x000fe20000000f00 */
[----:B------:R3:W4:Y:S01]  /*bb30*/  MUFU.EX2 R118, R2 ;  /* 0x0000000200767308 */ /* 0x0007220000000800 */
[C---:B------:R-:W-:Y:S08]  /*bb40*/  HMMA.16816.F32.BF16 R80, R4.reuse, R16, R80 ;  /* 0x000000100450723c */ /* 0x040ff00000041850 */
[----:B------:R-:W-:Y:S01]  /*bb50*/  HMMA.16816.F32.BF16 R72, R4, R18, R72 ;  /* 0x000000120448723c */ /* 0x000fe20000041848 */
[----:B------:R-:W-:Y:S01]  /*bb60*/  MUFU.EX2 R60, R15 ;  /* 0x0000000f003c7308 */ /* 0x000fe20000000800 */
[----:B------:R-:W2:Y:S01]  /*bb70*/  LDSM.16.MT88.4 R16, [R41+0xb000] ;  /* 0x00b000002910783b */ /* 0x000ea20000004200 */
[----:B---3--:R-:W-:-:S06]  /*bb80*/  FFMA.FTZ R2, R234, UR4, -R3 ;  /* 0x00000004ea027c23 */ /* 0x008fcc0008010803 */
[----:B------:R3:W1:Y:S02]  /*bb90*/  MUFU.EX2 R117, R2 ;  /* 0x0000000200757308 */ /* 0x0006640000000800 */
[----:B---3--:R-:W-:Y:S01]  /*bba0*/  FFMA.FTZ R2, R198, UR4, -R12 ;  /* 0x00000004c6027c23 */ /* 0x008fe2000801080c */
[----:B------:R-:W-:Y:S01]  /*bbb0*/  FFMA.FTZ R12, R204, UR4, -R3 ;  /* 0x00000004cc0c7c23 */ /* 0x000fe20008010803 */
[----:B------:R-:W-:Y:S01]  /*bbc0*/  FADD.FTZ R3, R230, R226 ;  /* 0x000000e2e6037221 */ /* 0x000fe20000010000 */
[----:B------:R-:W-:-:S03]  /*bbd0*/  F2FP.BF16.F32.PACK_AB R4, R123, R122 ;  /* 0x0000007a7b04723e */ /* 0x000fc600000010ff */
[----:B------:R-:W-:Y:S01]  /*bbe0*/  MUFU.EX2 R110, R61 ;  /* 0x0000003d006e7308 */ /* 0x000fe20000000800 */
[----:B----4-:R-:W-:Y:S01]  /*bbf0*/  F2FP.BF16.F32.PACK_AB R5, R118, R119 ;  /* 0x000000777605723e */ /* 0x010fe200000010ff */
[----:B------:R-:W-:Y:S01]  /*bc00*/  FADD.FTZ R15, R223, R3 ;  /* 0x00000003df0f7221 */ /* 0x000fe20000010000 */
[----:B------:R-:W-:Y:S01]  /*bc10*/  F2FP.BF16.F32.PACK_AB R6, R120, R121 ;  /* 0x000000797806723e */ /* 0x000fe200000010ff */
[----:B------:R-:W3:Y:S01]  /*bc20*/  LDL.LU R223, [R1+0x30] ;  /* 0x0000300001df7983 */ /* 0x000ee20000300800 */
[----:B-1----:R-:W-:Y:S01]  /*bc30*/  F2FP.BF16.F32.PACK_AB R7, R116, R117 ;  /* 0x000000757407723e */ /* 0x002fe200000010ff */
[----:B------:R-:W-:Y:S01]  /*bc40*/  IMAD.MOV.U32 R230, RZ, RZ, R175 ;  /* 0x000000ffffe67224 */ /* 0x000fe200078e00af */
[----:B------:R-:W-:Y:S01]  /*bc50*/  MOV R226, R167 ;  /* 0x000000a700e27202 */ /* 0x000fe20000000f00 */
[----:B------:R-:W-:Y:S01]  /*bc60*/  MUFU.EX2 R61, R28 ;  /* 0x0000001c003d7308 */ /* 0x000fe20000000800 */
[----:B------:R-:W-:Y:S02]  /*bc70*/  MOV R175, R144 ;  /* 0x0000009000af7202 */ /* 0x000fe40000000f00 */
[----:B------:R-:W-:Y:S01]  /*bc80*/  MOV R144, R143 ;  /* 0x0000008f00907202 */ /* 0x000fe20000000f00 */
[C---:B------:R-:W-:Y:S04]  /*bc90*/  HMMA.16816.F32.BF16 R148, R4.reuse, R26, R100 ;  /* 0x0000001a0494723c */ /* 0x040fe80000041864 */
[----:B------:R-:W-:Y:S08]  /*bca0*/  MUFU.EX2 R100, R62 ;  /* 0x0000003e00647308 */ /* 0x000ff00000000800 */
[----:B------:R-:W1:Y:S01]  /*bcb0*/  MUFU.EX2 R62, R29 ;  /* 0x0000001d003e7308 */ /* 0x000e620000000800 */
[----:B------:R-:W-:Y:S01]  /*bcc0*/  HMMA.16816.F32.BF16 R140, R4, R24, R112 ;  /* 0x00000018048c723c */ /* 0x000fe20000041870 */
[----:B------:R-:W-:-:S07]  /*bcd0*/  MOV R237, R173 ;  /* 0x000000ad00ed7202 */ /* 0x000fce0000000f00 */
[C---:B------:R-:W-:Y:S08]  /*bce0*/  HMMA.16816.F32.BF16 R160, R4.reuse, R20, R96 ;  /* 0x0000001404a0723c */ /* 0x040ff00000041860 */
[C---:B------:R-:W-:Y:S08]  /*bcf0*/  HMMA.16816.F32.BF16 R164, R4.reuse, R22, R64 ;  /* 0x0000001604a4723c */ /* 0x040ff00000041840 */
[C---:B--2---:R-:W-:Y:S08]  /*bd00*/  HMMA.16816.F32.BF16 R176, R4.reuse, R16, R176 ;  /* 0x0000001004b0723c */ /* 0x044ff000000418b0 */
[C---:B------:R-:W-:Y:S08]  /*bd10*/  HMMA.16816.F32.BF16 R180, R4.reuse, R18, R180 ;  /* 0x0000001204b4723c */ /* 0x040ff000000418b4 */
[----:B------:R-:W-:Y:S01]  /*bd20*/  HMMA.16816.F32.BF16 R192, R4, R8, R192 ;  /* 0x0000000804c0723c */ /* 0x000fe200000418c0 */
[----:B---3--:R-:W-:Y:S01]  /*bd30*/  FADD.FTZ R14, R223, R35 ;  /* 0x00000023df0e7221 */ /* 0x008fe20000010000 */
[----:B------:R-:W-:-:S02]  /*bd40*/  MOV R223, R222 ;  /* 0x000000de00df7202 */ /* 0x000fc40000000f00 */
[----:B------:R-:W-:Y:S02]  /*bd50*/  MOV R222, R224 ;  /* 0x000000e000de7202 */ /* 0x000fe40000000f00 */
[----:B------:R-:W-:Y:S01]  /*bd60*/  MOV R224, R152 ;  /* 0x0000009800e07202 */ /* 0x000fe20000000f00 */
[----:B------:R-:W-:Y:S01]  /*bd70*/  IMAD.MOV.U32 R152, RZ, RZ, R154 ;  /* 0x000000ffff987224 */ /* 0x000fe200078e009a */
[----:B------:R-:W-:Y:S02]  /*bd80*/  MOV R154, R215 ;  /* 0x000000d7009a7202 */ /* 0x000fe40000000f00 */
[----:B------:R-:W-:Y:S01]  /*bd90*/  MOV R215, R216 ;  /* 0x000000d800d77202 */ /* 0x000fe20000000f00 */
[----:B------:R-:W-:Y:S01]  /*bda0*/  FADD.FTZ R3, R223, R36 ;  /* 0x00000024df037221 */ /* 0x000fe20000010000 */
[----:B------:R-:W-:Y:S01]  /*bdb0*/  MOV R216, R218 ;  /* 0x000000da00d87202 */ /* 0x000fe20000000f00 */
[----:B------:R-:W-:Y:S01]  /*bdc0*/  HMMA.16816.F32.BF16 R36, R4, R10, R104 ;  /* 0x0000000a0424723c */ /* 0x000fe20000041868 */
[----:B------:R-:W-:Y:S01]  /*bdd0*/  MOV R218, R219 ;  /* 0x000000db00da7202 */ /* 0x000fe20000000f00 */
[----:B------:R-:W-:Y:S01]  /*bde0*/  IMAD.MOV.U32 R219, RZ, RZ, R221 ;  /* 0x000000ffffdb7224 */ /* 0x000fe200078e00dd */
[----:B------:R-:W-:-:S02]  /*bdf0*/  MOV R221, R226 ;  /* 0x000000e200dd7202 */ /* 0x000fc40000000f00 */
[----:B------:R-:W-:Y:S02]  /*be00*/  F2FP.BF16.F32.PACK_AB R4, R111, R109 ;  /* 0x0000006d6f04723e */ /* 0x000fe400000010ff */
[----:B-1----:R-:W-:Y:S02]  /*be10*/  F2FP.BF16.F32.PACK_AB R5, R61, R62 ;  /* 0x0000003e3d05723e */ /* 0x002fe400000010ff */
[----:B------:R-:W-:Y:S02]  /*be20*/  F2FP.BF16.F32.PACK_AB R6, R100, R110 ;  /* 0x0000006e6406723e */ /* 0x000fe400000010ff */
[----:B------:R-:W-:Y:S02]  /*be30*/  F2FP.BF16.F32.PACK_AB R7, R42, R60 ;  /* 0x0000003c2a07723e */ /* 0x000fe400000010ff */
[----:B------:R-:W-:Y:S02]  /*be40*/  MOV R226, R230 ;  /* 0x000000e600e27202 */ /* 0x000fe40000000f00 */
[----:B------:R-:W-:-:S02]  /*be50*/  MOV R230, R225 ;  /* 0x000000e100e67202 */ /* 0x000fc40000000f00 */
[----:B------:R-:W-:Y:S01]  /*be60*/  MOV R225, R227 ;  /* 0x000000e300e17202 */ /* 0x000fe20000000f00 */
[----:B------:R-:W-:Y:S01]  /*be70*/  IMAD.MOV.U32 R227, RZ, RZ, R188 ;  /* 0x000000ffffe37224 */ /* 0x000fe200078e00bc */
[----:B------:R-:W-:Y:S01]  /*be80*/  MOV R188, R209 ;  /* 0x000000d100bc7202 */ /* 0x000fe20000000f00 */
[----:B------:R-:W-:Y:S01]  /*be90*/  FADD.FTZ R15, R224, R15 ;  /* 0x0000000fe00f7221 */ /* 0x000fe20000010000 */
[----:B------:R-:W-:Y:S01]  /*bea0*/  MOV R209, R211 ;  /* 0x000000d300d17202 */ /* 0x000fe20000000f00 */
[----:B------:R-:W-:Y:S01]  /*beb0*/  HMMA.16816.F32.BF16 R80, R4, R20, R80 ;  /* 0x000000140450723c */ /* 0x000fe20000041850 */
[----:B------:R-:W-:Y:S01]  /*bec0*/  MOV R211, R202 ;  /* 0x000000ca00d37202 */ /* 0x000fe20000000f00 */
[----:B------:R1:W-:Y:S01]  /*bed0*/  MUFU.EX2 R20, R12 ;  /* 0x0000000c00147308 */ /* 0x0003e20000000800 */
[----:B------:R-:W-:Y:S02]  /*bee0*/  MOV R202, R252 ;  /* 0x000000fc00ca7202 */ /* 0x000fe40000000f00 */
[----:B------:R-:W2:Y:S01]  /*bef0*/  LDL.LU R252, [R1+0x78] ;  /* 0x0000780001fc7983 */ /* 0x000ea20000300800 */
[----:B-1----:R-:W-:-:S03]  /*bf00*/  FADD.FTZ R12, R237, R15 ;  /* 0x0000000fed0c7221 */ /* 0x002fc60000010000 */
[----:B------:R-:W3:Y:S01]  /*bf10*/  LDL.LU R237, [R1+0x3c] ;  /* 0x00003c0001ed7983 */ /* 0x000ee20000300800 */
[----:B------:R-:W-:Y:S01]  /*bf20*/  FADD.FTZ R14, R152, R14 ;  /* 0x0000000e980e7221 */ /* 0x000fe20000010000 */
[----:B------:R-:W-:Y:S01]  /*bf30*/  MOV R232, R146 ;  /* 0x0000009200e87202 */ /* 0x000fe20000000f00 */
[----:B------:R1:W-:Y:S01]  /*bf40*/  MUFU.EX2 R29, R13 ;  /* 0x0000000d001d7308 */ /* 0x0003e20000000800 */
[----:B------:R-:W-:Y:S02]  /*bf50*/  MOV R174, R221 ;  /* 0x000000dd00ae7202 */ /* 0x000fe40000000f00 */
[----:B------:R-:W-:Y:S01]  /*bf60*/  MOV R231, R226 ;  /* 0x000000e200e77202 */ /* 0x000fe20000000f00 */
[----:B------:R-:W-:Y:S01]  /*bf70*/  FADD.FTZ R0, R222, R0 ;  /* 0x00000000de007221 */ /* 0x000fe20000010000 */
[----:B------:R-:W-:Y:S01]  /*bf80*/  MOV R223, R219 ;  /* 0x000000db00df7202 */ /* 0x000fe20000000f00 */
[----:B------:R-:W-:Y:S01]  /*bf90*/  IMAD.MOV.U32 R224, RZ, RZ, R216 ;  /* 0x000000ffffe07224 */ /* 0x000fe200078e00d8 */
[----:B------:R-:W-:Y:S01]  /*bfa0*/  MOV R222, R218 ;  /* 0x000000da00de7202 */ /* 0x000fe20000000f00 */
[----:B------:R4:W-:Y:S01]  /*bfb0*/  MUFU.EX2 R28, R2 ;  /* 0x00000002001c7308 */ /* 0x0009e20000000800 */
[----:B------:R-:W-:Y:S01]  /*bfc0*/  HMMA.16816.F32.BF16 R48, R4, R8, R48 ;  /* 0x000000080430723c */ /* 0x000fe20000041830 */
[----:B-1----:R-:W-:Y:S01]  /*bfd0*/  FADD.FTZ R13, R154, R3 ;  /* 0x000000039a0d7221 */ /* 0x002fe20000010000 */
[----:B------:R-:W-:Y:S01]  /*bfe0*/  FADD.FTZ R8, R70, R12 ;  /* 0x0000000c46087221 */ /* 0x000fe20000010000 */
[----:B------:R-:W-:Y:S01]  /*bff0*/  FADD.FTZ R0, R215, R0 ;  /* 0x00000000d7007221 */ /* 0x000fe20000010000 */
[----:B------:R-:W-:-:S02]  /*c000*/  MOV R215, R209 ;  /* 0x000000d100d77202 */ /* 0x000fc40000000f00 */
[----:B------:R-:W-:Y:S01]  /*c010*/  MOV R209, R211 ;  /* 0x000000d300d17202 */ /* 0x000fe20000000f00 */
[----:B------:R-:W-:Y:S01]  /*c020*/  IMAD.MOV.U32 R211, RZ, RZ, R202 ;  /* 0x000000ffffd37224 */ /* 0x000fe200078e00ca */
[----:B------:R-:W-:Y:S01]  /*c030*/  MOV R216, R175 ;  /* 0x000000af00d87202 */ /* 0x000fe20000000f00 */
[----:B------:R-:W-:Y:S01]  /*c040*/  FADD.FTZ R0, R71, R0 ;  /* 0x0000000047007221 */ /* 0x000fe20000010000 */
        /* <DEDUP_REMOVED lines=8> */
[C---:B------:R-:W-:Y:S08]  /*c0d0*/  HMMA.16816.F32.BF16 R92, R4.reuse, R24, R92 ;  /* 0x00000018045c723c */ /* 0x040ff0000004185c */
[C---:B------:R-:W-:Y:S08]  /*c0e0*/  HMMA.16816.F32.BF16 R88, R4.reuse, R26, R88 ;  /* 0x0000001a0458723c */ /* 0x040ff00000041858 */
[C---:B------:R-:W-:Y:S08]  /*c0f0*/  HMMA.16816.F32.BF16 R72, R4.reuse, R22, R72 ;  /* 0x000000160448723c */ /* 0x040ff00000041848 */
[C---:B------:R-:W-:Y:S08]  /*c100*/  HMMA.16816.F32.BF16 R56, R4.reuse, R16, R56 ;  /* 0x000000100438723c */ /* 0x040ff00000041838 */
[C---:B------:R-:W-:Y:S08]  /*c110*/  HMMA.16816.F32.BF16 R52, R4.reuse, R18, R52 ;  /* 0x000000120434723c */ /* 0x040ff00000041834 */
[----:B------:R-:W-:Y:S01]  /*c120*/  HMMA.16816.F32.BF16 R44, R4, R10, R44 ;  /* 0x0000000a042c723c */ /* 0x000fe2000004182c */
[----:B------:R-:W-:Y:S01]  /*c130*/  MOV R221, R227 ;  /* 0x000000e300dd7202 */ /* 0x000fe20000000f00 */
[----:B------:R-:W-:Y:S01]  /*c140*/  IMAD.MOV.U32 R226, RZ, RZ, R225 ;  /* 0x000000ffffe27224 */ /* 0x000fe200078e00e1 */
[----:B------:R-:W-:Y:S01]  /*c150*/  MOV R225, R171 ;  /* 0x000000ab00e17202 */ /* 0x000fe20000000f00 */
[----:B------:R-:W1:Y:S01]  /*c160*/  MUFU.EX2 R85, R85 ;  /* 0x0000005500557308 */ /* 0x000e620000000800 */
[----:B------:R-:W-:Y:S01]  /*c170*/  MOV R227, R185 ;  /* 0x000000b900e37202 */ /* 0x000fe20000000f00 */
[----:B------:R-:W1:Y:S04]  /*c180*/  LDSM.16.MT88.4 R152, [R40+0xb800] ;  /* 0x00b800002898783b */ /* 0x000e680000004200 */
[----:B------:R-:W1:Y:S02]  /*c190*/  LDSM.16.MT88.4 R168, [R43+0xb800] ;  /* 0x00b800002ba8783b */ /* 0x000e640000004200 */
[----:B------:R-:W1:Y:S02]  /*c1a0*/  MUFU.EX2 R63, R63 ;  /* 0x0000003f003f7308 */ /* 0x000e640000000800 */
[----:B------:R-:W1:Y:S04]  /*c1b0*/  LDSM.16.MT88.4 R184, [R41+0xb800] ;  /* 0x00b8000029b8783b */ /* 0x000e680000004200 */
[----:B------:R-:W1:Y:S02]  /*c1c0*/  LDSM.16.MT88.4 R16, [R68+0xb800] ;  /* 0x00b800004410783b */ /* 0x000e640000004200 */
[----:B------:R-:W1:Y:S08]  /*c1d0*/  MUFU.EX2 R30, R30 ;  /* 0x0000001e001e7308 */ /* 0x000e700000000800 */
        /* <DEDUP_REMOVED lines=9> */
[----:B------:R-:W1:Y:S01]  /*c270*/  MUFU.EX2 R31, R31 ;  /* 0x0000001f001f7308 */ /* 0x000e620000000800 */
[----:B---3--:R-:W-:Y:S01]  /*c280*/  FADD.FTZ R3, R237, R14 ;  /* 0x0000000eed037221 */ /* 0x008fe20000010000 */
[----:B------:R-:W-:-:S02]  /*c290*/  MOV R237, R232 ;  /* 0x000000e800ed7202 */ /* 0x000fc40000000f00 */
[----:B------:R-:W-:Y:S01]  /*c2a0*/  MOV R232, R231 ;  /* 0x000000e700e87202 */ /* 0x000fe20000000f00 */
[----:B------:R-:W-:Y:S01]  /*c2b0*/  IMAD.MOV.U32 R231, RZ, RZ, R174 ;  /* 0x000000ffffe77224 */ /* 0x000fe200078e00ae */
[----:B------:R-:W-:Y:S01]  /*c2c0*/  MOV R174, R223 ;  /* 0x000000df00ae7202 */ /* 0x000fe20000000f00 */
[----:B----4-:R-:W-:Y:S01]  /*c2d0*/  FADD.FTZ R2, R237, R13 ;  /* 0x0000000ded027221 */ /* 0x010fe20000010000 */
[----:B------:R-:W-:Y:S02]  /*c2e0*/  MOV R223, R222 ;  /* 0x000000de00df7202 */ /* 0x000fe40000000f00 */
[----:B------:R-:W-:Y:S02]  /*c2f0*/  MOV R222, R224 ;  /* 0x000000e000de7202 */ /* 0x000fe40000000f00 */
[----:B------:R-:W-:Y:S01]  /*c300*/  MOV R224, R220 ;  /* 0x000000dc00e07202 */ /* 0x000fe20000000f00 */
[----:B------:R-:W-:Y:S01]  /*c310*/  IMAD.MOV.U32 R220, RZ, RZ, R214 ;  /* 0x000000ffffdc7224 */ /* 0x000fe200078e00d6 */
[----:B------:R-:W-:-:S02]  /*c320*/  MOV R237, R232 ;  /* 0x000000e800ed7202 */ /* 0x000fc40000000f00 */
[----:B------:R-:W-:Y:S02]  /*c330*/  MOV R232, R231 ;  /* 0x000000e700e87202 */ /* 0x000fe40000000f00 */
[----:B------:R-:W-:Y:S01]  /*c340*/  MOV R231, R174 ;  /* 0x000000ae00e77202 */ /* 0x000fe20000000f00 */
[----:B------:R-:W-:Y:S02]  /*c350*/  IMAD.MOV.U32 R174, RZ, RZ, R223 ;  /* 0x000000ffffae7224 */ /* 0x000fe400078e00df */
[----:B--2---:R-:W-:Y:S01]  /*c360*/  FADD.FTZ R12, R252, R3 ;  /* 0x00000003fc0c7221 */ /* 0x004fe20000010000 */
[----:B------:R-:W-:Y:S01]  /*c370*/  MOV R223, R222 ;  /* 0x000000de00df7202 */ /* 0x000fe20000000f00 */
[----:B------:R-:W-:Y:S01]  /*c380*/  FADD.FTZ R3, R237, R8 ;  /* 0x00000008ed037221 */ /* 0x000fe20000010000 */
[----:B------:R-:W-:Y:S01]  /*c390*/  MOV R222, R224 ;  /* 0x000000e000de7202 */ /* 0x000fe20000000f00 */
[----:B------:R-:W-:Y:S01]  /*c3a0*/  IMAD.MOV.U32 R237, RZ, RZ, R232 ;  /* 0x000000ffffed7224 */ /* 0x000fe200078e00e8 */
[----:B------:R-:W-:-:S02]  /*c3b0*/  MOV R224, R220 ;  /* 0x000000dc00e07202 */ /* 0x000fc40000000f00 */
[----:B------:R-:W-:Y:S02]  /*c3c0*/  MOV R232, R231 ;  /* 0x000000e700e87202 */ /* 0x000fe40000000f00 */
[----:B------:R-:W-:Y:S02]  /*c3d0*/  MOV R231, R174 ;  /* 0x000000ae00e77202 */ /* 0x000fe40000000f00 */
[----:B------:R-:W-:Y:S02]  /*c3e0*/  MOV R174, R223 ;  /* 0x000000df00ae7202 */ /* 0x000fe40000000f00 */
        /* <DEDUP_REMOVED lines=120> */
[----:B-1----:R-:W-:Y:S01]  /*cb70*/  FADD.FTZ R4, R85, R4 ;  /* 0x0000000455047221 */ /* 0x002fe20000010000 */
[----:B------:R-:W-:Y:S01]  /*cb80*/  FADD.FTZ R3, R63, R3 ;  /* 0x000000033f037221 */ /* 0x000fe20000010000 */
[----:B------:R-:W-:Y:S01]  /*cb90*/  FADD.FTZ R0, R30, R0 ;  /* 0x000000001e007221 */ /* 0x000fe20000010000 */
[----:B------:R-:W-:Y:S01]  /*cba0*/  FADD.FTZ R2, R29, R2 ;  /* 0x000000021d027221 */ /* 0x000fe20000010000 */
[----:B------:R-:W1:Y:S01]  /*cbb0*/  S2R R133, SR_TID.X ;  /* 0x0000000000857919 */ /* 0x000e620000002100 */
        /* <DEDUP_REMOVED lines=15> */
[----:B------:R-:W-:-:S03]  /*ccb0*/  FADD.FTZ R2, R31, R2 ;  /* 0x000000021f027221 */ /* 0x000fc60000010000 */
[----:B------:R2:W5:Y:S04]  /*ccc0*/  LDL.LU R233, [R1+0x64] ;  /* 0x0000640001e97983 */ /* 0x0005680000300800 */
        /* <DEDUP_REMOVED lines=16> */
[----:B-1----:R-:W-:-:S07]  /*cdd0*/  SHF.L.U32 R133, R133, 0x3, RZ ;  /* 0x0000000385857819 */ /* 0x002fce00000006ff */
        /* <DEDUP_REMOVED lines=17> */
[----:B--2---:R-:W-:-:S15]  /*cef0*/  @!P6 BRA `(.L_x_572) ;  /* 0x0000008400a0e947 */ /* 0x004fde0003800000 */
[----:B------:R-:W2:Y:S01]  /*cf00*/  LDL R209, [R1+0x44] ;  /* 0x0000440001d17983 */ /* 0x000ea20000100800 */
[----:B------:R-:W1:Y:S01]  /*cf10*/  LDC.64 R236, c[0x0][0x3c0] ;  /* 0x0000f000ffec7b82 */ /* 0x000e620000000a00 */
[----:B------:R-:W3:Y:S02]  /*cf20*/  LDCU UR4, c[0x0][0x440] ;  /* 0x00008800ff0477ac */ /* 0x000ee40008000800 */
[----:B------:R-:W4:Y:S01]  /*cf30*/  LDL.LU R211, [R1+0x8] ;  /* 0x0000080001d37983 */ /* 0x000f220000300800 */
[----:B------:R-:W-:Y:S01]  /*cf40*/  IMAD.MOV.U32 R139, RZ, RZ, 0x20 ;  /* 0x00000020ff8b7424 */ /* 0x000fe200078e00ff */
[----:B------:R-:W-:Y:S01]  /*cf50*/  MOV R136, R69 ;  /* 0x0000004500887202 */ /* 0x000fe20000000f00 */
[----:B------:R-:W-:Y:S01]  /*cf60*/  IMAD.MOV.U32 R229, RZ, RZ, 0x20 ;  /* 0x00000020ffe57424 */ /* 0x000fe200078e00ff */
[----:B------:R-:W1:Y:S01]  /*cf70*/  S2R R227, SR_TID.X ;  /* 0x0000000000e37919 */ /* 0x000e620000002100 */
[----:B------:R-:W-:Y:S01]  /*cf80*/  IMAD.MOV.U32 R231, RZ, RZ, 0x20 ;  /* 0x00000020ffe77424 */ /* 0x000fe200078e00ff */
[----:B------:R-:W-:Y:S01]  /*cf90*/  SEL R139, R139, 0xffffffe0, !P2 ;  /* 0xffffffe08b8b7807 */ /* 0x000fe20005000000 */
[----:B-----5:R-:W-:Y:S01]  /*cfa0*/  IMAD.MOV.U32 R134, RZ, RZ, R76 ;  /* 0x000000ffff867224 */ /* 0x020fe200078e004c */
[----:B------:R-:W-:Y:S01]  /*cfb0*/  MOV R232, 0x40 ;  /* 0x0000004000e87802 */ /* 0x000fe20000000f00 */
[----:B------:R-:W-:Y:S01]  /*cfc0*/  IMAD.MOV.U32 R135, RZ, RZ, R70 ;  /* 0x000000ffff877224 */ /* 0x000fe200078e0046 */
[----:B------:R-:W1:Y:S01]  /*cfd0*/  LDCU UR7, c[0x0][0x440] ;  /* 0x00008800ff0777ac */ /* 0x000e620008000800 */
[----:B------:R-:W1:Y:S01]  /*cfe0*/  LDCU UR6, c[0x0][0x50c] ;  /* 0x0000a180ff0677ac */ /* 0x000e620008000800 */
[----:B---3--:R-:W-:Y:S01]  /*cff0*/  ISETP.GE.AND P3, PT, R133, UR4, PT ;  /* 0x0000000485007c0c */ /* 0x008fe2000bf66270 */
[----:B------:R-:W-:Y:S01]  /*d000*/  IMAD.MOV.U32 R133, RZ, RZ, R71 ;  /* 0x000000ffff857224 */ /* 0x000fe200078e0047 */
[----:B------:R-:W3:Y:S01]  /*d010*/  LDCU UR4, c[0x0][0x45c] ;  /* 0x00008b80ff0477ac */ /* 0x000ee20008000800 */
[----:B-1----:R-:W-:-:S02]  /*d020*/  IMAD.SHL.U32 R212, R227, 0x40, RZ ;  /* 0x00000040e3d47824 */ /* 0x002fc400078e00ff */
[C---:B------:R-:W-:Y:S02]  /*d030*/  IMAD.SHL.U32 R225, R227.reuse, 0x8, RZ ;  /* 0x00000008e3e17824 */ /* 0x040fe400078e00ff */
[----:B------:R-:W-:Y:S01]  /*d040*/  IMAD.SHL.U32 R227, R227, 0x2, RZ ;  /* 0x00000002e3e37824 */ /* 0x000fe200078e00ff */
[----:B------:R-:W-:-:S04]  /*d050*/  LOP3.LUT R0, R212, 0x1c0, RZ, 0xc0, !PT ;  /* 0x000001c0d4007812 */ /* 0x000fc800078ec0ff */
[----:B------:R-:W-:Y:S02]  /*d060*/  LOP3.LUT R0, R0, 0x38, R225, 0xf8, !PT ;  /* 0x0000003800007812 */ /* 0x000fe400078ef8e1 */
[----:B------:R-:W-:-:S04]  /*d070*/  LOP3.LUT R227, R227, 0x6, RZ, 0xc0, !PT ;  /* 0x00000006e3e37812 */ /* 0x000fc800078ec0ff */
[----:B------:R-:W-:-:S05]  /*d080*/  IADD3 R3, PT, PT, R227, R252, RZ ;  /* 0x000000fce3037210 */ /* 0x000fca0007ffe0ff */
[----:B------:R1:W-:Y:S01]  /*d090*/  STL [R1+0x4c], R3 ;  /* 0x00004c0301007387 */ /* 0x0003e20000100800 */
[----:B--2---:R-:W-:Y:S02]  /*d0a0*/  IMAD.MOV.U32 R214, RZ, RZ, R209 ;  /* 0x000000ffffd67224 */ /* 0x004fe400078e00d1 */
[----:B----4-:R-:W-:Y:S02]  /*d0b0*/  IMAD.MOV.U32 R209, RZ, RZ, R211 ;  /* 0x000000ffffd17224 */ /* 0x010fe400078e00d3 */
[----:B------:R-:W2:Y:S02]  /*d0c0*/  S2R R211, SR_TID.X ;  /* 0x0000000000d37919 */ /* 0x000ea40000002100 */
[----:B------:R-:W-:Y:S02]  /*d0d0*/  VIADD R235, R209, 0xfffffffe ;  /* 0xfffffffed1eb7836 */ /* 0x000fe40000000000 */
[C---:B--2---:R-:W-:Y:S01]  /*d0e0*/  IMAD.SHL.U32 R2, R211.reuse, 0x40, RZ ;  /* 0x00000040d3027824 */ /* 0x044fe200078e00ff */
[----:B------:R-:W-:Y:S01]  /*d0f0*/  SHF.R.U32.HI R137, RZ, 0x1, R211 ;  /* 0x00000001ff897819 */ /* 0x000fe200000116d3 */
[C---:B------:R-:W-:Y:S01]  /*d100*/  IMAD.SHL.U32 R234, R211.reuse, 0x8, RZ ;  /* 0x00000008d3ea7824 */ /* 0x040fe200078e00ff */
[----:B------:R-:W-:-:S02]  /*d110*/  LOP3.LUT P1, RZ, R211, 0x2, RZ, 0xc0, !PT ;  /* 0x00000002d3ff7812 */ /* 0x000fc4000782c0ff */
[----:B------:R-:W-:Y:S02]  /*d120*/  LOP3.LUT R137, R0, 0x8, R137, 0x78, !PT ;  /* 0x0000000800897812 */ /* 0x000fe400078e7889 */
[C---:B------:R-:W-:Y:S02]  /*d130*/  LOP3.LUT R138, R2.reuse, 0x1c0, RZ, 0xc0, !PT ;  /* 0x000001c0028a7812 */ /* 0x040fe400078ec0ff */
[----:B------:R-:W-:Y:S01]  /*d140*/  LOP3.LUT R0, R2, 0x400, RZ, 0xc0, !PT ;  /* 0x0000040002007812 */ /* 0x000fe200078ec0ff */
[----:B------:R-:W-:Y:S01]  /*d150*/  IMAD.IADD R2, R214, 0x1, R84 ;  /* 0x00000001d6027824 */ /* 0x000fe200078e0254 */
[----:B------:R-:W-:Y:S02]  /*d160*/  LOP3.LUT R138, R138, 0x38, R234, 0xf8, !PT ;  /* 0x000000388a8a7812 */ /* 0x000fe400078ef8ea */
[----:B------:R-:W-:Y:S02]  /*d170*/  LOP3.LUT R137, R137, 0x200, R212, 0xf8, !PT ;  /* 0x0000020089897812 */ /* 0x000fe400078ef8d4 */
        /* <DEDUP_REMOVED lines=11> */
[----:B---3--:R-:W-:Y:S07]  /*d230*/  BRA `(.L_x_573) ;  /* 0x0000000400fc7947 */ /* 0x008fee0003800000 */
.L_x_575:
[----:B------:R-:W-:Y:S01]  /*d240*/  @!P1 VIADD R6, R235, 0xffffffff ;  /* 0xffffffffeb069836 */ /* 0x000fe20000000000 */
[----:B------:R-:W2:Y:S01]  /*d250*/  LDL R70, [R1+0x20] ;  /* 0x0000200001467983 */ /* 0x000ea20000100800 */
[----:B------:R-:W1:Y:S04]  /*d260*/  @!P1 LDC.64 R4, c[0x0][0x3b8] ;  /* 0x0000ee00ff049b82 */ /* 0x000e680000000a00 */
[----:B------:R-:W3:Y:S01]  /*d270*/  LDL R53, [R1+0x1c] ;  /* 0x00001c0001357983 */ /* 0x000ee20000100800 */
[----:B------:R-:W4:Y:S03]  /*d280*/  S2R R15, SR_TID.X ;  /* 0x00000000000f7919 */ /* 0x000f260000002100 */
[----:B------:R-:W1:Y:S08]  /*d290*/  @!P1 LDC.64 R8, c[0x0][0x3b8] ;  /* 0x0000ee00ff089b82 */ /* 0x000e700000000a00 */
[----:B------:R-:W3:Y:S01]  /*d2a0*/  @!P1 LDC.64 R20, c[0x0][0x3b8] ;  /* 0x0000ee00ff149b82 */ /* 0x000ee20000000a00 */
[----:B----4-:R-:W-:Y:S07]  /*d2b0*/  IMAD.SHL.U32 R2, R15, 0x8, RZ ;  /* 0x000000080f027824 */ /* 0x010fee00078e00ff */
[----:B------:R-:W4:Y:S01]  /*d2c0*/  @!P1 LDC.64 R14, c[0x0][0x3b8] ;  /* 0x0000ee00ff0e9b82 */ /* 0x000f220000000a00 */
[----:B------:R-:W-:Y:S04]  /*d2d0*/  LOP3.LUT R2, R2, 0x38, RZ, 0xc0, !PT ;  /* 0x0000003802027812 */ /* 0x000fe800078ec0ff */
[----:B------:R-:W-:Y:S01]  /*d2e0*/  ISETP.GE.AND P3, PT, R2, UR7, PT ;  /* 0x0000000702007c0c */ /* 0x000fe2000bf66270 */
[C---:B-1----:R-:W-:Y:S04]  /*d2f0*/  @!P1 IMAD.WIDE.U32 R2, R6.reuse, R4, RZ ;  /* 0x0000000406029225 */ /* 0x042fe800078e00ff */
[----:B------:R-:W-:Y:S01]  /*d300*/  @!P1 IMAD R3, R6, R5, R3 ;  /* 0x0000000506039224 */ /* 0x000fe200078e0203 */
[----:B------:R-:W-:Y:S04]  /*d310*/  @!P1 SHF.L.U32 R7, R2, 0x7, RZ ;  /* 0x0000000702079819 */ /* 0x000fe800000006ff */
[----:B------:R-:W-:Y:S02]  /*d320*/  @!P1 LEA R7, P2, R4, R7, 0x4 ;  /* 0x0000000704079211 */ /* 0x000fe400078420ff */
[----:B------:R-:W-:Y:S01]  /*d330*/  @!P1 SHF.L.U64.HI R11, R2, 0x7, R3 ;  /* 0x00000007020b9819 */ /* 0x000fe20000010203 */
[----:B------:R-:W-:Y:S01]  /*d340*/  @!P3 VIADD R10, R235, 0xffffffff ;  /* 0xffffffffeb0ab836 */ /* 0x000fe20000000000 */
[----:B------:R-:W1:Y:S02]  /*d350*/  @!P3 LDC.64 R12, c[0x0][0x3b8] ;  /* 0x0000ee00ff0cbb82 */ /* 0x000e640000000a00 */
[----:B------:R-:W-:Y:S01]  /*d360*/  @!P1 LEA.HI.X R11, R4, R11, R5, 0x4, P2 ;  /* 0x0000000b040b9211 */ /* 0x000fe200010f2405 */
[C---:B------:R-:W-:Y:S04]  /*d370*/  @!P1 IMAD.WIDE.U32 R4, R6.reuse, R8, RZ ;  /* 0x0000000806049225 */ /* 0x040fe800078e00ff */
[----:B------:R-:W-:Y:S05]  /*d380*/  @!P1 IMAD R5, R6, R9, R5 ;  /* 0x0000000906059224 */ /* 0x000fea00078e0205 */
[----:B------:R-:W-:Y:S01]  /*d390*/  @!P1 SHF.L.U64.HI R16, R4, 0x7, R5 ;  /* 0x0000000704109819 */ /* 0x000fe20000010205 */
[C---:B-1----:R-:W-:Y:S04]  /*d3a0*/  @!P3 IMAD.WIDE.U32 R2, R10.reuse, R12, RZ ;  /* 0x0000000c0a02b225 */ /* 0x042fe800078e00ff */
[----:B------:R-:W-:Y:S01]  /*d3b0*/  @!P3 IMAD R3, R10, R13, R3 ;  /* 0x0000000d0a03b224 */ /* 0x000fe200078e0203 */
[----:B------:R-:W-:Y:S02]  /*d3c0*/  @!P1 SHF.L.U32 R10, R4, 0x7, RZ ;  /* 0x00000007040a9819 */ /* 0x000fe400000006ff */
[CC--:B--2---:R-:W-:Y:S02]  /*d3d0*/  @!P3 LEA R18, P4, R2.reuse, R70.reuse, 0x8 ;  /* 0x000000460212b211 */ /* 0x0c4fe400078840ff */
[C---:B------:R-:W-:Y:S02]  /*d3e0*/  @!P1 LEA R12, P2, R7.reuse, R70, 0x1 ;  /* 0x00000046070c9211 */ /* 0x040fe400078408ff */
[-C--:B---3--:R-:W-:Y:S01]  /*d3f0*/  @!P3 LEA.HI.X R17, R2, R53.reuse, R3, 0x8, P4 ;  /* 0x000000350211b211 */ /* 0x088fe200020f4403 */
[----:B------:R-:W-:Y:S01]  /*d400*/  @!P3 IMAD.MOV.U32 R4, RZ, RZ, R18 ;  /* 0x000000ffff04b224 */ /* 0x000fe200078e0012 */
[----:B------:R-:W-:Y:S01]  /*d410*/  @!P1 LEA.HI.X R13, R7, R53, R11, 0x1, P2 ;  /* 0x00000035070d9211 */ /* 0x000fe200010f0c0b */
[----:B------:R-:W-:Y:S01]  /*d420*/  @!P1 VIADD R11, R235, 0xffffffff ;  /* 0xffffffffeb0b9836 */ /* 0x000fe20000000000 */
[C---:B------:R-:W-:Y:S01]  /*d430*/  @!P1 LEA R10, P2, R8.reuse, R10, 0x5 ;  /* 0x0000000a080a9211 */ /* 0x040fe200078428ff */
[----:B------:R-:W-:Y:S01]  /*d440*/  @!P3 IMAD.MOV.U32 R5, RZ, RZ, R17 ;  /* 0x000000ffff05b224 */ /* 0x000fe200078e0011 */
[----:B------:R-:W1:Y:S01]  /*d450*/  @!P1 LDC.64 R6, c[0x0][0x3b8] ;  /* 0x0000ee00ff069b82 */ /* 0x000e620000000a00 */
[C---:B----4-:R-:W-:Y:S01]  /*d460*/  @!P1 IMAD.WIDE.U32 R2, R11.reuse, R14, RZ ;  /* 0x0000000e0b029225 */ /* 0x050fe200078e00ff */
[----:B------:R-:W-:Y:S02]  /*d470*/  @!P1 LEA.HI.X R16, R8, R16, R9, 0x5, P2 ;  /* 0x0000001008109211 */ /* 0x000fe400010f2c09 */
[----:B------:R-:W-:Y:S01]  /*d480*/  @!PT LDS RZ, [RZ] ;  /* 0x00000000fffff984 */ /* 0x000fe20000000800 */
[----:B------:R-:W-:Y:S01]  /*d490*/  @!PT LDS RZ, [RZ] ;  /* 0x00000000fffff984 */ /* 0x000fe20000000800 */
[----:B------:R-:W-:Y:S01]  /*d4a0*/  @!PT LDS RZ, [RZ] ;  /* 0x00000000fffff984 */ /* 0x000fe20000000800 */
[----:B------:R2:W-:Y:S01]  /*d4b0*/  @!P3 LDGSTS.E.BYPASS.LTC128B.128 [R233+0x4000], desc[UR14][R4.64] ;  /* 0x0400000004e9bfae */ /* 0x0005e2000b981a0e */
[C---:B------:R-:W-:Y:S01]  /*d4c0*/  @!P1 LEA R8, P2, R10.reuse, R70, 0x1 ;  /* 0x000000460a089211 */ /* 0x040fe200078408ff */
[----:B------:R-:W-:Y:S03]  /*d4d0*/  @!P1 IMAD R3, R11, R15, R3 ;  /* 0x0000000f0b039224 */ /* 0x000fe600078e0203 */
[----:B------:R3:W-:Y:S01]  /*d4e0*/  @P3 STS.128 [R233+0x4000], RZ ;  /* 0x004000ffe9003388 */ /* 0x0007e20000000c00 */
[----:B------:R-:W4:Y:S01]  /*d4f0*/  @!P1 LDC.64 R18, c[0x0][0x3b8] ;  /* 0x0000ee00ff129b82 */ /* 0x000f220000000a00 */
[----:B------:R-:W-:Y:S01]  /*d500*/  @!P1 LEA.HI.X R9, R10, R53, R16, 0x1, P2 ;  /* 0x000000350a099211 */ /* 0x000fe200010f0c10 */
[----:B------:R-:W-:Y:S02]  /*d510*/  @!P1 VIADD R10, R235, 0xffffffff ;  /* 0xffffffffeb0a9836 */ /* 0x000fe40000000000 */
[----:B------:R3:W-:Y:S01]  /*d520*/  @P1 STS.128 [R233+0x4800], RZ ;  /* 0x004800ffe9001388 */ /* 0x0007e20000000c00 */
[----:B------:R-:W-:Y:S04]  /*d530*/  @!P1 IMAD R15, R15, 0x30, RZ ;  /* 0x000000300f0f9824 */ /* 0x000fe800078e02ff */
        /* <DEDUP_REMOVED lines=10> */
[C---:B--2---:R-:W-:Y:S02]  /*d5e0*/  @!P1 SHF.L.U32 R4, R2.reuse, 0x7, RZ ;  /* 0x0000000702049819 */ /* 0x044fe400000006ff */
[----:B------:R-:W-:Y:S01]  /*d5f0*/  @!P1 SHF.L.U64.HI R5, R2, 0x7, R3 ;  /* 0x0000000702059819 */ /* 0x000fe20000010203 */
[----:B-1----:R-:W-:Y:S04]  /*d600*/  @!P1 IMAD.WIDE.U32 R2, R10, R6, RZ ;  /* 0x000000060a029225 */ /* 0x002fe800078e00ff */
[----:B------:R-:W-:Y:S04]  /*d610*/  @!P1 IMAD.WIDE.U32 R4, R14, 0x30, R4 ;  /* 0x000000300e049825 */ /* 0x000fe800078e0004 */
[----:B------:R-:W-:Y:S01]  /*d620*/  @!P1 IMAD R3, R10, R7, R3 ;  /* 0x000000070a039224 */ /* 0x000fe200078e0203 */
[----:B---3--:R-:W1:Y:S01]  /*d630*/  @!P1 LDC.64 R12, c[0x0][0x3b8] ;  /* 0x0000ee00ff0c9b82 */ /* 0x008e620000000a00 */
[----:B------:R-:W-:Y:S02]  /*d640*/  @!P1 LEA R16, P4, R4, R70, 0x1 ;  /* 0x0000004604109211 */ /* 0x000fe400078808ff */
[----:B------:R-:W-:Y:S02]  /*d650*/  @!P1 IADD3 R5, PT, PT, R15, R5, RZ ;  /* 0x000000050f059210 */ /* 0x000fe40007ffe0ff */
[----:B------:R-:W-:Y:S02]  /*d660*/  @!P1 SHF.L.U64.HI R3, R2, 0x7, R3 ;  /* 0x0000000702039819 */ /* 0x000fe40000010203 */
[----:B------:R-:W-:Y:S01]  /*d670*/  @!P1 LEA.HI.X R17, R4, R53, R5, 0x1, P4 ;  /* 0x0000003504119211 */ /* 0x000fe200020f0c05 */
[----:B----4-:R-:W-:Y:S02]  /*d680*/  @!P1 IMAD.SHL.U32 R9, R2, 0x80, RZ ;  /* 0x0000008002099824 */ /* 0x010fe400078e00ff */
[----:B------:R-:W-:Y:S02]  /*d690*/  @!P1 VIADD R8, R235, 0xffffffff ;  /* 0xffffffffeb089836 */ /* 0x000fe40000000000 */
[----:B------:R-:W-:Y:S01]  /*d6a0*/  @!P1 IMAD.WIDE.U32 R4, R10, R18, RZ ;  /* 0x000000120a049225 */ /* 0x000fe200078e00ff */
[----:B------:R-:W-:Y:S01]  /*d6b0*/  @!PT LDS RZ, [RZ] ;  /* 0x00000000fffff984 */ /* 0x000fe20000000800 */
[----:B------:R-:W-:Y:S01]  /*d6c0*/  @!PT LDS RZ, [RZ] ;  /* 0x00000000fffff984 */ /* 0x000fe20000000800 */
[----:B------:R-:W-:Y:S01]  /*d6d0*/  @!PT LDS RZ, [RZ] ;  /* 0x00000000fffff984 */ /* 0x000fe20000000800 */
[----:B------:R2:W-:Y:S02]  /*d6e0*/  @!P1 LDGSTS.E.BYPASS.LTC128B.128 [R233+0x5800], desc[UR14][R16.64] ;  /* 0x0580000010e99fae */ /* 0x0005e4000b981a0e */
[----:B------:R-:W-:Y:S01]  /*d6f0*/  @!P1 LEA R9, P2, R6, R9, 0x6 ;  /* 0x0000000906099211 */ /* 0x000fe200078430ff */
[----:B------:R-:W-:Y:S02]  /*d700*/  @!P1 IMAD R5, R10, R19, R5 ;  /* 0x000000130a059224 */ /* 0x000fe400078e0205 */
[----:B------:R2:W-:Y:S01]  /*d710*/  @P1 STS.128 [R233+0x6000], RZ ;  /* 0x006000ffe9001388 */ /* 0x0005e20000000c00 */
[----:B------:R-:W-:Y:S01]  /*d720*/  @!P1 IMAD R19, R19, 0x50, RZ ;  /* 0x0000005013139824 */ /* 0x000fe200078e02ff */
[----:B------:R-:W-:Y:S01]  /*d730*/  @!P1 LEA.HI.X R6, R6, R3, R7, 0x6, P2 ;  /* 0x0000000306069211 */ /* 0x000fe200010f3407 */
[----:B------:R-:W-:Y:S01]  /*d740*/  @!P1 IMAD.WIDE.U32 R2, R8, R20, RZ ;  /* 0x0000001408029225 */ /* 0x000fe200078e00ff */
[C---:B------:R-:W-:Y:S02]  /*d750*/  @!P1 LEA R14, P2, R9.reuse, R70, 0x1 ;  /* 0x00000046090e9211 */ /* 0x040fe400078408ff */
[----:B------:R-:W-:Y:S01]  /*d760*/  @!P1 SHF.L.U64.HI R7, R4, 0x7, R5 ;  /* 0x0000000704079819 */ /* 0x000fe20000010205 */
[----:B------:R-:W-:Y:S01]  /*d770*/  @!P1 IMAD R3, R8, R21, R3 ;  /* 0x0000001508039224 */ /* 0x000fe200078e0203 */
[----:B------:R-:W-:Y:S01]  /*d780*/  @!P1 LEA.HI.X R15, R9, R53, R6, 0x1, P2 ;  /* 0x00000035090f9211 */ /* 0x000fe200010f0c06 */
[----:B------:R-:W-:Y:S01]  /*d790*/  @!P1 IMAD.SHL.U32 R6, R4, 0x80, RZ ;  /* 0x0000008004069824 */ /* 0x000fe200078e00ff */
[C---:B------:R-:W-:Y:S01]  /*d7a0*/  @!P1 SHF.L.U32 R4, R2.reuse, 0x7, RZ ;  /* 0x0000000702049819 */ /* 0x040fe200000006ff */
[----:B------:R-:W-:Y:S01]  /*d7b0*/  @!P1 IMAD R21, R21, 0x60, RZ ;  /* 0x0000006015159824 */ /* 0x000fe200078e02ff */
[----:B------:R-:W-:Y:S01]  /*d7c0*/  @!P1 SHF.L.U64.HI R5, R2, 0x7, R3 ;  /* 0x0000000702059819 */ /* 0x000fe20000010203 */
[----:B------:R-:W-:Y:S01]  /*d7d0*/  @!PT LDS RZ, [RZ] ;  /* 0x00000000fffff984 */ /* 0x000fe20000000800 */
[----:B------:R-:W-:Y:S01]  /*d7e0*/  @!PT LDS RZ, [RZ] ;  /* 0x00000000fffff984 */ /* 0x000fe20000000800 */
[----:B------:R-:W-:Y:S01]  /*d7f0*/  @!PT LDS RZ, [RZ] ;  /* 0x00000000fffff984 */ /* 0x000fe20000000800 */
[----:B------:R2:W-:Y:S01]  /*d800*/  @!P1 LDGSTS.E.BYPASS.LTC128B.128 [R233+0x6000], desc[UR14][R14.64] ;  /* 0x060000000ee99fae */ /* 0x0005e2000b981a0e */
[C---:B-1----:R-:W-:Y:S04]  /*d810*/  @!P1 IMAD.WIDE.U32 R2, R8.reuse, R12, RZ ;  /* 0x0000000c08029225 */ /* 0x042fe800078e00ff */
[----:B------:R2:W-:Y:S01]  /*d820*/  @P1 STS.128 [R233+0x6800], RZ ;  /* 0x006800ffe9001388 */ /* 0x0005e20000000c00 */
[----:B------:R-:W-:Y:S02]  /*d830*/  @!P1 IMAD R3, R8, R13, R3 ;  /* 0x0000000d08039224 */ /* 0x000fe400078e0203 */
[----:B------:R-:W-:Y:S02]  /*d840*/  @!P1 IMAD.SHL.U32 R8, R2, 0x80, RZ ;  /* 0x0000008002089824 */ /* 0x000fe400078e00ff */
[----:B------:R-:W-:Y:S01]  /*d850*/  @!P1 IMAD.WIDE.U32 R6, R18, 0x50, R6 ;  /* 0x0000005012069825 */ /* 0x000fe200078e0006 */
[----:B------:R-:W-:Y:S03]  /*d860*/  @!P1 SHF.L.U64.HI R9, R2, 0x7, R3 ;  /* 0x0000000702099819 */ /* 0x000fe60000010203 */
[----:B------:R-:W-:Y:S01]  /*d870*/  @!P1 IMAD R13, R13, 0x70, RZ ;  /* 0x000000700d0d9824 */ /* 0x000fe200078e02ff */
[----:B------:R-:W-:Y:S01]  /*d880*/  @!P1 IADD3 R7, PT, PT, R19, R7, RZ ;  /* 0x0000000713079210 */ /* 0x000fe20007ffe0ff */
[----:B------:R-:W-:Y:S01]  /*d890*/  @!P1 IMAD.WIDE.U32 R2, R12, 0x70, R8 ;  /* 0x000000700c029825 */ /* 0x000fe200078e0008 */
[-C--:B------:R-:W-:Y:S03]  /*d8a0*/  @!P1 LEA R12, P5, R6, R70.reuse, 0x1 ;  /* 0x00000046060c9211 */ /* 0x080fe600078a08ff */
[----:B------:R-:W-:Y:S01]  /*d8b0*/  @!P1 IMAD.WIDE.U32 R4, R20, 0x60, R4 ;  /* 0x0000006014049825 */ /* 0x000fe200078e0004 */
[----:B------:R-:W-:Y:S02]  /*d8c0*/  @!P1 IADD3 R3, PT, PT, R13, R3, RZ ;  /* 0x000000030d039210 */ /* 0x000fe40007ffe0ff */
[-C--:B------:R-:W-:Y:S01]  /*d8d0*/  @!P1 LEA.HI.X R13, R6, R53.reuse, R7, 0x1, P5 ;  /* 0x00000035060d9211 */ /* 0x080fe200028f0c07 */
[----:B------:R-:W-:Y:S01]  /*d8e0*/  @!P1 IMAD.IADD R5, R21, 0x1, R5 ;  /* 0x0000000115059824 */ /* 0x000fe200078e0205 */
[-C--:B------:R-:W-:Y:S02]  /*d8f0*/  @!P1 LEA R10, P4, R4, R70.reuse, 0x1 ;  /* 0x00000046040a9211 */ /* 0x080fe400078808ff */
[----:B------:R-:W-:Y:S01]  /*d900*/  @!P1 LEA R8, P2, R2, R70, 0x1 ;  /* 0x0000004602089211 */ /* 0x000fe200078408ff */
[----:B------:R-:W-:Y:S01]  /*d910*/  @!PT LDS RZ, [RZ] ;  /* 0x00000000fffff984 */ /* 0x000fe20000000800 */
[----:B------:R-:W-:Y:S01]  /*d920*/  @!PT LDS RZ, [RZ] ;  /* 0x00000000fffff984 */ /* 0x000fe20000000800 */
[----:B------:R-:W-:Y:S01]  /*d930*/  @!PT LDS RZ, [RZ] ;  /* 0x00000000fffff984 */ /* 0x000fe20000000800 */
[----:B------:R2:W-:Y:S01]  /*d940*/  @!P1 LDGSTS.E.BYPASS.LTC128B.128 [R233+0x6800], desc[UR14][R12.64] ;  /* 0x068000000ce99fae */ /* 0x0005e2000b981a0e */
[-C--:B------:R-:W-:Y:S02]  /*d950*/  @!P1 LEA.HI.X R11, R4, R53.reuse, R5, 0x1, P4 ;  /* 0x00000035040b9211 */ /* 0x080fe400020f0c05 */
[----:B------:R-:W-:Y:S02]  /*d960*/  @!P1 LEA.HI.X R9, R2, R53, R3, 0x1, P2 ;  /* 0x0000003502099211 */ /* 0x000fe400010f0c03 */
        /* <DEDUP_REMOVED lines=10> */
[----:B------:R-:W0:Y:S01]  /*da10*/  LDGDEPBAR ;  /* 0x00000000000079af */ /* 0x000e220000000000 */
[----:B------:R-:W-:Y:S05]  /*da20*/  BRA `(.L_x_574) ;  /* 0x0000003800487947 */ /* 0x000fea0003800000 */
.L_x_573:
[----:B--2---:R-:W2:Y:S01]  /*da30*/  LDL R25, [R1+0x28] ;  /* 0x0000280001197983 */ /* 0x004ea20000100800 */
[----:B------:R-:W-:Y:S01]  /*da40*/  ISETP.GE.AND P1, PT, R234, UR7, PT ;  /* 0x00000007ea007c0c */ /* 0x000fe2000bf26270 */
[C---:B------:R-:W-:Y:S01]  /*da50*/  IMAD.WIDE.U32 R4, R235.reuse, R236, RZ ;  /* 0x000000eceb047225 */ /* 0x040fe200078e00ff */
[----:B------:R-:W-:Y:S04]  /*da60*/  DEPBAR.LE SB0, 0x0 ;  /* 0x000080000000791a */ /* 0x000fe80000000000 */
[----:B------:R-:W3:Y:S01]  /*da70*/  LDL R24, [R1+0x24] ;  /* 0x0000240001187983 */ /* 0x000ee20000100800 */
[----:B------:R-:W-:Y:S01]  /*da80*/  IMAD R5, R235, R237, R5 ;  /* 0x000000edeb057224 */ /* 0x000fe200078e0205 */
[C---:B-1----:R-:W-:Y:S01]  /*da90*/  SHF.L.U32 R2, R4.reuse, 0x7, RZ ;  /* 0x0000000704027819 */ /* 0x042fe200000006ff */
[----:B------:R-:W-:Y:S03]  /*daa0*/  BAR.SYNC.DEFER_BLOCKING 0x0 ;  /* 0x0000000000007b1d */ /* 0x000fe60000010000 */
[----:B------:R-:W-:Y:S01]  /*dab0*/  SHF.L.U64.HI R3, R4, 0x7, R5 ;  /* 0x0000000704037819 */ /* 0x000fe20000010205 */
[C---:B------:R-:W-:Y:S01]  /*dac0*/  @!P1 IMAD R10, R237.reuse, 0x70, RZ ;  /* 0x00000070ed0a9824 */ /* 0x040fe200078e02ff */
[CC--:B------:R-:W-:Y:S01]  /*dad0*/  @!P1 LEA R0, P4, R236.reuse, R2.reuse, 0x4 ;  /* 0x00000002ec009211 */ /* 0x0c0fe200078820ff */
[----:B------:R-:W-:Y:S01]  /*dae0*/  @!P1 IMAD R9, R237, 0x60, RZ ;  /* 0x00000060ed099824 */ /* 0x000fe200078e02ff */
[CC--:B------:R-:W-:Y:S02]  /*daf0*/  @!P1 LEA R5, P0, R236.reuse, R2.reuse, 0x6 ;  /* 0x00000002ec059211 */ /* 0x0c0fe400078030ff */
[CC--:B------:R-:W-:Y:S01]  /*db00*/  @!P1 LEA R4, P2, R236.reuse, R2.reuse, 0x5 ;  /* 0x00000002ec049211 */ /* 0x0c0fe200078428ff */
[----:B------:R-:W-:Y:S01]  /*db10*/  STL [R1+0x58], R137 ;  /* 0x0000588901007387 */ /* 0x000fe20000100800 */
[CCC-:B------:R-:W-:Y:S02]  /*db20*/  @!P1 LEA.HI.X R6, R236.reuse, R3.reuse, R237.reuse, 0x4, P4 ;  /* 0x00000003ec069211 */ /* 0x1c0fe400020f24ed */
[CCC-:B------:R-:W-:Y:S01]  /*db30*/  @!P1 LEA.HI.X R8, R236.reuse, R3.reuse, R237.reuse, 0x6, P0 ;  /* 0x00000003ec089211 */ /* 0x1c0fe200000f34ed */
[----:B------:R-:W4:Y:S01]  /*db40*/  LDL R242, [R1+0x4c] ;  /* 0x00004c0001f27983 */ /* 0x000f220000100800 */
[CC--:B------:R-:W-:Y:S02]  /*db50*/  @!P1 LEA.HI.X R7, R236.reuse, R3.reuse, R237, 0x5, P2 ;  /* 0x00000003ec079211 */ /* 0x0c0fe400010f2ced */
[-C--:B------:R-:W-:Y:S01]  /*db60*/  @!P1 MOV R20, R2.reuse ;  /* 0x0000000200149202 */ /* 0x080fe20000000f00 */
[----:B------:R-:W4:Y:S01]  /*db70*/  LDL R241, [R1+0x48] ;  /* 0x0000480001f17983 */ /* 0x000f220000100800 */
[-C--:B------:R-:W-:Y:S02]  /*db80*/  @!P1 MOV R21, R3.reuse ;  /* 0x0000000300159202 */ /* 0x080fe40000000f00 */
[----:B------:R-:W-:Y:S02]  /*db90*/  @!P1 MOV R22, R2 ;  /* 0x0000000200169202 */ /* 0x000fe40000000f00 */
[----:B------:R-:W-:Y:S01]  /*dba0*/  @!P1 MOV R23, R3 ;  /* 0x0000000300179202 */ /* 0x000fe20000000f00 */
[C---:B------:R-:W-:Y:S04]  /*dbb0*/  @!P1 IMAD.WIDE.U32 R20, R236.reuse, 0x70, R20 ;  /* 0x00000070ec149825 */ /* 0x040fe800078e0014 */
[----:B------:R-:W-:Y:S01]  /*dbc0*/  @!P1 IMAD.WIDE.U32 R22, R236, 0x60, R22 ;  /* 0x00000060ec169825 */ /* 0x000fe200078e0016 */
[-C--:B--2---:R-:W-:Y:S02]  /*dbd0*/  @!P1 LEA R18, P4, R0, R25.reuse, 0x1 ;  /* 0x0000001900129211 */ /* 0x084fe400078808ff */
[-C--:B------:R-:W-:Y:S02]  /*dbe0*/  @!P1 LEA R14, P0, R5, R25.reuse, 0x1 ;  /* 0x00000019050e9211 */ /* 0x080fe400078008ff */
[-C--:B------:R-:W-:Y:S02]  /*dbf0*/  @!P1 LEA R16, P2, R4, R25.reuse, 0x1 ;  /* 0x0000001904109211 */ /* 0x080fe400078408ff */
[-C--:B---3--:R-:W-:Y:S01]  /*dc00*/  @!P1 LEA.HI.X R19, R0, R24.reuse, R6, 0x1, P4 ;  /* 0x0000001800139211 */ /* 0x088fe200020f0c06 */
[----:B------:R-:W-:Y:S01]  /*dc10*/  @!P1 IMAD R0, R237, 0x30, RZ ;  /* 0x00000030ed009824 */ /* 0x000fe200078e02ff */
[-C--:B------:R-:W-:Y:S01]  /*dc20*/  @!P1 LEA.HI.X R15, R5, R24.reuse, R8, 0x1, P0 ;  /* 0x00000018050f9211 */ /* 0x080fe200000f0c08 */
[----:B------:R-:W-:Y:S01]  /*dc30*/  @!P1 IMAD R8, R237, 0x50, RZ ;  /* 0x00000050ed089824 */ /* 0x000fe200078e02ff */
[-C--:B------:R-:W-:Y:S02]  /*dc40*/  @!P3 LEA R6, P0, R2, R25.reuse, 0x1 ;  /* 0x000000190206b211 */ /* 0x080fe400078008ff */
[-C--:B------:R-:W-:Y:S01]  /*dc50*/  @!P1 LEA.HI.X R17, R4, R24.reuse, R7, 0x1, P2 ;  /* 0x0000001804119211 */ /* 0x080fe200010f0c07 */
[--C-:B------:R-:W-:Y:S01]  /*dc60*/  @!P1 IMAD.WIDE.U32 R4, R236, 0x30, R2.reuse ;  /* 0x00000030ec049825 */ /* 0x100fe200078e0002 */
[-C--:B------:R-:W-:Y:S03]  /*dc70*/  @!P3 LEA.HI.X R7, R2, R24.reuse, R3, 0x1, P0 ;  /* 0x000000180207b211 */ /* 0x080fe600000f0c03 */
[----:B------:R-:W-:Y:S01]  /*dc80*/  @!P1 IMAD.IADD R0, R0, 0x1, R5 ;  /* 0x0000000100009824 */ /* 0x000fe200078e0205 */
[----:B------:R-:W-:Y:S01]  /*dc90*/  @!P1 LEA R12, P5, R4, R25, 0x1 ;  /* 0x00000019040c9211 */ /* 0x000fe200078a08ff */
[----:B------:R-:W-:Y:S01]  /*dca0*/  @!PT LDS RZ, [RZ] ;  /* 0x00000000fffff984 */ /* 0x000fe20000000800 */
[----:B------:R-:W-:Y:S01]  /*dcb0*/  @!PT LDS RZ, [RZ] ;  /* 0x00000000fffff984 */ /* 0x000fe20000000800 */
[----:B------:R-:W-:Y:S01]  /*dcc0*/  @!PT LDS RZ, [RZ] ;  /* 0x00000000fffff984 */ /* 0x000fe20000000800 */
[----:B------:R1:W-:Y:S01]  /*dcd0*/  @!P3 LDGSTS.E.BYPASS.LTC128B.128 [R233+0x8000], desc[UR14][R6.64] ;  /* 0x0800000006e9bfae */ /* 0x0003e2000b981a0e */
[----:B------:R-:W-:Y:S01]  /*dce0*/  @!P1 IMAD.WIDE.U32 R2, R236, 0x50, R2 ;  /* 0x00000050ec029825 */ /* 0x000fe200078e0002 */
[----:B------:R-:W-:Y:S02]  /*dcf0*/  @!P1 IADD3 R5, PT, PT, R9, R23, RZ ;  /* 0x0000001709059210 */ /* 0x000fe40007ffe0ff */
[-C--:B------:R-:W-:Y:S02]  /*dd00*/  @!P1 LEA.HI.X R13, R4, R24.reuse, R0, 0x1, P5 ;  /* 0x00000018040d9211 */ /* 0x080fe400028f0c00 */
[----:B------:R-:W-:Y:S02]  /*dd10*/  @!P1 IADD3 R3, PT, PT, R8, R3, RZ ;  /* 0x0000000308039210 */ /* 0x000fe40007ffe0ff */
[----:B------:R-:W-:Y:S01]  /*dd20*/  @P3 STS.128 [R233+0x8000], RZ ;  /* 0x008000ffe9003388 */ /* 0x000fe20000000c00 */
[C---:B------:R-:W-:Y:S04]  /*dd30*/  @!P1 LEA R8, P2, R22.reuse, R25, 0x1 ;  /* 0x0000001916089211 */ /* 0x040fe800078408ff */
[-C--:B------:R-:W-:Y:S02]  /*dd40*/  @!P1 LEA.HI.X R9, R22, R24.reuse, R5, 0x1, P2 ;  /* 0x0000001816099211 */ /* 0x080fe400010f0c05 */
[----:B------:R-:W-:Y:S01]  /*dd50*/  ISETP.NE.AND P2, PT, R235, RZ, PT ;  /* 0x000000ffeb00720c */ /* 0x000fe20003f45270 */
[----:B------:R-:W-:Y:S08]  /*dd60*/  @P1 STS.128 [R233+0x8800], RZ ;  /* 0x008800ffe9001388 */ /* 0x000ff00000000c00 */
[----:B------:R-:W-:Y:S01]  /*dd70*/  @!PT LDS RZ, [RZ] ;  /* 0x00000000fffff984 */ /* 0x000fe20000000800 */
[----:B------:R-:W-:Y:S01]  /*dd80*/  @!PT LDS RZ, [RZ] ;  /* 0x00000000fffff984 */ /* 0x000fe20000000800 */
[----:B------:R-:W-:Y:S01]  /*dd90*/  @!PT LDS RZ, [RZ] ;  /* 0x00000000fffff984 */ /* 0x000fe20000000800 */
[----:B------:R-:W-:Y:S01]  /*dda0*/  @!P1 LDGSTS.E.BYPASS.LTC128B.128 [R233+0x8800], desc[UR14][R18.64] ;  /* 0x0880000012e99fae */ /* 0x000fe2000b981a0e */
[----:B-1----:R-:W-:Y:S02]  /*ddb0*/  @!P1 IADD3 R7, PT, PT, R10, R21, RZ ;  /* 0x000000150a079210 */ /* 0x002fe40007ffe0ff */
[-C--:B------:R-:W-:Y:S02]  /*ddc0*/  @!P1 LEA R10, P4, R2, R25.reuse, 0x1 ;  /* 0x00000019020a9211 */ /* 0x080fe400078808ff */
[----:B------:R-:W-:Y:S03]  /*ddd0*/  @!P1 LEA R6, P0, R20, R25, 0x1 ;  /* 0x0000001914069211 */ /* 0x000fe600078008ff */
[----:B------:R-:W-:Y:S01]  /*dde0*/  @P1 STS.128 [R233+0x9000], RZ ;  /* 0x009000ffe9001388 */ /* 0x000fe20000000c00 */
[-C--:B------:R-:W-:Y:S02]  /*ddf0*/  @!P1 LEA.HI.X R11, R2, R24.reuse, R3, 0x1, P4 ;  /* 0x00000018020b9211 */ /* 0x080fe400020f0c03 */
[----:B------:R-:W-:Y:S02]  /*de00*/  @!P1 LEA.HI.X R7, R20, R24, R7, 0x1, P0 ;  /* 0x0000001814079211 */ /* 0x000fe400000f0c07 */
[----:B------:R-:W-:Y:S03]  /*de10*/  IADD3 R2, PT, PT, R138, UR5, RZ ;  /* 0x000000058a027c10 */ /* 0x000fe6000fffe0ff */
[----:B------:R-:W-:Y:S01]  /*de20*/  @!PT LDS RZ, [RZ] ;  /* 0x00000000fffff984 */ /* 0x000fe20000000800 */
[----:B------:R-:W-:Y:S01]  /*de30*/  @!PT LDS RZ, [RZ] ;  /* 0x00000000fffff984 */ /* 0x000fe20000000800 */
[----:B------:R-:W-:Y:S01]  /*de40*/  @!PT LDS RZ, [RZ] ;  /* 0x00000000fffff984 */ /* 0x000fe20000000800 */
[----:B------:R1:W-:Y:S01]  /*de50*/  @!P1 LDGSTS.E.BYPASS.LTC128B.128 [R233+0x9000], desc[UR14][R16.64] ;  /* 0x0900000010e99fae */ /* 0x0003e2000b981a0e */
[----:B------:R-:W-:Y:S07]  /*de60*/  IADD3 R0, PT, PT, R2, R229, RZ ;  /* 0x000000e502007210 */ /* 0x000fee0007ffe0ff */
        /* <DEDUP_REMOVED lines=26> */
[----:B-1----:R-:W2:Y:S08]  /*e010*/  LDSM.16.M88.4 R16, [R138+UR5+0x4000] ;  /* 0x004000058a10783b */ /* 0x002eb00008000200 */
[----:B------:R-:W1:Y:S08]  /*e020*/  LDSM.16.M88.4 R124, [R228+0x2000] ;  /* 0x00200000e47c783b */ /* 0x000e700000000200 */
[----:B------:R-:W3:Y:S08]  /*e030*/  LDSM.16.M88.4 R32, [R138+UR5+0x4800] ;  /* 0x004800058a20783b */ /* 0x000ef00008000200 */
[----:B------:R-:W4:Y:S08]  /*e040*/  LDSM.16.M88.4 R48, [R138+UR5+0x5000] ;  /* 0x005000058a30783b */ /* 0x000f300008000200 */
        /* <DEDUP_REMOVED lines=8> */
[----:B------:R-:W1:Y:S01]  /*e0d0*/  LDSM.16.M88.4 R204, [R138+UR5+0x7800] ;  /* 0x007800058acc783b */ /* 0x000e620008000200 */
[-C--:B---3--:R-:W-:Y:S07]  /*e0e0*/  HMMA.16816.F32.BF16 R20, R128, R32.reuse, RZ ;  /* 0x000000208014723c */ /* 0x088fee00000418ff */
[----:B------:R-:W-:Y:S01]  /*e0f0*/  LDSM.16.M88.4 R208, [R230] ;  /* 0x00000000e6d0783b */ /* 0x000fe20000000200 */
[C---:B------:R-:W-:Y:S07]  /*e100*/  HMMA.16816.F32.BF16 R24, R124.reuse, R32, RZ ;  /* 0x000000207c18723c */ /* 0x040fee00000418ff */
[----:B------:R-:W3:Y:S01]  /*e110*/  LDSM.16.M88.4 R212, [R0+0x4000] ;  /* 0x0040000000d4783b */ /* 0x000ee20000000200 */
[-C--:B------:R-:W-:Y:S07]  /*e120*/  HMMA.16816.F32.BF16 R28, R124, R34.reuse, RZ ;  /* 0x000000227c1c723c */ /* 0x080fee00000418ff */
[----:B------:R-:W3:Y:S01]  /*e130*/  LDSM.16.M88.4 R216, [R230+0x2000] ;  /* 0x00200000e6d8783b */ /* 0x000ee20000000200 */
[C---:B------:R-:W-:Y:S07]  /*e140*/  HMMA.16816.F32.BF16 R32, R128.reuse, R34, RZ ;  /* 0x000000228020723c */ /* 0x040fee00000418ff */
[----:B------:R-:W-:Y:S01]  /*e150*/  LDSM.16.M88.4 R220, [R0+0x5000] ;  /* 0x0050000000dc783b */ /* 0x000fe20000000200 */
[-C--:B----4-:R-:W-:Y:S07]  /*e160*/  HMMA.16816.F32.BF16 R36, R128, R48.reuse, RZ ;  /* 0x000000308024723c */ /* 0x090fee00000418ff */
[----:B------:R-:W-:Y:S01]  /*e170*/  LDSM.16.M88.4 R224, [R0+0x5800] ;  /* 0x0058000000e0783b */ /* 0x000fe20000000200 */
[C---:B------:R-:W-:Y:S07]  /*e180*/  HMMA.16816.F32.BF16 R40, R124.reuse, R48, RZ ;  /* 0x000000307c28723c */ /* 0x040fee00000418ff */
[----:B------:R-:W0:Y:S01]  /*e190*/  LDGDEPBAR ;  /* 0x00000000000079af */ /* 0x000e220000000000 */
[----:B------:R-:W4:Y:S01]  /*e1a0*/  S2R R3, SR_TID.X ;  /* 0x0000000000037919 */ /* 0x000f220000002100 */
[-C--:B------:R-:W-:Y:S08]  /*e1b0*/  HMMA.16816.F32.BF16 R44, R124, R50.reuse, RZ ;  /* 0x000000327c2c723c */ /* 0x080ff000000418ff */
[C---:B------:R-:W-:Y:S08]  /*e1c0*/  HMMA.16816.F32.BF16 R48, R128.reuse, R50, RZ ;  /* 0x000000328030723c */ /* 0x040ff000000418ff */
[-C--:B------:R-:W-:Y:S08]  /*e1d0*/  HMMA.16816.F32.BF16 R52, R128, R64.reuse, RZ ;  /* 0x000000408034723c */ /* 0x080ff000000418ff */
[C---:B------:R-:W-:Y:S02]  /*e1e0*/  HMMA.16816.F32.BF16 R56, R124.reuse, R64, RZ ;  /* 0x000000407c38723c */ /* 0x040fe400000418ff */
[----:B----4-:R-:W-:Y:S06]  /*e1f0*/  LOP3.LUT P0, RZ, R3, 0x4, RZ, 0xc0, !PT ;  /* 0x0000000403ff7812 */ /* 0x010fec000780c0ff */
        /* <DEDUP_REMOVED lines=43> */
[----:B------:R-:W-:Y:S01]  /*e4b0*/  IMAD.IADD R3, R228, 0x1, R0 ;  /* 0x00000001e4037824 */ /* 0x000fe200078e0200 */
[C---:B------:R-:W-:Y:S04]  /*e4c0*/  HMMA.16816.F32.BF16 R80, R208.reuse, R206, R80 ;  /* 0x000000ced050723c */ /* 0x040fe80000041850 */
[----:B------:R-:W-:Y:S01]  /*e4d0*/  LDSM.16.M88.4 R204, [R3] ;  /* 0x0000000003cc783b */ /* 0x000fe20000000200 */
[----:B------:R-:W-:Y:S03]  /*e4e0*/  IADD3 R0, PT, PT, R2, R0, RZ ;  /* 0x0000000002007210 */ /* 0x000fe60007ffe0ff */
[-C--:B------:R-:W-:Y:S03]  /*e4f0*/  HMMA.16816.F32.BF16 R84, R208, R212.reuse, R84 ;  /* 0x000000d4d054723c */ /* 0x080fe60000041854 */
[C---:B------:R-:W-:Y:S05]  /*e500*/  IADD3 R2, PT, PT, R229.reuse, R0, RZ ;  /* 0x00000000e5027210 */ /* 0x040fea0007ffe0ff */
        /* <DEDUP_REMOVED lines=8> */
[----:B------:R2:W3:Y:S07]  /*e590*/  LDSM.16.M88.4 R220, [R3+0x2000] ;  /* 0x0020000003dc783b */ /* 0x0004ee0000000200 */
[-C--:B----4-:R-:W-:Y:S08]  /*e5a0*/  HMMA.16816.F32.BF16 R116, R208, R224.reuse, R116 ;  /* 0x000000e0d074723c */ /* 0x090ff00000041874 */
[C---:B------:R-:W-:Y:S08]  /*e5b0*/  HMMA.16816.F32.BF16 R120, R216.reuse, R224, R120 ;  /* 0x000000e0d878723c */ /* 0x040ff00000041878 */
[-C--:B------:R-:W-:Y:S01]  /*e5c0*/  HMMA.16816.F32.BF16 R124, R216, R226.reuse, R124 ;  /* 0x000000e2d87c723c */ /* 0x080fe2000004187c */
[----:B------:R-:W-:Y:S02]  /*e5d0*/  LDSM.16.M88.4 R216, [R0+0x5000] ;  /* 0x0050000000d8783b */ /* 0x000fe40000000200 */
        /* <DEDUP_REMOVED lines=8> */
[----:B------:R-:W-:Y:S07]  /*e660*/  LDSM.16.M88.4 R212, [R0+0x6800] ;  /* 0x0068000000d4783b */ /* 0x000fee0000000200 */
[-C--:B--2---:R-:W-:Y:S08]  /*e670*/  HMMA.16816.F32.BF16 R20, R204, R208.reuse, R20 ;  /* 0x000000d0cc14723c */ /* 0x084ff00000041814 */
        /* <DEDUP_REMOVED lines=23> */
[----:B------:R-:W2:Y:S07]  /*e7f0*/  LDSM.16.M88.4 R212, [R3] ;  /* 0x0000000003d4783b */ /* 0x000eae0000000200 */
[-C--:B---3--:R-:W-:Y:S08]  /*e800*/  HMMA.16816.F32.BF16 R100, R204, R216.reuse, R100 ;  /* 0x000000d8cc64723c */ /* 0x088ff00000041864 */
[C---:B------:R-:W-:Y:S08]  /*e810*/  HMMA.16816.F32.BF16 R104, R220.reuse, R216, R104 ;  /* 0x000000d8dc68723c */ /* 0x040ff00000041868 */
[-C--:B------:R-:W-:Y:S08]  /*e820*/  HMMA.16816.F32.BF16 R108, R220, R218.reuse, R108 ;  /* 0x000000dadc6c723c */ /* 0x080ff0000004186c */
[C---:B------:R-:W-:Y:S01]  /*e830*/  HMMA.16816.F32.BF16 R112, R204.reuse, R218, R112 ;  /* 0x000000dacc70723c */ /* 0x040fe20000041870 */
[----:B------:R-:W3:Y:S07]  /*e840*/  LDSM.16.M88.4 R216, [R3+0x2000] ;  /* 0x0020000003d8783b */ /* 0x000eee0000000200 */
[-C--:B-1----:R-:W-:Y:S08]  /*e850*/  HMMA.16816.F32.BF16 R116, R204, R208.reuse, R116 ;  /* 0x000000d0cc74723c */ /* 0x082ff00000041874 */
[C---:B------:R-:W-:Y:S08]  /*e860*/  HMMA.16816.F32.BF16 R120, R220.reuse, R208, R120 ;  /* 0x000000d0dc78723c */ /* 0x040ff00000041878 */
[-C--:B------:R-:W-:Y:S08]  /*e870*/  HMMA.16816.F32.BF16 R124, R220, R210.reuse, R124 ;  /* 0x000000d2dc7c723c */ /* 0x080ff0000004187c */
[----:B------:R-:W-:Y:S08]  /*e880*/  HMMA.16816.F32.BF16 R128, R204, R210, R128 ;  /* 0x000000d2cc80723c */ /* 0x000ff00000041880 */
[-C--:B--2---:R-:W-:Y:S08]  /*e890*/  HMMA.16816.F32.BF16 R4, R212, R224.reuse, R4 ;  /* 0x000000e0d404723c */ /* 0x084ff00000041804 */
        /* <DEDUP_REMOVED lines=23> */
[----:B------:R-:W2:Y:S10]  /*ea10*/  MUFU.TANH R224, R10 ;  /* 0x0000000a00e07308 */ /* 0x000eb40000002400 */
[----:B------:R-:W3:Y:S01]  /*ea20*/  MUFU.TANH R239, R11 ;  /* 0x0000000b00ef7308 */ /* 0x000ee20000002400 */
[----:B-1----:R-:W1:Y:S09]  /*ea30*/  LDSM.16.M88.4 R4, [R2+0x4800] ;  /* 0x004800000204783b */ /* 0x002e720000000200 */
[----:B------:R-:W-:Y:S10]  /*ea40*/  MUFU.TANH R238, R8 ;  /* 0x0000000800ee7308 */ /* 0x000ff40000002400 */
[----:B------:R4:W3:Y:S10]  /*ea50*/  MUFU.TANH R240, R9 ;  /* 0x0000000900f07308 */ /* 0x0008f40000002400 */
[----:B------:R2:W-:Y:S10]  /*ea60*/  MUFU.TANH R226, R12 ;  /* 0x0000000c00e27308 */ /* 0x0005f40000002400 */
[----:B------:R-:W-:Y:S01]  /*ea70*/  MUFU.TANH R204, R14 ;  /* 0x0000000e00cc7308 */ /* 0x000fe20000002400 */
[----:B----4-:R-:W4:Y:S09]  /*ea80*/  LDSM.16.M88.4 R8, [R2+0x5000] ;  /* 0x005000000208783b */ /* 0x010f320000000200 */
[----:B------:R-:W-:Y:S01]  /*ea90*/  MUFU.TANH R243, R18 ;  /* 0x0000001200f37308 */ /* 0x000fe20000002400 */
[-C--:B-1----:R-:W-:Y:S03]  /*eaa0*/  HMMA.16816.F32.BF16 R20, R212, R4.reuse, R20 ;  /* 0x00000004d414723c */ /* 0x082fe60000041814 */
[----:B--2---:R-:W-:Y:S06]  /*eab0*/  LEA R12, R235, R242, 0x7 ;  /* 0x000000f2eb0c7211 */ /* 0x004fec00078e38ff */
[----:B------:R-:W-:Y:S01]  /*eac0*/  MUFU.TANH R137, R17 ;  /* 0x0000001100897308 */ /* 0x000fe20000002400 */
[C---:B------:R-:W-:Y:S04]  /*ead0*/  HMMA.16816.F32.BF16 R24, R216.reuse, R4, R24 ;  /* 0x00000004d818723c */ /* 0x040fe80000041818 */
[----:B------:R-:W-:Y:S05]  /*eae0*/  IADD3 R12, PT, PT, R241, -R12, RZ ;  /* 0x8000000cf10c7210 */ /* 0x000fea0007ffe0ff */
[----:B------:R-:W1:Y:S01]  /*eaf0*/  MUFU.TANH R222, R15 ;  /* 0x0000000f00de7308 */ /* 0x000e620000002400 */
[-C--:B------:R-:W-:Y:S03]  /*eb00*/  HMMA.16816.F32.BF16 R28, R216, R6.reuse, R28 ;  /* 0x00000006d81c723c */ /* 0x080fe6000004181c */
[----:B------:R-:W-:Y:S02]  /*eb10*/  VIADD R0, R12, 0x48 ;  /* 0x000000480c007836 */ /* 0x000fe40000000000 */
[----:B------:R-:W-:Y:S01]  /*eb20*/  FMUL.FTZ R20, R20, UR6 ;  /* 0x0000000614147c20 */ /* 0x000fe20008410000 */
[----:B------:R-:W-:Y:S01]  /*eb30*/  FMUL.FTZ R23, R23, UR6 ;  /* 0x0000000617177c20 */ /* 0x000fe20008410000 */
[----:B------:R-:W-:Y:S02]  /*eb40*/  IADD3 R3, PT, PT, R12, 0x40, RZ ;  /* 0x000000400c037810 */ /* 0x000fe40007ffe0ff */
[----:B------:R-:W-:Y:S01]  /*eb50*/  MUFU.TANH R227, R13 ;  /* 0x0000000d00e37308 */ /* 0x000fe20000002400 */
[C---:B------:R-:W-:Y:S01]  /*eb60*/  HMMA.16816.F32.BF16 R32, R212.reuse, R6, R32 ;  /* 0x00000006d420723c */ /* 0x040fe20000041820 */
[----:B------:R-:W2:Y:S03]  /*eb70*/  LDSM.16.M88.4 R4, [R2+0x5800] ;  /* 0x005800000204783b */ /* 0x000ea60000000200 */
[----:B------:R-:W-:Y:S01]  /*eb80*/  IABS R0, R0 ;  /* 0x0000000000007213 */ /* 0x000fe20000000000 */
[----:B------:R-:W-:Y:S01]  /*eb90*/  FMUL.FTZ R25, R25, UR6 ;  /* 0x0000000619197c20 */ /* 0x000fe20008410000 */
[----:B------:R-:W-:Y:S03]  /*eba0*/  FMUL.FTZ R26, R26, UR6 ;  /* 0x000000061a1a7c20 */ /* 0x000fe60008410000 */
[----:B------:R-:W-:Y:S01]  /*ebb0*/  MUFU.TANH R244, R19 ;  /* 0x0000001300f47308 */ /* 0x000fe20000002400 */
[-C--:B----4-:R-:W-:Y:S03]  /*ebc0*/  HMMA.16816.F32.BF16 R36, R212, R8.reuse, R36 ;  /* 0x00000008d424723c */ /* 0x090fe60000041824 */
[----:B------:R-:W-:Y:S01]  /*ebd0*/  I2FP.F32.S32 R0, R0 ;  /* 0x0000000000007245 */ /* 0x000fe20000201400 */
[----:B------:R-:W-:Y:S01]  /*ebe0*/  FMUL.FTZ R29, R29, UR6 ;  /* 0x000000061d1d7c20 */ /* 0x000fe20008410000 */
[----:B------:R-:W-:Y:S01]  /*ebf0*/  FMUL.FTZ R28, R28, UR6 ;  /* 0x000000061c1c7c20 */ /* 0x000fe20008410000 */
[----:B------:R-:W-:Y:S03]  /*ec00*/  FMUL.FTZ R30, R30, UR6 ;  /* 0x000000061e1e7c20 */ /* 0x000fe60008410000 */
[----:B------:R-:W4:Y:S01]  /*ec10*/  MUFU.TANH R223, R26 ;  /* 0x0000001a00df7308 */ /* 0x000f220000002400 */
[C---:B------:R-:W-:Y:S04]  /*ec20*/  HMMA.16816.F32.BF16 R40, R216.reuse, R8, R40 ;  /* 0x00000008d828723c */ /* 0x040fe80000041828 */
[----:B------:R-:W-:Y:S01]  /*ec30*/  FMUL.FTZ R33, R33, UR6 ;  /* 0x0000000621217c20 */ /* 0x000fe20008410000 */
[----:B------:R-:W-:Y:S01]  /*ec40*/  FMUL.FTZ R34, R34, UR6 ;  /* 0x0000000622227c20 */ /* 0x000fe20008410000 */
[----:B------:R-:W-:Y:S03]  /*ec50*/  FMUL.FTZ R27, R27, UR6 ;  /* 0x000000061b1b7c20 */ /* 0x000fe60008410000 */
[----:B------:R-:W-:Y:S01]  /*ec60*/  MUFU.TANH R220, R29 ;  /* 0x0000001d00dc7308 */ /* 0x000fe20000002400 */
[-C--:B------:R-:W-:Y:S03]  /*ec70*/  HMMA.16816.F32.BF16 R44, R216, R10.reuse, R44 ;  /* 0x0000000ad82c723c */ /* 0x080fe6000004182c */
[----:B------:R-:W-:Y:S01]  /*ec80*/  FMUL.FTZ R37, R37, UR6 ;  /* 0x0000000625257c20 */ /* 0x000fe20008410000 */
[----:B------:R-:W-:Y:S01]  /*ec90*/  FMUL.FTZ R39, R39, UR6 ;  /* 0x0000000627277c20 */ /* 0x000fe20008410000 */
[----:B------:R-:W-:Y:S01]  /*eca0*/  FMUL.FTZ R36, R36, UR6 ;  /* 0x0000000624247c20 */ /* 0x000fe20008410000 */
[----:B------:R-:W-:Y:S03]  /*ecb0*/  IABS R3, R3 ;  /* 0x0000000300037213 */ /* 0x000fe60000000000 */
[----:B------:R-:W4:Y:S01]  /*ecc0*/  MUFU.TANH R221, R25 ;  /* 0x0000001900dd7308 */ /* 0x000f220000002400 */
[C---:B------:R-:W-:Y:S01]  /*ecd0*/  HMMA.16816.F32.BF16 R48, R212.reuse, R10, R48 ;  /* 0x0000000ad430723c */ /* 0x040fe20000041830 */
[----:B------:R-:W3:Y:S03]  /*ece0*/  LDSM.16.M88.4 R8, [R2+0x6000] ;  /* 0x006000000208783b */ /* 0x000ee60000000200 */
[----:B------:R-:W-:Y:S01]  /*ecf0*/  FMUL.FTZ R43, R43, UR6 ;  /* 0x000000062b2b7c20 */ /* 0x000fe20008410000 */
[----:B------:R-:W-:Y:S01]  /*ed00*/  FMUL.FTZ R42, R42, UR6 ;  /* 0x000000062a2a7c20 */ /* 0x000fe20008410000 */
[----:B------:R-:W-:Y:S03]  /*ed10*/  FMUL.FTZ R41, R41, UR6 ;  /* 0x0000000629297c20 */ /* 0x000fe60008410000 */
[----:B------:R-:W-:Y:S01]  /*ed20*/  MUFU.TANH R30, R30 ;  /* 0x0000001e001e7308 */ /* 0x000fe20000002400 */
[----:B------:R-:W-:Y:S01]  /*ed30*/  I2FP.F32.S32 R3, R3 ;  /* 0x0000000300037245 */ /* 0x000fe20000201400 */
[-C--:B--2---:R-:W-:Y:S03]  /*ed40*/  HMMA.16816.F32.BF16 R52, R212, R4.reuse, R52 ;  /* 0x00000004d434723c */ /* 0x084fe60000041834 */
[----:B------:R-:W-:Y:S01]  /*ed50*/  FMUL.FTZ R45, R45, UR6 ;  /* 0x000000062d2d7c20 */ /* 0x000fe20008410000 */
[----:B------:R-:W-:Y:S01]  /*ed60*/  FMUL.FTZ R46, R46, UR6 ;  /* 0x000000062e2e7c20 */ /* 0x000fe20008410000 */
[----:B------:R-:W-:Y:S03]  /*ed70*/  FMUL.FTZ R47, R47, UR6 ;  /* 0x000000062f2f7c20 */ /* 0x000fe60008410000 */
[----:B------:R-:W-:Y:S01]  /*ed80*/  MUFU.TANH R17, R43 ;  /* 0x0000002b00117308 */ /* 0x000fe20000002400 */
[----:B------:R-:W-:Y:S01]  /*ed90*/  FMUL.FTZ R44, R44, UR6 ;  /* 0x000000062c2c7c20 */ /* 0x000fe20008410000 */
[C---:B------:R-:W-:Y:S04]  /*eda0*/  HMMA.16816.F32.BF16 R56, R216.reuse, R4, R56 ;  /* 0x00000004d838723c */ /* 0x040fe80000041838 */
[C---:B------:R-:W-:Y:S01]  /*edb0*/  IADD3 R5, PT, PT, R12.reuse, 0x3f, RZ ;  /* 0x0000003f0c057810 */ /* 0x040fe20007ffe0ff */
[----:B------:R-:W-:Y:S03]  /*edc0*/  FMUL.FTZ R49, R49, UR6 ;  /* 0x0000000631317c20 */ /* 0x000fe60008410000 */
[----:B------:R2:W-:Y:S01]  /*edd0*/  MUFU.TANH R14, R46 ;  /* 0x0000002e000e7308 */ /* 0x0005e20000002400 */
[----:B------:R-:W-:Y:S01]  /*ede0*/  IADD3 R4, PT, PT, R12, 0x47, RZ ;  /* 0x000000470c047810 */ /* 0x000fe20007ffe0ff */
[-C--:B------:R-:W-:Y:S03]  /*edf0*/  HMMA.16816.F32.BF16 R60, R216, R6.reuse, R60 ;  /* 0x00000006d83c723c */ /* 0x080fe6000004183c */
[----:B------:R-:W-:Y:S01]  /*ee00*/  IABS R5, R5 ;  /* 0x0000000500057213 */ /* 0x000fe20000000000 */
[----:B------:R-:W-:Y:S01]  /*ee10*/  FMUL.FTZ R54, R54, UR6 ;  /* 0x0000000636367c20 */ /* 0x000fe20008410000 */
[----:B------:R-:W-:Y:S03]  /*ee20*/  IABS R4, R4 ;  /* 0x0000000400047213 */ /* 0x000fe60000000000 */
[----:B------:R1:W-:Y:S01]  /*ee30*/  MUFU.TANH R18, R45 ;  /* 0x0000002d00127308 */ /* 0x0003e20000002400 */
[----:B------:R-:W-:Y:S01]  /*ee40*/  FMUL.FTZ R50, R50, UR6 ;  /* 0x0000000632327c20 */ /* 0x000fe20008410000 */
[C---:B------:R-:W-:Y:S04]  /*ee50*/  HMMA.16816.F32.BF16 R64, R212.reuse, R6, R64 ;  /* 0x00000006d440723c */ /* 0x040fe80000041840 */
[----:B------:R-:W-:Y:S01]  /*ee60*/  I2FP.F32.S32 R4, R4 ;  /* 0x0000000400047245 */ /* 0x000fe20000201400 */
[----:B------:R-:W-:Y:S03]  /*ee70*/  FMUL.FTZ R48, R48, UR6 ;  /* 0x0000000630307c20 */ /* 0x000fe60008410000 */
[----:B------:R-:W-:Y:S01]  /*ee80*/  MUFU.TANH R15, R42 ;  /* 0x0000002a000f7308 */ /* 0x000fe20000002400 */
[-C--:B--2---:R-:W-:Y:S01]  /*ee90*/  FFMA.FTZ R46, R0, -R132.reuse, R224 ;  /* 0x80000084002e7223 */ /* 0x084fe200000100e0 */
[----:B------:R-:W-:Y:S01]  /*eea0*/  I2FP.F32.S32 R0, R5 ;  /* 0x0000000500007245 */ /* 0x000fe20000201400 */
[-C--:B---3--:R-:W-:Y:S03]  /*eeb0*/  HMMA.16816.F32.BF16 R68, R212, R8.reuse, R68 ;  /* 0x00000008d444723c */ /* 0x088fe60000041844 */
[----:B------:R-:W-:Y:S01]  /*eec0*/  FMUL.FTZ R62, R62, UR6 ;  /* 0x000000063e3e7c20 */ /* 0x000fe20008410000 */
[----:B------:R-:W-:Y:S03]  /*eed0*/  FMUL.FTZ R59, R59, UR6 ;  /* 0x000000063b3b7c20 */ /* 0x000fe60008410000 */
[----:B------:R2:W-:Y:S01]  /*eee0*/  MUFU.TANH R29, R48 ;  /* 0x00000030001d7308 */ /* 0x0005e20000002400 */
[-C--:B-1----:R-:W-:Y:S01]  /*eef0*/  FFMA.FTZ R45, R4, -R132.reuse, R239 ;  /* 0x80000084042d7223 */ /* 0x082fe200000100ef */
[----:B------:R-:W-:Y:S01]  /*ef00*/  FMUL.FTZ R40, R40, UR6 ;  /* 0x0000000628287c20 */ /* 0x000fe20008410000 */
[----:B------:R-:W1:Y:S01]  /*ef10*/  LDSM.16.M88.4 R4, [R2+0x6800] ;  /* 0x006800000204783b */ /* 0x000e620000000200 */
[C---:B------:R-:W-:Y:S06]  /*ef20*/  HMMA.16816.F32.BF16 R72, R216.reuse, R8, R72 ;  /* 0x00000008d848723c */ /* 0x040fec0000041848 */
[----:B------:R3:W-:Y:S01]  /*ef30*/  MUFU.TANH R13, R47 ;  /* 0x0000002f000d7308 */ /* 0x0007e20000002400 */
[----:B------:R-:W-:Y:S01]  /*ef40*/  IADD3 R9, PT, PT, R12, 0x2f, RZ ;  /* 0x0000002f0c097810 */ /* 0x000fe20007ffe0ff */
[-C--:B------:R-:W-:Y:S01]  /*ef50*/  FFMA.FTZ R43, R0, -R132.reuse, R240 ;  /* 0x80000084002b7223 */ /* 0x080fe200000100f0 */
[----:B------:R-:W-:Y:S01]  /*ef60*/  IADD3 R8, PT, PT, R12, 0x37, RZ ;  /* 0x000000370c087810 */ /* 0x000fe20007ffe0ff */
[-C--:B------:R-:W-:Y:S03]  /*ef70*/  HMMA.16816.F32.BF16 R76, R216, R10.reuse, R76 ;  /* 0x0000000ad84c723c */ /* 0x080fe6000004184c */
[----:B------:R-:W-:Y:S03]  /*ef80*/  IABS R9, R9 ;  /* 0x0000000900097213 */ /* 0x000fe60000000000 */
[----:B------:R4:W-:Y:S01]  /*ef90*/  MUFU.TANH R19, R44 ;  /* 0x0000002c00137308 */ /* 0x0009e20000002400 */
[----:B--2---:R-:W-:Y:S01]  /*efa0*/  FFMA.FTZ R48, R0, -R132, R222 ;  /* 0x8000008400307223 */ /* 0x004fe200000100de */
[----:B------:R-:W-:Y:S01]  /*efb0*/  FMUL.FTZ R68, R68, UR6 ;  /* 0x0000000644447c20 */ /* 0x000fe20008410000 */
[----:B------:R-:W-:Y:S01]  /*efc0*/  IADD3 R0, PT, PT, R12, 0x38, RZ ;  /* 0x000000380c007810 */ /* 0x000fe20007ffe0ff */
[C---:B------:R-:W-:Y:S06]  /*efd0*/  HMMA.16816.F32.BF16 R80, R212.reuse, R10, R80 ;  /* 0x0000000ad450723c */ /* 0x040fec0000041850 */
[----:B------:R-:W-:Y:S01]  /*efe0*/  MUFU.TANH R28, R28 ;  /* 0x0000001c001c7308 */ /* 0x000fe20000002400 */
[----:B------:R-:W-:Y:S01]  /*eff0*/  FMUL.FTZ R74, R74, UR6 ;  /* 0x000000064a4a7c20 */ /* 0x000fe20008410000 */
[----:B------:R-:W-:Y:S01]  /*f000*/  IABS R0, R0 ;  /* 0x0000000000007213 */ /* 0x000fe20000000000 */
[----:B---3--:R-:W-:Y:S01]  /*f010*/  FFMA.FTZ R47, R3, -R132, R204 ;  /* 0x80000084032f7223 */ /* 0x008fe200000100cc */
[----:B------:R-:W-:Y:S01]  /*f020*/  IABS R8, R8 ;  /* 0x0000000800087213 */ /* 0x000fe20000000000 */
[----:B------:R-:W-:Y:S01]  /*f030*/  FMUL.FTZ R69, R69, UR6 ;  /* 0x0000000645457c20 */ /* 0x000fe20008410000 */
[----:B------:R-:W-:Y:S01]  /*f040*/  I2FP.F32.S32 R0, R0 ;  /* 0x0000000000007245 */ /* 0x000fe20000201400 */
[----:B------:R-:W-:Y:S03]  /*f050*/  FMUL.FTZ R77, R77, UR6 ;  /* 0x000000064d4d7c20 */ /* 0x000fe60008410000 */
[----:B------:R-:W-:Y:S01]  /*f060*/  MUFU.TANH R234, R49 ;  /* 0x0000003100ea7308 */ /* 0x000fe20000002400 */
[----:B----4-:R-:W-:Y:S01]  /*f070*/  FFMA.FTZ R44, R3, -R132, R238 ;  /* 0x80000084032c7223 */ /* 0x010fe200000100ee */
[----:B------:R-:W-:Y:S01]  /*f080*/  I2FP.F32.S32 R8, R8 ;  /* 0x0000000800087245 */ /* 0x000fe20000201400 */
[CC--:B------:R-:W-:Y:S01]  /*f090*/  FFMA.FTZ R42, R0.reuse, -R132.reuse, R226 ;  /* 0x80000084002a7223 */ /* 0x0c0fe200000100e2 */
[-C--:B------:R-:W-:Y:S01]  /*f0a0*/  FFMA.FTZ R223, R0, -R132.reuse, R223 ;  /* 0x8000008400df7223 */ /* 0x080fe200000100df */
[----:B------:R-:W-:Y:S01]  /*f0b0*/  I2FP.F32.S32 R0, R9 ;  /* 0x0000000900007245 */ /* 0x000fe20000201400 */
[----:B------:R-:W-:Y:S01]  /*f0c0*/  FMUL.FTZ R72, R72, UR6 ;  /* 0x0000000648487c20 */ /* 0x000fe20008410000 */
[----:B------:R-:W-:Y:S03]  /*f0d0*/  IADD3 R9, PT, PT, R12, 0x1f, RZ ;  /* 0x0000001f0c097810 */ /* 0x000fe60007ffe0ff */
[----:B------:R-:W-:Y:S01]  /*f0e0*/  MUFU.TANH R251, R16 ;  /* 0x0000001000fb7308 */ /* 0x000fe20000002400 */
[----:B------:R-:W-:Y:S01]  /*f0f0*/  FMUL.FTZ R83, R83, UR6 ;  /* 0x0000000653537c20 */ /* 0x000fe20008410000 */
[-C--:B------:R-:W-:Y:S01]  /*f100*/  FFMA.FTZ R221, R0, -R132.reuse, R221 ;  /* 0x8000008400dd7223 */ /* 0x080fe200000100dd */
[----:B------:R-:W-:Y:S01]  /*f110*/  IABS R9, R9 ;  /* 0x0000000900097213 */ /* 0x000fe20000000000 */
[-C--:B-1----:R-:W-:Y:S03]  /*f120*/  HMMA.16816.F32.BF16 R84, R212, R4.reuse, R84 ;  /* 0x00000004d454723c */ /* 0x082fe60000041854 */
[----:B------:R-:W-:Y:S03]  /*f130*/  FMUL.FTZ R78, R78, UR6 ;  /* 0x000000064e4e7c20 */ /* 0x000fe60008410000 */
[----:B------:R1:W-:Y:S01]  /*f140*/  MUFU.TANH R16, R41 ;  /* 0x0000002900107308 */ /* 0x0003e20000002400 */
[----:B------:R-:W-:Y:S01]  /*f150*/  FMUL.FTZ R80, R80, UR6 ;  /* 0x0000000650507c20 */ /* 0x000fe20008410000 */
[----:B------:R-:W-:Y:S01]  /*f160*/  FMUL.FTZ R64, R64, UR6 ;  /* 0x0000000640407c20 */ /* 0x000fe20008410000 */
[----:B------:R-:W-:Y:S01]  /*f170*/  FMUL.FTZ R31, R31, UR6 ;  /* 0x000000061f1f7c20 */ /* 0x000fe20008410000 */
[C---:B------:R-:W-:Y:S06]  /*f180*/  HMMA.16816.F32.BF16 R88, R216.reuse, R4, R88 ;  /* 0x00000004d858723c */ /* 0x040fec0000041858 */
[----:B------:R-:W-:Y:S01]  /*f190*/  MUFU.TANH R209, R54 ;  /* 0x0000003600d17308 */ /* 0x000fe20000002400 */
[C---:B------:R-:W-:Y:S01]  /*f1a0*/  IADD3 R5, PT, PT, R12.reuse, -0x8, RZ ;  /* 0xfffffff80c057810 */ /* 0x040fe20007ffe0ff */
[----:B------:R-:W-:Y:S01]  /*f1b0*/  FMUL.FTZ R51, R51, UR6 ;  /* 0x0000000633337c20 */ /* 0x000fe20008410000 */
[----:B------:R-:W-:Y:S01]  /*f1c0*/  IADD3 R4, PT, PT, R12, 0x10, RZ ;  /* 0x000000100c047810 */ /* 0x000fe20007ffe0ff */
[-C--:B------:R-:W-:Y:S03]  /*f1d0*/  HMMA.16816.F32.BF16 R92, R216, R6.reuse, R92 ;  /* 0x00000006d85c723c */ /* 0x080fe6000004185c */
[----:B------:R-:W-:Y:S03]  /*f1e0*/  IABS R5, R5 ;  /* 0x0000000500057213 */ /* 0x000fe60000000000 */
[----:B------:R-:W2:Y:S01]  /*f1f0*/  MUFU.TANH R31, R31 ;  /* 0x0000001f001f7308 */ /* 0x000ea20000002400 */
[----:B-1----:R-:W-:Y:S01]  /*f200*/  FFMA.FTZ R41, R8, -R132, R227 ;  /* 0x8000008408297223 */ /* 0x002fe200000100e3 */
[----:B------:R-:W-:Y:S01]  /*f210*/  IABS R4, R4 ;  /* 0x0000000400047213 */ /* 0x000fe20000000000 */
[----:B------:R-:W-:Y:S01]  /*f220*/  FMUL.FTZ R86, R86, UR6 ;  /* 0x0000000656567c20 */ /* 0x000fe20008410000 */
[C---:B------:R-:W-:Y:S06]  /*f230*/  HMMA.16816.F32.BF16 R96, R212.reuse, R6, R96 ;  /* 0x00000006d460723c */ /* 0x040fec0000041860 */
[----:B------:R-:W-:Y:S01]  /*f240*/  MUFU.TANH R205, R51 ;  /* 0x0000003300cd7308 */ /* 0x000fe20000002400 */
[----:B------:R-:W-:Y:S01]  /*f250*/  FMUL.FTZ R90, R90, UR6 ;  /* 0x000000065a5a7c20 */ /* 0x000fe20008410000 */
[----:B------:R-:W-:Y:S01]  /*f260*/  FMUL.FTZ R91, R91, UR6 ;  /* 0x000000065b5b7c20 */ /* 0x000fe20008410000 */
[----:B------:R-:W-:Y:S01]  /*f270*/  FMUL.FTZ R88, R88, UR6 ;  /* 0x0000000658587c20 */ /* 0x000fe20008410000 */
[----:B------:R-:W-:Y:S02]  /*f280*/  VIADD R3, R12, 0x30 ;  /* 0x000000300c037836 */ /* 0x000fe40000000000 */
[----:B------:R-:W-:Y:S01]  /*f290*/  FMUL.FTZ R58, R58, UR6 ;  /* 0x000000063a3a7c20 */ /* 0x000fe20008410000 */
[----:B------:R-:W-:Y:S01]  /*f2a0*/  FMUL.FTZ R57, R57, UR6 ;  /* 0x0000000639397c20 */ /* 0x000fe20008410000 */
[----:B------:R-:W-:Y:S02]  /*f2b0*/  FMUL.FTZ R94, R94, UR6 ;  /* 0x000000065e5e7c20 */ /* 0x000fe40008410000 */
[----:B------:R-:W-:Y:S01]  /*f2c0*/  MUFU.TANH R40, R40 ;  /* 0x0000002800287308 */ /* 0x000fe20000002400 */
[----:B--2---:R-:W-:Y:S01]  /*f2d0*/  FFMA.FTZ R239, R0, -R132, R31 ;  /* 0x8000008400ef7223 */ /* 0x004fe2000001001f */
[----:B------:R-:W-:Y:S01]  /*f2e0*/  IADD3 R0, PT, PT, R12, 0x28, RZ ;  /* 0x000000280c007810 */ /* 0x000fe20007ffe0ff */
[----:B------:R-:W-:Y:S01]  /*f2f0*/  FMUL.FTZ R79, R79, UR6 ;  /* 0x000000064f4f7c20 */ /* 0x000fe20008410000 */
[----:B------:R-:W-:Y:S01]  /*f300*/  IABS R3, R3 ;  /* 0x0000000300037213 */ /* 0x000fe20000000000 */
[----:B------:R-:W-:Y:S01]  /*f310*/  FMUL.FTZ R35, R35, UR6 ;  /* 0x0000000623237c20 */ /* 0x000fe20008410000 */
[----:B------:R-:W-:Y:S01]  /*f320*/  IABS R0, R0 ;  /* 0x0000000000007213 */ /* 0x000fe20000000000 */
[----:B------:R-:W-:Y:S03]  /*f330*/  FMUL.FTZ R97, R97, UR6 ;  /* 0x0000000661617c20 */ /* 0x000fe60008410000 */
[----:B------:R-:W-:Y:S01]  /*f340*/  MUFU.TANH R58, R58 ;  /* 0x0000003a003a7308 */ /* 0x000fe20000002400 */
[----:B------:R-:W-:Y:S01]  /*f350*/  I2FP.F32.S32 R3, R3 ;  /* 0x0000000300037245 */ /* 0x000fe20000201400 */
[----:B------:R-:W-:Y:S01]  /*f360*/  FMUL.FTZ R60, R60, UR6 ;  /* 0x000000063c3c7c20 */ /* 0x000fe20008410000 */
[----:B------:R-:W-:Y:S01]  /*f370*/  I2FP.F32.S32 R0, R0 ;  /* 0x0000000000007245 */ /* 0x000fe20000201400 */
[----:B------:R-:W-:Y:S01]  /*f380*/  FMUL.FTZ R22, R22, UR6 ;  /* 0x0000000616167c20 */ /* 0x000fe20008410000 */
[----:B------:R-:W-:Y:S01]  /*f390*/  FMUL.FTZ R76, R76, UR6 ;  /* 0x000000064c4c7c20 */ /* 0x000fe20008410000 */
[-C--:B------:R-:W-:Y:S01]  /*f3a0*/  FFMA.FTZ R224, R3, -R132.reuse, R30 ;  /* 0x8000008403e07223 */ /* 0x080fe2000001001e */
[----:B------:R-:W-:Y:S03]  /*f3b0*/  FMUL.FTZ R81, R81, UR6 ;  /* 0x0000000651517c20 */ /* 0x000fe60008410000 */
[----:B------:R-:W1:Y:S01]  /*f3c0*/  MUFU.TANH R225, R27 ;  /* 0x0000001b00e17308 */ /* 0x000e620000002400 */
[CC--:B------:R-:W-:Y:S01]  /*f3d0*/  FFMA.FTZ R49, R0.reuse, -R132.reuse, R28 ;  /* 0x8000008400317223 */ /* 0x0c0fe2000001001c */
[-C--:B------:R-:W-:Y:S01]  /*f3e0*/  FFMA.FTZ R222, R0, -R132.reuse, R15 ;  /* 0x8000008400de7223 */ /* 0x080fe2000001000f */
[----:B------:R-:W-:Y:S01]  /*f3f0*/  I2FP.F32.S32 R0, R9 ;  /* 0x0000000900007245 */ /* 0x000fe20000201400 */
[----:B------:R-:W-:Y:S01]  /*f400*/  FMUL.FTZ R87, R87, UR6 ;  /* 0x0000000657577c20 */ /* 0x000fe20008410000 */
[----:B------:R-:W-:Y:S01]  /*f410*/  FMUL.FTZ R24, R24, UR6 ;  /* 0x0000000618187c20 */ /* 0x000fe20008410000 */
[----:B------:R-:W-:Y:S01]  /*f420*/  FMUL.FTZ R63, R63, UR6 ;  /* 0x000000063f3f7c20 */ /* 0x000fe20008410000 */
[----:B------:R-:W-:Y:S03]  /*f430*/  FMUL.FTZ R38, R38, UR6 ;  /* 0x0000000626267c20 */ /* 0x000fe60008410000 */
[----:B------:R-:W-:Y:S01]  /*f440*/  MUFU.TANH R62, R62 ;  /* 0x0000003e003e7308 */ /* 0x000fe20000002400 */
[CC--:B------:R-:W-:Y:S01]  /*f450*/  FFMA.FTZ R54, R0.reuse, -R132.reuse, R13 ;  /* 0x8000008400367223 */ /* 0x0c0fe2000001000d */
[-C--:B------:R-:W-:Y:S01]  /*f460*/  FFMA.FTZ R249, R0, -R132.reuse, R16 ;  /* 0x8000008400f97223 */ /* 0x080fe20000010010 */
[----:B------:R-:W-:Y:S02]  /*f470*/  VIADD R0, R12, 0x18 ;  /* 0x000000180c007836 */ /* 0x000fe40000000000 */
[----:B------:R-:W-:Y:S01]  /*f480*/  FMUL.FTZ R21, R21, UR6 ;  /* 0x0000000615157c20 */ /* 0x000fe20008410000 */
[----:B------:R-:W-:Y:S01]  /*f490*/  FMUL.FTZ R73, R73, UR6 ;  /* 0x0000000649497c20 */ /* 0x000fe20008410000 */
[----:B------:R-:W-:Y:S01]  /*f4a0*/  FMUL.FTZ R85, R85, UR6 ;  /* 0x0000000655557c20 */ /* 0x000fe20008410000 */
[----:B------:R-:W-:Y:S02]  /*f4b0*/  FMUL.FTZ R99, R99, UR6 ;  /* 0x0000000663637c20 */ /* 0x000fe40008410000 */
[----:B------:R-:W2:Y:S01]  /*f4c0*/  MUFU.TANH R24, R24 ;  /* 0x0000001800187308 */ /* 0x000ea20000002400 */
[----:B-1----:R-:W-:Y:S01]  /*f4d0*/  FFMA.FTZ R225, R8, -R132, R225 ;  /* 0x8000008408e17223 */ /* 0x002fe200000100e1 */
        /* <DEDUP_REMOVED lines=12> */
[CC--:B------:R-:W-:Y:S01]  /*f5a0*/  FFMA.FTZ R241, R0.reuse, -R132.reuse, R19 ;  /* 0x8000008400f17223 */ /* 0x0c0fe20000010013 */
[-C--:B------:R-:W-:Y:S03]  /*f5b0*/  FFMA.FTZ R31, R0, -R132.reuse, R58 ;  /* 0x80000084001f7223 */ /* 0x080fe6000001003a */
[----:B------:R-:W1:Y:S01]  /*f5c0*/  MUFU.TANH R56, R56 ;  /* 0x0000003800387308 */ /* 0x000e620000002400 */
[CC--:B------:R-:W-:Y:S01]  /*f5d0*/  FFMA.FTZ R226, R8.reuse, -R132.reuse, R17 ;  /* 0x8000008408e27223 */ /* 0x0c0fe20000010011 */
[----:B------:R-:W-:Y:S01]  /*f5e0*/  FFMA.FTZ R220, R8, -R132, R220 ;  /* 0x8000008408dc7223 */ /* 0x000fe200000100dc */
[----:B------:R-:W-:Y:S01]  /*f5f0*/  I2FP.F32.S32 R0, R4 ;  /* 0x0000000400007245 */ /* 0x000fe20000201400 */
[----:B------:R-:W3:Y:S01]  /*f600*/  LDSM.16.M88.4 R8, [R2+0x7000] ;  /* 0x007000000208783b */ /* 0x000ee20000000200 */
[-C--:B--2---:R-:W-:Y:S01]  /*f610*/  FFMA.FTZ R51, R3, -R132.reuse, R24 ;  /* 0x8000008403337223 */ /* 0x084fe20000010018 */
[----:B------:R-:W-:Y:S01]  /*f620*/  IADD3 R3, PT, PT, R12, 0x20, RZ ;  /* 0x000000200c037810 */ /* 0x000fe20007ffe0ff */
[----:B------:R-:W-:Y:S03]  /*f630*/  FMUL.FTZ R98, R98, UR6 ;  /* 0x0000000662627c20 */ /* 0x000fe60008410000 */
[----:B------:R-:W2:Y:S01]  /*f640*/  MUFU.TANH R59, R59 ;  /* 0x0000003b003b7308 */ /* 0x000ea20000002400 */
[-C--:B------:R-:W-:Y:S01]  /*f650*/  FFMA.FTZ R28, R0, -R132.reuse, R62 ;  /* 0x80000084001c7223 */ /* 0x080fe2000001003e */
[----:B------:R-:W-:Y:S01]  /*f660*/  IABS R3, R3 ;  /* 0x0000000300037213 */ /* 0x000fe20000000000 */
[----:B------:R-:W-:Y:S01]  /*f670*/  FMUL.FTZ R89, R89, UR6 ;  /* 0x0000000659597c20 */ /* 0x000fe20008410000 */
[----:B------:R-:W-:Y:S01]  /*f680*/  IADD3 R4, PT, PT, R12, 0xf, RZ ;  /* 0x0000000f0c047810 */ /* 0x000fe20007ffe0ff */
[----:B------:R-:W-:Y:S01]  /*f690*/  FMUL.FTZ R95, R95, UR6 ;  /* 0x000000065f5f7c20 */ /* 0x000fe20008410000 */
[----:B------:R-:W-:Y:S01]  /*f6a0*/  I2FP.F32.S32 R3, R3 ;  /* 0x0000000300037245 */ /* 0x000fe20000201400 */
[----:B------:R-:W-:Y:S03]  /*f6b0*/  FMUL.FTZ R96, R96, UR6 ;  /* 0x0000000660607c20 */ /* 0x000fe60008410000 */
[----:B------:R-:W4:Y:S01]  /*f6c0*/  MUFU.TANH R57, R57 ;  /* 0x0000003900397308 */ /* 0x000f220000002400 */
[----:B-1----:R-:W-:Y:S01]  /*f6d0*/  FFMA.FTZ R65, R0, -R132, R56 ;  /* 0x8000008400417223 */ /* 0x002fe20000010038 */
[----:B------:R-:W-:Y:S01]  /*f6e0*/  IABS R0, R4 ;  /* 0x0000000400007213 */ /* 0x000fe20000000000 */
[CC--:B------:R-:W-:Y:S01]  /*f6f0*/  FFMA.FTZ R227, R3.reuse, -R132.reuse, R14 ;  /* 0x8000008403e37223 */ /* 0x0c0fe2000001000e */
[----:B------:R-:W-:Y:S01]  /*f700*/  FFMA.FTZ R248, R3, -R132, R40 ;  /* 0x8000008403f87223 */ /* 0x000fe20000010028 */
[C---:B------:R-:W-:Y:S01]  /*f710*/  IADD3 R3, PT, PT, R12.reuse, 0x17, RZ ;  /* 0x000000170c037810 */ /* 0x040fe20007ffe0ff */
[----:B------:R-:W-:Y:S01]  /*f720*/  FMUL.FTZ R93, R93, UR6 ;  /* 0x000000065d5d7c20 */ /* 0x000fe20008410000 */
[----:B------:R-:W-:Y:S03]  /*f730*/  IADD3 R4, PT, PT, R12, 0x7, RZ ;  /* 0x000000070c047810 */ /* 0x000fe60007ffe0ff */
[----:B------:R-:W1:Y:S01]  /*f740*/  MUFU.TANH R63, R63 ;  /* 0x0000003f003f7308 */ /* 0x000e620000002400 */
[----:B------:R-:W-:Y:S01]  /*f750*/  IABS R3, R3 ;  /* 0x0000000300037213 */ /* 0x000fe20000000000 */
[----:B------:R-:W-:Y:S01]  /*f760*/  FMUL.FTZ R32, R32, UR6 ;  /* 0x0000000620207c20 */ /* 0x000fe20008410000 */
[----:B------:R-:W-:Y:S01]  /*f770*/  IABS R4, R4 ;  /* 0x0000000400047213 */ /* 0x000fe20000000000 */
[----:B------:R-:W-:Y:S01]  /*f780*/  FMUL.FTZ R92, R92, UR6 ;  /* 0x000000065c5c7c20 */ /* 0x000fe20008410000 */
[----:B------:R-:W-:Y:S01]  /*f790*/  I2FP.F32.S32 R3, R3 ;  /* 0x0000000300037245 */ /* 0x000fe20000201400 */
[----:B------:R-:W-:Y:S01]  /*f7a0*/  FMUL.FTZ R55, R55, UR6 ;  /* 0x0000000637377c20 */ /* 0x000fe20008410000 */
[----:B------:R-:W-:Y:S03]  /*f7b0*/  I2FP.F32.S32 R0, R0 ;  /* 0x0000000000007245 */ /* 0x000fe60000201400 */
[----:B------:R-:W3:Y:S01]  /*f7c0*/  MUFU.TANH R74, R74 ;  /* 0x0000004a004a7308 */ /* 0x000ee20000002400 */
[----:B------:R-:W-:Y:S01]  /*f7d0*/  FMUL.FTZ R70, R70, UR6 ;  /* 0x0000000646467c20 */ /* 0x000fe20008410000 */
[CC--:B------:R-:W-:Y:S01]  /*f7e0*/  FFMA.FTZ R242, R3.reuse, -R132.reuse, R18 ;  /* 0x8000008403f27223 */ /* 0x0c0fe20000010012 */
[-C--:B--2---:R-:W-:Y:S01]  /*f7f0*/  FFMA.FTZ R238, R3, -R132.reuse, R59 ;  /* 0x8000008403ee7223 */ /* 0x084fe2000001003b */
[----:B------:R-:W-:Y:S01]  /*f800*/  IADD3 R3, PT, PT, R12, 0x8, RZ ;  /* 0x000000080c037810 */ /* 0x000fe20007ffe0ff */
[-C--:B----4-:R-:W-:Y:S01]  /*f810*/  FFMA.FTZ R58, R0, -R132.reuse, R57 ;  /* 0x80000084003a7223 */ /* 0x090fe20000010039 */
[----:B------:R-:W-:Y:S01]  /*f820*/  FMUL.FTZ R52, R52, UR6 ;  /* 0x0000000634347c20 */ /* 0x000fe20008410000 */
[----:B------:R-:W-:Y:S03]  /*f830*/  FMUL.FTZ R66, R66, UR6 ;  /* 0x0000000642427c20 */ /* 0x000fe60008410000 */
[----:B------:R2:W-:Y:S01]  /*f840*/  MUFU.TANH R208, R38 ;  /* 0x0000002600d07308 */ /* 0x0005e20000002400 */
[----:B------:R-:W-:Y:S01]  /*f850*/  IABS R3, R3 ;  /* 0x0000000300037213 */ /* 0x000fe20000000000 */
[----:B-1----:R-:W-:Y:S01]  /*f860*/  FFMA.FTZ R63, R0, -R132, R63 ;  /* 0x80000084003f7223 */ /* 0x002fe2000001003f */
[----:B------:R-:W-:Y:S01]  /*f870*/  I2FP.F32.S32 R0, R4 ;  /* 0x0000000400007245 */ /* 0x000fe20000201400 */
[-C--:B---3--:R-:W-:Y:S03]  /*f880*/  HMMA.16816.F32.BF16 R100, R212, R8.reuse, R100 ;  /* 0x00000008d464723c */ /* 0x088fe60000041864 */
[----:B------:R-:W-:Y:S03]  /*f890*/  I2FP.F32.S32 R3, R3 ;  /* 0x0000000300037245 */ /* 0x000fe60000201400 */
[----:B------:R-:W1:Y:S01]  /*f8a0*/  MUFU.TANH R61, R61 ;  /* 0x0000003d003d7308 */ /* 0x000e620000002400 */
[----:B------:R-:W-:Y:S01]  /*f8b0*/  IADD3 R4, PT, PT, R12, -0x40, RZ ;  /* 0xffffffc00c047810 */ /* 0x000fe20007ffe0ff */
[----:B------:R-:W-:Y:S01]  /*f8c0*/  FMUL.FTZ R71, R71, UR6 ;  /* 0x0000000647477c20 */ /* 0x000fe20008410000 */
[----:B------:R-:W-:Y:S01]  /*f8d0*/  FMUL.FTZ R53, R53, UR6 ;  /* 0x0000000635357c20 */ /* 0x000fe20008410000 */
[----:B------:R-:W-:Y:S01]  /*f8e0*/  FFMA.FTZ R17, R3, -R132, R74 ;  /* 0x8000008403117223 */ /* 0x000fe2000001004a */
[C---:B------:R-:W-:Y:S05]  /*f8f0*/  HMMA.16816.F32.BF16 R104, R216.reuse, R8, R104 ;  /* 0x00000008d868723c */ /* 0x040fea0000041868 */
[----:B------:R-:W3:Y:S01]  /*f900*/  MUFU.TANH R75, R75 ;  /* 0x0000004b004b7308 */ /* 0x000ee20000002400 */
[----:B------:R-:W-:Y:S01]  /*f910*/  STL [R1+0xc], R17 ;  /* 0x00000c1101007387 */ /* 0x000fe20000100800 */
[----:B------:R-:W-:Y:S01]  /*f920*/  IABS R4, R4 ;  /* 0x0000000400047213 */ /* 0x000fe20000000000 */
[----:B--2---:R-:W-:Y:S01]  /*f930*/  FFMA.FTZ R38, R0, -R132, R245 ;  /* 0x8000008400267223 */ /* 0x004fe200000100f5 */
[----:B------:R-:W-:Y:S01]  /*f940*/  IADD3 R8, PT, PT, R12, -0x59, RZ ;  /* 0xffffffa70c087810 */ /* 0x000fe20007ffe0ff */
[----:B------:R-:W-:Y:S01]  /*f950*/  FMUL.FTZ R67, R67, UR6 ;  /* 0x0000000643437c20 */ /* 0x000fe20008410000 */
[-C--:B------:R-:W-:Y:S04]  /*f960*/  HMMA.16816.F32.BF16 R108, R216, R10.reuse, R108 ;  /* 0x0000000ad86c723c */ /* 0x080fe8000004186c */
[----:B------:R-:W-:Y:S01]  /*f970*/  MUFU.TANH R232, R21 ;  /* 0x0000001500e87308 */ /* 0x000fe20000002400 */
[----:B------:R-:W-:Y:S01]  /*f980*/  FMUL.FTZ R103, R103, UR6 ;  /* 0x0000000667677c20 */ /* 0x000fe20008410000 */
[----:B------:R-:W-:Y:S01]  /*f990*/  IABS R8, R8 ;  /* 0x0000000800087213 */ /* 0x000fe20000000000 */
[-C--:B-1----:R-:W-:Y:S01]  /*f9a0*/  FFMA.FTZ R61, R0, -R132.reuse, R61 ;  /* 0x80000084003d7223 */ /* 0x082fe2000001003d */
[----:B------:R-:W-:Y:S01]  /*f9b0*/  FMUL.FTZ R102, R102, UR6 ;  /* 0x0000000666667c20 */ /* 0x000fe20008410000 */
[----:B------:R-:W-:Y:S01]  /*f9c0*/  FMUL.FTZ R100, R100, UR6 ;  /* 0x0000000664647c20 */ /* 0x000fe20008410000 */
[C---:B------:R-:W-:Y:S04]  /*f9d0*/  HMMA.16816.F32.BF16 R112, R212.reuse, R10, R112 ;  /* 0x0000000ad470723c */ /* 0x040fe80000041870 */
[----:B------:R1:W-:Y:S01]  /*f9e0*/  MUFU.TANH R21, R35 ;  /* 0x0000002300157308 */ /* 0x0003e20000002400 */
[----:B------:R-:W-:Y:S01]  /*f9f0*/  FMUL.FTZ R106, R106, UR6 ;  /* 0x000000066a6a7c20 */ /* 0x000fe20008410000 */
[----:B---3--:R-:W-:Y:S01]  /*fa00*/  FFMA.FTZ R74, R0, -R132, R75 ;  /* 0x80000084004a7223 */ /* 0x008fe2000001004b */
[----:B------:R-:W-:Y:S02]  /*fa10*/  VIADD R0, R12, 0xffffffff ;  /* 0xffffffff0c007836 */ /* 0x000fe40000000000 */
[----:B------:R-:W-:Y:S01]  /*fa20*/  FMUL.FTZ R107, R107, UR6 ;  /* 0x000000066b6b7c20 */ /* 0x000fe20008410000 */
[----:B------:R-:W-:Y:S01]  /*fa30*/  FMUL.FTZ R104, R104, UR6 ;  /* 0x0000000668687c20 */ /* 0x000fe20008410000 */
[----:B------:R-:W-:Y:S03]  /*fa40*/  FMUL.FTZ R105, R105, UR6 ;  /* 0x0000000669697c20 */ /* 0x000fe60008410000 */
[----:B------:R2:W-:Y:S01]  /*fa50*/  MUFU.TANH R27, R37 ;  /* 0x00000025001b7308 */ /* 0x0005e20000002400 */
[----:B------:R-:W-:Y:S01]  /*fa60*/  IABS R0, R0 ;  /* 0x0000000000007213 */ /* 0x000fe20000000000 */
[----:B------:R-:W-:Y:S01]  /*fa70*/  FMUL.FTZ R110, R110, UR6 ;  /* 0x000000066e6e7c20 */ /* 0x000fe20008410000 */
[----:B------:R-:W-:Y:S01]  /*fa80*/  FMUL.FTZ R111, R111, UR6 ;  /* 0x000000066f6f7c20 */ /* 0x000fe20008410000 */
[----:B------:R-:W-:Y:S01]  /*fa90*/  FMUL.FTZ R101, R101, UR6 ;  /* 0x0000000665657c20 */ /* 0x000fe20008410000 */
[----:B------:R-:W-:Y:S01]  /*faa0*/  I2FP.F32.S32 R0, R0 ;  /* 0x0000000000007245 */ /* 0x000fe20000201400 */
[----:B------:R-:W-:Y:S01]  /*fab0*/  FMUL.FTZ R108, R108, UR6 ;  /* 0x000000066c6c7c20 */ /* 0x000fe20008410000 */
[----:B------:R-:W-:Y:S03]  /*fac0*/  FMUL.FTZ R109, R109, UR6 ;  /* 0x000000066d6d7c20 */ /* 0x000fe60008410000 */
[----:B------:R-:W3:Y:S01]  /*fad0*/  MUFU.TANH R73, R73 ;  /* 0x0000004900497308 */ /* 0x000ee20000002400 */
[----:B------:R-:W-:Y:S01]  /*fae0*/  FMUL.FTZ R114, R114, UR6 ;  /* 0x0000000672727c20 */ /* 0x000fe20008410000 */
[-C--:B-1----:R-:W-:Y:S01]  /*faf0*/  FFMA.FTZ R35, R0, -R132.reuse, R250 ;  /* 0x8000008400237223 */ /* 0x082fe200000100fa */
[----:B------:R-:W-:Y:S01]  /*fb00*/  FMUL.FTZ R115, R115, UR6 ;  /* 0x0000000673737c20 */ /* 0x000fe20008410000 */
[----:B------:R-:W-:Y:S01]  /*fb10*/  FMUL.FTZ R112, R112, UR6 ;  /* 0x0000000670707c20 */ /* 0x000fe20008410000 */
[----:B------:R-:W-:Y:S05]  /*fb20*/  FMUL.FTZ R113, R113, UR6 ;  /* 0x0000000671717c20 */ /* 0x000fea0008410000 */
[----:B------:R-:W1:Y:S01]  /*fb30*/  MUFU.TANH R79, R79 ;  /* 0x0000004f004f7308 */ /* 0x000e620000002400 */
[CC--:B--2---:R-:W-:Y:S09]  /*fb40*/  FFMA.FTZ R37, R0.reuse, -R132.reuse, R244 ;  /* 0x8000008400257223 */ /* 0x0c4ff200000100f4 */
[----:B------:R2:W-:Y:S01]  /*fb50*/  MUFU.TANH R207, R39 ;  /* 0x0000002700cf7308 */ /* 0x0005e20000002400 */
[CC--:B---3--:R-:W-:Y:S09]  /*fb60*/  FFMA.FTZ R24, R0.reuse, -R132.reuse, R73 ;  /* 0x8000008400187223 */ /* 0x0c8ff20000010049 */
[----:B------:R-:W3:Y:S01]  /*fb70*/  MUFU.TANH R60, R60 ;  /* 0x0000003c003c7308 */ /* 0x000ee20000002400 */
[----:B-1----:R-:W-:Y:S01]  /*fb80*/  FFMA.FTZ R240, R0, -R132, R79 ;  /* 0x8000008400f07223 */ /* 0x002fe2000001004f */
[----:B------:R-:W-:Y:S02]  /*fb90*/  IADD3 R0, PT, PT, R12, -0x41, RZ ;  /* 0xffffffbf0c007810 */ /* 0x000fe40007ffe0ff */
[----:B------:R-:W-:Y:S02]  /*fba0*/  MOV R79, R238 ;  /* 0x000000ee004f7202 */ /* 0x000fe40000000f00 */
[----:B------:R-:W-:Y:S04]  /*fbb0*/  IABS R0, R0 ;  /* 0x0000000000007213 */ /* 0x000fe80000000000 */
[----:B------:R-:W1:Y:S01]  /*fbc0*/  MUFU.TANH R69, R69 ;  /* 0x0000004500457308 */ /* 0x000e620000002400 */
[C---:B--2---:R-:W-:Y:S01]  /*fbd0*/  FFMA.FTZ R39, R3.reuse, -R132, R246 ;  /* 0x8000008403277223 */ /* 0x044fe200000100f6 */
[----:B------:R-:W-:Y:S08]  /*fbe0*/  I2FP.F32.S32 R0, R0 ;  /* 0x0000000000007245 */ /* 0x000ff00000201400 */
[----:B------:R-:W2:Y:S01]  /*fbf0*/  MUFU.TANH R83, R83 ;  /* 0x0000005300537308 */ /* 0x000ea20000002400 */
[----:B---3--:R-:W-:Y:S01]  /*fc00*/  FFMA.FTZ R60, R3, -R132, R60 ;  /* 0x80000084033c7223 */ /* 0x008fe2000001003c */
[----:B------:R-:W-:Y:S04]  /*fc10*/  IABS R3, R12 ;  /* 0x0000000c00037213 */ /* 0x000fe80000000000 */
[----:B------:R-:W-:Y:S04]  /*fc20*/  I2FP.F32.S32 R3, R3 ;  /* 0x0000000300037245 */ /* 0x000fe80000201400 */
[----:B------:R3:W-:Y:S01]  /*fc30*/  MUFU.TANH R26, R36 ;  /* 0x00000024001a7308 */ /* 0x0007e20000002400 */
[CC--:B-1----:R-:W-:Y:S01]  /*fc40*/  FFMA.FTZ R69, R0.reuse, -R132.reuse, R69 ;  /* 0x8000008400457223 */ /* 0x0c2fe20000010045 */
[CC--:B------:R-:W-:Y:S08]  /*fc50*/  FFMA.FTZ R40, R3.reuse, -R132.reuse, R243 ;  /* 0x8000008403287223 */ /* 0x0c0ff000000100f3 */
[----:B------:R-:W1:Y:S01]  /*fc60*/  MUFU.TANH R72, R72 ;  /* 0x0000004800487308 */ /* 0x000e620000002400 */
[-C--:B--2---:R-:W-:Y:S01]  /*fc70*/  FFMA.FTZ R83, R0, -R132.reuse, R83 ;  /* 0x8000008400537223 */ /* 0x084fe20000010053 */
[----:B------:R-:W-:Y:S02]  /*fc80*/  I2FP.F32.S32 R0, R5 ;  /* 0x0000000500007245 */ /* 0x000fe40000201400 */
[C---:B------:R-:W-:Y:S06]  /*fc90*/  IADD3 R5, PT, PT, R12.reuse, -0x11, RZ ;  /* 0xffffffef0c057810 */ /* 0x040fec0007ffe0ff */
[----:B------:R-:W2:Y:S01]  /*fca0*/  MUFU.TANH R78, R78 ;  /* 0x0000004e004e7308 */ /* 0x000ea20000002400 */
[----:B------:R-:W-:Y:S01]  /*fcb0*/  IABS R5, R5 ;  /* 0x0000000500057213 */ /* 0x000fe20000000000 */
[CC--:B---3--:R-:W-:Y:S08]  /*fcc0*/  FFMA.FTZ R36, R3.reuse, -R132.reuse, R247 ;  /* 0x8000008403247223 */ /* 0x0c8ff000000100f7 */
[----:B------:R-:W-:Y:S01]  /*fcd0*/  MUFU.TANH R252, R20 ;  /* 0x0000001400fc7308 */ /* 0x000fe20000002400 */
[CC--:B-1----:R-:W-:Y:S09]  /*fce0*/  FFMA.FTZ R72, R3.reuse, -R132.reuse, R72 ;  /* 0x8000008403487223 */ /* 0x0c2ff20000010048 */
[----:B------:R-:W1:Y:S01]  /*fcf0*/  MUFU.TANH R22, R22 ;  /* 0x0000001600167308 */ /* 0x000e620000002400 */
[----:B--2---:R-:W-:Y:S01]  /*fd00*/  FFMA.FTZ R30, R3, -R132, R78 ;  /* 0x80000084031e7223 */ /* 0x004fe2000001004e */
[----:B------:R-:W-:Y:S02]  /*fd10*/  I2FP.F32.S32 R3, R4 ;  /* 0x0000000400037245 */ /* 0x000fe40000201400 */
[----:B------:R-:W-:Y:S02]  /*fd20*/  IADD3 R4, PT, PT, R12, -0x48, RZ ;  /* 0xffffffb80c047810 */ /* 0x000fe40007ffe0ff */
[----:B------:R-:W-:Y:S04]  /*fd30*/  MOV R78, R227 ;  /* 0x000000e3004e7202 */ /* 0x000fe80000000f00 */
[----:B------:R2:W-:Y:S01]  /*fd40*/  MUFU.TANH R20, R34 ;  /* 0x0000002200147308 */ /* 0x0005e20000002400 */
[----:B------:R-:W-:Y:S04]  /*fd50*/  IABS R4, R4 ;  /* 0x0000000400047213 */ /* 0x000fe80000000000 */
[----:B------:R-:W-:Y:S05]  /*fd60*/  I2FP.F32.S32 R4, R4 ;  /* 0x0000000400047245 */ /* 0x000fea0000201400 */
[----:B------:R-:W3:Y:S01]  /*fd70*/  MUFU.TANH R76, R76 ;  /* 0x0000004c004c7308 */ /* 0x000ee20000002400 */
[C---:B-1----:R-:W-:Y:S01]  /*fd80*/  FFMA.FTZ R57, R0.reuse, -R132, R22 ;  /* 0x8000008400397223 */ /* 0x042fe20000010016 */
[----:B------:R-:W-:Y:S08]  /*fd90*/  MOV R22, R222 ;  /* 0x000000de00167202 */ /* 0x000ff00000000f00 */
[----:B------:R-:W1:Y:S01]  /*fda0*/  MUFU.TANH R90, R90 ;  /* 0x0000005a005a7308 */ /* 0x000e620000002400 */
[CC--:B--2---:R-:W-:Y:S09]  /*fdb0*/  FFMA.FTZ R34, R0.reuse, -R132.reuse, R251 ;  /* 0x8000008400227223 */ /* 0x0c4ff200000100fb */
[----:B------:R-:W2:Y:S01]  /*fdc0*/  MUFU.TANH R68, R68 ;  /* 0x0000004400447308 */ /* 0x000ea20000002400 */
[CC--:B---3--:R-:W-:Y:S09]  /*fdd0*/  FFMA.FTZ R76, R0.reuse, -R132.reuse, R76 ;  /* 0x80000084004c7223 */ /* 0x0c8ff2000001004c */
[----:B------:R3:W-:Y:S01]  /*fde0*/  MUFU.TANH R25, R33 ;  /* 0x0000002100197308 */ /* 0x0007e20000002400 */
[----:B-1----:R-:W-:Y:S01]  /*fdf0*/  FFMA.FTZ R15, R0, -R132, R90 ;  /* 0x80000084000f7223 */ /* 0x002fe2000001005a */
[----:B------:R-:W-:Y:S01]  /*fe00*/  VIADD R0, R12, 0xfffffff7 ;  /* 0xfffffff70c007836 */ /* 0x000fe20000000000 */
[----:B------:R-:W-:Y:S04]  /*fe10*/  MOV R90, R240 ;  /* 0x000000f0005a7202 */ /* 0x000fe80000000f00 */
[----:B------:R-:W-:Y:S03]  /*fe20*/  IABS R0, R0 ;  /* 0x0000000000007213 */ /* 0x000fe60000000000 */
[----:B------:R-:W1:Y:S01]  /*fe30*/  MUFU.TANH R82, R82 ;  /* 0x0000005200527308 */ /* 0x000e620000002400 */
[C---:B--2---:R-:W-:Y:S01]  /*fe40*/  FFMA.FTZ R14, R3.reuse, -R132, R68 ;  /* 0x80000084030e7223 */ /* 0x044fe20000010044 */
[----:B------:R-:W-:Y:S02]  /*fe50*/  MOV R68, R65 ;  /* 0x0000004100447202 */ /* 0x000fe40000000f00 */
[----:B------:R-:W-:Y:S02]  /*fe60*/  I2FP.F32.S32 R0, R0 ;  /* 0x0000000000007245 */ /* 0x000fe40000201400 */
[----:B------:R-:W-:Y:S04]  /*fe70*/  STL [R1], R14 ;  /* 0x0000000e01007387 */ /* 0x000fe80000100800 */
[----:B------:R-:W-:Y:S01]  /*fe80*/  MUFU.TANH R211, R64 ;  /* 0x0000004000d37308 */ /* 0x000fe20000002400 */
[-C--:B---3--:R-:W-:Y:S01]  /*fe90*/  FFMA.FTZ R33, R0, -R132.reuse, R137 ;  /* 0x8000008400217223 */ /* 0x088fe20000010089 */
[----:B------:R-:W-:Y:S04]  /*fea0*/  STL [R1+0x14], R15 ;  /* 0x0000140f01007387 */ /* 0x000fe80000100800 */
[----:B------:R2:W5:Y:S04]  /*feb0*/  LDL.LU R137, [R1+0x58] ;  /* 0x0000580001897983 */ /* 0x0005680000300800 */
[----:B------:R-:W3:Y:S01]  /*fec0*/  MUFU.TANH R81, R81 ;  /* 0x0000005100517308 */ /* 0x000ee20000002400 */
[-C--:B-1----:R-:W-:Y:S01]  /*fed0*/  FFMA.FTZ R19, R3, -R132.reuse, R82 ;  /* 0x8000008403137223 */ /* 0x082fe20000010052 */
[C---:B------:R-:W-:Y:S02]  /*fee0*/  IADD3 R3, PT, PT, R12.reuse, -0x49, RZ ;  /* 0xffffffb70c037810 */ /* 0x040fe40007ffe0ff */
[----:B------:R-:W-:Y:S02]  /*fef0*/  MOV R82, R61 ;  /* 0x0000003d00527202 */ /* 0x000fe40000000f00 */
[----:B------:R-:W-:Y:S04]  /*ff00*/  IABS R3, R3 ;  /* 0x0000000300037213 */ /* 0x000fe80000000000 */
[----:B------:R-:W1:Y:S01]  /*ff10*/  MUFU.TANH R87, R87 ;  /* 0x0000005700577308 */ /* 0x000e620000002400 */
[----:B------:R-:W-:Y:S09]  /*ff20*/  I2FP.F32.S32 R3, R3 ;  /* 0x0000000300037245 */ /* 0x000ff20000201400 */
[----:B------:R-:W4:Y:S01]  /*ff30*/  MUFU.TANH R80, R80 ;  /* 0x0000005000507308 */ /* 0x000f220000002400 */
[CC--:B---3--:R-:W-:Y:S09]  /*ff40*/  FFMA.FTZ R81, R3.reuse, -R132.reuse, R81 ;  /* 0x8000008403517223 */ /* 0x0c8ff20000010051 */
[----:B------:R-:W3:Y:S01]  /*ff50*/  MUFU.TANH R86, R86 ;  /* 0x0000005600567308 */ /* 0x000ee20000002400 */
[-C--:B-1----:R-:W-:Y:S01]  /*ff60*/  FFMA.FTZ R64, R3, -R132.reuse, R87 ;  /* 0x8000008403407223 */ /* 0x082fe20000010057 */
[----:B------:R-:W-:Y:S01]  /*ff70*/  IADD3 R3, PT, PT, R12, -0x10, RZ ;  /* 0xfffffff00c037810 */ /* 0x000fe20007ffe0ff */
[----:B------:R-:W-:Y:S03]  /*ff80*/  IMAD.MOV.U32 R87, RZ, RZ, R226 ;  /* 0x000000ffff577224 */ /* 0x000fe600078e00e2 */
[----:B------:R-:W-:Y:S04]  /*ff90*/  IABS R3, R3 ;  /* 0x0000000300037213 */ /* 0x000fe80000000000 */
[----:B------:R-:W1:Y:S01]  /*ffa0*/  MUFU.TANH R23, R23 ;  /* 0x0000001700177308 */ /* 0x000e620000002400 */
[CC--:B----4-:R-:W-:Y:S01]  /*ffb0*/  FFMA.FTZ R80, R4.reuse, -R132.reuse, R80 ;  /* 0x8000008404507223 */ /* 0x0d0fe20000010050 */
[----:B------:R-:W-:Y:S05]  /*ffc0*/  I2FP.F32.S32 R3, R3 ;  /* 0x0000000300037245 */ /* 0x000fea0000201400 */
[CC--:B------:R-:W-:Y:S03]  /*ffd0*/  FFMA.FTZ R62, R3.reuse, -R132.reuse, R20 ;  /* 0x80000084033e7223 */ /* 0x0c0fe60000010014 */
[----:B------:R4:W-:Y:S01]  /*ffe0*/  MUFU.TANH R206, R50 ;  /* 0x0000003200ce7308 */ /* 0x0009e20000002400 */
[----:B---3--:R-:W-:Y:S01]  /*fff0*/  FFMA.FTZ R204, R4, -R132, R86 ;  /* 0x8000008404cc7223 */ /* 0x008fe20000010056 */
[----:B------:R-:W-:Y:S02]  /*10000*/  IADD3 R4, PT, PT, R12, -0x50, RZ ;  /* 0xffffffb00c047810 */ /* 0x000fe40007ffe0ff */
[----:B------:R-:W-:Y:S02]  /*10010*/  MOV R86, R63 ;  /* 0x0000003f00567202 */ /* 0x000fe40000000f00 */
[----:B------:R-:W-:Y:S04]  /*10020*/  IABS R4, R4 ;  /* 0x0000000400047213 */ /* 0x000fe80000000000 */
[----:B------:R-:W3:Y:S01]  /*10030*/  MUFU.TANH R77, R77 ;  /* 0x0000004d004d7308 */ /* 0x000ee20000002400 */
[C---:B-1----:R-:W-:Y:S01]  /*10040*/  FFMA.FTZ R59, R0.reuse, -R132, R23 ;  /* 0x80000084003b7223 */ /* 0x042fe20000010017 */
[----:B------:R-:W-:Y:S01]  /*10050*/  MOV R23, R90 ;  /* 0x0000005a00177202 */ /* 0x000fe20000000f00 */
[----:B------:R-:W-:Y:S01]  /*10060*/  IMAD.MOV.U32 R90, RZ, RZ, R22 ;  /* 0x000000ffff5a7224 */ /* 0x000fe200078e0016 */
[----:B------:R-:W-:Y:S06]  /*10070*/  MOV R22, R87 ;  /* 0x0000005700167202 */ /* 0x000fec0000000f00 */
[----:B------:R-:W1:Y:S01]  /*10080*/  MUFU.TANH R91, R91 ;  /* 0x0000005b005b7308 */ /* 0x000e620000002400 */
[CC--:B----4-:R-:W-:Y:S09]  /*10090*/  FFMA.FTZ R50, R3.reuse, -R132.reuse, R252 ;  /* 0x8000008403327223 */ /* 0x0d0ff200000100fc */
[----:B------:R-:W4:Y:S01]  /*100a0*/  MUFU.TANH R88, R88 ;  /* 0x0000005800587308 */ /* 0x000f220000002400 */
[CC--:B---3--:R-:W-:Y:S09]  /*100b0*/  FFMA.FTZ R246, R0.reuse, -R132.reuse, R77 ;  /* 0x8000008400f67223 */ /* 0x0c8ff2000001004d */
[----:B------:R-:W3:Y:S01]  /*100c0*/  MUFU.TANH R94, R94 ;  /* 0x0000005e005e7308 */ /* 0x000ee20000002400 */
[----:B-1----:R-:W-:Y:S01]  /*100d0*/  FFMA.FTZ R18, R0, -R132, R91 ;  /* 0x8000008400127223 */ /* 0x002fe2000001005b */
[----:B------:R-:W-:Y:S02]  /*100e0*/  I2FP.F32.S32 R0, R5 ;  /* 0x0000000500007245 */ /* 0x000fe40000201400 */
[----:B------:R-:W-:Y:S02]  /*100f0*/  MOV R91, R80 ;  /* 0x00000050005b7202 */ /* 0x000fe40000000f00 */
[----:B------:R-:W-:Y:S01]  /*10100*/  MOV R80, R60 ;  /* 0x0000003c00507202 */ /* 0x000fe20000000f00 */
[CC--:B------:R-:W-:Y:S03]  /*10110*/  FFMA.FTZ R56, R0.reuse, -R132.reuse, R232 ;  /* 0x8000008400387223 */ /* 0x0c0fe600000100e8 */
[----:B------:R-:W1:Y:S01]  /*10120*/  MUFU.TANH R89, R89 ;  /* 0x0000005900597308 */ /* 0x000e620000002400 */
[CC--:B----4-:R-:W-:Y:S01]  /*10130*/  FFMA.FTZ R244, R3.reuse, -R132.reuse, R88 ;  /* 0x8000008403f47223 */ /* 0x0d0fe20000010058 */
[----:B------:R-:W-:Y:S01]  /*10140*/  IMAD.MOV.U32 R88, RZ, RZ, R81 ;  /* 0x000000ffff587224 */ /* 0x000fe200078e0051 */
[----:B------:R-:W-:Y:S02]  /*10150*/  MOV R81, R31 ;  /* 0x0000001f00517202 */ /* 0x000fe40000000f00 */
[----:B------:R-:W-:Y:S02]  /*10160*/  MOV R232, 0x40 ;  /* 0x0000004000e87802 */ /* 0x000fe40000000f00 */
[----:B------:R-:W-:Y:S03]  /*10170*/  MOV R87, R81 ;  /* 0x0000005100577202 */ /* 0x000fe60000000f00 */
[----:B------:R-:W4:Y:S01]  /*10180*/  MUFU.TANH R95, R95 ;  /* 0x0000005f005f7308 */ /* 0x000f220000002400 */
[----:B---3--:R-:W-:Y:S01]  /*10190*/  FFMA.FTZ R13, R3, -R132, R94 ;  /* 0x80000084030d7223 */ /* 0x008fe2000001005e */
[----:B------:R-:W-:Y:S01]  /*101a0*/  I2FP.F32.S32 R3, R4 ;  /* 0x0000000400037245 */ /* 0x000fe20000201400 */
[CC--:B------:R-:W-:Y:S01]  /*101b0*/  FFMA.FTZ R94, R0.reuse, -R132.reuse, R21 ;  /* 0x80000084005e7223 */ /* 0x0c0fe20000010015 */
[----:B------:R-:W3:Y:S01]  /*101c0*/  LDSM.16.M88.4 R4, [R2+0x7800] ;  /* 0x007800000204783b */ /* 0x000ee20000000200 */
[----:B------:R-:W-:Y:S05]  /*101d0*/  DEPBAR.LE SB0, 0x0 ;  /* 0x000080000000791a */ /* 0x000fea0000000000 */
[----:B------:R-:W2:Y:S01]  /*101e0*/  MUFU.TANH R84, R84 ;  /* 0x0000005400547308 */ /* 0x000ea20000002400 */
[C---:B-1----:R-:W-:Y:S01]  /*101f0*/  FFMA.FTZ R243, R0.reuse, -R132, R89 ;  /* 0x8000008400f37223 */ /* 0x042fe20000010059 */
[----:B------:R-:W-:Y:S01]  /*10200*/  MOV R81, R80 ;  /* 0x0000005000517202 */ /* 0x000fe20000000f00 */
[----:B------:R1:W-:Y:S01]  /*10210*/  STL [R1+0x10], R13 ;  /* 0x0000100d01007387 */ /* 0x0003e20000100800 */
[----:B------:R-:W-:Y:S02]  /*10220*/  MOV R80, R82 ;  /* 0x0000005200507202 */ /* 0x000fe40000000f00 */
[----:B------:R-:W-:Y:S04]  /*10230*/  MOV R82, R28 ;  /* 0x0000001c00527202 */ /* 0x000fe80000000f00 */
[----:B------:R-:W1:Y:S01]  /*10240*/  MUFU.TANH R98, R98 ;  /* 0x0000006200627308 */ /* 0x000e620000002400 */
[----:B------:R-:W-:Y:S01]  /*10250*/  BAR.SYNC.DEFER_BLOCKING 0x0 ;  /* 0x0000000000007b1d */ /* 0x000fe20000010000 */
[----:B----4-:R-:W-:Y:S01]  /*10260*/  FFMA.FTZ R77, R0, -R132, R95 ;  /* 0x80000084004d7223 */ /* 0x010fe2000001005f */
[C---:B------:R-:W-:Y:S02]  /*10270*/  IADD3 R0, PT, PT, R12.reuse, -0x51, RZ ;  /* 0xffffffaf0c007810 */ /* 0x040fe40007ffe0ff */
[----:B------:R-:W-:Y:S02]  /*10280*/  MOV R95, R90 ;  /* 0x0000005a005f7202 */ /* 0x000fe40000000f00 */
[----:B------:R-:W-:Y:S03]  /*10290*/  IABS R0, R0 ;  /* 0x0000000000007213 */ /* 0x000fe60000000000 */
[----:B------:R-:W4:Y:S01]  /*102a0*/  MUFU.TANH R85, R85 ;  /* 0x0000005500557308 */ /* 0x000f220000002400 */
[C---:B--2---:R-:W-:Y:S01]  /*102b0*/  FFMA.FTZ R251, R3.reuse, -R132, R84 ;  /* 0x8000008403fb7223 */ /* 0x044fe20000010054 */
[----:B------:R-:W-:Y:S02]  /*102c0*/  MOV R84, R80 ;  /* 0x0000005000547202 */ /* 0x000fe40000000f00 */
[----:B------:R-:W-:Y:S02]  /*102d0*/  I2FP.F32.S32 R0, R0 ;  /* 0x0000000000007245 */ /* 0x000fe40000201400 */
[----:B------:R-:W-:Y:S04]  /*102e0*/  MOV R80, R69 ;  /* 0x0000004500507202 */ /* 0x000fe80000000f00 */
[----:B------:R-:W2:Y:S01]  /*102f0*/  MUFU.TANH R99, R99 ;  /* 0x0000006300637308 */ /* 0x000ea20000002400 */
[----:B-1----:R-:W-:Y:S01]  /*10300*/  FFMA.FTZ R65, R3, -R132, R98 ;  /* 0x8000008403417223 */ /* 0x002fe20000010062 */
[----:B------:R-:W-:Y:S01]  /*10310*/  VIADD R3, R12, 0xffffffa8 ;  /* 0xffffffa80c037836 */ /* 0x000fe20000000000 */
[----:B------:R-:W-:Y:S02]  /*10320*/  MOV R69, R72 ;  /* 0x0000004800457202 */ /* 0x000fe40000000f00 */
[----:B------:R-:W-:Y:S02]  /*10330*/  MOV R89, R18 ;  /* 0x0000001200597202 */ /* 0x000fe40000000f00 */
[----:B------:R-:W-:Y:S03]  /*10340*/  IABS R3, R3 ;  /* 0x0000000300037213 */ /* 0x000fe60000000000 */
[----:B------:R-:W1:Y:S01]  /*10350*/  MUFU.TANH R96, R96 ;  /* 0x0000006000607308 */ /* 0x000e620000002400 */
[C---:B----4-:R-:W-:Y:S01]  /*10360*/  FFMA.FTZ R245, R0.reuse, -R132, R85 ;  /* 0x8000008400f57223 */ /* 0x050fe20000010055 */
[----:B------:R-:W-:Y:S01]  /*10370*/  MOV R85, R82 ;  /* 0x0000005200557202 */ /* 0x000fe20000000f00 */
[-C--:B---3--:R-:W-:Y:S07]  /*10380*/  HMMA.16816.F32.BF16 R116, R212, R4.reuse, R116 ;  /* 0x00000004d474723c */ /* 0x088fee0000041874 */
[----:B------:R-:W3:Y:S01]  /*10390*/  MUFU.TANH R102, R102 ;  /* 0x0000006600667308 */ /* 0x000ee20000002400 */
[----:B--2---:R-:W-:Y:S01]  /*103a0*/  FFMA.FTZ R252, R0, -R132, R99 ;  /* 0x8000008400fc7223 */ /* 0x004fe20000010063 */
[----:B------:R-:W-:Y:S01]  /*103b0*/  MOV R0, R8 ;  /* 0x0000000800007202 */ /* 0x000fe20000000f00 */
[C---:B------:R-:W-:Y:S04]  /*103c0*/  HMMA.16816.F32.BF16 R120, R216.reuse, R4, R120 ;  /* 0x00000004d878723c */ /* 0x040fe80000041878 */
[----:B------:R-:W-:Y:S03]  /*103d0*/  I2FP.F32.S32 R0, R0 ;  /* 0x0000000000007245 */ /* 0x000fe60000201400 */
[----:B------:R-:W2:Y:S01]  /*103e0*/  MUFU.TANH R97, R97 ;  /* 0x0000006100617308 */ /* 0x000ea20000002400 */
[----:B------:R-:W-:Y:S02]  /*103f0*/  I2FP.F32.S32 R2, R3 ;  /* 0x0000000300027245 */ /* 0x000fe40000201400 */
[----:B------:R-:W-:Y:S01]  /*10400*/  IADD3 R3, PT, PT, R12, -0x18, RZ ;  /* 0xffffffe80c037810 */ /* 0x000fe20007ffe0ff */
[-C--:B------:R-:W-:Y:S03]  /*10410*/  HMMA.16816.F32.BF16 R124, R216, R6.reuse, R124 ;  /* 0x00000006d87c723c */ /* 0x080fe6000004187c */
[----:B------:R-:W-:Y:S03]  /*10420*/  IABS R3, R3 ;  /* 0x0000000300037213 */ /* 0x000fe60000000000 */
[----:B------:R-:W4:Y:S01]  /*10430*/  MUFU.TANH R103, R103 ;  /* 0x0000006700677308 */ /* 0x000f220000002400 */
[CC--:B-1----:R-:W-:Y:S01]  /*10440*/  FFMA.FTZ R240, R2.reuse, -R132.reuse, R96 ;  /* 0x8000008402f07223 */ /* 0x0c2fe20000010060 */
[----:B---3--:R-:W-:Y:S01]  /*10450*/  FFMA.FTZ R250, R2, -R132, R102 ;  /* 0x8000008402fa7223 */ /* 0x008fe20000010066 */
[----:B------:R-:W-:Y:S01]  /*10460*/  IADD3 R2, PT, PT, R12, -0x19, RZ ;  /* 0xffffffe70c027810 */ /* 0x000fe20007ffe0ff */
[----:B------:R-:W-:Y:S01]  /*10470*/  FMUL.FTZ R118, R118, UR6 ;  /* 0x0000000676767c20 */ /* 0x000fe20008410000 */
[----:B------:R-:W-:Y:S01]  /*10480*/  IADD3 R8, PT, PT, R12, -0x21, RZ ;  /* 0xffffffdf0c087810 */ /* 0x000fe20007ffe0ff */
[----:B------:R-:W-:Y:S01]  /*10490*/  FMUL.FTZ R73, R122, UR6 ;  /* 0x000000067a497c20 */ /* 0x000fe20008410000 */
[----:B------:R-:W-:Y:S03]  /*104a0*/  IABS R2, R2 ;  /* 0x0000000200027213 */ /* 0x000fe60000000000 */
[----:B------:R-:W1:Y:S01]  /*104b0*/  MUFU.TANH R93, R93 ;  /* 0x0000005d005d7308 */ /* 0x000e620000002400 */
[----:B--2---:R-:W-:Y:S01]  /*104c0*/  FFMA.FTZ R238, R0, -R132, R97 ;  /* 0x8000008400ee7223 */ /* 0x004fe20000010061 */
[----:B------:R-:W-:Y:S01]  /*104d0*/  IADD3 R4, PT, PT, R12, -0x60, RZ ;  /* 0xffffffa00c047810 */ /* 0x000fe20007ffe0ff */
[----:B------:R-:W-:Y:S01]  /*104e0*/  FMUL.FTZ R75, R123, UR6 ;  /* 0x000000067b4b7c20 */ /* 0x000fe20008410000 */
[----:B------:R-:W-:Y:S01]  /*104f0*/  I2FP.F32.S32 R2, R2 ;  /* 0x0000000200027245 */ /* 0x000fe20000201400 */
[----:B------:R-:W-:Y:S05]  /*10500*/  HMMA.16816.F32.BF16 R128, R212, R6, R128 ;  /* 0x00000006d480723c */ /* 0x000fea0000041880 */
[----:B------:R-:W2:Y:S01]  /*10510*/  MUFU.TANH R107, R107 ;  /* 0x0000006b006b7308 */ /* 0x000ea20000002400 */
[-C--:B----4-:R-:W-:Y:S01]  /*10520*/  FFMA.FTZ R247, R0, -R132.reuse, R103 ;  /* 0x8000008400f77223 */ /* 0x090fe20000010067 */
[----:B------:R-:W-:Y:S01]  /*10530*/  MOV R0, R3 ;  /* 0x0000000300007202 */ /* 0x000fe20000000f00 */
[----:B------:R-:W-:Y:S02]  /*10540*/  VIADD R3, R12, 0xffffffe0 ;  /* 0xffffffe00c037836 */ /* 0x000fe40000000000 */
[CC--:B------:R-:W-:Y:S01]  /*10550*/  FFMA.FTZ R61, R2.reuse, -R132.reuse, R25 ;  /* 0x80000084023d7223 */ /* 0x0c0fe20000010019 */
[----:B------:R-:W-:Y:S01]  /*10560*/  FFMA.FTZ R207, R2, -R132, R207 ;  /* 0x8000008402cf7223 */ /* 0x000fe200000100cf */
[----:B------:R-:W-:Y:S01]  /*10570*/  I2FP.F32.S32 R0, R0 ;  /* 0x0000000000007245 */ /* 0x000fe20000201400 */
[----:B------:R-:W-:Y:S02]  /*10580*/  FMUL.FTZ R120, R120, UR6 ;  /* 0x0000000678787c20 */ /* 0x000fe40008410000 */
[----:B------:R-:W3:Y:S01]  /*10590*/  MUFU.TANH R32, R32 ;  /* 0x0000002000207308 */ /* 0x000ee20000002400 */
[----:B------:R-:W-:Y:S01]  /*105a0*/  IABS R3, R3 ;  /* 0x0000000300037213 */ /* 0x000fe20000000000 */
[-C--:B-1----:R-:W-:Y:S01]  /*105b0*/  FFMA.FTZ R226, R2, -R132.reuse, R93 ;  /* 0x8000008402e27223 */ /* 0x082fe2000001005d */
[-C--:B------:R-:W-:Y:S01]  /*105c0*/  FFMA.FTZ R208, R0, -R132.reuse, R208 ;  /* 0x8000008400d07223 */ /* 0x080fe200000100d0 */
[----:B------:R-:W-:Y:S01]  /*105d0*/  FMUL.FTZ R125, R125, UR6 ;  /* 0x000000067d7d7c20 */ /* 0x000fe20008410000 */
[----:B------:R-:W-:Y:S01]  /*105e0*/  FMUL.FTZ R126, R126, UR6 ;  /* 0x000000067e7e7c20 */ /* 0x000fe20008410000 */
[----:B------:R-:W-:Y:S01]  /*105f0*/  FMUL.FTZ R121, R121, UR6 ;  /* 0x0000000679797c20 */ /* 0x000fe20008410000 */
[----:B------:R-:W-:Y:S03]  /*10600*/  FMUL.FTZ R127, R127, UR6 ;  /* 0x000000067f7f7c20 */ /* 0x000fe60008410000 */
[----:B------:R-:W1:Y:S01]  /*10610*/  MUFU.TANH R92, R92 ;  /* 0x0000005c005c7308 */ /* 0x000e620000002400 */
[-C--:B--2---:R-:W-:Y:S01]  /*10620*/  FFMA.FTZ R20, R2, -R132.reuse, R107 ;  /* 0x8000008402147223 */ /* 0x084fe2000001006b */
[----:B------:R-:W-:Y:S01]  /*10630*/  I2FP.F32.S32 R2, R3 ;  /* 0x0000000300027245 */ /* 0x000fe20000201400 */
[----:B------:R-:W-:Y:S01]  /*10640*/  FMUL.FTZ R7, R128, UR6 ;  /* 0x0000000680077c20 */ /* 0x000fe20008410000 */
[C---:B------:R-:W-:Y:S01]  /*10650*/  IADD3 R3, PT, PT, R12.reuse, -0x61, RZ ;  /* 0xffffff9f0c037810 */ /* 0x040fe20007ffe0ff */
[----:B------:R-:W-:Y:S01]  /*10660*/  IMAD.MOV.U32 R93, RZ, RZ, R22 ;  /* 0x000000ffff5d7224 */ /* 0x000fe200078e0016 */
[----:B------:R-:W-:Y:S01]  /*10670*/  IADD3 R5, PT, PT, R12, -0x30, RZ ;  /* 0xffffffd00c057810 */ /* 0x000fe20007ffe0ff */
[-C--:B------:R-:W-:Y:S03]  /*10680*/  FFMA.FTZ R102, R2, -R132.reuse, R26 ;  /* 0x8000008402667223 */ /* 0x080fe6000001001a */
[----:B------:R-:W2:Y:S01]  /*10690*/  MUFU.TANH R106, R106 ;  /* 0x0000006a006a7308 */ /* 0x000ea20000002400 */
[-C--:B---3--:R-:W-:Y:S01]  /*106a0*/  FFMA.FTZ R60, R0, -R132.reuse, R32 ;  /* 0x80000084003c7223 */ /* 0x088fe20000010020 */
[----:B------:R-:W-:Y:S01]  /*106b0*/  FFMA.FTZ R206, R2, -R132, R206 ;  /* 0x8000008402ce7223 */ /* 0x000fe200000100ce */
[----:B------:R-:W-:Y:S01]  /*106c0*/  IADD3 R6, PT, PT, R12, -0x31, RZ ;  /* 0xffffffcf0c067810 */ /* 0x000fe20007ffe0ff */
[----:B------:R-:W-:Y:S01]  /*106d0*/  FMUL.FTZ R116, R116, UR6 ;  /* 0x0000000674747c20 */ /* 0x000fe20008410000 */
[----:B------:R-:W-:Y:S01]  /*106e0*/  MOV R82, R74 ;  /* 0x0000004a00527202 */ /* 0x000fe20000000f00 */
[----:B------:R-:W-:Y:S01]  /*106f0*/  FMUL.FTZ R117, R117, UR6 ;  /* 0x0000000675757c20 */ /* 0x000fe20008410000 */
[----:B------:R-:W-:Y:S03]  /*10700*/  IABS R6, R6 ;  /* 0x0000000600067213 */ /* 0x000fe60000000000 */
[----:B------:R-:W3:Y:S01]  /*10710*/  MUFU.TANH R104, R104 ;  /* 0x0000006800687308 */ /* 0x000ee20000002400 */
[C---:B-1----:R-:W-:Y:S01]  /*10720*/  FFMA.FTZ R227, R0.reuse, -R132, R92 ;  /* 0x8000008400e37223 */ /* 0x042fe2000001005c */
[----:B------:R-:W-:Y:S01]  /*10730*/  MOV R128, R30 ;  /* 0x0000001e00807202 */ /* 0x000fe20000000f00 */
[----:B------:R-:W-:Y:S01]  /*10740*/  FMUL.FTZ R31, R119, UR6 ;  /* 0x00000006771f7c20 */ /* 0x000fe20008410000 */
[----:B------:R-:W-:Y:S01]  /*10750*/  FMUL.FTZ R30, R129, UR6 ;  /* 0x00000006811e7c20 */ /* 0x000fe20008410000 */
[----:B------:R-:W-:Y:S01]  /*10760*/  FMUL.FTZ R28, R131, UR6 ;  /* 0x00000006831c7c20 */ /* 0x000fe20008410000 */
[----:B------:R-:W-:Y:S04]  /*10770*/  IMAD.MOV.U32 R131, RZ, RZ, R88 ;  /* 0x000000ffff837224 */ /* 0x000fe800078e0058 */
[----:B------:R-:W1:Y:S01]  /*10780*/  MUFU.TANH R110, R110 ;  /* 0x0000006e006e7308 */ /* 0x000e620000002400 */
[----:B--2---:R-:W-:Y:S01]  /*10790*/  FFMA.FTZ R9, R0, -R132, R106 ;  /* 0x8000008400097223 */ /* 0x004fe2000001006a */
[----:B------:R-:W-:Y:S04]  /*107a0*/  IABS R0, R8 ;  /* 0x0000000800007213 */ /* 0x000fe80000000000 */
[----:B------:R2:W-:Y:S01]  /*107b0*/  STL [R1+0x18], R9 ;  /* 0x0000180901007387 */ /* 0x0005e20000100800 */
[----:B------:R-:W-:Y:S03]  /*107c0*/  I2FP.F32.S32 R0, R0 ;  /* 0x0000000000007245 */ /* 0x000fe60000201400 */
[----:B------:R-:W4:Y:S01]  /*107d0*/  MUFU.TANH R105, R105 ;  /* 0x0000006900697308 */ /* 0x000f220000002400 */
[-C--:B---3--:R-:W-:Y:S01]  /*107e0*/  FFMA.FTZ R222, R2, -R132.reuse, R104 ;  /* 0x8000008402de7223 */ /* 0x088fe20000010068 */
[CC--:B------:R-:W-:Y:S01]  /*107f0*/  FFMA.FTZ R98, R0.reuse, -R132.reuse, R27 ;  /* 0x8000008400627223 */ /* 0x0c0fe2000001001b */
[-C--:B------:R-:W-:Y:S07]  /*10800*/  FFMA.FTZ R205, R0, -R132.reuse, R205 ;  /* 0x8000008400cd7223 */ /* 0x080fee00000100cd */
[----:B------:R-:W3:Y:S01]  /*10810*/  MUFU.TANH R111, R111 ;  /* 0x0000006f006f7308 */ /* 0x000ee20000002400 */
[----:B-1----:R-:W-:Y:S01]  /*10820*/  FFMA.FTZ R16, R2, -R132, R110 ;  /* 0x8000008402107223 */ /* 0x002fe2000001006e */
[----:B------:R-:W-:Y:S02]  /*10830*/  IABS R2, R4 ;  /* 0x0000000400027213 */ /* 0x000fe40000000000 */
[----:B------:R-:W-:Y:S02]  /*10840*/  IADD3 R4, PT, PT, R12, -0x29, RZ ;  /* 0xffffffd70c047810 */ /* 0x000fe40007ffe0ff */
[----:B------:R-:W-:Y:S04]  /*10850*/  I2FP.F32.S32 R2, R2 ;  /* 0x0000000200027245 */ /* 0x000fe80000201400 */
[----:B------:R-:W1:Y:S01]  /*10860*/  MUFU.TANH R100, R100 ;  /* 0x0000006400647308 */ /* 0x000e620000002400 */
[CC--:B----4-:R-:W-:Y:S09]  /*10870*/  FFMA.FTZ R105, R0.reuse, -R132.reuse, R105 ;  /* 0x8000008400697223 */ /* 0x0d0ff20000010069 */
[----:B------:R-:W4:Y:S01]  /*10880*/  MUFU.TANH R114, R114 ;  /* 0x0000007200727308 */ /* 0x000f220000002400 */
[----:B---3--:R-:W-:Y:S01]  /*10890*/  FFMA.FTZ R63, R0, -R132, R111 ;  /* 0x80000084003f7223 */ /* 0x008fe2000001006f */
[----:B------:R-:W-:Y:S02]  /*108a0*/  IABS R0, R3 ;  /* 0x0000000300007213 */ /* 0x000fe40000000000 */
[----:B------:R-:W-:Y:S02]  /*108b0*/  IADD3 R3, PT, PT, R12, -0x68, RZ ;  /* 0xffffff980c037810 */ /* 0x000fe40007ffe0ff */
[----:B------:R-:W-:Y:S04]  /*108c0*/  I2FP.F32.S32 R0, R0 ;  /* 0x0000000000007245 */ /* 0x000fe80000201400 */
[----:B------:R-:W3:Y:S01]  /*108d0*/  MUFU.TANH R101, R101 ;  /* 0x0000006500657308 */ /* 0x000ee20000002400 */
[CC--:B-1----:R-:W-:Y:S09]  /*108e0*/  FFMA.FTZ R217, R2.reuse, -R132.reuse, R100 ;  /* 0x8000008402d97223 */ /* 0x0c2ff20000010064 */
[----:B------:R-:W1:Y:S01]  /*108f0*/  MUFU.TANH R115, R115 ;  /* 0x0000007300737308 */ /* 0x000e620000002400 */
[-C--:B----4-:R-:W-:Y:S01]  /*10900*/  FFMA.FTZ R114, R2, -R132.reuse, R114 ;  /* 0x8000008402727223 */ /* 0x090fe20000010072 */
[----:B------:R-:W-:Y:S02]  /*10910*/  IABS R2, R3 ;  /* 0x0000000300027213 */ /* 0x000fe40000000000 */
[----:B------:R-:W-:Y:S06]  /*10920*/  IADD3 R3, PT, PT, R12, -0x28, RZ ;  /* 0xffffffd80c037810 */ /* 0x000fec0007ffe0ff */
[----:B------:R-:W4:Y:S01]  /*10930*/  MUFU.TANH R112, R112 ;  /* 0x0000007000707308 */ /* 0x000f220000002400 */
[CC--:B---3--:R-:W-:Y:S09]  /*10940*/  FFMA.FTZ R101, R0.reuse, -R132.reuse, R101 ;  /* 0x8000008400657223 */ /* 0x0c8ff20000010065 */
[----:B------:R-:W3:Y:S01]  /*10950*/  MUFU.TANH R118, R118 ;  /* 0x0000007600767308 */ /* 0x000ee20000002400 */
[----:B-1----:R-:W-:Y:S01]  /*10960*/  FFMA.FTZ R115, R0, -R132, R115 ;  /* 0x8000008400737223 */ /* 0x002fe20000010073 */
[----:B------:R-:W-:Y:S01]  /*10970*/  IMAD.MOV.U32 R0, RZ, RZ, R2 ;  /* 0x000000ffff007224 */ /* 0x000fe200078e0002 */
[----:B------:R-:W-:Y:S02]  /*10980*/  IABS R2, R3 ;  /* 0x0000000300027213 */ /* 0x000fe40000000000 */
[----:B------:R-:W-:Y:S02]  /*10990*/  IABS R3, R4 ;  /* 0x0000000400037213 */ /* 0x000fe40000000000 */
[----:B------:R-:W-:Y:S03]  /*109a0*/  I2FP.F32.S32 R0, R0 ;  /* 0x0000000000007245 */ /* 0x000fe60000201400 */
[----:B------:R-:W1:Y:S01]  /*109b0*/  MUFU.TANH R108, R108 ;  /* 0x0000006c006c7308 */ /* 0x000e620000002400 */
[----:B------:R-:W-:Y:S02]  /*109c0*/  IADD3 R4, PT, PT, R12, -0x38, RZ ;  /* 0xffffffc80c047810 */ /* 0x000fe40007ffe0ff */
[----:B------:R-:W-:Y:S01]  /*109d0*/  I2FP.F32.S32 R2, R2 ;  /* 0x0000000200027245 */ /* 0x000fe20000201400 */
[C---:B----4-:R-:W-:Y:S01]  /*109e0*/  FFMA.FTZ R112, R0.reuse, -R132, R112 ;  /* 0x8000008400707223 */ /* 0x050fe20000010070 */
[----:B------:R-:W-:Y:S05]  /*109f0*/  IABS R4, R4 ;  /* 0x0000000400047213 */ /* 0x000fea0000000000 */
[----:B------:R-:W4:Y:S01]  /*10a00*/  MUFU.TANH R73, R73 ;  /* 0x0000004900497308 */ /* 0x000f220000002400 */
[-C--:B---3--:R-:W-:Y:S01]  /*10a10*/  FFMA.FTZ R118, R0, -R132.reuse, R118 ;  /* 0x8000008400767223 */ /* 0x088fe20000010076 */
[----:B------:R-:W-:Y:S01]  /*10a20*/  MOV R0, R3 ;  /* 0x0000000300007202 */ /* 0x000fe20000000f00 */
[----:B------:R-:W-:Y:S01]  /*10a30*/  FMUL.FTZ R3, R124, UR6 ;  /* 0x000000067c037c20 */ /* 0x000fe20008410000 */
[CC--:B------:R-:W-:Y:S01]  /*10a40*/  FFMA.FTZ R99, R2.reuse, -R132.reuse, R29 ;  /* 0x8000008402637223 */ /* 0x0c0fe2000001001d */
[----:B------:R-:W-:Y:S01]  /*10a50*/  FFMA.FTZ R209, R2, -R132, R209 ;  /* 0x8000008402d17223 */ /* 0x000fe200000100d1 */
[----:B------:R-:W-:Y:S01]  /*10a60*/  I2FP.F32.S32 R0, R0 ;  /* 0x0000000000007245 */ /* 0x000fe20000201400 */
[----:B------:R-:W-:Y:S03]  /*10a70*/  FMUL.FTZ R29, R130, UR6 ;  /* 0x00000006821d7c20 */ /* 0x000fe60008410000 */
[----:B------:R-:W3:Y:S01]  /*10a80*/  MUFU.TANH R55, R55 ;  /* 0x0000003700377308 */ /* 0x000ee20000002400 */
[-C--:B-1----:R-:W-:Y:S01]  /*10a90*/  FFMA.FTZ R108, R2, -R132.reuse, R108 ;  /* 0x80000084026c7223 */ /* 0x082fe2000001006c */
[-C--:B------:R-:W-:Y:S02]  /*10aa0*/  FFMA.FTZ R100, R0, -R132.reuse, R234 ;  /* 0x8000008400647223 */ /* 0x080fe400000100ea */
[----:B------:R-:W1:Y:S06]  /*10ab0*/  S2R R234, SR_TID.X ;  /* 0x0000000000ea7919 */ /* 0x000e6c0000002100 */
[----:B------:R-:W2:Y:S01]  /*10ac0*/  MUFU.TANH R109, R109 ;  /* 0x0000006d006d7308 */ /* 0x000ea20000002400 */
[----:B----4-:R-:W-:Y:S01]  /*10ad0*/  FFMA.FTZ R73, R2, -R132, R73 ;  /* 0x8000008402497223 */ /* 0x010fe20000010049 */
[----:B------:R-:W-:Y:S08]  /*10ae0*/  MOV R2, R4 ;  /* 0x0000000400027202 */ /* 0x000ff00000000f00 */
[----:B------:R-:W4:Y:S01]  /*10af0*/  MUFU.TANH R75, R75 ;  /* 0x0000004b004b7308 */ /* 0x000f220000002400 */
[CC--:B---3--:R-:W-:Y:S01]  /*10b00*/  FFMA.FTZ R213, R0.reuse, -R132.reuse, R55 ;  /* 0x8000008400d57223 */ /* 0x0c8fe20000010037 */
[----:B------:R-:W-:Y:S08]  /*10b10*/  MOV R55, R19 ;  /* 0x0000001300377202 */ /* 0x000ff00000000f00 */
[----:B------:R-:W3:Y:S01]  /*10b20*/  MUFU.TANH R3, R3 ;  /* 0x0000000300037308 */ /* 0x000ee20000002400 */
[CC--:B--2---:R-:W-:Y:S09]  /*10b30*/  FFMA.FTZ R109, R0.reuse, -R132.reuse, R109 ;  /* 0x80000084006d7223 */ /* 0x0c4ff2000001006d */
[----:B------:R-:W2:Y:S01]  /*10b40*/  MUFU.TANH R70, R70 ;  /* 0x0000004600467308 */ /* 0x000ea20000002400 */
[----:B----4-:R-:W-:Y:S01]  /*10b50*/  FFMA.FTZ R75, R0, -R132, R75 ;  /* 0x80000084004b7223 */ /* 0x010fe2000001004b */
[----:B------:R-:W-:Y:S02]  /*10b60*/  I2FP.F32.S32 R0, R2 ;  /* 0x0000000200007245 */ /* 0x000fe40000201400 */
[----:B------:R-:W-:Y:S02]  /*10b70*/  IADD3 R2, PT, PT, R12, -0x39, RZ ;  /* 0xffffffc70c027810 */ /* 0x000fe40007ffe0ff */
[----:B-1----:R-:W-:Y:S01]  /*10b80*/  SHF.L.U32 R234, R234, 0x3, RZ ;  /* 0x00000003eaea7819 */ /* 0x002fe200000006ff */
[CC--:B------:R-:W-:Y:S03]  /*10b90*/  FFMA.FTZ R211, R0.reuse, -R132.reuse, R211 ;  /* 0x8000008400d37223 */ /* 0x0c0fe600000100d3 */
[----:B------:R-:W1:Y:S01]  /*10ba0*/  MUFU.TANH R52, R52 ;  /* 0x0000003400347308 */ /* 0x000e620000002400 */
[-C--:B---3--:R-:W-:Y:S01]  /*10bb0*/  FFMA.FTZ R212, R0, -R132.reuse, R3 ;  /* 0x8000008400d47223 */ /* 0x088fe20000010003 */
[----:B------:R-:W-:Y:S08]  /*10bc0*/  LOP3.LUT R234, R234, 0x38, RZ, 0xc0, !PT ;  /* 0x00000038eaea7812 */ /* 0x000ff000078ec0ff */
[----:B------:R-:W3:Y:S01]  /*10bd0*/  MUFU.TANH R66, R66 ;  /* 0x0000004200427308 */ /* 0x000ee20000002400 */
[----:B--2---:R-:W-:Y:S01]  /*10be0*/  FFMA.FTZ R216, R0, -R132, R70 ;  /* 0x8000008400d87223 */ /* 0x004fe20000010046 */
[----:B------:R-:W-:Y:S02]  /*10bf0*/  IABS R0, R2 ;  /* 0x0000000200007213 */ /* 0x000fe40000000000 */
[----:B------:R-:W-:Y:S02]  /*10c00*/  IABS R2, R5 ;  /* 0x0000000500027213 */ /* 0x000fe40000000000 */
[----:B------:R-:W-:Y:S02]  /*10c10*/  IADD3 R5, PT, PT, R12, -0x78, RZ ;  /* 0xffffff880c057810 */ /* 0x000fe40007ffe0ff */
[----:B------:R-:W-:Y:S02]  /*10c20*/  I2FP.F32.S32 R0, R0 ;  /* 0x0000000000007245 */ /* 0x000fe40000201400 */
[----:B------:R-:W2:Y:S01]  /*10c30*/  MUFU.TANH R71, R71 ;  /* 0x0000004700477308 */ /* 0x000ea20000002400 */
[----:B------:R-:W-:Y:S02]  /*10c40*/  I2FP.F32.S32 R2, R2 ;  /* 0x0000000200027245 */ /* 0x000fe40000201400 */
[----:B------:R-:W-:Y:S01]  /*10c50*/  IABS R5, R5 ;  /* 0x0000000500057213 */ /* 0x000fe20000000000 */
[-C--:B------:R-:W-:Y:S02]  /*10c60*/  FFMA.FTZ R210, R0, -R132.reuse, R210 ;  /* 0x8000008400d27223 */ /* 0x080fe400000100d2 */
[CC--:B-1----:R-:W-:Y:S01]  /*10c70*/  FFMA.FTZ R111, R2.reuse, -R132.reuse, R52 ;  /* 0x80000084026f7223 */ /* 0x0c2fe20000010034 */
[----:B------:R-:W-:Y:S03]  /*10c80*/  MOV R52, R83 ;  /* 0x0000005300347202 */ /* 0x000fe60000000f00 */
[----:B------:R-:W1:Y:S01]  /*10c90*/  MUFU.TANH R120, R120 ;  /* 0x0000007800787308 */ /* 0x000e620000002400 */
[-C--:B---3--:R-:W-:Y:S01]  /*10ca0*/  FFMA.FTZ R124, R2, -R132.reuse, R66 ;  /* 0x80000084027c7223 */ /* 0x088fe20000010042 */
[----:B------:R-:W-:Y:S08]  /*10cb0*/  IMAD.MOV.U32 R66, RZ, RZ, R76 ;  /* 0x000000ffff427224 */ /* 0x000ff000078e004c */
[----:B------:R-:W3:Y:S01]  /*10cc0*/  MUFU.TANH R125, R125 ;  /* 0x0000007d007d7308 */ /* 0x000ee20000002400 */
[-C--:B--2---:R-:W-:Y:S09]  /*10cd0*/  FFMA.FTZ R215, R0, -R132.reuse, R71 ;  /* 0x8000008400d77223 */ /* 0x084ff20000010047 */
[----:B------:R2:W4:Y:S01]  /*10ce0*/  MUFU.TANH R4, R126 ;  /* 0x0000007e00047308 */ /* 0x0005220000002400 */
[-C--:B-1----:R-:W-:Y:S09]  /*10cf0*/  FFMA.FTZ R120, R2, -R132.reuse, R120 ;  /* 0x8000008402787223 */ /* 0x082ff20000010078 */
[----:B------:R-:W1:Y:S01]  /*10d00*/  MUFU.TANH R53, R53 ;  /* 0x0000003500357308 */ /* 0x000e620000002400 */
[----:B---3--:R-:W-:Y:S01]  /*10d10*/  FFMA.FTZ R125, R0, -R132, R125 ;  /* 0x80000084007d7223 */ /* 0x008fe2000001007d */
[----:B------:R-:W-:Y:S08]  /*10d20*/  I2FP.F32.S32 R0, R6 ;  /* 0x0000000600007245 */ /* 0x000ff00000201400 */
[----:B------:R-:W3:Y:S01]  /*10d30*/  MUFU.TANH R67, R67 ;  /* 0x0000004300437308 */ /* 0x000ee20000002400 */
[----:B--2---:R-:W-:Y:S01]  /*10d40*/  MOV R126, R91 ;  /* 0x0000005b007e7202 */ /* 0x004fe20000000f00 */
[----:B----4-:R-:W-:Y:S01]  /*10d50*/  FFMA.FTZ R74, R2, -R132, R4 ;  /* 0x80000084024a7223 */ /* 0x010fe20000010004 */
[----:B------:R-:W-:Y:S02]  /*10d60*/  I2FP.F32.S32 R2, R5 ;  /* 0x0000000500027245 */ /* 0x000fe40000201400 */
[----:B------:R-:W-:Y:S02]  /*10d70*/  IADD3 R4, PT, PT, R12, -0x69, RZ ;  /* 0xffffff970c047810 */ /* 0x000fe40007ffe0ff */
[----:B------:R-:W-:Y:S03]  /*10d80*/  MOV R91, R81 ;  /* 0x00000051005b7202 */ /* 0x000fe60000000f00 */
[----:B------:R-:W2:Y:S01]  /*10d90*/  MUFU.TANH R121, R121 ;  /* 0x0000007900797308 */ /* 0x000ea20000002400 */
[----:B------:R-:W-:Y:S01]  /*10da0*/  IABS R4, R4 ;  /* 0x0000000400047213 */ /* 0x000fe20000000000 */
[CC--:B-1----:R-:W-:Y:S01]  /*10db0*/  FFMA.FTZ R122, R0.reuse, -R132.reuse, R53 ;  /* 0x80000084007a7223 */ /* 0x0c2fe20000010035 */
[----:B------:R-:W-:Y:S07]  /*10dc0*/  IMAD.MOV.U32 R81, RZ, RZ, R24 ;  /* 0x000000ffff517224 */ /* 0x000fee00078e0018 */
[----:B------:R1:W4:Y:S01]  /*10dd0*/  MUFU.TANH R3, R127 ;  /* 0x0000007f00037308 */ /* 0x0003220000002400 */
[CC--:B---3--:R-:W-:Y:S01]  /*10de0*/  FFMA.FTZ R123, R0.reuse, -R132.reuse, R67 ;  /* 0x80000084007b7223 */ /* 0x0c8fe20000010043 */
[----:B------:R-:W-:Y:S08]  /*10df0*/  MOV R67, R81 ;  /* 0x0000005100437202 */ /* 0x000ff00000000f00 */
[----:B------:R-:W3:Y:S01]  /*10e00*/  MUFU.TANH R7, R7 ;  /* 0x0000000700077308 */ /* 0x000ee20000002400 */
[CC--:B--2---:R-:W-:Y:S09]  /*10e10*/  FFMA.FTZ R121, R0.reuse, -R132.reuse, R121 ;  /* 0x8000008400797223 */ /* 0x0c4ff20000010079 */
[----:B------:R-:W2:Y:S01]  /*10e20*/  MUFU.TANH R6, R116 ;  /* 0x0000007400067308 */ /* 0x000ea20000002400 */
[----:B-1----:R-:W-:Y:S01]  /*10e30*/  MOV R127, R23 ;  /* 0x00000017007f7202 */ /* 0x002fe20000000f00 */
[----:B----4-:R-:W-:Y:S01]  /*10e40*/  FFMA.FTZ R72, R0, -R132, R3 ;  /* 0x8000008400487223 */ /* 0x010fe20000010003 */
[C---:B------:R-:W-:Y:S02]  /*10e50*/  IADD3 R0, PT, PT, R12.reuse, -0x79, RZ ;  /* 0xffffff870c007810 */ /* 0x040fe40007ffe0ff */
[----:B------:R-:W-:Y:S02]  /*10e60*/  IADD3 R3, PT, PT, R12, -0x70, RZ ;  /* 0xffffff900c037810 */ /* 0x000fe40007ffe0ff */
[----:B------:R-:W-:Y:S03]  /*10e70*/  IABS R0, R0 ;  /* 0x0000000000007213 */ /* 0x000fe60000000000 */
[----:B------:R-:W-:Y:S01]  /*10e80*/  MUFU.TANH R31, R31 ;  /* 0x0000001f001f7308 */ /* 0x000fe20000002400 */
[----:B------:R-:W-:Y:S01]  /*10e90*/  IABS R3, R3 ;  /* 0x0000000300037213 */ /* 0x000fe20000000000 */
[----:B---3--:R-:W-:Y:S01]  /*10ea0*/  FFMA.FTZ R214, R2, -R132, R7 ;  /* 0x8000008402d67223 */ /* 0x008fe20000010007 */
[----:B------:R-:W-:Y:S02]  /*10eb0*/  IADD3 R2, PT, PT, R12, -0x71, RZ ;  /* 0xffffff8f0c027810 */ /* 0x000fe40007ffe0ff */
[----:B------:R-:W-:Y:S02]  /*10ec0*/  I2FP.F32.S32 R32, R0 ;  /* 0x0000000000207245 */ /* 0x000fe40000201400 */
[----:B------:R-:W-:Y:S03]  /*10ed0*/  IABS R2, R2 ;  /* 0x0000000200027213 */ /* 0x000fe60000000000 */
[----:B------:R-:W1:Y:S01]  /*10ee0*/  MUFU.TANH R7, R113 ;  /* 0x0000007100077308 */ /* 0x000e620000002400 */
[----:B------:R-:W-:Y:S02]  /*10ef0*/  I2FP.F32.S32 R25, R3 ;  /* 0x0000000300197245 */ /* 0x000fe40000201400 */
[----:B------:R-:W-:Y:S02]  /*10f00*/  I2FP.F32.S32 R24, R2 ;  /* 0x0000000200187245 */ /* 0x000fe40000201400 */
[----:B------:R-:W-:Y:S01]  /*10f10*/  FMNMX3.FTZ R0, R133, R44, R43, !PT ;  /* 0x0000002c85007276 */ /* 0x000fe2000781002b */
[----:B--2---:R-:W-:Y:S01]  /*10f20*/  FFMA.FTZ R107, R25, -R132, R6 ;  /* 0x80000084196b7223 */ /* 0x004fe20000010006 */
[----:B------:R-:W-:Y:S03]  /*10f30*/  FMNMX3.FTZ R2, R135, R36, R35, !PT ;  /* 0x0000002487027276 */ /* 0x000fe60007810023 */
[----:B------:R-:W-:Y:S01]  /*10f40*/  MUFU.TANH R30, R30 ;  /* 0x0000001e001e7308 */ /* 0x000fe20000002400 */
[----:B------:R-:W-:Y:S02]  /*10f50*/  FMNMX3.FTZ R3, R136, R39, R38, !PT ;  /* 0x0000002788037276 */ /* 0x000fe40007810026 */
[----:B------:R-:W-:Y:S02]  /*10f60*/  I2FP.F32.S32 R23, R4 ;  /* 0x0000000400177245 */ /* 0x000fe40000201400 */
[----:B------:R-:W-:Y:S02]  /*10f70*/  FMNMX3.FTZ R4, R134, R46, R45, !PT ;  /* 0x0000002e86047276 */ /* 0x000fe4000781002d */
[----:B------:R-:W-:Y:S03]  /*10f80*/  FMNMX3.FTZ R5, R0, R42, R41, !PT ;  /* 0x0000002a00057276 */ /* 0x000fe60007810029 */
[----:B------:R-:W-:Y:S01]  /*10f90*/  MUFU.TANH R29, R29 ;  /* 0x0000001d001d7308 */ /* 0x000fe20000002400 */
[----:B------:R-:W-:Y:S01]  /*10fa0*/  FMNMX3.FTZ R2, R2, R34, R33, !PT ;  /* 0x0000002202027276 */ /* 0x000fe20007810021 */
[----:B-1----:R-:W-:Y:S01]  /*10fb0*/  FFMA.FTZ R119, R23, -R132, R7 ;  /* 0x8000008417777223 */ /* 0x002fe20000010007 */
[----:B------:R-:W-:Y:S02]  /*10fc0*/  FMNMX3.FTZ R0, R3, R40, R37, !PT ;  /* 0x0000002803007276 */ /* 0x000fe40007810025 */
[----:B------:R-:W-:Y:S02]  /*10fd0*/  FMNMX3.FTZ R3, R4, R47, R48, !PT ;  /* 0x0000002f04037276 */ /* 0x000fe40007810030 */
[----:B------:R-:W-:Y:S03]  /*10fe0*/  FMNMX3.FTZ R4, R2, R50, R56, !PT ;  /* 0x0000003202047276 */ /* 0x000fe60007810038 */
[----:B------:R-:W-:Y:S01]  /*10ff0*/  MUFU.TANH R28, R28 ;  /* 0x0000001c001c7308 */ /* 0x000fe20000002400 */
        /* <DEDUP_REMOVED lines=18> */
[----:B------:R-:W1:Y:S01]  /*11120*/  MUFU.TANH R5, R117 ;  /* 0x0000007500057308 */ /* 0x000e620000002400 */
[----:B------:R-:W-:Y:S02]  /*11130*/  FMNMX3.FTZ R2, R2, R69, R67, !PT ;  /* 0x0000004502027276 */ /* 0x000fe40007810043 */
[----:B------:R-:W-:Y:S02]  /*11140*/  FMNMX3.FTZ R3, R3, R206, R205, !PT ;  /* 0x000000ce03037276 */ /* 0x000fe400078100cd */
[----:B------:R-:W-:Y:S02]  /*11150*/  FMNMX3.FTZ R4, R4, R111, R122, !PT ;  /* 0x0000006f04047276 */ /* 0x000fe4000781007a */
[----:B------:R-:W-:Y:S02]  /*11160*/  FMNMX3.FTZ R0, R0, R17, R82, !PT ;  /* 0x0000001100007276 */ /* 0x000fe40007810052 */
[----:B------:R-:W-:Y:S02]  /*11170*/  FMNMX3.FTZ R2, R2, R66, R246, !PT ;  /* 0x0000004202027276 */ /* 0x000fe400078100f6 */
[----:B------:R-:W-:Y:S02]  /*11180*/  MOV R116, R80 ;  /* 0x0000005000747202 */ /* 0x000fe40000000f00 */
[----:B------:R-:W-:Y:S02]  /*11190*/  FMNMX3.FTZ R3, R3, R209, R213, !PT ;  /* 0x000000d103037276 */ /* 0x000fe400078100d5 */
[----:B------:R-:W-:Y:S02]  /*111a0*/  FMNMX3.FTZ R4, R4, R211, R210, !PT ;  /* 0x000000d304047276 */ /* 0x000fe400078100d2 */
[----:B------:R-:W-:Y:S01]  /*111b0*/  FMNMX3.FTZ R0, R0, R128, R127, !PT ;  /* 0x0000008000007276 */ /* 0x000fe2000781007f */
[----:B-1----:R-:W-:Y:S01]  /*111c0*/  FFMA.FTZ R106, R24, -R132, R5 ;  /* 0x80000084186a7223 */ /* 0x002fe20000010005 */
        /* <DEDUP_REMOVED lines=24> */
.L_x_574:
[----:B------:R-:W-:Y:S01]  /*11350*/  FMNMX3.FTZ R3, R27, R250, R247, !PT ;  /* 0x000000fa1b037276 */ /* 0x000fe200078100f7 */
[----:B------:R-:W-:Y:S01]  /*11360*/  SHFL.BFLY PT, R71, R22, 0x2, 0x1f ;  /* 0x0c401f0016477f89 */ /* 0x000fe200000e0000 */
[----:B--2---:R-:W-:Y:S01]  /*11370*/  MOV R17, R204 ;  /* 0x000000cc00117202 */ /* 0x004fe20000000f00 */
[----:B------:R-:W-:Y:S01]  /*11380*/  FFMA.FTZ R204, R23, -R132, R31 ;  /* 0x8000008417cc7223 */ /* 0x000fe2000001001f */
[----:B------:R-:W-:Y:S01]  /*11390*/  FMNMX3.FTZ R3, R3, R114, R115, !PT ;  /* 0x0000007203037276 */ /* 0x000fe20007810073 */
[-C--:B------:R-:W-:Y:S01]  /*113a0*/  FFMA.FTZ R129, R25, -R132.reuse, R29 ;  /* 0x8000008419817223 */ /* 0x080fe2000001001d */
[-C--:B------:R-:W-:Y:S01]  /*113b0*/  FFMA.FTZ R130, R24, -R132.reuse, R28 ;  /* 0x8000008418827223 */ /* 0x080fe2000001001c */
[----:B------:R-:W-:Y:S01]  /*113c0*/  MOV R10, R69 ;  /* 0x00000045000a7202 */ /* 0x000fe20000000f00 */
[----:B------:R-:W-:Y:S01]  /*113d0*/  FFMA.FTZ R103, R32, -R132, R30 ;  /* 0x8000008420677223 */ /* 0x000fe2000001001e */
[----:B------:R-:W-:Y:S02]  /*113e0*/  FMNMX3.FTZ R4, R3, R118, R204, !PT ;  /* 0x0000007603047276 */ /* 0x000fe400078100cc */
[----:B------:R-:W-:Y:S02]  /*113f0*/  FMNMX3.FTZ R2, R26, R112, R119, !PT ;  /* 0x000000701a027276 */ /* 0x000fe40007810077 */
[----:B------:R-:W-:Y:S02]  /*11400*/  FMNMX3.FTZ R4, R4, R129, R130, !PT ;  /* 0x0000008104047276 */ /* 0x000fe40007810082 */
[----:B------:R-:W-:Y:S02]  /*11410*/  MOV R14, R79 ;  /* 0x0000004f000e7202 */ /* 0x000fe40000000f00 */
[----:B------:R-:W-:Y:S01]  /*11420*/  FMNMX3.FTZ R0, R0, R74, R72, !PT ;  /* 0x0000004a00007276 */ /* 0x000fe20007810048 */
[----:B------:R-:W-:Y:S01]  /*11430*/  SHFL.BFLY PT, R6, R4, 0x2, 0x1f ;  /* 0x0c401f0004067f89 */ /* 0x000fe200000e0000 */
[----:B------:R-:W-:Y:S02]  /*11440*/  FMNMX3.FTZ R5, R2, R107, R106, !PT ;  /* 0x0000006b02057276 */ /* 0x000fe4000781006a */
[----:B------:R-:W-:Y:S05]  /*11450*/  MOV R13, R68 ;  /* 0x00000044000d7202 */ /* 0x000fea0000000f00 */
[----:B------:R-:W-:Y:S01]  /*11460*/  SHFL.BFLY PT, R2, R0, 0x2, 0x1f ;  /* 0x0c401f0000027f89 */ /* 0x000fe200000e0000 */
[----:B------:R-:W-:Y:S02]  /*11470*/  FMNMX3.FTZ R5, R5, R214, R103, !PT ;  /* 0x000000d605057276 */ /* 0x000fe40007810067 */
[----:B------:R-:W-:Y:S01]  /*11480*/  MOV R15, R63 ;  /* 0x0000003f000f7202 */ /* 0x000fe20000000f00 */
[----:B------:R-:W-:Y:S01]  /*11490*/  IMAD.MOV.U32 R24, RZ, RZ, R13 ;  /* 0x000000ffff187224 */ /* 0x000fe200078e000d */
[----:B------:R-:W-:Y:S03]  /*114a0*/  MOV R16, R58 ;  /* 0x0000003a00107202 */ /* 0x000fe60000000f00 */
[----:B------:R-:W1:Y:S01]  /*114b0*/  SHFL.BFLY PT, R7, R5, 0x2, 0x1f ;  /* 0x0c401f0005077f89 */ /* 0x000e6200000e0000 */
        /* <DEDUP_REMOVED lines=9> */
[----:B-----5:R-:W-:Y:S02]  /*11550*/  IADD3 R77, PT, PT, R137, 0x8040, RZ ;  /* 0x00008040894d7810 */ /* 0x020fe40007ffe0ff */
[----:B-1----:R-:W-:Y:S02]  /*11560*/  FMNMX.FTZ R5, R5, R7, !PT ;  /* 0x0000000705057209 */ /* 0x002fe40007810000 */
[----:B------:R-:W-:Y:S02]  /*11570*/  FMNMX.FTZ R71, R22, R71, !PT ;  /* 0x0000004716477209 */ /* 0x000fe40007810000 */
[----:B------:R-:W-:Y:S01]  /*11580*/  FMNMX.FTZ R4, R4, R6, !PT ;  /* 0x0000000604047209 */ /* 0x000fe20007810000 */
[----:B------:R-:W1:Y:S01]  /*11590*/  SHFL.BFLY PT, R70, R5, 0x1, 0x1f ;  /* 0x0c201f0005467f89 */ /* 0x000e6200000e0000 */
[----:B------:R-:W-:Y:S07]  /*115a0*/  FMNMX.FTZ R3, R0, R2, !PT ;  /* 0x0000000200037209 */ /* 0x000fee0007810000 */
[----:B------:R-:W2:Y:S08]  /*115b0*/  SHFL.BFLY PT, R8, R71, 0x1, 0x1f ;  /* 0x0c201f0047087f89 */ /* 0x000eb000000e0000 */
[----:B------:R-:W3:Y:S08]  /*115c0*/  SHFL.BFLY PT, R69, R4, 0x1, 0x1f ;  /* 0x0c201f0004457f89 */ /* 0x000ef000000e0000 */
[----:B------:R-:W4:Y:S08]  /*115d0*/  SHFL.BFLY PT, R2, R3, 0x1, 0x1f ;  /* 0x0c201f0003027f89 */ /* 0x000f3000000e0000 */
[----:B------:R-:W4:Y:S01]  /*115e0*/  LDSM.16.MT88.4 R20, [R137+0x8000] ;  /* 0x008000008914783b */ /* 0x000f220000004200 */
[----:B-1----:R-:W-:Y:S02]  /*115f0*/  FMNMX.FTZ R70, R5, R70, !PT ;  /* 0x0000004605467209 */ /* 0x002fe40007810000 */
[----:B--2---:R-:W-:Y:S03]  /*11600*/  FMNMX.FTZ R71, R71, R8, !PT ;  /* 0x0000000847477209 */ /* 0x004fe60007810000 */
[----:B------:R-:W-:Y:S01]  /*11610*/  FMUL.FTZ R96, R70, UR4 ;  /* 0x0000000446607c20 */ /* 0x000fe20008410000 */
[C---:B------:R-:W-:Y:S01]  /*11620*/  FSETP.NEU.FTZ.AND P1, PT, R71.reuse, -INF , PT ;  /* 0xff8000004700780b */ /* 0x040fe20003f3d000 */
[C---:B------:R-:W-:Y:S01]  /*11630*/  FMUL.FTZ R79, R71.reuse, UR4 ;  /* 0x00000004474f7c20 */ /* 0x040fe20008410000 */
[----:B---3--:R-:W-:Y:S01]  /*11640*/  FMNMX.FTZ R69, R4, R69, !PT ;  /* 0x0000004504457209 */ /* 0x008fe20007810000 */
[----:B------:R-:W-:Y:S01]  /*11650*/  FADD.FTZ R0, -R71, R133 ;  /* 0x0000008547007221 */ /* 0x000fe20000010100 */
[----:B----4-:R-:W-:Y:S02]  /*11660*/  FMNMX.FTZ R76, R3, R2, !PT ;  /* 0x00000002034c7209 */ /* 0x010fe40007810000 */
[----:B------:R-:W-:Y:S01]  /*11670*/  FSEL R79, R79, RZ, P1 ;  /* 0x000000ff4f4f7208 */ /* 0x000fe20000800000 */
[----:B------:R-:W-:Y:S01]  /*11680*/  FMUL.FTZ R97, R69, UR4 ;  /* 0x0000000445617c20 */ /* 0x000fe20008410000 */
[C---:B------:R-:W-:Y:S01]  /*11690*/  FSETP.NEU.FTZ.AND P1, PT, R76.reuse, -INF , PT ;  /* 0xff8000004c00780b */ /* 0x040fe20003f3d000 */
[----:B------:R-:W-:Y:S01]  /*116a0*/  FMUL.FTZ R104, R76, UR4 ;  /* 0x000000044c687c20 */ /* 0x000fe20008410000 */
[----:B------:R-:W-:Y:S01]  /*116b0*/  FMUL.FTZ R2, R0, UR4 ;  /* 0x0000000400027c20 */ /* 0x000fe20008410000 */
[--C-:B------:R-:W-:Y:S01]  /*116c0*/  FFMA.FTZ R4, R44, UR4, -R79.reuse ;  /* 0x000000042c047c23 */ /* 0x100fe2000801084f */
[----:B------:R-:W-:Y:S01]  /*116d0*/  FFMA.FTZ R5, R41, UR4, -R79 ;  /* 0x0000000429057c23 */ /* 0x000fe2000801084f */
[----:B------:R-:W-:Y:S01]  /*116e0*/  FADD.FTZ R0, -R76, R134 ;  /* 0x000000864c007221 */ /* 0x000fe20000010100 */
[----:B------:R1:W2:Y:S01]  /*116f0*/  MUFU.EX2 R68, R2 ;  /* 0x0000000200447308 */ /* 0x0002a20000000800 */
[----:B------:R-:W-:Y:S02]  /*11700*/  FSEL R104, R104, RZ, P1 ;  /* 0x000000ff68687208 */ /* 0x000fe40000800000 */
[----:B------:R-:W-:Y:S02]  /*11710*/  FSETP.NEU.FTZ.AND P1, PT, R70, -INF , PT ;  /* 0xff8000004600780b */ /* 0x000fe40003f3d000 */
[----:B------:R-:W-:Y:S02]  /*11720*/  MOV R134, R16 ;  /* 0x0000001000867202 */ /* 0x000fe40000000f00 */
[----:B------:R-:W-:Y:S03]  /*11730*/  FSEL R96, R96, RZ, P1 ;  /* 0x000000ff60607208 */ /* 0x000fe60000800000 */
[----:B------:R3:W-:Y:S01]  /*11740*/  MUFU.EX2 R110, R4 ;  /* 0x00000004006e7308 */ /* 0x0007e20000000800 */
[----:B------:R-:W-:Y:S02]  /*11750*/  FSETP.NEU.FTZ.AND P1, PT, R69, -INF , PT ;  /* 0xff8000004500780b */ /* 0x000fe40003f3d000 */
[----:B------:R-:W-:Y:S01]  /*11760*/  MOV R44, R15 ;  /* 0x0000000f002c7202 */ /* 0x000fe20000000f00 */
[--C-:B------:R-:W-:Y:S01]  /*11770*/  FFMA.FTZ R6, R33, UR4, -R96.reuse ;  /* 0x0000000421067c23 */ /* 0x100fe20008010860 */
[----:B------:R-:W-:Y:S01]  /*11780*/  FSEL R97, R97, RZ, P1 ;  /* 0x000000ff61617208 */ /* 0x000fe20000800000 */
[--C-:B------:R-:W-:Y:S01]  /*11790*/  FFMA.FTZ R50, R50, UR4, -R96.reuse ;  /* 0x0000000432327c23 */ /* 0x100fe20008010860 */
[--C-:B------:R-:W-:Y:S03]  /*117a0*/  FFMA.FTZ R60, R60, UR4, -R96.reuse ;  /* 0x000000043c3c7c23 */ /* 0x100fe60008010860 */
[----:B------:R4:W-:Y:S01]  /*117b0*/  MUFU.EX2 R133, R5 ;  /* 0x0000000500857308 */ /* 0x0009e20000000800 */
[----:B-1----:R-:W-:Y:S01]  /*117c0*/  FMUL.FTZ R2, R0, UR4 ;  /* 0x0000000400027c20 */ /* 0x002fe20008410000 */
[--C-:B------:R-:W-:Y:S01]  /*117d0*/  FFMA.FTZ R9, R40, UR4, -R97.reuse ;  /* 0x0000000428097c23 */ /* 0x100fe20008010861 */
[--C-:B------:R-:W-:Y:S01]  /*117e0*/  FFMA.FTZ R59, R59, UR4, -R97.reuse ;  /* 0x000000043b3b7c23 */ /* 0x100fe20008010861 */
[--C-:B------:R-:W-:Y:S01]  /*117f0*/  FFMA.FTZ R62, R62, UR4, -R97.reuse ;  /* 0x000000043e3e7c23 */ /* 0x100fe20008010861 */
[--C-:B------:R-:W-:Y:S01]  /*11800*/  FFMA.FTZ R214, R214, UR4, -R96.reuse ;  /* 0x00000004d6d67c23 */ /* 0x100fe20008010860 */
[--C-:B------:R-:W-:Y:S01]  /*11810*/  FFMA.FTZ R114, R114, UR4, -R97.reuse ;  /* 0x0000000472727c23 */ /* 0x100fe20008010861 */
[----:B------:R-:W-:Y:S03]  /*11820*/  FFMA.FTZ R115, R115, UR4, -R97 ;  /* 0x0000000473737c23 */ /* 0x000fe60008010861 */
[----:B------:R1:W1:Y:S01]  /*11830*/  MUFU.EX2 R3, R2 ;  /* 0x0000000200037308 */ /* 0x0002620000000800 */
[----:B---3--:R-:W-:Y:S01]  /*11840*/  FFMA.FTZ R4, R43, UR4, -R79 ;  /* 0x000000042b047c23 */ /* 0x008fe2000801084f */
[--C-:B------:R-:W-:Y:S01]  /*11850*/  FFMA.FTZ R118, R118, UR4, -R97.reuse ;  /* 0x0000000476767c23 */ /* 0x100fe20008010861 */
[--C-:B------:R-:W-:Y:S01]  /*11860*/  FFMA.FTZ R204, R204, UR4, -R97.reuse ;  /* 0x00000004cccc7c23 */ /* 0x100fe20008010861 */
[--C-:B------:R-:W-:Y:S01]  /*11870*/  FFMA.FTZ R129, R129, UR4, -R97.reuse ;  /* 0x0000000481817c23 */ /* 0x100fe20008010861 */
[----:B------:R-:W-:Y:S01]  /*11880*/  FFMA.FTZ R130, R130, UR4, -R97 ;  /* 0x0000000482827c23 */ /* 0x000fe20008010861 */
[----:B--2---:R-:W-:Y:S01]  /*11890*/  FMUL.FTZ R13, R68, R149 ;  /* 0x00000095440d7220 */ /* 0x004fe20000410000 */
[----:B------:R-:W-:Y:S03]  /*118a0*/  IMAD.MOV.U32 R149, RZ, RZ, R55 ;  /* 0x000000ffff957224 */ /* 0x000fe600078e0037 */
[----:B------:R2:W3:Y:S01]  /*118b0*/  MUFU.EX2 R12, R4 ;  /* 0x00000004000c7308 */ /* 0x0004e20000000800 */
[----:B------:R-:W-:Y:S01]  /*118c0*/  FADD.FTZ R0, -R70, R135 ;  /* 0x0000008746007221 */ /* 0x000fe20000010100 */
[----:B----4-:R-:W-:Y:S01]  /*118d0*/  FFMA.FTZ R5, R36, UR4, -R96 ;  /* 0x0000000424057c23 */ /* 0x010fe20008010860 */
[----:B------:R-:W-:Y:S01]  /*118e0*/  FMUL.FTZ R8, R68, R140 ;  /* 0x0000008c44087220 */ /* 0x000fe20000410000 */
[----:B------:R-:W-:Y:S01]  /*118f0*/  MOV R135, R14 ;  /* 0x0000000e00877202 */ /* 0x000fe20000000f00 */
[--C-:B------:R-:W-:Y:S01]  /*11900*/  FFMA.FTZ R43, R220, UR4, -R79.reuse ;  /* 0x00000004dc2b7c23 */ /* 0x100fe2000801084f */
[----:B------:R-:W-:Y:S01]  /*11910*/  IADD3 R33, PT, PT, R137, 0x8000, RZ ;  /* 0x0000800089217810 */ /* 0x000fe20007ffe0ff */
[----:B------:R-:W-:Y:S03]  /*11920*/  FMUL.FTZ R40, R68, R176 ;  /* 0x000000b044287220 */ /* 0x000fe60000410000 */
[----:B------:R-:W-:Y:S01]  /*11930*/  MUFU.EX2 R219, R5 ;  /* 0x0000000500db7308 */ /* 0x000fe20000000800 */
[----:B-1----:R-:W-:Y:S01]  /*11940*/  FMUL.FTZ R2, R0, UR4 ;  /* 0x0000000400027c20 */ /* 0x002fe20008410000 */
[----:B------:R-:W-:Y:S01]  /*11950*/  FADD.FTZ R0, -R69, R136 ;  /* 0x0000008845007221 */ /* 0x000fe20000010100 */
[C---:B------:R-:W-:Y:S01]  /*11960*/  FMUL.FTZ R11, R3.reuse, R143 ;  /* 0x0000008f030b7220 */ /* 0x040fe20000410000 */
[C---:B------:R-:W-:Y:S01]  /*11970*/  FMUL.FTZ R10, R3.reuse, R142 ;  /* 0x0000008e030a7220 */ /* 0x040fe20000410000 */
[C---:B------:R-:W-:Y:S01]  /*11980*/  FMUL.FTZ R14, R3.reuse, R150 ;  /* 0x00000096030e7220 */ /* 0x040fe20000410000 */
[----:B------:R-:W-:Y:S01]  /*11990*/  FMUL.FTZ R0, R0, UR4 ;  /* 0x0000000400007c20 */ /* 0x000fe20008410000 */
[----:B------:R-:W-:Y:S03]  /*119a0*/  FMUL.FTZ R15, R3, R151 ;  /* 0x00000097030f7220 */ /* 0x000fe60000410000 */
[----:B------:R-:W1:Y:S01]  /*119b0*/  MUFU.EX2 R2, R2 ;  /* 0x0000000200027308 */ /* 0x000e620000000800 */
[--C-:B--2---:R-:W-:Y:S01]  /*119c0*/  FFMA.FTZ R4, R42, UR4, -R79.reuse ;  /* 0x000000042a047c23 */ /* 0x104fe2000801084f */
[----:B---3--:R-:W-:Y:S02]  /*119d0*/  IMAD.MOV.U32 R143, RZ, RZ, R12 ;  /* 0x000000ffff8f7224 */ /* 0x008fe400078e000c */
[----:B------:R-:W-:Y:S01]  /*119e0*/  FMUL.FTZ R12, R68, R148 ;  /* 0x00000094440c7220 */ /* 0x000fe20000410000 */
[----:B------:R-:W-:Y:S02]  /*119f0*/  MOV R42, R135 ;  /* 0x00000087002a7202 */ /* 0x000fe40000000f00 */
[----:B------:R-:W-:Y:S03]  /*11a00*/  @P0 IADD3 R77, PT, PT, R33, -0x40, RZ ;  /* 0xffffffc0214d0810 */ /* 0x000fe60007ffe0ff */
[----:B------:R2:W-:Y:S01]  /*11a10*/  MUFU.EX2 R18, R4 ;  /* 0x0000000400127308 */ /* 0x0005e20000000800 */
[----:B------:R-:W-:Y:S02]  /*11a20*/  F2FP.BF16.F32.PACK_AB R64, R143, R110 ;  /* 0x0000006e8f40723e */ /* 0x000fe400000010ff */
[----:B------:R-:W-:Y:S01]  /*11a30*/  MOV R135, R28 ;  /* 0x0000001c00877202 */ /* 0x000fe20000000f00 */
[----:B------:R-:W-:Y:S01]  /*11a40*/  FFMA.FTZ R28, R51, UR4, -R79 ;  /* 0x00000004331c7c23 */ /* 0x000fe2000801084f */
[----:B------:R-:W-:Y:S02]  /*11a50*/  MOV R151, R52 ;  /* 0x0000003400977202 */ /* 0x000fe40000000f00 */
[----:B------:R-:W-:Y:S03]  /*11a60*/  MOV R142, R54 ;  /* 0x00000036008e7202 */ /* 0x000fe60000000f00 */
[----:B------:R-:W3:Y:S01]  /*11a70*/  MUFU.EX2 R81, R9 ;  /* 0x0000000900517308 */ /* 0x000ee20000000800 */
[C---:B-1----:R-:W-:Y:S01]  /*11a80*/  FMUL.FTZ R5, R2.reuse, R145 ;  /* 0x0000009102057220 */ /* 0x042fe20000410000 */
[C---:B------:R-:W-:Y:S01]  /*11a90*/  FMUL.FTZ R16, R2.reuse, R152 ;  /* 0x0000009802107220 */ /* 0x040fe20000410000 */
[----:B------:R-:W-:Y:S01]  /*11aa0*/  FMUL.FTZ R17, R2, R153 ;  /* 0x0000009902117220 */ /* 0x000fe20000410000 */
[----:B------:R-:W-:Y:S01]  /*11ab0*/  MOV R41, R24 ;  /* 0x0000001800297202 */ /* 0x000fe20000000f00 */
[----:B------:R-:W-:Y:S01]  /*11ac0*/  FMUL.FTZ R24, R68, R160 ;  /* 0x000000a044187220 */ /* 0x000fe20000410000 */
[----:B------:R-:W-:Y:S01]  /*11ad0*/  MOV R150, R26 ;  /* 0x0000001a00967202 */ /* 0x000fe20000000f00 */
[C---:B------:R-:W-:Y:S03]  /*11ae0*/  FMUL.FTZ R26, R3.reuse, R162 ;  /* 0x000000a2031a7220 */ /* 0x040fe60000410000 */
[----:B------:R-:W1:Y:S01]  /*11af0*/  MUFU.EX2 R0, R0 ;  /* 0x0000000000007308 */ /* 0x000e620000000800 */
[--C-:B--2---:R-:W-:Y:S01]  /*11b00*/  FFMA.FTZ R4, R46, UR4, -R104.reuse ;  /* 0x000000042e047c23 */ /* 0x104fe20008010868 */
[----:B------:R-:W-:Y:S01]  /*11b10*/  MOV R46, R25 ;  /* 0x00000019002e7202 */ /* 0x000fe20000000f00 */
[----:B------:R-:W-:Y:S01]  /*11b20*/  FMUL.FTZ R25, R68, R161 ;  /* 0x000000a144197220 */ /* 0x000fe20000410000 */
[----:B------:R-:W-:Y:S01]  /*11b30*/  MOV R148, R89 ;  /* 0x0000005900947202 */ /* 0x000fe20000000f00 */
[----:B------:R-:W-:Y:S01]  /*11b40*/  FMUL.FTZ R33, R2, R169 ;  /* 0x000000a902217220 */ /* 0x000fe20000410000 */
[----:B------:R-:W-:Y:S01]  /*11b50*/  MOV R162, R41 ;  /* 0x0000002900a27202 */ /* 0x000fe20000000f00 */
[C---:B------:R-:W-:Y:S03]  /*11b60*/  FMUL.FTZ R41, R68.reuse, R177 ;  /* 0x000000b144297220 */ /* 0x040fe60000410000 */
[----:B------:R2:W4:Y:S01]  /*11b70*/  MUFU.EX2 R53, R4 ;  /* 0x0000000400357308 */ /* 0x0005220000000800 */
[----:B---3--:R-:W-:Y:S02]  /*11b80*/  IMAD.MOV.U32 R140, RZ, RZ, R81 ;  /* 0x000000ffff8c7224 */ /* 0x008fe400078e0051 */
[----:B------:R-:W-:Y:S01]  /*11b90*/  FMUL.FTZ R9, R68, R141 ;  /* 0x0000008d44097220 */ /* 0x000fe20000410000 */
[----:B------:R-:W-:Y:S02]  /*11ba0*/  MOV R141, R18 ;  /* 0x00000012008d7202 */ /* 0x000fe40000000f00 */
[----:B------:R-:W-:Y:S01]  /*11bb0*/  MOV R161, R46 ;  /* 0x0000002e00a17202 */ /* 0x000fe20000000f00 */
[----:B------:R-:W-:Y:S01]  /*11bc0*/  FMUL.FTZ R46, R3, R182 ;  /* 0x000000b6032e7220 */ /* 0x000fe20000410000 */
[----:B------:R-:W-:Y:S02]  /*11bd0*/  F2FP.BF16.F32.PACK_AB R66, R133, R141 ;  /* 0x0000008d8542723e */ /* 0x000fe400000010ff */
[----:B------:R3:W-:Y:S01]  /*11be0*/  MUFU.EX2 R136, R6 ;  /* 0x0000000600887308 */ /* 0x0007e20000000800 */
[C---:B-1----:R-:W-:Y:S01]  /*11bf0*/  FMUL.FTZ R7, R0.reuse, R147 ;  /* 0x0000009300077220 */ /* 0x042fe20000410000 */
[C---:B------:R-:W-:Y:S01]  /*11c00*/  FMUL.FTZ R18, R0.reuse, R154 ;  /* 0x0000009a00127220 */ /* 0x040fe20000410000 */
[----:B------:R-:W-:Y:S01]  /*11c10*/  MOV R147, R30 ;  /* 0x0000001e00937202 */ /* 0x000fe20000000f00 */
[----:B------:R-:W-:Y:S01]  /*11c20*/  FMUL.FTZ R30, R3, R166 ;  /* 0x000000a6031e7220 */ /* 0x000fe20000410000 */
[----:B------:R-:W-:Y:S01]  /*11c30*/  MOV R166, R91 ;  /* 0x0000005b00a67202 */ /* 0x000fe20000000f00 */
[----:B------:R-:W-:Y:S01]  /*11c40*/  FMUL.FTZ R51, R0, R187 ;  /* 0x000000bb00337220 */ /* 0x000fe20000410000 */
[----:B------:R-:W-:Y:S03]  /*11c50*/  MOV R154, R150 ;  /* 0x00000096009a7202 */ /* 0x000fe60000000f00 */
[----:B------:R1:W1:Y:S01]  /*11c60*/  MUFU.EX2 R153, R28 ;  /* 0x0000001c00997308 */ /* 0x0002620000000800 */
[----:B--2---:R-:W-:Y:S01]  /*11c70*/  FFMA.FTZ R4, R45, UR4, -R104 ;  /* 0x000000042d047c23 */ /* 0x004fe20008010868 */
[----:B----4-:R-:W-:Y:S01]  /*11c80*/  MOV R152, R53 ;  /* 0x0000003500987202 */ /* 0x010fe20000000f00 */
[----:B------:R-:W-:Y:S02]  /*11c90*/  IMAD.MOV.U32 R45, RZ, RZ, R29 ;  /* 0x000000ffff2d7224 */ /* 0x000fe400078e001d */
[----:B------:R-:W-:Y:S01]  /*11ca0*/  FMUL.FTZ R29, R68, R165 ;  /* 0x000000a5441d7220 */ /* 0x000fe20000410000 */
[----:B------:R-:W-:Y:S01]  /*11cb0*/  MOV R150, R78 ;  /* 0x0000004e00967202 */ /* 0x000fe20000000f00 */
[----:B------:R-:W-:Y:S01]  /*11cc0*/  IMAD.MOV.U32 R169, RZ, RZ, R166 ;  /* 0x000000ffffa97224 */ /* 0x000fe200078e00a6 */
[----:B------:R-:W-:Y:S02]  /*11cd0*/  IADD3 R78, PT, PT, R231, R77, RZ ;  /* 0x0000004de74e7210 */ /* 0x000fe40007ffe0ff */
[----:B------:R2:W4:Y:S01]  /*11ce0*/  MUFU.EX2 R19, R4 ;  /* 0x0000000400137308 */ /* 0x0005220000000800 */
[----:B---3--:R-:W-:Y:S01]  /*11cf0*/  FMUL.FTZ R6, R0, R146 ;  /* 0x0000009200067220 */ /* 0x008fe20000410000 */
[----:B------:R-:W-:Y:S01]  /*11d00*/  MOV R160, R45 ;  /* 0x0000002d00a07202 */ /* 0x000fe20000000f00 */
[--C-:B------:R-:W-:Y:S01]  /*11d10*/  FFMA.FTZ R45, R224, UR4, -R104.reuse ;  /* 0x00000004e02d7c23 */ /* 0x100fe20008010868 */
[----:B------:R-:W-:Y:S02]  /*11d20*/  MOV R165, R84 ;  /* 0x0000005400a57202 */ /* 0x000fe40000000f00 */
[----:B------:R-:W-:Y:S04]  /*11d30*/  ISETP.GT.AND P1, PT, R235, RZ, PT ;  /* 0x000000ffeb00720c */ /* 0x000fe80003f24270 */
[----:B------:R3:W3:Y:S01]  /*11d40*/  MUFU.EX2 R91, R43 ;  /* 0x0000002b005b7308 */ /* 0x0006e20000000800 */
[----:B-1----:R-:W-:Y:S01]  /*11d50*/  FMUL.FTZ R28, R68, R164 ;  /* 0x000000a4441c7220 */ /* 0x002fe20000410000 */
[----:B------:R-:W-:Y:S02]  /*11d60*/  MOV R164, R134 ;  /* 0x0000008600a47202 */ /* 0x000fe40000000f00 */
[----:B------:R-:W-:Y:S02]  /*11d70*/  MOV R134, R86 ;  /* 0x0000005600867202 */ /* 0x000fe40000000f00 */
[----:B------:R-:W-:Y:S02]  /*11d80*/  MOV R176, R153 ;  /* 0x0000009900b07202 */ /* 0x000fe40000000f00 */
[----:B------:R-:W-:Y:S01]  /*11d90*/  MOV R220, R165 ;  /* 0x000000a500dc7202 */ /* 0x000fe20000000f00 */
[----:B--2---:R-:W-:Y:S01]  /*11da0*/  FFMA.FTZ R4, R47, UR4, -R104 ;  /* 0x000000042f047c23 */ /* 0x004fe20008010868 */
[----:B----4-:R-:W-:Y:S01]  /*11db0*/  MOV R146, R19 ;  /* 0x0000001300927202 */ /* 0x010fe20000000f00 */
[----:B------:R-:W-:Y:S01]  /*11dc0*/  FMUL.FTZ R19, R0, R155 ;  /* 0x0000009b00137220 */ /* 0x000fe20000410000 */
[----:B------:R-:W-:Y:S01]  /*11dd0*/  MOV R47, R31 ;  /* 0x0000001f002f7202 */ /* 0x000fe20000000f00 */
[----:B------:R1:W-:Y:S01]  /*11de0*/  MUFU.EX2 R90, R4 ;  /* 0x00000004005a7308 */ /* 0x0003e20000000800 */
[----:B------:R-:W-:Y:S01]  /*11df0*/  F2FP.BF16.F32.PACK_AB R65, R146, R53 ;  /* 0x000000359241723e */ /* 0x000fe200000010ff */
[C---:B------:R-:W-:Y:S01]  /*11e00*/  FMUL.FTZ R31, R3.reuse, R167 ;  /* 0x000000a7031f7220 */ /* 0x040fe20000410000 */
[----:B------:R-:W-:Y:S01]  /*11e10*/  LDSM.16.MT88.4 R52, [R77] ;  /* 0x000000004d34783b */ /* 0x000fe20000004200 */
[----:B---3--:R-:W-:Y:S01]  /*11e20*/  FMUL.FTZ R43, R3, R179 ;  /* 0x000000b3032b7220 */ /* 0x008fe20000410000 */
[----:B------:R-:W-:Y:S01]  /*11e30*/  MOV R153, R152 ;  /* 0x0000009800997202 */ /* 0x000fe20000000f00 */
[----:B------:R-:W-:Y:S01]  /*11e40*/  IMAD.MOV.U32 R179, RZ, RZ, R91 ;  /* 0x000000ffffb37224 */ /* 0x000fe200078e005b */
[----:B------:R-:W-:Y:S03]  /*11e50*/  MOV R165, R154 ;  /* 0x0000009a00a57202 */ /* 0x000fe60000000f00 */
[----:B------:R-:W-:Y:S10]  /*11e60*/  MUFU.EX2 R114, R114 ;  /* 0x0000007200727308 */ /* 0x000ff40000000800 */
[----:B------:R2:W-:Y:S01]  /*11e70*/  MUFU.EX2 R154, R59 ;  /* 0x0000003b009a7308 */ /* 0x0005e20000000800 */
[--C-:B-1----:R-:W-:Y:S01]  /*11e80*/  FFMA.FTZ R4, R35, UR4, -R96.reuse ;  /* 0x0000000423047c23 */ /* 0x102fe20008010860 */
[----:B------:R-:W-:Y:S08]  /*11e90*/  FMUL.FTZ R35, R0, R171 ;  /* 0x000000ab00237220 */ /* 0x000ff00000410000 */
[----:B------:R1:W-:Y:S10]  /*11ea0*/  MUFU.EX2 R88, R4 ;  /* 0x0000000400587308 */ /* 0x0003f40000000800 */
[----:B------:R-:W-:Y:S01]  /*11eb0*/  MUFU.EX2 R115, R115 ;  /* 0x0000007300737308 */ /* 0x000fe20000000800 */
[----:B--2---:R-:W-:Y:S01]  /*11ec0*/  FMUL.FTZ R59, R3, R195 ;  /* 0x000000c3033b7220 */ /* 0x004fe20000410000 */
[--C-:B-1----:R-:W-:Y:S08]  /*11ed0*/  FFMA.FTZ R4, R39, UR4, -R97.reuse ;  /* 0x0000000427047c23 */ /* 0x102ff00008010861 */
[----:B------:R1:W-:Y:S02]  /*11ee0*/  MUFU.EX2 R218, R4 ;  /* 0x0000000400da7308 */ /* 0x0003e40000000800 */
[--C-:B-1----:R-:W-:Y:S08]  /*11ef0*/  FFMA.FTZ R4, R38, UR4, -R97.reuse ;  /* 0x0000000426047c23 */ /* 0x102ff00008010861 */
[----:B------:R1:W2:Y:S02]  /*11f00*/  MUFU.EX2 R80, R4 ;  /* 0x0000000400507308 */ /* 0x0002a40000000800 */
[----:B-1----:R-:W-:Y:S01]  /*11f10*/  FFMA.FTZ R4, R34, UR4, -R96 ;  /* 0x0000000422047c23 */ /* 0x002fe20008010860 */
[----:B--2---:R-:W-:Y:S01]  /*11f20*/  MOV R145, R80 ;  /* 0x0000005000917202 */ /* 0x004fe20000000f00 */
[----:B------:R-:W-:Y:S01]  /*11f30*/  FMUL.FTZ R34, R0, R170 ;  /* 0x000000aa00227220 */ /* 0x000fe20000410000 */
[----:B------:R-:W-:Y:S05]  /*11f40*/  F2FP.BF16.F32.PACK_AB R80, R88, R219 ;  /* 0x000000db5850723e */ /* 0x000fea00000010ff */
[----:B------:R1:W2:Y:S01]  /*11f50*/  MUFU.EX2 R63, R4 ;  /* 0x00000004003f7308 */ /* 0x0002a20000000800 */
[----:B------:R-:W-:Y:S01]  /*11f60*/  F2FP.BF16.F32.PACK_AB R81, R145, R218 ;  /* 0x000000da9151723e */ /* 0x000fe200000010ff */
[----:B-1----:R-:W-:Y:S01]  /*11f70*/  FFMA.FTZ R4, R37, UR4, -R97 ;  /* 0x0000000425047c23 */ /* 0x002fe20008010861 */
[----:B--2---:R-:W-:Y:S01]  /*11f80*/  F2FP.BF16.F32.PACK_AB R82, R136, R63 ;  /* 0x0000003f8852723e */ /* 0x004fe200000010ff */
[----:B------:R-:W1:Y:S06]  /*11f90*/  LDSM.16.MT88.4 R36, [R139+0x8000] ;  /* 0x008000008b24783b */ /* 0x000e6c0000004200 */
[----:B------:R2:W3:Y:S02]  /*11fa0*/  MUFU.EX2 R58, R4 ;  /* 0x00000004003a7308 */ /* 0x0004e40000000800 */
[----:B--2---:R-:W-:Y:S01]  /*11fb0*/  FFMA.FTZ R4, R48, UR4, -R104 ;  /* 0x0000000430047c23 */ /* 0x004fe20008010868 */
[----:B---3--:R-:W-:Y:S02]  /*11fc0*/  F2FP.BF16.F32.PACK_AB R83, R58, R140 ;  /* 0x0000008c3a53723e */ /* 0x008fe400000010ff */
[----:B------:R-:W-:Y:S05]  /*11fd0*/  MOV R48, R27 ;  /* 0x0000001b00307202 */ /* 0x000fea0000000f00 */
[----:B------:R2:W3:Y:S01]  /*11fe0*/  MUFU.EX2 R92, R4 ;  /* 0x00000004005c7308 */ /* 0x0004e20000000800 */
[C---:B------:R-:W-:Y:S01]  /*11ff0*/  FMUL.FTZ R27, R3.reuse, R163 ;  /* 0x000000a3031b7220 */ /* 0x040fe20000410000 */
[----:B------:R-:W-:Y:S01]  /*12000*/  MOV R163, R42 ;  /* 0x0000002a00a37202 */ /* 0x000fe20000000f00 */
[----:B------:R-:W-:Y:S07]  /*12010*/  FMUL.FTZ R42, R3, R178 ;  /* 0x000000b2032a7220 */ /* 0x000fee0000410000 */
[----:B------:R4:W-:Y:S01]  /*12020*/  MUFU.EX2 R178, R45 ;  /* 0x0000002d00b27308 */ /* 0x0009e20000000800 */
[----:B--2---:R-:W-:Y:S01]  /*12030*/  FMUL.FTZ R4, R2, R144 ;  /* 0x0000009002047220 */ /* 0x004fe20000410000 */
[----:B---3--:R-:W-:Y:S02]  /*12040*/  F2FP.BF16.F32.PACK_AB R67, R92, R90 ;  /* 0x0000005a5c43723e */ /* 0x008fe400000010ff */
[----:B------:R-:W-:Y:S01]  /*12050*/  MOV R144, R32 ;  /* 0x0000002000907202 */ /* 0x000fe20000000f00 */
[----:B------:R-:W-:Y:S01]  /*12060*/  FFMA.FTZ R32, R221, UR4, -R79 ;  /* 0x00000004dd207c23 */ /* 0x000fe2000801084f */
[----:B------:R-:W-:Y:S02]  /*12070*/  IMAD.MOV.U32 R221, RZ, RZ, R85 ;  /* 0x000000ffffdd7224 */ /* 0x000fe400078e0055 */
[-C--:B------:R-:W-:Y:S02]  /*12080*/  HMMA.16816.F32.BF16 R4, R80, R20.reuse, R4 ;  /* 0x000000145004723c */ /* 0x080fe40000041804 */
[----:B------:R2:W-:Y:S03]  /*12090*/  MUFU.EX2 R167, R32 ;  /* 0x0000002000a77308 */ /* 0x0005e60000000800 */
[----:B----4-:R-:W-:Y:S03]  /*120a0*/  FMUL.FTZ R45, R68, R181 ;  /* 0x000000b5442d7220 */ /* 0x010fe60000410000 */
[C---:B------:R-:W-:Y:S04]  /*120b0*/  HMMA.16816.F32.BF16 R8, R64.reuse, R20, R8 ;  /* 0x000000144008723c */ /* 0x040fe80000041808 */
[C---:B------:R-:W-:Y:S01]  /*120c0*/  FMUL.FTZ R20, R2.reuse, R156 ;  /* 0x0000009c02147220 */ /* 0x040fe20000410000 */
[C---:B------:R-:W-:Y:S01]  /*120d0*/  FMUL.FTZ R21, R2.reuse, R157 ;  /* 0x0000009d02157220 */ /* 0x040fe20000410000 */
[----:B------:R-:W-:Y:S01]  /*120e0*/  MOV R156, R147 ;  /* 0x00000093009c7202 */ /* 0x000fe20000000f00 */
[----:B------:R-:W-:Y:S01]  /*120f0*/  IMAD.MOV.U32 R147, RZ, RZ, R48 ;  /* 0x000000ffff937224 */ /* 0x000fe200078e0030 */
[-C--:B------:R-:W-:Y:S03]  /*12100*/  HMMA.16816.F32.BF16 R12, R64, R22.reuse, R12 ;  /* 0x00000016400c723c */ /* 0x080fe6000004180c */
[C---:B--2---:R-:W-:Y:S01]  /*12110*/  FMUL.FTZ R32, R2.reuse, R168 ;  /* 0x000000a802207220 */ /* 0x044fe20000410000 */
[----:B------:R-:W-:Y:S01]  /*12120*/  FMUL.FTZ R48, R2, R184 ;  /* 0x000000b802307220 */ /* 0x000fe20000410000 */
[----:B------:R2:W-:Y:S01]  /*12130*/  MUFU.EX2 R168, R50 ;  /* 0x0000003200a87308 */ /* 0x0005e20000000800 */
[----:B------:R-:W-:Y:S01]  /*12140*/  IMAD.MOV.U32 R166, RZ, RZ, R156 ;  /* 0x000000ffffa67224 */ /* 0x000fe200078e009c */
[----:B------:R-:W-:Y:S01]  /*12150*/  MOV R156, R142 ;  /* 0x0000008e009c7202 */ /* 0x000fe20000000f00 */
[C---:B------:R-:W-:Y:S04]  /*12160*/  HMMA.16816.F32.BF16 R16, R80.reuse, R22, R16 ;  /* 0x000000165010723c */ /* 0x040fe80000041810 */
[C---:B------:R-:W-:Y:S01]  /*12170*/  FMUL.FTZ R23, R0.reuse, R159 ;  /* 0x0000009f00177220 */ /* 0x040fe20000410000 */
[C---:B------:R-:W-:Y:S01]  /*12180*/  FMUL.FTZ R22, R0.reuse, R158 ;  /* 0x0000009e00167220 */ /* 0x040fe20000410000 */
[----:B------:R-:W-:Y:S02]  /*12190*/  MOV R159, R87 ;  /* 0x00000057009f7202 */ /* 0x000fe40000000f00 */
[----:B------:R-:W3:Y:S01]  /*121a0*/  LDSM.16.MT88.4 R84, [R78] ;  /* 0x000000004e54783b */ /* 0x000ee20000004200 */
[----:B------:R-:W-:Y:S01]  /*121b0*/  MOV R142, R58 ;  /* 0x0000003a008e7202 */ /* 0x000fe20000000f00 */
[C---:B------:R-:W-:Y:S01]  /*121c0*/  FMUL.FTZ R58, R3.reuse, R194 ;  /* 0x000000c2033a7220 */ /* 0x040fe20000410000 */
[----:B------:R-:W-:Y:S01]  /*121d0*/  MOV R158, R47 ;  /* 0x0000002f009e7202 */ /* 0x000fe20000000f00 */
[-C--:B-1----:R-:W-:Y:S03]  /*121e0*/  HMMA.16816.F32.BF16 R20, R80, R36.reuse, R20 ;  /* 0x000000245014723c */ /* 0x082fe60000041814 */
[----:B------:R-:W-:Y:S01]  /*121f0*/  MOV R157, R144 ;  /* 0x00000090009d7202 */ /* 0x000fe20000000f00 */
[----:B------:R-:W-:Y:S01]  /*12200*/  FMUL.FTZ R47, R3, R183 ;  /* 0x000000b7032f7220 */ /* 0x000fe20000410000 */
[----:B--2---:R-:W-:Y:S01]  /*12210*/  FMUL.FTZ R50, R0, R186 ;  /* 0x000000ba00327220 */ /* 0x004fe20000410000 */
[----:B------:R-:W-:Y:S01]  /*12220*/  MOV R144, R44 ;  /* 0x0000002c00907202 */ /* 0x000fe20000000f00 */
[--C-:B------:R-:W-:Y:S01]  /*12230*/  FFMA.FTZ R44, R223, UR4, -R104.reuse ;  /* 0x00000004df2c7c23 */ /* 0x100fe20008010868 */
[C---:B------:R-:W-:Y:S03]  /*12240*/  HMMA.16816.F32.BF16 R24, R64.reuse, R36, R24 ;  /* 0x000000244018723c */ /* 0x040fe60000041818 */
[----:B------:R1:W-:Y:S01]  /*12250*/  MUFU.EX2 R170, R44 ;  /* 0x0000002c00aa7308 */ /* 0x0003e20000000800 */
[----:B------:R-:W-:Y:S01]  /*12260*/  FFMA.FTZ R36, R49, UR4, -R79 ;  /* 0x0000000431247c23 */ /* 0x000fe2000801084f */
[----:B------:R-:W-:Y:S01]  /*12270*/  MOV R223, R95 ;  /* 0x0000005f00df7202 */ /* 0x000fe20000000f00 */
[C---:B------:R-:W-:Y:S01]  /*12280*/  FMUL.FTZ R49, R2.reuse, R185 ;  /* 0x000000b902317220 */ /* 0x040fe20000410000 */
[----:B------:R-:W-:Y:S01]  /*12290*/  FMUL.FTZ R37, R2, R173 ;  /* 0x000000ad02257220 */ /* 0x000fe20000410000 */
[-C--:B------:R-:W-:Y:S05]  /*122a0*/  HMMA.16816.F32.BF16 R28, R64, R38.reuse, R28 ;  /* 0x00000026401c723c */ /* 0x080fea000004181c */
[----:B------:R2:W4:Y:S01]  /*122b0*/  MUFU.EX2 R89, R36 ;  /* 0x0000002400597308 */ /* 0x0005220000000800 */
[----:B------:R-:W-:Y:S02]  /*122c0*/  MOV R173, R161 ;  /* 0x000000a100ad7202 */ /* 0x000fe40000000f00 */
[----:B------:R-:W-:Y:S01]  /*122d0*/  MOV R161, R151 ;  /* 0x0000009700a17202 */ /* 0x000fe20000000f00 */
[C---:B------:R-:W-:Y:S04]  /*122e0*/  HMMA.16816.F32.BF16 R32, R80.reuse, R38, R32 ;  /* 0x000000265020723c */ /* 0x040fe80000041820 */
[----:B-1----:R-:W-:Y:S01]  /*122f0*/  FFMA.FTZ R44, R225, UR4, -R104 ;  /* 0x00000004e12c7c23 */ /* 0x002fe20008010868 */
[C---:B------:R-:W-:Y:S01]  /*12300*/  FMUL.FTZ R38, R0.reuse, R174 ;  /* 0x000000ae00267220 */ /* 0x040fe20000410000 */
[----:B------:R-:W-:Y:S01]  /*12310*/  FMUL.FTZ R39, R0, R175 ;  /* 0x000000af00277220 */ /* 0x000fe20000410000 */
[----:B------:R-:W-:Y:S01]  /*12320*/  MOV R174, R162 ;  /* 0x000000a200ae7202 */ /* 0x000fe20000000f00 */
[----:B------:R1:W3:Y:S01]  /*12330*/  MUFU.EX2 R171, R44 ;  /* 0x0000002c00ab7308 */ /* 0x0002e20000000800 */
[----:B------:R-:W-:Y:S02]  /*12340*/  MOV R162, R153 ;  /* 0x0000009900a27202 */ /* 0x000fe40000000f00 */
[----:B------:R-:W-:Y:S01]  /*12350*/  MOV R175, R164 ;  /* 0x000000a400af7202 */ /* 0x000fe20000000f00 */
[----:B--2---:R-:W-:Y:S01]  /*12360*/  FMUL.FTZ R36, R2, R172 ;  /* 0x000000ac02247220 */ /* 0x004fe20000410000 */
[----:B----4-:R-:W-:Y:S02]  /*12370*/  MOV R177, R89 ;  /* 0x0000005900b17202 */ /* 0x010fe40000000f00 */
[----:B------:R-:W-:Y:S03]  /*12380*/  MOV R151, R88 ;  /* 0x0000005800977202 */ /* 0x000fe60000000f00 */
[----:B------:R2:W-:Y:S01]  /*12390*/  MUFU.EX2 R153, R60 ;  /* 0x0000003c00997308 */ /* 0x0005e20000000800 */
[----:B------:R-:W-:Y:S01]  /*123a0*/  MOV R164, R157 ;  /* 0x0000009d00a47202 */ /* 0x000fe20000000f00 */
[-C--:B------:R-:W-:Y:S03]  /*123b0*/  HMMA.16816.F32.BF16 R36, R80, R52.reuse, R36 ;  /* 0x000000345024723c */ /* 0x080fe60000041824 */
[----:B------:R-:W-:Y:S02]  /*123c0*/  MOV R157, R143 ;  /* 0x0000008f009d7202 */ /* 0x000fe40000000f00 */
[----:B------:R-:W-:Y:S01]  /*123d0*/  MOV R143, R63 ;  /* 0x0000003f008f7202 */ /* 0x000fe20000000f00 */
[----:B------:R-:W-:Y:S01]  /*123e0*/  FMUL.FTZ R63, R3, R199 ;  /* 0x000000c7033f7220 */ /* 0x000fe20000410000 */
[----:B-1----:R-:W-:Y:S01]  /*123f0*/  FMUL.FTZ R44, R68, R180 ;  /* 0x000000b4442c7220 */ /* 0x002fe20000410000 */
[C---:B------:R-:W-:Y:S04]  /*12400*/  HMMA.16816.F32.BF16 R40, R64.reuse, R52, R40 ;  /* 0x000000344028723c */ /* 0x040fe80000041828 */
[--C-:B------:R-:W-:Y:S01]  /*12410*/  FFMA.FTZ R52, R56, UR4, -R96.reuse ;  /* 0x0000000438347c23 */ /* 0x100fe20008010860 */
[----:B------:R-:W-:Y:S01]  /*12420*/  FFMA.FTZ R56, R57, UR4, -R97 ;  /* 0x0000000439387c23 */ /* 0x000fe20008010861 */
[----:B--2---:R-:W-:Y:S01]  /*12430*/  FFMA.FTZ R60, R61, UR4, -R96 ;  /* 0x000000043d3c7c23 */ /* 0x004fe20008010860 */
[----:B------:R-:W-:Y:S01]  /*12440*/  FMUL.FTZ R61, R68, R197 ;  /* 0x000000c5443d7220 */ /* 0x000fe20000410000 */
[-C--:B------:R-:W-:Y:S01]  /*12450*/  HMMA.16816.F32.BF16 R44, R64, R54.reuse, R44 ;  /* 0x00000036402c723c */ /* 0x080fe2000004182c */
[----:B------:R1:W-:Y:S02]  /*12460*/  MUFU.EX2 R155, R52 ;  /* 0x00000034009b7308 */ /* 0x0003e40000000800 */
[----:B------:R-:W-:Y:S01]  /*12470*/  FMUL.FTZ R53, R2, R189 ;  /* 0x000000bd02357220 */ /* 0x000fe20000410000 */
[----:B------:R-:W-:Y:S01]  /*12480*/  FMUL.FTZ R57, R68, R193 ;  /* 0x000000c144397220 */ /* 0x000fe20000410000 */
[----:B------:R-:W-:Y:S02]  /*12490*/  MOV R193, R135 ;  /* 0x0000008700c17202 */ /* 0x000fe40000000f00 */
[----:B------:R-:W-:Y:S01]  /*124a0*/  MOV R135, R127 ;  /* 0x0000007f00877202 */ /* 0x000fe20000000f00 */
[C---:B------:R-:W-:Y:S03]  /*124b0*/  HMMA.16816.F32.BF16 R48, R80.reuse, R54, R48 ;  /* 0x000000365030723c */ /* 0x040fe60000041830 */
[----:B------:R2:W-:Y:S01]  /*124c0*/  MUFU.EX2 R152, R56 ;  /* 0x0000003800987308 */ /* 0x0005e20000000800 */
[C---:B------:R-:W-:Y:S01]  /*124d0*/  FMUL.FTZ R54, R0.reuse, R190 ;  /* 0x000000be00367220 */ /* 0x040fe20000410000 */
[----:B------:R-:W-:Y:S01]  /*124e0*/  FMUL.FTZ R55, R0, R191 ;  /* 0x000000bf00377220 */ /* 0x000fe20000410000 */
[----:B------:R-:W-:Y:S01]  /*124f0*/  MOV R191, R167 ;  /* 0x000000a700bf7202 */ /* 0x000fe20000000f00 */
[--C-:B------:R-:W-:Y:S01]  /*12500*/  FFMA.FTZ R127, R105, UR4, -R79.reuse ;  /* 0x00000004697f7c23 */ /* 0x100fe2000801084f */
[----:B------:R-:W-:Y:S05]  /*12510*/  MOV R167, R158 ;  /* 0x0000009e00a77202 */ /* 0x000fea0000000f00 */
[----:B------:R4:W4:Y:S01]  /*12520*/  MUFU.EX2 R180, R60 ;  /* 0x0000003c00b47308 */ /* 0x0009220000000800 */
[----:B-1----:R-:W-:Y:S01]  /*12530*/  FMUL.FTZ R52, R2, R188 ;  /* 0x000000bc02347220 */ /* 0x002fe20000410000 */
[----:B------:R-:W-:Y:S02]  /*12540*/  MOV R158, R148 ;  /* 0x00000094009e7202 */ /* 0x000fe40000000f00 */
[----:B------:R-:W-:Y:S02]  /*12550*/  MOV R148, R90 ;  /* 0x0000005a00947202 */ /* 0x000fe40000000f00 */
[----:B------:R-:W1:Y:S01]  /*12560*/  LDSM.16.MT88.4 R88, [R137+0x8800] ;  /* 0x008800008958783b */ /* 0x000e620000004200 */
[----:B------:R-:W-:Y:S01]  /*12570*/  MOV R194, R117 ;  /* 0x0000007500c27202 */ /* 0x000fe20000000f00 */
[-C--:B---3--:R-:W-:Y:S02]  /*12580*/  HMMA.16816.F32.BF16 R52, R80, R84.reuse, R52 ;  /* 0x000000545034723c */ /* 0x088fe40000041834 */
[----:B------:R-:W-:Y:S01]  /*12590*/  MUFU.EX2 R127, R127 ;  /* 0x0000007f007f7308 */ /* 0x000fe20000000800 */
[----:B--2---:R-:W-:Y:S01]  /*125a0*/  FMUL.FTZ R56, R68, R192 ;  /* 0x000000c044387220 */ /* 0x004fe20000410000 */
[----:B------:R-:W-:Y:S01]  /*125b0*/  MOV R172, R160 ;  /* 0x000000a000ac7202 */ /* 0x000fe20000000f00 */
[----:B------:R-:W-:Y:S01]  /*125c0*/  FFMA.FTZ R117, R226, UR4, -R79 ;  /* 0x00000004e2757c23 */ /* 0x000fe2000801084f */
[----:B------:R-:W-:Y:S06]  /*125d0*/  MOV R160, R149 ;  /* 0x0000009500a07202 */ /* 0x000fec0000000f00 */
[----:B------:R2:W-:Y:S01]  /*125e0*/  MUFU.EX2 R149, R62 ;  /* 0x0000003e00957308 */ /* 0x0005e20000000800 */
[C---:B------:R-:W-:Y:S04]  /*125f0*/  HMMA.16816.F32.BF16 R56, R64.reuse, R84, R56 ;  /* 0x000000544038723c */ /* 0x040fe80000041838 */
[----:B------:R-:W-:Y:S01]  /*12600*/  FFMA.FTZ R84, R94, UR4, -R97 ;  /* 0x000000045e547c23 */ /* 0x000fe20008010861 */
[----:B----4-:R-:W-:Y:S01]  /*12610*/  FMUL.FTZ R60, R68, R196 ;  /* 0x000000c4443c7220 */ /* 0x010fe20000410000 */
[----:B------:R-:W-:Y:S03]  /*12620*/  F2FP.BF16.F32.PACK_AB R85, R171, R170 ;  /* 0x000000aaab55723e */ /* 0x000fe600000010ff */
[----:B------:R3:W4:Y:S01]  /*12630*/  MUFU.EX2 R199, R84 ;  /* 0x0000005400c77308 */ /* 0x0007220000000800 */
[----:B--2---:R-:W-:Y:S07]  /*12640*/  FMUL.FTZ R62, R3, R198 ;  /* 0x000000c6033e7220 */ /* 0x004fee0000410000 */
[-C--:B------:R-:W-:Y:S03]  /*12650*/  HMMA.16816.F32.BF16 R60, R64, R86.reuse, R60 ;  /* 0x00000056403c723c */ /* 0x080fe6000004183c */
[----:B---3--:R-:W-:Y:S01]  /*12660*/  FFMA.FTZ R84, R239, UR4, -R104 ;  /* 0x00000004ef547c23 */ /* 0x008fe20008010868 */
[C---:B------:R-:W-:Y:S01]  /*12670*/  FMUL.FTZ R64, R2.reuse, R200 ;  /* 0x000000c802407220 */ /* 0x040fe20000410000 */
[----:B------:R-:W-:Y:S01]  /*12680*/  FMUL.FTZ R65, R2, R201 ;  /* 0x000000c902417220 */ /* 0x000fe20000410000 */
[C---:B------:R-:W-:Y:S01]  /*12690*/  FMUL.FTZ R66, R0.reuse, R202 ;  /* 0x000000ca00427220 */ /* 0x040fe20000410000 */
[----:B------:R2:W3:Y:S01]  /*126a0*/  MUFU.EX2 R198, R84 ;  /* 0x0000005400c67308 */ /* 0x0004e20000000800 */
[----:B------:R-:W-:Y:S01]  /*126b0*/  FMUL.FTZ R67, R0, R203 ;  /* 0x000000cb00437220 */ /* 0x000fe20000410000 */
[----:B------:R-:W-:Y:S01]  /*126c0*/  MOV R200, R180 ;  /* 0x000000b400c87202 */ /* 0x000fe20000000f00 */
[----:B------:R-:W-:Y:S01]  /*126d0*/  IMAD.MOV.U32 R202, RZ, RZ, R178 ;  /* 0x000000ffffca7224 */ /* 0x000fe200078e00b2 */
[----:B------:R-:W-:Y:S02]  /*126e0*/  MOV R201, R179 ;  /* 0x000000b300c97202 */ /* 0x000fe40000000f00 */
[----:B------:R-:W-:Y:S02]  /*126f0*/  MOV R178, R150 ;  /* 0x0000009600b27202 */ /* 0x000fe40000000f00 */
[----:B------:R-:W-:Y:S04]  /*12700*/  HMMA.16816.F32.BF16 R64, R80, R86, R64 ;  /* 0x000000565040723c */ /* 0x000fe80000041840 */
[----:B------:R-:W-:Y:S02]  /*12710*/  MOV R179, R93 ;  /* 0x0000005d00b37202 */ /* 0x000fe40000000f00 */
[----:B------:R-:W-:Y:S02]  /*12720*/  MOV R150, R92 ;  /* 0x0000005c00967202 */ /* 0x000fe40000000f00 */
[----:B------:R-:W3:Y:S01]  /*12730*/  LDSM.16.MT88.4 R92, [R139+0x8800] ;  /* 0x008800008b5c783b */ /* 0x000ee20000004200 */
[----:B------:R-:W-:Y:S02]  /*12740*/  F2FP.BF16.F32.PACK_AB R80, R155, R168 ;  /* 0x000000a89b50723e */ /* 0x000fe400000010ff */
[----:B------:R-:W-:Y:S02]  /*12750*/  F2FP.BF16.F32.PACK_AB R81, R154, R152 ;  /* 0x000000989a51723e */ /* 0x000fe400000010ff */
[----:B------:R-:W-:Y:S02]  /*12760*/  F2FP.BF16.F32.PACK_AB R82, R200, R153 ;  /* 0x00000099c852723e */ /* 0x000fe400000010ff */
[----:B----4-:R-:W-:Y:S02]  /*12770*/  F2FP.BF16.F32.PACK_AB R83, R199, R149 ;  /* 0x00000095c753723e */ /* 0x010fe400000010ff */
[----:B------:R-:W-:Y:S02]  /*12780*/  MOV R203, R177 ;  /* 0x000000b100cb7202 */ /* 0x000fe40000000f00 */
[----:B--2---:R-:W-:Y:S02]  /*12790*/  F2FP.BF16.F32.PACK_AB R84, R191, R176 ;  /* 0x000000b0bf54723e */ /* 0x004fe400000010ff */
[----:B------:R-:W-:Y:S01]  /*127a0*/  F2FP.BF16.F32.PACK_AB R86, R201, R203 ;  /* 0x000000cbc956723e */ /* 0x000fe200000010ff */
[-C--:B-1----:R-:W-:Y:S03]  /*127b0*/  HMMA.16816.F32.BF16 R4, R80, R88.reuse, R4 ;  /* 0x000000585004723c */ /* 0x082fe60000041804 */
[----:B---3--:R-:W-:Y:S02]  /*127c0*/  F2FP.BF16.F32.PACK_AB R87, R198, R202 ;  /* 0x000000cac657723e */ /* 0x008fe400000010ff */
        /* <DEDUP_REMOVED lines=8> */
[----:B------:R-:W-:Y:S01]  /*12850*/  IMAD.MOV.U32 R167, RZ, RZ, R165 ;  /* 0x000000ffffa77224 */ /* 0x000fe200078e00a5 */
[----:B------:R-:W-:Y:S02]  /*12860*/  MOV R165, R161 ;  /* 0x000000a100a57202 */ /* 0x000fe40000000f00 */
[----:B------:R-:W-:Y:S01]  /*12870*/  MOV R161, R158 ;  /* 0x0000009e00a17202 */ /* 0x000fe20000000f00 */
[C---:B------:R-:W-:Y:S01]  /*12880*/  HMMA.16816.F32.BF16 R16, R80.reuse, R90, R16 ;  /* 0x0000005a5010723c */ /* 0x040fe20000041810 */
[----:B------:R-:W1:Y:S07]  /*12890*/  LDSM.16.MT88.4 R88, [R77+0x800] ;  /* 0x000800004d58783b */ /* 0x000e6e0000004200 */
[-C--:B------:R-:W-:Y:S08]  /*128a0*/  HMMA.16816.F32.BF16 R20, R80, R92.reuse, R20 ;  /* 0x0000005c5014723c */ /* 0x080ff00000041814 */
[C---:B------:R-:W-:Y:S04]  /*128b0*/  HMMA.16816.F32.BF16 R24, R84.reuse, R92, R24 ;  /* 0x0000005c5418723c */ /* 0x040fe80000041818 */
[--C-:B------:R-:W-:Y:S04]  /*128c0*/  FFMA.FTZ R92, R248, UR4, -R79.reuse ;  /* 0x00000004f85c7c23 */ /* 0x100fe8000801084f */
[-C--:B------:R-:W-:Y:S01]  /*128d0*/  HMMA.16816.F32.BF16 R28, R84, R94.reuse, R28 ;  /* 0x0000005e541c723c */ /* 0x080fe2000004181c */
[----:B------:R2:W-:Y:S07]  /*128e0*/  MUFU.EX2 R169, R92 ;  /* 0x0000005c00a97308 */ /* 0x0005ee0000000800 */
[C---:B------:R-:W-:Y:S08]  /*128f0*/  HMMA.16816.F32.BF16 R32, R80.reuse, R94, R32 ;  /* 0x0000005e5020723c */ /* 0x040ff00000041820 */
[-C--:B-1----:R-:W-:Y:S03]  /*12900*/  HMMA.16816.F32.BF16 R36, R80, R88.reuse, R36 ;  /* 0x000000585024723c */ /* 0x082fe60000041824 */
[----:B--2---:R-:W-:Y:S04]  /*12910*/  FFMA.FTZ R92, R249, UR4, -R79 ;  /* 0x00000004f95c7c23 */ /* 0x004fe8000801084f */
[----:B------:R1:W2:Y:S01]  /*12920*/  MUFU.EX2 R196, R92 ;  /* 0x0000005c00c47308 */ /* 0x0002a20000000800 */
[C---:B------:R-:W-:Y:S04]  /*12930*/  HMMA.16816.F32.BF16 R40, R84.reuse, R88, R40 ;  /* 0x000000585428723c */ /* 0x040fe80000041828 */
[----:B------:R-:W-:Y:S01]  /*12940*/  FFMA.FTZ R88, R223, UR4, -R104 ;  /* 0x00000004df587c23 */ /* 0x000fe20008010868 */
[----:B------:R-:W-:Y:S01]  /*12950*/  IMAD.MOV.U32 R223, RZ, RZ, R178 ;  /* 0x000000ffffdf7224 */ /* 0x000fe200078e00b2 */
[----:B------:R-:W-:Y:S01]  /*12960*/  MOV R178, R220 ;  /* 0x000000dc00b27202 */ /* 0x000fe20000000f00 */
[----:B------:R-:W-:Y:S01]  /*12970*/  FFMA.FTZ R89, R98, UR4, -R96 ;  /* 0x0000000462597c23 */ /* 0x000fe20008010860 */
[-C--:B------:R-:W-:Y:S01]  /*12980*/  HMMA.16816.F32.BF16 R44, R84, R90.reuse, R44 ;  /* 0x0000005a542c723c */ /* 0x080fe2000004182c */
[----:B------:R3:W-:Y:S02]  /*12990*/  MUFU.EX2 R158, R88 ;  /* 0x00000058009e7308 */ /* 0x0007e40000000800 */
[----:B------:R-:W-:Y:S01]  /*129a0*/  MOV R220, R174 ;  /* 0x000000ae00dc7202 */ /* 0x000fe20000000f00 */
[----:B------:R-:W-:Y:S01]  /*129b0*/  FFMA.FTZ R98, R208, UR4, -R97 ;  /* 0x00000004d0627c23 */ /* 0x000fe20008010861 */
[----:B------:R-:W-:Y:S02]  /*129c0*/  MOV R174, R172 ;  /* 0x000000ac00ae7202 */ /* 0x000fe40000000f00 */
[----:B------:R-:W-:Y:S01]  /*129d0*/  MOV R172, R166 ;  /* 0x000000a600ac7202 */ /* 0x000fe20000000f00 */
[C---:B------:R-:W-:Y:S03]  /*129e0*/  HMMA.16816.F32.BF16 R48, R80.reuse, R90, R48 ;  /* 0x0000005a5030723c */ /* 0x040fe60000041830 */
[----:B------:R-:W-:Y:S01]  /*129f0*/  MUFU.EX2 R184, R89 ;  /* 0x0000005900b87308 */ /* 0x000fe20000000800 */
[----:B------:R-:W-:Y:S01]  /*12a00*/  MOV R166, R162 ;  /* 0x000000a200a67202 */ /* 0x000fe20000000f00 */
[----:B-1----:R-:W-:Y:S01]  /*12a10*/  FFMA.FTZ R92, R241, UR4, -R79 ;  /* 0x00000004f15c7c23 */ /* 0x002fe2000801084f */
[----:B------:R-:W-:Y:S02]  /*12a20*/  MOV R162, R160 ;  /* 0x000000a000a27202 */ /* 0x000fe40000000f00 */
[----:B------:R-:W-:Y:S05]  /*12a30*/  MOV R160, R157 ;  /* 0x0000009d00a07202 */ /* 0x000fea0000000f00 */
[----:B------:R1:W-:Y:S01]  /*12a40*/  MUFU.EX2 R187, R92 ;  /* 0x0000005c00bb7308 */ /* 0x0003e20000000800 */
[----:B------:R-:W-:Y:S01]  /*12a50*/  MOV R157, R156 ;  /* 0x0000009c009d7202 */ /* 0x000fe20000000f00 */
[----:B---3--:R-:W-:Y:S01]  /*12a60*/  FFMA.FTZ R88, R225, UR4, -R104 ;  /* 0x00000004e1587c23 */ /* 0x008fe20008010868 */
[----:B------:R-:W-:Y:S02]  /*12a70*/  MOV R156, R151 ;  /* 0x00000097009c7202 */ /* 0x000fe40000000f00 */
[----:B------:R-:W3:Y:S01]  /*12a80*/  LDL.LU R151, [R1+0xc] ;  /* 0x00000c0001977983 */ /* 0x000ee20000300800 */
[----:B------:R-:W-:Y:S01]  /*12a90*/  MOV R225, R223 ;  /* 0x000000df00e17202 */ /* 0x000fe20000000f00 */
        /* <DEDUP_REMOVED lines=8> */
[----:B-1----:R-:W-:Y:S01]  /*12b20*/  FFMA.FTZ R92, R242, UR4, -R79 ;  /* 0x00000004f25c7c23 */ /* 0x002fe2000801084f */
[----:B------:R-:W-:Y:S02]  /*12b30*/  MOV R174, R173 ;  /* 0x000000ad00ae7202 */ /* 0x000fe40000000f00 */
[----:B------:R-:W-:Y:S01]  /*12b40*/  MOV R173, R172 ;  /* 0x000000ac00ad7202 */ /* 0x000fe20000000f00 */
[----:B------:R1:W2:Y:S01]  /*12b50*/  MUFU.EX2 R197, R92 ;  /* 0x0000005c00c57308 */ /* 0x0002a20000000800 */
[----:B------:R-:W-:Y:S01]  /*12b60*/  MOV R172, R167 ;  /* 0x000000a700ac7202 */ /* 0x000fe20000000f00 */
[----:B------:R-:W-:Y:S01]  /*12b70*/  IMAD.MOV.U32 R167, RZ, RZ, R166 ;  /* 0x000000ffffa77224 */ /* 0x000fe200078e00a6 */
[----:B------:R-:W-:Y:S02]  /*12b80*/  MOV R166, R165 ;  /* 0x000000a500a67202 */ /* 0x000fe40000000f00 */
[----:B------:R-:W-:Y:S01]  /*12b90*/  MOV R165, R162 ;  /* 0x000000a200a57202 */ /* 0x000fe20000000f00 */
[----:B----4-:R-:W-:Y:S01]  /*12ba0*/  FFMA.FTZ R88, R225, UR4, -R104 ;  /* 0x00000004e1587c23 */ /* 0x010fe20008010868 */
[----:B------:R-:W-:Y:S02]  /*12bb0*/  MOV R162, R161 ;  /* 0x000000a100a27202 */ /* 0x000fe40000000f00 */
[----:B------:R-:W-:Y:S01]  /*12bc0*/  MOV R161, R160 ;  /* 0x000000a000a17202 */ /* 0x000fe20000000f00 */
[----:B------:R4:W-:Y:S01]  /*12bd0*/  MUFU.EX2 R186, R88 ;  /* 0x0000005800ba7308 */ /* 0x0009e20000000800 */
[----:B------:R-:W-:Y:S02]  /*12be0*/  MOV R160, R157 ;  /* 0x0000009d00a07202 */ /* 0x000fe40000000f00 */
[----:B------:R-:W-:Y:S02]  /*12bf0*/  MOV R157, R156 ;  /* 0x0000009c009d7202 */ /* 0x000fe40000000f00 */
[----:B------:R-:W-:Y:S01]  /*12c00*/  MOV R225, R220 ;  /* 0x000000dc00e17202 */ /* 0x000fe20000000f00 */
[----:B------:R-:W-:Y:S01]  /*12c10*/  IMAD.MOV.U32 R220, RZ, RZ, R167 ;  /* 0x000000ffffdc7224 */ /* 0x000fe200078e00a7 */
[----:B-1----:R-:W1:Y:S01]  /*12c20*/  LDSM.16.MT88.4 R92, [R78+0x800] ;  /* 0x000800004e5c783b */ /* 0x002e620000004200 */
[----:B------:R-:W-:Y:S02]  /*12c30*/  MOV R183, R160 ;  /* 0x000000a000b77202 */ /* 0x000fe40000000f00 */
[----:B------:R-:W-:Y:S02]  /*12c40*/  MOV R160, R157 ;  /* 0x0000009d00a07202 */ /* 0x000fe40000000f00 */
[----:B------:R-:W-:Y:S01]  /*12c50*/  MOV R208, R131 ;  /* 0x0000008300d07202 */ /* 0x000fe20000000f00 */
[----:B------:R-:W-:Y:S01]  /*12c60*/  FFMA.FTZ R131, R109, UR4, -R79 ;  /* 0x000000046d837c23 */ /* 0x000fe2000801084f */
[----:B------:R-:W-:Y:S02]  /*12c70*/  MOV R181, R178 ;  /* 0x000000b200b57202 */ /* 0x000fe40000000f00 */
[----:B------:R-:W-:Y:S01]  /*12c80*/  MOV R180, R179 ;  /* 0x000000b300b47202 */ /* 0x000fe20000000f00 */
[--C-:B----4-:R-:W-:Y:S01]  /*12c90*/  FFMA.FTZ R88, R102, UR4, -R96.reuse ;  /* 0x0000000466587c23 */ /* 0x110fe20008010860 */
[--C-:B------:R-:W-:Y:S01]  /*12ca0*/  FFMA.FTZ R109, R208, UR4, -R96.reuse ;  /* 0x00000004d06d7c23 */ /* 0x100fe20008010860 */
[----:B------:R-:W-:Y:S01]  /*12cb0*/  MOV R182, R177 ;  /* 0x000000b100b67202 */ /* 0x000fe20000000f00 */
[----:B------:R-:W-:Y:S01]  /*12cc0*/  MUFU.EX2 R131, R131 ;  /* 0x0000008300837308 */ /* 0x000fe20000000800 */
[----:B------:R-:W-:Y:S02]  /*12cd0*/  MOV R177, R172 ;  /* 0x000000ac00b17202 */ /* 0x000fe40000000f00 */
[----:B------:R-:W-:Y:S02]  /*12ce0*/  MOV R172, R161 ;  /* 0x000000a100ac7202 */ /* 0x000fe40000000f00 */
[----:B------:R-:W-:Y:S02]  /*12cf0*/  MOV R188, R182 ;  /* 0x000000b600bc7202 */ /* 0x000fe40000000f00 */
[----:B------:R-:W-:Y:S03]  /*12d00*/  MOV R182, R180 ;  /* 0x000000b400b67202 */ /* 0x000fe60000000f00 */
        /* <DEDUP_REMOVED lines=9> */
[----:B----4-:R-:W-:Y:S01]  /*12da0*/  FFMA.FTZ R88, R207, UR4, -R97 ;  /* 0x00000004cf587c23 */ /* 0x010fe20008010861 */
[----:B------:R-:W-:Y:S01]  /*12db0*/  MOV R207, R126 ;  /* 0x0000007e00cf7202 */ /* 0x000fe20000000f00 */
[-C--:B-1----:R-:W-:Y:S03]  /*12dc0*/  HMMA.16816.F32.BF16 R52, R80, R92.reuse, R52 ;  /* 0x0000005c5034723c */ /* 0x082fe60000041834 */
[--C-:B------:R-:W-:Y:S05]  /*12dd0*/  FFMA.FTZ R126, R222, UR4, -R79.reuse ;  /* 0x00000004de7e7c23 */ /* 0x100fea000801084f */
[C---:B------:R-:W-:Y:S01]  /*12de0*/  HMMA.16816.F32.BF16 R56, R84.reuse, R92, R56 ;  /* 0x0000005c5438723c */ /* 0x040fe20000041838 */
[----:B------:R-:W-:Y:S03]  /*12df0*/  MUFU.EX2 R126, R126 ;  /* 0x0000007e007e7308 */ /* 0x000fe60000000800 */
[----:B------:R-:W-:Y:S01]  /*12e00*/  FFMA.FTZ R92, R100, UR4, -R96 ;  /* 0x00000004645c7c23 */ /* 0x000fe20008010860 */
[----:B------:R-:W-:Y:S03]  /*12e10*/  FFMA.FTZ R100, R246, UR4, -R79 ;  /* 0x00000004f6647c23 */ /* 0x000fe6000801084f */
[-C--:B------:R-:W-:Y:S03]  /*12e20*/  HMMA.16816.F32.BF16 R60, R84, R94.reuse, R60 ;  /* 0x0000005e543c723c */ /* 0x080fe6000004183c */
[----:B------:R1:W-:Y:S01]  /*12e30*/  MUFU.EX2 R242, R92 ;  /* 0x0000005c00f27308 */ /* 0x0003e20000000800 */
[----:B--2---:R-:W-:Y:S02]  /*12e40*/  F2FP.BF16.F32.PACK_AB R84, R196, R169 ;  /* 0x000000a9c454723e */ /* 0x004fe400000010ff */
[----:B------:R-:W-:Y:S02]  /*12e50*/  F2FP.BF16.F32.PACK_AB R86, R197, R187 ;  /* 0x000000bbc556723e */ /* 0x000fe400000010ff */
[----:B------:R-:W-:Y:S01]  /*12e60*/  F2FP.BF16.F32.PACK_AB R85, R185, R158 ;  /* 0x0000009eb955723e */ /* 0x000fe200000010ff */
[----:B------:R-:W-:Y:S04]  /*12e70*/  HMMA.16816.F32.BF16 R64, R80, R94, R64 ;  /* 0x0000005e5040723c */ /* 0x000fe80000041840 */
[----:B------:R-:W-:Y:S01]  /*12e80*/  F2FP.BF16.F32.PACK_AB R80, R184, R157 ;  /* 0x0000009db850723e */ /* 0x000fe200000010ff */
[----:B-1----:R-:W-:Y:S01]  /*12e90*/  FFMA.FTZ R92, R206, UR4, -R97 ;  /* 0x00000004ce5c7c23 */ /* 0x002fe20008010861 */
[----:B------:R-:W-:Y:S02]  /*12ea0*/  IMAD.MOV.U32 R206, RZ, RZ, R116 ;  /* 0x000000ffffce7224 */ /* 0x000fe400078e0074 */
[----:B------:R-:W-:Y:S01]  /*12eb0*/  FFMA.FTZ R116, R227, UR4, -R79 ;  /* 0x00000004e3747c23 */ /* 0x000fe2000801084f */
[----:B------:R1:W-:Y:S01]  /*12ec0*/  MUFU.EX2 R148, R92 ;  /* 0x0000005c00947308 */ /* 0x0003e20000000800 */
[--C-:B------:R-:W-:Y:S01]  /*12ed0*/  FFMA.FTZ R105, R206, UR4, -R96.reuse ;  /* 0x00000004ce697c23 */ /* 0x100fe20008010860 */
[----:B------:R-:W-:Y:S01]  /*12ee0*/  MOV R206, R147 ;  /* 0x0000009300ce7202 */ /* 0x000fe20000000f00 */
[--C-:B------:R-:W-:Y:S01]  /*12ef0*/  FFMA.FTZ R147, R103, UR4, -R96.reuse ;  /* 0x0000000467937c23 */ /* 0x100fe20008010860 */
[--C-:B------:R-:W-:Y:S01]  /*12f00*/  FFMA.FTZ R103, R215, UR4, -R97.reuse ;  /* 0x00000004d7677c23 */ /* 0x100fe20008010861 */
[----:B-1----:R-:W-:Y:S01]  /*12f10*/  FFMA.FTZ R92, R205, UR4, -R97 ;  /* 0x00000004cd5c7c23 */ /* 0x002fe20008010861 */
[----:B------:R-:W-:Y:S01]  /*12f20*/  MOV R205, R146 ;  /* 0x0000009200cd7202 */ /* 0x000fe20000000f00 */
[----:B------:R-:W-:Y:S03]  /*12f30*/  FFMA.FTZ R146, R106, UR4, -R96 ;  /* 0x000000046a927c23 */ /* 0x000fe60008010860 */
[----:B------:R1:W2:Y:S02]  /*12f40*/  MUFU.EX2 R241, R92 ;  /* 0x0000005c00f17308 */ /* 0x0002a40000000800 */
[----:B-1----:R-:W-:Y:S01]  /*12f50*/  FFMA.FTZ R92, R183, UR4, -R104 ;  /* 0x00000004b75c7c23 */ /* 0x002fe20008010868 */
[----:B--2---:R-:W-:Y:S02]  /*12f60*/  F2FP.BF16.F32.PACK_AB R83, R241, R148 ;  /* 0x00000094f153723e */ /* 0x004fe400000010ff */
[----:B------:R-:W-:Y:S05]  /*12f70*/  MOV R183, R181 ;  /* 0x000000b500b77202 */ /* 0x000fea0000000f00 */
        /* <DEDUP_REMOVED lines=9> */
[----:B-1----:R-:W-:Y:S01]  /*13010*/  LDSM.16.MT88.4 R92, [R139+0x9000] ;  /* 0x009000008b5c783b */ /* 0x002fe20000004200 */
[----:B--2---:R-:W-:Y:S02]  /*13020*/  F2FP.BF16.F32.PACK_AB R87, R159, R186 ;  /* 0x000000ba9f57723e */ /* 0x004fe400000010ff */
[----:B------:R-:W-:Y:S01]  /*13030*/  MOV R178, R177 ;  /* 0x000000b100b27202 */ /* 0x000fe20000000f00 */
[----:B------:R-:W-:Y:S01]  /*13040*/  IMAD.MOV.U32 R177, RZ, RZ, R220 ;  /* 0x000000ffffb17224 */ /* 0x000fe200078e00dc */
[----:B------:R-:W-:Y:S02]  /*13050*/  MOV R220, R175 ;  /* 0x000000af00dc7202 */ /* 0x000fe40000000f00 */
[----:B------:R-:W-:Y:S02]  /*13060*/  MOV R175, R174 ;  /* 0x000000ae00af7202 */ /* 0x000fe40000000f00 */
[----:B------:R-:W-:Y:S02]  /*13070*/  MOV R174, R173 ;  /* 0x000000ad00ae7202 */ /* 0x000fe40000000f00 */
[----:B------:R-:W-:Y:S02]  /*13080*/  MOV R173, R172 ;  /* 0x000000ac00ad7202 */ /* 0x000fe40000000f00 */
[----:B---3--:R-:W-:Y:S02]  /*13090*/  MOV R156, R151 ;  /* 0x00000097009c7202 */ /* 0x008fe40000000f00 */
[----:B------:R-:W-:Y:S02]  /*130a0*/  MOV R151, R150 ;  /* 0x0000009600977202 */ /* 0x000fe40000000f00 */
[----:B------:R-:W2:Y:S01]  /*130b0*/  LDL.LU R150, [R1+0x10] ;  /* 0x0000100001967983 */ /* 0x000ea20000300800 */
[----:B------:R-:W-:Y:S02]  /*130c0*/  MOV R161, R156 ;  /* 0x0000009c00a17202 */ /* 0x000fe40000000f00 */
[----:B------:R-:W-:Y:S01]  /*130d0*/  MOV R162, R151 ;  /* 0x0000009700a27202 */ /* 0x000fe20000000f00 */
[----:B------:R-:W3:Y:S01]  /*130e0*/  LDL.LU R167, [R1+0x18] ;  /* 0x0000180001a77983 */ /* 0x000ee20000300800 */
[----:B------:R1:W-:Y:S03]  /*130f0*/  MUFU.EX2 R151, R88 ;  /* 0x0000005800977308 */ /* 0x0003e60000000800 */
[----:B------:R-:W4:Y:S01]  /*13100*/  LDL.LU R134, [R1] ;  /* 0x0000000001867983 */ /* 0x000f220000300800 */
[----:B-1----:R-:W-:Y:S06]  /*13110*/  FFMA.FTZ R88, R99, UR4, -R96 ;  /* 0x0000000463587c23 */ /* 0x002fec0008010860 */
[----:B------:R1:W1:Y:S02]  /*13120*/  MUFU.EX2 R156, R88 ;  /* 0x00000058009c7308 */ /* 0x0002640000000800 */
[----:B-1----:R-:W1:Y:S01]  /*13130*/  LDSM.16.MT88.4 R88, [R137+0x9000] ;  /* 0x009000008958783b */ /* 0x002e620000004200 */
[----:B------:R-:W-:Y:S01]  /*13140*/  F2FP.BF16.F32.PACK_AB R82, R242, R156 ;  /* 0x0000009cf252723e */ /* 0x000fe200000010ff */
[----:B--2---:R-:W-:Y:S06]  /*13150*/  IMAD.MOV.U32 R165, RZ, RZ, R150 ;  /* 0x000000ffffa57224 */ /* 0x004fec00078e0096 */
[----:B------:R-:W2:Y:S01]  /*13160*/  MUFU.EX2 R150, R98 ;  /* 0x0000006200967308 */ /* 0x000ea20000000800 */
[----:B---3--:R-:W-:Y:S02]  /*13170*/  MOV R172, R167 ;  /* 0x000000a700ac7202 */ /* 0x008fe40000000f00 */
[----:B------:R-:W-:Y:S02]  /*13180*/  MOV R167, R166 ;  /* 0x000000a600a77202 */ /* 0x000fe40000000f00 */
[----:B------:R-:W-:Y:S02]  /*13190*/  MOV R166, R165 ;  /* 0x000000a500a67202 */ /* 0x000fe40000000f00 */
[----:B------:R-:W-:Y:S01]  /*131a0*/  MOV R165, R162 ;  /* 0x000000a200a57202 */ /* 0x000fe20000000f00 */
[----:B------:R-:W-:Y:S01]  /*131b0*/  IMAD.MOV.U32 R162, RZ, RZ, R161 ;  /* 0x000000ffffa27224 */ /* 0x000fe200078e00a1 */
[----:B------:R-:W-:Y:S02]  /*131c0*/  MOV R161, R160 ;  /* 0x000000a000a17202 */ /* 0x000fe40000000f00 */
[----:B------:R-:W-:Y:S02]  /*131d0*/  MOV R160, R143 ;  /* 0x0000008f00a07202 */ /* 0x000fe40000000f00 */
[----:B------:R-:W-:Y:S02]  /*131e0*/  MOV R143, R142 ;  /* 0x0000008e008f7202 */ /* 0x000fe40000000f00 */
[----:B------:R-:W3:Y:S01]  /*131f0*/  LDL.LU R142, [R1+0x14] ;  /* 0x00001400018e7983 */ /* 0x000ee20000300800 */
[----:B--2---:R-:W-:Y:S02]  /*13200*/  F2FP.BF16.F32.PACK_AB R81, R151, R150 ;  /* 0x000000969751723e */ /* 0x004fe400000010ff */
[----:B----4-:R-:W-:Y:S02]  /*13210*/  MOV R102, R134 ;  /* 0x0000008600667202 */ /* 0x010fe40000000f00 */
[----:B------:R-:W-:Y:S01]  /*13220*/  MOV R134, R128 ;  /* 0x0000008000867202 */ /* 0x000fe20000000f00 */
[--C-:B------:R-:W-:Y:S01]  /*13230*/  FFMA.FTZ R128, R108, UR4, -R79.reuse ;  /* 0x000000046c807c23 */ /* 0x100fe2000801084f */
[--C-:B------:R-:W-:Y:S01]  /*13240*/  FFMA.FTZ R108, R207, UR4, -R96.reuse ;  /* 0x00000004cf6c7c23 */ /* 0x100fe20008010860 */
[-C--:B-1----:R-:W-:Y:S03]  /*13250*/  HMMA.16816.F32.BF16 R4, R80, R88.reuse, R4 ;  /* 0x000000585004723c */ /* 0x082fe60000041804 */
[--C-:B------:R-:W-:Y:S01]  /*13260*/  FFMA.FTZ R102, R102, UR4, -R96.reuse ;  /* 0x0000000466667c23 */ /* 0x100fe20008010860 */
[----:B------:R-:W-:Y:S01]  /*13270*/  MOV R207, R141 ;  /* 0x0000008d00cf7202 */ /* 0x000fe20000000f00 */
[----:B------:R-:W-:Y:S01]  /*13280*/  FFMA.FTZ R141, R119, UR4, -R96 ;  /* 0x00000004778d7c23 */ /* 0x000fe20008010860 */
[----:B------:R-:W-:Y:S02]  /*13290*/  MUFU.EX2 R128, R128 ;  /* 0x0000008000807308 */ /* 0x000fe40000000800 */
[C---:B------:R-:W-:Y:S08]  /*132a0*/  HMMA.16816.F32.BF16 R8, R84.reuse, R88, R8 ;  /* 0x000000585408723c */ /* 0x040ff00000041808 */
[-C--:B------:R-:W-:Y:S08]  /*132b0*/  HMMA.16816.F32.BF16 R12, R84, R90.reuse, R12 ;  /* 0x0000005a540c723c */ /* 0x080ff0000004180c */
[C---:B------:R-:W-:Y:S01]  /*132c0*/  HMMA.16816.F32.BF16 R16, R80.reuse, R90, R16 ;  /* 0x0000005a5010723c */ /* 0x040fe20000041810 */
[----:B------:R-:W1:Y:S07]  /*132d0*/  LDSM.16.MT88.4 R88, [R77+0x1000] ;  /* 0x001000004d58783b */ /* 0x000e6e0000004200 */
[-C--:B------:R-:W-:Y:S08]  /*132e0*/  HMMA.16816.F32.BF16 R20, R80, R92.reuse, R20 ;  /* 0x0000005c5014723c */ /* 0x080ff00000041814 */
[C---:B------:R-:W-:Y:S04]  /*132f0*/  HMMA.16816.F32.BF16 R24, R84.reuse, R92, R24 ;  /* 0x0000005c5418723c */ /* 0x040fe80000041818 */
[--C-:B------:R-:W-:Y:S01]  /*13300*/  FFMA.FTZ R92, R188, UR4, -R79.reuse ;  /* 0x00000004bc5c7c23 */ /* 0x100fe2000801084f */
[----:B------:R-:W-:Y:S01]  /*13310*/  IMAD.MOV.U32 R188, RZ, RZ, R182 ;  /* 0x000000ffffbc7224 */ /* 0x000fe200078e00b6 */
[----:B------:R-:W-:Y:S02]  /*13320*/  MOV R182, R180 ;  /* 0x000000b400b67202 */ /* 0x000fe40000000f00 */
[-C--:B------:R-:W-:Y:S03]  /*13330*/  HMMA.16816.F32.BF16 R28, R84, R94.reuse, R28 ;  /* 0x0000005e541c723c */ /* 0x080fe6000004181c */
[----:B------:R-:W-:Y:S02]  /*13340*/  MOV R180, R225 ;  /* 0x000000e100b47202 */ /* 0x000fe40000000f00 */
[----:B------:R2:W-:Y:S03]  /*13350*/  MUFU.EX2 R225, R92 ;  /* 0x0000005c00e17308 */ /* 0x0005e60000000800 */
[C---:B------:R-:W-:Y:S08]  /*13360*/  HMMA.16816.F32.BF16 R32, R80.reuse, R94, R32 ;  /* 0x0000005e5020723c */ /* 0x040ff00000041820 */
[-C--:B-1----:R-:W-:Y:S03]  /*13370*/  HMMA.16816.F32.BF16 R36, R80, R88.reuse, R36 ;  /* 0x000000585024723c */ /* 0x082fe60000041824 */
[----:B--2---:R-:W-:Y:S01]  /*13380*/  FFMA.FTZ R92, R189, UR4, -R79 ;  /* 0x00000004bd5c7c23 */ /* 0x004fe2000801084f */
[----:B------:R-:W-:Y:S04]  /*13390*/  MOV R189, R188 ;  /* 0x000000bc00bd7202 */ /* 0x000fe80000000f00 */
[C---:B------:R-:W-:Y:S04]  /*133a0*/  HMMA.16816.F32.BF16 R40, R84.reuse, R88, R40 ;  /* 0x000000585428723c */ /* 0x040fe80000041828 */
[----:B------:R-:W-:Y:S01]  /*133b0*/  MOV R188, R183 ;  /* 0x000000b700bc7202 */ /* 0x000fe20000000f00 */
[----:B------:R-:W-:Y:S01]  /*133c0*/  FFMA.FTZ R89, R124, UR4, -R97 ;  /* 0x000000047c597c23 */ /* 0x000fe20008010861 */
[----:B------:R-:W-:Y:S01]  /*133d0*/  MOV R183, R182 ;  /* 0x000000b600b77202 */ /* 0x000fe20000000f00 */
[----:B------:R-:W-:Y:S01]  /*133e0*/  FFMA.FTZ R124, R240, UR4, -R96 ;  /* 0x00000004f07c7c23 */ /* 0x000fe20008010860 */
[-C--:B------:R-:W-:Y:S03]  /*133f0*/  HMMA.16816.F32.BF16 R44, R84, R90.reuse, R44 ;  /* 0x0000005a542c723c */ /* 0x080fe6000004182c */
[----:B------:R-:W-:Y:S01]  /*13400*/  MOV R182, R181 ;  /* 0x000000b500b67202 */ /* 0x000fe20000000f00 */
[----:B------:R-:W-:Y:S01]  /*13410*/  FFMA.FTZ R88, R188, UR4, -R79 ;  /* 0x00000004bc587c23 */ /* 0x000fe2000801084f */
[----:B------:R-:W-:Y:S01]  /*13420*/  MOV R181, R180 ;  /* 0x000000b400b57202 */ /* 0x000fe20000000f00 */
[----:B------:R-:W-:Y:S01]  /*13430*/  IMAD.MOV.U32 R180, RZ, RZ, R224 ;  /* 0x000000ffffb47224 */ /* 0x000fe200078e00e0 */
[----:B------:R-:W-:Y:S01]  /*13440*/  MOV R224, R223 ;  /* 0x000000df00e07202 */ /* 0x000fe20000000f00 */
[C---:B------:R-:W-:Y:S01]  /*13450*/  HMMA.16816.F32.BF16 R48, R80.reuse, R90, R48 ;  /* 0x0000005a5030723c */ /* 0x040fe20000041830 */
[----:B------:R-:W-:Y:S03]  /*13460*/  MUFU.EX2 R124, R124 ;  /* 0x0000007c007c7308 */ /* 0x000fe60000000800 */
[----:B------:R-:W-:Y:S01]  /*13470*/  MOV R188, R183 ;  /* 0x000000b700bc7202 */ /* 0x000fe20000000f00 */
[----:B------:R-:W-:Y:S01]  /*13480*/  FFMA.FTZ R90, R210, UR4, -R96 ;  /* 0x00000004d25a7c23 */ /* 0x000fe20008010860 */
        /* <DEDUP_REMOVED lines=8> */
[----:B------:R1:W-:Y:S01]  /*13510*/  MUFU.EX2 R224, R88 ;  /* 0x0000005800e07308 */ /* 0x0003e20000000800 */
[----:B------:R-:W-:Y:S02]  /*13520*/  MOV R177, R220 ;  /* 0x000000dc00b17202 */ /* 0x000fe40000000f00 */
[----:B------:R-:W-:Y:S07]  /*13530*/  MOV R220, R163 ;  /* 0x000000a300dc7202 */ /* 0x000fee0000000f00 */
[----:B------:R2:W-:Y:S01]  /*13540*/  MUFU.EX2 R163, R92 ;  /* 0x0000005c00a37308 */ /* 0x0005e20000000800 */
[--C-:B-1----:R-:W-:Y:S09]  /*13550*/  FFMA.FTZ R88, R189, UR4, -R79.reuse ;  /* 0x00000004bd587c23 */ /* 0x102ff2000801084f */
[----:B------:R1:W4:Y:S01]  /*13560*/  MUFU.EX2 R239, R88 ;  /* 0x0000005800ef7308 */ /* 0x0003220000000800 */
[----:B--2---:R-:W2:Y:S01]  /*13570*/  LDSM.16.MT88.4 R92, [R78+0x1000] ;  /* 0x001000004e5c783b */ /* 0x004ea20000004200 */
[----:B-1----:R-:W-:Y:S01]  /*13580*/  FFMA.FTZ R88, R188, UR4, -R104 ;  /* 0x00000004bc587c23 */ /* 0x002fe20008010868 */
[----:B------:R-:W-:Y:S02]  /*13590*/  MOV R188, R183 ;  /* 0x000000b700bc7202 */ /* 0x000fe40000000f00 */
[----:B------:R-:W-:Y:S02]  /*135a0*/  MOV R183, R182 ;  /* 0x000000b600b77202 */ /* 0x000fe40000000f00 */
        /* <DEDUP_REMOVED lines=11> */
[----:B------:R-:W-:Y:S01]  /*13660*/  MOV R167, R166 ;  /* 0x000000a600a77202 */ /* 0x000fe20000000f00 */
[-C--:B--2---:R-:W-:Y:S03]  /*13670*/  HMMA.16816.F32.BF16 R52, R80, R92.reuse, R52 ;  /* 0x0000005c5034723c */ /* 0x084fe60000041834 */
[----:B------:R-:W-:Y:S01]  /*13680*/  MOV R166, R165 ;  /* 0x000000a500a67202 */ /* 0x000fe20000000f00 */
[----:B------:R-:W-:Y:S01]  /*13690*/  IMAD.MOV.U32 R165, RZ, RZ, R162 ;  /* 0x000000ffffa57224 */ /* 0x000fe200078e00a2 */
[----:B------:R-:W-:Y:S01]  /*136a0*/  MOV R189, R182 ;  /* 0x000000b600bd7202 */ /* 0x000fe20000000f00 */
[----:B------:R1:W-:Y:S01]  /*136b0*/  MUFU.EX2 R162, R88 ;  /* 0x0000005800a27308 */ /* 0x0003e20000000800 */
[----:B------:R-:W-:Y:S01]  /*136c0*/  MOV R182, R223 ;  /* 0x000000df00b67202 */ /* 0x000fe20000000f00 */
[C---:B------:R-:W-:Y:S04]  /*136d0*/  HMMA.16816.F32.BF16 R56, R84.reuse, R92, R56 ;  /* 0x0000005c5438723c */ /* 0x040fe80000041838 */
[----:B------:R-:W-:Y:S01]  /*136e0*/  MOV R190, R183 ;  /* 0x000000b700be7202 */ /* 0x000fe20000000f00 */
[--C-:B------:R-:W-:Y:S01]  /*136f0*/  FFMA.FTZ R98, R189, UR4, -R79.reuse ;  /* 0x00000004bd627c23 */ /* 0x100fe2000801084f */
[----:B------:R-:W-:Y:S02]  /*13700*/  MOV R183, R180 ;  /* 0x000000b400b77202 */ /* 0x000fe40000000f00 */
[-C--:B------:R-:W-:Y:S01]  /*13710*/  HMMA.16816.F32.BF16 R60, R84, R94.reuse, R60 ;  /* 0x0000005e543c723c */ /* 0x080fe2000004183c */
[----:B------:R-:W2:Y:S02]  /*13720*/  LDSM.16.MT88.4 R84, [R137+0x9800] ;  /* 0x009800008954783b */ /* 0x000ea40000004200 */
[----:B------:R-:W-:Y:S01]  /*13730*/  MOV R180, R178 ;  /* 0x000000b200b47202 */ /* 0x000fe20000000f00 */
[----:B------:R-:W-:Y:S01]  /*13740*/  FFMA.FTZ R91, R190, UR4, -R79 ;  /* 0x00000004be5b7c23 */ /* 0x000fe2000801084f */
[----:B------:R-:W-:Y:S01]  /*13750*/  MOV R178, R174 ;  /* 0x000000ae00b27202 */ /* 0x000fe20000000f00 */
[----:B------:R-:W-:Y:S02]  /*13760*/  IMAD.MOV.U32 R190, RZ, RZ, R182 ;  /* 0x000000ffffbe7224 */ /* 0x000fe400078e00b6 */
[--C-:B-1----:R-:W-:Y:S01]  /*13770*/  FFMA.FTZ R88, R220, UR4, -R104.reuse ;  /* 0x00000004dc587c23 */ /* 0x102fe20008010868 */
[----:B------:R-:W-:Y:S01]  /*13780*/  HMMA.16816.F32.BF16 R64, R80, R94, R64 ;  /* 0x0000005e5040723c */ /* 0x000fe20000041840 */
[----:B------:R-:W1:Y:S02]  /*13790*/  LDSM.16.MT88.4 R92, [R139+0x9800] ;  /* 0x009800008b5c783b */ /* 0x000e640000004200 */
[----:B------:R4:W-:Y:S01]  /*137a0*/  MUFU.EX2 R220, R88 ;  /* 0x0000005800dc7308 */ /* 0x0009e20000000800 */
        /* <DEDUP_REMOVED lines=8> */
[----:B------:R-:W-:Y:S01]  /*13830*/  MOV R189, R183 ;  /* 0x000000b700bd7202 */ /* 0x000fe20000000f00 */
[----:B----4-:R-:W-:Y:S01]  /*13840*/  FFMA.FTZ R88, R221, UR4, -R104 ;  /* 0x00000004dd587c23 */ /* 0x010fe20008010868 */
[----:B------:R-:W-:Y:S03]  /*13850*/  MOV R208, R248 ;  /* 0x000000f800d07202 */ /* 0x000fe60000000f00 */
[----:B------:R-:W-:Y:S01]  /*13860*/  IMAD.MOV.U32 R246, RZ, RZ, R189 ;  /* 0x000000fffff67224 */ /* 0x000fe200078e00bd */
[----:B------:R4:W-:Y:S01]  /*13870*/  MUFU.EX2 R221, R88 ;  /* 0x0000005800dd7308 */ /* 0x0009e20000000800 */
[----:B------:R-:W-:Y:S02]  /*13880*/  F2FP.BF16.F32.PACK_AB R90, R239, R224 ;  /* 0x000000e0ef5a723e */ /* 0x000fe400000010ff */
[----:B------:R-:W-:Y:S01]  /*13890*/  FFMA.FTZ R119, R246, UR4, -R97 ;  /* 0x00000004f6777c23 */ /* 0x000fe20008010861 */
[----:B------:R-:W-:Y:S01]  /*138a0*/  MOV R248, R135 ;  /* 0x0000008700f87202 */ /* 0x000fe20000000f00 */
[----:B------:R-:W-:Y:S01]  /*138b0*/  FFMA.FTZ R135, R217, UR4, -R96 ;  /* 0x00000004d9877c23 */ /* 0x000fe20008010860 */
[----:B------:R-:W-:Y:S02]  /*138c0*/  MOV R180, R174 ;  /* 0x000000ae00b47202 */ /* 0x000fe40000000f00 */
[----:B------:R-:W-:Y:S01]  /*138d0*/  MOV R183, R144 ;  /* 0x0000009000b77202 */ /* 0x000fe20000000f00 */
[----:B------:R-:W-:Y:S01]  /*138e0*/  FFMA.FTZ R144, R212, UR4, -R79 ;  /* 0x00000004d4907c23 */ /* 0x000fe2000801084f */
[----:B------:R-:W-:Y:S01]  /*138f0*/  MOV R226, R180 ;  /* 0x000000b400e27202 */ /* 0x000fe20000000f00 */
[----:B------:R-:W-:Y:S01]  /*13900*/  MUFU.EX2 R119, R119 ;  /* 0x0000007700777308 */ /* 0x000fe20000000800 */
[----:B------:R-:W-:Y:S01]  /*13910*/  MOV R217, R172 ;  /* 0x000000ac00d97202 */ /* 0x000fe20000000f00 */
[----:B----4-:R-:W-:Y:S01]  /*13920*/  FFMA.FTZ R88, R188, UR4, -R104 ;  /* 0x00000004bc587c23 */ /* 0x010fe20008010868 */
[----:B------:R-:W-:Y:S07]  /*13930*/  MOV R188, R181 ;  /* 0x000000b500bc7202 */ /* 0x000fee0000000f00 */
[----:B------:R-:W-:Y:S01]  /*13940*/  MUFU.EX2 R172, R103 ;  /* 0x0000006700ac7308 */ /* 0x000fe20000000800 */
[----:B------:R-:W-:Y:S02]  /*13950*/  MOV R181, R179 ;  /* 0x000000b300b57202 */ /* 0x000fe40000000f00 */
[----:B------:R-:W-:Y:S01]  /*13960*/  MOV R179, R177 ;  /* 0x000000b100b37202 */ /* 0x000fe20000000f00 */
[----:B------:R-:W-:Y:S01]  /*13970*/  IMAD.MOV.U32 R177, RZ, RZ, R175 ;  /* 0x000000ffffb17224 */ /* 0x000fe200078e00af */
[----:B------:R-:W-:Y:S01]  /*13980*/  MOV R175, R173 ;  /* 0x000000ad00af7202 */ /* 0x000fe20000000f00 */
[--C-:B------:R-:W-:Y:S01]  /*13990*/  FFMA.FTZ R99, R188, UR4, -R79.reuse ;  /* 0x00000004bc637c23 */ /* 0x100fe2000801084f */
[----:B------:R-:W-:Y:S03]  /*139a0*/  MOV R173, R167 ;  /* 0x000000a700ad7202 */ /* 0x000fe60000000f00 */
[----:B------:R4:W2:Y:S01]  /*139b0*/  MUFU.EX2 R223, R88 ;  /* 0x0000005800df7308 */ /* 0x0008a20000000800 */
[----:B------:R-:W-:Y:S02]  /*139c0*/  MOV R195, R181 ;  /* 0x000000b500c37202 */ /* 0x000fe40000000f00 */
[----:B------:R-:W-:Y:S02]  /*139d0*/  MOV R181, R173 ;  /* 0x000000ad00b57202 */ /* 0x000fe40000000f00 */
[----:B------:R-:W-:Y:S02]  /*139e0*/  MOV R173, R160 ;  /* 0x000000a000ad7202 */ /* 0x000fe40000000f00 */
[----:B------:R-:W-:Y:S03]  /*139f0*/  MOV R249, R179 ;  /* 0x000000b300f97202 */ /* 0x000fe60000000f00 */
[----:B------:R-:W-:Y:S01]  /*13a00*/  MUFU.EX2 R135, R135 ;  /* 0x0000008700877308 */ /* 0x000fe20000000800 */
[----:B------:R-:W-:Y:S02]  /*13a10*/  MOV R188, R136 ;  /* 0x0000008800bc7202 */ /* 0x000fe40000000f00 */
[----:B------:R-:W-:Y:S01]  /*13a20*/  MOV R136, R113 ;  /* 0x0000007100887202 */ /* 0x000fe20000000f00 */
[----:B------:R-:W-:Y:S01]  /*13a30*/  FFMA.FTZ R113, R243, UR4, -R79 ;  /* 0x00000004f3717c23 */ /* 0x000fe2000801084f */
[----:B------:R-:W-:Y:S02]  /*13a40*/  MOV R243, R249 ;  /* 0x000000f900f37202 */ /* 0x000fe40000000f00 */
[----:B------:R-:W-:Y:S01]  /*13a50*/  MOV R249, R145 ;  /* 0x0000009100f97202 */ /* 0x000fe20000000f00 */
[--C-:B------:R-:W-:Y:S01]  /*13a60*/  FFMA.FTZ R145, R107, UR4, -R96.reuse ;  /* 0x000000046b917c23 */ /* 0x100fe20008010860 */
[--C-:B----4-:R-:W-:Y:S01]  /*13a70*/  FFMA.FTZ R88, R111, UR4, -R96.reuse ;  /* 0x000000046f587c23 */ /* 0x110fe20008010860 */
[--C-:B------:R-:W-:Y:S01]  /*13a80*/  FFMA.FTZ R107, R208, UR4, -R97.reuse ;  /* 0x00000004d06b7c23 */ /* 0x100fe20008010861 */
[----:B------:R-:W-:Y:S01]  /*13a90*/  FFMA.FTZ R106, R243, UR4, -R97 ;  /* 0x00000004f36a7c23 */ /* 0x000fe20008010861 */
[----:B------:R2:W-:Y:S01]  /*13aa0*/  MUFU.EX2 R208, R91 ;  /* 0x0000005b00d07308 */ /* 0x0005e20000000800 */
[----:B------:R-:W-:Y:S01]  /*13ab0*/  IMAD.MOV.U32 R246, RZ, RZ, R249 ;  /* 0x000000fffff67224 */ /* 0x000fe200078e00f9 */
[----:B------:R-:W-:Y:S01]  /*13ac0*/  MOV R243, R205 ;  /* 0x000000cd00f37202 */ /* 0x000fe20000000f00 */
[----:B------:R-:W-:Y:S01]  /*13ad0*/  FFMA.FTZ R111, R244, UR4, -R79 ;  /* 0x00000004f46f7c23 */ /* 0x000fe2000801084f */
[----:B------:R-:W-:Y:S02]  /*13ae0*/  MOV R244, R190 ;  /* 0x000000be00f47202 */ /* 0x000fe40000000f00 */
[----:B------:R-:W-:Y:S01]  /*13af0*/  MOV R190, R140 ;  /* 0x0000008c00be7202 */ /* 0x000fe20000000f00 */
[--C-:B------:R-:W-:Y:S03]  /*13b00*/  FFMA.FTZ R140, R112, UR4, -R96.reuse ;  /* 0x00000004708c7c23 */ /* 0x100fe60008010860 */
[----:B------:R4:W-:Y:S01]  /*13b10*/  MUFU.EX2 R161, R88 ;  /* 0x0000005800a17308 */ /* 0x0009e20000000800 */
[----:B------:R-:W-:Y:S01]  /*13b20*/  MOV R179, R175 ;  /* 0x000000af00b37202 */ /* 0x000fe20000000f00 */
[----:B------:R-:W-:Y:S01]  /*13b30*/  FFMA.FTZ R112, R244, UR4, -R97 ;  /* 0x00000004f4707c23 */ /* 0x000fe20008010861 */
[----:B------:R-:W-:Y:S01]  /*13b40*/  MOV R175, R143 ;  /* 0x0000008f00af7202 */ /* 0x000fe20000000f00 */
[----:B------:R-:W-:Y:S01]  /*13b50*/  FFMA.FTZ R143, R121, UR4, -R79 ;  /* 0x00000004798f7c23 */ /* 0x000fe2000801084f */
[----:B------:R-:W-:Y:S01]  /*13b60*/  MOV R249, R195 ;  /* 0x000000c300f97202 */ /* 0x000fe20000000f00 */
[--C-:B------:R-:W-:Y:S01]  /*13b70*/  FFMA.FTZ R121, R245, UR4, -R96.reuse ;  /* 0x00000004f5797c23 */ /* 0x100fe20008010860 */
[----:B------:R-:W-:Y:S03]  /*13b80*/  MOV R189, R136 ;  /* 0x0000008800bd7202 */ /* 0x000fe60000000f00 */
[----:B------:R-:W-:Y:S01]  /*13b90*/  MUFU.EX2 R205, R99 ;  /* 0x0000006300cd7308 */ /* 0x000fe20000000800 */
[----:B--2---:R-:W-:Y:S01]  /*13ba0*/  F2FP.BF16.F32.PACK_AB R91, R223, R221 ;  /* 0x000000dddf5b723e */ /* 0x004fe200000010ff */
[--C-:B------:R-:W-:Y:S01]  /*13bb0*/  FFMA.FTZ R136, R101, UR4, -R96.reuse ;  /* 0x0000000465887c23 */ /* 0x100fe20008010860 */
[----:B------:R-:W-:Y:S01]  /*13bc0*/  MOV R244, R248 ;  /* 0x000000f800f47202 */ /* 0x000fe20000000f00 */
[--C-:B------:R-:W-:Y:S01]  /*13bd0*/  FFMA.FTZ R101, R216, UR4, -R97.reuse ;  /* 0x00000004d8657c23 */ /* 0x100fe20008010861 */
[----:B------:R-:W-:Y:S02]  /*13be0*/  MOV R195, R194 ;  /* 0x000000c200c37202 */ /* 0x000fe40000000f00 */
[----:B------:R-:W-:Y:S01]  /*13bf0*/  MOV R194, R134 ;  /* 0x0000008600c27202 */ /* 0x000fe20000000f00 */
[----:B------:R-:W-:Y:S01]  /*13c00*/  FFMA.FTZ R134, R247, UR4, -R97 ;  /* 0x00000004f7867c23 */ /* 0x000fe20008010861 */
[--C-:B----4-:R-:W-:Y:S01]  /*13c10*/  FFMA.FTZ R88, R122, UR4, -R96.reuse ;  /* 0x000000047a587c23 */ /* 0x110fe20008010860 */
[----:B------:R-:W-:Y:S01]  /*13c20*/  MOV R122, R164 ;  /* 0x000000a4007a7202 */ /* 0x000fe20000000f00 */
[----:B------:R-:W-:Y:S01]  /*13c30*/  MUFU.EX2 R121, R121 ;  /* 0x0000007900797308 */ /* 0x000fe20000000800 */
[----:B---3--:R-:W-:Y:S01]  /*13c40*/  MOV R174, R142 ;  /* 0x0000008e00ae7202 */ /* 0x008fe20000000f00 */
[--C-:B------:R-:W-:Y:S01]  /*13c50*/  FFMA.FTZ R142, R120, UR4, -R79.reuse ;  /* 0x00000004788e7c23 */ /* 0x100fe2000801084f */
[----:B------:R-:W-:Y:S01]  /*13c60*/  FFMA.FTZ R79, R125, UR4, -R79 ;  /* 0x000000047d4f7c23 */ /* 0x000fe2000801084f */
[----:B------:R-:W-:Y:S01]  /*13c70*/  MOV R248, R133 ;  /* 0x0000008500f87202 */ /* 0x000fe20000000f00 */
[--C-:B------:R-:W-:Y:S01]  /*13c80*/  FFMA.FTZ R120, R251, UR4, -R96.reuse ;  /* 0x00000004fb787c23 */ /* 0x100fe20008010860 */
[----:B------:R-:W-:Y:S01]  /*13c90*/  FFMA.FTZ R125, R238, UR4, -R96 ;  /* 0x00000004ee7d7c23 */ /* 0x000fe20008010860 */
[--C-:B------:R-:W-:Y:S03]  /*13ca0*/  FFMA.FTZ R122, R122, UR4, -R97.reuse ;  /* 0x000000047a7a7c23 */ /* 0x100fe60008010861 */
[----:B------:R2:W3:Y:S01]  /*13cb0*/  MUFU.EX2 R167, R88 ;  /* 0x0000005800a77308 */ /* 0x0004e20000000800 */
[--C-:B------:R-:W-:Y:S01]  /*13cc0*/  FFMA.FTZ R133, R250, UR4, -R97.reuse ;  /* 0x00000004fa857c23 */ /* 0x100fe20008010861 */
[----:B------:R-:W-:Y:S01]  /*13cd0*/  MOV R227, R244 ;  /* 0x000000f400e37202 */ /* 0x000fe20000000f00 */
[----:B------:R-:W-:Y:S01]  /*13ce0*/  IMAD.MOV.U32 R244, RZ, RZ, R206 ;  /* 0x000000fffff47224 */ /* 0x000fe200078e00ce */
[----:B------:R-:W-:Y:S02]  /*13cf0*/  MOV R212, R243 ;  /* 0x000000f300d47202 */ /* 0x000fe40000000f00 */
[----:B------:R-:W-:Y:S04]  /*13d00*/  MOV R222, R188 ;  /* 0x000000bc00de7202 */ /* 0x000fe80000000f00 */
[----:B------:R4:W-:Y:S01]  /*13d10*/  MUFU.EX2 R164, R89 ;  /* 0x0000005900a47308 */ /* 0x0009e20000000800 */
[----:B------:R-:W-:Y:S02]  /*13d20*/  MOV R245, R244 ;  /* 0x000000f400f57202 */ /* 0x000fe40000000f00 */
[----:B------:R-:W-:Y:S02]  /*13d30*/  MOV R244, R183 ;  /* 0x000000b700f47202 */ /* 0x000fe40000000f00 */
[----:B------:R-:W-:Y:S02]  /*13d40*/  MOV R243, R182 ;  /* 0x000000b600f37202 */ /* 0x000fe40000000f00 */
[----:B------:R-:W-:Y:S03]  /*13d50*/  MOV R238, R181 ;  /* 0x000000b500ee7202 */ /* 0x000fe60000000f00 */
[----:B------:R-:W-:Y:S01]  /*13d60*/  MUFU.EX2 R206, R100 ;  /* 0x0000006400ce7308 */ /* 0x000fe20000000800 */
[--C-:B--2---:R-:W-:Y:S01]  /*13d70*/  FFMA.FTZ R88, R209, UR4, -R97.reuse ;  /* 0x00000004d1587c23 */ /* 0x104fe20008010861 */
[----:B---3--:R-:W-:Y:S02]  /*13d80*/  F2FP.BF16.F32.PACK_AB R80, R167, R161 ;  /* 0x000000a1a750723e */ /* 0x008fe400000010ff */
[----:B------:R-:W-:Y:S02]  /*13d90*/  MOV R182, R174 ;  /* 0x000000ae00b67202 */ /* 0x000fe40000000f00 */
[----:B------:R-:W-:Y:S04]  /*13da0*/  MOV R180, R173 ;  /* 0x000000ad00b47202 */ /* 0x000fe80000000f00 */
[----:B------:R2:W-:Y:S01]  /*13db0*/  MUFU.EX2 R160, R88 ;  /* 0x0000005800a07308 */ /* 0x0005e20000000800 */
[----:B----4-:R-:W-:Y:S02]  /*13dc0*/  F2FP.BF16.F32.PACK_AB R89, R220, R162 ;  /* 0x000000a2dc59723e */ /* 0x010fe400000010ff */
[----:B------:R-:W-:Y:S02]  /*13dd0*/  MOV R183, R178 ;  /* 0x000000b200b77202 */ /* 0x000fe40000000f00 */
[----:B------:R-:W-:Y:S02]  /*13de0*/  MOV R181, R177 ;  /* 0x000000b100b57202 */ /* 0x000fe40000000f00 */
[----:B------:R-:W-:Y:S03]  /*13df0*/  MOV R188, R175 ;  /* 0x000000af00bc7202 */ /* 0x000fe60000000f00 */
[----:B------:R-:W-:Y:S01]  /*13e00*/  MUFU.EX2 R174, R102 ;  /* 0x0000006600ae7308 */ /* 0x000fe20000000800 */
[----:B------:R-:W-:Y:S02]  /*13e10*/  MOV R216, R238 ;  /* 0x000000ee00d87202 */ /* 0x000fe40000000f00 */
[----:B------:R-:W-:Y:S01]  /*13e20*/  MOV R240, R249 ;  /* 0x000000f900f07202 */ /* 0x000fe20000000f00 */
[----:B------:R-:W-:Y:S01]  /*13e30*/  IMAD.MOV.U32 R249, RZ, RZ, R176 ;  /* 0x000000fffff97224 */ /* 0x000fe200078e00b0 */
[----:B------:R-:W-:Y:S05]  /*13e40*/  MOV R238, R245 ;  /* 0x000000f500ee7202 */ /* 0x000fea0000000f00 */
[----:B------:R-:W-:Y:S01]  /*13e50*/  MUFU.EX2 R173, R101 ;  /* 0x0000006500ad7308 */ /* 0x000fe20000000800 */
[----:B--2---:R-:W-:Y:S01]  /*13e60*/  FFMA.FTZ R88, R213, UR4, -R97 ;  /* 0x00000004d5587c23 */ /* 0x004fe20008010861 */
[----:B------:R-:W-:Y:S02]  /*13e70*/  MOV R213, R246 ;  /* 0x000000f600d57202 */ /* 0x000fe40000000f00 */
[----:B------:R-:W-:Y:S06]  /*13e80*/  MOV R246, R207 ;  /* 0x000000cf00f67202 */ /* 0x000fec0000000f00 */
[----:B------:R2:W3:Y:S01]  /*13e90*/  MUFU.EX2 R166, R88 ;  /* 0x0000005800a67308 */ /* 0x0004e20000000800 */
[----:B------:R-:W-:Y:S02]  /*13ea0*/  MOV R251, R246 ;  /* 0x000000f600fb7202 */ /* 0x000fe40000000f00 */
[----:B------:R-:W-:Y:S07]  /*13eb0*/  MOV R246, R179 ;  /* 0x000000b300f67202 */ /* 0x000fee0000000f00 */
[----:B------:R-:W-:Y:S10]  /*13ec0*/  MUFU.EX2 R207, R98 ;  /* 0x0000006200cf7308 */ /* 0x000ff40000000800 */
[----:B------:R4:W-:Y:S01]  /*13ed0*/  MUFU.EX2 R175, R105 ;  /* 0x0000006900af7308 */ /* 0x0009e20000000800 */
[----:B--2---:R-:W-:Y:S01]  /*13ee0*/  FFMA.FTZ R88, R211, UR4, -R96 ;  /* 0x00000004d3587c23 */ /* 0x004fe20008010860 */
[----:B---3--:R-:W-:Y:S02]  /*13ef0*/  F2FP.BF16.F32.PACK_AB R81, R166, R160 ;  /* 0x000000a0a651723e */ /* 0x008fe400000010ff */
[----:B------:R-:W-:Y:S01]  /*13f00*/  MOV R211, R248 ;  /* 0x000000f800d37202 */ /* 0x000fe20000000f00 */
[----:B------:R-:W-:Y:S05]  /*13f10*/  IMAD.MOV.U32 R248, RZ, RZ, R191 ;  /* 0x000000fffff87224 */ /* 0x000fea00078e00bf */
[----:B------:R2:W3:Y:S10]  /*13f20*/  MUFU.EX2 R165, R88 ;  /* 0x0000005800a57308 */ /* 0x0004f40000000800 */
[----:B------:R-:W-:Y:S01]  /*13f30*/  MUFU.EX2 R191, R108 ;  /* 0x0000006c00bf7308 */ /* 0x000fe20000000800 */
[--C-:B----4-:R-:W-:Y:S01]  /*13f40*/  FFMA.FTZ R105, R75, UR4, -R104.reuse ;  /* 0x000000044b697c23 */ /* 0x110fe20008010868 */
[----:B------:R-:W-:Y:S08]  /*13f50*/  F2FP.BF16.F32.PACK_AB R75, R115, R114 ;  /* 0x00000072734b723e */ /* 0x000ff000000010ff */
[----:B------:R-:W-:Y:S01]  /*13f60*/  MUFU.EX2 R179, R109 ;  /* 0x0000006d00b37308 */ /* 0x000fe20000000800 */
[--C-:B--2---:R-:W-:Y:S01]  /*13f70*/  FFMA.FTZ R88, R123, UR4, -R97.reuse ;  /* 0x000000047b587c23 */ /* 0x104fe20008010861 */
[----:B---3--:R-:W-:Y:S01]  /*13f80*/  F2FP.BF16.F32.PACK_AB R82, R210, R165 ;  /* 0x000000a5d252723e */ /* 0x008fe200000010ff */
[----:B------:R-:W-:Y:S02]  /*13f90*/  FFMA.FTZ R123, R252, UR4, -R97 ;  /* 0x00000004fc7b7c23 */ /* 0x000fe40008010861 */
[----:B------:R-:W2:Y:S05]  /*13fa0*/  LDSM.16.MT88.4 R96, [R77+0x1800] ;  /* 0x001800004d60783b */ /* 0x000eaa0000004200 */
[----:B------:R3:W4:Y:S10]  /*13fb0*/  MUFU.EX2 R209, R88 ;  /* 0x0000005800d17308 */ /* 0x0007340000000800 */
[----:B------:R1:W-:Y:S10]  /*13fc0*/  MUFU.EX2 R178, R106 ;  /* 0x0000006a00b27308 */ /* 0x0003f40000000800 */
[----:B------:R2:W-:Y:S01]  /*13fd0*/  MUFU.EX2 R177, R107 ;  /* 0x0000006b00b17308 */ /* 0x0005e20000000800 */
[----:B---3--:R-:W3:Y:S01]  /*13fe0*/  LDL.LU R88, [R1+0x34] ;  /* 0x0000340001587983 */ /* 0x008ee20000300800 */
[----:B----4-:R-:W-:Y:S03]  /*13ff0*/  F2FP.BF16.F32.PACK_AB R83, R209, R164 ;  /* 0x000000a4d153723e */ /* 0x010fe600000010ff */
[----:B------:R-:W4:Y:S05]  /*14000*/  LDL.LU R215, [R1+0x3c] ;  /* 0x00003c0001d77983 */ /* 0x000f2a0000300800 */
[----:B------:R-:W-:Y:S01]  /*14010*/  MUFU.EX2 R176, R111 ;  /* 0x0000006f00b07308 */ /* 0x000fe20000000800 */
[-C--:B------:R-:W-:Y:S01]  /*14020*/  HMMA.16816.F32.BF16 R4, R80, R84.reuse, R4 ;  /* 0x000000545004723c */ /* 0x080fe20000041804 */
[----:B------:R-:W4:Y:S02]  /*14030*/  LDL.LU R100, [R1+0x38] ;  /* 0x0000380001647983 */ /* 0x000f240000300800 */
[--C-:B-1----:R-:W-:Y:S06]  /*14040*/  FFMA.FTZ R106, R73, UR4, -R104.reuse ;  /* 0x00000004496a7c23 */ /* 0x102fec0008010868 */
[----:B------:R-:W-:Y:S01]  /*14050*/  MUFU.EX2 R125, R125 ;  /* 0x0000007d007d7308 */ /* 0x000fe20000000800 */
[----:B--2---:R-:W-:Y:S09]  /*14060*/  FFMA.FTZ R107, R74, UR4, -R104 ;  /* 0x000000044a6b7c23 */ /* 0x004ff20008010868 */
        /* <DEDUP_REMOVED lines=9> */
[----:B---3--:R-:W-:Y:S01]  /*14100*/  FFMA.FTZ R110, R68, R88, R110 ;  /* 0x00000058446e7223 */ /* 0x008fe2000001006e */
[----:B------:R-:W-:Y:S01]  /*14110*/  F2FP.BF16.F32.PACK_AB R88, R163, R225 ;  /* 0x000000e1a358723e */ /* 0x000fe200000010ff */
[----:B------:R-:W-:Y:S01]  /*14120*/  FFMA.FTZ R68, R192, UR4, -R104 ;  /* 0x00000004c0447c23 */ /* 0x000fe20008010868 */
[----:B----4-:R-:W-:Y:S01]  /*14130*/  FFMA.FTZ R2, R2, R215, R219 ;  /* 0x000000d702027223 */ /* 0x010fe200000100db */
[----:B------:R-:W-:Y:S05]  /*14140*/  FADD.FTZ R110, R183, R110 ;  /* 0x0000006eb76e7221 */ /* 0x000fea0000010000 */
[----:B------:R1:W-:Y:S01]  /*14150*/  MUFU.EX2 R192, R68 ;  /* 0x0000004400c07308 */ /* 0x0003e20000000800 */
[C---:B------:R-:W-:Y:S04]  /*14160*/  HMMA.16816.F32.BF16 R8, R88.reuse, R84, R8 ;  /* 0x000000545808723c */ /* 0x040fe80000041808 */
[----:B------:R-:W-:Y:S01]  /*14170*/  FADD.FTZ R2, R217, R2 ;  /* 0x00000002d9027221 */ /* 0x000fe20000010000 */
[----:B------:R-:W-:Y:S04]  /*14180*/  MOV R217, R240 ;  /* 0x000000f000d97202 */ /* 0x000fe80000000f00 */
[----:B------:R-:W-:Y:S01]  /*14190*/  MUFU.EX2 R183, R113 ;  /* 0x0000007100b77308 */ /* 0x000fe20000000800 */
[----:B------:R-:W-:Y:S01]  /*141a0*/  MOV R240, R212 ;  /* 0x000000d400f07202 */ /* 0x000fe20000000f00 */
[-C--:B------:R-:W-:Y:S03]  /*141b0*/  HMMA.16816.F32.BF16 R12, R88, R86.reuse, R12 ;  /* 0x00000056580c723c */ /* 0x080fe6000004180c */
[----:B------:R-:W-:Y:S02]  /*141c0*/  MOV R215, R217 ;  /* 0x000000d900d77202 */ /* 0x000fe40000000f00 */
[----:B------:R-:W-:Y:S03]  /*141d0*/  MOV R212, R190 ;  /* 0x000000be00d47202 */ /* 0x000fe60000000f00 */
[----:B------:R-:W-:Y:S01]  /*141e0*/  MUFU.EX2 R190, R116 ;  /* 0x0000007400be7308 */ /* 0x000fe20000000800 */
[C---:B------:R-:W-:Y:S01]  /*141f0*/  HMMA.16816.F32.BF16 R16, R80.reuse, R86, R16 ;  /* 0x000000565010723c */ /* 0x040fe20000041810 */
[----:B------:R-:W2:Y:S03]  /*14200*/  LDSM.16.MT88.4 R84, [R78+0x1800] ;  /* 0x001800004e54783b */ /* 0x000ea60000004200 */
[----:B-1----:R-:W-:Y:S01]  /*14210*/  FFMA.FTZ R68, R193, UR4, -R104 ;  /* 0x00000004c1447c23 */ /* 0x002fe20008010868 */
[----:B------:R-:W-:Y:S02]  /*14220*/  MOV R217, R240 ;  /* 0x000000f000d97202 */ /* 0x000fe40000000f00 */
[----:B------:R-:W-:Y:S01]  /*14230*/  MOV R240, R251 ;  /* 0x000000fb00f07202 */ /* 0x000fe20000000f00 */
[-C--:B------:R-:W-:Y:S01]  /*14240*/  HMMA.16816.F32.BF16 R20, R80, R92.reuse, R20 ;  /* 0x0000005c5014723c */ /* 0x080fe20000041814 */
[----:B------:R1:W3:Y:S02]  /*14250*/  MUFU.EX2 R193, R68 ;  /* 0x0000004400c17308 */ /* 0x0002e40000000800 */
[----:B------:R-:W-:Y:S05]  /*14260*/  MOV R251, R180 ;  /* 0x000000b400fb7202 */ /* 0x000fea0000000f00 */
[C---:B------:R-:W-:Y:S03]  /*14270*/  HMMA.16816.F32.BF16 R24, R88.reuse, R92, R24 ;  /* 0x0000005c5818723c */ /* 0x040fe60000041818 */
[----:B------:R-:W-:Y:S01]  /*14280*/  MUFU.EX2 R180, R120 ;  /* 0x0000007800b47308 */ /* 0x000fe20000000800 */
[----:B------:R-:W-:Y:S04]  /*14290*/  FADD.FTZ R2, R251, R2 ;  /* 0x00000002fb027221 */ /* 0x000fe80000010000 */
[-C--:B------:R-:W-:Y:S05]  /*142a0*/  HMMA.16816.F32.BF16 R28, R88, R94.reuse, R28 ;  /* 0x0000005e581c723c */ /* 0x080fea000004181c */
[----:B------:R-:W-:Y:S01]  /*142b0*/  MUFU.EX2 R120, R112 ;  /* 0x0000007000787308 */ /* 0x000fe20000000800 */
[----:B------:R-:W-:Y:S01]  /*142c0*/  FADD.FTZ R108, R222, R2 ;  /* 0x00000002de6c7221 */ /* 0x000fe20000010000 */
[--C-:B-1----:R-:W-:Y:S01]  /*142d0*/  FFMA.FTZ R68, R194, UR4, -R104.reuse ;  /* 0x00000004c2447c23 */ /* 0x102fe20008010868 */
[C---:B------:R-:W-:Y:S01]  /*142e0*/  HMMA.16816.F32.BF16 R32, R80.reuse, R94, R32 ;  /* 0x0000005e5020723c */ /* 0x040fe20000041820 */
[----:B------:R-:W1:Y:S06]  /*142f0*/  LDSM.16.MT88.4 R92, [R137+0xa000] ;  /* 0x00a00000895c783b */ /* 0x000e6c0000004200 */
[----:B------:R4:W-:Y:S01]  /*14300*/  MUFU.EX2 R194, R68 ;  /* 0x0000004400c27308 */ /* 0x0009e20000000800 */
[-C--:B------:R-:W-:Y:S08]  /*14310*/  HMMA.16816.F32.BF16 R36, R80, R96.reuse, R36 ;  /* 0x000000605024723c */ /* 0x080ff00000041824 */
[C---:B------:R-:W-:Y:S04]  /*14320*/  HMMA.16816.F32.BF16 R40, R88.reuse, R96, R40 ;  /* 0x000000605828723c */ /* 0x040fe80000041828 */
[----:B----4-:R-:W-:Y:S01]  /*14330*/  FFMA.FTZ R68, R227, UR4, -R104 ;  /* 0x00000004e3447c23 */ /* 0x010fe20008010868 */
[----:B------:R-:W-:Y:S02]  /*14340*/  MOV R227, R213 ;  /* 0x000000d500e37202 */ /* 0x000fe40000000f00 */
[----:B------:R-:W-:Y:S01]  /*14350*/  MOV R213, R195 ;  /* 0x000000c300d57202 */ /* 0x000fe20000000f00 */
[-C--:B------:R-:W-:Y:S01]  /*14360*/  HMMA.16816.F32.BF16 R44, R88, R98.reuse, R44 ;  /* 0x00000062582c723c */ /* 0x080fe2000004182c */
[----:B------:R4:W1:Y:S02]  /*14370*/  MUFU.EX2 R195, R68 ;  /* 0x0000004400c37308 */ /* 0x0008640000000800 */
[----:B------:R-:W-:Y:S01]  /*14380*/  IMAD.MOV.U32 R245, RZ, RZ, R227 ;  /* 0x000000fffff57224 */ /* 0x000fe200078e00e3 */
[----:B------:R-:W-:Y:S04]  /*14390*/  MOV R227, R189 ;  /* 0x000000bd00e37202 */ /* 0x000fe80000000f00 */
[C---:B------:R-:W-:Y:S01]  /*143a0*/  HMMA.16816.F32.BF16 R48, R80.reuse, R98, R48 ;  /* 0x000000625030723c */ /* 0x040fe20000041830 */
[----:B------:R-:W-:Y:S02]  /*143b0*/  LDSM.16.MT88.4 R96, [R77+0x2000] ;  /* 0x002000004d60783b */ /* 0x000fe40000004200 */
[----:B------:R-:W-:Y:S05]  /*143c0*/  MUFU.EX2 R189, R117 ;  /* 0x0000007500bd7308 */ /* 0x000fea0000000800 */
[-C--:B--2---:R-:W-:Y:S03]  /*143d0*/  HMMA.16816.F32.BF16 R52, R80, R84.reuse, R52 ;  /* 0x000000545034723c */ /* 0x084fe60000041834 */
[----:B----4-:R-:W-:Y:S01]  /*143e0*/  FFMA.FTZ R68, R0, R100, R218 ;  /* 0x0000006400447223 */ /* 0x010fe200000100da */
[--C-:B------:R-:W-:Y:S01]  /*143f0*/  FFMA.FTZ R0, R182, UR4, -R104.reuse ;  /* 0x00000004b6007c23 */ /* 0x100fe20008010868 */
[----:B------:R-:W-:Y:S03]  /*14400*/  LDSM.16.MT88.4 R100, [R78+0x2000] ;  /* 0x002000004e64783b */ /* 0x000fe60000004200 */
[C---:B------:R-:W-:Y:S01]  /*14410*/  HMMA.16816.F32.BF16 R56, R88.reuse, R84, R56 ;  /* 0x000000545838723c */ /* 0x040fe20000041838 */
[----:B------:R2:W-:Y:S03]  /*14420*/  MUFU.EX2 R182, R0 ;  /* 0x0000000000b67308 */ /* 0x0005e60000000800 */
[----:B------:R-:W-:Y:S02]  /*14430*/  F2FP.BF16.F32.PACK_AB R84, R207, R208 ;  /* 0x000000d0cf54723e */ /* 0x000fe400000010ff */
[----:B---3--:R-:W-:Y:S02]  /*14440*/  F2FP.BF16.F32.PACK_AB R85, R193, R192 ;  /* 0x000000c0c155723e */ /* 0x008fe400000010ff */
[-C--:B------:R-:W-:Y:S01]  /*14450*/  HMMA.16816.F32.BF16 R60, R88, R86.reuse, R60 ;  /* 0x00000056583c723c */ /* 0x080fe2000004183c */
[----:B------:R-:W3:Y:S07]  /*14460*/  LDSM.16.MT88.4 R88, [R139+0xa000] ;  /* 0x00a000008b58783b */ /* 0x000eee0000004200 */
[----:B------:R-:W-:Y:S04]  /*14470*/  HMMA.16816.F32.BF16 R64, R80, R86, R64 ;  /* 0x000000565040723c */ /* 0x000fe80000041840 */
[----:B------:R-:W-:Y:S01]  /*14480*/  F2FP.BF16.F32.PACK_AB R80, R175, R174 ;  /* 0x000000aeaf50723e */ /* 0x000fe200000010ff */
[--C-:B--2---:R-:W-:Y:S01]  /*14490*/  FFMA.FTZ R0, R181, UR4, -R104.reuse ;  /* 0x00000004b5007c23 */ /* 0x104fe20008010868 */
[----:B------:R-:W-:Y:S02]  /*144a0*/  F2FP.BF16.F32.PACK_AB R81, R172, R173 ;  /* 0x000000adac51723e */ /* 0x000fe400000010ff */
[----:B------:R-:W-:Y:S01]  /*144b0*/  F2FP.BF16.F32.PACK_AB R82, R179, R191 ;  /* 0x000000bfb352723e */ /* 0x000fe200000010ff */
[----:B------:R2:W-:Y:S01]  /*144c0*/  MUFU.EX2 R181, R0 ;  /* 0x0000000000b57308 */ /* 0x0005e20000000800 */
[----:B------:R-:W-:Y:S02]  /*144d0*/  F2FP.BF16.F32.PACK_AB R83, R177, R178 ;  /* 0x000000b2b153723e */ /* 0x000fe400000010ff */
[----:B------:R-:W-:Y:S02]  /*144e0*/  F2FP.BF16.F32.PACK_AB R86, R206, R205 ;  /* 0x000000cdce56723e */ /* 0x000fe400000010ff */
[----:B-1----:R-:W-:Y:S03]  /*144f0*/  F2FP.BF16.F32.PACK_AB R87, R195, R194 ;  /* 0x000000c2c357723e */ /* 0x002fe600000010ff */
[-C--:B------:R-:W-:Y:S08]  /*14500*/  HMMA.16816.F32.BF16 R4, R80, R92.reuse, R4 ;  /* 0x0000005c5004723c */ /* 0x080ff00000041804 */
[C---:B------:R-:W-:Y:S01]  /*14510*/  HMMA.16816.F32.BF16 R8, R84.reuse, R92, R8 ;  /* 0x0000005c5408723c */ /* 0x040fe20000041808 */
[----:B------:R-:W4:Y:S03]  /*14520*/  LDL.LU R92, [R1+0x40] ;  /* 0x00004000015c7983 */ /* 0x000f260000300800 */
[----:B--2---:R-:W-:Y:S01]  /*14530*/  FFMA.FTZ R0, R216, UR4, -R104 ;  /* 0x00000004d8007c23 */ /* 0x004fe20008010868 */
[----:B------:R-:W-:Y:S02]  /*14540*/  MOV R216, R238 ;  /* 0x000000ee00d87202 */ /* 0x000fe40000000f00 */
[----:B------:R-:W-:Y:S01]  /*14550*/  MOV R238, R245 ;  /* 0x000000f500ee7202 */ /* 0x000fe20000000f00 */
[-C--:B------:R-:W-:Y:S03]  /*14560*/  HMMA.16816.F32.BF16 R12, R84, R94.reuse, R12 ;  /* 0x0000005e540c723c */ /* 0x080fe6000004180c */
[----:B------:R-:W-:Y:S01]  /*14570*/  MOV R245, R226 ;  /* 0x000000e200f57202 */ /* 0x000fe20000000f00 */
[----:B------:R-:W-:Y:S01]  /*14580*/  IMAD.MOV.U32 R226, RZ, RZ, R246 ;  /* 0x000000ffffe27224 */ /* 0x000fe200078e00f6 */
[----:B------:R-:W-:Y:S01]  /*14590*/  MOV R246, R188 ;  /* 0x000000bc00f67202 */ /* 0x000fe20000000f00 */
[----:B------:R-:W-:Y:S01]  /*145a0*/  FADD.FTZ R68, R238, R68 ;  /* 0x00000044ee447221 */ /* 0x000fe20000010000 */
[----:B------:R1:W-:Y:S01]  /*145b0*/  MUFU.EX2 R188, R0 ;  /* 0x0000000000bc7308 */ /* 0x0003e20000000800 */
[C---:B------:R-:W-:Y:S04]  /*145c0*/  HMMA.16816.F32.BF16 R16, R80.reuse, R94, R16 ;  /* 0x0000005e5010723c */ /* 0x040fe80000041810 */
[----:B------:R-:W-:Y:S04]  /*145d0*/  FADD.FTZ R68, R212, R68 ;  /* 0x00000044d4447221 */ /* 0x000fe80000010000 */
[-C--:B---3--:R-:W-:Y:S03]  /*145e0*/  HMMA.16816.F32.BF16 R20, R80, R88.reuse, R20 ;  /* 0x000000585014723c */ /* 0x088fe60000041814 */
[----:B------:R-:W-:Y:S04]  /*145f0*/  FADD.FTZ R68, R246, R68 ;  /* 0x00000044f6447221 */ /* 0x000fe80000010000 */
[----:B------:R-:W-:Y:S01]  /*14600*/  FADD.FTZ R73, R152, R68 ;  /* 0x0000004498497221 */ /* 0x000fe20000010000 */
[C---:B------:R-:W-:Y:S04]  /*14610*/  HMMA.16816.F32.BF16 R24, R84.reuse, R88, R24 ;  /* 0x000000585418723c */ /* 0x040fe80000041818 */
[----:B-1----:R-:W-:Y:S04]  /*14620*/  FFMA.FTZ R0, R216, UR4, -R104 ;  /* 0x00000004d8007c23 */ /* 0x002fe80008010868 */
[-C--:B------:R-:W-:Y:S01]  /*14630*/  HMMA.16816.F32.BF16 R28, R84, R90.reuse, R28 ;  /* 0x0000005a541c723c */ /* 0x080fe2000004181c */
[----:B------:R1:W-:Y:S07]  /*14640*/  MUFU.EX2 R117, R0 ;  /* 0x0000000000757308 */ /* 0x0003ee0000000800 */
[C---:B------:R-:W-:Y:S01]  /*14650*/  HMMA.16816.F32.BF16 R32, R80.reuse, R90, R32 ;  /* 0x0000005a5020723c */ /* 0x040fe20000041820 */
[----:B------:R-:W2:Y:S07]  /*14660*/  LDSM.16.MT88.4 R88, [R137+0xa800] ;  /* 0x00a800008958783b */ /* 0x000eae0000004200 */
[-C--:B------:R-:W-:Y:S03]  /*14670*/  HMMA.16816.F32.BF16 R36, R80, R96.reuse, R36 ;  /* 0x000000605024723c */ /* 0x080fe60000041824 */
[----:B-1----:R-:W-:Y:S02]  /*14680*/  FADD.FTZ R0, R240, R110 ;  /* 0x0000006ef0007221 */ /* 0x002fe40000010000 */
[----:B------:R-:W1:Y:S02]  /*14690*/  MUFU.EX2 R110, R140 ;  /* 0x0000008c006e7308 */ /* 0x000e640000000800 */
[----:B------:R-:W-:Y:S01]  /*146a0*/  FADD.FTZ R109, R211, R0 ;  /* 0x00000000d36d7221 */ /* 0x000fe20000010000 */
[C---:B------:R-:W-:Y:S04]  /*146b0*/  HMMA.16816.F32.BF16 R40, R84.reuse, R96, R40 ;  /* 0x000000605428723c */ /* 0x040fe80000041828 */
[--C-:B------:R-:W-:Y:S04]  /*146c0*/  FFMA.FTZ R0, R226, UR4, -R104.reuse ;  /* 0x00000004e2007c23 */ /* 0x100fe80008010868 */
[-C--:B------:R-:W-:Y:S01]  /*146d0*/  HMMA.16816.F32.BF16 R44, R84, R98.reuse, R44 ;  /* 0x00000062542c723c */ /* 0x080fe2000004182c */
[----:B------:R3:W-:Y:S02]  /*146e0*/  MUFU.EX2 R116, R0 ;  /* 0x0000000000747308 */ /* 0x0007e40000000800 */
[----:B-1----:R-:W-:Y:S05]  /*146f0*/  F2FP.BF16.F32.PACK_AB R74, R111, R110 ;  /* 0x0000006e6f4a723e */ /* 0x002fea00000010ff */
[C---:B------:R-:W-:Y:S01]  /*14700*/  HMMA.16816.F32.BF16 R48, R80.reuse, R98, R48 ;  /* 0x000000625030723c */ /* 0x040fe20000041830 */
[----:B------:R-:W-:Y:S07]  /*14710*/  LDSM.16.MT88.4 R96, [R77+0x2800] ;  /* 0x002800004d60783b */ /* 0x000fee0000004200 */
[-C--:B------:R-:W-:Y:S03]  /*14720*/  HMMA.16816.F32.BF16 R52, R80, R100.reuse, R52 ;  /* 0x000000645034723c */ /* 0x080fe60000041834 */
[--C-:B---3--:R-:W-:Y:S04]  /*14730*/  FFMA.FTZ R0, R227, UR4, -R104.reuse ;  /* 0x00000004e3007c23 */ /* 0x108fe80008010868 */
[----:B------:R1:W-:Y:S01]  /*14740*/  MUFU.EX2 R112, R0 ;  /* 0x0000000000707308 */ /* 0x0003e20000000800 */
[C---:B------:R-:W-:Y:S08]  /*14750*/  HMMA.16816.F32.BF16 R56, R84.reuse, R100, R56 ;  /* 0x000000645438723c */ /* 0x040ff00000041838 */
[-C--:B------:R-:W-:Y:S03]  /*14760*/  HMMA.16816.F32.BF16 R60, R84, R102.reuse, R60 ;  /* 0x00000066543c723c */ /* 0x080fe6000004183c */
[----:B------:R-:W-:Y:S02]  /*14770*/  F2FP.BF16.F32.PACK_AB R84, R183, R176 ;  /* 0x000000b0b754723e */ /* 0x000fe400000010ff */
[----:B------:R-:W-:Y:S02]  /*14780*/  F2FP.BF16.F32.PACK_AB R86, R189, R190 ;  /* 0x000000bebd56723e */ /* 0x000fe400000010ff */
[----:B------:R-:W-:Y:S01]  /*14790*/  F2FP.BF16.F32.PACK_AB R85, R181, R182 ;  /* 0x000000b6b555723e */ /* 0x000fe200000010ff */
[----:B------:R-:W-:Y:S01]  /*147a0*/  HMMA.16816.F32.BF16 R64, R80, R102, R64 ;  /* 0x000000665040723c */ /* 0x000fe20000041840 */
[----:B------:R-:W-:Y:S03]  /*147b0*/  LDSM.16.MT88.4 R100, [R78+0x2800] ;  /* 0x002800004e64783b */ /* 0x000fe60000004200 */
[----:B------:R-:W-:Y:S01]  /*147c0*/  F2FP.BF16.F32.PACK_AB R80, R121, R180 ;  /* 0x000000b47950723e */ /* 0x000fe200000010ff */
[----:B-1----:R-:W-:Y:S01]  /*147d0*/  FFMA.FTZ R0, R213, UR4, -R104 ;  /* 0x00000004d5007c23 */ /* 0x002fe20008010868 */
[----:B------:R-:W-:Y:S02]  /*147e0*/  F2FP.BF16.F32.PACK_AB R81, R119, R120 ;  /* 0x000000787751723e */ /* 0x000fe400000010ff */
[----:B------:R-:W-:Y:S01]  /*147f0*/  F2FP.BF16.F32.PACK_AB R82, R125, R124 ;  /* 0x0000007c7d52723e */ /* 0x000fe200000010ff */
[----:B------:R1:W-:Y:S01]  /*14800*/  MUFU.EX2 R113, R0 ;  /* 0x0000000000717308 */ /* 0x0003e20000000800 */
[----:B------:R-:W-:Y:S02]  /*14810*/  F2FP.BF16.F32.PACK_AB R83, R123, R122 ;  /* 0x0000007a7b53723e */ /* 0x000fe400000010ff */
[----:B------:R-:W-:Y:S05]  /*14820*/  F2FP.BF16.F32.PACK_AB R87, R117, R188 ;  /* 0x000000bc7557723e */ /* 0x000fea00000010ff */
[-C--:B--2---:R-:W-:Y:S08]  /*14830*/  HMMA.16816.F32.BF16 R4, R80, R88.reuse, R4 ;  /* 0x000000585004723c */ /* 0x084ff00000041804 */
[C---:B------:R-:W-:Y:S04]  /*14840*/  HMMA.16816.F32.BF16 R8, R84.reuse, R88, R8 ;  /* 0x000000585408723c */ /* 0x040fe80000041808 */
[----:B-1----:R-:W-:Y:S02]  /*14850*/  FADD.FTZ R0, R168, R108 ;  /* 0x0000006ca8007221 */ /* 0x002fe40000010000 */
[----:B------:R-:W-:Y:S02]  /*14860*/  MUFU.EX2 R108, R142 ;  /* 0x0000008e006c7308 */ /* 0x000fe40000000800 */
[-C--:B------:R-:W-:Y:S08]  /*14870*/  HMMA.16816.F32.BF16 R12, R84, R90.reuse, R12 ;  /* 0x0000005a540c723c */ /* 0x080ff0000004180c */
[C---:B------:R-:W-:Y:S01]  /*14880*/  HMMA.16816.F32.BF16 R16, R80.reuse, R90, R16 ;  /* 0x0000005a5010723c */ /* 0x040fe20000041810 */
[----:B------:R-:W-:Y:S03]  /*14890*/  LDSM.16.MT88.4 R88, [R137+0xb000] ;  /* 0x00b000008958783b */ /* 0x000fe60000004200 */
[----:B----4-:R-:W-:Y:S05]  /*148a0*/  FFMA.FTZ R3, R3, R92, R215 ;  /* 0x0000005c03037223 */ /* 0x010fea00000100d7 */
[----:B------:R-:W1:Y:S01]  /*148b0*/  LDSM.16.MT88.4 R92, [R139+0xa800] ;  /* 0x00a800008b5c783b */ /* 0x000e620000004200 */
[----:B------:R-:W-:Y:S04]  /*148c0*/  FADD.FTZ R3, R217, R3 ;  /* 0x00000003d9037221 */ /* 0x000fe80000010000 */
[----:B------:R-:W-:Y:S04]  /*148d0*/  FADD.FTZ R3, R245, R3 ;  /* 0x00000003f5037221 */ /* 0x000fe80000010000 */
[----:B------:R-:W-:Y:S01]  /*148e0*/  FADD.FTZ R2, R243, R3 ;  /* 0x00000003f3027221 */ /* 0x000fe20000010000 */
[----:B------:R-:W-:Y:S03]  /*148f0*/  FADD.FTZ R3, R249, R109 ;  /* 0x0000006df9037221 */ /* 0x000fe60000010000 */
[----:B------:R-:W-:Y:S04]  /*14900*/  FADD.FTZ R2, R170, R2 ;  /* 0x00000002aa027221 */ /* 0x000fe80000010000 */
[----:B------:R-:W-:Y:S01]  /*14910*/  FADD.FTZ R68, R171, R2 ;  /* 0x00000002ab447221 */ /* 0x000fe20000010000 */
[-C--:B-1----:R-:W-:Y:S08]  /*14920*/  HMMA.16816.F32.BF16 R20, R80, R92.reuse, R20 ;  /* 0x0000005c5014723c */ /* 0x082ff00000041814 */
[C---:B------:R-:W-:Y:S08]  /*14930*/  HMMA.16816.F32.BF16 R24, R84.reuse, R92, R24 ;  /* 0x0000005c5418723c */ /* 0x040ff00000041818 */
[-C--:B------:R-:W-:Y:S08]  /*14940*/  HMMA.16816.F32.BF16 R28, R84, R94.reuse, R28 ;  /* 0x0000005e541c723c */ /* 0x080ff0000004181c */
[C---:B------:R-:W-:Y:S01]  /*14950*/  HMMA.16816.F32.BF16 R32, R80.reuse, R94, R32 ;  /* 0x0000005e5020723c */ /* 0x040fe20000041820 */
[----:B------:R-:W1:Y:S07]  /*14960*/  LDSM.16.MT88.4 R92, [R139+0xb000] ;  /* 0x00b000008b5c783b */ /* 0x000e6e0000004200 */
[-C--:B------:R-:W-:Y:S08]  /*14970*/  HMMA.16816.F32.BF16 R36, R80, R96.reuse, R36 ;  /* 0x000000605024723c */ /* 0x080ff00000041824 */
[C---:B------:R-:W-:Y:S04]  /*14980*/  HMMA.16816.F32.BF16 R40, R84.reuse, R96, R40 ;  /* 0x000000605428723c */ /* 0x040fe80000041828 */
[--C-:B------:R-:W-:Y:S01]  /*14990*/  FFMA.FTZ R96, R244, UR4, -R104.reuse ;  /* 0x00000004f4607c23 */ /* 0x100fe20008010868 */
[----:B------:R-:W-:Y:S01]  /*149a0*/  FFMA.FTZ R104, R72, UR4, -R104 ;  /* 0x0000000448687c23 */ /* 0x000fe20008010868 */
[----:B------:R-:W-:Y:S01]  /*149b0*/  FADD.FTZ R72, R248, R3 ;  /* 0x00000003f8487221 */ /* 0x000fe20000010000 */
[----:B------:R-:W-:Y:S01]  /*149c0*/  FADD.FTZ R3, R155, R0 ;  /* 0x000000009b037221 */ /* 0x000fe20000010000 */
[-C--:B------:R-:W-:Y:S01]  /*149d0*/  HMMA.16816.F32.BF16 R44, R84, R98.reuse, R44 ;  /* 0x00000062542c723c */ /* 0x080fe2000004182c */
[----:B------:R2:W-:Y:S02]  /*149e0*/  MUFU.EX2 R109, R96 ;  /* 0x00000060006d7308 */ /* 0x0005e40000000800 */
[----:B------:R-:W-:Y:S01]  /*149f0*/  FADD.FTZ R0, R154, R73 ;  /* 0x000000499a007221 */ /* 0x000fe20000010000 */
[----:B------:R-:W-:Y:S01]  /*14a00*/  FADD.FTZ R3, R153, R3 ;  /* 0x0000000399037221 */ /* 0x000fe20000010000 */
[----:B------:R-:W-:Y:S01]  /*14a10*/  F2FP.BF16.F32.PACK_AB R73, R134, R133 ;  /* 0x000000858649723e */ /* 0x000fe200000010ff */
[----:B------:R-:W-:Y:S01]  /*14a20*/  LDSM.16.MT88.4 R152, [R137+0xb800] ;  /* 0x00b800008998783b */ /* 0x000fe20000004200 */
[----:B------:R-:W-:Y:S01]  /*14a30*/  FADD.FTZ R2, R203, R72 ;  /* 0x00000048cb027221 */ /* 0x000fe20000010000 */
[C---:B------:R-:W-:Y:S03]  /*14a40*/  HMMA.16816.F32.BF16 R48, R80.reuse, R98, R48 ;  /* 0x000000625030723c */ /* 0x040fe60000041830 */
[----:B------:R-:W3:Y:S01]  /*14a50*/  MUFU.EX2 R104, R104 ;  /* 0x0000006800687308 */ /* 0x000ee20000000800 */
[----:B------:R-:W-:Y:S01]  /*14a60*/  F2FP.BF16.F32.PACK_AB R72, R136, R135 ;  /* 0x000000878848723e */ /* 0x000fe200000010ff */
[----:B------:R-:W-:Y:S03]  /*14a70*/  FADD.FTZ R0, R149, R0 ;  /* 0x0000000095007221 */ /* 0x000fe60000010000 */
[-C--:B------:R-:W-:Y:S01]  /*14a80*/  HMMA.16816.F32.BF16 R52, R80, R100.reuse, R52 ;  /* 0x000000645034723c */ /* 0x080fe20000041834 */
[----:B--2---:R-:W-:Y:S02]  /*14a90*/  LDSM.16.MT88.4 R96, [R78+0x3000] ;  /* 0x003000004e60783b */ /* 0x004fe40000004200 */
[----:B------:R-:W-:Y:S05]  /*14aa0*/  FADD.FTZ R0, R199, R0 ;  /* 0x00000000c7007221 */ /* 0x000fea0000010000 */
[C---:B------:R-:W-:Y:S01]  /*14ab0*/  HMMA.16816.F32.BF16 R56, R84.reuse, R100, R56 ;  /* 0x000000645438723c */ /* 0x040fe20000041838 */
[----:B------:R-:W-:Y:S03]  /*14ac0*/  MUFU.EX2 R101, R144 ;  /* 0x0000009000657308 */ /* 0x000fe60000000800 */
[----:B------:R-:W-:Y:S01]  /*14ad0*/  FADD.FTZ R100, R202, R68 ;  /* 0x00000044ca647221 */ /* 0x000fe20000010000 */
[----:B------:R-:W-:Y:S01]  /*14ae0*/  FADD.FTZ R68, R201, R2 ;  /* 0x00000002c9447221 */ /* 0x000fe20000010000 */
[----:B---3--:R-:W-:Y:S02]  /*14af0*/  F2FP.BF16.F32.PACK_AB R199, R104, R107 ;  /* 0x0000006b68c7723e */ /* 0x008fe400000010ff */
[-C--:B------:R-:W-:Y:S01]  /*14b00*/  HMMA.16816.F32.BF16 R60, R84, R102.reuse, R60 ;  /* 0x00000066543c723c */ /* 0x080fe2000004183c */
[----:B------:R-:W2:Y:S02]  /*14b10*/  LDSM.16.MT88.4 R84, [R77+0x3000] ;  /* 0x003000004d54783b */ /* 0x000ea40000004200 */
[----:B------:R-:W-:Y:S01]  /*14b20*/  FADD.FTZ R68, R169, R68 ;  /* 0x00000044a9447221 */ /* 0x000fe20000010000 */
[----:B------:R-:W-:Y:S04]  /*14b30*/  FADD.FTZ R2, R198, R100 ;  /* 0x00000064c6027221 */ /* 0x000fe80000010000 */
[----:B------:R-:W-:Y:S01]  /*14b40*/  HMMA.16816.F32.BF16 R64, R80, R102, R64 ;  /* 0x000000665040723c */ /* 0x000fe20000041840 */
[----:B------:R-:W3:Y:S01]  /*14b50*/  LDSM.16.MT88.4 R168, [R139+0xb800] ;  /* 0x00b800008ba8783b */ /* 0x000ee20000004200 */
[----:B------:R4:W1:Y:S02]  /*14b60*/  MUFU.EX2 R102, R79 ;  /* 0x0000004f00667308 */ /* 0x0008640000000800 */
[----:B------:R-:W-:Y:S02]  /*14b70*/  F2FP.BF16.F32.PACK_AB R80, R127, R126 ;  /* 0x0000007e7f50723e */ /* 0x000fe400000010ff */
[----:B------:R-:W-:Y:S02]  /*14b80*/  F2FP.BF16.F32.PACK_AB R82, R131, R128 ;  /* 0x000000808352723e */ /* 0x000fe400000010ff */
[-C--:B------:R-:W-:Y:S04]  /*14b90*/  HMMA.16816.F32.BF16 R4, R72, R88.reuse, R4 ;  /* 0x000000584804723c */ /* 0x080fe80000041804 */
[----:B------:R-:W-:Y:S01]  /*14ba0*/  MUFU.EX2 R103, R143 ;  /* 0x0000008f00677308 */ /* 0x000fe20000000800 */
[----:B------:R-:W-:Y:S02]  /*14bb0*/  F2FP.BF16.F32.PACK_AB R81, R112, R116 ;  /* 0x000000747051723e */ /* 0x000fe400000010ff */
[----:B------:R-:W-:Y:S01]  /*14bc0*/  F2FP.BF16.F32.PACK_AB R83, R109, R113 ;  /* 0x000000716d53723e */ /* 0x000fe200000010ff */
[----:B----4-:R-:W-:Y:S01]  /*14bd0*/  FADD.FTZ R79, R150, R0 ;  /* 0x00000000964f7221 */ /* 0x010fe20000010000 */
[----:B-1----:R-:W-:Y:S05]  /*14be0*/  F2FP.BF16.F32.PACK_AB R198, R102, R101 ;  /* 0x0000006566c6723e */ /* 0x002fea00000010ff */
[C---:B------:R-:W-:Y:S01]  /*14bf0*/  HMMA.16816.F32.BF16 R8, R80.reuse, R88, R8 ;  /* 0x000000585008723c */ /* 0x040fe20000041808 */
[----:B------:R-:W-:Y:S07]  /*14c00*/  MUFU.EX2 R89, R118 ;  /* 0x0000007600597308 */ /* 0x000fee0000000800 */
[-C--:B------:R-:W-:Y:S03]  /*14c10*/  HMMA.16816.F32.BF16 R12, R80, R90.reuse, R12 ;  /* 0x0000005a500c723c */ /* 0x080fe6000004180c */
[----:B------:R-:W1:Y:S05]  /*14c20*/  MUFU.EX2 R88, R204 ;  /* 0x000000cc00587308 */ /* 0x000e6a0000000800 */
[C---:B------:R-:W-:Y:S05]  /*14c30*/  HMMA.16816.F32.BF16 R16, R72.reuse, R90, R16 ;  /* 0x0000005a4810723c */ /* 0x040fea0000041810 */
[----:B------:R-:W-:Y:S03]  /*14c40*/  MUFU.EX2 R91, R145 ;  /* 0x00000091005b7308 */ /* 0x000fe60000000800 */
[-C--:B------:R-:W-:Y:S07]  /*14c50*/  HMMA.16816.F32.BF16 R20, R72, R92.reuse, R20 ;  /* 0x0000005c4814723c */ /* 0x080fee0000041814 */
[----:B------:R-:W-:Y:S01]  /*14c60*/  MUFU.EX2 R90, R214 ;  /* 0x000000d6005a7308 */ /* 0x000fe20000000800 */
[----:B-1----:R-:W-:Y:S01]  /*14c70*/  F2FP.BF16.F32.PACK_AB R201, R88, R89 ;  /* 0x0000005958c9723e */ /* 0x002fe200000010ff */
[C---:B------:R-:W-:Y:S08]  /*14c80*/  HMMA.16816.F32.BF16 R24, R80.reuse, R92, R24 ;  /* 0x0000005c5018723c */ /* 0x040ff00000041818 */
[----:B------:R-:W1:Y:S01]  /*14c90*/  MUFU.EX2 R92, R146 ;  /* 0x00000092005c7308 */ /* 0x000e620000000800 */
[-C--:B------:R-:W-:Y:S08]  /*14ca0*/  HMMA.16816.F32.BF16 R28, R80, R94.reuse, R28 ;  /* 0x0000005e501c723c */ /* 0x080ff0000004181c */
[C---:B------:R-:W-:Y:S08]  /*14cb0*/  HMMA.16816.F32.BF16 R32, R72.reuse, R94, R32 ;  /* 0x0000005e4820723c */ /* 0x040ff00000041820 */
[-C--:B--2---:R-:W-:Y:S08]  /*14cc0*/  HMMA.16816.F32.BF16 R36, R72, R84.reuse, R36 ;  /* 0x000000544824723c */ /* 0x084ff00000041824 */
[C---:B------:R-:W-:Y:S01]  /*14cd0*/  HMMA.16816.F32.BF16 R40, R80.reuse, R84, R40 ;  /* 0x000000545028723c */ /* 0x040fe20000041828 */
[----:B------:R-:W-:Y:S03]  /*14ce0*/  MUFU.EX2 R85, R130 ;  /* 0x0000008200557308 */ /* 0x000fe60000000800 */
[----:B------:R-:W-:Y:S01]  /*14cf0*/  FADD.FTZ R84, R200, R3 ;  /* 0x00000003c8547221 */ /* 0x000fe20000010000 */
[----:B------:R-:W-:Y:S01]  /*14d00*/  FADD.FTZ R3, R158, R2 ;  /* 0x000000029e037221 */ /* 0x000fe20000010000 */
[----:B------:R-:W-:Y:S01]  /*14d10*/  FADD.FTZ R2, R196, R68 ;  /* 0x00000044c4027221 */ /* 0x000fe20000010000 */
[----:B-1----:R-:W-:Y:S01]  /*14d20*/  F2FP.BF16.F32.PACK_AB R200, R92, R91 ;  /* 0x0000005b5cc8723e */ /* 0x002fe200000010ff */
[-C--:B------:R-:W-:Y:S03]  /*14d30*/  HMMA.16816.F32.BF16 R44, R80, R86.reuse, R44 ;  /* 0x00000056502c723c */ /* 0x080fe6000004182c */
[----:B------:R-:W-:Y:S01]  /*14d40*/  FADD.FTZ R0, R185, R3 ;  /* 0x00000003b9007221 */ /* 0x000fe20000010000 */
[----:B------:R-:W-:Y:S01]  /*14d50*/  FADD.FTZ R2, R187, R2 ;  /* 0x00000002bb027221 */ /* 0x000fe20000010000 */
[----:B------:R-:W-:Y:S01]  /*14d60*/  FADD.FTZ R3, R151, R79 ;  /* 0x0000004f97037221 */ /* 0x000fe20000010000 */
[----:B------:R-:W-:Y:S01]  /*14d70*/  FADD.FTZ R84, R157, R84 ;  /* 0x000000549d547221 */ /* 0x000fe20000010000 */
[----:B------:R-:W-:Y:S01]  /*14d80*/  FADD.FTZ R79, R186, R0 ;  /* 0x00000000ba4f7221 */ /* 0x000fe20000010000 */
[C---:B------:R-:W-:Y:S01]  /*14d90*/  HMMA.16816.F32.BF16 R48, R72.reuse, R86, R48 ;  /* 0x000000564830723c */ /* 0x040fe20000041830 */
[----:B------:R-:W1:Y:S03]  /*14da0*/  MUFU.EX2 R87, R147 ;  /* 0x0000009300577308 */ /* 0x000e660000000800 */
[----:B------:R-:W-:Y:S01]  /*14db0*/  FADD.FTZ R68, R184, R84 ;  /* 0x00000054b8447221 */ /* 0x000fe20000010000 */
[----:B------:R-:W-:Y:S01]  /*14dc0*/  F2FP.BF16.F32.PACK_AB R196, R103, R108 ;  /* 0x0000006c67c4723e */ /* 0x000fe200000010ff */
[----:B------:R-:W2:Y:S01]  /*14dd0*/  LDSM.16.MT88.4 R184, [R77+0x3800] ;  /* 0x003800004db8783b */ /* 0x000ea20000004200 */
[----:B------:R-:W-:Y:S01]  /*14de0*/  FADD.FTZ R0, R197, R2 ;  /* 0x00000002c5007221 */ /* 0x000fe20000010000 */
[-C--:B------:R-:W-:Y:S03]  /*14df0*/  HMMA.16816.F32.BF16 R52, R72, R96.reuse, R52 ;  /* 0x000000604834723c */ /* 0x080fe60000041834 */
[----:B------:R-:W4:Y:S01]  /*14e00*/  MUFU.EX2 R86, R129 ;  /* 0x0000008100567308 */ /* 0x000f220000000800 */
[----:B------:R-:W-:Y:S01]  /*14e10*/  F2FP.BF16.F32.PACK_AB R197, R105, R106 ;  /* 0x0000006a69c5723e */ /* 0x000fe200000010ff */
[----:B------:R-:W-:Y:S03]  /*14e20*/  FADD.FTZ R0, R225, R0 ;  /* 0x00000000e1007221 */ /* 0x000fe60000010000 */
[C---:B------:R-:W-:Y:S04]  /*14e30*/  HMMA.16816.F32.BF16 R56, R80.reuse, R96, R56 ;  /* 0x000000605038723c */ /* 0x040fe80000041838 */
[----:B-1----:R-:W-:Y:S04]  /*14e40*/  F2FP.BF16.F32.PACK_AB R202, R87, R90 ;  /* 0x0000005a57ca723e */ /* 0x002fe800000010ff */
[-C--:B------:R-:W-:Y:S03]  /*14e50*/  HMMA.16816.F32.BF16 R60, R80, R98.reuse, R60 ;  /* 0x00000062503c723c */ /* 0x080fe6000004183c */
[----:B----4-:R-:W-:Y:S05]  /*14e60*/  F2FP.BF16.F32.PACK_AB R203, R85, R86 ;  /* 0x0000005655cb723e */ /* 0x010fea00000010ff */
[----:B------:R-:W-:Y:S04]  /*14e70*/  HMMA.16816.F32.BF16 R64, R72, R98, R64 ;  /* 0x000000624840723c */ /* 0x000fe80000041840 */
[----:B------:R-:W-:Y:S01]  /*14e80*/  FADD.FTZ R72, R156, R68 ;  /* 0x000000449c487221 */ /* 0x000fe20000010000 */
[----:B------:R-:W-:Y:S03]  /*14e90*/  FADD.FTZ R68, R148, R3 ;  /* 0x0000000394447221 */ /* 0x000fe60000010000 */
[-C--:B------:R-:W-:Y:S05]  /*14ea0*/  HMMA.16816.F32.BF16 R144, R200, R152.reuse, R4 ;  /* 0x00000098c890723c */ /* 0x080fea0000041804 */
        /* <DEDUP_REMOVED lines=18> */
[-C--:B---3--:R-:W-:Y:S03]  /*14fd0*/  HMMA.16816.F32.BF16 R156, R200, R168.reuse, R20 ;  /* 0x000000a8c89c723c */ /* 0x088fe60000041814 */
[----:B------:R-:W-:Y:S01]  /*14fe0*/  FADD.FTZ R0, R223, R0 ;  /* 0x00000000df007221 */ /* 0x000fe20000010000 */
[----:B------:R-:W-:Y:S01]  /*14ff0*/  FADD.FTZ R3, R167, R3 ;  /* 0x00000003a7037221 */ /* 0x000fe20000010000 */
[----:B------:R-:W-:Y:S02]  /*15000*/  FADD.FTZ R2, R208, R2 ;  /* 0x00000002d0027221 */ /* 0x000fe40000010000 */
        /* <DEDUP_REMOVED lines=75> */
[----:B------:R2:W-:Y:S01]  /*154c0*/  STL [R1+0x34], R5 ;  /* 0x0000340501007387 */ /* 0x0005e20000100800 */
[----:B------:R-:W-:Y:S01]  /*154d0*/  FADD.FTZ R3, R87, R3 ;  /* 0x0000000357037221 */ /* 0x000fe20000010000 */
[----:B------:R-:W-:Y:S01]  /*154e0*/  FADD.FTZ R2, R85, R2 ;  /* 0x0000000255027221 */ /* 0x000fe20000010000 */
[----:B------:R-:W-:Y:S01]  /*154f0*/  IADD3 R0, PT, PT, R235, -0x1, RZ ;  /* 0xffffffffeb007810 */ /* 0x000fe20007ffe0ff */
[----:B------:R2:W-:Y:S01]  /*15500*/  STL [R1+0x40], R4 ;  /* 0x0000400401007387 */ /* 0x0005e20000100800 */
[----:B------:R-:W-:Y:S02]  /*15510*/  MOV R133, R71 ;  /* 0x0000004700857202 */ /* 0x000fe40000000f00 */
[----:B------:R-:W-:Y:S01]  /*15520*/  MOV R235, R0 ;  /* 0x0000000000eb7202 */ /* 0x000fe20000000f00 */
[----:B------:R2:W-:Y:S01]  /*15530*/  STL [R1+0x3c], R3 ;  /* 0x00003c0301007387 */ /* 0x0005e20000100800 */
[----:B------:R-:W-:Y:S02]  /*15540*/  MOV R136, R69 ;  /* 0x0000004500887202 */ /* 0x000fe40000000f00 */
[----:B------:R-:W-:Y:S01]  /*15550*/  MOV R135, R70 ;  /* 0x0000004600877202 */ /* 0x000fe20000000f00 */
[----:B------:R2:W-:Y:S01]  /*15560*/  STL [R1+0x38], R2 ;  /* 0x0000380201007387 */ /* 0x0005e20000100800 */
[----:B------:R-:W-:Y:S05]  /*15570*/  @P1 BRA `(.L_x_573) ;  /* 0xffffff84002c1947 */ /* 0x000fea000383ffff */
.L_x_572:
[----:B------:R-:W3:Y:S04]  /*15580*/  LDL.LU R6, [R1+0x3c] ;  /* 0x00003c0001067983 */ /* 0x000ee80000300800 */
[----:B--2---:R-:W2:Y:S04]  /*15590*/  LDL.LU R5, [R1+0x38] ;  /* 0x0000380001057983 */ /* 0x004ea80000300800 */
[----:B------:R-:W4:Y:S04]  /*155a0*/  LDL.LU R7, [R1+0x34] ;  /* 0x0000340001077983 */ /* 0x000f280000300800 */
        /* <DEDUP_REMOVED lines=11> */
[----:B---3--:R-:W1:Y:S04]  /*15660*/  SHFL.BFLY PT, R3, R6, 0x2, 0x1f ;  /* 0x0c401f0006037f89 */ /* 0x008e6800000e0000 */
[----:B--2---:R-:W2:Y:S04]  /*15670*/  SHFL.BFLY PT, R2, R5, 0x2, 0x1f ;  /* 0x0c401f0005027f89 */ /* 0x004ea800000e0000 */
[----:B----4-:R-:W3:Y:S04]  /*15680*/  SHFL.BFLY PT, R0, R7, 0x2, 0x1f ;  /* 0x0c401f0007007f89 */ /* 0x010ee800000e0000 */
[----:B------:R-:W4:Y:S01]  /*15690*/  SHFL.BFLY PT, R4, R8, 0x2, 0x1f ;  /* 0x0c401f0008047f89 */ /* 0x000f2200000e0000 */
        /* <DEDUP_REMOVED lines=213> */
.L_x_576:
        /* <DEDUP_REMOVED lines=69> */
.L_x_578:
[----:B------:R-:W-:Y:S05]  /*16840*/  BSYNC.RECONVERGENT B0 ;  /* 0x0000000000007941 */ /* 0x000fea0003800200 */
.L_x_577:
        /* <DEDUP_REMOVED lines=40> */
.L_x_580:
[----:B------:R-:W-:Y:S05]  /*16ad0*/  BSYNC.RECONVERGENT B0 ;  /* 0x0000000000007941 */ /* 0x000fea0003800200 */
.L_x_579:
        /* <DEDUP_REMOVED lines=18> */
.L_x_582:
[----:B------:R-:W-:Y:S05]  /*16c00*/  BSYNC.RECONVERGENT B0 ;  /* 0x0000000000007941 */ /* 0x000fea0003800200 */
.L_x_581:
        /* <DEDUP_REMOVED lines=16> */
.L_x_584:
[----:B------:R-:W-:Y:S05]  /*16d10*/  BSYNC.RECONVERGENT B0 ;  /* 0x0000000000007941 */ /* 0x000fea0003800200 */
.L_x_583:
        /* <DEDUP_REMOVED lines=16> */
.L_x_586:
[----:B------:R-:W-:Y:S05]  /*16e20*/  BSYNC.RECONVERGENT B0 ;  /* 0x0000000000007941 */ /* 0x000fea0003800200 */
.L_x_585:
        /* <DEDUP_REMOVED lines=16> */
.L_x_588:
[----:B------:R-:W-:Y:S05]  /*16f30*/  BSYNC.RECONVERGENT B0 ;  /* 0x0000000000007941 */ /* 0x000fea0003800200 */
.L_x_587:
        /* <DEDUP_REMOVED lines=16> */
.L_x_590:
[----:B------:R-:W-:Y:S05]  /*17040*/  BSYNC.RECONVERGENT B0 ;  /* 0x0000000000007941 */ /* 0x000fea0003800200 */
.L_x_589:
        /* <DEDUP_REMOVED lines=16> */
.L_x_592:
[----:B------:R-:W-:Y:S05]  /*17150*/  BSYNC.RECONVERGENT B0 ;  /* 0x0000000000007941 */ /* 0x000fea0003800200 */
.L_x_591:
        /* <DEDUP_REMOVED lines=15> */
.L_x_593:
        /* <DEDUP_REMOVED lines=11> */
.L_x_2693:


//--------------------- .text._ZN5flash16flash_fwd_kernelI23Flash_fwd_kernel_traitsILi64ELi128ELi128ELi4ELb0ELb0EN7cutlass10bfloat16_tE19Flash_kernel_traitsILi64ELi128ELi128ELi4ES3_EELb0ELb0ELb1ELb0ELb0ELb1ELb0ELb0EEEvNS_16Flash_fwd_paramsE --------------------------
	.section	.text._ZN5flash16flash_fwd_kernelI23Flash_fwd_kernel_traitsILi64ELi128ELi128ELi4ELb0ELb0EN7cutlass10bfloat16_tE19Flash_kernel_traitsILi64ELi128ELi128ELi4ES3_EELb0ELb0ELb1ELb0ELb0ELb1ELb0ELb0EEEvNS_16Flash_fwd_paramsE,"ax",@progbits
	.align	128
        .global         _ZN5flash16flash_fwd_kernelI23Flash_fwd_kernel_traitsILi64ELi128ELi128ELi4ELb0ELb0EN7cutlass10bfloat16_tE19Flash_kernel_traitsILi64ELi128ELi128ELi4ES3_EELb0ELb0ELb1ELb0ELb0ELb1ELb0ELb0EEEvNS_16Flash_fwd_paramsE
        .type           _ZN5flash16flash_fwd_kernelI23Flash_fwd_kernel_traitsILi64ELi128ELi128ELi4ELb0ELb0EN7cutlass10bfloat16_tE19Flash_kernel_traitsILi64ELi128ELi128ELi4ES3_EELb0ELb0ELb1ELb0ELb0ELb1ELb0ELb0EEEvNS_16Flash_fwd_paramsE,@function
        .size           _ZN5flash16flash_fwd_kernelI23Flash_fwd_kernel_traitsILi64ELi128ELi128ELi4ELb0ELb0EN7cutlass10bfloat16_tE19Flash_kernel_traitsILi64ELi128ELi128ELi4ES3_EELb0ELb0ELb1ELb0ELb0ELb1ELb0ELb0EEEvNS_16Flash_fwd_paramsE,(.L_x_2694 - _ZN5flash16flash_fwd_kernelI23Flash_fwd_kernel_traitsILi64ELi128ELi128ELi4ELb0ELb0EN7cutlass10bfloat16_tE19Flash_kernel_traitsILi64ELi128ELi128ELi4ES3_EELb0ELb0ELb1ELb0ELb0ELb1ELb0ELb0EEEvNS_16Flash_fwd_paramsE)
        .other          _ZN5flash16flash_fwd_kernelI23Flash_fwd_kernel_traitsILi64ELi128ELi128ELi4ELb0ELb0EN7cutlass10bfloat16_tE19Flash_kernel_traitsILi64ELi128ELi128ELi4ES3_EELb0ELb0ELb1ELb0ELb0ELb1ELb0ELb0EEEvNS_16Flash_fwd_paramsE,@"STO_CUDA_ENTRY STV_DEFAULT"
_ZN5flash16flash_fwd_kernelI23Flash_fwd_kernel_traitsILi64ELi128ELi128ELi4ELb0ELb0EN7cutlass10bfloat16_tE19Flash_kernel_traitsILi64ELi128ELi128ELi4ES3_EELb0ELb0ELb1ELb0ELb0ELb1ELb0ELb0EEEvNS_16Flash_fwd_paramsE:
.text._ZN5flash16flash_fwd_kernelI23Flash_fwd_kernel_traitsILi64ELi128ELi128ELi4ELb0ELb0EN7cutlass10bfloat16_tE19Flash_kernel_traitsILi64ELi128ELi128ELi4ES3_EELb0ELb0ELb1ELb0ELb0ELb1ELb0ELb0EEEvNS_16Flash_fwd_paramsE:
[----:B------:R-:W1:Y:S01]  /*0000*/  LDC R1, c[0x0][0x37c] ;  /* 0x0000df00ff017b82 */ /* 0x000e620000000800 */
[----:B------:R-:W2:Y:S07]  /*0010*/  LDCU.64 UR10, c[0x0][0x460] ;  /* 0x00008c00ff0a77ac */ /* 0x000eae0008000a00 */
[----:B------:R-:W3:Y:S01]  /*0020*/  S2UR UR26, SR_CTAID.Y ;  /* 0x00000000001a79c3 */ /* 0x000ee20000002600 */
[----:B-1----:R-:W-:Y:S01]  /*0030*/  VIADD R1, R1, 0xfffffed8 ;  /* 0xfffffed801017836 */ /* 0x002fe20000000000 */
[----:B------:R-:W1:Y:S01]  /*0040*/  LDCU.64 UR8, c[0x0][0x470] ;  /* 0x00008e00ff0877ac */ /* 0x000e620008000a00 */
[----:B------:R-:W3:Y:S01]  /*0050*/  LDCU.64 UR14, c[0x0][0x460] ;  /* 0x00008c00ff0e77ac */ /* 0x000ee20008000a00 */
[----:B------:R-:W4:Y:S01]  /*0060*/  LDCU.U8 UR12, c[0x0][0x532] ;  /* 0x0000a640ff0c77ac */ /* 0x000f220008000000 */
[----:B------:R-:W4:Y:S01]  /*0070*/  LDCU.64 UR6, c[0x0][0x468] ;  /* 0x00008d00ff0677ac */ /* 0x000f220008000a00 */
[----:B--2---:R-:W-:Y:S01]  /*0080*/  ISETP.NE.U32.AND P4, PT, RZ, UR10, PT ;  /* 0x0000000aff007c0c */ /* 0x004fe2000bf85070 */
[----:B------:R-:W-:-:S02]  /*0090*/  UISETP.NE.U32.AND UP4, UPT, UR10, URZ, UPT ;  /* 0x000000ff0a00728c */ /* 0x000fc4000bf85070 */
[----:B-1----:R-:W-:Y:S01]  /*00a0*/  UISETP.NE.U32.AND UP3, UPT, UR8, URZ, UPT ;  /* 0x000000ff0800728c */ /* 0x002fe2000bf65070 */
[----:B------:R-:W-:Y:S01]  /*00b0*/  ISETP.NE.AND.EX P4, PT, RZ, UR11, PT, P4 ;  /* 0x0000000bff007c0c */ /* 0x000fe2000bf85340 */
[----:B------:R-:W1:Y:S01]  /*00c0*/  LDCU.64 UR4, c[0x0][0x478] ;  /* 0x00008f00ff0477ac */ /* 0x000e620008000a00 */
[----:B------:R-:W-:Y:S01]  /*00d0*/  UISETP.NE.AND.EX UP4, UPT, UR11, URZ, UPT, UP4 ;  /* 0x000000ff0b00728c */ /* 0x000fe2000bf85340 */
[----:B------:R-:W2:Y:S01]  /*00e0*/  LDCU.64 UR20, c[0x0][0x358] ;  /* 0x00006b00ff1477ac */ /* 0x000ea20008000a00 */
[----:B------:R-:W-:-:S04]  /*00f0*/  UISETP.NE.AND.EX UP3, UPT, UR9, URZ, UPT, UP3 ;  /* 0x000000ff0900728c */ /* 0x000fc8000bf65330 */
[----:B------:R-:W-:Y:S01]  /*0100*/  PLOP3.LUT P2, PT, PT, PT, UP4, 0x80, 0x8 ;  /* 0x000000000008781c */ /* 0x000fe20003f4f048 */
[----:B---3--:R-:W-:Y:S02]  /*0110*/  UIMAD.WIDE.U32 UR14, UR26, 0x4, UR14 ;  /* 0x000000041a0e78a5 */ /* 0x008fe4000f8e000e */
[----:B------:R-:W-:Y:S02]  /*0120*/  USHF.L.U32 UR11, UR26, 0x2, URZ ;  /* 0x000000021a0b7899 */ /* 0x000fe400080006ff */
[----:B----4-:R-:W-:Y:S02]  /*0130*/  UISETP.NE.AND UP5, UPT, UR12, URZ, UPT ;  /* 0x000000ff0c00728c */ /* 0x010fe4000bfa5270 */
[----:B------:R-:W-:Y:S01]  /*0140*/  UISETP.EQ.U32.AND UP2, UPT, UR6, URZ, UPT ;  /* 0x000000ff0600728c */ /* 0x000fe2000bf42070 */
[----:B------:R-:W-:Y:S01]  /*0150*/  IMAD.U32 R2, RZ, RZ, UR14 ;  /* 0x0000000eff027e24 */ /* 0x000fe2000f8e00ff */
[----:B------:R-:W-:Y:S01]  /*0160*/  USHF.R.U32.HI UR10, URZ, 0x1e, UR26 ;  /* 0x0000001eff0a7899 */ /* 0x000fe2000801161a */
[----:B------:R-:W-:Y:S01]  /*0170*/  IMAD.U32 R3, RZ, RZ, UR15 ;  /* 0x0000000fff037e24 */ /* 0x000fe2000f8e00ff */
[----:B------:R-:W-:Y:S01]  /*0180*/  @UP3 UIADD3 UR12, UP1, UPT, UR11, UR8, URZ ;  /* 0x000000080b0c3290 */ /* 0x000fe2000ff3e0ff */
[----:B------:R-:W-:Y:S01]  /*0190*/  PLOP3.LUT P1, PT, PT, PT, UP3, 0x80, 0x8 ;  /* 0x000000000008781c */ /* 0x000fe20003f2f038 */
[----:B------:R-:W-:-:S02]  /*01a0*/  UISETP.EQ.OR.EX UP2, UPT, UR7, URZ, !UP5, UP2 ;  /* 0x000000ff0700728c */ /* 0x000fc4000ef42720 */
[----:B-1----:R-:W-:Y:S01]  /*01b0*/  UISETP.NE.U32.AND UP0, UPT, UR4, URZ, UPT ;  /* 0x000000ff0400728c */ /* 0x002fe2000bf05070 */
[----:B--2---:R-:W2:Y:S01]  /*01c0*/  @P4 LDG.E R8, desc[UR20][R2.64] ;  /* 0x0000001402084981 */ /* 0x004ea2000c1e1900 */
[----:B------:R-:W-:Y:S02]  /*01d0*/  @UP3 UIADD3.X UR13, UPT, UPT, UR10, UR9, URZ, UP1, !UPT ;  /* 0x000000090a0d3290 */ /* 0x000fe40008ffe4ff */
[----:B------:R-:W-:Y:S01]  /*01e0*/  UIADD3 UR8, UP1, UPT, UR11, UR6, URZ ;  /* 0x000000060b087290 */ /* 0x000fe2000ff3e0ff */
[----:B------:R1:W3:Y:S01]  /*01f0*/  @P2 LDG.E R7, desc[UR20][R2.64+0x4] ;  /* 0x0000041402072981 */ /* 0x0002e2000c1e1900 */
[----:B------:R-:W-:Y:S01]  /*0200*/  UISETP.NE.AND.EX UP0, UPT, UR5, URZ, UPT, UP0 ;  /* 0x000000ff0500728c */ /* 0x000fe2000bf05300 */
[----:B------:R-:W-:Y:S01]  /*0210*/  PLOP3.LUT P3, PT, PT, PT, UP2, 0x80, 0x8 ;  /* 0x000000000008781c */ /* 0x000fe20003f6f028 */
[----:B------:R-:W-:-:S04]  /*0220*/  UIADD3.X UR9, UPT, UPT, UR10, UR7, URZ, UP1, !UPT ;  /* 0x000000070a097290 */ /* 0x000fc80008ffe4ff */
[----:B------:R-:W-:-:S05]  /*0230*/  PLOP3.LUT P0, PT, PT, PT, UP0, 0x80, 0x8 ;  /* 0x000000000008781c */ /* 0x000fca0003f0f008 */
[----:B------:R-:W-:Y:S01]  /*0240*/  @UP0 UIADD3 UR4, UP1, UPT, UR11, UR4, URZ ;  /* 0x000000040b040290 */ /* 0x000fe2000ff3e0ff */
[----:B-1----:R-:W-:Y:S02]  /*0250*/  IMAD.U32 R2, RZ, RZ, UR12 ;  /* 0x0000000cff027e24 */ /* 0x002fe4000f8e00ff */
[----:B------:R-:W-:-:S05]  /*0260*/  IMAD.U32 R3, RZ, RZ, UR13 ;  /* 0x0000000dff037e24 */ /* 0x000fca000f8e00ff */
[----:B------:R1:W4:Y:S01]  /*0270*/  @P1 LDG.E R0, desc[UR20][R2.64] ;  /* 0x0000001402001981 */ /* 0x000322000c1e1900 */
[----:B------:R-:W-:Y:S01]  /*0280*/  @UP0 UIADD3.X UR5, UPT, UPT, UR10, UR5, URZ, UP1, !UPT ;  /* 0x000000050a050290 */ /* 0x000fe20008ffe4ff */
[----:B------:R-:W-:-:S05]  /*0290*/  IMAD.U32 R4, RZ, RZ, UR4 ;  /* 0x00000004ff047e24 */ /* 0x000fca000f8e00ff */
[----:B------:R-:W-:-:S05]  /*02a0*/  IMAD.U32 R5, RZ, RZ, UR5 ;  /* 0x00000005ff057e24 */ /* 0x000fca000f8e00ff */
[----:B------:R2:W5:Y:S01]  /*02b0*/  @P0 LDG.E R4, desc[UR20][R4.64] ;  /* 0x0000001404040981 */ /* 0x000562000c1e1900 */
[----:B-1----:R-:W-:Y:S02]  /*02c0*/  IMAD.U32 R2, RZ, RZ, UR8 ;  /* 0x00000008ff027e24 */ /* 0x002fe4000f8e00ff */
[----:B------:R-:W-:Y:S01]  /*02d0*/  IMAD.U32 R3, RZ, RZ, UR9 ;  /* 0x00000009ff037e24 */ /* 0x000fe2000f8e00ff */
[----:B------:R-:W1:Y:S01]  /*02e0*/  S2UR UR10, SR_CTAID.X ;  /* 0x00000000000a79c3 */ /* 0x000e620000002500 */
[----:B------:R-:W3:Y:S03]  /*02f0*/  @!UP4 LDCU UR24, c[0x0][0x434] ;  /* 0x00008680ff18c7ac */ /* 0x000ee60008000800 */
[----:B------:R-:W4:Y:S01]  /*0300*/  @!P3 LDG.E R6, desc[UR20][R2.64] ;  /* 0x000000140206b981 */ /* 0x000f22000c1e1900 */
[----:B------:R-:W-:Y:S01]  /*0310*/  UMOV UR17, 0xffffffff ;  /* 0xffffffff00117882 */ /* 0x000fe20000000000 */
[----:B------:R-:W-:Y:S01]  /*0320*/  UISETP.NE.U32.AND UP1, UPT, UR6, URZ, UPT ;  /* 0x000000ff0600728c */ /* 0x000fe2000bf25070 */
[----:B------:R-:W-:Y:S01]  /*0330*/  UMOV UR27, 0xffffffff ;  /* 0xffffffff001b7882 */ /* 0x000fe20000000000 */
[----:B------:R-:W-:-:S02]  /*0340*/  UMOV UR25, URZ ;  /* 0x000000ff00197c82 */ /* 0x000fc40008000000 */
[----:B------:R-:W-:Y:S01]  /*0350*/  UISETP.NE.AND.EX UP1, UPT, UR7, URZ, UPT, UP1 ;  /* 0x000000ff0700728c */ /* 0x000fe2000bf25310 */
[----:B------:R-:W2:Y:S01]  /*0360*/  @!UP0 LDCU UR8, c[0x0][0x43c] ;  /* 0x00008780ff0887ac */ /* 0x000ea20008000800 */
[----:B-1----:R-:W-:-:S09]  /*0370*/  USHF.L.U32 UR22, UR10, 0x7, URZ ;  /* 0x000000070a167899 */ /* 0x002fd200080006ff */
[----:B------:R-:W1:Y:S01]  /*0380*/  @!UP1 LDCU UR6, c[0x0][0x438] ;  /* 0x00008700ff0697ac */ /* 0x000e620008000800 */
[----:B--2---:R-:W-:Y:S02]  /*0390*/  @P4 R2UR UR17, R8 ;  /* 0x00000000081142ca */ /* 0x004fe400000e0000 */
[----:B---3--:R-:W-:-:S13]  /*03a0*/  @P2 R2UR UR4, R7 ;  /* 0x00000000070422ca */ /* 0x008fda00000e0000 */
[----:B------:R-:W-:Y:S01]  /*03b0*/  @UP4 UIADD3 UR24, UPT, UPT, UR4, -UR17, URZ ;  /* 0x8000001104184290 */ /* 0x000fe2000fffe0ff */
[----:B------:R-:W2:Y:S03]  /*03c0*/  @!UP0 LDCU.64 UR4, c[0x0][0x488] ;  /* 0x00009100ff0487ac */ /* 0x000ea60008000a00 */
[----:B------:R-:W-:Y:S01]  /*03d0*/  UISETP.GT.AND UP2, UPT, UR24, UR22, UPT ;  /* 0x000000161800728c */ /* 0x000fe2000bf44270 */
[----:B----4-:R-:W-:-:S05]  /*03e0*/  @P1 R2UR UR25, R0 ;  /* 0x00000000001912ca */ /* 0x010fca00000e0000 */
[----:B------:R-:W-:Y:S02]  /*03f0*/  PLOP3.LUT P1, PT, PT, PT, UP2, 0x80, 0x8 ;  /* 0x000000000008781c */ /* 0x000fe40003f2f028 */
[----:B------:R-:W-:Y:S01]  /*0400*/  @!P3 R2UR UR27, R6 ;  /* 0x00000000061bb2ca */ /* 0x000fe200000e0000 */
[----:B-12---:R-:W-:-:S14]  /*0410*/  BRA.U !UP1, `(.L_x_594) ;  /* 0x0000000109187547 */ /* 0x006fdc000b800000 */
[----:B------:R-:W-:-:S13]  /*0420*/  PLOP3.LUT P2, PT, PT, PT, UP5, 0x80, 0x8 ;  /* 0x000000000008781c */ /* 0x000fda0003f4f058 */
[----:B------:R-:W2:Y:S04]  /*0430*/  @P2 LDG.E R0, desc[UR20][R2.64+0x4] ;  /* 0x0000041402002981 */ /* 0x000ea8000c1e1900 */
[----:B------:R-:W3:Y:S01]  /*0440*/  @!P2 LDG.E R2, desc[UR20][R2.64] ;  /* 0x000000140202a981 */ /* 0x000ee2000c1e1900 */
[----:B--2---:R-:W-:-:S13]  /*0450*/  @P2 R2UR UR6, R0 ;  /* 0x00000000000622ca */ /* 0x004fda00000e0000 */
[----:B------:R-:W-:-:S07]  /*0460*/  @UP5 UIADD3 UR6, UPT, UPT, UR6, -UR27, URZ ;  /* 0x8000001b06065290 */ /* 0x000fce000fffe0ff */
[----:B---3--:R-:W-:Y:S02]  /*0470*/  @!P2 R2UR UR6, R2 ;  /* 0x000000000206a2ca */ /* 0x008fe400000e0000 */
.L_x_594:
[----:B-----5:R-:W-:Y:S01]  /*0480*/  @P0 R2UR UR23, R4 ;  /* 0x00000000041702ca */ /* 0x020fe200000e0000 */
[----:B------:R-:W-:Y:S01]  /*0490*/  @!UP0 UISETP.NE.U32.AND UP1, UPT, UR4, URZ, UPT ;  /* 0x000000ff0400828c */ /* 0x000fe2000bf25070 */
[----:B------:R-:W-:-:S13]  /*04a0*/  @!P1 EXIT ;  /* 0x000000000000994d */ /* 0x000fda0003800000 */
[----:B------:R-:W1:Y:S01]  /*04b0*/  LDCU UR18, c[0x0][0x504] ;  /* 0x0000a080ff1277ac */ /* 0x000e620008000800 */
[----:B------:R-:W2:Y:S01]  /*04c0*/  S2R R240, SR_TID.X ;  /* 0x0000000000f07919 */ /* 0x000ea20000002100 */
[----:B------:R-:W-:Y:S01]  /*04d0*/  @!UP0 UISETP.NE.AND.EX UP1, UPT, UR5, URZ, UPT, UP1 ;  /* 0x000000ff0500828c */ /* 0x000fe2000bf25310 */
[----:B------:R-:W3:Y:S03]  /*04e0*/  LDCU UR19, c[0x0][0x508] ;  /* 0x0000a100ff1377ac */ /* 0x000ee60008000800 */
[----:B------:R-:W-:Y:S02]  /*04f0*/  @!UP0 USEL UR8, UR8, URZ, UP1 ;  /* 0x000000ff08088287 */ /* 0x000fe40008800000 */
[----:B------:R-:W-:Y:S02]  /*0500*/  @UP0 UIADD3 UR23, UPT, UPT, UR23, -UR25, URZ ;  /* 0x8000001917170290 */ /* 0x000fe4000fffe0ff */
[----:B------:R-:W-:-:S04]  /*0510*/  @!UP0 UIADD3 UR23, UPT, UPT, UR8, UR6, -UR25 ;  /* 0x0000000608178290 */ /* 0x000fc8000fffe819 */
[----:B------:R-:W-:Y:S02]  /*0520*/  UIADD3 UR4, UPT, UPT, UR23, 0x7f, URZ ;  /* 0x0000007f17047890 */ /* 0x000fe4000fffe0ff */
[----:B-1----:R-:W-:Y:S02]  /*0530*/  UIADD3 UR18, UPT, UPT, UR24, UR18, URZ ;  /* 0x0000001218127290 */ /* 0x002fe4000fffe0ff */
[----:B------:R-:W-:Y:S02]  /*0540*/  UIADD3 UR5, UPT, UPT, UR4, UR22, -UR24 ;  /* 0x0000001604057290 */ /* 0x000fe4000fffe818 */
[----:B------:R-:W-:Y:S02]  /*0550*/  USHF.R.S32.HI UR6, URZ, 0x1f, UR4 ;  /* 0x0000001fff067899 */ /* 0x000fe40008011404 */
[----:B------:R-:W-:Y:S02]  /*0560*/  UIADD3 UR7, UPT, UPT, -UR18, UR22, UR23 ;  /* 0x0000001612077290 */ /* 0x000fe4000fffe117 */
[----:B---3--:R-:W-:-:S02]  /*0570*/  UIADD3 UR5, UPT, UPT, UR5, 0x80, UR19 ;  /* 0x0000008005057890 */ /* 0x008fc4000fffe013 */
[----:B------:R-:W-:Y:S02]  /*0580*/  ULEA.HI UR6, UR6, UR4, URZ, 0x7 ;  /* 0x0000000406067291 */ /* 0x000fe4000f8f38ff */
[----:B------:R-:W-:Y:S02]  /*0590*/  USHF.R.S32.HI UR16, URZ, 0x1f, UR7 ;  /* 0x0000001fff107899 */ /* 0x000fe40008011407 */
[----:B------:R-:W-:Y:S02]  /*05a0*/  USHF.R.S32.HI UR4, URZ, 0x1f, UR5 ;  /* 0x0000001fff047899 */ /* 0x000fe40008011405 */
[----:B------:R-:W-:Y:S02]  /*05b0*/  ULEA.HI UR16, UR16, UR7, URZ, 0x7 ;  /* 0x0000000710107291 */ /* 0x000fe4000f8f38ff */
[----:B------:R-:W-:Y:S01]  /*05c0*/  ULEA.HI UR4, UR4, UR5, URZ, 0x7 ;  /* 0x0000000504047291 */ /* 0x000fe2000f8f38ff */
[----:B------:R-:W1:Y:S01]  /*05d0*/  S2UR UR5, SR_CTAID.Z ;  /* 0x00000000000579c3 */ /* 0x000e620000002700 */
[----:B------:R-:W-:-:S02]  /*05e0*/  USHF.R.S32.HI UR6, URZ, 0x7, UR6 ;  /* 0x00000007ff067899 */ /* 0x000fc40008011406 */
[----:B------:R-:W-:Y:S02]  /*05f0*/  USHF.R.S32.HI UR16, URZ, 0x7, UR16 ;  /* 0x00000007ff107899 */ /* 0x000fe40008011410 */
[----:B------:R-:W-:Y:S02]  /*0600*/  USHF.R.S32.HI UR4, URZ, 0x7, UR4 ;  /* 0x00000007ff047899 */ /* 0x000fe40008011404 */
[----:B------:R-:W-:Y:S02]  /*0610*/  UISETP.LT.AND UP1, UPT, URZ, UR16, UPT ;  /* 0x00000010ff00728c */ /* 0x000fe4000bf21270 */
[----:B------:R-:W-:Y:S02]  /*0620*/  UISETP.LT.AND UP0, UPT, UR6, UR4, UPT ;  /* 0x000000040600728c */ /* 0x000fe4000bf01270 */
[----:B------:R-:W-:Y:S02]  /*0630*/  USEL UR16, URZ, UR16, !UP1 ;  /* 0x00000010ff107287 */ /* 0x000fe4000c800000 */
[----:B------:R-:W-:-:S04]  /*0640*/  USEL UR4, UR6, UR4, UP0 ;  /* 0x0000000406047287 */ /* 0x000fc80008000000 */
[----:B------:R-:W-:-:S09]  /*0650*/  UISETP.GT.AND UP0, UPT, UR4, UR16, UPT ;  /* 0x000000100400728c */ /* 0x000fd2000bf04270 */
[----:B-12---:R-:W-:Y:S05]  /*0660*/  BRA.U UP0, `(.L_x_595) ;  /* 0x0000001100a87547 */ /* 0x006fea000b800000 */
[----:B------:R-:W1:Y:S01]  /*0670*/  LDCU.U8 UR4, c[0x0][0x549] ;  /* 0x0000a920ff0477ac */ /* 0x000e620008000000 */
[----:B------:R-:W-:Y:S01]  /*0680*/  UISETP.NE.AND UP0, UPT, UR17, -0x1, UPT ;  /* 0xffffffff1100788c */ /* 0x000fe2000bf05270 */
[----:B------:R-:W2:Y:S10]  /*0690*/  LDCU.U8 UR11, c[0x0][0x548] ;  /* 0x0000a900ff0b77ac */ /* 0x000eb40008000000 */
[----:B------:R-:W3:Y:S01]  /*06a0*/  @!UP0 LDCU.64 UR12, c[0x0][0x400] ;  /* 0x00008000ff0c87ac */ /* 0x000ee20008000a00 */
[----:B-1----:R-:W-:Y:S01]  /*06b0*/  UISETP.NE.AND UP1, UPT, UR4, URZ, UPT ;  /* 0x000000ff0400728c */ /* 0x002fe2000bf25270 */
[----:B------:R-:W1:Y:S10]  /*06c0*/  @UP0 LDCU.64 UR8, c[0x0][0x408] ;  /* 0x00008100ff0807ac */ /* 0x000e740008000a00 */
[----:B------:R-:W4:Y:S01]  /*06d0*/  @UP1 LDCU.64 UR6, c[0x0][0x430] ;  /* 0x00008600ff0617ac */ /* 0x000f220008000a00 */
[----:B---3--:R-:W-:-:S04]  /*06e0*/  @!UP0 UIMAD.WIDE.U32 UR28, UR26, UR12, URZ ;  /* 0x0000000c1a1c82a5 */ /* 0x008fc8000f8e00ff */
[----:B------:R-:W-:Y:S02]  /*06f0*/  @!UP0 UIMAD UR13, UR26, UR13, UR29 ;  /* 0x0000000d1a0d82a4 */ /* 0x000fe4000f8e021d */
[----:B-1----:R-:W-:Y:S01]  /*0700*/  @UP0 UIMAD.WIDE.U32 UR18, UR17, UR8, URZ ;  /* 0x00000008111202a5 */ /* 0x002fe2000f8e00ff */
[----:B------:R-:W-:Y:S01]  /*0710*/  @!UP0 UMOV UR12, UR28 ;  /* 0x0000001c000c8c82 */ /* 0x000fe20008000000 */
[----:B------:R-:W1:Y:S02]  /*0720*/  @UP1 LDCU UR8, c[0x0][0x430] ;  /* 0x00008600ff0817ac */ /* 0x000e640008000800 */
[----:B------:R-:W-:Y:S02]  /*0730*/  @UP0 UIMAD UR13, UR17, UR9, UR19 ;  /* 0x00000009110d02a4 */ /* 0x000fe4000f8e0213 */
[----:B----4-:R-:W-:Y:S01]  /*0740*/  @UP1 UIMAD UR14, UR6, UR7, URZ ;  /* 0x00000007060e12a4 */ /* 0x010fe2000f8e02ff */
[----:B------:R-:W-:Y:S01]  /*0750*/  @UP1 UMOV UR9, 0x1 ;  /* 0x0000000100091882 */ /* 0x000fe20000000000 */
[----:B------:R-:W-:Y:S01]  /*0760*/  @UP0 UMOV UR12, UR18 ;  /* 0x00000012000c0c82 */ /* 0x000fe20008000000 */
[----:B--2---:R-:W-:Y:S09]  /*0770*/  BRA.U UP1, `(.L_x_596) ;  /* 0x0000000101287547 */ /* 0x004ff2000b800000 */
[----:B------:R-:W-:Y:S01]  /*0780*/  UISETP.NE.AND UP0, UPT, UR11, URZ, UPT ;  /* 0x000000ff0b00728c */ /* 0x000fe2000bf05270 */
[----:B------:R-:W2:Y:S10]  /*0790*/  LDCU UR6, c[0x0][0x3e0] ;  /* 0x00007c00ff0677ac */ /* 0x000eb40008000800 */
[----:B------:R-:W2:Y:S01]  /*07a0*/  @UP0 LDCU UR9, c[0x0][0x454] ;  /* 0x00008a80ff0907ac */ /* 0x000ea20008000800 */
[----:B------:R-:W3:Y:S01]  /*07b0*/  @!UP0 LDCU UR4, c[0x0][0x434] ;  /* 0x00008680ff0487ac */ /* 0x000ee20008000800 */
[----:B------:R-:W4:Y:S01]  /*07c0*/  @UP0 LDCU UR14, c[0x0][0x454] ;  /* 0x00008a80ff0e07ac */ /* 0x000f220008000800 */
[----:B-1----:R-:W-:Y:S01]  /*07d0*/  @UP0 UMOV UR8, 0x1 ;  /* 0x0000000100080882 */ /* 0x002fe20000000000 */
[----:B----4-:R-:W4:Y:S01]  /*07e0*/  @!UP0 LDCU UR14, c[0x0][0x434] ;  /* 0x00008680ff0e87ac */ /* 0x010f220008000800 */
[----:B------:R-:W-:Y:S01]  /*07f0*/  @!UP0 UMOV UR8, 0x1 ;  /* 0x0000000100088882 */ /* 0x000fe20000000000 */
[----:B--2---:R-:W-:-:S02]  /*0800*/  @UP0 UIMAD UR9, UR9, UR6, URZ ;  /* 0x00000006090902a4 */ /* 0x004fc4000f8e02ff */
[----:B---3--:R-:W-:-:S12]  /*0810*/  @!UP0 UIMAD UR9, UR4, UR6, URZ ;  /* 0x00000006040982a4 */ /* 0x008fd8000f8e02ff */
.L_x_596:
[----:B------:R-:W2:Y:S01]  /*0820*/  LDCU.64 UR6, c[0x0][0x410] ;  /* 0x00008200ff0677ac */ /* 0x000ea20008000a00 */
[----:B------:R-:W-:Y:S01]  /*0830*/  IMAD.SHL.U32 R2, R240, 0x8, RZ ;  /* 0x00000008f0027824 */ /* 0x000fe200078e00ff */
[----:B------:R-:W-:Y:S01]  /*0840*/  SHF.R.U32.HI R11, RZ, 0x3, R240 ;  /* 0x00000003ff0b7819 */ /* 0x000fe200000116f0 */
[----:B------:R-:W-:Y:S01]  /*0850*/  BSSY.RECONVERGENT B0, `(.L_x_597) ;  /* 0x0000034000007945 */ /* 0x000fe20003800200 */
[----:B------:R-:W3:Y:S02]  /*0860*/  LDCU UR4, c[0x0][0x434] ;  /* 0x00008680ff0477ac */ /* 0x000ee40008000800 */
[----:B------:R-:W-:Y:S01]  /*0870*/  LOP3.LUT R2, R2, 0x38, RZ, 0xc0, !PT ;  /* 0x0000003802027812 */ /* 0x000fe200078ec0ff */
[C---:B------:R-:W-:Y:S01]  /*0880*/  VIADD R13, R11.reuse, 0x10 ;  /* 0x000000100b0d7836 */ /* 0x040fe20000000000 */
[----:B------:R-:W-:Y:S01]  /*0890*/  UISETP.NE.AND UP1, UPT, UR11, URZ, !UP1 ;  /* 0x000000ff0b00728c */ /* 0x000fe2000cf25270 */
[C---:B------:R-:W-:Y:S01]  /*08a0*/  VIADD R14, R11.reuse, 0x20 ;  /* 0x000000200b0e7836 */ /* 0x040fe20000000000 */
[----:B----4-:R-:W-:Y:S01]  /*08b0*/  UIMAD UR14, UR5, UR14, URZ ;  /* 0x0000000e050e72a4 */ /* 0x010fe2000f8e02ff */
[----:B------:R-:W-:Y:S01]  /*08c0*/  IADD3 R2, P1, PT, R2, UR12, RZ ;  /* 0x0000000c02027c10 */ /* 0x000fe2000ff3e0ff */
[----:B------:R-:W-:Y:S01]  /*08d0*/  UISETP.NE.AND UP0, UPT, UR17, -0x1, UPT ;  /* 0xffffffff1100788c */ /* 0x000fe2000bf05270 */
[C---:B------:R-:W-:Y:S01]  /*08e0*/  VIADD R16, R11.reuse, 0x40 ;  /* 0x000000400b107836 */ /* 0x040fe20000000000 */
[----:B------:R-:W-:Y:S01]  /*08f0*/  UIMAD.WIDE.U32 UR10, UR10, 0x80, URZ ;  /* 0x000000800a0a78a5 */ /* 0x000fe2000f8e00ff */
[----:B------:R-:W-:Y:S01]  /*0900*/  IADD3.X R3, PT, PT, RZ, UR13, RZ, P1, !PT ;  /* 0x0000000dff037c10 */ /* 0x000fe20008ffe4ff */
[C---:B------:R-:W-:Y:S01]  /*0910*/  VIADD R17, R11.reuse, 0x50 ;  /* 0x000000500b117836 */ /* 0x040fe20000000000 */
[C---:B------:R-:W-:Y:S01]  /*0920*/  IADD3 R15, PT, PT, R11.reuse, 0x30, RZ ;  /* 0x000000300b0f7810 */ /* 0x040fe20007ffe0ff */
[----:B--2---:R-:W-:Y:S01]  /*0930*/  IMAD.U32 R4, RZ, RZ, UR6 ;  /* 0x00000006ff047e24 */ /* 0x004fe2000f8e00ff */
[----:B-1----:R-:W-:Y:S01]  /*0940*/  UIMAD UR6, UR22, UR8, URZ ;  /* 0x00000008160672a4 */ /* 0x002fe2000f8e02ff */
[----:B------:R-:W-:Y:S01]  /*0950*/  IMAD.U32 R0, RZ, RZ, UR7 ;  /* 0x00000007ff007e24 */ /* 0x000fe2000f8e00ff */
[----:B------:R-:W-:Y:S01]  /*0960*/  UIADD3 UR22, UPT, UPT, -UR22, UR24, URZ ;  /* 0x0000001816167290 */ /* 0x000fe2000fffe1ff */
[----:B------:R-:W-:Y:S01]  /*0970*/  IMAD.WIDE.U32 R8, R4, UR5, R2 ;  /* 0x0000000504087c25 */ /* 0x000fe2000f8e0002 */
[----:B---3--:R-:W-:Y:S01]  /*0980*/  UIMAD UR4, UR26, UR4, URZ ;  /* 0x000000041a0472a4 */ /* 0x008fe2000f8e02ff */
[C---:B------:R-:W-:Y:S01]  /*0990*/  LOP3.LUT R12, R11.reuse, UR10, RZ, 0xfc, !PT ;  /* 0x0000000a0b0c7c12 */ /* 0x040fe2000f8efcff */
[----:B------:R-:W-:Y:S01]  /*09a0*/  @!UP1 UIMAD UR14, UR26, UR9, UR14 ;  /* 0x000000091a0e92a4 */ /* 0x000fe2000f8e020e */
[C---:B------:R-:W-:Y:S01]  /*09b0*/  VIADD R18, R11.reuse, 0x60 ;  /* 0x000000600b127836 */ /* 0x040fe20000000000 */
[----:B------:R-:W-:Y:S01]  /*09c0*/  USEL UR9, UR4, UR17, !UP0 ;  /* 0x0000001104097287 */ /* 0x000fe2000c000000 */
[----:B------:R-:W-:Y:S01]  /*09d0*/  ISETP.GE.AND P0, PT, R11, UR22, PT ;  /* 0x000000160b007c0c */ /* 0x000fe2000bf06270 */
[----:B------:R-:W-:Y:S01]  /*09e0*/  USHF.R.S32.HI UR12, URZ, 0x1f, UR6 ;  /* 0x0000001fff0c7899 */ /* 0x000fe20008011406 */
[----:B------:R-:W-:Y:S01]  /*09f0*/  ISETP.GE.AND P2, PT, R13, UR22, PT ;  /* 0x000000160d007c0c */ /* 0x000fe2000bf46270 */
[----:B------:R-:W-:Y:S01]  /*0a00*/  USHF.R.S32.HI UR4, URZ, 0x1f, UR9 ;  /* 0x0000001fff047899 */ /* 0x000fe20008011409 */
[----:B------:R-:W-:Y:S01]  /*0a10*/  IMAD R7, R0, UR5, R9 ;  /* 0x0000000500077c24 */ /* 0x000fe2000f8e0209 */
[----:B------:R-:W-:Y:S01]  /*0a20*/  USEL UR9, UR9, URZ, UP1 ;  /* 0x000000ff09097287 */ /* 0x000fe20008800000 */
[----:B------:R-:W-:Y:S01]  /*0a30*/  P2R R10, PR, RZ, 0x4 ;  /* 0x00000004ff0a7803 */ /* 0x000fe20000000000 */
[----:B------:R-:W-:Y:S01]  /*0a40*/  USEL UR4, UR4, URZ, UP1 ;  /* 0x000000ff04047287 */ /* 0x000fe20008800000 */
[----:B------:R-:W-:Y:S01]  /*0a50*/  ISETP.GE.AND P6, PT, R14, UR22, PT ;  /* 0x000000160e007c0c */ /* 0x000fe2000bfc6270 */
[----:B------:R-:W-:Y:S01]  /*0a60*/  USHF.R.S32.HI UR7, URZ, 0x1f, UR14 ;  /* 0x0000001fff077899 */ /* 0x000fe2000801140e */
[----:B------:R-:W-:Y:S01]  /*0a70*/  ISETP.GE.AND P5, PT, R15, UR22, PT ;  /* 0x000000160f007c0c */ /* 0x000fe2000bfa6270 */
[----:B------:R-:W-:Y:S01]  /*0a80*/  UIADD3 UR9, UP1, UP0, UR6, UR9, UR14 ;  /* 0x0000000906097290 */ /* 0x000fe2000f83e00e */
[----:B------:R-:W-:Y:S01]  /*0a90*/  ISETP.GE.AND P4, PT, R16, UR22, PT ;  /* 0x0000001610007c0c */ /* 0x000fe2000bf86270 */
[----:B------:R-:W-:Y:S01]  /*0aa0*/  VIADD R19, R11, 0x70 ;  /* 0x000000700b137836 */ /* 0x000fe20000000000 */
[----:B------:R-:W-:Y:S01]  /*0ab0*/  ISETP.GE.AND P3, PT, R17, UR22, PT ;  /* 0x0000001611007c0c */ /* 0x000fe2000bf66270 */
[----:B------:R-:W-:Y:S01]  /*0ac0*/  UIADD3.X UR12, UPT, UPT, UR12, UR4, UR7, UP1, UP0 ;  /* 0x000000040c0c7290 */ /* 0x000fe20008fe0407 */
[----:B------:R-:W-:Y:S01]  /*0ad0*/  ISETP.GE.AND P2, PT, R18, UR22, PT ;  /* 0x0000001612007c0c */ /* 0x000fe2000bf46270 */
[----:B------:R-:W-:-:S12]  /*0ae0*/  @P0 BRA `(.L_x_598) ;  /* 0x0000000000280947 */ /* 0x000fd80003800000 */
        /* <DEDUP_REMOVED lines=10> */
.L_x_598:
[----:B------:R-:W-:Y:S05]  /*0b90*/  BSYNC.RECONVERGENT B0 ;  /* 0x0000000000007941 */ /* 0x000fea0003800200 */
.L_x_597:
[----:B------:R-:W-:Y:S01]  /*0ba0*/  ISETP.NE.AND P0, PT, R10, RZ, PT ;  /* 0x000000ff0a00720c */ /* 0x000fe20003f05270 */
[----:B------:R-:W-:-:S12]  /*0bb0*/  BSSY.RECONVERGENT B0, `(.L_x_599) ;  /* 0x000000f000007945 */ /* 0x000fd80003800200 */
        /* <DEDUP_REMOVED lines=14> */
.L_x_600:
[----:B------:R-:W-:Y:S05]  /*0ca0*/  BSYNC.RECONVERGENT B0 ;  /* 0x0000000000007941 */ /* 0x000fea0003800200 */
.L_x_599:
[----:B------:R-:W-:Y:S04]  /*0cb0*/  BSSY.RECONVERGENT B0, `(.L_x_601) ;  /* 0x000000f000007945 */ /* 0x000fe80003800200 */
[----:B------:R-:W-:Y:S05]  /*0cc0*/  @P6 BRA `(.L_x_602) ;  /* 0x0000000000346947 */ /* 0x000fea0003800000 */
[----:B------:R-:W3:Y:S01]  /*0cd0*/  LDCU.64 UR6, c[0x0][0x408] ;  /* 0x00008100ff0677ac */ /* 0x000ee20008000a00 */
[----:B-12---:R-:W-:Y:S01]  /*0ce0*/  IADD3 R4, P0, PT, R12, 0x20, RZ ;  /* 0x000000200c047810 */ /* 0x006fe20007f1e0ff */
[----:B------:R-:W-:Y:S01]  /*0cf0*/  IMAD.MOV.U32 R2, RZ, RZ, R8 ;  /* 0x000000ffff027224 */ /* 0x000fe200078e0008 */
[----:B------:R-:W-:Y:S01]  /*0d00*/  MOV R3, R7 ;  /* 0x0000000700037202 */ /* 0x000fe20000000f00 */
[----:B------:R-:W1:Y:S02]  /*0d10*/  LDCU.64 UR4, c[0x0][0x3f0] ;  /* 0x00007e00ff0477ac */ /* 0x000e640008000a00 */
[----:B------:R-:W-:-:S04]  /*0d20*/  IMAD.X R0, RZ, RZ, UR11, P0 ;  /* 0x0000000bff007e24 */ /* 0x000fc800080e06ff */
[----:B---3--:R-:W-:Y:S02]  /*0d30*/  IMAD R0, R0, UR6, RZ ;  /* 0x0000000600007c24 */ /* 0x008fe4000f8e02ff */
[----:B------:R-:W-:-:S04]  /*0d40*/  IMAD.WIDE.U32 R2, R4, UR6, R2 ;  /* 0x0000000604027c25 */ /* 0x000fc8000f8e0002 */
[----:B------:R-:W-:Y:S01]  /*0d50*/  IMAD R0, R4, UR7, R0 ;  /* 0x0000000704007c24 */ /* 0x000fe2000f8e0200 */
[----:B-1----:R-:W-:-:S04]  /*0d60*/  LEA R4, P0, R2, UR4, 0x1 ;  /* 0x0000000402047c11 */ /* 0x002fc8000f8008ff */
[----:B------:R-:W-:-:S04]  /*0d70*/  IADD3 R0, PT, PT, R3, R0, RZ ;  /* 0x0000000003007210 */ /* 0x000fc80007ffe0ff */
[----:B------:R-:W-:-:S05]  /*0d80*/  LEA.HI.X R5, R2, UR5, R0, 0x1, P0 ;  /* 0x0000000502057c11 */ /* 0x000fca00080f0c00 */
[----:B------:R3:W-:Y:S02]  /*0d90*/  STG.E.128 desc[UR20][R4.64], RZ ;  /* 0x000000ff04007986 */ /* 0x0007e4000c101d14 */
.L_x_602:
[----:B------:R-:W-:Y:S05]  /*0da0*/  BSYNC.RECONVERGENT B0 ;  /* 0x0000000000007941 */ /* 0x000fea0003800200 */
.L_x_601:
[----:B------:R-:W-:Y:S04]  /*0db0*/  BSSY.RECONVERGENT B0, `(.L_x_603) ;  /* 0x000000f000007945 */ /* 0x000fe80003800200 */
[----:B------:R-:W-:Y:S05]  /*0dc0*/  @P5 BRA `(.L_x_604) ;  /* 0x0000000000345947 */ /* 0x000fea0003800000 */
[----:B------:R-:W4:Y:S01]  /*0dd0*/  LDCU.64 UR6, c[0x0][0x408] ;  /* 0x00008100ff0677ac */ /* 0x000f220008000a00 */
[----:B-123--:R-:W-:Y:S01]  /*0de0*/  IADD3 R4, P0, PT, R12, 0x30, RZ ;  /* 0x000000300c047810 */ /* 0x00efe20007f1e0ff */
[----:B------:R-:W-:Y:S01]  /*0df0*/  IMAD.MOV.U32 R2, RZ, RZ, R8 ;  /* 0x000000ffff027224 */ /* 0x000fe200078e0008 */
        /* <DEDUP_REMOVED lines=10> */
.L_x_604:
[----:B------:R-:W-:Y:S05]  /*0ea0*/  BSYNC.RECONVERGENT B0 ;  /* 0x0000000000007941 */ /* 0x000fea0003800200 */
.L_x_603:
[----:B------:R-:W-:Y:S04]  /*0eb0*/  BSSY.RECONVERGENT B0, `(.L_x_605) ;  /* 0x000000f000007945 */ /* 0x000fe80003800200 */
[----:B------:R-:W-:Y:S05]  /*0ec0*/  @P4 BRA `(.L_x_606) ;  /* 0x0000000000344947 */ /* 0x000fea0003800000 */
[----:B------:R-:W5:Y:S01]  /*0ed0*/  LDCU.64 UR6, c[0x0][0x408] ;  /* 0x00008100ff0677ac */ /* 0x000f620008000a00 */
[----:B-1234-:R-:W-:Y:S01]  /*0ee0*/  IADD3 R4, P0, PT, R12, 0x40, RZ ;  /* 0x000000400c047810 */ /* 0x01efe20007f1e0ff */
[----:B------:R-:W-:Y:S01]  /*0ef0*/  IMAD.MOV.U32 R2, RZ, RZ, R8 ;  /* 0x000000ffff027224 */ /* 0x000fe200078e0008 */
[----:B------:R-:W-:Y:S01]  /*0f00*/  MOV R3, R7 ;  /* 0x0000000700037202 */ /* 0x000fe20000000f00 */
[----:B------:R-:W1:Y:S02]  /*0f10*/  LDCU.64 UR4, c[0x0][0x3f0] ;  /* 0x00007e00ff0477ac */ /* 0x000e640008000a00 */
[----:B------:R-:W-:-:S04]  /*0f20*/  IMAD.X R0, RZ, RZ, UR11, P0 ;  /* 0x0000000bff007e24 */ /* 0x000fc800080e06ff */
[----:B-----5:R-:W-:Y:S02]  /*0f30*/  IMAD R0, R0, UR6, RZ ;  /* 0x0000000600007c24 */ /* 0x020fe4000f8e02ff */
[----:B------:R-:W-:-:S04]  /*0f40*/  IMAD.WIDE.U32 R2, R4, UR6, R2 ;  /* 0x0000000604027c25 */ /* 0x000fc8000f8e0002 */
[----:B------:R-:W-:Y:S01]  /*0f50*/  IMAD R0, R4, UR7, R0 ;  /* 0x0000000704007c24 */ /* 0x000fe2000f8e0200 */
[----:B-1----:R-:W-:-:S04]  /*0f60*/  LEA R4, P0, R2, UR4, 0x1 ;  /* 0x0000000402047c11 */ /* 0x002fc8000f8008ff */
[----:B------:R-:W-:-:S04]  /*0f70*/  IADD3 R0, PT, PT, R3, R0, RZ ;  /* 0x0000000003007210 */ /* 0x000fc80007ffe0ff */
[----:B------:R-:W-:-:S05]  /*0f80*/  LEA.HI.X R5, R2, UR5, R0, 0x1, P0 ;  /* 0x0000000502057c11 */ /* 0x000fca00080f0c00 */
[----:B------:R1:W-:Y:S02]  /*0f90*/  STG.E.128 desc[UR20][R4.64], RZ ;  /* 0x000000ff04007986 */ /* 0x0003e4000c101d14 */
.L_x_606:
[----:B------:R-:W-:Y:S05]  /*0fa0*/  BSYNC.RECONVERGENT B0 ;  /* 0x0000000000007941 */ /* 0x000fea0003800200 */
.L_x_605:
        /* <DEDUP_REMOVED lines=15> */
.L_x_608:
[----:B------:R-:W-:Y:S05]  /*10a0*/  BSYNC.RECONVERGENT B0 ;  /* 0x0000000000007941 */ /* 0x000fea0003800200 */
.L_x_607:
        /* <DEDUP_REMOVED lines=15> */
.L_x_610:
[----:B------:R-:W-:Y:S05]  /*11a0*/  BSYNC.RECONVERGENT B0 ;  /* 0x0000000000007941 */ /* 0x000fea0003800200 */
.L_x_609:
[----:B------:R-:W-:Y:S01]  /*11b0*/  ISETP.GE.AND P1, PT, R19, UR22, PT ;  /* 0x0000001613007c0c */ /* 0x000fe2000bf26270 */
[----:B------:R-:W-:-:S12]  /*11c0*/  BSSY.RECONVERGENT B0, `(.L_x_611) ;  /* 0x000000f000007945 */ /* 0x000fd80003800200 */
        /* <DEDUP_REMOVED lines=14> */
.L_x_612:
[----:B------:R-:W-:Y:S05]  /*12b0*/  BSYNC.RECONVERGENT B0 ;  /* 0x0000000000007941 */ /* 0x000fea0003800200 */
.L_x_611:
[----:B------:R-:W-:Y:S01]  /*12c0*/  LOP3.LUT P0, R240, R240, 0x7, RZ, 0xc0, !PT ;  /* 0x00000007f0f07812 */ /* 0x000fe2000780c0ff */
[----:B------:R-:W-:Y:S01]  /*12d0*/  BSSY.RECONVERGENT B0, `(.L_x_613) ;  /* 0x0000016000007945 */ /* 0x000fe20003800200 */
[----:B------:R-:W-:Y:S02]  /*12e0*/  P2R R0, PR, RZ, 0x2 ;  /* 0x00000002ff007803 */ /* 0x000fe40000000000 */
[----:B------:R-:W-:Y:S02]  /*12f0*/  ISETP.GE.OR P0, PT, R11, UR22, P0 ;  /* 0x000000160b007c0c */ /* 0x000fe40008706670 */
[----:B------:R-:W-:Y:S02]  /*1300*/  ISETP.NE.AND P1, PT, R10, RZ, PT ;  /* 0x000000ff0a00720c */ /* 0x000fe40003f25270 */
[C---:B------:R-:W-:Y:S02]  /*1310*/  ISETP.NE.OR P6, PT, R240.reuse, RZ, P6 ;  /* 0x000000fff000720c */ /* 0x040fe400037c5670 */
[----:B------:R-:W-:-:S02]  /*1320*/  ISETP.NE.OR P1, PT, R240, RZ, P1 ;  /* 0x000000fff000720c */ /* 0x000fc40000f25670 */
[----:B------:R-:W-:Y:S02]  /*1330*/  ISETP.NE.OR P5, PT, R240, RZ, P5 ;  /* 0x000000fff000720c */ /* 0x000fe40002fa5670 */
        /* <DEDUP_REMOVED lines=15> */
.L_x_614:
[----:B------:R-:W-:Y:S05]  /*1430*/  BSYNC.RECONVERGENT B0 ;  /* 0x0000000000007941 */ /* 0x000fea0003800200 */
.L_x_613:
        /* <DEDUP_REMOVED lines=11> */
.L_x_616:
[----:B------:R-:W-:Y:S05]  /*14f0*/  BSYNC.RECONVERGENT B0 ;  /* 0x0000000000007941 */ /* 0x000fea0003800200 */
.L_x_615:
        /* <DEDUP_REMOVED lines=10> */
.L_x_618:
[----:B------:R-:W-:Y:S05]  /*15a0*/  BSYNC.RECONVERGENT B0 ;  /* 0x0000000000007941 */ /* 0x000fea0003800200 */
.L_x_617:
        /* <DEDUP_REMOVED lines=10> */
.L_x_620:
[----:B------:R-:W-:Y:S05]  /*1650*/  BSYNC.RECONVERGENT B0 ;  /* 0x0000000000007941 */ /* 0x000fea0003800200 */
.L_x_619:
        /* <DEDUP_REMOVED lines=10> */
.L_x_622:
[----:B------:R-:W-:Y:S05]  /*1700*/  BSYNC.RECONVERGENT B0 ;  /* 0x0000000000007941 */ /* 0x000fea0003800200 */
.L_x_621:
        /* <DEDUP_REMOVED lines=10> */
.L_x_624:
[----:B------:R-:W-:Y:S05]  /*17b0*/  BSYNC.RECONVERGENT B0 ;  /* 0x0000000000007941 */ /* 0x000fea0003800200 */
.L_x_623:
        /* <DEDUP_REMOVED lines=10> */
.L_x_626:
[----:B------:R-:W-:Y:S05]  /*1860*/  BSYNC.RECONVERGENT B0 ;  /* 0x0000000000007941 */ /* 0x000fea0003800200 */
.L_x_625:
        /* <DEDUP_REMOVED lines=10> */
.L_x_595:
[----:B------:R-:W-:Y:S02]  /*1910*/  UISETP.NE.AND UP0, UPT, UR17, -0x1, UPT ;  /* 0xffffffff1100788c */ /* 0x000fe4000bf05270 */
[----:B------:R-:W-:-:S09]  /*1920*/  UISETP.NE.AND UP1, UPT, UR27, -0x1, UPT ;  /* 0xffffffff1b00788c */ /* 0x000fd2000bf25270 */
[----:B------:R-:W1:Y:S01]  /*1930*/  @!UP0 LDCU.64 UR8, c[0x0][0x398] ;  /* 0x00007300ff0887ac */ /* 0x000e620008000a00 */
[----:B------:R-:W2:Y:S01]  /*1940*/  @UP0 LDCU.64 UR6, c[0x0][0x3b0] ;  /* 0x00007600ff0607ac */ /* 0x000ea20008000a00 */
[----:B-1----:R-:W-:Y:S02]  /*1950*/  @!UP0 UIMAD.WIDE.U32 UR14, UR26, UR8, URZ ;  /* 0x000000081a0e82a5 */ /* 0x002fe4000f8e00ff */
[----:B--2---:R-:W-:Y:S02]  /*1960*/  @UP0 UIMAD.WIDE.U32 UR12, UR17, UR6, URZ ;  /* 0x00000006110c02a5 */ /* 0x004fe4000f8e00ff */
[----:B------:R-:W-:-:S03]  /*1970*/  @!UP0 UIMAD UR9, UR26, UR9, UR15 ;  /* 0x000000091a0982a4 */ /* 0x000fc6000f8e020f */
[----:B------:R-:W-:Y:S01]  /*1980*/  @!UP0 UMOV UR8, UR14 ;  /* 0x0000000e00088c82 */ /* 0x000fe20008000000 */
[----:B------:R-:W-:Y:S01]  /*1990*/  @UP0 UIMAD UR9, UR17, UR7, UR13 ;  /* 0x00000007110902a4 */ /* 0x000fe2000f8e020d */
[----:B------:R-:W-:Y:S01]  /*19a0*/  @UP0 UMOV UR8, UR12 ;  /* 0x0000000c00080c82 */ /* 0x000fe20008000000 */
[----:B------:R-:W-:Y:S10]  /*19b0*/  BRA.U UP1, `(.L_x_627) ;  /* 0x0000000101287547 */ /* 0x000ff4000b800000 */
[----:B------:R-:W1:Y:S01]  /*19c0*/  LDCU.64 UR14, c[0x0][0x3b8] ;  /* 0x00007700ff0e77ac */ /* 0x000e620008000a00 */
[----:B------:R-:W2:Y:S01]  /*19d0*/  LDCU.64 UR6, c[0x0][0x3a0] ;  /* 0x00007400ff0677ac */ /* 0x000ea20008000a00 */
[----:B------:R-:W-:-:S04]  /*19e0*/  USHF.R.S32.HI UR11, URZ, 0x1f, UR25 ;  /* 0x0000001fff0b7899 */ /* 0x000fc80008011419 */
[----:B-1----:R-:W-:Y:S02]  /*19f0*/  UIMAD UR11, UR11, UR14, URZ ;  /* 0x0000000e0b0b72a4 */ /* 0x002fe4000f8e02ff */
[----:B------:R-:W-:Y:S02]  /*1a00*/  UIMAD.WIDE.U32 UR12, UR25, UR14, URZ ;  /* 0x0000000e190c72a5 */ /* 0x000fe4000f8e00ff */
[----:B------:R-:W-:-:S04]  /*1a10*/  UIMAD UR11, UR25, UR15, UR11 ;  /* 0x0000000f190b72a4 */ /* 0x000fc8000f8e020b */
[----:B------:R-:W-:-:S04]  /*1a20*/  UIADD3 UR13, UPT, UPT, UR13, UR11, URZ ;  /* 0x0000000b0d0d7290 */ /* 0x000fc8000fffe0ff */
[----:B--2---:R-:W-:-:S04]  /*1a30*/  UIMAD.WIDE.U32 UR30, UR26, UR6, UR12 ;  /* 0x000000061a1e72a5 */ /* 0x004fc8000f8e000c */
[----:B------:R-:W-:Y:S01]  /*1a40*/  UIMAD UR11, UR26, UR7, UR31 ;  /* 0x000000071a0b72a4 */ /* 0x000fe2000f8e021f */
[----:B------:R-:W-:Y:S05]  /*1a50*/  BRA `(.L_x_628) ;  /* 0x0000000000147947 */ /* 0x000fea0003800000 */
.L_x_627:
[----:B------:R-:W1:Y:S01]  /*1a60*/  LDCU.64 UR14, c[0x0][0x3b8] ;  /* 0x00007700ff0e77ac */ /* 0x000e620008000a00 */
[----:B------:R-:W-:-:S04]  /*1a70*/  UIADD3 UR11, UPT, UPT, UR25, UR27, URZ ;  /* 0x0000001b190b7290 */ /* 0x000fc8000fffe0ff */
[----:B-1----:R-:W-:Y:S02]  /*1a80*/  UIMAD.WIDE.U32 UR30, UR11, UR14, URZ ;  /* 0x0000000e0b1e72a5 */ /* 0x002fe4000f8e00ff */
[----:B------:R-:W-:-:S04]  /*1a90*/  UIMAD UR11, UR11, UR15, URZ ;  /* 0x0000000f0b0b72a4 */ /* 0x000fc8000f8e02ff */
[----:B------:R-:W-:Y:S02]  /*1aa0*/  UIADD3 UR11, UPT, UPT, UR31, UR11, URZ ;  /* 0x0000000b1f0b7290 */ /* 0x000fe4000fffe0ff */
.L_x_628:
[----:B------:R-:W1:Y:S01]  /*1ab0*/  LDC R5, c[0x0][0x3e8] ;  /* 0x0000fa00ff057b82 */ /* 0x000e620000000800 */
[----:B------:R-:W2:Y:S01]  /*1ac0*/  S2R R6, SR_CTAID.Z ;  /* 0x0000000000067919 */ /* 0x000ea20000002700 */
[----:B-1----:R-:W-:-:S04]  /*1ad0*/  IABS R4, R5 ;  /* 0x0000000500047213 */ /* 0x002fc80000000000 */
[----:B------:R-:W1:Y:S01]  /*1ae0*/  I2F.RP R2, R4 ;  /* 0x0000000400027306 */ /* 0x000e620000209400 */
[----:B--2---:R-:W-:-:S07]  /*1af0*/  IABS R6, R6 ;  /* 0x0000000600067213 */ /* 0x004fce0000000000 */
        /* <DEDUP_REMOVED lines=16> */
[----:B------:R-:W-:-:S04]  /*1c00*/  LOP3.LUT R2, R5, UR5, RZ, 0x3c, !PT ;  /* 0x0000000505027c12 */ /* 0x000fc8000f8e3cff */
[----:B------:R-:W-:-:S07]  /*1c10*/  ISETP.GE.AND P0, PT, R2, RZ, PT ;  /* 0x000000ff0200720c */ /* 0x000fce0003f06270 */
[----:B------:R-:W-:-:S05]  /*1c20*/  @P2 IADD3 R0, PT, PT, R0, 0x1, RZ ;  /* 0x0000000100002810 */ /* 0x000fca0007ffe0ff */
[----:B------:R-:W-:-:S05]  /*1c30*/  IMAD.MOV.U32 R24, RZ, RZ, R0 ;  /* 0x000000ffff187224 */ /* 0x000fca00078e0000 */
[----:B------:R-:W-:Y:S02]  /*1c40*/  @!P0 IADD3 R24, PT, PT, -R24, RZ, RZ ;  /* 0x000000ff18188210 */ /* 0x000fe40007ffe1ff */
[----:B------:R-:W-:Y:S01]  /*1c50*/  @!P1 LOP3.LUT R24, RZ, R5, RZ, 0x33, !PT ;  /* 0x00000005ff189212 */ /* 0x000fe200078e33ff */
[----:B------:R-:W-:Y:S05]  /*1c60*/  BRA.U UP1, `(.L_x_629) ;  /* 0x0000000101287547 */ /* 0x000fea000b800000 */
        /* <DEDUP_REMOVED lines=9> */
[----:B------:R-:W-:Y:S11]  /*1d00*/  BRA `(.L_x_630) ;  /* 0x0000000000147947 */ /* 0x000ff60003800000 */
.L_x_629:
[----:B------:R-:W1:Y:S01]  /*1d10*/  LDCU.64 UR12, c[0x0][0x3c0] ;  /* 0x00007800ff0c77ac */ /* 0x000e620008000a00 */
[----:B------:R-:W-:-:S04]  /*1d20*/  UIADD3 UR25, UPT, UPT, UR25, UR27, URZ ;  /* 0x0000001b19197290 */ /* 0x000fc8000fffe0ff */
[----:B-1----:R-:W-:Y:S02]  /*1d30*/  UIMAD.WIDE.U32 UR28, UR25, UR12, URZ ;  /* 0x0000000c191c72a5 */ /* 0x002fe4000f8e00ff */
[----:B------:R-:W-:-:S04]  /*1d40*/  UIMAD UR25, UR25, UR13, URZ ;  /* 0x0000000d191972a4 */ /* 0x000fc8000f8e02ff */
[----:B------:R-:W-:-:S12]  /*1d50*/  UIADD3 UR26, UPT, UPT, UR29, UR25, URZ ;  /* 0x000000191d1a7290 */ /* 0x000fd8000fffe0ff */
.L_x_630:
[----:B------:R-:W-:Y:S01]  /*1d60*/  UIADD3 UR25, UPT, UPT, -UR22, UR24, URZ ;  /* 0x0000001816197290 */ /* 0x000fe2000fffe1ff */
[----:B------:R-:W-:Y:S01]  /*1d70*/  SHF.R.U32.HI R31, RZ, 0x3, R240 ;  /* 0x00000003ff1f7819 */ /* 0x000fe200000116f0 */
[----:B------:R-:W1:Y:S01]  /*1d80*/  LDCU.64 UR6, c[0x0][0x3c8] ;  /* 0x00007900ff0677ac */ /* 0x000e620008000a00 */
[C---:B------:R-:W-:Y:S01]  /*1d90*/  IMAD.SHL.U32 R2, R240.reuse, 0x8, RZ ;  /* 0x00000008f0027824 */ /* 0x040fe200078e00ff */
[----:B------:R-:W-:Y:S01]  /*1da0*/  SHF.R.S32.HI R25, RZ, 0x1f, R24 ;  /* 0x0000001fff197819 */ /* 0x000fe20000011418 */
[----:B------:R-:W-:Y:S01]  /*1db0*/  IMAD.SHL.U32 R39, R240, 0x40, RZ ;  /* 0x00000040f0277824 */ /* 0x000fe200078e00ff */
[C---:B------:R-:W-:Y:S01]  /*1dc0*/  ISETP.GE.AND P0, PT, R31.reuse, UR25, PT ;  /* 0x000000191f007c0c */ /* 0x040fe2000bf06270 */
[C---:B------:R-:W-:Y:S01]  /*1dd0*/  VIADD R33, R31.reuse, 0x10 ;  /* 0x000000101f217836 */ /* 0x040fe20000000000 */
[C---:B------:R-:W-:Y:S01]  /*1de0*/  LOP3.LUT R82, R2.reuse, 0x38, RZ, 0xc0, !PT ;  /* 0x0000003802527812 */ /* 0x040fe200078ec0ff */
[----:B------:R-:W-:Y:S01]  /*1df0*/  VIADD R38, R31, 0x20 ;  /* 0x000000201f267836 */ /* 0x000fe20000000000 */
[----:B------:R2:W-:Y:S01]  /*1e00*/  STL [R1+0xd0], R2 ;  /* 0x0000d00201007387 */ /* 0x0005e20000100800 */
[C---:B------:R-:W-:Y:S01]  /*1e10*/  LOP3.LUT R0, R2.reuse, 0x1f8, RZ, 0xc0, !PT ;  /* 0x000001f802007812 */ /* 0x040fe200078ec0ff */
[----:B------:R-:W-:Y:S01]  /*1e20*/  USHF.R.U32.HI UR27, URZ, 0x19, UR10 ;  /* 0x00000019ff1b7899 */ /* 0x000fe2000801160a */
[----:B------:R-:W-:Y:S01]  /*1e30*/  ISETP.GE.AND P3, PT, R33, UR25, PT ;  /* 0x0000001921007c0c */ /* 0x000fe2000bf66270 */
[C---:B------:R-:W-:Y:S01]  /*1e40*/  VIADD R37, R31.reuse, 0x30 ;  /* 0x000000301f257836 */ /* 0x040fe20000000000 */
[----:B------:R-:W-:Y:S01]  /*1e50*/  LOP3.LUT R7, R2, 0x1e00, RZ, 0xc0, !PT ;  /* 0x00001e0002077812 */ /* 0x000fe200078ec0ff */
[C---:B------:R-:W-:Y:S01]  /*1e60*/  VIADD R36, R31.reuse, 0x40 ;  /* 0x000000401f247836 */ /* 0x040fe20000000000 */
[----:B------:R-:W-:Y:S01]  /*1e70*/  ISETP.GE.AND P2, PT, R38, UR25, PT ;  /* 0x0000001926007c0c */ /* 0x000fe2000bf46270 */
[----:B------:R-:W-:Y:S01]  /*1e80*/  VIADD R35, R31, 0x50 ;  /* 0x000000501f237836 */ /* 0x000fe20000000000 */
[----:B------:R-:W3:Y:S01]  /*1e90*/  @!P0 LDC.64 R8, c[0x0][0x3b0] ;  /* 0x0000ec00ff088b82 */ /* 0x000ee20000000a00 */
[----:B-1----:R-:W-:Y:S01]  /*1ea0*/  IMAD.U32 R6, RZ, RZ, UR7 ;  /* 0x00000007ff067e24 */ /* 0x002fe2000f8e00ff */
[--C-:B------:R-:W-:Y:S01]  /*1eb0*/  LOP3.LUT R0, R0, 0x38, R240.reuse, 0x78, !PT ;  /* 0x0000003800007812 */ /* 0x100fe200078e78f0 */
[----:B------:R-:W-:Y:S01]  /*1ec0*/  IMAD.U32 R5, RZ, RZ, UR6 ;  /* 0x00000006ff057e24 */ /* 0x000fe2000f8e00ff */
[----:B------:R-:W-:Y:S01]  /*1ed0*/  USHF.L.U32 UR6, UR10, 0x7, URZ ;  /* 0x000000070a067899 */ /* 0x000fe200080006ff */
[----:B------:R-:W-:Y:S01]  /*1ee0*/  ISETP.GE.AND P5, PT, R37, UR25, PT ;  /* 0x0000001925007c0c */ /* 0x000fe2000bfa6270 */
[C---:B------:R-:W-:Y:S01]  /*1ef0*/  VIADD R34, R31.reuse, 0x60 ;  /* 0x000000601f227836 */ /* 0x040fe20000000000 */
[----:B------:R-:W-:Y:S01]  /*1f00*/  LOP3.LUT R250, R0, R7, RZ, 0xfc, !PT ;  /* 0x0000000700fa7212 */ /* 0x000fe200078efcff */
[----:B------:R-:W1:Y:S01]  /*1f10*/  @!P0 LDC.64 R14, c[0x0][0x380] ;  /* 0x0000e000ff0e8b82 */ /* 0x000e620000000a00 */
[----:B------:R-:W-:Y:S01]  /*1f20*/  ISETP.GE.AND P4, PT, R36, UR25, PT ;  /* 0x0000001924007c0c */ /* 0x000fe2000bf86270 */
[C---:B------:R-:W-:Y:S01]  /*1f30*/  VIADD R32, R31.reuse, 0x70 ;  /* 0x000000701f207836 */ /* 0x040fe20000000000 */
[----:B------:R-:W-:Y:S01]  /*1f40*/  LOP3.LUT R30, R31, UR6, RZ, 0xfc, !PT ;  /* 0x000000061f1e7c12 */ /* 0x000fe2000f8efcff */
[----:B------:R-:W-:Y:S01]  /*1f50*/  UIMAD.WIDE.U32 UR32, UR14, 0x20, URZ ;  /* 0x000000200e2078a5 */ /* 0x000fe2000f8e00ff */
[----:B------:R-:W-:Y:S01]  /*1f60*/  ISETP.GE.AND P6, PT, R34, UR25, PT ;  /* 0x0000001922007c0c */ /* 0x000fe2000bfc6270 */
[----:B------:R-:W-:Y:S01]  /*1f70*/  IMAD.MOV.U32 R238, RZ, RZ, 0x20 ;  /* 0x00000020ffee7424 */ /* 0x000fe200078e00ff */
[----:B------:R-:W-:Y:S01]  /*1f80*/  SHF.R.U32.HI R83, RZ, 0x1, R240 ;  /* 0x00000001ff537819 */ /* 0x000fe200000116f0 */
[----:B------:R-:W4:Y:S01]  /*1f90*/  @!P3 LDC.64 R18, c[0x0][0x3b0] ;  /* 0x0000ec00ff12bb82 */ /* 0x000f220000000a00 */
[----:B--2---:R-:W-:Y:S01]  /*1fa0*/  IADD3 R2, P1, PT, R82, UR8, RZ ;  /* 0x0000000852027c10 */ /* 0x004fe2000ff3e0ff */
[----:B------:R-:W-:Y:S01]  /*1fb0*/  UIADD3 UR19, UPT, UPT, UR23, UR19, -UR24 ;  /* 0x0000001317137290 */ /* 0x000fe2000fffe818 */
[----:B------:R-:W-:Y:S01]  /*1fc0*/  LOP3.LUT R226, R39, 0x200, RZ, 0xc0, !PT ;  /* 0x0000020027e27812 */ /* 0x000fe200078ec0ff */
[----:B------:R-:W-:-:S02]  /*1fd0*/  IMAD.MOV.U32 R248, RZ, RZ, 0x48 ;  /* 0x00000048fff87424 */ /* 0x000fc400078e00ff */
[----:B------:R-:W-:Y:S01]  /*1fe0*/  IMAD.X R3, RZ, RZ, UR9, P1 ;  /* 0x00000009ff037e24 */ /* 0x000fe200088e06ff */
[----:B------:R-:W-:Y:S01]  /*1ff0*/  IADD3 R4, P1, PT, R82, UR30, RZ ;  /* 0x0000001e52047c10 */ /* 0x000fe2000ff3e0ff */
[----:B------:R-:W2:Y:S01]  /*2000*/  S2UR UR7, SR_CgaCtaId ;  /* 0x00000000000779c3 */ /* 0x000ea20000008800 */
[----:B---3--:R-:W-:Y:S01]  /*2010*/  @!P0 IMAD R10, R8, UR27, RZ ;  /* 0x0000001b080a8c24 */ /* 0x008fe2000f8e02ff */
[----:B------:R-:W-:Y:S01]  /*2020*/  USHF.L.U32 UR30, UR14, 0x7, URZ ;  /* 0x000000070e1e7899 */ /* 0x000fe200080006ff */
[----:B------:R-:W-:-:S04]  /*2030*/  IMAD.WIDE.U32 R2, R5, UR5, R2 ;  /* 0x0000000505027c25 */ /* 0x000fc8000f8e0002 */
[----:B------:R-:W-:Y:S01]  /*2040*/  IMAD.X R5, RZ, RZ, UR11, P1 ;  /* 0x0000000bff057e24 */ /* 0x000fe200088e06ff */
[----:B------:R-:W3:Y:S01]  /*2050*/  @!P2 LDC.64 R16, c[0x0][0x3b0] ;  /* 0x0000ec00ff10ab82 */ /* 0x000ee20000000a00 */
[----:B------:R-:W-:Y:S01]  /*2060*/  IMAD R3, R6, UR5, R3 ;  /* 0x0000000506037c24 */ /* 0x000fe2000f8e0203 */
[C---:B------:R-:W-:Y:S01]  /*2070*/  @!P3 IADD3 R0, P1, PT, R30.reuse, 0x10, RZ ;  /* 0x000000101e00b810 */ /* 0x040fe20007f3e0ff */
[----:B------:R-:W-:Y:S01]  /*2080*/  IMAD.WIDE.U32 R6, R31, UR14, R4 ;  /* 0x0000000e1f067c25 */ /* 0x000fe2000f8e0004 */
[----:B------:R-:W-:Y:S01]  /*2090*/  UMOV UR5, 0x400 ;  /* 0x0000040000057882 */ /* 0x000fe20000000000 */
[----:B------:R-:W5:Y:S02]  /*20a0*/  LDCU.128 UR8, c[0x0][0x3d0] ;  /* 0x00007a00ff0877ac */ /* 0x000f640008000c00 */
[C---:B------:R-:W-:Y:S01]  /*20b0*/  @!P0 IMAD R9, R30.reuse, R9, R10 ;  /* 0x000000091e098224 */ /* 0x040fe200078e020a */
[----:B------:R-:W5:Y:S01]  /*20c0*/  @!P3 LDC.64 R26, c[0x0][0x380] ;  /* 0x0000e000ff1abb82 */ /* 0x000f620000000a00 */
[----:B------:R-:W-:-:S04]  /*20d0*/  @!P0 IMAD.WIDE.U32 R4, R30, R8, R2 ;  /* 0x000000081e048225 */ /* 0x000fc800078e0002 */
[----:B------:R-:W-:Y:S02]  /*20e0*/  IMAD R11, R31, UR15, R7 ;  /* 0x0000000f1f0b7c24 */ /* 0x000fe4000f8e0207 */
[----:B------:R-:W-:Y:S01]  /*20f0*/  @!P3 IMAD.X R12, RZ, RZ, UR27, P1 ;  /* 0x0000001bff0cbe24 */ /* 0x000fe200088e06ff */
[----:B-1----:R-:W-:Y:S01]  /*2100*/  @!P0 LEA R8, P1, R4, R14, 0x1 ;  /* 0x0000000e04088211 */ /* 0x002fe200078208ff */
[----:B------:R-:W-:Y:S01]  /*2110*/  @!P0 IMAD.IADD R7, R5, 0x1, R9 ;  /* 0x0000000105078824 */ /* 0x000fe200078e0209 */
[----:B------:R-:W1:Y:S01]  /*2120*/  @!P2 LDC.64 R22, c[0x0][0x380] ;  /* 0x0000e000ff16ab82 */ /* 0x000e620000000a00 */
[-C--:B----4-:R-:W-:Y:S01]  /*2130*/  @!P3 IMAD R5, R12, R18.reuse, RZ ;  /* 0x000000120c05b224 */ /* 0x090fe200078e02ff */
[----:B--2---:R-:W-:Y:S01]  /*2140*/  ULEA UR5, UR7, UR5, 0x18 ;  /* 0x0000000507057291 */ /* 0x004fe2000f8ec0ff */
[----:B------:R-:W-:Y:S01]  /*2150*/  IMAD.MOV.U32 R10, RZ, RZ, R6 ;  /* 0x000000ffff0a7224 */ /* 0x000fe200078e0006 */
[----:B------:R-:W-:Y:S01]  /*2160*/  @!P0 LEA.HI.X R9, R4, R15, R7, 0x1, P1 ;  /* 0x0000000f04098211 */ /* 0x000fe200008f0c07 */
[----:B------:R-:W-:Y:S01]  /*2170*/  @!P3 IMAD R14, R0, R19, R5 ;  /* 0x00000013000eb224 */ /* 0x000fe200078e0205 */
[----:B------:R-:W-:Y:S01]  /*2180*/  @!P2 IADD3 R12, P1, PT, R30, 0x20, RZ ;  /* 0x000000201e0ca810 */ /* 0x000fe20007f3e0ff */
[----:B------:R-:W-:Y:S01]  /*2190*/  @!P3 IMAD.WIDE.U32 R6, R0, R18, R2 ;  /* 0x000000120006b225 */ /* 0x000fe200078e0002 */
[----:B------:R-:W2:Y:S01]  /*21a0*/  @!P5 LDC.64 R20, c[0x0][0x3b0] ;  /* 0x0000ec00ff14db82 */ /* 0x000ea20000000a00 */
[----:B------:R-:W-:Y:S01]  /*21b0*/  LEA R250, R250, UR5, 0x1 ;  /* 0x00000005fafa7c11 */ /* 0x000fe2000f8e08ff */
[----:B------:R-:W4:Y:S01]  /*21c0*/  LDCU.64 UR6, c[0x0][0x388] ;  /* 0x00007100ff0677ac */ /* 0x000f220008000a00 */
[----:B------:R-:W-:-:S02]  /*21d0*/  @!P2 IMAD.X R4, RZ, RZ, UR27, P1 ;  /* 0x0000001bff04ae24 */ /* 0x000fc400088e06ff */
[----:B------:R-:W-:Y:S01]  /*21e0*/  @!P2 IMAD.MOV.U32 R5, RZ, RZ, R3 ;  /* 0x000000ffff05a224 */ /* 0x000fe200078e0003 */
[----:B------:R-:W-:Y:S01]  /*21f0*/  @!PT LDS RZ, [RZ] ;  /* 0x00000000fffff984 */ /* 0x000fe20000000800 */
[----:B------:R-:W-:Y:S01]  /*2200*/  @!PT LDS RZ, [RZ] ;  /* 0x00000000fffff984 */ /* 0x000fe20000000800 */
[----:B------:R-:W-:Y:S01]  /*2210*/  @!PT LDS RZ, [RZ] ;  /* 0x00000000fffff984 */ /* 0x000fe20000000800 */
[----:B------:R5:W-:Y:S01]  /*2220*/  @!P0 LDGSTS.E.BYPASS.LTC128B.128 [R250], desc[UR20][R8.64] ;  /* 0x0000000008fa8fae */ /* 0x000be2000b981a14 */
[-C--:B---3--:R-:W-:Y:S02]  /*2230*/  @!P2 IMAD R0, R4, R16.reuse, RZ ;  /* 0x000000100400a224 */ /* 0x088fe400078e02ff */
[----:B------:R-:W-:Y:S02]  /*2240*/  @!P2 IMAD.MOV.U32 R4, RZ, RZ, R2 ;  /* 0x000000ffff04a224 */ /* 0x000fe400078e0002 */
[----:B------:R-:W-:Y:S01]  /*2250*/  @!P2 IMAD R13, R12, R17, R0 ;  /* 0x000000110c0da224 */ /* 0x000fe200078e0200 */
[----:B------:R-:W-:Y:S01]  /*2260*/  @!P5 IADD3 R0, P0, PT, R30, 0x30, RZ ;  /* 0x000000301e00d810 */ /* 0x000fe20007f1e0ff */
[----:B------:R-:W-:Y:S02]  /*2270*/  @!P3 IMAD.IADD R7, R7, 0x1, R14 ;  /* 0x000000010707b824 */ /* 0x000fe400078e020e */
[----:B------:R-:W-:Y:S01]  /*2280*/  @!P2 IMAD.WIDE.U32 R4, R12, R16, R4 ;  /* 0x000000100c04a225 */ /* 0x000fe200078e0004 */
[----:B------:R-:W3:Y:S03]  /*2290*/  @!P5 LDC.64 R14, c[0x0][0x380] ;  /* 0x0000e000ff0edb82 */ /* 0x000ee60000000a00 */
[----:B------:R-:W-:-:S02]  /*22a0*/  @!P5 IMAD.X R12, RZ, RZ, UR27, P0 ;  /* 0x0000001bff0cde24 */ /* 0x000fc400080e06ff */
[----:B------:R-:W-:-:S03]  /*22b0*/  IMAD.MOV.U32 R249, RZ, RZ, 0x8 ;  /* 0x00000008fff97424 */ /* 0x000fc600078e00ff */
[----:B------:R-:W4:Y:S01]  /*22c0*/  @!P4 LDC.64 R16, c[0x0][0x3b0] ;  /* 0x0000ec00ff10cb82 */ /* 0x000f220000000a00 */
[----:B-----5:R-:W-:-:S04]  /*22d0*/  @!P3 LEA R8, P1, R6, R26, 0x1 ;  /* 0x0000001a0608b211 */ /* 0x020fc800078208ff */
[----:B------:R-:W-:Y:S01]  /*22e0*/  @!P3 LEA.HI.X R9, R6, R27, R7, 0x1, P1 ;  /* 0x0000001b0609b211 */ /* 0x000fe200008f0c07 */
[----:B------:R-:W-:Y:S01]  /*22f0*/  @!P2 IMAD.IADD R7, R5, 0x1, R13 ;  /* 0x000000010507a824 */ /* 0x000fe200078e020d */
[----:B------:R-:W-:Y:S01]  /*2300*/  ISETP.GE.AND P1, PT, R35, UR25, PT ;  /* 0x0000001923007c0c */ /* 0x000fe2000bf26270 */
[----:B--2---:R-:W-:Y:S01]  /*2310*/  @!P5 IMAD R5, R12, R20, RZ ;  /* 0x000000140c05d224 */ /* 0x004fe200078e02ff */
[C---:B-1----:R-:W-:Y:S01]  /*2320*/  @!P2 LEA R6, P0, R4.reuse, R22, 0x1 ;  /* 0x000000160406a211 */ /* 0x042fe200078008ff */
[----:B------:R1:W-:Y:S01]  /*2330*/  @!P3 LDGSTS.E.BYPASS.LTC128B.128 [R250+0x800], desc[UR20][R8.64] ;  /* 0x0080000008fabfae */ /* 0x0003e2000b981a14 */
[----:B------:R-:W2:Y:S02]  /*2340*/  @!P4 LDC.64 R26, c[0x0][0x380] ;  /* 0x0000e000ff1acb82 */ /* 0x000ea40000000a00 */
[----:B------:R-:W-:Y:S01]  /*2350*/  @!P2 LEA.HI.X R7, R4, R23, R7, 0x1, P0 ;  /* 0x000000170407a211 */ /* 0x000fe200000f0c07 */
[----:B------:R-:W-:-:S04]  /*2360*/  @!P5 IMAD.MOV.U32 R4, RZ, RZ, R2 ;  /* 0x000000ffff04d224 */ /* 0x000fc800078e0002 */
[----:B------:R5:W-:Y:S01]  /*2370*/  @!P2 LDGSTS.E.BYPASS.LTC128B.128 [R250+0x1000], desc[UR20][R6.64] ;  /* 0x0100000006faafae */ /* 0x000be2000b981a14 */
[----:B------:R-:W2:Y:S08]  /*2380*/  @!P6 LDC.64 R22, c[0x0][0x3b0] ;  /* 0x0000ec00ff16eb82 */ /* 0x000eb00000000a00 */
[----:B------:R-:W2:Y:S01]  /*2390*/  @!P1 LDC.64 R28, c[0x0][0x380] ;  /* 0x0000e000ff1c9b82 */ /* 0x000ea20000000a00 */
[----:B-1----:R-:W-:Y:S01]  /*23a0*/  @!P5 IMAD R9, R0, R21, R5 ;  /* 0x000000150009d224 */ /* 0x002fe200078e0205 */
[----:B------:R-:W-:Y:S01]  /*23b0*/  @!P4 IADD3 R8, P0, PT, R30, 0x40, RZ ;  /* 0x000000401e08c810 */ /* 0x000fe20007f1e0ff */
[----:B------:R-:W-:-:S02]  /*23c0*/  @!P5 IMAD.MOV.U32 R5, RZ, RZ, R3 ;  /* 0x000000ffff05d224 */ /* 0x000fc400078e0003 */
[----:B------:R-:W-:-:S03]  /*23d0*/  @!P5 IMAD.WIDE.U32 R4, R0, R20, R4 ;  /* 0x000000140004d225 */ /* 0x000fc600078e0004 */
[----:B------:R-:W1:Y:S01]  /*23e0*/  @!P1 LDC.64 R20, c[0x0][0x3b0] ;  /* 0x0000ec00ff149b82 */ /* 0x000e620000000a00 */
[----:B------:R-:W-:Y:S01]  /*23f0*/  @!P4 IMAD.X R0, RZ, RZ, UR27, P0 ;  /* 0x0000001bff00ce24 */ /* 0x000fe200080e06ff */
[----:B---3--:R-:W-:Y:S01]  /*2400*/  @!P5 LEA R12, P0, R4, R14, 0x1 ;  /* 0x0000000e040cd211 */ /* 0x008fe200078008ff */
[----:B------:R-:W-:Y:S01]  /*2410*/  @!P5 IMAD.IADD R9, R5, 0x1, R9 ;  /* 0x000000010509d824 */ /* 0x000fe200078e0209 */
[----:B------:R-:W-:Y:S01]  /*2420*/  @!P1 IADD3 R14, P2, PT, R30, 0x50, RZ ;  /* 0x000000501e0e9810 */ /* 0x000fe20007f5e0ff */
[----:B----4-:R-:W-:Y:S02]  /*2430*/  @!P4 IMAD R5, R0, R16, RZ ;  /* 0x000000100005c224 */ /* 0x010fe400078e02ff */
[----:B------:R-:W-:Y:S01]  /*2440*/  IMAD R0, R25, UR8, RZ ;  /* 0x0000000819007c24 */ /* 0x000fe2000f8e02ff */
[----:B------:R-:W-:Y:S01]  /*2450*/  @!P5 LEA.HI.X R13, R4, R15, R9, 0x1, P0 ;  /* 0x0000000f040dd211 */ /* 0x000fe200000f0c09 */
[----:B------:R-:W-:Y:S01]  /*2460*/  @!P4 IMAD R9, R8, R17, R5 ;  /* 0x000000110809c224 */ /* 0x000fe200078e0205 */
[----:B------:R-:W-:Y:S01]  /*2470*/  ISETP.GE.AND P0, PT, R32, UR25, PT ;  /* 0x0000001920007c0c */ /* 0x000fe2000bf06270 */
[----:B------:R-:W-:-:S02]  /*2480*/  @!P4 IMAD.MOV.U32 R4, RZ, RZ, R2 ;  /* 0x000000ffff04c224 */ /* 0x000fc400078e0002 */
[----:B------:R-:W-:Y:S01]  /*2490*/  @!P4 IMAD.MOV.U32 R5, RZ, RZ, R3 ;  /* 0x000000ffff05c224 */ /* 0x000fe200078e0003 */
[----:B------:R3:W-:Y:S01]  /*24a0*/  @!P5 LDGSTS.E.BYPASS.LTC128B.128 [R250+0x1800], desc[UR20][R12.64] ;  /* 0x018000000cfadfae */ /* 0x0007e2000b981a14 */
[C---:B------:R-:W-:Y:S01]  /*24b0*/  IMAD R0, R24.reuse, UR9, R0 ;  /* 0x0000000918007c24 */ /* 0x040fe2000f8e0200 */
[----:B------:R-:W-:Y:S01]  /*24c0*/  UIADD3 UR9, UPT, UPT, UR4, -0x1, URZ ;  /* 0xffffffff04097890 */ /* 0x000fe2000fffe0ff */
[----:B-----5:R-:W-:-:S03]  /*24d0*/  IMAD.WIDE.U32 R6, R24, UR8, R10 ;  /* 0x0000000818067c25 */ /* 0x020fc6000f8e000a */
[----:B------:R-:W-:Y:S01]  /*24e0*/  UIMAD UR8, UR9, -0x80, UR23 ;  /* 0xffffff80090878a4 */ /* 0x000fe2000f8e0217 */
[----:B------:R-:W-:Y:S01]  /*24f0*/  @!P1 IMAD.X R15, RZ, RZ, UR27, P2 ;  /* 0x0000001bff0f9e24 */ /* 0x000fe200090e06ff */
[----:B------:R-:W-:Y:S01]  /*2500*/  LEA R232, P3, R6, UR6, 0x1 ;  /* 0x0000000606e87c11 */ /* 0x000fe2000f8608ff */
[----:B------:R-:W-:Y:S01]  /*2510*/  @!P4 IMAD.WIDE.U32 R4, R8, R16, R4 ;  /* 0x000000100804c225 */ /* 0x000fe200078e0004 */
[----:B------:R-:W-:Y:S01]  /*2520*/  USHF.L.U64.HI UR6, UR14, 0x7, UR15 ;  /* 0x000000070e067899 */ /* 0x000fe2000801020f */
[----:B------:R-:W4:Y:S01]  /*2530*/  @!P0 LDC.64 R16, c[0x0][0x3b0] ;  /* 0x0000ec00ff108b82 */ /* 0x000f220000000a00 */
[----:B------:R-:W-:Y:S01]  /*2540*/  UIMAD.WIDE.U32 UR30, UR30, UR9, URZ ;  /* 0x000000091e1e72a5 */ /* 0x000fe2000f8e00ff */
[----:B------:R-:W-:Y:S01]  /*2550*/  IMAD.IADD R0, R7, 0x1, R0 ;  /* 0x0000000107007824 */ /* 0x000fe200078e0200 */
[----:B--2---:R-:W-:Y:S01]  /*2560*/  @!P4 LEA R8, P2, R4, R26, 0x1 ;  /* 0x0000001a0408c211 */ /* 0x004fe200078408ff */
[-C--:B-1----:R-:W-:Y:S01]  /*2570*/  @!P1 IMAD R15, R15, R20.reuse, RZ ;  /* 0x000000140f0f9224 */ /* 0x082fe200078e02ff */
[----:B------:R-:W-:Y:S01]  /*2580*/  UIMAD UR6, UR6, UR9, URZ ;  /* 0x00000009060672a4 */ /* 0x000fe2000f8e02ff */
[----:B------:R-:W-:Y:S01]  /*2590*/  @!P4 IMAD.IADD R5, R5, 0x1, R9 ;  /* 0x000000010505c824 */ /* 0x000fe200078e0209 */
[----:B------:R-:W-:Y:S01]  /*25a0*/  LEA.HI.X R227, R6, UR7, R0, 0x1, P3 ;  /* 0x0000000706e37c11 */ /* 0x000fe200098f0c00 */
[--C-:B------:R-:W-:Y:S01]  /*25b0*/  @!P6 IMAD.MOV.U32 R10, RZ, RZ, R2.reuse ;  /* 0x000000ffff0ae224 */ /* 0x100fe200078e0002 */
[----:B------:R-:W-:Y:S01]  /*25c0*/  UIADD3 UR6, UPT, UPT, UR31, UR6, URZ ;  /* 0x000000061f067290 */ /* 0x000fe2000fffe0ff */
[----:B------:R-:W-:Y:S01]  /*25d0*/  @!P6 IMAD.MOV.U32 R11, RZ, RZ, R3 ;  /* 0x000000ffff0be224 */ /* 0x000fe200078e0003 */
[----:B------:R-:W-:Y:S01]  /*25e0*/  @!P4 LEA.HI.X R9, R4, R27, R5, 0x1, P2 ;  /* 0x0000001b0409c211 */ /* 0x000fe200010f0c05 */
[--C-:B------:R-:W-:Y:S01]  /*25f0*/  @!P0 IMAD.MOV.U32 R18, RZ, RZ, R2.reuse ;  /* 0x000000ffff128224 */ /* 0x100fe200078e0002 */
[----:B------:R-:W-:Y:S01]  /*2600*/  @!P6 IADD3 R7, P2, PT, R30, 0x60, RZ ;  /* 0x000000601e07e810 */ /* 0x000fe20007f5e0ff */
[----:B------:R-:W-:Y:S01]  /*2610*/  @!P0 IMAD.MOV.U32 R19, RZ, RZ, R3 ;  /* 0x000000ffff138224 */ /* 0x000fe200078e0003 */
[----:B------:R-:W-:Y:S01]  /*2620*/  ISETP.GE.AND P5, PT, R33, UR8, PT ;  /* 0x0000000821007c0c */ /* 0x000fe2000bfa6270 */
[C---:B------:R-:W-:Y:S01]  /*2630*/  @!P1 IMAD R0, R14.reuse, R21, R15 ;  /* 0x000000150e009224 */ /* 0x040fe200078e020f */
[----:B---3--:R-:W1:Y:S01]  /*2640*/  @!P0 LDC.64 R12, c[0x0][0x380] ;  /* 0x0000e000ff0c8b82 */ /* 0x008e620000000a00 */
[----:B------:R-:W-:Y:S01]  /*2650*/  @!P1 IMAD.WIDE.U32 R2, R14, R20, R2 ;  /* 0x000000140e029225 */ /* 0x000fe200078e0002 */
[----:B------:R-:W-:Y:S01]  /*2660*/  @!P4 LDGSTS.E.BYPASS.LTC128B.128 [R250+0x2000], desc[UR20][R8.64] ;  /* 0x0200000008facfae */ /* 0x000fe2000b981a14 */
[----:B------:R-:W-:Y:S01]  /*2670*/  ISETP.GE.AND P4, PT, R38, UR8, PT ;  /* 0x0000000826007c0c */ /* 0x000fe2000bf86270 */
[----:B------:R-:W-:Y:S01]  /*2680*/  USHF.L.U32 UR7, UR15, 0x5, URZ ;  /* 0x000000050f077899 */ /* 0x000fe200080006ff */
[----:B------:R-:W-:Y:S01]  /*2690*/  @!P6 IMAD.X R6, RZ, RZ, UR27, P2 ;  /* 0x0000001bff06ee24 */ /* 0x000fe200090e06ff */
[----:B------:R-:W-:Y:S01]  /*26a0*/  @!P1 LEA R4, P2, R2, R28, 0x1 ;  /* 0x0000001c02049211 */ /* 0x000fe200078408ff */
[----:B------:R-:W-:Y:S01]  /*26b0*/  @!P1 IMAD.IADD R0, R3, 0x1, R0 ;  /* 0x0000000103009824 */ /* 0x000fe200078e0200 */
[----:B------:R-:W2:Y:S01]  /*26c0*/  @!P6 LDC.64 R14, c[0x0][0x380] ;  /* 0x0000e000ff0eeb82 */ /* 0x000ea20000000a00 */
[-C--:B------:R-:W-:Y:S01]  /*26d0*/  @!P6 IMAD R6, R6, R22.reuse, RZ ;  /* 0x000000160606e224 */ /* 0x080fe200078e02ff */
[----:B------:R-:W-:Y:S02]  /*26e0*/  STL [R1+0x74], R232 ;  /* 0x000074e801007387 */ /* 0x000fe40000100800 */
[----:B------:R-:W-:Y:S01]  /*26f0*/  @!P1 LEA.HI.X R5, R2, R29, R0, 0x1, P2 ;  /* 0x0000001d02059211 */ /* 0x000fe200010f0c00 */
[C---:B------:R-:W-:Y:S01]  /*2700*/  @!P6 IMAD R6, R7.reuse, R23, R6 ;  /* 0x000000170706e224 */ /* 0x040fe200078e0206 */
[----:B------:R-:W-:Y:S01]  /*2710*/  @!P0 IADD3 R0, P2, PT, R30, 0x70, RZ ;  /* 0x000000701e008810 */ /* 0x000fe20007f5e0ff */
[----:B------:R-:W-:Y:S01]  /*2720*/  @!P6 IMAD.WIDE.U32 R2, R7, R22, R10 ;  /* 0x000000160702e225 */ /* 0x000fe200078e000a */
[----:B------:R-:W-:Y:S01]  /*2730*/  VOTEU.ALL UP0, P4 ;  /* 0x0000000000ff7886 */ /* 0x000fe20002000000 */
[----:B------:R3:W-:Y:S02]  /*2740*/  @!P1 LDGSTS.E.BYPASS.LTC128B.128 [R250+0x2800], desc[UR20][R4.64] ;  /* 0x0280000004fa9fae */ /* 0x0007e4000b981a14 */
[----:B------:R-:W-:Y:S01]  /*2750*/  @!P0 IMAD.X R7, RZ, RZ, UR27, P2 ;  /* 0x0000001bff078e24 */ /* 0x000fe200090e06ff */
[----:B------:R-:W-:Y:S01]  /*2760*/  ISETP.GE.AND P2, PT, R31, UR8, PT ;  /* 0x000000081f007c0c */ /* 0x000fe2000bf46270 */
[----:B------:R-:W-:Y:S01]  /*2770*/  @!P6 IMAD.IADD R3, R3, 0x1, R6 ;  /* 0x000000010303e824 */ /* 0x000fe200078e0206 */
[----:B------:R-:W-:Y:S01]  /*2780*/  @!UP0 UIADD3 UR27, UP1, UPT, UR30, UR32, URZ ;  /* 0x000000201e1b8290 */ /* 0x000fe2000ff3e0ff */
[----:B----4-:R-:W-:Y:S01]  /*2790*/  @!P0 IMAD R6, R7, R16, RZ ;  /* 0x0000001007068224 */ /* 0x010fe200078e02ff */
[----:B------:R-:W-:Y:S01]  /*27a0*/  STL [R1+0x70], R227 ;  /* 0x000070e301007387 */ /* 0x000fe20000100800 */
[----:B------:R-:W-:Y:S01]  /*27b0*/  IMAD.U32 R7, RZ, RZ, UR15 ;  /* 0x0000000fff077e24 */ /* 0x000fe2000f8e00ff */
[----:B------:R-:W-:Y:S01]  /*27c0*/  @!UP0 UIADD3.X UR7, UPT, UPT, UR6, UR33, UR7, UP1, !UPT ;  /* 0x0000002106078290 */ /* 0x000fe20008ffe407 */
[----:B------:R-:W-:Y:S01]  /*27d0*/  @!P0 IMAD R6, R0, R17, R6 ;  /* 0x0000001100068224 */ /* 0x000fe200078e0206 */
[----:B------:R-:W-:Y:S01]  /*27e0*/  UIMAD.WIDE.U32 UR32, UR14, 0x40, URZ ;  /* 0x000000400e2078a5 */ /* 0x000fe2000f8e00ff */
[----:B--2---:R-:W-:-:S04]  /*27f0*/  @!P6 LEA R14, P3, R2, R14, 0x1 ;  /* 0x0000000e020ee211 */ /* 0x004fc800078608ff */
[----:B------:R-:W-:Y:S01]  /*2800*/  @!P6 LEA.HI.X R15, R2, R15, R3, 0x1, P3 ;  /* 0x0000000f020fe211 */ /* 0x000fe200018f0c03 */
[----:B------:R-:W-:Y:S01]  /*2810*/  @!P0 IMAD.WIDE.U32 R2, R0, R16, R18 ;  /* 0x0000001000028225 */ /* 0x000fe200078e0012 */
[----:B------:R-:W-:-:S03]  /*2820*/  LOP3.LUT R18, R39, 0x400, RZ, 0xc0, !PT ;  /* 0x0000040027127812 */ /* 0x000fc600078ec0ff */
[----:B------:R-:W-:Y:S01]  /*2830*/  IMAD.U32 R0, RZ, RZ, UR6 ;  /* 0x00000006ff007e24 */ /* 0x000fe2000f8e00ff */
[----:B-1----:R-:W-:Y:S01]  /*2840*/  @!P0 LEA R12, P3, R2, R12, 0x1 ;  /* 0x0000000c020c8211 */ /* 0x002fe200078608ff */
[----:B------:R-:W-:Y:S01]  /*2850*/  @!P0 IMAD.IADD R6, R3, 0x1, R6 ;  /* 0x0000000103068824 */ /* 0x000fe200078e0206 */
[----:B------:R-:W-:Y:S01]  /*2860*/  @!P6 LDGSTS.E.BYPASS.LTC128B.128 [R250+0x3000], desc[UR20][R14.64] ;  /* 0x030000000efaefae */ /* 0x000fe2000b981a14 */
[----:B---3--:R-:W-:Y:S01]  /*2870*/  IMAD.U32 R4, RZ, RZ, UR30 ;  /* 0x0000001eff047e24 */ /* 0x008fe2000f8e00ff */
[----:B------:R-:W-:Y:S01]  /*2880*/  ISETP.GE.AND P6, PT, R36, UR8, PT ;  /* 0x0000000824007c0c */ /* 0x000fe2000bfc6270 */
[----:B------:R-:W-:Y:S01]  /*2890*/  IMAD.U32 R5, RZ, RZ, UR31 ;  /* 0x0000001fff057e24 */ /* 0x000fe2000f8e00ff */
[----:B------:R-:W-:Y:S01]  /*28a0*/  @!P0 LEA.HI.X R13, R2, R13, R6, 0x1, P3 ;  /* 0x0000000d020d8211 */ /* 0x000fe200018f0c06 */
[----:B------:R-:W-:Y:S01]  /*28b0*/  IMAD.U32 R5, RZ, RZ, UR14 ;  /* 0x0000000eff057e24 */ /* 0x000fe2000f8e00ff */
[CC--:B------:R-:W-:Y:S01]  /*28c0*/  @!P2 LEA R10, P1, R4.reuse, R232.reuse, 0x1 ;  /* 0x000000e8040aa211 */ /* 0x0c0fe200078208ff */
[----:B------:R-:W-:Y:S01]  /*28d0*/  IMAD.U32 R3, RZ, RZ, UR31 ;  /* 0x0000001fff037e24 */ /* 0x000fe2000f8e00ff */
[----:B------:R-:W-:Y:S01]  /*28e0*/  ISETP.GE.AND P3, PT, R37, UR8, PT ;  /* 0x0000000825007c0c */ /* 0x000fe2000bf66270 */
[----:B------:R-:W-:Y:S01]  /*28f0*/  IMAD.U32 R16, RZ, RZ, UR27 ;  /* 0x0000001bff107e24 */ /* 0x000fe2000f8e00ff */
[----:B------:R-:W-:Y:S01]  /*2900*/  @!P2 LEA.HI.X R11, R4, R227, R0, 0x1, P1 ;  /* 0x000000e3040ba211 */ /* 0x000fe200008f0c00 */
[----:B------:R-:W-:Y:S01]  /*2910*/  IMAD.U32 R0, RZ, RZ, UR14 ;  /* 0x0000000eff007e24 */ /* 0x000fe2000f8e00ff */
[----:B------:R-:W-:Y:S01]  /*2920*/  @!P0 LDGSTS.E.BYPASS.LTC128B.128 [R250+0x3800], desc[UR20][R12.64] ;  /* 0x038000000cfa8fae */ /* 0x000fe2000b981a14 */
[----:B------:R-:W-:Y:S01]  /*2930*/  IMAD.U32 R4, RZ, RZ, UR15 ;  /* 0x0000000fff047e24 */ /* 0x000fe2000f8e00ff */
[----:B------:R-:W-:Y:S01]  /*2940*/  ISETP.GE.AND P0, PT, R33, UR8, PT ;  /* 0x0000000821007c0c */ /* 0x000fe2000bf06270 */
[----:B------:R-:W-:Y:S01]  /*2950*/  IMAD.U32 R2, RZ, RZ, UR30 ;  /* 0x0000001eff027e24 */ /* 0x000fe2000f8e00ff */
[----:B------:R-:W-:Y:S01]  /*2960*/  @!P5 LEA R0, P1, R0, UR30, 0x4 ;  /* 0x0000001e0000dc11 */ /* 0x000fe2000f8220ff */
[----:B------:R-:W-:Y:S01]  /*2970*/  IMAD.U32 R3, RZ, RZ, UR6 ;  /* 0x00000006ff037e24 */ /* 0x000fe2000f8e00ff */
[----:B------:R-:W-:Y:S01]  /*2980*/  VOTEU.ALL UP0, P6 ;  /* 0x0000000000ff7886 */ /* 0x000fe20003000000 */
[----:B------:R1:W-:Y:S01]  /*2990*/  @!P2 LDGSTS.E.BYPASS.LTC128B.128 [R250+0x4000], desc[UR20][R10.64] ;  /* 0x040000000afaafae */ /* 0x0003e2000b981a14 */
[----:B------:R-:W-:Y:S01]  /*29a0*/  @!P5 LEA.HI.X R5, R5, UR6, R4, 0x4, P1 ;  /* 0x000000060505dc11 */ /* 0x000fe200088f2404 */
[----:B------:R-:W-:Y:S01]  /*29b0*/  IMAD.U32 R4, RZ, RZ, UR14 ;  /* 0x0000000eff047e24 */ /* 0x000fe2000f8e00ff */
[----:B------:R-:W-:Y:S01]  /*29c0*/  @!P5 LEA R8, P1, R0, R232, 0x1 ;  /* 0x000000e80008d211 */ /* 0x000fe200078208ff */
[----:B------:R-:W-:-:S02]  /*29d0*/  @!UP0 UIADD3 UR27, UP1, UPT, UR30, UR32, URZ ;  /* 0x000000201e1b8290 */ /* 0x000fc4000ff3e0ff */
[----:B------:R-:W-:Y:S01]  /*29e0*/  @!P3 IMAD.WIDE.U32 R2, R4, 0x30, R2 ;  /* 0x000000300402b825 */ /* 0x000fe200078e0002 */
[-C--:B------:R-:W-:Y:S02]  /*29f0*/  @!P5 LEA.HI.X R9, R0, R227.reuse, R5, 0x1, P1 ;  /* 0x000000e30009d211 */ /* 0x080fe400008f0c05 */
[CC--:B------:R-:W-:Y:S01]  /*2a00*/  @!P4 LEA R6, P1, R16.reuse, R232.reuse, 0x1 ;  /* 0x000000e81006c211 */ /* 0x0c0fe200078208ff */
[----:B------:R-:W-:Y:S01]  /*2a10*/  IMAD.U32 R5, RZ, RZ, UR7 ;  /* 0x00000007ff057e24 */ /* 0x000fe2000f8e00ff */
[----:B------:R-:W-:Y:S01]  /*2a20*/  USHF.L.U32 UR7, UR15, 0x6, URZ ;  /* 0x000000060f077899 */ /* 0x000fe200080006ff */
[----:B------:R-:W-:Y:S01]  /*2a30*/  @!P3 IMAD R0, R7, 0x30, RZ ;  /* 0x000000300700b824 */ /* 0x000fe200078e02ff */
[----:B------:R2:W-:Y:S01]  /*2a40*/  @!P5 LDGSTS.E.BYPASS.LTC128B.128 [R250+0x4800], desc[UR20][R8.64] ;  /* 0x0480000008fadfae */ /* 0x0005e2000b981a14 */
[----:B------:R-:W-:Y:S01]  /*2a50*/  ISETP.GE.AND P5, PT, R35, UR8, PT ;  /* 0x0000000823007c0c */ /* 0x000fe2000bfa6270 */
[----:B------:R-:W-:Y:S01]  /*2a60*/  @!UP0 UIADD3.X UR7, UPT, UPT, UR6, UR33, UR7, UP1, !UPT ;  /* 0x0000002106078290 */ /* 0x000fe20008ffe407 */
[----:B------:R-:W-:Y:S01]  /*2a70*/  @!P4 LEA.HI.X R7, R16, R227, R5, 0x1, P1 ;  /* 0x000000e31007c211 */ /* 0x000fe200008f0c05 */
[----:B------:R-:W-:Y:S01]  /*2a80*/  @!P3 IMAD.IADD R0, R3, 0x1, R0 ;  /* 0x000000010300b824 */ /* 0x000fe200078e0200 */
[----:B------:R-:W-:Y:S01]  /*2a90*/  @!P3 LEA R4, P1, R2, R232, 0x1 ;  /* 0x000000e80204b211 */ /* 0x000fe200078208ff */
[----:B------:R-:W-:-:S02]  /*2aa0*/  IMAD.U32 R3, RZ, RZ, UR31 ;  /* 0x0000001fff037e24 */ /* 0x000fc4000f8e00ff */
[----:B------:R3:W-:Y:S01]  /*2ab0*/  @!P4 LDGSTS.E.BYPASS.LTC128B.128 [R250+0x5000], desc[UR20][R6.64] ;  /* 0x0500000006facfae */ /* 0x0007e2000b981a14 */
[----:B------:R-:W-:Y:S01]  /*2ac0*/  @!P3 LEA.HI.X R5, R2, R227, R0, 0x1, P1 ;  /* 0x000000e30205b211 */ /* 0x000fe200008f0c00 */
[----:B------:R-:W-:Y:S01]  /*2ad0*/  IMAD.U32 R0, RZ, RZ, UR15 ;  /* 0x0000000fff007e24 */ /* 0x000fe2000f8e00ff */
[----:B------:R-:W-:Y:S01]  /*2ae0*/  ISETP.GE.AND P4, PT, R34, UR8, PT ;  /* 0x0000000822007c0c */ /* 0x000fe2000bf86270 */
[----:B------:R-:W-:Y:S02]  /*2af0*/  IMAD.U32 R2, RZ, RZ, UR30 ;  /* 0x0000001eff027e24 */ /* 0x000fe4000f8e00ff */
[----:B-1----:R-:W-:Y:S01]  /*2b00*/  IMAD.U32 R11, RZ, RZ, UR27 ;  /* 0x0000001bff0b7e24 */ /* 0x002fe2000f8e00ff */
[----:B------:R1:W-:Y:S01]  /*2b10*/  @!P3 LDGSTS.E.BYPASS.LTC128B.128 [R250+0x5800], desc[UR20][R4.64] ;  /* 0x0580000004fabfae */ /* 0x0003e2000b981a14 */
[----:B------:R-:W-:Y:S01]  /*2b20*/  IMAD.U32 R3, RZ, RZ, UR6 ;  /* 0x00000006ff037e24 */ /* 0x000fe2000f8e00ff */
[----:B------:R-:W-:Y:S01]  /*2b30*/  ISETP.GE.AND P3, PT, R32, UR8, PT ;  /* 0x0000000820007c0c */ /* 0x000fe2000bf66270 */
[----:B------:R-:W-:-:S02]  /*2b40*/  IMAD.U32 R10, RZ, RZ, UR7 ;  /* 0x00000007ff0a7e24 */ /* 0x000fc4000f8e00ff */
[----:B------:R-:W-:Y:S01]  /*2b50*/  @!P5 IMAD R0, R0, 0x50, RZ ;  /* 0x000000500000d824 */ /* 0x000fe200078e02ff */
[----:B--2---:R-:W-:Y:S01]  /*2b60*/  IADD3 R8, P1, PT, R82, UR28, RZ ;  /* 0x0000001c52087c10 */ /* 0x004fe2000ff3e0ff */
[----:B------:R-:W-:-:S04]  /*2b70*/  UIMAD.WIDE.U32 UR28, UR12, 0x20, URZ ;  /* 0x000000200c1c78a5 */ /* 0x000fc8000f8e00ff */
[----:B------:R-:W-:Y:S01]  /*2b80*/  IMAD.X R9, RZ, RZ, UR26, P1 ;  /* 0x0000001aff097e24 */ /* 0x000fe200088e06ff */
[CC--:B------:R-:W-:Y:S01]  /*2b90*/  @!P6 LEA R14, P1, R11.reuse, R232.reuse, 0x1 ;  /* 0x000000e80b0ee211 */ /* 0x0c0fe200078208ff */
[----:B------:R-:W-:Y:S01]  /*2ba0*/  USHF.L.U32 UR26, UR12, 0x7, URZ ;  /* 0x000000070c1a7899 */ /* 0x000fe200080006ff */
[----:B---3--:R-:W-:Y:S02]  /*2bb0*/  IMAD.U32 R6, RZ, RZ, UR14 ;  /* 0x0000000eff067e24 */ /* 0x008fe4000f8e00ff */
[----:B------:R-:W-:Y:S01]  /*2bc0*/  @!P6 LEA.HI.X R15, R11, R227, R10, 0x1, P1 ;  /* 0x000000e30b0fe211 */ /* 0x000fe200008f0c0a */
[----:B------:R-:W-:Y:S01]  /*2bd0*/  IMAD.U32 R10, RZ, RZ, UR14 ;  /* 0x0000000eff0a7e24 */ /* 0x000fe2000f8e00ff */
[----:B------:R-:W-:Y:S01]  /*2be0*/  UIMAD.WIDE.U32 UR26, UR26, UR9, URZ ;  /* 0x000000091a1a72a5 */ /* 0x000fe2000f8e00ff */
[----:B------:R-:W-:Y:S02]  /*2bf0*/  @!P5 IMAD.WIDE.U32 R6, R6, 0x50, R2 ;  /* 0x000000500606d825 */ /* 0x000fe400078e0002 */
[----:B------:R2:W-:Y:S01]  /*2c00*/  @!P6 LDGSTS.E.BYPASS.LTC128B.128 [R250+0x6000], desc[UR20][R14.64] ;  /* 0x060000000efaefae */ /* 0x0005e2000b981a14 */
[----:B------:R-:W-:Y:S01]  /*2c10*/  ISETP.GE.AND P6, PT, R38, UR8, PT ;  /* 0x0000000826007c0c */ /* 0x000fe2000bfc6270 */
[----:B-1----:R-:W-:Y:S01]  /*2c20*/  IMAD.U32 R5, RZ, RZ, UR31 ;  /* 0x0000001fff057e24 */ /* 0x002fe2000f8e00ff */
[----:B------:R-:W-:Y:S01]  /*2c30*/  @!P5 LEA R12, P1, R6, R232, 0x1 ;  /* 0x000000e8060cd211 */ /* 0x000fe200078208ff */
[----:B------:R-:W-:-:S02]  /*2c40*/  IMAD.U32 R4, RZ, RZ, UR30 ;  /* 0x0000001eff047e24 */ /* 0x000fc4000f8e00ff */
[----:B------:R-:W-:Y:S02]  /*2c50*/  IMAD.U32 R5, RZ, RZ, UR6 ;  /* 0x00000006ff057e24 */ /* 0x000fe4000f8e00ff */
[----:B------:R-:W-:Y:S02]  /*2c60*/  IMAD.U32 R11, RZ, RZ, UR15 ;  /* 0x0000000fff0b7e24 */ /* 0x000fe4000f8e00ff */
[----:B------:R-:W-:Y:S02]  /*2c70*/  @!P5 IMAD.IADD R7, R7, 0x1, R0 ;  /* 0x000000010707d824 */ /* 0x000fe400078e0200 */
[----:B------:R-:W-:Y:S02]  /*2c80*/  @!P4 IMAD.WIDE.U32 R4, R10, 0x60, R4 ;  /* 0x000000600a04c825 */ /* 0x000fe400078e0004 */
[----:B------:R-:W-:Y:S01]  /*2c90*/  VOTEU.ALL UP0, P6 ;  /* 0x0000000000ff7886 */ /* 0x000fe20003000000 */
[----:B------:R-:W-:Y:S01]  /*2ca0*/  @!P5 LEA.HI.X R13, R6, R227, R7, 0x1, P1 ;  /* 0x000000e3060dd211 */ /* 0x000fe200008f0c07 */
[----:B------:R-:W-:Y:S01]  /*2cb0*/  @!P4 IMAD R0, R11, 0x60, RZ ;  /* 0x000000600b00c824 */ /* 0x000fe200078e02ff */
[----:B------:R-:W-:Y:S01]  /*2cc0*/  @!P4 LEA R10, P1, R4, R232, 0x1 ;  /* 0x000000e8040ac211 */ /* 0x000fe200078208ff */
[----:B------:R-:W-:-:S02]  /*2cd0*/  IMAD.U32 R3, RZ, RZ, UR31 ;  /* 0x0000001fff037e24 */ /* 0x000fc4000f8e00ff */
[----:B------:R-:W-:Y:S01]  /*2ce0*/  IMAD.U32 R3, RZ, RZ, UR6 ;  /* 0x00000006ff037e24 */ /* 0x000fe2000f8e00ff */
[----:B------:R-:W-:Y:S01]  /*2cf0*/  @!P5 LDGSTS.E.BYPASS.LTC128B.128 [R250+0x6800], desc[UR20][R12.64] ;  /* 0x068000000cfadfae */ /* 0x000fe2000b981a14 */
[----:B------:R-:W-:Y:S01]  /*2d00*/  IMAD.U32 R6, RZ, RZ, UR14 ;  /* 0x0000000eff067e24 */ /* 0x000fe2000f8e00ff */
[----:B------:R-:W1:Y:S01]  /*2d10*/  LDCU.64 UR6, c[0x0][0x390] ;  /* 0x00007200ff0677ac */ /* 0x000e620008000a00 */
[----:B------:R-:W-:Y:S01]  /*2d20*/  @!P4 IMAD.IADD R5, R5, 0x1, R0 ;  /* 0x000000010505c824 */ /* 0x000fe200078e0200 */
[----:B------:R-:W-:Y:S01]  /*2d30*/  ISETP.GE.AND P5, PT, R37, UR8, PT ;  /* 0x0000000825007c0c */ /* 0x000fe2000bfa6270 */
[----:B------:R-:W-:-:S04]  /*2d40*/  @!P3 IMAD.WIDE.U32 R6, R6, 0x70, R2 ;  /* 0x000000700606b825 */ /* 0x000fc800078e0002 */
[----:B------:R-:W-:Y:S01]  /*2d50*/  @!P3 IMAD R0, R11, 0x70, RZ ;  /* 0x000000700b00b824 */ /* 0x000fe200078e02ff */
[-C--:B------:R-:W-:Y:S01]  /*2d60*/  @!P4 LEA.HI.X R11, R4, R227.reuse, R5, 0x1, P1 ;  /* 0x000000e3040bc211 */ /* 0x080fe200008f0c05 */
[----:B------:R-:W-:Y:S01]  /*2d70*/  IMAD R5, R25, UR10, RZ ;  /* 0x0000000a19057c24 */ /* 0x000fe2000f8e02ff */
[----:B------:R-:W-:Y:S01]  /*2d80*/  @!P3 LEA R4, P1, R6, R232, 0x1 ;  /* 0x000000e80604b211 */ /* 0x000fe200078208ff */
[----:B------:R-:W-:Y:S02]  /*2d90*/  @!P3 IMAD.IADD R7, R7, 0x1, R0 ;  /* 0x000000010707b824 */ /* 0x000fe400078e0200 */
[----:B------:R-:W-:Y:S01]  /*2da0*/  IMAD R0, R24, UR11, R5 ;  /* 0x0000000b18007c24 */ /* 0x000fe2000f8e0205 */
[----:B------:R-:W-:Y:S01]  /*2db0*/  @!P4 LDGSTS.E.BYPASS.LTC128B.128 [R250+0x7000], desc[UR20][R10.64] ;  /* 0x070000000afacfae */ /* 0x000fe2000b981a14 */
[C---:B------:R-:W-:Y:S01]  /*2dc0*/  IMAD.WIDE.U32 R8, R31.reuse, UR12, R8 ;  /* 0x0000000c1f087c25 */ /* 0x040fe2000f8e0008 */
[----:B------:R-:W-:Y:S02]  /*2dd0*/  @!P3 LEA.HI.X R5, R6, R227, R7, 0x1, P1 ;  /* 0x000000e30605b211 */ /* 0x000fe400008f0c07 */
[----:B------:R-:W-:Y:S01]  /*2de0*/  ISETP.GE.AND P4, PT, R36, UR8, PT ;  /* 0x0000000824007c0c */ /* 0x000fe2000bf86270 */
[----:B------:R-:W-:-:S02]  /*2df0*/  IMAD R3, R31, UR13, R9 ;  /* 0x0000000d1f037c24 */ /* 0x000fc4000f8e0209 */
[----:B------:R3:W-:Y:S01]  /*2e00*/  @!P3 LDGSTS.E.BYPASS.LTC128B.128 [R250+0x7800], desc[UR20][R4.64] ;  /* 0x0780000004fabfae */ /* 0x0007e2000b981a14 */
[----:B------:R-:W-:Y:S02]  /*2e10*/  IMAD.MOV.U32 R2, RZ, RZ, R8 ;  /* 0x000000ffff027224 */ /* 0x000fe400078e0008 */
[----:B------:R-:W-:Y:S01]  /*2e20*/  IMAD.U32 R9, RZ, RZ, UR12 ;  /* 0x0000000cff097e24 */ /* 0x000fe2000f8e00ff */
[----:B------:R-:W0:Y:S01]  /*2e30*/  LDGDEPBAR ;  /* 0x00000000000079af */ /* 0x000e220000000000 */
[----:B------:R-:W-:Y:S01]  /*2e40*/  IMAD.WIDE.U32 R2, R24, UR10, R2 ;  /* 0x0000000a18027c25 */ /* 0x000fe2000f8e0002 */
[----:B------:R-:W-:-:S03]  /*2e50*/  USHF.L.U64.HI UR10, UR12, 0x7, UR13 ;  /* 0x000000070c0a7899 */ /* 0x000fc6000801020d */
[----:B------:R-:W-:Y:S01]  /*2e60*/  IMAD.IADD R0, R3, 0x1, R0 ;  /* 0x0000000103007824 */ /* 0x000fe200078e0200 */
[----:B------:R-:W-:Y:S01]  /*2e70*/  UIMAD UR10, UR10, UR9, URZ ;  /* 0x000000090a0a72a4 */ /* 0x000fe2000f8e02ff */
[C---:B-1----:R-:W-:Y:S01]  /*2e80*/  LEA R41, P1, R2.reuse, UR6, 0x1 ;  /* 0x0000000602297c11 */ /* 0x042fe2000f8208ff */
[----:B------:R-:W-:Y:S01]  /*2e90*/  IMAD.U32 R3, RZ, RZ, UR27 ;  /* 0x0000001bff037e24 */ /* 0x000fe2000f8e00ff */
[----:B------:R-:W-:Y:S01]  /*2ea0*/  USHF.L.U32 UR6, UR13, 0x5, URZ ;  /* 0x000000050d067899 */ /* 0x000fe200080006ff */
[----:B------:R-:W-:Y:S01]  /*2eb0*/  IMAD.U32 R3, RZ, RZ, UR13 ;  /* 0x0000000dff037e24 */ /* 0x000fe2000f8e00ff */
[----:B------:R-:W-:Y:S01]  /*2ec0*/  UIADD3 UR10, UPT, UPT, UR27, UR10, URZ ;  /* 0x0000000a1b0a7290 */ /* 0x000fe2000fffe0ff */
[----:B------:R-:W-:Y:S01]  /*2ed0*/  LEA.HI.X R40, R2, UR7, R0, 0x1, P1 ;  /* 0x0000000702287c11 */ /* 0x000fe200088f0c00 */
[----:B------:R-:W-:Y:S01]  /*2ee0*/  IMAD.U32 R2, RZ, RZ, UR26 ;  /* 0x0000001aff027e24 */ /* 0x000fe2000f8e00ff */
[C---:B------:R-:W-:Y:S01]  /*2ef0*/  @!P0 LEA R0, P1, R9.reuse, UR26, 0x4 ;  /* 0x0000001a09008c11 */ /* 0x040fe2000f8220ff */
[----:B------:R-:W-:Y:S01]  /*2f00*/  @!UP0 UIADD3 UR7, UP1, UPT, UR26, UR28, URZ ;  /* 0x0000001c1a078290 */ /* 0x000fe2000ff3e0ff */
[----:B--2---:R-:W-:Y:S01]  /*2f10*/  IMAD.U32 R15, RZ, RZ, UR13 ;  /* 0x0000000dff0f7e24 */ /* 0x004fe2000f8e00ff */
[----:B------:R-:W-:Y:S01]  /*2f20*/  USHF.L.U32 UR13, UR13, 0x6, URZ ;  /* 0x000000060d0d7899 */ /* 0x000fe200080006ff */
[----:B------:R-:W-:Y:S01]  /*2f30*/  @!P0 LEA.HI.X R3, R9, UR10, R3, 0x4, P1 ;  /* 0x0000000a09038c11 */ /* 0x000fe200088f2403 */
[----:B------:R-:W-:Y:S01]  /*2f40*/  @!UP0 UIADD3.X UR6, UPT, UPT, UR10, UR29, UR6, UP1, !UPT ;  /* 0x0000001d0a068290 */ /* 0x000fe20008ffe406 */
[----:B------:R-:W-:Y:S01]  /*2f50*/  IMAD.U32 R7, RZ, RZ, UR27 ;  /* 0x0000001bff077e24 */ /* 0x000fe2000f8e00ff */
[----:B------:R-:W-:Y:S01]  /*2f60*/  VOTEU.ALL UP0, P4 ;  /* 0x0000000000ff7886 */ /* 0x000fe20002000000 */
[----:B------:R-:W-:Y:S01]  /*2f70*/  IMAD.U32 R6, RZ, RZ, UR26 ;  /* 0x0000001aff067e24 */ /* 0x000fe2000f8e00ff */
[----:B---3--:R-:W-:Y:S01]  /*2f80*/  @!P2 LEA R4, P3, R2, R41, 0x1 ;  /* 0x000000290204a211 */ /* 0x008fe200078608ff */
[----:B------:R-:W-:-:S04]  /*2f90*/  DEPBAR.LE SB0, 0x0 ;  /* 0x000080000000791a */ /* 0x000fc80000000000 */
[----:B------:R-:W-:Y:S01]  /*2fa0*/  IMAD.U32 R5, RZ, RZ, UR10 ;  /* 0x0000000aff057e24 */ /* 0x000fe2000f8e00ff */
[----:B------:R-:W-:Y:S01]  /*2fb0*/  STL [R1+0x7c], R41 ;  /* 0x00007c2901007387 */ /* 0x000fe20000100800 */
[----:B------:R-:W-:-:S03]  /*2fc0*/  IMAD.U32 R7, RZ, RZ, UR10 ;  /* 0x0000000aff077e24 */ /* 0x000fc6000f8e00ff */
[-C--:B------:R-:W-:Y:S01]  /*2fd0*/  @!P2 LEA.HI.X R5, R2, R40.reuse, R5, 0x1, P3 ;  /* 0x000000280205a211 */ /* 0x080fe200018f0c05 */
[----:B------:R-:W-:Y:S01]  /*2fe0*/  BAR.SYNC.DEFER_BLOCKING 0x0 ;  /* 0x0000000000007b1d */ /* 0x000fe20000010000 */
[C---:B------:R-:W-:Y:S02]  /*2ff0*/  @!P0 LEA R2, P1, R0.reuse, R41, 0x1 ;  /* 0x0000002900028211 */ /* 0x040fe400078208ff */
[----:B------:R-:W-:Y:S02]  /*3000*/  ISETP.GE.AND P3, PT, R35, UR8, PT ;  /* 0x0000000823007c0c */ /* 0x000fe4000bf66270 */
[----:B------:R-:W-:Y:S01]  /*3010*/  @!P0 LEA.HI.X R3, R0, R40, R3, 0x1, P1 ;  /* 0x0000002800038211 */ /* 0x000fe200008f0c03 */
[----:B------:R-:W-:Y:S01]  /*3020*/  IMAD.U32 R0, RZ, RZ, UR6 ;  /* 0x00000006ff007e24 */ /* 0x000fe2000f8e00ff */
[----:B------:R-:W-:Y:S01]  /*3030*/  ISETP.GE.AND P1, PT, R32, UR8, PT ;  /* 0x0000000820007c0c */ /* 0x000fe2000bf26270 */
[----:B------:R-:W-:Y:S08]  /*3040*/  STL [R1+0x78], R40 ;  /* 0x0000782801007387 */ /* 0x000ff00000100800 */
[----:B------:R-:W-:-:S02]  /*3050*/  @!P3 IMAD R8, R15, 0x50, RZ ;  /* 0x000000500f08b824 */ /* 0x000fc400078e02ff */
[----:B------:R-:W-:Y:S01]  /*3060*/  @!P3 IMAD.WIDE.U32 R6, R9, 0x50, R6 ;  /* 0x000000500906b825 */ /* 0x000fe200078e0006 */
[----:B------:R-:W-:Y:S01]  /*3070*/  @!PT LDS RZ, [RZ] ;  /* 0x00000000fffff984 */ /* 0x000fe20000000800 */
[----:B------:R-:W-:Y:S01]  /*3080*/  @!PT LDS RZ, [RZ] ;  /* 0x00000000fffff984 */ /* 0x000fe20000000800 */
[----:B------:R-:W-:Y:S01]  /*3090*/  @!PT LDS RZ, [RZ] ;  /* 0x00000000fffff984 */ /* 0x000fe20000000800 */
[----:B------:R1:W-:Y:S04]  /*30a0*/  @!P2 LDGSTS.E.BYPASS.LTC128B.128 [R250+0x8000], desc[UR20][R4.64] ;  /* 0x0800000004faafae */ /* 0x0003e8000b981a14 */
[----:B------:R-:W-:Y:S01]  /*30b0*/  @P2 STS.128 [R250+0x8000], RZ ;  /* 0x008000fffa002388 */ /* 0x000fe20000000c00 */
[----:B------:R-:W-:-:S03]  /*30c0*/  ISETP.GE.AND P2, PT, R34, UR8, PT ;  /* 0x0000000822007c0c */ /* 0x000fc6000bf46270 */
[----:B------:R-:W-:Y:S04]  /*30d0*/  @P0 STS.128 [R250+0x8800], RZ ;  /* 0x008800fffa000388 */ /* 0x000fe80000000c00 */
[----:B------:R-:W-:Y:S01]  /*30e0*/  @!PT LDS RZ, [RZ] ;  /* 0x00000000fffff984 */ /* 0x000fe20000000800 */
[----:B------:R-:W-:Y:S01]  /*30f0*/  @!PT LDS RZ, [RZ] ;  /* 0x00000000fffff984 */ /* 0x000fe20000000800 */
[----:B------:R-:W-:Y:S01]  /*3100*/  @!PT LDS RZ, [RZ] ;  /* 0x00000000fffff984 */ /* 0x000fe20000000800 */
[----:B------:R2:W-:Y:S04]  /*3110*/  @!P0 LDGSTS.E.BYPASS.LTC128B.128 [R250+0x8800], desc[UR20][R2.64] ;  /* 0x0880000002fa8fae */ /* 0x0005e8000b981a14 */
[----:B------:R-:W-:Y:S02]  /*3120*/  @P6 STS.128 [R250+0x9000], RZ ;  /* 0x009000fffa006388 */ /* 0x000fe40000000c00 */
[----:B------:R-:W-:-:S02]  /*3130*/  @!P2 IMAD R14, R15, 0x60, RZ ;  /* 0x000000600f0ea824 */ /* 0x000fc400078e02ff */
[----:B-1----:R-:W-:Y:S01]  /*3140*/  IMAD.U32 R4, RZ, RZ, UR7 ;  /* 0x00000007ff047e24 */ /* 0x002fe2000f8e00ff */
[----:B------:R-:W-:Y:S01]  /*3150*/  UIMAD.WIDE.U32 UR6, UR12, 0x40, URZ ;  /* 0x000000400c0678a5 */ /* 0x000fe2000f8e00ff */
[----:B------:R-:W-:Y:S02]  /*3160*/  IMAD.U32 R5, RZ, RZ, UR27 ;  /* 0x0000001bff057e24 */ /* 0x000fe4000f8e00ff */
[----:B------:R-:W-:Y:S01]  /*3170*/  IMAD.U32 R5, RZ, RZ, UR10 ;  /* 0x0000000aff057e24 */ /* 0x000fe2000f8e00ff */
[----:B------:R-:W-:Y:S01]  /*3180*/  @!P6 LEA R16, P0, R4, R41, 0x1 ;  /* 0x000000290410e211 */ /* 0x000fe200078008ff */
[----:B------:R-:W-:-:S03]  /*3190*/  @!UP0 UIADD3 UR6, UP1, UPT, UR26, UR6, URZ ;  /* 0x000000061a068290 */ /* 0x000fc6000ff3e0ff */
[----:B------:R-:W-:Y:S01]  /*31a0*/  @!P6 LEA.HI.X R17, R4, R40, R0, 0x1, P0 ;  /* 0x000000280411e211 */ /* 0x000fe200000f0c00 */
[----:B------:R-:W-:Y:S01]  /*31b0*/  @!P5 IMAD R0, R15, 0x30, RZ ;  /* 0x000000300f00d824 */ /* 0x000fe200078e02ff */
[----:B------:R-:W-:Y:S01]  /*31c0*/  @!UP0 UIADD3.X UR13, UPT, UPT, UR10, UR7, UR13, UP1, !UPT ;  /* 0x000000070a0d8290 */ /* 0x000fe20008ffe40d */
[----:B--2---:R-:W-:Y:S02]  /*31d0*/  IMAD.U32 R3, RZ, RZ, UR27 ;  /* 0x0000001bff037e24 */ /* 0x004fe4000f8e00ff */
[----:B------:R-:W-:Y:S01]  /*31e0*/  IMAD.U32 R2, RZ, RZ, UR26 ;  /* 0x0000001aff027e24 */ /* 0x000fe2000f8e00ff */
[----:B------:R-:W-:Y:S01]  /*31f0*/  @!PT LDS RZ, [RZ] ;  /* 0x00000000fffff984 */ /* 0x000fe20000000800 */
[----:B------:R-:W-:Y:S01]  /*3200*/  @!PT LDS RZ, [RZ] ;  /* 0x00000000fffff984 */ /* 0x000fe20000000800 */
[----:B------:R-:W-:Y:S01]  /*3210*/  @!PT LDS RZ, [RZ] ;  /* 0x00000000fffff984 */ /* 0x000fe20000000800 */
[----:B------:R-:W-:Y:S01]  /*3220*/  @!P6 LDGSTS.E.BYPASS.LTC128B.128 [R250+0x9000], desc[UR20][R16.64] ;  /* 0x0900000010faefae */ /* 0x000fe2000b981a14 */
[----:B------:R-:W-:Y:S02]  /*3230*/  IMAD.U32 R3, RZ, RZ, UR10 ;  /* 0x0000000aff037e24 */ /* 0x000fe4000f8e00ff */
[----:B------:R-:W-:Y:S01]  /*3240*/  IMAD.U32 R4, RZ, RZ, UR26 ;  /* 0x0000001aff047e24 */ /* 0x000fe2000f8e00ff */
[----:B------:R-:W-:Y:S01]  /*3250*/  @P5 STS.128 [R250+0x9800], RZ ;  /* 0x009800fffa005388 */ /* 0x000fe20000000c00 */
[----:B------:R-:W-:-:S04]  /*3260*/  @!P5 IMAD.WIDE.U32 R2, R9, 0x30, R2 ;  /* 0x000000300902d825 */ /* 0x000fc800078e0002 */
[----:B------:R-:W-:Y:S01]  /*3270*/  @!P5 IMAD.IADD R0, R3, 0x1, R0 ;  /* 0x000000010300d824 */ /* 0x000fe200078e0200 */
[CC--:B------:R-:W-:Y:S01]  /*3280*/  @!P5 LEA R12, P0, R2.reuse, R41.reuse, 0x1 ;  /* 0x00000029020cd211 */ /* 0x0c0fe200078008ff */
[----:B------:R-:W-:Y:S01]  /*3290*/  IMAD.U32 R3, RZ, RZ, UR6 ;  /* 0x00000006ff037e24 */ /* 0x000fe2000f8e00ff */
[----:B------:R-:W-:Y:S01]  /*32a0*/  UMOV UR6, UR9 ;  /* 0x0000000900067c82 */ /* 0x000fe20008000000 */
[----:B------:R-:W-:Y:S01]  /*32b0*/  @!P2 IMAD.WIDE.U32 R4, R9, 0x60, R4 ;  /* 0x000000600904a825 */ /* 0x000fe200078e0004 */
[-C--:B------:R-:W-:Y:S01]  /*32c0*/  @!P5 LEA.HI.X R13, R2, R40.reuse, R0, 0x1, P0 ;  /* 0x00000028020dd211 */ /* 0x080fe200000f0c00 */
[----:B------:R-:W-:Y:S01]  /*32d0*/  UISETP.GT.AND UP0, UPT, UR6, UR16, UPT ;  /* 0x000000100600728c */ /* 0x000fe2000bf04270 */
[C---:B------:R-:W-:Y:S01]  /*32e0*/  @!P4 LEA R10, P0, R3.reuse, R41, 0x1 ;  /* 0x00000029030ac211 */ /* 0x040fe200078008ff */
[----:B------:R-:W-:Y:S02]  /*32f0*/  IMAD.U32 R0, RZ, RZ, UR13 ;  /* 0x0000000dff007e24 */ /* 0x000fe4000f8e00ff */
[----:B------:R-:W-:Y:S01]  /*3300*/  IMAD.U32 R2, RZ, RZ, UR26 ;  /* 0x0000001aff027e24 */ /* 0x000fe2000f8e00ff */
[----:B------:R-:W-:Y:S01]  /*3310*/  @!PT LDS RZ, [RZ] ;  /* 0x00000000fffff984 */ /* 0x000fe20000000800 */
[----:B------:R-:W-:Y:S01]  /*3320*/  @!PT LDS RZ, [RZ] ;  /* 0x00000000fffff984 */ /* 0x000fe20000000800 */
[----:B------:R-:W-:Y:S01]  /*3330*/  @!PT LDS RZ, [RZ] ;  /* 0x00000000fffff984 */ /* 0x000fe20000000800 */
[----:B------:R-:W-:Y:S02]  /*3340*/  @!P5 LDGSTS.E.BYPASS.LTC128B.128 [R250+0x9800], desc[UR20][R12.64] ;  /* 0x098000000cfadfae */ /* 0x000fe4000b981a14 */
[----:B------:R-:W-:Y:S01]  /*3350*/  @!P4 LEA.HI.X R11, R3, R40, R0, 0x1, P0 ;  /* 0x00000028030bc211 */ /* 0x000fe200000f0c00 */
[----:B------:R-:W-:Y:S01]  /*3360*/  IMAD.U32 R3, RZ, RZ, UR27 ;  /* 0x0000001bff037e24 */ /* 0x000fe2000f8e00ff */
[----:B------:R-:W-:Y:S01]  /*3370*/  @P4 STS.128 [R250+0xa000], RZ ;  /* 0x00a000fffa004388 */ /* 0x000fe20000000c00 */
[----:B------:R-:W-:-:S02]  /*3380*/  IMAD.U32 R3, RZ, RZ, UR10 ;  /* 0x0000000aff037e24 */ /* 0x000fc4000f8e00ff */
[----:B------:R-:W-:Y:S01]  /*3390*/  @!P3 IMAD.IADD R0, R7, 0x1, R8 ;  /* 0x000000010700b824 */ /* 0x000fe200078e0208 */
[C---:B------:R-:W-:Y:S01]  /*33a0*/  @!P3 LEA R8, P0, R6.reuse, R41, 0x1 ;  /* 0x000000290608b211 */ /* 0x040fe200078008ff */
[----:B------:R-:W-:Y:S01]  /*33b0*/  @!P1 IMAD.WIDE.U32 R2, R9, 0x70, R2 ;  /* 0x0000007009029825 */ /* 0x000fe200078e0002 */
[----:B------:R-:W-:Y:S01]  /*33c0*/  @!PT LDS RZ, [RZ] ;  /* 0x00000000fffff984 */ /* 0x000fe20000000800 */
[----:B------:R-:W-:Y:S01]  /*33d0*/  @!PT LDS RZ, [RZ] ;  /* 0x00000000fffff984 */ /* 0x000fe20000000800 */
[----:B------:R-:W-:Y:S01]  /*33e0*/  @!PT LDS RZ, [RZ] ;  /* 0x00000000fffff984 */ /* 0x000fe20000000800 */
[----:B------:R-:W-:Y:S02]  /*33f0*/  @!P4 LDGSTS.E.BYPASS.LTC128B.128 [R250+0xa000], desc[UR20][R10.64] ;  /* 0x0a0000000afacfae */ /* 0x000fe4000b981a14 */
[----:B------:R-:W-:Y:S01]  /*3400*/  @!P3 LEA.HI.X R9, R6, R40, R0, 0x1, P0 ;  /* 0x000000280609b211 */ /* 0x000fe200000f0c00 */
[----:B------:R-:W-:Y:S01]  /*3410*/  @!P2 IMAD.IADD R7, R5, 0x1, R14 ;  /* 0x000000010507a824 */ /* 0x000fe200078e020e */
[----:B------:R-:W-:Y:S01]  /*3420*/  LOP3.LUT R0, R82, 0x1c0, R39, 0xf8, !PT ;  /* 0x000001c052007812 */ /* 0x000fe200078ef827 */
[----:B------:R-:W-:Y:S01]  /*3430*/  @!P1 IMAD R5, R15, 0x70, RZ ;  /* 0x000000700f059824 */ /* 0x000fe200078e02ff */
[----:B------:R-:W-:Y:S01]  /*3440*/  LOP3.LUT R15, R83, 0x8, RZ, 0xc0, !PT ;  /* 0x00000008530f7812 */ /* 0x000fe200078ec0ff */
[----:B------:R-:W-:Y:S01]  /*3450*/  @P3 STS.128 [R250+0xa800], RZ ;  /* 0x00a800fffa003388 */ /* 0x000fe20000000c00 */
[C---:B------:R-:W-:Y:S01]  /*3460*/  LOP3.LUT R14, R0.reuse, 0x8, R240, 0x78, !PT ;  /* 0x00000008000e7812 */ /* 0x040fe200078e78f0 */
[----:B------:R-:W-:Y:S01]  /*3470*/  @!P1 IMAD.IADD R5, R3, 0x1, R5 ;  /* 0x0000000103059824 */ /* 0x000fe200078e0205 */
[----:B------:R-:W-:Y:S01]  /*3480*/  LOP3.LUT R235, R0, R15, RZ, 0x3c, !PT ;  /* 0x0000000f00eb7212 */ /* 0x000fe200078e3cff */
[----:B------:R-:W-:Y:S01]  /*3490*/  IMAD.SHL.U32 R0, R240, 0x20, RZ ;  /* 0x00000020f0007824 */ /* 0x000fe200078e00ff */
[----:B------:R-:W-:Y:S01]  /*34a0*/  @!P2 LEA R6, P0, R4, R41, 0x1 ;  /* 0x000000290406a211 */ /* 0x000fe200078008ff */
[----:B------:R-:W-:Y:S01]  /*34b0*/  IMAD R3, R14, 0x2, R18 ;  /* 0x000000020e037824 */ /* 0x000fe200078e0212 */
[----:B------:R-:W-:Y:S01]  /*34c0*/  @!PT LDS RZ, [RZ] ;  /* 0x00000000fffff984 */ /* 0x000fe20000000800 */
[----:B------:R-:W-:Y:S01]  /*34d0*/  @!PT LDS RZ, [RZ] ;  /* 0x00000000fffff984 */ /* 0x000fe20000000800 */
[----:B------:R-:W-:Y:S01]  /*34e0*/  @!PT LDS RZ, [RZ] ;  /* 0x00000000fffff984 */ /* 0x000fe20000000800 */
[----:B------:R1:W-:Y:S01]  /*34f0*/  @!P3 LDGSTS.E.BYPASS.LTC128B.128 [R250+0xa800], desc[UR20][R8.64] ;  /* 0x0a80000008fabfae */ /* 0x0003e2000b981a14 */
[----:B------:R-:W-:-:S02]  /*3500*/  LOP3.LUT P3, RZ, R240, 0x2, RZ, 0xc0, !PT ;  /* 0x00000002f0ff7812 */ /* 0x000fc4000786c0ff */
[----:B------:R-:W-:Y:S01]  /*3510*/  LOP3.LUT R0, R226, 0x7c00, R0, 0xf8, !PT ;  /* 0x00007c00e2007812 */ /* 0x000fe200078ef800 */
[----:B------:R-:W-:Y:S01]  /*3520*/  @P2 STS.128 [R250+0xb000], RZ ;  /* 0x00b000fffa002388 */ /* 0x000fe20000000c00 */
[-C--:B------:R-:W-:Y:S01]  /*3530*/  @!P2 LEA.HI.X R7, R4, R40.reuse, R7, 0x1, P0 ;  /* 0x000000280407a211 */ /* 0x080fe200000f0c07 */
[----:B------:R-:W-:Y:S01]  /*3540*/  VIADD R224, R3, UR5 ;  /* 0x0000000503e07c36 */ /* 0x000fe20008000000 */
[----:B------:R-:W-:Y:S01]  /*3550*/  @!P1 LEA R4, P0, R2, R41, 0x1 ;  /* 0x0000002902049211 */ /* 0x000fe200078008ff */
[----:B------:R-:W-:Y:S01]  /*3560*/  STL [R1+0xe0], R235 ;  /* 0x0000e0eb01007387 */ /* 0x000fe20000100800 */
[----:B------:R-:W-:Y:S02]  /*3570*/  LOP3.LUT R0, R0, R235, RZ, 0xfc, !PT ;  /* 0x000000eb00007212 */ /* 0x000fe400078efcff */
[----:B------:R-:W-:Y:S01]  /*3580*/  @!P1 LEA.HI.X R5, R2, R40, R5, 0x1, P0 ;  /* 0x0000002802059211 */ /* 0x000fe200000f0c05 */
[----:B------:R-:W-:Y:S01]  /*3590*/  @!PT LDS RZ, [RZ] ;  /* 0x00000000fffff984 */ /* 0x000fe20000000800 */
[----:B------:R-:W-:Y:S01]  /*35a0*/  @!PT LDS RZ, [RZ] ;  /* 0x00000000fffff984 */ /* 0x000fe20000000800 */
[----:B------:R-:W-:Y:S01]  /*35b0*/  @!PT LDS RZ, [RZ] ;  /* 0x00000000fffff984 */ /* 0x000fe20000000800 */
[----:B------:R-:W-:Y:S01]  /*35c0*/  @!P2 LDGSTS.E.BYPASS.LTC128B.128 [R250+0xb000], desc[UR20][R6.64] ;  /* 0x0b00000006faafae */ /* 0x000fe2000b981a14 */
[----:B------:R-:W-:-:S02]  /*35d0*/  LEA R234, R0, UR5, 0x1 ;  /* 0x0000000500ea7c11 */ /* 0x000fc4000f8e08ff */
[----:B------:R-:W-:Y:S01]  /*35e0*/  SEL R225, R238, 0xffffffe0, !P3 ;  /* 0xffffffe0eee17807 */ /* 0x000fe20005800000 */
[----:B------:R-:W-:Y:S01]  /*35f0*/  @P1 STS.128 [R250+0xb800], RZ ;  /* 0x00b800fffa001388 */ /* 0x000fe20000000c00 */
[----:B------:R-:W-:-:S03]  /*3600*/  LOP3.LUT P2, RZ, R240, 0x4, RZ, 0xc0, !PT ;  /* 0x00000004f0ff7812 */ /* 0x000fc6000784c0ff */
[----:B------:R-:W-:Y:S01]  /*3610*/  @!PT LDS RZ, [RZ] ;  /* 0x00000000fffff984 */ /* 0x000fe20000000800 */
[----:B------:R-:W-:Y:S01]  /*3620*/  @!PT LDS RZ, [RZ] ;  /* 0x00000000fffff984 */ /* 0x000fe20000000800 */
[----:B------:R-:W-:Y:S01]  /*3630*/  @!PT LDS RZ, [RZ] ;  /* 0x00000000fffff984 */ /* 0x000fe20000000800 */
[----:B------:R2:W-:Y:S01]  /*3640*/  @!P1 LDGSTS.E.BYPASS.LTC128B.128 [R250+0xb800], desc[UR20][R4.64] ;  /* 0x0b80000004fa9fae */ /* 0x0005e2000b981a14 */
[--C-:B------:R-:W-:Y:S02]  /*3650*/  IMAD.IADD R0, R224, 0x1, R225.reuse ;  /* 0x00000001e0007824 */ /* 0x100fe400078e02e1 */
[----:B------:R-:W-:Y:S01]  /*3660*/  IMAD.IADD R2, R234, 0x1, R225 ;  /* 0x00000001ea027824 */ /* 0x000fe200078e02e1 */
[----:B------:R-:W-:Y:S04]  /*3670*/  LDSM.16.M88.4 R24, [R3+UR5+0x4000] ;  /* 0x004000050318783b */ /* 0x000fe80008000200 */
[----:B-1----:R-:W1:Y:S04]  /*3680*/  LDSM.16.M88.4 R8, [R234] ;  /* 0x00000000ea08783b */ /* 0x002e680000000200 */
[----:B------:R-:W-:Y:S04]  /*3690*/  LDSM.16.M88.4 R20, [R3+UR5+0x4800] ;  /* 0x004800050314783b */ /* 0x000fe80008000200 */
[----:B------:R-:W-:Y:S04]  /*36a0*/  LDSM.16.M88.4 R16, [R3+UR5+0x5000] ;  /* 0x005000050310783b */ /* 0x000fe80008000200 */
[----:B------:R-:W-:Y:S04]  /*36b0*/  LDSM.16.M88.4 R12, [R3+UR5+0x5800] ;  /* 0x00580005030c783b */ /* 0x000fe80008000200 */
[----:B------:R-:W3:Y:S04]  /*36c0*/  LDSM.16.M88.4 R28, [R3+UR5+0x6000] ;  /* 0x00600005031c783b */ /* 0x000ee80008000200 */
[----:B--2---:R-:W2:Y:S04]  /*36d0*/  LDSM.16.M88.4 R4, [R234+0x2000] ;  /* 0x00200000ea04783b */ /* 0x004ea80000000200 */
        /* <DEDUP_REMOVED lines=9> */
[----:B---3--:R-:W-:Y:S08]  /*3770*/  HMMA.16816.F32.BF16 R168, R8, R28, RZ ;  /* 0x0000001c08a8723c */ /* 0x008ff000000418ff */
[C---:B--2---:R-:W-:Y:S08]  /*3780*/  HMMA.16816.F32.BF16 R56, R4.reuse, R24, RZ ;  /* 0x000000180438723c */ /* 0x044ff000000418ff */
[C---:B------:R-:W-:Y:S01]  /*3790*/  HMMA.16816.F32.BF16 R96, R4.reuse, R26, RZ ;  /* 0x0000001a0460723c */ /* 0x040fe200000418ff */
[----:B------:R-:W-:Y:S07]  /*37a0*/  LDSM.16.M88.4 R24, [R0+0x6800] ;  /* 0x006800000018783b */ /* 0x000fee0000000200 */
[C---:B------:R-:W-:Y:S08]  /*37b0*/  HMMA.16816.F32.BF16 R64, R4.reuse, R20, RZ ;  /* 0x000000140440723c */ /* 0x040ff000000418ff */
[C---:B------:R-:W-:Y:S08]  /*37c0*/  HMMA.16816.F32.BF16 R60, R4.reuse, R16, RZ ;  /* 0x00000010043c723c */ /* 0x040ff000000418ff */
[C---:B------:R-:W-:Y:S08]  /*37d0*/  HMMA.16816.F32.BF16 R76, R4.reuse, R12, RZ ;  /* 0x0000000c044c723c */ /* 0x040ff000000418ff */
[C---:B------:R-:W-:Y:S08]  /*37e0*/  HMMA.16816.F32.BF16 R68, R4.reuse, R28, RZ ;  /* 0x0000001c0444723c */ /* 0x040ff000000418ff */
[C---:B----4-:R-:W-:Y:S08]  /*37f0*/  HMMA.16816.F32.BF16 R84, R4.reuse, R32, RZ ;  /* 0x000000200454723c */ /* 0x050ff000000418ff */
[C---:B-----5:R-:W-:Y:S08]  /*3800*/  HMMA.16816.F32.BF16 R88, R4.reuse, R36, RZ ;  /* 0x000000240458723c */ /* 0x060ff000000418ff */
        /* <DEDUP_REMOVED lines=8> */
[----:B------:R-:W-:Y:S07]  /*3890*/  LDSM.16.M88.4 R4, [R2] ;  /* 0x000000000204783b */ /* 0x000fee0000000200 */
[C---:B------:R-:W-:Y:S01]  /*38a0*/  HMMA.16816.F32.BF16 R184, R8.reuse, R30, RZ ;  /* 0x0000001e08b8723c */ /* 0x040fe200000418ff */
[----:B------:R-:W1:Y:S07]  /*38b0*/  LDSM.16.M88.4 R28, [R0+0x6000] ;  /* 0x00600000001c783b */ /* 0x000e6e0000000200 */
[C---:B------:R-:W-:Y:S08]  /*38c0*/  HMMA.16816.F32.BF16 R172, R8.reuse, R12, RZ ;  /* 0x0000000c08ac723c */ /* 0x040ff000000418ff */
[C---:B------:R-:W-:Y:S01]  /*38d0*/  HMMA.16816.F32.BF16 R204, R8.reuse, R14, RZ ;  /* 0x0000000e08cc723c */ /* 0x040fe200000418ff */
[----:B------:R-:W2:Y:S07]  /*38e0*/  LDSM.16.M88.4 R12, [R2+0x2000] ;  /* 0x00200000020c783b */ /* 0x000eae0000000200 */
[C---:B------:R-:W-:Y:S08]  /*38f0*/  HMMA.16816.F32.BF16 R192, R8.reuse, R20, RZ ;  /* 0x0000001408c0723c */ /* 0x040ff000000418ff */
[C---:B------:R-:W-:Y:S01]  /*3900*/  HMMA.16816.F32.BF16 R212, R8.reuse, R22, RZ ;  /* 0x0000001608d4723c */ /* 0x040fe200000418ff */
[----:B------:R-:W3:Y:S07]  /*3910*/  LDSM.16.M88.4 R20, [R0+0x7000] ;  /* 0x007000000014783b */ /* 0x000eee0000000200 */
[C---:B------:R-:W-:Y:S08]  /*3920*/  HMMA.16816.F32.BF16 R164, R8.reuse, R32, RZ ;  /* 0x0000002008a4723c */ /* 0x040ff000000418ff */
[----:B------:R-:W-:Y:S01]  /*3930*/  HMMA.16816.F32.BF16 R160, R8, R34, RZ ;  /* 0x0000002208a0723c */ /* 0x000fe200000418ff */
[----:B------:R-:W4:Y:S07]  /*3940*/  LDSM.16.M88.4 R32, [R0+0x5800] ;  /* 0x005800000020783b */ /* 0x000f2e0000000200 */
[----:B-1----:R-:W-:Y:S08]  /*3950*/  HMMA.16816.F32.BF16 R168, R4, R28, R168 ;  /* 0x0000001c04a8723c */ /* 0x002ff000000418a8 */
[C---:B------:R-:W-:Y:S08]  /*3960*/  HMMA.16816.F32.BF16 R180, R8.reuse, R16, RZ ;  /* 0x0000001008b4723c */ /* 0x040ff000000418ff */
[----:B------:R-:W-:Y:S03]  /*3970*/  HMMA.16816.F32.BF16 R208, R8, R18, RZ ;  /* 0x0000001208d0723c */ /* 0x000fe600000418ff */
[----:B------:R-:W-:-:S02]  /*3980*/  IMAD.MOV.U32 R236, RZ, RZ, R168 ;  /* 0x000000ffffec7224 */ /* 0x000fc400078e00a8 */
[----:B------:R-:W-:-:S03]  /*3990*/  IMAD.MOV.U32 R233, RZ, RZ, R169 ;  /* 0x000000ffffe97224 */ /* 0x000fc600078e00a9 */
[C---:B------:R-:W-:Y:S08]  /*39a0*/  HMMA.16816.F32.BF16 R156, R8.reuse, R36, RZ ;  /* 0x00000024089c723c */ /* 0x040ff000000418ff */
[C---:B------:R-:W-:Y:S08]  /*39b0*/  HMMA.16816.F32.BF16 R152, R8.reuse, R38, RZ ;  /* 0x000000260898723c */ /* 0x040ff000000418ff */
[C---:B------:R-:W-:Y:S08]  /*39c0*/  HMMA.16816.F32.BF16 R140, R8.reuse, R52, RZ ;  /* 0x00000034088c723c */ /* 0x040ff000000418ff */
[----:B------:R-:W-:Y:S01]  /*39d0*/  HMMA.16816.F32.BF16 R132, R8, R54, RZ ;  /* 0x000000360884723c */ /* 0x000fe200000418ff */
[----:B------:R1:W5:Y:S07]  /*39e0*/  LDSM.16.M88.4 R8, [R0+0x7800] ;  /* 0x007800000008783b */ /* 0x00036e0000000200 */
[C---:B--2---:R-:W-:Y:S08]  /*39f0*/  HMMA.16816.F32.BF16 R104, R12.reuse, R40, R60 ;  /* 0x000000280c68723c */ /* 0x044ff0000004183c */
[----:B------:R-:W-:Y:S01]  /*3a00*/  HMMA.16816.F32.BF16 R60, R12, R28, R68 ;  /* 0x0000001c0c3c723c */ /* 0x000fe20000041844 */
[----:B------:R-:W-:-:S02]  /*3a10*/  IMAD.MOV.U32 R29, RZ, RZ, R170 ;  /* 0x000000ffff1d7224 */ /* 0x000fc400078e00aa */
[----:B------:R-:W-:Y:S02]  /*3a20*/  IMAD.MOV.U32 R28, RZ, RZ, R171 ;  /* 0x000000ffff1c7224 */ /* 0x000fe400078e00ab */
[----:B-1----:R-:W-:-:S03]  /*3a30*/  IMAD.MOV.U32 R0, RZ, RZ, 0x40 ;  /* 0x00000040ff007424 */ /* 0x002fc600078e00ff */
[----:B------:R-:W-:Y:S02]  /*3a40*/  HMMA.16816.F32.BF16 R168, R4, R24, R164 ;  /* 0x0000001804a8723c */ /* 0x000fe400000418a4 */
[----:B------:R-:W-:-:S06]  /*3a50*/  SEL R0, R0, 0xffffffc0, !P2 ;  /* 0xffffffc000007807 */ /* 0x000fcc0005000000 */
[----:B------:R-:W-:Y:S01]  /*3a60*/  HMMA.16816.F32.BF16 R116, R12, R44, R64 ;  /* 0x0000002c0c74723c */ /* 0x000fe20000041840 */
[--C-:B------:R-:W-:Y:S02]  /*3a70*/  IMAD.IADD R2, R234, 0x1, R0.reuse ;  /* 0x00000001ea027824 */ /* 0x100fe400078e0200 */
[----:B------:R-:W-:-:S03]  /*3a80*/  IMAD.IADD R124, R224, 0x1, R0 ;  /* 0x00000001e07c7824 */ /* 0x000fc600078e0200 */
[----:B------:R-:W-:Y:S02]  /*3a90*/  LDSM.16.M88.4 R16, [R2+0x2000] ;  /* 0x002000000210783b */ /* 0x000fe40000000200 */
[C---:B---3--:R-:W-:Y:S02]  /*3aa0*/  HMMA.16816.F32.BF16 R52, R12.reuse, R20, R88 ;  /* 0x000000140c34723c */ /* 0x048fe40000041858 */
[----:B------:R-:W1:Y:S01]  /*3ab0*/  LDSM.16.M88.4 R64, [R124+0x5000] ;  /* 0x005000007c40783b */ /* 0x000e620000000200 */
[----:B------:R-:W-:Y:S02]  /*3ac0*/  IMAD.MOV.U32 R167, RZ, RZ, R168 ;  /* 0x000000ffffa77224 */ /* 0x000fe400078e00a8 */
[----:B------:R-:W-:Y:S01]  /*3ad0*/  IMAD.MOV.U32 R166, RZ, RZ, R169 ;  /* 0x000000ffffa67224 */ /* 0x000fe200078e00a9 */
[----:B------:R-:W2:Y:S01]  /*3ae0*/  LDSM.16.M88.4 R68, [R124+0x4800] ;  /* 0x004800007c44783b */ /* 0x000ea20000000200 */
[----:B------:R-:W-:Y:S01]  /*3af0*/  IMAD.MOV.U32 R165, RZ, RZ, R170 ;  /* 0x000000ffffa57224 */ /* 0x000fe200078e00aa */
[C---:B------:R-:W-:Y:S01]  /*3b00*/  HMMA.16816.F32.BF16 R88, R12.reuse, R46, R100 ;  /* 0x0000002e0c58723c */ /* 0x040fe20000041864 */
[----:B------:R-:W-:Y:S01]  /*3b10*/  IMAD.MOV.U32 R164, RZ, RZ, R171 ;  /* 0x000000ffffa47224 */ /* 0x000fe200078e00ab */
[----:B------:R-:W3:Y:S04]  /*3b20*/  LDSM.16.M88.4 R108, [R124+0x5800] ;  /* 0x005800007c6c783b */ /* 0x000ee80000000200 */
[----:B------:R-:W3:Y:S02]  /*3b30*/  LDSM.16.M88.4 R144, [R124+0x7000] ;  /* 0x007000007c90783b */ /* 0x000ee40000000200 */
[----:B----4-:R-:W-:Y:S02]  /*3b40*/  HMMA.16816.F32.BF16 R100, R12, R34, R176 ;  /* 0x000000220c64723c */ /* 0x010fe400000418b0 */
[----:B------:R-:W4:Y:S04]  /*3b50*/  LDSM.16.M88.4 R120, [R124+0x6000] ;  /* 0x006000007c78783b */ /* 0x000f280000000200 */
[----:B------:R-:W4:Y:S02]  /*3b60*/  LDSM.16.M88.4 R136, [R124+0x6800] ;  /* 0x006800007c88783b */ /* 0x000f240000000200 */
[----:B------:R-:W-:Y:S02]  /*3b70*/  HMMA.16816.F32.BF16 R168, R4, R20, R156 ;  /* 0x0000001404a8723c */ /* 0x000fe4000004189c */
[----:B------:R-:W-:Y:S04]  /*3b80*/  LDSM.16.M88.4 R72, [R124+0x4000] ;  /* 0x004000007c48783b */ /* 0x000fe80000000200 */
[----:B------:R-:W4:Y:S02]  /*3b90*/  LDSM.16.M88.4 R148, [R124+0x7800] ;  /* 0x007800007c94783b */ /* 0x000f240000000200 */
[----:B------:R-:W-:Y:S08]  /*3ba0*/  HMMA.16816.F32.BF16 R128, R12, R48, R56 ;  /* 0x000000300c80723c */ /* 0x000ff00000041838 */
[----:B------:R-:W-:Y:S03]  /*3bb0*/  HMMA.16816.F32.BF16 R176, R4, R40, R180 ;  /* 0x0000002804b0723c */ /* 0x000fe600000418b4 */
[----:B------:R-:W-:-:S02]  /*3bc0*/  IMAD.MOV.U32 R159, RZ, RZ, R168 ;  /* 0x000000ffff9f7224 */ /* 0x000fc400078e00a8 */
[----:B------:R-:W-:Y:S02]  /*3bd0*/  IMAD.MOV.U32 R158, RZ, RZ, R169 ;  /* 0x000000ffff9e7224 */ /* 0x000fe400078e00a9 */
[----:B------:R-:W-:Y:S01]  /*3be0*/  IMAD.MOV.U32 R157, RZ, RZ, R170 ;  /* 0x000000ffff9d7224 */ /* 0x000fe200078e00aa */
[----:B------:R-:W-:Y:S01]  /*3bf0*/  HMMA.16816.F32.BF16 R56, R12, R24, R84 ;  /* 0x000000180c38723c */ /* 0x000fe20000041854 */
[----:B------:R-:W-:-:S07]  /*3c00*/  IMAD.MOV.U32 R156, RZ, RZ, R171 ;  /* 0x000000ffff9c7224 */ /* 0x000fce00078e00ab */
[----:B------:R-:W-:Y:S03]  /*3c10*/  HMMA.16816.F32.BF16 R84, R12, R42, R112 ;  /* 0x0000002a0c54723c */ /* 0x000fe60000041870 */
[----:B------:R-:W-:Y:S02]  /*3c20*/  IMAD.MOV.U32 R3, RZ, RZ, R179 ;  /* 0x000000ffff037224 */ /* 0x000fe400078e00b3 */
[----:B------:R-:W-:Y:S02]  /*3c30*/  IMAD.MOV.U32 R41, RZ, RZ, R177 ;  /* 0x000000ffff297224 */ /* 0x000fe400078e00b1 */
[----:B------:R-:W-:Y:S01]  /*3c40*/  IMAD.MOV.U32 R40, RZ, RZ, R178 ;  /* 0x000000ffff287224 */ /* 0x000fe200078e00b2 */
[C---:B-----5:R-:W-:Y:S08]  /*3c50*/  HMMA.16816.F32.BF16 R140, R4.reuse, R8, R140 ;  /* 0x00000008048c723c */ /* 0x060ff0000004188c */
[----:B------:R-:W-:Y:S01]  /*3c60*/  HMMA.16816.F32.BF16 R192, R4, R44, R192 ;  /* 0x0000002c04c0723c */ /* 0x000fe200000418c0 */
[----:B------:R-:W-:-:S07]  /*3c70*/  IMAD.MOV.U32 R44, RZ, RZ, R176 ;  /* 0x000000ffff2c7224 */ /* 0x000fce00078e00b0 */
[-C--:B------:R-:W-:Y:S03]  /*3c80*/  HMMA.16816.F32.BF16 R172, R4, R32.reuse, R172 ;  /* 0x0000002004ac723c */ /* 0x080fe600000418ac */
        /* <DEDUP_REMOVED lines=17> */
[----:B------:R-:W-:Y:S08]  /*3da0*/  HMMA.16816.F32.BF16 R112, R12, R26, R200 ;  /* 0x0000001a0c70723c */ /* 0x000ff000000418c8 */
[C---:B------:R-:W-:Y:S08]  /*3db0*/  HMMA.16816.F32.BF16 R228, R4.reuse, R48, R228 ;  /* 0x0000003004e4723c */ /* 0x040ff000000418e4 */
[----:B------:R-:W-:Y:S08]  /*3dc0*/  HMMA.16816.F32.BF16 R168, R4, R46, R212 ;  /* 0x0000002e04a8723c */ /* 0x000ff000000418d4 */
[----:B------:R-:W-:Y:S08]  /*3dd0*/  HMMA.16816.F32.BF16 R12, R12, R10, R196 ;  /* 0x0000000a0c0c723c */ /* 0x000ff000000418c4 */
[C---:B------:R-:W-:Y:S08]  /*3de0*/  HMMA.16816.F32.BF16 R48, R4.reuse, R50, R220 ;  /* 0x000000320430723c */ /* 0x040ff000000418dc */
[C---:B------:R-:W-:Y:S01]  /*3df0*/  HMMA.16816.F32.BF16 R212, R4.reuse, R10, R132 ;  /* 0x0000000a04d4723c */ /* 0x040fe20000041884 */
[----:B------:R5:W4:Y:S07]  /*3e00*/  LDSM.16.M88.4 R8, [R2] ;  /* 0x000000000208783b */ /* 0x000b2e0000000200 */
[----:B------:R-:W-:Y:S08]  /*3e10*/  HMMA.16816.F32.BF16 R220, R4, R22, R152 ;  /* 0x0000001604dc723c */ /* 0x000ff00000041898 */
[----:B-1----:R-:W-:Y:S01]  /*3e20*/  HMMA.16816.F32.BF16 R152, R16, R66, R84 ;  /* 0x000000421098723c */ /* 0x002fe20000041854 */
[----:B------:R-:W-:-:S02]  /*3e30*/  IMAD.MOV.U32 R87, RZ, RZ, R3 ;  /* 0x000000ffff577224 */ /* 0x000fc400078e0003 */
[C---:B------:R-:W-:Y:S02]  /*3e40*/  IMAD.IADD R3, R225.reuse, 0x1, R2 ;  /* 0x00000001e1037824 */ /* 0x040fe400078e0202 */
[----:B------:R-:W-:Y:S02]  /*3e50*/  IMAD.MOV.U32 R85, RZ, RZ, R41 ;  /* 0x000000ffff557224 */ /* 0x000fe400078e0029 */
[----:B------:R-:W-:Y:S01]  /*3e60*/  IMAD.MOV.U32 R86, RZ, RZ, R40 ;  /* 0x000000ffff567224 */ /* 0x000fe200078e0028 */
[----:B------:R-:W-:Y:S01]  /*3e70*/  HMMA.16816.F32.BF16 R180, R4, R42, R208 ;  /* 0x0000002a04b4723c */ /* 0x000fe200000418d0 */
[----:B-----5:R-:W-:Y:S02]  /*3e80*/  IMAD.IADD R2, R225, 0x1, R124 ;  /* 0x00000001e1027824 */ /* 0x020fe400078e027c */
[----:B------:R-:W-:-:S03]  /*3e90*/  IMAD.MOV.U32 R84, RZ, RZ, R44 ;  /* 0x000000ffff547224 */ /* 0x000fc600078e002c */
[----:B------:R-:W-:Y:S02]  /*3ea0*/  LDSM.16.M88.4 R40, [R2+0x4000] ;  /* 0x004000000228783b */ /* 0x000fe40000000200 */
[----:B------:R-:W-:Y:S08]  /*3eb0*/  HMMA.16816.F32.BF16 R200, R4, R34, R204 ;  /* 0x0000002204c8723c */ /* 0x000ff000000418cc */
[C---:B--2---:R-:W-:Y:S08]  /*3ec0*/  HMMA.16816.F32.BF16 R208, R16.reuse, R68, R116 ;  /* 0x0000004410d0723c */ /* 0x044ff00000041874 */
[----:B---3--:R-:W-:Y:S01]  /*3ed0*/  HMMA.16816.F32.BF16 R188, R16, R108, R76 ;  /* 0x0000006c10bc723c */ /* 0x008fe2000004184c */
[----:B------:R-:W-:-:S02]  /*3ee0*/  IMAD.MOV.U32 R76, RZ, RZ, R159 ;  /* 0x000000ffff4c7224 */ /* 0x000fc400078e009f */
[----:B------:R-:W-:Y:S02]  /*3ef0*/  IMAD.MOV.U32 R77, RZ, RZ, R158 ;  /* 0x000000ffff4d7224 */ /* 0x000fe400078e009e */
[----:B------:R-:W-:Y:S02]  /*3f00*/  IMAD.MOV.U32 R78, RZ, RZ, R157 ;  /* 0x000000ffff4e7224 */ /* 0x000fe400078e009d */
[----:B------:R-:W-:Y:S01]  /*3f10*/  IMAD.MOV.U32 R79, RZ, RZ, R156 ;  /* 0x000000ffff4f7224 */ /* 0x000fe200078e009c */
[----:B------:R-:W-:Y:S08]  /*3f20*/  HMMA.16816.F32.BF16 R204, R4, R30, R184 ;  /* 0x0000001e04cc723c */ /* 0x000ff000000418b8 */
[----:B------:R-:W-:Y:S01]  /*3f30*/  HMMA.16816.F32.BF16 R172, R16, R144, R52 ;  /* 0x0000009010ac723c */ /* 0x000fe20000041834 */
[----:B------:R-:W-:-:S02]  /*3f40*/  IMAD.MOV.U32 R52, RZ, RZ, R167 ;  /* 0x000000ffff347224 */ /* 0x000fc400078e00a7 */
[----:B------:R-:W-:Y:S02]  /*3f50*/  IMAD.MOV.U32 R53, RZ, RZ, R166 ;  /* 0x000000ffff357224 */ /* 0x000fe400078e00a6 */
[----:B------:R-:W-:Y:S02]  /*3f60*/  IMAD.MOV.U32 R54, RZ, RZ, R165 ;  /* 0x000000ffff367224 */ /* 0x000fe400078e00a5 */
[----:B------:R-:W-:Y:S01]  /*3f70*/  IMAD.MOV.U32 R55, RZ, RZ, R164 ;  /* 0x000000ffff377224 */ /* 0x000fe200078e00a4 */
[----:B------:R-:W-:Y:S01]  /*3f80*/  HMMA.16816.F32.BF16 R116, R16, R146, R244 ;  /* 0x000000921074723c */ /* 0x000fe200000418f4 */
[----:B------:R-:W-:Y:S02]  /*3f90*/  IMAD.MOV.U32 R244, RZ, RZ, R25 ;  /* 0x000000fffff47224 */ /* 0x000fe400078e0019 */
[----:B------:R-:W-:Y:S02]  /*3fa0*/  IMAD.MOV.U32 R245, RZ, RZ, R24 ;  /* 0x000000fffff57224 */ /* 0x000fe400078e0018 */
[----:B------:R-:W-:-:S02]  /*3fb0*/  IMAD.MOV.U32 R246, RZ, RZ, R21 ;  /* 0x000000fffff67224 */ /* 0x000fc400078e0015 */
[----:B------:R-:W-:Y:S01]  /*3fc0*/  IMAD.MOV.U32 R247, RZ, RZ, R20 ;  /* 0x000000fffff77224 */ /* 0x000fe200078e0014 */
[----:B------:R-:W-:Y:S01]  /*3fd0*/  HMMA.16816.F32.BF16 R216, R4, R26, R160 ;  /* 0x0000001a04d8723c */ /* 0x000fe200000418a0 */
[----:B------:R-:W1:Y:S04]  /*3fe0*/  LDSM.16.M88.4 R4, [R3+0x2000] ;  /* 0x002000000304783b */ /* 0x000e680000000200 */
[----:B------:R-:W2:Y:S03]  /*3ff0*/  LDSM.16.M88.4 R24, [R2+0x6000] ;  /* 0x006000000218783b */ /* 0x000ea60000000200 */
[----:B----4-:R-:W-:Y:S01]  /*4000*/  HMMA.16816.F32.BF16 R184, R16, R120, R60 ;  /* 0x0000007810b8723c */ /* 0x010fe2000004183c */
[----:B------:R-:W-:Y:S01]  /*4010*/  IMAD.MOV.U32 R62, RZ, RZ, R29 ;  /* 0x000000ffff3e7224 */ /* 0x000fe200078e001d */
[----:B------:R-:W3:Y:S01]  /*4020*/  LDSM.16.M88.4 R20, [R2+0x6800] ;  /* 0x006800000214783b */ /* 0x000ee20000000200 */
[----:B------:R-:W-:-:S02]  /*4030*/  IMAD.MOV.U32 R63, RZ, RZ, R28 ;  /* 0x000000ffff3f7224 */ /* 0x000fc400078e001c */
[----:B------:R-:W-:Y:S01]  /*4040*/  IMAD.MOV.U32 R60, RZ, RZ, R236 ;  /* 0x000000ffff3c7224 */ /* 0x000fe200078e00ec */
[----:B------:R-:W-:Y:S01]  /*4050*/  LDSM.16.M88.4 R28, [R2+0x5800] ;  /* 0x00580000021c783b */ /* 0x000fe20000000200 */
[----:B------:R-:W-:Y:S01]  /*4060*/  IMAD.MOV.U32 R61, RZ, RZ, R233 ;  /* 0x000000ffff3d7224 */ /* 0x000fe200078e00e9 */
[C---:B------:R-:W-:Y:S01]  /*4070*/  HMMA.16816.F32.BF16 R176, R16.reuse, R136, R56 ;  /* 0x0000008810b0723c */ /* 0x040fe20000041838 */
[----:B------:R-:W-:Y:S02]  /*4080*/  IMAD.MOV.U32 R58, RZ, RZ, R33 ;  /* 0x000000ffff3a7224 */ /* 0x000fe400078e0021 */
[----:B------:R-:W-:Y:S02]  /*4090*/  IMAD.MOV.U32 R59, RZ, RZ, R32 ;  /* 0x000000ffff3b7224 */ /* 0x000fe400078e0020 */
[----:B------:R-:W-:Y:S01]  /*40a0*/  LDSM.16.M88.4 R32, [R2+0x5000] ;  /* 0x005000000220783b */ /* 0x000fe20000000200 */
[----:B------:R-:W-:Y:S02]  /*40b0*/  IMAD.MOV.U32 R56, RZ, RZ, R127 ;  /* 0x000000ffff387224 */ /* 0x000fe400078e007f */
[----:B------:R-:W-:Y:S01]  /*40c0*/  HMMA.16816.F32.BF16 R156, R16, R70, R88 ;  /* 0x00000046109c723c */ /* 0x000fe20000041858 */
[----:B------:R-:W-:-:S02]  /*40d0*/  IMAD.MOV.U32 R91, RZ, RZ, R45 ;  /* 0x000000ffff5b7224 */ /* 0x000fc400078e002d */
[----:B------:R-:W-:Y:S01]  /*40e0*/  LDSM.16.M88.4 R44, [R2+0x7000] ;  /* 0x00700000022c783b */ /* 0x000fe20000000200 */
[----:B------:R-:W-:Y:S02]  /*40f0*/  IMAD.MOV.U32 R88, RZ, RZ, R125 ;  /* 0x000000ffff587224 */ /* 0x000fe400078e007d */
[----:B------:R-:W-:Y:S02]  /*4100*/  IMAD.MOV.U32 R89, RZ, RZ, R81 ;  /* 0x000000ffff597224 */ /* 0x000fe400078e0051 */
[----:B------:R-:W-:Y:S01]  /*4110*/  HMMA.16816.F32.BF16 R164, R16, R148, R36 ;  /* 0x0000009410a4723c */ /* 0x000fe20000041824 */
[----:B------:R-:W4:Y:S01]  /*4120*/  LDSM.16.M88.4 R36, [R2+0x4800] ;  /* 0x004800000224783b */ /* 0x000f220000000200 */
[----:B------:R-:W-:Y:S02]  /*4130*/  IMAD.MOV.U32 R90, RZ, RZ, R80 ;  /* 0x000000ffff5a7224 */ /* 0x000fe400078e0050 */
[----:B------:R-:W-:Y:S02]  /*4140*/  IMAD.MOV.U32 R57, RZ, RZ, R126 ;  /* 0x000000ffff397224 */ /* 0x000fe400078e007e */
[----:B------:R-:W-:-:S02]  /*4150*/  IMAD.SHL.U32 R80, R240, 0x2, RZ ;  /* 0x00000002f0507824 */ /* 0x000fc400078e00ff */
[C---:B------:R-:W-:Y:S01]  /*4160*/  HMMA.16816.F32.BF16 R160, R16.reuse, R74, R92 ;  /* 0x0000004a10a0723c */ /* 0x040fe2000004185c */
[----:B------:R5:W4:Y:S04]  /*4170*/  LDSM.16.M88.4 R92, [R2+0x7800] ;  /* 0x00780000025c783b */ /* 0x000b280000000200 */
[----:B------:R-:W-:Y:S03]  /*4180*/  STL [R1+0xcc], R80 ;  /* 0x0000cc5001007387 */ /* 0x000fe60000100800 */
[C---:B------:R-:W-:Y:S08]  /*4190*/  HMMA.16816.F32.BF16 R196, R16.reuse, R72, R128 ;  /* 0x0000004810c4723c */ /* 0x040ff00000041880 */
[C---:B------:R-:W-:Y:S08]  /*41a0*/  HMMA.16816.F32.BF16 R128, R16.reuse, R138, R112 ;  /* 0x0000008a1080723c */ /* 0x040ff00000041870 */
[----:B------:R-:W-:Y:S01]  /*41b0*/  HMMA.16816.F32.BF16 R112, R16, R150, R12 ;  /* 0x000000961070723c */ /* 0x000fe2000004180c */
[----:B------:R1:W4:Y:S01]  /*41c0*/  LDSM.16.M88.4 R12, [R3] ;  /* 0x00000000030c783b */ /* 0x0003220000000200 */
[----:B-----5:R-:W-:Y:S01]  /*41d0*/  SHF.R.U32.HI R2, RZ, 0x2, R240 ;  /* 0x00000002ff027819 */ /* 0x020fe200000116f0 */
[----:B------:R-:W-:-:S04]  /*41e0*/  DEPBAR.LE SB0, 0x0 ;  /* 0x000080000000791a */ /* 0x000fc80000000000 */
[----:B------:R-:W-:Y:S01]  /*41f0*/  LOP3.LUT R2, R2, 0x7, RZ, 0xc0, !PT ;  /* 0x0000000702027812 */ /* 0x000fe200078ec0ff */
[C---:B------:R-:W-:Y:S08]  /*4200*/  HMMA.16816.F32.BF16 R192, R16.reuse, R64, R104 ;  /* 0x0000004010c0723c */ /* 0x040ff00000041868 */
[C---:B------:R-:W-:Y:S08]  /*4210*/  HMMA.16816.F32.BF16 R140, R16.reuse, R110, R100 ;  /* 0x0000006e108c723c */ /* 0x040ff00000041864 */
[----:B------:R-:W-:Y:S01]  /*4220*/  HMMA.16816.F32.BF16 R132, R16, R122, R96 ;  /* 0x0000007a1084723c */ /* 0x000fe20000041860 */
[----:B-1----:R-:W-:-:S04]  /*4230*/  LOP3.LUT R3, R83, 0x1f0, RZ, 0xc0, !PT ;  /* 0x000001f053037812 */ /* 0x002fc800078ec0ff */
[----:B------:R-:W-:Y:S01]  /*4240*/  IADD3 R3, PT, PT, R2, UR22, R3 ;  /* 0x0000001602037c10 */ /* 0x000fe2000fffe003 */
[----:B------:R-:W-:Y:S02]  /*4250*/  IMAD.U32 R2, RZ, RZ, UR6 ;  /* 0x00000006ff027e24 */ /* 0x000fe4000f8e00ff */
        /* <DEDUP_REMOVED lines=15> */
[----:B------:R-:W-:-:S07]  /*4350*/  IMAD.MOV.U32 R247, RZ, RZ, 0x40 ;  /* 0x00000040fff77424 */ /* 0x000fce00078e00ff */
[----:B------:R-:W-:Y:S08]  /*4360*/  HMMA.16816.F32.BF16 R212, R8, R150, R212 ;  /* 0x0000009608d4723c */ /* 0x000ff000000418d4 */
[C---:B------:R-:W-:Y:S08]  /*4370*/  HMMA.16816.F32.BF16 R8, R4.reuse, R40, R196 ;  /* 0x000000280408723c */ /* 0x040ff000000418c4 */
[C---:B--2---:R-:W-:Y:S08]  /*4380*/  HMMA.16816.F32.BF16 R148, R4.reuse, R24, R184 ;  /* 0x000000180494723c */ /* 0x044ff000000418b8 */
[C---:B---3--:R-:W-:Y:S08]  /*4390*/  HMMA.16816.F32.BF16 R180, R4.reuse, R20, R176 ;  /* 0x0000001404b4723c */ /* 0x048ff000000418b0 */
[C---:B------:R-:W-:Y:S08]  /*43a0*/  HMMA.16816.F32.BF16 R160, R4.reuse, R42, R160 ;  /* 0x0000002a04a0723c */ /* 0x040ff000000418a0 */
[C---:B----4-:R-:W-:Y:S08]  /*43b0*/  HMMA.16816.F32.BF16 R208, R4.reuse, R36, R208 ;  /* 0x0000002404d0723c */ /* 0x050ff000000418d0 */
        /* <DEDUP_REMOVED lines=11> */
[----:B------:R-:W-:Y:S01]  /*4470*/  IMAD.U32 R4, RZ, RZ, UR18 ;  /* 0x00000012ff047e24 */ /* 0x000fe2000f8e00ff */
[----:B------:R-:W-:Y:S01]  /*4480*/  LOP3.LUT R6, R80, 0x6, RZ, 0xc0, !PT ;  /* 0x0000000650067812 */ /* 0x000fe200078ec0ff */
[----:B------:R-:W-:-:S03]  /*4490*/  IMAD.U32 R5, RZ, RZ, UR19 ;  /* 0x00000013ff057e24 */ /* 0x000fc6000f8e00ff */
[C---:B------:R-:W-:Y:S01]  /*44a0*/  IADD3 R242, PT, PT, R3.reuse, UR23, -R4 ;  /* 0x0000001703f27c10 */ /* 0x040fe2000fffe804 */
[----:B------:R-:W-:Y:S01]  /*44b0*/  IMAD R2, R2, 0x80, R6 ;  /* 0x0000008002027824 */ /* 0x000fe200078e0206 */
[C---:B------:R-:W-:Y:S01]  /*44c0*/  HMMA.16816.F32.BF16 R104, R12.reuse, R40, R104 ;  /* 0x000000280c68723c */ /* 0x040fe20000041868 */
[----:B------:R-:W-:Y:S01]  /*44d0*/  IADD3 R41, PT, PT, R3, 0x1, R5 ;  /* 0x0000000103297810 */ /* 0x000fe20007ffe005 */
[----:B------:R1:W-:Y:S01]  /*44e0*/  STL [R1+0xc8], R6 ;  /* 0x0000c80601007387 */ /* 0x0003e20000100800 */
[C---:B------:R-:W-:Y:S02]  /*44f0*/  VIADD R40, R242.reuse, 0x40 ;  /* 0x00000040f2287836 */ /* 0x040fe40000000000 */
[----:B------:R-:W-:Y:S01]  /*4500*/  VIADD R3, R242, 0x48 ;  /* 0x00000048f2037836 */ /* 0x000fe20000000000 */
[----:B------:R-:W-:Y:S01]  /*4510*/  VIADDMNMX R248, R41, R248, UR23, PT ;  /* 0x0000001729f87e46 */ /* 0x000fe2000b8001f8 */
[C---:B------:R-:W-:Y:S01]  /*4520*/  VIADD R7, R2.reuse, 0x20 ;  /* 0x0000002002077836 */ /* 0x040fe20000000000 */
[C---:B------:R-:W-:Y:S01]  /*4530*/  HMMA.16816.F32.BF16 R108, R12.reuse, R20, R52 ;  /* 0x000000140c6c723c */ /* 0x040fe20000041834 */
[----:B------:R-:W-:Y:S01]  /*4540*/  VIADD R21, R2, 0x1 ;  /* 0x0000000102157836 */ /* 0x000fe20000000000 */
[-C--:B------:R-:W-:Y:S01]  /*4550*/  ISETP.GT.AND P5, PT, R40, R2.reuse, PT ;  /* 0x000000022800720c */ /* 0x080fe20003fa4270 */
[C---:B------:R-:W-:Y:S01]  /*4560*/  VIADD R20, R2.reuse, 0x8 ;  /* 0x0000000802147836 */ /* 0x040fe20000000000 */
[C---:B------:R-:W-:Y:S01]  /*4570*/  ISETP.GT.AND P1, PT, R3.reuse, R2, PT ;  /* 0x000000020300720c */ /* 0x040fe20003f24270 */
[----:B------:R-:W-:Y:S01]  /*4580*/  VIADD R4, R2, 0x29 ;  /* 0x0000002902047836 */ /* 0x000fe20000000000 */
[-C--:B------:R-:W-:Y:S01]  /*4590*/  ISETP.GT.AND P4, PT, R40, R21.reuse, PT ;  /* 0x000000152800720c */ /* 0x080fe20003f84270 */
[C---:B------:R-:W-:Y:S01]  /*45a0*/  VIADD R5, R2.reuse, 0x28 ;  /* 0x0000002802057836 */ /* 0x040fe20000000000 */
[----:B------:R-:W-:Y:S01]  /*45b0*/  HMMA.16816.F32.BF16 R132, R12, R32, R84 ;  /* 0x000000200c84723c */ /* 0x000fe20000041854 */
[----:B------:R-:W-:Y:S01]  /*45c0*/  ISETP.GT.AND P0, PT, R3, R21, PT ;  /* 0x000000150300720c */ /* 0x000fe20003f04270 */
[C---:B------:R-:W-:Y:S01]  /*45d0*/  VIADD R33, R2.reuse, 0x59 ;  /* 0x0000005902217836 */ /* 0x040fe20000000000 */
[C---:B------:R-:W-:Y:S01]  /*45e0*/  VIADDMNMX R247, R41.reuse, R247, UR23, PT ;  /* 0x0000001729f77e46 */ /* 0x040fe2000b8001f7 */
[----:B------:R-:W-:Y:S01]  /*45f0*/  VIADD R32, R2, 0x60 ;  /* 0x0000006002207836 */ /* 0x000fe20000000000 */
[----:B------:R-:W-:-:S02]  /*4600*/  VIMNMX R243, PT, PT, R41, UR23, PT ;  /* 0x0000001729f37c48 */ /* 0x000fc4000bfe0100 */
[----:B------:R-:W-:Y:S01]  /*4610*/  VIADDMNMX R249, R41, R249, UR23, PT ;  /* 0x0000001729f97e46 */ /* 0x000fe2000b8001f9 */
[C---:B------:R-:W-:Y:S01]  /*4620*/  HMMA.16816.F32.BF16 R84, R12.reuse, R44, R16 ;  /* 0x0000002c0c54723c */ /* 0x040fe20000041810 */
[C---:B------:R-:W-:Y:S01]  /*4630*/  VIADD R19, R2.reuse, 0x9 ;  /* 0x0000000902137836 */ /* 0x040fe20000000000 */
[----:B------:R-:W-:Y:S01]  /*4640*/  FSEL R44, R9, -INF , !P4 ;  /* 0xff800000092c7808 */ /* 0x000fe20006000000 */
[----:B------:R-:W-:Y:S01]  /*4650*/  VIADD R17, R2, 0x11 ;  /* 0x0000001102117836 */ /* 0x000fe20000000000 */
[----:B------:R-:W-:Y:S01]  /*4660*/  FSEL R45, R8, -INF , !P5 ;  /* 0xff800000082d7808 */ /* 0x000fe20006800000 */
[----:B------:R-:W-:Y:S01]  /*4670*/  VIADD R18, R2, 0x10 ;  /* 0x0000001002127836 */ /* 0x000fe20000000000 */
[-C--:B------:R-:W-:Y:S01]  /*4680*/  ISETP.GT.AND P4, PT, R40, R19.reuse, PT ;  /* 0x000000132800720c */ /* 0x080fe20003f84270 */
[----:B------:R-:W-:Y:S01]  /*4690*/  VIADD R8, R2, 0x19 ;  /* 0x0000001902087836 */ /* 0x000fe20000000000 */
[C---:B------:R-:W-:Y:S01]  /*46a0*/  HMMA.16816.F32.BF16 R100, R12.reuse, R42, R100 ;  /* 0x0000002a0c64723c */ /* 0x040fe20000041864 */
[-C--:B------:R-:W-:Y:S01]  /*46b0*/  ISETP.GT.AND P5, PT, R40, R20.reuse, PT ;  /* 0x000000142800720c */ /* 0x080fe20003fa4270 */
[C---:B-1----:R-:W-:Y:S01]  /*46c0*/  VIADD R6, R2.reuse, 0x21 ;  /* 0x0000002102067836 */ /* 0x042fe20000000000 */
[----:B------:R-:W-:Y:S01]  /*46d0*/  FSEL R42, R11, -INF , !P0 ;  /* 0xff8000000b2a7808 */ /* 0x000fe20004000000 */
[C---:B------:R-:W-:Y:S01]  /*46e0*/  VIADD R11, R2.reuse, 0x18 ;  /* 0x00000018020b7836 */ /* 0x040fe20000000000 */
[C---:B------:R-:W-:Y:S01]  /*46f0*/  ISETP.GT.AND P0, PT, R3.reuse, R19, PT ;  /* 0x000000130300720c */ /* 0x040fe20003f04270 */
[----:B------:R-:W-:Y:S01]  /*4700*/  VIADD R9, R2, 0x31 ;  /* 0x0000003102097836 */ /* 0x000fe20000000000 */
[----:B------:R-:W-:Y:S01]  /*4710*/  FSEL R43, R10, -INF , !P1 ;  /* 0xff8000000a2b7808 */ /* 0x000fe20004800000 */
[----:B------:R-:W-:Y:S01]  /*4720*/  HMMA.16816.F32.BF16 R140, R12, R36, R96 ;  /* 0x000000240c8c723c */ /* 0x000fe20000041860 */
[----:B------:R-:W-:Y:S01]  /*4730*/  ISETP.GT.AND P1, PT, R3, R20, PT ;  /* 0x000000140300720c */ /* 0x000fe20003f24270 */
[----:B------:R-:W-:-:S02]  /*4740*/  VIADD R10, R2, 0x30 ;  /* 0x00000030020a7836 */ /* 0x000fc40000000000 */
[C---:B------:R-:W-:Y:S02]  /*4750*/  VIADD R16, R2.reuse, 0x38 ;  /* 0x0000003802107836 */ /* 0x040fe40000000000 */
[C---:B------:R-:W-:Y:S02]  /*4760*/  VIADD R37, R2.reuse, 0x79 ;  /* 0x0000007902257836 */ /* 0x040fe40000000000 */
[----:B------:R-:W-:Y:S01]  /*4770*/  HMMA.16816.F32.BF16 R112, R12, R26, R56 ;  /* 0x0000001a0c70723c */ /* 0x000fe20000041838 */
[----:B------:R-:W-:Y:S01]  /*4780*/  FSEL R57, R161, -INF , !P4 ;  /* 0xff800000a1397808 */ /* 0x000fe20006000000 */
[----:B------:R-:W-:Y:S01]  /*4790*/  VIADD R26, R2, 0x39 ;  /* 0x00000039021a7836 */ /* 0x000fe20000000000 */
[----:B------:R-:W-:Y:S01]  /*47a0*/  ISETP.GT.AND P4, PT, R242, R21, PT ;  /* 0x00000015f200720c */ /* 0x000fe20003f84270 */
[C---:B------:R-:W-:Y:S01]  /*47b0*/  VIADD R27, R2.reuse, 0x51 ;  /* 0x00000051021b7836 */ /* 0x040fe20000000000 */
[----:B------:R-:W-:Y:S01]  /*47c0*/  FSEL R56, R163, -INF , !P0 ;  /* 0xff800000a3387808 */ /* 0x000fe20004000000 */
[----:B------:R-:W-:-:S02]  /*47d0*/  VIADD R36, R2, 0x71 ;  /* 0x0000007102247836 */ /* 0x000fc40000000000 */
[C---:B------:R-:W-:Y:S01]  /*47e0*/  HMMA.16816.F32.BF16 R144, R12.reuse, R38, R88 ;  /* 0x000000260c90723c */ /* 0x040fe20000041858 */
[----:B------:R-:W-:Y:S02]  /*47f0*/  VIADD R39, R242, 0x8 ;  /* 0x00000008f2277836 */ /* 0x000fe40000000000 */
[----:B------:R-:W-:Y:S01]  /*4800*/  VIADD R38, R2, 0x78 ;  /* 0x0000007802267836 */ /* 0x000fe20000000000 */
[----:B------:R-:W-:Y:S02]  /*4810*/  BAR.SYNC.DEFER_BLOCKING 0x0 ;  /* 0x0000000000007b1d */ /* 0x000fe40000010000 */
[----:B------:R-:W-:Y:S02]  /*4820*/  ISETP.GT.AND P0, PT, R39, R21, PT ;  /* 0x000000152700720c */ /* 0x000fe40003f04270 */
[----:B------:R-:W-:Y:S01]  /*4830*/  HMMA.16816.F32.BF16 R96, R12, R22, R48 ;  /* 0x000000160c60723c */ /* 0x000fe20000041830 */
[----:B------:R-:W-:Y:S01]  /*4840*/  FSEL R51, R160, -INF , !P5 ;  /* 0xff800000a0337808 */ /* 0x000fe20006800000 */
[----:B------:R-:W-:Y:S01]  /*4850*/  VIADD R23, R2, 0x48 ;  /* 0x0000004802177836 */ /* 0x000fe20000000000 */
[----:B------:R-:W-:Y:S01]  /*4860*/  ISETP.GT.AND P5, PT, R242, R2, PT ;  /* 0x00000002f200720c */ /* 0x000fe20003fa4270 */
[----:B------:R-:W-:Y:S01]  /*4870*/  VIADD R22, R2, 0x49 ;  /* 0x0000004902167836 */ /* 0x000fe20000000000 */
[----:B------:R-:W-:-:S02]  /*4880*/  FSEL R48, R105, -INF , !P4 ;  /* 0xff80000069307808 */ /* 0x000fc40006000000 */
[----:B------:R-:W-:Y:S01]  /*4890*/  ISETP.GT.AND P4, PT, R242, R19, PT ;  /* 0x00000013f200720c */ /* 0x000fe20003f84270 */
[C---:B------:R-:W-:Y:S01]  /*48a0*/  HMMA.16816.F32.BF16 R116, R12.reuse, R24, R60 ;  /* 0x000000180c74723c */ /* 0x040fe2000004183c */
[----:B------:R-:W-:Y:S01]  /*48b0*/  FSEL R49, R104, -INF , !P5 ;  /* 0xff80000068317808 */ /* 0x000fe20006800000 */
[----:B------:R-:W-:Y:S01]  /*48c0*/  VIADD R24, R2, 0x41 ;  /* 0x0000004102187836 */ /* 0x000fe20000000000 */
[----:B------:R-:W-:Y:S01]  /*48d0*/  ISETP.GT.AND P5, PT, R242, R20, PT ;  /* 0x00000014f200720c */ /* 0x000fe20003fa4270 */
[----:B------:R-:W-:Y:S01]  /*48e0*/  VIADD R25, R2, 0x40 ;  /* 0x0000004002197836 */ /* 0x000fe20000000000 */
[----:B------:R-:W-:Y:S02]  /*48f0*/  FSEL R60, R101, -INF , !P4 ;  /* 0xff800000653c7808 */ /* 0x000fe40006000000 */
[----:B------:R-:W-:Y:S01]  /*4900*/  ISETP.GT.AND P4, PT, R39, R17, PT ;  /* 0x000000112700720c */ /* 0x000fe20003f84270 */
[----:B------:R-:W-:Y:S01]  /*4910*/  HMMA.16816.F32.BF16 R76, R12, R46, R76 ;  /* 0x0000002e0c4c723c */ /* 0x000fe2000004184c */
[----:B------:R-:W-:-:S02]  /*4920*/  FSEL R46, R107, -INF , !P0 ;  /* 0xff8000006b2e7808 */ /* 0x000fc40004000000 */
[C---:B------:R-:W-:Y:S02]  /*4930*/  ISETP.GT.AND P0, PT, R39.reuse, R19, PT ;  /* 0x000000132700720c */ /* 0x040fe40003f04270 */
[----:B------:R-:W-:Y:S02]  /*4940*/  FSEL R53, R100, -INF , !P5 ;  /* 0xff80000064357808 */ /* 0x000fe40006800000 */
[----:B------:R-:W-:Y:S01]  /*4950*/  ISETP.GT.AND P5, PT, R39, R18, PT ;  /* 0x000000122700720c */ /* 0x000fe20003fa4270 */
        /* <DEDUP_REMOVED lines=22> */
[----:B------:R-:W-:Y:S02]  /*4ac0*/  FSEL R209, R134, -INF , !P4 ;  /* 0xff80000086d17808 */ /* 0x000fe40006000000 */
[-C--:B------:R-:W-:Y:S02]  /*4ad0*/  ISETP.GT.AND P4, PT, R40, R6.reuse, PT ;  /* 0x000000062800720c */ /* 0x080fe40003f84270 */
[----:B------:R-:W-:Y:S02]  /*4ae0*/  FSEL R80, R157, -INF , !P0 ;  /* 0xff8000009d507808 */ /* 0x000fe40004000000 */
[----:B------:R-:W-:Y:S01]  /*4af0*/  ISETP.GT.AND P0, PT, R39, R6, PT ;  /* 0x000000062700720c */ /* 0x000fe20003f04270 */
[----:B------:R-:W-:Y:S01]  /*4b00*/  HMMA.16816.F32.BF16 R68, R12, R94, R212 ;  /* 0x0000005e0c44723c */ /* 0x000fe200000418d4 */
[----:B------:R-:W-:-:S02]  /*4b10*/  FSEL R216, R147, -INF , !P5 ;  /* 0xff80000093d87808 */ /* 0x000fc40006800000 */
[C---:B------:R-:W-:Y:S02]  /*4b20*/  ISETP.GT.AND P5, PT, R40.reuse, R7, PT ;  /* 0x000000072800720c */ /* 0x040fe40003fa4270 */
[----:B------:R-:W-:Y:S02]  /*4b30*/  FSEL R88, R193, -INF , !P4 ;  /* 0xff800000c1587808 */ /* 0x000fe40006000000 */
[----:B------:R-:W-:Y:S02]  /*4b40*/  ISETP.GT.AND P4, PT, R39, R4, PT ;  /* 0x000000042700720c */ /* 0x000fe40003f84270 */
[----:B------:R-:W-:Y:S02]  /*4b50*/  FSEL R208, R135, -INF , !P0 ;  /* 0xff80000087d07808 */ /* 0x000fe40004000000 */
[----:B------:R-:W-:Y:S02]  /*4b60*/  ISETP.GT.AND P0, PT, R40, R5, PT ;  /* 0x000000052800720c */ /* 0x000fe40003f04270 */
[----:B------:R-:W-:-:S02]  /*4b70*/  FSEL R50, R162, -INF , !P1 ;  /* 0xff800000a2327808 */ /* 0x000fc40004800000 */
[----:B------:R-:W-:Y:S02]  /*4b80*/  FSEL R81, R192, -INF , !P5 ;  /* 0xff800000c0517808 */ /* 0x000fe40006800000 */
[C---:B------:R-:W-:Y:S02]  /*4b90*/  ISETP.GT.AND P5, PT, R40.reuse, R4, PT ;  /* 0x000000042800720c */ /* 0x040fe40003fa4270 */
[----:B------:R-:W-:Y:S02]  /*4ba0*/  FSEL R162, R139, -INF , !P4 ;  /* 0xff8000008ba27808 */ /* 0x000fe40006000000 */
[-C--:B------:R-:W-:Y:S02]  /*4bb0*/  ISETP.GT.AND P4, PT, R40, R10.reuse, PT ;  /* 0x0000000a2800720c */ /* 0x080fe40003f84270 */
[----:B------:R-:W-:Y:S02]  /*4bc0*/  FSEL R89, R152, -INF , !P0 ;  /* 0xff80000098597808 */ /* 0x000fe40004000000 */
[----:B------:R-:W-:-:S02]  /*4bd0*/  ISETP.GT.AND P0, PT, R39, R10, PT ;  /* 0x0000000a2700720c */ /* 0x000fc40003f04270 */
[----:B------:R-:W-:Y:S02]  /*4be0*/  FSEL R90, R153, -INF , !P5 ;  /* 0xff800000995a7808 */ /* 0x000fe40006800000 */
[-C--:B------:R-:W-:Y:S02]  /*4bf0*/  ISETP.GT.AND P5, PT, R39, R9.reuse, PT ;  /* 0x000000092700720c */ /* 0x080fe40003fa4270 */
[----:B------:R-:W-:Y:S02]  /*4c00*/  FSEL R92, R188, -INF , !P4 ;  /* 0xff800000bc5c7808 */ /* 0x000fe40006000000 */
[----:B------:R-:W-:Y:S02]  /*4c10*/  ISETP.GT.AND P4, PT, R40, R26, PT ;  /* 0x0000001a2800720c */ /* 0x000fe40003f84270 */
[----:B------:R-:W-:Y:S02]  /*4c20*/  FSEL R192, R130, -INF , !P0 ;  /* 0xff80000082c07808 */ /* 0x000fe40004000000 */
[----:B------:R-:W-:-:S02]  /*4c30*/  ISETP.GT.AND P0, PT, R40, R9, PT ;  /* 0x000000092800720c */ /* 0x000fc40003f04270 */
[----:B------:R-:W-:Y:S02]  /*4c40*/  ISETP.GT.AND P1, PT, R39, R2, PT ;  /* 0x000000022700720c */ /* 0x000fe40003f24270 */
[----:B------:R-:W-:Y:S02]  /*4c50*/  FSEL R193, R131, -INF , !P5 ;  /* 0xff80000083c17808 */ /* 0x000fe40006800000 */
[----:B------:R-:W-:Y:S02]  /*4c60*/  ISETP.GT.AND P5, PT, R40, R16, PT ;  /* 0x000000102800720c */ /* 0x000fe40003fa4270 */
[----:B------:R-:W-:Y:S02]  /*4c70*/  FSEL R125, R197, -INF , !P4 ;  /* 0xff800000c57d7808 */ /* 0x000fe40006000000 */
[----:B------:R-:W-:Y:S02]  /*4c80*/  ISETP.GT.AND P4, PT, R39, R24, PT ;  /* 0x000000182700720c */ /* 0x000fe40003f84270 */
[----:B------:R-:W-:-:S02]  /*4c90*/  FSEL R91, R189, -INF , !P0 ;  /* 0xff800000bd5b7808 */ /* 0x000fc40004000000 */
[----:B------:R-:W-:Y:S02]  /*4ca0*/  FSEL R47, R106, -INF , !P1 ;  /* 0xff8000006a2f7808 */ /* 0x000fe40004800000 */
[C---:B------:R-:W-:Y:S02]  /*4cb0*/  ISETP.GT.AND P0, PT, R39.reuse, R26, PT ;  /* 0x0000001a2700720c */ /* 0x040fe40003f04270 */
[----:B------:R-:W-:Y:S02]  /*4cc0*/  ISETP.GT.AND P1, PT, R39, R20, PT ;  /* 0x000000142700720c */ /* 0x000fe40003f24270 */
[----:B------:R-:W-:Y:S02]  /*4cd0*/  FSEL R100, R196, -INF , !P5 ;  /* 0xff800000c4647808 */ /* 0x000fe40006800000 */
[----:B------:R-:W-:Y:S02]  /*4ce0*/  FSEL R196, R119, -INF , !P4 ;  /* 0xff80000077c47808 */ /* 0x000fe40006000000 */
[----:B------:R-:W-:-:S02]  /*4cf0*/  ISETP.GT.AND P4, PT, R40, R23, PT ;  /* 0x000000172800720c */ /* 0x000fc40003f84270 */
[-C--:B------:R-:W-:Y:S02]  /*4d00*/  ISETP.GT.AND P5, PT, R39, R25.reuse, PT ;  /* 0x000000192700720c */ /* 0x080fe40003fa4270 */
[----:B------:R-:W-:Y:S02]  /*4d10*/  FSEL R170, R123, -INF , !P0 ;  /* 0xff8000007baa7808 */ /* 0x000fe40004000000 */
[----:B------:R-:W-:Y:S02]  /*4d20*/  FSEL R52, R102, -INF , !P1 ;  /* 0xff80000066347808 */ /* 0x000fe40004800000 */
[----:B------:R-:W-:Y:S02]  /*4d30*/  ISETP.GT.AND P0, PT, R40, R25, PT ;  /* 0x000000192800720c */ /* 0x000fe40003f04270 */
[----:B------:R-:W-:Y:S02]  /*4d40*/  ISETP.GT.AND P1, PT, R39, R11, PT ;  /* 0x0000000b2700720c */ /* 0x000fe40003f24270 */
[----:B------:R-:W-:-:S02]  /*4d50*/  FSEL R126, R184, -INF , !P4 ;  /* 0xff800000b87e7808 */ /* 0x000fc40006000000 */
[----:B------:R-:W-:Y:S02]  /*4d60*/  FSEL R169, R118, -INF , !P5 ;  /* 0xff80000076a97808 */ /* 0x000fe40006800000 */
[C---:B------:R-:W-:Y:S02]  /*4d70*/  ISETP.GT.AND P4, PT, R39.reuse, R28, PT ;  /* 0x0000001c2700720c */ /* 0x040fe40003f84270 */
[----:B------:R-:W-:Y:S02]  /*4d80*/  FSEL R118, R148, -INF , !P0 ;  /* 0xff80000094767808 */ /* 0x000fe40004000000 */
[----:B------:R-:W-:Y:S02]  /*4d90*/  FSEL R165, R146, -INF , !P1 ;  /* 0xff80000092a57808 */ /* 0x000fe40004800000 */
[----:B------:R-:W-:Y:S02]  /*4da0*/  ISETP.GT.AND P0, PT, R40, R22, PT ;  /* 0x000000162800720c */ /* 0x000fe40003f04270 */
[----:B------:R-:W-:-:S02]  /*4db0*/  ISETP.GT.AND P1, PT, R39, R5, PT ;  /* 0x000000052700720c */ /* 0x000fc40003f24270 */
[----:B------:R-:W-:Y:S02]  /*4dc0*/  FSEL R184, R110, -INF , !P4 ;  /* 0xff8000006eb87808 */ /* 0x000fe40006000000 */
[-C--:B------:R-:W-:Y:S02]  /*4dd0*/  ISETP.GT.AND P4, PT, R40, R27.reuse, PT ;  /* 0x0000001b2800720c */ /* 0x080fe40003f84270 */
[----:B------:R-:W-:Y:S02]  /*4de0*/  FSEL R131, R185, -INF , !P0 ;  /* 0xff800000b9837808 */ /* 0x000fe40004000000 */
[----:B------:R-:W-:Y:S02]  /*4df0*/  FSEL R163, R138, -INF , !P1 ;  /* 0xff8000008aa37808 */ /* 0x000fe40004800000 */
[C---:B------:R-:W-:Y:S02]  /*4e00*/  ISETP.GT.AND P0, PT, R39.reuse, R27, PT ;  /* 0x0000001b2700720c */ /* 0x040fe40003f04270 */
[----:B------:R-:W-:-:S02]  /*4e10*/  ISETP.GT.AND P1, PT, R39, R16, PT ;  /* 0x000000102700720c */ /* 0x000fc40003f24270 */
[----:B------:R-:W-:Y:S02]  /*4e20*/  ISETP.GT.AND P5, PT, R40, R24, PT ;  /* 0x000000182800720c */ /* 0x000fe40003fa4270 */
[----:B------:R-:W-:Y:S02]  /*4e30*/  FSEL R123, R181, -INF , !P4 ;  /* 0xff800000b57b7808 */ /* 0x000fe40006000000 */
[----:B------:R-:W-:Y:S02]  /*4e40*/  ISETP.GT.AND P4, PT, R39, R33, PT ;  /* 0x000000212700720c */ /* 0x000fe40003f84270 */
[----:B------:R-:W-:Y:S02]  /*4e50*/  FSEL R167, R111, -INF , !P0 ;  /* 0xff8000006fa77808 */ /* 0x000fe40004000000 */
[----:B------:R-:W-:Y:S02]  /*4e60*/  FSEL R157, R122, -INF , !P1 ;  /* 0xff8000007a9d7808 */ /* 0x000fe40004800000 */
[----:B------:R-:W-:-:S02]  /*4e70*/  ISETP.GT.AND P0, PT, R40, R34, PT ;  /* 0x000000222800720c */ /* 0x000fc40003f04270 */
[----:B------:R-:W-:Y:S02]  /*4e80*/  FSEL R122, R149, -INF , !P5 ;  /* 0xff800000957a7808 */ /* 0x000fe40006800000 */
[C---:B------:R-:W-:Y:S02]  /*4e90*/  ISETP.GT.AND P1, PT, R39.reuse, R23, PT ;  /* 0x000000172700720c */ /* 0x040fe40003f24270 */
[----:B------:R-:W-:Y:S02]  /*4ea0*/  ISETP.GT.AND P5, PT, R39, R22, PT ;  /* 0x000000162700720c */ /* 0x000fe40003fa4270 */
[----:B------:R-:W-:Y:S02]  /*4eb0*/  FSEL R160, R99, -INF , !P4 ;  /* 0xff80000063a07808 */ /* 0x000fe40006000000 */
[----:B------:R-:W-:Y:S02]  /*4ec0*/  ISETP.GT.AND P4, PT, R40, R32, PT ;  /* 0x000000202800720c */ /* 0x000fe40003f84270 */
[----:B------:R-:W-:-:S02]  /*4ed0*/  FSEL R130, R176, -INF , !P0 ;  /* 0xff800000b0827808 */ /* 0x000fc40004000000 */
[----:B------:R-:W-:Y:S02]  /*4ee0*/  ISETP.GT.AND P0, PT, R39, R32, PT ;  /* 0x000000202700720c */ /* 0x000fe40003f04270 */
[----:B------:R-:W-:Y:S02]  /*4ef0*/  FSEL R168, R114, -INF , !P1 ;  /* 0xff80000072a87808 */ /* 0x000fe40004800000 */
[----:B------:R-:W-:Y:S02]  /*4f00*/  FSEL R185, R115, -INF , !P5 ;  /* 0xff80000073b97808 */ /* 0x000fe40006800000 */
[----:B------:R-:W-:Y:S02]  /*4f10*/  ISETP.GT.AND P5, PT, R40, R28, PT ;  /* 0x0000001c2800720c */ /* 0x000fe40003fa4270 */
[----:B------:R-:W-:Y:S02]  /*4f20*/  FSEL R114, R172, -INF , !P4 ;  /* 0xff800000ac727808 */ /* 0x000fe40006000000 */
[----:B------:R-:W-:-:S02]  /*4f30*/  ISETP.GT.AND P4, PT, R40, R29, PT ;  /* 0x0000001d2800720c */ /* 0x000fc40003f84270 */
[----:B------:R-:W-:Y:S02]  /*4f40*/  FSEL R161, R86, -INF , !P0 ;  /* 0xff80000056a17808 */ /* 0x000fe40004000000 */
[----:B------:R-:W-:Y:S02]  /*4f50*/  ISETP.GT.AND P0, PT, R40, R31, PT ;  /* 0x0000001f2800720c */ /* 0x000fe40003f04270 */
[----:B------:R-:W-:Y:S02]  /*4f60*/  FSEL R115, R180, -INF , !P5 ;  /* 0xff800000b4737808 */ /* 0x000fe40006800000 */
[----:B------:R-:W-:Y:S02]  /*4f70*/  ISETP.GT.AND P5, PT, R40, R33, PT ;  /* 0x000000212800720c */ /* 0x000fe40003fa4270 */
[----:B------:R-:W-:Y:S02]  /*4f80*/  FSEL R139, R205, -INF , !P4 ;  /* 0xff800000cd8b7808 */ /* 0x000fe40006000000 */
[----:B------:R-:W-:-:S02]  /*4f90*/  ISETP.GT.AND P4, PT, R242, R18, PT ;  /* 0x00000012f200720c */ /* 0x000fc40003f84270 */
[----:B------:R-:W-:Y:S02]  /*4fa0*/  FSEL R127, R173, -INF , !P0 ;  /* 0xff800000ad7f7808 */ /* 0x000fe40004000000 */
[----:B------:R-:W-:Y:S02]  /*4fb0*/  ISETP.GT.AND P0, PT, R39, R29, PT ;  /* 0x0000001d2700720c */ /* 0x000fe40003f04270 */
[----:B------:R-:W-:Y:S02]  /*4fc0*/  FSEL R135, R177, -INF , !P5 ;  /* 0xff800000b1877808 */ /* 0x000fe40006800000 */
[C---:B------:R-:W-:Y:S02]  /*4fd0*/  ISETP.GT.AND P5, PT, R39.reuse, R31, PT ;  /* 0x0000001f2700720c */ /* 0x040fe40003fa4270 */
[----:B------:R-:W-:Y:S02]  /*4fe0*/  FSEL R65, R140, -INF , !P4 ;  /* 0xff8000008c417808 */ /* 0x000fe40006000000 */
        /* <DEDUP_REMOVED lines=8> */
[----:B------:R-:W-:Y:S02]  /*5070*/  ISETP.GT.AND P1, PT, R39, R30, PT ;  /* 0x0000001e2700720c */ /* 0x000fe40003f24270 */
[----:B------:R-:W-:Y:S02]  /*5080*/  ISETP.GT.AND P4, PT, R3, R17, PT ;  /* 0x000000110300720c */ /* 0x000fe40003f84270 */
[----:B------:R-:W-:Y:S02]  /*5090*/  FSEL R62, R210, -INF , !P0 ;  /* 0xff800000d23e7808 */ /* 0x000fe40004000000 */
[----:B------:R-:W-:Y:S02]  /*50a0*/  ISETP.GT.AND P0, PT, R39, R37, PT ;  /* 0x000000252700720c */ /* 0x000fe40003f04270 */
[----:B------:R-:W-:-:S02]  /*50b0*/  FSEL R134, R204, -INF , !P5 ;  /* 0xff800000cc867808 */ /* 0x000fc40006800000 */
[C---:B------:R-:W-:Y:S02]  /*50c0*/  ISETP.GT.AND P6, PT, R39.reuse, R35, PT ;  /* 0x000000232700720c */ /* 0x040fe40003fc4270 */
[----:B------:R-:W-:Y:S02]  /*50d0*/  ISETP.GT.AND P5, PT, R39, R36, PT ;  /* 0x000000242700720c */ /* 0x000fe40003fa4270 */
[----:B------:R-:W-:Y:S02]  /*50e0*/  FSEL R204, R78, -INF , !P1 ;  /* 0xff8000004ecc7808 */ /* 0x000fe40004800000 */
[----:B------:R-:W-:Y:S02]  /*50f0*/  FSEL R54, R211, -INF , !P4 ;  /* 0xff800000d3367808 */ /* 0x000fe40006000000 */
[----:B------:R-:W-:Y:S02]  /*5100*/  ISETP.GT.AND P1, PT, R39, R38, PT ;  /* 0x000000262700720c */ /* 0x000fe40003f24270 */
[----:B------:R-:W-:-:S02]  /*5110*/  ISETP.GT.AND P4, PT, R40, R36, PT ;  /* 0x000000242800720c */ /* 0x000fc40003f84270 */
[----:B------:R-:W-:Y:S02]  /*5120*/  FSEL R180, R71, -INF , !P0 ;  /* 0xff80000047b47808 */ /* 0x000fe40004000000 */
[----:B------:R-:W-:Y:S02]  /*5130*/  ISETP.GE.AND P0, PT, R2, R248, PT ;  /* 0x000000f80200720c */ /* 0x000fe40003f06270 */
[----:B------:R-:W-:Y:S02]  /*5140*/  FSEL R197, R74, -INF , !P6 ;  /* 0xff8000004ac57808 */ /* 0x000fe40007000000 */
[----:B------:R-:W-:Y:S02]  /*5150*/  FSEL R189, R75, -INF , !P5 ;  /* 0xff8000004bbd7808 */ /* 0x000fe40006800000 */
[----:B------:R-:W-:Y:S02]  /*5160*/  ISETP.GT.AND P6, PT, R40, R35, PT ;  /* 0x000000232800720c */ /* 0x000fe40003fc4270 */
[----:B------:R-:W-:-:S02]  /*5170*/  ISETP.GT.AND P5, PT, R242, R11, PT ;  /* 0x0000000bf200720c */ /* 0x000fc40003fa4270 */
[----:B------:R-:W-:Y:S02]  /*5180*/  FSEL R110, R221, -INF , !P4 ;  /* 0xff800000dd6e7808 */ /* 0x000fe40006000000 */
[----:B------:R-:W-:Y:S02]  /*5190*/  FSEL R181, R70, -INF , !P1 ;  /* 0xff80000046b57808 */ /* 0x000fe40004800000 */
[----:B------:R-:W-:Y:S02]  /*51a0*/  ISETP.GT.AND P4, PT, R3, R11, PT ;  /* 0x0000000b0300720c */ /* 0x000fe40003f84270 */
[----:B------:R-:W-:Y:S02]  /*51b0*/  ISETP.GE.AND P1, PT, R2, R247, PT ;  /* 0x000000f70200720c */ /* 0x000fe40003f26270 */
[----:B------:R-:W-:Y:S02]  /*51c0*/  FSEL R87, R43, -INF , !P0 ;  /* 0xff8000002b577808 */ /* 0x000fe40004000000 */
[----:B------:R-:W-:-:S02]  /*51d0*/  ISETP.GT.AND P0, PT, R3, R7, PT ;  /* 0x000000070300720c */ /* 0x000fc40003f04270 */
[----:B------:R-:W-:Y:S02]  /*51e0*/  FSEL R106, R220, -INF , !P6 ;  /* 0xff800000dc6a7808 */ /* 0x000fe40007000000 */
[----:B------:R-:W-:Y:S02]  /*51f0*/  FSEL R14, R144, -INF , !P5 ;  /* 0xff800000900e7808 */ /* 0x000fe40006800000 */
[----:B------:R-:W-:Y:S02]  /*5200*/  ISETP.GT.AND P6, PT, R242, R8, PT ;  /* 0x00000008f200720c */ /* 0x000fe40003fc4270 */
[----:B------:R-:W-:Y:S02]  /*5210*/  ISETP.GT.AND P5, PT, R40, R38, PT ;  /* 0x000000262800720c */ /* 0x000fe40003fa4270 */
[----:B------:R-:W-:Y:S02]  /*5220*/  FSEL R39, R158, -INF , !P4 ;  /* 0xff8000009e277808 */ /* 0x000fe40006000000 */
[----:B------:R-:W-:-:S02]  /*5230*/  FSEL R79, R45, -INF , !P1 ;  /* 0xff8000002d4f7808 */ /* 0x000fc40004800000 */
[----:B------:R-:W-:Y:S02]  /*5240*/  ISETP.GT.AND P4, PT, R40, R37, PT ;  /* 0x000000252800720c */ /* 0x000fe40003f84270 */
[----:B------:R-:W-:Y:S02]  /*5250*/  ISETP.GT.AND P1, PT, R242, R7, PT ;  /* 0x00000007f200720c */ /* 0x000fe40003f24270 */
[----:B------:R-:W-:Y:S02]  /*5260*/  FSEL R45, R194, -INF , !P0 ;  /* 0xff800000c22d7808 */ /* 0x000fe40004000000 */
[----:B------:R-:W-:Y:S02]  /*5270*/  ISETP.GE.AND P0, PT, R21, R248, PT ;  /* 0x000000f81500720c */ /* 0x000fe40003f06270 */
[----:B------:R-:W-:Y:S02]  /*5280*/  FSEL R59, R145, -INF , !P6 ;  /* 0xff800000913b7808 */ /* 0x000fe40007000000 */
[----:B------:R-:W-:-:S02]  /*5290*/  FSEL R107, R200, -INF , !P5 ;  /* 0xff800000c86b7808 */ /* 0x000fc40006800000 */
[----:B------:R-:W-:Y:S02]  /*52a0*/  ISETP.GE.AND P6, PT, R2, R243, PT ;  /* 0x000000f30200720c */ /* 0x000fe40003fc6270 */
[----:B------:R-:W-:Y:S02]  /*52b0*/  FSEL R111, R201, -INF , !P4 ;  /* 0xff800000c96f7808 */ /* 0x000fe40006000000 */
[----:B------:R-:W-:Y:S02]  /*52c0*/  ISETP.GT.AND P5, PT, R3, R8, PT ;  /* 0x000000080300720c */ /* 0x000fe40003fa4270 */
[----:B------:R-:W-:Y:S02]  /*52d0*/  FSEL R41, R132, -INF , !P1 ;  /* 0xff80000084297808 */ /* 0x000fe40004800000 */
[----:B------:R-:W-:Y:S02]  /*52e0*/  ISETP.GE.AND P4, PT, R2, R249, PT ;  /* 0x000000f90200720c */ /* 0x000fe40003f86270 */
[----:B------:R-:W-:-:S02]  /*52f0*/  ISETP.GE.AND P1, PT, R21, R247, PT ;  /* 0x000000f71500720c */ /* 0x000fc40003f26270 */
[----:B------:R-:W-:Y:S02]  /*5300*/  FSEL R86, R42, -INF , !P0 ;  /* 0xff8000002a567808 */ /* 0x000fe40004000000 */
[----:B------:R-:W-:Y:S02]  /*5310*/  ISETP.GE.AND P0, PT, R20, R248, PT ;  /* 0x000000f81400720c */ /* 0x000fe40003f06270 */
[----:B------:R-:W-:Y:S02]  /*5320*/  FSEL R61, R159, -INF , !P5 ;  /* 0xff8000009f3d7808 */ /* 0x000fe40006800000 */
[----:B------:R-:W-:Y:S02]  /*5330*/  FSEL R75, R49, -INF , !P6 ;  /* 0xff800000314b7808 */ /* 0x000fe40007000000 */
[----:B------:R-:W-:Y:S02]  /*5340*/  ISETP.GE.AND P6, PT, R21, R243, PT ;  /* 0x000000f31500720c */ /* 0x000fe40003fc6270 */
[----:B------:R-:W-:-:S02]  /*5350*/  FSEL R138, R47, -INF , !P4 ;  /* 0xff8000002f8a7808 */ /* 0x000fc40006000000 */
[----:B------:R-:W-:Y:S02]  /*5360*/  ISETP.GT.AND P5, PT, R242, R6, PT ;  /* 0x00000006f200720c */ /* 0x000fe40003fa4270 */
[----:B------:R-:W-:Y:S02]  /*5370*/  FSEL R78, R44, -INF , !P1 ;  /* 0xff8000002c4e7808 */ /* 0x000fe40004800000 */
[----:B------:R-:W-:Y:S02]  /*5380*/  ISETP.GE.AND P4, PT, R21, R249, PT ;  /* 0x000000f91500720c */ /* 0x000fe40003f86270 */
[----:B------:R-:W-:Y:S02]  /*5390*/  ISETP.GE.AND P1, PT, R20, R247, PT ;  /* 0x000000f71400720c */ /* 0x000fe40003f26270 */
[----:B------:R-:W-:Y:S02]  /*53a0*/  FSEL R93, R50, -INF , !P0 ;  /* 0xff800000325d7808 */ /* 0x000fe40004000000 */
[----:B------:R-:W-:-:S02]  /*53b0*/  ISETP.GT.AND P0, PT, R3, R5, PT ;  /* 0x000000050300720c */ /* 0x000fc40003f04270 */
[----:B------:R-:W-:Y:S02]  /*53c0*/  FSEL R47, R133, -INF , !P5 ;  /* 0xff800000852f7808 */ /* 0x000fe40006800000 */
[----:B------:R-:W-:Y:S02]  /*53d0*/  FSEL R74, R48, -INF , !P6 ;  /* 0xff800000304a7808 */ /* 0x000fe40007000000 */
[----:B------:R-:W-:Y:S02]  /*53e0*/  ISETP.GE.AND P6, PT, R20, R243, PT ;  /* 0x000000f31400720c */ /* 0x000fe40003fc6270 */
[----:B------:R-:W-:Y:S02]  /*53f0*/  FSEL R133, R46, -INF , !P4 ;  /* 0xff8000002e857808 */ /* 0x000fe40006000000 */
[----:B------:R-:W-:Y:S02]  /*5400*/  FSEL R51, R51, -INF , !P1 ;  /* 0xff80000033337808 */ /* 0x000fe40004800000 */
[----:B------:R-:W-:-:S02]  /*5410*/  ISETP.GE.AND P4, PT, R20, R249, PT ;  /* 0x000000f91400720c */ /* 0x000fc40003f86270 */
[----:B------:R-:W-:Y:S02]  /*5420*/  ISETP.GT.AND P1, PT, R242, R5, PT ;  /* 0x00000005f200720c */ /* 0x000fe40003f24270 */
[----:B------:R-:W-:Y:S02]  /*5430*/  FSEL R20, R154, -INF , !P0 ;  /* 0xff8000009a147808 */ /* 0x000fe40004000000 */
[----:B------:R-:W-:Y:S02]  /*5440*/  ISETP.GE.AND P0, PT, R19, R248, PT ;  /* 0x000000f81300720c */ /* 0x000fe40003f06270 */
[----:B------:R-:W-:Y:S02]  /*5450*/  FSEL R53, R53, -INF , !P6 ;  /* 0xff80000035357808 */ /* 0x000fe40007000000 */
[----:B------:R-:W-:Y:S02]  /*5460*/  ISETP.GT.AND P5, PT, R3, R6, PT ;  /* 0x000000060300720c */ /* 0x000fe40003fa4270 */
[----:B------:R-:W-:-:S02]  /*5470*/  ISETP.GE.AND P6, PT, R19, R243, PT ;  /* 0x000000f31300720c */ /* 0x000fc40003fc6270 */
[----:B------:R-:W-:Y:S02]  /*5480*/  FSEL R132, R52, -INF , !P4 ;  /* 0xff80000034847808 */ /* 0x000fe40006000000 */
[----:B------:R-:W-:Y:S02]  /*5490*/  FSEL R40, R136, -INF , !P1 ;  /* 0xff80000088287808 */ /* 0x000fe40004800000 */
[C---:B------:R-:W-:Y:S02]  /*54a0*/  ISETP.GE.AND P4, PT, R19.reuse, R249, PT ;  /* 0x000000f91300720c */ /* 0x040fe40003f86270 */
[----:B------:R-:W-:Y:S02]  /*54b0*/  ISETP.GE.AND P1, PT, R19, R247, PT ;  /* 0x000000f71300720c */ /* 0x000fe40003f26270 */
[----:B------:R-:W-:Y:S02]  /*54c0*/  FSEL R94, R56, -INF , !P0 ;  /* 0xff800000385e7808 */ /* 0x000fe40004000000 */
[----:B------:R-:W-:-:S02]  /*54d0*/  ISETP.GE.AND P0, PT, R18, R248, PT ;  /* 0x000000f81200720c */ /* 0x000fc40003f06270 */
[----:B------:R-:W-:Y:S02]  /*54e0*/  FSEL R21, R195, -INF , !P5 ;  /* 0xff800000c3157808 */ /* 0x000fe40006800000 */
[----:B------:R-:W-:Y:S02]  /*54f0*/  FSEL R103, R60, -INF , !P6 ;  /* 0xff8000003c677808 */ /* 0x000fe40007000000 */
[----:B------:R-:W-:Y:S02]  /*5500*/  ISETP.GT.AND P5, PT, R242, R4, PT ;  /* 0x00000004f200720c */ /* 0x000fe40003fa4270 */
[----:B------:R-:W-:Y:S02]  /*5510*/  ISETP.GE.AND P6, PT, R18, R243, PT ;  /* 0x000000f31200720c */ /* 0x000fe40003fc6270 */
[----:B------:R-:W-:Y:S02]  /*5520*/  FSEL R136, R58, -INF , !P4 ;  /* 0xff8000003a887808 */ /* 0x000fe40006000000 */
[----:B------:R-:W-:-:S02]  /*5530*/  FSEL R57, R57, -INF , !P1 ;  /* 0xff80000039397808 */ /* 0x000fc40004800000 */
[C---:B------:R-:W-:Y:S02]  /*5540*/  ISETP.GE.AND P4, PT, R18.reuse, R249, PT ;  /* 0x000000f91200720c */ /* 0x040fe40003f86270 */
[----:B------:R-:W-:Y:S02]  /*5550*/  ISETP.GE.AND P1, PT, R18, R247, PT ;  /* 0x000000f71200720c */ /* 0x000fe40003f26270 */
[----:B------:R-:W-:Y:S02]  /*5560*/  FSEL R98, R62, -INF , !P0 ;  /* 0xff8000003e627808 */ /* 0x000fe40004000000 */
[----:B------:R-:W-:Y:S02]  /*5570*/  ISETP.GT.AND P0, PT, R3, R10, PT ;  /* 0x0000000a0300720c */ /* 0x000fe40003f04270 */
[----:B------:R-:W-:Y:S02]  /*5580*/  FSEL R19, R137, -INF , !P5 ;  /* 0xff80000089137808 */ /* 0x000fe40006800000 */
[----:B------:R-:W-:-:S02]  /*5590*/  FSEL R102, R65, -INF , !P6 ;  /* 0xff80000041667808 */ /* 0x000fc40007000000 */
[----:B------:R-:W-:Y:S02]  /*55a0*/  FSEL R137, R64, -INF , !P4 ;  /* 0xff80000040897808 */ /* 0x000fe40006000000 */
[----:B------:R-:W-:Y:S02]  /*55b0*/  FSEL R65, R63, -INF , !P1 ;  /* 0xff8000003f417808 */ /* 0x000fe40004800000 */
[----:B------:R-:W-:Y:S02]  /*55c0*/  ISETP.GT.AND P5, PT, R3, R4, PT ;  /* 0x000000040300720c */ /* 0x000fe40003fa4270 */
[C---:B------:R-:W-:Y:S02]  /*55d0*/  ISETP.GT.AND P4, PT, R242.reuse, R10, PT ;  /* 0x0000000af200720c */ /* 0x040fe40003f84270 */
[----:B------:R-:W-:Y:S02]  /*55e0*/  ISETP.GT.AND P1, PT, R242, R9, PT ;  /* 0x00000009f200720c */ /* 0x000fe40003f24270 */
[----:B------:R-:W-:-:S02]  /*55f0*/  FSEL R12, R190, -INF , !P0 ;  /* 0xff800000be0c7808 */ /* 0x000fc40004000000 */
[----:B------:R-:W-:Y:S02]  /*5600*/  ISETP.GE.AND P0, PT, R17, R248, PT ;  /* 0x000000f81100720c */ /* 0x000fe40003f06270 */
[----:B------:R-:W-:Y:S02]  /*5610*/  FSEL R13, R155, -INF , !P5 ;  /* 0xff8000009b0d7808 */ /* 0x000fe40006800000 */
[----:B------:R-:W-:Y:S02]  /*5620*/  FSEL R15, R128, -INF , !P4 ;  /* 0xff800000800f7808 */ /* 0x000fe40006000000 */
[----:B------:R-:W-:Y:S02]  /*5630*/  FSEL R2, R129, -INF , !P1 ;  /* 0xff80000081027808 */ /* 0x000fe40004800000 */
[C---:B------:R-:W-:Y:S02]  /*5640*/  ISETP.GE.AND P5, PT, R17.reuse, R243, PT ;  /* 0x000000f31100720c */ /* 0x040fe40003fa6270 */
[----:B------:R-:W-:-:S02]  /*5650*/  ISETP.GE.AND P4, PT, R17, R247, PT ;  /* 0x000000f71100720c */ /* 0x000fc40003f86270 */
[----:B------:R-:W-:Y:S02]  /*5660*/  ISETP.GE.AND P1, PT, R11, R243, PT ;  /* 0x000000f30b00720c */ /* 0x000fe40003f26270 */
[----:B------:R-:W-:Y:S02]  /*5670*/  FSEL R95, R54, -INF , !P0 ;  /* 0xff800000365f7808 */ /* 0x000fe40004000000 */
[----:B------:R-:W-:Y:S02]  /*5680*/  ISETP.GT.AND P0, PT, R3, R9, PT ;  /* 0x000000090300720c */ /* 0x000fe40003f04270 */
[----:B------:R-:W-:Y:S02]  /*5690*/  FSEL R105, R55, -INF , !P5 ;  /* 0xff80000037697808 */ /* 0x000fe40006800000 */
[----:B------:R-:W-:Y:S02]  /*56a0*/  FSEL R66, R66, -INF , !P4 ;  /* 0xff80000042427808 */ /* 0x000fe40006000000 */
[----:B------:R-:W-:-:S02]  /*56b0*/  FSEL R104, R14, -INF , !P1 ;  /* 0xff8000000e687808 */ /* 0x000fc40004800000 */
[C---:B------:R-:W-:Y:S02]  /*56c0*/  ISETP.GE.AND P4, PT, R11.reuse, R247, PT ;  /* 0x000000f70b00720c */ /* 0x040fe40003f86270 */
[C---:B------:R-:W-:Y:S02]  /*56d0*/  ISETP.GE.AND P5, PT, R11.reuse, R249, PT ;  /* 0x000000f90b00720c */ /* 0x040fe40003fa6270 */
[----:B------:R-:W-:Y:S02]  /*56e0*/  ISETP.GE.AND P1, PT, R11, R248, PT ;  /* 0x000000f80b00720c */ /* 0x000fe40003f26270 */
[----:B------:R-:W-:Y:S02]  /*56f0*/  FSEL R11, R191, -INF , !P0 ;  /* 0xff800000bf0b7808 */ /* 0x000fe40004000000 */
[----:B------:R-:W-:Y:S02]  /*5700*/  ISETP.GT.AND P0, PT, R242, R16, PT ;  /* 0x00000010f200720c */ /* 0x000fe40003f04270 */
[----:B------:R-:W-:-:S02]  /*5710*/  FSEL R67, R67, -INF , !P4 ;  /* 0xff80000043437808 */ /* 0x000fc40006000000 */
[----:B------:R-:W-:Y:S02]  /*5720*/  FSEL R99, R39, -INF , !P1 ;  /* 0xff80000027637808 */ /* 0x000fe40004800000 */
[C---:B------:R-:W-:Y:S02]  /*5730*/  ISETP.GT.AND P4, PT, R3.reuse, R16, PT ;  /* 0x000000100300720c */ /* 0x040fe40003f84270 */
[-C--:B------:R-:W-:Y:S02]  /*5740*/  ISETP.GT.AND P1, PT, R242, R26.reuse, PT ;  /* 0x0000001af200720c */ /* 0x080fe40003f24270 */
        /* <DEDUP_REMOVED lines=8> */
[----:B------:R-:W-:-:S02]  /*57d0*/  ISETP.GT.AND P0, PT, R242, R25, PT ;  /* 0x00000019f200720c */ /* 0x000fc40003f04270 */
[----:B------:R-:W-:Y:S02]  /*57e0*/  FSEL R119, R59, -INF , !P4 ;  /* 0xff8000003b777808 */ /* 0x000fe40006000000 */
[----:B------:R-:W-:Y:S02]  /*57f0*/  FSEL R64, R80, -INF , !P1 ;  /* 0xff80000050407808 */ /* 0x000fe40004800000 */
[C---:B------:R-:W-:Y:S02]  /*5800*/  ISETP.GT.AND P4, PT, R3.reuse, R25, PT ;  /* 0x000000190300720c */ /* 0x040fe40003f84270 */
[-C--:B------:R-:W-:Y:S02]  /*5810*/  ISETP.GT.AND P1, PT, R242, R24.reuse, PT ;  /* 0x00000018f200720c */ /* 0x080fe40003f24270 */
[----:B------:R-:W-:Y:S02]  /*5820*/  FSEL R39, R116, -INF , !P0 ;  /* 0xff80000074277808 */ /* 0x000fe40004000000 */
[----:B------:R-:W-:-:S02]  /*5830*/  ISETP.GT.AND P0, PT, R3, R24, PT ;  /* 0x000000180300720c */ /* 0x000fc40003f04270 */
[----:B------:R-:W-:Y:S02]  /*5840*/  FSEL R58, R150, -INF , !P4 ;  /* 0xff800000963a7808 */ /* 0x000fe40006000000 */
[----:B------:R-:W-:Y:S02]  /*5850*/  FSEL R18, R117, -INF , !P1 ;  /* 0xff80000075127808 */ /* 0x000fe40004800000 */
[----:B------:R-:W-:Y:S02]  /*5860*/  ISETP.GE.AND P4, PT, R8, R248, PT ;  /* 0x000000f80800720c */ /* 0x000fe40003f86270 */
[----:B------:R-:W-:Y:S02]  /*5870*/  ISETP.GE.AND P1, PT, R7, R243, PT ;  /* 0x000000f30700720c */ /* 0x000fe40003f26270 */
[----:B------:R-:W-:Y:S02]  /*5880*/  FSEL R60, R151, -INF , !P0 ;  /* 0xff800000973c7808 */ /* 0x000fe40004000000 */
[----:B------:R-:W-:-:S02]  /*5890*/  ISETP.GT.AND P0, PT, R242, R23, PT ;  /* 0x00000017f200720c */ /* 0x000fc40003f04270 */
[----:B------:R-:W-:Y:S02]  /*58a0*/  FSEL R101, R61, -INF , !P4 ;  /* 0xff8000003d657808 */ /* 0x000fe40006000000 */
[----:B------:R-:W-:Y:S02]  /*58b0*/  FSEL R150, R41, -INF , !P1 ;  /* 0xff80000029967808 */ /* 0x000fe40004800000 */
[C---:B------:R-:W-:Y:S02]  /*58c0*/  ISETP.GT.AND P4, PT, R3.reuse, R23, PT ;  /* 0x000000170300720c */ /* 0x040fe40003f84270 */
[----:B------:R-:W-:Y:S02]  /*58d0*/  FSEL R41, R112, -INF , !P0 ;  /* 0xff80000070297808 */ /* 0x000fe40004000000 */
[----:B------:R-:W-:Y:S02]  /*58e0*/  ISETP.GT.AND P0, PT, R3, R22, PT ;  /* 0x000000160300720c */ /* 0x000fe40003f04270 */
[----:B------:R-:W-:-:S02]  /*58f0*/  FSEL R56, R186, -INF , !P4 ;  /* 0xff800000ba387808 */ /* 0x000fc40006000000 */
[C---:B------:R-:W-:Y:S02]  /*5900*/  ISETP.GT.AND P1, PT, R242.reuse, R22, PT ;  /* 0x00000016f200720c */ /* 0x040fe40003f24270 */
[----:B------:R-:W-:Y:S02]  /*5910*/  ISETP.GE.AND P4, PT, R7, R247, PT ;  /* 0x000000f70700720c */ /* 0x000fe40003f86270 */
[----:B------:R-:W-:Y:S02]  /*5920*/  FSEL R59, R187, -INF , !P0 ;  /* 0xff800000bb3b7808 */ /* 0x000fe40004000000 */
[----:B------:R-:W-:Y:S02]  /*5930*/  ISETP.GT.AND P0, PT, R242, R28, PT ;  /* 0x0000001cf200720c */ /* 0x000fe40003f04270 */
[----:B------:R-:W-:Y:S02]  /*5940*/  FSEL R43, R113, -INF , !P1 ;  /* 0xff800000712b7808 */ /* 0x000fe40004800000 */
[----:B------:R-:W-:-:S02]  /*5950*/  FSEL R151, R81, -INF , !P4 ;  /* 0xff80000051977808 */ /* 0x000fc40006000000 */
[----:B------:R-:W-:Y:S02]  /*5960*/  ISETP.GE.AND P1, PT, R7, R248, PT ;  /* 0x000000f80700720c */ /* 0x000fe40003f26270 */
[C---:B------:R-:W-:Y:S02]  /*5970*/  ISETP.GT.AND P4, PT, R3.reuse, R28, PT ;  /* 0x0000001c0300720c */ /* 0x040fe40003f84270 */
[----:B------:R-:W-:Y:S02]  /*5980*/  FSEL R42, R108, -INF , !P0 ;  /* 0xff8000006c2a7808 */ /* 0x000fe40004000000 */
[----:B------:R-:W-:Y:S02]  /*5990*/  ISETP.GT.AND P0, PT, R3, R27, PT ;  /* 0x0000001b0300720c */ /* 0x000fe40003f04270 */
[----:B------:R-:W-:Y:S02]  /*59a0*/  FSEL R152, R45, -INF , !P1 ;  /* 0xff8000002d987808 */ /* 0x000fe40004800000 */
[----:B------:R-:W-:-:S02]  /*59b0*/  FSEL R54, R182, -INF , !P4 ;  /* 0xff800000b6367808 */ /* 0x000fc40006000000 */
[----:B------:R-:W-:Y:S02]  /*59c0*/  ISETP.GT.AND P1, PT, R242, R27, PT ;  /* 0x0000001bf200720c */ /* 0x000fe40003f24270 */
        /* <DEDUP_REMOVED lines=18> */
[----:B------:R-:W-:Y:S02]  /*5af0*/  FSEL R21, R84, -INF , !P0 ;  /* 0xff80000054157808 */ /* 0x000fe40004000000 */
[C---:B------:R-:W-:Y:S02]  /*5b00*/  ISETP.GT.AND P0, PT, R3.reuse, R31, PT ;  /* 0x0000001f0300720c */ /* 0x040fe40003f04270 */
[----:B------:R-:W-:Y:S02]  /*5b10*/  FSEL R142, R40, -INF , !P1 ;  /* 0xff800000288e7808 */ /* 0x000fe40004800000 */
[----:B------:R-:W-:Y:S02]  /*5b20*/  ISETP.GT.AND P1, PT, R3, R32, PT ;  /* 0x000000200300720c */ /* 0x000fe40003f24270 */
[----:B------:R-:W-:-:S02]  /*5b30*/  FSEL R62, R175, -INF , !P0 ;  /* 0xff800000af3e7808 */ /* 0x000fc40004000000 */
[C---:B------:R-:W-:Y:S02]  /*5b40*/  ISETP.GT.AND P0, PT, R242.reuse, R30, PT ;  /* 0x0000001ef200720c */ /* 0x040fe40003f04270 */
[----:B------:R-:W-:Y:S02]  /*5b50*/  ISETP.GT.AND P4, PT, R242, R31, PT ;  /* 0x0000001ff200720c */ /* 0x000fe40003f84270 */
[----:B------:R-:W-:Y:S02]  /*5b60*/  FSEL R61, R174, -INF , !P1 ;  /* 0xff800000ae3d7808 */ /* 0x000fe40004800000 */
[-C--:B------:R-:W-:Y:S02]  /*5b70*/  ISETP.GE.AND P1, PT, R5, R247.reuse, PT ;  /* 0x000000f70500720c */ /* 0x080fe40003f26270 */
[----:B------:R-:W-:Y:S02]  /*5b80*/  FSEL R40, R76, -INF , !P0 ;  /* 0xff8000004c287808 */ /* 0x000fe40004000000 */
[----:B------:R-:W-:-:S02]  /*5b90*/  ISETP.GE.AND P0, PT, R4, R247, PT ;  /* 0x000000f70400720c */ /* 0x000fc40003f06270 */
[----:B------:R-:W-:Y:S02]  /*5ba0*/  FSEL R45, R85, -INF , !P4 ;  /* 0xff800000552d7808 */ /* 0x000fe40006000000 */
[-C--:B------:R-:W-:Y:S02]  /*5bb0*/  ISETP.GE.AND P4, PT, R5, R248.reuse, PT ;  /* 0x000000f80500720c */ /* 0x080fe40003f86270 */
[----:B------:R-:W-:Y:S02]  /*5bc0*/  FSEL R143, R89, -INF , !P1 ;  /* 0xff800000598f7808 */ /* 0x000fe40004800000 */
[----:B------:R-:W-:Y:S02]  /*5bd0*/  ISETP.GT.AND P1, PT, R242, R29, PT ;  /* 0x0000001df200720c */ /* 0x000fe40003f24270 */
[----:B------:R-:W-:Y:S02]  /*5be0*/  FSEL R141, R90, -INF , !P0 ;  /* 0xff8000005a8d7808 */ /* 0x000fe40004000000 */
[----:B------:R-:W-:-:S02]  /*5bf0*/  ISETP.GE.AND P0, PT, R4, R248, PT ;  /* 0x000000f80400720c */ /* 0x000fc40003f06270 */
[----:B------:R-:W-:Y:S02]  /*5c00*/  FSEL R145, R20, -INF , !P4 ;  /* 0xff80000014917808 */ /* 0x000fe40006000000 */
[----:B------:R-:W-:Y:S02]  /*5c10*/  ISETP.GE.AND P4, PT, R4, R243, PT ;  /* 0x000000f30400720c */ /* 0x000fe40003f86270 */
[----:B------:R-:W-:Y:S02]  /*5c20*/  FSEL R20, R77, -INF , !P1 ;  /* 0xff8000004d147808 */ /* 0x000fe40004800000 */
[C---:B------:R-:W-:Y:S02]  /*5c30*/  ISETP.GT.AND P1, PT, R242.reuse, R35, PT ;  /* 0x00000023f200720c */ /* 0x040fe40003f24270 */
[----:B------:R-:W-:Y:S02]  /*5c40*/  FSEL R147, R13, -INF , !P0 ;  /* 0xff8000000d937808 */ /* 0x000fe40004000000 */
[----:B------:R-:W-:-:S02]  /*5c50*/  ISETP.GT.AND P0, PT, R242, R38, PT ;  /* 0x00000026f200720c */ /* 0x000fc40003f04270 */
[----:B------:R-:W-:Y:S02]  /*5c60*/  FSEL R140, R19, -INF , !P4 ;  /* 0xff800000138c7808 */ /* 0x000fe40006000000 */
[----:B------:R-:W-:Y:S02]  /*5c70*/  FSEL R19, R72, -INF , !P1 ;  /* 0xff80000048137808 */ /* 0x000fe40004800000 */
[----:B------:R-:W-:Y:S02]  /*5c80*/  ISETP.GE.AND P1, PT, R10, R243, PT ;  /* 0x000000f30a00720c */ /* 0x000fe40003f26270 */
[----:B------:R-:W-:Y:S02]  /*5c90*/  FSEL R13, R68, -INF , !P0 ;  /* 0xff800000440d7808 */ /* 0x000fe40004000000 */
[----:B------:R-:W-:Y:S02]  /*5ca0*/  ISETP.GE.AND P0, PT, R10, R248, PT ;  /* 0x000000f80a00720c */ /* 0x000fe40003f06270 */
[----:B------:R-:W-:-:S02]  /*5cb0*/  FSEL R174, R15, -INF , !P1 ;  /* 0xff8000000fae7808 */ /* 0x000fc40004800000 */
[-C--:B------:R-:W-:Y:S02]  /*5cc0*/  ISETP.GE.AND P1, PT, R10, R247.reuse, PT ;  /* 0x000000f70a00720c */ /* 0x080fe40003f26270 */
[----:B------:R-:W-:Y:S02]  /*5cd0*/  FSEL R177, R12, -INF , !P0 ;  /* 0xff8000000cb17808 */ /* 0x000fe40004000000 */
[C---:B------:R-:W-:Y:S02]  /*5ce0*/  ISETP.GE.AND P0, PT, R9.reuse, R247, PT ;  /* 0x000000f70900720c */ /* 0x040fe40003f06270 */
[----:B------:R-:W-:Y:S02]  /*5cf0*/  FSEL R175, R92, -INF , !P1 ;  /* 0xff8000005caf7808 */ /* 0x000fe40004800000 */
[----:B------:R-:W-:Y:S02]  /*5d00*/  ISETP.GE.AND P1, PT, R9, R243, PT ;  /* 0x000000f30900720c */ /* 0x000fe40003f26270 */
[----:B------:R-:W-:-:S02]  /*5d10*/  FSEL R173, R91, -INF , !P0 ;  /* 0xff8000005bad7808 */ /* 0x000fc40004000000 */
[-C--:B------:R-:W-:Y:S02]  /*5d20*/  ISETP.GE.AND P0, PT, R16, R243.reuse, PT ;  /* 0x000000f31000720c */ /* 0x080fe40003f06270 */
[----:B------:R-:W-:Y:S02]  /*5d30*/  FSEL R171, R2, -INF , !P1 ;  /* 0xff80000002ab7808 */ /* 0x000fe40004800000 */
[----:B------:R-:W-:Y:S02]  /*5d40*/  ISETP.GE.AND P1, PT, R9, R248, PT ;  /* 0x000000f80900720c */ /* 0x000fe40003f26270 */
[----:B------:R-:W-:Y:S02]  /*5d50*/  FSEL R166, R14, -INF , !P0 ;  /* 0xff8000000ea67808 */ /* 0x000fe40004000000 */
[----:B------:R-:W-:Y:S02]  /*5d60*/  ISETP.GE.AND P0, PT, R26, R243, PT ;  /* 0x000000f31a00720c */ /* 0x000fe40003f06270 */
[----:B------:R-:W-:-:S02]  /*5d70*/  FSEL R176, R11, -INF , !P1 ;  /* 0xff8000000bb07808 */ /* 0x000fc40004800000 */
[----:B------:R-:W-:Y:S02]  /*5d80*/  ISETP.GE.AND P1, PT, R16, R247, PT ;  /* 0x000000f71000720c */ /* 0x000fe40003f26270 */
[----:B------:R-:W-:Y:S02]  /*5d90*/  FSEL R164, R17, -INF , !P0 ;  /* 0xff80000011a47808 */ /* 0x000fe40004000000 */
[-C--:B------:R-:W-:Y:S02]  /*5da0*/  ISETP.GE.AND P0, PT, R24, R243.reuse, PT ;  /* 0x000000f31800720c */ /* 0x080fe40003f06270 */
[----:B------:R-:W-:Y:S02]  /*5db0*/  FSEL R172, R100, -INF , !P1 ;  /* 0xff80000064ac7808 */ /* 0x000fe40004800000 */
[----:B------:R-:W-:Y:S02]  /*5dc0*/  FMNMX3.FTZ R2, R75, R74, R53, !PT ;  /* 0x0000004a4b027276 */ /* 0x000fe40007810035 */
[----:B------:R-:W-:-:S02]  /*5dd0*/  ISETP.GE.AND P1, PT, R25, R243, PT ;  /* 0x000000f31900720c */ /* 0x000fc40003f26270 */
[----:B------:R-:W-:Y:S02]  /*5de0*/  FSEL R198, R18, -INF , !P0 ;  /* 0xff80000012c67808 */ /* 0x000fe40004000000 */
[----:B------:R-:W-:Y:S02]  /*5df0*/  ISETP.GE.AND P0, PT, R22, R243, PT ;  /* 0x000000f31600720c */ /* 0x000fe40003f06270 */
[----:B------:R-:W-:Y:S02]  /*5e00*/  FMNMX3.FTZ R2, R2, R103, R102, !PT ;  /* 0x0000006702027276 */ /* 0x000fe40007810066 */
[----:B------:R-:W-:Y:S02]  /*5e10*/  FSEL R199, R39, -INF , !P1 ;  /* 0xff80000027c77808 */ /* 0x000fe40004800000 */
[----:B------:R-:W-:Y:S02]  /*5e20*/  ISETP.GE.AND P1, PT, R23, R243, PT ;  /* 0x000000f31700720c */ /* 0x000fe40003f26270 */
[----:B------:R-:W-:-:S02]  /*5e30*/  FSEL R194, R43, -INF , !P0 ;  /* 0xff8000002bc27808 */ /* 0x000fc40004000000 */
[----:B------:R-:W-:Y:S02]  /*5e40*/  ISETP.GE.AND P0, PT, R27, R243, PT ;  /* 0x000000f31b00720c */ /* 0x000fe40003f06270 */
[----:B------:R-:W-:Y:S02]  /*5e50*/  FMNMX3.FTZ R2, R2, R105, R104, !PT ;  /* 0x0000006902027276 */ /* 0x000fe40007810068 */
[----:B------:R-:W-:Y:S02]  /*5e60*/  FSEL R195, R41, -INF , !P1 ;  /* 0xff80000029c37808 */ /* 0x000fe40004800000 */
[-C--:B------:R-:W-:Y:S02]  /*5e70*/  ISETP.GE.AND P1, PT, R28, R243.reuse, PT ;  /* 0x000000f31c00720c */ /* 0x080fe40003f26270 */
[----:B------:R-:W-:Y:S02]  /*5e80*/  FSEL R211, R44, -INF , !P0 ;  /* 0xff8000002cd37808 */ /* 0x000fe40004000000 */
[----:B------:R-:W-:-:S02]  /*5e90*/  ISETP.GE.AND P0, PT, R33, R243, PT ;  /* 0x000000f32100720c */ /* 0x000fc40003f06270 */
[----:B------:R-:W-:Y:S02]  /*5ea0*/  FMNMX3.FTZ R2, R2, R119, R150, !PT ;  /* 0x0000007702027276 */ /* 0x000fe40007810096 */
[----:B------:R-:W-:Y:S02]  /*5eb0*/  FSEL R210, R42, -INF , !P1 ;  /* 0xff8000002ad27808 */ /* 0x000fe40004800000 */
[-C--:B------:R-:W-:Y:S02]  /*5ec0*/  ISETP.GE.AND P1, PT, R34, R243.reuse, PT ;  /* 0x000000f32200720c */ /* 0x080fe40003f26270 */
[----:B------:R-:W-:Y:S02]  /*5ed0*/  FSEL R220, R46, -INF , !P0 ;  /* 0xff8000002edc7808 */ /* 0x000fe40004000000 */
[----:B------:R-:W-:Y:S02]  /*5ee0*/  FMNMX3.FTZ R2, R2, R144, R142, !PT ;  /* 0x0000009002027276 */ /* 0x000fe4000781008e */
[----:B------:R-:W-:-:S02]  /*5ef0*/  ISETP.GE.AND P0, PT, R31, R243, PT ;  /* 0x000000f31f00720c */ /* 0x000fc40003f06270 */
[----:B------:R-:W-:Y:S02]  /*5f00*/  FSEL R212, R47, -INF , !P1 ;  /* 0xff8000002fd47808 */ /* 0x000fe40004800000 */
[----:B------:R-:W-:Y:S02]  /*5f10*/  FMNMX3.FTZ R2, R2, R140, R174, !PT ;  /* 0x0000008c02027276 */ /* 0x000fe400078100ae */
[-C--:B------:R-:W-:Y:S02]  /*5f20*/  ISETP.GE.AND P1, PT, R32, R243.reuse, PT ;  /* 0x000000f32000720c */ /* 0x080fe40003f26270 */
[----:B------:R-:W-:Y:S02]  /*5f30*/  FSEL R229, R45, -INF , !P0 ;  /* 0xff8000002de57808 */ /* 0x000fe40004000000 */
[----:B------:R-:W-:Y:S02]  /*5f40*/  ISETP.GE.AND P0, PT, R29, R243, PT ;  /* 0x000000f31d00720c */ /* 0x000fe40003f06270 */
[----:B------:R-:W-:Y:S01]  /*5f50*/  ISETP.GT.AND P4, PT, R242, R36, PT ;  /* 0x00000024f200720c */ /* 0x000fe20003f84270 */
[----:B------:R1:W-:Y:S01]  /*5f60*/  STL [R1+0x38], R229 ;  /* 0x000038e501007387 */ /* 0x0003e20000100800 */
[----:B------:R-:W-:-:S02]  /*5f70*/  FMNMX3.FTZ R2, R2, R171, R166, !PT ;  /* 0x000000ab02027276 */ /* 0x000fc400078100a6 */
[----:B------:R-:W-:Y:S02]  /*5f80*/  FSEL R215, R21, -INF , !P1 ;  /* 0xff80000015d77808 */ /* 0x000fe40004800000 */
[-C--:B------:R-:W-:Y:S02]  /*5f90*/  ISETP.GE.AND P1, PT, R30, R243.reuse, PT ;  /* 0x000000f31e00720c */ /* 0x080fe40003f26270 */
[----:B------:R-:W-:Y:S02]  /*5fa0*/  FSEL R219, R20, -INF , !P0 ;  /* 0xff80000014db7808 */ /* 0x000fe40004000000 */
[----:B------:R-:W-:Y:S02]  /*5fb0*/  FSEL R48, R73, -INF , !P4 ;  /* 0xff80000049307808 */ /* 0x000fe40006000000 */
[----:B------:R-:W-:Y:S01]  /*5fc0*/  ISETP.GE.AND P0, PT, R36, R243, PT ;  /* 0x000000f32400720c */ /* 0x000fe20003f06270 */
[----:B------:R1:W-:Y:S01]  /*5fd0*/  STL [R1+0x30], R219 ;  /* 0x000030db01007387 */ /* 0x0003e20000100800 */
[----:B------:R-:W-:-:S02]  /*5fe0*/  ISETP.GT.AND P4, PT, R242, R37, PT ;  /* 0x00000025f200720c */ /* 0x000fc40003f84270 */
[----:B------:R-:W-:Y:S02]  /*5ff0*/  FMNMX3.FTZ R2, R2, R164, R199, !PT ;  /* 0x000000a402027276 */ /* 0x000fe400078100c7 */
[----:B------:R-:W-:Y:S02]  /*6000*/  FSEL R218, R40, -INF , !P1 ;  /* 0xff80000028da7808 */ /* 0x000fe40004800000 */
[-C--:B------:R-:W-:Y:S02]  /*6010*/  ISETP.GE.AND P1, PT, R35, R243.reuse, PT ;  /* 0x000000f32300720c */ /* 0x080fe40003f26270 */
[----:B------:R-:W-:Y:S02]  /*6020*/  FSEL R231, R48, -INF , !P0 ;  /* 0xff80000030e77808 */ /* 0x000fe40004000000 */
[----:B------:R-:W-:Y:S02]  /*6030*/  FSEL R15, R69, -INF , !P4 ;  /* 0xff800000450f7808 */ /* 0x000fe40006000000 */
[----:B------:R-:W-:-:S02]  /*6040*/  ISETP.GE.AND P0, PT, R37, R243, PT ;  /* 0x000000f32500720c */ /* 0x000fc40003f06270 */
[----:B------:R-:W-:Y:S02]  /*6050*/  FMNMX3.FTZ R2, R2, R198, R195, !PT ;  /* 0x000000c602027276 */ /* 0x000fe400078100c3 */
[----:B------:R-:W-:Y:S02]  /*6060*/  FSEL R228, R19, -INF , !P1 ;  /* 0xff80000013e47808 */ /* 0x000fe40004800000 */
[----:B------:R-:W-:Y:S02]  /*6070*/  FSEL R11, R15, -INF , !P0 ;  /* 0xff8000000f0b7808 */ /* 0x000fe40004000000 */
[----:B------:R-:W-:Y:S01]  /*6080*/  FMNMX3.FTZ R2, R2, R194, R210, !PT ;  /* 0x000000c202027276 */ /* 0x000fe200078100d2 */
[----:B------:R1:W-:Y:S01]  /*6090*/  STL [R1+0x2c], R228 ;  /* 0x00002ce401007387 */ /* 0x0003e20000100800 */
[----:B------:R-:W-:Y:S02]  /*60a0*/  ISETP.GE.AND P1, PT, R38, R243, PT ;  /* 0x000000f32600720c */ /* 0x000fe40003f26270 */
[----:B------:R-:W-:Y:S01]  /*60b0*/  FMNMX3.FTZ R2, R2, R211, R212, !PT ;  /* 0x000000d302027276 */ /* 0x000fe200078100d4 */
[----:B------:R1:W-:Y:S01]  /*60c0*/  STL [R1+0x20], R11 ;  /* 0x0000200b01007387 */ /* 0x0003e20000100800 */
[----:B------:R-:W-:-:S02]  /*60d0*/  FSEL R237, R13, -INF , !P1 ;  /* 0xff8000000ded7808 */ /* 0x000fc40004800000 */
[----:B------:R-:W-:Y:S02]  /*60e0*/  FMNMX3.FTZ R2, R2, R220, R215, !PT ;  /* 0x000000dc02027276 */ /* 0x000fe400078100d7 */
[----:B------:R-:W-:Y:S02]  /*60f0*/  ISETP.GE.AND P1, PT, R16, R248, PT ;  /* 0x000000f81000720c */ /* 0x000fe40003f26270 */
[----:B------:R-:W-:Y:S02]  /*6100*/  FMNMX3.FTZ R2, R2, R229, R218, !PT ;  /* 0x000000e502027276 */ /* 0x000fe400078100da */
[----:B------:R-:W-:Y:S02]  /*6110*/  ISETP.GE.AND P4, PT, R26, R247, PT ;  /* 0x000000f71a00720c */ /* 0x000fe40003f86270 */
[----:B------:R-:W-:-:S04]  /*6120*/  FMNMX3.FTZ R2, R2, R219, R228, !PT ;  /* 0x000000db02027276 */ /* 0x000fc800078100e4 */
[----:B------:R-:W-:-:S04]  /*6130*/  FMNMX3.FTZ R2, R2, R231, R237, !PT ;  /* 0x000000e702027276 */ /* 0x000fc800078100ed */
[----:B------:R-:W-:Y:S01]  /*6140*/  FMNMX.FTZ R2, R11, R2, !PT ;  /* 0x000000020b027209 */ /* 0x000fe20007810000 */
        /* <DEDUP_REMOVED lines=11> */
[----:B-1----:R-:W-:Y:S01]  /*6200*/  IMAD.U32 R11, RZ, RZ, UR11 ;  /* 0x0000000bff0b7e24 */ /* 0x002fe2000f8e00ff */
        /* <DEDUP_REMOVED lines=55> */
.L_x_631:
[----:B-1----:R-:W1:Y:S01]  /*6580*/  SHFL.BFLY PT, R11, R2, 0x2, 0x1f ;  /* 0x0c401f00020b7f89 */ /* 0x002e6200000e0000 */
[----:B------:R-:W-:Y:S01]  /*6590*/  ISETP.GT.AND P0, PT, R3, R30, PT ;  /* 0x0000001e0300720c */ /* 0x000fe20003f04270 */
[----:B------:R-:W3:Y:S01]  /*65a0*/  LDCU UR7, c[0x0][0x45c] ;  /* 0x00008b80ff0777ac */ /* 0x000ee20008000800 */
[----:B------:R-:W-:Y:S01]  /*65b0*/  FSEL R154, R49, -INF , !P1 ;  /* 0xff800000319a7808 */ /* 0x000fe20004800000 */
[----:B------:R4:W-:Y:S01]  /*65c0*/  STL [R1+0x100], R250 ;  /* 0x000100fa01007387 */ /* 0x0009e20000100800 */
[----:B------:R-:W-:Y:S02]  /*65d0*/  ISETP.GT.AND P1, PT, R3, R29, PT ;  /* 0x0000001d0300720c */ /* 0x000fe40003f24270 */
[----:B--2---:R-:W-:Y:S01]  /*65e0*/  FSEL R12, R206, -INF , !P0 ;  /* 0xff800000ce0c7808 */ /* 0x004fe20004000000 */
[----:B------:R-:W-:Y:S01]  /*65f0*/  STL [R1+0xfc], R243 ;  /* 0x0000fcf301007387 */ /* 0x000fe20000100800 */
[----:B------:R-:W-:Y:S02]  /*6600*/  ISETP.GE.AND P0, PT, R25, R247, PT ;  /* 0x000000f71900720c */ /* 0x000fe40003f06270 */
[----:B------:R-:W-:Y:S01]  /*6610*/  FSEL R13, R207, -INF , !P1 ;  /* 0xff800000cf0d7808 */ /* 0x000fe20004800000 */
[----:B------:R2:W-:Y:S01]  /*6620*/  STL [R1+0xf8], R242 ;  /* 0x0000f8f201007387 */ /* 0x0005e20000100800 */
[----:B------:R-:W-:-:S02]  /*6630*/  ISETP.GT.AND P1, PT, R3, R35, PT ;  /* 0x000000230300720c */ /* 0x000fc40003f24270 */
[----:B------:R-:W-:Y:S01]  /*6640*/  FSEL R186, R118, -INF , !P0 ;  /* 0xff80000076ba7808 */ /* 0x000fe20004000000 */
[----:B------:R-:W-:Y:S01]  /*6650*/  STL [R1+0xf4], R234 ;  /* 0x0000f4ea01007387 */ /* 0x000fe20000100800 */
[C---:B------:R-:W-:Y:S02]  /*6660*/  ISETP.GT.AND P0, PT, R3.reuse, R38, PT ;  /* 0x000000260300720c */ /* 0x040fe40003f04270 */
[----:B------:R-:W-:Y:S01]  /*6670*/  FSEL R17, R222, -INF , !P1 ;  /* 0xff800000de117808 */ /* 0x000fe20004800000 */
[----:B------:R-:W-:Y:S01]  /*6680*/  STL [R1+0xf0], R224 ;  /* 0x0000f0e001007387 */ /* 0x000fe20000100800 */
[----:B------:R-:W-:Y:S02]  /*6690*/  ISETP.GT.AND P1, PT, R3, R37, PT ;  /* 0x000000250300720c */ /* 0x000fe40003f24270 */
[----:B------:R-:W-:Y:S01]  /*66a0*/  FSEL R14, R202, -INF , !P0 ;  /* 0xff800000ca0e7808 */ /* 0x000fe20004000000 */
[----:B------:R-:W-:Y:S01]  /*66b0*/  STL [R1+0xec], R124 ;  /* 0x0000ec7c01007387 */ /* 0x000fe20000100800 */
[----:B-1----:R-:W-:-:S02]  /*66c0*/  FMNMX.FTZ R11, R2, R11, !PT ;  /* 0x0000000b020b7209 */ /* 0x002fc40007810000 */
[----:B------:R-:W-:Y:S01]  /*66d0*/  FMNMX3.FTZ R2, R79, R78, R51, !PT ;  /* 0x0000004e4f027276 */ /* 0x000fe20007810033 */
[----:B------:R-:W-:Y:S01]  /*66e0*/  STL [R1+0xe8], R83 ;  /* 0x0000e85301007387 */ /* 0x000fe20000100800 */
[----:B------:R-:W-:Y:S02]  /*66f0*/  ISETP.GE.AND P0, PT, R24, R247, PT ;  /* 0x000000f71800720c */ /* 0x000fe40003f06270 */
[----:B------:R-:W-:Y:S01]  /*6700*/  FMNMX3.FTZ R2, R2, R57, R65, !PT ;  /* 0x0000003902027276 */ /* 0x000fe20007810041 */
[----:B------:R-:W-:Y:S01]  /*6710*/  STL [R1+0xe4], R82 ;  /* 0x0000e45201007387 */ /* 0x000fe20000100800 */
[----:B------:R-:W-:Y:S02]  /*6720*/  FSEL R18, R203, -INF , !P1 ;  /* 0xff800000cb127808 */ /* 0x000fe40004800000 */
[----:B------:R-:W-:Y:S01]  /*6730*/  FMNMX3.FTZ R2, R2, R66, R67, !PT ;  /* 0x0000004202027276 */ /* 0x000fe20007810043 */
[----:B------:R-:W-:Y:S01]  /*6740*/  SHFL.BFLY PT, R80, R11, 0x1, 0x1f ;  /* 0x0c201f000b507f89 */ /* 0x000fe200000e0000 */
[----:B------:R-:W-:-:S02]  /*6750*/  ISETP.GE.AND P1, PT, R24, R248, PT ;  /* 0x000000f81800720c */ /* 0x000fc40003f26270 */
[----:B------:R-:W-:Y:S02]  /*6760*/  FSEL R182, R122, -INF , !P0 ;  /* 0xff8000007ab67808 */ /* 0x000fe40004000000 */
[----:B------:R-:W-:Y:S02]  /*6770*/  FSEL R153, R125, -INF , !P4 ;  /* 0xff8000007d997808 */ /* 0x000fe40006000000 */
[----:B------:R-:W-:Y:S02]  /*6780*/  ISETP.GE.AND P0, PT, R23, R248, PT ;  /* 0x000000f81700720c */ /* 0x000fe40003f06270 */
[----:B------:R-:W-:Y:S02]  /*6790*/  FMNMX3.FTZ R2, R2, R64, R151, !PT ;  /* 0x0000004002027276 */ /* 0x000fe40007810097 */
[----:B------:R-:W-:Y:S02]  /*67a0*/  ISETP.GE.AND P4, PT, R26, R248, PT ;  /* 0x000000f81a00720c */ /* 0x000fe40003f86270 */
[----:B------:R-:W-:-:S02]  /*67b0*/  FSEL R183, R60, -INF , !P1 ;  /* 0xff8000003cb77808 */ /* 0x000fc40004800000 */
[----:B------:R-:W-:Y:S02]  /*67c0*/  ISETP.GE.AND P1, PT, R22, R247, PT ;  /* 0x000000f71600720c */ /* 0x000fe40003f26270 */
[----:B------:R-:W-:Y:S02]  /*67d0*/  FSEL R190, R56, -INF , !P0 ;  /* 0xff80000038be7808 */ /* 0x000fe40004000000 */
[----:B------:R-:W-:Y:S02]  /*67e0*/  FMNMX3.FTZ R2, R2, R148, R143, !PT ;  /* 0x0000009402027276 */ /* 0x000fe4000781008f */
[----:B------:R-:W-:Y:S02]  /*67f0*/  FSEL R156, R50, -INF , !P4 ;  /* 0xff800000329c7808 */ /* 0x000fe40006000000 */
[----:B------:R-:W-:Y:S02]  /*6800*/  ISETP.GE.AND P0, PT, R22, R248, PT ;  /* 0x000000f81600720c */ /* 0x000fe40003f06270 */
[----:B------:R-:W-:-:S02]  /*6810*/  ISETP.GT.AND P4, PT, R3, R36, PT ;  /* 0x000000240300720c */ /* 0x000fc40003f84270 */
[----:B------:R-:W-:Y:S02]  /*6820*/  FSEL R178, R131, -INF , !P1 ;  /* 0xff80000083b27808 */ /* 0x000fe40004800000 */
[----:B------:R-:W-:Y:S02]  /*6830*/  FMNMX3.FTZ R2, R2, R141, R175, !PT ;  /* 0x0000008d02027276 */ /* 0x000fe400078100af */
[C---:B------:R-:W-:Y:S02]  /*6840*/  ISETP.GE.AND P1, PT, R28.reuse, R247, PT ;  /* 0x000000f71c00720c */ /* 0x040fe40003f26270 */
[----:B------:R-:W-:Y:S02]  /*6850*/  FSEL R191, R59, -INF , !P0 ;  /* 0xff8000003bbf7808 */ /* 0x000fe40004000000 */
[----:B------:R-:W-:Y:S02]  /*6860*/  FSEL R15, R223, -INF , !P4 ;  /* 0xff800000df0f7808 */ /* 0x000fe40006000000 */
[----:B------:R-:W-:-:S02]  /*6870*/  ISETP.GE.AND P0, PT, R28, R248, PT ;  /* 0x000000f81c00720c */ /* 0x000fc40003f06270 */
[----:B------:R-:W-:Y:S02]  /*6880*/  ISETP.GE.AND P4, PT, R25, R248, PT ;  /* 0x000000f81900720c */ /* 0x000fe40003f86270 */
[----:B------:R-:W-:Y:S02]  /*6890*/  FMNMX3.FTZ R2, R2, R173, R172, !PT ;  /* 0x000000ad02027276 */ /* 0x000fe400078100ac */
[----:B------:R-:W-:Y:S02]  /*68a0*/  FSEL R206, R115, -INF , !P1 ;  /* 0xff80000073ce7808 */ /* 0x000fe40004800000 */
[----:B------:R-:W-:Y:S02]  /*68b0*/  ISETP.GE.AND P1, PT, R27, R247, PT ;  /* 0x000000f71b00720c */ /* 0x000fe40003f26270 */
[----:B------:R-:W-:Y:S02]  /*68c0*/  FSEL R233, R54, -INF , !P0 ;  /* 0xff80000036e97808 */ /* 0x000fe40004000000 */
[----:B------:R-:W-:-:S02]  /*68d0*/  FSEL R187, R58, -INF , !P4 ;  /* 0xff8000003abb7808 */ /* 0x000fc40006000000 */
[----:B------:R-:W-:Y:S02]  /*68e0*/  ISETP.GE.AND P0, PT, R27, R248, PT ;  /* 0x000000f81b00720c */ /* 0x000fe40003f06270 */
[----:B------:R-:W-:Y:S02]  /*68f0*/  ISETP.GE.AND P4, PT, R23, R247, PT ;  /* 0x000000f71700720c */ /* 0x000fe40003f86270 */
[----:B------:R-:W-:Y:S02]  /*6900*/  FMNMX3.FTZ R3, R2, R153, R186, !PT ;  /* 0x0000009902037276 */ /* 0x000fe400078100ba */
[----:B------:R-:W-:Y:S02]  /*6910*/  FMNMX3.FTZ R2, R87, R86, R93, !PT ;  /* 0x0000005657027276 */ /* 0x000fe4000781005d */
[----:B------:R-:W-:Y:S02]  /*6920*/  FSEL R203, R123, -INF , !P1 ;  /* 0xff8000007bcb7808 */ /* 0x000fe40004800000 */
[----:B------:R-:W-:-:S02]  /*6930*/  ISETP.GE.AND P1, PT, R34, R247, PT ;  /* 0x000000f72200720c */ /* 0x000fc40003f26270 */
[----:B------:R-:W-:Y:S02]  /*6940*/  FSEL R232, R55, -INF , !P0 ;  /* 0xff80000037e87808 */ /* 0x000fe40004000000 */
[----:B------:R-:W-:Y:S02]  /*6950*/  FSEL R179, R126, -INF , !P4 ;  /* 0xff8000007eb37808 */ /* 0x000fe40006000000 */
[----:B------:R-:W-:Y:S02]  /*6960*/  ISETP.GE.AND P0, PT, R34, R248, PT ;  /* 0x000000f82200720c */ /* 0x000fe40003f06270 */
[----:B------:R-:W-:Y:S02]  /*6970*/  FMNMX3.FTZ R2, R2, R94, R98, !PT ;  /* 0x0000005e02027276 */ /* 0x000fe40007810062 */
[----:B------:R-:W-:Y:S02]  /*6980*/  FSEL R202, R130, -INF , !P1 ;  /* 0xff80000082ca7808 */ /* 0x000fe40004800000 */
[----:B------:R-:W-:-:S02]  /*6990*/  ISETP.GE.AND P1, PT, R33, R247, PT ;  /* 0x000000f72100720c */ /* 0x000fc40003f26270 */
[----:B------:R-:W-:Y:S02]  /*69a0*/  FSEL R207, R52, -INF , !P0 ;  /* 0xff80000034cf7808 */ /* 0x000fe40004000000 */
[----:B------:R-:W-:Y:S02]  /*69b0*/  FMNMX3.FTZ R3, R3, R182, R179, !PT ;  /* 0x000000b603037276 */ /* 0x000fe400078100b3 */
[----:B------:R-:W-:Y:S02]  /*69c0*/  ISETP.GE.AND P0, PT, R32, R247, PT ;  /* 0x000000f72000720c */ /* 0x000fe40003f06270 */
[----:B------:R-:W-:Y:S02]  /*69d0*/  FMNMX3.FTZ R2, R2, R95, R99, !PT ;  /* 0x0000005f02027276 */ /* 0x000fe40007810063 */
[----:B------:R-:W-:Y:S02]  /*69e0*/  FSEL R201, R135, -INF , !P1 ;  /* 0xff80000087c97808 */ /* 0x000fe40004800000 */
[----:B------:R-:W-:-:S02]  /*69f0*/  FMNMX3.FTZ R3, R3, R178, R206, !PT ;  /* 0x000000b203037276 */ /* 0x000fc400078100ce */
[----:B------:R-:W-:Y:S02]  /*6a00*/  ISETP.GE.AND P1, PT, R31, R247, PT ;  /* 0x000000f71f00720c */ /* 0x000fe40003f26270 */
[----:B------:R-:W-:Y:S02]  /*6a10*/  FSEL R228, R114, -INF , !P0 ;  /* 0xff80000072e47808 */ /* 0x000fe40004000000 */
[----:B------:R-:W-:Y:S02]  /*6a20*/  FMNMX3.FTZ R2, R2, R101, R152, !PT ;  /* 0x0000006502027276 */ /* 0x000fe40007810098 */
[----:B------:R-:W-:Y:S02]  /*6a30*/  ISETP.GE.AND P0, PT, R30, R247, PT ;  /* 0x000000f71e00720c */ /* 0x000fe40003f06270 */
[----:B------:R-:W-:Y:S02]  /*6a40*/  FMNMX3.FTZ R3, R3, R203, R202, !PT ;  /* 0x000000cb03037276 */ /* 0x000fe400078100ca */
[----:B------:R-:W-:-:S02]  /*6a50*/  FSEL R20, R127, -INF , !P1 ;  /* 0xff8000007f147808 */ /* 0x000fc40004800000 */
[----:B------:R-:W-:Y:S02]  /*6a60*/  FMNMX3.FTZ R2, R2, R149, R145, !PT ;  /* 0x0000009502027276 */ /* 0x000fe40007810091 */
[-C--:B------:R-:W-:Y:S01]  /*6a70*/  ISETP.GE.AND P1, PT, R29, R247.reuse, PT ;  /* 0x000000f71d00720c */ /* 0x080fe20003f26270 */
[----:B------:R-:W-:Y:S01]  /*6a80*/  STL [R1+0x1c], R20 ;  /* 0x00001c1401007387 */ /* 0x000fe20000100800 */
[----:B------:R-:W-:Y:S02]  /*6a90*/  FSEL R21, R134, -INF , !P0 ;  /* 0xff80000086157808 */ /* 0x000fe40004000000 */
[----:B------:R-:W-:Y:S02]  /*6aa0*/  ISETP.GE.AND P0, PT, R35, R247, PT ;  /* 0x000000f72300720c */ /* 0x000fe40003f06270 */
[----:B------:R-:W-:Y:S01]  /*6ab0*/  FMNMX3.FTZ R3, R3, R201, R228, !PT ;  /* 0x000000c903037276 */ /* 0x000fe200078100e4 */
[----:B------:R-:W-:Y:S01]  /*6ac0*/  STL [R1+0x18], R21 ;  /* 0x0000181501007387 */ /* 0x000fe20000100800 */
[----:B------:R-:W-:-:S02]  /*6ad0*/  FMNMX3.FTZ R2, R2, R147, R177, !PT ;  /* 0x0000009302027276 */ /* 0x000fc400078100b1 */
[----:B------:R-:W-:Y:S02]  /*6ae0*/  FSEL R19, R139, -INF , !P1 ;  /* 0xff8000008b137808 */ /* 0x000fe40004800000 */
[-C--:B------:R-:W-:Y:S02]  /*6af0*/  ISETP.GE.AND P1, PT, R36, R247.reuse, PT ;  /* 0x000000f72400720c */ /* 0x080fe40003f26270 */
[----:B----4-:R-:W-:Y:S01]  /*6b00*/  FSEL R250, R106, -INF , !P0 ;  /* 0xff8000006afa7808 */ /* 0x010fe20004000000 */
[----:B------:R-:W-:Y:S01]  /*6b10*/  STL [R1+0x14], R19 ;  /* 0x0000141301007387 */ /* 0x000fe20000100800 */
[----:B------:R-:W-:Y:S02]  /*6b20*/  ISETP.GE.AND P0, PT, R38, R247, PT ;  /* 0x000000f72600720c */ /* 0x000fe40003f06270 */
[----:B------:R-:W-:Y:S01]  /*6b30*/  FMNMX3.FTZ R3, R3, R20, R21, !PT ;  /* 0x0000001403037276 */ /* 0x000fe20007810015 */
[----:B------:R-:W-:Y:S01]  /*6b40*/  STL [R1+0x104], R247 ;  /* 0x000104f701007387 */ /* 0x000fe20000100800 */
[----:B------:R-:W-:-:S02]  /*6b50*/  FMNMX3.FTZ R2, R2, R176, R154, !PT ;  /* 0x000000b002027276 */ /* 0x000fc4000781009a */
[----:B------:R-:W-:Y:S01]  /*6b60*/  FSEL R227, R110, -INF , !P1 ;  /* 0xff8000006ee37808 */ /* 0x000fe20004800000 */
[----:B------:R-:W-:Y:S01]  /*6b70*/  STL [R1+0x108], R250 ;  /* 0x000108fa01007387 */ /* 0x000fe20000100800 */
[----:B------:R-:W-:Y:S02]  /*6b80*/  ISETP.GE.AND P1, PT, R37, R247, PT ;  /* 0x000000f72500720c */ /* 0x000fe40003f26270 */
[----:B--2---:R-:W-:Y:S02]  /*6b90*/  FSEL R242, R107, -INF , !P0 ;  /* 0xff8000006bf27808 */ /* 0x004fe40004000000 */
[----:B------:R-:W-:Y:S02]  /*6ba0*/  FMNMX3.FTZ R3, R3, R19, R250, !PT ;  /* 0x0000001303037276 */ /* 0x000fe400078100fa */
[----:B------:R-:W-:Y:S01]  /*6bb0*/  FMNMX3.FTZ R68, R2, R156, R187, !PT ;  /* 0x0000009c02447276 */ /* 0x000fe200078100bb */
[----:B------:R1:W-:Y:S01]  /*6bc0*/  STL [R1+0x10c], R242 ;  /* 0x00010cf201007387 */ /* 0x0003e20000100800 */
[----:B------:R-:W-:-:S02]  /*6bd0*/  FSEL R230, R111, -INF , !P1 ;  /* 0xff8000006fe67808 */ /* 0x000fc40004800000 */
[----:B------:R-:W-:Y:S02]  /*6be0*/  FMNMX3.FTZ R3, R3, R227, R242, !PT ;  /* 0x000000e303037276 */ /* 0x000fe400078100f2 */
[-C--:B------:R-:W-:Y:S02]  /*6bf0*/  ISETP.GE.AND P0, PT, R33, R248.reuse, PT ;  /* 0x000000f82100720c */ /* 0x080fe40003f06270 */
[----:B------:R-:W-:Y:S02]  /*6c00*/  FMNMX3.FTZ R68, R68, R183, R190, !PT ;  /* 0x000000b744447276 */ /* 0x000fe400078100be */
[----:B------:R-:W-:Y:S02]  /*6c10*/  ISETP.GE.AND P1, PT, R32, R248, PT ;  /* 0x000000f82000720c */ /* 0x000fe40003f26270 */
[----:B------:R-:W-:Y:S02]  /*6c20*/  FMNMX.FTZ R2, R230, R3, !PT ;  /* 0x00000003e6027209 */ /* 0x000fe40007810000 */
[----:B------:R-:W-:-:S02]  /*6c30*/  FSEL R200, R63, -INF , !P0 ;  /* 0xff8000003fc87808 */ /* 0x000fc40004000000 */
[----:B------:R-:W-:Y:S01]  /*6c40*/  FMNMX3.FTZ R68, R68, R191, R233, !PT ;  /* 0x000000bf44447276 */ /* 0x000fe200078100e9 */
[----:B------:R-:W2:Y:S01]  /*6c50*/  SHFL.BFLY PT, R3, R2, 0x2, 0x1f ;  /* 0x0c401f0002037f89 */ /* 0x000ea200000e0000 */
[-C--:B------:R-:W-:Y:S02]  /*6c60*/  ISETP.GE.AND P0, PT, R31, R248.reuse, PT ;  /* 0x000000f81f00720c */ /* 0x080fe40003f06270 */
[----:B------:R-:W-:Y:S02]  /*6c70*/  FSEL R213, R61, -INF , !P1 ;  /* 0xff8000003dd57808 */ /* 0x000fe40004800000 */
[----:B------:R-:W-:Y:S02]  /*6c80*/  ISETP.GE.AND P1, PT, R30, R248, PT ;  /* 0x000000f81e00720c */ /* 0x000fe40003f26270 */
[----:B------:R-:W-:Y:S02]  /*6c90*/  FMNMX3.FTZ R68, R68, R232, R207, !PT ;  /* 0x000000e844447276 */ /* 0x000fe400078100cf */
[----:B-1----:R-:W-:-:S02]  /*6ca0*/  FSEL R242, R62, -INF , !P0 ;  /* 0xff8000003ef27808 */ /* 0x002fc40004000000 */
[-C--:B------:R-:W-:Y:S02]  /*6cb0*/  ISETP.GE.AND P0, PT, R29, R248.reuse, PT ;  /* 0x000000f81d00720c */ /* 0x080fe40003f06270 */
[----:B------:R-:W-:Y:S01]  /*6cc0*/  FSEL R252, R12, -INF , !P1 ;  /* 0xff8000000cfc7808 */ /* 0x000fe20004800000 */
[----:B------:R-:W-:Y:S01]  /*6cd0*/  STL [R1+0x114], R242 ;  /* 0x000114f201007387 */ /* 0x000fe20000100800 */
[----:B------:R-:W-:Y:S02]  /*6ce0*/  ISETP.GE.AND P1, PT, R35, R248, PT ;  /* 0x000000f82300720c */ /* 0x000fe40003f26270 */
[----:B------:R-:W-:Y:S01]  /*6cf0*/  FMNMX3.FTZ R68, R68, R200, R213, !PT ;  /* 0x000000c844447276 */ /* 0x000fe200078100d5 */
[----:B------:R-:W-:Y:S01]  /*6d00*/  STL [R1+0x110], R252 ;  /* 0x000110fc01007387 */ /* 0x000fe20000100800 */
[----:B------:R-:W-:Y:S02]  /*6d10*/  FSEL R251, R13, -INF , !P0 ;  /* 0xff8000000dfb7808 */ /* 0x000fe40004000000 */
[----:B------:R-:W-:Y:S01]  /*6d20*/  ISETP.GE.AND P0, PT, R36, R248, PT ;  /* 0x000000f82400720c */ /* 0x000fe20003f06270 */
[----:B------:R-:W-:Y:S01]  /*6d30*/  STL [R1+0x118], R248 ;  /* 0x000118f801007387 */ /* 0x000fe20000100800 */
[----:B------:R-:W-:-:S02]  /*6d40*/  FSEL R246, R17, -INF , !P1 ;  /* 0xff80000011f67808 */ /* 0x000fc40004800000 */
[----:B------:R-:W-:Y:S02]  /*6d50*/  ISETP.GE.AND P1, PT, R38, R248, PT ;  /* 0x000000f82600720c */ /* 0x000fe40003f26270 */
[----:B------:R-:W-:Y:S01]  /*6d60*/  FMNMX3.FTZ R68, R68, R242, R252, !PT ;  /* 0x000000f244447276 */ /* 0x000fe200078100fc */
[----:B------:R-:W-:Y:S01]  /*6d70*/  STL [R1+0x11c], R246 ;  /* 0x00011cf601007387 */ /* 0x000fe20000100800 */
[----:B------:R-:W-:Y:S02]  /*6d80*/  FSEL R245, R15, -INF , !P0 ;  /* 0xff8000000ff57808 */ /* 0x000fe40004000000 */
[----:B------:R-:W-:Y:S02]  /*6d90*/  ISETP.GE.AND P0, PT, R37, R248, PT ;  /* 0x000000f82500720c */ /* 0x000fe40003f06270 */
[----:B------:R-:W-:Y:S02]  /*6da0*/  FSEL R244, R14, -INF , !P1 ;  /* 0xff8000000ef47808 */ /* 0x000fe40004800000 */
[----:B------:R-:W-:-:S02]  /*6db0*/  FMNMX3.FTZ R68, R68, R251, R246, !PT ;  /* 0x000000fb44447276 */ /* 0x000fc400078100f6 */
[----:B------:R-:W-:Y:S02]  /*6dc0*/  FSEL R241, R18, -INF , !P0 ;  /* 0xff80000012f17808 */ /* 0x000fe40004000000 */
[----:B------:R-:W-:Y:S02]  /*6dd0*/  FMNMX3.FTZ R68, R68, R245, R244, !PT ;  /* 0x000000f544447276 */ /* 0x000fe400078100f4 */
[----:B------:R-:W-:Y:S02]  /*6de0*/  FSEL R81, R165, -INF , !P5 ;  /* 0xff800000a5517808 */ /* 0x000fe40006800000 */
[----:B------:R-:W-:Y:S02]  /*6df0*/  FMNMX.FTZ R68, R241, R68, !PT ;  /* 0x00000044f1447209 */ /* 0x000fe40007810000 */
[----:B--2---:R-:W-:Y:S02]  /*6e00*/  FMNMX.FTZ R2, R2, R3, !PT ;  /* 0x0000000302027209 */ /* 0x004fe40007810000 */
[----:B------:R-:W-:-:S02]  /*6e10*/  ISETP.GE.AND P5, PT, R4, R249, PT ;  /* 0x000000f90400720c */ /* 0x000fc40003fa6270 */
[----:B------:R-:W1:Y:S01]  /*6e20*/  SHFL.BFLY PT, R4, R68, 0x2, 0x1f ;  /* 0x0c401f0044047f89 */ /* 0x000e6200000e0000 */
[----:B------:R-:W-:Y:S02]  /*6e30*/  FMNMX.FTZ R80, R11, R80, !PT ;  /* 0x000000500b507209 */ /* 0x000fe40007810000 */
[-C--:B------:R-:W-:Y:S01]  /*6e40*/  ISETP.GE.AND P0, PT, R6, R249.reuse, PT ;  /* 0x000000f90600720c */ /* 0x080fe20003f06270 */
[----:B------:R-:W2:Y:S01]  /*6e50*/  SHFL.BFLY PT, R70, R2, 0x1, 0x1f ;  /* 0x0c201f0002467f89 */ /* 0x000ea200000e0000 */
[----:B------:R-:W-:Y:S02]  /*6e60*/  FSEL R71, R217, -INF , !P6 ;  /* 0xff800000d9477808 */ /* 0x000fe40007000000 */
[----:B------:R-:W-:Y:S01]  /*6e70*/  ISETP.GE.AND P6, PT, R5, R249, PT ;  /* 0x000000f90500720c */ /* 0x000fe20003fc6270 */
[----:B---3--:R-:W-:Y:S01]  /*6e80*/  FMUL.FTZ R5, R80, UR7 ;  /* 0x0000000750057c20 */ /* 0x008fe20008410000 */
[----:B------:R-:W-:Y:S02]  /*6e90*/  FSEL R89, R208, -INF , !P0 ;  /* 0xff800000d0597808 */ /* 0x000fe40004000000 */
[----:B------:R-:W-:-:S02]  /*6ea0*/  FSETP.NEU.FTZ.AND P0, PT, R80, -INF , PT ;  /* 0xff8000005000780b */ /* 0x000fc40003f1d000 */
[----:B------:R-:W-:Y:S02]  /*6eb0*/  FSEL R91, R162, -INF , !P5 ;  /* 0xff800000a25b7808 */ /* 0x000fe40006800000 */
[----:B------:R-:W-:Y:S02]  /*6ec0*/  FSEL R5, R5, RZ, P0 ;  /* 0x000000ff05057208 */ /* 0x000fe40000000000 */
[-C--:B------:R-:W-:Y:S02]  /*6ed0*/  ISETP.GE.AND P5, PT, R25, R249.reuse, PT ;  /* 0x000000f91900720c */ /* 0x080fe40003fa6270 */
[----:B------:R-:W-:Y:S01]  /*6ee0*/  FSEL R90, R163, -INF , !P6 ;  /* 0xff800000a35a7808 */ /* 0x000fe20007000000 */
[----:B------:R-:W-:Y:S01]  /*6ef0*/  FFMA.FTZ R3, R75, UR7, -R5 ;  /* 0x000000074b037c23 */ /* 0x000fe20008010805 */
[----:B------:R-:W-:Y:S02]  /*6f00*/  FSEL R155, R169, -INF , !P5 ;  /* 0xff800000a99b7808 */ /* 0x000fe40006800000 */
[----:B------:R-:W-:Y:S01]  /*6f10*/  ISETP.GE.AND P6, PT, R16, R249, PT ;  /* 0x000000f91000720c */ /* 0x000fe20003fc6270 */
[----:B------:R3:W-:Y:S01]  /*6f20*/  MUFU.EX2 R247, R3 ;  /* 0x0000000300f77308 */ /* 0x0007e20000000800 */
[----:B-1----:R-:W-:-:S02]  /*6f30*/  FMNMX.FTZ R68, R68, R4, !PT ;  /* 0x0000000444447209 */ /* 0x002fc40007810000 */
[----:B------:R-:W-:Y:S02]  /*6f40*/  FMNMX3.FTZ R4, R138, R133, R132, !PT ;  /* 0x000000858a047276 */ /* 0x000fe40007810084 */
[----:B--2---:R-:W-:Y:S01]  /*6f50*/  FMNMX.FTZ R70, R2, R70, !PT ;  /* 0x0000004602467209 */ /* 0x004fe20007810000 */
[----:B------:R-:W1:Y:S01]  /*6f60*/  SHFL.BFLY PT, R6, R68, 0x1, 0x1f ;  /* 0x0c201f0044067f89 */ /* 0x000e6200000e0000 */
[----:B------:R-:W-:Y:S01]  /*6f70*/  FFMA.FTZ R2, R74, UR7, -R5 ;  /* 0x000000074a027c23 */ /* 0x000fe20008010805 */
[----:B------:R-:W-:Y:S02]  /*6f80*/  FSEL R139, R157, -INF , !P6 ;  /* 0xff8000009d8b7808 */ /* 0x000fe40007000000 */
[----:B------:R-:W-:Y:S01]  /*6f90*/  FSETP.NEU.FTZ.AND P5, PT, R70, -INF , PT ;  /* 0xff8000004600780b */ /* 0x000fe20003fbd000 */
[----:B------:R2:W-:Y:S01]  /*6fa0*/  MUFU.EX2 R223, R2 ;  /* 0x0000000200df7308 */ /* 0x0005e20000000800 */
[-C--:B------:R-:W-:Y:S02]  /*6fb0*/  ISETP.GE.AND P4, PT, R8, R249.reuse, PT ;  /* 0x000000f90800720c */ /* 0x080fe40003f86270 */
[----:B------:R-:W-:-:S02]  /*6fc0*/  ISETP.GE.AND P1, PT, R7, R249, PT ;  /* 0x000000f90700720c */ /* 0x000fc40003f26270 */
[----:B------:R-:W-:Y:S01]  /*6fd0*/  ISETP.GE.AND P6, PT, R22, R249, PT ;  /* 0x000000f91600720c */ /* 0x000fe20003fc6270 */
[----:B---3--:R-:W-:Y:S01]  /*6fe0*/  FMUL.FTZ R3, R70, UR7 ;  /* 0x0000000746037c20 */ /* 0x008fe20008410000 */
[----:B------:R-:W-:Y:S02]  /*6ff0*/  FMNMX3.FTZ R4, R4, R136, R137, !PT ;  /* 0x0000008804047276 */ /* 0x000fe40007810089 */
[----:B------:R-:W-:Y:S02]  /*7000*/  FSEL R84, R216, -INF , !P4 ;  /* 0xff800000d8547808 */ /* 0x000fe40006000000 */
[----:B------:R-:W-:Y:S02]  /*7010*/  FSEL R3, R3, RZ, P5 ;  /* 0x000000ff03037208 */ /* 0x000fe40002800000 */
[----:B------:R-:W-:Y:S02]  /*7020*/  FSEL R85, R209, -INF , !P1 ;  /* 0xff800000d1557808 */ /* 0x000fe40004800000 */
[----:B------:R-:W-:Y:S01]  /*7030*/  FSEL R159, R185, -INF , !P6 ;  /* 0xff800000b99f7808 */ /* 0x000fe20007000000 */
[----:B--2---:R-:W-:Y:S01]  /*7040*/  FFMA.FTZ R2, R53, UR7, -R5 ;  /* 0x0000000735027c23 */ /* 0x004fe20008010805 */
[----:B------:R-:W-:-:S02]  /*7050*/  FMNMX3.FTZ R4, R4, R71, R81, !PT ;  /* 0x0000004704047276 */ /* 0x000fc40007810051 */
[----:B-1----:R-:W-:Y:S01]  /*7060*/  FMNMX.FTZ R68, R68, R6, !PT ;  /* 0x0000000644447209 */ /* 0x002fe20007810000 */
[----:B------:R1:W-:Y:S01]  /*7070*/  MUFU.EX2 R222, R2 ;  /* 0x0000000200de7308 */ /* 0x0003e20000000800 */
[-C--:B------:R-:W-:Y:S01]  /*7080*/  ISETP.GE.AND P6, PT, R32, R249.reuse, PT ;  /* 0x000000f92000720c */ /* 0x080fe20003fc6270 */
[----:B------:R-:W-:Y:S01]  /*7090*/  FFMA.FTZ R6, R57, UR7, -R3 ;  /* 0x0000000739067c23 */ /* 0x000fe20008010803 */
[----:B------:R-:W-:Y:S02]  /*70a0*/  ISETP.GE.AND P4, PT, R10, R249, PT ;  /* 0x000000f90a00720c */ /* 0x000fe40003f86270 */
[----:B------:R-:W-:Y:S02]  /*70b0*/  FMNMX3.FTZ R4, R4, R84, R85, !PT ;  /* 0x0000005404047276 */ /* 0x000fe40007810055 */
[----:B------:R-:W-:Y:S01]  /*70c0*/  FSEL R163, R161, -INF , !P6 ;  /* 0xff800000a1a37808 */ /* 0x000fe20007000000 */
[----:B------:R-:W-:Y:S01]  /*70d0*/  MUFU.EX2 R229, R6 ;  /* 0x0000000600e57308 */ /* 0x000fe20000000800 */
[----:B------:R-:W-:-:S02]  /*70e0*/  FSETP.NEU.FTZ.AND P6, PT, R68, -INF , PT ;  /* 0xff8000004400780b */ /* 0x000fc40003fdd000 */
[----:B------:R-:W-:Y:S02]  /*70f0*/  ISETP.GE.AND P1, PT, R9, R249, PT ;  /* 0x000000f90900720c */ /* 0x000fe40003f26270 */
[----:B------:R-:W-:Y:S02]  /*7100*/  FSEL R126, R192, -INF , !P4 ;  /* 0xff800000c07e7808 */ /* 0x000fe40006000000 */
[----:B------:R-:W-:Y:S01]  /*7110*/  FMNMX3.FTZ R4, R4, R89, R90, !PT ;  /* 0x0000005904047276 */ /* 0x000fe2000781005a */
[----:B-1----:R-:W-:Y:S01]  /*7120*/  FFMA.FTZ R2, R79, UR7, -R3 ;  /* 0x000000074f027c23 */ /* 0x002fe20008010803 */
[-C--:B------:R-:W-:Y:S02]  /*7130*/  ISETP.GE.AND P4, PT, R24, R249.reuse, PT ;  /* 0x000000f91800720c */ /* 0x080fe40003f86270 */
[----:B------:R-:W-:Y:S01]  /*7140*/  ISETP.GE.AND P0, PT, R26, R249, PT ;  /* 0x000000f91a00720c */ /* 0x000fe20003f06270 */
[----:B------:R1:W-:Y:S01]  /*7150*/  MUFU.EX2 R252, R2 ;  /* 0x0000000200fc7308 */ /* 0x0003e20000000800 */
[----:B------:R-:W-:-:S02]  /*7160*/  FSEL R134, R193, -INF , !P1 ;  /* 0xff800000c1867808 */ /* 0x000fc40004800000 */
[----:B------:R-:W-:Y:S01]  /*7170*/  FMNMX3.FTZ R7, R4, R91, R126, !PT ;  /* 0x0000005b04077276 */ /* 0x000fe2000781007e */
[----:B------:R-:W-:Y:S01]  /*7180*/  IMAD.IADD R4, R226, 0x1, R235 ;  /* 0x00000001e2047824 */ /* 0x000fe200078e02eb */
[-C--:B------:R-:W-:Y:S02]  /*7190*/  ISETP.GE.AND P1, PT, R23, R249.reuse, PT ;  /* 0x000000f91700720c */ /* 0x080fe40003f26270 */
[----:B------:R-:W-:Y:S02]  /*71a0*/  FSEL R157, R196, -INF , !P4 ;  /* 0xff800000c49d7808 */ /* 0x000fe40006000000 */
[----:B------:R-:W-:Y:S02]  /*71b0*/  FSEL R135, R170, -INF , !P0 ;  /* 0xff800000aa877808 */ /* 0x000fe40004000000 */
[----:B------:R-:W-:Y:S02]  /*71c0*/  ISETP.GE.AND P4, PT, R27, R249, PT ;  /* 0x000000f91b00720c */ /* 0x000fe40003f86270 */
[----:B------:R-:W-:-:S02]  /*71d0*/  FMNMX3.FTZ R7, R7, R134, R139, !PT ;  /* 0x0000008607077276 */ /* 0x000fc4000781008b */
[-C--:B------:R-:W-:Y:S01]  /*71e0*/  ISETP.GE.AND P5, PT, R34, R249.reuse, PT ;  /* 0x000000f92200720c */ /* 0x080fe20003fa6270 */
[----:B-1----:R-:W-:Y:S01]  /*71f0*/  FFMA.FTZ R2, R78, UR7, -R3 ;  /* 0x000000074e027c23 */ /* 0x002fe20008010803 */
[----:B------:R-:W-:Y:S02]  /*7200*/  FSEL R158, R168, -INF , !P1 ;  /* 0xff800000a89e7808 */ /* 0x000fe40004800000 */
[----:B------:R-:W-:Y:S01]  /*7210*/  ISETP.GE.AND P0, PT, R28, R249, PT ;  /* 0x000000f91c00720c */ /* 0x000fe20003f06270 */
[----:B------:R1:W2:Y:S01]  /*7220*/  MUFU.EX2 R214, R2 ;  /* 0x0000000200d67308 */ /* 0x0002a20000000800 */
[----:B------:R-:W-:Y:S02]  /*7230*/  FSEL R168, R167, -INF , !P4 ;  /* 0xff800000a7a87808 */ /* 0x000fe40006000000 */
[----:B------:R-:W-:Y:S02]  /*7240*/  FSEL R167, R146, -INF , !P5 ;  /* 0xff80000092a77808 */ /* 0x000fe40006800000 */
[----:B------:R-:W-:-:S02]  /*7250*/  LEA R146, R4, UR5, 0x1 ;  /* 0x0000000504927c11 */ /* 0x000fc4000f8e08ff */
[----:B------:R-:W-:Y:S02]  /*7260*/  FSEL R184, R184, -INF , !P0 ;  /* 0xff800000b8b87808 */ /* 0x000fe40004000000 */
[-C--:B------:R-:W-:Y:S01]  /*7270*/  ISETP.GE.AND P1, PT, R33, R249.reuse, PT ;  /* 0x000000f92100720c */ /* 0x080fe20003f26270 */
[----:B------:R-:W-:Y:S01]  /*7280*/  IMAD.IADD R125, R225, 0x1, R146 ;  /* 0x00000001e17d7824 */ /* 0x000fe200078e0292 */
[-C--:B------:R-:W-:Y:S01]  /*7290*/  ISETP.GE.AND P0, PT, R31, R249.reuse, PT ;  /* 0x000000f91f00720c */ /* 0x080fe20003f06270 */
[----:B------:R-:W3:Y:S01]  /*72a0*/  LDSM.16.MT88.4 R16, [R146+0x8000] ;  /* 0x008000009210783b */ /* 0x000ee20000004200 */
[-C--:B------:R-:W-:Y:S02]  /*72b0*/  ISETP.GE.AND P4, PT, R30, R249.reuse, PT ;  /* 0x000000f91e00720c */ /* 0x080fe40003f86270 */
[----:B------:R-:W-:Y:S01]  /*72c0*/  FSEL R165, R160, -INF , !P1 ;  /* 0xff800000a0a57808 */ /* 0x000fe20004800000 */
[----:B------:R-:W-:Y:S01]  /*72d0*/  LDSM.16.MT88.4 R60, [R146+0x8800] ;  /* 0x00880000923c783b */ /* 0x000fe20000004200 */
[----:B-1----:R-:W-:Y:S01]  /*72e0*/  FFMA.FTZ R2, R51, UR7, -R3 ;  /* 0x0000000733027c23 */ /* 0x002fe20008010803 */
[----:B------:R-:W-:-:S02]  /*72f0*/  ISETP.GE.AND P5, PT, R29, R249, PT ;  /* 0x000000f91d00720c */ /* 0x000fc40003fa6270 */
[-C--:B------:R-:W-:Y:S01]  /*7300*/  ISETP.GE.AND P1, PT, R35, R249.reuse, PT ;  /* 0x000000f92300720c */ /* 0x080fe20003f26270 */
[----:B------:R1:W4:Y:S01]  /*7310*/  MUFU.EX2 R224, R2 ;  /* 0x0000000200e07308 */ /* 0x0003220000000800 */
[----:B------:R-:W-:Y:S01]  /*7320*/  FSEL R188, R188, -INF , !P0 ;  /* 0xff800000bcbc7808 */ /* 0x000fe20004000000 */
[----:B------:R-:W-:Y:S01]  /*7330*/  LDSM.16.MT88.4 R48, [R125+0x8800] ;  /* 0x008800007d30783b */ /* 0x000fe20000004200 */
[----:B------:R-:W-:Y:S01]  /*7340*/  FSEL R162, R204, -INF , !P4 ;  /* 0xff800000cca27808 */ /* 0x000fe20006000000 */
[----:B------:R-:W-:Y:S01]  /*7350*/  IMAD.MOV.U32 R204, RZ, RZ, R230 ;  /* 0x000000ffffcc7224 */ /* 0x000fe200078e00e6 */
[----:B------:R-:W-:Y:S02]  /*7360*/  ISETP.GE.AND P0, PT, R38, R249, PT ;  /* 0x000000f92600720c */ /* 0x000fe40003f06270 */
[----:B------:R-:W-:Y:S02]  /*7370*/  FSEL R161, R205, -INF , !P5 ;  /* 0xff800000cda17808 */ /* 0x000fe40006800000 */
[----:B------:R-:W-:-:S02]  /*7380*/  FSEL R197, R197, -INF , !P1 ;  /* 0xff800000c5c57808 */ /* 0x000fc40004800000 */
[-C--:B------:R-:W-:Y:S02]  /*7390*/  ISETP.GE.AND P4, PT, R37, R249.reuse, PT ;  /* 0x000000f92500720c */ /* 0x080fe40003f86270 */
[----:B------:R-:W-:Y:S02]  /*73a0*/  FSEL R181, R181, -INF , !P0 ;  /* 0xff800000b5b57808 */ /* 0x000fe40004000000 */
[----:B------:R-:W-:Y:S01]  /*73b0*/  FSEL R180, R180, -INF , !P4 ;  /* 0xff800000b4b47808 */ /* 0x000fe20006000000 */
[----:B-1----:R-:W-:Y:S01]  /*73c0*/  FMUL.FTZ R2, R68, UR7 ;  /* 0x0000000744027c20 */ /* 0x002fe20008410000 */
[----:B------:R-:W-:Y:S02]  /*73d0*/  IADD3 R127, PT, PT, R0, R146, RZ ;  /* 0x00000092007f7210 */ /* 0x000fe40007ffe0ff */
[----:B--2---:R-:W-:Y:S02]  /*73e0*/  F2FP.BF16.F32.PACK_AB R8, R214, R252 ;  /* 0x000000fcd608723e */ /* 0x004fe400000010ff */
[----:B------:R-:W-:Y:S01]  /*73f0*/  FSEL R2, R2, RZ, P6 ;  /* 0x000000ff02027208 */ /* 0x000fe20003000000 */
[----:B------:R-:W-:Y:S01]  /*7400*/  IMAD.IADD R88, R225, 0x1, R127 ;  /* 0x00000001e1587824 */ /* 0x000fe200078e027f */
[----:B------:R-:W-:Y:S01]  /*7410*/  ISETP.GE.AND P6, PT, R36, R249, PT ;  /* 0x000000f92400720c */ /* 0x000fe20003fc6270 */
[----:B------:R-:W-:Y:S01]  /*7420*/  LDSM.16.MT88.4 R44, [R127+0x8000] ;  /* 0x008000007f2c783b */ /* 0x000fe20000004200 */
[----:B----4-:R-:W-:Y:S01]  /*7430*/  F2FP.BF16.F32.PACK_AB R10, R229, R224 ;  /* 0x000000e0e50a723e */ /* 0x010fe200000010ff */
[--C-:B------:R-:W-:Y:S01]  /*7440*/  FFMA.FTZ R6, R87, UR7, -R2.reuse ;  /* 0x0000000757067c23 */ /* 0x100fe20008010802 */
[----:B------:R-:W-:Y:S01]  /*7450*/  FFMA.FTZ R4, R86, UR7, -R2 ;  /* 0x0000000756047c23 */ /* 0x000fe20008010802 */
[----:B------:R-:W-:Y:S01]  /*7460*/  FSEL R189, R189, -INF , !P6 ;  /* 0xff800000bdbd7808 */ /* 0x000fe20007000000 */
[----:B------:R-:W-:Y:S01]  /*7470*/  LDSM.16.MT88.4 R36, [R125+0x8000] ;  /* 0x008000007d24783b */ /* 0x000fe20000004200 */
[----:B------:R1:W-:Y:S01]  /*7480*/  MUFU.EX2 R221, R6 ;  /* 0x0000000600dd7308 */ /* 0x0003e20000000800 */
[----:B------:R-:W-:-:S02]  /*7490*/  MOV R226, R228 ;  /* 0x000000e400e27202 */ /* 0x000fc40000000f00 */
[----:B------:R-:W-:Y:S04]  /*74a0*/  LDSM.16.MT88.4 R52, [R88+0x8000] ;  /* 0x008000005834783b */ /* 0x000fe80000004200 */
[----:B------:R-:W-:Y:S01]  /*74b0*/  LDSM.16.MT88.4 R76, [R88+0x8800] ;  /* 0x00880000584c783b */ /* 0x000fe20000004200 */
[----:B------:R2:W4:Y:S03]  /*74c0*/  MUFU.EX2 R219, R4 ;  /* 0x0000000400db7308 */ /* 0x0005260000000800 */
[----:B------:R-:W-:Y:S01]  /*74d0*/  LDSM.16.MT88.4 R56, [R127+0x8800] ;  /* 0x008800007f38783b */ /* 0x000fe20000004200 */
[----:B-1----:R-:W-:-:S04]  /*74e0*/  FMNMX3.FTZ R6, R7, R135, R155, !PT ;  /* 0x0000008707067276 */ /* 0x002fc8000781009b */
[----:B------:R-:W-:-:S04]  /*74f0*/  FMNMX3.FTZ R6, R6, R157, R158, !PT ;  /* 0x0000009d06067276 */ /* 0x000fc8000781009e */
[----:B--2---:R-:W-:Y:S01]  /*7500*/  FMNMX3.FTZ R4, R6, R159, R184, !PT ;  /* 0x0000009f06047276 */ /* 0x004fe200078100b8 */
[----:B------:R-:W-:Y:S01]  /*7510*/  FFMA.FTZ R6, R93, UR7, -R2 ;  /* 0x000000075d067c23 */ /* 0x000fe20008010802 */
[----:B----4-:R-:W-:Y:S02]  /*7520*/  F2FP.BF16.F32.PACK_AB R9, R219, R221 ;  /* 0x000000dddb09723e */ /* 0x010fe400000010ff */
[----:B------:R-:W-:Y:S01]  /*7530*/  FMNMX3.FTZ R4, R4, R168, R167, !PT ;  /* 0x000000a804047276 */ /* 0x000fe200078100a7 */
[----:B------:R1:W-:Y:S03]  /*7540*/  MUFU.EX2 R160, R6 ;  /* 0x0000000600a07308 */ /* 0x0003e60000000800 */
[----:B------:R-:W-:-:S04]  /*7550*/  FMNMX3.FTZ R4, R4, R165, R163, !PT ;  /* 0x000000a504047276 */ /* 0x000fc800078100a3 */
[----:B------:R-:W-:-:S04]  /*7560*/  FMNMX3.FTZ R4, R4, R188, R162, !PT ;  /* 0x000000bc04047276 */ /* 0x000fc800078100a2 */
[----:B------:R-:W-:-:S04]  /*7570*/  FMNMX3.FTZ R4, R4, R161, R197, !PT ;  /* 0x000000a104047276 */ /* 0x000fc800078100c5 */
[----:B------:R-:W-:Y:S01]  /*7580*/  FMNMX3.FTZ R4, R4, R189, R181, !PT ;  /* 0x000000bd04047276 */ /* 0x000fe200078100b5 */
[----:B-1----:R-:W-:-:S03]  /*7590*/  FFMA.FTZ R6, R94, UR7, -R2 ;  /* 0x000000075e067c23 */ /* 0x002fc60008010802 */
[----:B------:R-:W-:Y:S01]  /*75a0*/  FMNMX.FTZ R4, R180, R4, !PT ;  /* 0x00000004b4047209 */ /* 0x000fe20007810000 */
[----:B------:R1:W2:Y:S04]  /*75b0*/  MUFU.EX2 R243, R6 ;  /* 0x0000000600f37308 */ /* 0x0002a80000000800 */
[----:B------:R-:W4:Y:S01]  /*75c0*/  SHFL.BFLY PT, R7, R4, 0x2, 0x1f ;  /* 0x0c401f0004077f89 */ /* 0x000f2200000e0000 */
[----:B-1----:R-:W-:Y:S01]  /*75d0*/  FFMA.FTZ R6, R65, UR7, -R3 ;  /* 0x0000000741067c23 */ /* 0x002fe20008010803 */
[----:B--2---:R-:W-:-:S03]  /*75e0*/  F2FP.BF16.F32.PACK_AB R11, R243, R160 ;  /* 0x000000a0f30b723e */ /* 0x004fc600000010ff */
[----:B------:R1:W-:Y:S04]  /*75f0*/  MUFU.EX2 R82, R6 ;  /* 0x0000000600527308 */ /* 0x0003e80000000800 */
[----:B---3--:R-:W-:Y:S01]  /*7600*/  HMMA.16816.F32.BF16 R40, R8, R16, RZ ;  /* 0x000000100828723c */ /* 0x008fe200000418ff */
[----:B----4-:R-:W-:-:S05]  /*7610*/  FMNMX.FTZ R4, R4, R7, !PT ;  /* 0x0000000704047209 */ /* 0x010fca0007810000 */
[----:B------:R-:W2:Y:S02]  /*7620*/  SHFL.BFLY PT, R7, R4, 0x1, 0x1f ;  /* 0x0c201f0004077f89 */ /* 0x000ea400000e0000 */
[----:B------:R-:W-:Y:S01]  /*7630*/  HMMA.16816.F32.BF16 R72, R8, R36, RZ ;  /* 0x000000240848723c */ /* 0x000fe200000418ff */
[----:B-1----:R-:W-:-:S07]  /*7640*/  FFMA.FTZ R6, R66, UR7, -R3 ;  /* 0x0000000742067c23 */ /* 0x002fce0008010803 */
[C---:B------:R-:W-:Y:S01]  /*7650*/  HMMA.16816.F32.BF16 R20, R8.reuse, R52, RZ ;  /* 0x000000340814723c */ /* 0x040fe200000418ff */
[----:B------:R1:W3:Y:S07]  /*7660*/  MUFU.EX2 R124, R6 ;  /* 0x00000006007c7308 */ /* 0x0002ee0000000800 */
[----:B------:R-:W-:Y:S01]  /*7670*/  HMMA.16816.F32.BF16 R32, R8, R18, RZ ;  /* 0x000000120820723c */ /* 0x000fe200000418ff */
[----:B--2---:R-:W-:-:S07]  /*7680*/  FMNMX.FTZ R69, R4, R7, !PT ;  /* 0x0000000704457209 */ /* 0x004fce0007810000 */
[C---:B------:R-:W-:Y:S01]  /*7690*/  HMMA.16816.F32.BF16 R28, R8.reuse, R38, RZ ;  /* 0x00000026081c723c */ /* 0x040fe200000418ff */
[--C-:B-1----:R-:W-:Y:S01]  /*76a0*/  FFMA.FTZ R6, R67, UR7, -R3.reuse ;  /* 0x0000000743067c23 */ /* 0x102fe20008010803 */
[C---:B------:R-:W-:Y:S01]  /*76b0*/  FSETP.NEU.FTZ.AND P0, PT, R69.reuse, -INF , PT ;  /* 0xff8000004500780b */ /* 0x040fe20003f1d000 */
[----:B------:R-:W-:Y:S01]  /*76c0*/  FMUL.FTZ R4, R69, UR7 ;  /* 0x0000000745047c20 */ /* 0x000fe20008410000 */
[----:B---3--:R-:W-:Y:S01]  /*76d0*/  F2FP.BF16.F32.PACK_AB R12, R124, R82 ;  /* 0x000000527c0c723e */ /* 0x008fe200000010ff */
[----:B------:R1:W-:Y:S03]  /*76e0*/  MUFU.EX2 R248, R6 ;  /* 0x0000000600f87308 */ /* 0x0003e60000000800 */
[----:B------:R-:W-:Y:S01]  /*76f0*/  HMMA.16816.F32.BF16 R24, R8, R46, RZ ;  /* 0x0000002e0818723c */ /* 0x000fe200000418ff */
[----:B------:R-:W-:Y:S01]  /*7700*/  FSEL R4, R4, RZ, P0 ;  /* 0x000000ff04047208 */ /* 0x000fe20000000000 */
[----:B-1----:R-:W-:-:S06]  /*7710*/  FFMA.FTZ R6, R64, UR7, -R3 ;  /* 0x0000000740067c23 */ /* 0x002fcc0008010803 */
[C---:B------:R-:W-:Y:S01]  /*7720*/  HMMA.16816.F32.BF16 R64, R8.reuse, R44, RZ ;  /* 0x0000002c0840723c */ /* 0x040fe200000418ff */
[----:B------:R1:W2:Y:S07]  /*7730*/  MUFU.EX2 R205, R6 ;  /* 0x0000000600cd7308 */ /* 0x0002ae0000000800 */
[----:B------:R-:W-:Y:S01]  /*7740*/  HMMA.16816.F32.BF16 R8, R8, R54, RZ ;  /* 0x000000360808723c */ /* 0x000fe200000418ff */
[----:B-1----:R-:W-:Y:S01]  /*7750*/  FFMA.FTZ R6, R98, UR7, -R2 ;  /* 0x0000000762067c23 */ /* 0x002fe20008010802 */
[----:B--2---:R-:W-:-:S03]  /*7760*/  F2FP.BF16.F32.PACK_AB R14, R205, R248 ;  /* 0x000000f8cd0e723e */ /* 0x004fc600000010ff */
        /* <DEDUP_REMOVED lines=10> */
[----:B------:R1:W2:Y:S02]  /*7810*/  MUFU.EX2 R83, R6 ;  /* 0x0000000600537308 */ /* 0x0002a40000000800 */
[----:B------:R-:W-:Y:S01]  /*7820*/  HMMA.16816.F32.BF16 R112, R12, R78, R8 ;  /* 0x0000004e0c70723c */ /* 0x000fe20000041808 */
[----:B------:R-:W-:-:S07]  /*7830*/  F2FP.BF16.F32.PACK_AB R8, R223, R247 ;  /* 0x000000f7df08723e */ /* 0x000fce00000010ff */
[----:B------:R-:W-:Y:S01]  /*7840*/  HMMA.16816.F32.BF16 R128, R12, R60, R40 ;  /* 0x0000003c0c80723c */ /* 0x000fe20000041828 */
[----:B-1----:R-:W-:Y:S01]  /*7850*/  FFMA.FTZ R6, R102, UR7, -R5 ;  /* 0x0000000766067c23 */ /* 0x002fe20008010805 */
[----:B--2---:R-:W-:-:S06]  /*7860*/  F2FP.BF16.F32.PACK_AB R10, R83, R222 ;  /* 0x000000de530a723e */ /* 0x004fcc00000010ff */
[C---:B------:R-:W-:Y:S01]  /*7870*/  HMMA.16816.F32.BF16 R96, R12.reuse, R48, R72 ;  /* 0x000000300c60723c */ /* 0x040fe20000041848 */
[----:B------:R1:W-:Y:S07]  /*7880*/  MUFU.EX2 R7, R6 ;  /* 0x0000000600077308 */ /* 0x0003ee0000000800 */
[C---:B------:R-:W-:Y:S08]  /*7890*/  HMMA.16816.F32.BF16 R100, R12.reuse, R62, R32 ;  /* 0x0000003e0c64723c */ /* 0x040ff00000041820 */
[----:B------:R-:W-:Y:S01]  /*78a0*/  HMMA.16816.F32.BF16 R92, R12, R50, R28 ;  /* 0x000000320c5c723c */ /* 0x000fe2000004181c */
[----:B-1----:R-:W-:-:S04]  /*78b0*/  FFMA.FTZ R6, R105, UR7, -R5 ;  /* 0x0000000769067c23 */ /* 0x002fc80008010805 */
[----:B------:R1:W-:Y:S03]  /*78c0*/  MUFU.EX2 R238, R6 ;  /* 0x0000000600ee7308 */ /* 0x0003e60000000800 */
[C---:B------:R-:W-:Y:S08]  /*78d0*/  HMMA.16816.F32.BF16 R120, R12.reuse, R56, R64 ;  /* 0x000000380c78723c */ /* 0x040ff00000041840 */
[----:B------:R-:W-:Y:S01]  /*78e0*/  HMMA.16816.F32.BF16 R72, R12, R76, R20 ;  /* 0x0000004c0c48723c */ /* 0x000fe20000041814 */
[----:B-1----:R-:W-:-:S04]  /*78f0*/  FFMA.FTZ R6, R104, UR7, -R5 ;  /* 0x0000000768067c23 */ /* 0x002fc80008010805 */
[----:B------:R1:W-:Y:S02]  /*7900*/  MUFU.EX2 R209, R6 ;  /* 0x0000000600d17308 */ /* 0x0003e40000000800 */
[----:B-1----:R-:W-:-:S06]  /*7910*/  FFMA.FTZ R6, R138, UR7, -R4 ;  /* 0x000000078a067c23 */ /* 0x002fcc0008010804 */
        /* <DEDUP_REMOVED lines=9> */
[----:B--2---:R-:W-:Y:S01]  /*79b0*/  F2FP.BF16.F32.PACK_AB R11, R196, R234 ;  /* 0x000000eac40b723e */ /* 0x004fe200000010ff */
[----:B------:R-:W-:Y:S04]  /*79c0*/  HMMA.16816.F32.BF16 R116, R12, R58, R24 ;  /* 0x0000003a0c74723c */ /* 0x000fe80000041818 */
[----:B------:R1:W-:Y:S04]  /*79d0*/  MUFU.EX2 R246, R6 ;  /* 0x0000000600f67308 */ /* 0x0003e80000000800 */
[C---:B------:R-:W-:Y:S08]  /*79e0*/  HMMA.16816.F32.BF16 R40, R8.reuse, R16, RZ ;  /* 0x000000100828723c */ /* 0x040ff000000418ff */
        /* <DEDUP_REMOVED lines=13> */
[----:B------:R-:W-:Y:S02]  /*7ac0*/  F2FP.BF16.F32.PACK_AB R8, R238, R7 ;  /* 0x00000007ee08723e */ /* 0x000fe400000010ff */
[----:B--2---:R-:W-:Y:S02]  /*7ad0*/  F2FP.BF16.F32.PACK_AB R9, R169, R225 ;  /* 0x000000e1a909723e */ /* 0x004fe400000010ff */
[----:B------:R-:W-:Y:S01]  /*7ae0*/  F2FP.BF16.F32.PACK_AB R10, R246, R209 ;  /* 0x000000d1f60a723e */ /* 0x000fe200000010ff */
[----:B-1----:R-:W-:-:S04]  /*7af0*/  FFMA.FTZ R6, R84, UR7, -R4 ;  /* 0x0000000754067c23 */ /* 0x002fc80008010804 */
[----:B------:R1:W2:Y:S02]  /*7b00*/  MUFU.EX2 R170, R6 ;  /* 0x0000000600aa7308 */ /* 0x0002a40000000800 */
[----:B-1----:R-:W-:Y:S01]  /*7b10*/  FFMA.FTZ R6, R150, UR7, -R5 ;  /* 0x0000000796067c23 */ /* 0x002fe20008010805 */
[----:B--2---:R-:W-:Y:S02]  /*7b20*/  F2FP.BF16.F32.PACK_AB R11, R170, R185 ;  /* 0x000000b9aa0b723e */ /* 0x004fe400000010ff */
[----:B------:R-:W-:-:S03]  /*7b30*/  MOV R150, R226 ;  /* 0x000000e200967202 */ /* 0x000fc60000000f00 */
[----:B------:R1:W-:Y:S02]  /*7b40*/  MUFU.EX2 R235, R6 ;  /* 0x0000000600eb7308 */ /* 0x0003e40000000800 */
[C---:B------:R-:W-:Y:S08]  /*7b50*/  HMMA.16816.F32.BF16 R40, R8.reuse, R60, R40 ;  /* 0x0000003c0828723c */ /* 0x040ff00000041828 */
[----:B------:R-:W-:Y:S01]  /*7b60*/  HMMA.16816.F32.BF16 R44, R8, R48, R28 ;  /* 0x00000030082c723c */ /* 0x000fe2000004181c */
[----:B-1----:R-:W-:-:S07]  /*7b70*/  FFMA.FTZ R6, R144, UR7, -R5 ;  /* 0x0000000790067c23 */ /* 0x002fce0008010805 */
[C---:B------:R-:W-:Y:S01]  /*7b80*/  HMMA.16816.F32.BF16 R60, R8.reuse, R62, R32 ;  /* 0x0000003e083c723c */ /* 0x040fe20000041820 */
[----:B------:R1:W-:Y:S07]  /*7b90*/  MUFU.EX2 R106, R6 ;  /* 0x00000006006a7308 */ /* 0x0003ee0000000800 */
[C---:B------:R-:W-:Y:S01]  /*7ba0*/  HMMA.16816.F32.BF16 R64, R8.reuse, R56, R20 ;  /* 0x000000380840723c */ /* 0x040fe20000041814 */
[----:B------:R-:W-:Y:S07]  /*7bb0*/  LDSM.16.MT88.4 R20, [R146+0x9000] ;  /* 0x009000009214783b */ /* 0x000fee0000004200 */
[----:B------:R-:W-:Y:S01]  /*7bc0*/  HMMA.16816.F32.BF16 R108, R8, R76, R12 ;  /* 0x0000004c086c723c */ /* 0x000fe2000004180c */
[----:B------:R-:W-:Y:S01]  /*7bd0*/  LDSM.16.MT88.4 R12, [R127+0x9000] ;  /* 0x009000007f0c783b */ /* 0x000fe20000004200 */
[----:B-1----:R-:W-:-:S04]  /*7be0*/  FFMA.FTZ R6, R142, UR7, -R5 ;  /* 0x000000078e067c23 */ /* 0x002fc80008010805 */
[----:B------:R1:W-:Y:S02]  /*7bf0*/  MUFU.EX2 R216, R6 ;  /* 0x0000000600d87308 */ /* 0x0003e40000000800 */
[C---:B------:R-:W-:Y:S01]  /*7c00*/  HMMA.16816.F32.BF16 R48, R8.reuse, R50, R24 ;  /* 0x000000320830723c */ /* 0x040fe20000041818 */
[----:B------:R-:W-:Y:S07]  /*7c10*/  LDSM.16.MT88.4 R24, [R88+0x9000] ;  /* 0x009000005818783b */ /* 0x000fee0000004200 */
[----:B------:R-:W-:Y:S01]  /*7c20*/  HMMA.16816.F32.BF16 R32, R8, R58, R16 ;  /* 0x0000003a0820723c */ /* 0x000fe20000041810 */
[----:B------:R-:W2:Y:S01]  /*7c30*/  LDSM.16.MT88.4 R16, [R125+0x9000] ;  /* 0x009000007d10783b */ /* 0x000ea20000004200 */
[----:B-1----:R-:W-:-:S06]  /*7c40*/  FFMA.FTZ R6, R140, UR7, -R5 ;  /* 0x000000078c067c23 */ /* 0x002fcc0008010805 */
[----:B------:R-:W-:Y:S01]  /*7c50*/  HMMA.16816.F32.BF16 R28, R8, R78, R36 ;  /* 0x0000004e081c723c */ /* 0x000fe20000041824 */
[----:B------:R1:W-:Y:S02]  /*7c60*/  MUFU.EX2 R107, R6 ;  /* 0x00000006006b7308 */ /* 0x0003e40000000800 */
[----:B-1----:R-:W-:-:S06]  /*7c70*/  FFMA.FTZ R6, R85, UR7, -R4 ;  /* 0x0000000755067c23 */ /* 0x002fcc0008010804 */
[----:B------:R1:W-:Y:S02]  /*7c80*/  MUFU.EX2 R236, R6 ;  /* 0x0000000600ec7308 */ /* 0x0003e40000000800 */
[----:B-1----:R-:W-:Y:S01]  /*7c90*/  FFMA.FTZ R6, R151, UR7, -R3 ;  /* 0x0000000797067c23 */ /* 0x002fe20008010803 */
[----:B------:R-:W-:-:S05]  /*7ca0*/  MOV R151, R227 ;  /* 0x000000e300977202 */ /* 0x000fca0000000f00 */
[----:B------:R1:W-:Y:S02]  /*7cb0*/  MUFU.EX2 R140, R6 ;  /* 0x00000006008c7308 */ /* 0x0003e40000000800 */
[----:B-1----:R-:W-:-:S06]  /*7cc0*/  FFMA.FTZ R6, R148, UR7, -R3 ;  /* 0x0000000794067c23 */ /* 0x002fcc0008010803 */
[----:B------:R1:W3:Y:S02]  /*7cd0*/  MUFU.EX2 R144, R6 ;  /* 0x0000000600907308 */ /* 0x0002e40000000800 */
[----:B-1----:R-:W-:Y:S01]  /*7ce0*/  FFMA.FTZ R6, R143, UR7, -R3 ;  /* 0x000000078f067c23 */ /* 0x002fe20008010803 */
[----:B---3--:R-:W-:-:S05]  /*7cf0*/  F2FP.BF16.F32.PACK_AB R8, R144, R140 ;  /* 0x0000008c9008723e */ /* 0x008fca00000010ff */
[----:B------:R1:W3:Y:S02]  /*7d00*/  MUFU.EX2 R217, R6 ;  /* 0x0000000600d97308 */ /* 0x0002e40000000800 */
[----:B-1----:R-:W-:Y:S01]  /*7d10*/  FFMA.FTZ R6, R141, UR7, -R3 ;  /* 0x000000078d067c23 */ /* 0x002fe20008010803 */
[----:B------:R-:W-:-:S05]  /*7d20*/  IMAD.MOV.U32 R141, RZ, RZ, R235 ;  /* 0x000000ffff8d7224 */ /* 0x000fca00078e00eb */
[----:B------:R1:W4:Y:S02]  /*7d30*/  MUFU.EX2 R148, R6 ;  /* 0x0000000600947308 */ /* 0x0003240000000800 */
[----:B-1----:R-:W-:Y:S01]  /*7d40*/  FFMA.FTZ R6, R152, UR7, -R2 ;  /* 0x0000000798067c23 */ /* 0x002fe20008010802 */
[----:B---3--:R-:W-:Y:S01]  /*7d50*/  MOV R152, R217 ;  /* 0x000000d900987202 */ /* 0x008fe20000000f00 */
[----:B------:R-:W-:-:S04]  /*7d60*/  IMAD.MOV.U32 R217, RZ, RZ, R231 ;  /* 0x000000ffffd97224 */ /* 0x000fc800078e00e7 */
[----:B------:R1:W-:Y:S01]  /*7d70*/  MUFU.EX2 R142, R6 ;  /* 0x00000006008e7308 */ /* 0x0003e20000000800 */
[----:B----4-:R-:W-:Y:S01]  /*7d80*/  F2FP.BF16.F32.PACK_AB R10, R148, R152 ;  /* 0x00000098940a723e */ /* 0x010fe200000010ff */
[----:B-1----:R-:W-:-:S06]  /*7d90*/  FFMA.FTZ R6, R149, UR7, -R2 ;  /* 0x0000000795067c23 */ /* 0x002fcc0008010802 */
[----:B------:R1:W3:Y:S02]  /*7da0*/  MUFU.EX2 R143, R6 ;  /* 0x00000006008f7308 */ /* 0x0002e40000000800 */
[----:B-1----:R-:W-:Y:S01]  /*7db0*/  FFMA.FTZ R6, R145, UR7, -R2 ;  /* 0x0000000791067c23 */ /* 0x002fe20008010802 */
[----:B---3--:R-:W-:-:S05]  /*7dc0*/  F2FP.BF16.F32.PACK_AB R9, R143, R142 ;  /* 0x0000008e8f09723e */ /* 0x008fca00000010ff */
[----:B------:R1:W-:Y:S02]  /*7dd0*/  MUFU.EX2 R71, R6 ;  /* 0x0000000600477308 */ /* 0x0003e40000000800 */
[----:B-1----:R-:W-:Y:S01]  /*7de0*/  FFMA.FTZ R6, R147, UR7, -R2 ;  /* 0x0000000793067c23 */ /* 0x002fe20008010802 */
[----:B------:R-:W-:Y:S01]  /*7df0*/  MOV R147, R7 ;  /* 0x0000000700937202 */ /* 0x000fe20000000f00 */
[----:B------:R-:W-:-:S04]  /*7e00*/  FFMA.FTZ R7, R134, UR7, -R4 ;  /* 0x0000000786077c23 */ /* 0x000fc80008010804 */
[----:B------:R1:W3:Y:S08]  /*7e10*/  MUFU.EX2 R149, R6 ;  /* 0x0000000600957308 */ /* 0x0002f00000000800 */
[----:B------:R-:W-:Y:S01]  /*7e20*/  MUFU.EX2 R226, R7 ;  /* 0x0000000700e27308 */ /* 0x000fe20000000800 */
[----:B-1----:R-:W-:Y:S01]  /*7e30*/  FFMA.FTZ R6, R89, UR7, -R4 ;  /* 0x0000000759067c23 */ /* 0x002fe20008010804 */
[----:B------:R-:W-:Y:S01]  /*7e40*/  IMAD.MOV.U32 R89, RZ, RZ, R216 ;  /* 0x000000ffff597224 */ /* 0x000fe200078e00d8 */
[----:B------:R-:W-:-:S05]  /*7e50*/  MOV R216, R237 ;  /* 0x000000ed00d87202 */ /* 0x000fca0000000f00 */
[----:B------:R1:W4:Y:S01]  /*7e60*/  MUFU.EX2 R235, R6 ;  /* 0x0000000600eb7308 */ /* 0x0003220000000800 */
[----:B---3--:R-:W-:-:S07]  /*7e70*/  F2FP.BF16.F32.PACK_AB R11, R149, R71 ;  /* 0x00000047950b723e */ /* 0x008fce00000010ff */
[C---:B--2---:R-:W-:Y:S08]  /*7e80*/  HMMA.16816.F32.BF16 R96, R8.reuse, R16, R96 ;  /* 0x000000100860723c */ /* 0x044ff00000041860 */
[----:B------:R-:W-:Y:S01]  /*7e90*/  HMMA.16816.F32.BF16 R84, R8, R12, R120 ;  /* 0x0000000c0854723c */ /* 0x000fe20000041878 */
[----:B-1----:R-:W-:Y:S01]  /*7ea0*/  FFMA.FTZ R6, R90, UR7, -R4 ;  /* 0x000000075a067c23 */ /* 0x002fe20008010804 */
[----:B------:R-:W-:-:S03]  /*7eb0*/  MOV R90, R107 ;  /* 0x0000006b005a7202 */ /* 0x000fc60000000f00 */
[----:B------:R1:W-:Y:S03]  /*7ec0*/  MUFU.EX2 R239, R6 ;  /* 0x0000000600ef7308 */ /* 0x0003e60000000800 */
[C---:B------:R-:W-:Y:S08]  /*7ed0*/  HMMA.16816.F32.BF16 R72, R8.reuse, R24, R72 ;  /* 0x000000180848723c */ /* 0x040ff00000041848 */
[----:B------:R-:W-:Y:S01]  /*7ee0*/  HMMA.16816.F32.BF16 R100, R8, R22, R100 ;  /* 0x000000160864723c */ /* 0x000fe20000041864 */
[----:B-1----:R-:W-:Y:S01]  /*7ef0*/  FFMA.FTZ R6, R91, UR7, -R4 ;  /* 0x000000075b067c23 */ /* 0x002fe20008010804 */
[----:B------:R-:W-:-:S06]  /*7f00*/  IMAD.MOV.U32 R91, RZ, RZ, R106 ;  /* 0x000000ffff5b7224 */ /* 0x000fcc00078e006a */
[C---:B------:R-:W-:Y:S01]  /*7f10*/  HMMA.16816.F32.BF16 R92, R8.reuse, R18, R92 ;  /* 0x00000012085c723c */ /* 0x040fe2000004185c */
[----:B------:R1:W2:Y:S07]  /*7f20*/  MUFU.EX2 R237, R6 ;  /* 0x0000000600ed7308 */ /* 0x0002ae0000000800 */
[C---:B------:R-:W-:Y:S08]  /*7f30*/  HMMA.16816.F32.BF16 R104, R8.reuse, R20, R128 ;  /* 0x000000140868723c */ /* 0x040ff00000041880 */
[----:B------:R-:W-:Y:S01]  /*7f40*/  HMMA.16816.F32.BF16 R76, R8, R14, R116 ;  /* 0x0000000e084c723c */ /* 0x000fe20000041874 */
[----:B-1----:R-:W-:-:S04]  /*7f50*/  FFMA.FTZ R6, R174, UR7, -R5 ;  /* 0x00000007ae067c23 */ /* 0x002fc80008010805 */
[----:B------:R1:W-:Y:S03]  /*7f60*/  MUFU.EX2 R145, R6 ;  /* 0x0000000600917308 */ /* 0x0003e60000000800 */
[----:B------:R-:W-:Y:S01]  /*7f70*/  HMMA.16816.F32.BF16 R56, R8, R26, R112 ;  /* 0x0000001a0838723c */ /* 0x000fe20000041870 */
[----:B------:R-:W-:Y:S02]  /*7f80*/  F2FP.BF16.F32.PACK_AB R8, R91, R141 ;  /* 0x0000008d5b08723e */ /* 0x000fe400000010ff */
[----:B----4-:R-:W-:Y:S02]  /*7f90*/  F2FP.BF16.F32.PACK_AB R9, R235, R236 ;  /* 0x000000eceb09723e */ /* 0x010fe400000010ff */
[----:B------:R-:W-:Y:S02]  /*7fa0*/  F2FP.BF16.F32.PACK_AB R10, R90, R89 ;  /* 0x000000595a0a723e */ /* 0x000fe400000010ff */
[----:B--2---:R-:W-:-:S07]  /*7fb0*/  F2FP.BF16.F32.PACK_AB R11, R237, R239 ;  /* 0x000000efed0b723e */ /* 0x004fce00000010ff */
[----:B------:R-:W-:Y:S01]  /*7fc0*/  HMMA.16816.F32.BF16 R36, R8, R24, R108 ;  /* 0x000000180824723c */ /* 0x000fe2000004186c */
[----:B------:R-:W-:Y:S02]  /*7fd0*/  IMAD.MOV.U32 R111, RZ, RZ, R225 ;  /* 0x000000ffff6f7224 */ /* 0x000fe400078e00e1 */
[----:B-1----:R-:W-:-:S04]  /*7fe0*/  FFMA.FTZ R6, R171, UR7, -R5 ;  /* 0x00000007ab067c23 */ /* 0x002fc80008010805 */
[----:B------:R1:W2:Y:S01]  /*7ff0*/  MUFU.EX2 R81, R6 ;  /* 0x0000000600517308 */ /* 0x0002a20000000800 */
[C---:B------:R-:W-:Y:S08]  /*8000*/  HMMA.16816.F32.BF16 R32, R8.reuse, R14, R32 ;  /* 0x0000000e0820723c */ /* 0x040ff00000041820 */
[----:B------:R-:W-:Y:S01]  /*8010*/  HMMA.16816.F32.BF16 R52, R8, R20, R40 ;  /* 0x000000140834723c */ /* 0x000fe20000041828 */
[----:B-1----:R-:W-:-:S07]  /*8020*/  FFMA.FTZ R6, R166, UR7, -R5 ;  /* 0x00000007a6067c23 */ /* 0x002fce0008010805 */
[C---:B------:R-:W-:Y:S01]  /*8030*/  HMMA.16816.F32.BF16 R40, R8.reuse, R12, R64 ;  /* 0x0000000c0828723c */ /* 0x040fe20000041840 */
[----:B--2---:R-:W-:Y:S01]  /*8040*/  MOV R166, R81 ;  /* 0x0000005100a67202 */ /* 0x004fe20000000f00 */
[----:B------:R-:W-:Y:S01]  /*8050*/  IMAD.MOV.U32 R81, RZ, RZ, R229 ;  /* 0x000000ffff517224 */ /* 0x000fe200078e00e5 */
[----:B------:R1:W-:Y:S05]  /*8060*/  MUFU.EX2 R108, R6 ;  /* 0x00000006006c7308 */ /* 0x0003ea0000000800 */
[C---:B------:R-:W-:Y:S01]  /*8070*/  HMMA.16816.F32.BF16 R60, R8.reuse, R22, R60 ;  /* 0x00000016083c723c */ /* 0x040fe2000004183c */
[----:B------:R-:W2:Y:S07]  /*8080*/  LDSM.16.MT88.4 R20, [R146+0x9800] ;  /* 0x009800009214783b */ /* 0x000eae0000004200 */
[----:B------:R-:W-:Y:S01]  /*8090*/  HMMA.16816.F32.BF16 R28, R8, R26, R28 ;  /* 0x0000001a081c723c */ /* 0x000fe2000004181c */
[----:B------:R-:W3:Y:S01]  /*80a0*/  LDSM.16.MT88.4 R24, [R88+0x9800] ;  /* 0x009800005818783b */ /* 0x000ee20000004200 */
[----:B-1----:R-:W-:Y:S01]  /*80b0*/  FFMA.FTZ R6, R164, UR7, -R5 ;  /* 0x00000007a4067c23 */ /* 0x002fe20008010805 */
[----:B------:R-:W-:-:S03]  /*80c0*/  MOV R164, R111 ;  /* 0x0000006f00a47202 */ /* 0x000fc60000000f00 */
[----:B------:R1:W-:Y:S02]  /*80d0*/  MUFU.EX2 R174, R6 ;  /* 0x0000000600ae7308 */ /* 0x0003e40000000800 */
[C---:B------:R-:W-:Y:S08]  /*80e0*/  HMMA.16816.F32.BF16 R44, R8.reuse, R16, R44 ;  /* 0x00000010082c723c */ /* 0x040ff0000004182c */
[----:B------:R-:W-:Y:S01]  /*80f0*/  HMMA.16816.F32.BF16 R48, R8, R18, R48 ;  /* 0x000000120830723c */ /* 0x000fe20000041830 */
[----:B------:R-:W4:Y:S01]  /*8100*/  LDSM.16.MT88.4 R16, [R125+0x9800] ;  /* 0x009800007d10783b */ /* 0x000f220000004200 */
[----:B-1----:R-:W-:-:S04]  /*8110*/  FFMA.FTZ R6, R126, UR7, -R4 ;  /* 0x000000077e067c23 */ /* 0x002fc80008010804 */
[----:B------:R1:W-:Y:S02]  /*8120*/  MUFU.EX2 R230, R6 ;  /* 0x0000000600e67308 */ /* 0x0003e40000000800 */
[----:B-1----:R-:W-:-:S06]  /*8130*/  FFMA.FTZ R6, R175, UR7, -R3 ;  /* 0x00000007af067c23 */ /* 0x002fcc0008010803 */
[----:B------:R1:W-:Y:S02]  /*8140*/  MUFU.EX2 R14, R6 ;  /* 0x00000006000e7308 */ /* 0x0003e40000000800 */
[----:B-1----:R-:W-:Y:S01]  /*8150*/  FFMA.FTZ R6, R173, UR7, -R3 ;  /* 0x00000007ad067c23 */ /* 0x002fe20008010803 */
[----:B------:R-:W-:Y:S01]  /*8160*/  IMAD.MOV.U32 R173, RZ, RZ, R148 ;  /* 0x000000ffffad7224 */ /* 0x000fe200078e0094 */
[----:B------:R-:W-:Y:S01]  /*8170*/  MOV R148, R204 ;  /* 0x000000cc00947202 */ /* 0x000fe20000000f00 */
[----:B------:R-:W-:-:S03]  /*8180*/  IMAD.MOV.U32 R204, RZ, RZ, R220 ;  /* 0x000000ffffcc7224 */ /* 0x000fc600078e00dc */
[----:B------:R1:W-:Y:S02]  /*8190*/  MUFU.EX2 R13, R6 ;  /* 0x00000006000d7308 */ /* 0x0003e40000000800 */
[----:B-1----:R-:W-:Y:S01]  /*81a0*/  FFMA.FTZ R6, R172, UR7, -R3 ;  /* 0x00000007ac067c23 */ /* 0x002fe20008010803 */
[----:B------:R-:W-:-:S05]  /*81b0*/  IMAD.MOV.U32 R172, RZ, RZ, R222 ;  /* 0x000000ffffac7224 */ /* 0x000fca00078e00de */
[----:B------:R1:W-:Y:S02]  /*81c0*/  MUFU.EX2 R171, R6 ;  /* 0x0000000600ab7308 */ /* 0x0003e40000000800 */
[----:B-1----:R-:W-:Y:S01]  /*81d0*/  FFMA.FTZ R6, R153, UR7, -R3 ;  /* 0x0000000799067c23 */ /* 0x002fe20008010803 */
[----:B------:R-:W-:-:S05]  /*81e0*/  MOV R153, R221 ;  /* 0x000000dd00997202 */ /* 0x000fca0000000f00 */
[----:B------:R1:W2:Y:S02]  /*81f0*/  MUFU.EX2 R231, R6 ;  /* 0x0000000600e77308 */ /* 0x0002a40000000800 */
[----:B-1----:R-:W-:Y:S01]  /*8200*/  FFMA.FTZ R6, R177, UR7, -R2 ;  /* 0x00000007b1067c23 */ /* 0x002fe20008010802 */
[----:B--2---:R-:W-:Y:S01]  /*8210*/  F2FP.BF16.F32.PACK_AB R10, R231, R171 ;  /* 0x000000abe70a723e */ /* 0x004fe200000010ff */
[----:B------:R-:W-:-:S04]  /*8220*/  IMAD.MOV.U32 R177, RZ, RZ, R219 ;  /* 0x000000ffffb17224 */ /* 0x000fc800078e00db */
[----:B------:R1:W2:Y:S02]  /*8230*/  MUFU.EX2 R12, R6 ;  /* 0x00000006000c7308 */ /* 0x0002a40000000800 */
[----:B-1----:R-:W-:Y:S01]  /*8240*/  FFMA.FTZ R6, R176, UR7, -R2 ;  /* 0x00000007b0067c23 */ /* 0x002fe20008010802 */
[----:B------:R-:W-:-:S05]  /*8250*/  IMAD.MOV.U32 R176, RZ, RZ, R14 ;  /* 0x000000ffffb07224 */ /* 0x000fca00078e000e */
[----:B------:R1:W3:Y:S02]  /*8260*/  MUFU.EX2 R126, R6 ;  /* 0x00000006007e7308 */ /* 0x0002e40000000800 */
[----:B-1----:R-:W-:Y:S01]  /*8270*/  FFMA.FTZ R6, R154, UR7, -R2 ;  /* 0x000000079a067c23 */ /* 0x002fe20008010802 */
[----:B------:R-:W-:-:S05]  /*8280*/  MOV R154, R13 ;  /* 0x0000000d009a7202 */ /* 0x000fca0000000f00 */
[----:B------:R1:W-:Y:S01]  /*8290*/  MUFU.EX2 R228, R6 ;  /* 0x0000000600e47308 */ /* 0x0003e20000000800 */
[----:B------:R-:W-:Y:S01]  /*82a0*/  F2FP.BF16.F32.PACK_AB R8, R154, R176 ;  /* 0x000000b09a08723e */ /* 0x000fe200000010ff */
[----:B-1----:R-:W-:Y:S01]  /*82b0*/  FFMA.FTZ R6, R156, UR7, -R2 ;  /* 0x000000079c067c23 */ /* 0x002fe20008010802 */
[----:B--2---:R-:W-:Y:S02]  /*82c0*/  IMAD.MOV.U32 R156, RZ, RZ, R12 ;  /* 0x000000ffff9c7224 */ /* 0x004fe400078e000c */
[----:B------:R-:W1:Y:S03]  /*82d0*/  LDSM.16.MT88.4 R12, [R127+0x9800] ;  /* 0x009800007f0c783b */ /* 0x000e660000004200 */
[----:B------:R2:W4:Y:S01]  /*82e0*/  MUFU.EX2 R229, R6 ;  /* 0x0000000600e57308 */ /* 0x0005220000000800 */
[----:B---3--:R-:W-:Y:S01]  /*82f0*/  F2FP.BF16.F32.PACK_AB R9, R126, R156 ;  /* 0x0000009c7e09723e */ /* 0x008fe200000010ff */
[----:B--2---:R-:W-:Y:S01]  /*8300*/  FFMA.FTZ R6, R139, UR7, -R4 ;  /* 0x000000078b067c23 */ /* 0x004fe20008010804 */
[----:B----4-:R-:W-:-:S05]  /*8310*/  F2FP.BF16.F32.PACK_AB R11, R229, R228 ;  /* 0x000000e4e50b723e */ /* 0x010fca00000010ff */
[----:B------:R2:W-:Y:S02]  /*8320*/  MUFU.EX2 R227, R6 ;  /* 0x0000000600e37308 */ /* 0x0005e40000000800 */
[C---:B------:R-:W-:Y:S08]  /*8330*/  HMMA.16816.F32.BF16 R64, R8.reuse, R20, R104 ;  /* 0x000000140840723c */ /* 0x040ff00000041868 */
[C---:B------:R-:W-:Y:S01]  /*8340*/  HMMA.16816.F32.BF16 R104, R8.reuse, R26, R56 ;  /* 0x0000001a0868723c */ /* 0x040fe20000041838 */
[----:B------:R-:W-:Y:S01]  /*8350*/  IMAD.MOV.U32 R56, RZ, RZ, R108 ;  /* 0x000000ffff387224 */ /* 0x000fe200078e006c */
[----:B------:R-:W-:Y:S01]  /*8360*/  MOV R59, R126 ;  /* 0x0000007e003b7202 */ /* 0x000fe20000000f00 */
[----:B------:R-:W-:Y:S01]  /*8370*/  IMAD.MOV.U32 R126, RZ, RZ, R150 ;  /* 0x000000ffff7e7224 */ /* 0x000fe200078e0096 */
[----:B------:R-:W-:Y:S01]  /*8380*/  MOV R150, R217 ;  /* 0x000000d900967202 */ /* 0x000fe20000000f00 */
[----:B--2---:R-:W-:Y:S01]  /*8390*/  FFMA.FTZ R6, R135, UR7, -R4 ;  /* 0x0000000787067c23 */ /* 0x004fe20008010804 */
[----:B------:R-:W-:Y:S01]  /*83a0*/  MOV R57, R89 ;  /* 0x0000005900397202 */ /* 0x000fe20000000f00 */
[----:B------:R-:W-:Y:S01]  /*83b0*/  IMAD.MOV.U32 R89, RZ, RZ, R148 ;  /* 0x000000ffff597224 */ /* 0x000fe200078e0094 */
[----:B------:R-:W-:Y:S01]  /*83c0*/  HMMA.16816.F32.BF16 R136, R8, R22, R100 ;  /* 0x000000160888723c */ /* 0x000fe20000041864 */
[----:B------:R2:W3:Y:S01]  /*83d0*/  MUFU.EX2 R225, R6 ;  /* 0x0000000600e17308 */ /* 0x0004e20000000800 */
[----:B------:R-:W-:Y:S01]  /*83e0*/  MOV R148, R218 ;  /* 0x000000da00947202 */ /* 0x000fe20000000f00 */
[----:B------:R-:W-:Y:S01]  /*83f0*/  IMAD.MOV.U32 R58, RZ, RZ, R90 ;  /* 0x000000ffff3a7224 */ /* 0x000fe200078e005a */
[----:B------:R-:W-:Y:S01]  /*8400*/  MOV R90, R151 ;  /* 0x00000097005a7202 */ /* 0x000fe20000000f00 */
[----:B------:R-:W-:-:S02]  /*8410*/  IMAD.MOV.U32 R151, RZ, RZ, R216 ;  /* 0x000000ffff977224 */ /* 0x000fc400078e00d8 */
[----:B------:R-:W-:Y:S01]  /*8420*/  IMAD.MOV.U32 R216, RZ, RZ, R215 ;  /* 0x000000ffffd87224 */ /* 0x000fe200078e00d7 */
[C---:B------:R-:W-:Y:S08]  /*8430*/  HMMA.16816.F32.BF16 R132, R8.reuse, R16, R96 ;  /* 0x000000100884723c */ /* 0x040ff00000041860 */
[----:B------:R-:W-:Y:S01]  /*8440*/  HMMA.16816.F32.BF16 R128, R8, R18, R92 ;  /* 0x000000120880723c */ /* 0x000fe2000004185c */
[----:B--2---:R-:W-:Y:S01]  /*8450*/  FFMA.FTZ R6, R199, UR7, -R5 ;  /* 0x00000007c7067c23 */ /* 0x004fe20008010805 */
[----:B------:R-:W-:-:S03]  /*8460*/  MOV R199, R145 ;  /* 0x0000009100c77202 */ /* 0x000fc60000000f00 */
[----:B------:R2:W-:Y:S03]  /*8470*/  MUFU.EX2 R175, R6 ;  /* 0x0000000600af7308 */ /* 0x0005e60000000800 */
[C---:B-1----:R-:W-:Y:S08]  /*8480*/  HMMA.16816.F32.BF16 R120, R8.reuse, R12, R84 ;  /* 0x0000000c0878723c */ /* 0x042ff00000041854 */
[----:B------:R-:W-:Y:S01]  /*8490*/  HMMA.16816.F32.BF16 R116, R8, R14, R76 ;  /* 0x0000000e0874723c */ /* 0x000fe2000004184c */
[----:B--2---:R-:W-:-:S07]  /*84a0*/  FFMA.FTZ R6, R198, UR7, -R5 ;  /* 0x00000007c6067c23 */ /* 0x004fce0008010805 */
[----:B------:R-:W-:Y:S01]  /*84b0*/  HMMA.16816.F32.BF16 R112, R8, R24, R72 ;  /* 0x000000180870723c */ /* 0x000fe20000041848 */
[----:B------:R-:W-:Y:S01]  /*84c0*/  F2FP.BF16.F32.PACK_AB R8, R166, R145 ;  /* 0x00000091a608723e */ /* 0x000fe200000010ff */
[----:B------:R-:W-:Y:S01]  /*84d0*/  IMAD.MOV.U32 R145, RZ, RZ, R213 ;  /* 0x000000ffff917224 */ /* 0x000fe200078e00d5 */
[----:B------:R1:W2:Y:S01]  /*84e0*/  MUFU.EX2 R7, R6 ;  /* 0x0000000600077308 */ /* 0x0002a20000000800 */
[----:B------:R-:W-:Y:S01]  /*84f0*/  F2FP.BF16.F32.PACK_AB R9, R226, R230 ;  /* 0x000000e6e209723e */ /* 0x000fe200000010ff */
[----:B------:R-:W-:Y:S01]  /*8500*/  IMAD.MOV.U32 R198, RZ, RZ, R149 ;  /* 0x000000ffffc67224 */ /* 0x000fe200078e0095 */
[----:B------:R-:W-:Y:S01]  /*8510*/  F2FP.BF16.F32.PACK_AB R10, R174, R56 ;  /* 0x00000038ae0a723e */ /* 0x000fe200000010ff */
[----:B------:R-:W-:Y:S01]  /*8520*/  IMAD.MOV.U32 R149, RZ, RZ, R205 ;  /* 0x000000ffff957224 */ /* 0x000fe200078e00cd */
[----:B---3--:R-:W-:-:S07]  /*8530*/  F2FP.BF16.F32.PACK_AB R11, R225, R227 ;  /* 0x000000e3e10b723e */ /* 0x008fce00000010ff */
[----:B------:R-:W-:Y:S01]  /*8540*/  HMMA.16816.F32.BF16 R108, R8, R20, R52 ;  /* 0x00000014086c723c */ /* 0x000fe20000041834 */
[----:B-1----:R-:W-:Y:S01]  /*8550*/  FFMA.FTZ R6, R195, UR7, -R5 ;  /* 0x00000007c3067c23 */ /* 0x002fe20008010805 */
[----:B------:R-:W-:Y:S01]  /*8560*/  MOV R195, R147 ;  /* 0x0000009300c37202 */ /* 0x000fe20000000f00 */
[----:B------:R-:W-:-:S05]  /*8570*/  IMAD.MOV.U32 R147, RZ, RZ, R208 ;  /* 0x000000ffff937224 */ /* 0x000fca00078e00d0 */
[C---:B------:R-:W-:Y:S01]  /*8580*/  HMMA.16816.F32.BF16 R100, R8.reuse, R22, R60 ;  /* 0x000000160864723c */ /* 0x040fe2000004183c */
[----:B------:R1:W3:Y:S01]  /*8590*/  MUFU.EX2 R72, R6 ;  /* 0x0000000600487308 */ /* 0x0002e20000000800 */
[----:B------:R-:W4:Y:S06]  /*85a0*/  LDSM.16.MT88.4 R20, [R146+0xa000] ;  /* 0x00a000009214783b */ /* 0x000f2c0000004200 */
[C---:B------:R-:W-:Y:S08]  /*85b0*/  HMMA.16816.F32.BF16 R96, R8.reuse, R16, R44 ;  /* 0x000000100860723c */ /* 0x040ff0000004182c */
[----:B------:R-:W-:Y:S01]  /*85c0*/  HMMA.16816.F32.BF16 R92, R8, R18, R48 ;  /* 0x00000012085c723c */ /* 0x000fe20000041830 */
[----:B------:R-:W4:Y:S01]  /*85d0*/  LDSM.16.MT88.4 R16, [R125+0xa000] ;  /* 0x00a000007d10783b */ /* 0x000f220000004200 */
[----:B-1----:R-:W-:Y:S01]  /*85e0*/  FFMA.FTZ R6, R194, UR7, -R5 ;  /* 0x00000007c2067c23 */ /* 0x002fe20008010805 */
[----:B------:R-:W-:-:S02]  /*85f0*/  IMAD.MOV.U32 R194, RZ, RZ, R164 ;  /* 0x000000ffffc27224 */ /* 0x000fc400078e00a4 */
[----:B------:R-:W-:Y:S01]  /*8600*/  IMAD.MOV.U32 R164, RZ, RZ, R152 ;  /* 0x000000ffffa47224 */ /* 0x000fe200078e0098 */
[----:B------:R1:W-:Y:S01]  /*8610*/  MUFU.EX2 R55, R6 ;  /* 0x0000000600377308 */ /* 0x0003e20000000800 */
[----:B------:R-:W-:Y:S01]  /*8620*/  IMAD.MOV.U32 R152, RZ, RZ, R209 ;  /* 0x000000ffff987224 */ /* 0x000fe200078e00d1 */
[C---:B------:R-:W-:Y:S08]  /*8630*/  HMMA.16816.F32.BF16 R84, R8.reuse, R12, R40 ;  /* 0x0000000c0854723c */ /* 0x040ff00000041828 */
[----:B------:R-:W-:Y:S01]  /*8640*/  HMMA.16816.F32.BF16 R76, R8, R14, R32 ;  /* 0x0000000e084c723c */ /* 0x000fe20000041820 */
[----:B------:R-:W4:Y:S01]  /*8650*/  LDSM.16.MT88.4 R12, [R127+0xa000] ;  /* 0x00a000007f0c783b */ /* 0x000f220000004200 */
[----:B-1----:R-:W-:-:S06]  /*8660*/  FFMA.FTZ R6, R155, UR7, -R4 ;  /* 0x000000079b067c23 */ /* 0x002fcc0008010804 */
[----:B------:R-:W-:Y:S01]  /*8670*/  HMMA.16816.F32.BF16 R36, R8, R24, R36 ;  /* 0x000000180824723c */ /* 0x000fe20000041824 */
[----:B------:R1:W-:Y:S02]  /*8680*/  MUFU.EX2 R220, R6 ;  /* 0x0000000600dc7308 */ /* 0x0003e40000000800 */
[----:B-1----:R-:W-:Y:S01]  /*8690*/  FFMA.FTZ R6, R186, UR7, -R3 ;  /* 0x00000007ba067c23 */ /* 0x002fe20008010803 */
[----:B--2---:R-:W-:Y:S01]  /*86a0*/  MOV R186, R7 ;  /* 0x0000000700ba7202 */ /* 0x004fe20000000f00 */
[----:B------:R-:W-:Y:S01]  /*86b0*/  IMAD.MOV.U32 R7, RZ, RZ, R173 ;  /* 0x000000ffff077224 */ /* 0x000fe200078e00ad */
[----:B------:R-:W-:-:S03]  /*86c0*/  MOV R173, R223 ;  /* 0x000000df00ad7202 */ /* 0x000fc60000000f00 */
[----:B------:R1:W-:Y:S01]  /*86d0*/  MUFU.EX2 R219, R6 ;  /* 0x0000000600db7308 */ /* 0x0003e20000000800 */
[----:B------:R-:W-:Y:S01]  /*86e0*/  MOV R155, R7 ;  /* 0x00000007009b7202 */ /* 0x000fe20000000f00 */
[----:B------:R-:W-:Y:S01]  /*86f0*/  FFMA.FTZ R7, R157, UR7, -R4 ;  /* 0x000000079d077c23 */ /* 0x000fe20008010804 */
[----:B------:R-:W-:-:S05]  /*8700*/  MOV R157, R216 ;  /* 0x000000d8009d7202 */ /* 0x000fca0000000f00 */
[----:B------:R2:W-:Y:S01]  /*8710*/  MUFU.EX2 R213, R7 ;  /* 0x0000000700d57308 */ /* 0x0005e20000000800 */
[----:B-1----:R-:W-:Y:S01]  /*8720*/  FFMA.FTZ R6, R182, UR7, -R3 ;  /* 0x00000007b6067c23 */ /* 0x002fe20008010803 */
[----:B------:R-:W-:-:S06]  /*8730*/  IMAD.MOV.U32 R182, RZ, RZ, R57 ;  /* 0x000000ffffb67224 */ /* 0x000fcc00078e0039 */
[----:B------:R1:W4:Y:S01]  /*8740*/  MUFU.EX2 R221, R6 ;  /* 0x0000000600dd7308 */ /* 0x0003220000000800 */
[----:B--2---:R-:W-:-:S07]  /*8750*/  FFMA.FTZ R7, R200, UR7, -R2 ;  /* 0x00000007c8077c23 */ /* 0x004fce0008010802 */
[----:B------:R-:W-:Y:S01]  /*8760*/  MUFU.EX2 R209, R7 ;  /* 0x0000000700d17308 */ /* 0x000fe20000000800 */
[----:B-1----:R-:W-:Y:S01]  /*8770*/  FFMA.FTZ R6, R179, UR7, -R3 ;  /* 0x00000007b3067c23 */ /* 0x002fe20008010803 */
[----:B------:R-:W-:-:S06]  /*8780*/  MOV R179, R56 ;  /* 0x0000003800b37202 */ /* 0x000fcc0000000f00 */
[----:B------:R1:W-:Y:S02]  /*8790*/  MUFU.EX2 R222, R6 ;  /* 0x0000000600de7308 */ /* 0x0003e40000000800 */
[----:B-1----:R-:W-:Y:S01]  /*87a0*/  FFMA.FTZ R6, R178, UR7, -R3 ;  /* 0x00000007b2067c23 */ /* 0x002fe20008010803 */
[----:B------:R-:W-:-:S05]  /*87b0*/  MOV R178, R58 ;  /* 0x0000003a00b27202 */ /* 0x000fca0000000f00 */
[----:B------:R1:W2:Y:S02]  /*87c0*/  MUFU.EX2 R223, R6 ;  /* 0x0000000600df7308 */ /* 0x0002a40000000800 */
[----:B-1----:R-:W-:Y:S01]  /*87d0*/  FFMA.FTZ R6, R187, UR7, -R2 ;  /* 0x00000007bb067c23 */ /* 0x002fe20008010802 */
[----:B---3--:R-:W-:Y:S02]  /*87e0*/  MOV R187, R72 ;  /* 0x0000004800bb7202 */ /* 0x008fe40000000f00 */
[----:B------:R-:W-:Y:S03]  /*87f0*/  HMMA.16816.F32.BF16 R72, R8, R26, R28 ;  /* 0x0000001a0848723c */ /* 0x000fe6000004181c */
[----:B------:R1:W-:Y:S01]  /*8800*/  MUFU.EX2 R217, R6 ;  /* 0x0000000600d97308 */ /* 0x0003e20000000800 */
[----:B------:R-:W3:Y:S01]  /*8810*/  LDSM.16.MT88.4 R24, [R88+0xa000] ;  /* 0x00a000005818783b */ /* 0x000ee20000004200 */
[----:B----4-:R-:W-:-:S02]  /*8820*/  F2FP.BF16.F32.PACK_AB R8, R221, R219 ;  /* 0x000000dbdd08723e */ /* 0x010fc400000010ff */
[----:B--2---:R-:W-:Y:S01]  /*8830*/  F2FP.BF16.F32.PACK_AB R10, R223, R222 ;  /* 0x000000dedf0a723e */ /* 0x004fe200000010ff */
[----:B------:R-:W2:Y:S01]  /*8840*/  LDSM.16.MT88.4 R28, [R88+0xa800] ;  /* 0x00a80000581c783b */ /* 0x000ea20000004200 */
[----:B-1----:R-:W-:Y:S01]  /*8850*/  FFMA.FTZ R6, R183, UR7, -R2 ;  /* 0x00000007b7067c23 */ /* 0x002fe20008010802 */
[----:B------:R-:W-:-:S03]  /*8860*/  IMAD.MOV.U32 R183, RZ, RZ, R59 ;  /* 0x000000ffffb77224 */ /* 0x000fc600078e003b */
[----:B------:R1:W4:Y:S02]  /*8870*/  MUFU.EX2 R218, R6 ;  /* 0x0000000600da7308 */ /* 0x0003240000000800 */
[----:B-1----:R-:W-:Y:S01]  /*8880*/  FFMA.FTZ R6, R190, UR7, -R2 ;  /* 0x00000007be067c23 */ /* 0x002fe20008010802 */
[----:B------:R-:W-:Y:S01]  /*8890*/  MOV R190, R148 ;  /* 0x0000009400be7202 */ /* 0x000fe20000000f00 */
[----:B------:R-:W-:Y:S01]  /*88a0*/  IMAD.MOV.U32 R148, RZ, RZ, R214 ;  /* 0x000000ffff947224 */ /* 0x000fe200078e00d6 */
[----:B----4-:R-:W-:-:S03]  /*88b0*/  F2FP.BF16.F32.PACK_AB R9, R218, R217 ;  /* 0x000000d9da09723e */ /* 0x010fc600000010ff */
[----:B------:R1:W-:Y:S02]  /*88c0*/  MUFU.EX2 R215, R6 ;  /* 0x0000000600d77308 */ /* 0x0003e40000000800 */
[----:B-1----:R-:W-:Y:S01]  /*88d0*/  FFMA.FTZ R6, R191, UR7, -R2 ;  /* 0x00000007bf067c23 */ /* 0x002fe20008010802 */
[----:B------:R-:W-:-:S05]  /*88e0*/  IMAD.MOV.U32 R191, RZ, RZ, R55 ;  /* 0x000000ffffbf7224 */ /* 0x000fca00078e0037 */
[----:B------:R1:W4:Y:S02]  /*88f0*/  MUFU.EX2 R216, R6 ;  /* 0x0000000600d87308 */ /* 0x0003240000000800 */
[----:B-1----:R-:W-:Y:S01]  /*8900*/  FFMA.FTZ R6, R158, UR7, -R4 ;  /* 0x000000079e067c23 */ /* 0x002fe20008010804 */
[----:B----4-:R-:W-:Y:S02]  /*8910*/  F2FP.BF16.F32.PACK_AB R11, R216, R215 ;  /* 0x000000d7d80b723e */ /* 0x010fe400000010ff */
[----:B------:R-:W-:-:S03]  /*8920*/  MOV R158, R204 ;  /* 0x000000cc009e7202 */ /* 0x000fc60000000f00 */
[----:B------:R1:W-:Y:S02]  /*8930*/  MUFU.EX2 R214, R6 ;  /* 0x0000000600d67308 */ /* 0x0003e40000000800 */
[C---:B------:R-:W-:Y:S08]  /*8940*/  HMMA.16816.F32.BF16 R64, R8.reuse, R20, R64 ;  /* 0x000000140840723c */ /* 0x040ff00000041840 */
[----:B------:R-:W-:Y:S01]  /*8950*/  HMMA.16816.F32.BF16 R60, R8, R22, R136 ;  /* 0x00000016083c723c */ /* 0x000fe20000041888 */
[----:B-1----:R-:W-:Y:S01]  /*8960*/  FFMA.FTZ R6, R159, UR7, -R4 ;  /* 0x000000079f067c23 */ /* 0x002fe20008010804 */
[----:B------:R-:W-:-:S06]  /*8970*/  MOV R159, R212 ;  /* 0x000000d4009f7202 */ /* 0x000fcc0000000f00 */
[C---:B------:R-:W-:Y:S01]  /*8980*/  HMMA.16816.F32.BF16 R56, R8.reuse, R16, R132 ;  /* 0x000000100838723c */ /* 0x040fe20000041884 */
[----:B------:R1:W4:Y:S07]  /*8990*/  MUFU.EX2 R212, R6 ;  /* 0x0000000600d47308 */ /* 0x00032e0000000800 */
[C---:B------:R-:W-:Y:S08]  /*89a0*/  HMMA.16816.F32.BF16 R52, R8.reuse, R18, R128 ;  /* 0x000000120834723c */ /* 0x040ff00000041880 */
[----:B------:R-:W-:Y:S01]  /*89b0*/  HMMA.16816.F32.BF16 R48, R8, R12, R120 ;  /* 0x0000000c0830723c */ /* 0x000fe20000041878 */
[----:B-1----:R-:W-:-:S04]  /*89c0*/  FFMA.FTZ R6, R206, UR7, -R3 ;  /* 0x00000007ce067c23 */ /* 0x002fc80008010803 */
[----:B------:R1:W-:Y:S03]  /*89d0*/  MUFU.EX2 R206, R6 ;  /* 0x0000000600ce7308 */ /* 0x0003e60000000800 */
[C---:B------:R-:W-:Y:S08]  /*89e0*/  HMMA.16816.F32.BF16 R44, R8.reuse, R14, R116 ;  /* 0x0000000e082c723c */ /* 0x040ff00000041874 */
[----:B---3--:R-:W-:Y:S01]  /*89f0*/  HMMA.16816.F32.BF16 R40, R8, R24, R112 ;  /* 0x000000180828723c */ /* 0x008fe20000041870 */
[----:B-1----:R-:W-:-:S07]  /*8a00*/  FFMA.FTZ R6, R203, UR7, -R3 ;  /* 0x00000007cb067c23 */ /* 0x002fce0008010803 */
[----:B------:R-:W-:Y:S01]  /*8a10*/  HMMA.16816.F32.BF16 R32, R8, R26, R104 ;  /* 0x0000001a0820723c */ /* 0x000fe20000041868 */
[----:B------:R-:W-:Y:S02]  /*8a20*/  F2FP.BF16.F32.PACK_AB R8, R186, R175 ;  /* 0x000000afba08723e */ /* 0x000fe400000010ff */
[----:B------:R-:W-:Y:S01]  /*8a30*/  F2FP.BF16.F32.PACK_AB R9, R213, R220 ;  /* 0x000000dcd509723e */ /* 0x000fe200000010ff */
[----:B------:R1:W3:Y:S01]  /*8a40*/  MUFU.EX2 R208, R6 ;  /* 0x0000000600d07308 */ /* 0x0002e20000000800 */
[----:B------:R-:W-:Y:S02]  /*8a50*/  F2FP.BF16.F32.PACK_AB R10, R191, R187 ;  /* 0x000000bbbf0a723e */ /* 0x000fe400000010ff */
[----:B----4-:R-:W-:-:S07]  /*8a60*/  F2FP.BF16.F32.PACK_AB R11, R212, R214 ;  /* 0x000000d6d40b723e */ /* 0x010fce00000010ff */
[----:B------:R-:W-:Y:S01]  /*8a70*/  HMMA.16816.F32.BF16 R120, R8, R16, R96 ;  /* 0x000000100878723c */ /* 0x000fe20000041860 */
[----:B-1----:R-:W-:-:S07]  /*8a80*/  FFMA.FTZ R6, R202, UR7, -R3 ;  /* 0x00000007ca067c23 */ /* 0x002fce0008010803 */
[----:B------:R-:W-:Y:S01]  /*8a90*/  HMMA.16816.F32.BF16 R96, R8, R24, R36 ;  /* 0x000000180860723c */ /* 0x000fe20000041824 */
[----:B------:R-:W-:Y:S02]  /*8aa0*/  MOV R38, R210 ;  /* 0x000000d200267202 */ /* 0x000fe40000000f00 */
[----:B------:R1:W-:Y:S01]  /*8ab0*/  MUFU.EX2 R210, R6 ;  /* 0x0000000600d27308 */ /* 0x0003e20000000800 */
[----:B------:R-:W-:-:S04]  /*8ac0*/  MOV R39, R211 ;  /* 0x000000d300277202 */ /* 0x000fc80000000f00 */
[C---:B------:R-:W-:Y:S08]  /*8ad0*/  HMMA.16816.F32.BF16 R132, R8.reuse, R20, R108 ;  /* 0x000000140884723c */ /* 0x040ff0000004186c */
[----:B------:R-:W-:Y:S01]  /*8ae0*/  HMMA.16816.F32.BF16 R128, R8, R22, R100 ;  /* 0x000000160880723c */ /* 0x000fe20000041864 */
[----:B------:R-:W4:Y:S01]  /*8af0*/  LDSM.16.MT88.4 R20, [R146+0xa800] ;  /* 0x00a800009214783b */ /* 0x000f220000004200 */
[----:B-1----:R-:W-:-:S04]  /*8b00*/  FFMA.FTZ R6, R201, UR7, -R3 ;  /* 0x00000007c9067c23 */ /* 0x002fc80008010803 */
[----:B------:R1:W2:Y:S02]  /*8b10*/  MUFU.EX2 R211, R6 ;  /* 0x0000000600d37308 */ /* 0x0002a40000000800 */
[C---:B------:R-:W-:Y:S01]  /*8b20*/  HMMA.16816.F32.BF16 R116, R8.reuse, R18, R92 ;  /* 0x000000120874723c */ /* 0x040fe2000004185c */
[----:B------:R-:W4:Y:S07]  /*8b30*/  LDSM.16.MT88.4 R16, [R125+0xa800] ;  /* 0x00a800007d10783b */ /* 0x000f2e0000004200 */
[----:B------:R-:W-:Y:S01]  /*8b40*/  HMMA.16816.F32.BF16 R112, R8, R12, R84 ;  /* 0x0000000c0870723c */ /* 0x000fe20000041854 */
[----:B-1----:R-:W-:-:S07]  /*8b50*/  FFMA.FTZ R6, R233, UR7, -R2 ;  /* 0x00000007e9067c23 */ /* 0x002fce0008010802 */
[C---:B------:R-:W-:Y:S01]  /*8b60*/  HMMA.16816.F32.BF16 R108, R8.reuse, R14, R76 ;  /* 0x0000000e086c723c */ /* 0x040fe2000004184c */
[----:B------:R-:W1:Y:S01]  /*8b70*/  LDSM.16.MT88.4 R12, [R127+0xa800] ;  /* 0x00a800007f0c783b */ /* 0x000e620000004200 */
[----:B------:R4:W-:Y:S06]  /*8b80*/  MUFU.EX2 R204, R6 ;  /* 0x0000000600cc7308 */ /* 0x0009ec0000000800 */
[----:B------:R-:W-:Y:S01]  /*8b90*/  HMMA.16816.F32.BF16 R72, R8, R26, R72 ;  /* 0x0000001a0848723c */ /* 0x000fe20000041848 */
[----:B---3--:R-:W-:Y:S02]  /*8ba0*/  F2FP.BF16.F32.PACK_AB R8, R208, R206 ;  /* 0x000000ced008723e */ /* 0x008fe400000010ff */
[----:B--2---:R-:W-:Y:S01]  /*8bb0*/  F2FP.BF16.F32.PACK_AB R10, R211, R210 ;  /* 0x000000d2d30a723e */ /* 0x004fe200000010ff */
[----:B----4-:R-:W-:-:S04]  /*8bc0*/  FFMA.FTZ R6, R232, UR7, -R2 ;  /* 0x00000007e8067c23 */ /* 0x010fc80008010802 */
[----:B------:R2:W3:Y:S02]  /*8bd0*/  MUFU.EX2 R205, R6 ;  /* 0x0000000600cd7308 */ /* 0x0004e40000000800 */
[----:B--2---:R-:W-:Y:S01]  /*8be0*/  FFMA.FTZ R6, R207, UR7, -R2 ;  /* 0x00000007cf067c23 */ /* 0x004fe20008010802 */
[----:B---3--:R-:W-:-:S05]  /*8bf0*/  F2FP.BF16.F32.PACK_AB R9, R205, R204 ;  /* 0x000000cccd09723e */ /* 0x008fca00000010ff */
[----:B------:R2:W3:Y:S02]  /*8c00*/  MUFU.EX2 R207, R6 ;  /* 0x0000000600cf7308 */ /* 0x0004e40000000800 */
[----:B--2---:R-:W-:Y:S01]  /*8c10*/  FFMA.FTZ R6, R38, UR7, -R5 ;  /* 0x0000000726067c23 */ /* 0x004fe20008010805 */
[----:B------:R-:W-:Y:S01]  /*8c20*/  IMAD.MOV.U32 R38, RZ, RZ, R39 ;  /* 0x000000ffff267224 */ /* 0x000fe200078e0027 */
[----:B------:R-:W-:Y:S01]  /*8c30*/  MOV R39, R159 ;  /* 0x0000009f00277202 */ /* 0x000fe20000000f00 */
[----:B------:R-:W-:Y:S01]  /*8c40*/  IMAD.MOV.U32 R159, RZ, RZ, R158 ;  /* 0x000000ffff9f7224 */ /* 0x000fe200078e009e */
[----:B------:R-:W-:Y:S01]  /*8c50*/  MOV R158, R157 ;  /* 0x0000009d009e7202 */ /* 0x000fe20000000f00 */
[----:B------:R-:W-:Y:S01]  /*8c60*/  IMAD.MOV.U32 R157, RZ, RZ, R190 ;  /* 0x000000ffff9d7224 */ /* 0x000fe200078e00be */
[----:B------:R-:W-:Y:S01]  /*8c70*/  MOV R190, R183 ;  /* 0x000000b700be7202 */ /* 0x000fe20000000f00 */
[----:B------:R-:W-:Y:S01]  /*8c80*/  IMAD.MOV.U32 R183, RZ, RZ, R178 ;  /* 0x000000ffffb77224 */ /* 0x000fe200078e00b2 */
[----:B------:R2:W-:Y:S01]  /*8c90*/  MUFU.EX2 R232, R6 ;  /* 0x0000000600e87308 */ /* 0x0005e20000000800 */
[----:B------:R-:W-:Y:S01]  /*8ca0*/  MOV R178, R177 ;  /* 0x000000b100b27202 */ /* 0x000fe20000000f00 */
[----:B------:R-:W-:Y:S01]  /*8cb0*/  IMAD.MOV.U32 R177, RZ, RZ, R153 ;  /* 0x000000ffffb17224 */ /* 0x000fe200078e0099 */
[----:B------:R-:W-:Y:S01]  /*8cc0*/  MOV R153, R172 ;  /* 0x000000ac00997202 */ /* 0x000fe20000000f00 */
[----:B------:R-:W-:Y:S01]  /*8cd0*/  IMAD.MOV.U32 R172, RZ, RZ, R173 ;  /* 0x000000ffffac7224 */ /* 0x000fe200078e00ad */
[----:B------:R-:W-:Y:S01]  /*8ce0*/  MOV R173, R126 ;  /* 0x0000007e00ad7202 */ /* 0x000fe20000000f00 */
[----:B------:R-:W-:Y:S01]  /*8cf0*/  IMAD.MOV.U32 R126, RZ, RZ, R90 ;  /* 0x000000ffff7e7224 */ /* 0x000fe200078e005a */
[----:B---3--:R-:W-:-:S02]  /*8d00*/  F2FP.BF16.F32.PACK_AB R11, R209, R207 ;  /* 0x000000cfd10b723e */ /* 0x008fc400000010ff */
[----:B------:R-:W-:Y:S02]  /*8d10*/  MOV R90, R246 ;  /* 0x000000f6005a7202 */ /* 0x000fe40000000f00 */
[----:B------:R-:W3:Y:S03]  /*8d20*/  LDL.LU R246, [R1+0x11c] ;  /* 0x00011c0001f67983 */ /* 0x000ee60000300800 */
[C---:B------:R-:W-:Y:S01]  /*8d30*/  HMMA.16816.F32.BF16 R136, R8.reuse, R30, R32 ;  /* 0x0000001e0888723c */ /* 0x040fe20000041820 */
[----:B--2---:R-:W-:Y:S01]  /*8d40*/  FFMA.FTZ R6, R38, UR7, -R5 ;  /* 0x0000000726067c23 */ /* 0x004fe20008010805 */
[----:B------:R-:W-:Y:S01]  /*8d50*/  IMAD.MOV.U32 R38, RZ, RZ, R39 ;  /* 0x000000ffff267224 */ /* 0x000fe200078e0027 */
[----:B------:R-:W-:Y:S01]  /*8d60*/  MOV R39, R159 ;  /* 0x0000009f00277202 */ /* 0x000fe20000000f00 */
[----:B------:R-:W-:Y:S01]  /*8d70*/  IMAD.MOV.U32 R159, RZ, RZ, R158 ;  /* 0x000000ffff9f7224 */ /* 0x000fe200078e009e */
[----:B------:R-:W-:Y:S01]  /*8d80*/  MOV R158, R157 ;  /* 0x0000009d009e7202 */ /* 0x000fe20000000f00 */
[----:B------:R-:W-:Y:S01]  /*8d90*/  IMAD.MOV.U32 R157, RZ, RZ, R178 ;  /* 0x000000ffff9d7224 */ /* 0x000fe200078e00b2 */
[----:B------:R-:W-:Y:S01]  /*8da0*/  MOV R178, R177 ;  /* 0x000000b100b27202 */ /* 0x000fe20000000f00 */
[----:B------:R2:W4:Y:S01]  /*8db0*/  MUFU.EX2 R233, R6 ;  /* 0x0000000600e97308 */ /* 0x0005220000000800 */
[----:B------:R-:W-:Y:S01]  /*8dc0*/  IMAD.MOV.U32 R177, RZ, RZ, R153 ;  /* 0x000000ffffb17224 */ /* 0x000fe200078e0099 */
[----:B------:R-:W-:Y:S01]  /*8dd0*/  MOV R153, R172 ;  /* 0x000000ac00997202 */ /* 0x000fe20000000f00 */
[----:B------:R-:W-:Y:S01]  /*8de0*/  IMAD.MOV.U32 R172, RZ, RZ, R173 ;  /* 0x000000ffffac7224 */ /* 0x000fe200078e00ad */
[----:B------:R-:W-:Y:S01]  /*8df0*/  MOV R173, R126 ;  /* 0x0000007e00ad7202 */ /* 0x000fe20000000f00 */
[----:B------:R-:W-:Y:S01]  /*8e00*/  IMAD.MOV.U32 R126, RZ, RZ, R90 ;  /* 0x000000ffff7e7224 */ /* 0x000fe200078e005a */
[----:B------:R-:W-:Y:S01]  /*8e10*/  MOV R90, R147 ;  /* 0x00000093005a7202 */ /* 0x000fe20000000f00 */
[----:B------:R-:W-:Y:S01]  /*8e20*/  IMAD.MOV.U32 R147, RZ, RZ, R248 ;  /* 0x000000ffff937224 */ /* 0x000fe200078e00f8 */
[C---:B------:R-:W-:Y:S01]  /*8e30*/  HMMA.16816.F32.BF16 R100, R8.reuse, R22, R60 ;  /* 0x000000160864723c */ /* 0x040fe2000004183c */
[----:B------:R1:W5:Y:S07]  /*8e40*/  LDL.LU R248, [R1+0x118] ;  /* 0x0001180001f87983 */ /* 0x00036e0000300800 */
[C---:B------:R-:W-:Y:S01]  /*8e50*/  HMMA.16816.F32.BF16 R60, R8.reuse, R28, R40 ;  /* 0x0000001c083c723c */ /* 0x040fe20000041828 */
[----:B--2---:R-:W-:Y:S01]  /*8e60*/  FFMA.FTZ R6, R38, UR7, -R5 ;  /* 0x0000000726067c23 */ /* 0x004fe20008010805 */
        /* <DEDUP_REMOVED lines=13> */
[----:B------:R-:W-:Y:S01]  /*8f40*/  MOV R152, R242 ;  /* 0x000000f200987202 */ /* 0x000fe20000000f00 */
[C---:B------:R-:W-:Y:S01]  /*8f50*/  HMMA.16816.F32.BF16 R92, R8.reuse, R16, R56 ;  /* 0x00000010085c723c */ /* 0x040fe20000041838 */
[----:B------:R-:W4:Y:S07]  /*8f60*/  LDL.LU R242, [R1+0x114] ;  /* 0x0001140001f27983 */ /* 0x000f2e0000300800 */
[----:B------:R-:W-:Y:S01]  /*8f70*/  HMMA.16816.F32.BF16 R104, R8, R20, R64 ;  /* 0x000000140868723c */ /* 0x000fe20000041840 */
        /* <DEDUP_REMOVED lines=11> */
[----:B------:R-:W-:-:S02]  /*9030*/  IMAD.MOV.U32 R147, RZ, RZ, R252 ;  /* 0x000000ffff937224 */ /* 0x000fc400078e00fc */
[--C-:B------:R-:W-:Y:S01]  /*9040*/  FFMA.FTZ R27, R38, UR7, -R5.reuse ;  /* 0x00000007261b7c23 */ /* 0x100fe20008010805 */
[----:B------:R-:W2:Y:S01]  /*9050*/  LDL.LU R252, [R1+0x110] ;  /* 0x0001100001fc7983 */ /* 0x000ea20000300800 */
[C---:B------:R-:W-:Y:S03]  /*9060*/  HMMA.16816.F32.BF16 R84, R8.reuse, R18, R52 ;  /* 0x000000120854723c */ /* 0x040fe60000041834 */
[----:B------:R-:W3:Y:S05]  /*9070*/  LDL.LU R38, [R1+0x38] ;  /* 0x0000380001267983 */ /* 0x000eea0000300800 */
[C---:B-1----:R-:W-:Y:S08]  /*9080*/  HMMA.16816.F32.BF16 R76, R8.reuse, R12, R48 ;  /* 0x0000000c084c723c */ /* 0x042ff00000041830 */
[----:B------:R-:W-:Y:S01]  /*9090*/  HMMA.16816.F32.BF16 R64, R8, R14, R44 ;  /* 0x0000000e0840723c */ /* 0x000fe2000004182c */
[----:B---3--:R-:W-:Y:S01]  /*90a0*/  FFMA.FTZ R36, R38, UR7, -R5 ;  /* 0x0000000726247c23 */ /* 0x008fe20008010805 */
        /* <DEDUP_REMOVED lines=10> */
[----:B----4-:R-:W-:Y:S01]  /*9150*/  MOV R145, R242 ;  /* 0x000000f200917202 */ /* 0x010fe20000000f00 */
[--C-:B------:R-:W-:Y:S01]  /*9160*/  FFMA.FTZ R43, R38, UR7, -R5.reuse ;  /* 0x00000007262b7c23 */ /* 0x100fe20008010805 */
[----:B------:R-:W3:Y:S04]  /*9170*/  LDL.LU R242, [R1+0x10c] ;  /* 0x00010c0001f27983 */ /* 0x000ee80000300800 */
[----:B------:R-:W4:Y:S02]  /*9180*/  LDL.LU R38, [R1+0x30] ;  /* 0x0000300001267983 */ /* 0x000f240000300800 */
[----:B----4-:R-:W-:Y:S01]  /*9190*/  FFMA.FTZ R42, R38, UR7, -R5 ;  /* 0x00000007262a7c23 */ /* 0x010fe20008010805 */
[----:B------:R-:W-:Y:S01]  /*91a0*/  IMAD.MOV.U32 R38, RZ, RZ, R39 ;  /* 0x000000ffff267224 */ /* 0x000fe200078e0027 */
[----:B------:R-:W-:Y:S01]  /*91b0*/  MOV R39, R178 ;  /* 0x000000b200277202 */ /* 0x000fe20000000f00 */
[----:B------:R-:W-:Y:S01]  /*91c0*/  IMAD.MOV.U32 R178, RZ, RZ, R177 ;  /* 0x000000ffffb27224 */ /* 0x000fe200078e00b1 */
[----:B------:R-:W-:Y:S01]  /*91d0*/  MOV R177, R153 ;  /* 0x0000009900b17202 */ /* 0x000fe20000000f00 */
[----:B------:R-:W-:Y:S01]  /*91e0*/  IMAD.MOV.U32 R153, RZ, RZ, R172 ;  /* 0x000000ffff997224 */ /* 0x000fe200078e00ac */
[----:B------:R-:W-:Y:S01]  /*91f0*/  MOV R172, R147 ;  /* 0x0000009300ac7202 */ /* 0x000fe20000000f00 */
[----:B------:R-:W-:-:S02]  /*9200*/  IMAD.MOV.U32 R147, RZ, RZ, R145 ;  /* 0x000000ffff937224 */ /* 0x000fc400078e0091 */
[----:B------:R-:W-:Y:S01]  /*9210*/  IMAD.MOV.U32 R37, RZ, RZ, R38 ;  /* 0x000000ffff257224 */ /* 0x000fe200078e0026 */
[----:B------:R-:W-:Y:S01]  /*9220*/  MOV R38, R39 ;  /* 0x0000002700267202 */ /* 0x000fe20000000f00 */
[----:B------:R-:W-:Y:S01]  /*9230*/  IMAD.MOV.U32 R39, RZ, RZ, R178 ;  /* 0x000000ffff277224 */ /* 0x000fe200078e00b2 */
[----:B------:R-:W-:Y:S01]  /*9240*/  MOV R178, R172 ;  /* 0x000000ac00b27202 */ /* 0x000fe20000000f00 */
[----:B------:R-:W-:Y:S01]  /*9250*/  IMAD.MOV.U32 R172, RZ, RZ, R147 ;  /* 0x000000ffffac7224 */ /* 0x000fe200078e0093 */
[----:B------:R-:W-:Y:S02]  /*9260*/  MOV R145, R149 ;  /* 0x0000009500917202 */ /* 0x000fe40000000f00 */
[----:B------:R-:W-:Y:S01]  /*9270*/  MOV R25, R38 ;  /* 0x0000002600197202 */ /* 0x000fe20000000f00 */
[----:B------:R-:W-:Y:S01]  /*9280*/  IMAD.MOV.U32 R38, RZ, RZ, R39 ;  /* 0x000000ffff267224 */ /* 0x000fe200078e0027 */
[----:B------:R-:W-:Y:S01]  /*9290*/  MOV R39, R178 ;  /* 0x000000b200277202 */ /* 0x000fe20000000f00 */
[----:B------:R-:W-:Y:S01]  /*92a0*/  IMAD.MOV.U32 R178, RZ, RZ, R172 ;  /* 0x000000ffffb27224 */ /* 0x000fe200078e00ac */
[----:B------:R-:W-:Y:S01]  /*92b0*/  MOV R147, R145 ;  /* 0x0000009100937202 */ /* 0x000fe20000000f00 */
[----:B------:R-:W4:Y:S01]  /*92c0*/  LDL.LU R149, [R1+0x2c] ;  /* 0x00002c0001957983 */ /* 0x000f220000300800 */
[----:B------:R-:W-:Y:S01]  /*92d0*/  IMAD.MOV.U32 R145, RZ, RZ, R250 ;  /* 0x000000ffff917224 */ /* 0x000fe200078e00fa */
[----:B------:R-:W-:Y:S01]  /*92e0*/  MOV R172, R164 ;  /* 0x000000a400ac7202 */ /* 0x000fe20000000f00 */
[----:B------:R-:W-:Y:S01]  /*92f0*/  IMAD.MOV.U32 R164, RZ, RZ, R160 ;  /* 0x000000ffffa47224 */ /* 0x000fe200078e00a0 */
[----:B------:R-:W2:Y:S01]  /*9300*/  LDL.LU R250, [R1+0x108] ;  /* 0x0001080001fa7983 */ /* 0x000ea20000300800 */
[----:B------:R-:W-:Y:S01]  /*9310*/  MOV R24, R25 ;  /* 0x0000001900187202 */ /* 0x000fe20000000f00 */
[----:B------:R-:W-:-:S02]  /*9320*/  IMAD.MOV.U32 R25, RZ, RZ, R247 ;  /* 0x000000ffff197224 */ /* 0x000fc400078e00f7 */
[----:B------:R-:W3:Y:S04]  /*9330*/  LDL.LU R160, [R1+0x20] ;  /* 0x0000200001a07983 */ /* 0x000ee80000300800 */
[----:B------:R1:W5:Y:S04]  /*9340*/  LDL.LU R247, [R1+0x104] ;  /* 0x0001040001f77983 */ /* 0x0003680000300800 */
[----:B------:R-:W4:Y:S02]  /*9350*/  LDL.LU R57, [R1+0x1c] ;  /* 0x00001c0001397983 */ /* 0x000f240000300800 */
[----:B----4-:R-:W-:-:S02]  /*9360*/  FFMA.FTZ R11, R57, UR7, -R3 ;  /* 0x00000007390b7c23 */ /* 0x010fc40008010803 */
[----:B------:R-:W4:Y:S01]  /*9370*/  LDL.LU R57, [R1+0x18] ;  /* 0x0000180001397983 */ /* 0x000f220000300800 */
[----:B------:R-:W-:Y:S01]  /*9380*/  IMAD.MOV.U32 R58, RZ, RZ, R38 ;  /* 0x000000ffff3a7224 */ /* 0x000fe200078e0026 */
[----:B------:R-:W-:Y:S01]  /*9390*/  MOV R59, R39 ;  /* 0x00000027003b7202 */ /* 0x000fe20000000f00 */
[----:B----4-:R-:W-:Y:S02]  /*93a0*/  FFMA.FTZ R10, R57, UR7, -R3 ;  /* 0x00000007390a7c23 */ /* 0x010fe40008010803 */
[----:B------:R-:W4:Y:S01]  /*93b0*/  LDL.LU R57, [R1+0x14] ;  /* 0x0000140001397983 */ /* 0x000f220000300800 */
[----:B------:R-:W-:Y:S01]  /*93c0*/  IMAD.MOV.U32 R203, RZ, RZ, R178 ;  /* 0x000000ffffcb7224 */ /* 0x000fe200078e00b2 */
[----:B------:R1:W2:Y:S01]  /*93d0*/  MUFU.EX2 R26, R6 ;  /* 0x00000006001a7308 */ /* 0x0002a20000000800 */
[--C-:B------:R-:W-:Y:S01]  /*93e0*/  FFMA.FTZ R149, R149, UR7, -R5.reuse ;  /* 0x0000000795957c23 */ /* 0x100fe20008010805 */
[--C-:B------:R-:W-:Y:S01]  /*93f0*/  FFMA.FTZ R150, R150, UR7, -R5.reuse ;  /* 0x0000000796967c23 */ /* 0x100fe20008010805 */
[--C-:B------:R-:W-:Y:S01]  /*9400*/  FFMA.FTZ R151, R151, UR7, -R5.reuse ;  /* 0x0000000797977c23 */ /* 0x100fe20008010805 */
[----:B---3--:R-:W-:Y:S01]  /*9410*/  FFMA.FTZ R160, R160, UR7, -R5 ;  /* 0x00000007a0a07c23 */ /* 0x008fe20008010805 */
[--C-:B------:R-:W-:Y:S01]  /*9420*/  FFMA.FTZ R7, R168, UR7, -R4.reuse ;  /* 0x00000007a8077c23 */ /* 0x100fe20008010804 */
[--C-:B------:R-:W-:Y:S01]  /*9430*/  FFMA.FTZ R5, R165, UR7, -R4.reuse ;  /* 0x00000007a5057c23 */ /* 0x100fe20008010804 */
[----:B-1----:R-:W-:-:S04]  /*9440*/  FFMA.FTZ R6, R184, UR7, -R4 ;  /* 0x00000007b8067c23 */ /* 0x002fc80008010804 */
[----:B------:R1:W-:Y:S01]  /*9450*/  MUFU.EX2 R200, R6 ;  /* 0x0000000600c87308 */ /* 0x0003e20000000800 */
[--C-:B------:R-:W-:Y:S01]  /*9460*/  FFMA.FTZ R24, R24, UR7, -R3.reuse ;  /* 0x0000000718187c23 */ /* 0x100fe20008010803 */
[----:B------:R-:W-:-:S06]  /*9470*/  FFMA.FTZ R89, R89, UR7, -R3 ;  /* 0x0000000759597c23 */ /* 0x000fcc0008010803 */
[----:B------:R-:W3:Y:S01]  /*9480*/  MUFU.EX2 R201, R7 ;  /* 0x0000000700c97308 */ /* 0x000ee20000000800 */
[----:B-1----:R-:W-:-:S07]  /*9490*/  FFMA.FTZ R6, R167, UR7, -R4 ;  /* 0x00000007a7067c23 */ /* 0x002fce0008010804 */
[----:B------:R-:W-:Y:S01]  /*94a0*/  MUFU.EX2 R202, R6 ;  /* 0x0000000600ca7308 */ /* 0x000fe20000000800 */
[----:B------:R-:W-:Y:S01]  /*94b0*/  MOV R178, R164 ;  /* 0x000000a400b27202 */ /* 0x000fe20000000f00 */
        /* <DEDUP_REMOVED lines=8> */
[----:B------:R-:W-:Y:S01]  /*9540*/  F2FP.BF16.F32.PACK_AB R4, R233, R232 ;  /* 0x000000e8e904723e */ /* 0x000fe200000010ff */
[----:B------:R-:W-:Y:S01]  /*9550*/  UISETP.GT.AND UP0, UPT, UR6, UR16, UPT ;  /* 0x000000100600728c */ /* 0x000fe2000bf04270 */
[----:B----4-:R-:W-:Y:S01]  /*9560*/  FFMA.FTZ R9, R57, UR7, -R3 ;  /* 0x0000000739097c23 */ /* 0x010fe20008010803 */
        /* <DEDUP_REMOVED lines=28> */
[----:B------:R-:W-:Y:S01]  /*9730*/  IMAD.MOV.U32 R195, RZ, RZ, R198 ;  /* 0x000000ffffc37224 */ /* 0x000fe200078e00c6 */
[----:B------:R-:W-:Y:S01]  /*9740*/  MOV R198, R199 ;  /* 0x000000c700c67202 */ /* 0x000fe20000000f00 */
[----:B------:R-:W-:-:S02]  /*9750*/  IMAD.MOV.U32 R199, RZ, RZ, R81 ;  /* 0x000000ffffc77224 */ /* 0x000fc400078e0051 */
[--C-:B--2---:R-:W-:Y:S01]  /*9760*/  FFMA.FTZ R37, R250, UR7, -R3.reuse ;  /* 0x00000007fa257c23 */ /* 0x104fe20008010803 */
[--C-:B------:R-:W-:Y:S01]  /*9770*/  FFMA.FTZ R56, R56, UR7, -R3.reuse ;  /* 0x0000000738387c23 */ /* 0x100fe20008010803 */
[----:B------:R-:W-:Y:S01]  /*9780*/  FFMA.FTZ R81, R242, UR7, -R3 ;  /* 0x00000007f2517c23 */ /* 0x000fe20008010803 */
[----:B------:R-:W-:Y:S01]  /*9790*/  FFMA.FTZ R3, R55, UR7, -R2 ;  /* 0x0000000737037c23 */ /* 0x000fe20008010802 */
[----:B------:R-:W-:Y:S01]  /*97a0*/  MOV R55, R57 ;  /* 0x0000003900377202 */ /* 0x000fe20000000f00 */
[----:B------:R-:W-:Y:S01]  /*97b0*/  IMAD.MOV.U32 R57, RZ, RZ, R58 ;  /* 0x000000ffff397224 */ /* 0x000fe200078e003a */
[----:B------:R-:W-:Y:S01]  /*97c0*/  MOV R58, R59 ;  /* 0x0000003b003a7202 */ /* 0x000fe20000000f00 */
[----:B------:R-:W-:Y:S02]  /*97d0*/  IMAD.MOV.U32 R59, RZ, RZ, R25 ;  /* 0x000000ffff3b7224 */ /* 0x000fe400078e0019 */
[--C-:B------:R-:W-:Y:S01]  /*97e0*/  FFMA.FTZ R25, R252, UR7, -R2.reuse ;  /* 0x00000007fc197c23 */ /* 0x100fe20008010802 */
[----:B------:R-:W-:Y:S01]  /*97f0*/  MOV R252, R26 ;  /* 0x0000001a00fc7202 */ /* 0x000fe20000000f00 */
[----:B------:R-:W-:Y:S01]  /*9800*/  FFMA.FTZ R26, R251, UR7, -R2 ;  /* 0x00000007fb1a7c23 */ /* 0x000fe20008010802 */
[----:B------:R-:W-:Y:S01]  /*9810*/  IMAD.MOV.U32 R251, RZ, RZ, R32 ;  /* 0x000000fffffb7224 */ /* 0x000fe200078e0020 */
[----:B------:R-:W-:Y:S01]  /*9820*/  MOV R53, R159 ;  /* 0x0000009f00357202 */ /* 0x000fe20000000f00 */
[----:B------:R-:W-:Y:S01]  /*9830*/  FFMA.FTZ R8, R54, UR7, -R2 ;  /* 0x0000000736087c23 */ /* 0x000fe20008010802 */
[----:B---3--:R-:W-:Y:S01]  /*9840*/  F2FP.BF16.F32.PACK_AB R5, R201, R200 ;  /* 0x000000c8c905723e */ /* 0x008fe200000010ff */
[----:B------:R-:W-:Y:S01]  /*9850*/  IMAD.MOV.U32 R52, RZ, RZ, R59 ;  /* 0x000000ffff347224 */ /* 0x000fe200078e003b */
[----:B------:R-:W-:Y:S01]  /*9860*/  F2FP.BF16.F32.PACK_AB R6, R252, R251 ;  /* 0x000000fbfc06723e */ /* 0x000fe200000010ff */
[----:B------:R-:W-:Y:S01]  /*9870*/  IMAD.MOV.U32 R159, RZ, RZ, R198 ;  /* 0x000000ffff9f7224 */ /* 0x000fe200078e00c6 */
[----:B-1----:R-:W-:Y:S01]  /*9880*/  F2FP.BF16.F32.PACK_AB R7, R203, R202 ;  /* 0x000000cacb07723e */ /* 0x002fe200000010ff */
        /* <DEDUP_REMOVED lines=12> */
[--C-:B------:R-:W-:Y:S01]  /*9950*/  FFMA.FTZ R90, R246, UR7, -R2.reuse ;  /* 0x00000007f65a7c23 */ /* 0x100fe20008010802 */
[----:B------:R-:W-:Y:S01]  /*9960*/  MOV R153, R126 ;  /* 0x0000007e00997202 */ /* 0x000fe20000000f00 */
[--C-:B------:R-:W-:Y:S01]  /*9970*/  FFMA.FTZ R91, R245, UR7, -R2.reuse ;  /* 0x00000007f55b7c23 */ /* 0x100fe20008010802 */
[--C-:B------:R-:W-:Y:S01]  /*9980*/  FFMA.FTZ R126, R244, UR7, -R2.reuse ;  /* 0x00000007f47e7c23 */ /* 0x100fe20008010802 */
[----:B------:R-:W-:Y:S01]  /*9990*/  FFMA.FTZ R148, R241, UR7, -R2 ;  /* 0x00000007f1947c23 */ /* 0x000fe20008010802 */
[----:B------:R-:W-:Y:S01]  /*99a0*/  FADD.FTZ R2, R50, R49 ;  /* 0x0000003132027221 */ /* 0x000fe20000010000 */
[----:B------:R-:W-:Y:S01]  /*99b0*/  MOV R167, R51 ;  /* 0x0000003300a77202 */ /* 0x000fe20000000f00 */
[----:B------:R-:W-:Y:S01]  /*99c0*/  IMAD.MOV.U32 R165, RZ, RZ, R52 ;  /* 0x000000ffffa57224 */ /* 0x000fe200078e0034 */
[----:B------:R-:W-:Y:S01]  /*99d0*/  MOV R188, R53 ;  /* 0x0000003500bc7202 */ /* 0x000fe20000000f00 */
[----:B------:R-:W-:Y:S01]  /*99e0*/  IMAD.MOV.U32 R197, RZ, RZ, R54 ;  /* 0x000000ffffc57224 */ /* 0x000fe200078e0036 */
[----:B------:R-:W-:Y:S01]  /*99f0*/  MOV R189, R55 ;  /* 0x0000003700bd7202 */ /* 0x000fe20000000f00 */
[C---:B------:R-:W-:Y:S01]  /*9a00*/  HMMA.16816.F32.BF16 R44, R4.reuse, R16, R120 ;  /* 0x00000010042c723c */ /* 0x040fe20000041878 */
[----:B------:R-:W-:Y:S01]  /*9a10*/  MUFU.EX2 R122, R11 ;  /* 0x0000000b007a7308 */ /* 0x000fe20000000800 */
[----:B------:R1:W5:Y:S06]  /*9a20*/  LDL.LU R250, [R1+0x100] ;  /* 0x0001000001fa7983 */ /* 0x00036c0000300800 */
[C---:B------:R-:W-:Y:S01]  /*9a30*/  HMMA.16816.F32.BF16 R32, R4.reuse, R18, R116 ;  /* 0x000000120420723c */ /* 0x040fe20000041874 */
[----:B------:R-:W-:Y:S01]  /*9a40*/  MUFU.EX2 R123, R10 ;  /* 0x0000000a007b7308 */ /* 0x000fe20000000800 */
[----:B------:R-:W-:Y:S06]  /*9a50*/  LDSM.16.MT88.4 R16, [R88+0xb000] ;  /* 0x00b000005810783b */ /* 0x000fec0000004200 */
[C---:B------:R-:W-:Y:S01]  /*9a60*/  HMMA.16816.F32.BF16 R112, R4.reuse, R12, R112 ;  /* 0x0000000c0470723c */ /* 0x040fe20000041870 */
[----:B------:R-:W2:Y:S07]  /*9a70*/  MUFU.EX2 R121, R9 ;  /* 0x0000000900797308 */ /* 0x000eae0000000800 */
[----:B------:R-:W-:Y:S01]  /*9a80*/  HMMA.16816.F32.BF16 R108, R4, R14, R108 ;  /* 0x0000000e046c723c */ /* 0x000fe2000004186c */
[----:B------:R3:W-:Y:S01]  /*9a90*/  MUFU.EX2 R119, R8 ;  /* 0x0000000800777308 */ /* 0x0007e20000000800 */
[----:B------:R-:W-:Y:S01]  /*9aa0*/  LDSM.16.MT88.4 R12, [R125+0xb000] ;  /* 0x00b000007d0c783b */ /* 0x000fe20000004200 */
[----:B------:R-:W-:Y:S01]  /*9ab0*/  IMAD.MOV.U32 R58, RZ, RZ, R224 ;  /* 0x000000ffff3a7224 */ /* 0x000fe200078e00e0 */
[----:B------:R-:W-:-:S04]  /*9ac0*/  MOV R57, R234 ;  /* 0x000000ea00397202 */ /* 0x000fc80000000f00 */
[C---:B------:R-:W-:Y:S08]  /*9ad0*/  HMMA.16816.F32.BF16 R96, R4.reuse, R28, R96 ;  /* 0x0000001c0460723c */ /* 0x040ff00000041860 */
[C---:B------:R-:W-:Y:S08]  /*9ae0*/  HMMA.16816.F32.BF16 R52, R4.reuse, R20, R132 ;  /* 0x000000140434723c */ /* 0x040ff00000041884 */
[----:B------:R-:W-:Y:S01]  /*9af0*/  HMMA.16816.F32.BF16 R48, R4, R22, R128 ;  /* 0x000000160430723c */ /* 0x000fe20000041880 */
[----:B------:R-:W4:Y:S04]  /*9b00*/  LDSM.16.MT88.4 R20, [R146+0xb000] ;  /* 0x00b000009214783b */ /* 0x000f280000004200 */
[----:B---3--:R-:W3:Y:S01]  /*9b10*/  LDSM.16.MT88.4 R8, [R127+0xb000] ;  /* 0x00b000007f08783b */ /* 0x008ee20000004200 */
[----:B------:R-:W-:-:S02]  /*9b20*/  MOV R184, R58 ;  /* 0x0000003a00b87202 */ /* 0x000fc40000000f00 */
[----:B------:R-:W-:Y:S01]  /*9b30*/  HMMA.16816.F32.BF16 R72, R4, R30, R72 ;  /* 0x0000001e0448723c */ /* 0x000fe20000041848 */
[----:B------:R-:W-:Y:S01]  /*9b40*/  FADD.FTZ R4, R197, R189 ;  /* 0x000000bdc5047221 */ /* 0x000fe20000010000 */
[----:B------:R1:W4:Y:S01]  /*9b50*/  MUFU.EX2 R120, R24 ;  /* 0x0000001800787308 */ /* 0x0003220000000800 */
[----:B------:R-:W-:Y:S02]  /*9b60*/  IMAD.MOV.U32 R168, RZ, RZ, R57 ;  /* 0x000000ffffa87224 */ /* 0x000fe400078e0039 */
[----:B------:R-:W-:Y:S01]  /*9b70*/  FADD.FTZ R57, R193, R192 ;  /* 0x000000c0c1397221 */ /* 0x000fe20000010000 */
[----:B------:R-:W-:Y:S02]  /*9b80*/  IMAD.MOV.U32 R58, RZ, RZ, R178 ;  /* 0x000000ffff3a7224 */ /* 0x000fe400078e00b2 */
[----:B------:R-:W-:Y:S01]  /*9b90*/  FADD.FTZ R5, R165, R188 ;  /* 0x000000bca5057221 */ /* 0x000fe20000010000 */
[----:B------:R-:W-:Y:S01]  /*9ba0*/  IMAD.MOV.U32 R181, RZ, RZ, R154 ;  /* 0x000000ffffb57224 */ /* 0x000fe200078e009a */
[----:B------:R-:W-:Y:S01]  /*9bb0*/  MOV R180, R176 ;  /* 0x000000b000b47202 */ /* 0x000fe20000000f00 */
[----:B------:R-:W-:Y:S01]  /*9bc0*/  IMAD.MOV.U32 R246, RZ, RZ, R177 ;  /* 0x000000fffff67224 */ /* 0x000fe200078e00b1 */
[----:B------:R2:W4:Y:S01]  /*9bd0*/  MUFU.EX2 R118, R3 ;  /* 0x0000000300767308 */ /* 0x0005220000000800 */
[----:B------:R-:W-:Y:S01]  /*9be0*/  MOV R245, R153 ;  /* 0x0000009900f57202 */ /* 0x000fe20000000f00 */
[----:B------:R-:W-:Y:S01]  /*9bf0*/  IMAD.MOV.U32 R244, RZ, RZ, R186 ;  /* 0x000000fffff47224 */ /* 0x000fe200078e00ba */
[----:B------:R-:W-:Y:S01]  /*9c00*/  MOV R241, R175 ;  /* 0x000000af00f17202 */ /* 0x000fe20000000f00 */
[----:B------:R3:W5:Y:S04]  /*9c10*/  LDL.LU R243, [R1+0xfc] ;  /* 0x0000fc0001f37983 */ /* 0x0007680000300800 */
[----:B------:R4:W-:Y:S01]  /*9c20*/  MUFU.EX2 R116, R25 ;  /* 0x0000001900747308 */ /* 0x0009e20000000800 */
[----:B-1----:R-:W-:Y:S01]  /*9c30*/  FADD.FTZ R24, R184, R4 ;  /* 0x00000004b8187221 */ /* 0x002fe20000010000 */
[----:B------:R-:W-:Y:S01]  /*9c40*/  IMAD.MOV.U32 R184, RZ, RZ, R159 ;  /* 0x000000ffffb87224 */ /* 0x000fe200078e009f */
[----:B------:R-:W-:Y:S01]  /*9c50*/  MOV R159, R158 ;  /* 0x0000009e009f7202 */ /* 0x000fe20000000f00 */
[----:B------:R-:W-:-:S04]  /*9c60*/  IMAD.MOV.U32 R158, RZ, RZ, R157 ;  /* 0x000000ffff9e7224 */ /* 0x000fc800078e009d */
[----:B------:R-:W1:Y:S01]  /*9c70*/  MUFU.EX2 R117, R26 ;  /* 0x0000001a00757308 */ /* 0x000e620000000800 */
[----:B--2---:R-:W-:Y:S01]  /*9c80*/  FADD.FTZ R3, R167, R2 ;  /* 0x00000002a7037221 */ /* 0x004fe20000010000 */
[----:B------:R-:W-:Y:S01]  /*9c90*/  MOV R157, R190 ;  /* 0x000000be009d7202 */ /* 0x000fe20000000f00 */
[----:B------:R-:W-:Y:S01]  /*9ca0*/  FADD.FTZ R2, R168, R57 ;  /* 0x00000039a8027221 */ /* 0x000fe20000010000 */
[----:B------:R-:W-:Y:S01]  /*9cb0*/  IMAD.MOV.U32 R190, RZ, RZ, R183 ;  /* 0x000000ffffbe7224 */ /* 0x000fe200078e00b7 */
[----:B------:R-:W-:-:S03]  /*9cc0*/  MOV R168, R59 ;  /* 0x0000003b00a87202 */ /* 0x000fc60000000f00 */
[----:B------:R-:W-:Y:S01]  /*9cd0*/  MUFU.EX2 R131, R27 ;  /* 0x0000001b00837308 */ /* 0x000fe20000000800 */
[----:B----4-:R-:W-:Y:S01]  /*9ce0*/  FADD.FTZ R25, R58, R5 ;  /* 0x000000053a197221 */ /* 0x010fe20000010000 */
[----:B------:R-:W-:-:S06]  /*9cf0*/  MOV R183, R71 ;  /* 0x0000004700b77202 */ /* 0x000fcc0000000f00 */
[----:B------:R-:W2:Y:S08]  /*9d00*/  MUFU.EX2 R130, R36 ;  /* 0x0000002400827308 */ /* 0x000eb00000000800 */
[----:B------:R-:W-:Y:S08]  /*9d10*/  MUFU.EX2 R129, R43 ;  /* 0x0000002b00817308 */ /* 0x000ff00000000800 */
[----:B------:R-:W-:Y:S01]  /*9d20*/  MUFU.EX2 R128, R42 ;  /* 0x0000002a00807308 */ /* 0x000fe20000000800 */
[----:B------:R-:W-:-:S02]  /*9d30*/  F2FP.BF16.F32.PACK_AB R6, R121, R123 ;  /* 0x0000007b7906723e */ /* 0x000fc400000010ff */
[----:B------:R-:W-:Y:S01]  /*9d40*/  MOV R178, R172 ;  /* 0x000000ac00b27202 */ /* 0x000fe20000000f00 */
[----:B------:R-:W-:Y:S01]  /*9d50*/  IMAD.MOV.U32 R197, RZ, RZ, R195 ;  /* 0x000000ffffc57224 */ /* 0x000fe200078e00c3 */
[----:B------:R-:W-:Y:S01]  /*9d60*/  MOV R189, R198 ;  /* 0x000000c600bd7202 */ /* 0x000fe20000000f00 */
[----:B------:R-:W-:Y:S01]  /*9d70*/  IMAD.MOV.U32 R165, RZ, RZ, R199 ;  /* 0x000000ffffa57224 */ /* 0x000fe200078e00c7 */
[----:B------:R-:W-:Y:S01]  /*9d80*/  MOV R154, R141 ;  /* 0x0000008d009a7202 */ /* 0x000fe20000000f00 */
[----:B------:R-:W-:Y:S01]  /*9d90*/  MUFU.EX2 R71, R41 ;  /* 0x0000002900477308 */ /* 0x000fe20000000800 */
[----:B------:R-:W-:Y:S01]  /*9da0*/  IMAD.MOV.U32 R176, RZ, RZ, R143 ;  /* 0x000000ffffb07224 */ /* 0x000fe200078e008f */
[----:B------:R-:W-:Y:S01]  /*9db0*/  MOV R177, R140 ;  /* 0x0000008c00b17202 */ /* 0x000fe20000000f00 */
[----:B------:R-:W-:Y:S01]  /*9dc0*/  IMAD.MOV.U32 R153, RZ, RZ, R142 ;  /* 0x000000ffff997224 */ /* 0x000fe200078e008e */
[----:B------:R-:W-:Y:S01]  /*9dd0*/  MOV R188, R194 ;  /* 0x000000c200bc7202 */ /* 0x000fe20000000f00 */
[----:B------:R-:W-:Y:S01]  /*9de0*/  IMAD.MOV.U32 R133, RZ, RZ, R179 ;  /* 0x000000ffff857224 */ /* 0x000fe200078e00b3 */
[----:B------:R-:W-:Y:S01]  /*9df0*/  MOV R134, R171 ;  /* 0x000000ab00867202 */ /* 0x000fe20000000f00 */
[----:B------:R-:W-:Y:S01]  /*9e00*/  IMAD.MOV.U32 R135, RZ, RZ, R174 ;  /* 0x000000ffff877224 */ /* 0x000fe200078e00ae */
[----:B------:R-:W4:Y:S01]  /*9e10*/  MUFU.EX2 R59, R40 ;  /* 0x00000028003b7308 */ /* 0x000f220000000800 */
[----:B------:R2:W5:Y:S07]  /*9e20*/  LDL.LU R242, [R1+0xf8] ;  /* 0x0000f80001f27983 */ /* 0x00056e0000300800 */
[----:B------:R-:W-:Y:S08]  /*9e30*/  MUFU.EX2 R58, R39 ;  /* 0x00000027003a7308 */ /* 0x000ff00000000800 */
[----:B------:R-:W4:Y:S01]  /*9e40*/  MUFU.EX2 R57, R38 ;  /* 0x0000002600397308 */ /* 0x000f220000000800 */
[----:B------:R-:W-:-:S02]  /*9e50*/  F2FP.BF16.F32.PACK_AB R4, R122, R120 ;  /* 0x000000787a04723e */ /* 0x000fc400000010ff */
[----:B------:R-:W-:Y:S02]  /*9e60*/  F2FP.BF16.F32.PACK_AB R5, R118, R119 ;  /* 0x000000777605723e */ /* 0x000fe400000010ff */
[----:B-1----:R-:W-:Y:S01]  /*9e70*/  F2FP.BF16.F32.PACK_AB R7, R117, R116 ;  /* 0x000000747507723e */ /* 0x002fe200000010ff */
[----:B------:R-:W-:Y:S02]  /*9e80*/  IMAD.MOV.U32 R172, RZ, RZ, R124 ;  /* 0x000000ffffac7224 */ /* 0x000fe400078e007c */
[----:B------:R-:W-:Y:S01]  /*9e90*/  FADD.FTZ R24, R168, R24 ;  /* 0x00000018a8187221 */ /* 0x000fe20000010000 */
[----:B------:R-:W-:Y:S01]  /*9ea0*/  FADD.FTZ R3, R83, R3 ;  /* 0x0000000353037221 */ /* 0x000fe20000010000 */
[----:B------:R-:W-:Y:S01]  /*9eb0*/  FADD.FTZ R2, R196, R2 ;  /* 0x00000002c4027221 */ /* 0x000fe20000010000 */
[----:B------:R-:W-:Y:S01]  /*9ec0*/  FADD.FTZ R25, R184, R25 ;  /* 0x00000019b8197221 */ /* 0x000fe20000010000 */
[----:B------:R-:W-:Y:S01]  /*9ed0*/  IMAD.MOV.U32 R199, RZ, RZ, R145 ;  /* 0x000000ffffc77224 */ /* 0x000fe200078e0091 */
[----:B------:R-:W-:Y:S01]  /*9ee0*/  HMMA.16816.F32.BF16 R104, R4, R20, R104 ;  /* 0x000000140468723c */ /* 0x000fe20000041868 */
[----:B------:R-:W-:Y:S01]  /*9ef0*/  FADD.FTZ R24, R82, R24 ;  /* 0x0000001852187221 */ /* 0x000fe20000010000 */
[----:B------:R-:W-:Y:S01]  /*9f00*/  IMAD.MOV.U32 R195, RZ, RZ, R172 ;  /* 0x000000ffffc37224 */ /* 0x000fe200078e00ac */
[----:B------:R-:W-:-:S02]  /*9f10*/  MOV R198, R147 ;  /* 0x0000009300c67202 */ /* 0x000fc40000000f00 */
[----:B------:R-:W-:Y:S01]  /*9f20*/  MOV R167, R156 ;  /* 0x0000009c00a77202 */ /* 0x000fe20000000f00 */
[----:B------:R1:W-:Y:S01]  /*9f30*/  MUFU.EX2 R27, R148 ;  /* 0x00000094001b7308 */ /* 0x0003e20000000800 */
[----:B------:R-:W-:Y:S01]  /*9f40*/  LDSM.16.MT88.4 R140, [R125+0xb800] ;  /* 0x00b800007d8c783b */ /* 0x000fe20000004200 */
[C---:B------:R-:W-:Y:S01]  /*9f50*/  HMMA.16816.F32.BF16 R100, R4.reuse, R22, R100 ;  /* 0x000000160464723c */ /* 0x040fe20000041864 */
[----:B------:R-:W-:Y:S01]  /*9f60*/  FADD.FTZ R3, R159, R3 ;  /* 0x000000039f037221 */ /* 0x000fe20000010000 */
[----:B------:R-:W-:Y:S01]  /*9f70*/  FADD.FTZ R2, R158, R2 ;  /* 0x000000029e027221 */ /* 0x000fe20000010000 */
[----:B------:R1:W5:Y:S05]  /*9f80*/  LDL.LU R234, [R1+0xf4] ;  /* 0x0000f40001ea7983 */ /* 0x00036a0000300800 */
[----:B------:R-:W-:Y:S01]  /*9f90*/  HMMA.16816.F32.BF16 R92, R4, R12, R92 ;  /* 0x0000000c045c723c */ /* 0x000fe2000004185c */
[----:B------:R-:W-:-:S07]  /*9fa0*/  FADD.FTZ R25, R240, R25 ;  /* 0x00000019f0197221 */ /* 0x000fce0000010000 */
[----:B------:R-:W-:Y:S01]  /*9fb0*/  HMMA.16816.F32.BF16 R84, R4, R14, R84 ;  /* 0x0000000e0454723c */ /* 0x000fe20000041854 */
[----:B------:R-:W-:-:S07]  /*9fc0*/  MOV R184, R157 ;  /* 0x0000009d00b87202 */ /* 0x000fce0000000f00 */
[C---:B---3--:R-:W-:Y:S08]  /*9fd0*/  HMMA.16816.F32.BF16 R76, R4.reuse, R8, R76 ;  /* 0x00000008044c723c */ /* 0x048ff0000004184c */
[C---:B------:R-:W-:Y:S08]  /*9fe0*/  HMMA.16816.F32.BF16 R64, R4.reuse, R10, R64 ;  /* 0x0000000a0440723c */ /* 0x040ff00000041840 */
[C---:B------:R-:W-:Y:S08]  /*9ff0*/  HMMA.16816.F32.BF16 R60, R4.reuse, R16, R60 ;  /* 0x00000010043c723c */ /* 0x040ff0000004183c */
[----:B------:R-:W-:Y:S01]  /*a000*/  HMMA.16816.F32.BF16 R28, R4, R18, R136 ;  /* 0x00000012041c723c */ /* 0x000fe20000041888 */
[----:B--2---:R-:W-:Y:S01]  /*a010*/  F2FP.BF16.F32.PACK_AB R4, R130, R131 ;  /* 0x000000838204723e */ /* 0x004fe200000010ff */
[----:B------:R-:W-:Y:S01]  /*a020*/  FADD.FTZ R3, R238, R3 ;  /* 0x00000003ee037221 */ /* 0x000fe20000010000 */
[----:B----4-:R-:W-:Y:S01]  /*a030*/  F2FP.BF16.F32.PACK_AB R5, R59, R71 ;  /* 0x000000473b05723e */ /* 0x010fe200000010ff */
[----:B------:R-:W-:Y:S01]  /*a040*/  FADD.FTZ R2, R169, R2 ;  /* 0x00000002a9027221 */ /* 0x000fe20000010000 */
[----:B------:R-:W-:Y:S01]  /*a050*/  F2FP.BF16.F32.PACK_AB R6, R128, R129 ;  /* 0x000000818006723e */ /* 0x000fe200000010ff */
[----:B------:R-:W-:Y:S01]  /*a060*/  IMAD.MOV.U32 R194, RZ, RZ, R198 ;  /* 0x000000ffffc27224 */ /* 0x000fe200078e00c6 */
[----:B------:R-:W-:Y:S01]  /*a070*/  F2FP.BF16.F32.PACK_AB R7, R57, R58 ;  /* 0x0000003a3907723e */ /* 0x000fe200000010ff */
[----:B------:R-:W-:Y:S01]  /*a080*/  IMAD.MOV.U32 R198, RZ, RZ, R154 ;  /* 0x000000ffffc67224 */ /* 0x000fe200078e009a */
[----:B------:R2:W-:Y:S01]  /*a090*/  MUFU.EX2 R43, R37 ;  /* 0x00000025002b7308 */ /* 0x0005e20000000800 */
[----:B------:R-:W-:Y:S01]  /*a0a0*/  MOV R172, R144 ;  /* 0x0000009000ac7202 */ /* 0x000fe20000000f00 */
[----:B------:R-:W-:Y:S01]  /*a0b0*/  FADD.FTZ R3, R245, R3 ;  /* 0x00000003f5037221 */ /* 0x000fe20000010000 */
[----:B------:R-:W-:-:S02]  /*a0c0*/  IMAD.MOV.U32 R168, RZ, RZ, R155 ;  /* 0x000000ffffa87224 */ /* 0x000fc400078e009b */
[----:B------:R-:W-:Y:S01]  /*a0d0*/  FADD.FTZ R2, R185, R2 ;  /* 0x00000002b9027221 */ /* 0x000fe20000010000 */
[C---:B------:R-:W-:Y:S01]  /*a0e0*/  HMMA.16816.F32.BF16 R156, R4.reuse, R8, R112 ;  /* 0x00000008049c723c */ /* 0x040fe20000041870 */
[----:B------:R-:W-:Y:S01]  /*a0f0*/  FADD.FTZ R9, R195, R24 ;  /* 0x00000018c3097221 */ /* 0x000fe20000010000 */
[----:B------:R-:W-:Y:S01]  /*a100*/  MOV R195, R199 ;  /* 0x000000c700c37202 */ /* 0x000fe20000000f00 */
[----:B------:R-:W-:Y:S01]  /*a110*/  FADD.FTZ R8, R152, R25 ;  /* 0x0000001998087221 */ /* 0x000fe20000010000 */
[----:B------:R-:W-:Y:S01]  /*a120*/  MOV R199, R176 ;  /* 0x000000b000c77202 */ /* 0x000fe20000000f00 */
[----:B------:R-:W-:Y:S01]  /*a130*/  IMAD.MOV.U32 R176, RZ, RZ, R177 ;  /* 0x000000ffffb07224 */ /* 0x000fe200078e00b1 */
[----:B------:R-:W-:Y:S01]  /*a140*/  MOV R177, R153 ;  /* 0x0000009900b17202 */ /* 0x000fe20000000f00 */
[----:B------:R-:W-:Y:S01]  /*a150*/  FADD.FTZ R8, R180, R8 ;  /* 0x00000008b4087221 */ /* 0x000fe20000010000 */
[----:B------:R-:W-:Y:S01]  /*a160*/  HMMA.16816.F32.BF16 R44, R4, R12, R44 ;  /* 0x0000000c042c723c */ /* 0x000fe2000004182c */
[----:B-1----:R-:W-:-:S02]  /*a170*/  IMAD.MOV.U32 R148, RZ, RZ, R195 ;  /* 0x000000ffff947224 */ /* 0x002fc400078e00c3 */
[----:B------:R-:W-:Y:S01]  /*a180*/  FADD.FTZ R9, R246, R9 ;  /* 0x00000009f6097221 */ /* 0x000fe20000010000 */
[----:B------:R1:W-:Y:S01]  /*a190*/  LDSM.16.MT88.4 R136, [R127+0xb800] ;  /* 0x00b800007f88783b */ /* 0x0003e20000004200 */
[----:B------:R-:W-:Y:S03]  /*a1a0*/  MUFU.EX2 R26, R90 ;  /* 0x0000005a001a7308 */ /* 0x000fe60000000800 */
[----:B------:R3:W5:Y:S01]  /*a1b0*/  LDL.LU R224, [R1+0xf0] ;  /* 0x0000f00001e07983 */ /* 0x0007620000300800 */
[C---:B------:R-:W-:Y:S03]  /*a1c0*/  HMMA.16816.F32.BF16 R32, R4.reuse, R14, R32 ;  /* 0x0000000e0420723c */ /* 0x040fe60000041820 */
[----:B------:R4:W-:Y:S05]  /*a1d0*/  LDSM.16.MT88.4 R12, [R88+0xb800] ;  /* 0x00b80000580c783b */ /* 0x0009ea0000004200 */
[----:B--2---:R-:W-:Y:S01]  /*a1e0*/  HMMA.16816.F32.BF16 R36, R4, R10, R108 ;  /* 0x0000000a0424723c */ /* 0x004fe2000004186c */
[----:B------:R-:W-:Y:S01]  /*a1f0*/  MOV R108, R198 ;  /* 0x000000c6006c7202 */ /* 0x000fe20000000f00 */
[----:B------:R-:W-:Y:S01]  /*a200*/  FADD.FTZ R11, R181, R3 ;  /* 0x00000003b50b7221 */ /* 0x000fe20000010000 */
[----:B------:R-:W-:Y:S01]  /*a210*/  FADD.FTZ R10, R170, R2 ;  /* 0x00000002aa0a7221 */ /* 0x000fe20000010000 */
[----:B------:R-:W-:-:S02]  /*a220*/  IMAD.MOV.U32 R110, RZ, RZ, R177 ;  /* 0x000000ffff6e7224 */ /* 0x000fc400078e00b1 */
[----:B------:R-:W-:Y:S02]  /*a230*/  FADD.FTZ R2, R148, R8 ;  /* 0x0000000894027221 */ /* 0x000fe40000010000 */
[C---:B------:R-:W-:Y:S01]  /*a240*/  HMMA.16816.F32.BF16 R48, R4.reuse, R22, R48 ;  /* 0x000000160430723c */ /* 0x040fe20000041830 */
[----:B------:R2:W-:Y:S01]  /*a250*/  MUFU.EX2 R23, R126 ;  /* 0x0000007e00177308 */ /* 0x0005e20000000800 */
[----:B------:R-:W-:Y:S01]  /*a260*/  MOV R109, R176 ;  /* 0x000000b0006d7202 */ /* 0x000fe20000000f00 */
[----:B------:R-:W-:Y:S01]  /*a270*/  IMAD.MOV.U32 R111, RZ, RZ, R173 ;  /* 0x000000ffff6f7224 */ /* 0x000fe200078e00ad */
[----:B-1----:R-:W-:Y:S01]  /*a280*/  MOV R127, R172 ;  /* 0x000000ac007f7202 */ /* 0x002fe20000000f00 */
[----:B------:R-:W-:Y:S01]  /*a290*/  IMAD.MOV.U32 R132, RZ, RZ, R184 ;  /* 0x000000ffff847224 */ /* 0x000fe200078e00b8 */
[----:B------:R-:W-:Y:S02]  /*a2a0*/  MOV R112, R182 ;  /* 0x000000b600707202 */ /* 0x000fe40000000f00 */
[C---:B------:R-:W-:Y:S01]  /*a2b0*/  HMMA.16816.F32.BF16 R52, R4.reuse, R20, R52 ;  /* 0x000000140434723c */ /* 0x040fe20000041834 */
[----:B------:R-:W-:Y:S01]  /*a2c0*/  MOV R114, R183 ;  /* 0x000000b700727202 */ /* 0x000fe20000000f00 */
[----:B------:R-:W-:Y:S01]  /*a2d0*/  IMAD.MOV.U32 R115, RZ, RZ, R190 ;  /* 0x000000ffff737224 */ /* 0x000fe200078e00be */
[----:B----4-:R-:W-:Y:S01]  /*a2e0*/  MOV R88, R194 ;  /* 0x000000c200587202 */ /* 0x010fe20000000f00 */
[----:B------:R-:W-:Y:S01]  /*a2f0*/  FADD.FTZ R2, R110, R2 ;  /* 0x000000026e027221 */ /* 0x000fe20000010000 */
[----:B------:R-:W-:Y:S01]  /*a300*/  MUFU.EX2 R40, R89 ;  /* 0x0000005900287308 */ /* 0x000fe20000000800 */
[----:B------:R-:W1:Y:S02]  /*a310*/  LDSM.16.MT88.4 R144, [R146+0xb800] ;  /* 0x00b800009290783b */ /* 0x000e640000004200 */
[----:B------:R-:W-:Y:S01]  /*a320*/  HMMA.16816.F32.BF16 R152, R4, R16, R96 ;  /* 0x000000100498723c */ /* 0x000fe20000041860 */
[----:B--2---:R-:W-:-:S02]  /*a330*/  IMAD.MOV.U32 R126, RZ, RZ, R199 ;  /* 0x000000ffff7e7224 */ /* 0x004fc400078e00c7 */
[----:B------:R-:W-:Y:S01]  /*a340*/  FADD.FTZ R3, R88, R9 ;  /* 0x0000000958037221 */ /* 0x000fe20000010000 */
[----:B------:R-:W-:Y:S02]  /*a350*/  MOV R113, R178 ;  /* 0x000000b200717202 */ /* 0x000fe40000000f00 */
[----:B------:R-:W-:Y:S01]  /*a360*/  MOV R125, R168 ;  /* 0x000000a8007d7202 */ /* 0x000fe20000000f00 */
[----:B------:R-:W-:Y:S01]  /*a370*/  IMAD.MOV.U32 R245, RZ, RZ, R187 ;  /* 0x000000fffff57224 */ /* 0x000fe200078e00bb */
[----:B------:R-:W-:Y:S01]  /*a380*/  HMMA.16816.F32.BF16 R16, R4, R18, R72 ;  /* 0x000000120410723c */ /* 0x000fe20000041848 */
[----:B------:R-:W-:Y:S01]  /*a390*/  FADD.FTZ R5, R108, R11 ;  /* 0x0000000b6c057221 */ /* 0x000fe20000010000 */
[----:B------:R-:W-:Y:S01]  /*a3a0*/  FADD.FTZ R4, R236, R10 ;  /* 0x0000000aec047221 */ /* 0x000fe20000010000 */
[----:B------:R-:W-:Y:S01]  /*a3b0*/  MOV R110, R126 ;  /* 0x0000007e006e7202 */ /* 0x000fe20000000f00 */
[----:B------:R-:W-:Y:S01]  /*a3c0*/  FADD.FTZ R3, R109, R3 ;  /* 0x000000036d037221 */ /* 0x000fe20000010000 */
[----:B------:R2:W-:Y:S01]  /*a3d0*/  MUFU.EX2 R22, R91 ;  /* 0x0000005b00167308 */ /* 0x0005e20000000800 */
[----:B------:R-:W-:Y:S01]  /*a3e0*/  FADD.FTZ R5, R111, R5 ;  /* 0x000000056f057221 */ /* 0x000fe20000010000 */
[----:B------:R-:W-:-:S02]  /*a3f0*/  IMAD.MOV.U32 R109, RZ, RZ, R127 ;  /* 0x000000ffff6d7224 */ /* 0x000fc400078e007f */
[----:B------:R-:W-:Y:S01]  /*a400*/  FADD.FTZ R4, R235, R4 ;  /* 0x00000004eb047221 */ /* 0x000fe20000010000 */
[----:B------:R-:W-:Y:S01]  /*a410*/  IMAD.MOV.U32 R111, RZ, RZ, R112 ;  /* 0x000000ffff6f7224 */ /* 0x000fe200078e0070 */
[----:B------:R-:W-:Y:S01]  /*a420*/  MOV R127, R113 ;  /* 0x00000071007f7202 */ /* 0x000fe20000000f00 */
[----:B------:R-:W-:Y:S02]  /*a430*/  IMAD.MOV.U32 R126, RZ, RZ, R114 ;  /* 0x000000ffff7e7224 */ /* 0x000fe400078e0072 */
[----:B------:R-:W-:Y:S01]  /*a440*/  FADD.FTZ R2, R110, R2 ;  /* 0x000000026e027221 */ /* 0x000fe20000010000 */
[----:B------:R-:W-:Y:S01]  /*a450*/  MOV R90, R197 ;  /* 0x000000c5005a7202 */ /* 0x000fe20000000f00 */
[----:B------:R-:W-:Y:S01]  /*a460*/  FADD.FTZ R3, R109, R3 ;  /* 0x000000036d037221 */ /* 0x000fe20000010000 */
[----:B------:R-:W-:Y:S01]  /*a470*/  MOV R112, R115 ;  /* 0x0000007300707202 */ /* 0x000fe20000000f00 */
[----:B------:R-:W-:Y:S01]  /*a480*/  FADD.FTZ R5, R111, R5 ;  /* 0x000000056f057221 */ /* 0x000fe20000010000 */
[----:B------:R-:W-:Y:S01]  /*a490*/  FADD.FTZ R4, R239, R4 ;  /* 0x00000004ef047221 */ /* 0x000fe20000010000 */
[----:B------:R-:W-:Y:S01]  /*a4a0*/  MOV R246, R191 ;  /* 0x000000bf00f67202 */ /* 0x000fe20000000f00 */
[----:B------:R-:W4:Y:S01]  /*a4b0*/  MUFU.EX2 R41, R81 ;  /* 0x0000005100297308 */ /* 0x000f220000000800 */
[----:B------:R3:W5:Y:S01]  /*a4c0*/  LDL.LU R124, [R1+0xec] ;  /* 0x0000ec00017c7983 */ /* 0x0007620000300800 */
[----:B--2---:R-:W-:-:S02]  /*a4d0*/  IMAD.MOV.U32 R91, RZ, RZ, R188 ;  /* 0x000000ffff5b7224 */ /* 0x004fc400078e00bc */
[----:B------:R-:W-:Y:S01]  /*a4e0*/  FADD.FTZ R2, R126, R2 ;  /* 0x000000027e027221 */ /* 0x000fe20000010000 */
[----:B------:R-:W-:Y:S02]  /*a4f0*/  IMAD.MOV.U32 R113, RZ, RZ, R125 ;  /* 0x000000ffff717224 */ /* 0x000fe400078e007d */
[----:B------:R-:W-:Y:S01]  /*a500*/  FADD.FTZ R3, R127, R3 ;  /* 0x000000037f037221 */ /* 0x000fe20000010000 */
[----:B------:R-:W-:Y:S01]  /*a510*/  IMAD.MOV.U32 R115, RZ, RZ, R90 ;  /* 0x000000ffff737224 */ /* 0x000fe200078e005a */
        /* <DEDUP_REMOVED lines=65> */
[----:B------:R-:W-:-:S05]  /*a930*/  FADD.FTZ R2, R118, R2 ;  /* 0x0000000276027221 */ /* 0x000fca0000010000 */
[----:B------:R-:W3:Y:S01]  /*a940*/  MUFU.EX2 R42, R56 ;  /* 0x00000038002a7308 */ /* 0x000ee20000000800 */
[----:B------:R-:W-:Y:S01]  /*a950*/  FADD.FTZ R3, R122, R3 ;  /* 0x000000037a037221 */ /* 0x000fe20000010000 */
[----:B------:R-:W-:-:S06]  /*a960*/  FADD.FTZ R5, R129, R5 ;  /* 0x0000000581057221 */ /* 0x000fcc0000010000 */
[----:B------:R-:W3:Y:S01]  /*a970*/  MUFU.EX2 R7, R162 ;  /* 0x000000a200077308 */ /* 0x000ee20000000800 */
[----:B------:R-:W-:-:S07]  /*a980*/  FADD.FTZ R4, R58, R4 ;  /* 0x000000043a047221 */ /* 0x000fce0000010000 */
[----:B------:R-:W-:Y:S01]  /*a990*/  MUFU.EX2 R25, R151 ;  /* 0x0000009700197308 */ /* 0x000fe20000000800 */
[----:B------:R-:W-:-:S07]  /*a9a0*/  FADD.FTZ R2, R116, R2 ;  /* 0x0000000274027221 */ /* 0x000fce0000010000 */
[----:B------:R-:W-:Y:S08]  /*a9b0*/  MUFU.EX2 R20, R163 ;  /* 0x000000a300147308 */ /* 0x000ff00000000800 */
[----:B------:R-:W-:Y:S08]  /*a9c0*/  MUFU.EX2 R24, R160 ;  /* 0x000000a000187308 */ /* 0x000ff00000000800 */
[----:B------:R-:W-:Y:S01]  /*a9d0*/  MUFU.EX2 R21, R164 ;  /* 0x000000a400157308 */ /* 0x000fe20000000800 */
[----:B----4-:R-:W-:Y:S01]  /*a9e0*/  F2FP.BF16.F32.PACK_AB R198, R40, R41 ;  /* 0x0000002928c6723e */ /* 0x010fe200000010ff */
[----:B------:R4:W5:Y:S06]  /*a9f0*/  LDL.LU R83, [R1+0xe8] ;  /* 0x0000e80001537983 */ /* 0x00096c0000300800 */
[----:B------:R-:W4:Y:S01]  /*aa00*/  MUFU.EX2 R56, R150 ;  /* 0x0000009600387308 */ /* 0x000f220000000800 */
[----:B------:R-:W-:Y:S01]  /*aa10*/  FADD.FTZ R3, R123, R3 ;  /* 0x000000037b037221 */ /* 0x000fe20000010000 */
[----:B------:R-:W-:Y:S01]  /*aa20*/  FADD.FTZ R5, R128, R5 ;  /* 0x0000000580057221 */ /* 0x000fe20000010000 */
[----:B------:R-:W-:Y:S01]  /*aa30*/  FADD.FTZ R4, R57, R4 ;  /* 0x0000000439047221 */ /* 0x000fe20000010000 */
[----:B------:R-:W-:Y:S01]  /*aa40*/  FADD.FTZ R2, R117, R2 ;  /* 0x0000000275027221 */ /* 0x000fe20000010000 */
[----:B------:R-:W-:Y:S01]  /*aa50*/  FADD.FTZ R3, R121, R3 ;  /* 0x0000000379037221 */ /* 0x000fe20000010000 */
[----:B--2---:R-:W-:Y:S01]  /*aa60*/  FADD.FTZ R5, R81, R5 ;  /* 0x0000000551057221 */ /* 0x004fe20000010000 */
[----:B-1----:R-:W-:Y:S01]  /*aa70*/  FADD.FTZ R4, R6, R4 ;  /* 0x0000000406047221 */ /* 0x002fe20000010000 */
[----:B------:R-:W-:Y:S01]  /*aa80*/  FADD.FTZ R2, R26, R2 ;  /* 0x000000021a027221 */ /* 0x000fe20000010000 */
[----:B------:R-:W-:Y:S01]  /*aa90*/  FADD.FTZ R3, R43, R3 ;  /* 0x000000032b037221 */ /* 0x000fe20000010000 */
[----:B---3--:R-:W-:Y:S01]  /*aaa0*/  F2FP.BF16.F32.PACK_AB R196, R42, R43 ;  /* 0x0000002b2ac4723e */ /* 0x008fe200000010ff */
[----:B------:R-:W-:Y:S01]  /*aab0*/  FADD.FTZ R4, R7, R4 ;  /* 0x0000000407047221 */ /* 0x000fe20000010000 */
[----:B------:R-:W-:Y:S01]  /*aac0*/  FADD.FTZ R2, R22, R2 ;  /* 0x0000000216027221 */ /* 0x000fe20000010000 */
[----:B------:R-:W-:Y:S01]  /*aad0*/  FADD.FTZ R3, R42, R3 ;  /* 0x000000032a037221 */ /* 0x000fe20000010000 */
[----:B------:R-:W-:Y:S01]  /*aae0*/  F2FP.BF16.F32.PACK_AB R197, R22, R26 ;  /* 0x0000001a16c5723e */ /* 0x000fe200000010ff */
[----:B------:R1:W5:Y:S01]  /*aaf0*/  LDL.LU R82, [R1+0xe4] ;  /* 0x0000e40001527983 */ /* 0x0003620000300800 */
[----:B----4-:R-:W-:Y:S01]  /*ab00*/  FADD.FTZ R5, R56, R5 ;  /* 0x0000000538057221 */ /* 0x010fe20000010000 */
[----:B------:R-:W-:Y:S01]  /*ab10*/  FADD.FTZ R4, R20, R4 ;  /* 0x0000000414047221 */ /* 0x000fe20000010000 */
[----:B------:R-:W-:-:S02]  /*ab20*/  FADD.FTZ R2, R23, R2 ;  /* 0x0000000217027221 */ /* 0x000fc40000010000 */
[----:B------:R-:W-:Y:S01]  /*ab30*/  FADD.FTZ R5, R25, R5 ;  /* 0x0000000519057221 */ /* 0x000fe20000010000 */
[----:B------:R-:W-:Y:S01]  /*ab40*/  FADD.FTZ R3, R41, R3 ;  /* 0x0000000329037221 */ /* 0x000fe20000010000 */
[----:B------:R-:W-:Y:S01]  /*ab50*/  F2FP.BF16.F32.PACK_AB R199, R27, R23 ;  /* 0x000000171bc7723e */ /* 0x000fe200000010ff */
[----:B------:R-:W-:Y:S01]  /*ab60*/  FADD.FTZ R4, R21, R4 ;  /* 0x0000000415047221 */ /* 0x000fe20000010000 */
[----:B------:R-:W-:Y:S01]  /*ab70*/  FADD.FTZ R5, R24, R5 ;  /* 0x0000000518057221 */ /* 0x000fe20000010000 */
[----:B------:R-:W-:Y:S01]  /*ab80*/  F2FP.BF16.F32.PACK_AB R148, R56, R81 ;  /* 0x000000513894723e */ /* 0x000fe200000010ff */
[----:B------:R-:W-:Y:S01]  /*ab90*/  FADD.FTZ R2, R27, R2 ;  /* 0x000000021b027221 */ /* 0x000fe20000010000 */
[----:B------:R-:W-:Y:S02]  /*aba0*/  F2FP.BF16.F32.PACK_AB R149, R7, R6 ;  /* 0x000000060795723e */ /* 0x000fe400000010ff */
[----:B------:R-:W-:Y:S02]  /*abb0*/  F2FP.BF16.F32.PACK_AB R150, R24, R25 ;  /* 0x000000191896723e */ /* 0x000fe400000010ff */
[----:B------:R-:W-:Y:S01]  /*abc0*/  F2FP.BF16.F32.PACK_AB R151, R21, R20 ;  /* 0x000000141597723e */ /* 0x000fe200000010ff */
[----:B------:R-:W-:Y:S01]  /*abd0*/  FADD.FTZ R3, R40, R3 ;  /* 0x0000000328037221 */ /* 0x000fe20000010000 */
[----:B------:R1:W-:Y:S01]  /*abe0*/  STL [R1+0x28], R5 ;  /* 0x0000280501007387 */ /* 0x0003e20000100800 */
[C---:B------:R-:W-:Y:S03]  /*abf0*/  HMMA.16816.F32.BF16 R168, R196.reuse, R144, R104 ;  /* 0x00000090c4a8723c */ /* 0x040fe60000041868 */
[----:B------:R1:W-:Y:S04]  /*ac00*/  STL [R1+0xbc], R4 ;  /* 0x0000bc0401007387 */ /* 0x0003e80000100800 */
[----:B------:R1:W-:Y:S01]  /*ac10*/  STL [R1+0xc0], R2 ;  /* 0x0000c00201007387 */ /* 0x0003e20000100800 */
[C---:B------:R-:W-:Y:S01]  /*ac20*/  HMMA.16816.F32.BF16 R172, R196.reuse, R146, R100 ;  /* 0x00000092c4ac723c */ /* 0x040fe20000041864 */
[----:B------:R-:W2:Y:S02]  /*ac30*/  S2R R240, SR_TID.X ;  /* 0x0000000000f07919 */ /* 0x000ea40000002100 */
[----:B------:R1:W-:Y:S05]  /*ac40*/  STL [R1+0xc4], R3 ;  /* 0x0000c40301007387 */ /* 0x0003ea0000100800 */
        /* <DEDUP_REMOVED lines=14> */
[----:B------:R-:W-:Y:S01]  /*ad30*/  IMAD.MOV.U32 R238, RZ, RZ, 0x20 ;  /* 0x00000020ffee7424 */ /* 0x000fe200078e00ff */
[----:B------:R-:W-:-:S03]  /*ad40*/  NOP ;  /* 0x0000000000007918 */ /* 0x000fc60000000000 */
[----:B-12---:R-:W-:-:S15]  /*ad50*/  BRA.U !UP0, `(.L_x_632) ;  /* 0x0000008d08747547 */ /* 0x006fde000b800000 */
[----:B------:R-:W2:Y:S01]  /*ad60*/  LDL R246, [R1+0xd0] ;  /* 0x0000d00001f67983 */ /* 0x000ea20000100800 */
[----:B------:R-:W1:Y:S03]  /*ad70*/  LDC.64 R2, c[0x0][0x3c0] ;  /* 0x0000f000ff027b82 */ /* 0x000e660000000a00 */
[----:B------:R-:W3:Y:S04]  /*ad80*/  LDL R251, [R1+0x7c] ;  /* 0x00007c0001fb7983 */ /* 0x000ee80000100800 */
[----:B------:R-:W4:Y:S01]  /*ad90*/  LDL R252, [R1+0x78] ;  /* 0x0000780001fc7983 */ /* 0x000f220000100800 */
[----:B------:R-:W-:Y:S01]  /*ada0*/  UIADD3 UR6, UPT, UPT, UR4, -0x2, URZ ;  /* 0xfffffffe04067890 */ /* 0x000fe2000fffe0ff */
[----:B------:R-:W-:-:S04]  /*adb0*/  DEPBAR.LE SB0, 0x0 ;  /* 0x000080000000791a */ /* 0x000fc80000000000 */
[----:B------:R-:W-:Y:S01]  /*adc0*/  SEL R71, R238, 0xffffffe0, !P3 ;  /* 0xffffffe0ee477807 */ /* 0x000fe20005800000 */
[----:B------:R-:W-:Y:S04]  /*add0*/  STL [R1+0x104], R141 ;  /* 0x0001048d01007387 */ /* 0x000fe80000100800 */
[----:B------:R-:W-:Y:S04]  /*ade0*/  STL [R1+0x100], R140 ;  /* 0x0001008c01007387 */ /* 0x000fe80000100800 */
[----:B------:R-:W-:Y:S01]  /*adf0*/  STL [R1+0xfc], R139 ;  /* 0x0000fc8b01007387 */ /* 0x000fe20000100800 */
[C---:B-1----:R-:W-:Y:S01]  /*ae00*/  IMAD.WIDE.U32 R4, R2.reuse, UR6, RZ ;  /* 0x0000000602047c25 */ /* 0x042fe2000f8e00ff */
[----:B------:R-:W-:-:S02]  /*ae10*/  SHF.L.U64.HI R8, R2, 0x4, R3 ;  /* 0x0000000402087819 */ /* 0x000fc40000010203 */
[----:B------:R-:W-:Y:S01]  /*ae20*/  STL [R1+0xf8], R138 ;  /* 0x0000f88a01007387 */ /* 0x000fe20000100800 */
[C---:B------:R-:W-:Y:S01]  /*ae30*/  SHF.L.U64.HI R19, R2.reuse, 0x5, R3 ;  /* 0x0000000502137819 */ /* 0x040fe20000010203 */
[C---:B------:R-:W-:Y:S02]  /*ae40*/  IMAD.SHL.U32 R9, R2.reuse, 0x10, RZ ;  /* 0x0000001002097824 */ /* 0x040fe400078e00ff */
[----:B------:R-:W-:Y:S01]  /*ae50*/  IMAD R10, R3, UR6, R5 ;  /* 0x00000006030a7c24 */ /* 0x000fe2000f8e0205 */
[----:B------:R-:W-:Y:S01]  /*ae60*/  STL [R1+0xf4], R137 ;  /* 0x0000f48901007387 */ /* 0x000fe20000100800 */
[----:B------:R-:W-:Y:S01]  /*ae70*/  IMAD.SHL.U32 R11, R2, 0x20, RZ ;  /* 0x00000020020b7824 */ /* 0x000fe200078e00ff */
[----:B------:R-:W-:Y:S01]  /*ae80*/  BAR.SYNC.DEFER_BLOCKING 0x0 ;  /* 0x0000000000007b1d */ /* 0x000fe20000010000 */
[----:B------:R-:W-:-:S04]  /*ae90*/  LEA R5, P0, R4, R9, 0x7 ;  /* 0x0000000904057211 */ /* 0x000fc800078038ff */
[----:B------:R-:W-:Y:S02]  /*aea0*/  LEA.HI.X R6, R4, R8, R10, 0x7, P0 ;  /* 0x0000000804067211 */ /* 0x000fe400000f3c0a */
[C---:B------:R-:W-:Y:S01]  /*aeb0*/  LEA R7, P0, R2.reuse, R5, 0x6 ;  /* 0x0000000502077211 */ /* 0x040fe200078030ff */
[----:B------:R-:W-:Y:S03]  /*aec0*/  STL [R1+0xf0], R136 ;  /* 0x0000f08801007387 */ /* 0x000fe60000100800 */
[----:B------:R-:W-:Y:S01]  /*aed0*/  LEA.HI.X R3, R2, R6, R3, 0x6, P0 ;  /* 0x0000000602037211 */ /* 0x000fe200000f3403 */
[----:B-----5:R-:W-:Y:S04]  /*aee0*/  STL [R1+0xec], R83 ;  /* 0x0000ec5301007387 */ /* 0x020fe80000100800 */
[----:B------:R-:W-:Y:S04]  /*aef0*/  STL [R1+0xe8], R82 ;  /* 0x0000e85201007387 */ /* 0x000fe80000100800 */
[----:B------:R-:W-:Y:S01]  /*af00*/  STL [R1+0xe4], R68 ;  /* 0x0000e44401007387 */ /* 0x000fe20000100800 */
[----:B--2---:R-:W-:-:S02]  /*af10*/  LOP3.LUT R250, R246, 0x1f8, RZ, 0xc0, !PT ;  /* 0x000001f8f6fa7812 */ /* 0x004fc400078ec0ff */
[----:B---3--:R-:W-:Y:S02]  /*af20*/  LEA R12, P1, R4, R251, 0x8 ;  /* 0x000000fb040c7211 */ /* 0x008fe400078240ff */
[----:B------:R-:W-:Y:S02]  /*af30*/  LOP3.LUT R250, R250, 0x38, R240, 0x78, !PT ;  /* 0x00000038fafa7812 */ /* 0x000fe400078e78f0 */
[----:B----4-:R-:W-:Y:S02]  /*af40*/  LEA.HI.X R13, R4, R252, R10, 0x8, P1 ;  /* 0x000000fc040d7211 */ /* 0x010fe400008f440a */
[C---:B------:R-:W-:Y:S02]  /*af50*/  IADD3 R4, P0, PT, R5.reuse, R9, RZ ;  /* 0x0000000905047210 */ /* 0x040fe40007f1e0ff */
[----:B------:R-:W-:Y:S02]  /*af60*/  LOP3.LUT R250, R250, 0x1e00, R246, 0xf8, !PT ;  /* 0x00001e00fafa7812 */ /* 0x000fe400078ef8f6 */
[----:B------:R-:W-:Y:S01]  /*af70*/  LEA R16, P4, R5, R251, 0x1 ;  /* 0x000000fb05107211 */ /* 0x000fe200078808ff */
[----:B------:R-:W-:Y:S01]  /*af80*/  IMAD.X R10, R6, 0x1, R8, P0 ;  /* 0x00000001060a7824 */ /* 0x000fe200000e0608 */
[----:B------:R-:W-:-:S02]  /*af90*/  LEA R250, R250, UR5, 0x1 ;  /* 0x00000005fafa7c11 */ /* 0x000fc4000f8e08ff */
[----:B------:R-:W-:Y:S02]  /*afa0*/  IADD3 R2, P0, PT, R11, R5, RZ ;  /* 0x000000050b027210 */ /* 0x000fe40007f1e0ff */
[C---:B------:R-:W-:Y:S01]  /*afb0*/  LEA R14, P1, R4.reuse, R251, 0x1 ;  /* 0x000000fb040e7211 */ /* 0x040fe200078208ff */
[----:B------:R-:W-:Y:S01]  /*afc0*/  @!PT LDS RZ, [RZ] ;  /* 0x00000000fffff984 */ /* 0x000fe20000000800 */
[----:B------:R-:W-:Y:S01]  /*afd0*/  @!PT LDS RZ, [RZ] ;  /* 0x00000000fffff984 */ /* 0x000fe20000000800 */
[----:B------:R-:W-:Y:S01]  /*afe0*/  @!PT LDS RZ, [RZ] ;  /* 0x00000000fffff984 */ /* 0x000fe20000000800 */
[----:B------:R1:W-:Y:S01]  /*aff0*/  LDGSTS.E.BYPASS.LTC128B.128 [R250+0x8000], desc[UR20][R12.64] ;  /* 0x080000000cfa7fae */ /* 0x0003e2000b981a14 */
[-CC-:B------:R-:W-:Y:S01]  /*b000*/  LEA.HI.X R17, R5, R252.reuse, R6.reuse, 0x1, P4 ;  /* 0x000000fc05117211 */ /* 0x180fe200020f0c06 */
[----:B------:R-:W-:Y:S01]  /*b010*/  IMAD.X R6, R19, 0x1, R6, P0 ;  /* 0x0000000113067824 */ /* 0x000fe200000e0606 */
[----:B------:R-:W-:Y:S02]  /*b020*/  LEA.HI.X R15, R4, R252, R10, 0x1, P1 ;  /* 0x000000fc040f7211 */ /* 0x000fe400008f0c0a */
[----:B------:R-:W-:Y:S01]  /*b030*/  IADD3 R18, P5, PT, R2, R9, RZ ;  /* 0x0000000902127210 */ /* 0x000fe20007fbe0ff */
[----:B------:R-:W-:Y:S01]  /*b040*/  LDGSTS.E.BYPASS.LTC128B.128 [R250+0x8800], desc[UR20][R16.64] ;  /* 0x0880000010fa7fae */ /* 0x000fe2000b981a14 */
[----:B------:R-:W-:-:S02]  /*b050*/  LEA R10, P4, R7, R251, 0x1 ;  /* 0x000000fb070a7211 */ /* 0x000fc400078808ff */
[----:B------:R-:W-:Y:S01]  /*b060*/  IADD3 R5, P1, PT, R7, R9, RZ ;  /* 0x0000000907057210 */ /* 0x000fe20007f3e0ff */
[--C-:B------:R-:W-:Y:S01]  /*b070*/  IMAD.X R20, R6, 0x1, R8.reuse, P5 ;  /* 0x0000000106147824 */ /* 0x100fe200028e0608 */
[----:B------:R-:W-:Y:S03]  /*b080*/  LDGSTS.E.BYPASS.LTC128B.128 [R250+0x9000], desc[UR20][R14.64] ;  /* 0x090000000efa7fae */ /* 0x000fe6000b981a14 */
[----:B------:R-:W-:Y:S01]  /*b090*/  IMAD.X R8, R3, 0x1, R8, P1 ;  /* 0x0000000103087824 */ /* 0x000fe200008e0608 */
[----:B------:R-:W-:-:S04]  /*b0a0*/  LEA R4, P1, R5, R251, 0x1 ;  /* 0x000000fb05047211 */ /* 0x000fc800078208ff */
[----:B------:R-:W-:Y:S02]  /*b0b0*/  LEA.HI.X R5, R5, R252, R8, 0x1, P1 ;  /* 0x000000fc05057211 */ /* 0x000fe400008f0c08 */
[----:B-1----:R-:W-:-:S04]  /*b0c0*/  LEA R12, P0, R2, R251, 0x1 ;  /* 0x000000fb020c7211 */ /* 0x002fc800078008ff */
[-C--:B------:R-:W-:Y:S02]  /*b0d0*/  LEA.HI.X R13, R2, R252.reuse, R6, 0x1, P0 ;  /* 0x000000fc020d7211 */ /* 0x080fe400000f0c06 */
[C---:B------:R-:W-:Y:S02]  /*b0e0*/  IADD3 R9, P0, PT, R7.reuse, R11, RZ ;  /* 0x0000000b07097210 */ /* 0x040fe40007f1e0ff */
[-C--:B------:R-:W-:Y:S01]  /*b0f0*/  LEA.HI.X R11, R7, R252.reuse, R3, 0x1, P4 ;  /* 0x000000fc070b7211 */ /* 0x080fe200020f0c03 */
[----:B------:R-:W-:Y:S01]  /*b100*/  LDGSTS.E.BYPASS.LTC128B.128 [R250+0x9800], desc[UR20][R12.64] ;  /* 0x098000000cfa7fae */ /* 0x000fe2000b981a14 */
[CC--:B------:R-:W-:Y:S01]  /*b110*/  LEA R6, P4, R18.reuse, R251.reuse, 0x1 ;  /* 0x000000fb12067211 */ /* 0x0c0fe200078808ff */
[----:B------:R-:W-:Y:S01]  /*b120*/  IMAD.X R3, R3, 0x1, R19, P0 ;  /* 0x0000000103037824 */ /* 0x000fe200000e0613 */
[----:B------:R-:W-:Y:S02]  /*b130*/  LEA R2, P0, R9, R251, 0x1 ;  /* 0x000000fb09027211 */ /* 0x000fe400078008ff */
[----:B------:R-:W-:-:S02]  /*b140*/  LEA.HI.X R7, R18, R252, R20, 0x1, P4 ;  /* 0x000000fc12077211 */ /* 0x000fc400020f0c14 */
[----:B------:R-:W-:-:S03]  /*b150*/  LEA.HI.X R3, R9, R252, R3, 0x1, P0 ;  /* 0x000000fc09037211 */ /* 0x000fc600000f0c03 */
[----:B------:R-:W-:Y:S04]  /*b160*/  LDGSTS.E.BYPASS.LTC128B.128 [R250+0xa000], desc[UR20][R6.64] ;  /* 0x0a00000006fa7fae */ /* 0x000fe8000b981a14 */
[----:B------:R1:W-:Y:S04]  /*b170*/  LDGSTS.E.BYPASS.LTC128B.128 [R250+0xa800], desc[UR20][R10.64] ;  /* 0x0a8000000afa7fae */ /* 0x0003e8000b981a14 */
[----:B------:R-:W-:Y:S04]  /*b180*/  LDGSTS.E.BYPASS.LTC128B.128 [R250+0xb000], desc[UR20][R4.64] ;  /* 0x0b00000004fa7fae */ /* 0x000fe8000b981a14 */
[----:B------:R2:W-:Y:S04]  /*b190*/  LDGSTS.E.BYPASS.LTC128B.128 [R250+0xb800], desc[UR20][R2.64] ;  /* 0x0b80000002fa7fae */ /* 0x0005e8000b981a14 */
[----:B------:R-:W-:Y:S04]  /*b1a0*/  LDSM.16.M88.4 R56, [R224+0x5000] ;  /* 0x00500000e038783b */ /* 0x000fe80000000200 */
[----:B------:R-:W-:Y:S04]  /*b1b0*/  LDSM.16.M88.4 R52, [R224+0x5800] ;  /* 0x00580000e034783b */ /* 0x000fe80000000200 */
[----:B------:R-:W-:Y:S04]  /*b1c0*/  LDSM.16.M88.4 R48, [R224+0x6000] ;  /* 0x00600000e030783b */ /* 0x000fe80000000200 */
[----:B------:R-:W-:Y:S04]  /*b1d0*/  LDSM.16.M88.4 R44, [R224+0x6800] ;  /* 0x00680000e02c783b */ /* 0x000fe80000000200 */
[----:B-1----:R-:W1:Y:S04]  /*b1e0*/  LDSM.16.M88.4 R8, [R234+0x2000] ;  /* 0x00200000ea08783b */ /* 0x002e680000000200 */
[----:B------:R-:W-:Y:S01]  /*b1f0*/  LDSM.16.M88.4 R40, [R224+0x7000] ;  /* 0x00700000e028783b */ /* 0x000fe20000000200 */
[----:B--2---:R-:W-:-:S03]  /*b200*/  IMAD.IADD R2, R224, 0x1, R71 ;  /* 0x00000001e0027824 */ /* 0x004fc600078e0247 */
[----:B------:R-:W-:Y:S01]  /*b210*/  LDSM.16.M88.4 R36, [R224+0x7800] ;  /* 0x00780000e024783b */ /* 0x000fe20000000200 */
[----:B------:R-:W-:-:S03]  /*b220*/  IMAD.IADD R3, R234, 0x1, R71 ;  /* 0x00000001ea037824 */ /* 0x000fc600078e0247 */
[----:B------:R-:W-:Y:S04]  /*b230*/  LDSM.16.M88.4 R24, [R2+0x5000] ;  /* 0x005000000218783b */ /* 0x000fe80000000200 */
[----:B------:R-:W2:Y:S04]  /*b240*/  LDSM.16.M88.4 R4, [R3+0x2000] ;  /* 0x002000000304783b */ /* 0x000ea80000000200 */
[----:B------:R-:W3:Y:S04]  /*b250*/  LDSM.16.M88.4 R20, [R2+0x5800] ;  /* 0x005800000214783b */ /* 0x000ee80000000200 */
[----:B------:R-:W4:Y:S04]  /*b260*/  LDSM.16.M88.4 R16, [R2+0x6000] ;  /* 0x006000000210783b */ /* 0x000f280000000200 */
[----:B------:R-:W-:Y:S04]  /*b270*/  LDSM.16.M88.4 R72, [R2+0x6800] ;  /* 0x006800000248783b */ /* 0x000fe80000000200 */
[----:B------:R-:W-:Y:S04]  /*b280*/  LDSM.16.M88.4 R84, [R2+0x7000] ;  /* 0x007000000254783b */ /* 0x000fe80000000200 */
[----:B------:R-:W-:Y:S01]  /*b290*/  LDSM.16.M88.4 R76, [R2+0x7800] ;  /* 0x00780000024c783b */ /* 0x000fe20000000200 */
[C---:B-1----:R-:W-:Y:S03]  /*b2a0*/  HMMA.16816.F32.BF16 R92, R8.reuse, R56, RZ ;  /* 0x00000038085c723c */ /* 0x042fe600000418ff */
[----:B------:R-:W1:Y:S04]  /*b2b0*/  LDSM.16.M88.4 R64, [R224+0x4000] ;  /* 0x00400000e040783b */ /* 0x000e680000000200 */
[----:B------:R-:W1:Y:S01]  /*b2c0*/  LDSM.16.M88.4 R60, [R224+0x4800] ;  /* 0x00480000e03c783b */ /* 0x000e620000000200 */
[C---:B------:R-:W-:Y:S03]  /*b2d0*/  HMMA.16816.F32.BF16 R216, R8.reuse, R52, RZ ;  /* 0x0000003408d8723c */ /* 0x040fe600000418ff */
[----:B------:R-:W1:Y:S04]  /*b2e0*/  LDSM.16.M88.4 R32, [R2+0x4000] ;  /* 0x004000000220783b */ /* 0x000e680000000200 */
[----:B------:R-:W1:Y:S01]  /*b2f0*/  LDSM.16.M88.4 R28, [R2+0x4800] ;  /* 0x00480000021c783b */ /* 0x000e620000000200 */
[----:B------:R-:W-:Y:S03]  /*b300*/  HMMA.16816.F32.BF16 R132, R8, R48, RZ ;  /* 0x000000300884723c */ /* 0x000fe600000418ff */
[----:B------:R-:W1:Y:S04]  /*b310*/  LDSM.16.M88.4 R12, [R234] ;  /* 0x00000000ea0c783b */ /* 0x000e680000000200 */
[----:B------:R-:W0:Y:S01]  /*b320*/  LDGDEPBAR ;  /* 0x00000000000079af */ /* 0x000e220000000000 */
[C---:B--2---:R-:W-:Y:S08]  /*b330*/  HMMA.16816.F32.BF16 R136, R4.reuse, R24, R92 ;  /* 0x000000180488723c */ /* 0x044ff0000004185c */
[----:B---3--:R-:W-:Y:S08]  /*b340*/  HMMA.16816.F32.BF16 R92, R4, R20, R216 ;  /* 0x00000014045c723c */ /* 0x008ff000000418d8 */
[----:B------:R-:W-:Y:S03]  /*b350*/  HMMA.16816.F32.BF16 R120, R8, R44, RZ ;  /* 0x0000002c0878723c */ /* 0x000fe600000418ff */
[----:B------:R-:W-:-:S02]  /*b360*/  IMAD.MOV.U32 R83, RZ, RZ, R137 ;  /* 0x000000ffff537224 */ /* 0x000fc400078e0089 */
[----:B------:R-:W-:Y:S02]  /*b370*/  IMAD.MOV.U32 R82, RZ, RZ, R138 ;  /* 0x000000ffff527224 */ /* 0x000fe400078e008a */
[----:B------:R-:W-:Y:S01]  /*b380*/  IMAD.MOV.U32 R81, RZ, RZ, R136 ;  /* 0x000000ffff517224 */ /* 0x000fe200078e0088 */
[C---:B------:R-:W-:Y:S01]  /*b390*/  HMMA.16816.F32.BF16 R112, R8.reuse, R40, RZ ;  /* 0x000000280870723c */ /* 0x040fe200000418ff */
[----:B------:R-:W-:Y:S02]  /*b3a0*/  IMAD.MOV.U32 R239, RZ, RZ, R139 ;  /* 0x000000ffffef7224 */ /* 0x000fe400078e008b */
[----:B------:R-:W-:Y:S02]  /*b3b0*/  IMAD.MOV.U32 R219, RZ, RZ, R92 ;  /* 0x000000ffffdb7224 */ /* 0x000fe400078e005c */
[----:B------:R-:W-:Y:S02]  /*b3c0*/  IMAD.MOV.U32 R218, RZ, RZ, R93 ;  /* 0x000000ffffda7224 */ /* 0x000fe400078e005d */
[----:B------:R-:W-:Y:S01]  /*b3d0*/  IMAD.MOV.U32 R217, RZ, RZ, R94 ;  /* 0x000000ffffd97224 */ /* 0x000fe200078e005e */
[----:B------:R-:W-:Y:S01]  /*b3e0*/  HMMA.16816.F32.BF16 R104, R8, R36, RZ ;  /* 0x000000240868723c */ /* 0x000fe200000418ff */
[----:B------:R-:W-:-:S07]  /*b3f0*/  IMAD.MOV.U32 R216, RZ, RZ, R95 ;  /* 0x000000ffffd87224 */ /* 0x000fce00078e005f */
[----:B----4-:R-:W-:Y:S08]  /*b400*/  HMMA.16816.F32.BF16 R92, R4, R16, R132 ;  /* 0x00000010045c723c */ /* 0x010ff00000041884 */
[C---:B------:R-:W-:Y:S08]  /*b410*/  HMMA.16816.F32.BF16 R128, R8.reuse, R50, RZ ;  /* 0x000000320880723c */ /* 0x040ff000000418ff */
[----:B------:R-:W-:Y:S03]  /*b420*/  HMMA.16816.F32.BF16 R116, R8, R46, RZ ;  /* 0x0000002e0874723c */ /* 0x000fe600000418ff */
[----:B------:R-:W-:-:S02]  /*b430*/  IMAD.MOV.U32 R68, RZ, RZ, R92 ;  /* 0x000000ffff447224 */ /* 0x000fc400078e005c */
[----:B------:R-:W-:Y:S02]  /*b440*/  IMAD.MOV.U32 R252, RZ, RZ, R93 ;  /* 0x000000fffffc7224 */ /* 0x000fe400078e005d */
[----:B------:R-:W-:Y:S01]  /*b450*/  IMAD.MOV.U32 R251, RZ, RZ, R94 ;  /* 0x000000fffffb7224 */ /* 0x000fe200078e005e */
[----:B-1----:R-:W-:Y:S01]  /*b460*/  HMMA.16816.F32.BF16 R100, R8, R64, RZ ;  /* 0x000000400864723c */ /* 0x002fe200000418ff */
[----:B------:R-:W-:-:S07]  /*b470*/  IMAD.MOV.U32 R246, RZ, RZ, R95 ;  /* 0x000000fffff67224 */ /* 0x000fce00078e005f */
[----:B------:R-:W-:Y:S08]  /*b480*/  HMMA.16816.F32.BF16 R92, R4, R72, R120 ;  /* 0x00000048045c723c */ /* 0x000ff00000041878 */
[C---:B------:R-:W-:Y:S08]  /*b490*/  HMMA.16816.F32.BF16 R96, R8.reuse, R60, RZ ;  /* 0x0000003c0860723c */ /* 0x040ff000000418ff */
[----:B------:R-:W-:Y:S03]  /*b4a0*/  HMMA.16816.F32.BF16 R212, R8, R66, RZ ;  /* 0x0000004208d4723c */ /* 0x000fe600000418ff */
[----:B------:R-:W-:-:S02]  /*b4b0*/  IMAD.MOV.U32 R231, RZ, RZ, R92 ;  /* 0x000000ffffe77224 */ /* 0x000fc400078e005c */
[----:B------:R-:W-:Y:S02]  /*b4c0*/  IMAD.MOV.U32 R230, RZ, RZ, R93 ;  /* 0x000000ffffe67224 */ /* 0x000fe400078e005d */
[----:B------:R-:W-:Y:S01]  /*b4d0*/  IMAD.MOV.U32 R229, RZ, RZ, R94 ;  /* 0x000000ffffe57224 */ /* 0x000fe200078e005e */
[----:B------:R-:W-:Y:S01]  /*b4e0*/  HMMA.16816.F32.BF16 R208, R8, R62, RZ ;  /* 0x0000003e08d0723c */ /* 0x000fe200000418ff */
        /* <DEDUP_REMOVED lines=10> */
[----:B------:R-:W-:Y:S01]  /*b590*/  HMMA.16816.F32.BF16 R88, R8, R38, RZ ;  /* 0x000000260858723c */ /* 0x000fe200000418ff */
[----:B------:R-:W1:Y:S07]  /*b5a0*/  LDSM.16.M88.4 R8, [R3] ;  /* 0x000000000308783b */ /* 0x000e6e0000000200 */
[----:B------:R-:W-:Y:S03]  /*b5b0*/  HMMA.16816.F32.BF16 R220, R4, R32, R100 ;  /* 0x0000002004dc723c */ /* 0x000fe60000041864 */
[----:B------:R-:W-:-:S02]  /*b5c0*/  IMAD.MOV.U32 R238, RZ, RZ, R92 ;  /* 0x000000ffffee7224 */ /* 0x000fc400078e005c */
[----:B------:R-:W-:Y:S02]  /*b5d0*/  IMAD.MOV.U32 R237, RZ, RZ, R93 ;  /* 0x000000ffffed7224 */ /* 0x000fe400078e005d */
[----:B------:R-:W-:Y:S01]  /*b5e0*/  IMAD.MOV.U32 R236, RZ, RZ, R94 ;  /* 0x000000ffffec7224 */ /* 0x000fe200078e005e */
[----:B------:R-:W-:Y:S01]  /*b5f0*/  HMMA.16816.F32.BF16 R224, R4, R28, R96 ;  /* 0x0000001c04e0723c */ /* 0x000fe20000041860 */
[----:B------:R-:W-:-:S07]  /*b600*/  IMAD.MOV.U32 R2, RZ, RZ, R95 ;  /* 0x000000ffff027224 */ /* 0x000fce00078e005f */
[----:B------:R-:W-:Y:S01]  /*b610*/  HMMA.16816.F32.BF16 R92, R4, R18, R128 ;  /* 0x00000012045c723c */ /* 0x000fe20000041880 */
[----:B------:R-:W-:Y:S02]  /*b620*/  IMAD.MOV.U32 R129, RZ, RZ, R83 ;  /* 0x000000ffff817224 */ /* 0x000fe400078e0053 */
[----:B------:R-:W-:Y:S02]  /*b630*/  IMAD.MOV.U32 R130, RZ, RZ, R82 ;  /* 0x000000ffff827224 */ /* 0x000fe400078e0052 */
[----:B------:R-:W-:-:S03]  /*b640*/  IMAD.MOV.U32 R128, RZ, RZ, R81 ;  /* 0x000000ffff807224 */ /* 0x000fc600078e0051 */
[C---:B------:R-:W-:Y:S08]  /*b650*/  HMMA.16816.F32.BF16 R212, R4.reuse, R34, R212 ;  /* 0x0000002204d4723c */ /* 0x040ff000000418d4 */
[----:B------:R-:W-:Y:S03]  /*b660*/  HMMA.16816.F32.BF16 R208, R4, R30, R208 ;  /* 0x0000001e04d0723c */ /* 0x000fe600000418d0 */
[----:B------:R-:W-:-:S02]  /*b670*/  IMAD.MOV.U32 R245, RZ, RZ, R92 ;  /* 0x000000fffff57224 */ /* 0x000fc400078e005c */
[----:B------:R-:W-:Y:S02]  /*b680*/  IMAD.MOV.U32 R244, RZ, RZ, R93 ;  /* 0x000000fffff47224 */ /* 0x000fe400078e005d */
[----:B------:R-:W-:Y:S01]  /*b690*/  IMAD.MOV.U32 R241, RZ, RZ, R94 ;  /* 0x000000fffff17224 */ /* 0x000fe200078e005e */
[----:B------:R-:W-:Y:S01]  /*b6a0*/  HMMA.16816.F32.BF16 R204, R4, R26, R204 ;  /* 0x0000001a04cc723c */ /* 0x000fe200000418cc */
[----:B------:R-:W-:-:S07]  /*b6b0*/  IMAD.MOV.U32 R235, RZ, RZ, R95 ;  /* 0x000000ffffeb7224 */ /* 0x000fce00078e005f */
[C---:B------:R-:W-:Y:S08]  /*b6c0*/  HMMA.16816.F32.BF16 R92, R4.reuse, R74, R116 ;  /* 0x0000004a045c723c */ /* 0x040ff00000041874 */
[----:B------:R-:W-:Y:S01]  /*b6d0*/  HMMA.16816.F32.BF16 R132, R4, R22, R200 ;  /* 0x000000160484723c */ /* 0x000fe200000418c8 */
[----:B------:R-:W-:-:S07]  /*b6e0*/  IMAD.MOV.U32 R203, RZ, RZ, R68 ;  /* 0x000000ffffcb7224 */ /* 0x000fce00078e0044 */
[C---:B------:R-:W-:Y:S03]  /*b6f0*/  HMMA.16816.F32.BF16 R96, R12.reuse, R64, RZ ;  /* 0x000000400c60723c */ /* 0x040fe600000418ff */
[----:B------:R-:W-:Y:S02]  /*b700*/  IMAD.MOV.U32 R103, RZ, RZ, R94 ;  /* 0x000000ffff677224 */ /* 0x000fe400078e005e */
[----:B------:R-:W-:Y:S02]  /*b710*/  IMAD.MOV.U32 R102, RZ, RZ, R95 ;  /* 0x000000ffff667224 */ /* 0x000fe400078e005f */
[----:B------:R-:W-:Y:S01]  /*b720*/  IMAD.MOV.U32 R101, RZ, RZ, R93 ;  /* 0x000000ffff657224 */ /* 0x000fe200078e005d */
[----:B------:R-:W-:Y:S01]  /*b730*/  HMMA.16816.F32.BF16 R64, R12, R66, RZ ;  /* 0x000000420c40723c */ /* 0x000fe200000418ff */
[----:B------:R-:W-:-:S07]  /*b740*/  IMAD.MOV.U32 R100, RZ, RZ, R92 ;  /* 0x000000ffff647224 */ /* 0x000fce00078e005c */
[C---:B------:R-:W-:Y:S08]  /*b750*/  HMMA.16816.F32.BF16 R92, R4.reuse, R86, R108 ;  /* 0x00000056045c723c */ /* 0x040ff0000004186c */
[----:B------:R-:W-:Y:S08]  /*b760*/  HMMA.16816.F32.BF16 R4, R4, R78, R88 ;  /* 0x0000004e0404723c */ /* 0x000ff00000041858 */
[----:B------:R-:W-:Y:S03]  /*b770*/  HMMA.16816.F32.BF16 R88, R12, R56, RZ ;  /* 0x000000380c58723c */ /* 0x000fe600000418ff */
[----:B------:R-:W-:-:S02]  /*b780*/  IMAD.MOV.U32 R202, RZ, RZ, R92 ;  /* 0x000000ffffca7224 */ /* 0x000fc400078e005c */
[----:B------:R-:W-:Y:S02]  /*b790*/  IMAD.MOV.U32 R201, RZ, RZ, R93 ;  /* 0x000000ffffc97224 */ /* 0x000fe400078e005d */
[----:B------:R-:W-:Y:S01]  /*b7a0*/  IMAD.MOV.U32 R200, RZ, RZ, R94 ;  /* 0x000000ffffc87224 */ /* 0x000fe200078e005e */
[----:B-1----:R-:W-:Y:S01]  /*b7b0*/  HMMA.16816.F32.BF16 R116, R8, R32, R96 ;  /* 0x000000200874723c */ /* 0x002fe20000041860 */
[----:B------:R-:W-:Y:S02]  /*b7c0*/  IMAD.MOV.U32 R131, RZ, RZ, R95 ;  /* 0x000000ffff837224 */ /* 0x000fe400078e005f */
[----:B------:R-:W-:Y:S02]  /*b7d0*/  IMAD.MOV.U32 R83, RZ, RZ, R6 ;  /* 0x000000ffff537224 */ /* 0x000fe400078e0006 */
[----:B------:R-:W-:Y:S02]  /*b7e0*/  IMAD.MOV.U32 R3, RZ, RZ, R7 ;  /* 0x000000ffff037224 */ /* 0x000fe400078e0007 */
[----:B------:R-:W-:Y:S01]  /*b7f0*/  IMAD.MOV.U32 R82, RZ, RZ, R5 ;  /* 0x000000ffff527224 */ /* 0x000fe200078e0005 */
[----:B------:R-:W-:Y:S01]  /*b800*/  HMMA.16816.F32.BF16 R92, R12, R60, RZ ;  /* 0x0000003c0c5c723c */ /* 0x000fe200000418ff */
[----:B------:R-:W-:-:S02]  /*b810*/  IMAD.MOV.U32 R81, RZ, RZ, R4 ;  /* 0x000000ffff517224 */ /* 0x000fc400078e0004 */
[----:B------:R-:W-:Y:S02]  /*b820*/  IMAD.MOV.U32 R32, RZ, RZ, R103 ;  /* 0x000000ffff207224 */ /* 0x000fe400078e0067 */
[----:B------:R-:W-:-:S03]  /*b830*/  IMAD.MOV.U32 R33, RZ, RZ, R102 ;  /* 0x000000ffff217224 */ /* 0x000fc600078e0066 */
[----:B------:R-:W-:Y:S08]  /*b840*/  HMMA.16816.F32.BF16 R4, R12, R52, RZ ;  /* 0x000000340c04723c */ /* 0x000ff000000418ff */
[----:B------:R-:W-:Y:S01]  /*b850*/  HMMA.16816.F32.BF16 R120, R8, R24, R88 ;  /* 0x000000180878723c */ /* 0x000fe20000041858 */
[----:B------:R-:W-:Y:S02]  /*b860*/  IMAD.MOV.U32 R25, RZ, RZ, R3 ;  /* 0x000000ffff197224 */ /* 0x000fe400078e0003 */
[----:B------:R-:W-:-:S05]  /*b870*/  IMAD.MOV.U32 R24, RZ, RZ, R83 ;  /* 0x000000ffff187224 */ /* 0x000fca00078e0053 */
[----:B------:R-:W-:Y:S08]  /*b880*/  HMMA.16816.F32.BF16 R96, R12, R58, RZ ;  /* 0x0000003a0c60723c */ /* 0x000ff000000418ff */
[----:B------:R-:W-:Y:S01]  /*b890*/  HMMA.16816.F32.BF16 R88, R8, R20, R4 ;  /* 0x000000140858723c */ /* 0x000fe20000041804 */
[----:B------:R-:W-:Y:S02]  /*b8a0*/  IMAD.MOV.U32 R21, RZ, RZ, R82 ;  /* 0x000000ffff157224 */ /* 0x000fe400078e0052 */
[----:B------:R-:W-:-:S05]  /*b8b0*/  IMAD.MOV.U32 R20, RZ, RZ, R81 ;  /* 0x000000ffff147224 */ /* 0x000fca00078e0051 */
[----:B------:R-:W-:Y:S08]  /*b8c0*/  HMMA.16816.F32.BF16 R56, R12, R44, RZ ;  /* 0x0000002c0c38723c */ /* 0x000ff000000418ff */
[----:B------:R-:W-:Y:S01]  /*b8d0*/  HMMA.16816.F32.BF16 R112, R8, R28, R92 ;  /* 0x0000001c0870723c */ /* 0x000fe2000004185c */
[----:B------:R-:W-:Y:S02]  /*b8e0*/  IMAD.MOV.U32 R29, RZ, RZ, R101 ;  /* 0x000000ffff1d7224 */ /* 0x000fe400078e0065 */
        /* <DEDUP_REMOVED lines=8> */
[C---:B------:R-:W-:Y:S08]  /*b970*/  HMMA.16816.F32.BF16 R100, R12.reuse, R54, RZ ;  /* 0x000000360c64723c */ /* 0x040ff000000418ff */
[C---:B------:R-:W-:Y:S08]  /*b980*/  HMMA.16816.F32.BF16 R88, R12.reuse, R62, RZ ;  /* 0x0000003e0c58723c */ /* 0x040ff000000418ff */
[----:B------:R-:W-:Y:S01]  /*b990*/  HMMA.16816.F32.BF16 R52, R12, R40, RZ ;  /* 0x000000280c34723c */ /* 0x000fe200000418ff */
[----:B------:R-:W-:-:S02]  /*b9a0*/  IMAD.MOV.U32 R40, RZ, RZ, R4 ;  /* 0x000000ffff287224 */ /* 0x000fc400078e0004 */
[----:B------:R-:W-:-:S05]  /*b9b0*/  IMAD.MOV.U32 R41, RZ, RZ, R3 ;  /* 0x000000ffff297224 */ /* 0x000fca00078e0003 */
[C---:B------:R-:W-:Y:S08]  /*b9c0*/  HMMA.16816.F32.BF16 R60, R12.reuse, R48, RZ ;  /* 0x000000300c3c723c */ /* 0x040ff000000418ff */
[C---:B------:R-:W-:Y:S08]  /*b9d0*/  HMMA.16816.F32.BF16 R4, R12.reuse, R36, RZ ;  /* 0x000000240c04723c */ /* 0x040ff000000418ff */
[C---:B------:R-:W-:Y:S08]  /*b9e0*/  HMMA.16816.F32.BF16 R48, R12.reuse, R50, RZ ;  /* 0x000000320c30723c */ /* 0x040ff000000418ff */
[C---:B------:R-:W-:Y:S08]  /*b9f0*/  HMMA.16816.F32.BF16 R108, R12.reuse, R42, RZ ;  /* 0x0000002a0c6c723c */ /* 0x040ff000000418ff */
[----:B------:R-:W-:Y:S08]  /*ba00*/  HMMA.16816.F32.BF16 R104, R12, R38, RZ ;  /* 0x000000260c68723c */ /* 0x000ff000000418ff */
[----:B------:R-:W-:Y:S01]  /*ba10*/  HMMA.16816.F32.BF16 R12, R8, R72, R56 ;  /* 0x00000048080c723c */ /* 0x000fe20000041838 */
[----:B------:R-:W-:-:S02]  /*ba20*/  IMAD.MOV.U32 R58, RZ, RZ, R21 ;  /* 0x000000ffff3a7224 */ /* 0x000fc400078e0015 */
[----:B------:R-:W-:Y:S02]  /*ba30*/  IMAD.MOV.U32 R59, RZ, RZ, R24 ;  /* 0x000000ffff3b7224 */ /* 0x000fe400078e0018 */
[----:B------:R-:W-:Y:S02]  /*ba40*/  IMAD.MOV.U32 R21, RZ, RZ, R130 ;  /* 0x000000ffff157224 */ /* 0x000fe400078e0082 */
[----:B------:R-:W-:Y:S01]  /*ba50*/  IMAD.MOV.U32 R24, RZ, RZ, R239 ;  /* 0x000000ffff187224 */ /* 0x000fe200078e00ef */
[----:B------:R-:W-:Y:S01]  /*ba60*/  HMMA.16816.F32.BF16 R72, R8, R74, R92 ;  /* 0x0000004a0848723c */ /* 0x000fe2000004185c */
[----:B------:R-:W-:Y:S02]  /*ba70*/  IMAD.MOV.U32 R130, RZ, RZ, R2 ;  /* 0x000000ffff827224 */ /* 0x000fe400078e0002 */
[----:B------:R-:W-:Y:S02]  /*ba80*/  IMAD.IADD R2, R234, 0x1, R0 ;  /* 0x00000001ea027824 */ /* 0x000fe400078e0200 */
[----:B------:R-:W-:-:S02]  /*ba90*/  IMAD.MOV.U32 R57, RZ, RZ, R20 ;  /* 0x000000ffff397224 */ /* 0x000fc400078e0014 */
        /* <DEDUP_REMOVED lines=17> */
[----:B------:R-:W-:Y:S02]  /*bbb0*/  IMAD.MOV.U32 R140, RZ, RZ, R63 ;  /* 0x000000ffff8c7224 */ /* 0x000fe400078e003f */
[----:B------:R-:W-:Y:S02]  /*bbc0*/  IMAD.MOV.U32 R233, RZ, RZ, R60 ;  /* 0x000000ffffe97224 */ /* 0x000fe400078e003c */
        /* <DEDUP_REMOVED lines=20> */
[----:B------:R-:W-:Y:S01]  /*bd10*/  IMAD.MOV.U32 R56, RZ, RZ, R15 ;  /* 0x000000ffff387224 */ /* 0x000fe200078e000f */
[----:B------:R-:W-:Y:S01]  /*bd20*/  LDSM.16.M88.4 R24, [R124+0x4000] ;  /* 0x004000007c18783b */ /* 0x000fe20000000200 */
[----:B------:R-:W-:Y:S01]  /*bd30*/  IMAD.MOV.U32 R96, RZ, RZ, R57 ;  /* 0x000000ffff607224 */ /* 0x000fe200078e0039 */
[C---:B------:R-:W-:Y:S01]  /*bd40*/  HMMA.16816.F32.BF16 R236, R8.reuse, R76, R4 ;  /* 0x0000004c08ec723c */ /* 0x040fe20000041804 */
[----:B------:R-:W-:Y:S01]  /*bd50*/  IMAD.MOV.U32 R97, RZ, RZ, R58 ;  /* 0x000000ffff617224 */ /* 0x000fe200078e003a */
[----:B------:R-:W1:Y:S01]  /*bd60*/  LDSM.16.M88.4 R4, [R2+0x2000] ;  /* 0x002000000204783b */ /* 0x000e620000000200 */
[----:B------:R-:W-:Y:S02]  /*bd70*/  IMAD.MOV.U32 R60, RZ, RZ, R40 ;  /* 0x000000ffff3c7224 */ /* 0x000fe400078e0028 */
[----:B------:R-:W-:Y:S01]  /*bd80*/  IMAD.MOV.U32 R61, RZ, RZ, R41 ;  /* 0x000000ffff3d7224 */ /* 0x000fe200078e0029 */
[----:B------:R-:W2:Y:S01]  /*bd90*/  LDSM.16.M88.4 R12, [R2] ;  /* 0x00000000020c783b */ /* 0x000ea20000000200 */
[----:B------:R-:W-:Y:S01]  /*bda0*/  IMAD.MOV.U32 R57, RZ, RZ, R20 ;  /* 0x000000ffff397224 */ /* 0x000fe200078e0014 */
[----:B------:R-:W-:Y:S01]  /*bdb0*/  HMMA.16816.F32.BF16 R40, R8, R18, R48 ;  /* 0x000000120828723c */ /* 0x000fe20000041830 */
[----:B------:R-:W-:-:S02]  /*bdc0*/  IMAD.MOV.U32 R58, RZ, RZ, R21 ;  /* 0x000000ffff3a7224 */ /* 0x000fc400078e0015 */
[----:B------:R-:W-:Y:S01]  /*bdd0*/  IMAD.MOV.U32 R99, RZ, RZ, R16 ;  /* 0x000000ffff637224 */ /* 0x000fe200078e0010 */
[----:B------:R-:W3:Y:S01]  /*bde0*/  LDSM.16.M88.4 R20, [R124+0x4800] ;  /* 0x004800007c14783b */ /* 0x000ee20000000200 */
[----:B------:R-:W-:Y:S02]  /*bdf0*/  IMAD.MOV.U32 R77, RZ, RZ, R17 ;  /* 0x000000ffff4d7224 */ /* 0x000fe400078e0011 */
[----:B------:R-:W-:Y:S01]  /*be00*/  IMAD.MOV.U32 R92, RZ, RZ, R202 ;  /* 0x000000ffff5c7224 */ /* 0x000fe200078e00ca */
[----:B------:R-:W4:Y:S01]  /*be10*/  LDSM.16.M88.4 R16, [R124+0x5000] ;  /* 0x005000007c10783b */ /* 0x000f220000000200 */
[----:B------:R-:W-:Y:S02]  /*be20*/  IMAD.MOV.U32 R93, RZ, RZ, R201 ;  /* 0x000000ffff5d7224 */ /* 0x000fe400078e00c9 */
[----:B------:R-:W-:Y:S02]  /*be30*/  IMAD.MOV.U32 R94, RZ, RZ, R200 ;  /* 0x000000ffff5e7224 */ /* 0x000fe400078e00c8 */
[----:B------:R-:W-:-:S02]  /*be40*/  IMAD.MOV.U32 R200, RZ, RZ, R230 ;  /* 0x000000ffffc87224 */ /* 0x000fc400078e00e6 */
[----:B------:R-:W-:Y:S02]  /*be50*/  IMAD.MOV.U32 R201, RZ, RZ, R229 ;  /* 0x000000ffffc97224 */ /* 0x000fe400078e00e5 */
[----:B------:R-:W-:Y:S02]  /*be60*/  IMAD.MOV.U32 R202, RZ, RZ, R228 ;  /* 0x000000ffffca7224 */ /* 0x000fe400078e00e4 */
[----:B------:R-:W-:Y:S02]  /*be70*/  IMAD.MOV.U32 R108, RZ, RZ, R139 ;  /* 0x000000ffff6c7224 */ /* 0x000fe400078e008b */
[----:B------:R-:W-:Y:S02]  /*be80*/  IMAD.MOV.U32 R109, RZ, RZ, R138 ;  /* 0x000000ffff6d7224 */ /* 0x000fe400078e008a */
[----:B------:R-:W-:Y:S02]  /*be90*/  IMAD.MOV.U32 R110, RZ, RZ, R137 ;  /* 0x000000ffff6e7224 */ /* 0x000fe400078e0089 */
[----:B------:R-:W-:-:S02]  /*bea0*/  IMAD.MOV.U32 R111, RZ, RZ, R136 ;  /* 0x000000ffff6f7224 */ /* 0x000fc400078e0088 */
[----:B------:R-:W-:Y:S02]  /*beb0*/  IMAD.MOV.U32 R95, RZ, RZ, R131 ;  /* 0x000000ffff5f7224 */ /* 0x000fe400078e0083 */
[----:B------:R-:W-:Y:S02]  /*bec0*/  IMAD.MOV.U32 R131, RZ, RZ, R231 ;  /* 0x000000ffff837224 */ /* 0x000fe400078e00e7 */
[----:B------:R-:W-:Y:S01]  /*bed0*/  IMAD.MOV.U32 R101, RZ, RZ, R128 ;  /* 0x000000ffff657224 */ /* 0x000fe200078e0080 */
[----:B------:R-:W-:Y:S01]  /*bee0*/  HMMA.16816.F32.BF16 R228, R8, R78, R104 ;  /* 0x0000004e08e4723c */ /* 0x000fe20000041868 */
[----:B------:R-:W-:Y:S01]  /*bef0*/  IMAD.MOV.U32 R128, RZ, RZ, R203 ;  /* 0x000000ffff807224 */ /* 0x000fe200078e00cb */
[----:B------:R-:W4:Y:S01]  /*bf00*/  LDSM.16.M88.4 R8, [R124+0x6000] ;  /* 0x006000007c08783b */ /* 0x000f220000000200 */
[----:B------:R-:W-:Y:S02]  /*bf10*/  IMAD.MOV.U32 R53, RZ, RZ, R74 ;  /* 0x000000ffff357224 */ /* 0x000fe400078e004a */
[----:B------:R-:W-:-:S02]  /*bf20*/  IMAD.MOV.U32 R52, RZ, RZ, R75 ;  /* 0x000000ffff347224 */ /* 0x000fc400078e004b */
[----:B------:R-:W-:Y:S01]  /*bf30*/  IMAD.MOV.U32 R107, RZ, RZ, R72 ;  /* 0x000000ffff6b7224 */ /* 0x000fe200078e0048 */
[-C--:B-1----:R-:W-:Y:S01]  /*bf40*/  HMMA.16816.F32.BF16 R136, R4, R24.reuse, R220 ;  /* 0x000000180488723c */ /* 0x082fe200000418dc */
[----:B------:R-:W-:Y:S02]  /*bf50*/  IMAD.MOV.U32 R100, RZ, RZ, R73 ;  /* 0x000000ffff647224 */ /* 0x000fe400078e0049 */
[----:B------:R-:W-:Y:S02]  /*bf60*/  IMAD.MOV.U32 R203, RZ, RZ, R216 ;  /* 0x000000ffffcb7224 */ /* 0x000fe400078e00d8 */
[----:B------:R-:W-:Y:S02]  /*bf70*/  IMAD.MOV.U32 R51, RZ, RZ, R64 ;  /* 0x000000ffff337224 */ /* 0x000fe400078e0040 */
[----:B------:R-:W-:Y:S01]  /*bf80*/  IMAD.MOV.U32 R50, RZ, RZ, R65 ;  /* 0x000000ffff327224 */ /* 0x000fe200078e0041 */
[----:B--2---:R-:W-:Y:S01]  /*bf90*/  HMMA.16816.F32.BF16 R220, R12, R24, R116 ;  /* 0x000000180cdc723c */ /* 0x004fe20000041874 */
        /* <DEDUP_REMOVED lines=9> */
[C---:B------:R-:W-:Y:S01]  /*c030*/  HMMA.16816.F32.BF16 R216, R4.reuse, R26, R212 ;  /* 0x0000001a04d8723c */ /* 0x040fe200000418d4 */
[----:B------:R-:W-:Y:S01]  /*c040*/  IMAD.MOV.U32 R104, RZ, RZ, R77 ;  /* 0x000000ffff687224 */ /* 0x000fe200078e004d */
[----:B------:R-:W1:Y:S01]  /*c050*/  LDSM.16.M88.4 R24, [R124+0x6800] ;  /* 0x006800007c18783b */ /* 0x000e620000000200 */
[----:B------:R-:W-:Y:S02]  /*c060*/  IMAD.MOV.U32 R105, RZ, RZ, R84 ;  /* 0x000000ffff697224 */ /* 0x000fe400078e0054 */
[----:B------:R-:W-:Y:S02]  /*c070*/  IMAD.MOV.U32 R106, RZ, RZ, R85 ;  /* 0x000000ffff6a7224 */ /* 0x000fe400078e0055 */
[----:B------:R-:W-:Y:S01]  /*c080*/  IMAD.MOV.U32 R102, RZ, RZ, R129 ;  /* 0x000000ffff667224 */ /* 0x000fe200078e0081 */
[----:B---3--:R-:W-:Y:S01]  /*c090*/  HMMA.16816.F32.BF16 R72, R4, R22, R208 ;  /* 0x000000160448723c */ /* 0x008fe200000418d0 */
        /* <DEDUP_REMOVED lines=10> */
[----:B------:R-:W2:Y:S01]  /*c140*/  LDSM.16.M88.4 R32, [R124+0x7000] ;  /* 0x007000007c20783b */ /* 0x000ea20000000200 */
[----:B------:R-:W-:Y:S02]  /*c150*/  IMAD.MOV.U32 R39, RZ, RZ, R48 ;  /* 0x000000ffff277224 */ /* 0x000fe400078e0030 */
[----:B------:R-:W-:Y:S02]  /*c160*/  IMAD.MOV.U32 R48, RZ, RZ, R127 ;  /* 0x000000ffff307224 */ /* 0x000fe400078e007f */
[----:B------:R-:W-:Y:S02]  /*c170*/  IMAD.MOV.U32 R49, RZ, RZ, R126 ;  /* 0x000000ffff317224 */ /* 0x000fe400078e007e */
[----:B----4-:R-:W-:Y:S01]  /*c180*/  HMMA.16816.F32.BF16 R208, R4, R18, R204 ;  /* 0x0000001204d0723c */ /* 0x010fe200000418cc */
[----:B------:R-:W-:-:S02]  /*c190*/  IMAD.MOV.U32 R50, RZ, RZ, R125 ;  /* 0x000000ffff327224 */ /* 0x000fc400078e007d */
[----:B------:R-:W-:-:S05]  /*c1a0*/  IMAD.MOV.U32 R51, RZ, RZ, R83 ;  /* 0x000000ffff337224 */ /* 0x000fca00078e0053 */
[-C--:B------:R-:W-:Y:S08]  /*c1b0*/  HMMA.16816.F32.BF16 R224, R12, R16.reuse, R120 ;  /* 0x000000100ce0723c */ /* 0x080ff00000041878 */
[----:B------:R-:W-:Y:S01]  /*c1c0*/  HMMA.16816.F32.BF16 R212, R4, R16, R56 ;  /* 0x0000001004d4723c */ /* 0x000fe20000041838 */
[----:B------:R-:W-:Y:S02]  /*c1d0*/  IMAD.MOV.U32 R56, RZ, RZ, R233 ;  /* 0x000000ffff387224 */ /* 0x000fe400078e00e9 */
[----:B------:R-:W-:-:S02]  /*c1e0*/  IMAD.MOV.U32 R57, RZ, RZ, R232 ;  /* 0x000000ffff397224 */ /* 0x000fc400078e00e8 */
[----:B------:R-:W-:Y:S02]  /*c1f0*/  IMAD.MOV.U32 R58, RZ, RZ, R141 ;  /* 0x000000ffff3a7224 */ /* 0x000fe400078e008d */
[----:B------:R-:W-:Y:S01]  /*c200*/  IMAD.MOV.U32 R59, RZ, RZ, R140 ;  /* 0x000000ffff3b7224 */ /* 0x000fe200078e008c */
[C---:B------:R-:W-:Y:S01]  /*c210*/  HMMA.16816.F32.BF16 R204, R12.reuse, R18, R28 ;  /* 0x000000120ccc723c */ /* 0x040fe2000004181c */
[----:B------:R-:W3:Y:S04]  /*c220*/  LDSM.16.M88.4 R16, [R124+0x5800] ;  /* 0x005800007c10783b */ /* 0x000ee80000000200 */
[----:B------:R-:W4:Y:S03]  /*c230*/  LDSM.16.M88.4 R28, [R124+0x7800] ;  /* 0x007800007c1c783b */ /* 0x000f260000000200 */
[----:B------:R-:W-:Y:S01]  /*c240*/  HMMA.16816.F32.BF16 R84, R12, R20, R112 ;  /* 0x000000140c54723c */ /* 0x000fe20000041870 */
[----:B------:R-:W-:-:S02]  /*c250*/  IMAD.MOV.U32 R112, RZ, RZ, R245 ;  /* 0x000000ffff707224 */ /* 0x000fc400078e00f5 */
[----:B------:R-:W-:Y:S02]  /*c260*/  IMAD.MOV.U32 R113, RZ, RZ, R244 ;  /* 0x000000ffff717224 */ /* 0x000fe400078e00f4 */
[----:B------:R-:W-:Y:S02]  /*c270*/  IMAD.MOV.U32 R114, RZ, RZ, R241 ;  /* 0x000000ffff727224 */ /* 0x000fe400078e00f1 */
[----:B------:R-:W-:Y:S01]  /*c280*/  IMAD.MOV.U32 R115, RZ, RZ, R235 ;  /* 0x000000ffff737224 */ /* 0x000fe200078e00eb */
[C---:B------:R-:W-:Y:S08]  /*c290*/  HMMA.16816.F32.BF16 R128, R4.reuse, R8, R128 ;  /* 0x000000080480723c */ /* 0x040ff00000041880 */
[C---:B------:R-:W-:Y:S08]  /*c2a0*/  HMMA.16816.F32.BF16 R120, R4.reuse, R10, R112 ;  /* 0x0000000a0478723c */ /* 0x040ff00000041870 */
[C---:B-1----:R-:W-:Y:S08]  /*c2b0*/  HMMA.16816.F32.BF16 R112, R4.reuse, R26, R104 ;  /* 0x0000001a0470723c */ /* 0x042ff00000041868 */
[----:B--2---:R-:W-:Y:S08]  /*c2c0*/  HMMA.16816.F32.BF16 R104, R4, R34, R92 ;  /* 0x000000220468723c */ /* 0x004ff0000004185c */
[C---:B---3--:R-:W-:Y:S08]  /*c2d0*/  HMMA.16816.F32.BF16 R92, R12.reuse, R16, R60 ;  /* 0x000000100c5c723c */ /* 0x048ff0000004183c */
[----:B------:R-:W-:Y:S01]  /*c2e0*/  HMMA.16816.F32.BF16 R60, R12, R18, R44 ;  /* 0x000000120c3c723c */ /* 0x000fe2000004182c */
[----:B------:R-:W-:-:S02]  /*c2f0*/  IMAD.MOV.U32 R44, RZ, RZ, R55 ;  /* 0x000000ffff2c7224 */ /* 0x000fc400078e0037 */
[----:B------:R-:W-:Y:S02]  /*c300*/  IMAD.MOV.U32 R45, RZ, RZ, R54 ;  /* 0x000000ffff2d7224 */ /* 0x000fe400078e0036 */
[----:B------:R-:W-:Y:S02]  /*c310*/  IMAD.MOV.U32 R46, RZ, RZ, R53 ;  /* 0x000000ffff2e7224 */ /* 0x000fe400078e0035 */
[----:B------:R-:W-:Y:S01]  /*c320*/  IMAD.MOV.U32 R47, RZ, RZ, R52 ;  /* 0x000000ffff2f7224 */ /* 0x000fe200078e0034 */
[C---:B------:R-:W-:Y:S08]  /*c330*/  HMMA.16816.F32.BF16 R56, R12.reuse, R8, R56 ;  /* 0x000000080c38723c */ /* 0x040ff00000041838 */
[----:B------:R-:W-:Y:S01]  /*c340*/  HMMA.16816.F32.BF16 R52, R12, R10, R40 ;  /* 0x0000000a0c34723c */ /* 0x000fe20000041828 */
[----:B------:R-:W-:-:S02]  /*c350*/  IMAD.MOV.U32 R43, RZ, RZ, R3 ;  /* 0x000000ffff2b7224 */ /* 0x000fc400078e0003 */
[C---:B------:R-:W-:Y:S02]  /*c360*/  IMAD.IADD R3, R71.reuse, 0x1, R2 ;  /* 0x0000000147037824 */ /* 0x040fe400078e0202 */
[----:B------:R-:W-:Y:S02]  /*c370*/  IMAD.IADD R2, R71, 0x1, R124 ;  /* 0x0000000147027824 */ /* 0x000fe400078e027c */
[----:B------:R-:W-:Y:S01]  /*c380*/  IMAD.MOV.U32 R40, RZ, RZ, R82 ;  /* 0x000000ffff287224 */ /* 0x000fe200078e0052 */
[----:B------:R-:W-:Y:S01]  /*c390*/  LDSM.16.M88.4 R8, [R3] ;  /* 0x000000000308783b */ /* 0x000fe20000000200 */
[----:B------:R-:W-:Y:S01]  /*c3a0*/  HMMA.16816.F32.BF16 R200, R4, R16, R200 ;  /* 0x0000001004c8723c */ /* 0x000fe200000418c8 */
[----:B------:R-:W-:Y:S02]  /*c3b0*/  IMAD.MOV.U32 R41, RZ, RZ, R81 ;  /* 0x000000ffff297224 */ /* 0x000fe400078e0051 */
[----:B------:R-:W1:Y:S01]  /*c3c0*/  LDSM.16.M88.4 R20, [R2+0x4000] ;  /* 0x004000000214783b */ /* 0x000e620000000200 */
[----:B------:R-:W-:-:S04]  /*c3d0*/  IMAD.MOV.U32 R42, RZ, RZ, R68 ;  /* 0x000000ffff2a7224 */ /* 0x000fc800078e0044 */
[C---:B------:R-:W-:Y:S08]  /*c3e0*/  HMMA.16816.F32.BF16 R116, R4.reuse, R24, R116 ;  /* 0x000000180474723c */ /* 0x040ff00000041874 */
[C---:B------:R-:W-:Y:S08]  /*c3f0*/  HMMA.16816.F32.BF16 R108, R4.reuse, R32, R108 ;  /* 0x00000020046c723c */ /* 0x040ff0000004186c */
[C---:B----4-:R-:W-:Y:S08]  /*c400*/  HMMA.16816.F32.BF16 R100, R4.reuse, R28, R100 ;  /* 0x0000001c0464723c */ /* 0x050ff00000041864 */
[C---:B------:R-:W-:Y:S01]  /*c410*/  HMMA.16816.F32.BF16 R132, R4.reuse, R18, R132 ;  /* 0x000000120484723c */ /* 0x040fe20000041884 */
[----:B------:R-:W-:Y:S07]  /*c420*/  LDSM.16.M88.4 R16, [R2+0x4800] ;  /* 0x004800000210783b */ /* 0x000fee0000000200 */
[----:B------:R-:W-:Y:S01]  /*c430*/  HMMA.16816.F32.BF16 R96, R4, R30, R96 ;  /* 0x0000001e0460723c */ /* 0x000fe20000041860 */
[----:B------:R-:W2:Y:S07]  /*c440*/  LDSM.16.M88.4 R4, [R3+0x2000] ;  /* 0x002000000304783b */ /* 0x000eae0000000200 */
[C---:B------:R-:W-:Y:S08]  /*c450*/  HMMA.16816.F32.BF16 R48, R12.reuse, R24, R48 ;  /* 0x000000180c30723c */ /* 0x040ff00000041830 */
[C---:B------:R-:W-:Y:S08]  /*c460*/  HMMA.16816.F32.BF16 R44, R12.reuse, R26, R44 ;  /* 0x0000001a0c2c723c */ /* 0x040ff0000004182c */
[C---:B------:R-:W-:Y:S08]  /*c470*/  HMMA.16816.F32.BF16 R40, R12.reuse, R32, R40 ;  /* 0x000000200c28723c */ /* 0x040ff00000041828 */
[C---:B------:R-:W-:Y:S01]  /*c480*/  HMMA.16816.F32.BF16 R36, R12.reuse, R34, R36 ;  /* 0x000000220c24723c */ /* 0x040fe20000041824 */
[----:B------:R-:W3:Y:S07]  /*c490*/  LDSM.16.M88.4 R32, [R2+0x5000] ;  /* 0x005000000220783b */ /* 0x000eee0000000200 */
[C---:B------:R-:W-:Y:S08]  /*c4a0*/  HMMA.16816.F32.BF16 R124, R12.reuse, R28, R236 ;  /* 0x0000001c0c7c723c */ /* 0x040ff000000418ec */
[----:B------:R-:W-:Y:S01]  /*c4b0*/  HMMA.16816.F32.BF16 R228, R12, R30, R228 ;  /* 0x0000001e0ce4723c */ /* 0x000fe200000418e4 */
[----:B------:R-:W4:Y:S07]  /*c4c0*/  LDSM.16.M88.4 R28, [R2+0x5800] ;  /* 0x00580000021c783b */ /* 0x000f2e0000000200 */
[-C--:B-1----:R-:W-:Y:S08]  /*c4d0*/  HMMA.16816.F32.BF16 R12, R8, R20.reuse, R220 ;  /* 0x00000014080c723c */ /* 0x082ff000000418dc */
[C---:B--2---:R-:W-:Y:S08]  /*c4e0*/  HMMA.16816.F32.BF16 R24, R4.reuse, R20, R136 ;  /* 0x000000140418723c */ /* 0x044ff00000041888 */
[----:B---3--:R-:W-:Y:S03]  /*c4f0*/  HMMA.16816.F32.BF16 R212, R4, R32, R212 ;  /* 0x0000002004d4723c */ /* 0x008fe600000418d4 */
        /* <DEDUP_REMOVED lines=10> */
[----:B------:R-:W1:Y:S01]  /*c5a0*/  LDSM.16.M88.4 R24, [R2+0x6000] ;  /* 0x006000000218783b */ /* 0x000e620000000200 */
[----:B------:R-:W-:Y:S02]  /*c5b0*/  IMAD.MOV.U32 R223, RZ, RZ, R68 ;  /* 0x000000ffffdf7224 */ /* 0x000fe400078e0044 */
[----:B------:R-:W-:Y:S02]  /*c5c0*/  IMAD.MOV.U32 R241, RZ, RZ, R214 ;  /* 0x000000fffff17224 */ /* 0x000fe400078e00d6 */
[----:B------:R-:W-:Y:S02]  /*c5d0*/  IMAD.MOV.U32 R239, RZ, RZ, R215 ;  /* 0x000000ffffef7224 */ /* 0x000fe400078e00d7 */
[----:B----4-:R-:W-:Y:S03]  /*c5e0*/  HMMA.16816.F32.BF16 R200, R4, R28, R200 ;  /* 0x0000001c04c8723c */ /* 0x010fe600000418c8 */
[----:B------:R-:W-:-:S02]  /*c5f0*/  IMAD.MOV.U32 R71, RZ, RZ, R209 ;  /* 0x000000ffff477224 */ /* 0x000fc400078e00d1 */
[----:B------:R-:W-:Y:S02]  /*c600*/  IMAD.MOV.U32 R237, RZ, RZ, R210 ;  /* 0x000000ffffed7224 */ /* 0x000fe400078e00d2 */
[----:B------:R-:W-:Y:S01]  /*c610*/  IMAD.MOV.U32 R235, RZ, RZ, R211 ;  /* 0x000000ffffeb7224 */ /* 0x000fe200078e00d3 */
[----:B------:R-:W-:Y:S03]  /*c620*/  HMMA.16816.F32.BF16 R132, R4, R30, R132 ;  /* 0x0000001e0484723c */ /* 0x000fe60000041884 */
        /* <DEDUP_REMOVED lines=9> */
[----:B------:R-:W2:Y:S01]  /*c6c0*/  LDSM.16.M88.4 R20, [R2+0x6800] ;  /* 0x006800000214783b */ /* 0x000ea20000000200 */
[----:B------:R-:W-:Y:S02]  /*c6d0*/  IMAD.MOV.U32 R66, RZ, RZ, R208 ;  /* 0x000000ffff427224 */ /* 0x000fe400078e00d0 */
[----:B------:R-:W-:Y:S02]  /*c6e0*/  IMAD.MOV.U32 R89, RZ, RZ, R132 ;  /* 0x000000ffff597224 */ /* 0x000fe400078e0084 */
[----:B------:R-:W-:-:S02]  /*c6f0*/  IMAD.MOV.U32 R65, RZ, RZ, R133 ;  /* 0x000000ffff417224 */ /* 0x000fc400078e0085 */
[----:B------:R-:W-:Y:S01]  /*c700*/  IMAD.MOV.U32 R132, RZ, RZ, R251 ;  /* 0x000000ffff847224 */ /* 0x000fe200078e00fb */
[----:B-1----:R-:W-:Y:S01]  /*c710*/  HMMA.16816.F32.BF16 R128, R4, R24, R128 ;  /* 0x000000180480723c */ /* 0x002fe20000041880 */
[----:B------:R-:W-:Y:S02]  /*c720*/  IMAD.MOV.U32 R133, RZ, RZ, R246 ;  /* 0x000000ffff857224 */ /* 0x000fe400078e00f6 */
[----:B------:R-:W-:Y:S02]  /*c730*/  IMAD.MOV.U32 R68, RZ, RZ, R134 ;  /* 0x000000ffff447224 */ /* 0x000fe400078e0086 */
[----:B------:R-:W-:Y:S02]  /*c740*/  IMAD.MOV.U32 R91, RZ, RZ, R220 ;  /* 0x000000ffff5b7224 */ /* 0x000fe400078e00dc */
[----:B------:R-:W-:Y:S01]  /*c750*/  IMAD.MOV.U32 R90, RZ, RZ, R223 ;  /* 0x000000ffff5a7224 */ /* 0x000fe200078e00df */
[----:B------:R-:W-:Y:S02]  /*c760*/  HMMA.16816.F32.BF16 R204, R8, R34, R204 ;  /* 0x0000002208cc723c */ /* 0x000fe400000418cc */
[----:B------:R-:W-:-:S02]  /*c770*/  IMAD.MOV.U32 R88, RZ, RZ, R13 ;  /* 0x000000ffff587224 */ /* 0x000fc400078e000d */
[----:B------:R-:W-:Y:S02]  /*c780*/  IMAD.MOV.U32 R141, RZ, RZ, R12 ;  /* 0x000000ffff8d7224 */ /* 0x000fe400078e000c */
[----:B------:R-:W-:Y:S02]  /*c790*/  IMAD.MOV.U32 R137, RZ, RZ, R15 ;  /* 0x000000ffff897224 */ /* 0x000fe400078e000f */
[----:B------:R-:W-:Y:S02]  /*c7a0*/  IMAD.MOV.U32 R136, RZ, RZ, R14 ;  /* 0x000000ffff887224 */ /* 0x000fe400078e000e */
[----:B------:R-:W-:Y:S01]  /*c7b0*/  HMMA.16816.F32.BF16 R12, R8, R16, R84 ;  /* 0x00000010080c723c */ /* 0x000fe20000041854 */
[----:B------:R-:W-:Y:S02]  /*c7c0*/  IMAD.MOV.U32 R87, RZ, RZ, R213 ;  /* 0x000000ffff577224 */ /* 0x000fe400078e00d5 */
[----:B------:R-:W-:Y:S02]  /*c7d0*/  IMAD.MOV.U32 R232, RZ, RZ, R130 ;  /* 0x000000ffffe87224 */ /* 0x000fe400078e0082 */
[----:B------:R-:W-:-:S02]  /*c7e0*/  IMAD.MOV.U32 R252, RZ, RZ, R131 ;  /* 0x000000fffffc7224 */ /* 0x000fc400078e0083 */
[----:B------:R-:W-:Y:S02]  /*c7f0*/  IMAD.MOV.U32 R130, RZ, RZ, R89 ;  /* 0x000000ffff827224 */ /* 0x000fe400078e0059 */
[----:B------:R-:W-:Y:S02]  /*c800*/  IMAD.MOV.U32 R131, RZ, RZ, R87 ;  /* 0x000000ffff837224 */ /* 0x000fe400078e0057 */
[----:B------:R-:W-:Y:S02]  /*c810*/  IMAD.MOV.U32 R89, RZ, RZ, R244 ;  /* 0x000000ffff597224 */ /* 0x000fe400078e00f4 */
[----:B------:R-:W-:Y:S02]  /*c820*/  IMAD.MOV.U32 R87, RZ, RZ, R222 ;  /* 0x000000ffff577224 */ /* 0x000fe400078e00de */
[----:B------:R-:W-:-:S04]  /*c830*/  IMAD.MOV.U32 R67, RZ, RZ, R128 ;  /* 0x000000ffff437224 */ /* 0x000fc800078e0080 */
[----:B------:R-:W-:Y:S02]  /*c840*/  IMAD.MOV.U32 R82, RZ, RZ, R15 ;  /* 0x000000ffff527224 */ /* 0x000fe400078e000f */
[----:B------:R-:W-:Y:S02]  /*c850*/  IMAD.MOV.U32 R140, RZ, RZ, R12 ;  /* 0x000000ffff8c7224 */ /* 0x000fe400078e000c */
[----:B------:R-:W-:Y:S02]  /*c860*/  IMAD.MOV.U32 R139, RZ, RZ, R13 ;  /* 0x000000ffff8b7224 */ /* 0x000fe400078e000d */
[----:B------:R-:W-:Y:S02]  /*c870*/  IMAD.MOV.U32 R138, RZ, RZ, R14 ;  /* 0x000000ffff8a7224 */ /* 0x000fe400078e000e */
[----:B------:R-:W-:Y:S01]  /*c880*/  HMMA.16816.F32.BF16 R12, R4, R16, R76 ;  /* 0x00000010040c723c */ /* 0x000fe2000004184c */
[----:B------:R-:W-:-:S15]  /*c890*/  IMAD.MOV.U32 R78, RZ, RZ, R201 ;  /* 0x000000ffff4e7224 */ /* 0x000fde00078e00c9 */
[----:B------:R-:W-:-:S03]  /*c8a0*/  NOP ;  /* 0x0000000000007918 */ /* 0x000fc60000000000 */
[----:B------:R-:W-:Y:S02]  /*c8b0*/  IMAD.MOV.U32 R86, RZ, RZ, R15 ;  /* 0x000000ffff567224 */ /* 0x000fe400078e000f */
[----:B------:R-:W-:Y:S02]  /*c8c0*/  IMAD.MOV.U32 R85, RZ, RZ, R14 ;  /* 0x000000ffff557224 */ /* 0x000fe400078e000e */
[----:B------:R-:W-:Y:S02]  /*c8d0*/  IMAD.MOV.U32 R84, RZ, RZ, R12 ;  /* 0x000000ffff547224 */ /* 0x000fe400078e000c */
[----:B------:R-:W-:Y:S02]  /*c8e0*/  IMAD.MOV.U32 R79, RZ, RZ, R13 ;  /* 0x000000ffff4f7224 */ /* 0x000fe400078e000d */
[----:B------:R-:W-:Y:S01]  /*c8f0*/  HMMA.16816.F32.BF16 R12, R4, R18, R72 ;  /* 0x00000012040c723c */ /* 0x000fe20000041848 */
[----:B------:R-:W-:Y:S01]  /*c900*/  IMAD.MOV.U32 R72, RZ, RZ, R200 ;  /* 0x000000ffff487224 */ /* 0x000fe200078e00c8 */
[----:B------:R-:W1:Y:S01]  /*c910*/  LDSM.16.M88.4 R16, [R2+0x7000] ;  /* 0x007000000210783b */ /* 0x000e620000000200 */
[----:B------:R-:W-:-:S02]  /*c920*/  IMAD.MOV.U32 R134, RZ, RZ, R86 ;  /* 0x000000ffff867224 */ /* 0x000fc400078e0056 */
[----:B------:R-:W-:Y:S02]  /*c930*/  IMAD.MOV.U32 R86, RZ, RZ, R245 ;  /* 0x000000ffff567224 */ /* 0x000fe400078e00f5 */
[----:B------:R-:W-:Y:S01]  /*c940*/  IMAD.MOV.U32 R75, RZ, RZ, R82 ;  /* 0x000000ffff4b7224 */ /* 0x000fe200078e0052 */
[----:B------:R-:W-:Y:S01]  /*c950*/  HMMA.16816.F32.BF16 R200, R4, R26, R120 ;  /* 0x0000001a04c8723c */ /* 0x000fe20000041878 */
[----:B------:R-:W-:Y:S02]  /*c960*/  IMAD.MOV.U32 R123, RZ, RZ, R64 ;  /* 0x000000ffff7b7224 */ /* 0x000fe400078e0040 */
[----:B------:R-:W-:-:S08]  /*c970*/  IMAD.MOV.U32 R82, RZ, RZ, R135 ;  /* 0x000000ffff527224 */ /* 0x000fd000078e0087 */
[----:B------:R-:W-:Y:S02]  /*c980*/  IMAD.MOV.U32 R74, RZ, RZ, R14 ;  /* 0x000000ffff4a7224 */ /* 0x000fe400078e000e */
[----:B------:R-:W-:Y:S02]  /*c990*/  IMAD.MOV.U32 R77, RZ, RZ, R15 ;  /* 0x000000ffff4d7224 */ /* 0x000fe400078e000f */
[----:B------:R-:W-:Y:S02]  /*c9a0*/  IMAD.MOV.U32 R76, RZ, RZ, R12 ;  /* 0x000000ffff4c7224 */ /* 0x000fe400078e000c */
[----:B------:R-:W-:Y:S02]  /*c9b0*/  IMAD.MOV.U32 R73, RZ, RZ, R13 ;  /* 0x000000ffff497224 */ /* 0x000fe400078e000d */
[----:B------:R3:W4:Y:S01]  /*c9c0*/  LDSM.16.M88.4 R12, [R2+0x7800] ;  /* 0x00780000020c783b */ /* 0x0007220000000200 */
[----:B------:R-:W-:Y:S01]  /*c9d0*/  IMAD.MOV.U32 R121, RZ, RZ, R200 ;  /* 0x000000ffff797224 */ /* 0x000fe200078e00c8 */
[----:B------:R-:W-:-:S04]  /*c9e0*/  DEPBAR.LE SB0, 0x0 ;  /* 0x000080000000791a */ /* 0x000fc80000000000 */
[----:B------:R-:W-:Y:S02]  /*c9f0*/  IMAD.MOV.U32 R120, RZ, RZ, R201 ;  /* 0x000000ffff787224 */ /* 0x000fe400078e00c9 */
[----:B------:R-:W-:Y:S02]  /*ca00*/  IMAD.MOV.U32 R251, RZ, RZ, R202 ;  /* 0x000000fffffb7224 */ /* 0x000fe400078e00ca */
[----:B------:R-:W-:Y:S02]  /*ca10*/  IMAD.MOV.U32 R246, RZ, RZ, R203 ;  /* 0x000000fffff67224 */ /* 0x000fe400078e00cb */
[----:B--2---:R-:W-:Y:S01]  /*ca20*/  HMMA.16816.F32.BF16 R200, R4, R20, R116 ;  /* 0x0000001404c8723c */ /* 0x004fe20000041874 */
[----:B------:R-:W-:Y:S02]  /*ca30*/  IMAD.MOV.U32 R118, RZ, RZ, R221 ;  /* 0x000000ffff767224 */ /* 0x000fe400078e00dd */
[----:B------:R-:W-:Y:S02]  /*ca40*/  IMAD.MOV.U32 R117, RZ, RZ, R87 ;  /* 0x000000ffff757224 */ /* 0x000fe400078e0057 */
[----:B------:R-:W-:-:S02]  /*ca50*/  IMAD.MOV.U32 R35, RZ, RZ, R73 ;  /* 0x000000ffff237224 */ /* 0x000fc400078e0049 */
[----:B------:R-:W-:Y:S01]  /*ca60*/  IMAD.MOV.U32 R135, RZ, RZ, R74 ;  /* 0x000000ffff877224 */ /* 0x000fe200078e004a */
[C---:B------:R-:W-:Y:S01]  /*ca70*/  HMMA.16816.F32.BF16 R220, R4.reuse, R22, R112 ;  /* 0x0000001604dc723c */ /* 0x040fe20000041870 */
[----:B------:R-:W-:Y:S02]  /*ca80*/  IMAD.MOV.U32 R119, RZ, RZ, R132 ;  /* 0x000000ffff777224 */ /* 0x000fe400078e0084 */
[----:B---3--:R-:W-:Y:S02]  /*ca90*/  IMAD.MOV.U32 R2, RZ, RZ, R129 ;  /* 0x000000ffff027224 */ /* 0x008fe400078e0081 */
[----:B------:R-:W-:Y:S02]  /*caa0*/  IMAD.MOV.U32 R132, RZ, RZ, R133 ;  /* 0x000000ffff847224 */ /* 0x000fe400078e0085 */
[----:B------:R-:W-:Y:S01]  /*cab0*/  IMAD.MOV.U32 R133, RZ, RZ, R134 ;  /* 0x000000ffff857224 */ /* 0x000fe200078e0086 */
[----:B-1----:R-:W-:Y:S01]  /*cac0*/  HMMA.16816.F32.BF16 R212, R4, R16, R108 ;  /* 0x0000001004d4723c */ /* 0x002fe2000004186c */
        /* <DEDUP_REMOVED lines=9> */
[----:B----4-:R-:W-:Y:S01]  /*cb60*/  HMMA.16816.F32.BF16 R96, R4, R14, R96 ;  /* 0x0000000e0460723c */ /* 0x010fe20000041860 */
[----:B------:R-:W-:Y:S02]  /*cb70*/  IMAD.MOV.U32 R104, RZ, RZ, R79 ;  /* 0x000000ffff687224 */ /* 0x000fe400078e004f */
[----:B------:R-:W-:-:S05]  /*cb80*/  IMAD.MOV.U32 R135, RZ, RZ, R77 ;  /* 0x000000ffff877224 */ /* 0x000fca00078e004d */
[----:B------:R-:W-:Y:S01]  /*cb90*/  HMMA.16816.F32.BF16 R200, R4, R12, R100 ;  /* 0x0000000c04c8723c */ /* 0x000fe20000041864 */
[----:B------:R-:W-:Y:S02]  /*cba0*/  IMAD.MOV.U32 R5, RZ, RZ, R130 ;  /* 0x000000ffff057224 */ /* 0x000fe400078e0082 */
[----:B------:R-:W-:Y:S02]  /*cbb0*/  IMAD.MOV.U32 R4, RZ, RZ, R131 ;  /* 0x000000ffff047224 */ /* 0x000fe400078e0083 */
[----:B------:R-:W-:Y:S02]  /*cbc0*/  IMAD.MOV.U32 R7, RZ, RZ, R121 ;  /* 0x000000ffff077224 */ /* 0x000fe400078e0079 */
[----:B------:R-:W-:Y:S01]  /*cbd0*/  IMAD.MOV.U32 R6, RZ, RZ, R120 ;  /* 0x000000ffff067224 */ /* 0x000fe200078e0078 */
[----:B------:R-:W-:Y:S01]  /*cbe0*/  HMMA.16816.F32.BF16 R128, R8, R32, R224 ;  /* 0x000000200880723c */ /* 0x000fe200000418e0 */
[----:B------:R-:W-:Y:S02]  /*cbf0*/  IMAD.MOV.U32 R33, RZ, RZ, R123 ;  /* 0x000000ffff217224 */ /* 0x000fe400078e007b */
[----:B------:R-:W-:Y:S01]  /*cc00*/  IMAD.MOV.U32 R75, RZ, RZ, R96 ;  /* 0x000000ffff4b7224 */ /* 0x000fe200078e0060 */
[----:B------:R1:W-:Y:S01]  /*cc10*/  STL.64 [R1+0xd8], R98 ;  /* 0x0000d86201007387 */ /* 0x0003e20000100a00 */
[----:B------:R-:W-:-:S02]  /*cc20*/  IMAD.MOV.U32 R225, RZ, RZ, R116 ;  /* 0x000000ffffe17224 */ /* 0x000fc400078e0074 */
[----:B------:R-:W-:Y:S01]  /*cc30*/  IMAD.MOV.U32 R226, RZ, RZ, R86 ;  /* 0x000000ffffe27224 */ /* 0x000fe200078e0056 */
[C---:B------:R-:W-:Y:S01]  /*cc40*/  HMMA.16816.F32.BF16 R120, R8.reuse, R28, R92 ;  /* 0x0000001c0878723c */ /* 0x040fe2000004185c */
[----:B------:R-:W-:Y:S02]  /*cc50*/  IMAD.SHL.U32 R28, R240, 0x2, RZ ;  /* 0x00000002f01c7824 */ /* 0x000fe400078e00ff */
[----:B------:R-:W-:Y:S02]  /*cc60*/  IMAD.MOV.U32 R29, RZ, RZ, R72 ;  /* 0x000000ffff1d7224 */ /* 0x000fe400078e0048 */
[----:B------:R-:W-:Y:S01]  /*cc70*/  IMAD.MOV.U32 R116, RZ, RZ, R84 ;  /* 0x000000ffff747224 */ /* 0x000fe200078e0054 */
[----:B------:R2:W-:Y:S01]  /*cc80*/  STL [R1+0xcc], R28 ;  /* 0x0000cc1c01007387 */ /* 0x0005e20000100800 */
[----:B------:R-:W-:Y:S01]  /*cc90*/  IMAD.MOV.U32 R92, RZ, RZ, R91 ;  /* 0x000000ffff5c7224 */ /* 0x000fe200078e005b */
[----:B------:R-:W-:Y:S01]  /*cca0*/  HMMA.16816.F32.BF16 R84, R8, R16, R40 ;  /* 0x000000100854723c */ /* 0x000fe20000041828 */
[----:B------:R-:W-:Y:S01]  /*ccb0*/  IMAD.MOV.U32 R93, RZ, RZ, R2 ;  /* 0x000000ffff5d7224 */ /* 0x000fe200078e0002 */
[----:B------:R-:W-:Y:S01]  /*ccc0*/  LOP3.LUT R16, R28, 0x6, RZ, 0xc0, !PT ;  /* 0x000000061c107812 */ /* 0x000fe200078ec0ff */
[----:B------:R-:W-:-:S02]  /*ccd0*/  IMAD.MOV.U32 R34, RZ, RZ, R75 ;  /* 0x000000ffff227224 */ /* 0x000fc400078e004b */
[----:B------:R-:W-:Y:S02]  /*cce0*/  IMAD.MOV.U32 R32, RZ, RZ, R76 ;  /* 0x000000ffff207224 */ /* 0x000fe400078e004c */
[----:B------:R-:W-:Y:S01]  /*ccf0*/  IMAD.U32 R2, RZ, RZ, UR4 ;  /* 0x00000004ff027e24 */ /* 0x000fe2000f8e00ff */
[C---:B------:R-:W-:Y:S01]  /*cd00*/  HMMA.16816.F32.BF16 R100, R8.reuse, R26, R52 ;  /* 0x0000001a0864723c */ /* 0x040fe20000041834 */
[----:B------:R-:W-:Y:S01]  /*cd10*/  IMAD.MOV.U32 R74, RZ, RZ, R97 ;  /* 0x000000ffff4a7224 */ /* 0x000fe200078e0061 */
[----:B------:R3:W-:Y:S01]  /*cd20*/  STL [R1+0xc8], R16 ;  /* 0x0000c81001007387 */ /* 0x0007e20000100800 */
[----:B------:R-:W-:Y:S02]  /*cd30*/  IMAD R2, R2, 0x80, R16 ;  /* 0x0000008002027824 */ /* 0x000fe400078e0210 */
[----:B------:R-:W-:Y:S02]  /*cd40*/  IMAD.MOV.U32 R94, RZ, RZ, R90 ;  /* 0x000000ffff5e7224 */ /* 0x000fe400078e005a */
[----:B------:R-:W-:Y:S01]  /*cd50*/  IMAD.MOV.U32 R95, RZ, RZ, R88 ;  /* 0x000000ffff5f7224 */ /* 0x000fe200078e0058 */
[----:B-1----:R-:W-:Y:S01]  /*cd60*/  HMMA.16816.F32.BF16 R96, R8, R20, R48 ;  /* 0x000000140860723c */ /* 0x002fe20000041830 */
[----:B------:R-:W-:-:S02]  /*cd70*/  IMAD.MOV.U32 R227, RZ, RZ, R78 ;  /* 0x000000ffffe37224 */ /* 0x000fc400078e004e */
[----:B--2---:R-:W-:-:S05]  /*cd80*/  IMAD.MOV.U32 R28, RZ, RZ, R29 ;  /* 0x000000ffff1c7224 */ /* 0x004fca00078e001d */
[C---:B------:R-:W-:Y:S01]  /*cd90*/  HMMA.16816.F32.BF16 R88, R8.reuse, R22, R44 ;  /* 0x000000160858723c */ /* 0x040fe2000004182c */
[----:B------:R-:W-:Y:S02]  /*cda0*/  IMAD.MOV.U32 R29, RZ, RZ, R92 ;  /* 0x000000ffff1d7224 */ /* 0x000fe400078e005c */
        /* <DEDUP_REMOVED lines=9> */
[----:B------:R-:W-:Y:S02]  /*ce40*/  VIADD R35, R242, 0x8 ;  /* 0x00000008f2237836 */ /* 0x000fe40000000000 */
[----:B------:R-:W-:Y:S02]  /*ce50*/  VIADD R34, R2, 0xffffff00 ;  /* 0xffffff0002227836 */ /* 0x000fe40000000000 */
[----:B------:R-:W-:Y:S02]  /*ce60*/  IMAD.MOV.U32 R33, RZ, RZ, R4 ;  /* 0x000000ffff217224 */ /* 0x000fe400078e0004 */
[----:B------:R-:W-:Y:S01]  /*ce70*/  IMAD.MOV.U32 R4, RZ, RZ, R5 ;  /* 0x000000ffff047224 */ /* 0x000fe200078e0005 */
[----:B------:R-:W-:Y:S01]  /*ce80*/  HMMA.16816.F32.BF16 R112, R8, R30, R60 ;  /* 0x0000001e0870723c */ /* 0x000fe2000004183c */
[----:B------:R-:W-:Y:S01]  /*ce90*/  IMAD.MOV.U32 R5, RZ, RZ, R6 ;  /* 0x000000ffff057224 */ /* 0x000fe200078e0006 */
[----:B------:R-:W-:Y:S01]  /*cea0*/  ISETP.GT.AND P6, PT, R35, R34, PT ;  /* 0x000000222300720c */ /* 0x000fe20003fc4270 */
[----:B------:R-:W-:-:S02]  /*ceb0*/  IMAD.MOV.U32 R6, RZ, RZ, R7 ;  /* 0x000000ffff067224 */ /* 0x000fc400078e0007 */
[----:B------:R-:W-:Y:S02]  /*cec0*/  IMAD.MOV.U32 R240, RZ, RZ, R29 ;  /* 0x000000fffff07224 */ /* 0x000fe400078e001d */
[----:B------:R-:W-:Y:S02]  /*ced0*/  IMAD.MOV.U32 R47, RZ, RZ, R3 ;  /* 0x000000ffff2f7224 */ /* 0x000fe400078e0003 */
[----:B------:R-:W-:Y:S02]  /*cee0*/  IMAD.MOV.U32 R7, RZ, RZ, R105 ;  /* 0x000000ffff077224 */ /* 0x000fe400078e0069 */
[C---:B------:R-:W-:Y:S02]  /*cef0*/  VIADD R29, R2.reuse, 0xffffff11 ;  /* 0xffffff11021d7836 */ /* 0x040fe40000000000 */
[----:B------:R-:W-:Y:S01]  /*cf00*/  IMAD.MOV.U32 R53, RZ, RZ, R33 ;  /* 0x000000ffff357224 */ /* 0x000fe200078e0021 */
[----:B------:R-:W-:Y:S01]  /*cf10*/  FSEL R39, R47, -INF , !P6 ;  /* 0xff8000002f277808 */ /* 0x000fe20007000000 */
[----:B------:R-:W-:Y:S01]  /*cf20*/  VIADD R33, R2, 0xffffff01 ;  /* 0xffffff0102217836 */ /* 0x000fe20000000000 */
[----:B------:R-:W-:Y:S01]  /*cf30*/  ISETP.GT.AND P6, PT, R35, R29, PT ;  /* 0x0000001d2300720c */ /* 0x000fe20003fc4270 */
[----:B------:R-:W-:-:S02]  /*cf40*/  IMAD.MOV.U32 R52, RZ, RZ, R32 ;  /* 0x000000ffff347224 */ /* 0x000fc400078e0020 */
[----:B------:R-:W-:Y:S02]  /*cf50*/  IMAD.MOV.U32 R58, RZ, RZ, R7 ;  /* 0x000000ffff3a7224 */ /* 0x000fe400078e0007 */
[C---:B------:R-:W-:Y:S02]  /*cf60*/  VIADD R32, R2.reuse, 0xffffff08 ;  /* 0xffffff0802207836 */ /* 0x040fe40000000000 */
[C---:B------:R-:W-:Y:S02]  /*cf70*/  VIADD R24, R2.reuse, 0xffffff28 ;  /* 0xffffff2802187836 */ /* 0x040fe40000000000 */
[C---:B------:R-:W-:Y:S02]  /*cf80*/  VIADD R31, R2.reuse, 0xffffff09 ;  /* 0xffffff09021f7836 */ /* 0x040fe40000000000 */
[----:B------:R-:W-:Y:S01]  /*cf90*/  VIADD R30, R2, 0xffffff10 ;  /* 0xffffff10021e7836 */ /* 0x000fe20000000000 */
[----:B------:R-:W-:Y:S01]  /*cfa0*/  ISETP.GT.AND P4, PT, R35, R33, PT ;  /* 0x000000212300720c */ /* 0x000fe20003f84270 */
[----:B------:R-:W-:-:S02]  /*cfb0*/  IMAD.MOV.U32 R59, RZ, RZ, R28 ;  /* 0x000000ffff3b7224 */ /* 0x000fc400078e001c */
[----:B------:R-:W-:Y:S01]  /*cfc0*/  IMAD.MOV.U32 R50, RZ, RZ, R83 ;  /* 0x000000ffff327224 */ /* 0x000fe200078e0053 */
[----:B------:R-:W-:Y:S01]  /*cfd0*/  FSEL R47, R58, -INF , !P6 ;  /* 0xff8000003a2f7808 */ /* 0x000fe20007000000 */
[----:B------:R-:W-:Y:S02]  /*cfe0*/  IMAD.MOV.U32 R105, RZ, RZ, R118 ;  /* 0x000000ffff697224 */ /* 0x000fe400078e0076 */
[----:B------:R-:W-:Y:S01]  /*cff0*/  VIADD R28, R2, 0xffffff18 ;  /* 0xffffff18021c7836 */ /* 0x000fe20000000000 */
[C---:B------:R-:W-:Y:S01]  /*d000*/  ISETP.GT.AND P1, PT, R35.reuse, R32, PT ;  /* 0x000000202300720c */ /* 0x040fe20003f24270 */
[----:B------:R-:W-:Y:S01]  /*d010*/  IMAD.MOV.U32 R118, RZ, RZ, R141 ;  /* 0x000000ffff767224 */ /* 0x000fe200078e008d */
[C---:B------:R-:W-:Y:S01]  /*d020*/  ISETP.GT.AND P6, PT, R35.reuse, R24, PT ;  /* 0x000000182300720c */ /* 0x040fe20003fc4270 */
[----:B------:R-:W-:Y:S01]  /*d030*/  IMAD.MOV.U32 R51, RZ, RZ, R136 ;  /* 0x000000ffff337224 */ /* 0x000fe200078e0088 */
[C---:B------:R-:W-:Y:S01]  /*d040*/  ISETP.GT.AND P0, PT, R35.reuse, R31, PT ;  /* 0x0000001f2300720c */ /* 0x040fe20003f04270 */
[----:B------:R-:W-:Y:S01]  /*d050*/  IMAD.MOV.U32 R55, RZ, RZ, R138 ;  /* 0x000000ffff377224 */ /* 0x000fe200078e008a */
[----:B------:R-:W-:Y:S01]  /*d060*/  ISETP.GT.AND P5, PT, R35, R30, PT ;  /* 0x0000001e2300720c */ /* 0x000fe20003fa4270 */
[----:B------:R-:W-:-:S02]  /*d070*/  IMAD.MOV.U32 R54, RZ, RZ, R137 ;  /* 0x000000ffff367224 */ /* 0x000fc400078e0089 */
[----:B------:R-:W-:Y:S01]  /*d080*/  VIADD R27, R2, 0xffffff19 ;  /* 0xffffff19021b7836 */ /* 0x000fe20000000000 */
[----:B------:R-:W-:Y:S01]  /*d090*/  FSEL R38, R50, -INF , !P4 ;  /* 0xff80000032267808 */ /* 0x000fe20006000000 */
[----:B------:R-:W-:Y:S02]  /*d0a0*/  IMAD.MOV.U32 R41, RZ, RZ, R6 ;  /* 0x000000ffff297224 */ /* 0x000fe400078e0006 */
[C---:B------:R-:W-:Y:S02]  /*d0b0*/  VIADD R26, R2.reuse, 0xffffff20 ;  /* 0xffffff20021a7836 */ /* 0x040fe40000000000 */
[----:B------:R-:W-:Y:S01]  /*d0c0*/  VIADD R25, R2, 0xffffff21 ;  /* 0xffffff2102197836 */ /* 0x000fe20000000000 */
[----:B------:R-:W-:Y:S01]  /*d0d0*/  ISETP.GT.AND P4, PT, R35, R28, PT ;  /* 0x0000001c2300720c */ /* 0x000fe20003f84270 */
[----:B------:R-:W-:Y:S02]  /*d0e0*/  IMAD.MOV.U32 R57, RZ, RZ, R92 ;  /* 0x000000ffff397224 */ /* 0x000fe400078e005c */
[----:B------:R-:W-:Y:S01]  /*d0f0*/  IMAD.MOV.U32 R45, RZ, RZ, R4 ;  /* 0x000000ffff2d7224 */ /* 0x000fe200078e0004 */
[----:B------:R-:W-:Y:S01]  /*d100*/  FSEL R42, R51, -INF , !P1 ;  /* 0xff800000332a7808 */ /* 0x000fe20004800000 */
[----:B------:R-:W-:Y:S01]  /*d110*/  IMAD.MOV.U32 R92, RZ, RZ, R118 ;  /* 0x000000ffff5c7224 */ /* 0x000fe200078e0076 */
[----:B------:R-:W-:Y:S01]  /*d120*/  FSEL R58, R206, -INF , !P6 ;  /* 0xff800000ce3a7808 */ /* 0x000fe20007000000 */
[----:B------:R-:W-:Y:S01]  /*d130*/  VIADD R23, R2, 0xffffff29 ;  /* 0xffffff2902177836 */ /* 0x000fe20000000000 */
[----:B------:R-:W-:Y:S01]  /*d140*/  ISETP.GT.AND P1, PT, R35, R27, PT ;  /* 0x0000001b2300720c */ /* 0x000fe20003f24270 */
[----:B------:R-:W-:Y:S01]  /*d150*/  IMAD.MOV.U32 R224, RZ, RZ, R74 ;  /* 0x000000ffffe07224 */ /* 0x000fe200078e004a */
[----:B------:R-:W-:Y:S01]  /*d160*/  FSEL R43, R54, -INF , !P0 ;  /* 0xff800000362b7808 */ /* 0x000fe20004000000 */
[C---:B------:R-:W-:Y:S01]  /*d170*/  VIADD R22, R2.reuse, 0xffffff30 ;  /* 0xffffff3002167836 */ /* 0x040fe20000000000 */
[----:B------:R-:W-:Y:S01]  /*d180*/  FSEL R46, R55, -INF , !P5 ;  /* 0xff800000372e7808 */ /* 0x000fe20006800000 */
[----:B------:R-:W-:Y:S01]  /*d190*/  IMAD.MOV.U32 R206, RZ, RZ, R41 ;  /* 0x000000ffffce7224 */ /* 0x000fe200078e0029 */
[C---:B------:R-:W-:Y:S01]  /*d1a0*/  ISETP.GT.AND P0, PT, R35.reuse, R26, PT ;  /* 0x0000001a2300720c */ /* 0x040fe20003f04270 */
[----:B------:R-:W-:Y:S01]  /*d1b0*/  VIADD R21, R2, 0xffffff31 ;  /* 0xffffff3102157836 */ /* 0x000fe20000000000 */
[C---:B------:R-:W-:Y:S01]  /*d1c0*/  ISETP.GT.AND P5, PT, R35.reuse, R25, PT ;  /* 0x000000192300720c */ /* 0x040fe20003fa4270 */
[----:B------:R-:W-:Y:S01]  /*d1d0*/  IMAD.MOV.U32 R41, RZ, RZ, R45 ;  /* 0x000000ffff297224 */ /* 0x000fe200078e002d */
[----:B------:R-:W-:Y:S01]  /*d1e0*/  FSEL R50, R218, -INF , !P4 ;  /* 0xff800000da327808 */ /* 0x000fe20006000000 */
[----:B------:R-:W-:Y:S01]  /*d1f0*/  IMAD.MOV.U32 R44, RZ, RZ, R5 ;  /* 0x000000ffff2c7224 */ /* 0x000fe200078e0005 */
[----:B------:R-:W-:Y:S01]  /*d200*/  ISETP.GT.AND P4, PT, R35, R23, PT ;  /* 0x000000172300720c */ /* 0x000fe20003f84270 */
[----:B------:R-:W-:Y:S01]  /*d210*/  VIADD R20, R2, 0xffffff38 ;  /* 0xffffff3802147836 */ /* 0x000fe20000000000 */
[----:B------:R-:W-:Y:S01]  /*d220*/  FSEL R51, R219, -INF , !P1 ;  /* 0xff800000db337808 */ /* 0x000fe20004800000 */
[----:B------:R-:W-:Y:S01]  /*d230*/  IMAD.MOV.U32 R45, RZ, RZ, R92 ;  /* 0x000000ffff2d7224 */ /* 0x000fe200078e005c */
[C---:B------:R-:W-:Y:S01]  /*d240*/  HMMA.16816.F32.BF16 R72, R8.reuse, R12, R124 ;  /* 0x0000000c0848723c */ /* 0x040fe2000004187c */
[----:B------:R-:W-:Y:S01]  /*d250*/  IMAD.MOV.U32 R56, RZ, RZ, R105 ;  /* 0x000000ffff387224 */ /* 0x000fe200078e0069 */
[----:B------:R1:W5:Y:S01]  /*d260*/  LDL.LU R141, [R1+0x104] ;  /* 0x00010400018d7983 */ /* 0x0003620000300800 */
[----:B------:R-:W-:Y:S01]  /*d270*/  IMAD.MOV.U32 R92, RZ, RZ, R93 ;  /* 0x000000ffff5c7224 */ /* 0x000fe200078e005d */
[----:B------:R-:W-:Y:S01]  /*d280*/  ISETP.GT.AND P1, PT, R35, R22, PT ;  /* 0x000000162300720c */ /* 0x000fe20003f24270 */
[----:B------:R-:W-:Y:S01]  /*d290*/  IMAD.MOV.U32 R93, RZ, RZ, R224 ;  /* 0x000000ffff5d7224 */ /* 0x000fe200078e00e0 */
[----:B------:R-:W-:Y:S01]  /*d2a0*/  FSEL R54, R130, -INF , !P0 ;  /* 0xff80000082367808 */ /* 0x000fe20004000000 */
[C---:B------:R-:W-:Y:S01]  /*d2b0*/  VIADD R17, R2.reuse, 0xffffff41 ;  /* 0xffffff4102117836 */ /* 0x040fe20000000000 */
[----:B------:R-:W-:Y:S01]  /*d2c0*/  FSEL R55, R131, -INF , !P5 ;  /* 0xff80000083377808 */ /* 0x000fe20006800000 */
[----:B------:R-:W-:Y:S01]  /*d2d0*/  IMAD.MOV.U32 R224, RZ, RZ, R225 ;  /* 0x000000ffffe07224 */ /* 0x000fe200078e00e1 */
[----:B------:R-:W-:Y:S01]  /*d2e0*/  HMMA.16816.F32.BF16 R60, R8, R14, R228 ;  /* 0x0000000e083c723c */ /* 0x000fe200000418e4 */
[C---:B------:R-:W-:Y:S01]  /*d2f0*/  VIADD R19, R2.reuse, 0xffffff39 ;  /* 0xffffff3902137836 */ /* 0x040fe20000000000 */
[C---:B------:R-:W-:Y:S01]  /*d300*/  ISETP.GT.AND P0, PT, R35.reuse, R21, PT ;  /* 0x000000152300720c */ /* 0x040fe20003f04270 */
[C---:B------:R-:W-:Y:S01]  /*d310*/  VIADD R18, R2.reuse, 0xffffff40 ;  /* 0xffffff4002127836 */ /* 0x040fe20000000000 */
[----:B------:R-:W-:Y:S01]  /*d320*/  ISETP.GT.AND P5, PT, R35, R20, PT ;  /* 0x000000142300720c */ /* 0x000fe20003fa4270 */
[----:B---3--:R-:W-:-:S02]  /*d330*/  VIADD R16, R2, 0xffffff48 ;  /* 0xffffff4802107836 */ /* 0x008fc40000000000 */
[----:B------:R-:W-:Y:S02]  /*d340*/  IMAD.MOV.U32 R131, RZ, RZ, R44 ;  /* 0x000000ffff837224 */ /* 0x000fe400078e002c */
[----:B------:R-:W-:Y:S01]  /*d350*/  IMAD.MOV.U32 R225, RZ, RZ, R64 ;  /* 0x000000ffffe17224 */ /* 0x000fe200078e0040 */
[----:B------:R-:W-:Y:S01]  /*d360*/  FSEL R64, R207, -INF , !P4 ;  /* 0xff800000cf407808 */ /* 0x000fe20006000000 */
[----:B------:R-:W-:Y:S02]  /*d370*/  VIADD R15, R2, 0xffffff49 ;  /* 0xffffff49020f7836 */ /* 0x000fe40000000000 */
[----:B------:R-:W-:Y:S02]  /*d380*/  IMAD.MOV.U32 R44, RZ, RZ, R56 ;  /* 0x000000ffff2c7224 */ /* 0x000fe400078e0038 */
[----:B------:R-:W-:Y:S02]  /*d390*/  IMAD.MOV.U32 R207, RZ, RZ, R57 ;  /* 0x000000ffffcf7224 */ /* 0x000fe400078e0039 */
[----:B------:R-:W-:Y:S01]  /*d3a0*/  IMAD.MOV.U32 R56, RZ, RZ, R66 ;  /* 0x000000ffff387224 */ /* 0x000fe200078e0042 */
[----:B------:R-:W-:Y:S01]  /*d3b0*/  FSEL R66, R122, -INF , !P1 ;  /* 0xff8000007a427808 */ /* 0x000fe20004800000 */
[----:B------:R-:W-:Y:S01]  /*d3c0*/  IMAD.MOV.U32 R57, RZ, RZ, R71 ;  /* 0x000000ffff397224 */ /* 0x000fe200078e0047 */
[----:B------:R-:W-:Y:S01]  /*d3d0*/  ISETP.GT.AND P1, PT, R35, R17, PT ;  /* 0x000000112300720c */ /* 0x000fe20003f24270 */
[----:B------:R-:W-:Y:S01]  /*d3e0*/  IMAD.MOV.U32 R231, RZ, RZ, R81 ;  /* 0x000000ffffe77224 */ /* 0x000fe200078e0051 */
[----:B------:R-:W-:Y:S01]  /*d3f0*/  FSEL R71, R123, -INF , !P0 ;  /* 0xff8000007b477808 */ /* 0x000fe20004000000 */
[C---:B------:R-:W-:Y:S01]  /*d400*/  VIADD R14, R2.reuse, 0xffffff50 ;  /* 0xffffff50020e7836 */ /* 0x040fe20000000000 */
[C---:B------:R-:W-:Y:S01]  /*d410*/  ISETP.GT.AND P6, PT, R35.reuse, R19, PT ;  /* 0x000000132300720c */ /* 0x040fe20003fc4270 */
[C---:B------:R-:W-:Y:S01]  /*d420*/  VIADD R13, R2.reuse, 0xffffff51 ;  /* 0xffffff51020d7836 */ /* 0x040fe20000000000 */
[C---:B------:R-:W-:Y:S01]  /*d430*/  ISETP.GT.AND P4, PT, R35.reuse, R18, PT ;  /* 0x000000122300720c */ /* 0x040fe20003f84270 */
[C---:B------:R-:W-:Y:S01]  /*d440*/  VIADD R12, R2.reuse, 0xffffff58 ;  /* 0xffffff58020c7836 */ /* 0x040fe20000000000 */
[C---:B------:R-:W-:Y:S01]  /*d450*/  ISETP.GT.AND P0, PT, R35.reuse, R16, PT ;  /* 0x000000102300720c */ /* 0x040fe20003f04270 */
[----:B------:R-:W-:Y:S01]  /*d460*/  VIADD R11, R2, 0xffffff59 ;  /* 0xffffff59020b7836 */ /* 0x000fe20000000000 */
[----:B------:R-:W-:Y:S01]  /*d470*/  FSEL R81, R114, -INF , !P5 ;  /* 0xff80000072517808 */ /* 0x000fe20006800000 */
[----:B------:R-:W-:Y:S01]  /*d480*/  VIADD R10, R2, 0xffffff60 ;  /* 0xffffff60020a7836 */ /* 0x000fe20000000000 */
[----:B------:R-:W-:Y:S01]  /*d490*/  ISETP.GT.AND P5, PT, R35, R15, PT ;  /* 0x0000000f2300720c */ /* 0x000fe20003fa4270 */
[----:B------:R-:W-:-:S02]  /*d4a0*/  IMAD.MOV.U32 R230, RZ, RZ, R45 ;  /* 0x000000ffffe67224 */ /* 0x000fc400078e002d */
        /* <DEDUP_REMOVED lines=9> */
[C---:B------:R-:W-:Y:S01]  /*d540*/  ISETP.GT.AND P6, PT, R35.reuse, R14, PT ;  /* 0x0000000e2300720c */ /* 0x040fe20003fc4270 */
[C---:B------:R-:W-:Y:S01]  /*d550*/  VIADD R9, R2.reuse, 0xffffff61 ;  /* 0xffffff6102097836 */ /* 0x040fe20000000000 */
[C---:B------:R-:W-:Y:S01]  /*d560*/  ISETP.GT.AND P4, PT, R35.reuse, R13, PT ;  /* 0x0000000d2300720c */ /* 0x040fe20003f84270 */
[C---:B------:R-:W-:Y:S01]  /*d570*/  VIADD R8, R2.reuse, 0xffffff68 ;  /* 0xffffff6802087836 */ /* 0x040fe20000000000 */
[C---:B------:R-:W-:Y:S01]  /*d580*/  ISETP.GT.AND P1, PT, R35.reuse, R12, PT ;  /* 0x0000000c2300720c */ /* 0x040fe20003f24270 */
[C---:B------:R-:W-:Y:S01]  /*d590*/  VIADD R7, R2.reuse, 0xffffff69 ;  /* 0xffffff6902077836 */ /* 0x040fe20000000000 */
[----:B------:R-:W-:Y:S01]  /*d5a0*/  ISETP.GT.AND P0, PT, R35, R11, PT ;  /* 0x0000000b2300720c */ /* 0x000fe20003f04270 */
[C---:B------:R-:W-:Y:S01]  /*d5b0*/  VIADD R6, R2.reuse, 0xffffff70 ;  /* 0xffffff7002067836 */ /* 0x040fe20000000000 */
        /* <DEDUP_REMOVED lines=12> */
[C---:B------:R-:W-:Y:S01]  /*d680*/  VIADD R4, R2.reuse, 0xffffff78 ;  /* 0xffffff7802047836 */ /* 0x040fe20000000000 */
[C---:B------:R-:W-:Y:S01]  /*d690*/  ISETP.GT.AND P6, PT, R35.reuse, R9, PT ;  /* 0x000000092300720c */ /* 0x040fe20003fc4270 */
[----:B------:R-:W-:Y:S01]  /*d6a0*/  VIADD R3, R2, 0xffffff79 ;  /* 0xffffff7902037836 */ /* 0x000fe20000000000 */
[C---:B------:R-:W-:Y:S01]  /*d6b0*/  ISETP.GT.AND P4, PT, R35.reuse, R8, PT ;  /* 0x000000082300720c */ /* 0x040fe20003f84270 */
[----:B------:R-:W-:Y:S01]  /*d6c0*/  VIADD R2, R242, 0x40 ;  /* 0x00000040f2027836 */ /* 0x000fe20000000000 */
[C---:B------:R-:W-:Y:S01]  /*d6d0*/  ISETP.GT.AND P1, PT, R35.reuse, R7, PT ;  /* 0x000000072300720c */ /* 0x040fe20003f24270 */
[----:B------:R-:W-:Y:S01]  /*d6e0*/  IMAD.MOV.U32 R36, RZ, RZ, R132 ;  /* 0x000000ffff247224 */ /* 0x000fe200078e0084 */
[C---:B------:R-:W-:Y:S01]  /*d6f0*/  ISETP.GT.AND P0, PT, R35.reuse, R6, PT ;  /* 0x000000062300720c */ /* 0x040fe20003f04270 */
[----:B------:R-:W-:Y:S01]  /*d700*/  IMAD.MOV.U32 R37, RZ, RZ, R238 ;  /* 0x000000ffff257224 */ /* 0x000fe200078e00ee */
[----:B------:R-:W-:Y:S01]  /*d710*/  FSEL R125, R86, -INF , !P5 ;  /* 0xff800000567d7808 */ /* 0x000fe20006800000 */
[----:B------:R-:W-:Y:S01]  /*d720*/  IMAD.MOV.U32 R105, RZ, RZ, R140 ;  /* 0x000000ffff697224 */ /* 0x000fe200078e008c */
[----:B------:R-:W-:Y:S01]  /*d730*/  ISETP.GT.AND P5, PT, R35, R5, PT ;  /* 0x000000052300720c */ /* 0x000fe20003fa4270 */
[----:B------:R-:W-:Y:S01]  /*d740*/  IMAD.MOV.U32 R218, RZ, RZ, R224 ;  /* 0x000000ffffda7224 */ /* 0x000fe200078e00e0 */
[----:B------:R-:W-:Y:S01]  /*d750*/  FSEL R124, R87, -INF , !P6 ;  /* 0xff800000577c7808 */ /* 0x000fe20007000000 */
[----:B------:R-:W-:Y:S01]  /*d760*/  IMAD.MOV.U32 R219, RZ, RZ, R225 ;  /* 0x000000ffffdb7224 */ /* 0x000fe200078e00e1 */
[----:B------:R-:W-:Y:S01]  /*d770*/  FSEL R126, R78, -INF , !P4 ;  /* 0xff8000004e7e7808 */ /* 0x000fe20006000000 */
[----:B------:R-:W-:Y:S01]  /*d780*/  IMAD.MOV.U32 R118, RZ, RZ, R139 ;  /* 0x000000ffff767224 */ /* 0x000fe200078e008b */
[----:B------:R-:W-:Y:S01]  /*d790*/  FSEL R130, R79, -INF , !P1 ;  /* 0xff8000004f827808 */ /* 0x000fe20004800000 */
[----:B------:R1:W5:Y:S01]  /*d7a0*/  LDL.LU R140, [R1+0x100] ;  /* 0x00010000018c7983 */ /* 0x0003620000300800 */
[----:B------:R-:W-:Y:S01]  /*d7b0*/  FSEL R132, R74, -INF , !P0 ;  /* 0xff8000004a847808 */ /* 0x000fe20004000000 */
[----:B------:R-:W-:Y:S01]  /*d7c0*/  BAR.SYNC.DEFER_BLOCKING 0x0 ;  /* 0x0000000000007b1d */ /* 0x000fe20000010000 */
[----:B------:R-:W-:-:S02]  /*d7d0*/  ISETP.GT.AND P6, PT, R35, R4, PT ;  /* 0x000000042300720c */ /* 0x000fc40003fc4270 */
[----:B------:R-:W-:Y:S02]  /*d7e0*/  ISETP.GT.AND P4, PT, R35, R3, PT ;  /* 0x000000032300720c */ /* 0x000fe40003f84270 */
[C---:B------:R-:W-:Y:S02]  /*d7f0*/  ISETP.GT.AND P1, PT, R2.reuse, R34, PT ;  /* 0x000000220200720c */ /* 0x040fe40003f24270 */
[C---:B------:R-:W-:Y:S01]  /*d800*/  ISETP.GT.AND P0, PT, R2.reuse, R33, PT ;  /* 0x000000210200720c */ /* 0x040fe20003f04270 */
[----:B------:R1:W5:Y:S01]  /*d810*/  LDL.LU R139, [R1+0xfc] ;  /* 0x0000fc00018b7983 */ /* 0x0003620000300800 */
[----:B------:R-:W-:Y:S02]  /*d820*/  FSEL R238, R75, -INF , !P5 ;  /* 0xff8000004bee7808 */ /* 0x000fe40006800000 */
[----:B------:R-:W-:Y:S01]  /*d830*/  ISETP.GT.AND P5, PT, R2, R32, PT ;  /* 0x000000200200720c */ /* 0x000fe20003fa4270 */
[----:B------:R1:W5:Y:S01]  /*d840*/  LDL.LU R138, [R1+0xf8] ;  /* 0x0000f800018a7983 */ /* 0x0003620000300800 */
[----:B------:R-:W-:-:S02]  /*d850*/  FSEL R224, R62, -INF , !P6 ;  /* 0xff8000003ee07808 */ /* 0x000fc40007000000 */
[----:B------:R-:W-:Y:S01]  /*d860*/  FSEL R225, R63, -INF , !P4 ;  /* 0xff8000003fe17808 */ /* 0x000fe20006000000 */
[----:B------:R1:W5:Y:S01]  /*d870*/  LDL.LU R137, [R1+0xf4] ;  /* 0x0000f40001897983 */ /* 0x0003620000300800 */
[----:B------:R-:W-:Y:S02]  /*d880*/  FSEL R37, R37, -INF , !P1 ;  /* 0xff80000025257808 */ /* 0x000fe40004800000 */
[----:B------:R-:W-:Y:S01]  /*d890*/  FSEL R36, R36, -INF , !P0 ;  /* 0xff80000024247808 */ /* 0x000fe20004000000 */
[----:B------:R1:W5:Y:S01]  /*d8a0*/  LDL.LU R136, [R1+0xf0] ;  /* 0x0000f00001887983 */ /* 0x0003620000300800 */
[C---:B------:R-:W-:Y:S02]  /*d8b0*/  ISETP.GT.AND P6, PT, R2.reuse, R31, PT ;  /* 0x0000001f0200720c */ /* 0x040fe40003fc4270 */
[C---:B------:R-:W-:Y:S01]  /*d8c0*/  ISETP.GT.AND P4, PT, R2.reuse, R30, PT ;  /* 0x0000001e0200720c */ /* 0x040fe20003f84270 */
[----:B------:R1:W5:Y:S01]  /*d8d0*/  LDL.LU R83, [R1+0xec] ;  /* 0x0000ec0001537983 */ /* 0x0003620000300800 */
[----:B------:R-:W-:-:S02]  /*d8e0*/  ISETP.GT.AND P1, PT, R2, R29, PT ;  /* 0x0000001d0200720c */ /* 0x000fc40003f24270 */
[----:B------:R-:W-:Y:S02]  /*d8f0*/  ISETP.GT.AND P0, PT, R2, R28, PT ;  /* 0x0000001c0200720c */ /* 0x000fe40003f04270 */
[----:B------:R-:W-:Y:S02]  /*d900*/  FSEL R40, R40, -INF , !P5 ;  /* 0xff80000028287808 */ /* 0x000fe40006800000 */
[----:B------:R-:W-:Y:S02]  /*d910*/  ISETP.GT.AND P5, PT, R2, R27, PT ;  /* 0x0000001b0200720c */ /* 0x000fe40003fa4270 */
[----:B------:R-:W-:Y:S02]  /*d920*/  FSEL R41, R41, -INF , !P6 ;  /* 0xff80000029297808 */ /* 0x000fe40007000000 */
[----:B------:R-:W-:Y:S02]  /*d930*/  FSEL R44, R44, -INF , !P4 ;  /* 0xff8000002c2c7808 */ /* 0x000fe40006000000 */
[----:B------:R-:W-:-:S02]  /*d940*/  FSEL R45, R45, -INF , !P1 ;  /* 0xff8000002d2d7808 */ /* 0x000fc40004800000 */
[----:B------:R-:W-:Y:S02]  /*d950*/  FSEL R48, R48, -INF , !P0 ;  /* 0xff80000030307808 */ /* 0x000fe40004000000 */
[C---:B------:R-:W-:Y:S02]  /*d960*/  ISETP.GT.AND P6, PT, R2.reuse, R26, PT ;  /* 0x0000001a0200720c */ /* 0x040fe40003fc4270 */
[C---:B------:R-:W-:Y:S02]  /*d970*/  ISETP.GT.AND P4, PT, R2.reuse, R25, PT ;  /* 0x000000190200720c */ /* 0x040fe40003f84270 */
[C---:B------:R-:W-:Y:S02]  /*d980*/  ISETP.GT.AND P1, PT, R2.reuse, R24, PT ;  /* 0x000000180200720c */ /* 0x040fe40003f24270 */
[----:B------:R-:W-:Y:S02]  /*d990*/  ISETP.GT.AND P0, PT, R2, R23, PT ;  /* 0x000000170200720c */ /* 0x000fe40003f04270 */
[----:B------:R-:W-:-:S02]  /*d9a0*/  FSEL R49, R49, -INF , !P5 ;  /* 0xff80000031317808 */ /* 0x000fc40006800000 */
[----:B------:R-:W-:Y:S02]  /*d9b0*/  ISETP.GT.AND P5, PT, R2, R22, PT ;  /* 0x000000160200720c */ /* 0x000fe40003fa4270 */
[----:B------:R-:W-:Y:S02]  /*d9c0*/  FSEL R52, R52, -INF , !P6 ;  /* 0xff80000034347808 */ /* 0x000fe40007000000 */
[----:B------:R-:W-:Y:S02]  /*d9d0*/  FSEL R53, R53, -INF , !P4 ;  /* 0xff80000035357808 */ /* 0x000fe40006000000 */
[----:B------:R-:W-:Y:S02]  /*d9e0*/  FSEL R56, R56, -INF , !P1 ;  /* 0xff80000038387808 */ /* 0x000fe40004800000 */
[----:B------:R-:W-:Y:S02]  /*d9f0*/  FSEL R57, R57, -INF , !P0 ;  /* 0xff80000039397808 */ /* 0x000fe40004000000 */
[----:B------:R-:W-:-:S02]  /*da00*/  ISETP.GT.AND P6, PT, R2, R21, PT ;  /* 0x000000150200720c */ /* 0x000fc40003fc4270 */
[C---:B------:R-:W-:Y:S02]  /*da10*/  ISETP.GT.AND P4, PT, R2.reuse, R20, PT ;  /* 0x000000140200720c */ /* 0x040fe40003f84270 */
[C---:B------:R-:W-:Y:S02]  /*da20*/  ISETP.GT.AND P1, PT, R2.reuse, R19, PT ;  /* 0x000000130200720c */ /* 0x040fe40003f24270 */
[C---:B------:R-:W-:Y:S02]  /*da30*/  ISETP.GT.AND P0, PT, R2.reuse, R18, PT ;  /* 0x000000120200720c */ /* 0x040fe40003f04270 */
[----:B------:R-:W-:Y:S02]  /*da40*/  FSEL R59, R59, -INF , !P5 ;  /* 0xff8000003b3b7808 */ /* 0x000fe40006800000 */
[----:B------:R-:W-:Y:S02]  /*da50*/  ISETP.GT.AND P5, PT, R2, R17, PT ;  /* 0x000000110200720c */ /* 0x000fe40003fa4270 */
[----:B------:R-:W-:-:S02]  /*da60*/  FSEL R62, R114, -INF , !P6 ;  /* 0xff800000723e7808 */ /* 0x000fc40007000000 */
[----:B------:R-:W-:Y:S02]  /*da70*/  FSEL R63, R123, -INF , !P4 ;  /* 0xff8000007b3f7808 */ /* 0x000fe40006000000 */
[----:B------:R-:W-:Y:S02]  /*da80*/  FSEL R65, R65, -INF , !P1 ;  /* 0xff80000041417808 */ /* 0x000fe40004800000 */
[----:B------:R-:W-:Y:S02]  /*da90*/  FSEL R67, R67, -INF , !P0 ;  /* 0xff80000043437808 */ /* 0x000fe40004000000 */
[C---:B------:R-:W-:Y:S02]  /*daa0*/  ISETP.GT.AND P6, PT, R2.reuse, R16, PT ;  /* 0x000000100200720c */ /* 0x040fe40003fc4270 */
[C---:B------:R-:W-:Y:S02]  /*dab0*/  ISETP.GT.AND P4, PT, R2.reuse, R15, PT ;  /* 0x0000000f0200720c */ /* 0x040fe40003f84270 */
[----:B------:R-:W-:-:S02]  /*dac0*/  ISETP.GT.AND P1, PT, R2, R14, PT ;  /* 0x0000000e0200720c */ /* 0x000fc40003f24270 */
[C---:B------:R-:W-:Y:S02]  /*dad0*/  ISETP.GT.AND P0, PT, R2.reuse, R13, PT ;  /* 0x0000000d0200720c */ /* 0x040fe40003f04270 */
        /* <DEDUP_REMOVED lines=19> */
[----:B------:R-:W-:Y:S01]  /*dc10*/  ISETP.GT.AND P0, PT, R2, R3, PT ;  /* 0x000000030200720c */ /* 0x000fe20003f04270 */
[C---:B------:R-:W-:Y:S01]  /*dc20*/  VIADD R2, R242.reuse, 0x48 ;  /* 0x00000048f2027836 */ /* 0x040fe20000000000 */
[----:B------:R-:W-:Y:S02]  /*dc30*/  FSEL R123, R209, -INF , !P5 ;  /* 0xff800000d17b7808 */ /* 0x000fe40006800000 */
[----:B------:R-:W-:Y:S02]  /*dc40*/  ISETP.GT.AND P5, PT, R242, R34, PT ;  /* 0x00000022f200720c */ /* 0x000fe40003fa4270 */
[----:B------:R-:W-:-:S02]  /*dc50*/  FSEL R131, R200, -INF , !P6 ;  /* 0xff800000c8837808 */ /* 0x000fc40007000000 */
[----:B------:R-:W-:Y:S01]  /*dc60*/  FSEL R35, R127, -INF , !P5 ;  /* 0xff8000007f237808 */ /* 0x000fe20006800000 */
[----:B------:R-:W-:Y:S01]  /*dc70*/  IMAD.MOV.U32 R127, RZ, RZ, R95 ;  /* 0x000000ffff7f7224 */ /* 0x000fe200078e005f */
[----:B------:R-:W-:Y:S02]  /*dc80*/  ISETP.GT.AND P5, PT, R2, R34, PT ;  /* 0x000000220200720c */ /* 0x000fe40003fa4270 */
[----:B------:R-:W-:Y:S02]  /*dc90*/  FSEL R201, R201, -INF , !P4 ;  /* 0xff800000c9c97808 */ /* 0x000fe40006000000 */
[----:B------:R-:W-:Y:S02]  /*dca0*/  FSEL R94, R94, -INF , !P5 ;  /* 0xff8000005e5e7808 */ /* 0x000fe40006800000 */
[----:B------:R-:W-:Y:S02]  /*dcb0*/  ISETP.GT.AND P5, PT, R242, R33, PT ;  /* 0x00000021f200720c */ /* 0x000fe40003fa4270 */
[----:B------:R-:W-:-:S02]  /*dcc0*/  FSEL R200, R228, -INF , !P1 ;  /* 0xff800000e4c87808 */ /* 0x000fc40004800000 */
[----:B------:R-:W-:Y:S02]  /*dcd0*/  FSEL R221, R229, -INF , !P0 ;  /* 0xff800000e5dd7808 */ /* 0x000fe40004000000 */
[C---:B------:R-:W-:Y:S02]  /*dce0*/  ISETP.GE.AND P6, PT, R34.reuse, R243, PT ;  /* 0x000000f32200720c */ /* 0x040fe40003fc6270 */
[C---:B------:R-:W-:Y:S02]  /*dcf0*/  ISETP.GE.AND P4, PT, R34.reuse, R249, PT ;  /* 0x000000f92200720c */ /* 0x040fe40003f86270 */
[C---:B------:R-:W-:Y:S02]  /*dd00*/  ISETP.GE.AND P1, PT, R34.reuse, R247, PT ;  /* 0x000000f72200720c */ /* 0x040fe40003f26270 */
[----:B------:R-:W-:Y:S02]  /*dd10*/  ISETP.GE.AND P0, PT, R34, R248, PT ;  /* 0x000000f82200720c */ /* 0x000fe40003f06270 */
[----:B------:R-:W-:Y:S01]  /*dd20*/  FSEL R34, R240, -INF , !P5 ;  /* 0xff800000f0227808 */ /* 0x000fe20006800000 */
[----:B------:R-:W-:Y:S01]  /*dd30*/  IMAD.MOV.U32 R240, RZ, RZ, R226 ;  /* 0x000000fffff07224 */ /* 0x000fe200078e00e2 */
[----:B------:R-:W-:Y:S01]  /*dd40*/  ISETP.GT.AND P5, PT, R2, R33, PT ;  /* 0x000000210200720c */ /* 0x000fe20003fa4270 */
[----:B------:R-:W-:Y:S01]  /*dd50*/  IMAD.MOV.U32 R226, RZ, RZ, R105 ;  /* 0x000000ffffe27224 */ /* 0x000fe200078e0069 */
[----:B------:R-:W-:-:S02]  /*dd60*/  FSEL R91, R35, -INF , !P6 ;  /* 0xff800000235b7808 */ /* 0x000fc40007000000 */
[----:B------:R-:W-:Y:S02]  /*dd70*/  FSEL R99, R39, -INF , !P4 ;  /* 0xff80000027637808 */ /* 0x000fe40006000000 */
[----:B------:R-:W-:Y:S02]  /*dd80*/  FSEL R105, R37, -INF , !P1 ;  /* 0xff80000025697808 */ /* 0x000fe40004800000 */
[----:B------:R-:W-:Y:S02]  /*dd90*/  FSEL R114, R94, -INF , !P0 ;  /* 0xff8000005e727808 */ /* 0x000fe40004000000 */
[C---:B------:R-:W-:Y:S02]  /*dda0*/  ISETP.GE.AND P6, PT, R33.reuse, R243, PT ;  /* 0x000000f32100720c */ /* 0x040fe40003fc6270 */
[C---:B------:R-:W-:Y:S02]  /*ddb0*/  ISETP.GE.AND P4, PT, R33.reuse, R249, PT ;  /* 0x000000f92100720c */ /* 0x040fe40003f86270 */
[----:B------:R-:W-:-:S02]  /*ddc0*/  ISETP.GE.AND P1, PT, R33, R247, PT ;  /* 0x000000f72100720c */ /* 0x000fc40003f26270 */
[----:B------:R-:W-:Y:S02]  /*ddd0*/  ISETP.GE.AND P0, PT, R33, R248, PT ;  /* 0x000000f82100720c */ /* 0x000fe40003f06270 */
[----:B------:R-:W-:Y:S02]  /*dde0*/  FSEL R33, R107, -INF , !P5 ;  /* 0xff8000006b217808 */ /* 0x000fe40006800000 */
[-C--:B------:R-:W-:Y:S02]  /*ddf0*/  ISETP.GT.AND P5, PT, R242, R32.reuse, PT ;  /* 0x00000020f200720c */ /* 0x080fe40003fa4270 */
[----:B------:R-:W-:Y:S02]  /*de00*/  FSEL R39, R34, -INF , !P6 ;  /* 0xff80000022277808 */ /* 0x000fe40007000000 */
[----:B------:R-:W-:Y:S02]  /*de10*/  FSEL R34, R230, -INF , !P5 ;  /* 0xff800000e6227808 */ /* 0x000fe40006800000 */
[----:B------:R-:W-:-:S02]  /*de20*/  ISETP.GT.AND P5, PT, R2, R32, PT ;  /* 0x000000200200720c */ /* 0x000fc40003fa4270 */
[----:B------:R-:W-:Y:S02]  /*de30*/  FSEL R102, R36, -INF , !P1 ;  /* 0xff80000024667808 */ /* 0x000fe40004800000 */
[----:B------:R-:W-:Y:S02]  /*de40*/  FSEL R36, R231, -INF , !P5 ;  /* 0xff800000e7247808 */ /* 0x000fe40006800000 */
[-C--:B------:R-:W-:Y:S02]  /*de50*/  ISETP.GT.AND P5, PT, R242, R31.reuse, PT ;  /* 0x0000001ff200720c */ /* 0x080fe40003fa4270 */
[----:B------:R-:W-:Y:S02]  /*de60*/  FSEL R107, R33, -INF , !P0 ;  /* 0xff800000216b7808 */ /* 0x000fe40004000000 */
[----:B------:R-:W-:Y:S02]  /*de70*/  FSEL R33, R127, -INF , !P5 ;  /* 0xff8000007f217808 */ /* 0x000fe40006800000 */
[----:B------:R-:W-:-:S02]  /*de80*/  ISETP.GT.AND P5, PT, R2, R31, PT ;  /* 0x0000001f0200720c */ /* 0x000fc40003fa4270 */
[----:B------:R-:W-:Y:S02]  /*de90*/  FSEL R95, R38, -INF , !P4 ;  /* 0xff800000265f7808 */ /* 0x000fe40006000000 */
[C---:B------:R-:W-:Y:S02]  /*dea0*/  ISETP.GE.AND P6, PT, R32.reuse, R243, PT ;  /* 0x000000f32000720c */ /* 0x040fe40003fc6270 */
[C---:B------:R-:W-:Y:S02]  /*deb0*/  ISETP.GE.AND P1, PT, R32.reuse, R249, PT ;  /* 0x000000f92000720c */ /* 0x040fe40003f26270 */
[C---:B------:R-:W-:Y:S02]  /*dec0*/  ISETP.GE.AND P4, PT, R32.reuse, R247, PT ;  /* 0x000000f72000720c */ /* 0x040fe40003f86270 */
[----:B------:R-:W-:Y:S02]  /*ded0*/  ISETP.GE.AND P0, PT, R32, R248, PT ;  /* 0x000000f82000720c */ /* 0x000fe40003f06270 */
[----:B------:R-:W-:Y:S01]  /*dee0*/  FSEL R32, R240, -INF , !P5 ;  /* 0xff800000f0207808 */ /* 0x000fe20006800000 */
[----:B------:R-:W-:Y:S01]  /*def0*/  IMAD.MOV.U32 R240, RZ, RZ, R232 ;  /* 0x000000fffff07224 */ /* 0x000fe200078e00e8 */
        /* <DEDUP_REMOVED lines=9> */
[----:B------:R-:W-:Y:S02]  /*df90*/  FSEL R118, R36, -INF , !P0 ;  /* 0xff80000024767808 */ /* 0x000fe40004000000 */
[----:B------:R-:W-:Y:S02]  /*dfa0*/  ISETP.GE.AND P0, PT, R31, R248, PT ;  /* 0x000000f81f00720c */ /* 0x000fe40003f06270 */
[----:B------:R-:W-:Y:S02]  /*dfb0*/  ISETP.GT.AND P4, PT, R242, R28, PT ;  /* 0x0000001cf200720c */ /* 0x000fe40003f84270 */
[----:B------:R-:W-:-:S02]  /*dfc0*/  FSEL R127, R32, -INF , !P0 ;  /* 0xff800000207f7808 */ /* 0x000fc40004000000 */
[----:B------:R-:W-:Y:S02]  /*dfd0*/  ISETP.GT.AND P0, PT, R2, R28, PT ;  /* 0x0000001c0200720c */ /* 0x000fe40003f04270 */
[----:B------:R-:W-:Y:S02]  /*dfe0*/  FSEL R94, R34, -INF , !P6 ;  /* 0xff800000225e7808 */ /* 0x000fe40007000000 */
[----:B------:R-:W-:Y:S02]  /*dff0*/  FSEL R42, R42, -INF , !P1 ;  /* 0xff8000002a2a7808 */ /* 0x000fe40004800000 */
[C---:B------:R-:W-:Y:S02]  /*e000*/  ISETP.GE.AND P6, PT, R31.reuse, R243, PT ;  /* 0x000000f31f00720c */ /* 0x040fe40003fc6270 */
[----:B------:R-:W-:Y:S02]  /*e010*/  ISETP.GE.AND P1, PT, R31, R249, PT ;  /* 0x000000f91f00720c */ /* 0x000fe40003f26270 */
[----:B------:R-:W-:-:S02]  /*e020*/  FSEL R36, R216, -INF , !P4 ;  /* 0xff800000d8247808 */ /* 0x000fc40006000000 */
[----:B------:R-:W-:Y:S02]  /*e030*/  FSEL R31, R134, -INF , !P0 ;  /* 0xff800000861f7808 */ /* 0x000fe40004000000 */
[C---:B------:R-:W-:Y:S02]  /*e040*/  ISETP.GE.AND P4, PT, R30.reuse, R247, PT ;  /* 0x000000f71e00720c */ /* 0x040fe40003f86270 */
[----:B------:R-:W-:Y:S02]  /*e050*/  ISETP.GE.AND P0, PT, R30, R248, PT ;  /* 0x000000f81e00720c */ /* 0x000fe40003f06270 */
[----:B------:R-:W-:Y:S02]  /*e060*/  ISETP.GT.AND P5, PT, R2, R29, PT ;  /* 0x0000001d0200720c */ /* 0x000fe40003fa4270 */
[----:B------:R-:W-:Y:S02]  /*e070*/  FSEL R218, R44, -INF , !P4 ;  /* 0xff8000002cda7808 */ /* 0x000fe40006000000 */
[----:B------:R-:W-:-:S02]  /*e080*/  FSEL R220, R35, -INF , !P0 ;  /* 0xff80000023dc7808 */ /* 0x000fc40004000000 */
[----:B------:R-:W-:Y:S02]  /*e090*/  FSEL R34, R133, -INF , !P5 ;  /* 0xff80000085227808 */ /* 0x000fe40006800000 */
[C---:B------:R-:W-:Y:S02]  /*e0a0*/  ISETP.GE.AND P4, PT, R29.reuse, R247, PT ;  /* 0x000000f71d00720c */ /* 0x040fe40003f86270 */
[----:B------:R-:W-:Y:S02]  /*e0b0*/  ISETP.GE.AND P0, PT, R29, R248, PT ;  /* 0x000000f81d00720c */ /* 0x000fe40003f06270 */
[----:B------:R-:W-:Y:S02]  /*e0c0*/  FSEL R40, R33, -INF , !P6 ;  /* 0xff80000021287808 */ /* 0x000fe40007000000 */
[----:B------:R-:W-:Y:S02]  /*e0d0*/  ISETP.GE.AND P6, PT, R30, R243, PT ;  /* 0x000000f31e00720c */ /* 0x000fe40003fc6270 */
[----:B------:R-:W-:-:S02]  /*e0e0*/  FSEL R213, R45, -INF , !P4 ;  /* 0xff8000002dd57808 */ /* 0x000fc40006000000 */
[----:B------:R-:W-:Y:S02]  /*e0f0*/  FSEL R219, R34, -INF , !P0 ;  /* 0xff80000022db7808 */ /* 0x000fe40004000000 */
[-C--:B------:R-:W-:Y:S02]  /*e100*/  ISETP.GT.AND P4, PT, R242, R26.reuse, PT ;  /* 0x0000001af200720c */ /* 0x080fe40003f84270 */
[----:B------:R-:W-:Y:S02]  /*e110*/  ISETP.GT.AND P0, PT, R2, R26, PT ;  /* 0x0000001a0200720c */ /* 0x000fe40003f04270 */
[----:B------:R-:W-:Y:S02]  /*e120*/  ISETP.GT.AND P5, PT, R242, R27, PT ;  /* 0x0000001bf200720c */ /* 0x000fe40003fa4270 */
[----:B------:R-:W-:Y:S02]  /*e130*/  FSEL R43, R43, -INF , !P1 ;  /* 0xff8000002b2b7808 */ /* 0x000fe40004800000 */
[----:B------:R-:W-:-:S02]  /*e140*/  ISETP.GE.AND P1, PT, R30, R249, PT ;  /* 0x000000f91e00720c */ /* 0x000fc40003f26270 */
[----:B------:R-:W-:Y:S02]  /*e150*/  FSEL R212, R37, -INF , !P6 ;  /* 0xff80000025d47808 */ /* 0x000fe40007000000 */
[----:B------:R-:W-:Y:S02]  /*e160*/  ISETP.GE.AND P6, PT, R29, R243, PT ;  /* 0x000000f31d00720c */ /* 0x000fe40003fc6270 */
[----:B------:R-:W-:Y:S02]  /*e170*/  FSEL R34, R128, -INF , !P4 ;  /* 0xff80000080227808 */ /* 0x000fe40006000000 */
[----:B------:R-:W-:Y:S02]  /*e180*/  FSEL R30, R241, -INF , !P0 ;  /* 0xff800000f11e7808 */ /* 0x000fe40004000000 */
[----:B------:R-:W-:Y:S02]  /*e190*/  FSEL R32, R217, -INF , !P5 ;  /* 0xff800000d9207808 */ /* 0x000fe40006800000 */
[----:B------:R-:W-:-:S02]  /*e1a0*/  ISETP.GE.AND P4, PT, R28, R247, PT ;  /* 0x000000f71c00720c */ /* 0x000fc40003f86270 */
[----:B------:R-:W-:Y:S02]  /*e1b0*/  ISETP.GE.AND P0, PT, R28, R248, PT ;  /* 0x000000f81c00720c */ /* 0x000fe40003f06270 */
[----:B------:R-:W-:Y:S02]  /*e1c0*/  ISETP.GT.AND P5, PT, R2, R27, PT ;  /* 0x0000001b0200720c */ /* 0x000fe40003fa4270 */
[----:B------:R-:W-:Y:S02]  /*e1d0*/  FSEL R217, R46, -INF , !P1 ;  /* 0xff8000002ed97808 */ /* 0x000fe40004800000 */
[----:B------:R-:W-:Y:S02]  /*e1e0*/  FSEL R207, R38, -INF , !P6 ;  /* 0xff80000026cf7808 */ /* 0x000fe40007000000 */
[----:B------:R-:W-:Y:S02]  /*e1f0*/  ISETP.GE.AND P1, PT, R29, R249, PT ;  /* 0x000000f91d00720c */ /* 0x000fe40003f26270 */
[----:B------:R-:W-:-:S02]  /*e200*/  ISETP.GE.AND P6, PT, R28, R243, PT ;  /* 0x000000f31c00720c */ /* 0x000fc40003fc6270 */
[----:B------:R-:W-:Y:S02]  /*e210*/  FSEL R206, R48, -INF , !P4 ;  /* 0xff80000030ce7808 */ /* 0x000fe40006000000 */
[----:B------:R-:W-:Y:S02]  /*e220*/  FSEL R216, R31, -INF , !P0 ;  /* 0xff8000001fd87808 */ /* 0x000fe40004000000 */
[----:B------:R-:W-:Y:S02]  /*e230*/  FSEL R29, R135, -INF , !P5 ;  /* 0xff800000871d7808 */ /* 0x000fe40006800000 */
[C---:B------:R-:W-:Y:S02]  /*e240*/  ISETP.GE.AND P4, PT, R27.reuse, R247, PT ;  /* 0x000000f71b00720c */ /* 0x040fe40003f86270 */
[----:B------:R-:W-:Y:S02]  /*e250*/  ISETP.GE.AND P0, PT, R27, R248, PT ;  /* 0x000000f81b00720c */ /* 0x000fe40003f06270 */
[----:B------:R-:W-:-:S02]  /*e260*/  FSEL R209, R47, -INF , !P1 ;  /* 0xff8000002fd17808 */ /* 0x000fc40004800000 */
[----:B------:R-:W-:Y:S02]  /*e270*/  ISETP.GT.AND P5, PT, R242, R25, PT ;  /* 0x00000019f200720c */ /* 0x000fe40003fa4270 */
[----:B------:R-:W-:Y:S02]  /*e280*/  FSEL R133, R36, -INF , !P6 ;  /* 0xff80000024857808 */ /* 0x000fe40007000000 */
[----:B------:R-:W-:Y:S02]  /*e290*/  ISETP.GE.AND P1, PT, R28, R249, PT ;  /* 0x000000f91c00720c */ /* 0x000fe40003f26270 */
[----:B------:R-:W-:Y:S02]  /*e2a0*/  ISETP.GE.AND P6, PT, R27, R243, PT ;  /* 0x000000f31b00720c */ /* 0x000fe40003fc6270 */
[----:B------:R-:W-:Y:S02]  /*e2b0*/  FSEL R135, R49, -INF , !P4 ;  /* 0xff80000031877808 */ /* 0x000fe40006000000 */
[----:B------:R-:W-:-:S02]  /*e2c0*/  FSEL R208, R29, -INF , !P0 ;  /* 0xff8000001dd07808 */ /* 0x000fc40004000000 */
[-C--:B------:R-:W-:Y:S02]  /*e2d0*/  ISETP.GT.AND P4, PT, R242, R24.reuse, PT ;  /* 0x00000018f200720c */ /* 0x080fe40003f84270 */
[----:B------:R-:W-:Y:S02]  /*e2e0*/  ISETP.GT.AND P0, PT, R2, R24, PT ;  /* 0x000000180200720c */ /* 0x000fe40003f04270 */
[----:B------:R-:W-:Y:S02]  /*e2f0*/  FSEL R33, R129, -INF , !P5 ;  /* 0xff80000081217808 */ /* 0x000fe40006800000 */
[----:B------:R-:W-:Y:S02]  /*e300*/  FSEL R134, R50, -INF , !P1 ;  /* 0xff80000032867808 */ /* 0x000fe40004800000 */
[----:B------:R-:W-:Y:S02]  /*e310*/  ISETP.GT.AND P5, PT, R2, R25, PT ;  /* 0x000000190200720c */ /* 0x000fe40003fa4270 */
[----:B------:R-:W-:-:S02]  /*e320*/  FSEL R128, R32, -INF , !P6 ;  /* 0xff80000020807808 */ /* 0x000fc40007000000 */
[----:B------:R-:W-:Y:S02]  /*e330*/  ISETP.GE.AND P1, PT, R27, R249, PT ;  /* 0x000000f91b00720c */ /* 0x000fe40003f26270 */
[----:B------:R-:W-:Y:S02]  /*e340*/  FSEL R32, R204, -INF , !P4 ;  /* 0xff800000cc207808 */ /* 0x000fe40006000000 */
[----:B------:R-:W-:Y:S02]  /*e350*/  FSEL R28, R237, -INF , !P0 ;  /* 0xff800000ed1c7808 */ /* 0x000fe40004000000 */
[C---:B------:R-:W-:Y:S02]  /*e360*/  ISETP.GE.AND P4, PT, R26.reuse, R247, PT ;  /* 0x000000f71a00720c */ /* 0x040fe40003f86270 */
[----:B------:R-:W-:Y:S02]  /*e370*/  ISETP.GE.AND P0, PT, R26, R248, PT ;  /* 0x000000f81a00720c */ /* 0x000fe40003f06270 */
[----:B------:R-:W-:-:S02]  /*e380*/  FSEL R27, R239, -INF , !P5 ;  /* 0xff800000ef1b7808 */ /* 0x000fc40006800000 */
[----:B------:R-:W-:Y:S02]  /*e390*/  FSEL R129, R51, -INF , !P1 ;  /* 0xff80000033817808 */ /* 0x000fe40004800000 */
[----:B------:R-:W-:Y:S02]  /*e3a0*/  ISETP.GT.AND P5, PT, R242, R23, PT ;  /* 0x00000017f200720c */ /* 0x000fe40003fa4270 */
[----:B------:R-:W-:Y:S02]  /*e3b0*/  ISETP.GE.AND P1, PT, R26, R249, PT ;  /* 0x000000f91a00720c */ /* 0x000fe40003f26270 */
[----:B------:R-:W-:Y:S02]  /*e3c0*/  FSEL R229, R52, -INF , !P4 ;  /* 0xff80000034e57808 */ /* 0x000fe40006000000 */
[----:B------:R-:W-:Y:S02]  /*e3d0*/  FSEL R231, R30, -INF , !P0 ;  /* 0xff8000001ee77808 */ /* 0x000fe40004000000 */
[----:B------:R-:W-:-:S02]  /*e3e0*/  ISETP.GE.AND P4, PT, R25, R247, PT ;  /* 0x000000f71900720c */ /* 0x000fc40003f86270 */
[----:B------:R-:W-:Y:S02]  /*e3f0*/  ISETP.GE.AND P0, PT, R25, R248, PT ;  /* 0x000000f81900720c */ /* 0x000fe40003f06270 */
[----:B------:R-:W-:Y:S02]  /*e400*/  ISETP.GE.AND P6, PT, R26, R243, PT ;  /* 0x000000f31a00720c */ /* 0x000fe40003fc6270 */
[----:B------:R-:W-:Y:S02]  /*e410*/  FSEL R31, R205, -INF , !P5 ;  /* 0xff800000cd1f7808 */ /* 0x000fe40006800000 */
[----:B------:R-:W-:Y:S02]  /*e420*/  FSEL R230, R54, -INF , !P1 ;  /* 0xff80000036e67808 */ /* 0x000fe40004800000 */
[----:B------:R-:W-:Y:S02]  /*e430*/  ISETP.GT.AND P5, PT, R2, R23, PT ;  /* 0x000000170200720c */ /* 0x000fe40003fa4270 */
[----:B------:R-:W-:-:S02]  /*e440*/  ISETP.GE.AND P1, PT, R25, R249, PT ;  /* 0x000000f91900720c */ /* 0x000fc40003f26270 */
[----:B------:R-:W-:Y:S02]  /*e450*/  FSEL R226, R53, -INF , !P4 ;  /* 0xff80000035e27808 */ /* 0x000fe40006000000 */
[----:B------:R-:W-:Y:S02]  /*e460*/  FSEL R228, R27, -INF , !P0 ;  /* 0xff8000001be47808 */ /* 0x000fe40004000000 */
[----:B------:R-:W-:Y:S02]  /*e470*/  FSEL R227, R34, -INF , !P6 ;  /* 0xff80000022e37808 */ /* 0x000fe40007000000 */
[-C--:B------:R-:W-:Y:S02]  /*e480*/  ISETP.GT.AND P4, PT, R242, R22.reuse, PT ;  /* 0x00000016f200720c */ /* 0x080fe40003f84270 */
[----:B------:R-:W-:Y:S02]  /*e490*/  ISETP.GT.AND P0, PT, R2, R22, PT ;  /* 0x000000160200720c */ /* 0x000fe40003f04270 */
[----:B------:R-:W-:-:S02]  /*e4a0*/  ISETP.GE.AND P6, PT, R25, R243, PT ;  /* 0x000000f31900720c */ /* 0x000fc40003fc6270 */
[----:B------:R-:W-:Y:S02]  /*e4b0*/  FSEL R25, R235, -INF , !P5 ;  /* 0xff800000eb197808 */ /* 0x000fe40006800000 */
[----:B------:R-:W-:Y:S02]  /*e4c0*/  FSEL R235, R55, -INF , !P1 ;  /* 0xff80000037eb7808 */ /* 0x000fe40004800000 */
[----:B------:R-:W-:Y:S02]  /*e4d0*/  ISETP.GE.AND P1, PT, R24, R249, PT ;  /* 0x000000f91800720c */ /* 0x000fe40003f26270 */
[----:B------:R-:W-:Y:S02]  /*e4e0*/  FSEL R30, R120, -INF , !P4 ;  /* 0xff800000781e7808 */ /* 0x000fe40006000000 */
[----:B------:R-:W-:Y:S02]  /*e4f0*/  FSEL R26, R233, -INF , !P0 ;  /* 0xff800000e91a7808 */ /* 0x000fe40004000000 */
[----:B------:R-:W-:-:S02]  /*e500*/  ISETP.GE.AND P4, PT, R24, R247, PT ;  /* 0x000000f71800720c */ /* 0x000fc40003f86270 */
[----:B------:R-:W-:Y:S02]  /*e510*/  ISETP.GE.AND P0, PT, R24, R248, PT ;  /* 0x000000f81800720c */ /* 0x000fe40003f06270 */
[----:B------:R-:W-:Y:S02]  /*e520*/  FSEL R233, R58, -INF , !P1 ;  /* 0xff8000003ae97808 */ /* 0x000fe40004800000 */
[----:B------:R-:W-:Y:S02]  /*e530*/  ISETP.GT.AND P5, PT, R242, R21, PT ;  /* 0x00000015f200720c */ /* 0x000fe40003fa4270 */
[----:B------:R-:W-:Y:S02]  /*e540*/  FSEL R58, R56, -INF , !P4 ;  /* 0xff800000383a7808 */ /* 0x000fe40006000000 */
[----:B------:R-:W-:Y:S02]  /*e550*/  FSEL R205, R28, -INF , !P0 ;  /* 0xff8000001ccd7808 */ /* 0x000fe40004000000 */
[----:B------:R-:W-:-:S02]  /*e560*/  ISETP.GE.AND P4, PT, R23, R247, PT ;  /* 0x000000f71700720c */ /* 0x000fc40003f86270 */
[----:B------:R-:W-:Y:S02]  /*e570*/  ISETP.GE.AND P0, PT, R23, R248, PT ;  /* 0x000000f81700720c */ /* 0x000fe40003f06270 */
[----:B------:R-:W-:Y:S02]  /*e580*/  FSEL R29, R121, -INF , !P5 ;  /* 0xff800000791d7808 */ /* 0x000fe40006800000 */
[----:B------:R-:W-:Y:S02]  /*e590*/  FSEL R57, R57, -INF , !P4 ;  /* 0xff80000039397808 */ /* 0x000fe40006000000 */
[----:B------:R-:W-:Y:S02]  /*e5a0*/  FSEL R121, R25, -INF , !P0 ;  /* 0xff80000019797808 */ /* 0x000fe40004000000 */
[-C--:B------:R-:W-:Y:S02]  /*e5b0*/  ISETP.GT.AND P4, PT, R242, R20.reuse, PT ;  /* 0x00000014f200720c */ /* 0x080fe40003f84270 */
[----:B------:R-:W-:-:S02]  /*e5c0*/  ISETP.GT.AND P0, PT, R2, R20, PT ;  /* 0x000000140200720c */ /* 0x000fc40003f04270 */
[----:B------:R-:W-:Y:S02]  /*e5d0*/  FSEL R204, R33, -INF , !P6 ;  /* 0xff80000021cc7808 */ /* 0x000fe40007000000 */
[----:B------:R-:W-:Y:S02]  /*e5e0*/  ISETP.GE.AND P6, PT, R24, R243, PT ;  /* 0x000000f31800720c */ /* 0x000fe40003fc6270 */
[----:B------:R-:W-:Y:S02]  /*e5f0*/  ISETP.GT.AND P5, PT, R2, R21, PT ;  /* 0x000000150200720c */ /* 0x000fe40003fa4270 */
[----:B------:R-:W-:Y:S02]  /*e600*/  FSEL R28, R112, -INF , !P4 ;  /* 0xff800000701c7808 */ /* 0x000fe40006000000 */
[----:B------:R-:W-:Y:S02]  /*e610*/  FSEL R24, R68, -INF , !P0 ;  /* 0xff80000044187808 */ /* 0x000fe40004000000 */
[----:B------:R-:W-:-:S02]  /*e620*/  ISETP.GE.AND P4, PT, R22, R247, PT ;  /* 0x000000f71600720c */ /* 0x000fc40003f86270 */
[----:B------:R-:W-:Y:S02]  /*e630*/  ISETP.GE.AND P0, PT, R22, R248, PT ;  /* 0x000000f81600720c */ /* 0x000fe40003f06270 */
[----:B------:R-:W-:Y:S02]  /*e640*/  FSEL R120, R32, -INF , !P6 ;  /* 0xff80000020787808 */ /* 0x000fe40007000000 */
[C---:B------:R-:W-:Y:S02]  /*e650*/  ISETP.GE.AND P6, PT, R23.reuse, R243, PT ;  /* 0x000000f31700720c */ /* 0x040fe40003fc6270 */
[----:B------:R-:W-:Y:S02]  /*e660*/  ISETP.GE.AND P1, PT, R23, R249, PT ;  /* 0x000000f91700720c */ /* 0x000fe40003f26270 */
[----:B------:R-:W-:Y:S02]  /*e670*/  FSEL R23, R236, -INF , !P5 ;  /* 0xff800000ec177808 */ /* 0x000fe40006800000 */
[----:B------:R-:W-:-:S02]  /*e680*/  ISETP.GT.AND P5, PT, R242, R19, PT ;  /* 0x00000013f200720c */ /* 0x000fc40003fa4270 */
[----:B------:R-:W-:Y:S02]  /*e690*/  FSEL R239, R59, -INF , !P4 ;  /* 0xff8000003bef7808 */ /* 0x000fe40006000000 */
[----:B------:R-:W-:Y:S02]  /*e6a0*/  FSEL R241, R26, -INF , !P0 ;  /* 0xff8000001af17808 */ /* 0x000fe40004000000 */
[C---:B------:R-:W-:Y:S02]  /*e6b0*/  ISETP.GE.AND P4, PT, R21.reuse, R247, PT ;  /* 0x000000f71500720c */ /* 0x040fe40003f86270 */
        /* <DEDUP_REMOVED lines=9> */
[-C--:B------:R-:W-:Y:S02]  /*e750*/  ISETP.GT.AND P4, PT, R242, R18.reuse, PT ;  /* 0x00000012f200720c */ /* 0x080fe40003f84270 */
[----:B------:R-:W-:Y:S02]  /*e760*/  ISETP.GT.AND P0, PT, R2, R18, PT ;  /* 0x000000120200720c */ /* 0x000fe40003f04270 */
[----:B------:R-:W-:Y:S02]  /*e770*/  FSEL R68, R30, -INF , !P6 ;  /* 0xff8000001e447808 */ /* 0x000fe40007000000 */
[----:B------:R-:W-:Y:S02]  /*e780*/  FSEL R66, R66, -INF , !P1 ;  /* 0xff80000042427808 */ /* 0x000fe40004800000 */
[C---:B------:R-:W-:Y:S01]  /*e790*/  ISETP.GE.AND P6, PT, R21.reuse, R243, PT ;  /* 0x000000f31500720c */ /* 0x040fe20003fc6270 */
[----:B------:R-:W-:Y:S01]  /*e7a0*/  STL [R1+0x38], R68 ;  /* 0x0000384401007387 */ /* 0x000fe20000100800 */
[----:B------:R-:W-:-:S02]  /*e7b0*/  ISETP.GE.AND P1, PT, R21, R249, PT ;  /* 0x000000f91500720c */ /* 0x000fc40003f26270 */
[----:B------:R-:W-:Y:S01]  /*e7c0*/  FSEL R21, R82, -INF , !P5 ;  /* 0xff80000052157808 */ /* 0x000fe20006800000 */
[----:B------:R-:W-:Y:S01]  /*e7d0*/  STL [R1+0x48], R66 ;  /* 0x0000484201007387 */ /* 0x000fe20000100800 */
[----:B------:R-:W-:Y:S02]  /*e7e0*/  ISETP.GT.AND P5, PT, R242, R17, PT ;  /* 0x00000011f200720c */ /* 0x000fe40003fa4270 */
[----:B------:R-:W-:Y:S02]  /*e7f0*/  FSEL R26, R108, -INF , !P4 ;  /* 0xff8000006c1a7808 */ /* 0x000fe40006000000 */
[----:B------:R-:W-:Y:S02]  /*e800*/  FSEL R22, R240, -INF , !P0 ;  /* 0xff800000f0167808 */ /* 0x000fe40004000000 */
[C---:B------:R-:W-:Y:S02]  /*e810*/  ISETP.GE.AND P4, PT, R20.reuse, R247, PT ;  /* 0x000000f71400720c */ /* 0x040fe40003f86270 */
[----:B------:R-:W-:-:S02]  /*e820*/  ISETP.GE.AND P0, PT, R20, R248, PT ;  /* 0x000000f81400720c */ /* 0x000fc40003f06270 */
[----:B------:R-:W-:Y:S02]  /*e830*/  FSEL R25, R109, -INF , !P5 ;  /* 0xff8000006d197808 */ /* 0x000fe40006800000 */
[----:B------:R-:W-:Y:S02]  /*e840*/  FSEL R109, R63, -INF , !P4 ;  /* 0xff8000003f6d7808 */ /* 0x000fe40006000000 */
[----:B------:R-:W-:Y:S02]  /*e850*/  FSEL R113, R24, -INF , !P0 ;  /* 0xff80000018717808 */ /* 0x000fe40004000000 */
[C---:B------:R-:W-:Y:S02]  /*e860*/  ISETP.GE.AND P4, PT, R19.reuse, R247, PT ;  /* 0x000000f71300720c */ /* 0x040fe40003f86270 */
[----:B------:R-:W-:Y:S02]  /*e870*/  ISETP.GE.AND P0, PT, R19, R248, PT ;  /* 0x000000f81300720c */ /* 0x000fe40003f06270 */
[----:B------:R-:W-:-:S02]  /*e880*/  FSEL R82, R29, -INF , !P6 ;  /* 0xff8000001d527808 */ /* 0x000fc40007000000 */
[----:B------:R-:W-:Y:S02]  /*e890*/  FSEL R64, R71, -INF , !P1 ;  /* 0xff80000047407808 */ /* 0x000fe40004800000 */
[C---:B------:R-:W-:Y:S01]  /*e8a0*/  ISETP.GE.AND P6, PT, R20.reuse, R243, PT ;  /* 0x000000f31400720c */ /* 0x040fe20003fc6270 */
[----:B------:R2:W-:Y:S01]  /*e8b0*/  STL [R1+0x34], R82 ;  /* 0x0000345201007387 */ /* 0x0005e20000100800 */
[----:B------:R-:W-:Y:S02]  /*e8c0*/  ISETP.GE.AND P1, PT, R20, R249, PT ;  /* 0x000000f91400720c */ /* 0x000fe40003f26270 */
[----:B------:R-:W-:Y:S01]  /*e8d0*/  ISETP.GT.AND P5, PT, R2, R17, PT ;  /* 0x000000110200720c */ /* 0x000fe20003fa4270 */
[----:B------:R-:W-:Y:S01]  /*e8e0*/  STL [R1+0x44], R64 ;  /* 0x0000444001007387 */ /* 0x000fe20000100800 */
[----:B------:R-:W-:Y:S02]  /*e8f0*/  FSEL R108, R65, -INF , !P4 ;  /* 0xff800000416c7808 */ /* 0x000fe40006000000 */
[----:B------:R-:W-:-:S02]  /*e900*/  FSEL R112, R21, -INF , !P0 ;  /* 0xff80000015707808 */ /* 0x000fc40004000000 */
[-C--:B------:R-:W-:Y:S02]  /*e910*/  ISETP.GT.AND P4, PT, R242, R16.reuse, PT ;  /* 0x00000010f200720c */ /* 0x080fe40003f84270 */
[----:B------:R-:W-:Y:S02]  /*e920*/  ISETP.GT.AND P0, PT, R2, R16, PT ;  /* 0x000000100200720c */ /* 0x000fe40003f04270 */
[----:B------:R-:W-:Y:S02]  /*e930*/  FSEL R240, R28, -INF , !P6 ;  /* 0xff8000001cf07808 */ /* 0x000fe40007000000 */
[----:B------:R-:W-:Y:S02]  /*e940*/  FSEL R59, R81, -INF , !P1 ;  /* 0xff800000513b7808 */ /* 0x000fe40004800000 */
[C---:B------:R-:W-:Y:S01]  /*e950*/  ISETP.GE.AND P6, PT, R19.reuse, R243, PT ;  /* 0x000000f31300720c */ /* 0x040fe20003fc6270 */
[----:B------:R3:W-:Y:S01]  /*e960*/  STL [R1+0x24], R240 ;  /* 0x000024f001007387 */ /* 0x0007e20000100800 */
        /* <DEDUP_REMOVED lines=14> */
[----:B------:R-:W-:Y:S02]  /*ea50*/  ISETP.GE.AND P1, PT, R18, R249, PT ;  /* 0x000000f91200720c */ /* 0x000fe40003f26270 */
[----:B------:R-:W-:Y:S02]  /*ea60*/  FSEL R47, R74, -INF , !P4 ;  /* 0xff8000004a2f7808 */ /* 0x000fe40006000000 */
[----:B------:R-:W-:Y:S02]  /*ea70*/  FSEL R100, R19, -INF , !P0 ;  /* 0xff80000013647808 */ /* 0x000fe40004000000 */
[-C--:B------:R-:W-:Y:S02]  /*ea80*/  ISETP.GT.AND P4, PT, R242, R14.reuse, PT ;  /* 0x0000000ef200720c */ /* 0x080fe40003f84270 */
[----:B------:R-:W-:Y:S02]  /*ea90*/  ISETP.GT.AND P0, PT, R2, R14, PT ;  /* 0x0000000e0200720c */ /* 0x000fe40003f04270 */
[----:B------:R-:W-:-:S02]  /*eaa0*/  FSEL R81, R27, -INF , !P6 ;  /* 0xff8000001b517808 */ /* 0x000fc40007000000 */
[----:B------:R-:W-:Y:S02]  /*eab0*/  ISETP.GE.AND P6, PT, R18, R243, PT ;  /* 0x000000f31200720c */ /* 0x000fe40003fc6270 */
[----:B------:R-:W-:Y:S01]  /*eac0*/  FSEL R54, R93, -INF , !P1 ;  /* 0xff8000005d367808 */ /* 0x000fe20004800000 */
[----:B------:R4:W-:Y:S01]  /*ead0*/  STL [R1+0x20], R81 ;  /* 0x0000205101007387 */ /* 0x0009e20000100800 */
[----:B------:R-:W-:Y:S02]  /*eae0*/  ISETP.GE.AND P1, PT, R17, R249, PT ;  /* 0x000000f91100720c */ /* 0x000fe40003f26270 */
[----:B------:R-:W-:Y:S01]  /*eaf0*/  FSEL R22, R96, -INF , !P4 ;  /* 0xff80000060167808 */ /* 0x000fe20006000000 */
[----:B------:R1:W-:Y:S01]  /*eb00*/  STL [R1+0x40], R62 ;  /* 0x0000403e01007387 */ /* 0x0003e20000100800 */
[----:B------:R-:W-:Y:S02]  /*eb10*/  FSEL R18, R245, -INF , !P0 ;  /* 0xff800000f5127808 */ /* 0x000fe40004000000 */
[----:B------:R-:W-:-:S02]  /*eb20*/  ISETP.GE.AND P4, PT, R16, R247, PT ;  /* 0x000000f71000720c */ /* 0x000fc40003f86270 */
[----:B------:R-:W-:Y:S02]  /*eb30*/  ISETP.GE.AND P0, PT, R16, R248, PT ;  /* 0x000000f81000720c */ /* 0x000fe40003f06270 */
[----:B------:R-:W-:Y:S02]  /*eb40*/  ISETP.GT.AND P5, PT, R2, R15, PT ;  /* 0x0000000f0200720c */ /* 0x000fe40003fa4270 */
[----:B------:R-:W-:Y:S02]  /*eb50*/  FSEL R71, R26, -INF , !P6 ;  /* 0xff8000001a477808 */ /* 0x000fe40007000000 */
[----:B------:R-:W-:Y:S02]  /*eb60*/  ISETP.GE.AND P6, PT, R17, R243, PT ;  /* 0x000000f31100720c */ /* 0x000fe40003fc6270 */
[----:B------:R-:W-:Y:S01]  /*eb70*/  FSEL R55, R104, -INF , !P1 ;  /* 0xff80000068377808 */ /* 0x000fe20004800000 */
[----:B------:R1:W-:Y:S01]  /*eb80*/  STL [R1+0x18], R71 ;  /* 0x0000184701007387 */ /* 0x0003e20000100800 */
[----:B------:R-:W-:-:S02]  /*eb90*/  ISETP.GE.AND P1, PT, R16, R249, PT ;  /* 0x000000f91000720c */ /* 0x000fc40003f26270 */
[----:B------:R-:W-:Y:S01]  /*eba0*/  FSEL R44, R75, -INF , !P4 ;  /* 0xff8000004b2c7808 */ /* 0x000fe20006000000 */
[----:B------:R1:W-:Y:S01]  /*ebb0*/  STL [R1+0x30], R54 ;  /* 0x0000303601007387 */ /* 0x0003e20000100800 */
[----:B------:R-:W-:Y:S02]  /*ebc0*/  FSEL R48, R20, -INF , !P0 ;  /* 0xff80000014307808 */ /* 0x000fe40004000000 */
[----:B------:R-:W-:Y:S01]  /*ebd0*/  FSEL R17, R246, -INF , !P5 ;  /* 0xff800000f6117808 */ /* 0x000fe20006800000 */
[----:B------:R1:W-:Y:S01]  /*ebe0*/  STL [R1+0x64], R46 ;  /* 0x0000642e01007387 */ /* 0x0003e20000100800 */
[C---:B------:R-:W-:Y:S02]  /*ebf0*/  ISETP.GE.AND P4, PT, R15.reuse, R247, PT ;  /* 0x000000f70f00720c */ /* 0x040fe40003f86270 */
[----:B------:R-:W-:Y:S02]  /*ec00*/  ISETP.GE.AND P0, PT, R15, R248, PT ;  /* 0x000000f80f00720c */ /* 0x000fe40003f06270 */
[----:B------:R-:W-:-:S02]  /*ec10*/  FSEL R65, R25, -INF , !P6 ;  /* 0xff80000019417808 */ /* 0x000fc40007000000 */
[----:B------:R-:W-:Y:S02]  /*ec20*/  ISETP.GE.AND P6, PT, R16, R243, PT ;  /* 0x000000f31000720c */ /* 0x000fe40003fc6270 */
[----:B------:R-:W-:Y:S01]  /*ec30*/  FSEL R52, R111, -INF , !P1 ;  /* 0xff8000006f347808 */ /* 0x000fe20004800000 */
[----:B------:R1:W-:Y:S01]  /*ec40*/  STL [R1+0x14], R65 ;  /* 0x0000144101007387 */ /* 0x0003e20000100800 */
[----:B------:R-:W-:Y:S02]  /*ec50*/  FSEL R45, R78, -INF , !P4 ;  /* 0xff8000004e2d7808 */ /* 0x000fe40006000000 */
[----:B------:R-:W-:Y:S01]  /*ec60*/  FSEL R111, R17, -INF , !P0 ;  /* 0xff800000116f7808 */ /* 0x000fe20004000000 */
[----:B------:R1:W-:Y:S01]  /*ec70*/  STL [R1+0x2c], R55 ;  /* 0x00002c3701007387 */ /* 0x0003e20000100800 */
[-C--:B------:R-:W-:Y:S02]  /*ec80*/  ISETP.GT.AND P4, PT, R242, R12.reuse, PT ;  /* 0x0000000cf200720c */ /* 0x080fe40003f84270 */
[----:B------:R-:W-:Y:S01]  /*ec90*/  ISETP.GT.AND P0, PT, R2, R12, PT ;  /* 0x0000000c0200720c */ /* 0x000fe20003f04270 */
[----:B------:R1:W-:Y:S01]  /*eca0*/  STL [R1+0x5c], R47 ;  /* 0x00005c2f01007387 */ /* 0x0003e20000100800 */
[----:B------:R-:W-:-:S02]  /*ecb0*/  ISETP.GT.AND P5, PT, R242, R13, PT ;  /* 0x0000000df200720c */ /* 0x000fc40003fa4270 */
[----:B------:R-:W-:Y:S02]  /*ecc0*/  FSEL R63, R24, -INF , !P6 ;  /* 0xff800000183f7808 */ /* 0x000fe40007000000 */
[C---:B------:R-:W-:Y:S02]  /*ecd0*/  ISETP.GE.AND P6, PT, R15.reuse, R243, PT ;  /* 0x000000f30f00720c */ /* 0x040fe40003fc6270 */
[----:B------:R-:W-:Y:S01]  /*ece0*/  ISETP.GE.AND P1, PT, R15, R249, PT ;  /* 0x000000f90f00720c */ /* 0x000fe20003f26270 */
[----:B------:R1:W-:Y:S01]  /*ecf0*/  STL [R1+0x10], R63 ;  /* 0x0000103f01007387 */ /* 0x0003e20000100800 */
[----:B------:R-:W-:Y:S02]  /*ed00*/  FSEL R20, R88, -INF , !P4 ;  /* 0xff80000058147808 */ /* 0x000fe40006000000 */
[----:B------:R-:W-:Y:S01]  /*ed10*/  FSEL R15, R222, -INF , !P0 ;  /* 0xff800000de0f7808 */ /* 0x000fe20004000000 */
[----:B------:R1:W-:Y:S01]  /*ed20*/  STL [R1+0x54], R44 ;  /* 0x0000542c01007387 */ /* 0x0003e20000100800 */
[----:B------:R-:W-:-:S02]  /*ed30*/  FSEL R21, R97, -INF , !P5 ;  /* 0xff80000061157808 */ /* 0x000fc40006800000 */
[C---:B------:R-:W-:Y:S02]  /*ed40*/  ISETP.GE.AND P4, PT, R14.reuse, R247, PT ;  /* 0x000000f70e00720c */ /* 0x040fe40003f86270 */
[----:B------:R-:W-:Y:S02]  /*ed50*/  ISETP.GE.AND P0, PT, R14, R248, PT ;  /* 0x000000f80e00720c */ /* 0x000fe40003f06270 */
[----:B------:R-:W-:Y:S02]  /*ed60*/  ISETP.GT.AND P5, PT, R2, R13, PT ;  /* 0x0000000d0200720c */ /* 0x000fe40003fa4270 */
[----:B------:R-:W-:Y:S02]  /*ed70*/  FSEL R37, R79, -INF , !P4 ;  /* 0xff8000004f257808 */ /* 0x000fe40006000000 */
[----:B------:R-:W-:Y:S02]  /*ed80*/  FSEL R29, R18, -INF , !P0 ;  /* 0xff800000121d7808 */ /* 0x000fe40004000000 */
[----:B------:R-:W-:-:S02]  /*ed90*/  FSEL R16, R244, -INF , !P5 ;  /* 0xff800000f4107808 */ /* 0x000fc40006800000 */
[C---:B------:R-:W-:Y:S02]  /*eda0*/  ISETP.GE.AND P4, PT, R13.reuse, R247, PT ;  /* 0x000000f70d00720c */ /* 0x040fe40003f86270 */
[----:B------:R-:W-:Y:S02]  /*edb0*/  ISETP.GE.AND P0, PT, R13, R248, PT ;  /* 0x000000f80d00720c */ /* 0x000fe40003f06270 */
[----:B------:R-:W-:Y:S02]  /*edc0*/  FSEL R38, R86, -INF , !P4 ;  /* 0xff80000056267808 */ /* 0x000fe40006000000 */
[----:B------:R-:W-:Y:S02]  /*edd0*/  FSEL R30, R16, -INF , !P0 ;  /* 0xff800000101e7808 */ /* 0x000fe40004000000 */
[-C--:B------:R-:W-:Y:S02]  /*ede0*/  ISETP.GT.AND P4, PT, R242, R10.reuse, PT ;  /* 0x0000000af200720c */ /* 0x080fe40003f84270 */
[----:B------:R-:W-:-:S02]  /*edf0*/  ISETP.GT.AND P0, PT, R2, R10, PT ;  /* 0x0000000a0200720c */ /* 0x000fc40003f04270 */
[----:B------:R-:W-:Y:S02]  /*ee00*/  ISETP.GT.AND P5, PT, R242, R11, PT ;  /* 0x0000000bf200720c */ /* 0x000fe40003fa4270 */
[----:B------:R-:W-:Y:S02]  /*ee10*/  FSEL R23, R23, -INF , !P6 ;  /* 0xff80000017177808 */ /* 0x000fe40007000000 */
[----:B------:R-:W-:Y:S02]  /*ee20*/  FSEL R51, R106, -INF , !P1 ;  /* 0xff8000006a337808 */ /* 0x000fe40004800000 */
[C---:B------:R-:W-:Y:S01]  /*ee30*/  ISETP.GE.AND P6, PT, R14.reuse, R243, PT ;  /* 0x000000f30e00720c */ /* 0x040fe20003fc6270 */
[----:B------:R1:W-:Y:S01]  /*ee40*/  STL [R1+0x8], R23 ;  /* 0x0000081701007387 */ /* 0x0003e20000100800 */
[----:B------:R-:W-:Y:S02]  /*ee50*/  ISETP.GE.AND P1, PT, R14, R249, PT ;  /* 0x000000f90e00720c */ /* 0x000fe40003f26270 */
[----:B------:R-:W-:Y:S01]  /*ee60*/  FSEL R17, R84, -INF , !P4 ;  /* 0xff80000054117808 */ /* 0x000fe20006000000 */
[----:B------:R1:W-:Y:S01]  /*ee70*/  STL [R1+0x1c], R51 ;  /* 0x00001c3301007387 */ /* 0x0003e20000100800 */
[----:B------:R-:W-:-:S02]  /*ee80*/  FSEL R16, R214, -INF , !P0 ;  /* 0xff800000d6107808 */ /* 0x000fc40004000000 */
[----:B------:R-:W-:Y:S01]  /*ee90*/  FSEL R19, R89, -INF , !P5 ;  /* 0xff80000059137808 */ /* 0x000fe20006800000 */
[----:B------:R1:W-:Y:S01]  /*eea0*/  STL [R1+0x50], R45 ;  /* 0x0000502d01007387 */ /* 0x0003e20000100800 */
[C---:B------:R-:W-:Y:S02]  /*eeb0*/  ISETP.GE.AND P4, PT, R12.reuse, R247, PT ;  /* 0x000000f70c00720c */ /* 0x040fe40003f86270 */
[----:B------:R-:W-:Y:S02]  /*eec0*/  ISETP.GE.AND P0, PT, R12, R248, PT ;  /* 0x000000f80c00720c */ /* 0x000fe40003f06270 */
[----:B------:R-:W-:Y:S02]  /*eed0*/  ISETP.GT.AND P5, PT, R2, R11, PT ;  /* 0x0000000b0200720c */ /* 0x000fe40003fa4270 */
[----:B------:R-:W-:Y:S02]  /*eee0*/  FSEL R22, R22, -INF , !P6 ;  /* 0xff80000016167808 */ /* 0x000fe40007000000 */
[----:B------:R-:W-:-:S02]  /*eef0*/  FSEL R53, R117, -INF , !P1 ;  /* 0xff80000075357808 */ /* 0x000fc40004800000 */
[C---:B------:R-:W-:Y:S01]  /*ef00*/  ISETP.GE.AND P6, PT, R13.reuse, R243, PT ;  /* 0x000000f30d00720c */ /* 0x040fe20003fc6270 */
[----:B------:R1:W-:Y:S01]  /*ef10*/  STL [R1], R22 ;  /* 0x0000001601007387 */ /* 0x0003e20000100800 */
[----:B------:R-:W-:Y:S02]  /*ef20*/  ISETP.GE.AND P1, PT, R13, R249, PT ;  /* 0x000000f90d00720c */ /* 0x000fe40003f26270 */
[----:B------:R-:W-:Y:S01]  /*ef30*/  FSEL R35, R87, -INF , !P4 ;  /* 0xff80000057237808 */ /* 0x000fe20006000000 */
[----:B------:R1:W-:Y:S01]  /*ef40*/  STL [R1+0x90], R37 ;  /* 0x0000902501007387 */ /* 0x0003e20000100800 */
[----:B------:R-:W-:Y:S02]  /*ef50*/  FSEL R27, R15, -INF , !P0 ;  /* 0xff8000000f1b7808 */ /* 0x000fe40004000000 */
[----:B------:R-:W-:Y:S01]  /*ef60*/  FSEL R13, R223, -INF , !P5 ;  /* 0xff800000df0d7808 */ /* 0x000fe20006800000 */
[----:B------:R1:W-:Y:S01]  /*ef70*/  STL [R1+0xb0], R29 ;  /* 0x0000b01d01007387 */ /* 0x0003e20000100800 */
[----:B------:R-:W-:-:S02]  /*ef80*/  ISETP.GE.AND P4, PT, R11, R247, PT ;  /* 0x000000f70b00720c */ /* 0x000fc40003f86270 */
[----:B------:R-:W-:Y:S02]  /*ef90*/  ISETP.GE.AND P0, PT, R11, R248, PT ;  /* 0x000000f80b00720c */ /* 0x000fe40003f06270 */
[----:B------:R-:W-:Y:S02]  /*efa0*/  FSEL R251, R21, -INF , !P6 ;  /* 0xff80000015fb7808 */ /* 0x000fe40007000000 */
[----:B------:R-:W-:Y:S02]  /*efb0*/  FSEL R50, R116, -INF , !P1 ;  /* 0xff80000074327808 */ /* 0x000fe40004800000 */
[----:B------:R-:W-:Y:S02]  /*efc0*/  FSEL R36, R90, -INF , !P4 ;  /* 0xff8000005a247808 */ /* 0x000fe40006000000 */
[----:B------:R-:W-:Y:S01]  /*efd0*/  FSEL R28, R13, -INF , !P0 ;  /* 0xff8000000d1c7808 */ /* 0x000fe20004000000 */
[----:B------:R1:W-:Y:S01]  /*efe0*/  STL [R1+0xc], R50 ;  /* 0x00000c3201007387 */ /* 0x0003e20000100800 */
[----:B------:R-:W-:-:S02]  /*eff0*/  ISETP.GE.AND P6, PT, R12, R243, PT ;  /* 0x000000f30c00720c */ /* 0x000fc40003fc6270 */
[----:B------:R-:W-:Y:S01]  /*f000*/  ISETP.GE.AND P1, PT, R12, R249, PT ;  /* 0x000000f90c00720c */ /* 0x000fe20003f26270 */
[----:B------:R1:W-:Y:S01]  /*f010*/  STL [R1+0xa0], R38 ;  /* 0x0000a02601007387 */ /* 0x0003e20000100800 */
[-C--:B------:R-:W-:Y:S02]  /*f020*/  ISETP.GT.AND P4, PT, R242, R8.reuse, PT ;  /* 0x00000008f200720c */ /* 0x080fe40003f84270 */
[----:B------:R-:W-:Y:S01]  /*f030*/  ISETP.GT.AND P0, PT, R2, R8, PT ;  /* 0x000000080200720c */ /* 0x000fe20003f04270 */
[----:B------:R1:W-:Y:S01]  /*f040*/  STL [R1+0xac], R30 ;  /* 0x0000ac1e01007387 */ /* 0x0003e20000100800 */
[----:B------:R-:W-:Y:S02]  /*f050*/  ISETP.GT.AND P5, PT, R242, R9, PT ;  /* 0x00000009f200720c */ /* 0x000fe40003fa4270 */
[----:B------:R-:W-:Y:S02]  /*f060*/  FSEL R245, R20, -INF , !P6 ;  /* 0xff80000014f57808 */ /* 0x000fe40007000000 */
[----:B------:R-:W-:-:S02]  /*f070*/  FSEL R49, R122, -INF , !P1 ;  /* 0xff8000007a317808 */ /* 0x000fc40004800000 */
[----:B------:R-:W-:Y:S02]  /*f080*/  FSEL R12, R76, -INF , !P4 ;  /* 0xff8000004c0c7808 */ /* 0x000fe40006000000 */
[----:B------:R-:W-:Y:S01]  /*f090*/  FSEL R13, R210, -INF , !P0 ;  /* 0xff800000d20d7808 */ /* 0x000fe20004000000 */
[----:B------:R1:W-:Y:S01]  /*f0a0*/  STL [R1+0x4], R49 ;  /* 0x0000043101007387 */ /* 0x0003e20000100800 */
[----:B------:R-:W-:Y:S02]  /*f0b0*/  FSEL R14, R85, -INF , !P5 ;  /* 0xff800000550e7808 */ /* 0x000fe40006800000 */
[C---:B------:R-:W-:Y:S01]  /*f0c0*/  ISETP.GE.AND P6, PT, R11.reuse, R243, PT ;  /* 0x000000f30b00720c */ /* 0x040fe20003fc6270 */
[----:B------:R1:W-:Y:S01]  /*f0d0*/  STL [R1+0x8c], R35 ;  /* 0x00008c2301007387 */ /* 0x0003e20000100800 */
[----:B------:R-:W-:Y:S02]  /*f0e0*/  ISETP.GE.AND P1, PT, R11, R249, PT ;  /* 0x000000f90b00720c */ /* 0x000fe40003f26270 */
[C---:B------:R-:W-:Y:S01]  /*f0f0*/  ISETP.GE.AND P4, PT, R10.reuse, R247, PT ;  /* 0x000000f70a00720c */ /* 0x040fe20003f86270 */
[----:B------:R1:W-:Y:S01]  /*f100*/  STL [R1+0xa8], R27 ;  /* 0x0000a81b01007387 */ /* 0x0003e20000100800 */
[----:B------:R-:W-:-:S02]  /*f110*/  ISETP.GE.AND P0, PT, R10, R248, PT ;  /* 0x000000f80a00720c */ /* 0x000fc40003f06270 */
[----:B------:R-:W-:Y:S01]  /*f120*/  ISETP.GT.AND P5, PT, R2, R9, PT ;  /* 0x000000090200720c */ /* 0x000fe20003fa4270 */
[----:B------:R1:W-:Y:S01]  /*f130*/  STL [R1+0x88], R36 ;  /* 0x0000882401007387 */ /* 0x0003e20000100800 */
[----:B------:R-:W-:Y:S02]  /*f140*/  FSEL R223, R19, -INF , !P6 ;  /* 0xff80000013df7808 */ /* 0x000fe40007000000 */
[----:B------:R-:W-:Y:S01]  /*f150*/  FSEL R252, R119, -INF , !P1 ;  /* 0xff80000077fc7808 */ /* 0x000fe20004800000 */
[----:B------:R1:W-:Y:S01]  /*f160*/  STL [R1+0xa4], R28 ;  /* 0x0000a41c01007387 */ /* 0x0003e20000100800 */
[----:B------:R-:W-:Y:S02]  /*f170*/  FSEL R33, R98, -INF , !P4 ;  /* 0xff80000062217808 */ /* 0x000fe40006000000 */
[----:B------:R-:W-:Y:S02]  /*f180*/  FSEL R25, R16, -INF , !P0 ;  /* 0xff80000010197808 */ /* 0x000fe40004000000 */
[----:B------:R-:W-:Y:S01]  /*f190*/  FSEL R11, R215, -INF , !P5 ;  /* 0xff800000d70b7808 */ /* 0x000fe20006800000 */
[----:B------:R1:W-:Y:S01]  /*f1a0*/  STL [R1+0x80], R33 ;  /* 0x0000802101007387 */ /* 0x0003e20000100800 */
[----:B------:R-:W-:-:S02]  /*f1b0*/  ISETP.GE.AND P6, PT, R10, R243, PT ;  /* 0x000000f30a00720c */ /* 0x000fc40003fc6270 */
[----:B------:R-:W-:Y:S01]  /*f1c0*/  ISETP.GE.AND P1, PT, R10, R249, PT ;  /* 0x000000f90a00720c */ /* 0x000fe20003f26270 */
[----:B------:R1:W-:Y:S01]  /*f1d0*/  STL [R1+0x9c], R25 ;  /* 0x00009c1901007387 */ /* 0x0003e20000100800 */
[C---:B------:R-:W-:Y:S02]  /*f1e0*/  ISETP.GE.AND P0, PT, R9.reuse, R247, PT ;  /* 0x000000f70900720c */ /* 0x040fe40003f06270 */
[----:B------:R-:W-:Y:S02]  /*f1f0*/  ISETP.GE.AND P4, PT, R9, R248, PT ;  /* 0x000000f80900720c */ /* 0x000fe40003f86270 */
[----:B------:R-:W-:Y:S02]  /*f200*/  ISETP.GT.AND P5, PT, R242, R7, PT ;  /* 0x00000007f200720c */ /* 0x000fe40003fa4270 */
[----:B------:R-:W-:Y:S02]  /*f210*/  FSEL R215, R17, -INF , !P6 ;  /* 0xff80000011d77808 */ /* 0x000fe40007000000 */
[----:B------:R-:W-:-:S02]  /*f220*/  FSEL R246, R125, -INF , !P1 ;  /* 0xff8000007df67808 */ /* 0x000fc40004800000 */
[----:B------:R-:W-:Y:S02]  /*f230*/  FSEL R34, R103, -INF , !P0 ;  /* 0xff80000067227808 */ /* 0x000fe40004000000 */
[----:B------:R-:W-:Y:S02]  /*f240*/  FSEL R26, R11, -INF , !P4 ;  /* 0xff8000000b1a7808 */ /* 0x000fe40006000000 */
[C---:B------:R-:W-:Y:S01]  /*f250*/  ISETP.GE.AND P6, PT, R9.reuse, R243, PT ;  /* 0x000000f30900720c */ /* 0x040fe20003fc6270 */
[----:B------:R1:W-:Y:S01]  /*f260*/  STL [R1+0x68], R34 ;  /* 0x0000682201007387 */ /* 0x0003e20000100800 */
[----:B------:R-:W-:Y:S02]  /*f270*/  ISETP.GE.AND P1, PT, R9, R249, PT ;  /* 0x000000f90900720c */ /* 0x000fe40003f26270 */
[-C--:B------:R-:W-:Y:S01]  /*f280*/  ISETP.GT.AND P0, PT, R242, R6.reuse, PT ;  /* 0x00000006f200720c */ /* 0x080fe20003f04270 */
[----:B------:R1:W-:Y:S01]  /*f290*/  STL [R1+0x94], R26 ;  /* 0x0000941a01007387 */ /* 0x0003e20000100800 */
[----:B------:R-:W-:-:S02]  /*f2a0*/  ISETP.GT.AND P4, PT, R2, R6, PT ;  /* 0x000000060200720c */ /* 0x000fc40003f84270 */
[----:B------:R-:W-:Y:S02]  /*f2b0*/  FSEL R10, R77, -INF , !P5 ;  /* 0xff8000004d0a7808 */ /* 0x000fe40006800000 */
[----:B------:R-:W-:Y:S02]  /*f2c0*/  ISETP.GT.AND P5, PT, R2, R7, PT ;  /* 0x000000070200720c */ /* 0x000fe40003fa4270 */
[----:B------:R-:W-:Y:S02]  /*f2d0*/  FSEL R214, R14, -INF , !P6 ;  /* 0xff8000000ed67808 */ /* 0x000fe40007000000 */
[----:B------:R-:W-:Y:S02]  /*f2e0*/  FSEL R244, R124, -INF , !P1 ;  /* 0xff8000007cf47808 */ /* 0x000fe40004800000 */
[----:B------:R-:W-:Y:S02]  /*f2f0*/  FSEL R9, R72, -INF , !P0 ;  /* 0xff80000048097808 */ /* 0x000fe40004000000 */
[----:B------:R-:W-:-:S02]  /*f300*/  FSEL R18, R202, -INF , !P4 ;  /* 0xff800000ca127808 */ /* 0x000fc40006000000 */
[C---:B------:R-:W-:Y:S02]  /*f310*/  ISETP.GE.AND P6, PT, R8.reuse, R243, PT ;  /* 0x000000f30800720c */ /* 0x040fe40003fc6270 */
[C---:B------:R-:W-:Y:S02]  /*f320*/  ISETP.GE.AND P1, PT, R8.reuse, R249, PT ;  /* 0x000000f90800720c */ /* 0x040fe40003f26270 */
[C---:B------:R-:W-:Y:S02]  /*f330*/  ISETP.GE.AND P0, PT, R8.reuse, R247, PT ;  /* 0x000000f70800720c */ /* 0x040fe40003f06270 */
[----:B------:R-:W-:Y:S02]  /*f340*/  ISETP.GE.AND P4, PT, R8, R248, PT ;  /* 0x000000f80800720c */ /* 0x000fe40003f86270 */
[----:B------:R-:W-:Y:S02]  /*f350*/  FMNMX3.FTZ R8, R80, R91, R39, !PT ;  /* 0x0000005b50087276 */ /* 0x000fe40007810027 */
[----:B------:R-:W-:-:S02]  /*f360*/  FSEL R17, R211, -INF , !P5 ;  /* 0xff800000d3117808 */ /* 0x000fc40006800000 */
[----:B------:R-:W-:Y:S02]  /*f370*/  ISETP.GT.AND P5, PT, R242, R5, PT ;  /* 0x00000005f200720c */ /* 0x000fe40003fa4270 */
[----:B------:R-:W-:Y:S02]  /*f380*/  FMNMX3.FTZ R8, R8, R94, R40, !PT ;  /* 0x0000005e08087276 */ /* 0x000fe40007810028 */
        /* <DEDUP_REMOVED lines=10> */
[----:B------:R-:W-:Y:S02]  /*f430*/  FMNMX3.FTZ R7, R7, R133, R128, !PT ;  /* 0x0000008507077276 */ /* 0x000fe40007810080 */
[----:B------:R-:W-:Y:S01]  /*f440*/  ISETP.GT.AND P0, PT, R2, R5, PT ;  /* 0x000000050200720c */ /* 0x000fe20003f04270 */
[----:B------:R1:W-:Y:S01]  /*f450*/  STL [R1+0x60], R31 ;  /* 0x0000601f01007387 */ /* 0x0003e20000100800 */
[----:B------:R-:W-:Y:S02]  /*f460*/  FMNMX3.FTZ R7, R7, R227, R204, !PT ;  /* 0x000000e307077276 */ /* 0x000fe400078100cc */
[----:B------:R-:W-:Y:S01]  /*f470*/  FSEL R16, R203, -INF , !P0 ;  /* 0xff800000cb107808 */ /* 0x000fe20004000000 */
[----:B------:R1:W-:Y:S01]  /*f480*/  STL [R1+0x84], R24 ;  /* 0x0000841801007387 */ /* 0x0003e20000100800 */
[----:B------:R-:W-:Y:S02]  /*f490*/  FMNMX3.FTZ R7, R7, R120, R56, !PT ;  /* 0x0000007807077276 */ /* 0x000fe40007810038 */
[----:B------:R-:W-:-:S02]  /*f4a0*/  ISETP.GE.AND P0, PT, R6, R243, PT ;  /* 0x000000f30600720c */ /* 0x000fc40003f06270 */
[----:B------:R-:W-:Y:S02]  /*f4b0*/  FSEL R32, R123, -INF , !P4 ;  /* 0xff8000007b207808 */ /* 0x000fe40006000000 */
[----:B------:R-:W-:Y:S02]  /*f4c0*/  ISETP.GT.AND P4, PT, R242, R4, PT ;  /* 0x00000004f200720c */ /* 0x000fe40003f84270 */
[----:B------:R-:W-:Y:S01]  /*f4d0*/  FMNMX3.FTZ R7, R7, R68, R82, !PT ;  /* 0x0000004407077276 */ /* 0x000fe20007810052 */
[----:B------:R1:W-:Y:S01]  /*f4e0*/  STL [R1+0x58], R32 ;  /* 0x0000582001007387 */ /* 0x0003e20000100800 */
[----:B------:R-:W-:Y:S02]  /*f4f0*/  FSEL R116, R9, -INF , !P0 ;  /* 0xff80000009747808 */ /* 0x000fe40004000000 */
[----:B------:R-:W-:Y:S01]  /*f500*/  FSEL R211, R130, -INF , !P1 ;  /* 0xff80000082d37808 */ /* 0x000fe20004800000 */
[----:B--2---:R1:W5:Y:S01]  /*f510*/  LDL.LU R82, [R1+0xe8] ;  /* 0x0000e80001527983 */ /* 0x0043620000300800 */
[----:B------:R-:W-:-:S02]  /*f520*/  FSEL R9, R60, -INF , !P4 ;  /* 0xff8000003c097808 */ /* 0x000fc40006000000 */
[C---:B------:R-:W-:Y:S01]  /*f530*/  ISETP.GE.AND P1, PT, R6.reuse, R249, PT ;  /* 0x000000f90600720c */ /* 0x040fe20003f26270 */
[----:B------:R1:W5:Y:S01]  /*f540*/  LDL.LU R68, [R1+0xe4] ;  /* 0x0000e40001447983 */ /* 0x0003620000300800 */
[C---:B------:R-:W-:Y:S02]  /*f550*/  ISETP.GE.AND P0, PT, R6.reuse, R247, PT ;  /* 0x000000f70600720c */ /* 0x040fe40003f06270 */
[----:B------:R-:W-:Y:S02]  /*f560*/  ISETP.GE.AND P4, PT, R6, R248, PT ;  /* 0x000000f80600720c */ /* 0x000fe40003f86270 */
[----:B------:R-:W-:Y:S02]  /*f570*/  FMNMX3.FTZ R6, R69, R99, R95, !PT ;  /* 0x0000006345067276 */ /* 0x000fe4000781005f */
[----:B------:R-:W-:Y:S02]  /*f580*/  FMNMX3.FTZ R7, R7, R240, R81, !PT ;  /* 0x000000f007077276 */ /* 0x000fe40007810051 */
[----:B------:R-:W-:-:S02]  /*f590*/  FMNMX3.FTZ R6, R6, R42, R43, !PT ;  /* 0x0000002a06067276 */ /* 0x000fc4000781002b */
[----:B------:R-:W-:Y:S02]  /*f5a0*/  FMNMX3.FTZ R8, R7, R71, R65, !PT ;  /* 0x0000004707087276 */ /* 0x000fe40007810041 */
[----:B------:R-:W-:Y:S02]  /*f5b0*/  FSEL R20, R131, -INF , !P0 ;  /* 0xff80000083147808 */ /* 0x000fe40004000000 */
[----:B------:R-:W-:Y:S02]  /*f5c0*/  FMNMX3.FTZ R6, R6, R217, R209, !PT ;  /* 0x000000d906067276 */ /* 0x000fe400078100d1 */
[----:B------:R-:W-:Y:S01]  /*f5d0*/  FMNMX3.FTZ R8, R8, R63, R23, !PT ;  /* 0x0000003f08087276 */ /* 0x000fe20007810017 */
[----:B---3--:R-:W2:Y:S01]  /*f5e0*/  S2R R240, SR_TID.X ;  /* 0x0000000000f07919 */ /* 0x008ea20000002100 */
[----:B------:R-:W-:Y:S02]  /*f5f0*/  FMNMX3.FTZ R6, R6, R134, R129, !PT ;  /* 0x0000008606067276 */ /* 0x000fe40007810081 */
[----:B------:R-:W-:Y:S01]  /*f600*/  FMNMX3.FTZ R8, R8, R22, R251, !PT ;  /* 0x0000001608087276 */ /* 0x000fe200078100fb */
[----:B------:R1:W-:Y:S01]  /*f610*/  STL [R1+0x4c], R20 ;  /* 0x00004c1401007387 */ /* 0x0003e20000100800 */
[----:B------:R-:W-:-:S02]  /*f620*/  FSEL R117, R10, -INF , !P6 ;  /* 0xff8000000a757808 */ /* 0x000fc40007000000 */
[----:B------:R-:W-:Y:S02]  /*f630*/  ISETP.GT.AND P6, PT, R242, R3, PT ;  /* 0x00000003f200720c */ /* 0x000fe40003fc4270 */
[----:B------:R-:W-:Y:S02]  /*f640*/  FMNMX3.FTZ R7, R6, R230, R235, !PT ;  /* 0x000000e606077276 */ /* 0x000fe400078100eb */
[----:B------:R-:W-:Y:S02]  /*f650*/  FMNMX3.FTZ R8, R8, R245, R223, !PT ;  /* 0x000000f508087276 */ /* 0x000fe400078100df */
[----:B------:R-:W-:Y:S02]  /*f660*/  FSEL R132, R132, -INF , !P1 ;  /* 0xff80000084847808 */ /* 0x000fe40004800000 */
[----:B------:R-:W-:Y:S02]  /*f670*/  FSEL R10, R61, -INF , !P6 ;  /* 0xff8000003d0a7808 */ /* 0x000fe40007000000 */
[----:B------:R-:W-:-:S02]  /*f680*/  ISETP.GE.AND P1, PT, R4, R243, PT ;  /* 0x000000f30400720c */ /* 0x000fc40003f26270 */
[----:B------:R-:W-:Y:S01]  /*f690*/  FMNMX3.FTZ R6, R70, R105, R102, !PT ;  /* 0x0000006946067276 */ /* 0x000fe20007810066 */
[----:B------:R-:W-:Y:S01]  /*f6a0*/  UISETP.GT.AND UP3, UPT, UR6, UR16, UPT ;  /* 0x000000100600728c */ /* 0x000fe2000bf64270 */
[----:B------:R-:W-:Y:S02]  /*f6b0*/  ISETP.GE.AND P6, PT, R5, R243, PT ;  /* 0x000000f30500720c */ /* 0x000fe40003fc6270 */
[----:B------:R-:W-:Y:S02]  /*f6c0*/  FMNMX3.FTZ R7, R7, R233, R232, !PT ;  /* 0x000000e907077276 */ /* 0x000fe400078100e8 */
[----:B------:R-:W-:Y:S02]  /*f6d0*/  FMNMX3.FTZ R8, R8, R215, R214, !PT ;  /* 0x000000d708087276 */ /* 0x000fe400078100d6 */
[----:B------:R-:W-:Y:S02]  /*f6e0*/  FSEL R88, R9, -INF , !P1 ;  /* 0xff80000009587808 */ /* 0x000fe40004800000 */
[----:B------:R-:W-:-:S02]  /*f6f0*/  FMNMX3.FTZ R6, R6, R110, R41, !PT ;  /* 0x0000006e06067276 */ /* 0x000fc40007810029 */
[----:B------:R-:W-:Y:S02]  /*f700*/  FSEL R90, R11, -INF , !P6 ;  /* 0xff8000000b5a7808 */ /* 0x000fe40007000000 */
[----:B------:R-:W-:Y:S02]  /*f710*/  ISETP.GE.AND P1, PT, R3, R243, PT ;  /* 0x000000f30300720c */ /* 0x000fe40003f26270 */
[----:B------:R-:W-:Y:S02]  /*f720*/  FMNMX3.FTZ R7, R7, R66, R64, !PT ;  /* 0x0000004207077276 */ /* 0x000fe40007810040 */
[----:B------:R-:W-:Y:S02]  /*f730*/  FMNMX3.FTZ R12, R8, R119, R117, !PT ;  /* 0x00000077080c7276 */ /* 0x000fe40007810075 */
[----:B------:R-:W-:Y:S02]  /*f740*/  ISETP.GE.AND P0, PT, R5, R249, PT ;  /* 0x000000f90500720c */ /* 0x000fe40003f06270 */
[----:B------:R-:W-:-:S02]  /*f750*/  FMNMX3.FTZ R8, R6, R218, R213, !PT ;  /* 0x000000da06087276 */ /* 0x000fc400078100d5 */
[----:B----4-:R-:W-:Y:S02]  /*f760*/  FSEL R81, R10, -INF , !P1 ;  /* 0xff8000000a517808 */ /* 0x010fe40004800000 */
[----:B------:R-:W-:Y:S02]  /*f770*/  FMNMX3.FTZ R6, R7, R59, R62, !PT ;  /* 0x0000003b07067276 */ /* 0x000fe4000781003e */
[----:B------:R-:W-:Y:S02]  /*f780*/  FMNMX3.FTZ R12, R12, R116, R90, !PT ;  /* 0x000000740c0c7276 */ /* 0x000fe4000781005a */
[----:B------:R-:W-:Y:S01]  /*f790*/  FSEL R89, R238, -INF , !P0 ;  /* 0xff800000ee597808 */ /* 0x000fe20004000000 */
[----:B------:R-:W-:Y:S01]  /*f7a0*/  IMAD.MOV.U32 R238, RZ, RZ, 0x20 ;  /* 0x00000020ffee7424 */ /* 0x000fe200078e00ff */
[----:B------:R-:W-:Y:S02]  /*f7b0*/  ISETP.GE.AND P6, PT, R5, R247, PT ;  /* 0x000000f70500720c */ /* 0x000fe40003fc6270 */
[----:B------:R-:W-:-:S02]  /*f7c0*/  FMNMX3.FTZ R13, R8, R206, R135, !PT ;  /* 0x000000ce080d7276 */ /* 0x000fc40007810087 */
[----:B------:R-:W-:Y:S02]  /*f7d0*/  FMNMX3.FTZ R14, R6, R54, R55, !PT ;  /* 0x00000036060e7276 */ /* 0x000fe40007810037 */
[----:B------:R-:W-:Y:S01]  /*f7e0*/  FMNMX3.FTZ R12, R12, R88, R81, !PT ;  /* 0x000000580c0c7276 */ /* 0x000fe20007810051 */
[----:B-12---:R-:W-:Y:S06]  /*f7f0*/  BRA.U !UP3, `(.L_x_633) ;  /* 0x000000050b2c7547 */ /* 0x006fec000b800000 */
[----:B------:R-:W2:Y:S04]  /*f800*/  LDL R55, [R1+0x74] ;  /* 0x0000740001377983 */ /* 0x000ea80000100800 */
[----:B------:R-:W3:Y:S01]  /*f810*/  LDL R54, [R1+0x70] ;  /* 0x0000700001367983 */ /* 0x000ee20000100800 */
[----:B------:R-:W-:Y:S02]  /*f820*/  UIADD3 UR11, UPT, UPT, UR4, -0x3, URZ ;  /* 0xfffffffd040b7890 */ /* 0x000fe4000fffe0ff */
[----:B------:R-:W-:Y:S02]  /*f830*/  USHF.L.U32 UR9, UR14, 0x4, URZ ;  /* 0x000000040e097899 */ /* 0x000fe400080006ff */
[----:B------:R-:W-:Y:S02]  /*f840*/  UIMAD.WIDE.U32 UR12, UR11, UR14, URZ ;  /* 0x0000000e0b0c72a5 */ /* 0x000fe4000f8e00ff */
[----:B------:R-:W-:-:S02]  /*f850*/  USHF.L.U64.HI UR10, UR14, 0x4, UR15 ;  /* 0x000000040e0a7899 */ /* 0x000fc4000801020f */
[----:B------:R-:W-:Y:S02]  /*f860*/  UIMAD UR11, UR11, UR15, UR13 ;  /* 0x0000000f0b0b72a4 */ /* 0x000fe4000f8e020d */
[----:B------:R-:W-:Y:S01]  /*f870*/  IMAD.U32 R8, RZ, RZ, UR12 ;  /* 0x0000000cff087e24 */ /* 0x000fe2000f8e00ff */
[----:B------:R-:W-:Y:S01]  /*f880*/  ULEA UR22, UP0, UR12, UR9, 0x7 ;  /* 0x000000090c167291 */ /* 0x000fe2000f8038ff */
[----:B------:R-:W-:Y:S01]  /*f890*/  IMAD.U32 R7, RZ, RZ, UR12 ;  /* 0x0000000cff077e24 */ /* 0x000fe2000f8e00ff */
[----:B------:R-:W-:Y:S01]  /*f8a0*/  USHF.L.U32 UR7, UR14, 0x5, URZ ;  /* 0x000000050e077899 */ /* 0x000fe200080006ff */
[----:B------:R-:W-:Y:S01]  /*f8b0*/  IMAD.U32 R6, RZ, RZ, UR11 ;  /* 0x0000000bff067e24 */ /* 0x000fe2000f8e00ff */
[----:B------:R-:W-:Y:S02]  /*f8c0*/  ULEA.HI.X UR11, UR12, UR10, UR11, 0x7, UP0 ;  /* 0x0000000a0c0b7291 */ /* 0x000fe400080f3c0b */
[----:B------:R-:W-:Y:S01]  /*f8d0*/  IMAD.U32 R10, RZ, RZ, UR22 ;  /* 0x00000016ff0a7e24 */ /* 0x000fe2000f8e00ff */
[----:B------:R-:W-:Y:S01]  /*f8e0*/  MOV R11, UR22 ;  /* 0x00000016000b7c02 */ /* 0x000fe20008000f00 */
[----:B------:R-:W-:-:S02]  /*f8f0*/  UIADD3 UR13, UP2, UPT, UR22, UR9, URZ ;  /* 0x00000009160d7290 */ /* 0x000fc4000ff5e0ff */
[----:B------:R-:W-:Y:S02]  /*f900*/  USHF.L.U64.HI UR8, UR14, 0x5, UR15 ;  /* 0x000000050e087899 */ /* 0x000fe4000801020f */
[----:B------:R-:W-:Y:S02]  /*f910*/  UIADD3 UR19, UP1, UPT, UR22, UR7, URZ ;  /* 0x0000000716137290 */ /* 0x000fe4000ff3e0ff */
[----:B------:R-:W-:Y:S02]  /*f920*/  UIADD3.X UR12, UPT, UPT, UR11, UR10, URZ, UP2, !UPT ;  /* 0x0000000a0b0c7290 */ /* 0x000fe400097fe4ff */
[----:B------:R-:W-:Y:S02]  /*f930*/  UIADD3.X UR18, UPT, UPT, UR11, UR8, URZ, UP1, !UPT ;  /* 0x000000080b127290 */ /* 0x000fe40008ffe4ff */
[----:B------:R-:W-:Y:S01]  /*f940*/  ULEA UR22, UP0, UR14, UR22, 0x6 ;  /* 0x000000160e167291 */ /* 0x000fe2000f8030ff */
[----:B--2---:R-:W-:-:S04]  /*f950*/  LEA R8, P0, R8, R55, 0x8 ;  /* 0x0000003708087211 */ /* 0x004fc800078040ff */
[-C--:B---3--:R-:W-:Y:S01]  /*f960*/  LEA.HI.X R9, R7, R54.reuse, R6, 0x8, P0 ;  /* 0x0000003607097211 */ /* 0x088fe200000f4406 */
[----:B------:R-:W-:Y:S01]  /*f970*/  IMAD.U32 R7, RZ, RZ, UR11 ;  /* 0x0000000bff077e24 */ /* 0x000fe2000f8e00ff */
[----:B------:R-:W-:Y:S01]  /*f980*/  LEA R6, P0, R10, R55, 0x1 ;  /* 0x000000370a067211 */ /* 0x000fe200078008ff */
[----:B------:R-:W-:Y:S01]  /*f990*/  IMAD.U32 R10, RZ, RZ, UR19 ;  /* 0x00000013ff0a7e24 */ /* 0x000fe2000f8e00ff */
[----:B------:R-:W-:Y:S01]  /*f9a0*/  ULEA.HI.X UR11, UR14, UR11, UR15, 0x6, UP0 ;  /* 0x0000000b0e0b7291 */ /* 0x000fe200080f340f */
[----:B------:R-:W-:Y:S01]  /*f9b0*/  @!PT LDS RZ, [RZ] ;  /* 0x00000000fffff984 */ /* 0x000fe20000000800 */
[----:B------:R-:W-:Y:S01]  /*f9c0*/  @!PT LDS RZ, [RZ] ;  /* 0x00000000fffff984 */ /* 0x000fe20000000800 */
[----:B------:R-:W-:Y:S01]  /*f9d0*/  @!PT LDS RZ, [RZ] ;  /* 0x00000000fffff984 */ /* 0x000fe20000000800 */
[----:B------:R1:W-:Y:S01]  /*f9e0*/  LDGSTS.E.BYPASS.LTC128B.128 [R250+0x4000], desc[UR20][R8.64] ;  /* 0x0400000008fa7fae */ /* 0x0003e2000b981a14 */
[----:B------:R-:W-:Y:S01]  /*f9f0*/  LEA.HI.X R7, R11, R54, R7, 0x1, P0 ;  /* 0x000000360b077211 */ /* 0x000fe200000f0c07 */
[----:B------:R-:W-:-:S04]  /*fa00*/  IMAD.U32 R11, RZ, RZ, UR13 ;  /* 0x0000000dff0b7e24 */ /* 0x000fc8000f8e00ff */
[----:B------:R2:W-:Y:S01]  /*fa10*/  LDGSTS.E.BYPASS.LTC128B.128 [R250+0x4800], desc[UR20][R6.64] ;  /* 0x0480000006fa7fae */ /* 0x0005e2000b981a14 */
[----:B-1----:R-:W-:Y:S01]  /*fa20*/  IMAD.U32 R8, RZ, RZ, UR13 ;  /* 0x0000000dff087e24 */ /* 0x002fe2000f8e00ff */
[----:B------:R-:W-:-:S04]  /*fa30*/  MOV R9, UR12 ;  /* 0x0000000c00097c02 */ /* 0x000fc80008000f00 */
[-C--:B------:R-:W-:Y:S01]  /*fa40*/  LEA R8, P1, R8, R55.reuse, 0x1 ;  /* 0x0000003708087211 */ /* 0x080fe200078208ff */
[----:B--2---:R-:W-:Y:S01]  /*fa50*/  IMAD.U32 R6, RZ, RZ, UR19 ;  /* 0x00000013ff067e24 */ /* 0x004fe2000f8e00ff */
[----:B------:R-:W-:Y:S01]  /*fa60*/  UIADD3 UR19, UP0, UPT, UR19, UR9, URZ ;  /* 0x0000000913137290 */ /* 0x000fe2000ff1e0ff */
[----:B------:R-:W-:Y:S01]  /*fa70*/  IMAD.U32 R7, RZ, RZ, UR18 ;  /* 0x00000012ff077e24 */ /* 0x000fe2000f8e00ff */
[-C--:B------:R-:W-:Y:S01]  /*fa80*/  LEA.HI.X R9, R11, R54.reuse, R9, 0x1, P1 ;  /* 0x000000360b097211 */ /* 0x080fe200008f0c09 */
[----:B------:R-:W-:Y:S01]  /*fa90*/  UIADD3 UR9, UP1, UPT, UR22, UR9, URZ ;  /* 0x0000000916097290 */ /* 0x000fe2000ff3e0ff */
[----:B------:R-:W-:Y:S01]  /*faa0*/  LEA R6, P0, R6, R55, 0x1 ;  /* 0x0000003706067211 */ /* 0x000fe200078008ff */
[----:B------:R-:W-:Y:S01]  /*fab0*/  UIADD3.X UR18, UPT, UPT, UR18, UR10, URZ, UP0, !UPT ;  /* 0x0000000a12127290 */ /* 0x000fe200087fe4ff */
[----:B------:R-:W-:Y:S01]  /*fac0*/  IMAD.U32 R11, RZ, RZ, UR19 ;  /* 0x00000013ff0b7e24 */ /* 0x000fe2000f8e00ff */
[----:B------:R1:W-:Y:S01]  /*fad0*/  LDGSTS.E.BYPASS.LTC128B.128 [R250+0x5000], desc[UR20][R8.64] ;  /* 0x0500000008fa7fae */ /* 0x0003e2000b981a14 */
[----:B------:R-:W-:Y:S01]  /*fae0*/  LEA.HI.X R7, R10, R54, R7, 0x1, P0 ;  /* 0x000000360a077211 */ /* 0x000fe200000f0c07 */
[----:B------:R-:W-:Y:S01]  /*faf0*/  UIADD3.X UR10, UPT, UPT, UR11, UR10, URZ, UP1, !UPT ;  /* 0x0000000a0b0a7290 */ /* 0x000fe20008ffe4ff */
[----:B------:R-:W-:Y:S01]  /*fb00*/  MOV R10, UR22 ;  /* 0x00000016000a7c02 */ /* 0x000fe20008000f00 */
[----:B------:R-:W-:-:S02]  /*fb10*/  UIADD3 UR7, UP0, UPT, UR22, UR7, URZ ;  /* 0x0000000716077290 */ /* 0x000fc4000ff1e0ff */
[----:B------:R2:W-:Y:S01]  /*fb20*/  LDGSTS.E.BYPASS.LTC128B.128 [R250+0x5800], desc[UR20][R6.64] ;  /* 0x0580000006fa7fae */ /* 0x0005e2000b981a14 */
[----:B------:R-:W-:Y:S01]  /*fb30*/  LEA R10, P0, R10, R55, 0x1 ;  /* 0x000000370a0a7211 */ /* 0x000fe200078008ff */
[----:B------:R-:W-:Y:S02]  /*fb40*/  UIADD3.X UR8, UPT, UPT, UR11, UR8, URZ, UP0, !UPT ;  /* 0x000000080b087290 */ /* 0x000fe400087fe4ff */
[----:B------:R-:W-:Y:S02]  /*fb50*/  IMAD.U32 R15, RZ, RZ, UR7 ;  /* 0x00000007ff0f7e24 */ /* 0x000fe4000f8e00ff */
[----:B-1----:R-:W-:Y:S01]  /*fb60*/  IMAD.U32 R9, RZ, RZ, UR22 ;  /* 0x00000016ff097e24 */ /* 0x002fe2000f8e00ff */
[----:B------:R-:W-:Y:S01]  /*fb70*/  MOV R8, UR11 ;  /* 0x0000000b00087c02 */ /* 0x000fe20008000f00 */
[----:B--2---:R-:W-:Y:S02]  /*fb80*/  IMAD.U32 R6, RZ, RZ, UR19 ;  /* 0x00000013ff067e24 */ /* 0x004fe4000f8e00ff */
[----:B------:R-:W-:-:S03]  /*fb90*/  IMAD.U32 R7, RZ, RZ, UR18 ;  /* 0x00000012ff077e24 */ /* 0x000fc6000f8e00ff */
[----:B------:R-:W-:-:S04]  /*fba0*/  LEA R6, P1, R6, R55, 0x1 ;  /* 0x0000003706067211 */ /* 0x000fc800078208ff */
[-C--:B------:R-:W-:Y:S02]  /*fbb0*/  LEA.HI.X R7, R11, R54.reuse, R7, 0x1, P1 ;  /* 0x000000360b077211 */ /* 0x080fe400008f0c07 */
[----:B------:R-:W-:Y:S01]  /*fbc0*/  LEA.HI.X R11, R9, R54, R8, 0x1, P0 ;  /* 0x00000036090b7211 */ /* 0x000fe200000f0c08 */
[----:B------:R-:W-:Y:S02]  /*fbd0*/  IMAD.U32 R8, RZ, RZ, UR9 ;  /* 0x00000009ff087e24 */ /* 0x000fe4000f8e00ff */
[----:B------:R1:W-:Y:S01]  /*fbe0*/  LDGSTS.E.BYPASS.LTC128B.128 [R250+0x6000], desc[UR20][R6.64] ;  /* 0x0600000006fa7fae */ /* 0x0003e2000b981a14 */
[----:B------:R-:W-:Y:S02]  /*fbf0*/  IMAD.U32 R9, RZ, RZ, UR9 ;  /* 0x00000009ff097e24 */ /* 0x000fe4000f8e00ff */
[----:B------:R-:W-:Y:S01]  /*fc00*/  LEA R8, P0, R8, R55, 0x1 ;  /* 0x0000003708087211 */ /* 0x000fe200078008ff */
[----:B------:R2:W-:Y:S01]  /*fc10*/  LDGSTS.E.BYPASS.LTC128B.128 [R250+0x6800], desc[UR20][R10.64] ;  /* 0x068000000afa7fae */ /* 0x0005e2000b981a14 */
[----:B-1----:R-:W-:Y:S01]  /*fc20*/  IMAD.U32 R6, RZ, RZ, UR10 ;  /* 0x0000000aff067e24 */ /* 0x002fe2000f8e00ff */
[----:B------:R-:W-:-:S04]  /*fc30*/  MOV R7, UR7 ;  /* 0x0000000700077c02 */ /* 0x000fc80008000f00 */
[-C--:B------:R-:W-:Y:S02]  /*fc40*/  LEA.HI.X R9, R9, R54.reuse, R6, 0x1, P0 ;  /* 0x0000003609097211 */ /* 0x080fe400000f0c06 */
[----:B------:R-:W-:Y:S01]  /*fc50*/  LEA R6, P0, R7, R55, 0x1 ;  /* 0x0000003707067211 */ /* 0x000fe200078008ff */
[----:B------:R-:W-:Y:S02]  /*fc60*/  IMAD.U32 R7, RZ, RZ, UR8 ;  /* 0x00000008ff077e24 */ /* 0x000fe4000f8e00ff */
[----:B------:R2:W-:Y:S03]  /*fc70*/  LDGSTS.E.BYPASS.LTC128B.128 [R250+0x7000], desc[UR20][R8.64] ;  /* 0x0700000008fa7fae */ /* 0x0005e6000b981a14 */
[----:B------:R-:W-:-:S05]  /*fc80*/  LEA.HI.X R7, R15, R54, R7, 0x1, P0 ;  /* 0x000000360f077211 */ /* 0x000fca00000f0c07 */
[----:B------:R2:W-:Y:S04]  /*fc90*/  LDGSTS.E.BYPASS.LTC128B.128 [R250+0x7800], desc[UR20][R6.64] ;  /* 0x0780000006fa7fae */ /* 0x0005e8000b981a14 */
[----:B------:R-:W0:Y:S02]  /*fca0*/  LDGDEPBAR ;  /* 0x00000000000079af */ /* 0x000e240000000000 */
.L_x_633:
[----:B------:R-:W-:Y:S01]  /*fcb0*/  STL [R1+0xfc], R250 ;  /* 0x0000fcfa01007387 */ /* 0x000fe20000100800 */
[----:B------:R-:W-:Y:S01]  /*fcc0*/  MOV R122, R52 ;  /* 0x00000034007a7202 */ /* 0x000fe20000000f00 */
[----:B------:R-:W1:Y:S01]  /*fcd0*/  LDCU UR7, c[0x0][0x45c] ;  /* 0x00008b80ff0777ac */ /* 0x000e620008000800 */
[----:B--2---:R-:W-:Y:S01]  /*fce0*/  FMNMX3.FTZ R7, R13, R229, R226, !PT ;  /* 0x000000e50d077276 */ /* 0x004fe200078100e2 */
[----:B------:R-:W-:Y:S01]  /*fcf0*/  STL [R1+0xf8], R243 ;  /* 0x0000f8f301007387 */ /* 0x000fe20000100800 */
[----:B------:R-:W-:Y:S02]  /*fd00*/  MOV R123, R53 ;  /* 0x00000035007b7202 */ /* 0x000fe40000000f00 */
[----:B------:R-:W-:Y:S01]  /*fd10*/  FMNMX3.FTZ R8, R14, R122, R51, !PT ;  /* 0x0000007a0e087276 */ /* 0x000fe20007810033 */
[----:B------:R-:W-:Y:S01]  /*fd20*/  STL [R1+0xf4], R242 ;  /* 0x0000f4f201007387 */ /* 0x000fe20000100800 */
[----:B-----5:R-:W-:Y:S02]  /*fd30*/  FMNMX3.FTZ R6, R68, R114, R107, !PT ;  /* 0x0000007244067276 */ /* 0x020fe4000781006b */
        /* <DEDUP_REMOVED lines=16> */
[----:B------:R-:W2:Y:S01]  /*fe40*/  LDL.LU R19, [R1+0xd8] ;  /* 0x0000d80001137983 */ /* 0x000ea20000300800 */
[----:B------:R-:W-:Y:S02]  /*fe50*/  FMNMX3.FTZ R9, R9, R246, R244, !PT ;  /* 0x000000f609097276 */ /* 0x000fe400078100f4 */
[----:B------:R-:W-:Y:S01]  /*fe60*/  ISETP.GE.AND P1, PT, R4, R249, PT ;  /* 0x000000f90400720c */ /* 0x000fe20003f26270 */
[----:B------:R-:W3:Y:S01]  /*fe70*/  LDL.LU R15, [R1+0xdc] ;  /* 0x0000dc00010f7983 */ /* 0x000ee20000300800 */
[----:B------:R-:W-:-:S02]  /*fe80*/  FMNMX3.FTZ R7, R6, R205, R121, !PT ;  /* 0x000000cd06077276 */ /* 0x000fc40007810079 */
[----:B------:R-:W-:Y:S01]  /*fe90*/  FMNMX3.FTZ R8, R8, R37, R38, !PT ;  /* 0x0000002508087276 */ /* 0x000fe20007810026 */
[----:B------:R-:W4:Y:S01]  /*fea0*/  SHFL.BFLY PT, R10, R12, 0x2, 0x1f ;  /* 0x0c401f000c0a7f89 */ /* 0x000f2200000e0000 */
[----:B------:R-:W-:Y:S02]  /*feb0*/  FSEL R131, R201, -INF , !P6 ;  /* 0xff800000c9837808 */ /* 0x000fe40007000000 */
[----:B------:R-:W-:Y:S02]  /*fec0*/  ISETP.GE.AND P0, PT, R3, R249, PT ;  /* 0x000000f90300720c */ /* 0x000fe40003f06270 */
[----:B------:R-:W-:Y:S02]  /*fed0*/  FMNMX3.FTZ R9, R9, R222, R211, !PT ;  /* 0x000000de09097276 */ /* 0x000fe400078100d3 */
[----:B------:R-:W-:Y:S02]  /*fee0*/  FMNMX3.FTZ R7, R7, R241, R237, !PT ;  /* 0x000000f107077276 */ /* 0x000fe400078100ed */
[----:B------:R-:W-:-:S02]  /*fef0*/  ISETP.GE.AND P6, PT, R3, R247, PT ;  /* 0x000000f70300720c */ /* 0x000fc40003fc6270 */
[----:B------:R-:W-:Y:S02]  /*ff00*/  FMNMX3.FTZ R8, R8, R35, R36, !PT ;  /* 0x0000002308087276 */ /* 0x000fe40007810024 */
[----:B------:R-:W-:Y:S02]  /*ff10*/  FSEL R224, R224, -INF , !P1 ;  /* 0xff800000e0e07808 */ /* 0x000fe40004800000 */
[----:B------:R-:W-:Y:S02]  /*ff20*/  FSEL R225, R225, -INF , !P0 ;  /* 0xff800000e1e17808 */ /* 0x000fe40004000000 */
[----:B------:R-:W-:Y:S02]  /*ff30*/  FMNMX3.FTZ R9, R9, R132, R89, !PT ;  /* 0x0000008409097276 */ /* 0x000fe40007810059 */
[----:B------:R-:W-:Y:S02]  /*ff40*/  ISETP.GE.AND P1, PT, R4, R247, PT ;  /* 0x000000f70400720c */ /* 0x000fe40003f26270 */
[----:B------:R-:W-:-:S02]  /*ff50*/  FMNMX3.FTZ R7, R7, R113, R112, !PT ;  /* 0x0000007107077276 */ /* 0x000fc40007810070 */
[----:B------:R-:W-:Y:S02]  /*ff60*/  FSEL R221, R221, -INF , !P6 ;  /* 0xff800000dddd7808 */ /* 0x000fe40007000000 */
[----:B------:R-:W-:Y:S02]  /*ff70*/  FMNMX3.FTZ R8, R8, R33, R34, !PT ;  /* 0x0000002108087276 */ /* 0x000fe40007810022 */
[----:B------:R-:W-:Y:S02]  /*ff80*/  ISETP.GT.AND P6, PT, R2, R4, PT ;  /* 0x000000040200720c */ /* 0x000fe40003fc4270 */
[----:B------:R-:W-:Y:S02]  /*ff90*/  ISETP.GE.AND P0, PT, R5, R248, PT ;  /* 0x000000f80500720c */ /* 0x000fe40003f06270 */
[----:B------:R-:W-:Y:S02]  /*ffa0*/  MOV R103, R48 ;  /* 0x0000003000677202 */ /* 0x000fe40000000f00 */
[----:B------:R-:W-:-:S02]  /*ffb0*/  FMNMX3.FTZ R5, R9, R224, R225, !PT ;  /* 0x000000e009057276 */ /* 0x000fc400078100e1 */
[----:B------:R-:W-:Y:S02]  /*ffc0*/  FSEL R130, R200, -INF , !P1 ;  /* 0xff800000c8827808 */ /* 0x000fe40004800000 */
[----:B------:R-:W-:Y:S02]  /*ffd0*/  FMNMX3.FTZ R7, R7, R101, R100, !PT ;  /* 0x0000006507077276 */ /* 0x000fe40007810064 */
[----:B------:R-:W-:Y:S02]  /*ffe0*/  FMNMX3.FTZ R8, R8, R31, R32, !PT ;  /* 0x0000001f08087276 */ /* 0x000fe40007810020 */
[----:B------:R-:W-:Y:S02]  /*fff0*/  ISETP.GE.AND P1, PT, R4, R248, PT ;  /* 0x000000f80400720c */ /* 0x000fe40003f26270 */
[----:B------:R-:W-:Y:S02]  /*10000*/  FMNMX3.FTZ R7, R7, R103, R111, !PT ;  /* 0x0000006707077276 */ /* 0x000fe4000781006f */
[----:B------:R-:W-:-:S02]  /*10010*/  FMNMX3.FTZ R8, R8, R20, R131, !PT ;  /* 0x0000001408087276 */ /* 0x000fc40007810083 */
[----:B------:R-:W-:Y:S02]  /*10020*/  FSEL R210, R17, -INF , !P5 ;  /* 0xff80000011d27808 */ /* 0x000fe40006800000 */
[----:B------:R-:W-:Y:S01]  /*10030*/  ISETP.GT.AND P5, PT, R2, R3, PT ;  /* 0x000000030200720c */ /* 0x000fe20003fa4270 */
[----:B------:R-:W-:Y:S01]  /*10040*/  STL [R1+0x104], R247 ;  /* 0x000104f701007387 */ /* 0x000fe20000100800 */
[----:B------:R-:W-:Y:S02]  /*10050*/  FMNMX3.FTZ R4, R7, R29, R30, !PT ;  /* 0x0000001d07047276 */ /* 0x000fe4000781001e */
[----:B------:R-:W-:Y:S01]  /*10060*/  FMNMX3.FTZ R7, R8, R130, R221, !PT ;  /* 0x0000008208077276 */ /* 0x000fe200078100dd */
[----:B------:R-:W-:Y:S04]  /*10070*/  STL [R1+0x108], R248 ;  /* 0x000108f801007387 */ /* 0x000fe80000100800 */
[----:B------:R-:W1:Y:S01]  /*10080*/  SHFL.BFLY PT, R11, R5, 0x2, 0x1f ;  /* 0x0c401f00050b7f89 */ /* 0x000e6200000e0000 */
[----:B----4-:R-:W-:-:S05]  /*10090*/  FMNMX.FTZ R6, R12, R10, !PT ;  /* 0x0000000a0c067209 */ /* 0x010fca0007810000 */
[----:B------:R-:W4:Y:S01]  /*100a0*/  SHFL.BFLY PT, R12, R6, 0x1, 0x1f ;  /* 0x0c201f00060c7f89 */ /* 0x000f2200000e0000 */
[----:B------:R-:W-:Y:S02]  /*100b0*/  FSEL R126, R18, -INF , !P4 ;  /* 0xff800000127e7808 */ /* 0x000fe40006000000 */
[----:B------:R-:W-:Y:S01]  /*100c0*/  FSEL R125, R16, -INF , !P0 ;  /* 0xff800000107d7808 */ /* 0x000fe20004000000 */
[----:B------:R-:W-:Y:S01]  /*100d0*/  SHFL.BFLY PT, R10, R7, 0x2, 0x1f ;  /* 0x0c401f00070a7f89 */ /* 0x000fe200000e0000 */
[----:B-1----:R-:W-:Y:S02]  /*100e0*/  FMNMX.FTZ R2, R5, R11, !PT ;  /* 0x0000000b05027209 */ /* 0x002fe40007810000 */
[----:B--2---:R-:W-:-:S04]  /*100f0*/  FSEL R9, R19, -INF , !P6 ;  /* 0xff80000013097808 */ /* 0x004fc80007000000 */
[----:B------:R-:W-:Y:S02]  /*10100*/  FSEL R0, R9, -INF , !P1 ;  /* 0xff80000009007808 */ /* 0x000fe40004800000 */
[----:B---3--:R-:W-:-:S03]  /*10110*/  FSEL R8, R15, -INF , !P5 ;  /* 0xff8000000f087808 */ /* 0x008fc60006800000 */
[----:B------:R-:W-:Y:S04]  /*10120*/  STL [R1+0xb4], R0 ;  /* 0x0000b40001007387 */ /* 0x000fe80000100800 */
[----:B------:R-:W2:Y:S01]  /*10130*/  LDL.LU R15, [R1+0xe0] ;  /* 0x0000e000010f7983 */ /* 0x000ea20000300800 */
[----:B------:R-:W-:Y:S02]  /*10140*/  ISETP.GE.AND P6, PT, R3, R248, PT ;  /* 0x000000f80300720c */ /* 0x000fe40003fc6270 */
[----:B------:R-:W-:Y:S01]  /*10150*/  FMNMX3.FTZ R3, R4, R27, R28, !PT ;  /* 0x0000001b04037276 */ /* 0x000fe2000781001c */
[----:B------:R-:W1:Y:S03]  /*10160*/  SHFL.BFLY PT, R11, R2, 0x1, 0x1f ;  /* 0x0c201f00020b7f89 */ /* 0x000e6600000e0000 */
[----:B------:R-:W-:-:S04]  /*10170*/  FMNMX3.FTZ R3, R3, R25, R26, !PT ;  /* 0x0000001903037276 */ /* 0x000fc8000781001a */
[----:B------:R-:W-:Y:S02]  /*10180*/  FMNMX3.FTZ R4, R3, R24, R210, !PT ;  /* 0x0000001803047276 */ /* 0x000fe400078100d2 */
[----:B----4-:R-:W-:Y:S02]  /*10190*/  FMNMX.FTZ R203, R6, R12, !PT ;  /* 0x0000000c06cb7209 */ /* 0x010fe40007810000 */
[----:B------:R-:W-:Y:S02]  /*101a0*/  FSEL R248, R8, -INF , !P6 ;  /* 0xff80000008f87808 */ /* 0x000fe40007000000 */
[----:B------:R-:W-:Y:S01]  /*101b0*/  FMNMX3.FTZ R4, R4, R126, R125, !PT ;  /* 0x0000007e04047276 */ /* 0x000fe2000781007d */
[C---:B------:R-:W-:Y:S01]  /*101c0*/  FMUL.FTZ R3, R203.reuse, UR7 ;  /* 0x00000007cb037c20 */ /* 0x040fe20008410000 */
[----:B------:R-:W-:Y:S02]  /*101d0*/  FSETP.NEU.FTZ.AND P0, PT, R203, -INF , PT ;  /* 0xff800000cb00780b */ /* 0x000fe40003f1d000 */
[----:B------:R-:W-:-:S02]  /*101e0*/  FMNMX3.FTZ R4, R4, R0, R248, !PT ;  /* 0x0000000004047276 */ /* 0x000fc400078100f8 */
[----:B------:R-:W-:-:S03]  /*101f0*/  FSEL R3, R3, RZ, P0 ;  /* 0x000000ff03037208 */ /* 0x000fc60000000000 */
[----:B------:R-:W3:Y:S02]  /*10200*/  SHFL.BFLY PT, R8, R4, 0x2, 0x1f ;  /* 0x0c401f0004087f89 */ /* 0x000ee400000e0000 */
[--C-:B------:R-:W-:Y:S01]  /*10210*/  FFMA.FTZ R5, R91, UR7, -R3.reuse ;  /* 0x000000075b057c23 */ /* 0x100fe20008010803 */
[----:B------:R-:W-:Y:S01]  /*10220*/  FFMA.FTZ R6, R39, UR7, -R3 ;  /* 0x0000000727067c23 */ /* 0x000fe20008010803 */
[----:B-1----:R-:W-:Y:S01]  /*10230*/  FMNMX.FTZ R202, R2, R11, !PT ;  /* 0x0000000b02ca7209 */ /* 0x002fe20007810000 */
[----:B------:R-:W1:Y:S01]  /*10240*/  S2R R19, SR_TID.X ;  /* 0x0000000000137919 */ /* 0x000e620000002100 */
[----:B------:R4:W-:Y:S02]  /*10250*/  MUFU.EX2 R124, R5 ;  /* 0x00000005007c7308 */ /* 0x0009e40000000800 */
[C---:B------:R-:W-:Y:S01]  /*10260*/  FSETP.NEU.FTZ.AND P5, PT, R202.reuse, -INF , PT ;  /* 0xff800000ca00780b */ /* 0x040fe20003fbd000 */
[----:B------:R-:W-:Y:S01]  /*10270*/  FMUL.FTZ R2, R202, UR7 ;  /* 0x00000007ca027c20 */ /* 0x000fe20008410000 */
[----:B------:R-:W2:Y:S04]  /*10280*/  LDL.LU R91, [R1+0x28] ;  /* 0x00002800015b7983 */ /* 0x000ea80000300800 */
[----:B------:R3:W-:Y:S01]  /*10290*/  MUFU.EX2 R247, R6 ;  /* 0x0000000600f77308 */ /* 0x0007e20000000800 */
[----:B------:R-:W-:-:S02]  /*102a0*/  FSEL R2, R2, RZ, P5 ;  /* 0x000000ff02027208 */ /* 0x000fc40002800000 */
[----:B----4-:R-:W-:-:S05]  /*102b0*/  FMNMX.FTZ R5, R7, R10, !PT ;  /* 0x0000000a07057209 */ /* 0x010fca0007810000 */
[----:B------:R-:W4:Y:S01]  /*102c0*/  SHFL.BFLY PT, R7, R5, 0x1, 0x1f ;  /* 0x0c201f0005077f89 */ /* 0x000f2200000e0000 */
[----:B---3--:R-:W-:-:S04]  /*102d0*/  FFMA.FTZ R6, R94, UR7, -R3 ;  /* 0x000000075e067c23 */ /* 0x008fc80008010803 */
[----:B------:R3:W-:Y:S01]  /*102e0*/  MUFU.EX2 R242, R6 ;  /* 0x0000000600f27308 */ /* 0x0007e20000000800 */
[----:B------:R-:W-:Y:S01]  /*102f0*/  FMNMX.FTZ R4, R4, R8, !PT ;  /* 0x0000000804047209 */ /* 0x000fe20007810000 */
[----:B---3--:R-:W-:-:S06]  /*10300*/  FFMA.FTZ R6, R40, UR7, -R3 ;  /* 0x0000000728067c23 */ /* 0x008fcc0008010803 */
[----:B------:R3:W-:Y:S01]  /*10310*/  MUFU.EX2 R115, R6 ;  /* 0x0000000600737308 */ /* 0x0007e20000000800 */
[----:B----4-:R-:W-:Y:S01]  /*10320*/  FMNMX.FTZ R201, R5, R7, !PT ;  /* 0x0000000705c97209 */ /* 0x010fe20007810000 */
[----:B---3--:R-:W-:-:S06]  /*10330*/  FFMA.FTZ R6, R99, UR7, -R2 ;  /* 0x0000000763067c23 */ /* 0x008fcc0008010802 */
[----:B------:R3:W-:Y:S01]  /*10340*/  MUFU.EX2 R106, R6 ;  /* 0x00000006006a7308 */ /* 0x0007e20000000800 */
[C---:B------:R-:W-:Y:S01]  /*10350*/  FMUL.FTZ R13, R201.reuse, UR7 ;  /* 0x00000007c90d7c20 */ /* 0x040fe20008410000 */
[----:B---3--:R-:W3:Y:S01]  /*10360*/  SHFL.BFLY PT, R6, R4, 0x1, 0x1f ;  /* 0x0c201f0004067f89 */ /* 0x008ee200000e0000 */
[----:B------:R-:W-:-:S04]  /*10370*/  FSETP.NEU.FTZ.AND P4, PT, R201, -INF , PT ;  /* 0xff800000c900780b */ /* 0x000fc80003f9d000 */
[----:B------:R-:W-:Y:S02]  /*10380*/  FSEL R13, R13, RZ, P4 ;  /* 0x000000ff0d0d7208 */ /* 0x000fe40002000000 */
[----:B---3--:R-:W-:-:S03]  /*10390*/  FMNMX.FTZ R200, R4, R6, !PT ;  /* 0x0000000604c87209 */ /* 0x008fc60007810000 */
[----:B------:R-:W-:-:S04]  /*103a0*/  FFMA.FTZ R4, R102, UR7, -R13 ;  /* 0x0000000766047c23 */ /* 0x000fc8000801080d */
[----:B------:R3:W-:Y:S01]  /*103b0*/  MUFU.EX2 R250, R4 ;  /* 0x0000000400fa7308 */ /* 0x0007e20000000800 */
[C---:B------:R-:W-:Y:S01]  /*103c0*/  FMUL.FTZ R12, R200.reuse, UR7 ;  /* 0x00000007c80c7c20 */ /* 0x040fe20008410000 */
[----:B------:R-:W-:-:S04]  /*103d0*/  FSETP.NEU.FTZ.AND P1, PT, R200, -INF , PT ;  /* 0xff800000c800780b */ /* 0x000fc80003f3d000 */
[----:B------:R-:W-:Y:S01]  /*103e0*/  FSEL R12, R12, RZ, P1 ;  /* 0x000000ff0c0c7208 */ /* 0x000fe20000800000 */
[----:B---3--:R-:W-:-:S04]  /*103f0*/  FFMA.FTZ R4, R110, UR7, -R13 ;  /* 0x000000076e047c23 */ /* 0x008fc8000801080d */
[----:B------:R3:W-:Y:S01]  /*10400*/  MUFU.EX2 R83, R4 ;  /* 0x0000000400537308 */ /* 0x0007e20000000800 */
[----:B------:R-:W-:Y:S01]  /*10410*/  FFMA.FTZ R5, R95, UR7, -R2 ;  /* 0x000000075f057c23 */ /* 0x000fe20008010802 */
[----:B---3--:R-:W-:-:S06]  /*10420*/  FFMA.FTZ R4, R41, UR7, -R13 ;  /* 0x0000000729047c23 */ /* 0x008fcc000801080d */
[----:B------:R3:W-:Y:S01]  /*10430*/  MUFU.EX2 R0, R4 ;  /* 0x0000000400007308 */ /* 0x0007e20000000800 */
[----:B-1----:R-:W-:-:S07]  /*10440*/  SHF.L.U32 R19, R19, 0x6, RZ ;  /* 0x0000000613137819 */ /* 0x002fce00000006ff */
[----:B------:R1:W-:Y:S01]  /*10450*/  MUFU.EX2 R249, R5 ;  /* 0x0000000500f97308 */ /* 0x0003e20000000800 */
[----:B---3--:R-:W-:-:S07]  /*10460*/  FFMA.FTZ R4, R114, UR7, -R12 ;  /* 0x0000000772047c23 */ /* 0x008fce000801080c */
[----:B------:R3:W-:Y:S01]  /*10470*/  MUFU.EX2 R104, R4 ;  /* 0x0000000400687308 */ /* 0x0007e20000000800 */
[----:B-1----:R-:W-:-:S07]  /*10480*/  FFMA.FTZ R5, R42, UR7, -R2 ;  /* 0x000000072a057c23 */ /* 0x002fce0008010802 */
        /* <DEDUP_REMOVED lines=9> */
[----:B---3--:R-:W-:-:S05]  /*10520*/  FSEL R4, R202, RZ, P5 ;  /* 0x000000ffca047208 */ /* 0x008fca0002800000 */
[----:B------:R-:W-:Y:S01]  /*10530*/  FADD.FTZ R4, R69, -R4 ;  /* 0x8000000445047221 */ /* 0x000fe20000010000 */
[----:B-1----:R-:W-:-:S03]  /*10540*/  FSEL R5, R203, RZ, P0 ;  /* 0x000000ffcb057208 */ /* 0x002fc60000000000 */
[----:B------:R-:W-:Y:S01]  /*10550*/  FMUL.FTZ R35, R4, UR7 ;  /* 0x0000000704237c20 */ /* 0x000fe20008410000 */
[----:B------:R-:W-:-:S05]  /*10560*/  FSEL R4, R200, RZ, P1 ;  /* 0x000000ffc8047208 */ /* 0x000fca0000800000 */
[----:B------:R-:W-:Y:S01]  /*10570*/  FADD.FTZ R4, R68, -R4 ;  /* 0x8000000444047221 */ /* 0x000fe20000010000 */
[----:B--2---:R-:W-:-:S04]  /*10580*/  LOP3.LUT R6, R15, 0x200, R19, 0xf8, !PT ;  /* 0x000002000f067812 */ /* 0x004fc800078ef813 */
[----:B------:R-:W-:Y:S01]  /*10590*/  LEA R59, R6, UR5, 0x1 ;  /* 0x00000005063b7c11 */ /* 0x000fe2000f8e08ff */
[----:B------:R-:W-:Y:S01]  /*105a0*/  FADD.FTZ R6, R80, -R5 ;  /* 0x8000000550067221 */ /* 0x000fe20000010000 */
[----:B------:R-:W-:-:S03]  /*105b0*/  FSEL R5, R201, RZ, P4 ;  /* 0x000000ffc9057208 */ /* 0x000fc60002000000 */
[----:B------:R-:W1:Y:S01]  /*105c0*/  LDSM.16.MT88.4 R20, [R59+0x8000] ;  /* 0x008000003b14783b */ /* 0x000e620000004200 */
[----:B------:R-:W-:Y:S01]  /*105d0*/  FMUL.FTZ R4, R4, UR7 ;  /* 0x0000000704047c20 */ /* 0x000fe20008410000 */
[----:B------:R-:W-:-:S03]  /*105e0*/  FADD.FTZ R5, R70, -R5 ;  /* 0x8000000546057221 */ /* 0x000fc60000010000 */
[----:B------:R2:W3:Y:S01]  /*105f0*/  MUFU.EX2 R32, R4 ;  /* 0x0000000400207308 */ /* 0x0004e20000000800 */
[----:B------:R-:W-:-:S07]  /*10600*/  FMUL.FTZ R5, R5, UR7 ;  /* 0x0000000705057c20 */ /* 0x000fce0008410000 */
[----:B------:R-:W4:Y:S01]  /*10610*/  MUFU.EX2 R34, R5 ;  /* 0x0000000500227308 */ /* 0x000f220000000800 */
[----:B--2---:R-:W-:-:S07]  /*10620*/  FFMA.FTZ R4, R127, UR7, -R12 ;  /* 0x000000077f047c23 */ /* 0x004fce000801080c */
[----:B------:R2:W1:Y:S01]  /*10630*/  MUFU.EX2 R240, R4 ;  /* 0x0000000400f07308 */ /* 0x0004620000000800 */
[----:B------:R-:W-:Y:S01]  /*10640*/  FMUL.FTZ R6, R6, UR7 ;  /* 0x0000000706067c20 */ /* 0x000fe20008410000 */
[-C--:B---3--:R-:W-:Y:S01]  /*10650*/  FMUL.FTZ R170, R170, R32.reuse ;  /* 0x00000020aaaa7220 */ /* 0x088fe20000410000 */
[----:B------:R-:W-:Y:S01]  /*10660*/  FMUL.FTZ R171, R171, R32 ;  /* 0x00000020abab7220 */ /* 0x000fe20000410000 */
[-C--:B----4-:R-:W-:Y:S01]  /*10670*/  FMUL.FTZ R168, R168, R34.reuse ;  /* 0x00000022a8a87220 */ /* 0x090fe20000410000 */
[----:B------:R-:W-:Y:S01]  /*10680*/  FMUL.FTZ R169, R169, R34 ;  /* 0x00000022a9a97220 */ /* 0x000fe20000410000 */
[----:B------:R-:W-:Y:S02]  /*10690*/  F2FP.BF16.F32.PACK_AB R5, R243, R104 ;  /* 0x00000068f305723e */ /* 0x000fe400000010ff */
[----:B------:R3:W4:Y:S01]  /*106a0*/  MUFU.EX2 R15, R6 ;  /* 0x00000006000f7308 */ /* 0x0007220000000800 */
[----:B--2---:R-:W-:Y:S02]  /*106b0*/  F2FP.BF16.F32.PACK_AB R4, R250, R105 ;  /* 0x00000069fa04723e */ /* 0x004fe400000010ff */
[----:B-1----:R-:W-:-:S02]  /*106c0*/  F2FP.BF16.F32.PACK_AB R7, R240, R82 ;  /* 0x00000052f007723e */ /* 0x002fc400000010ff */
[----:B---3--:R-:W-:-:S07]  /*106d0*/  F2FP.BF16.F32.PACK_AB R6, R0, R83 ;  /* 0x000000530006723e */ /* 0x008fce00000010ff */
[----:B------:R-:W-:Y:S01]  /*106e0*/  HMMA.16816.F32.BF16 R36, R4, R20, R168 ;  /* 0x000000140424723c */ /* 0x000fe200000418a8 */
[----:B------:R-:W2:Y:S01]  /*106f0*/  LDL.LU R169, [R1+0xbc] ;  /* 0x0000bc0001a97983 */ /* 0x000ea20000300800 */
[----:B------:R-:W1:Y:S01]  /*10700*/  MUFU.EX2 R35, R35 ;  /* 0x0000002300237308 */ /* 0x000e620000000800 */
[----:B------:R-:W-:Y:S01]  /*10710*/  MOV R118, R9 ;  /* 0x0000000900767202 */ /* 0x000fe20000000f00 */
[-C--:B----4-:R-:W-:Y:S01]  /*10720*/  FMUL.FTZ R164, R164, R15.reuse ;  /* 0x0000000fa4a47220 */ /* 0x090fe20000410000 */
[----:B------:R-:W-:Y:S01]  /*10730*/  F2FP.BF16.F32.PACK_AB R8, R247, R124 ;  /* 0x0000007cf708723e */ /* 0x000fe200000010ff */
[----:B------:R-:W-:Y:S01]  /*10740*/  FMUL.FTZ R165, R165, R15 ;  /* 0x0000000fa5a57220 */ /* 0x000fe20000410000 */
[----:B------:R-:W-:Y:S02]  /*10750*/  F2FP.BF16.F32.PACK_AB R9, R249, R106 ;  /* 0x0000006af909723e */ /* 0x000fe400000010ff */
[----:B------:R-:W-:Y:S02]  /*10760*/  F2FP.BF16.F32.PACK_AB R10, R115, R242 ;  /* 0x000000f2730a723e */ /* 0x000fe400000010ff */
[----:B------:R-:W-:-:S02]  /*10770*/  F2FP.BF16.F32.PACK_AB R11, R118, R234 ;  /* 0x000000ea760b723e */ /* 0x000fc400000010ff */
[----:B------:R-:W-:Y:S01]  /*10780*/  IADD3 R14, PT, PT, R59, 0x8000, RZ ;  /* 0x000080003b0e7810 */ /* 0x000fe20007ffe0ff */
[-C--:B-1----:R-:W-:Y:S01]  /*10790*/  FMUL.FTZ R166, R166, R35.reuse ;  /* 0x00000023a6a67220 */ /* 0x082fe20000410000 */
[----:B------:R-:W-:Y:S01]  /*107a0*/  FMUL.FTZ R167, R167, R35 ;  /* 0x00000023a7a77220 */ /* 0x000fe20000410000 */
[----:B------:R-:W-:Y:S02]  /*107b0*/  IADD3 R33, PT, PT, R59, 0x8040, RZ ;  /* 0x000080403b217810 */ /* 0x000fe40007ffe0ff */
[----:B------:R-:W-:-:S04]  /*107c0*/  @P2 IADD3 R33, PT, PT, R14, -0x40, RZ ;  /* 0xffffffc00e212810 */ /* 0x000fc80007ffe0ff */
[----:B------:R-:W-:Y:S01]  /*107d0*/  HMMA.16816.F32.BF16 R72, R8, R20, R164 ;  /* 0x000000140848723c */ /* 0x000fe200000418a4 */
[----:B------:R-:W-:Y:S01]  /*107e0*/  SEL R20, R238, 0xffffffe0, !P3 ;  /* 0xffffffe0ee147807 */ /* 0x000fe20005800000 */
[----:B------:R-:W1:Y:S03]  /*107f0*/  LDSM.16.MT88.4 R24, [R33] ;  /* 0x000000002118783b */ /* 0x000e660000004200 */
[----:B------:R-:W-:Y:S01]  /*10800*/  IADD3 R164, PT, PT, R20, R59, RZ ;  /* 0x0000003b14a47210 */ /* 0x000fe20007ffe0ff */
[-C--:B------:R-:W-:Y:S01]  /*10810*/  FMUL.FTZ R172, R172, R34.reuse ;  /* 0x00000022acac7220 */ /* 0x080fe20000410000 */
[----:B------:R-:W-:Y:S01]  /*10820*/  IADD3 R165, PT, PT, R20, R33, RZ ;  /* 0x0000002114a57210 */ /* 0x000fe20007ffe0ff */
[-C--:B------:R-:W-:Y:S01]  /*10830*/  FMUL.FTZ R173, R173, R34.reuse ;  /* 0x00000022adad7220 */ /* 0x080fe20000410000 */
[----:B------:R-:W-:Y:S01]  /*10840*/  FMUL.FTZ R176, R176, R34 ;  /* 0x00000022b0b07220 */ /* 0x000fe20000410000 */
[----:B------:R-:W3:Y:S04]  /*10850*/  LDSM.16.MT88.4 R16, [R164+0x8000] ;  /* 0x00800000a410783b */ /* 0x000ee80000004200 */
[----:B------:R-:W4:Y:S01]  /*10860*/  LDSM.16.MT88.4 R28, [R165] ;  /* 0x00000000a51c783b */ /* 0x000f220000004200 */
[-C--:B------:R-:W-:Y:S01]  /*10870*/  FMUL.FTZ R174, R174, R32.reuse ;  /* 0x00000020aeae7220 */ /* 0x080fe20000410000 */
[----:B------:R-:W-:Y:S01]  /*10880*/  FMUL.FTZ R175, R175, R32 ;  /* 0x00000020afaf7220 */ /* 0x000fe20000410000 */
[-C--:B------:R-:W-:Y:S01]  /*10890*/  FMUL.FTZ R177, R177, R34.reuse ;  /* 0x00000022b1b17220 */ /* 0x080fe20000410000 */
[-C--:B------:R-:W-:Y:S01]  /*108a0*/  FMUL.FTZ R180, R180, R34.reuse ;  /* 0x00000022b4b47220 */ /* 0x080fe20000410000 */
[----:B------:R-:W-:Y:S01]  /*108b0*/  FMUL.FTZ R181, R181, R34 ;  /* 0x00000022b5b57220 */ /* 0x000fe20000410000 */
[-C--:B------:R-:W-:Y:S01]  /*108c0*/  FMUL.FTZ R178, R178, R32.reuse ;  /* 0x00000020b2b27220 */ /* 0x080fe20000410000 */
[-C--:B------:R-:W-:Y:S01]  /*108d0*/  FMUL.FTZ R179, R179, R32.reuse ;  /* 0x00000020b3b37220 */ /* 0x080fe20000410000 */
[-C--:B------:R-:W-:Y:S01]  /*108e0*/  FMUL.FTZ R182, R182, R32.reuse ;  /* 0x00000020b6b67220 */ /* 0x080fe20000410000 */
[----:B------:R-:W-:Y:S01]  /*108f0*/  FMUL.FTZ R183, R183, R32 ;  /* 0x00000020b7b77220 */ /* 0x000fe20000410000 */
        /* <DEDUP_REMOVED lines=16> */
[C---:B------:R-:W-:Y:S01]  /*10a00*/  HMMA.16816.F32.BF16 R44, R4.reuse, R22, R172 ;  /* 0x00000016042c723c */ /* 0x040fe200000418ac */
[-C--:B------:R-:W-:Y:S01]  /*10a10*/  FMUL.FTZ R144, R144, R15.reuse ;  /* 0x0000000f90907220 */ /* 0x080fe20000410000 */
[----:B------:R-:W-:Y:S01]  /*10a20*/  FMUL.FTZ R145, R145, R15 ;  /* 0x0000000f91917220 */ /* 0x000fe20000410000 */
[-C--:B------:R-:W-:Y:S01]  /*10a30*/  FMUL.FTZ R146, R146, R35.reuse ;  /* 0x0000002392927220 */ /* 0x080fe20000410000 */
[----:B------:R-:W-:Y:S01]  /*10a40*/  FMUL.FTZ R147, R147, R35 ;  /* 0x0000002393937220 */ /* 0x000fe20000410000 */
[-C--:B------:R-:W-:Y:S01]  /*10a50*/  FMUL.FTZ R156, R156, R15.reuse ;  /* 0x0000000f9c9c7220 */ /* 0x080fe20000410000 */
[----:B------:R-:W-:Y:S01]  /*10a60*/  FMUL.FTZ R157, R157, R15 ;  /* 0x0000000f9d9d7220 */ /* 0x000fe20000410000 */
[-C--:B------:R-:W-:Y:S01]  /*10a70*/  FMUL.FTZ R158, R158, R35.reuse ;  /* 0x000000239e9e7220 */ /* 0x080fe20000410000 */
[C---:B-1----:R-:W-:Y:S01]  /*10a80*/  HMMA.16816.F32.BF16 R48, R4.reuse, R24, R184 ;  /* 0x000000180430723c */ /* 0x042fe200000418b8 */
[----:B------:R-:W-:Y:S01]  /*10a90*/  FMUL.FTZ R159, R159, R35 ;  /* 0x000000239f9f7220 */ /* 0x000fe20000410000 */
[-C--:B------:R-:W-:Y:S01]  /*10aa0*/  FMUL.FTZ R160, R160, R15.reuse ;  /* 0x0000000fa0a07220 */ /* 0x080fe20000410000 */
[----:B------:R-:W-:Y:S01]  /*10ab0*/  FMUL.FTZ R161, R161, R15 ;  /* 0x0000000fa1a17220 */ /* 0x000fe20000410000 */
[-C--:B------:R-:W-:Y:S01]  /*10ac0*/  FMUL.FTZ R162, R162, R35.reuse ;  /* 0x00000023a2a27220 */ /* 0x080fe20000410000 */
[----:B------:R-:W-:Y:S01]  /*10ad0*/  FMUL.FTZ R163, R163, R35 ;  /* 0x00000023a3a37220 */ /* 0x000fe20000410000 */
[-C--:B------:R-:W-:Y:S01]  /*10ae0*/  FMUL.FTZ R140, R140, R15.reuse ;  /* 0x0000000f8c8c7220 */ /* 0x080fe20000410000 */
[----:B------:R-:W-:Y:S01]  /*10af0*/  FMUL.FTZ R141, R141, R15 ;  /* 0x0000000f8d8d7220 */ /* 0x000fe20000410000 */
[C---:B---3--:R-:W-:Y:S01]  /*10b00*/  HMMA.16816.F32.BF16 R40, R4.reuse, R16, R176 ;  /* 0x000000100428723c */ /* 0x048fe200000418b0 */
[-C--:B------:R-:W-:Y:S01]  /*10b10*/  FMUL.FTZ R142, R142, R35.reuse ;  /* 0x000000238e8e7220 */ /* 0x080fe20000410000 */
[----:B------:R-:W-:Y:S01]  /*10b20*/  FMUL.FTZ R143, R143, R35 ;  /* 0x000000238f8f7220 */ /* 0x000fe20000410000 */
[-C--:B------:R-:W-:Y:S01]  /*10b30*/  FMUL.FTZ R136, R136, R15.reuse ;  /* 0x0000000f88887220 */ /* 0x080fe20000410000 */
[----:B------:R-:W-:Y:S01]  /*10b40*/  FMUL.FTZ R137, R137, R15 ;  /* 0x0000000f89897220 */ /* 0x000fe20000410000 */
[-C--:B------:R-:W-:Y:S01]  /*10b50*/  FMUL.FTZ R138, R138, R35.reuse ;  /* 0x000000238a8a7220 */ /* 0x080fe20000410000 */
[----:B------:R-:W-:Y:S01]  /*10b60*/  FMUL.FTZ R139, R139, R35 ;  /* 0x000000238b8b7220 */ /* 0x000fe20000410000 */
[-C--:B------:R-:W-:Y:S01]  /*10b70*/  FMUL.FTZ R152, R152, R15.reuse ;  /* 0x0000000f98987220 */ /* 0x080fe20000410000 */
[C---:B------:R-:W-:Y:S01]  /*10b80*/  HMMA.16816.F32.BF16 R52, R4.reuse, R18, R180 ;  /* 0x000000120434723c */ /* 0x040fe200000418b4 */
        /* <DEDUP_REMOVED lines=8> */
[----:B------:R-:W3:Y:S07]  /*10c10*/  LDL.LU R166, [R1+0xc4] ;  /* 0x0000c40001a67983 */ /* 0x000eee0000300800 */
[C---:B----4-:R-:W-:Y:S08]  /*10c20*/  HMMA.16816.F32.BF16 R68, R4.reuse, R28, R192 ;  /* 0x0000001c0444723c */ /* 0x050ff000000418c0 */
[----:B------:R-:W-:Y:S01]  /*10c30*/  HMMA.16816.F32.BF16 R64, R4, R30, R196 ;  /* 0x0000001e0440723c */ /* 0x000fe200000418c4 */
[----:B------:R-:W-:-:S04]  /*10c40*/  FFMA.FTZ R4, R212, UR7, -R3 ;  /* 0x00000007d4047c23 */ /* 0x000fc80008010803 */
[----:B------:R1:W-:Y:S02]  /*10c50*/  MUFU.EX2 R173, R4 ;  /* 0x0000000400ad7308 */ /* 0x0003e40000000800 */
[----:B-1----:R-:W-:-:S06]  /*10c60*/  FFMA.FTZ R4, R207, UR7, -R3 ;  /* 0x00000007cf047c23 */ /* 0x002fcc0008010803 */
[----:B------:R1:W4:Y:S01]  /*10c70*/  MUFU.EX2 R183, R4 ;  /* 0x0000000400b77308 */ /* 0x0003220000000800 */
[----:B------:R-:W-:Y:S01]  /*10c80*/  HMMA.16816.F32.BF16 R144, R8, R22, R144 ;  /* 0x000000160890723c */ /* 0x000fe20000041890 */
[----:B------:R-:W2:Y:S01]  /*10c90*/  LDSM.16.MT88.4 R20, [R33+0x800] ;  /* 0x000800002114783b */ /* 0x000ea20000004200 */
[----:B-1----:R-:W-:-:S05]  /*10ca0*/  FFMA.FTZ R4, R133, UR7, -R3 ;  /* 0x0000000785047c23 */ /* 0x002fca0008010803 */
[----:B------:R1:W-:Y:S02]  /*10cb0*/  MUFU.EX2 R185, R4 ;  /* 0x0000000400b97308 */ /* 0x0003e40000000800 */
[----:B-1----:R-:W-:-:S06]  /*10cc0*/  FFMA.FTZ R4, R128, UR7, -R3 ;  /* 0x0000000780047c23 */ /* 0x002fcc0008010803 */
[----:B------:R1:W-:Y:S02]  /*10cd0*/  MUFU.EX2 R192, R4 ;  /* 0x0000000400c07308 */ /* 0x0003e40000000800 */
[----:B-1----:R-:W-:-:S06]  /*10ce0*/  FFMA.FTZ R4, R217, UR7, -R2 ;  /* 0x00000007d9047c23 */ /* 0x002fcc0008010802 */
[----:B------:R1:W-:Y:S02]  /*10cf0*/  MUFU.EX2 R171, R4 ;  /* 0x0000000400ab7308 */ /* 0x0003e40000000800 */
[----:B-1----:R-:W-:-:S06]  /*10d00*/  FFMA.FTZ R4, R209, UR7, -R2 ;  /* 0x00000007d1047c23 */ /* 0x002fcc0008010802 */
[----:B------:R1:W2:Y:S01]  /*10d10*/  MUFU.EX2 R181, R4 ;  /* 0x0000000400b57308 */ /* 0x0002a20000000800 */
[----:B------:R-:W-:Y:S01]  /*10d20*/  HMMA.16816.F32.BF16 R156, R8, R24, R156 ;  /* 0x00000018089c723c */ /* 0x000fe2000004189c */
[----:B-1----:R-:W-:-:S06]  /*10d30*/  FFMA.FTZ R4, R134, UR7, -R2 ;  /* 0x0000000786047c23 */ /* 0x002fcc0008010802 */
[----:B------:R1:W-:Y:S02]  /*10d40*/  MUFU.EX2 R182, R4 ;  /* 0x0000000400b67308 */ /* 0x0003e40000000800 */
[----:B-1----:R-:W-:-:S06]  /*10d50*/  FFMA.FTZ R4, R129, UR7, -R2 ;  /* 0x0000000781047c23 */ /* 0x002fcc0008010802 */
[----:B------:R1:W2:Y:S01]  /*10d60*/  MUFU.EX2 R191, R4 ;  /* 0x0000000400bf7308 */ /* 0x0002a20000000800 */
[C---:B------:R-:W-:Y:S08]  /*10d70*/  HMMA.16816.F32.BF16 R160, R8.reuse, R16, R160 ;  /* 0x0000001008a0723c */ /* 0x040ff000000418a0 */
[----:B------:R-:W-:Y:S01]  /*10d80*/  HMMA.16816.F32.BF16 R140, R8, R18, R140 ;  /* 0x00000012088c723c */ /* 0x000fe2000004188c */
[----:B------:R-:W-:Y:S01]  /*10d90*/  LDSM.16.MT88.4 R16, [R165+0x800] ;  /* 0x00080000a510783b */ /* 0x000fe20000004200 */
[----:B-1----:R-:W-:-:S06]  /*10da0*/  FFMA.FTZ R4, R218, UR7, -R13 ;  /* 0x00000007da047c23 */ /* 0x002fcc000801080d */
[C---:B------:R-:W-:Y:S01]  /*10db0*/  HMMA.16816.F32.BF16 R136, R8.reuse, R26, R136 ;  /* 0x0000001a0888723c */ /* 0x040fe20000041888 */
[----:B------:R-:W-:Y:S01]  /*10dc0*/  LDSM.16.MT88.4 R24, [R164+0x8800] ;  /* 0x00880000a418783b */ /* 0x000fe20000004200 */
[----:B------:R1:W-:Y:S06]  /*10dd0*/  MUFU.EX2 R178, R4 ;  /* 0x0000000400b27308 */ /* 0x0003ec0000000800 */
[C---:B------:R-:W-:Y:S08]  /*10de0*/  HMMA.16816.F32.BF16 R152, R8.reuse, R28, R152 ;  /* 0x0000001c0898723c */ /* 0x040ff00000041898 */
[----:B------:R-:W-:Y:S01]  /*10df0*/  HMMA.16816.F32.BF16 R148, R8, R30, R148 ;  /* 0x0000001e0894723c */ /* 0x000fe20000041894 */
[----:B----4-:R-:W-:Y:S01]  /*10e00*/  F2FP.BF16.F32.PACK_AB R8, R183, R173 ;  /* 0x000000adb708723e */ /* 0x010fe200000010ff */
[----:B--2---:R-:W-:Y:S01]  /*10e10*/  FFMA.FTZ R106, R169, R35, R106 ;  /* 0x00000023a96a7223 */ /* 0x004fe2000001006a */
[----:B-1----:R-:W-:Y:S01]  /*10e20*/  FFMA.FTZ R4, R213, UR7, -R13 ;  /* 0x00000007d5047c23 */ /* 0x002fe2000801080d */
[----:B------:R-:W-:Y:S01]  /*10e30*/  F2FP.BF16.F32.PACK_AB R9, R181, R171 ;  /* 0x000000abb509723e */ /* 0x000fe200000010ff */
[----:B------:R-:W1:Y:S01]  /*10e40*/  LDSM.16.MT88.4 R28, [R59+0x8800] ;  /* 0x008800003b1c783b */ /* 0x000e620000004200 */
[----:B------:R-:W-:-:S02]  /*10e50*/  F2FP.BF16.F32.PACK_AB R10, R192, R185 ;  /* 0x000000b9c00a723e */ /* 0x000fc400000010ff */
[----:B------:R-:W-:Y:S01]  /*10e60*/  F2FP.BF16.F32.PACK_AB R11, R191, R182 ;  /* 0x000000b6bf0b723e */ /* 0x000fe200000010ff */
[----:B------:R2:W-:Y:S06]  /*10e70*/  MUFU.EX2 R179, R4 ;  /* 0x0000000400b37308 */ /* 0x0005ec0000000800 */
[----:B------:R-:W-:Y:S01]  /*10e80*/  HMMA.16816.F32.BF16 R76, R8, R20, R156 ;  /* 0x00000014084c723c */ /* 0x000fe2000004189c */
[----:B------:R-:W4:Y:S01]  /*10e90*/  LDL.LU R157, [R1+0xc0] ;  /* 0x0000c000019d7983 */ /* 0x000f220000300800 */
[----:B--2---:R-:W-:-:S04]  /*10ea0*/  FFMA.FTZ R4, R206, UR7, -R13 ;  /* 0x00000007ce047c23 */ /* 0x004fc8000801080d */
[----:B------:R2:W-:Y:S02]  /*10eb0*/  MUFU.EX2 R189, R4 ;  /* 0x0000000400bd7308 */ /* 0x0005e40000000800 */
[----:B--2---:R-:W-:Y:S02]  /*10ec0*/  FFMA.FTZ R4, R135, UR7, -R13 ;  /* 0x0000000787047c23 */ /* 0x004fe4000801080d */
[----:B------:R-:W2:Y:S04]  /*10ed0*/  LDL.LU R135, [R1+0x38] ;  /* 0x0000380001877983 */ /* 0x000ea80000300800 */
[----:B------:R-:W4:Y:S04]  /*10ee0*/  LDL.LU R206, [R1+0x34] ;  /* 0x0000340001ce7983 */ /* 0x000f280000300800 */
[----:B------:R-:W4:Y:S04]  /*10ef0*/  LDL.LU R176, [R1+0x24] ;  /* 0x0000240001b07983 */ /* 0x000f280000300800 */
[----:B------:R-:W4:Y:S04]  /*10f00*/  LDL.LU R212, [R1+0x20] ;  /* 0x0000200001d47983 */ /* 0x000f280000300800 */
[----:B------:R-:W4:Y:S04]  /*10f10*/  LDL.LU R159, [R1+0x48] ;  /* 0x00004800019f7983 */ /* 0x000f280000300800 */
[----:B------:R-:W4:Y:S04]  /*10f20*/  LDL.LU R207, [R1+0x18] ;  /* 0x0000180001cf7983 */ /* 0x000f280000300800 */
[----:B------:R-:W4:Y:S04]  /*10f30*/  LDL.LU R188, [R1+0x14] ;  /* 0x0000140001bc7983 */ /* 0x000f280000300800 */
[----:B------:R-:W4:Y:S04]  /*10f40*/  LDL.LU R80, [R1+0x10] ;  /* 0x0000100001507983 */ /* 0x000f280000300800 */
[----:B------:R-:W4:Y:S04]  /*10f50*/  LDL.LU R168, [R1+0x8] ;  /* 0x0000080001a87983 */ /* 0x000f280000300800 */
[----:B------:R-:W4:Y:S01]  /*10f60*/  LDL.LU R169, [R1+0x44] ;  /* 0x0000440001a97983 */ /* 0x000f220000300800 */
[----:B------:R1:W-:Y:S02]  /*10f70*/  MUFU.EX2 R190, R4 ;  /* 0x0000000400be7308 */ /* 0x0003e40000000800 */
[----:B-1----:R-:W-:-:S06]  /*10f80*/  FFMA.FTZ R4, R220, UR7, -R12 ;  /* 0x00000007dc047c23 */ /* 0x002fcc000801080c */
[----:B------:R1:W-:Y:S02]  /*10f90*/  MUFU.EX2 R175, R4 ;  /* 0x0000000400af7308 */ /* 0x0003e40000000800 */
[----:B-1----:R-:W-:-:S06]  /*10fa0*/  FFMA.FTZ R4, R219, UR7, -R12 ;  /* 0x00000007db047c23 */ /* 0x002fcc000801080c */
[----:B------:R1:W3:Y:S02]  /*10fb0*/  MUFU.EX2 R177, R4 ;  /* 0x0000000400b17308 */ /* 0x0002e40000000800 */
[----:B-1----:R-:W-:-:S06]  /*10fc0*/  FFMA.FTZ R4, R216, UR7, -R12 ;  /* 0x00000007d8047c23 */ /* 0x002fcc000801080c */
[----:B------:R1:W-:Y:S02]  /*10fd0*/  MUFU.EX2 R186, R4 ;  /* 0x0000000400ba7308 */ /* 0x0003e40000000800 */
[----:B-1----:R-:W-:-:S06]  /*10fe0*/  FFMA.FTZ R4, R208, UR7, -R12 ;  /* 0x00000007d0047c23 */ /* 0x002fcc000801080c */
[----:B------:R1:W1:Y:S01]  /*10ff0*/  MUFU.EX2 R187, R4 ;  /* 0x0000000400bb7308 */ /* 0x0002620000000800 */
[----:B---3--:R-:W-:Y:S02]  /*11000*/  F2FP.BF16.F32.PACK_AB R5, R177, R175 ;  /* 0x000000afb105723e */ /* 0x008fe400000010ff */
[----:B------:R-:W-:Y:S02]  /*11010*/  F2FP.BF16.F32.PACK_AB R6, R190, R189 ;  /* 0x000000bdbe06723e */ /* 0x000fe400000010ff */
[----:B-1----:R-:W-:Y:S02]  /*11020*/  F2FP.BF16.F32.PACK_AB R4, R179, R178 ;  /* 0x000000b2b304723e */ /* 0x002fe400000010ff */
        /* <DEDUP_REMOVED lines=9> */
[----:B------:R-:W-:-:S04]  /*110c0*/  FFMA.FTZ R4, R227, UR7, -R3 ;  /* 0x00000007e3047c23 */ /* 0x000fc80008010803 */
        /* <DEDUP_REMOVED lines=11> */
[----:B------:R-:W-:Y:S01]  /*11180*/  MOV R158, R59 ;  /* 0x0000003b009e7202 */ /* 0x000fe20000000f00 */
[----:B-1----:R-:W-:-:S06]  /*11190*/  FFMA.FTZ R4, R226, UR7, -R13 ;  /* 0x00000007e2047c23 */ /* 0x002fcc000801080d */
[----:B------:R1:W-:Y:S01]  /*111a0*/  MUFU.EX2 R197, R4 ;  /* 0x0000000400c57308 */ /* 0x0003e20000000800 */
[----:B------:R-:W-:Y:S01]  /*111b0*/  HMMA.16816.F32.BF16 R92, R8, R22, R136 ;  /* 0x00000016085c723c */ /* 0x000fe20000041888 */
[----:B------:R-:W3:Y:S01]  /*111c0*/  LDSM.16.MT88.4 R20, [R158+0x9000] ;  /* 0x009000009e14783b */ /* 0x000ee20000004200 */
[----:B-1----:R-:W-:-:S05]  /*111d0*/  FFMA.FTZ R4, R58, UR7, -R13 ;  /* 0x000000073a047c23 */ /* 0x002fca000801080d */
[----:B------:R1:W-:Y:S01]  /*111e0*/  MUFU.EX2 R129, R4 ;  /* 0x0000000400817308 */ /* 0x0003e20000000800 */
[C---:B------:R-:W-:Y:S08]  /*111f0*/  HMMA.16816.F32.BF16 R152, R8.reuse, R16, R152 ;  /* 0x000000100898723c */ /* 0x040ff00000041898 */
[----:B------:R-:W-:Y:S01]  /*11200*/  HMMA.16816.F32.BF16 R148, R8, R18, R148 ;  /* 0x000000120894723c */ /* 0x000fe20000041894 */
[----:B------:R-:W2:Y:S01]  /*11210*/  LDSM.16.MT88.4 R16, [R164+0x9000] ;  /* 0x00900000a410783b */ /* 0x000ea20000004200 */
[----:B-1----:R-:W-:-:S04]  /*11220*/  FFMA.FTZ R4, R57, UR7, -R13 ;  /* 0x0000000739047c23 */ /* 0x002fc8000801080d */
[----:B------:R1:W-:Y:S02]  /*11230*/  MUFU.EX2 R220, R4 ;  /* 0x0000000400dc7308 */ /* 0x0003e40000000800 */
[C---:B------:R-:W-:Y:S08]  /*11240*/  HMMA.16816.F32.BF16 R72, R8.reuse, R28, R72 ;  /* 0x0000001c0848723c */ /* 0x040ff00000041848 */
[----:B------:R-:W-:Y:S01]  /*11250*/  HMMA.16816.F32.BF16 R144, R8, R30, R144 ;  /* 0x0000001e0890723c */ /* 0x000fe20000041890 */
[----:B------:R-:W-:Y:S01]  /*11260*/  FFMA.FTZ R14, R233, UR7, -R2 ;  /* 0x00000007e90e7c23 */ /* 0x000fe20008010802 */
[----:B------:R-:W-:Y:S01]  /*11270*/  LDSM.16.MT88.4 R28, [R165+0x1800] ;  /* 0x00180000a51c783b */ /* 0x000fe20000004200 */
[----:B-1----:R-:W-:-:S05]  /*11280*/  FFMA.FTZ R4, R231, UR7, -R12 ;  /* 0x00000007e7047c23 */ /* 0x002fca000801080c */
[C---:B------:R-:W-:Y:S01]  /*11290*/  HMMA.16816.F32.BF16 R160, R8.reuse, R24, R160 ;  /* 0x0000001808a0723c */ /* 0x040fe200000418a0 */
[----:B------:R1:W-:Y:S07]  /*112a0*/  MUFU.EX2 R193, R4 ;  /* 0x0000000400c17308 */ /* 0x0003ee0000000800 */
[----:B------:R-:W-:Y:S01]  /*112b0*/  HMMA.16816.F32.BF16 R140, R8, R26, R140 ;  /* 0x0000001a088c723c */ /* 0x000fe2000004188c */
[----:B------:R-:W4:Y:S04]  /*112c0*/  LDSM.16.MT88.4 R8, [R33+0x1000] ;  /* 0x001000002108783b */ /* 0x000f280000004200 */
[----:B------:R-:W4:Y:S01]  /*112d0*/  LDSM.16.MT88.4 R24, [R165+0x1000] ;  /* 0x00100000a518783b */ /* 0x000f220000004200 */
[----:B-1----:R-:W-:-:S04]  /*112e0*/  FFMA.FTZ R4, R228, UR7, -R12 ;  /* 0x00000007e4047c23 */ /* 0x002fc8000801080c */
[----:B------:R1:W3:Y:S02]  /*112f0*/  MUFU.EX2 R196, R4 ;  /* 0x0000000400c47308 */ /* 0x0002e40000000800 */
[----:B-1----:R-:W-:-:S06]  /*11300*/  FFMA.FTZ R4, R205, UR7, -R12 ;  /* 0x00000007cd047c23 */ /* 0x002fcc000801080c */
[----:B------:R1:W-:Y:S08]  /*11310*/  MUFU.EX2 R128, R4 ;  /* 0x0000000400807308 */ /* 0x0003f00000000800 */
[----:B------:R2:W-:Y:S01]  /*11320*/  MUFU.EX2 R209, R14 ;  /* 0x0000000e00d17308 */ /* 0x0005e20000000800 */
[----:B-1----:R-:W-:-:S07]  /*11330*/  FFMA.FTZ R4, R121, UR7, -R12 ;  /* 0x0000000779047c23 */ /* 0x002fce000801080c */
[----:B------:R1:W4:Y:S01]  /*11340*/  MUFU.EX2 R217, R4 ;  /* 0x0000000400d97308 */ /* 0x0003220000000800 */
[----:B--2---:R-:W-:-:S07]  /*11350*/  FFMA.FTZ R14, R232, UR7, -R2 ;  /* 0x00000007e80e7c23 */ /* 0x004fce0008010802 */
[----:B------:R-:W-:Y:S01]  /*11360*/  MUFU.EX2 R216, R14 ;  /* 0x0000000e00d87308 */ /* 0x000fe20000000800 */
[----:B-1----:R-:W-:-:S07]  /*11370*/  FFMA.FTZ R4, R235, UR7, -R2 ;  /* 0x00000007eb047c23 */ /* 0x002fce0008010802 */
[----:B------:R1:W2:Y:S01]  /*11380*/  MUFU.EX2 R198, R4 ;  /* 0x0000000400c67308 */ /* 0x0002a20000000800 */
[----:B---3--:R-:W-:Y:S02]  /*11390*/  F2FP.BF16.F32.PACK_AB R5, R196, R193 ;  /* 0x000000c1c405723e */ /* 0x008fe400000010ff */
[----:B------:R-:W-:Y:S02]  /*113a0*/  F2FP.BF16.F32.PACK_AB R6, R220, R129 ;  /* 0x00000081dc06723e */ /* 0x000fe400000010ff */
[----:B----4-:R-:W-:Y:S02]  /*113b0*/  F2FP.BF16.F32.PACK_AB R7, R217, R128 ;  /* 0x00000080d907723e */ /* 0x010fe400000010ff */
[----:B-1----:R-:W-:-:S07]  /*113c0*/  F2FP.BF16.F32.PACK_AB R4, R197, R194 ;  /* 0x000000c2c504723e */ /* 0x002fce00000010ff */
        /* <DEDUP_REMOVED lines=8> */
[----:B------:R-:W-:-:S02]  /*11450*/  F2FP.BF16.F32.PACK_AB R4, R199, R174 ;  /* 0x000000aec704723e */ /* 0x000fc400000010ff */
[----:B--2---:R-:W-:Y:S02]  /*11460*/  F2FP.BF16.F32.PACK_AB R5, R198, R195 ;  /* 0x000000c3c605723e */ /* 0x004fe400000010ff */
[----:B------:R-:W-:Y:S02]  /*11470*/  F2FP.BF16.F32.PACK_AB R6, R127, R213 ;  /* 0x000000d57f06723e */ /* 0x000fe400000010ff */
[----:B------:R-:W-:-:S07]  /*11480*/  F2FP.BF16.F32.PACK_AB R7, R216, R209 ;  /* 0x000000d1d807723e */ /* 0x000fce00000010ff */
[----:B------:R-:W-:Y:S01]  /*11490*/  HMMA.16816.F32.BF16 R76, R4, R8, R76 ;  /* 0x00000008044c723c */ /* 0x000fe2000004184c */
[----:B------:R-:W-:-:S04]  /*114a0*/  FFMA.FTZ R8, R239, UR7, -R13 ;  /* 0x00000007ef087c23 */ /* 0x000fc8000801080d */
[----:B------:R1:W-:Y:S02]  /*114b0*/  MUFU.EX2 R136, R8 ;  /* 0x0000000800887308 */ /* 0x0003e40000000800 */
[----:B-1----:R-:W-:-:S06]  /*114c0*/  FFMA.FTZ R8, R236, UR7, -R13 ;  /* 0x00000007ec087c23 */ /* 0x002fcc000801080d */
[----:B------:R1:W-:Y:S02]  /*114d0*/  MUFU.EX2 R208, R8 ;  /* 0x0000000800d07308 */ /* 0x0003e40000000800 */
[----:B-1----:R-:W-:-:S06]  /*114e0*/  FFMA.FTZ R8, R109, UR7, -R13 ;  /* 0x000000076d087c23 */ /* 0x002fcc000801080d */
[----:B------:R1:W-:Y:S01]  /*114f0*/  MUFU.EX2 R134, R8 ;  /* 0x0000000800867308 */ /* 0x0003e20000000800 */
[----:B------:R-:W-:Y:S01]  /*11500*/  HMMA.16816.F32.BF16 R72, R4, R20, R72 ;  /* 0x000000140448723c */ /* 0x000fe20000041848 */
[----:B-1----:R-:W-:-:S06]  /*11510*/  FFMA.FTZ R8, R108, UR7, -R13 ;  /* 0x000000076c087c23 */ /* 0x002fcc000801080d */
[----:B------:R1:W2:Y:S01]  /*11520*/  MUFU.EX2 R219, R8 ;  /* 0x0000000800db7308 */ /* 0x0002a20000000800 */
[----:B------:R-:W-:Y:S01]  /*11530*/  HMMA.16816.F32.BF16 R64, R4, R22, R144 ;  /* 0x000000160440723c */ /* 0x000fe20000041890 */
[----:B------:R-:W-:Y:S01]  /*11540*/  LDSM.16.MT88.4 R20, [R33+0x1800] ;  /* 0x001800002114783b */ /* 0x000fe20000004200 */
[----:B-1----:R-:W-:-:S05]  /*11550*/  FFMA.FTZ R8, R241, UR7, -R12 ;  /* 0x00000007f1087c23 */ /* 0x002fca000801080c */
[----:B------:R1:W-:Y:S01]  /*11560*/  MUFU.EX2 R205, R8 ;  /* 0x0000000800cd7308 */ /* 0x0003e20000000800 */
[C---:B------:R-:W-:Y:S08]  /*11570*/  HMMA.16816.F32.BF16 R60, R4.reuse, R16, R160 ;  /* 0x00000010043c723c */ /* 0x040ff000000418a0 */
[----:B------:R-:W-:Y:S01]  /*11580*/  HMMA.16816.F32.BF16 R68, R4, R18, R140 ;  /* 0x000000120444723c */ /* 0x000fe2000004188c */
[----:B------:R-:W-:Y:S01]  /*11590*/  LDSM.16.MT88.4 R16, [R164+0x9800] ;  /* 0x00980000a410783b */ /* 0x000fe20000004200 */
[----:B-1----:R-:W-:-:S06]  /*115a0*/  FFMA.FTZ R8, R237, UR7, -R12 ;  /* 0x00000007ed087c23 */ /* 0x002fcc000801080c */
[C---:B------:R-:W-:Y:S01]  /*115b0*/  HMMA.16816.F32.BF16 R92, R4.reuse, R10, R92 ;  /* 0x0000000a045c723c */ /* 0x040fe2000004185c */
[----:B------:R1:W3:Y:S07]  /*115c0*/  MUFU.EX2 R218, R8 ;  /* 0x0000000800da7308 */ /* 0x0002ee0000000800 */
[C---:B------:R-:W-:Y:S01]  /*115d0*/  HMMA.16816.F32.BF16 R152, R4.reuse, R24, R152 ;  /* 0x000000180498723c */ /* 0x040fe20000041898 */
[----:B-1----:R-:W1:Y:S07]  /*115e0*/  LDSM.16.MT88.4 R8, [R158+0x9800] ;  /* 0x009800009e08783b */ /* 0x002e6e0000004200 */
[----:B------:R-:W-:Y:S01]  /*115f0*/  HMMA.16816.F32.BF16 R148, R4, R26, R148 ;  /* 0x0000001a0494723c */ /* 0x000fe20000041894 */
[--C-:B------:R-:W-:Y:S01]  /*11600*/  FFMA.FTZ R5, R113, UR7, -R12.reuse ;  /* 0x0000000771057c23 */ /* 0x100fe2000801080c */
[----:B------:R-:W-:-:S03]  /*11610*/  FFMA.FTZ R4, R112, UR7, -R12 ;  /* 0x0000000770047c23 */ /* 0x000fc6000801080c */
[----:B------:R3:W-:Y:S08]  /*11620*/  MUFU.EX2 R133, R5 ;  /* 0x0000000500857308 */ /* 0x0007f00000000800 */
[----:B------:R4:W4:Y:S01]  /*11630*/  MUFU.EX2 R137, R4 ;  /* 0x0000000400897308 */ /* 0x0009220000000800 */
[----:B--2---:R-:W-:Y:S01]  /*11640*/  F2FP.BF16.F32.PACK_AB R6, R219, R134 ;  /* 0x00000086db06723e */ /* 0x004fe200000010ff */
[----:B------:R-:W-:Y:S01]  /*11650*/  FFMA.FTZ R124, R91, R15, R124 ;  /* 0x0000000f5b7c7223 */ /* 0x000fe2000001007c */
[----:B------:R-:W-:-:S02]  /*11660*/  MOV R180, R123 ;  /* 0x0000007b00b47202 */ /* 0x000fc40000000f00 */
[----:B---3--:R-:W-:Y:S02]  /*11670*/  F2FP.BF16.F32.PACK_AB R5, R218, R205 ;  /* 0x000000cdda05723e */ /* 0x008fe400000010ff */
[----:B------:R-:W-:Y:S02]  /*11680*/  MOV R184, R122 ;  /* 0x0000007a00b87202 */ /* 0x000fe40000000f00 */
[----:B----4-:R-:W-:Y:S02]  /*11690*/  F2FP.BF16.F32.PACK_AB R4, R208, R136 ;  /* 0x00000088d004723e */ /* 0x010fe400000010ff */
[----:B------:R-:W-:Y:S02]  /*116a0*/  F2FP.BF16.F32.PACK_AB R7, R137, R133 ;  /* 0x000000858907723e */ /* 0x000fe400000010ff */
[----:B------:R-:W-:Y:S02]  /*116b0*/  MOV R170, R115 ;  /* 0x0000007300aa7202 */ /* 0x000fe40000000f00 */
[----:B------:R-:W-:-:S02]  /*116c0*/  MOV R172, R103 ;  /* 0x0000006700ac7202 */ /* 0x000fc40000000f00 */
[----:B------:R-:W-:Y:S01]  /*116d0*/  MOV R91, R111 ;  /* 0x0000006f005b7202 */ /* 0x000fe20000000f00 */
[----:B-1----:R-:W-:Y:S01]  /*116e0*/  HMMA.16816.F32.BF16 R96, R4, R8, R96 ;  /* 0x000000080460723c */ /* 0x002fe20000041860 */
[----:B------:R-:W-:Y:S02]  /*116f0*/  MOV R107, R101 ;  /* 0x00000065006b7202 */ /* 0x000fe40000000f00 */
[----:B------:R-:W-:-:S05]  /*11700*/  MOV R167, R100 ;  /* 0x0000006400a77202 */ /* 0x000fca0000000f00 */
        /* <DEDUP_REMOVED lines=8> */
[----:B------:R1:W2:Y:S01]  /*11790*/  MUFU.EX2 R6, R4 ;  /* 0x0000000400067308 */ /* 0x0002a20000000800 */
[----:B------:R-:W-:Y:S02]  /*117a0*/  FFMA.FTZ R105, R166, R34, R105 ;  /* 0x00000022a6697223 */ /* 0x000fe40000010069 */
[----:B------:R-:W3:Y:S01]  /*117b0*/  LDL.LU R166, [R1] ;  /* 0x0000000001a67983 */ /* 0x000ee20000300800 */
[----:B-1----:R-:W-:-:S04]  /*117c0*/  FFMA.FTZ R4, R206, UR7, -R3 ;  /* 0x00000007ce047c23 */ /* 0x002fc80008010803 */
[----:B------:R1:W-:Y:S01]  /*117d0*/  MUFU.EX2 R206, R4 ;  /* 0x0000000400ce7308 */ /* 0x0003e20000000800 */
[----:B------:R-:W-:Y:S01]  /*117e0*/  FFMA.FTZ R104, R157, R32, R104 ;  /* 0x000000209d687223 */ /* 0x000fe20000010068 */
[--C-:B------:R-:W-:Y:S01]  /*117f0*/  FFMA.FTZ R32, R80, UR7, -R3.reuse ;  /* 0x0000000750207c23 */ /* 0x100fe20008010803 */
[--C-:B------:R-:W-:Y:S01]  /*11800*/  FFMA.FTZ R34, R168, UR7, -R3.reuse ;  /* 0x00000007a8227c23 */ /* 0x100fe20008010803 */
[--C-:B-1----:R-:W-:Y:S02]  /*11810*/  FFMA.FTZ R4, R176, UR7, -R3.reuse ;  /* 0x00000007b0047c23 */ /* 0x102fe40008010803 */
[----:B------:R-:W4:Y:S02]  /*11820*/  LDL.LU R176, [R1+0x3c] ;  /* 0x00003c0001b07983 */ /* 0x000f240000300800 */
[----:B------:R1:W-:Y:S02]  /*11830*/  MUFU.EX2 R135, R4 ;  /* 0x0000000400877308 */ /* 0x0003e40000000800 */
[----:B------:R-:W2:Y:S04]  /*11840*/  LDL.LU R227, [R1+0x40] ;  /* 0x0000400001e37983 */ /* 0x000ea80000300800 */
[----:B------:R-:W2:Y:S04]  /*11850*/  LDL.LU R138, [R1+0x30] ;  /* 0x00003000018a7983 */ /* 0x000ea80000300800 */
[----:B------:R-:W2:Y:S04]  /*11860*/  LDL.LU R139, [R1+0x2c] ;  /* 0x00002c00018b7983 */ /* 0x000ea80000300800 */
[----:B------:R-:W2:Y:S01]  /*11870*/  LDL.LU R80, [R1+0x1c] ;  /* 0x00001c0001507983 */ /* 0x000ea20000300800 */
[----:B-1----:R-:W-:-:S03]  /*11880*/  FFMA.FTZ R4, R212, UR7, -R3 ;  /* 0x00000007d4047c23 */ /* 0x002fc60008010803 */
[----:B------:R-:W2:Y:S01]  /*11890*/  LDL.LU R168, [R1+0xc] ;  /* 0x00000c0001a87983 */ /* 0x000ea20000300800 */
[----:B------:R1:W-:Y:S02]  /*118a0*/  MUFU.EX2 R212, R4 ;  /* 0x0000000400d47308 */ /* 0x0003e40000000800 */
[----:B-1----:R-:W-:-:S06]  /*118b0*/  FFMA.FTZ R4, R159, UR7, -R2 ;  /* 0x000000079f047c23 */ /* 0x002fcc0008010802 */
[----:B------:R1:W2:Y:S02]  /*118c0*/  MUFU.EX2 R5, R4 ;  /* 0x0000000400057308 */ /* 0x0002a40000000800 */
[--C-:B-1----:R-:W-:Y:S02]  /*118d0*/  FFMA.FTZ R4, R169, UR7, -R2.reuse ;  /* 0x00000007a9047c23 */ /* 0x102fe40008010802 */
[----:B------:R-:W2:Y:S04]  /*118e0*/  LDL.LU R169, [R1+0x4] ;  /* 0x0000040001a97983 */ /* 0x000ea80000300800 */
[----:B------:R-:W2:Y:S04]  /*118f0*/  LDL.LU R235, [R1+0x64] ;  /* 0x0000640001eb7983 */ /* 0x000ea80000300800 */
[----:B------:R-:W2:Y:S04]  /*11900*/  LDL.LU R228, [R1+0x5c] ;  /* 0x00005c0001e47983 */ /* 0x000ea80000300800 */
[----:B------:R-:W2:Y:S04]  /*11910*/  LDL.LU R231, [R1+0x54] ;  /* 0x0000540001e77983 */ /* 0x000ea80000300800 */
[----:B------:R-:W2:Y:S01]  /*11920*/  LDL.LU R226, [R1+0x50] ;  /* 0x0000500001e27983 */ /* 0x000ea20000300800 */
[----:B------:R-:W-:Y:S01]  /*11930*/  MOV R156, R184 ;  /* 0x000000b8009c7202 */ /* 0x000fe20000000f00 */
[--C-:B------:R-:W-:Y:S01]  /*11940*/  FFMA.FTZ R14, R188, UR7, -R3.reuse ;  /* 0x00000007bc0e7c23 */ /* 0x100fe20008010803 */
[----:B------:R-:W-:Y:S01]  /*11950*/  MOV R157, R180 ;  /* 0x000000b4009d7202 */ /* 0x000fe20000000f00 */
[--C-:B------:R-:W-:Y:S01]  /*11960*/  FFMA.FTZ R15, R207, UR7, -R3.reuse ;  /* 0x00000007cf0f7c23 */ /* 0x100fe20008010803 */
[----:B------:R-:W-:Y:S01]  /*11970*/  MOV R184, R172 ;  /* 0x000000ac00b87202 */ /* 0x000fe20000000f00 */
[--C-:B------:R-:W-:Y:S01]  /*11980*/  FFMA.FTZ R45, R156, UR7, -R2.reuse ;  /* 0x000000079c2d7c23 */ /* 0x100fe20008010802 */
[----:B------:R-:W-:Y:S01]  /*11990*/  MOV R188, R170 ;  /* 0x000000aa00bc7202 */ /* 0x000fe20000000f00 */
[----:B------:R4:W1:Y:S01]  /*119a0*/  MUFU.EX2 R207, R4 ;  /* 0x0000000400cf7308 */ /* 0x0008620000000800 */
[--C-:B------:R-:W-:Y:S01]  /*119b0*/  FFMA.FTZ R142, R251, UR7, -R3.reuse ;  /* 0x00000007fb8e7c23 */ /* 0x100fe20008010803 */
        /* <DEDUP_REMOVED lines=9> */
[----:B------:R-:W-:Y:S01]  /*11a50*/  MOV R230, R184 ;  /* 0x000000b800e67202 */ /* 0x000fe20000000f00 */
[--C-:B------:R-:W-:Y:S01]  /*11a60*/  FFMA.FTZ R157, R252, UR7, -R2.reuse ;  /* 0x00000007fc9d7c23 */ /* 0x100fe20008010802 */
[--C-:B------:R-:W-:Y:S01]  /*11a70*/  FFMA.FTZ R184, R132, UR7, -R2.reuse ;  /* 0x0000000784b87c23 */ /* 0x100fe20008010802 */
[--C-:B------:R-:W-:Y:S01]  /*11a80*/  FFMA.FTZ R224, R224, UR7, -R2.reuse ;  /* 0x00000007e0e07c23 */ /* 0x100fe20008010802 */
[----:B------:R-:W-:Y:S01]  /*11a90*/  FFMA.FTZ R225, R225, UR7, -R2 ;  /* 0x00000007e1e17c23 */ /* 0x000fe20008010802 */
[--C-:B---3--:R-:W-:Y:S01]  /*11aa0*/  FFMA.FTZ R143, R166, UR7, -R3.reuse ;  /* 0x00000007a68f7c23 */ /* 0x108fe20008010803 */
[----:B------:R-:W-:Y:S01]  /*11ab0*/  MOV R166, R107 ;  /* 0x0000006b00a67202 */ /* 0x000fe20000000f00 */
[----:B------:R-:W-:-:S03]  /*11ac0*/  FFMA.FTZ R107, R245, UR7, -R3 ;  /* 0x00000007f56b7c23 */ /* 0x000fc60008010803 */
[----:B------:R-:W-:Y:S01]  /*11ad0*/  MOV R229, R166 ;  /* 0x000000a600e57202 */ /* 0x000fe20000000f00 */
[--C-:B------:R-:W-:Y:S01]  /*11ae0*/  FFMA.FTZ R166, R246, UR7, -R2.reuse ;  /* 0x00000007f6a67c23 */ /* 0x100fe20008010802 */
[--C-:B----4-:R-:W-:Y:S01]  /*11af0*/  FFMA.FTZ R4, R176, UR7, -R2.reuse ;  /* 0x00000007b0047c23 */ /* 0x110fe20008010802 */
[----:B------:R-:W-:Y:S01]  /*11b00*/  FFMA.FTZ R176, R88, UR7, -R3 ;  /* 0x0000000758b07c23 */ /* 0x000fe20008010803 */
[--C-:B--2---:R-:W-:Y:S01]  /*11b10*/  FFMA.FTZ R3, R227, UR7, -R2.reuse ;  /* 0x00000007e3037c23 */ /* 0x104fe20008010802 */
[--C-:B------:R-:W-:Y:S01]  /*11b20*/  FFMA.FTZ R35, R138, UR7, -R2.reuse ;  /* 0x000000078a237c23 */ /* 0x100fe20008010802 */
[--C-:B------:R-:W-:Y:S01]  /*11b30*/  FFMA.FTZ R44, R139, UR7, -R2.reuse ;  /* 0x000000078b2c7c23 */ /* 0x100fe20008010802 */
[----:B------:R-:W-:Y:S01]  /*11b40*/  MOV R139, R167 ;  /* 0x000000a7008b7202 */ /* 0x000fe20000000f00 */
[--C-:B------:R-:W-:Y:S01]  /*11b50*/  FFMA.FTZ R167, R244, UR7, -R2.reuse ;  /* 0x00000007f4a77c23 */ /* 0x100fe20008010802 */
[--C-:B------:R-:W-:Y:S01]  /*11b60*/  FFMA.FTZ R80, R80, UR7, -R2.reuse ;  /* 0x0000000750507c23 */ /* 0x100fe20008010802 */
[--C-:B------:R-:W-:Y:S01]  /*11b70*/  FFMA.FTZ R147, R168, UR7, -R2.reuse ;  /* 0x00000007a8937c23 */ /* 0x100fe20008010802 */
[--C-:B------:R-:W-:Y:S01]  /*11b80*/  FFMA.FTZ R168, R222, UR7, -R2.reuse ;  /* 0x00000007dea87c23 */ /* 0x100fe20008010802 */
[----:B------:R-:W-:Y:S01]  /*11b90*/  MOV R227, R91 ;  /* 0x0000005b00e37202 */ /* 0x000fe20000000f00 */
[--C-:B------:R-:W-:Y:S01]  /*11ba0*/  FFMA.FTZ R156, R169, UR7, -R2.reuse ;  /* 0x00000007a99c7c23 */ /* 0x100fe20008010802 */
[----:B------:R-:W-:Y:S01]  /*11bb0*/  FFMA.FTZ R169, R211, UR7, -R2 ;  /* 0x00000007d3a97c23 */ /* 0x000fe20008010802 */
[----:B------:R-:W-:-:S02]  /*11bc0*/  MOV R211, R158 ;  /* 0x0000009e00d37202 */ /* 0x000fc40000000f00 */
[----:B------:R-:W-:Y:S01]  /*11bd0*/  MOV R158, R188 ;  /* 0x000000bc009e7202 */ /* 0x000fe20000000f00 */
[----:B------:R-:W-:Y:S01]  /*11be0*/  FFMA.FTZ R188, R89, UR7, -R2 ;  /* 0x0000000759bc7c23 */ /* 0x000fe20008010802 */
[--C-:B------:R-:W-:Y:S01]  /*11bf0*/  FFMA.FTZ R2, R235, UR7, -R13.reuse ;  /* 0x00000007eb027c23 */ /* 0x100fe2000801080d */
[----:B------:R-:W-:Y:S01]  /*11c00*/  MUFU.EX2 R251, R3 ;  /* 0x0000000300fb7308 */ /* 0x000fe20000000800 */
[----:B------:R-:W-:Y:S01]  /*11c10*/  MOV R215, R136 ;  /* 0x0000008800d77202 */ /* 0x000fe20000000f00 */
[----:B------:R-:W2:Y:S06]  /*11c20*/  LDSM.16.MT88.4 R24, [R211+0xa000] ;  /* 0x00a00000d318783b */ /* 0x000eac0000004200 */
[----:B------:R3:W-:Y:S02]  /*11c30*/  MUFU.EX2 R241, R2 ;  /* 0x0000000200f17308 */ /* 0x0007e40000000800 */
[----:B---3--:R-:W-:-:S06]  /*11c40*/  FFMA.FTZ R2, R228, UR7, -R13 ;  /* 0x00000007e4027c23 */ /* 0x008fcc000801080d */
[----:B------:R3:W-:Y:S02]  /*11c50*/  MUFU.EX2 R244, R2 ;  /* 0x0000000200f47308 */ /* 0x0007e40000000800 */
[----:B---3--:R-:W-:-:S06]  /*11c60*/  FFMA.FTZ R2, R231, UR7, -R13 ;  /* 0x00000007e7027c23 */ /* 0x008fcc000801080d */
[----:B------:R3:W-:Y:S02]  /*11c70*/  MUFU.EX2 R245, R2 ;  /* 0x0000000200f57308 */ /* 0x0007e40000000800 */
[----:B---3--:R-:W-:-:S06]  /*11c80*/  FFMA.FTZ R2, R226, UR7, -R13 ;  /* 0x00000007e2027c23 */ /* 0x008fcc000801080d */
[----:B------:R3:W-:Y:S02]  /*11c90*/  MUFU.EX2 R239, R2 ;  /* 0x0000000200ef7308 */ /* 0x0007e40000000800 */
[----:B---3--:R-:W-:-:S06]  /*11ca0*/  FFMA.FTZ R2, R229, UR7, -R12 ;  /* 0x00000007e5027c23 */ /* 0x008fcc000801080c */
[----:B------:R3:W-:Y:S02]  /*11cb0*/  MUFU.EX2 R237, R2 ;  /* 0x0000000200ed7308 */ /* 0x0007e40000000800 */
[--C-:B---3--:R-:W-:Y:S02]  /*11cc0*/  FFMA.FTZ R2, R139, UR7, -R12.reuse ;  /* 0x000000078b027c23 */ /* 0x108fe4000801080c */
[----:B------:R-:W3:Y:S04]  /*11cd0*/  LDL.LU R139, [R1+0x90] ;  /* 0x00009000018b7983 */ /* 0x000ee80000300800 */
[----:B------:R4:W-:Y:S02]  /*11ce0*/  MUFU.EX2 R235, R2 ;  /* 0x0000000200eb7308 */ /* 0x0009e40000000800 */
[----:B----4-:R-:W-:-:S06]  /*11cf0*/  FFMA.FTZ R2, R230, UR7, -R12 ;  /* 0x00000007e6027c23 */ /* 0x010fcc000801080c */
[----:B------:R4:W-:Y:S02]  /*11d00*/  MUFU.EX2 R236, R2 ;  /* 0x0000000200ec7308 */ /* 0x0009e40000000800 */
[----:B----4-:R-:W-:Y:S01]  /*11d10*/  FFMA.FTZ R2, R227, UR7, -R12 ;  /* 0x00000007e3027c23 */ /* 0x010fe2000801080c */
[----:B------:R-:W-:Y:S02]  /*11d20*/  MOV R227, R158 ;  /* 0x0000009e00e37202 */ /* 0x000fe40000000f00 */
[----:B------:R-:W4:Y:S04]  /*11d30*/  LDL.LU R158, [R1+0xa0] ;  /* 0x0000a000019e7983 */ /* 0x000f280000300800 */
[----:B------:R-:W2:Y:S01]  /*11d40*/  LDL.LU R222, [R1+0x8c] ;  /* 0x00008c0001de7983 */ /* 0x000ea20000300800 */
[----:B------:R-:W-:-:S03]  /*11d50*/  MOV R47, R137 ;  /* 0x00000089002f7202 */ /* 0x000fc60000000f00 */
[----:B------:R-:W2:Y:S04]  /*11d60*/  LDL.LU R3, [R1+0x88] ;  /* 0x0000880001037983 */ /* 0x000ea80000300800 */
[----:B------:R-:W2:Y:S04]  /*11d70*/  LDL.LU R81, [R1+0x80] ;  /* 0x0000800001517983 */ /* 0x000ea80000300800 */
[----:B------:R-:W2:Y:S04]  /*11d80*/  LDL.LU R146, [R1+0x68] ;  /* 0x0000680001927983 */ /* 0x000ea80000300800 */
[----:B------:R-:W2:Y:S04]  /*11d90*/  LDL.LU R136, [R1+0x60] ;  /* 0x0000600001887983 */ /* 0x000ea80000300800 */
[----:B------:R-:W2:Y:S01]  /*11da0*/  LDL.LU R137, [R1+0x58] ;  /* 0x0000580001897983 */ /* 0x000ea20000300800 */
[----:B------:R1:W1:Y:S03]  /*11db0*/  MUFU.EX2 R204, R4 ;  /* 0x0000000400cc7308 */ /* 0x0002660000000800 */
[----:B------:R-:W2:Y:S04]  /*11dc0*/  LDL.LU R214, [R1+0x4c] ;  /* 0x00004c0001d67983 */ /* 0x000ea80000300800 */
[----:B------:R-:W2:Y:S04]  /*11dd0*/  LDL.LU R223, [R1+0xb0] ;  /* 0x0000b00001df7983 */ /* 0x000ea80000300800 */
[----:B------:R-:W2:Y:S01]  /*11de0*/  LDL.LU R226, [R1+0xac] ;  /* 0x0000ac0001e27983 */ /* 0x000ea20000300800 */
[----:B------:R-:W-:-:S02]  /*11df0*/  MOV R252, R6 ;  /* 0x0000000600fc7202 */ /* 0x000fc40000000f00 */
[----:B------:R-:W-:Y:S01]  /*11e00*/  MOV R246, R5 ;  /* 0x0000000500f67202 */ /* 0x000fe20000000f00 */
[----:B------:R-:W2:Y:S01]  /*11e10*/  LDL.LU R140, [R1+0xa8] ;  /* 0x0000a800018c7983 */ /* 0x000ea20000300800 */
[----:B------:R-:W-:Y:S02]  /*11e20*/  F2FP.BF16.F32.PACK_AB R6, R212, R135 ;  /* 0x00000087d406723e */ /* 0x000fe400000010ff */
[----:B-1----:R-:W-:Y:S02]  /*11e30*/  F2FP.BF16.F32.PACK_AB R4, R206, R252 ;  /* 0x000000fcce04723e */ /* 0x002fe400000010ff */
[----:B------:R-:W-:Y:S01]  /*11e40*/  MOV R138, R118 ;  /* 0x00000076008a7202 */ /* 0x000fe20000000f00 */
[----:B------:R3:W1:Y:S01]  /*11e50*/  MUFU.EX2 R233, R2 ;  /* 0x0000000200e97308 */ /* 0x0006620000000800 */
[----:B------:R-:W-:Y:S01]  /*11e60*/  F2FP.BF16.F32.PACK_AB R5, R207, R246 ;  /* 0x000000f6cf05723e */ /* 0x000fe200000010ff */
[----:B------:R-:W2:Y:S01]  /*11e70*/  LDL.LU R141, [R1+0xa4] ;  /* 0x0000a400018d7983 */ /* 0x000ea20000300800 */
[----:B------:R-:W-:-:S02]  /*11e80*/  F2FP.BF16.F32.PACK_AB R7, R251, R204 ;  /* 0x000000ccfb07723e */ /* 0x000fc400000010ff */
[----:B------:R-:W-:Y:S02]  /*11e90*/  MOV R46, R138 ;  /* 0x0000008a002e7202 */ /* 0x000fe40000000f00 */
[----:B------:R-:W2:Y:S03]  /*11ea0*/  LDL.LU R138, [R1+0x9c] ;  /* 0x00009c00018a7983 */ /* 0x000ea60000300800 */
[C---:B------:R-:W-:Y:S08]  /*11eb0*/  HMMA.16816.F32.BF16 R116, R4.reuse, R8, R72 ;  /* 0x000000080474723c */ /* 0x040ff00000041848 */
[----:B------:R-:W-:Y:S01]  /*11ec0*/  HMMA.16816.F32.BF16 R72, R4, R28, R152 ;  /* 0x0000001c0448723c */ /* 0x000fe20000041898 */
[----:B---3--:R-:W-:-:S02]  /*11ed0*/  FFMA.FTZ R2, R139, UR7, -R13 ;  /* 0x000000078b027c23 */ /* 0x008fc4000801080d */
[----:B------:R-:W3:Y:S04]  /*11ee0*/  LDL.LU R139, [R1+0x94] ;  /* 0x00009400018b7983 */ /* 0x000ee80000300800 */
[----:B------:R-:W3:Y:S01]  /*11ef0*/  LDL.LU R160, [R1+0x84] ;  /* 0x0000840001a07983 */ /* 0x000ee20000300800 */
[----:B----4-:R-:W-:-:S03]  /*11f00*/  FFMA.FTZ R28, R158, UR7, -R13 ;  /* 0x000000079e1c7c23 */ /* 0x010fc6000801080d */
[----:B------:R-:W4:Y:S01]  /*11f10*/  LDL.LU R158, [R1+0xb4] ;  /* 0x0000b400019e7983 */ /* 0x000f220000300800 */
[C---:B------:R-:W-:Y:S08]  /*11f20*/  HMMA.16816.F32.BF16 R40, R4.reuse, R20, R76 ;  /* 0x000000140428723c */ /* 0x040ff0000004184c */
[C---:B------:R-:W-:Y:S01]  /*11f30*/  HMMA.16816.F32.BF16 R88, R4.reuse, R10, R64 ;  /* 0x0000000a0458723c */ /* 0x040fe20000041840 */
[----:B------:R-:W-:Y:S07]  /*11f40*/  LDSM.16.MT88.4 R8, [R33+0x2000] ;  /* 0x002000002108783b */ /* 0x000fee0000004200 */
[C---:B------:R-:W-:Y:S08]  /*11f50*/  HMMA.16816.F32.BF16 R84, R4.reuse, R16, R60 ;  /* 0x000000100454723c */ /* 0x040ff0000004183c */
[C---:B------:R-:W-:Y:S01]  /*11f60*/  HMMA.16816.F32.BF16 R68, R4.reuse, R18, R68 ;  /* 0x000000120444723c */ /* 0x040fe20000041844 */
[----:B------:R-:W-:Y:S07]  /*11f70*/  LDSM.16.MT88.4 R16, [R165+0x2000] ;  /* 0x00200000a510783b */ /* 0x000fee0000004200 */
[----:B------:R-:W-:Y:S01]  /*11f80*/  HMMA.16816.F32.BF16 R76, R4, R22, R92 ;  /* 0x00000016044c723c */ /* 0x000fe2000004185c */
[----:B------:R-:W1:Y:S01]  /*11f90*/  LDSM.16.MT88.4 R20, [R164+0xa000] ;  /* 0x00a00000a414783b */ /* 0x000e620000004200 */
[----:B------:R2:W-:Y:S02]  /*11fa0*/  MUFU.EX2 R228, R35 ;  /* 0x0000002300e47308 */ /* 0x0005e40000000800 */
[----:B--2---:R-:W-:-:S06]  /*11fb0*/  FFMA.FTZ R29, R226, UR7, -R12 ;  /* 0x00000007e21d7c23 */ /* 0x004fcc000801080c */
[----:B------:R2:W-:Y:S01]  /*11fc0*/  MUFU.EX2 R232, R14 ;  /* 0x0000000e00e87308 */ /* 0x0005e20000000800 */
[--C-:B------:R-:W-:Y:S01]  /*11fd0*/  FFMA.FTZ R35, R81, UR7, -R13.reuse ;  /* 0x0000000751237c23 */ /* 0x100fe2000801080d */
[----:B------:R-:W-:Y:S01]  /*11fe0*/  FFMA.FTZ R81, R146, UR7, -R13 ;  /* 0x0000000792517c23 */ /* 0x000fe2000801080d */
[----:B------:R-:W-:-:S05]  /*11ff0*/  MOV R146, R227 ;  /* 0x000000e300927202 */ /* 0x000fca0000000f00 */
[----:B------:R1:W1:Y:S01]  /*12000*/  MUFU.EX2 R231, R15 ;  /* 0x0000000f00e77308 */ /* 0x0002620000000800 */
[----:B--2---:R-:W-:Y:S01]  /*12010*/  FFMA.FTZ R14, R3, UR7, -R13 ;  /* 0x00000007030e7c23 */ /* 0x004fe2000801080d */
[----:B------:R-:W-:-:S06]  /*12020*/  FFMA.FTZ R3, R223, UR7, -R12 ;  /* 0x00000007df037c23 */ /* 0x000fcc000801080c */
[----:B------:R-:W-:Y:S01]  /*12030*/  MUFU.EX2 R230, R32 ;  /* 0x0000002000e67308 */ /* 0x000fe20000000800 */
[----:B------:R-:W-:Y:S07]  /*12040*/  HMMA.16816.F32.BF16 R36, R4, R30, R148 ;  /* 0x0000001e0424723c */ /* 0x000fee0000041894 */
[----:B------:R-:W-:Y:S08]  /*12050*/  MUFU.EX2 R229, R34 ;  /* 0x0000002200e57308 */ /* 0x000ff00000000800 */
[----:B------:R-:W2:Y:S08]  /*12060*/  MUFU.EX2 R227, R44 ;  /* 0x0000002c00e37308 */ /* 0x000eb00000000800 */
[----:B------:R2:W-:Y:S08]  /*12070*/  MUFU.EX2 R226, R45 ;  /* 0x0000002d00e27308 */ /* 0x0005f00000000800 */
[----:B------:R-:W2:Y:S01]  /*12080*/  MUFU.EX2 R223, R80 ;  /* 0x0000005000df7308 */ /* 0x000ea20000000800 */
[----:B------:R-:W-:-:S02]  /*12090*/  F2FP.BF16.F32.PACK_AB R4, R244, R241 ;  /* 0x000000f1f404723e */ /* 0x000fc400000010ff */
[----:B------:R-:W-:Y:S02]  /*120a0*/  F2FP.BF16.F32.PACK_AB R5, R235, R237 ;  /* 0x000000edeb05723e */ /* 0x000fe400000010ff */
[----:B------:R-:W-:Y:S02]  /*120b0*/  F2FP.BF16.F32.PACK_AB R6, R239, R245 ;  /* 0x000000f5ef06723e */ /* 0x000fe400000010ff */
[----:B-1----:R-:W-:Y:S01]  /*120c0*/  F2FP.BF16.F32.PACK_AB R7, R233, R236 ;  /* 0x000000ece907723e */ /* 0x002fe200000010ff */
[--C-:B------:R-:W-:Y:S01]  /*120d0*/  FFMA.FTZ R15, R222, UR7, -R13.reuse ;  /* 0x00000007de0f7c23 */ /* 0x100fe2000801080d */
[----:B------:R-:W-:Y:S01]  /*120e0*/  FFMA.FTZ R150, R214, UR7, -R13 ;  /* 0x00000007d6967c23 */ /* 0x000fe2000801080d */
[----:B------:R-:W-:Y:S02]  /*120f0*/  MOV R222, R215 ;  /* 0x000000d700de7202 */ /* 0x000fe40000000f00 */
[----:B------:R-:W-:Y:S02]  /*12100*/  MOV R214, R46 ;  /* 0x0000002e00d67202 */ /* 0x000fe40000000f00 */
[----:B------:R-:W-:Y:S01]  /*12110*/  HMMA.16816.F32.BF16 R60, R4, R26, R100 ;  /* 0x0000001a043c723c */ /* 0x000fe20000041864 */
[----:B------:R-:W-:-:S07]  /*12120*/  MOV R215, R47 ;  /* 0x0000002f00d77202 */ /* 0x000fce0000000f00 */
[----:B------:R-:W-:Y:S01]  /*12130*/  HMMA.16816.F32.BF16 R64, R4, R24, R96 ;  /* 0x000000180440723c */ /* 0x000fe20000041860 */
[----:B------:R-:W-:-:S07]  /*12140*/  MOV R93, R246 ;  /* 0x000000f6005d7202 */ /* 0x000fce0000000f00 */
[----:B------:R-:W-:Y:S01]  /*12150*/  HMMA.16816.F32.BF16 R56, R4, R20, R56 ;  /* 0x000000140438723c */ /* 0x000fe20000041838 */
[----:B------:R-:W-:-:S07]  /*12160*/  MOV R94, R252 ;  /* 0x000000fc005e7202 */ /* 0x000fce0000000f00 */
[----:B------:R-:W-:Y:S01]  /*12170*/  HMMA.16816.F32.BF16 R52, R4, R22, R52 ;  /* 0x000000160434723c */ /* 0x000fe20000041834 */
[----:B------:R-:W-:-:S07]  /*12180*/  FFMA.FTZ R151, R131, UR7, -R13 ;  /* 0x0000000783977c23 */ /* 0x000fce000801080d */
[----:B------:R-:W-:Y:S01]  /*12190*/  HMMA.16816.F32.BF16 R48, R4, R8, R48 ;  /* 0x000000080430723c */ /* 0x000fe20000041830 */
[----:B------:R-:W-:-:S07]  /*121a0*/  FFMA.FTZ R153, R130, UR7, -R13 ;  /* 0x0000000782997c23 */ /* 0x000fce000801080d */
[----:B--2---:R-:W-:Y:S01]  /*121b0*/  HMMA.16816.F32.BF16 R44, R4, R10, R112 ;  /* 0x0000000a042c723c */ /* 0x004fe20000041870 */
[----:B------:R-:W-:-:S07]  /*121c0*/  MOV R132, R146 ;  /* 0x0000009200847202 */ /* 0x000fce0000000f00 */
[----:B------:R-:W-:Y:S01]  /*121d0*/  HMMA.16816.F32.BF16 R100, R4, R16, R120 ;  /* 0x000000100464723c */ /* 0x000fe20000041878 */
[----:B------:R-:W-:-:S07]  /*121e0*/  MOV R252, R129 ;  /* 0x0000008100fc7202 */ /* 0x000fce0000000f00 */
[----:B------:R-:W-:Y:S01]  /*121f0*/  HMMA.16816.F32.BF16 R108, R4, R18, R108 ;  /* 0x00000012046c723c */ /* 0x000fe2000004186c */
[----:B------:R-:W-:Y:S02]  /*12200*/  F2FP.BF16.F32.PACK_AB R4, R232, R231 ;  /* 0x000000e7e804723e */ /* 0x000fe400000010ff */
[----:B------:R-:W-:Y:S02]  /*12210*/  F2FP.BF16.F32.PACK_AB R5, R227, R228 ;  /* 0x000000e4e305723e */ /* 0x000fe400000010ff */
[----:B------:R-:W-:Y:S02]  /*12220*/  F2FP.BF16.F32.PACK_AB R6, R229, R230 ;  /* 0x000000e6e506723e */ /* 0x000fe400000010ff */
[----:B------:R-:W-:Y:S02]  /*12230*/  F2FP.BF16.F32.PACK_AB R7, R223, R226 ;  /* 0x000000e2df07723e */ /* 0x000fe400000010ff */
[----:B------:R-:W-:Y:S01]  /*12240*/  MOV R246, R128 ;  /* 0x0000008000f67202 */ /* 0x000fe20000000f00 */
[--C-:B------:R-:W-:Y:S01]  /*12250*/  FFMA.FTZ R32, R140, UR7, -R12.reuse ;  /* 0x000000078c207c23 */ /* 0x100fe2000801080c */
[----:B------:R-:W-:Y:S01]  /*12260*/  MOV R31, R211 ;  /* 0x000000d3001f7202 */ /* 0x000fe20000000f00 */
[----:B------:R-:W-:-:S02]  /*12270*/  FFMA.FTZ R34, R141, UR7, -R12 ;  /* 0x000000078d227c23 */ /* 0x000fc4000801080c */
[----:B------:R-:W-:Y:S01]  /*12280*/  HMMA.16816.F32.BF16 R128, R4, R22, R68 ;  /* 0x000000160480723c */ /* 0x000fe20000041844 */
[----:B------:R-:W-:Y:S01]  /*12290*/  MOV R71, R218 ;  /* 0x000000da00477202 */ /* 0x000fe20000000f00 */
[--C-:B------:R-:W-:Y:S01]  /*122a0*/  FFMA.FTZ R136, R136, UR7, -R13.reuse ;  /* 0x0000000788887c23 */ /* 0x100fe2000801080d */
[----:B------:R1:W-:Y:S01]  /*122b0*/  MUFU.EX2 R218, R3 ;  /* 0x0000000300da7308 */ /* 0x0003e20000000800 */
[--C-:B------:R-:W-:Y:S01]  /*122c0*/  FFMA.FTZ R137, R137, UR7, -R13.reuse ;  /* 0x0000000789897c23 */ /* 0x100fe2000801080d */
[----:B------:R-:W-:Y:S01]  /*122d0*/  FFMA.FTZ R154, R221, UR7, -R13 ;  /* 0x00000007dd9a7c23 */ /* 0x000fe2000801080d */
[--C-:B------:R-:W-:Y:S01]  /*122e0*/  FFMA.FTZ R138, R138, UR7, -R12.reuse ;  /* 0x000000078a8a7c23 */ /* 0x100fe2000801080c */
[--C-:B------:R-:W-:Y:S01]  /*122f0*/  FFMA.FTZ R141, R210, UR7, -R12.reuse ;  /* 0x00000007d28d7c23 */ /* 0x100fe2000801080c */
[--C-:B------:R-:W-:Y:S01]  /*12300*/  FFMA.FTZ R152, R126, UR7, -R12.reuse ;  /* 0x000000077e987c23 */ /* 0x100fe2000801080c */
[----:B------:R-:W-:Y:S01]  /*12310*/  FFMA.FTZ R155, R125, UR7, -R12 ;  /* 0x000000077d9b7c23 */ /* 0x000fe2000801080c */
[----:B------:R-:W-:Y:S01]  /*12320*/  MOV R70, R135 ;  /* 0x0000008700467202 */ /* 0x000fe20000000f00 */
[----:B------:R-:W-:Y:S01]  /*12330*/  FADD.FTZ R13, R247, R124 ;  /* 0x0000007cf70d7221 */ /* 0x000fe20000010000 */
[----:B------:R-:W-:-:S02]  /*12340*/  MOV R69, R134 ;  /* 0x0000008600457202 */ /* 0x000fc40000000f00 */
[----:B------:R-:W-:Y:S02]  /*12350*/  MOV R68, R133 ;  /* 0x0000008500447202 */ /* 0x000fe40000000f00 */
[----:B------:R-:W-:Y:S02]  /*12360*/  MOV R92, R222 ;  /* 0x000000de005c7202 */ /* 0x000fe40000000f00 */
[----:B-1----:R-:W-:Y:S02]  /*12370*/  MOV R3, R132 ;  /* 0x0000008400037202 */ /* 0x002fe40000000f00 */
[----:B------:R-:W-:Y:S01]  /*12380*/  HMMA.16816.F32.BF16 R132, R4, R8, R40 ;  /* 0x000000080484723c */ /* 0x000fe20000041828 */
[----:B------:R-:W-:Y:S01]  /*12390*/  MOV R8, R31 ;  /* 0x0000001f00087202 */ /* 0x000fe20000000f00 */
[----:B------:R1:W-:Y:S01]  /*123a0*/  MUFU.EX2 R222, R2 ;  /* 0x0000000200de7308 */ /* 0x0003e20000000800 */
[----:B------:R-:W-:Y:S01]  /*123b0*/  MOV R95, R220 ;  /* 0x000000dc005f7202 */ /* 0x000fe20000000f00 */
[----:B------:R-:W-:Y:S01]  /*123c0*/  FADD.FTZ R146, R242, R13 ;  /* 0x0000000df2927221 */ /* 0x000fe20000010000 */
[----:B------:R-:W-:-:S02]  /*123d0*/  MOV R211, R127 ;  /* 0x0000007f00d37202 */ /* 0x000fc40000000f00 */
[----:B------:R-:W-:Y:S01]  /*123e0*/  MOV R40, R217 ;  /* 0x000000d900287202 */ /* 0x000fe20000000f00 */
[C---:B------:R-:W-:Y:S01]  /*123f0*/  HMMA.16816.F32.BF16 R124, R4.reuse, R20, R84 ;  /* 0x00000014047c723c */ /* 0x040fe20000041854 */
[----:B------:R-:W-:Y:S01]  /*12400*/  LDSM.16.MT88.4 R20, [R164+0xa800] ;  /* 0x00a80000a414783b */ /* 0x000fe20000004200 */
[----:B------:R-:W2:Y:S06]  /*12410*/  MUFU.EX2 R221, R28 ;  /* 0x0000001c00dd7308 */ /* 0x000eac0000000800 */
[----:B------:R-:W-:Y:S01]  /*12420*/  HMMA.16816.F32.BF16 R116, R4, R24, R116 ;  /* 0x000000180474723c */ /* 0x000fe20000041874 */
[----:B-1----:R-:W-:Y:S01]  /*12430*/  MOV R2, R214 ;  /* 0x000000d600027202 */ /* 0x002fe20000000f00 */
[----:B------:R-:W-:Y:S01]  /*12440*/  MUFU.EX2 R220, R15 ;  /* 0x0000000f00dc7308 */ /* 0x000fe20000000800 */
[----:B------:R-:W-:-:S05]  /*12450*/  MOV R214, R219 ;  /* 0x000000db00d67202 */ /* 0x000fca0000000f00 */
[C---:B------:R-:W-:Y:S01]  /*12460*/  HMMA.16816.F32.BF16 R112, R4.reuse, R26, R88 ;  /* 0x0000001a0470723c */ /* 0x040fe20000041858 */
[----:B------:R-:W-:Y:S01]  /*12470*/  LDSM.16.MT88.4 R24, [R165+0x2800] ;  /* 0x00280000a518783b */ /* 0x000fe20000004200 */
[----:B------:R-:W-:Y:S08]  /*12480*/  MUFU.EX2 R219, R14 ;  /* 0x0000000e00db7308 */ /* 0x000ff00000000800 */
[----:B------:R1:W2:Y:S01]  /*12490*/  MUFU.EX2 R217, R29 ;  /* 0x0000001d00d97308 */ /* 0x0002a20000000800 */
[----:B------:R-:W-:Y:S01]  /*124a0*/  HMMA.16816.F32.BF16 R120, R4, R10, R76 ;  /* 0x0000000a0478723c */ /* 0x000fe2000004184c */
[--C-:B---3--:R-:W-:Y:S01]  /*124b0*/  FFMA.FTZ R139, R139, UR7, -R12.reuse ;  /* 0x000000078b8b7c23 */ /* 0x108fe2000801080c */
[----:B-1----:R-:W-:Y:S01]  /*124c0*/  LDSM.16.MT88.4 R28, [R33+0x2800] ;  /* 0x00280000211c783b */ /* 0x002fe20000004200 */
[--C-:B------:R-:W-:Y:S01]  /*124d0*/  FFMA.FTZ R140, R160, UR7, -R12.reuse ;  /* 0x00000007a08c7c23 */ /* 0x100fe2000801080c */
[----:B------:R-:W-:-:S04]  /*124e0*/  FFMA.FTZ R160, R248, UR7, -R12 ;  /* 0x00000007f8a07c23 */ /* 0x000fc8000801080c */
[----:B------:R-:W-:Y:S01]  /*124f0*/  HMMA.16816.F32.BF16 R76, R4, R16, R72 ;  /* 0x00000010044c723c */ /* 0x000fe20000041848 */
[----:B------:R-:W-:Y:S01]  /*12500*/  MOV R16, R252 ;  /* 0x000000fc00107202 */ /* 0x000fe20000000f00 */
[----:B------:R-:W-:Y:S01]  /*12510*/  MUFU.EX2 R210, R145 ;  /* 0x0000009100d27308 */ /* 0x000fe20000000800 */
[----:B------:R-:W-:Y:S01]  /*12520*/  MOV R10, R216 ;  /* 0x000000d8000a7202 */ /* 0x000fe20000000f00 */
[----:B----4-:R-:W-:Y:S01]  /*12530*/  FFMA.FTZ R158, R158, UR7, -R12 ;  /* 0x000000079e9e7c23 */ /* 0x010fe2000801080c */
[----:B------:R-:W-:-:S03]  /*12540*/  FADD.FTZ R12, R249, R106 ;  /* 0x0000006af90c7221 */ /* 0x000fc60000010000 */
[----:B------:R-:W-:Y:S01]  /*12550*/  HMMA.16816.F32.BF16 R96, R4, R18, R36 ;  /* 0x000000120460723c */ /* 0x000fe20000041824 */
[----:B------:R-:W-:Y:S01]  /*12560*/  MOV R43, R92 ;  /* 0x0000005c002b7202 */ /* 0x000fe20000000f00 */
[----:B------:R-:W-:Y:S01]  /*12570*/  FADD.FTZ R149, R250, R105 ;  /* 0x00000069fa957221 */ /* 0x000fe20000010000 */
[----:B------:R-:W-:Y:S01]  /*12580*/  FADD.FTZ R80, R234, R12 ;  /* 0x0000000cea507221 */ /* 0x000fe20000010000 */
[----:B------:R-:W-:Y:S01]  /*12590*/  MOV R42, R93 ;  /* 0x0000005d002a7202 */ /* 0x000fe20000000f00 */
[----:B------:R-:W1:Y:S01]  /*125a0*/  LDSM.16.MT88.4 R12, [R8+0xa800] ;  /* 0x00a80000080c783b */ /* 0x000e620000004200 */
[----:B------:R-:W-:Y:S01]  /*125b0*/  MOV R252, R215 ;  /* 0x000000d700fc7202 */ /* 0x000fe20000000f00 */
[----:B------:R3:W-:Y:S01]  /*125c0*/  MUFU.EX2 R216, R32 ;  /* 0x0000002000d87308 */ /* 0x0007e20000000800 */
[----:B------:R-:W-:Y:S01]  /*125d0*/  MOV R17, R246 ;  /* 0x000000f600117202 */ /* 0x000fe20000000f00 */
[----:B------:R-:W-:Y:S01]  /*125e0*/  FADD.FTZ R148, R243, R104 ;  /* 0x00000068f3947221 */ /* 0x000fe20000010000 */
[----:B------:R-:W-:Y:S01]  /*125f0*/  MOV R41, R94 ;  /* 0x0000005e00297202 */ /* 0x000fe20000000f00 */
[----:B------:R-:W-:Y:S01]  /*12600*/  FADD.FTZ R3, R3, R146 ;  /* 0x0000009203037221 */ /* 0x000fe20000010000 */
[----:B------:R-:W-:Y:S01]  /*12610*/  MOV R11, R95 ;  /* 0x0000005f000b7202 */ /* 0x000fe20000000f00 */
[----:B------:R4:W5:Y:S02]  /*12620*/  LDL.LU R248, [R1+0x108] ;  /* 0x0001080001f87983 */ /* 0x0009640000300800 */
[----:B------:R4:W1:Y:S01]  /*12630*/  MUFU.EX2 R215, R34 ;  /* 0x0000002200d77308 */ /* 0x0008620000000800 */
[----:B------:R-:W-:-:S02]  /*12640*/  MOV R246, R214 ;  /* 0x000000d600f67202 */ /* 0x000fc40000000f00 */
[----:B------:R-:W-:Y:S02]  /*12650*/  MOV R36, R208 ;  /* 0x000000d000247202 */ /* 0x000fe40000000f00 */
[----:B------:R-:W-:Y:S02]  /*12660*/  MOV R37, R207 ;  /* 0x000000cf00257202 */ /* 0x000fe40000000f00 */
[----:B---3--:R-:W-:Y:S01]  /*12670*/  MOV R32, R211 ;  /* 0x000000d300207202 */ /* 0x008fe20000000f00 */
[----:B------:R-:W-:Y:S01]  /*12680*/  MUFU.EX2 R214, R107 ;  /* 0x0000006b00d67308 */ /* 0x000fe20000000800 */
[----:B--2---:R-:W-:Y:S02]  /*12690*/  F2FP.BF16.F32.PACK_AB R4, R221, R222 ;  /* 0x000000dedd04723e */ /* 0x004fe400000010ff */
[----:B------:R-:W-:Y:S02]  /*126a0*/  F2FP.BF16.F32.PACK_AB R5, R217, R218 ;  /* 0x000000dad905723e */ /* 0x000fe400000010ff */
[----:B------:R-:W-:-:S02]  /*126b0*/  F2FP.BF16.F32.PACK_AB R6, R219, R220 ;  /* 0x000000dcdb06723e */ /* 0x000fc400000010ff */
[----:B------:R-:W-:Y:S01]  /*126c0*/  MOV R39, R205 ;  /* 0x000000cd00277202 */ /* 0x000fe20000000f00 */
[----:B------:R-:W-:Y:S01]  /*126d0*/  FADD.FTZ R2, R2, R80 ;  /* 0x0000005002027221 */ /* 0x000fe20000010000 */
[----:B----4-:R-:W-:Y:S02]  /*126e0*/  MOV R34, R212 ;  /* 0x000000d400227202 */ /* 0x010fe40000000f00 */
[----:B------:R-:W-:Y:S01]  /*126f0*/  MOV R38, R206 ;  /* 0x000000ce00267202 */ /* 0x000fe20000000f00 */
[----:B------:R2:W-:Y:S01]  /*12700*/  MUFU.EX2 R212, R143 ;  /* 0x0000008f00d47308 */ /* 0x0005e20000000800 */
[----:B------:R-:W-:Y:S01]  /*12710*/  FADD.FTZ R9, R83, R149 ;  /* 0x0000009553097221 */ /* 0x000fe20000010000 */
[----:B------:R-:W-:Y:S01]  /*12720*/  FADD.FTZ R3, R173, R3 ;  /* 0x00000003ad037221 */ /* 0x000fe20000010000 */
[----:B------:R3:W5:Y:S05]  /*12730*/  LDL.LU R247, [R1+0x104] ;  /* 0x0001040001f77983 */ /* 0x00076a0000300800 */
[----:B------:R-:W-:Y:S01]  /*12740*/  MUFU.EX2 R211, R144 ;  /* 0x0000009000d37308 */ /* 0x000fe20000000800 */
[----:B--2---:R-:W-:-:S07]  /*12750*/  MOV R143, R213 ;  /* 0x000000d5008f7202 */ /* 0x004fce0000000f00 */
[----:B------:R-:W-:Y:S08]  /*12760*/  MUFU.EX2 R208, R156 ;  /* 0x0000009c00d07308 */ /* 0x000ff00000000800 */
[----:B------:R-:W-:Y:S01]  /*12770*/  MUFU.EX2 R207, R157 ;  /* 0x0000009d00cf7308 */ /* 0x000fe20000000800 */
[----:B-1----:R-:W-:Y:S02]  /*12780*/  F2FP.BF16.F32.PACK_AB R7, R215, R216 ;  /* 0x000000d8d707723e */ /* 0x002fe400000010ff */
[----:B------:R-:W-:-:S02]  /*12790*/  MOV R19, R37 ;  /* 0x0000002500137202 */ /* 0x000fc40000000f00 */
[----:B------:R-:W-:Y:S01]  /*127a0*/  MOV R18, R36 ;  /* 0x0000002400127202 */ /* 0x000fe20000000f00 */
[----:B------:R-:W-:Y:S01]  /*127b0*/  FADD.FTZ R2, R171, R2 ;  /* 0x00000002ab027221 */ /* 0x000fe20000010000 */
[----:B------:R-:W-:Y:S01]  /*127c0*/  MOV R149, R41 ;  /* 0x0000002900957202 */ /* 0x000fe20000000f00 */
[----:B------:R1:W2:Y:S01]  /*127d0*/  MUFU.EX2 R213, R142 ;  /* 0x0000008e00d57308 */ /* 0x0002a20000000800 */
[----:B------:R-:W-:Y:S01]  /*127e0*/  HMMA.16816.F32.BF16 R92, R4, R14, R60 ;  /* 0x0000000e045c723c */ /* 0x000fe2000004183c */
[----:B------:R-:W-:-:S06]  /*127f0*/  MOV R80, R11 ;  /* 0x0000000b00507202 */ /* 0x000fcc0000000f00 */
[----:B------:R-:W-:Y:S08]  /*12800*/  MUFU.EX2 R206, R35 ;  /* 0x0000002300ce7308 */ /* 0x000ff00000000800 */
[----:B------:R-:W-:Y:S01]  /*12810*/  MUFU.EX2 R205, R81 ;  /* 0x0000005100cd7308 */ /* 0x000fe20000000800 */
[----:B-1----:R-:W-:Y:S01]  /*12820*/  MOV R142, R209 ;  /* 0x000000d1008e7202 */ /* 0x002fe20000000f00 */
[----:B------:R-:W-:Y:S01]  /*12830*/  FADD.FTZ R3, R183, R3 ;  /* 0x00000003b7037221 */ /* 0x000fe20000010000 */
[----:B------:R3:W5:Y:S01]  /*12840*/  LDL.LU R249, [R1+0x100] ;  /* 0x0001000001f97983 */ /* 0x0007620000300800 */
[----:B------:R-:W-:Y:S01]  /*12850*/  HMMA.16816.F32.BF16 R84, R4, R22, R52 ;  /* 0x000000160454723c */ /* 0x000fe20000041834 */
[----:B------:R-:W-:-:S03]  /*12860*/  MOV R37, R39 ;  /* 0x0000002700257202 */ /* 0x000fc60000000f00 */
[----:B------:R-:W1:Y:S01]  /*12870*/  MUFU.EX2 R209, R147 ;  /* 0x0000009300d17308 */ /* 0x000e620000000800 */
[----:B------:R-:W-:-:S03]  /*12880*/  MOV R39, R16 ;  /* 0x0000001000277202 */ /* 0x000fc60000000f00 */
[----:B------:R-:W-:Y:S01]  /*12890*/  HMMA.16816.F32.BF16 R72, R4, R28, R48 ;  /* 0x0000001c0448723c */ /* 0x000fe20000041830 */
[----:B------:R-:W-:Y:S02]  /*128a0*/  MOV R16, R17 ;  /* 0x0000001100107202 */ /* 0x000fe40000000f00 */
[----:B------:R-:W-:Y:S01]  /*128b0*/  MOV R144, R8 ;  /* 0x0000000800907202 */ /* 0x000fe20000000f00 */
[----:B------:R-:W-:-:S04]  /*128c0*/  FADD.FTZ R8, R82, R148 ;  /* 0x0000009452087221 */ /* 0x000fc80000010000 */
[----:B------:R-:W-:Y:S01]  /*128d0*/  HMMA.16816.F32.BF16 R104, R4, R12, R64 ;  /* 0x0000000c0468723c */ /* 0x000fe20000041840 */
[----:B------:R-:W-:-:S07]  /*128e0*/  MOV R67, R68 ;  /* 0x0000004400437202 */ /* 0x000fce0000000f00 */
[----:B------:R-:W-:Y:S01]  /*128f0*/  HMMA.16816.F32.BF16 R88, R4, R20, R56 ;  /* 0x000000140458723c */ /* 0x000fe20000041838 */
[----:B------:R-:W-:-:S07]  /*12900*/  MOV R68, R69 ;  /* 0x0000004500447202 */ /* 0x000fce0000000f00 */
[C---:B------:R-:W-:Y:S01]  /*12910*/  HMMA.16816.F32.BF16 R60, R4.reuse, R24, R100 ;  /* 0x00000018043c723c */ /* 0x040fe20000041864 */
[----:B------:R-:W-:Y:S02]  /*12920*/  MOV R69, R204 ;  /* 0x000000cc00457202 */ /* 0x000fe40000000f00 */
[----:B------:R-:W-:Y:S02]  /*12930*/  MOV R36, R38 ;  /* 0x0000002600247202 */ /* 0x000fe40000000f00 */
[----:B------:R-:W-:Y:S02]  /*12940*/  MOV R157, R42 ;  /* 0x0000002a009d7202 */ /* 0x000fe40000000f00 */
[----:B------:R-:W-:Y:S01]  /*12950*/  MOV R156, R43 ;  /* 0x0000002b009c7202 */ /* 0x000fe20000000f00 */
[C---:B------:R-:W-:Y:S01]  /*12960*/  HMMA.16816.F32.BF16 R52, R4.reuse, R30, R44 ;  /* 0x0000001e0434723c */ /* 0x040fe2000004182c */
[----:B------:R-:W-:Y:S01]  /*12970*/  MOV R17, R32 ;  /* 0x0000002000117202 */ /* 0x000fe20000000f00 */
[----:B------:R-:W-:Y:S01]  /*12980*/  MUFU.EX2 R35, R141 ;  /* 0x0000008d00237308 */ /* 0x000fe20000000800 */
[----:B------:R-:W-:Y:S01]  /*12990*/  FADD.FTZ R2, R181, R2 ;  /* 0x00000002b5027221 */ /* 0x000fe20000010000 */
[----:B------:R3:W5:Y:S04]  /*129a0*/  LDL.LU R250, [R1+0xfc] ;  /* 0x0000fc0001fa7983 */ /* 0x0007680000300800 */
[----:B------:R-:W-:Y:S01]  /*129b0*/  HMMA.16816.F32.BF16 R48, R4, R26, R108 ;  /* 0x0000001a0430723c */ /* 0x000fe2000004186c */
[----:B--2---:R-:W-:-:S02]  /*129c0*/  F2FP.BF16.F32.PACK_AB R4, R213, R212 ;  /* 0x000000d4d504723e */ /* 0x004fc400000010ff */
[----:B------:R-:W-:Y:S02]  /*129d0*/  MOV R38, R142 ;  /* 0x0000008e00267202 */ /* 0x000fe40000000f00 */
[----:B------:R-:W-:Y:S02]  /*129e0*/  MOV R173, R68 ;  /* 0x0000004400ad7202 */ /* 0x000fe40000000f00 */
[----:B------:R-:W-:Y:S01]  /*129f0*/  MOV R171, R69 ;  /* 0x0000004500ab7202 */ /* 0x000fe20000000f00 */
[----:B------:R-:W-:Y:S01]  /*12a00*/  FADD.FTZ R32, R0, R9 ;  /* 0x0000000900207221 */ /* 0x000fe20000010000 */
[----:B-1----:R-:W-:Y:S02]  /*12a10*/  F2FP.BF16.F32.PACK_AB R5, R209, R210 ;  /* 0x000000d2d105723e */ /* 0x002fe400000010ff */
[----:B------:R-:W-:Y:S01]  /*12a20*/  MOV R148, R40 ;  /* 0x0000002800947202 */ /* 0x000fe20000000f00 */
[----:B------:R-:W-:Y:S01]  /*12a30*/  MUFU.EX2 R204, R136 ;  /* 0x0000008800cc7308 */ /* 0x000fe20000000800 */
[----:B------:R-:W-:Y:S01]  /*12a40*/  F2FP.BF16.F32.PACK_AB R6, R211, R214 ;  /* 0x000000d6d306723e */ /* 0x000fe200000010ff */
[----:B------:R3:W5:Y:S01]  /*12a50*/  LDL.LU R243, [R1+0xf8] ;  /* 0x0000f80001f37983 */ /* 0x0007620000300800 */
[----:B------:R-:W-:-:S02]  /*12a60*/  F2FP.BF16.F32.PACK_AB R7, R207, R208 ;  /* 0x000000d0cf07723e */ /* 0x000fc400000010ff */
[----:B------:R-:W-:Y:S01]  /*12a70*/  MOV R111, R70 ;  /* 0x00000046006f7202 */ /* 0x000fe20000000f00 */
[----:B------:R3:W5:Y:S02]  /*12a80*/  LDL.LU R242, [R1+0xf4] ;  /* 0x0000f40001f27983 */ /* 0x0007640000300800 */
[----:B------:R1:W-:Y:S01]  /*12a90*/  MUFU.EX2 R110, R137 ;  /* 0x00000089006e7308 */ /* 0x0003e20000000800 */
[----:B------:R-:W-:Y:S01]  /*12aa0*/  MOV R142, R34 ;  /* 0x00000022008e7202 */ /* 0x000fe20000000f00 */
[C---:B------:R-:W-:Y:S01]  /*12ab0*/  HMMA.16816.F32.BF16 R56, R4.reuse, R14, R112 ;  /* 0x0000000e0438723c */ /* 0x040fe20000041870 */
[----:B------:R-:W-:Y:S01]  /*12ac0*/  FADD.FTZ R34, R240, R8 ;  /* 0x00000008f0227221 */ /* 0x000fe20000010000 */
[----:B------:R-:W-:Y:S01]  /*12ad0*/  MOV R114, R16 ;  /* 0x0000001000727202 */ /* 0x000fe20000000f00 */
[----:B------:R3:W5:Y:S01]  /*12ae0*/  LDL.LU R234, [R1+0xf0] ;  /* 0x0000f00001ea7983 */ /* 0x0007620000300800 */
[----:B------:R-:W-:Y:S02]  /*12af0*/  MOV R113, R17 ;  /* 0x0000001100717202 */ /* 0x000fe40000000f00 */
[----:B------:R-:W-:Y:S01]  /*12b00*/  MOV R112, R10 ;  /* 0x0000000a00707202 */ /* 0x000fe20000000f00 */
[----:B------:R2:W-:Y:S01]  /*12b10*/  MUFU.EX2 R109, R138 ;  /* 0x0000008a006d7308 */ /* 0x0005e20000000800 */
[----:B------:R-:W-:Y:S01]  /*12b20*/  HMMA.16816.F32.BF16 R44, R4, R20, R124 ;  /* 0x00000014042c723c */ /* 0x000fe2000004187c */
[----:B------:R-:W-:Y:S01]  /*12b30*/  LDSM.16.MT88.4 R8, [R33+0x3000] ;  /* 0x003000002108783b */ /* 0x000fe20000004200 */
[----:B-1----:R-:W-:-:S06]  /*12b40*/  MOV R137, R71 ;  /* 0x0000004700897202 */ /* 0x002fcc0000000f00 */
[----:B------:R-:W-:Y:S01]  /*12b50*/  HMMA.16816.F32.BF16 R40, R4, R22, R128 ;  /* 0x000000160428723c */ /* 0x000fe20000041880 */
[----:B------:R-:W-:Y:S01]  /*12b60*/  LDSM.16.MT88.4 R20, [R165+0x3000] ;  /* 0x00300000a514783b */ /* 0x000fe20000004200 */
[----:B------:R-:W1:Y:S01]  /*12b70*/  MUFU.EX2 R108, R139 ;  /* 0x0000008b006c7308 */ /* 0x000e620000000800 */
[----:B------:R-:W-:-:S07]  /*12b80*/  MOV R136, R67 ;  /* 0x0000004300887202 */ /* 0x000fce0000000f00 */
[----:B------:R-:W4:Y:S01]  /*12b90*/  MUFU.EX2 R103, R140 ;  /* 0x0000008c00677308 */ /* 0x000f220000000800 */
[----:B------:R-:W-:Y:S01]  /*12ba0*/  HMMA.16816.F32.BF16 R68, R4, R12, R116 ;  /* 0x0000000c0444723c */ /* 0x000fe20000041874 */
[----:B------:R-:W-:Y:S01]  /*12bb0*/  MOV R119, R18 ;  /* 0x0000001200777202 */ /* 0x000fe20000000f00 */
[----:B------:R-:W-:Y:S01]  /*12bc0*/  LDSM.16.MT88.4 R12, [R164+0xb000] ;  /* 0x00b00000a40c783b */ /* 0x000fe20000004200 */
[----:B------:R-:W-:-:S03]  /*12bd0*/  MOV R118, R19 ;  /* 0x0000001300767202 */ /* 0x000fc60000000f00 */
[----:B------:R-:W3:Y:S01]  /*12be0*/  LDSM.16.MT88.4 R16, [R144+0xb000] ;  /* 0x00b000009010783b */ /* 0x000ee20000004200 */
[----:B------:R-:W-:Y:S01]  /*12bf0*/  MUFU.EX2 R102, R159 ;  /* 0x0000009f00667308 */ /* 0x000fe20000000800 */
[----:B------:R-:W-:Y:S01]  /*12c00*/  HMMA.16816.F32.BF16 R64, R4, R26, R96 ;  /* 0x0000001a0440723c */ /* 0x000fe20000041860 */
[----:B------:R-:W-:Y:S01]  /*12c10*/  MOV R117, R36 ;  /* 0x0000002400757202 */ /* 0x000fe20000000f00 */
[----:B------:R-:W3:Y:S01]  /*12c20*/  LDSM.16.MT88.4 R144, [R144+0xb800] ;  /* 0x00b800009090783b */ /* 0x000ee20000004200 */
[----:B------:R-:W-:-:S04]  /*12c30*/  MOV R116, R37 ;  /* 0x0000002500747202 */ /* 0x000fc80000000f00 */
[----:B------:R-:W3:Y:S01]  /*12c40*/  MUFU.EX2 R101, R161 ;  /* 0x000000a100657308 */ /* 0x000ee20000000800 */
[----:B--2---:R-:W-:-:S07]  /*12c50*/  MOV R138, R38 ;  /* 0x00000026008a7202 */ /* 0x004fce0000000f00 */
[----:B------:R-:W-:Y:S01]  /*12c60*/  MUFU.EX2 R100, R162 ;  /* 0x000000a200647308 */ /* 0x000fe20000000800 */
[----:B------:R-:W-:-:S07]  /*12c70*/  MOV R115, R39 ;  /* 0x0000002700737202 */ /* 0x000fce0000000f00 */
[----:B------:R-:W-:Y:S01]  /*12c80*/  MUFU.EX2 R81, R169 ;  /* 0x000000a900517308 */ /* 0x000fe20000000800 */
[C---:B------:R-:W-:Y:S01]  /*12c90*/  HMMA.16816.F32.BF16 R36, R4.reuse, R28, R132 ;  /* 0x0000001c0424723c */ /* 0x040fe20000041884 */
[----:B------:R2:W5:Y:S06]  /*12ca0*/  LDL.LU R83, [R1+0xec] ;  /* 0x0000ec0001537983 */ /* 0x00056c0000300800 */
[----:B------:R-:W-:Y:S01]  /*12cb0*/  MUFU.EX2 R99, R163 ;  /* 0x000000a300637308 */ /* 0x000fe20000000800 */
[C---:B------:R-:W-:Y:S07]  /*12cc0*/  HMMA.16816.F32.BF16 R28, R4.reuse, R30, R120 ;  /* 0x0000001e041c723c */ /* 0x040fee0000041878 */
[----:B------:R-:W-:Y:S01]  /*12cd0*/  MUFU.EX2 R98, R166 ;  /* 0x000000a600627308 */ /* 0x000fe20000000800 */
[----:B------:R-:W-:Y:S07]  /*12ce0*/  HMMA.16816.F32.BF16 R76, R4, R24, R76 ;  /* 0x00000018044c723c */ /* 0x000fee000004184c */
[----:B------:R-:W2:Y:S08]  /*12cf0*/  MUFU.EX2 R97, R167 ;  /* 0x000000a700617308 */ /* 0x000eb00000000800 */
[----:B------:R-:W2:Y:S01]  /*12d00*/  MUFU.EX2 R96, R168 ;  /* 0x000000a800607308 */ /* 0x000ea20000000800 */
[----:B------:R-:W-:Y:S01]  /*12d10*/  F2FP.BF16.F32.PACK_AB R4, R205, R206 ;  /* 0x000000cecd04723e */ /* 0x000fe200000010ff */
[----:B------:R-:W-:Y:S01]  /*12d20*/  FADD.FTZ R27, R185, R3 ;  /* 0x00000003b91b7221 */ /* 0x000fe20000010000 */
[----:B-1----:R-:W-:Y:S01]  /*12d30*/  F2FP.BF16.F32.PACK_AB R5, R108, R109 ;  /* 0x0000006d6c05723e */ /* 0x002fe200000010ff */
[----:B------:R-:W-:Y:S01]  /*12d40*/  FADD.FTZ R26, R182, R2 ;  /* 0x00000002b61a7221 */ /* 0x000fe20000010000 */
[----:B------:R-:W-:Y:S01]  /*12d50*/  F2FP.BF16.F32.PACK_AB R6, R110, R204 ;  /* 0x000000cc6e06723e */ /* 0x000fe200000010ff */
[----:B------:R1:W5:Y:S01]  /*12d60*/  LDL.LU R82, [R1+0xe8] ;  /* 0x0000e80001527983 */ /* 0x0003620000300800 */
[----:B----4-:R-:W-:Y:S01]  /*12d70*/  F2FP.BF16.F32.PACK_AB R7, R35, R103 ;  /* 0x000000672307723e */ /* 0x010fe200000010ff */
[----:B------:R-:W-:Y:S01]  /*12d80*/  FADD.FTZ R25, R178, R32 ;  /* 0x00000020b2197221 */ /* 0x000fe20000010000 */
[----:B------:R-:W-:Y:S01]  /*12d90*/  FADD.FTZ R24, R175, R34 ;  /* 0x00000022af187221 */ /* 0x000fe20000010000 */
[----:B------:R-:W-:Y:S01]  /*12da0*/  MOV R122, R195 ;  /* 0x000000c3007a7202 */ /* 0x000fe20000000f00 */
[----:B------:R-:W-:Y:S01]  /*12db0*/  FADD.FTZ R2, R192, R27 ;  /* 0x0000001bc0027221 */ /* 0x000fe20000010000 */
[----:B------:R-:W-:Y:S01]  /*12dc0*/  MOV R123, R194 ;  /* 0x000000c2007b7202 */ /* 0x000fe20000000f00 */
[----:B------:R1:W5:Y:S01]  /*12dd0*/  LDL.LU R0, [R1+0xe4] ;  /* 0x0000e40001007983 */ /* 0x0003620000300800 */
[----:B---3--:R-:W-:Y:S01]  /*12de0*/  HMMA.16816.F32.BF16 R104, R4, R16, R104 ;  /* 0x000000100468723c */ /* 0x008fe20000041868 */
[----:B------:R-:W-:Y:S01]  /*12df0*/  FADD.FTZ R25, R179, R25 ;  /* 0x00000019b3197221 */ /* 0x000fe20000010000 */
[----:B------:R-:W-:-:S06]  /*12e00*/  FADD.FTZ R24, R177, R24 ;  /* 0x00000018b1187221 */ /* 0x000fcc0000010000 */
        /* <DEDUP_REMOVED lines=10> */
[----:B------:R-:W-:Y:S01]  /*12eb0*/  F2FP.BF16.F32.PACK_AB R7, R81, R96 ;  /* 0x000000605107723e */ /* 0x000fe200000010ff */
[----:B------:R-:W-:Y:S01]  /*12ec0*/  FADD.FTZ R3, R186, R24 ;  /* 0x00000018ba037221 */ /* 0x000fe20000010000 */
[----:B------:R-:W-:-:S05]  /*12ed0*/  MOV R132, R193 ;  /* 0x000000c100847202 */ /* 0x000fca0000000f00 */
[----:B------:R-:W-:Y:S01]  /*12ee0*/  HMMA.16816.F32.BF16 R36, R4, R8, R36 ;  /* 0x000000080424723c */ /* 0x000fe20000041824 */
[----:B------:R-:W-:Y:S01]  /*12ef0*/  FADD.FTZ R8, R189, R25 ;  /* 0x00000019bd087221 */ /* 0x000fe20000010000 */
[----:B------:R-:W-:Y:S02]  /*12f00*/  MOV R133, R199 ;  /* 0x000000c700857202 */ /* 0x000fe40000000f00 */
[----:B------:R-:W-:-:S04]  /*12f10*/  MOV R134, R198 ;  /* 0x000000c600867202 */ /* 0x000fc80000000f00 */
[----:B------:R-:W-:Y:S01]  /*12f20*/  HMMA.16816.F32.BF16 R68, R4, R16, R68 ;  /* 0x000000100444723c */ /* 0x000fe20000041844 */
[----:B------:R-:W-:Y:S02]  /*12f30*/  MOV R130, R138 ;  /* 0x0000008a00827202 */ /* 0x000fe40000000f00 */
[----:B------:R-:W-:-:S05]  /*12f40*/  MOV R135, R197 ;  /* 0x000000c500877202 */ /* 0x000fca0000000f00 */
[----:B------:R-:W-:Y:S01]  /*12f50*/  HMMA.16816.F32.BF16 R56, R4, R18, R56 ;  /* 0x000000120438723c */ /* 0x000fe20000041838 */
[----:B------:R-:W-:-:S07]  /*12f60*/  MOV R131, R115 ;  /* 0x0000007300837202 */ /* 0x000fce0000000f00 */
[----:B------:R-:W-:Y:S01]  /*12f70*/  HMMA.16816.F32.BF16 R44, R4, R12, R44 ;  /* 0x0000000c042c723c */ /* 0x000fe2000004182c */
[----:B------:R-:W-:-:S07]  /*12f80*/  MOV R128, R196 ;  /* 0x000000c400807202 */ /* 0x000fce0000000f00 */
[C---:B------:R-:W-:Y:S01]  /*12f90*/  HMMA.16816.F32.BF16 R40, R4.reuse, R14, R40 ;  /* 0x0000000e0428723c */ /* 0x040fe20000041828 */
[----:B------:R-:W-:Y:S01]  /*12fa0*/  MOV R124, R114 ;  /* 0x00000072007c7202 */ /* 0x000fe20000000f00 */
[----:B------:R-:W-:Y:S06]  /*12fb0*/  LDSM.16.MT88.4 R12, [R165+0x3800] ;  /* 0x00380000a50c783b */ /* 0x000fec0000004200 */
[----:B------:R-:W-:Y:S01]  /*12fc0*/  HMMA.16816.F32.BF16 R28, R4, R10, R28 ;  /* 0x0000000a041c723c */ /* 0x000fe2000004181c */
[----:B------:R-:W-:-:S07]  /*12fd0*/  MOV R129, R143 ;  /* 0x0000008f00817202 */ /* 0x000fce0000000f00 */
[C---:B------:R-:W-:Y:S08]  /*12fe0*/  HMMA.16816.F32.BF16 R76, R4.reuse, R20, R76 ;  /* 0x00000014044c723c */ /* 0x040ff0000004184c */
[----:B------:R-:W-:Y:S01]  /*12ff0*/  HMMA.16816.F32.BF16 R64, R4, R22, R64 ;  /* 0x000000160440723c */ /* 0x000fe20000041840 */
        /* <DEDUP_REMOVED lines=53> */
[----:B------:R-:W2:Y:S01]  /*13350*/  LDSM.16.MT88.4 R140, [R164+0xb800] ;  /* 0x00b80000a48c783b */ /* 0x000ea20000004200 */
        /* <DEDUP_REMOVED lines=46> */
[----:B------:R-:W2:Y:S01]  /*13640*/  MUFU.EX2 R34, R150 ;  /* 0x0000009600227308 */ /* 0x000ea20000000800 */
[----:B------:R-:W-:Y:S01]  /*13650*/  FADD.FTZ R2, R108, R2 ;  /* 0x000000026c027221 */ /* 0x000fe20000010000 */
[----:B------:R-:W-:-:S06]  /*13660*/  FADD.FTZ R5, R100, R5 ;  /* 0x0000000564057221 */ /* 0x000fcc0000010000 */
[----:B------:R-:W3:Y:S01]  /*13670*/  MUFU.EX2 R17, R152 ;  /* 0x0000009800117308 */ /* 0x000ee20000000800 */
[----:B------:R-:W-:-:S07]  /*13680*/  FADD.FTZ R4, R96, R4 ;  /* 0x0000000460047221 */ /* 0x000fce0000010000 */
        /* <DEDUP_REMOVED lines=13> */
[----:B----4-:R-:W-:-:S07]  /*13760*/  FADD.FTZ R5, R25, R5 ;  /* 0x0000000519057221 */ /* 0x010fce0000010000 */
[----:B------:R-:W4:Y:S01]  /*13770*/  MUFU.EX2 R11, R158 ;  /* 0x0000009e000b7308 */ /* 0x000f220000000800 */
[----:B-1----:R-:W-:-:S07]  /*13780*/  FADD.FTZ R4, R21, R4 ;  /* 0x0000000415047221 */ /* 0x002fce0000010000 */
[----:B------:R-:W1:Y:S01]  /*13790*/  MUFU.EX2 R22, R180 ;  /* 0x000000b400167308 */ /* 0x000e620000000800 */
[----:B--2---:R-:W-:-:S07]  /*137a0*/  FADD.FTZ R3, R34, R3 ;  /* 0x0000000322037221 */ /* 0x004fce0000010000 */
[----:B------:R-:W2:Y:S01]  /*137b0*/  MUFU.EX2 R18, R154 ;  /* 0x0000009a00127308 */ /* 0x000ea20000000800 */
[----:B---3--:R-:W-:-:S07]  /*137c0*/  FADD.FTZ R2, R17, R2 ;  /* 0x0000000211027221 */ /* 0x008fce0000010000 */
[----:B------:R-:W3:Y:S08]  /*137d0*/  MUFU.EX2 R10, R160 ;  /* 0x000000a0000a7308 */ /* 0x000ef00000000800 */
[----:B------:R-:W3:Y:S01]  /*137e0*/  MUFU.EX2 R9, R225 ;  /* 0x000000e100097308 */ /* 0x000ee20000000800 */
[----:B------:R-:W-:Y:S01]  /*137f0*/  FADD.FTZ R5, R24, R5 ;  /* 0x0000000518057221 */ /* 0x000fe20000010000 */
[----:B------:R-:W-:Y:S01]  /*13800*/  FADD.FTZ R4, R20, R4 ;  /* 0x0000000414047221 */ /* 0x000fe20000010000 */
[----:B------:R-:W-:Y:S01]  /*13810*/  FADD.FTZ R3, R32, R3 ;  /* 0x0000000320037221 */ /* 0x000fe20000010000 */
[----:B------:R-:W-:Y:S01]  /*13820*/  FADD.FTZ R2, R16, R2 ;  /* 0x0000000210027221 */ /* 0x000fe20000010000 */
[----:B------:R-:W-:Y:S01]  /*13830*/  FADD.FTZ R5, R23, R5 ;  /* 0x0000000517057221 */ /* 0x000fe20000010000 */
[----:B------:R-:W-:Y:S01]  /*13840*/  FADD.FTZ R4, R8, R4 ;  /* 0x0000000408047221 */ /* 0x000fe20000010000 */
[----:B------:R-:W-:Y:S01]  /*13850*/  FADD.FTZ R3, R19, R3 ;  /* 0x0000000313037221 */ /* 0x000fe20000010000 */
[----:B----4-:R-:W-:Y:S01]  /*13860*/  FADD.FTZ R2, R11, R2 ;  /* 0x000000020b027221 */ /* 0x010fe20000010000 */
[----:B-1----:R-:W-:Y:S01]  /*13870*/  FADD.FTZ R5, R22, R5 ;  /* 0x0000000516057221 */ /* 0x002fe20000010000 */
[----:B------:R-:W-:Y:S01]  /*13880*/  F2FP.BF16.F32.PACK_AB R196, R32, R34 ;  /* 0x0000002220c4723e */ /* 0x000fe200000010ff */
[----:B--2---:R-:W-:Y:S01]  /*13890*/  FADD.FTZ R3, R18, R3 ;  /* 0x0000000312037221 */ /* 0x004fe20000010000 */
[----:B------:R-:W-:-:S02]  /*138a0*/  F2FP.BF16.F32.PACK_AB R197, R16, R17 ;  /* 0x0000001110c5723e */ /* 0x000fc400000010ff */
[----:B------:R-:W-:Y:S02]  /*138b0*/  F2FP.BF16.F32.PACK_AB R198, R18, R19 ;  /* 0x0000001312c6723e */ /* 0x000fe400000010ff */
[----:B---3--:R-:W-:Y:S01]  /*138c0*/  F2FP.BF16.F32.PACK_AB R199, R10, R11 ;  /* 0x0000000b0ac7723e */ /* 0x008fe200000010ff */
[C---:B------:R-:W-:Y:S01]  /*138d0*/  FADD.FTZ R4, R9.reuse, R4 ;  /* 0x0000000409047221 */ /* 0x040fe20000010000 */
[----:B------:R-:W-:Y:S02]  /*138e0*/  F2FP.BF16.F32.PACK_AB R148, R24, R25 ;  /* 0x000000191894723e */ /* 0x000fe400000010ff */
        /* <DEDUP_REMOVED lines=11> */
[----:B------:R-:W-:Y:S01]  /*139a0*/  HMMA.16816.F32.BF16 R176, R196, R140, R88 ;  /* 0x0000008cc4b0723c */ /* 0x000fe20000041858 */
[----:B------:R-:W-:-:S07]  /*139b0*/  PLOP3.LUT P0, PT, PT, PT, UP3, 0x80, 0x8 ;  /* 0x000000000008781c */ /* 0x000fce0003f0f038 */
        /* <DEDUP_REMOVED lines=13> */
[----:B------:R-:W-:-:S02]  /*13a90*/  MOV R68, R200 ;  /* 0x000000c800447202 */ /* 0x000fc40000000f00 */
[----:B------:R-:W-:Y:S02]  /*13aa0*/  MOV R70, R201 ;  /* 0x000000c900467202 */ /* 0x000fe40000000f00 */
[----:B------:R-:W-:Y:S02]  /*13ab0*/  MOV R69, R202 ;  /* 0x000000ca00457202 */ /* 0x000fe40000000f00 */
[----:B------:R-:W-:Y:S02]  /*13ac0*/  MOV R80, R203 ;  /* 0x000000cb00507202 */ /* 0x000fe40000000f00 */
[----:B------:R-:W-:Y:S02]  /*13ad0*/  @P0 MOV R68, R200 ;  /* 0x000000c800440202 */ /* 0x000fe40000000f00 */
[----:B------:R-:W-:Y:S02]  /*13ae0*/  @P0 MOV R70, R201 ;  /* 0x000000c900460202 */ /* 0x000fe40000000f00 */
[----:B------:R-:W-:-:S02]  /*13af0*/  @P0 MOV R69, R202 ;  /* 0x000000ca00450202 */ /* 0x000fc40000000f00 */
[----:B------:R-:W-:Y:S01]  /*13b00*/  @P0 MOV R80, R203 ;  /* 0x000000cb00500202 */ /* 0x000fe20000000f00 */
[----:B------:R-:W-:Y:S01]  /*13b10*/  @UP3 UIADD3 UR12, UPT, UPT, UR4, -0x3, URZ ;  /* 0xfffffffd040c3890 */ /* 0x000fe2000fffe0ff */
[----:B-12---:R-:W-:Y:S11]  /*13b20*/  BRA.U UP3, `(.L_x_634) ;  /* 0x0000000103047547 */ /* 0x006ff6000b800000 */
.L_x_632:
[----:B------:R-:W-:-:S12]  /*13b30*/  UIADD3 UR12, UPT, UPT, UR6, -0x1, URZ ;  /* 0xffffffff060c7890 */ /* 0x000fd8000fffe0ff */
.L_x_634:
[----:B------:R-:W-:-:S09]  /*13b40*/  UISETP.GE.AND UP0, UPT, UR12, UR16, UPT ;  /* 0x000000100c00728c */ /* 0x000fd2000bf06270 */
[----:B------:R-:W-:Y:S05]  /*13b50*/  BRA.U !UP0, `(.L_x_635) ;  /* 0x0000007d08107547 */ /* 0x000fea000b800000 */
[----:B------:R-:W-:Y:S01]  /*13b60*/  IMAD.SHL.U32 R2, R240, 0x40, RZ ;  /* 0x00000040f0027824 */ /* 0x000fe200078e00ff */
[----:B------:R-:W1:Y:S01]  /*13b70*/  S2UR UR14, SR_CgaCtaId ;  /* 0x00000000000e79c3 */ /* 0x000e620000008800 */
[----:B------:R-:W2:Y:S01]  /*13b80*/  LDCU.64 UR6, c[0x0][0x3c0] ;  /* 0x00007800ff0677ac */ /* 0x000ea20008000a00 */
[----:B------:R-:W-:Y:S01]  /*13b90*/  IMAD.MOV.U32 R233, RZ, RZ, 0x20 ;  /* 0x00000020ffe97424 */ /* 0x000fe200078e00ff */
[----:B------:R-:W-:Y:S01]  /*13ba0*/  MOV R133, R68 ;  /* 0x0000004400857202 */ /* 0x000fe20000000f00 */
[----:B-----5:R-:W-:Y:S01]  /*13bb0*/  IMAD.IADD R235, R234, 0x1, R0 ;  /* 0x00000001eaeb7824 */ /* 0x020fe200078e0200 */
[----:B------:R-:W-:Y:S01]  /*13bc0*/  LOP3.LUT R134, R82, 0x1c0, R2, 0xf8, !PT ;  /* 0x000001c052867812 */ /* 0x000fe200078ef802 */
[----:B------:R-:W-:Y:S01]  /*13bd0*/  IMAD.MOV.U32 R3, RZ, RZ, R70 ;  /* 0x000000ffff037224 */ /* 0x000fe200078e0046 */
[----:B------:R-:W-:Y:S01]  /*13be0*/  LOP3.LUT R2, R2, 0x400, RZ, 0xc0, !PT ;  /* 0x0000040002027812 */ /* 0x000fe200078ec0ff */
[----:B------:R-:W-:Y:S01]  /*13bf0*/  IMAD.MOV.U32 R132, RZ, RZ, R69 ;  /* 0x000000ffff847224 */ /* 0x000fe200078e0045 */
[----:B------:R-:W-:Y:S01]  /*13c00*/  LOP3.LUT R134, R134, 0x8, R240, 0x78, !PT ;  /* 0x0000000886867812 */ /* 0x000fe200078e78f0 */
[C---:B------:R-:W-:Y:S01]  /*13c10*/  VIADD R245, R242.reuse, 0x40 ;  /* 0x00000040f2f57836 */ /* 0x040fe20000000000 */
[----:B------:R-:W3:Y:S01]  /*13c20*/  S2R R240, SR_TID.X ;  /* 0x0000000000f07919 */ /* 0x000ee20000002100 */
[----:B------:R-:W-:Y:S01]  /*13c30*/  SEL R233, R233, 0xffffffe0, !P3 ;  /* 0xffffffe0e9e97807 */ /* 0x000fe20005800000 */
[C---:B------:R-:W-:Y:S01]  /*13c40*/  VIADD R244, R242.reuse, 0x48 ;  /* 0x00000048f2f47836 */ /* 0x040fe20000000000 */
[----:B------:R-:W-:Y:S01]  /*13c50*/  IADD3 R246, PT, PT, R242, 0x8, RZ ;  /* 0x00000008f2f67810 */ /* 0x000fe20007ffe0ff */
[----:B------:R-:W-:Y:S01]  /*13c60*/  IMAD R134, R134, 0x2, R2 ;  /* 0x0000000286867824 */ /* 0x000fe200078e0202 */
[----:B------:R-:W-:Y:S01]  /*13c70*/  IADD3 R236, PT, PT, R234, R233, RZ ;  /* 0x000000e9eaec7210 */ /* 0x000fe20007ffe0ff */
[----:B------:R-:W-:Y:S01]  /*13c80*/  IMAD.IADD R237, R233, 0x1, R235 ;  /* 0x00000001e9ed7824 */ /* 0x000fe200078e02eb */
[----:B------:R-:W-:Y:S01]  /*13c90*/  MOV R2, R80 ;  /* 0x0000005000027202 */ /* 0x000fe20000000f00 */
[----:B------:R-:W-:Y:S01]  /*13ca0*/  UMOV UR18, 0x400 ;  /* 0x0000040000127882 */ /* 0x000fe20000000000 */
[----:B------:R-:W-:Y:S01]  /*13cb0*/  IADD3 R134, PT, PT, R134, UR5, RZ ;  /* 0x0000000586867c10 */ /* 0x000fe2000fffe0ff */
[----:B--2---:R-:W-:-:S02]  /*13cc0*/  USHF.L.U64.HI UR11, UR6, 0x4, UR7 ;  /* 0x00000004060b7899 */ /* 0x004fc40008010207 */
[----:B------:R-:W-:Y:S02]  /*13cd0*/  USHF.L.U32 UR10, UR6, 0x4, URZ ;  /* 0x00000004060a7899 */ /* 0x000fe400080006ff */
[C---:B------:R-:W-:Y:S01]  /*13ce0*/  IMAD.IADD R135, R134.reuse, 0x1, R0 ;  /* 0x0000000186877824 */ /* 0x040fe200078e0200 */
[----:B------:R-:W-:Y:S01]  /*13cf0*/  USHF.L.U64.HI UR9, UR6, 0x5, UR7 ;  /* 0x0000000506097899 */ /* 0x000fe20008010207 */
[----:B------:R-:W-:Y:S01]  /*13d00*/  IMAD.IADD R232, R134, 0x1, R233 ;  /* 0x0000000186e87824 */ /* 0x000fe200078e02e9 */
[----:B------:R-:W-:Y:S02]  /*13d10*/  USHF.L.U32 UR8, UR6, 0x5, URZ ;  /* 0x0000000506087899 */ /* 0x000fe400080006ff */
[----:B------:R-:W-:Y:S01]  /*13d20*/  IADD3 R233, PT, PT, R233, R135, RZ ;  /* 0x00000087e9e97210 */ /* 0x000fe20007ffe0ff */
[----:B------:R-:W-:Y:S02]  /*13d30*/  USHF.L.U64.HI UR13, UR6, 0x6, UR7 ;  /* 0x00000006060d7899 */ /* 0x000fe40008010207 */
[----:B------:R-:W-:Y:S01]  /*13d40*/  USHF.L.U32 UR15, UR6, 0x6, URZ ;  /* 0x00000006060f7899 */ /* 0x000fe200080006ff */
[----:B------:R-:W2:Y:S01]  /*13d50*/  LDCU UR4, c[0x0][0x45c] ;  /* 0x00008b80ff0477ac */ /* 0x000ea20008000800 */
[----:B------:R-:W4:Y:S01]  /*13d60*/  LDCU.64 UR6, c[0x0][0x3c0] ;  /* 0x00007800ff0677ac */ /* 0x000f220008000a00 */
[C---:B---3--:R-:W-:Y:S01]  /*13d70*/  LOP3.LUT P0, RZ, R240.reuse, 0x2, RZ, 0xc0, !PT ;  /* 0x00000002f0ff7812 */ /* 0x048fe2000780c0ff */
[----:B-1----:R-:W-:Y:S01]  /*13d80*/  ULEA UR14, UR14, UR18, 0x18 ;  /* 0x000000120e0e7291 */ /* 0x002fe2000f8ec0ff */
[----:B------:R-:W-:-:S02]  /*13d90*/  SHF.L.U32 R241, R240, 0x6, RZ ;  /* 0x00000006f0f17819 */ /* 0x000fc400000006ff */
[----:B------:R-:W-:Y:S01]  /*13da0*/  SEL R239, R238, 0xffffffe0, !P0 ;  /* 0xffffffe0eeef7807 */ /* 0x000fe20004000000 */
[----:B------:R-:W-:Y:S08]  /*13db0*/  BRA `(.L_x_636) ;  /* 0x0000000000d47947 */ /* 0x000ff00003800000 */
.L_x_638:
[----:B------:R-:W2:Y:S01]  /*13dc0*/  LDL R231, [R1+0x74] ;  /* 0x0000740001e77983 */ /* 0x000ea20000100800 */
[----:B------:R-:W1:Y:S01]  /*13dd0*/  LDC.64 R218, c[0x0][0x3b8] ;  /* 0x0000ee00ffda7b82 */ /* 0x000e620000000a00 */
[----:B------:R-:W-:Y:S02]  /*13de0*/  UIADD3 UR5, UPT, UPT, UR12, -0x1, URZ ;  /* 0xffffffff0c057890 */ /* 0x000fe4000fffe0ff */
[----:B------:R-:W3:Y:S01]  /*13df0*/  LDL R230, [R1+0x70] ;  /* 0x0000700001e67983 */ /* 0x000ee20000100800 */
[C-C-:B-1----:R-:W-:Y:S03]  /*13e00*/  SHF.L.U64.HI R229, R218.reuse, 0x4, R219.reuse ;  /* 0x00000004dae57819 */ /* 0x142fe600000102db */
[C---:B------:R-:W-:Y:S01]  /*13e10*/  IMAD.WIDE.U32 R220, R218.reuse, UR5, RZ ;  /* 0x00000005dadc7c25 */ /* 0x040fe2000f8e00ff */
[C---:B------:R-:W-:Y:S03]  /*13e20*/  SHF.L.U64.HI R228, R218.reuse, 0x5, R219 ;  /* 0x00000005dae47819 */ /* 0x040fe600000102db */
[----:B------:R-:W-:Y:S02]  /*13e30*/  IMAD R221, R219, UR5, R221 ;  /* 0x00000005dbdd7c24 */ /* 0x000fe4000f8e02dd */
[C---:B------:R-:W-:Y:S02]  /*13e40*/  IMAD.SHL.U32 R224, R218.reuse, 0x10, RZ ;  /* 0x00000010dae07824 */ /* 0x040fe400078e00ff */
[----:B------:R-:W-:Y:S01]  /*13e50*/  IMAD.SHL.U32 R225, R218, 0x20, RZ ;  /* 0x00000020dae17824 */ /* 0x000fe200078e00ff */
[C---:B--2---:R-:W-:Y:S04]  /*13e60*/  LEA R222, P0, R220.reuse, R231, 0x8 ;  /* 0x000000e7dcde7211 */ /* 0x044fe800078040ff */
[C-C-:B---3--:R-:W-:Y:S02]  /*13e70*/  LEA.HI.X R223, R220.reuse, R230, R221.reuse, 0x8, P0 ;  /* 0x000000e6dcdf7211 */ /* 0x148fe400000f44dd */
[C---:B------:R-:W-:Y:S03]  /*13e80*/  LEA R0, P0, R220.reuse, R224, 0x7 ;  /* 0x000000e0dc007211 */ /* 0x040fe600078038ff */
[----:B------:R-:W-:Y:S01]  /*13e90*/  @!PT LDS RZ, [RZ] ;  /* 0x00000000fffff984 */ /* 0x000fe20000000800 */
[----:B------:R-:W-:Y:S01]  /*13ea0*/  @!PT LDS RZ, [RZ] ;  /* 0x00000000fffff984 */ /* 0x000fe20000000800 */
[----:B------:R-:W-:Y:S01]  /*13eb0*/  @!PT LDS RZ, [RZ] ;  /* 0x00000000fffff984 */ /* 0x000fe20000000800 */
[----:B------:R1:W-:Y:S01]  /*13ec0*/  LDGSTS.E.BYPASS.LTC128B.128 [R250+0x4000], desc[UR20][R222.64] ;  /* 0x04000000defa7fae */ /* 0x0003e2000b981a14 */
[----:B------:R-:W-:Y:S02]  /*13ed0*/  LEA.HI.X R221, R220, R229, R221, 0x7, P0 ;  /* 0x000000e5dcdd7211 */ /* 0x000fe400000f3cdd */
[CC--:B-1----:R-:W-:Y:S04]  /*13ee0*/  LEA R222, P0, R0.reuse, R231.reuse, 0x1 ;  /* 0x000000e700de7211 */ /* 0x0c2fe800078008ff */
[C---:B------:R-:W-:Y:S02]  /*13ef0*/  LEA.HI.X R223, R0.reuse, R230, R221, 0x1, P0 ;  /* 0x000000e600df7211 */ /* 0x040fe400000f0cdd */
[C---:B------:R-:W-:Y:S03]  /*13f00*/  IADD3 R217, P0, PT, R0.reuse, R224, RZ ;  /* 0x000000e000d97210 */ /* 0x040fe60007f1e0ff */
[----:B------:R1:W-:Y:S02]  /*13f10*/  LDGSTS.E.BYPASS.LTC128B.128 [R250+0x4800], desc[UR20][R222.64] ;  /* 0x04800000defa7fae */ /* 0x0003e4000b981a14 */
[--C-:B------:R-:W-:Y:S01]  /*13f20*/  IMAD.X R220, R221, 0x1, R229.reuse, P0 ;  /* 0x00000001dddc7824 */ /* 0x100fe200000e06e5 */
[C---:B-1----:R-:W-:Y:S04]  /*13f30*/  LEA R222, P0, R217.reuse, R231, 0x1 ;  /* 0x000000e7d9de7211 */ /* 0x042fe800078008ff */
[-C--:B------:R-:W-:Y:S02]  /*13f40*/  LEA.HI.X R223, R217, R230.reuse, R220, 0x1, P0 ;  /* 0x000000e6d9df7211 */ /* 0x080fe400000f0cdc */
[----:B------:R-:W-:Y:S03]  /*13f50*/  IADD3 R217, P0, PT, R0, R225, RZ ;  /* 0x000000e100d97210 */ /* 0x000fe60007f1e0ff */
[----:B------:R1:W-:Y:S02]  /*13f60*/  LDGSTS.E.BYPASS.LTC128B.128 [R250+0x5000], desc[UR20][R222.64] ;  /* 0x05000000defa7fae */ /* 0x0003e4000b981a14 */
[----:B------:R-:W-:Y:S01]  /*13f70*/  IMAD.X R220, R221, 0x1, R228, P0 ;  /* 0x00000001dddc7824 */ /* 0x000fe200000e06e4 */
[CC--:B------:R-:W-:Y:S04]  /*13f80*/  LEA R226, P0, R217.reuse, R231.reuse, 0x1 ;  /* 0x000000e7d9e27211 */ /* 0x0c0fe800078008ff */
[C---:B------:R-:W-:Y:S02]  /*13f90*/  LEA.HI.X R227, R217.reuse, R230, R220, 0x1, P0 ;  /* 0x000000e6d9e37211 */ /* 0x040fe400000f0cdc */
[----:B------:R-:W-:Y:S03]  /*13fa0*/  IADD3 R217, P0, PT, R217, R224, RZ ;  /* 0x000000e0d9d97210 */ /* 0x000fe60007f1e0ff */
[----:B------:R2:W-:Y:S02]  /*13fb0*/  LDGSTS.E.BYPASS.LTC128B.128 [R250+0x5800], desc[UR20][R226.64] ;  /* 0x05800000e2fa7fae */ /* 0x0005e4000b981a14 */
[----:B------:R-:W-:Y:S01]  /*13fc0*/  IMAD.X R220, R220, 0x1, R229, P0 ;  /* 0x00000001dcdc7824 */ /* 0x000fe200000e06e5 */
[C---:B-1----:R-:W-:Y:S04]  /*13fd0*/  LEA R222, P0, R217.reuse, R231, 0x1 ;  /* 0x000000e7d9de7211 */ /* 0x042fe800078008ff */
[----:B------:R-:W-:Y:S02]  /*13fe0*/  LEA.HI.X R223, R217, R230, R220, 0x1, P0 ;  /* 0x000000e6d9df7211 */ /* 0x000fe400000f0cdc */
[C---:B------:R-:W-:Y:S03]  /*13ff0*/  LEA R0, P0, R218.reuse, R0, 0x6 ;  /* 0x00000000da007211 */ /* 0x040fe600078030ff */
[----:B------:R1:W-:Y:S01]  /*14000*/  LDGSTS.E.BYPASS.LTC128B.128 [R250+0x6000], desc[UR20][R222.64] ;  /* 0x06000000defa7fae */ /* 0x0003e2000b981a14 */
[----:B------:R-:W-:Y:S02]  /*14010*/  LEA.HI.X R218, R218, R221, R219, 0x6, P0 ;  /* 0x000000dddada7211 */ /* 0x000fe400000f34db */
[C---:B------:R-:W-:Y:S02]  /*14020*/  IADD3 R217, P1, PT, R0.reuse, R224, RZ ;  /* 0x000000e000d97210 */ /* 0x040fe40007f3e0ff */
[C---:B------:R-:W-:Y:S02]  /*14030*/  LEA R224, P2, R0.reuse, R231, 0x1 ;  /* 0x000000e700e07211 */ /* 0x040fe400078408ff */
[----:B------:R-:W-:Y:S01]  /*14040*/  IADD3 R219, P0, PT, R0, R225, RZ ;  /* 0x000000e100db7210 */ /* 0x000fe20007f1e0ff */
[----:B------:R-:W-:Y:S01]  /*14050*/  IMAD.X R221, R218, 0x1, R229, P1 ;  /* 0x00000001dadd7824 */ /* 0x000fe200008e06e5 */
[-C--:B------:R-:W-:Y:S03]  /*14060*/  LEA.HI.X R225, R0, R230.reuse, R218, 0x1, P2 ;  /* 0x000000e600e17211 */ /* 0x080fe600010f0cda */
[----:B--2---:R-:W-:Y:S01]  /*14070*/  IMAD.X R226, R218, 0x1, R228, P0 ;  /* 0x00000001dae27824 */ /* 0x004fe200000e06e4 */
[-C--:B------:R-:W-:Y:S01]  /*14080*/  LEA R220, P0, R219, R231.reuse, 0x1 ;  /* 0x000000e7dbdc7211 */ /* 0x080fe200078008ff */
[----:B------:R2:W-:Y:S01]  /*14090*/  LDGSTS.E.BYPASS.LTC128B.128 [R250+0x6800], desc[UR20][R224.64] ;  /* 0x06800000e0fa7fae */ /* 0x0005e2000b981a14 */
[C---:B-1----:R-:W-:Y:S04]  /*140a0*/  LEA R222, P1, R217.reuse, R231, 0x1 ;  /* 0x000000e7d9de7211 */ /* 0x042fe800078208ff */
[-C--:B------:R-:W-:Y:S02]  /*140b0*/  LEA.HI.X R223, R217, R230.reuse, R221, 0x1, P1 ;  /* 0x000000e6d9df7211 */ /* 0x080fe400008f0cdd */
[----:B------:R-:W-:Y:S03]  /*140c0*/  LEA.HI.X R221, R219, R230, R226, 0x1, P0 ;  /* 0x000000e6dbdd7211 */ /* 0x000fe600000f0ce2 */
[----:B------:R2:W-:Y:S04]  /*140d0*/  LDGSTS.E.BYPASS.LTC128B.128 [R250+0x7000], desc[UR20][R222.64] ;  /* 0x07000000defa7fae */ /* 0x0005e8000b981a14 */
[----:B------:R2:W-:Y:S04]  /*140e0*/  LDGSTS.E.BYPASS.LTC128B.128 [R250+0x7800], desc[UR20][R220.64] ;  /* 0x07800000dcfa7fae */ /* 0x0005e8000b981a14 */
[----:B------:R-:W0:Y:S01]  /*140f0*/  LDGDEPBAR ;  /* 0x00000000000079af */ /* 0x000e220000000000 */
[----:B------:R-:W-:Y:S05]  /*14100*/  BRA `(.L_x_637) ;  /* 0x0000001000147947 */ /* 0x000fea0003800000 */
.L_x_636:
[----:B------:R-:W3:Y:S01]  /*14110*/  LDL R21, [R1+0x7c] ;  /* 0x00007c0001157983 */ /* 0x000ee20000100800 */
[----:B------:R-:W-:Y:S04]  /*14120*/  DEPBAR.LE SB0, 0x0 ;  /* 0x000080000000791a */ /* 0x000fe80000000000 */
[----:B-----5:R-:W5:Y:S01]  /*14130*/  LDL R20, [R1+0x78] ;  /* 0x0000780001147983 */ /* 0x020f620000100800 */
[----:B----4-:R-:W-:Y:S01]  /*14140*/  UIMAD.WIDE.U32 UR22, UR12, UR6, URZ ;  /* 0x000000060c1672a5 */ /* 0x010fe2000f8e00ff */
[----:B------:R-:W-:Y:S01]  /*14150*/  IMAD.SHL.U32 R251, R240, 0x2, RZ ;  /* 0x00000002f0fb7824 */ /* 0x000fe200078e00ff */
[----:B------:R-:W-:Y:S02]  /*14160*/  BAR.SYNC.DEFER_BLOCKING 0x0 ;  /* 0x0000000000007b1d */ /* 0x000fe40000010000 */
[----:B------:R-:W-:Y:S02]  /*14170*/  UIMAD UR18, UR12, UR7, UR23 ;  /* 0x000000070c1272a4 */ /* 0x000fe4000f8e0217 */
[----:B------:R-:W-:Y:S01]  /*14180*/  IMAD.U32 R6, RZ, RZ, UR22 ;  /* 0x00000016ff067e24 */ /* 0x000fe2000f8e00ff */
[----:B------:R-:W-:Y:S01]  /*14190*/  ULEA UR24, UP0, UR22, UR10, 0x7 ;  /* 0x0000000a16187291 */ /* 0x000fe2000f8038ff */
[----:B------:R-:W-:Y:S02]  /*141a0*/  IMAD.U32 R7, RZ, RZ, UR23 ;  /* 0x00000017ff077e24 */ /* 0x000fe4000f8e00ff */
[----:B------:R-:W-:Y:S01]  /*141b0*/  MOV R5, UR18 ;  /* 0x0000001200057c02 */ /* 0x000fe20008000f00 */
[----:B------:R-:W-:Y:S01]  /*141c0*/  ULEA.HI.X UR5, UR22, UR11, UR18, 0x7, UP0 ;  /* 0x0000000b16057291 */ /* 0x000fe200080f3c12 */
[----:B------:R-:W-:Y:S01]  /*141d0*/  STL [R1+0xcc], R251 ;  /* 0x0000ccfb01007387 */ /* 0x000fe20000100800 */
[----:B------:R-:W-:Y:S01]  /*141e0*/  IMAD.U32 R7, RZ, RZ, UR24 ;  /* 0x00000018ff077e24 */ /* 0x000fe2000f8e00ff */
[----:B------:R-:W-:Y:S02]  /*141f0*/  UIADD3 UR19, UP2, UPT, UR24, UR10, URZ ;  /* 0x0000000a18137290 */ /* 0x000fe4000ff5e0ff */
[----:B------:R-:W-:Y:S01]  /*14200*/  UIADD3 UR23, UP1, UPT, UR24, UR8, URZ ;  /* 0x0000000818177290 */ /* 0x000fe2000ff3e0ff */
[----:B------:R-:W-:Y:S01]  /*14210*/  IMAD.U32 R0, RZ, RZ, UR5 ;  /* 0x00000005ff007e24 */ /* 0x000fe2000f8e00ff */
[----:B------:R-:W-:Y:S02]  /*14220*/  UIADD3.X UR18, UPT, UPT, UR5, UR11, URZ, UP2, !UPT ;  /* 0x0000000b05127290 */ /* 0x000fe400097fe4ff */
[----:B------:R-:W-:Y:S02]  /*14230*/  UIADD3.X UR22, UPT, UPT, UR5, UR9, URZ, UP1, !UPT ;  /* 0x0000000905167290 */ /* 0x000fe40008ffe4ff */
[----:B------:R-:W-:Y:S04]  /*14240*/  UIADD3 UR24, UP0, UPT, UR15, UR24, URZ ;  /* 0x000000180f187290 */ /* 0x000fe8000ff1e0ff */
[----:B------:R-:W-:Y:S01]  /*14250*/  UIADD3.X UR5, UPT, UPT, UR13, UR5, URZ, UP0, !UPT ;  /* 0x000000050d057290 */ /* 0x000fe200087fe4ff */
[CC--:B---3--:R-:W-:Y:S02]  /*14260*/  LEA R4, P1, R6.reuse, R21.reuse, 0x8 ;  /* 0x0000001506047211 */ /* 0x0c8fe400078240ff */
[CC--:B------:R-:W-:Y:S02]  /*14270*/  LEA R16, P0, R7.reuse, R21.reuse, 0x1 ;  /* 0x0000001507107211 */ /* 0x0c0fe400078008ff */
[-C--:B-----5:R-:W-:Y:S01]  /*14280*/  LEA.HI.X R5, R6, R20.reuse, R5, 0x8, P1 ;  /* 0x0000001406057211 */ /* 0x0a0fe200008f4405 */
[----:B------:R-:W-:Y:S01]  /*14290*/  IMAD.U32 R6, RZ, RZ, UR19 ;  /* 0x00000013ff067e24 */ /* 0x000fe2000f8e00ff */
[-C--:B------:R-:W-:Y:S01]  /*142a0*/  LEA.HI.X R17, R7, R20.reuse, R0, 0x1, P0 ;  /* 0x0000001407117211 */ /* 0x080fe200000f0c00 */
[----:B------:R-:W-:Y:S01]  /*142b0*/  IMAD.U32 R0, RZ, RZ, UR18 ;  /* 0x00000012ff007e24 */ /* 0x000fe2000f8e00ff */
[----:B------:R-:W-:Y:S01]  /*142c0*/  UIADD3 UR18, UP2, UPT, UR23, UR10, URZ ;  /* 0x0000000a17127290 */ /* 0x000fe2000ff5e0ff */
[----:B------:R-:W-:Y:S01]  /*142d0*/  @!PT LDS RZ, [RZ] ;  /* 0x00000000fffff984 */ /* 0x000fe20000000800 */
[----:B------:R-:W-:Y:S01]  /*142e0*/  @!PT LDS RZ, [RZ] ;  /* 0x00000000fffff984 */ /* 0x000fe20000000800 */
[----:B------:R-:W-:Y:S01]  /*142f0*/  @!PT LDS RZ, [RZ] ;  /* 0x00000000fffff984 */ /* 0x000fe20000000800 */
[----:B------:R1:W-:Y:S01]  /*14300*/  LDGSTS.E.BYPASS.LTC128B.128 [R250+0x8000], desc[UR20][R4.64] ;  /* 0x0800000004fa7fae */ /* 0x0003e2000b981a14 */
[CC--:B------:R-:W-:Y:S01]  /*14310*/  LEA R14, P0, R6.reuse, R21.reuse, 0x1 ;  /* 0x00000015060e7211 */ /* 0x0c0fe200078008ff */
[----:B------:R-:W-:Y:S03]  /*14320*/  UIADD3 UR19, UP1, UPT, UR24, UR10, URZ ;  /* 0x0000000a18137290 */ /* 0x000fe6000ff3e0ff */
[-C--:B------:R-:W-:Y:S01]  /*14330*/  LEA.HI.X R15, R6, R20.reuse, R0, 0x1, P0 ;  /* 0x00000014060f7211 */ /* 0x080fe200000f0c00 */
[----:B------:R-:W-:Y:S01]  /*14340*/  IMAD.U32 R0, RZ, RZ, UR5 ;  /* 0x00000005ff007e24 */ /* 0x000fe2000f8e00ff */
[----:B------:R-:W-:Y:S01]  /*14350*/  MOV R6, UR23 ;  /* 0x0000001700067c02 */ /* 0x000fe20008000f00 */
[----:B------:R3:W-:Y:S01]  /*14360*/  LDGSTS.E.BYPASS.LTC128B.128 [R250+0x8800], desc[UR20][R16.64] ;  /* 0x0880000010fa7fae */ /* 0x0007e2000b981a14 */
[----:B------:R-:W-:Y:S01]  /*14370*/  MOV R11, UR18 ;  /* 0x00000012000b7c02 */ /* 0x000fe20008000f00 */
[----:B------:R-:W-:Y:S01]  /*14380*/  UIADD3 UR23, UP0, UPT, UR24, UR8, URZ ;  /* 0x0000000818177290 */ /* 0x000fe2000ff1e0ff */
[CC--:B------:R-:W-:Y:S01]  /*14390*/  LEA R12, P1, R6.reuse, R21.reuse, 0x1 ;  /* 0x00000015060c7211 */ /* 0x0c0fe200078208ff */
[----:B------:R-:W-:Y:S01]  /*143a0*/  IMAD.U32 R19, RZ, RZ, UR19 ;  /* 0x00000013ff137e24 */ /* 0x000fe2000f8e00ff */
[-C--:B------:R-:W-:Y:S03]  /*143b0*/  LEA R10, P2, R11, R21.reuse, 0x1 ;  /* 0x000000150b0a7211 */ /* 0x080fe600078408ff */
[----:B------:R-:W-:Y:S01]  /*143c0*/  LDGSTS.E.BYPASS.LTC128B.128 [R250+0x9000], desc[UR20][R14.64] ;  /* 0x090000000efa7fae */ /* 0x000fe2000b981a14 */
[----:B------:R-:W-:Y:S02]  /*143d0*/  IMAD.U32 R18, RZ, RZ, UR23 ;  /* 0x00000017ff127e24 */ /* 0x000fe4000f8e00ff */
[----:B-1----:R-:W-:Y:S01]  /*143e0*/  IMAD.U32 R4, RZ, RZ, UR22 ;  /* 0x00000016ff047e24 */ /* 0x002fe2000f8e00ff */
[----:B------:R-:W-:Y:S01]  /*143f0*/  UIADD3.X UR22, UPT, UPT, UR22, UR11, URZ, UP2, !UPT ;  /* 0x0000000b16167290 */ /* 0x000fe200097fe4ff */
[----:B------:R-:W-:Y:S01]  /*14400*/  IMAD.U32 R5, RZ, RZ, UR24 ;  /* 0x00000018ff057e24 */ /* 0x000fe2000f8e00ff */
[----:B------:R-:W-:Y:S02]  /*14410*/  UIADD3.X UR24, UPT, UPT, UR5, UR11, URZ, UP1, !UPT ;  /* 0x0000000b05187290 */ /* 0x000fe40008ffe4ff */
[-C--:B------:R-:W-:Y:S01]  /*14420*/  LEA.HI.X R13, R6, R20.reuse, R4, 0x1, P1 ;  /* 0x00000014060d7211 */ /* 0x080fe200008f0c04 */
[----:B------:R-:W-:Y:S01]  /*14430*/  UIADD3.X UR5, UPT, UPT, UR5, UR9, URZ, UP0, !UPT ;  /* 0x0000000905057290 */ /* 0x000fe200087fe4ff */
[----:B------:R-:W-:Y:S01]  /*14440*/  IMAD.U32 R7, RZ, RZ, UR22 ;  /* 0x00000016ff077e24 */ /* 0x000fe2000f8e00ff */
[-C--:B------:R-:W-:Y:S01]  /*14450*/  LEA R8, P0, R5, R21.reuse, 0x1 ;  /* 0x0000001505087211 */ /* 0x080fe200078008ff */
[----:B------:R-:W-:Y:S01]  /*14460*/  UISETP.GT.AND UP0, UPT, UR12, UR16, UPT ;  /* 0x000000100c00728c */ /* 0x000fe2000bf04270 */
[----:B------:R-:W-:Y:S01]  /*14470*/  LDGSTS.E.BYPASS.LTC128B.128 [R250+0x9800], desc[UR20][R12.64] ;  /* 0x098000000cfa7fae */ /* 0x000fe2000b981a14 */
[-C--:B------:R-:W-:Y:S02]  /*14480*/  LEA R6, P1, R19, R21.reuse, 0x1 ;  /* 0x0000001513067211 */ /* 0x080fe400078208ff */
[-C--:B------:R-:W-:Y:S02]  /*14490*/  LEA.HI.X R11, R11, R20.reuse, R7, 0x1, P2 ;  /* 0x000000140b0b7211 */ /* 0x080fe400010f0c07 */
[-C--:B------:R-:W-:Y:S01]  /*144a0*/  LEA.HI.X R9, R5, R20.reuse, R0, 0x1, P0 ;  /* 0x0000001405097211 */ /* 0x080fe200000f0c00 */
[----:B------:R-:W-:Y:S01]  /*144b0*/  IMAD.U32 R0, RZ, RZ, UR5 ;  /* 0x00000005ff007e24 */ /* 0x000fe2000f8e00ff */
[----:B------:R-:W-:Y:S01]  /*144c0*/  MOV R5, UR24 ;  /* 0x0000001800057c02 */ /* 0x000fe20008000f00 */
[----:B------:R-:W-:Y:S01]  /*144d0*/  LDGSTS.E.BYPASS.LTC128B.128 [R250+0xa000], desc[UR20][R10.64] ;  /* 0x0a0000000afa7fae */ /* 0x000fe2000b981a14 */
[C---:B------:R-:W-:Y:S02]  /*144e0*/  LEA R4, P0, R18.reuse, R21, 0x1 ;  /* 0x0000001512047211 */ /* 0x040fe400078008ff */
[-C--:B------:R-:W-:Y:S02]  /*144f0*/  LEA.HI.X R7, R19, R20.reuse, R5, 0x1, P1 ;  /* 0x0000001413077211 */ /* 0x080fe400008f0c05 */
[----:B------:R-:W-:Y:S02]  /*14500*/  LEA.HI.X R5, R18, R20, R0, 0x1, P0 ;  /* 0x0000001412057211 */ /* 0x000fe400000f0c00 */
[----:B------:R-:W-:Y:S01]  /*14510*/  LOP3.LUT R0, R251, 0x6, RZ, 0xc0, !PT ;  /* 0x00000006fb007812 */ /* 0x000fe200078ec0ff */
[----:B------:R-:W-:Y:S08]  /*14520*/  LDGSTS.E.BYPASS.LTC128B.128 [R250+0xa800], desc[UR20][R8.64] ;  /* 0x0a80000008fa7fae */ /* 0x000ff0000b981a14 */
[----:B------:R-:W-:Y:S08]  /*14530*/  LDGSTS.E.BYPASS.LTC128B.128 [R250+0xb000], desc[UR20][R6.64] ;  /* 0x0b00000006fa7fae */ /* 0x000ff0000b981a14 */
[----:B------:R1:W-:Y:S08]  /*14540*/  LDGSTS.E.BYPASS.LTC128B.128 [R250+0xb800], desc[UR20][R4.64] ;  /* 0x0b80000004fa7fae */ /* 0x0003f0000b981a14 */
[----:B------:R-:W-:Y:S08]  /*14550*/  LDSM.16.M88.4 R128, [R234] ;  /* 0x00000000ea80783b */ /* 0x000ff00000000200 */
[----:B---3--:R-:W1:Y:S08]  /*14560*/  LDSM.16.M88.4 R16, [R134+0x4000] ;  /* 0x004000008610783b */ /* 0x008e700000000200 */
[----:B------:R-:W3:Y:S08]  /*14570*/  LDSM.16.M88.4 R124, [R234+0x2000] ;  /* 0x00200000ea7c783b */ /* 0x000ef00000000200 */
[----:B------:R-:W4:Y:S08]  /*14580*/  LDSM.16.M88.4 R32, [R134+0x4800] ;  /* 0x004800008620783b */ /* 0x000f300000000200 */
[----:B------:R-:W0:Y:S08]  /*14590*/  LDGDEPBAR ;  /* 0x00000000000079af */ /* 0x000e300000000000 */
[----:B------:R-:W5:Y:S08]  /*145a0*/  LDSM.16.M88.4 R48, [R134+0x5000] ;  /* 0x005000008630783b */ /* 0x000f700000000200 */
[----:B------:R-:W2:Y:S01]  /*145b0*/  LDSM.16.M88.4 R64, [R134+0x5800] ;  /* 0x005800008640783b */ /* 0x000ea20000000200 */
[-C--:B-1----:R-:W-:Y:S07]  /*145c0*/  HMMA.16816.F32.BF16 R4, R128, R16.reuse, RZ ;  /* 0x000000108004723c */ /* 0x082fee00000418ff */
[----:B------:R-:W1:Y:S01]  /*145d0*/  LDSM.16.M88.4 R80, [R134+0x6000] ;  /* 0x006000008650783b */ /* 0x000e620000000200 */
[C---:B---3--:R-:W-:Y:S07]  /*145e0*/  HMMA.16816.F32.BF16 R8, R124.reuse, R16, RZ ;  /* 0x000000107c08723c */ /* 0x048fee00000418ff */
[----:B------:R-:W3:Y:S01]  /*145f0*/  LDSM.16.M88.4 R96, [R134+0x6800] ;  /* 0x006800008660783b */ /* 0x000ee20000000200 */
[-C--:B------:R-:W-:Y:S07]  /*14600*/  HMMA.16816.F32.BF16 R12, R124, R18.reuse, RZ ;  /* 0x000000127c0c723c */ /* 0x080fee00000418ff */
[----:B------:R-:W3:Y:S01]  /*14610*/  LDSM.16.M88.4 R112, [R134+0x7000] ;  /* 0x007000008670783b */ /* 0x000ee20000000200 */
[C---:B------:R-:W-:Y:S07]  /*14620*/  HMMA.16816.F32.BF16 R16, R128.reuse, R18, RZ ;  /* 0x000000128010723c */ /* 0x040fee00000418ff */
[----:B------:R-:W3:Y:S01]  /*14630*/  LDSM.16.M88.4 R200, [R134+0x7800] ;  /* 0x0078000086c8783b */ /* 0x000ee20000000200 */
        /* <DEDUP_REMOVED lines=15> */
[----:B------:R-:W-:Y:S01]  /*14730*/  STL [R1+0xc8], R0 ;  /* 0x0000c80001007387 */ /* 0x000fe20000100800 */
        /* <DEDUP_REMOVED lines=56> */
[-C--:B---3--:R-:W-:Y:S08]  /*14ac0*/  HMMA.16816.F32.BF16 R116, R204, R216.reuse, R116 ;  /* 0x000000d8cc74723c */ /* 0x088ff00000041874 */
[C---:B------:R-:W-:Y:S08]  /*14ad0*/  HMMA.16816.F32.BF16 R120, R212.reuse, R216, R120 ;  /* 0x000000d8d478723c */ /* 0x040ff00000041878 */
[-C--:B------:R-:W-:Y:S01]  /*14ae0*/  HMMA.16816.F32.BF16 R124, R212, R218.reuse, R124 ;  /* 0x000000dad47c723c */ /* 0x080fe2000004187c */
[----:B------:R-:W3:Y:S07]  /*14af0*/  LDSM.16.M88.4 R212, [R135+0x5000] ;  /* 0x0050000087d4783b */ /* 0x000eee0000000200 */
[----:B------:R-:W-:Y:S01]  /*14b00*/  HMMA.16816.F32.BF16 R128, R204, R218, R128 ;  /* 0x000000dacc80723c */ /* 0x000fe20000041880 */
[----:B------:R-:W5:Y:S07]  /*14b10*/  LDSM.16.M88.4 R204, [R135+0x6000] ;  /* 0x0060000087cc783b */ /* 0x000f6e0000000200 */
[-C--:B-1----:R-:W-:Y:S01]  /*14b20*/  HMMA.16816.F32.BF16 R4, R200, R208.reuse, R4 ;  /* 0x000000d0c804723c */ /* 0x082fe20000041804 */
[----:B------:R-:W1:Y:S07]  /*14b30*/  LDSM.16.M88.4 R216, [R135+0x6800] ;  /* 0x0068000087d8783b */ /* 0x000e6e0000000200 */
[C---:B--2---:R-:W-:Y:S08]  /*14b40*/  HMMA.16816.F32.BF16 R8, R220.reuse, R208, R8 ;  /* 0x000000d0dc08723c */ /* 0x044ff00000041808 */
[-C--:B------:R-:W-:Y:S08]  /*14b50*/  HMMA.16816.F32.BF16 R12, R220, R210.reuse, R12 ;  /* 0x000000d2dc0c723c */ /* 0x080ff0000004180c */
[C---:B------:R-:W-:Y:S01]  /*14b60*/  HMMA.16816.F32.BF16 R16, R200.reuse, R210, R16 ;  /* 0x000000d2c810723c */ /* 0x040fe20000041810 */
[----:B------:R-:W-:Y:S07]  /*14b70*/  LDSM.16.M88.4 R208, [R135+0x7800] ;  /* 0x0078000087d0783b */ /* 0x000fee0000000200 */
[-C--:B----4-:R-:W-:Y:S08]  /*14b80*/  HMMA.16816.F32.BF16 R20, R200, R224.reuse, R20 ;  /* 0x000000e0c814723c */ /* 0x090ff00000041814 */
        /* <DEDUP_REMOVED lines=14> */
[-C--:B-----5:R-:W-:Y:S08]  /*14c70*/  HMMA.16816.F32.BF16 R68, R200, R204.reuse, R68 ;  /* 0x000000ccc844723c */ /* 0x0a0ff00000041844 */
        /* <DEDUP_REMOVED lines=19> */
[----:B------:R-:W2:Y:S07]  /*14db0*/  LDSM.16.M88.4 R200, [R233+0x5000] ;  /* 0x00500000e9c8783b */ /* 0x000eae0000000200 */
[-C--:B------:R-:W-:Y:S01]  /*14dc0*/  HMMA.16816.F32.BF16 R4, R212, R224.reuse, R4 ;  /* 0x000000e0d404723c */ /* 0x080fe20000041804 */
[----:B------:R-:W3:Y:S07]  /*14dd0*/  LDSM.16.M88.4 R208, [R233+0x6000] ;  /* 0x00600000e9d0783b */ /* 0x000eee0000000200 */
        /* <DEDUP_REMOVED lines=8> */
[----:B------:R-:W1:Y:S01]  /*14e60*/  LDSM.16.M88.4 R216, [R233+0x7800] ;  /* 0x00780000e9d8783b */ /* 0x000e620000000200 */
[----:B------:R-:W-:Y:S06]  /*14e70*/  DEPBAR.LE SB0, 0x0 ;  /* 0x000080000000791a */ /* 0x000fec0000000000 */
[-C--:B--2---:R-:W-:Y:S01]  /*14e80*/  HMMA.16816.F32.BF16 R36, R212, R200.reuse, R36 ;  /* 0x000000c8d424723c */ /* 0x084fe20000041824 */
[----:B------:R-:W-:Y:S07]  /*14e90*/  BAR.SYNC.DEFER_BLOCKING 0x0 ;  /* 0x0000000000007b1d */ /* 0x000fee0000010000 */
[C---:B------:R-:W-:Y:S01]  /*14ea0*/  HMMA.16816.F32.BF16 R40, R228.reuse, R200, R40 ;  /* 0x000000c8e428723c */ /* 0x040fe20000041828 */
[----:B------:R-:W-:Y:S05]  /*14eb0*/  IMAD.U32 R200, RZ, RZ, UR12 ;  /* 0x0000000cffc87e24 */ /* 0x000fea000f8e00ff */
[----:B------:R-:W-:Y:S02]  /*14ec0*/  LEA R200, R200, R0, 0x7 ;  /* 0x00000000c8c87211 */ /* 0x000fe400078e38ff */
[-C--:B------:R-:W-:Y:S03]  /*14ed0*/  HMMA.16816.F32.BF16 R44, R228, R202.reuse, R44 ;  /* 0x000000cae42c723c */ /* 0x080fe6000004182c */
[----:B------:R-:W-:Y:S01]  /*14ee0*/  ISETP.GT.AND P6, PT, R242, R200, PT ;  /* 0x000000c8f200720c */ /* 0x000fe20003fc4270 */
[C---:B------:R-:W-:Y:S01]  /*14ef0*/  VIADD R201, R200.reuse, 0x40 ;  /* 0x00000040c8c97836 */ /* 0x040fe20000000000 */
[C---:B------:R-:W-:Y:S03]  /*14f00*/  ISETP.GE.AND P4, PT, R200.reuse, R243, PT ;  /* 0x000000f3c800720c */ /* 0x040fe60003f86270 */
[C---:B------:R-:W-:Y:S04]  /*14f10*/  HMMA.16816.F32.BF16 R48, R212.reuse, R202, R48 ;  /* 0x000000cad430723c */ /* 0x040fe80000041830 */
[C---:B------:R-:W-:Y:S01]  /*14f20*/  VIADD R203, R200.reuse, 0x38 ;  /* 0x00000038c8cb7836 */ /* 0x040fe20000000000 */
[C---:B------:R-:W-:Y:S03]  /*14f30*/  IADD3 R202, PT, PT, R200.reuse, 0x39, RZ ;  /* 0x00000039c8ca7810 */ /* 0x040fe60007ffe0ff */
[-C--:B------:R-:W-:Y:S08]  /*14f40*/  HMMA.16816.F32.BF16 R52, R212, R204.reuse, R52 ;  /* 0x000000ccd434723c */ /* 0x080ff00000041834 */
[C---:B------:R-:W-:Y:S04]  /*14f50*/  HMMA.16816.F32.BF16 R56, R228.reuse, R204, R56 ;  /* 0x000000cce438723c */ /* 0x040fe80000041838 */
[C---:B------:R-:W-:Y:S01]  /*14f60*/  IADD3 R205, PT, PT, R200.reuse, 0x30, RZ ;  /* 0x00000030c8cd7810 */ /* 0x040fe20007ffe0ff */
[C---:B------:R-:W-:Y:S03]  /*14f70*/  VIADD R204, R200.reuse, 0x31 ;  /* 0x00000031c8cc7836 */ /* 0x040fe60000000000 */
[-C--:B------:R-:W-:Y:S08]  /*14f80*/  HMMA.16816.F32.BF16 R60, R228, R206.reuse, R60 ;  /* 0x000000cee43c723c */ /* 0x080ff0000004183c */
[C---:B------:R-:W-:Y:S04]  /*14f90*/  HMMA.16816.F32.BF16 R64, R212.reuse, R206, R64 ;  /* 0x000000ced440723c */ /* 0x040fe80000041840 */
[C---:B------:R-:W-:Y:S02]  /*14fa0*/  VIADD R207, R200.reuse, 0x28 ;  /* 0x00000028c8cf7836 */ /* 0x040fe40000000000 */
[C---:B------:R-:W-:Y:S02]  /*14fb0*/  VIADD R206, R200.reuse, 0x29 ;  /* 0x00000029c8ce7836 */ /* 0x040fe40000000000 */
[-C--:B---3--:R-:W-:Y:S08]  /*14fc0*/  HMMA.16816.F32.BF16 R68, R212, R208.reuse, R68 ;  /* 0x000000d0d444723c */ /* 0x088ff00000041844 */
        /* <DEDUP_REMOVED lines=8> */
[C---:B------:R-:W-:Y:S08]  /*15050*/  HMMA.16816.F32.BF16 R88, R228.reuse, R220, R88 ;  /* 0x000000dce458723c */ /* 0x040ff00000041858 */
[-C--:B------:R-:W-:Y:S08]  /*15060*/  HMMA.16816.F32.BF16 R92, R228, R222.reuse, R92 ;  /* 0x000000dee45c723c */ /* 0x080ff0000004185c */
[C---:B------:R-:W-:Y:S08]  /*15070*/  HMMA.16816.F32.BF16 R96, R212.reuse, R222, R96 ;  /* 0x000000ded460723c */ /* 0x040ff00000041860 */
[-C--:B----4-:R-:W-:Y:S08]  /*15080*/  HMMA.16816.F32.BF16 R100, R212, R224.reuse, R100 ;  /* 0x000000e0d464723c */ /* 0x090ff00000041864 */
[C---:B------:R-:W-:Y:S08]  /*15090*/  HMMA.16816.F32.BF16 R104, R228.reuse, R224, R104 ;  /* 0x000000e0e468723c */ /* 0x040ff00000041868 */
[-C--:B------:R-:W-:Y:S08]  /*150a0*/  HMMA.16816.F32.BF16 R108, R228, R226.reuse, R108 ;  /* 0x000000e2e46c723c */ /* 0x080ff0000004186c */
[C---:B------:R-:W-:Y:S08]  /*150b0*/  HMMA.16816.F32.BF16 R112, R212.reuse, R226, R112 ;  /* 0x000000e2d470723c */ /* 0x040ff00000041870 */
[-C--:B-1----:R-:W-:Y:S08]  /*150c0*/  HMMA.16816.F32.BF16 R116, R212, R216.reuse, R116 ;  /* 0x000000d8d474723c */ /* 0x082ff00000041874 */
[C---:B------:R-:W-:Y:S04]  /*150d0*/  HMMA.16816.F32.BF16 R120, R228.reuse, R216, R120 ;  /* 0x000000d8e478723c */ /* 0x040fe80000041878 */
[C---:B------:R-:W-:Y:S04]  /*150e0*/  VIADD R216, R200.reuse, 0x1 ;  /* 0x00000001c8d87836 */ /* 0x040fe80000000000 */
[-C--:B------:R-:W-:Y:S08]  /*150f0*/  HMMA.16816.F32.BF16 R124, R228, R218.reuse, R124 ;  /* 0x000000dae47c723c */ /* 0x080ff0000004187c */
[----:B------:R-:W-:Y:S04]  /*15100*/  HMMA.16816.F32.BF16 R128, R212, R218, R128 ;  /* 0x000000dad480723c */ /* 0x000fe80000041880 */
[C---:B------:R-:W-:Y:S01]  /*15110*/  VIADD R215, R200.reuse, 0x8 ;  /* 0x00000008c8d77836 */ /* 0x040fe20000000000 */
[C---:B------:R-:W-:Y:S01]  /*15120*/  IADD3 R214, PT, PT, R200.reuse, 0x9, RZ ;  /* 0x00000009c8d67810 */ /* 0x040fe20007ffe0ff */
[C---:B------:R-:W-:Y:S02]  /*15130*/  VIADD R213, R200.reuse, 0x10 ;  /* 0x00000010c8d57836 */ /* 0x040fe40000000000 */
[----:B------:R-:W-:Y:S01]  /*15140*/  VIADD R212, R200, 0x11 ;  /* 0x00000011c8d47836 */ /* 0x000fe20000000000 */
[----:B------:R-:W-:Y:S11]  /*15150*/  BRA.U.ANY UP0, `(.L_x_638) ;  /* 0xffffffed00187547 */ /* 0x000ff6000b93ffff */
.L_x_637:
[----:B------:R-:W-:Y:S01]  /*15160*/  ISETP.GT.AND P5, PT, R242, R216, PT ;  /* 0x000000d8f200720c */ /* 0x000fe20003fa4270 */
[----:B------:R1:W-:Y:S01]  /*15170*/  STL [R1+0x120], R198 ;  /* 0x000120c601007387 */ /* 0x0003e20000100800 */
[----:B------:R-:W-:Y:S01]  /*15180*/  FSEL R4, R4, -INF , !P6 ;  /* 0xff80000004047808 */ /* 0x000fe20007000000 */
[----:B------:R-:W-:Y:S01]  /*15190*/  VIADD R251, R200, 0x58 ;  /* 0x00000058c8fb7836 */ /* 0x000fe20000000000 */
[----:B------:R-:W-:Y:S01]  /*151a0*/  ISETP.GE.AND P3, PT, R216, R243, PT ;  /* 0x000000f3d800720c */ /* 0x000fe20003f66270 */
[----:B------:R3:W-:Y:S01]  /*151b0*/  STL [R1+0x11c], R199 ;  /* 0x00011cc701007387 */ /* 0x0007e20000100800 */
[C---:B------:R-:W-:Y:S01]  /*151c0*/  ISETP.GT.AND P6, PT, R242.reuse, R212, PT ;  /* 0x000000d4f200720c */ /* 0x040fe20003fc4270 */
[----:B------:R-:W-:Y:S01]  /*151d0*/  UMOV UR5, UR14 ;  /* 0x0000000e00057c82 */ /* 0x000fe20008000000 */
[----:B------:R-:W-:Y:S01]  /*151e0*/  FSEL R5, R5, -INF , !P5 ;  /* 0xff80000005057808 */ /* 0x000fe20006800000 */
[----:B------:R4:W-:Y:S01]  /*151f0*/  STL [R1+0x118], R150 ;  /* 0x0001189601007387 */ /* 0x0009e20000100800 */
[----:B------:R-:W-:Y:S01]  /*15200*/  ISETP.GT.AND P2, PT, R242, R213, PT ;  /* 0x000000d5f200720c */ /* 0x000fe20003f44270 */
[C---:B------:R-:W-:Y:S01]  /*15210*/  VIADD R0, R200.reuse, 0x41 ;  /* 0x00000041c8007836 */ /* 0x040fe20000000000 */
[----:B------:R-:W-:Y:S01]  /*15220*/  FSEL R230, R5, -INF , !P3 ;  /* 0xff80000005e67808 */ /* 0x000fe20005800000 */
[----:B------:R2:W-:Y:S01]  /*15230*/  STL [R1+0x114], R151 ;  /* 0x0001149701007387 */ /* 0x0005e20000100800 */
[----:B------:R-:W-:Y:S01]  /*15240*/  FSEL R21, R21, -INF , !P6 ;  /* 0xff80000015157808 */ /* 0x000fe20007000000 */
[----:B------:R-:W-:Y:S01]  /*15250*/  VIADD R252, R200, 0x51 ;  /* 0x00000051c8fc7836 */ /* 0x000fe20000000000 */
[----:B------:R-:W-:Y:S01]  /*15260*/  ISETP.GE.AND P3, PT, R213, R243, PT ;  /* 0x000000f3d500720c */ /* 0x000fe20003f66270 */
[----:B------:R-:W-:Y:S01]  /*15270*/  STL [R1+0x104], R250 ;  /* 0x000104fa01007387 */ /* 0x000fe20000100800 */
[----:B------:R-:W-:Y:S01]  /*15280*/  FSEL R20, R20, -INF , !P2 ;  /* 0xff80000014147808 */ /* 0x000fe20005000000 */
[----:B------:R-:W-:Y:S01]  /*15290*/  VIADD R231, R200, 0x59 ;  /* 0x00000059c8e77836 */ /* 0x000fe20000000000 */
[C---:B------:R-:W-:Y:S01]  /*152a0*/  ISETP.GT.AND P6, PT, R242.reuse, R209, PT ;  /* 0x000000d1f200720c */ /* 0x040fe20003fc4270 */
[----:B------:R-:W-:Y:S01]  /*152b0*/  STL [R1+0x100], R237 ;  /* 0x000100ed01007387 */ /* 0x000fe20000100800 */
[----:B------:R-:W-:Y:S01]  /*152c0*/  ISETP.GT.AND P2, PT, R242, R210, PT ;  /* 0x000000d2f200720c */ /* 0x000fe20003f44270 */
[----:B------:R-:W-:Y:S01]  /*152d0*/  VIADD R238, R200, 0x60 ;  /* 0x00000060c8ee7836 */ /* 0x000fe20000000000 */
[----:B------:R-:W-:Y:S01]  /*152e0*/  FSEL R227, R20, -INF , !P3 ;  /* 0xff80000014e37808 */ /* 0x000fe20005800000 */
[----:B------:R-:W-:Y:S01]  /*152f0*/  STL [R1+0xfc], R236 ;  /* 0x0000fcec01007387 */ /* 0x000fe20000100800 */
[----:B------:R-:W-:Y:S01]  /*15300*/  FSEL R36, R36, -INF , !P6 ;  /* 0xff80000024247808 */ /* 0x000fe20007000000 */
[----:B-1----:R-:W-:Y:S01]  /*15310*/  VIADD R198, R200, 0x61 ;  /* 0x00000061c8c67836 */ /* 0x002fe20000000000 */
[----:B------:R-:W-:Y:S01]  /*15320*/  ISETP.GE.AND P3, PT, R210, R243, PT ;  /* 0x000000f3d200720c */ /* 0x000fe20003f66270 */
[----:B------:R-:W-:Y:S01]  /*15330*/  STL [R1+0xf8], R235 ;  /* 0x0000f8eb01007387 */ /* 0x000fe20000100800 */
[----:B------:R-:W-:Y:S01]  /*15340*/  FSEL R33, R33, -INF , !P2 ;  /* 0xff80000021217808 */ /* 0x000fe20005000000 */
[----:B---3--:R-:W-:Y:S01]  /*15350*/  VIADD R199, R200, 0x50 ;  /* 0x00000050c8c77836 */ /* 0x008fe20000000000 */
[C---:B------:R-:W-:Y:S01]  /*15360*/  ISETP.GT.AND P6, PT, R242.reuse, R206, PT ;  /* 0x000000cef200720c */ /* 0x040fe20003fc4270 */
[----:B------:R-:W-:Y:S01]  /*15370*/  STL [R1+0xf4], R234 ;  /* 0x0000f4ea01007387 */ /* 0x000fe20000100800 */
[----:B------:R-:W-:Y:S01]  /*15380*/  ISETP.GT.AND P2, PT, R242, R207, PT ;  /* 0x000000cff200720c */ /* 0x000fe20003f44270 */
[----:B----4-:R-:W-:Y:S01]  /*15390*/  VIADD R150, R200, 0x49 ;  /* 0x00000049c8967836 */ /* 0x010fe20000000000 */
[C---:B------:R-:W-:Y:S01]  /*153a0*/  ISETP.GT.AND P1, PT, R242.reuse, R215, PT ;  /* 0x000000d7f200720c */ /* 0x040fe20003f24270 */
[----:B------:R-:W-:Y:S01]  /*153b0*/  STL [R1+0xf0], R233 ;  /* 0x0000f0e901007387 */ /* 0x000fe20000100800 */
[----:B------:R-:W-:Y:S01]  /*153c0*/  ISETP.GT.AND P0, PT, R242, R214, PT ;  /* 0x000000d6f200720c */ /* 0x000fe20003f04270 */
[----:B--2---:R-:W-:Y:S01]  /*153d0*/  VIADD R151, R200, 0x48 ;  /* 0x00000048c8977836 */ /* 0x004fe20000000000 */
[----:B------:R-:W-:Y:S01]  /*153e0*/  FSEL R223, R33, -INF , !P3 ;  /* 0xff80000021df7808 */ /* 0x000fe20005800000 */
[----:B------:R-:W-:Y:S01]  /*153f0*/  STL [R1+0xec], R232 ;  /* 0x0000ece801007387 */ /* 0x000fe20000100800 */
[----:B------:R-:W-:Y:S01]  /*15400*/  FSEL R49, R49, -INF , !P6 ;  /* 0xff80000031317808 */ /* 0x000fe20007000000 */
[----:B------:R-:W-:Y:S01]  /*15410*/  UISETP.GT.AND UP0, UPT, UR12, UR16, UPT ;  /* 0x000000100c00728c */ /* 0x000fe2000bf04270 */
[----:B------:R-:W-:Y:S01]  /*15420*/  ISETP.GE.AND P3, PT, R207, R243, PT ;  /* 0x000000f3cf00720c */ /* 0x000fe20003f66270 */
[----:B------:R-:W-:Y:S01]  /*15430*/  STL [R1+0xe8], R135 ;  /* 0x0000e88701007387 */ /* 0x000fe20000100800 */
[----:B------:R-:W-:Y:S01]  /*15440*/  FSEL R48, R48, -INF , !P2 ;  /* 0xff80000030307808 */ /* 0x000fe20005000000 */
[----:B------:R-:W-:Y:S01]  /*15450*/  UIADD3 UR12, UPT, UPT, UR12, -0x1, URZ ;  /* 0xffffffff0c0c7890 */ /* 0x000fe2000fffe0ff */
[----:B------:R-:W-:Y:S01]  /*15460*/  ISETP.GT.AND P6, PT, R242, R203, PT ;  /* 0x000000cbf200720c */ /* 0x000fe20003fc4270 */
[----:B------:R1:W-:Y:S01]  /*15470*/  STL [R1+0xe4], R134 ;  /* 0x0000e48601007387 */ /* 0x0003e20000100800 */
[----:B------:R-:W-:Y:S02]  /*15480*/  FSEL R225, R4, -INF , !P4 ;  /* 0xff80000004e17808 */ /* 0x000fe40006000000 */
[-C--:B------:R-:W-:Y:S01]  /*15490*/  ISETP.GE.AND P5, PT, R215, R243.reuse, PT ;  /* 0x000000f3d700720c */ /* 0x080fe20003fa6270 */
[----:B------:R-:W-:Y:S01]  /*154a0*/  STL [R1+0x108], R242 ;  /* 0x000108f201007387 */ /* 0x000fe20000100800 */
[-C--:B------:R-:W-:Y:S02]  /*154b0*/  ISETP.GE.AND P4, PT, R214, R243.reuse, PT ;  /* 0x000000f3d600720c */ /* 0x080fe40003f86270 */
[----:B------:R-:W-:Y:S01]  /*154c0*/  FSEL R16, R16, -INF , !P1 ;  /* 0xff80000010107808 */ /* 0x000fe20004800000 */
[----:B------:R-:W-:Y:S01]  /*154d0*/  STL [R1+0x10c], R243 ;  /* 0x00010cf301007387 */ /* 0x000fe20000100800 */
[----:B------:R-:W-:Y:S02]  /*154e0*/  FSEL R17, R17, -INF , !P0 ;  /* 0xff80000011117808 */ /* 0x000fe40004000000 */
[----:B------:R-:W-:Y:S02]  /*154f0*/  FSEL R220, R48, -INF , !P3 ;  /* 0xff80000030dc7808 */ /* 0x000fe40005800000 */
[----:B------:R-:W-:Y:S02]  /*15500*/  FSEL R64, R64, -INF , !P6 ;  /* 0xff80000040407808 */ /* 0x000fe40007000000 */
[----:B------:R-:W-:Y:S02]  /*15510*/  ISETP.GT.AND P3, PT, R242, R0, PT ;  /* 0x00000000f200720c */ /* 0x000fe40003f64270 */
[-C--:B------:R-:W-:Y:S02]  /*15520*/  ISETP.GE.AND P6, PT, R0, R243.reuse, PT ;  /* 0x000000f30000720c */ /* 0x080fe40003fc6270 */
[----:B------:R-:W-:Y:S02]  /*15530*/  ISETP.GE.AND P1, PT, R212, R243, PT ;  /* 0x000000f3d400720c */ /* 0x000fe40003f26270 */
[----:B------:R-:W-:Y:S02]  /*15540*/  ISETP.GT.AND P0, PT, R242, R211, PT ;  /* 0x000000d3f200720c */ /* 0x000fe40003f04270 */
[----:B------:R-:W-:Y:S02]  /*15550*/  FSEL R229, R16, -INF , !P5 ;  /* 0xff80000010e57808 */ /* 0x000fe40006800000 */
[----:B------:R-:W-:Y:S01]  /*15560*/  FSEL R228, R17, -INF , !P4 ;  /* 0xff80000011e47808 */ /* 0x000fe20006000000 */
[----:B-1----:R-:W-:Y:S01]  /*15570*/  VIADD R134, R200, 0x70 ;  /* 0x00000070c8867836 */ /* 0x002fe20000000000 */
[----:B------:R-:W-:Y:S02]  /*15580*/  FMNMX3.FTZ R0, R2, R225, R230, !PT ;  /* 0x000000e102007276 */ /* 0x000fe400078100e6 */
[----:B------:R-:W-:Y:S02]  /*15590*/  ISETP.GT.AND P5, PT, R242, R208, PT ;  /* 0x000000d0f200720c */ /* 0x000fe40003fa4270 */
[----:B------:R-:W-:Y:S02]  /*155a0*/  ISETP.GE.AND P4, PT, R211, R243, PT ;  /* 0x000000f3d300720c */ /* 0x000fe40003f86270 */
[----:B------:R-:W-:Y:S02]  /*155b0*/  FSEL R226, R21, -INF , !P1 ;  /* 0xff80000015e27808 */ /* 0x000fe40004800000 */
[----:B------:R-:W-:Y:S02]  /*155c0*/  FSEL R32, R32, -INF , !P0 ;  /* 0xff80000020207808 */ /* 0x000fe40004000000 */
[----:B------:R-:W-:Y:S02]  /*155d0*/  FMNMX3.FTZ R0, R0, R229, R228, !PT ;  /* 0x000000e500007276 */ /* 0x000fe400078100e4 */
[-C--:B------:R-:W-:Y:S02]  /*155e0*/  ISETP.GE.AND P1, PT, R209, R243.reuse, PT ;  /* 0x000000f3d100720c */ /* 0x080fe40003f26270 */
[----:B------:R-:W-:Y:S02]  /*155f0*/  ISETP.GE.AND P0, PT, R208, R243, PT ;  /* 0x000000f3d000720c */ /* 0x000fe40003f06270 */
[----:B------:R-:W-:Y:S02]  /*15600*/  FSEL R37, R37, -INF , !P5 ;  /* 0xff80000025257808 */ /* 0x000fe40006800000 */
[----:B------:R-:W-:Y:S02]  /*15610*/  FSEL R224, R32, -INF , !P4 ;  /* 0xff80000020e07808 */ /* 0x000fe40006000000 */
[----:B------:R-:W-:Y:S02]  /*15620*/  FMNMX3.FTZ R0, R0, R227, R226, !PT ;  /* 0x000000e300007276 */ /* 0x000fe400078100e2 */
[----:B------:R-:W-:Y:S02]  /*15630*/  ISETP.GT.AND P5, PT, R242, R205, PT ;  /* 0x000000cdf200720c */ /* 0x000fe40003fa4270 */
[----:B------:R-:W-:Y:S02]  /*15640*/  FSEL R222, R36, -INF , !P1 ;  /* 0xff80000024de7808 */ /* 0x000fe40004800000 */
[----:B------:R-:W-:Y:S02]  /*15650*/  ISETP.GT.AND P4, PT, R242, R204, PT ;  /* 0x000000ccf200720c */ /* 0x000fe40003f84270 */
[-C--:B------:R-:W-:Y:S02]  /*15660*/  ISETP.GE.AND P1, PT, R206, R243.reuse, PT ;  /* 0x000000f3ce00720c */ /* 0x080fe40003f26270 */
[----:B------:R-:W-:Y:S02]  /*15670*/  FSEL R221, R37, -INF , !P0 ;  /* 0xff80000025dd7808 */ /* 0x000fe40004000000 */
[----:B------:R-:W-:Y:S02]  /*15680*/  FMNMX3.FTZ R0, R0, R224, R223, !PT ;  /* 0x000000e000007276 */ /* 0x000fe400078100df */
[-C--:B------:R-:W-:Y:S02]  /*15690*/  ISETP.GE.AND P0, PT, R205, R243.reuse, PT ;  /* 0x000000f3cd00720c */ /* 0x080fe40003f06270 */
[----:B------:R-:W-:Y:S02]  /*156a0*/  FSEL R52, R52, -INF , !P5 ;  /* 0xff80000034347808 */ /* 0x000fe40006800000 */
[----:B------:R-:W-:Y:S02]  /*156b0*/  ISETP.GE.AND P2, PT, R204, R243, PT ;  /* 0x000000f3cc00720c */ /* 0x000fe40003f46270 */
[----:B------:R-:W-:Y:S02]  /*156c0*/  ISETP.GT.AND P5, PT, R242, R202, PT ;  /* 0x000000caf200720c */ /* 0x000fe40003fa4270 */
[----:B------:R-:W-:Y:S02]  /*156d0*/  FSEL R53, R53, -INF , !P4 ;  /* 0xff80000035357808 */ /* 0x000fe40006000000 */
[----:B------:R-:W-:Y:S02]  /*156e0*/  FSEL R219, R49, -INF , !P1 ;  /* 0xff80000031db7808 */ /* 0x000fe40004800000 */
[----:B------:R-:W-:Y:S02]  /*156f0*/  FMNMX3.FTZ R0, R0, R222, R221, !PT ;  /* 0x000000de00007276 */ /* 0x000fe400078100dd */
[----:B------:R-:W-:Y:S02]  /*15700*/  ISETP.GT.AND P4, PT, R242, R201, PT ;  /* 0x000000c9f200720c */ /* 0x000fe40003f84270 */
[----:B------:R-:W-:Y:S02]  /*15710*/  FSEL R218, R52, -INF , !P0 ;  /* 0xff80000034da7808 */ /* 0x000fe40004000000 */
[-C--:B------:R-:W-:Y:S02]  /*15720*/  ISETP.GE.AND P1, PT, R203, R243.reuse, PT ;  /* 0x000000f3cb00720c */ /* 0x080fe40003f26270 */
[-C--:B------:R-:W-:Y:S02]  /*15730*/  ISETP.GE.AND P0, PT, R202, R243.reuse, PT ;  /* 0x000000f3ca00720c */ /* 0x080fe40003f06270 */
[----:B------:R-:W-:Y:S02]  /*15740*/  FSEL R217, R53, -INF , !P2 ;  /* 0xff80000035d97808 */ /* 0x000fe40005000000 */
[----:B------:R-:W-:Y:S02]  /*15750*/  FSEL R65, R65, -INF , !P5 ;  /* 0xff80000041417808 */ /* 0x000fe40006800000 */
[----:B------:R-:W-:Y:S02]  /*15760*/  FMNMX3.FTZ R0, R0, R220, R219, !PT ;  /* 0x000000dc00007276 */ /* 0x000fe400078100db */
[----:B------:R-:W-:Y:S02]  /*15770*/  ISETP.GE.AND P2, PT, R201, R243, PT ;  /* 0x000000f3c900720c */ /* 0x000fe40003f46270 */
[----:B------:R-:W-:Y:S02]  /*15780*/  FSEL R4, R68, -INF , !P4 ;  /* 0xff80000044047808 */ /* 0x000fe40006000000 */
[C---:B------:R-:W-:Y:S02]  /*15790*/  ISETP.GT.AND P5, PT, R242.reuse, R151, PT ;  /* 0x00000097f200720c */ /* 0x040fe40003fa4270 */
[----:B------:R-:W-:Y:S02]  /*157a0*/  ISETP.GT.AND P4, PT, R242, R150, PT ;  /* 0x00000096f200720c */ /* 0x000fe40003f84270 */
[----:B------:R-:W-:Y:S02]  /*157b0*/  FSEL R69, R69, -INF , !P3 ;  /* 0xff80000045457808 */ /* 0x000fe40005800000 */
[----:B------:R-:W-:Y:S02]  /*157c0*/  FSEL R68, R64, -INF , !P1 ;  /* 0xff80000040447808 */ /* 0x000fe40004800000 */
[----:B------:R-:W-:Y:S02]  /*157d0*/  FSEL R65, R65, -INF , !P0 ;  /* 0xff80000041417808 */ /* 0x000fe40004000000 */
[----:B------:R-:W-:Y:S02]  /*157e0*/  FMNMX3.FTZ R0, R0, R218, R217, !PT ;  /* 0x000000da00007276 */ /* 0x000fe400078100d9 */
[----:B------:R-:W-:Y:S02]  /*157f0*/  ISETP.GT.AND P3, PT, R242, R199, PT ;  /* 0x000000c7f200720c */ /* 0x000fe40003f64270 */
[----:B------:R-:W-:Y:S02]  /*15800*/  FSEL R64, R4, -INF , !P2 ;  /* 0xff80000004407808 */ /* 0x000fe40005000000 */
[----:B------:R-:W-:Y:S02]  /*15810*/  ISETP.GT.AND P1, PT, R242, R252, PT ;  /* 0x000000fcf200720c */ /* 0x000fe40003f24270 */
[-C--:B------:R-:W-:Y:S02]  /*15820*/  ISETP.GE.AND P0, PT, R151, R243.reuse, PT ;  /* 0x000000f39700720c */ /* 0x080fe40003f06270 */
[----:B------:R-:W-:Y:S02]  /*15830*/  ISETP.GE.AND P2, PT, R150, R243, PT ;  /* 0x000000f39600720c */ /* 0x000fe40003f46270 */
[----:B------:R-:W-:Y:S02]  /*15840*/  FSEL R69, R69, -INF , !P6 ;  /* 0xff80000045457808 */ /* 0x000fe40007000000 */
[----:B------:R-:W-:Y:S02]  /*15850*/  FSEL R53, R80, -INF , !P5 ;  /* 0xff80000050357808 */ /* 0x000fe40006800000 */
[----:B------:R-:W-:Y:S01]  /*15860*/  FSEL R52, R81, -INF , !P4 ;  /* 0xff80000051347808 */ /* 0x000fe20006000000 */
[----:B------:R-:W-:Y:S01]  /*15870*/  VIADD R81, R200, 0x78 ;  /* 0x00000078c8517836 */ /* 0x000fe20000000000 */
[----:B------:R-:W-:Y:S02]  /*15880*/  FMNMX3.FTZ R0, R0, R68, R65, !PT ;  /* 0x0000004400007276 */ /* 0x000fe40007810041 */
[----:B------:R-:W-:Y:S01]  /*15890*/  FSEL R49, R84, -INF , !P3 ;  /* 0xff80000054317808 */ /* 0x000fe20005800000 */
[----:B------:R-:W-:Y:S01]  /*158a0*/  VIADD R84, R200, 0x68 ;  /* 0x00000068c8547836 */ /* 0x000fe20000000000 */
[C---:B------:R-:W-:Y:S02]  /*158b0*/  ISETP.GT.AND P4, PT, R242.reuse, R251, PT ;  /* 0x000000fbf200720c */ /* 0x040fe40003f84270 */
[----:B------:R-:W-:Y:S02]  /*158c0*/  ISETP.GT.AND P3, PT, R242, R231, PT ;  /* 0x000000e7f200720c */ /* 0x000fe40003f64270 */
[-C--:B------:R-:W-:Y:S02]  /*158d0*/  ISETP.GE.AND P6, PT, R199, R243.reuse, PT ;  /* 0x000000f3c700720c */ /* 0x080fe40003fc6270 */
[-C--:B------:R-:W-:Y:S02]  /*158e0*/  ISETP.GE.AND P5, PT, R252, R243.reuse, PT ;  /* 0x000000f3fc00720c */ /* 0x080fe40003fa6270 */
[----:B------:R-:W-:Y:S01]  /*158f0*/  FSEL R48, R85, -INF , !P1 ;  /* 0xff80000055307808 */ /* 0x000fe20004800000 */
[----:B------:R-:W-:Y:S01]  /*15900*/  VIADD R85, R200, 0x71 ;  /* 0x00000071c8557836 */ /* 0x000fe20000000000 */
[----:B------:R-:W-:Y:S02]  /*15910*/  FSEL R53, R53, -INF , !P0 ;  /* 0xff80000035357808 */ /* 0x000fe40004000000 */
[----:B------:R-:W-:Y:S02]  /*15920*/  FSEL R52, R52, -INF , !P2 ;  /* 0xff80000034347808 */ /* 0x000fe40005000000 */
[----:B------:R-:W-:Y:S02]  /*15930*/  FMNMX3.FTZ R0, R0, R64, R69, !PT ;  /* 0x0000004000007276 */ /* 0x000fe40007810045 */
[----:B------:R-:W-:Y:S01]  /*15940*/  FSEL R37, R96, -INF , !P4 ;  /* 0xff80000060257808 */ /* 0x000fe20006000000 */
[C---:B------:R-:W-:Y:S01]  /*15950*/  VIADD R96, R200.reuse, 0x61 ;  /* 0x00000061c8607836 */ /* 0x040fe20000000000 */
[----:B------:R-:W-:Y:S01]  /*15960*/  FSEL R36, R97, -INF , !P3 ;  /* 0xff80000061247808 */ /* 0x000fe20005800000 */
[----:B------:R-:W-:Y:S01]  /*15970*/  VIADD R97, R200, 0x69 ;  /* 0x00000069c8617836 */ /* 0x000fe20000000000 */
[C---:B------:R-:W-:Y:S02]  /*15980*/  ISETP.GT.AND P1, PT, R242.reuse, R238, PT ;  /* 0x000000eef200720c */ /* 0x040fe40003f24270 */
[----:B------:R-:W-:Y:S02]  /*15990*/  FSEL R49, R49, -INF , !P6 ;  /* 0xff80000031317808 */ /* 0x000fe40007000000 */
[----:B------:R-:W-:Y:S02]  /*159a0*/  ISETP.GT.AND P0, PT, R242, R198, PT ;  /* 0x000000c6f200720c */ /* 0x000fe40003f04270 */
[-C--:B------:R-:W-:Y:S02]  /*159b0*/  ISETP.GE.AND P2, PT, R251, R243.reuse, PT ;  /* 0x000000f3fb00720c */ /* 0x080fe40003f46270 */
[----:B------:R-:W-:Y:S02]  /*159c0*/  ISETP.GE.AND P6, PT, R231, R243, PT ;  /* 0x000000f3e700720c */ /* 0x000fe40003fc6270 */
[----:B------:R-:W-:Y:S02]  /*159d0*/  FSEL R48, R48, -INF , !P5 ;  /* 0xff80000030307808 */ /* 0x000fe40006800000 */
[----:B------:R-:W-:Y:S02]  /*159e0*/  FMNMX3.FTZ R0, R0, R53, R52, !PT ;  /* 0x0000003500007276 */ /* 0x000fe40007810034 */
[----:B------:R-:W-:Y:S02]  /*159f0*/  ISETP.GT.AND P3, PT, R242, R84, PT ;  /* 0x00000054f200720c */ /* 0x000fe40003f64270 */
[-C--:B------:R-:W-:Y:S02]  /*15a00*/  ISETP.GE.AND P5, PT, R238, R243.reuse, PT ;  /* 0x000000f3ee00720c */ /* 0x080fe40003fa6270 */
[----:B------:R-:W-:Y:S02]  /*15a10*/  FSEL R33, R100, -INF , !P1 ;  /* 0xff80000064217808 */ /* 0x000fe40004800000 */
[----:B------:R-:W-:Y:S02]  /*15a20*/  ISETP.GE.AND P4, PT, R96, R243, PT ;  /* 0x000000f36000720c */ /* 0x000fe40003f86270 */
[----:B------:R-:W-:Y:S02]  /*15a30*/  ISETP.GT.AND P1, PT, R242, R97, PT ;  /* 0x00000061f200720c */ /* 0x000fe40003f24270 */
[----:B------:R-:W-:Y:S02]  /*15a40*/  FSEL R32, R101, -INF , !P0 ;  /* 0xff80000065207808 */ /* 0x000fe40004000000 */
[----:B------:R-:W-:Y:S02]  /*15a50*/  FSEL R37, R37, -INF , !P2 ;  /* 0xff80000025257808 */ /* 0x000fe40005000000 */
[----:B------:R-:W-:Y:S02]  /*15a60*/  FSEL R36, R36, -INF , !P6 ;  /* 0xff80000024247808 */ /* 0x000fe40007000000 */
[----:B------:R-:W-:Y:S02]  /*15a70*/  FMNMX3.FTZ R0, R0, R49, R48, !PT ;  /* 0x0000003100007276 */ /* 0x000fe40007810030 */
        /* <DEDUP_REMOVED lines=8> */
[----:B------:R-:W-:Y:S01]  /*15b00*/  FSEL R20, R113, -INF , !P1 ;  /* 0xff80000071147808 */ /* 0x000fe20004800000 */
[----:B------:R-:W-:Y:S01]  /*15b10*/  VIADD R113, R200, 0x49 ;  /* 0x00000049c8717836 */ /* 0x000fe20000000000 */
[----:B------:R-:W-:Y:S02]  /*15b20*/  FMNMX3.FTZ R0, R0, R37, R36, !PT ;  /* 0x0000002500007276 */ /* 0x000fe40007810024 */
[----:B------:R-:W-:Y:S01]  /*15b30*/  FSEL R17, R116, -INF , !P0 ;  /* 0xff80000074117808 */ /* 0x000fe20004000000 */
[----:B------:R-:W-:Y:S01]  /*15b40*/  VIADD R116, R200, 0x70 ;  /* 0x00000070c8747836 */ /* 0x000fe20000000000 */
[-C--:B------:R-:W-:Y:S02]  /*15b50*/  ISETP.GE.AND P4, PT, R134, R243.reuse, PT ;  /* 0x000000f38600720c */ /* 0x080fe40003f86270 */
[----:B------:R-:W-:Y:S02]  /*15b60*/  ISETP.GE.AND P3, PT, R85, R243, PT ;  /* 0x000000f35500720c */ /* 0x000fe40003f66270 */
[C---:B------:R-:W-:Y:S02]  /*15b70*/  ISETP.GT.AND P1, PT, R242.reuse, R81, PT ;  /* 0x00000051f200720c */ /* 0x040fe40003f24270 */
[----:B------:R-:W-:Y:S02]  /*15b80*/  ISETP.GT.AND P0, PT, R242, R112, PT ;  /* 0x00000070f200720c */ /* 0x000fe40003f04270 */
[----:B------:R-:W-:Y:S01]  /*15b90*/  FSEL R16, R117, -INF , !P2 ;  /* 0xff80000075107808 */ /* 0x000fe20005000000 */
[----:B------:R-:W-:Y:S01]  /*15ba0*/  VIADD R117, R200, 0x50 ;  /* 0x00000050c8757836 */ /* 0x000fe20000000000 */
[----:B------:R-:W-:Y:S02]  /*15bb0*/  FMNMX3.FTZ R0, R0, R33, R32, !PT ;  /* 0x0000002100007276 */ /* 0x000fe40007810020 */
[----:B------:R-:W-:Y:S02]  /*15bc0*/  FSEL R21, R21, -INF , !P6 ;  /* 0xff80000015157808 */ /* 0x000fe40007000000 */
[----:B------:R-:W-:Y:S02]  /*15bd0*/  FSEL R20, R20, -INF , !P5 ;  /* 0xff80000014147808 */ /* 0x000fe40006800000 */
[-C--:B------:R-:W-:Y:S02]  /*15be0*/  ISETP.GE.AND P2, PT, R81, R243.reuse, PT ;  /* 0x000000f35100720c */ /* 0x080fe40003f46270 */
[----:B------:R-:W-:Y:S02]  /*15bf0*/  ISETP.GE.AND P5, PT, R112, R243, PT ;  /* 0x000000f37000720c */ /* 0x000fe40003fa6270 */
[----:B------:R-:W-:Y:S02]  /*15c00*/  FSEL R17, R17, -INF , !P4 ;  /* 0xff80000011117808 */ /* 0x000fe40006000000 */
[----:B------:R-:W-:Y:S02]  /*15c10*/  FSEL R16, R16, -INF , !P3 ;  /* 0xff80000010107808 */ /* 0x000fe40005800000 */
[----:B------:R-:W-:Y:S02]  /*15c20*/  FMNMX3.FTZ R80, R0, R21, R20, !PT ;  /* 0x0000001500507276 */ /* 0x000fe40007810014 */
[----:B------:R-:W-:Y:S01]  /*15c30*/  FSEL R5, R128, -INF , !P1 ;  /* 0xff80000080057808 */ /* 0x000fe20004800000 */
[----:B------:R-:W-:Y:S01]  /*15c40*/  IMAD.MOV.U32 R128, RZ, RZ, R97 ;  /* 0x000000ffff807224 */ /* 0x000fe200078e0061 */
[----:B------:R-:W-:Y:S01]  /*15c50*/  FSEL R4, R129, -INF , !P0 ;  /* 0xff80000081047808 */ /* 0x000fe20004000000 */
[----:B------:R-:W-:Y:S01]  /*15c60*/  IMAD.MOV.U32 R129, RZ, RZ, R96 ;  /* 0x000000ffff817224 */ /* 0x000fe200078e0060 */
[----:B------:R-:W-:Y:S02]  /*15c70*/  FSEL R5, R5, -INF , !P2 ;  /* 0xff80000005057808 */ /* 0x000fe40005000000 */
[----:B------:R-:W-:Y:S02]  /*15c80*/  FSEL R4, R4, -INF , !P5 ;  /* 0xff80000004047808 */ /* 0x000fe40006800000 */
[----:B------:R-:W-:Y:S02]  /*15c90*/  FMNMX3.FTZ R80, R80, R17, R16, !PT ;  /* 0x0000001150507276 */ /* 0x000fe40007810010 */
[-C--:B------:R-:W-:Y:S02]  /*15ca0*/  ISETP.GT.AND P3, PT, R246, R200.reuse, PT ;  /* 0x000000c8f600720c */ /* 0x080fe40003f64270 */
[----:B------:R-:W-:Y:S02]  /*15cb0*/  FMNMX3.FTZ R80, R80, R5, R4, !PT ;  /* 0x0000000550507276 */ /* 0x000fe40007810004 */
[-C--:B------:R-:W-:Y:S02]  /*15cc0*/  ISETP.GT.AND P1, PT, R244, R200.reuse, PT ;  /* 0x000000c8f400720c */ /* 0x080fe40003f24270 */
[----:B------:R-:W-:Y:S01]  /*15cd0*/  ISETP.GT.AND P5, PT, R245, R200, PT ;  /* 0x000000c8f500720c */ /* 0x000fe20003fa4270 */
[----:B------:R-:W1:Y:S01]  /*15ce0*/  SHFL.BFLY PT, R0, R80, 0x2, 0x1f ;  /* 0x0c401f0050007f89 */ /* 0x000e6200000e0000 */
[C---:B------:R-:W-:Y:S02]  /*15cf0*/  ISETP.GE.AND P6, PT, R200.reuse, R249, PT ;  /* 0x000000f9c800720c */ /* 0x040fe40003fc6270 */
[C---:B------:R-:W-:Y:S02]  /*15d00*/  ISETP.GE.AND P4, PT, R200.reuse, R247, PT ;  /* 0x000000f7c800720c */ /* 0x040fe40003f86270 */
[----:B------:R-:W-:Y:S02]  /*15d10*/  ISETP.GE.AND P2, PT, R200, R248, PT ;  /* 0x000000f8c800720c */ /* 0x000fe40003f46270 */
[----:B-1----:R-:W-:Y:S05]  /*15d20*/  FMNMX.FTZ R80, R80, R0, !PT ;  /* 0x0000000050507209 */ /* 0x002fea0007810000 */
[----:B------:R-:W1:Y:S02]  /*15d30*/  SHFL.BFLY PT, R0, R80, 0x1, 0x1f ;  /* 0x0c201f0050007f89 */ /* 0x000e6400000e0000 */
[----:B-1----:R-:W-:Y:S04]  /*15d40*/  FMNMX.FTZ R80, R80, R0, !PT ;  /* 0x0000000050507209 */ /* 0x002fe80007810000 */
[C---:B------:R-:W-:Y:S02]  /*15d50*/  FSETP.NEU.FTZ.AND P0, PT, R80.reuse, -INF , PT ;  /* 0xff8000005000780b */ /* 0x040fe40003f1d000 */
[----:B------:R1:W-:Y:S02]  /*15d60*/  STL [R1+0x110], R80 ;  /* 0x0001105001007387 */ /* 0x0003e40000100800 */
[----:B------:R-:W-:Y:S05]  /*15d70*/  FSEL R0, R80, RZ, P0 ;  /* 0x000000ff50007208 */ /* 0x000fea0000000000 */
[----:B------:R-:W-:Y:S01]  /*15d80*/  FADD.FTZ R0, -R0, R2 ;  /* 0x0000000200007221 */ /* 0x000fe20000010100 */
[----:B------:R-:W-:Y:S03]  /*15d90*/  FMUL.FTZ R2, R80, UR4 ;  /* 0x0000000450027c20 */ /* 0x000fe60008410000 */
[----:B------:R-:W-:Y:S02]  /*15da0*/  FMUL.FTZ R0, R0, UR4 ;  /* 0x0000000400007c20 */ /* 0x000fe40008410000 */
[----:B------:R-:W-:Y:S02]  /*15db0*/  FSEL R2, R2, RZ, P0 ;  /* 0x000000ff02027208 */ /* 0x000fe40000000000 */
[-C--:B------:R-:W-:Y:S02]  /*15dc0*/  ISETP.GT.AND P0, PT, R246, R216.reuse, PT ;  /* 0x000000d8f600720c */ /* 0x080fe40003f04270 */
[----:B------:R-:W2:Y:S01]  /*15dd0*/  MUFU.EX2 R0, R0 ;  /* 0x0000000000007308 */ /* 0x000ea20000000800 */
[--C-:B------:R-:W-:Y:S01]  /*15de0*/  FFMA.FTZ R101, R222, UR4, -R2.reuse ;  /* 0x00000004de657c23 */ /* 0x100fe20008010802 */
[--C-:B------:R-:W-:Y:S01]  /*15df0*/  FFMA.FTZ R100, R220, UR4, -R2.reuse ;  /* 0x00000004dc647c23 */ /* 0x100fe20008010802 */
[--C-:B------:R-:W-:Y:S01]  /*15e00*/  FFMA.FTZ R225, R225, UR4, -R2.reuse ;  /* 0x00000004e1e17c23 */ /* 0x100fe20008010802 */
[--C-:B------:R-:W-:Y:S01]  /*15e10*/  FFMA.FTZ R198, R227, UR4, -R2.reuse ;  /* 0x00000004e3c67c23 */ /* 0x100fe20008010802 */
[--C-:B------:R-:W-:Y:S01]  /*15e20*/  FFMA.FTZ R199, R226, UR4, -R2.reuse ;  /* 0x00000004e2c77c23 */ /* 0x100fe20008010802 */
[----:B------:R3:W-:Y:S01]  /*15e30*/  STL [R1+0x84], R101 ;  /* 0x0000846501007387 */ /* 0x0007e20000100800 */
[--C-:B-1----:R-:W-:Y:S01]  /*15e40*/  FFMA.FTZ R80, R221, UR4, -R2.reuse ;  /* 0x00000004dd507c23 */ /* 0x102fe20008010802 */
[----:B------:R-:W-:Y:S02]  /*15e50*/  FFMA.FTZ R150, R224, UR4, -R2 ;  /* 0x00000004e0967c23 */ /* 0x000fe40008010802 */
[----:B------:R-:W1:Y:S01]  /*15e60*/  MUFU.EX2 R225, R225 ;  /* 0x000000e100e17308 */ /* 0x000e620000000800 */
[----:B------:R-:W-:Y:S01]  /*15e70*/  IMAD.MOV.U32 R227, RZ, RZ, R85 ;  /* 0x000000ffffe37224 */ /* 0x000fe200078e0055 */
[----:B------:R-:W-:Y:S01]  /*15e80*/  FSEL R85, R6, -INF , !P3 ;  /* 0xff80000006557808 */ /* 0x000fe20005800000 */
[----:B------:R4:W-:Y:S01]  /*15e90*/  STL [R1+0x88], R80 ;  /* 0x0000885001007387 */ /* 0x0009e20000100800 */
[----:B------:R-:W-:Y:S01]  /*15ea0*/  IMAD.MOV.U32 R226, RZ, RZ, R84 ;  /* 0x000000ffffe27224 */ /* 0x000fe200078e0054 */
[----:B------:R-:W-:Y:S01]  /*15eb0*/  ISETP.GT.AND P3, PT, R245, R216, PT ;  /* 0x000000d8f500720c */ /* 0x000fe20003f64270 */
[--C-:B------:R-:W-:Y:S01]  /*15ec0*/  FFMA.FTZ R238, R48, UR4, -R2.reuse ;  /* 0x0000000430ee7c23 */ /* 0x100fe20008010802 */
[----:B------:R1:W-:Y:S01]  /*15ed0*/  STL [R1+0x8c], R100 ;  /* 0x00008c6401007387 */ /* 0x0003e20000100800 */
[----:B------:R-:W-:Y:S01]  /*15ee0*/  FSEL R84, R7, -INF , !P0 ;  /* 0xff80000007547808 */ /* 0x000fe20004000000 */
[----:B--2---:R-:W-:Y:S01]  /*15ef0*/  FMUL.FTZ R48, R0, R136 ;  /* 0x0000008800307220 */ /* 0x004fe20000410000 */
[----:B------:R-:W-:Y:S01]  /*15f00*/  ISETP.GT.AND P0, PT, R244, R216, PT ;  /* 0x000000d8f400720c */ /* 0x000fe20003f04270 */
[----:B------:R-:W-:Y:S01]  /*15f10*/  IMAD.MOV.U32 R224, RZ, RZ, R81 ;  /* 0x000000ffffe07224 */ /* 0x000fe200078e0051 */
[----:B------:R-:W-:Y:S01]  /*15f20*/  FSEL R9, R9, -INF , !P3 ;  /* 0xff80000009097808 */ /* 0x000fe20005800000 */
[--C-:B------:R-:W-:Y:S01]  /*15f30*/  FFMA.FTZ R151, R223, UR4, -R2.reuse ;  /* 0x00000004df977c23 */ /* 0x100fe20008010802 */
[-C--:B------:R-:W-:Y:S01]  /*15f40*/  ISETP.GT.AND P3, PT, R245, R214.reuse, PT ;  /* 0x000000d6f500720c */ /* 0x080fe20003f64270 */
[--C-:B------:R-:W-:Y:S01]  /*15f50*/  FFMA.FTZ R243, R52, UR4, -R2.reuse ;  /* 0x0000000434f37c23 */ /* 0x100fe20008010802 */
[----:B------:R-:W-:Y:S01]  /*15f60*/  FSEL R11, R11, -INF , !P0 ;  /* 0xff8000000b0b7808 */ /* 0x000fe20004000000 */
[--C-:B------:R-:W-:Y:S01]  /*15f70*/  FFMA.FTZ R237, R33, UR4, -R2.reuse ;  /* 0x0000000421ed7c23 */ /* 0x100fe20008010802 */
[----:B------:R-:W-:Y:S01]  /*15f80*/  ISETP.GT.AND P0, PT, R244, R214, PT ;  /* 0x000000d6f400720c */ /* 0x000fe20003f04270 */
[--C-:B------:R-:W-:Y:S01]  /*15f90*/  FFMA.FTZ R236, R32, UR4, -R2.reuse ;  /* 0x0000000420ec7c23 */ /* 0x100fe20008010802 */
[----:B------:R-:W-:Y:S01]  /*15fa0*/  FSEL R81, R8, -INF , !P5 ;  /* 0xff80000008517808 */ /* 0x000fe20006800000 */
[--C-:B------:R-:W-:Y:S01]  /*15fb0*/  FFMA.FTZ R235, R21, UR4, -R2.reuse ;  /* 0x0000000415eb7c23 */ /* 0x100fe20008010802 */
[--C-:B---3--:R-:W-:Y:S01]  /*15fc0*/  FFMA.FTZ R101, R219, UR4, -R2.reuse ;  /* 0x00000004db657c23 */ /* 0x108fe20008010802 */
[----:B------:R-:W-:Y:S01]  /*15fd0*/  ISETP.GT.AND P5, PT, R245, R215, PT ;  /* 0x000000d7f500720c */ /* 0x000fe20003fa4270 */
[--C-:B------:R-:W-:Y:S01]  /*15fe0*/  FFMA.FTZ R234, R20, UR4, -R2.reuse ;  /* 0x0000000414ea7c23 */ /* 0x100fe20008010802 */
[--C-:B------:R-:W-:Y:S01]  /*15ff0*/  FFMA.FTZ R233, R17, UR4, -R2.reuse ;  /* 0x0000000411e97c23 */ /* 0x100fe20008010802 */
[--C-:B------:R-:W-:Y:S01]  /*16000*/  FFMA.FTZ R232, R16, UR4, -R2.reuse ;  /* 0x0000000410e87c23 */ /* 0x100fe20008010802 */
[----:B------:R2:W-:Y:S01]  /*16010*/  STL [R1+0x90], R101 ;  /* 0x0000906501007387 */ /* 0x0005e20000100800 */
[--C-:B----4-:R-:W-:Y:S01]  /*16020*/  FFMA.FTZ R80, R218, UR4, -R2.reuse ;  /* 0x00000004da507c23 */ /* 0x110fe20008010802 */
[--C-:B------:R-:W-:Y:S01]  /*16030*/  FFMA.FTZ R135, R5, UR4, -R2.reuse ;  /* 0x0000000405877c23 */ /* 0x100fe20008010802 */
[--C-:B------:R-:W-:Y:S01]  /*16040*/  FFMA.FTZ R134, R4, UR4, -R2.reuse ;  /* 0x0000000404867c23 */ /* 0x100fe20008010802 */
[--C-:B------:R-:W-:Y:S01]  /*16050*/  FFMA.FTZ R228, R228, UR4, -R2.reuse ;  /* 0x00000004e4e47c23 */ /* 0x100fe20008010802 */
[--C-:B-1----:R-:W-:Y:S01]  /*16060*/  FFMA.FTZ R100, R217, UR4, -R2.reuse ;  /* 0x00000004d9647c23 */ /* 0x102fe20008010802 */
[----:B------:R1:W-:Y:S01]  /*16070*/  STL [R1+0x98], R80 ;  /* 0x0000985001007387 */ /* 0x0003e20000100800 */
[--C-:B------:R-:W-:Y:S01]  /*16080*/  FFMA.FTZ R242, R49, UR4, -R2.reuse ;  /* 0x0000000431f27c23 */ /* 0x100fe20008010802 */
[--C-:B------:R-:W-:Y:S01]  /*16090*/  FFMA.FTZ R250, R36, UR4, -R2.reuse ;  /* 0x0000000424fa7c23 */ /* 0x100fe20008010802 */
[----:B------:R-:W-:Y:S01]  /*160a0*/  IMAD.MOV.U32 R223, RZ, RZ, R113 ;  /* 0x000000ffffdf7224 */ /* 0x000fe200078e0071 */
[----:B------:R3:W-:Y:S01]  /*160b0*/  STL [R1+0x9c], R100 ;  /* 0x00009c6401007387 */ /* 0x0007e20000100800 */
[--C-:B------:R-:W-:Y:S01]  /*160c0*/  FFMA.FTZ R229, R229, UR4, -R2.reuse ;  /* 0x00000004e5e57c23 */ /* 0x100fe20008010802 */
[--C-:B------:R-:W-:Y:S01]  /*160d0*/  FFMA.FTZ R217, R37, UR4, -R2.reuse ;  /* 0x0000000425d97c23 */ /* 0x100fe20008010802 */
[----:B------:R-:W-:Y:S01]  /*160e0*/  FFMA.FTZ R230, R230, UR4, -R2 ;  /* 0x00000004e6e67c23 */ /* 0x000fe20008010802 */
        /* <DEDUP_REMOVED lines=11> */
[----:B--2---:R-:W-:Y:S02]  /*161a0*/  VIADD R101, R200, 0x41 ;  /* 0x00000041c8657836 */ /* 0x004fe40000000000 */
[----:B------:R-:W-:Y:S01]  /*161b0*/  FMUL.FTZ R49, R0, R137 ;  /* 0x0000008900317220 */ /* 0x000fe20000410000 */
[----:B------:R-:W-:Y:S01]  /*161c0*/  IMAD.MOV.U32 R221, RZ, RZ, R226 ;  /* 0x000000ffffdd7224 */ /* 0x000fe200078e00e2 */
[----:B------:R-:W-:Y:S01]  /*161d0*/  FSEL R85, R85, -INF , !P6 ;  /* 0xff80000055557808 */ /* 0x000fe20007000000 */
[----:B------:R-:W-:Y:S01]  /*161e0*/  IMAD.MOV.U32 R220, RZ, RZ, R101 ;  /* 0x000000ffffdc7224 */ /* 0x000fe200078e0065 */
[----:B------:R-:W-:Y:S01]  /*161f0*/  FSEL R81, R81, -INF , !P4 ;  /* 0xff80000051517808 */ /* 0x000fe20006000000 */
[--C-:B-1----:R-:W-:Y:S01]  /*16200*/  FFMA.FTZ R80, R68, UR4, -R2.reuse ;  /* 0x0000000444507c23 */ /* 0x102fe20008010802 */
[--C-:B------:R-:W-:Y:S01]  /*16210*/  FFMA.FTZ R68, R65, UR4, -R2.reuse ;  /* 0x0000000441447c23 */ /* 0x100fe20008010802 */
[--C-:B------:R-:W-:Y:S01]  /*16220*/  FFMA.FTZ R65, R64, UR4, -R2.reuse ;  /* 0x0000000440417c23 */ /* 0x100fe20008010802 */
[----:B------:R-:W-:Y:S01]  /*16230*/  FFMA.FTZ R64, R69, UR4, -R2 ;  /* 0x0000000445407c23 */ /* 0x000fe20008010802 */
[----:B------:R-:W-:Y:S01]  /*16240*/  FSEL R69, R10, -INF , !P1 ;  /* 0xff8000000a457808 */ /* 0x000fe20004800000 */
[----:B------:R1:W-:Y:S01]  /*16250*/  STL [R1+0xa0], R80 ;  /* 0x0000a05001007387 */ /* 0x0003e20000100800 */
[-C--:B------:R-:W-:Y:S01]  /*16260*/  ISETP.GT.AND P1, PT, R244, R215.reuse, PT ;  /* 0x000000d7f400720c */ /* 0x080fe20003f24270 */
[----:B---3--:R-:W-:Y:S01]  /*16270*/  VIADD R100, R200, 0x48 ;  /* 0x00000048c8647836 */ /* 0x008fe20000000000 */
[----:B------:R-:W-:Y:S01]  /*16280*/  FSEL R10, R12, -INF , !P5 ;  /* 0xff8000000c0a7808 */ /* 0x000fe20006800000 */
[----:B------:R2:W-:Y:S01]  /*16290*/  STL [R1+0xa4], R68 ;  /* 0x0000a44401007387 */ /* 0x0005e20000100800 */
[----:B------:R-:W-:Y:S01]  /*162a0*/  ISETP.GT.AND P5, PT, R246, R215, PT ;  /* 0x000000d7f600720c */ /* 0x000fe20003fa4270 */
[----:B------:R-:W-:Y:S01]  /*162b0*/  IMAD.MOV.U32 R226, RZ, RZ, R117 ;  /* 0x000000ffffe27224 */ /* 0x000fe200078e0075 */
[----:B------:R-:W-:Y:S01]  /*162c0*/  ISETP.GE.AND P6, PT, R215, R248, PT ;  /* 0x000000f8d700720c */ /* 0x000fe20003fc6270 */
[----:B------:R3:W-:Y:S01]  /*162d0*/  STL [R1+0xb4], R65 ;  /* 0x0000b44101007387 */ /* 0x0007e20000100800 */
[----:B------:R-:W-:Y:S01]  /*162e0*/  FSEL R18, R18, -INF , !P5 ;  /* 0xff80000012127808 */ /* 0x000fe20006800000 */
[----:B------:R-:W-:Y:S01]  /*162f0*/  IMAD.MOV.U32 R218, RZ, RZ, R129 ;  /* 0x000000ffffda7224 */ /* 0x000fe200078e0081 */
[----:B------:R-:W-:Y:S01]  /*16300*/  ISETP.GT.AND P5, PT, R245, R213, PT ;  /* 0x000000d5f500720c */ /* 0x000fe20003fa4270 */
[----:B------:R-:W-:Y:S01]  /*16310*/  IMAD.MOV.U32 R140, RZ, RZ, R112 ;  /* 0x000000ffff8c7224 */ /* 0x000fe200078e0070 */
[----:B------:R-:W-:Y:S01]  /*16320*/  ISETP.GE.AND P4, PT, R214, R247, PT ;  /* 0x000000f7d600720c */ /* 0x000fe20003f86270 */
[----:B------:R-:W-:Y:S02]  /*16330*/  VIADD R112, R200, 0x60 ;  /* 0x00000060c8707836 */ /* 0x000fe40000000000 */
[----:B------:R-:W-:Y:S02]  /*16340*/  IMAD.MOV.U32 R222, RZ, RZ, R227 ;  /* 0x000000ffffde7224 */ /* 0x000fe400078e00e3 */
[----:B------:R-:W-:Y:S02]  /*16350*/  IMAD.MOV.U32 R227, RZ, RZ, R128 ;  /* 0x000000ffffe37224 */ /* 0x000fe400078e0080 */
[----:B------:R-:W-:Y:S02]  /*16360*/  IMAD.MOV.U32 R144, RZ, RZ, R112 ;  /* 0x000000ffff907224 */ /* 0x000fe400078e0070 */
[----:B-1----:R-:W-:Y:S01]  /*16370*/  FFMA.FTZ R80, R53, UR4, -R2 ;  /* 0x0000000435507c23 */ /* 0x002fe20008010802 */
[C---:B------:R-:W-:Y:S01]  /*16380*/  FMUL.FTZ R53, R0.reuse, R153 ;  /* 0x0000009900357220 */ /* 0x040fe20000410000 */
[----:B--2---:R-:W2:Y:S04]  /*16390*/  LDL.LU R68, [R1+0x28] ;  /* 0x0000280001447983 */ /* 0x004ea80000300800 */
[----:B------:R1:W-:Y:S01]  /*163a0*/  STL [R1+0xb8], R64 ;  /* 0x0000b84001007387 */ /* 0x0003e20000100800 */
[C---:B---3--:R-:W-:Y:S01]  /*163b0*/  FMUL.FTZ R65, R0.reuse, R149 ;  /* 0x0000009500417220 */ /* 0x048fe20000410000 */
[C---:B-1----:R-:W-:Y:S01]  /*163c0*/  FMUL.FTZ R64, R0.reuse, R148 ;  /* 0x0000009400407220 */ /* 0x042fe20000410000 */
[----:B--2---:R-:W-:Y:S01]  /*163d0*/  FFMA.FTZ R136, R0, R68, R225 ;  /* 0x0000004400887223 */ /* 0x004fe200000100e1 */
[----:B------:R-:W-:Y:S02]  /*163e0*/  FSEL R68, R13, -INF , !P3 ;  /* 0xff8000000d447808 */ /* 0x000fe40005800000 */
[----:B------:R-:W-:Y:S02]  /*163f0*/  ISETP.GT.AND P3, PT, R246, R214, PT ;  /* 0x000000d6f600720c */ /* 0x000fe40003f64270 */
[----:B------:R-:W-:Y:S02]  /*16400*/  FSEL R13, R14, -INF , !P1 ;  /* 0xff8000000e0d7808 */ /* 0x000fe40004800000 */
[----:B------:R-:W-:Y:S02]  /*16410*/  FSEL R14, R15, -INF , !P0 ;  /* 0xff8000000f0e7808 */ /* 0x000fe40004000000 */
[-C--:B------:R-:W-:Y:S02]  /*16420*/  ISETP.GT.AND P0, PT, R246, R212.reuse, PT ;  /* 0x000000d4f600720c */ /* 0x080fe40003f04270 */
[----:B------:R-:W-:Y:S02]  /*16430*/  FSEL R19, R19, -INF , !P3 ;  /* 0xff80000013137808 */ /* 0x000fe40005800000 */
[-C--:B------:R-:W-:Y:S02]  /*16440*/  ISETP.GT.AND P3, PT, R245, R212.reuse, PT ;  /* 0x000000d4f500720c */ /* 0x080fe40003f64270 */
[----:B------:R-:W-:Y:S02]  /*16450*/  FSEL R97, R23, -INF , !P0 ;  /* 0xff80000017617808 */ /* 0x000fe40004000000 */
[----:B------:R-:W-:Y:S02]  /*16460*/  ISETP.GT.AND P0, PT, R244, R212, PT ;  /* 0x000000d4f400720c */ /* 0x000fe40003f04270 */
[-C--:B------:R-:W-:Y:S02]  /*16470*/  ISETP.GT.AND P1, PT, R246, R213.reuse, PT ;  /* 0x000000d5f600720c */ /* 0x080fe40003f24270 */
[----:B------:R-:W-:Y:S01]  /*16480*/  FSEL R23, R25, -INF , !P3 ;  /* 0xff80000019177808 */ /* 0x000fe20005800000 */
[----:B------:R-:W-:Y:S01]  /*16490*/  IMAD.MOV.U32 R25, RZ, RZ, R224 ;  /* 0x000000ffff197224 */ /* 0x000fe200078e00e0 */
[-C--:B------:R-:W-:Y:S01]  /*164a0*/  ISETP.GT.AND P3, PT, R245, R210.reuse, PT ;  /* 0x000000d2f500720c */ /* 0x080fe20003f64270 */
[----:B------:R-:W-:Y:S01]  /*164b0*/  IMAD.MOV.U32 R224, RZ, RZ, R116 ;  /* 0x000000ffffe07224 */ /* 0x000fe200078e0074 */
[----:B------:R-:W-:Y:S02]  /*164c0*/  FSEL R27, R27, -INF , !P0 ;  /* 0xff8000001b1b7808 */ /* 0x000fe40004000000 */
[-C--:B------:R-:W-:Y:S02]  /*164d0*/  ISETP.GT.AND P0, PT, R244, R210.reuse, PT ;  /* 0x000000d2f400720c */ /* 0x080fe40003f04270 */
[----:B------:R-:W-:Y:S02]  /*164e0*/  FSEL R96, R22, -INF , !P1 ;  /* 0xff80000016607808 */ /* 0x000fe40004800000 */
[----:B------:R-:W-:Y:S02]  /*164f0*/  FSEL R22, R24, -INF , !P5 ;  /* 0xff80000018167808 */ /* 0x000fe40006800000 */
[----:B------:R-:W-:Y:S02]  /*16500*/  FSEL R29, R29, -INF , !P3 ;  /* 0xff8000001d1d7808 */ /* 0x000fe40005800000 */
[----:B------:R-:W-:Y:S02]  /*16510*/  ISETP.GT.AND P1, PT, R244, R213, PT ;  /* 0x000000d5f400720c */ /* 0x000fe40003f24270 */
[C---:B------:R-:W-:Y:S02]  /*16520*/  ISETP.GT.AND P3, PT, R246.reuse, R210, PT ;  /* 0x000000d2f600720c */ /* 0x040fe40003f64270 */
[-C--:B------:R-:W-:Y:S02]  /*16530*/  ISETP.GT.AND P5, PT, R245, R211.reuse, PT ;  /* 0x000000d3f500720c */ /* 0x080fe40003fa4270 */
[----:B------:R-:W-:Y:S02]  /*16540*/  FSEL R7, R31, -INF , !P0 ;  /* 0xff8000001f077808 */ /* 0x000fe40004000000 */
[-C--:B------:R-:W-:Y:S02]  /*16550*/  ISETP.GT.AND P0, PT, R246, R208.reuse, PT ;  /* 0x000000d0f600720c */ /* 0x080fe40003f04270 */
[----:B------:R-:W-:Y:S02]  /*16560*/  FSEL R26, R26, -INF , !P1 ;  /* 0xff8000001a1a7808 */ /* 0x000fe40004800000 */
[----:B------:R-:W-:Y:S02]  /*16570*/  FSEL R35, R35, -INF , !P3 ;  /* 0xff80000023237808 */ /* 0x000fe40005800000 */
[----:B------:R-:W-:Y:S02]  /*16580*/  FSEL R28, R28, -INF , !P5 ;  /* 0xff8000001c1c7808 */ /* 0x000fe40006800000 */
[-C--:B------:R-:W-:Y:S02]  /*16590*/  ISETP.GT.AND P3, PT, R245, R208.reuse, PT ;  /* 0x000000d0f500720c */ /* 0x080fe40003f64270 */
[-C--:B------:R-:W-:Y:S02]  /*165a0*/  ISETP.GT.AND P5, PT, R246, R211.reuse, PT ;  /* 0x000000d3f600720c */ /* 0x080fe40003fa4270 */
[C---:B------:R-:W-:Y:S02]  /*165b0*/  ISETP.GT.AND P1, PT, R244.reuse, R211, PT ;  /* 0x000000d3f400720c */ /* 0x040fe40003f24270 */
[----:B------:R-:W-:Y:S02]  /*165c0*/  FSEL R39, R39, -INF , !P0 ;  /* 0xff80000027277808 */ /* 0x000fe40004000000 */
[----:B------:R-:W-:Y:S02]  /*165d0*/  ISETP.GT.AND P0, PT, R244, R208, PT ;  /* 0x000000d0f400720c */ /* 0x000fe40003f04270 */
[----:B------:R-:W-:Y:S02]  /*165e0*/  FSEL R41, R41, -INF , !P3 ;  /* 0xff80000029297808 */ /* 0x000fe40005800000 */
[----:B------:R-:W-:Y:S02]  /*165f0*/  FSEL R8, R30, -INF , !P1 ;  /* 0xff8000001e087808 */ /* 0x000fe40004800000 */
[----:B------:R-:W-:Y:S02]  /*16600*/  FSEL R6, R34, -INF , !P5 ;  /* 0xff80000022067808 */ /* 0x000fe40006800000 */
[CC--:B------:R-:W-:Y:S02]  /*16610*/  ISETP.GT.AND P5, PT, R245.reuse, R209.reuse, PT ;  /* 0x000000d1f500720c */ /* 0x0c0fe40003fa4270 */
[-C--:B------:R-:W-:Y:S02]  /*16620*/  ISETP.GT.AND P1, PT, R246, R209.reuse, PT ;  /* 0x000000d1f600720c */ /* 0x080fe40003f24270 */
[-C--:B------:R-:W-:Y:S02]  /*16630*/  ISETP.GT.AND P3, PT, R245, R206.reuse, PT ;  /* 0x000000cef500720c */ /* 0x080fe40003f64270 */
[----:B------:R-:W-:Y:S02]  /*16640*/  FSEL R43, R43, -INF , !P0 ;  /* 0xff8000002b2b7808 */ /* 0x000fe40004000000 */
[-C--:B------:R-:W-:Y:S02]  /*16650*/  ISETP.GT.AND P0, PT, R244, R206.reuse, PT ;  /* 0x000000cef400720c */ /* 0x080fe40003f04270 */
[----:B------:R-:W-:Y:S02]  /*16660*/  FSEL R40, R40, -INF , !P5 ;  /* 0xff80000028287808 */ /* 0x000fe40006800000 */
[----:B------:R-:W-:Y:S02]  /*16670*/  FSEL R38, R38, -INF , !P1 ;  /* 0xff80000026267808 */ /* 0x000fe40004800000 */
[----:B------:R-:W-:Y:S02]  /*16680*/  FSEL R45, R45, -INF , !P3 ;  /* 0xff8000002d2d7808 */ /* 0x000fe40005800000 */
[----:B------:R-:W-:Y:S02]  /*16690*/  ISETP.GT.AND P1, PT, R244, R209, PT ;  /* 0x000000d1f400720c */ /* 0x000fe40003f24270 */
[-C--:B------:R-:W-:Y:S02]  /*166a0*/  ISETP.GT.AND P5, PT, R245, R207.reuse, PT ;  /* 0x000000cff500720c */ /* 0x080fe40003fa4270 */
[C---:B------:R-:W-:Y:S02]  /*166b0*/  ISETP.GT.AND P3, PT, R246.reuse, R206, PT ;  /* 0x000000cef600720c */ /* 0x040fe40003f64270 */
[----:B------:R-:W-:Y:S02]  /*166c0*/  FSEL R47, R47, -INF , !P0 ;  /* 0xff8000002f2f7808 */ /* 0x000fe40004000000 */
[-C--:B------:R-:W-:Y:S02]  /*166d0*/  ISETP.GT.AND P0, PT, R246, R204.reuse, PT ;  /* 0x000000ccf600720c */ /* 0x080fe40003f04270 */
[----:B------:R-:W-:Y:S02]  /*166e0*/  FSEL R42, R42, -INF , !P1 ;  /* 0xff8000002a2a7808 */ /* 0x000fe40004800000 */
[----:B------:R-:W-:Y:S02]  /*166f0*/  FSEL R44, R44, -INF , !P5 ;  /* 0xff8000002c2c7808 */ /* 0x000fe40006800000 */
[----:B------:R-:W-:Y:S02]  /*16700*/  FSEL R51, R51, -INF , !P3 ;  /* 0xff80000033337808 */ /* 0x000fe40005800000 */
[-C--:B------:R-:W-:Y:S02]  /*16710*/  ISETP.GT.AND P3, PT, R245, R204.reuse, PT ;  /* 0x000000ccf500720c */ /* 0x080fe40003f64270 */
[-C--:B------:R-:W-:Y:S02]  /*16720*/  ISETP.GT.AND P1, PT, R244, R207.reuse, PT ;  /* 0x000000cff400720c */ /* 0x080fe40003f24270 */
[----:B------:R-:W-:Y:S02]  /*16730*/  ISETP.GT.AND P5, PT, R246, R207, PT ;  /* 0x000000cff600720c */ /* 0x000fe40003fa4270 */
        /* <DEDUP_REMOVED lines=29> */
[C---:B------:R-:W-:Y:S02]  /*16910*/  ISETP.GT.AND P3, PT, R245.reuse, R223, PT ;  /* 0x000000dff500720c */ /* 0x040fe40003f64270 */
[-C--:B------:R-:W-:Y:S02]  /*16920*/  ISETP.GT.AND P1, PT, R246, R201.reuse, PT ;  /* 0x000000c9f600720c */ /* 0x080fe40003f24270 */
[----:B------:R-:W-:Y:S02]  /*16930*/  ISETP.GT.AND P5, PT, R245, R201, PT ;  /* 0x000000c9f500720c */ /* 0x000fe40003fa4270 */
[----:B------:R-:W-:Y:S02]  /*16940*/  FSEL R75, R75, -INF , !P0 ;  /* 0xff8000004b4b7808 */ /* 0x000fe40004000000 */
[-C--:B------:R-:W-:Y:S02]  /*16950*/  ISETP.GT.AND P0, PT, R244, R223.reuse, PT ;  /* 0x000000dff400720c */ /* 0x080fe40003f04270 */
[----:B------:R-:W-:Y:S02]  /*16960*/  FSEL R0, R72, -INF , !P5 ;  /* 0xff80000048007808 */ /* 0x000fe40006800000 */
[----:B------:R-:W-:Y:S02]  /*16970*/  FSEL R77, R77, -INF , !P3 ;  /* 0xff8000004d4d7808 */ /* 0x000fe40005800000 */
[----:B------:R-:W-:Y:S02]  /*16980*/  FSEL R70, R70, -INF , !P1 ;  /* 0xff80000046467808 */ /* 0x000fe40004800000 */
[----:B------:R-:W-:Y:S02]  /*16990*/  ISETP.GT.AND P3, PT, R246, R223, PT ;  /* 0x000000dff600720c */ /* 0x000fe40003f64270 */
[----:B------:R-:W-:Y:S02]  /*169a0*/  ISETP.GT.AND P1, PT, R244, R201, PT ;  /* 0x000000c9f400720c */ /* 0x000fe40003f24270 */
[----:B------:R-:W-:Y:S02]  /*169b0*/  ISETP.GT.AND P5, PT, R245, R100, PT ;  /* 0x00000064f500720c */ /* 0x000fe40003fa4270 */
[----:B------:R-:W-:Y:S02]  /*169c0*/  FSEL R79, R79, -INF , !P0 ;  /* 0xff8000004f4f7808 */ /* 0x000fe40004000000 */
[-C--:B------:R-:W-:Y:S02]  /*169d0*/  ISETP.GT.AND P0, PT, R246, R252.reuse, PT ;  /* 0x000000fcf600720c */ /* 0x080fe40003f04270 */
[----:B------:R-:W-:Y:S02]  /*169e0*/  FSEL R83, R83, -INF , !P3 ;  /* 0xff80000053537808 */ /* 0x000fe40005800000 */
[----:B------:R-:W-:Y:S02]  /*169f0*/  FSEL R74, R74, -INF , !P1 ;  /* 0xff8000004a4a7808 */ /* 0x000fe40004800000 */
[----:B------:R-:W-:Y:S02]  /*16a00*/  FSEL R76, R76, -INF , !P5 ;  /* 0xff8000004c4c7808 */ /* 0x000fe40006800000 */
[----:B------:R-:W-:Y:S02]  /*16a10*/  ISETP.GT.AND P3, PT, R245, R252, PT ;  /* 0x000000fcf500720c */ /* 0x000fe40003f64270 */
[-C--:B------:R-:W-:Y:S02]  /*16a20*/  ISETP.GT.AND P1, PT, R244, R100.reuse, PT ;  /* 0x00000064f400720c */ /* 0x080fe40003f24270 */
[----:B------:R-:W-:Y:S02]  /*16a30*/  ISETP.GT.AND P5, PT, R246, R100, PT ;  /* 0x00000064f600720c */ /* 0x000fe40003fa4270 */
[----:B------:R-:W-:Y:S02]  /*16a40*/  FSEL R87, R87, -INF , !P0 ;  /* 0xff80000057577808 */ /* 0x000fe40004000000 */
[----:B------:R-:W-:Y:S02]  /*16a50*/  ISETP.GT.AND P0, PT, R244, R252, PT ;  /* 0x000000fcf400720c */ /* 0x000fe40003f04270 */
[----:B------:R-:W-:Y:S02]  /*16a60*/  FSEL R89, R89, -INF , !P3 ;  /* 0xff80000059597808 */ /* 0x000fe40005800000 */
[----:B------:R-:W-:Y:S02]  /*16a70*/  FSEL R78, R78, -INF , !P1 ;  /* 0xff8000004e4e7808 */ /* 0x000fe40004800000 */
[----:B------:R-:W-:Y:S02]  /*16a80*/  FSEL R82, R82, -INF , !P5 ;  /* 0xff80000052527808 */ /* 0x000fe40006800000 */
[-C--:B------:R-:W-:Y:S02]  /*16a90*/  ISETP.GT.AND P1, PT, R246, R226.reuse, PT ;  /* 0x000000e2f600720c */ /* 0x080fe40003f24270 */
[CC--:B------:R-:W-:Y:S02]  /*16aa0*/  ISETP.GT.AND P5, PT, R245.reuse, R226.reuse, PT ;  /* 0x000000e2f500720c */ /* 0x0c0fe40003fa4270 */
[-C--:B------:R-:W-:Y:S02]  /*16ab0*/  ISETP.GT.AND P3, PT, R245, R231.reuse, PT ;  /* 0x000000e7f500720c */ /* 0x080fe40003f64270 */
[----:B------:R-:W-:Y:S02]  /*16ac0*/  FSEL R91, R91, -INF , !P0 ;  /* 0xff8000005b5b7808 */ /* 0x000fe40004000000 */
[----:B------:R-:W-:Y:S02]  /*16ad0*/  ISETP.GT.AND P0, PT, R244, R231, PT ;  /* 0x000000e7f400720c */ /* 0x000fe40003f04270 */
[----:B------:R-:W-:Y:S02]  /*16ae0*/  FSEL R88, R88, -INF , !P5 ;  /* 0xff80000058587808 */ /* 0x000fe40006800000 */
[----:B------:R-:W-:Y:S02]  /*16af0*/  FSEL R86, R86, -INF , !P1 ;  /* 0xff80000056567808 */ /* 0x000fe40004800000 */
[----:B------:R-:W-:Y:S02]  /*16b00*/  FSEL R93, R93, -INF , !P3 ;  /* 0xff8000005d5d7808 */ /* 0x000fe40005800000 */
[----:B------:R-:W-:Y:S02]  /*16b10*/  ISETP.GT.AND P1, PT, R244, R226, PT ;  /* 0x000000e2f400720c */ /* 0x000fe40003f24270 */
[----:B------:R-:W-:Y:S02]  /*16b20*/  ISETP.GT.AND P5, PT, R245, R251, PT ;  /* 0x000000fbf500720c */ /* 0x000fe40003fa4270 */
[C---:B------:R-:W-:Y:S02]  /*16b30*/  ISETP.GT.AND P3, PT, R246.reuse, R231, PT ;  /* 0x000000e7f600720c */ /* 0x040fe40003f64270 */
[----:B------:R-:W-:Y:S02]  /*16b40*/  FSEL R95, R95, -INF , !P0 ;  /* 0xff8000005f5f7808 */ /* 0x000fe40004000000 */
[-C--:B------:R-:W-:Y:S02]  /*16b50*/  ISETP.GT.AND P0, PT, R246, R218.reuse, PT ;  /* 0x000000daf600720c */ /* 0x080fe40003f04270 */
[----:B------:R-:W-:Y:S02]  /*16b60*/  FSEL R90, R90, -INF , !P1 ;  /* 0xff8000005a5a7808 */ /* 0x000fe40004800000 */
[----:B------:R-:W-:Y:S02]  /*16b70*/  FSEL R92, R92, -INF , !P5 ;  /* 0xff8000005c5c7808 */ /* 0x000fe40006800000 */
[----:B------:R-:W-:Y:S02]  /*16b80*/  FSEL R99, R99, -INF , !P3 ;  /* 0xff80000063637808 */ /* 0x000fe40005800000 */
[-C--:B------:R-:W-:Y:S02]  /*16b90*/  ISETP.GT.AND P1, PT, R244, R251.reuse, PT ;  /* 0x000000fbf400720c */ /* 0x080fe40003f24270 */
[----:B------:R-:W-:Y:S02]  /*16ba0*/  ISETP.GT.AND P5, PT, R246, R251, PT ;  /* 0x000000fbf600720c */ /* 0x000fe40003fa4270 */
[-C--:B------:R-:W-:Y:S02]  /*16bb0*/  ISETP.GT.AND P3, PT, R245, R218.reuse, PT ;  /* 0x000000daf500720c */ /* 0x080fe40003f64270 */
        /* <DEDUP_REMOVED lines=21> */
[-C--:B------:R-:W-:Y:S02]  /*16d10*/  ISETP.GT.AND P1, PT, R244, R221.reuse, PT ;  /* 0x000000ddf400720c */ /* 0x080fe40003f24270 */
[----:B------:R-:W-:Y:S02]  /*16d20*/  ISETP.GT.AND P5, PT, R246, R221, PT ;  /* 0x000000ddf600720c */ /* 0x000fe40003fa4270 */
[----:B------:R-:W-:Y:S02]  /*16d30*/  ISETP.GT.AND P3, PT, R245, R222, PT ;  /* 0x000000def500720c */ /* 0x000fe40003f64270 */
[----:B------:R-:W-:Y:S02]  /*16d40*/  FSEL R123, R123, -INF , !P0 ;  /* 0xff8000007b7b7808 */ /* 0x000fe40004000000 */
[----:B------:R-:W-:Y:S02]  /*16d50*/  ISETP.GT.AND P0, PT, R244, R140, PT ;  /* 0x0000008cf400720c */ /* 0x000fe40003f04270 */
[----:B------:R-:W-:Y:S02]  /*16d60*/  FSEL R110, R110, -INF , !P1 ;  /* 0xff8000006e6e7808 */ /* 0x000fe40004800000 */
[----:B------:R-:W-:Y:S02]  /*16d70*/  FSEL R114, R114, -INF , !P5 ;  /* 0xff80000072727808 */ /* 0x000fe40006800000 */
[----:B------:R-:W-:Y:S02]  /*16d80*/  FSEL R121, R121, -INF , !P3 ;  /* 0xff80000079797808 */ /* 0x000fe40005800000 */
[CC--:B------:R-:W-:Y:S02]  /*16d90*/  ISETP.GT.AND P5, PT, R245.reuse, R224.reuse, PT ;  /* 0x000000e0f500720c */ /* 0x0c0fe40003fa4270 */
[----:B------:R-:W-:Y:S02]  /*16da0*/  ISETP.GT.AND P1, PT, R244, R224, PT ;  /* 0x000000e0f400720c */ /* 0x000fe40003f24270 */
[----:B------:R-:W-:Y:S02]  /*16db0*/  ISETP.GT.AND P3, PT, R245, R140, PT ;  /* 0x0000008cf500720c */ /* 0x000fe40003f64270 */
[----:B------:R-:W-:Y:S02]  /*16dc0*/  FSEL R71, R127, -INF , !P0 ;  /* 0xff8000007f477808 */ /* 0x000fe40004000000 */
[----:B------:R-:W-:Y:S02]  /*16dd0*/  ISETP.GE.AND P0, PT, R215, R247, PT ;  /* 0x000000f7d700720c */ /* 0x000fe40003f06270 */
[----:B------:R-:W-:Y:S02]  /*16de0*/  FSEL R120, R120, -INF , !P5 ;  /* 0xff80000078787808 */ /* 0x000fe40006800000 */
[----:B------:R-:W-:Y:S02]  /*16df0*/  FSEL R122, R122, -INF , !P1 ;  /* 0xff8000007a7a7808 */ /* 0x000fe40004800000 */
[----:B------:R-:W-:Y:S02]  /*16e00*/  FSEL R125, R125, -INF , !P3 ;  /* 0xff8000007d7d7808 */ /* 0x000fe40005800000 */
[-C--:B------:R-:W-:Y:S02]  /*16e10*/  ISETP.GT.AND P5, PT, R245, R25.reuse, PT ;  /* 0x00000019f500720c */ /* 0x080fe40003fa4270 */
[----:B------:R-:W-:Y:S02]  /*16e20*/  ISETP.GT.AND P1, PT, R244, R25, PT ;  /* 0x00000019f400720c */ /* 0x000fe40003f24270 */
[-C--:B------:R-:W-:Y:S02]  /*16e30*/  ISETP.GE.AND P3, PT, R216, R247.reuse, PT ;  /* 0x000000f7d800720c */ /* 0x080fe40003f66270 */
[----:B------:R-:W-:Y:S02]  /*16e40*/  FSEL R10, R10, -INF , !P0 ;  /* 0xff8000000a0a7808 */ /* 0x000fe40004000000 */
[----:B------:R-:W-:Y:S02]  /*16e50*/  ISETP.GE.AND P0, PT, R213, R247, PT ;  /* 0x000000f7d500720c */ /* 0x000fe40003f06270 */
[----:B------:R-:W-:Y:S02]  /*16e60*/  FSEL R124, R124, -INF , !P5 ;  /* 0xff8000007c7c7808 */ /* 0x000fe40006800000 */
[----:B------:R-:W-:Y:S02]  /*16e70*/  FSEL R72, R126, -INF , !P1 ;  /* 0xff8000007e487808 */ /* 0x000fe40004800000 */
[----:B------:R-:W-:Y:S02]  /*16e80*/  FSEL R9, R9, -INF , !P3 ;  /* 0xff80000009097808 */ /* 0x000fe40005800000 */
[-C--:B------:R-:W-:Y:S02]  /*16e90*/  ISETP.GE.AND P1, PT, R216, R248.reuse, PT ;  /* 0x000000f8d800720c */ /* 0x080fe40003f26270 */
[-C--:B------:R-:W-:Y:S02]  /*16ea0*/  ISETP.GE.AND P3, PT, R214, R248.reuse, PT ;  /* 0x000000f8d600720c */ /* 0x080fe40003f66270 */
[----:B------:R-:W-:Y:S01]  /*16eb0*/  ISETP.GE.AND P5, PT, R216, R249, PT ;  /* 0x000000f9d800720c */ /* 0x000fe20003fa6270 */
[----:B------:R-:W-:Y:S01]  /*16ec0*/  IMAD.MOV.U32 R216, RZ, RZ, R100 ;  /* 0x000000ffffd87224 */ /* 0x000fe200078e0064 */
[----:B------:R-:W-:Y:S02]  /*16ed0*/  FSEL R22, R22, -INF , !P0 ;  /* 0xff80000016167808 */ /* 0x000fe40004000000 */
[----:B------:R-:W-:Y:S02]  /*16ee0*/  ISETP.GE.AND P0, PT, R210, R247, PT ;  /* 0x000000f7d200720c */ /* 0x000fe40003f06270 */
[----:B------:R-:W-:Y:S02]  /*16ef0*/  FSEL R12, R11, -INF , !P1 ;  /* 0xff8000000b0c7808 */ /* 0x000fe40004800000 */
[----:B------:R-:W-:Y:S01]  /*16f00*/  FSEL R15, R84, -INF , !P5 ;  /* 0xff800000540f7808 */ /* 0x000fe20006800000 */
[----:B------:R-:W-:Y:S01]  /*16f10*/  IMAD.MOV.U32 R84, RZ, RZ, R144 ;  /* 0x000000ffff547224 */ /* 0x000fe200078e0090 */
[----:B------:R-:W-:Y:S01]  /*16f20*/  FSEL R14, R14, -INF , !P3 ;  /* 0xff8000000e0e7808 */ /* 0x000fe20005800000 */
[----:B------:R-:W-:Y:S01]  /*16f30*/  IMAD.MOV.U32 R144, RZ, RZ, R217 ;  /* 0x000000ffff907224 */ /* 0x000fe200078e00d9 */
[----:B------:R-:W-:Y:S02]  /*16f40*/  ISETP.GE.AND P1, PT, R213, R249, PT ;  /* 0x000000f9d500720c */ /* 0x000fe40003f26270 */
[----:B------:R-:W-:Y:S02]  /*16f50*/  ISETP.GE.AND P3, PT, R212, R247, PT ;  /* 0x000000f7d400720c */ /* 0x000fe40003f66270 */
[-C--:B------:R-:W-:Y:S02]  /*16f60*/  ISETP.GE.AND P5, PT, R215, R249.reuse, PT ;  /* 0x000000f9d700720c */ /* 0x080fe40003fa6270 */
[----:B------:R-:W-:Y:S02]  /*16f70*/  FSEL R29, R29, -INF , !P0 ;  /* 0xff8000001d1d7808 */ /* 0x000fe40004000000 */
[-C--:B------:R-:W-:Y:S02]  /*16f80*/  ISETP.GE.AND P0, PT, R209, R248.reuse, PT ;  /* 0x000000f8d100720c */ /* 0x080fe40003f06270 */
[----:B------:R-:W-:Y:S02]  /*16f90*/  FSEL R96, R96, -INF , !P1 ;  /* 0xff80000060607808 */ /* 0x000fe40004800000 */
[----:B------:R-:W-:Y:S02]  /*16fa0*/  FSEL R23, R23, -INF , !P3 ;  /* 0xff80000017177808 */ /* 0x000fe40005800000 */
[----:B------:R-:W-:Y:S02]  /*16fb0*/  FSEL R18, R18, -INF , !P5 ;  /* 0xff80000012127808 */ /* 0x000fe40006800000 */
[-C--:B------:R-:W-:Y:S02]  /*16fc0*/  ISETP.GE.AND P5, PT, R212, R248.reuse, PT ;  /* 0x000000f8d400720c */ /* 0x080fe40003fa6270 */
[-C--:B------:R-:W-:Y:S02]  /*16fd0*/  ISETP.GE.AND P3, PT, R210, R248.reuse, PT ;  /* 0x000000f8d200720c */ /* 0x080fe40003f66270 */
[-C--:B------:R-:W-:Y:S02]  /*16fe0*/  ISETP.GE.AND P1, PT, R211, R248.reuse, PT ;  /* 0x000000f8d300720c */ /* 0x080fe40003f26270 */
[----:B------:R-:W-:Y:S02]  /*16ff0*/  FSEL R127, R42, -INF , !P0 ;  /* 0xff8000002a7f7808 */ /* 0x000fe40004000000 */
[----:B------:R-:W-:Y:S02]  /*17000*/  FSEL R13, R13, -INF , !P6 ;  /* 0xff8000000d0d7808 */ /* 0x000fe40007000000 */
[-C--:B------:R-:W-:Y:S02]  /*17010*/  ISETP.GE.AND P0, PT, R206, R249.reuse, PT ;  /* 0x000000f9ce00720c */ /* 0x080fe40003f06270 */
[----:B------:R-:W-:Y:S02]  /*17020*/  ISETP.GE.AND P6, PT, R212, R249, PT ;  /* 0x000000f9d400720c */ /* 0x000fe40003fc6270 */
[----:B------:R-:W-:Y:S02]  /*17030*/  FSEL R11, R68, -INF , !P4 ;  /* 0xff800000440b7808 */ /* 0x000fe40006000000 */
[----:B------:R-:W-:Y:S02]  /*17040*/  FSEL R31, R27, -INF , !P5 ;  /* 0xff8000001b1f7808 */ /* 0x000fe40006800000 */
[-C--:B------:R-:W-:Y:S02]  /*17050*/  ISETP.GE.AND P4, PT, R213, R248.reuse, PT ;  /* 0x000000f8d500720c */ /* 0x080fe40003f86270 */
[----:B------:R-:W-:Y:S02]  /*17060*/  FSEL R34, R8, -INF , !P1 ;  /* 0xff80000008227808 */ /* 0x000fe40004800000 */
[----:B------:R-:W-:Y:S02]  /*17070*/  FSEL R112, R7, -INF , !P3 ;  /* 0xff80000007707808 */ /* 0x000fe40005800000 */
[C---:B------:R-:W-:Y:S02]  /*17080*/  ISETP.GE.AND P3, PT, R208.reuse, R247, PT ;  /* 0x000000f7d000720c */ /* 0x040fe40003f66270 */
[-C--:B------:R-:W-:Y:S02]  /*17090*/  ISETP.GE.AND P5, PT, R209, R249.reuse, PT ;  /* 0x000000f9d100720c */ /* 0x080fe40003fa6270 */
[----:B------:R-:W-:Y:S02]  /*170a0*/  ISETP.GE.AND P1, PT, R208, R249, PT ;  /* 0x000000f9d000720c */ /* 0x000fe40003f26270 */
[----:B------:R-:W-:Y:S02]  /*170b0*/  FSEL R148, R51, -INF , !P0 ;  /* 0xff80000033947808 */ /* 0x000fe40004000000 */
[----:B------:R-:W-:Y:S02]  /*170c0*/  FSEL R97, R97, -INF , !P6 ;  /* 0xff80000061617808 */ /* 0x000fe40007000000 */
[----:B------:R-:W-:Y:S02]  /*170d0*/  ISETP.GE.AND P0, PT, R203, R247, PT ;  /* 0x000000f7cb00720c */ /* 0x000fe40003f06270 */
[----:B------:R-:W-:Y:S02]  /*170e0*/  FSEL R30, R26, -INF , !P4 ;  /* 0xff8000001a1e7808 */ /* 0x000fe40006000000 */
[-C--:B------:R-:W-:Y:S02]  /*170f0*/  ISETP.GE.AND P6, PT, R211, R249.reuse, PT ;  /* 0x000000f9d300720c */ /* 0x080fe40003fc6270 */
[----:B------:R-:W-:Y:S02]  /*17100*/  FSEL R116, R41, -INF , !P3 ;  /* 0xff80000029747808 */ /* 0x000fe40005800000 */
[----:B------:R-:W-:Y:S02]  /*17110*/  FSEL R137, R38, -INF , !P5 ;  /* 0xff80000026897808 */ /* 0x000fe40006800000 */
[----:B------:R-:W-:Y:S02]  /*17120*/  FSEL R141, R39, -INF , !P1 ;  /* 0xff800000278d7808 */ /* 0x000fe40004800000 */
[-C--:B------:R-:W-:Y:S02]  /*17130*/  ISETP.GE.AND P4, PT, R210, R249.reuse, PT ;  /* 0x000000f9d200720c */ /* 0x080fe40003f86270 */
[CC--:B------:R-:W-:Y:S02]  /*17140*/  ISETP.GE.AND P5, PT, R207.reuse, R248.reuse, PT ;  /* 0x000000f8cf00720c */ /* 0x0c0fe40003fa6270 */
[-C--:B------:R-:W-:Y:S02]  /*17150*/  ISETP.GE.AND P1, PT, R207, R249.reuse, PT ;  /* 0x000000f9cf00720c */ /* 0x080fe40003f26270 */
[-C--:B------:R-:W-:Y:S02]  /*17160*/  ISETP.GE.AND P3, PT, R206, R248.reuse, PT ;  /* 0x000000f8ce00720c */ /* 0x080fe40003f66270 */
[----:B------:R-:W-:Y:S01]  /*17170*/  FSEL R24, R69, -INF , !P2 ;  /* 0xff80000045187808 */ /* 0x000fe20005000000 */
[----:B------:R-:W-:Y:S01]  /*17180*/  IMAD.MOV.U32 R69, RZ, RZ, R227 ;  /* 0x000000ffff457224 */ /* 0x000fe200078e00e3 */
[----:B------:R-:W-:Y:S02]  /*17190*/  FSEL R156, R60, -INF , !P0 ;  /* 0xff8000003c9c7808 */ /* 0x000fe40004000000 */
[----:B------:R-:W-:Y:S02]  /*171a0*/  FSEL R100, R6, -INF , !P6 ;  /* 0xff80000006647808 */ /* 0x000fe40007000000 */
[----:B------:R-:W-:Y:S02]  /*171b0*/  ISETP.GE.AND P2, PT, R214, R249, PT ;  /* 0x000000f9d600720c */ /* 0x000fe40003f46270 */
[-C--:B------:R-:W-:Y:S02]  /*171c0*/  ISETP.GE.AND P0, PT, R201, R247.reuse, PT ;  /* 0x000000f7c900720c */ /* 0x080fe40003f06270 */
[-C--:B------:R-:W-:Y:S02]  /*171d0*/  ISETP.GE.AND P6, PT, R208, R248.reuse, PT ;  /* 0x000000f8d000720c */ /* 0x080fe40003fc6270 */
[----:B------:R-:W-:Y:S01]  /*171e0*/  FSEL R101, R35, -INF , !P4 ;  /* 0xff80000023657808 */ /* 0x000fe20006000000 */
[----:B------:R-:W-:Y:S01]  /*171f0*/  IMAD.MOV.U32 R35, RZ, RZ, R144 ;  /* 0x000000ffff237224 */ /* 0x000fe200078e0090 */
[----:B------:R-:W-:Y:S02]  /*17200*/  FSEL R145, R50, -INF , !P1 ;  /* 0xff80000032917808 */ /* 0x000fe40004800000 */
[-C--:B------:R-:W-:Y:S02]  /*17210*/  ISETP.GE.AND P4, PT, R207, R247.reuse, PT ;  /* 0x000000f7cf00720c */ /* 0x080fe40003f86270 */
[----:B------:R-:W-:Y:S01]  /*17220*/  MUFU.EX2 R207, R229 ;  /* 0x000000e500cf7308 */ /* 0x000fe20000000800 */
[----:B------:R-:W-:Y:S02]  /*17230*/  FSEL R129, R46, -INF , !P5 ;  /* 0xff8000002e817808 */ /* 0x000fe40006800000 */
[----:B------:R-:W-:Y:S02]  /*17240*/  FSEL R149, R47, -INF , !P3 ;  /* 0xff8000002f957808 */ /* 0x000fe40005800000 */
[C---:B------:R-:W-:Y:S02]  /*17250*/  ISETP.GE.AND P3, PT, R204.reuse, R247, PT ;  /* 0x000000f7cc00720c */ /* 0x040fe40003f66270 */
[C---:B------:R-:W-:Y:S02]  /*17260*/  ISETP.GE.AND P1, PT, R204.reuse, R248, PT ;  /* 0x000000f8cc00720c */ /* 0x040fe40003f26270 */
[----:B------:R-:W-:Y:S02]  /*17270*/  ISETP.GE.AND P5, PT, R204, R249, PT ;  /* 0x000000f9cc00720c */ /* 0x000fe40003fa6270 */
[----:B------:R-:W-:Y:S02]  /*17280*/  FSEL R19, R19, -INF , !P2 ;  /* 0xff80000013137808 */ /* 0x000fe40005000000 */
[----:B------:R-:W-:Y:S02]  /*17290*/  FSEL R204, R0, -INF , !P0 ;  /* 0xff80000000cc7808 */ /* 0x000fe40004000000 */
[----:B------:R-:W-:Y:S02]  /*172a0*/  FSEL R128, R43, -INF , !P6 ;  /* 0xff8000002b807808 */ /* 0x000fe40007000000 */
[----:B------:R-:W-:Y:S02]  /*172b0*/  FMNMX3.FTZ R0, R3, R81, R9, !PT ;  /* 0x0000005103007276 */ /* 0x000fe40007810009 */
[----:B------:R-:W-:Y:S02]  /*172c0*/  ISETP.GE.AND P2, PT, R211, R247, PT ;  /* 0x000000f7d300720c */ /* 0x000fe40003f46270 */
[C---:B------:R-:W-:Y:S02]  /*172d0*/  ISETP.GE.AND P6, PT, R205.reuse, R249, PT ;  /* 0x000000f9cd00720c */ /* 0x040fe40003fc6270 */
[----:B------:R-:W-:Y:S01]  /*172e0*/  FSEL R117, R44, -INF , !P4 ;  /* 0xff8000002c757808 */ /* 0x000fe20006000000 */
[----:B------:R-:W-:Y:S01]  /*172f0*/  IMAD.MOV.U32 R44, RZ, RZ, R35 ;  /* 0x000000ffff2c7224 */ /* 0x000fe200078e0023 */
[-C--:B------:R-:W-:Y:S02]  /*17300*/  ISETP.GE.AND P4, PT, R205, R247.reuse, PT ;  /* 0x000000f7cd00720c */ /* 0x080fe40003f86270 */
[----:B------:R-:W-:Y:S02]  /*17310*/  FSEL R28, R28, -INF , !P2 ;  /* 0xff8000001c1c7808 */ /* 0x000fe40005000000 */
[----:B------:R-:W-:Y:S02]  /*17320*/  FMNMX3.FTZ R0, R0, R10, R11, !PT ;  /* 0x0000000a00007276 */ /* 0x000fe4000781000b */
[-C--:B------:R-:W-:Y:S02]  /*17330*/  ISETP.GE.AND P2, PT, R209, R247.reuse, PT ;  /* 0x000000f7d100720c */ /* 0x080fe40003f46270 */
[----:B------:R-:W-:Y:S02]  /*17340*/  FSEL R165, R54, -INF , !P6 ;  /* 0xff80000036a57808 */ /* 0x000fe40007000000 */
[----:B------:R-:W-:Y:S02]  /*17350*/  FSEL R152, R56, -INF , !P4 ;  /* 0xff80000038987808 */ /* 0x000fe40006000000 */
[----:B------:R-:W-:Y:S02]  /*17360*/  ISETP.GE.AND P6, PT, R203, R248, PT ;  /* 0x000000f8cb00720c */ /* 0x000fe40003fc6270 */
[----:B------:R-:W-:Y:S02]  /*17370*/  ISETP.GE.AND P4, PT, R202, R247, PT ;  /* 0x000000f7ca00720c */ /* 0x000fe40003f86270 */
[----:B------:R-:W-:Y:S02]  /*17380*/  FSEL R153, R57, -INF , !P3 ;  /* 0xff80000039997808 */ /* 0x000fe40005800000 */
[----:B------:R-:W-:Y:S02]  /*17390*/  FSEL R200, R55, -INF , !P5 ;  /* 0xff80000037c87808 */ /* 0x000fe40006800000 */
[----:B------:R-:W-:Y:S02]  /*173a0*/  FMNMX3.FTZ R0, R0, R22, R23, !PT ;  /* 0x0000001600007276 */ /* 0x000fe40007810017 */
[----:B------:R-:W-:Y:S02]  /*173b0*/  FSEL R113, R40, -INF , !P2 ;  /* 0xff80000028717808 */ /* 0x000fe40005000000 */
[----:B------:R-:W-:Y:S02]  /*173c0*/  ISETP.GE.AND P3, PT, R202, R248, PT ;  /* 0x000000f8ca00720c */ /* 0x000fe40003f66270 */
[----:B------:R-:W-:Y:S02]  /*173d0*/  ISETP.GE.AND P5, PT, R203, R249, PT ;  /* 0x000000f9cb00720c */ /* 0x000fe40003fa6270 */
[----:B------:R-:W-:Y:S02]  /*173e0*/  ISETP.GE.AND P2, PT, R206, R247, PT ;  /* 0x000000f7ce00720c */ /* 0x000fe40003f46270 */
[----:B------:R-:W-:Y:S02]  /*173f0*/  FSEL R164, R62, -INF , !P6 ;  /* 0xff8000003ea47808 */ /* 0x000fe40007000000 */
[----:B------:R-:W-:Y:S02]  /*17400*/  FSEL R161, R59, -INF , !P1 ;  /* 0xff8000003ba17808 */ /* 0x000fe40004800000 */
[----:B------:R-:W-:Y:S02]  /*17410*/  FSEL R157, R61, -INF , !P4 ;  /* 0xff8000003d9d7808 */ /* 0x000fe40006000000 */
[-C--:B------:R-:W-:Y:S02]  /*17420*/  ISETP.GE.AND P6, PT, R220, R249.reuse, PT ;  /* 0x000000f9dc00720c */ /* 0x080fe40003fc6270 */
[----:B------:R-:W-:Y:S02]  /*17430*/  FMNMX3.FTZ R0, R0, R28, R29, !PT ;  /* 0x0000001c00007276 */ /* 0x000fe4000781001d */
[C---:B------:R-:W-:Y:S02]  /*17440*/  ISETP.GE.AND P1, PT, R201.reuse, R249, PT ;  /* 0x000000f9c900720c */ /* 0x040fe40003f26270 */
[-C--:B------:R-:W-:Y:S02]  /*17450*/  ISETP.GE.AND P4, PT, R201, R248.reuse, PT ;  /* 0x000000f8c900720c */ /* 0x080fe40003f86270 */
[----:B------:R-:W-:Y:S02]  /*17460*/  FSEL R203, R63, -INF , !P3 ;  /* 0xff8000003fcb7808 */ /* 0x000fe40005800000 */
[----:B------:R-:W-:Y:S02]  /*17470*/  FSEL R201, R66, -INF , !P5 ;  /* 0xff80000042c97808 */ /* 0x000fe40006800000 */
[----:B------:R-:W-:Y:S02]  /*17480*/  FSEL R126, R45, -INF , !P2 ;  /* 0xff8000002d7e7808 */ /* 0x000fe40005000000 */
[C---:B------:R-:W-:Y:S02]  /*17490*/  ISETP.GE.AND P3, PT, R220.reuse, R247, PT ;  /* 0x000000f7dc00720c */ /* 0x040fe40003f66270 */
[-C--:B------:R-:W-:Y:S02]  /*174a0*/  ISETP.GE.AND P5, PT, R220, R248.reuse, PT ;  /* 0x000000f8dc00720c */ /* 0x080fe40003fa6270 */
[----:B------:R-:W-:Y:S02]  /*174b0*/  ISETP.GE.AND P2, PT, R205, R248, PT ;  /* 0x000000f8cd00720c */ /* 0x000fe40003f46270 */
[----:B------:R-:W-:Y:S02]  /*174c0*/  FSEL R220, R2, -INF , !P6 ;  /* 0xff80000002dc7808 */ /* 0x000fe40007000000 */
[----:B------:R-:W-:Y:S02]  /*174d0*/  FMNMX3.FTZ R2, R0, R113, R116, !PT ;  /* 0x0000007100027276 */ /* 0x000fe40007810074 */
[----:B------:R-:W-:Y:S02]  /*174e0*/  FMNMX3.FTZ R0, R133, R24, R12, !PT ;  /* 0x0000001885007276 */ /* 0x000fe4000781000c */
[----:B------:R-:W-:Y:S02]  /*174f0*/  FSEL R160, R58, -INF , !P2 ;  /* 0xff8000003aa07808 */ /* 0x000fe40005000000 */
[----:B------:R-:W-:Y:S02]  /*17500*/  ISETP.GE.AND P2, PT, R202, R249, PT ;  /* 0x000000f9ca00720c */ /* 0x000fe40003f46270 */
[----:B------:R-:W-:Y:S02]  /*17510*/  FMNMX3.FTZ R0, R0, R13, R14, !PT ;  /* 0x0000000d00007276 */ /* 0x000fe4000781000e */
[----:B------:R-:W-:Y:S02]  /*17520*/  FSEL R219, R70, -INF , !P1 ;  /* 0xff80000046db7808 */ /* 0x000fe40004800000 */
[----:B------:R-:W-:Y:S02]  /*17530*/  FMNMX3.FTZ R2, R2, R117, R126, !PT ;  /* 0x0000007502027276 */ /* 0x000fe4000781007e */
[----:B------:R-:W-:Y:S02]  /*17540*/  FSEL R202, R67, -INF , !P2 ;  /* 0xff80000043ca7808 */ /* 0x000fe40005000000 */
[C---:B------:R-:W-:Y:S02]  /*17550*/  ISETP.GE.AND P1, PT, R216.reuse, R248, PT ;  /* 0x000000f8d800720c */ /* 0x040fe40003f26270 */
[----:B------:R-:W-:Y:S02]  /*17560*/  FSEL R205, R73, -INF , !P3 ;  /* 0xff80000049cd7808 */ /* 0x000fe40005800000 */
[-C--:B------:R-:W-:Y:S02]  /*17570*/  ISETP.GE.AND P2, PT, R216, R247.reuse, PT ;  /* 0x000000f7d800720c */ /* 0x080fe40003f46270 */
[----:B------:R-:W-:Y:S02]  /*17580*/  FMNMX3.FTZ R0, R0, R30, R31, !PT ;  /* 0x0000001e00007276 */ /* 0x000fe4000781001f */
[C---:B------:R-:W-:Y:S02]  /*17590*/  ISETP.GE.AND P0, PT, R223.reuse, R247, PT ;  /* 0x000000f7df00720c */ /* 0x040fe40003f06270 */
[C---:B------:R-:W-:Y:S02]  /*175a0*/  ISETP.GE.AND P3, PT, R223.reuse, R248, PT ;  /* 0x000000f8df00720c */ /* 0x040fe40003f66270 */
[----:B------:R-:W-:Y:S02]  /*175b0*/  FMNMX3.FTZ R6, R2, R152, R153, !PT ;  /* 0x0000009802067276 */ /* 0x000fe40007810099 */
[----:B------:R-:W-:Y:S02]  /*175c0*/  FSEL R211, R74, -INF , !P4 ;  /* 0xff8000004ad37808 */ /* 0x000fe40006000000 */
[----:B------:R-:W-:Y:S02]  /*175d0*/  FSEL R215, R78, -INF , !P1 ;  /* 0xff8000004ed77808 */ /* 0x000fe40004800000 */
[-C--:B------:R-:W-:Y:S01]  /*175e0*/  ISETP.GE.AND P6, PT, R216, R249.reuse, PT ;  /* 0x000000f9d800720c */ /* 0x080fe20003fc6270 */
[----:B------:R-:W-:Y:S01]  /*175f0*/  IMAD.MOV.U32 R216, RZ, RZ, R224 ;  /* 0x000000ffffd87224 */ /* 0x000fe200078e00e0 */
[-C--:B------:R-:W-:Y:S02]  /*17600*/  ISETP.GE.AND P4, PT, R223, R249.reuse, PT ;  /* 0x000000f9df00720c */ /* 0x080fe40003f86270 */
[----:B------:R-:W-:Y:S02]  /*17610*/  FSEL R214, R75, -INF , !P5 ;  /* 0xff8000004bd67808 */ /* 0x000fe40006800000 */
[-C--:B------:R-:W-:Y:S02]  /*17620*/  ISETP.GE.AND P5, PT, R226, R249.reuse, PT ;  /* 0x000000f9e200720c */ /* 0x080fe40003fa6270 */
[----:B------:R-:W-:Y:S02]  /*17630*/  FSEL R208, R76, -INF , !P2 ;  /* 0xff8000004cd07808 */ /* 0x000fe40005000000 */
[----:B------:R-:W1:Y:S01]  /*17640*/  MUFU.EX2 R76, R230 ;  /* 0x000000e6004c7308 */ /* 0x000e620000000800 */
[----:B------:R-:W-:Y:S02]  /*17650*/  ISETP.GE.AND P1, PT, R252, R249, PT ;  /* 0x000000f9fc00720c */ /* 0x000fe40003f26270 */
[----:B------:R-:W-:Y:S02]  /*17660*/  FMNMX3.FTZ R0, R0, R34, R112, !PT ;  /* 0x0000002200007276 */ /* 0x000fe40007810070 */
[CC--:B------:R-:W-:Y:S02]  /*17670*/  ISETP.GE.AND P2, PT, R226.reuse, R247.reuse, PT ;  /* 0x000000f7e200720c */ /* 0x0c0fe40003f46270 */
[----:B------:R-:W-:Y:S02]  /*17680*/  FSEL R209, R77, -INF , !P0 ;  /* 0xff8000004dd17808 */ /* 0x000fe40004000000 */
[----:B------:R-:W-:Y:S02]  /*17690*/  FSEL R217, R79, -INF , !P3 ;  /* 0xff8000004fd97808 */ /* 0x000fe40005800000 */
[----:B------:R-:W-:Y:S02]  /*176a0*/  ISETP.GE.AND P0, PT, R226, R248, PT ;  /* 0x000000f8e200720c */ /* 0x000fe40003f06270 */
[-C--:B------:R-:W-:Y:S02]  /*176b0*/  ISETP.GE.AND P3, PT, R252, R247.reuse, PT ;  /* 0x000000f7fc00720c */ /* 0x080fe40003f66270 */
[----:B------:R-:W-:Y:S02]  /*176c0*/  FMNMX3.FTZ R6, R6, R156, R157, !PT ;  /* 0x0000009c06067276 */ /* 0x000fe4000781009d */
[----:B------:R-:W-:Y:S02]  /*176d0*/  FSEL R223, R82, -INF , !P6 ;  /* 0xff80000052df7808 */ /* 0x000fe40007000000 */
[----:B------:R-:W-:Y:S02]  /*176e0*/  FSEL R224, R83, -INF , !P4 ;  /* 0xff80000053e07808 */ /* 0x000fe40006000000 */
[----:B------:R-:W-:Y:S02]  /*176f0*/  FSEL R26, R86, -INF , !P5 ;  /* 0xff800000561a7808 */ /* 0x000fe40006800000 */
[-C--:B------:R-:W-:Y:S01]  /*17700*/  ISETP.GE.AND P6, PT, R252, R248.reuse, PT ;  /* 0x000000f8fc00720c */ /* 0x080fe20003fc6270 */
[----:B------:R-:W-:Y:S01]  /*17710*/  IMAD.MOV.U32 R252, RZ, RZ, R44 ;  /* 0x000000fffffc7224 */ /* 0x000fe200078e002c */
[----:B------:R-:W-:Y:S02]  /*17720*/  ISETP.GE.AND P4, PT, R251, R247, PT ;  /* 0x000000f7fb00720c */ /* 0x000fe40003f86270 */
[----:B------:R-:W-:Y:S02]  /*17730*/  FSEL R8, R87, -INF , !P1 ;  /* 0xff80000057087808 */ /* 0x000fe40004800000 */
[----:B------:R-:W-:Y:S02]  /*17740*/  FMNMX3.FTZ R0, R0, R127, R128, !PT ;  /* 0x0000007f00007276 */ /* 0x000fe40007810080 */
[----:B------:R-:W-:Y:S02]  /*17750*/  FSEL R226, R88, -INF , !P2 ;  /* 0xff80000058e27808 */ /* 0x000fe40005000000 */
[C---:B------:R-:W-:Y:S02]  /*17760*/  ISETP.GE.AND P5, PT, R251.reuse, R248, PT ;  /* 0x000000f8fb00720c */ /* 0x040fe40003fa6270 */
[----:B------:R-:W-:Y:S02]  /*17770*/  ISETP.GE.AND P1, PT, R251, R249, PT ;  /* 0x000000f9fb00720c */ /* 0x000fe40003f26270 */
[----:B------:R-:W-:Y:S02]  /*17780*/  FSEL R251, R89, -INF , !P3 ;  /* 0xff80000059fb7808 */ /* 0x000fe40005800000 */
[----:B------:R-:W-:Y:S02]  /*17790*/  FSEL R27, R90, -INF , !P0 ;  /* 0xff8000005a1b7808 */ /* 0x000fe40004000000 */
[C---:B------:R-:W-:Y:S02]  /*177a0*/  ISETP.GE.AND P2, PT, R231.reuse, R247, PT ;  /* 0x000000f7e700720c */ /* 0x040fe40003f46270 */
[----:B------:R-:W-:Y:S02]  /*177b0*/  FMNMX3.FTZ R6, R6, R204, R205, !PT ;  /* 0x000000cc06067276 */ /* 0x000fe400078100cd */
[C---:B------:R-:W-:Y:S02]  /*177c0*/  ISETP.GE.AND P3, PT, R231.reuse, R248, PT ;  /* 0x000000f8e700720c */ /* 0x040fe40003f66270 */
[----:B------:R-:W-:Y:S02]  /*177d0*/  ISETP.GE.AND P0, PT, R231, R249, PT ;  /* 0x000000f9e700720c */ /* 0x000fe40003f06270 */
[----:B------:R-:W-:Y:S02]  /*177e0*/  FMNMX3.FTZ R2, R132, R85, R15, !PT ;  /* 0x0000005584027276 */ /* 0x000fe4000781000f */
[----:B------:R-:W-:Y:S02]  /*177f0*/  FSEL R212, R91, -INF , !P6 ;  /* 0xff8000005bd47808 */ /* 0x000fe40007000000 */
[----:B------:R-:W-:Y:S02]  /*17800*/  FSEL R231, R92, -INF , !P4 ;  /* 0xff8000005ce77808 */ /* 0x000fe40006000000 */
[----:B------:R-:W-:Y:S02]  /*17810*/  FMNMX3.FTZ R0, R0, R129, R149, !PT ;  /* 0x0000008100007276 */ /* 0x000fe40007810095 */
[C---:B------:R-:W-:Y:S02]  /*17820*/  ISETP.GE.AND P6, PT, R84.reuse, R249, PT ;  /* 0x000000f95400720c */ /* 0x040fe40003fc6270 */
[-C--:B------:R-:W-:Y:S02]  /*17830*/  ISETP.GE.AND P4, PT, R84, R247.reuse, PT ;  /* 0x000000f75400720c */ /* 0x080fe40003f86270 */
[----:B------:R-:W-:Y:S02]  /*17840*/  FSEL R227, R93, -INF , !P2 ;  /* 0xff8000005de37808 */ /* 0x000fe40005000000 */
[----:B------:R-:W2:Y:S01]  /*17850*/  MUFU.EX2 R93, R228 ;  /* 0x000000e4005d7308 */ /* 0x000ea20000000800 */
[----:B------:R-:W-:Y:S02]  /*17860*/  FSEL R210, R94, -INF , !P5 ;  /* 0xff8000005ed27808 */ /* 0x000fe40006800000 */
[----:B------:R-:W-:Y:S02]  /*17870*/  FMNMX3.FTZ R6, R6, R208, R209, !PT ;  /* 0x000000d006067276 */ /* 0x000fe400078100d1 */
[----:B------:R-:W-:Y:S02]  /*17880*/  FSEL R213, R95, -INF , !P3 ;  /* 0xff8000005fd57808 */ /* 0x000fe40005800000 */
[----:B------:R-:W-:Y:S01]  /*17890*/  FSEL R7, R98, -INF , !P1 ;  /* 0xff80000062077808 */ /* 0x000fe20004800000 */
[----:B------:R-:W-:Y:S01]  /*178a0*/  IMAD.MOV.U32 R98, RZ, RZ, R26 ;  /* 0x000000ffff627224 */ /* 0x000fe200078e001a */
[----:B------:R-:W-:Y:S02]  /*178b0*/  FMNMX3.FTZ R2, R2, R18, R19, !PT ;  /* 0x0000001202027276 */ /* 0x000fe40007810013 */
[-C--:B------:R-:W-:Y:S01]  /*178c0*/  ISETP.GE.AND P2, PT, R84, R248.reuse, PT ;  /* 0x000000f85400720c */ /* 0x080fe20003f46270 */
[----:B------:R-:W-:Y:S01]  /*178d0*/  IMAD.MOV.U32 R84, RZ, RZ, R222 ;  /* 0x000000ffff547224 */ /* 0x000fe200078e00de */
[C---:B------:R-:W-:Y:S02]  /*178e0*/  ISETP.GE.AND P5, PT, R218.reuse, R247, PT ;  /* 0x000000f7da00720c */ /* 0x040fe40003fa6270 */
[C---:B------:R-:W-:Y:S02]  /*178f0*/  ISETP.GE.AND P3, PT, R218.reuse, R248, PT ;  /* 0x000000f8da00720c */ /* 0x040fe40003f66270 */
[----:B------:R-:W-:Y:S02]  /*17900*/  ISETP.GE.AND P1, PT, R218, R249, PT ;  /* 0x000000f9da00720c */ /* 0x000fe40003f26270 */
[----:B------:R-:W-:Y:S02]  /*17910*/  FMNMX3.FTZ R0, R0, R160, R161, !PT ;  /* 0x000000a000007276 */ /* 0x000fe400078100a1 */
[----:B------:R-:W-:Y:S02]  /*17920*/  FSEL R92, R102, -INF , !P6 ;  /* 0xff800000665c7808 */ /* 0x000fe40007000000 */
[----:B------:R-:W-:Y:S01]  /*17930*/  FSEL R218, R99, -INF , !P0 ;  /* 0xff80000063da7808 */ /* 0x000fe20004000000 */
[----:B------:R-:W-:Y:S01]  /*17940*/  IMAD.MOV.U32 R99, RZ, RZ, R8 ;  /* 0x000000ffff637224 */ /* 0x000fe200078e0008 */
[----:B------:R-:W-:Y:S02]  /*17950*/  FSEL R222, R104, -INF , !P4 ;  /* 0xff80000068de7808 */ /* 0x000fe40006000000 */
[C---:B------:R-:W-:Y:S02]  /*17960*/  ISETP.GE.AND P0, PT, R221.reuse, R247, PT ;  /* 0x000000f7dd00720c */ /* 0x040fe40003f06270 */
[C---:B------:R-:W-:Y:S02]  /*17970*/  ISETP.GE.AND P6, PT, R221.reuse, R248, PT ;  /* 0x000000f8dd00720c */ /* 0x040fe40003fc6270 */
[----:B------:R-:W-:Y:S02]  /*17980*/  ISETP.GE.AND P4, PT, R221, R249, PT ;  /* 0x000000f9dd00720c */ /* 0x000fe40003f86270 */
[----:B------:R-:W-:Y:S02]  /*17990*/  FMNMX3.FTZ R6, R6, R226, R251, !PT ;  /* 0x000000e206067276 */ /* 0x000fe400078100fb */
[----:B------:R-:W-:Y:S02]  /*179a0*/  FMNMX3.FTZ R2, R2, R96, R97, !PT ;  /* 0x0000006002027276 */ /* 0x000fe40007810061 */
[----:B------:R-:W-:Y:S01]  /*179b0*/  FSEL R221, R105, -INF , !P5 ;  /* 0xff80000069dd7808 */ /* 0x000fe20006800000 */
[----:B------:R-:W-:Y:S01]  /*179c0*/  IMAD.MOV.U32 R105, RZ, RZ, R27 ;  /* 0x000000ffff697224 */ /* 0x000fe200078e001b */
[----:B------:R-:W-:Y:S02]  /*179d0*/  ISETP.GE.AND P5, PT, R69, R247, PT ;  /* 0x000000f74500720c */ /* 0x000fe40003fa6270 */
[----:B------:R-:W-:Y:S02]  /*179e0*/  FMNMX3.FTZ R0, R0, R164, R203, !PT ;  /* 0x000000a400007276 */ /* 0x000fe400078100cb */
[----:B------:R-:W-:Y:S02]  /*179f0*/  FMNMX3.FTZ R6, R6, R231, R227, !PT ;  /* 0x000000e706067276 */ /* 0x000fe400078100e3 */
[----:B------:R-:W-:Y:S02]  /*17a00*/  FMNMX3.FTZ R2, R2, R100, R101, !PT ;  /* 0x0000006402027276 */ /* 0x000fe40007810065 */
[----:B------:R-:W-:Y:S02]  /*17a10*/  FSEL R104, R108, -INF , !P0 ;  /* 0xff8000006c687808 */ /* 0x000fe40004000000 */
[----:B------:R-:W-:Y:S02]  /*17a20*/  FSEL R102, R109, -INF , !P5 ;  /* 0xff8000006d667808 */ /* 0x000fe40006800000 */
[----:B------:R-:W-:Y:S02]  /*17a30*/  FMNMX3.FTZ R0, R0, R211, R214, !PT ;  /* 0x000000d300007276 */ /* 0x000fe400078100d6 */
[-C--:B------:R-:W-:Y:S02]  /*17a40*/  ISETP.GE.AND P0, PT, R216, R247.reuse, PT ;  /* 0x000000f7d800720c */ /* 0x080fe40003f06270 */
[----:B------:R-:W-:Y:S02]  /*17a50*/  ISETP.GE.AND P5, PT, R84, R247, PT ;  /* 0x000000f75400720c */ /* 0x000fe40003fa6270 */
[----:B------:R-:W-:Y:S02]  /*17a60*/  FMNMX3.FTZ R6, R6, R222, R221, !PT ;  /* 0x000000de06067276 */ /* 0x000fe400078100dd */
[----:B------:R-:W-:Y:S02]  /*17a70*/  FMNMX3.FTZ R2, R2, R137, R141, !PT ;  /* 0x0000008902027276 */ /* 0x000fe4000781008d */
[----:B------:R-:W-:Y:S02]  /*17a80*/  FMNMX3.FTZ R0, R0, R215, R217, !PT ;  /* 0x000000d700007276 */ /* 0x000fe400078100d9 */
[----:B------:R-:W-:Y:S02]  /*17a90*/  FSEL R120, R120, -INF , !P0 ;  /* 0xff80000078787808 */ /* 0x000fe40004000000 */
[----:B------:R-:W-:Y:S02]  /*17aa0*/  FSEL R121, R121, -INF , !P5 ;  /* 0xff80000079797808 */ /* 0x000fe40006800000 */
[-C--:B------:R-:W-:Y:S02]  /*17ab0*/  ISETP.GE.AND P0, PT, R25, R247.reuse, PT ;  /* 0x000000f71900720c */ /* 0x080fe40003f06270 */
[----:B------:R-:W-:Y:S02]  /*17ac0*/  ISETP.GE.AND P5, PT, R140, R247, PT ;  /* 0x000000f78c00720c */ /* 0x000fe40003fa6270 */
[----:B------:R-:W-:Y:S02]  /*17ad0*/  FMNMX3.FTZ R6, R6, R104, R102, !PT ;  /* 0x0000006806067276 */ /* 0x000fe40007810066 */
[----:B------:R-:W-:Y:S02]  /*17ae0*/  FMNMX3.FTZ R2, R2, R145, R148, !PT ;  /* 0x0000009102027276 */ /* 0x000fe40007810094 */
[----:B------:R-:W-:Y:S02]  /*17af0*/  FMNMX3.FTZ R0, R0, R105, R212, !PT ;  /* 0x0000006900007276 */ /* 0x000fe400078100d4 */
[----:B------:R-:W-:Y:S02]  /*17b00*/  FSEL R38, R106, -INF , !P2 ;  /* 0xff8000006a267808 */ /* 0x000fe40005000000 */
[----:B------:R-:W-:Y:S02]  /*17b10*/  ISETP.GE.AND P2, PT, R69, R248, PT ;  /* 0x000000f84500720c */ /* 0x000fe40003f46270 */
[----:B------:R-:W-:Y:S02]  /*17b20*/  FSEL R124, R124, -INF , !P0 ;  /* 0xff8000007c7c7808 */ /* 0x000fe40004000000 */
[----:B------:R-:W-:Y:S02]  /*17b30*/  FSEL R125, R125, -INF , !P5 ;  /* 0xff8000007d7d7808 */ /* 0x000fe40006800000 */
[----:B------:R-:W-:Y:S02]  /*17b40*/  FMNMX3.FTZ R6, R6, R120, R121, !PT ;  /* 0x0000007806067276 */ /* 0x000fe40007810079 */
[----:B------:R-:W-:Y:S02]  /*17b50*/  FMNMX3.FTZ R2, R2, R165, R200, !PT ;  /* 0x000000a502027276 */ /* 0x000fe400078100c8 */
[----:B------:R-:W-:Y:S02]  /*17b60*/  FSEL R95, R107, -INF , !P3 ;  /* 0xff8000006b5f7808 */ /* 0x000fe40005800000 */
[----:B------:R-:W-:Y:S02]  /*17b70*/  FSEL R110, R110, -INF , !P6 ;  /* 0xff8000006e6e7808 */ /* 0x000fe40007000000 */
[----:B------:R-:W-:Y:S02]  /*17b80*/  FMNMX3.FTZ R0, R0, R210, R213, !PT ;  /* 0x000000d200007276 */ /* 0x000fe400078100d5 */
[----:B------:R-:W-:Y:S02]  /*17b90*/  ISETP.GE.AND P0, PT, R216, R248, PT ;  /* 0x000000f8d800720c */ /* 0x000fe40003f06270 */
[----:B------:R-:W-:Y:S02]  /*17ba0*/  ISETP.GT.AND P5, PT, R246, R216, PT ;  /* 0x000000d8f600720c */ /* 0x000fe40003fa4270 */
[----:B------:R-:W-:Y:S02]  /*17bb0*/  ISETP.GE.AND P6, PT, R216, R249, PT ;  /* 0x000000f9d800720c */ /* 0x000fe40003fc6270 */
[----:B------:R-:W-:Y:S01]  /*17bc0*/  FSEL R216, R111, -INF , !P2 ;  /* 0xff8000006fd87808 */ /* 0x000fe20005000000 */
[----:B-1----:R-:W-:Y:S01]  /*17bd0*/  FADD.FTZ R111, R76, R136 ;  /* 0x000000884c6f7221 */ /* 0x002fe20000010000 */
[----:B------:R-:W-:Y:S02]  /*17be0*/  FMNMX3.FTZ R6, R6, R124, R125, !PT ;  /* 0x0000007c06067276 */ /* 0x000fe4000781007d */
[----:B------:R-:W-:Y:S02]  /*17bf0*/  ISETP.GE.AND P2, PT, R84, R248, PT ;  /* 0x000000f85400720c */ /* 0x000fe40003f46270 */
[----:B------:R-:W-:Y:S01]  /*17c00*/  FMNMX3.FTZ R2, R2, R201, R202, !PT ;  /* 0x000000c902027276 */ /* 0x000fe200078100ca */
[----:B------:R-:W1:Y:S01]  /*17c10*/  SHFL.BFLY PT, R8, R6, 0x2, 0x1f ;  /* 0x0c401f0006087f89 */ /* 0x000e6200000e0000 */
[----:B------:R-:W-:Y:S02]  /*17c20*/  FMNMX3.FTZ R0, R0, R38, R95, !PT ;  /* 0x0000002600007276 */ /* 0x000fe4000781005f */
[----:B------:R-:W-:Y:S02]  /*17c30*/  FSEL R122, R122, -INF , !P0 ;  /* 0xff8000007a7a7808 */ /* 0x000fe40004000000 */
[----:B------:R-:W-:Y:S02]  /*17c40*/  FMNMX3.FTZ R2, R2, R219, R220, !PT ;  /* 0x000000db02027276 */ /* 0x000fe400078100dc */
[----:B------:R-:W-:Y:S02]  /*17c50*/  FSEL R123, R123, -INF , !P2 ;  /* 0xff8000007b7b7808 */ /* 0x000fe40005000000 */
[----:B------:R-:W-:Y:S02]  /*17c60*/  FMNMX3.FTZ R0, R0, R110, R216, !PT ;  /* 0x0000006e00007276 */ /* 0x000fe400078100d8 */
[-C--:B------:R-:W-:Y:S02]  /*17c70*/  ISETP.GE.AND P0, PT, R25, R248.reuse, PT ;  /* 0x000000f81900720c */ /* 0x080fe40003f06270 */
[----:B------:R-:W-:Y:S02]  /*17c80*/  ISETP.GE.AND P2, PT, R140, R248, PT ;  /* 0x000000f88c00720c */ /* 0x000fe40003f46270 */
[----:B------:R-:W-:Y:S02]  /*17c90*/  FMNMX3.FTZ R2, R2, R223, R224, !PT ;  /* 0x000000df02027276 */ /* 0x000fe400078100e0 */
[----:B------:R-:W-:Y:S02]  /*17ca0*/  FSEL R72, R72, -INF , !P0 ;  /* 0xff80000048487808 */ /* 0x000fe40004000000 */
[----:B------:R-:W-:Y:S02]  /*17cb0*/  FSEL R71, R71, -INF , !P2 ;  /* 0xff80000047477808 */ /* 0x000fe40005000000 */
[----:B------:R-:W-:Y:S02]  /*17cc0*/  FMNMX3.FTZ R0, R0, R122, R123, !PT ;  /* 0x0000007a00007276 */ /* 0x000fe4000781007b */
[----:B------:R-:W-:Y:S01]  /*17cd0*/  FSEL R67, R103, -INF , !P1 ;  /* 0xff80000067437808 */ /* 0x000fe20004800000 */
[----:B------:R-:W-:Y:S01]  /*17ce0*/  IMAD.MOV.U32 R103, RZ, RZ, R7 ;  /* 0x000000ffff677224 */ /* 0x000fe200078e0007 */
[----:B------:R-:W-:Y:S02]  /*17cf0*/  FMNMX3.FTZ R2, R2, R98, R99, !PT ;  /* 0x0000006202027276 */ /* 0x000fe40007810063 */
[----:B------:R-:W-:Y:S02]  /*17d00*/  FMNMX3.FTZ R0, R0, R72, R71, !PT ;  /* 0x0000004800007276 */ /* 0x000fe40007810047 */
[----:B------:R-:W-:Y:S02]  /*17d10*/  FMNMX3.FTZ R7, R2, R103, R218, !PT ;  /* 0x0000006702077276 */ /* 0x000fe400078100da */
[----:B-1----:R-:W-:Y:S01]  /*17d20*/  FMNMX.FTZ R6, R6, R8, !PT ;  /* 0x0000000806067209 */ /* 0x002fe20007810000 */
[----:B------:R-:W1:Y:S01]  /*17d30*/  SHFL.BFLY PT, R2, R0, 0x2, 0x1f ;  /* 0x0c401f0000027f89 */ /* 0x000e6200000e0000 */
[----:B------:R-:W-:Y:S01]  /*17d40*/  ISETP.GT.AND P1, PT, R246, R25, PT ;  /* 0x00000019f600720c */ /* 0x000fe20003f24270 */
[----:B------:R-:W-:Y:S01]  /*17d50*/  IMAD.SHL.U32 R8, R240, 0x8, RZ ;  /* 0x00000008f0087824 */ /* 0x000fe200078e00ff */
[----:B------:R-:W-:Y:S05]  /*17d60*/  ISETP.GT.AND P0, PT, R246, R84, PT ;  /* 0x00000054f600720c */ /* 0x000fea0003f04270 */
[----:B------:R-:W3:Y:S01]  /*17d70*/  SHFL.BFLY PT, R70, R6, 0x1, 0x1f ;  /* 0x0c201f0006467f89 */ /* 0x000ee200000e0000 */
[----:B------:R-:W-:Y:S02]  /*17d80*/  FSEL R130, R130, -INF , !P1 ;  /* 0xff80000082827808 */ /* 0x000fe40004800000 */
[----:B------:R-:W-:Y:S02]  /*17d90*/  FSEL R119, R119, -INF , !P0 ;  /* 0xff80000077777808 */ /* 0x000fe40004000000 */
[----:B------:R-:W-:Y:S02]  /*17da0*/  ISETP.GT.AND P0, PT, R246, R140, PT ;  /* 0x0000008cf600720c */ /* 0x000fe40003f04270 */
[-C--:B------:R-:W-:Y:S02]  /*17db0*/  ISETP.GE.AND P3, PT, R69, R249.reuse, PT ;  /* 0x000000f94500720c */ /* 0x080fe40003f66270 */
[----:B------:R-:W-:Y:S02]  /*17dc0*/  FSEL R131, R131, -INF , !P0 ;  /* 0xff80000083837808 */ /* 0x000fe40004000000 */
[----:B------:R-:W-:Y:S02]  /*17dd0*/  FMNMX3.FTZ R7, R7, R92, R67, !PT ;  /* 0x0000005c07077276 */ /* 0x000fe40007810043 */
[-C--:B------:R-:W-:Y:S02]  /*17de0*/  ISETP.GE.AND P2, PT, R84, R249.reuse, PT ;  /* 0x000000f95400720c */ /* 0x080fe40003f46270 */
[----:B------:R-:W-:Y:S02]  /*17df0*/  FSEL R118, R118, -INF , !P5 ;  /* 0xff80000076767808 */ /* 0x000fe40006800000 */
[----:B------:R-:W-:Y:S02]  /*17e00*/  FSEL R66, R114, -INF , !P4 ;  /* 0xff80000072427808 */ /* 0x000fe40006000000 */
[----:B------:R-:W-:Y:S02]  /*17e10*/  FSEL R63, R115, -INF , !P3 ;  /* 0xff800000733f7808 */ /* 0x000fe40005800000 */
[----:B-1----:R-:W-:Y:S02]  /*17e20*/  FMNMX.FTZ R0, R0, R2, !PT ;  /* 0x0000000200007209 */ /* 0x002fe40007810000 */
[-C--:B------:R-:W-:Y:S01]  /*17e30*/  ISETP.GE.AND P3, PT, R140, R249.reuse, PT ;  /* 0x000000f98c00720c */ /* 0x080fe20003f66270 */
[----:B------:R-:W-:Y:S01]  /*17e40*/  IMAD.MOV.U32 R140, RZ, RZ, R242 ;  /* 0x000000ffff8c7224 */ /* 0x000fe200078e00f2 */
[----:B---3--:R-:W-:Y:S01]  /*17e50*/  FMNMX.FTZ R70, R6, R70, !PT ;  /* 0x0000004606467209 */ /* 0x008fe20007810000 */
[----:B------:R-:W1:Y:S01]  /*17e60*/  SHFL.BFLY PT, R2, R0, 0x1, 0x1f ;  /* 0x0c201f0000027f89 */ /* 0x000e6200000e0000 */
[----:B------:R-:W-:Y:S01]  /*17e70*/  FSEL R242, R118, -INF , !P6 ;  /* 0xff80000076f27808 */ /* 0x000fe20007000000 */
[----:B------:R-:W-:Y:S01]  /*17e80*/  IMAD.MOV.U32 R46, RZ, RZ, R140 ;  /* 0x000000ffff2e7224 */ /* 0x000fe200078e008c */
[C---:B------:R-:W-:Y:S01]  /*17e90*/  FSETP.NEU.FTZ.AND P1, PT, R70.reuse, -INF , PT ;  /* 0xff8000004600780b */ /* 0x040fe20003f3d000 */
[----:B------:R-:W-:Y:S01]  /*17ea0*/  FMUL.FTZ R73, R70, UR4 ;  /* 0x0000000446497c20 */ /* 0x000fe20008410000 */
[----:B------:R-:W-:Y:S01]  /*17eb0*/  ISETP.GE.AND P5, PT, R25, R249, PT ;  /* 0x000000f91900720c */ /* 0x000fe20003fa6270 */
[----:B------:R-:W-:Y:S01]  /*17ec0*/  IMAD.MOV.U32 R25, RZ, RZ, R250 ;  /* 0x000000ffff197224 */ /* 0x000fe200078e00fa */
[----:B------:R-:W-:Y:S01]  /*17ed0*/  FSEL R109, R119, -INF , !P2 ;  /* 0xff800000776d7808 */ /* 0x000fe20005000000 */
[----:B------:R-:W-:Y:S01]  /*17ee0*/  IMAD.MOV.U32 R60, RZ, RZ, R46 ;  /* 0x000000ffff3c7224 */ /* 0x000fe200078e002e */
[----:B------:R-:W-:Y:S01]  /*17ef0*/  FSEL R73, R73, RZ, P1 ;  /* 0x000000ff49497208 */ /* 0x000fe20000800000 */
[----:B------:R-:W-:Y:S01]  /*17f00*/  IMAD.MOV.U32 R84, RZ, RZ, R25 ;  /* 0x000000ffff547224 */ /* 0x000fe200078e0019 */
[----:B------:R-:W-:Y:S02]  /*17f10*/  FMNMX3.FTZ R7, R7, R66, R63, !PT ;  /* 0x0000004207077276 */ /* 0x000fe4000781003f */
[----:B------:R-:W-:Y:S01]  /*17f20*/  FSEL R250, R131, -INF , !P3 ;  /* 0xff80000083fa7808 */ /* 0x000fe20005800000 */
[----:B------:R-:W-:Y:S01]  /*17f30*/  FFMA.FTZ R6, R81, UR4, -R73 ;  /* 0x0000000451067c23 */ /* 0x000fe20008010849 */
[----:B------:R-:W-:Y:S01]  /*17f40*/  FMNMX3.FTZ R69, R7, R242, R109, !PT ;  /* 0x000000f207457276 */ /* 0x000fe2000781006d */
[----:B------:R-:W-:Y:S01]  /*17f50*/  IMAD.MOV.U32 R45, RZ, RZ, R84 ;  /* 0x000000ffff2d7224 */ /* 0x000fe200078e0054 */
[----:B------:R-:W-:Y:S01]  /*17f60*/  FSEL R108, R130, -INF , !P5 ;  /* 0xff800000826c7808 */ /* 0x000fe20006800000 */
[----:B------:R3:W-:Y:S01]  /*17f70*/  MUFU.EX2 R118, R6 ;  /* 0x0000000600767308 */ /* 0x0007e20000000800 */
[----:B------:R-:W-:Y:S01]  /*17f80*/  LOP3.LUT R82, R8, 0x38, RZ, 0xc0, !PT ;  /* 0x0000003808527812 */ /* 0x000fe200078ec0ff */
[----:B------:R-:W-:Y:S01]  /*17f90*/  IMAD.MOV.U32 R130, RZ, RZ, R38 ;  /* 0x000000ffff827224 */ /* 0x000fe200078e0026 */
[----:B------:R-:W-:Y:S01]  /*17fa0*/  FMNMX3.FTZ R69, R69, R108, R250, !PT ;  /* 0x0000006c45457276 */ /* 0x000fe200078100fa */
[----:B------:R-:W-:Y:S01]  /*17fb0*/  IMAD.MOV.U32 R62, RZ, RZ, R45 ;  /* 0x000000ffff3e7224 */ /* 0x000fe200078e002d */
[----:B------:R-:W-:Y:S02]  /*17fc0*/  SHF.R.U32.HI R83, RZ, 0x1, R240 ;  /* 0x00000001ff537819 */ /* 0x000fe400000116f0 */
[----:B-1----:R-:W-:Y:S01]  /*17fd0*/  FMNMX.FTZ R68, R0, R2, !PT ;  /* 0x0000000200447209 */ /* 0x002fe20007810000 */
[--C-:B------:R-:W-:Y:S01]  /*17fe0*/  FFMA.FTZ R0, R10, UR4, -R73.reuse ;  /* 0x000000040a007c23 */ /* 0x100fe20008010849 */
[----:B------:R-:W1:Y:S01]  /*17ff0*/  SHFL.BFLY PT, R7, R69, 0x2, 0x1f ;  /* 0x0c401f0045077f89 */ /* 0x000e6200000e0000 */
[----:B--2---:R-:W-:Y:S02]  /*18000*/  F2FP.BF16.F32.PACK_AB R78, R93, R207 ;  /* 0x000000cf5d4e723e */ /* 0x004fe400000010ff */
[----:B------:R2:W-:Y:S01]  /*18010*/  MUFU.EX2 R206, R0 ;  /* 0x0000000000ce7308 */ /* 0x0005e20000000800 */
[C---:B------:R-:W-:Y:S01]  /*18020*/  FMUL.FTZ R74, R68.reuse, UR4 ;  /* 0x00000004444a7c20 */ /* 0x040fe20008410000 */
[----:B------:R-:W-:Y:S02]  /*18030*/  FSETP.NEU.FTZ.AND P0, PT, R68, -INF , PT ;  /* 0xff8000004400780b */ /* 0x000fe40003f1d000 */
[----:B------:R-:W-:Y:S01]  /*18040*/  F2FP.BF16.F32.PACK_AB R76, R76, R225 ;  /* 0x000000e14c4c723e */ /* 0x000fe200000010ff */
[--C-:B---3--:R-:W-:Y:S01]  /*18050*/  FFMA.FTZ R6, R9, UR4, -R73.reuse ;  /* 0x0000000409067c23 */ /* 0x108fe20008010849 */
[----:B------:R-:W-:Y:S04]  /*18060*/  FSEL R74, R74, RZ, P0 ;  /* 0x000000ff4a4a7208 */ /* 0x000fe80000000000 */
[----:B------:R-:W3:Y:S01]  /*18070*/  MUFU.EX2 R115, R6 ;  /* 0x0000000600737308 */ /* 0x000ee20000000800 */
[--C-:B------:R-:W-:Y:S01]  /*18080*/  FFMA.FTZ R34, R34, UR4, -R74.reuse ;  /* 0x0000000422227c23 */ /* 0x100fe2000801084a */
[--C-:B------:R-:W-:Y:S01]  /*18090*/  FFMA.FTZ R122, R122, UR4, -R74.reuse ;  /* 0x000000047a7a7c23 */ /* 0x100fe2000801084a */
[----:B--2---:R-:W-:Y:S01]  /*180a0*/  FFMA.FTZ R0, R11, UR4, -R73 ;  /* 0x000000040b007c23 */ /* 0x004fe20008010849 */
[----:B-1----:R-:W-:Y:S06]  /*180b0*/  FMNMX.FTZ R69, R69, R7, !PT ;  /* 0x0000000745457209 */ /* 0x002fec0007810000 */
[----:B------:R-:W1:Y:S01]  /*180c0*/  MUFU.EX2 R0, R0 ;  /* 0x0000000000007308 */ /* 0x000e620000000800 */
[----:B------:R-:W2:Y:S01]  /*180d0*/  SHFL.BFLY PT, R2, R69, 0x1, 0x1f ;  /* 0x0c201f0045027f89 */ /* 0x000ea200000e0000 */
[----:B---3--:R-:W-:Y:S07]  /*180e0*/  F2FP.BF16.F32.PACK_AB R84, R115, R118 ;  /* 0x000000767354723e */ /* 0x008fee00000010ff */
[----:B-1----:R1:W-:Y:S04]  /*180f0*/  STL [R1+0x6c], R0 ;  /* 0x00006c0001007387 */ /* 0x0023e80000100800 */
[----:B------:R3:W-:Y:S01]  /*18100*/  STL [R1+0xd0], R8 ;  /* 0x0000d00801007387 */ /* 0x0007e20000100800 */
[----:B--2---:R-:W-:Y:S02]  /*18110*/  FMNMX.FTZ R69, R69, R2, !PT ;  /* 0x0000000245457209 */ /* 0x004fe40007810000 */
[----:B------:R-:W-:Y:S02]  /*18120*/  LOP3.LUT R2, R82, 0x1c0, R241, 0xf8, !PT ;  /* 0x000001c052027812 */ /* 0x000fe400078ef8f1 */
[C---:B------:R-:W-:Y:S01]  /*18130*/  FSETP.NEU.FTZ.AND P2, PT, R69.reuse, -INF , PT ;  /* 0xff8000004500780b */ /* 0x040fe20003f5d000 */
[----:B------:R-:W-:Y:S05]  /*18140*/  FMUL.FTZ R75, R69, UR4 ;  /* 0x00000004454b7c20 */ /* 0x000fea0008410000 */
[----:B------:R-:W-:Y:S01]  /*18150*/  FSEL R75, R75, RZ, P2 ;  /* 0x000000ff4b4b7208 */ /* 0x000fe20001000000 */
[--C-:B-1----:R-:W-:Y:S04]  /*18160*/  FFMA.FTZ R0, R24, UR4, -R74.reuse ;  /* 0x0000000418007c23 */ /* 0x102fe8000801084a */
[--C-:B------:R-:W-:Y:S01]  /*18170*/  FFMA.FTZ R50, R97, UR4, -R75.reuse ;  /* 0x0000000461327c23 */ /* 0x100fe2000801084b */
[----:B------:R-:W-:Y:S01]  /*18180*/  FFMA.FTZ R44, R96, UR4, -R75 ;  /* 0x00000004602c7c23 */ /* 0x000fe2000801084b */
[----:B------:R1:W-:Y:S02]  /*18190*/  MUFU.EX2 R107, R0 ;  /* 0x00000000006b7308 */ /* 0x0003e40000000800 */
[--C-:B-1----:R-:W-:Y:S01]  /*181a0*/  FFMA.FTZ R0, R12, UR4, -R74.reuse ;  /* 0x000000040c007c23 */ /* 0x102fe2000801084a */
[--C-:B------:R-:W-:Y:S01]  /*181b0*/  FFMA.FTZ R12, R22, UR4, -R73.reuse ;  /* 0x00000004160c7c23 */ /* 0x100fe20008010849 */
[--C-:B------:R-:W-:Y:S06]  /*181c0*/  FFMA.FTZ R22, R29, UR4, -R73.reuse ;  /* 0x000000041d167c23 */ /* 0x100fec0008010849 */
[----:B------:R1:W-:Y:S10]  /*181d0*/  MUFU.EX2 R114, R0 ;  /* 0x0000000000727308 */ /* 0x0003f40000000800 */
[----:B------:R2:W-:Y:S10]  /*181e0*/  MUFU.EX2 R131, R12 ;  /* 0x0000000c00837308 */ /* 0x0005f40000000800 */
[----:B------:R-:W-:Y:S01]  /*181f0*/  MUFU.EX2 R225, R22 ;  /* 0x0000001600e17308 */ /* 0x000fe20000000800 */
[--C-:B-1----:R-:W-:Y:S09]  /*18200*/  FFMA.FTZ R0, R13, UR4, -R74.reuse ;  /* 0x000000040d007c23 */ /* 0x102ff2000801084a */
[----:B------:R1:W-:Y:S01]  /*18210*/  MUFU.EX2 R7, R0 ;  /* 0x0000000000077308 */ /* 0x0003e20000000800 */
[----:B--2---:R-:W-:Y:S09]  /*18220*/  FFMA.FTZ R12, R23, UR4, -R73 ;  /* 0x00000004170c7c23 */ /* 0x004ff20008010849 */
[----:B------:R-:W-:Y:S01]  /*18230*/  MUFU.EX2 R61, R12 ;  /* 0x0000000c003d7308 */ /* 0x000fe20000000800 */
[----:B-1----:R-:W-:Y:S09]  /*18240*/  FFMA.FTZ R0, R14, UR4, -R74 ;  /* 0x000000040e007c23 */ /* 0x002ff2000801084a */
[----:B------:R1:W2:Y:S02]  /*18250*/  MUFU.EX2 R6, R0 ;  /* 0x0000000000067308 */ /* 0x0002a40000000800 */
[--C-:B-1----:R-:W-:Y:S01]  /*18260*/  FFMA.FTZ R0, R85, UR4, -R75.reuse ;  /* 0x0000000455007c23 */ /* 0x102fe2000801084b */
[----:B--2---:R-:W-:Y:S02]  /*18270*/  IMAD.MOV.U32 R229, RZ, RZ, R6 ;  /* 0x000000ffffe57224 */ /* 0x004fe400078e0006 */
[----:B------:R-:W-:Y:S01]  /*18280*/  FFMA.FTZ R6, R18, UR4, -R75 ;  /* 0x0000000412067c23 */ /* 0x000fe2000801084b */
[----:B------:R-:W-:Y:S04]  /*18290*/  FFMA.FTZ R18, R28, UR4, -R73 ;  /* 0x000000041c127c23 */ /* 0x000fe80008010849 */
[----:B------:R1:W-:Y:S01]  /*182a0*/  MUFU.EX2 R106, R0 ;  /* 0x00000000006a7308 */ /* 0x0003e20000000800 */
[----:B------:R-:W-:Y:S01]  /*182b0*/  F2FP.BF16.F32.PACK_AB R85, R114, R107 ;  /* 0x0000006b7255723e */ /* 0x000fe200000010ff */
[----:B------:R-:W-:Y:S08]  /*182c0*/  FFMA.FTZ R28, R31, UR4, -R74 ;  /* 0x000000041f1c7c23 */ /* 0x000ff0000801084a */
[----:B------:R-:W-:Y:S01]  /*182d0*/  MUFU.EX2 R228, R6 ;  /* 0x0000000600e47308 */ /* 0x000fe20000000800 */
[----:B-1----:R-:W-:Y:S09]  /*182e0*/  FFMA.FTZ R0, R15, UR4, -R75 ;  /* 0x000000040f007c23 */ /* 0x002ff2000801084b */
[----:B------:R1:W2:Y:S02]  /*182f0*/  MUFU.EX2 R119, R0 ;  /* 0x0000000000777308 */ /* 0x0002a40000000800 */
[----:B-1----:R-:W-:Y:S02]  /*18300*/  LOP3.LUT R0, R83, 0x8, RZ, 0xc0, !PT ;  /* 0x0000000853007812 */ /* 0x002fe400078ec0ff */
[----:B--2---:R-:W-:Y:S02]  /*18310*/  F2FP.BF16.F32.PACK_AB R77, R119, R106 ;  /* 0x0000006a774d723e */ /* 0x004fe400000010ff */
[----:B------:R-:W-:Y:S04]  /*18320*/  LOP3.LUT R0, R2, R0, RZ, 0x3c, !PT ;  /* 0x0000000002007212 */ /* 0x000fe800078e3cff */
[----:B------:R-:W-:Y:S02]  /*18330*/  LOP3.LUT R2, R0, 0x200, R241, 0xf8, !PT ;  /* 0x0000020000027812 */ /* 0x000fe400078ef8f1 */
[----:B------:R-:W2:Y:S01]  /*18340*/  LDL.LU R241, [R1+0x6c] ;  /* 0x00006c0001f17983 */ /* 0x000ea20000300800 */
[----:B------:R-:W-:Y:S02]  /*18350*/  FSEL R0, R70, RZ, P1 ;  /* 0x000000ff46007208 */ /* 0x000fe40000800000 */
[----:B------:R-:W-:Y:S01]  /*18360*/  LEA R144, R2, UR5, 0x1 ;  /* 0x0000000502907c11 */ /* 0x000fe2000f8e08ff */
[----:B------:R-:W-:Y:S02]  /*18370*/  FFMA.FTZ R2, R19, UR4, -R75 ;  /* 0x0000000413027c23 */ /* 0x000fe4000801084b */
[----:B------:R-:W-:Y:S02]  /*18380*/  FADD.FTZ R0, -R0, R3 ;  /* 0x0000000300007221 */ /* 0x000fe40000010100 */
[----:B------:R1:W4:Y:S01]  /*18390*/  MUFU.EX2 R94, R2 ;  /* 0x00000002005e7308 */ /* 0x0003220000000800 */
[----:B------:R-:W3:Y:S01]  /*183a0*/  LDSM.16.MT88.4 R24, [R144+0x8000] ;  /* 0x008000009018783b */ /* 0x000ee20000004200 */
[----:B------:R-:W-:Y:S01]  /*183b0*/  FMUL.FTZ R0, R0, UR4 ;  /* 0x0000000400007c20 */ /* 0x000fe20008410000 */
[----:B------:R-:W-:Y:S02]  /*183c0*/  IMAD.IADD R140, R239, 0x1, R144 ;  /* 0x00000001ef8c7824 */ /* 0x000fe400078e0290 */
[C---:B------:R-:W-:Y:S02]  /*183d0*/  VIADD R23, R144.reuse, 0x8000 ;  /* 0x0000800090177836 */ /* 0x040fe40000000000 */
[----:B------:R-:W-:Y:S03]  /*183e0*/  VIADD R136, R144, 0x8040 ;  /* 0x0000804090887836 */ /* 0x000fe60000000000 */
[----:B------:R-:W3:Y:S01]  /*183f0*/  MUFU.EX2 R3, R0 ;  /* 0x0000000000037308 */ /* 0x000ee20000000800 */
[----:B------:R-:W2:Y:S01]  /*18400*/  LDSM.16.MT88.4 R40, [R140+0x8000] ;  /* 0x008000008c28783b */ /* 0x000ea20000004200 */
[----:B-1----:R-:W-:Y:S02]  /*18410*/  FSEL R2, R69, RZ, P2 ;  /* 0x000000ff45027208 */ /* 0x002fe40001000000 */
[----:B----4-:R-:W-:Y:S02]  /*18420*/  F2FP.BF16.F32.PACK_AB R79, R94, R228 ;  /* 0x000000e45e4f723e */ /* 0x010fe400000010ff */
[----:B------:R-:W-:Y:S01]  /*18430*/  LOP3.LUT P2, RZ, R240, 0x4, RZ, 0xc0, !PT ;  /* 0x00000004f0ff7812 */ /* 0x000fe2000784c0ff */
[----:B------:R-:W-:Y:S03]  /*18440*/  FADD.FTZ R2, -R2, R132 ;  /* 0x0000008402027221 */ /* 0x000fe60000010100 */
[----:B------:R-:W-:Y:S01]  /*18450*/  MUFU.EX2 R132, R18 ;  /* 0x0000001200847308 */ /* 0x000fe20000000800 */
[C---:B---3--:R-:W-:Y:S01]  /*18460*/  FMUL.FTZ R9, R3.reuse, R169 ;  /* 0x000000a903097220 */ /* 0x048fe20000410000 */
[C---:B------:R-:W-:Y:S01]  /*18470*/  FMUL.FTZ R12, R3.reuse, R172 ;  /* 0x000000ac030c7220 */ /* 0x040fe20000410000 */
[----:B------:R-:W-:Y:S01]  /*18480*/  FMUL.FTZ R2, R2, UR4 ;  /* 0x0000000402027c20 */ /* 0x000fe20008410000 */
[----:B------:R-:W-:Y:S01]  /*18490*/  FSEL R0, R68, RZ, P0 ;  /* 0x000000ff44007208 */ /* 0x000fe20000000000 */
[C---:B------:R-:W-:Y:S01]  /*184a0*/  FMUL.FTZ R8, R3.reuse, R168 ;  /* 0x000000a803087220 */ /* 0x040fe20000410000 */
[C---:B------:R-:W-:Y:S01]  /*184b0*/  FMUL.FTZ R13, R3.reuse, R173 ;  /* 0x000000ad030d7220 */ /* 0x040fe20000410000 */
[C---:B------:R-:W-:Y:S03]  /*184c0*/  FMUL.FTZ R29, R3.reuse, R181 ;  /* 0x000000b5031d7220 */ /* 0x040fe60000410000 */
[----:B------:R1:W-:Y:S01]  /*184d0*/  MUFU.EX2 R169, R198 ;  /* 0x000000c600a97308 */ /* 0x0003e20000000800 */
[----:B------:R-:W-:Y:S01]  /*184e0*/  FADD.FTZ R0, -R0, R133 ;  /* 0x0000008500007221 */ /* 0x000fe20000010100 */
[----:B------:R-:W-:Y:S02]  /*184f0*/  IMAD.MOV.U32 R133, RZ, RZ, R7 ;  /* 0x000000ffff857224 */ /* 0x000fe400078e0007 */
[----:B------:R-:W-:Y:S01]  /*18500*/  FMUL.FTZ R45, R3, R189 ;  /* 0x000000bd032d7220 */ /* 0x000fe20000410000 */
[----:B------:R-:W-:Y:S02]  /*18510*/  @P2 VIADD R136, R23, 0xffffffc0 ;  /* 0xffffffc017882836 */ /* 0x000fe40000000000 */
[----:B------:R-:W-:Y:S01]  /*18520*/  FMUL.FTZ R0, R0, UR4 ;  /* 0x0000000400007c20 */ /* 0x000fe20008410000 */
[----:B------:R-:W-:Y:S01]  /*18530*/  IMAD.MOV.U32 R168, RZ, RZ, R92 ;  /* 0x000000ffffa87224 */ /* 0x000fe200078e005c */
[----:B------:R-:W-:Y:S01]  /*18540*/  F2FP.BF16.F32.PACK_AB R87, R229, R133 ;  /* 0x00000085e557723e */ /* 0x000fe200000010ff */
[----:B------:R3:W-:Y:S01]  /*18550*/  MUFU.EX2 R172, R199 ;  /* 0x000000c700ac7308 */ /* 0x0007e20000000800 */
[----:B------:R-:W4:Y:S01]  /*18560*/  LDSM.16.MT88.4 R56, [R136] ;  /* 0x000000008838783b */ /* 0x000f220000004200 */
[----:B------:R-:W-:Y:S02]  /*18570*/  IMAD.IADD R81, R239, 0x1, R136 ;  /* 0x00000001ef517824 */ /* 0x000fe400078e0288 */
[----:B------:R-:W-:Y:S02]  /*18580*/  IMAD.MOV.U32 R173, RZ, RZ, R94 ;  /* 0x000000ffffad7224 */ /* 0x000fe400078e005e */
[----:B------:R-:W-:Y:S04]  /*18590*/  IMAD.MOV.U32 R189, RZ, RZ, R229 ;  /* 0x000000ffffbd7224 */ /* 0x000fe800078e00e5 */
[----:B------:R-:W3:Y:S01]  /*185a0*/  MUFU.EX2 R2, R2 ;  /* 0x0000000200027308 */ /* 0x000ee20000000800 */
[----:B-1----:R-:W4:Y:S04]  /*185b0*/  LDL.LU R198, [R1+0x120] ;  /* 0x0001200001c67983 */ /* 0x002f280000300800 */
[----:B------:R-:W1:Y:S05]  /*185c0*/  LDSM.16.MT88.4 R88, [R81] ;  /* 0x000000005158783b */ /* 0x000e6a0000004200 */
[----:B------:R-:W1:Y:S03]  /*185d0*/  MUFU.EX2 R0, R0 ;  /* 0x0000000000007308 */ /* 0x000e660000000800 */
[----:B---3--:R-:W3:Y:S01]  /*185e0*/  LDL.LU R199, [R1+0x11c] ;  /* 0x00011c0001c77983 */ /* 0x008ee20000300800 */
[C---:B------:R-:W-:Y:S01]  /*185f0*/  FMUL.FTZ R6, R2.reuse, R166 ;  /* 0x000000a602067220 */ /* 0x040fe20000410000 */
[C---:B------:R-:W-:Y:S05]  /*18600*/  FMUL.FTZ R19, R2.reuse, R147 ;  /* 0x0000009302137220 */ /* 0x040fea0000410000 */
[----:B------:R1:W-:Y:S01]  /*18610*/  MUFU.EX2 R166, R50 ;  /* 0x0000003200a67308 */ /* 0x0003e20000000800 */
[C---:B------:R-:W-:Y:S01]  /*18620*/  FMUL.FTZ R7, R2.reuse, R167 ;  /* 0x000000a702077220 */ /* 0x040fe20000410000 */
[----:B------:R-:W-:Y:S02]  /*18630*/  IMAD.MOV.U32 R167, RZ, RZ, R67 ;  /* 0x000000ffffa77224 */ /* 0x000fe400078e0043 */
[C---:B------:R-:W-:Y:S01]  /*18640*/  FMUL.FTZ R18, R2.reuse, R146 ;  /* 0x0000009202127220 */ /* 0x040fe20000410000 */
[----:B------:R-:W-:Y:S01]  /*18650*/  FMUL.FTZ R22, R2, R162 ;  /* 0x000000a202167220 */ /* 0x000fe20000410000 */
[----:B------:R-:W-:Y:S02]  /*18660*/  IMAD.MOV.U32 R162, RZ, RZ, R130 ;  /* 0x000000ffffa27224 */ /* 0x000fe400078e0082 */
[C---:B-1----:R-:W-:Y:S01]  /*18670*/  FMUL.FTZ R10, R0.reuse, R170 ;  /* 0x000000aa000a7220 */ /* 0x042fe20000410000 */
[C---:B------:R-:W-:Y:S01]  /*18680*/  FMUL.FTZ R11, R0.reuse, R171 ;  /* 0x000000ab000b7220 */ /* 0x040fe20000410000 */
[-C--:B------:R-:W-:Y:S01]  /*18690*/  HMMA.16816.F32.BF16 R4, R76, R24.reuse, R4 ;  /* 0x000000184c04723c */ /* 0x080fe20000041804 */
[----:B------:R1:W-:Y:S04]  /*186a0*/  MUFU.EX2 R147, R150 ;  /* 0x0000009600937308 */ /* 0x0003e80000000800 */
[C---:B------:R-:W-:Y:S01]  /*186b0*/  FMUL.FTZ R14, R0.reuse, R174 ;  /* 0x000000ae000e7220 */ /* 0x040fe20000410000 */
[----:B------:R-:W-:Y:S01]  /*186c0*/  FMUL.FTZ R15, R0, R175 ;  /* 0x000000af000f7220 */ /* 0x000fe20000410000 */
[----:B------:R-:W-:Y:S01]  /*186d0*/  FMUL.FTZ R23, R2, R163 ;  /* 0x000000a302177220 */ /* 0x000fe20000410000 */
[----:B------:R-:W-:Y:S01]  /*186e0*/  FMUL.FTZ R31, R0, R183 ;  /* 0x000000b7001f7220 */ /* 0x000fe20000410000 */
[C---:B------:R-:W-:Y:S02]  /*186f0*/  FMUL.FTZ R50, R2.reuse, R138 ;  /* 0x0000008a02327220 */ /* 0x040fe40000410000 */
[----:B------:R1:W-:Y:S01]  /*18700*/  MUFU.EX2 R174, R28 ;  /* 0x0000001c00ae7308 */ /* 0x0003e20000000800 */
[C---:B------:R-:W-:Y:S01]  /*18710*/  FMUL.FTZ R35, R2.reuse, R143 ;  /* 0x0000008f02237220 */ /* 0x040fe20000410000 */
[C---:B------:R-:W-:Y:S01]  /*18720*/  FMUL.FTZ R38, R2.reuse, R158 ;  /* 0x0000009e02267220 */ /* 0x040fe20000410000 */
[----:B------:R-:W-:Y:S01]  /*18730*/  FMUL.FTZ R39, R2, R159 ;  /* 0x0000009f02277220 */ /* 0x000fe20000410000 */
[C---:B------:R-:W-:Y:S01]  /*18740*/  FMUL.FTZ R46, R0.reuse, R190 ;  /* 0x000000be002e7220 */ /* 0x040fe20000410000 */
[----:B------:R-:W-:Y:S01]  /*18750*/  FMUL.FTZ R47, R0, R191 ;  /* 0x000000bf002f7220 */ /* 0x000fe20000410000 */
[----:B------:R-:W-:Y:S01]  /*18760*/  FMUL.FTZ R51, R2, R139 ;  /* 0x0000008b02337220 */ /* 0x000fe20000410000 */
[----:B------:R-:W-:Y:S03]  /*18770*/  IMAD.MOV.U32 R67, RZ, RZ, R60 ;  /* 0x000000ffff437224 */ /* 0x000fe600078e003c */
[----:B------:R1:W-:Y:S02]  /*18780*/  MUFU.EX2 R138, R151 ;  /* 0x00000097008a7308 */ /* 0x0003e40000000800 */
[----:B-1----:R-:W3:Y:S01]  /*18790*/  LDL.LU R150, [R1+0x118] ;  /* 0x0001180001967983 */ /* 0x002ee20000300800 */
[----:B------:R-:W-:Y:S01]  /*187a0*/  FFMA.FTZ R60, R100, UR4, -R75 ;  /* 0x00000004643c7c23 */ /* 0x000fe2000801084b */
[C---:B------:R-:W-:Y:S01]  /*187b0*/  FMUL.FTZ R54, R2.reuse, R154 ;  /* 0x0000009a02367220 */ /* 0x040fe20000410000 */
[----:B------:R-:W-:Y:S01]  /*187c0*/  FMUL.FTZ R55, R2, R155 ;  /* 0x0000009b02377220 */ /* 0x000fe20000410000 */
[----:B------:R-:W-:Y:S02]  /*187d0*/  IMAD.MOV.U32 R130, RZ, RZ, R63 ;  /* 0x000000ffff827224 */ /* 0x000fe400078e003f */
[----:B------:R-:W-:Y:S01]  /*187e0*/  FFMA.FTZ R100, R116, UR4, -R73 ;  /* 0x0000000474647c23 */ /* 0x000fe20008010849 */
[----:B------:R-:W-:Y:S01]  /*187f0*/  IMAD.MOV.U32 R163, RZ, RZ, R132 ;  /* 0x000000ffffa37224 */ /* 0x000fe200078e0084 */
[----:B------:R1:W-:Y:S01]  /*18800*/  MUFU.EX2 R175, R34 ;  /* 0x0000002200af7308 */ /* 0x0003e20000000800 */
[C---:B------:R-:W-:Y:S01]  /*18810*/  FMUL.FTZ R28, R3.reuse, R180 ;  /* 0x000000b4031c7220 */ /* 0x040fe20000410000 */
[----:B------:R-:W-:Y:S02]  /*18820*/  IMAD.MOV.U32 R183, RZ, RZ, R168 ;  /* 0x000000ffffb77224 */ /* 0x000fe400078e00a8 */
[----:B------:R-:W-:Y:S02]  /*18830*/  IMAD.MOV.U32 R170, RZ, RZ, R252 ;  /* 0x000000ffffaa7224 */ /* 0x000fe400078e00fc */
[----:B------:R-:W-:Y:S04]  /*18840*/  IMAD.MOV.U32 R252, RZ, RZ, R238 ;  /* 0x000000fffffc7224 */ /* 0x000fe800078e00ee */
[----:B------:R1:W-:Y:S01]  /*18850*/  MUFU.EX2 R146, R44 ;  /* 0x0000002c00927308 */ /* 0x0003e20000000800 */
[----:B------:R-:W3:Y:S01]  /*18860*/  LDL.LU R151, [R1+0x114] ;  /* 0x0001140001977983 */ /* 0x000ee20000300800 */
[----:B------:R-:W-:Y:S02]  /*18870*/  IMAD.MOV.U32 R132, RZ, RZ, R103 ;  /* 0x000000ffff847224 */ /* 0x000fe400078e0067 */
[----:B------:R-:W-:Y:S02]  /*18880*/  IMAD.MOV.U32 R103, RZ, RZ, R95 ;  /* 0x000000ffff677224 */ /* 0x000fe400078e005f */
[----:B------:R-:W-:Y:S04]  /*18890*/  IMAD.MOV.U32 R171, RZ, RZ, R93 ;  /* 0x000000ffffab7224 */ /* 0x000fe800078e005d */
[----:B------:R1:W-:Y:S02]  /*188a0*/  MUFU.EX2 R143, R60 ;  /* 0x0000003c008f7308 */ /* 0x0003e40000000800 */
[----:B-1----:R-:W-:Y:S01]  /*188b0*/  FMUL.FTZ R34, R2, R142 ;  /* 0x0000008e02227220 */ /* 0x002fe20000410000 */
[----:B------:R-:W-:Y:S01]  /*188c0*/  IMAD.MOV.U32 R142, RZ, RZ, R167 ;  /* 0x000000ffff8e7224 */ /* 0x000fe200078e00a7 */
[----:B------:R-:W1:Y:S01]  /*188d0*/  LDSM.16.MT88.4 R92, [R144+0x8800] ;  /* 0x00880000905c783b */ /* 0x000e620000004200 */
[----:B------:R-:W-:Y:S02]  /*188e0*/  IMAD.MOV.U32 R180, RZ, RZ, R171 ;  /* 0x000000ffffb47224 */ /* 0x000fe400078e00ab */
[----:B------:R-:W-:Y:S02]  /*188f0*/  IMAD.MOV.U32 R158, RZ, RZ, R183 ;  /* 0x000000ffff9e7224 */ /* 0x000fe400078e00b7 */
[----:B------:R-:W-:Y:S02]  /*18900*/  IMAD.MOV.U32 R190, RZ, RZ, R216 ;  /* 0x000000ffffbe7224 */ /* 0x000fe400078e00d8 */
[C---:B------:R-:W-:Y:S01]  /*18910*/  FMUL.FTZ R44, R3.reuse, R188 ;  /* 0x000000bc032c7220 */ /* 0x040fe20000410000 */
[----:B------:R-:W3:Y:S04]  /*18920*/  LDL.LU R167, [R1+0x84] ;  /* 0x0000840001a77983 */ /* 0x000ee80000300800 */
[----:B------:R-:W3:Y:S01]  /*18930*/  LDL.LU R168, [R1+0x88] ;  /* 0x0000880001a87983 */ /* 0x000ee20000300800 */
[----:B------:R-:W-:Y:S01]  /*18940*/  FMUL.FTZ R60, R3, R196 ;  /* 0x000000c4033c7220 */ /* 0x000fe20000410000 */
[----:B--2---:R-:W-:Y:S07]  /*18950*/  F2FP.BF16.F32.PACK_AB R86, R241, R206 ;  /* 0x000000cef156723e */ /* 0x004fee00000010ff */
[C---:B------:R-:W-:Y:S04]  /*18960*/  HMMA.16816.F32.BF16 R8, R84.reuse, R24, R8 ;  /* 0x000000185408723c */ /* 0x040fe80000041808 */
[----:B------:R-:W-:Y:S01]  /*18970*/  FFMA.FTZ R24, R30, UR4, -R74 ;  /* 0x000000041e187c23 */ /* 0x000fe2000801084a */
[C---:B------:R-:W-:Y:S01]  /*18980*/  FMUL.FTZ R25, R3.reuse, R177 ;  /* 0x000000b103197220 */ /* 0x040fe20000410000 */
[----:B------:R-:W-:Y:S02]  /*18990*/  IMAD.MOV.U32 R177, RZ, RZ, R99 ;  /* 0x000000ffffb17224 */ /* 0x000fe400078e0063 */
[C---:B------:R-:W-:Y:S01]  /*189a0*/  FMUL.FTZ R30, R0.reuse, R182 ;  /* 0x000000b6001e7220 */ /* 0x040fe20000410000 */
[-C--:B------:R-:W-:Y:S01]  /*189b0*/  HMMA.16816.F32.BF16 R12, R84, R26.reuse, R12 ;  /* 0x0000001a540c723c */ /* 0x080fe2000004180c */
[----:B------:R2:W1:Y:S02]  /*189c0*/  MUFU.EX2 R230, R24 ;  /* 0x0000001800e67308 */ /* 0x0004640000000800 */
[----:B------:R-:W-:Y:S02]  /*189d0*/  IMAD.MOV.U32 R155, RZ, RZ, R177 ;  /* 0x000000ffff9b7224 */ /* 0x000fe400078e00b1 */
[----:B------:R-:W-:Y:S03]  /*189e0*/  IMAD.MOV.U32 R182, RZ, RZ, R170 ;  /* 0x000000ffffb67224 */ /* 0x000fe600078e00aa */
[C---:B------:R-:W-:Y:S04]  /*189f0*/  HMMA.16816.F32.BF16 R16, R76.reuse, R26, R16 ;  /* 0x0000001a4c10723c */ /* 0x040fe80000041810 */
[C---:B------:R-:W-:Y:S01]  /*18a00*/  FMUL.FTZ R26, R0.reuse, R178 ;  /* 0x000000b2001a7220 */ /* 0x040fe20000410000 */
[C---:B------:R-:W-:Y:S01]  /*18a10*/  FMUL.FTZ R27, R0.reuse, R179 ;  /* 0x000000b3001b7220 */ /* 0x040fe20000410000 */
[----:B------:R-:W-:Y:S02]  /*18a20*/  IMAD.MOV.U32 R183, RZ, RZ, R182 ;  /* 0x000000ffffb77224 */ /* 0x000fe400078e00b6 */
[-C--:B------:R-:W-:Y:S03]  /*18a30*/  HMMA.16816.F32.BF16 R20, R76, R40.reuse, R20 ;  /* 0x000000284c14723c */ /* 0x080fe60000041814 */
[C---:B--2---:R-:W-:Y:S01]  /*18a40*/  FMUL.FTZ R24, R3.reuse, R176 ;  /* 0x000000b003187220 */ /* 0x044fe20000410000 */
[----:B------:R-:W-:Y:S02]  /*18a50*/  IMAD.MOV.U32 R182, RZ, RZ, R180 ;  /* 0x000000ffffb67224 */ /* 0x000fe400078e00b4 */
[----:B------:R-:W-:Y:S02]  /*18a60*/  IMAD.MOV.U32 R176, RZ, RZ, R228 ;  /* 0x000000ffffb07224 */ /* 0x000fe400078e00e4 */
[----:B------:R-:W-:Y:S02]  /*18a70*/  IMAD.MOV.U32 R228, RZ, RZ, R252 ;  /* 0x000000ffffe47224 */ /* 0x000fe400078e00fc */
[C---:B------:R-:W-:Y:S04]  /*18a80*/  HMMA.16816.F32.BF16 R24, R84.reuse, R40, R24 ;  /* 0x000000285418723c */ /* 0x040fe80000041818 */
[C---:B------:R-:W-:Y:S01]  /*18a90*/  FMUL.FTZ R40, R3.reuse, R184 ;  /* 0x000000b803287220 */ /* 0x040fe20000410000 */
[----:B------:R-:W-:Y:S02]  /*18aa0*/  IMAD.MOV.U32 R184, RZ, RZ, R182 ;  /* 0x000000ffffb87224 */ /* 0x000fe400078e00b6 */
[C---:B------:R-:W-:Y:S01]  /*18ab0*/  FMUL.FTZ R41, R3.reuse, R185 ;  /* 0x000000b903297220 */ /* 0x040fe20000410000 */
[----:B------:R-:W-:Y:S01]  /*18ac0*/  IMAD.MOV.U32 R179, RZ, RZ, R173 ;  /* 0x000000ffffb37224 */ /* 0x000fe200078e00ad */
[-C--:B------:R-:W-:Y:S03]  /*18ad0*/  HMMA.16816.F32.BF16 R28, R84, R42.reuse, R28 ;  /* 0x0000002a541c723c */ /* 0x080fe6000004181c */
[----:B------:R-:W-:Y:S02]  /*18ae0*/  IMAD.MOV.U32 R180, RZ, RZ, R179 ;  /* 0x000000ffffb47224 */ /* 0x000fe400078e00b3 */
[----:B------:R-:W-:Y:S02]  /*18af0*/  IMAD.MOV.U32 R159, RZ, RZ, R183 ;  /* 0x000000ffff9f7224 */ /* 0x000fe400078e00b7 */
[----:B------:R-:W-:Y:S01]  /*18b00*/  IMAD.MOV.U32 R191, RZ, RZ, R180 ;  /* 0x000000ffffbf7224 */ /* 0x000fe200078e00b4 */
[C---:B------:R-:W-:Y:S04]  /*18b10*/  HMMA.16816.F32.BF16 R32, R76.reuse, R42, R32 ;  /* 0x0000002a4c20723c */ /* 0x040fe80000041820 */
[C---:B------:R-:W-:Y:S01]  /*18b20*/  FMUL.FTZ R42, R0.reuse, R186 ;  /* 0x000000ba002a7220 */ /* 0x040fe20000410000 */
[C---:B------:R-:W-:Y:S01]  /*18b30*/  FMUL.FTZ R43, R0.reuse, R187 ;  /* 0x000000bb002b7220 */ /* 0x040fe20000410000 */
[----:B------:R-:W-:Y:S02]  /*18b40*/  IMAD.MOV.U32 R188, RZ, RZ, R228 ;  /* 0x000000ffffbc7224 */ /* 0x000fe400078e00e4 */
[-C--:B----4-:R-:W-:Y:S03]  /*18b50*/  HMMA.16816.F32.BF16 R36, R76, R56.reuse, R36 ;  /* 0x000000384c24723c */ /* 0x090fe60000041824 */
[----:B------:R-:W-:Y:S02]  /*18b60*/  IMAD.MOV.U32 R186, RZ, RZ, R218 ;  /* 0x000000ffffba7224 */ /* 0x000fe400078e00da */
[C---:B---3--:R-:W-:Y:S01]  /*18b70*/  FMUL.FTZ R63, R0.reuse, R199 ;  /* 0x000000c7003f7220 */ /* 0x048fe20000410000 */
[----:B-1----:R-:W-:Y:S01]  /*18b80*/  IMAD.MOV.U32 R185, RZ, RZ, R230 ;  /* 0x000000ffffb97224 */ /* 0x002fe200078e00e6 */
[----:B------:R1:W-:Y:S01]  /*18b90*/  MUFU.EX2 R199, R100 ;  /* 0x0000006400c77308 */ /* 0x0003e20000000800 */
[----:B------:R-:W-:Y:S01]  /*18ba0*/  IMAD.MOV.U32 R230, RZ, RZ, R62 ;  /* 0x000000ffffe67224 */ /* 0x000fe200078e003e */
[C---:B------:R-:W-:Y:S04]  /*18bb0*/  HMMA.16816.F32.BF16 R40, R84.reuse, R56, R40 ;  /* 0x000000385428723c */ /* 0x040fe80000041828 */
[C---:B------:R-:W-:Y:S01]  /*18bc0*/  FMUL.FTZ R56, R3.reuse, R192 ;  /* 0x000000c003387220 */ /* 0x040fe20000410000 */
[C---:B------:R-:W-:Y:S01]  /*18bd0*/  FMUL.FTZ R57, R3.reuse, R193 ;  /* 0x000000c103397220 */ /* 0x040fe20000410000 */
[C---:B------:R-:W-:Y:S01]  /*18be0*/  FMUL.FTZ R62, R0.reuse, R198 ;  /* 0x000000c6003e7220 */ /* 0x040fe20000410000 */
[----:B------:R-:W-:Y:S01]  /*18bf0*/  IMAD.MOV.U32 R193, RZ, RZ, R61 ;  /* 0x000000ffffc17224 */ /* 0x000fe200078e003d */
[-C--:B------:R-:W-:Y:S01]  /*18c00*/  HMMA.16816.F32.BF16 R44, R84, R58.reuse, R44 ;  /* 0x0000003a542c723c */ /* 0x080fe2000004182c */
[----:B------:R-:W-:Y:S02]  /*18c10*/  MUFU.EX2 R188, R188 ;  /* 0x000000bc00bc7308 */ /* 0x000fe40000000800 */
[----:B------:R-:W-:Y:S01]  /*18c20*/  FMUL.FTZ R61, R3, R197 ;  /* 0x000000c5033d7220 */ /* 0x000fe20000410000 */
[----:B------:R-:W-:Y:S02]  /*18c30*/  IMAD.MOV.U32 R192, RZ, RZ, R225 ;  /* 0x000000ffffc07224 */ /* 0x000fe400078e00e1 */
[----:B------:R-:W-:Y:S02]  /*18c40*/  IMAD.MOV.U32 R225, RZ, RZ, R66 ;  /* 0x000000ffffe17224 */ /* 0x000fe400078e0042 */
[----:B------:R-:W-:Y:S01]  /*18c50*/  FFMA.FTZ R66, R101, UR4, -R75 ;  /* 0x0000000465427c23 */ /* 0x000fe2000801084b */
[C---:B------:R-:W-:Y:S03]  /*18c60*/  HMMA.16816.F32.BF16 R48, R76.reuse, R58, R48 ;  /* 0x0000003a4c30723c */ /* 0x040fe60000041830 */
[----:B------:R2:W3:Y:S01]  /*18c70*/  MUFU.EX2 R238, R66 ;  /* 0x0000004200ee7308 */ /* 0x0004e20000000800 */
[C---:B------:R-:W-:Y:S01]  /*18c80*/  FMUL.FTZ R58, R0.reuse, R194 ;  /* 0x000000c2003a7220 */ /* 0x040fe20000410000 */
[----:B------:R-:W-:Y:S01]  /*18c90*/  FMUL.FTZ R59, R0, R195 ;  /* 0x000000c3003b7220 */ /* 0x000fe20000410000 */
[----:B------:R-:W-:Y:S02]  /*18ca0*/  IMAD.MOV.U32 R181, RZ, RZ, R225 ;  /* 0x000000ffffb57224 */ /* 0x000fe400078e00e1 */
[----:B-1----:R-:W-:Y:S01]  /*18cb0*/  FFMA.FTZ R100, R127, UR4, -R74 ;  /* 0x000000047f647c23 */ /* 0x002fe2000801084a */
[-C--:B------:R-:W-:Y:S03]  /*18cc0*/  HMMA.16816.F32.BF16 R52, R76, R88.reuse, R52 ;  /* 0x000000584c34723c */ /* 0x080fe60000041834 */
[----:B------:R-:W-:Y:S01]  /*18cd0*/  IMAD.MOV.U32 R225, RZ, RZ, R98 ;  /* 0x000000ffffe17224 */ /* 0x000fe200078e0062 */
[----:B------:R-:W-:Y:S01]  /*18ce0*/  MUFU.EX2 R170, R100 ;  /* 0x0000006400aa7308 */ /* 0x000fe20000000800 */
[----:B------:R-:W1:Y:S01]  /*18cf0*/  LDSM.16.MT88.4 R96, [R140+0x8800] ;  /* 0x008800008c60783b */ /* 0x000e620000004200 */
[----:B------:R-:W-:Y:S02]  /*18d00*/  IMAD.MOV.U32 R178, RZ, RZ, R230 ;  /* 0x000000ffffb27224 */ /* 0x000fe400078e00e6 */
[C---:B------:R-:W-:Y:S04]  /*18d10*/  HMMA.16816.F32.BF16 R56, R84.reuse, R88, R56 ;  /* 0x000000585438723c */ /* 0x040fe80000041838 */
[----:B--2---:R-:W-:Y:S01]  /*18d20*/  FMUL.FTZ R66, R2, R150 ;  /* 0x0000009602427220 */ /* 0x004fe20000410000 */
[----:B------:R-:W-:Y:S02]  /*18d30*/  IMAD.MOV.U32 R230, RZ, RZ, R67 ;  /* 0x000000ffffe67224 */ /* 0x000fe400078e0043 */
[----:B------:R-:W-:Y:S01]  /*18d40*/  IMAD.MOV.U32 R194, RZ, RZ, R225 ;  /* 0x000000ffffc27224 */ /* 0x000fe200078e00e1 */
[-C--:B------:R-:W-:Y:S03]  /*18d50*/  HMMA.16816.F32.BF16 R60, R84, R90.reuse, R60 ;  /* 0x0000005a543c723c */ /* 0x080fe6000004183c */
[----:B------:R-:W-:Y:S01]  /*18d60*/  FFMA.FTZ R84, R112, UR4, -R74 ;  /* 0x0000000470547c23 */ /* 0x000fe2000801084a */
[----:B------:R-:W-:Y:S02]  /*18d70*/  IMAD.MOV.U32 R112, RZ, RZ, R163 ;  /* 0x000000ffff707224 */ /* 0x000fe400078e00a3 */
[----:B------:R-:W-:Y:S01]  /*18d80*/  FMUL.FTZ R67, R2, R151 ;  /* 0x0000009702437220 */ /* 0x000fe20000410000 */
[----:B------:R-:W-:Y:S01]  /*18d90*/  IMAD.MOV.U32 R163, RZ, RZ, R162 ;  /* 0x000000ffffa37224 */ /* 0x000fe200078e00a2 */
[----:B------:R2:W4:Y:S01]  /*18da0*/  MUFU.EX2 R198, R84 ;  /* 0x0000005400c67308 */ /* 0x0005220000000800 */
[----:B------:R-:W4:Y:S01]  /*18db0*/  LDL.LU R162, [R1+0x8c] ;  /* 0x00008c0001a27983 */ /* 0x000f220000300800 */
[----:B------:R-:W-:Y:S01]  /*18dc0*/  F2FP.BF16.F32.PACK_AB R86, R192, R112 ;  /* 0x00000070c056723e */ /* 0x000fe200000010ff */
[----:B------:R-:W-:Y:S01]  /*18dd0*/  IMAD.MOV.U32 R187, RZ, RZ, R230 ;  /* 0x000000ffffbb7224 */ /* 0x000fe200078e00e6 */
[----:B------:R-:W-:Y:S01]  /*18de0*/  F2FP.BF16.F32.PACK_AB R85, R174, R185 ;  /* 0x000000b9ae55723e */ /* 0x000fe200000010ff */
[----:B------:R-:W-:Y:S01]  /*18df0*/  HMMA.16816.F32.BF16 R64, R76, R90, R64 ;  /* 0x0000005a4c40723c */ /* 0x000fe20000041840 */
[----:B------:R-:W4:Y:S03]  /*18e00*/  LDL.LU R252, [R1+0x90] ;  /* 0x0000900001fc7983 */ /* 0x000f260000300800 */
[----:B------:R-:W-:Y:S01]  /*18e10*/  F2FP.BF16.F32.PACK_AB R77, R166, R146 ;  /* 0x00000092a64d723e */ /* 0x000fe200000010ff */
[----:B------:R-:W4:Y:S01]  /*18e20*/  LDL.LU R177, [R1+0x98] ;  /* 0x0000980001b17983 */ /* 0x000f220000300800 */
[----:B------:R-:W-:Y:S01]  /*18e30*/  F2FP.BF16.F32.PACK_AB R78, R138, R147 ;  /* 0x000000938a4e723e */ /* 0x000fe200000010ff */
[----:B------:R-:W-:Y:S01]  /*18e40*/  IMAD.MOV.U32 R179, RZ, RZ, R163 ;  /* 0x000000ffffb37224 */ /* 0x000fe200078e00a3 */
[----:B---3--:R-:W-:Y:S01]  /*18e50*/  F2FP.BF16.F32.PACK_AB R79, R238, R143 ;  /* 0x0000008fee4f723e */ /* 0x008fe200000010ff */
[----:B------:R-:W3:Y:S01]  /*18e60*/  LDL.LU R182, [R1+0x9c] ;  /* 0x00009c0001b67983 */ /* 0x000ee20000300800 */
[----:B------:R-:W-:Y:S01]  /*18e70*/  F2FP.BF16.F32.PACK_AB R76, R172, R169 ;  /* 0x000000a9ac4c723e */ /* 0x000fe200000010ff */
[----:B------:R-:W-:Y:S01]  /*18e80*/  MUFU.EX2 R167, R167 ;  /* 0x000000a700a77308 */ /* 0x000fe20000000800 */
[----:B--2---:R-:W-:Y:S01]  /*18e90*/  FFMA.FTZ R84, R113, UR4, -R73 ;  /* 0x0000000471547c23 */ /* 0x004fe20008010849 */
[----:B------:R-:W2:Y:S01]  /*18ea0*/  LDL.LU R180, [R1+0xa0] ;  /* 0x0000a00001b47983 */ /* 0x000ea20000300800 */
[----:B----4-:R-:W-:Y:S01]  /*18eb0*/  F2FP.BF16.F32.PACK_AB R87, R198, R175 ;  /* 0x000000afc657723e */ /* 0x010fe200000010ff */
[----:B------:R-:W-:Y:S01]  /*18ec0*/  FFMA.FTZ R100, R128, UR4, -R74 ;  /* 0x0000000480647c23 */ /* 0x000fe2000801084a */
[----:B------:R-:W-:Y:S01]  /*18ed0*/  IMAD.MOV.U32 R195, RZ, RZ, R194 ;  /* 0x000000ffffc37224 */ /* 0x000fe200078e00c2 */
[-C--:B------:R-:W-:Y:S01]  /*18ee0*/  HMMA.16816.F32.BF16 R4, R76, R92.reuse, R4 ;  /* 0x0000005c4c04723c */ /* 0x080fe20000041804 */
[----:B------:R-:W4:Y:S03]  /*18ef0*/  LDL.LU R216, [R1+0xa4] ;  /* 0x0000a40001d87983 */ /* 0x000f260000300800 */
[----:B------:R1:W-:Y:S01]  /*18f00*/  MUFU.EX2 R196, R84 ;  /* 0x0000005400c47308 */ /* 0x0003e20000000800 */
[----:B------:R-:W-:Y:S01]  /*18f10*/  IMAD.MOV.U32 R154, RZ, RZ, R178 ;  /* 0x000000ffff9a7224 */ /* 0x000fe200078e00b2 */
[----:B------:R-:W1:Y:S01]  /*18f20*/  LDSM.16.MT88.4 R88, [R136+0x800] ;  /* 0x000800008858783b */ /* 0x000e620000004200 */
[----:B------:R-:W-:Y:S02]  /*18f30*/  IMAD.MOV.U32 R139, RZ, RZ, R179 ;  /* 0x000000ffff8b7224 */ /* 0x000fe400078e00b3 */
[----:B------:R-:W-:Y:S05]  /*18f40*/  IMAD.MOV.U32 R194, RZ, RZ, R191 ;  /* 0x000000ffffc27224 */ /* 0x000fea00078e00bf */
[----:B------:R-:W-:Y:S01]  /*18f50*/  MUFU.EX2 R168, R168 ;  /* 0x000000a800a87308 */ /* 0x000fe20000000800 */
[----:B------:R-:W-:Y:S02]  /*18f60*/  IMAD.MOV.U32 R191, RZ, RZ, R159 ;  /* 0x000000ffffbf7224 */ /* 0x000fe400078e009f */
[----:B------:R-:W-:Y:S02]  /*18f70*/  IMAD.MOV.U32 R159, RZ, RZ, R142 ;  /* 0x000000ffff9f7224 */ /* 0x000fe400078e008e */
[----:B------:R-:W-:Y:S02]  /*18f80*/  IMAD.MOV.U32 R142, RZ, RZ, R176 ;  /* 0x000000ffff8e7224 */ /* 0x000fe400078e00b0 */
[----:B------:R-:W-:Y:S03]  /*18f90*/  IMAD.MOV.U32 R128, RZ, RZ, R185 ;  /* 0x000000ffff807224 */ /* 0x000fe600078e00b9 */
[----:B------:R1:W-:Y:S02]  /*18fa0*/  MUFU.EX2 R171, R100 ;  /* 0x0000006400ab7308 */ /* 0x0003e40000000800 */
[----:B-1----:R-:W-:Y:S01]  /*18fb0*/  F2FP.BF16.F32.PACK_AB R84, R193, R131 ;  /* 0x00000083c154723e */ /* 0x002fe200000010ff */
[----:B------:R-:W-:Y:S02]  /*18fc0*/  IMAD.MOV.U32 R185, RZ, RZ, R210 ;  /* 0x000000ffffb97224 */ /* 0x000fe400078e00d2 */
[----:B------:R-:W-:Y:S02]  /*18fd0*/  IMAD.MOV.U32 R127, RZ, RZ, R190 ;  /* 0x000000ffff7f7224 */ /* 0x000fe400078e00be */
[----:B------:R-:W-:Y:S02]  /*18fe0*/  IMAD.MOV.U32 R190, RZ, RZ, R111 ;  /* 0x000000ffffbe7224 */ /* 0x000fe400078e006f */
[C---:B------:R-:W-:Y:S04]  /*18ff0*/  HMMA.16816.F32.BF16 R8, R84.reuse, R92, R8 ;  /* 0x0000005c5408723c */ /* 0x040fe80000041808 */
[--C-:B------:R-:W-:Y:S01]  /*19000*/  FFMA.FTZ R92, R117, UR4, -R73.reuse ;  /* 0x00000004755c7c23 */ /* 0x100fe20008010849 */
[----:B------:R-:W-:Y:S02]  /*19010*/  IMAD.MOV.U32 R111, RZ, RZ, R212 ;  /* 0x000000ffff6f7224 */ /* 0x000fe400078e00d4 */
[----:B------:R-:W-:Y:S01]  /*19020*/  IMAD.MOV.U32 R116, RZ, RZ, R194 ;  /* 0x000000ffff747224 */ /* 0x000fe200078e00c2 */
[-C--:B------:R-:W-:Y:S01]  /*19030*/  HMMA.16816.F32.BF16 R12, R84, R94.reuse, R12 ;  /* 0x0000005e540c723c */ /* 0x080fe2000004180c */
[----:B------:R1:W-:Y:S02]  /*19040*/  MUFU.EX2 R197, R92 ;  /* 0x0000005c00c57308 */ /* 0x0003e40000000800 */
[----:B------:R-:W-:Y:S02]  /*19050*/  IMAD.MOV.U32 R194, RZ, RZ, R142 ;  /* 0x000000ffffc27224 */ /* 0x000fe400078e008e */
[--C-:B------:R-:W-:Y:S01]  /*19060*/  FFMA.FTZ R100, R153, UR4, -R73.reuse ;  /* 0x0000000499647c23 */ /* 0x100fe20008010849 */
[----:B------:R-:W-:Y:S02]  /*19070*/  IMAD.MOV.U32 R142, RZ, RZ, R206 ;  /* 0x000000ffff8e7224 */ /* 0x000fe400078e00ce */
[C---:B------:R-:W-:Y:S03]  /*19080*/  HMMA.16816.F32.BF16 R16, R76.reuse, R94, R16 ;  /* 0x0000005e4c10723c */ /* 0x040fe60000041810 */
[----:B------:R1:W-:Y:S05]  /*19090*/  MUFU.EX2 R229, R100 ;  /* 0x0000006400e57308 */ /* 0x0003ea0000000800 */
[-C--:B------:R-:W-:Y:S03]  /*190a0*/  HMMA.16816.F32.BF16 R20, R76, R96.reuse, R20 ;  /* 0x000000604c14723c */ /* 0x080fe60000041814 */
[----:B-1----:R-:W-:Y:S01]  /*190b0*/  FFMA.FTZ R92, R126, UR4, -R73 ;  /* 0x000000047e5c7c23 */ /* 0x002fe20008010849 */
[----:B------:R-:W-:Y:S03]  /*190c0*/  IMAD.MOV.U32 R126, RZ, RZ, R191 ;  /* 0x000000ffff7e7224 */ /* 0x000fe600078e00bf */
[----:B------:R1:W1:Y:S01]  /*190d0*/  MUFU.EX2 R101, R92 ;  /* 0x0000005c00657308 */ /* 0x0002620000000800 */
[C---:B------:R-:W-:Y:S04]  /*190e0*/  HMMA.16816.F32.BF16 R24, R84.reuse, R96, R24 ;  /* 0x000000605418723c */ /* 0x040fe80000041818 */
[--C-:B------:R-:W-:Y:S01]  /*190f0*/  FFMA.FTZ R96, R129, UR4, -R74.reuse ;  /* 0x0000000481607c23 */ /* 0x100fe2000801084a */
[----:B------:R-:W-:Y:S03]  /*19100*/  FFMA.FTZ R100, R160, UR4, -R74 ;  /* 0x00000004a0647c23 */ /* 0x000fe6000801084a */
[-C--:B------:R-:W-:Y:S01]  /*19110*/  HMMA.16816.F32.BF16 R28, R84, R98.reuse, R28 ;  /* 0x00000062541c723c */ /* 0x080fe2000004181c */
[----:B------:R1:W-:Y:S07]  /*19120*/  MUFU.EX2 R173, R96 ;  /* 0x0000006000ad7308 */ /* 0x0003ee0000000800 */
[C---:B------:R-:W-:Y:S01]  /*19130*/  HMMA.16816.F32.BF16 R32, R76.reuse, R98, R32 ;  /* 0x000000624c20723c */ /* 0x040fe20000041820 */
[----:B-1----:R-:W1:Y:S02]  /*19140*/  LDSM.16.MT88.4 R92, [R81+0x800] ;  /* 0x00080000515c783b */ /* 0x002e640000004200 */
[----:B------:R1:W-:Y:S05]  /*19150*/  MUFU.EX2 R178, R100 ;  /* 0x0000006400b27308 */ /* 0x0003ea0000000800 */
[-C--:B------:R-:W-:Y:S03]  /*19160*/  HMMA.16816.F32.BF16 R36, R76, R88.reuse, R36 ;  /* 0x000000584c24723c */ /* 0x080fe60000041824 */
[----:B------:R-:W-:Y:S01]  /*19170*/  FFMA.FTZ R96, R137, UR4, -R75 ;  /* 0x0000000489607c23 */ /* 0x000fe2000801084b */
[----:B------:R-:W-:Y:S02]  /*19180*/  IMAD.MOV.U32 R137, RZ, RZ, R159 ;  /* 0x000000ffff897224 */ /* 0x000fe400078e009f */
[----:B------:R-:W3:Y:S01]  /*19190*/  LDL.LU R159, [R1+0xb4] ;  /* 0x0000b400019f7983 */ /* 0x000ee20000300800 */
[----:B------:R1:W-:Y:S01]  /*191a0*/  MUFU.EX2 R151, R96 ;  /* 0x0000006000977308 */ /* 0x0003e20000000800 */
[C---:B------:R-:W-:Y:S04]  /*191b0*/  HMMA.16816.F32.BF16 R40, R84.reuse, R88, R40 ;  /* 0x000000585428723c */ /* 0x040fe80000041828 */
[----:B------:R-:W-:Y:S01]  /*191c0*/  FFMA.FTZ R88, R141, UR4, -R75 ;  /* 0x000000048d587c23 */ /* 0x000fe2000801084b */
[----:B------:R-:W-:Y:S02]  /*191d0*/  IMAD.MOV.U32 R141, RZ, RZ, R128 ;  /* 0x000000ffff8d7224 */ /* 0x000fe400078e0080 */
[----:B-1----:R-:W-:Y:S01]  /*191e0*/  FFMA.FTZ R100, R161, UR4, -R74 ;  /* 0x00000004a1647c23 */ /* 0x002fe2000801084a */
[----:B------:R-:W-:Y:S01]  /*191f0*/  IMAD.MOV.U32 R128, RZ, RZ, R126 ;  /* 0x000000ffff807224 */ /* 0x000fe200078e007e */
[-C--:B------:R-:W-:Y:S01]  /*19200*/  HMMA.16816.F32.BF16 R44, R84, R90.reuse, R44 ;  /* 0x0000005a542c723c */ /* 0x080fe2000004182c */
[----:B------:R1:W1:Y:S02]  /*19210*/  MUFU.EX2 R150, R88 ;  /* 0x0000005800967308 */ /* 0x0002640000000800 */
[----:B------:R-:W-:Y:S02]  /*19220*/  IMAD.MOV.U32 R161, RZ, RZ, R141 ;  /* 0x000000ffffa17224 */ /* 0x000fe400078e008d */
[----:B------:R-:W-:Y:S01]  /*19230*/  FFMA.FTZ R141, R124, UR4, -R73 ;  /* 0x000000047c8d7c23 */ /* 0x000fe20008010849 */
[----:B------:R-:W-:Y:S01]  /*19240*/  FFMA.FTZ R124, R123, UR4, -R74 ;  /* 0x000000047b7c7c23 */ /* 0x000fe2000801084a */
[----:B------:R-:W-:Y:S01]  /*19250*/  IMAD.MOV.U32 R126, RZ, RZ, R116 ;  /* 0x000000ffff7e7224 */ /* 0x000fe200078e0074 */
[C---:B------:R-:W-:Y:S03]  /*19260*/  HMMA.16816.F32.BF16 R48, R76.reuse, R90, R48 ;  /* 0x0000005a4c30723c */ /* 0x040fe60000041830 */
[----:B------:R1:W-:Y:S01]  /*19270*/  MUFU.EX2 R218, R100 ;  /* 0x0000006400da7308 */ /* 0x0003e20000000800 */
[----:B------:R-:W-:Y:S01]  /*19280*/  FFMA.FTZ R96, R145, UR4, -R75 ;  /* 0x0000000491607c23 */ /* 0x000fe2000801084b */
[----:B------:R-:W-:Y:S02]  /*19290*/  IMAD.MOV.U32 R116, RZ, RZ, R189 ;  /* 0x000000ffff747224 */ /* 0x000fe400078e00bd */
[----:B------:R-:W-:Y:S01]  /*192a0*/  IMAD.MOV.U32 R189, RZ, RZ, R187 ;  /* 0x000000ffffbd7224 */ /* 0x000fe200078e00bb */
[-C--:B------:R-:W-:Y:S01]  /*192b0*/  HMMA.16816.F32.BF16 R52, R76, R92.reuse, R52 ;  /* 0x0000005c4c34723c */ /* 0x080fe20000041834 */
[----:B-1----:R-:W1:Y:S04]  /*192c0*/  LDSM.16.MT88.4 R88, [R144+0x9000] ;  /* 0x009000009058783b */ /* 0x002e680000004200 */
[----:B------:R-:W-:Y:S01]  /*192d0*/  MUFU.EX2 R187, R80 ;  /* 0x0000005000bb7308 */ /* 0x000fe20000000800 */
[----:B------:R-:W-:Y:S02]  /*192e0*/  IMAD.MOV.U32 R153, RZ, RZ, R128 ;  /* 0x000000ffff997224 */ /* 0x000fe400078e0080 */
[----:B------:R-:W-:Y:S02]  /*192f0*/  IMAD.MOV.U32 R160, RZ, RZ, R126 ;  /* 0x000000ffffa07224 */ /* 0x000fe400078e007e */
[----:B------:R-:W-:Y:S01]  /*19300*/  IMAD.MOV.U32 R126, RZ, RZ, R116 ;  /* 0x000000ffff7e7224 */ /* 0x000fe200078e0074 */
[C---:B------:R-:W-:Y:S04]  /*19310*/  HMMA.16816.F32.BF16 R56, R84.reuse, R92, R56 ;  /* 0x0000005c5438723c */ /* 0x040fe80000041838 */
[----:B------:R-:W-:Y:S01]  /*19320*/  MUFU.EX2 R189, R189 ;  /* 0x000000bd00bd7308 */ /* 0x000fe20000000800 */
[----:B------:R-:W-:Y:S01]  /*19330*/  FFMA.FTZ R92, R148, UR4, -R75 ;  /* 0x00000004945c7c23 */ /* 0x000fe2000801084b */
[----:B------:R-:W-:Y:S02]  /*19340*/  IMAD.MOV.U32 R116, RZ, RZ, R138 ;  /* 0x000000ffff747224 */ /* 0x000fe400078e008a */
[----:B------:R-:W-:Y:S01]  /*19350*/  FFMA.FTZ R138, R120, UR4, -R73 ;  /* 0x00000004788a7c23 */ /* 0x000fe20008010849 */
[--C-:B------:R-:W-:Y:S01]  /*19360*/  FFMA.FTZ R100, R211, UR4, -R74.reuse ;  /* 0x00000004d3647c23 */ /* 0x100fe2000801084a */
[-C--:B------:R-:W-:Y:S04]  /*19370*/  HMMA.16816.F32.BF16 R60, R84, R94.reuse, R60 ;  /* 0x0000005e543c723c */ /* 0x080fe8000004183c */
[----:B------:R-:W-:Y:S01]  /*19380*/  MUFU.EX2 R153, R153 ;  /* 0x0000009900997308 */ /* 0x000fe20000000800 */
[----:B------:R-:W-:Y:S01]  /*19390*/  FFMA.FTZ R84, R149, UR4, -R74 ;  /* 0x0000000495547c23 */ /* 0x000fe2000801084a */
[----:B------:R-:W-:Y:S01]  /*193a0*/  IMAD.MOV.U32 R149, RZ, RZ, R101 ;  /* 0x000000ffff957224 */ /* 0x000fe200078e0065 */
[----:B------:R-:W-:Y:S01]  /*193b0*/  F2FP.BF16.F32.PACK_AB R85, R171, R170 ;  /* 0x000000aaab55723e */ /* 0x000fe200000010ff */
[----:B------:R-:W-:Y:S01]  /*193c0*/  IMAD.MOV.U32 R101, RZ, RZ, R155 ;  /* 0x000000ffff657224 */ /* 0x000fe200078e009b */
[----:B------:R-:W-:Y:S05]  /*193d0*/  HMMA.16816.F32.BF16 R64, R76, R94, R64 ;  /* 0x0000005e4c40723c */ /* 0x000fea0000041840 */
[----:B------:R1:W1:Y:S01]  /*193e0*/  MUFU.EX2 R230, R84 ;  /* 0x0000005400e67308 */ /* 0x0002620000000800 */
[----:B------:R-:W-:Y:S01]  /*193f0*/  IMAD.MOV.U32 R155, RZ, RZ, R154 ;  /* 0x000000ffff9b7224 */ /* 0x000fe200078e009a */
[----:B------:R-:W-:Y:S01]  /*19400*/  F2FP.BF16.F32.PACK_AB R76, R168, R167 ;  /* 0x000000a7a84c723e */ /* 0x000fe200000010ff */
[----:B------:R-:W-:Y:S01]  /*19410*/  IMAD.MOV.U32 R154, RZ, RZ, R139 ;  /* 0x000000ffff9a7224 */ /* 0x000fe200078e008b */
[----:B------:R-:W-:Y:S01]  /*19420*/  F2FP.BF16.F32.PACK_AB R77, R150, R151 ;  /* 0x00000097964d723e */ /* 0x000fe200000010ff */
[----:B------:R-:W-:Y:S01]  /*19430*/  IMAD.MOV.U32 R139, RZ, RZ, R184 ;  /* 0x000000ffff8b7224 */ /* 0x000fe200078e00b8 */
[----:B------:R-:W-:Y:S01]  /*19440*/  F2FP.BF16.F32.PACK_AB R86, R149, R197 ;  /* 0x000000c59556723e */ /* 0x000fe200000010ff */
[----:B------:R-:W-:Y:S03]  /*19450*/  IMAD.MOV.U32 R184, RZ, RZ, R158 ;  /* 0x000000ffffb87224 */ /* 0x000fe600078e009e */
[----:B------:R-:W-:Y:S01]  /*19460*/  MUFU.EX2 R155, R155 ;  /* 0x0000009b009b7308 */ /* 0x000fe20000000800 */
[----:B------:R-:W-:Y:S02]  /*19470*/  IMAD.MOV.U32 R158, RZ, RZ, R181 ;  /* 0x000000ffff9e7224 */ /* 0x000fe400078e00b5 */
[----:B------:R-:W-:Y:S02]  /*19480*/  IMAD.MOV.U32 R117, RZ, RZ, R139 ;  /* 0x000000ffff757224 */ /* 0x000fe400078e008b */
[----:B------:R-:W-:Y:S02]  /*19490*/  IMAD.MOV.U32 R191, RZ, RZ, R158 ;  /* 0x000000ffffbf7224 */ /* 0x000fe400078e009e */
[----:B------:R-:W3:Y:S01]  /*194a0*/  LDL.LU R158, [R1+0xb8] ;  /* 0x0000b800019e7983 */ /* 0x000ee20000300800 */
[----:B-1----:R-:W-:Y:S01]  /*194b0*/  FFMA.FTZ R84, R152, UR4, -R73 ;  /* 0x0000000498547c23 */ /* 0x002fe20008010849 */
[----:B------:R-:W-:Y:S01]  /*194c0*/  F2FP.BF16.F32.PACK_AB R87, R230, R173 ;  /* 0x000000ade657723e */ /* 0x000fe200000010ff */
[----:B------:R-:W-:Y:S01]  /*194d0*/  IMAD.MOV.U32 R139, RZ, RZ, R213 ;  /* 0x000000ffff8b7224 */ /* 0x000fe200078e00d5 */
[----:B------:R-:W3:Y:S01]  /*194e0*/  LDL.LU R80, [R1+0x110] ;  /* 0x0001100001507983 */ /* 0x000ee20000300800 */
[----:B------:R1:W-:Y:S01]  /*194f0*/  MUFU.EX2 R179, R84 ;  /* 0x0000005400b37308 */ /* 0x0003e20000000800 */
[----:B------:R-:W-:Y:S02]  /*19500*/  IMAD.MOV.U32 R129, RZ, RZ, R184 ;  /* 0x000000ffff817224 */ /* 0x000fe400078e00b8 */
[----:B------:R-:W-:Y:S02]  /*19510*/  IMAD.MOV.U32 R184, RZ, RZ, R207 ;  /* 0x000000ffffb87224 */ /* 0x000fe400078e00cf */
[----:B------:R-:W-:Y:S02]  /*19520*/  IMAD.MOV.U32 R145, RZ, RZ, R129 ;  /* 0x000000ffff917224 */ /* 0x000fe400078e0081 */
[----:B------:R-:W-:Y:S02]  /*19530*/  IMAD.MOV.U32 R129, RZ, RZ, R127 ;  /* 0x000000ffff817224 */ /* 0x000fe400078e007f */
[----:B------:R-:W-:Y:S02]  /*19540*/  IMAD.MOV.U32 R127, RZ, RZ, R117 ;  /* 0x000000ffff7f7224 */ /* 0x000fe400078e0075 */
[----:B------:R-:W-:Y:S02]  /*19550*/  IMAD.MOV.U32 R117, RZ, RZ, R195 ;  /* 0x000000ffff757224 */ /* 0x000fe400078e00c3 */
[----:B------:R-:W-:Y:S02]  /*19560*/  IMAD.MOV.U32 R195, RZ, RZ, R186 ;  /* 0x000000ffffc37224 */ /* 0x000fe400078e00ba */
[----:B------:R-:W-:Y:S01]  /*19570*/  IMAD.MOV.U32 R211, RZ, RZ, R117 ;  /* 0x000000ffffd37224 */ /* 0x000fe200078e0075 */
[----:B------:R1:W-:Y:S02]  /*19580*/  MUFU.EX2 R186, R243 ;  /* 0x000000f300ba7308 */ /* 0x0003e40000000800 */
[----:B-1----:R-:W-:Y:S01]  /*19590*/  F2FP.BF16.F32.PACK_AB R84, R199, R196 ;  /* 0x000000c4c754723e */ /* 0x002fe200000010ff */
[----:B------:R-:W-:Y:S02]  /*195a0*/  IMAD.MOV.U32 R117, RZ, RZ, R194 ;  /* 0x000000ffff757224 */ /* 0x000fe400078e00c2 */
[----:B------:R-:W-:Y:S02]  /*195b0*/  IMAD.MOV.U32 R128, RZ, RZ, R133 ;  /* 0x000000ffff807224 */ /* 0x000fe400078e0085 */
[----:B------:R-:W-:Y:S02]  /*195c0*/  IMAD.MOV.U32 R152, RZ, RZ, R142 ;  /* 0x000000ffff987224 */ /* 0x000fe400078e008e */
[--C-:B------:R-:W-:Y:S01]  /*195d0*/  FFMA.FTZ R142, R125, UR4, -R73.reuse ;  /* 0x000000047d8e7c23 */ /* 0x100fe20008010849 */
[----:B------:R-:W-:Y:S02]  /*195e0*/  IMAD.MOV.U32 R133, RZ, RZ, R108 ;  /* 0x000000ffff857224 */ /* 0x000fe400078e006c */
[----:B------:R-:W-:Y:S01]  /*195f0*/  FFMA.FTZ R108, R221, UR4, -R73 ;  /* 0x00000004dd6c7c23 */ /* 0x000fe20008010849 */
[----:B------:R-:W-:Y:S02]  /*19600*/  IMAD.MOV.U32 R148, RZ, RZ, R195 ;  /* 0x000000ffff947224 */ /* 0x000fe400078e00c3 */
[----:B------:R-:W-:Y:S01]  /*19610*/  FFMA.FTZ R133, R133, UR4, -R75 ;  /* 0x0000000485857c23 */ /* 0x000fe2000801084b */
[----:B------:R1:W5:Y:S01]  /*19620*/  LDL.LU R243, [R1+0x10c] ;  /* 0x00010c0001f37983 */ /* 0x0003620000300800 */
[----:B------:R-:W-:Y:S10]  /*19630*/  MUFU.EX2 R163, R162 ;  /* 0x000000a200a37308 */ /* 0x000ff40000000800 */
[----:B------:R1:W-:Y:S10]  /*19640*/  MUFU.EX2 R162, R96 ;  /* 0x0000006000a27308 */ /* 0x0003f40000000800 */
[----:B------:R-:W4:Y:S10]  /*19650*/  MUFU.EX2 R113, R252 ;  /* 0x000000fc00717308 */ /* 0x000f340000000800 */
[----:B------:R-:W4:Y:S01]  /*19660*/  MUFU.EX2 R252, R92 ;  /* 0x0000005c00fc7308 */ /* 0x000f220000000800 */
[----:B-1----:R-:W1:Y:S09]  /*19670*/  LDSM.16.MT88.4 R96, [R140+0x9000] ;  /* 0x009000008c60783b */ /* 0x002e720000004200 */
[----:B--2---:R-:W-:Y:S01]  /*19680*/  MUFU.EX2 R180, R180 ;  /* 0x000000b400b47308 */ /* 0x004fe20000000800 */
[----:B----4-:R-:W-:Y:S09]  /*19690*/  F2FP.BF16.F32.PACK_AB R78, R113, R163 ;  /* 0x000000a3714e723e */ /* 0x010ff200000010ff */
[----:B------:R-:W-:Y:S01]  /*196a0*/  MUFU.EX2 R216, R216 ;  /* 0x000000d800d87308 */ /* 0x000fe20000000800 */
[----:B------:R-:W-:Y:S01]  /*196b0*/  F2FP.BF16.F32.PACK_AB R79, R252, R162 ;  /* 0x000000a2fc4f723e */ /* 0x000fe200000010ff */
[----:B------:R-:W2:Y:S06]  /*196c0*/  LDSM.16.MT88.4 R92, [R136+0x1000] ;  /* 0x00100000885c783b */ /* 0x000eac0000004200 */
[-C--:B------:R-:W-:Y:S02]  /*196d0*/  HMMA.16816.F32.BF16 R4, R76, R88.reuse, R4 ;  /* 0x000000584c04723c */ /* 0x080fe40000041804 */
[----:B------:R-:W-:Y:S06]  /*196e0*/  MUFU.EX2 R177, R177 ;  /* 0x000000b100b17308 */ /* 0x000fec0000000800 */
[C---:B------:R-:W-:Y:S04]  /*196f0*/  HMMA.16816.F32.BF16 R8, R84.reuse, R88, R8 ;  /* 0x000000585408723c */ /* 0x040fe80000041808 */
[----:B---3--:R-:W-:Y:S01]  /*19700*/  MUFU.EX2 R182, R182 ;  /* 0x000000b600b67308 */ /* 0x008fe20000000800 */
[--C-:B------:R-:W-:Y:S03]  /*19710*/  FFMA.FTZ R88, R156, UR4, -R73.reuse ;  /* 0x000000049c587c23 */ /* 0x100fe60008010849 */
[-C--:B------:R-:W-:Y:S06]  /*19720*/  HMMA.16816.F32.BF16 R12, R84, R90.reuse, R12 ;  /* 0x0000005a540c723c */ /* 0x080fec000004180c */
[----:B------:R3:W-:Y:S02]  /*19730*/  MUFU.EX2 R225, R88 ;  /* 0x0000005800e17308 */ /* 0x0007e40000000800 */
[C---:B------:R-:W-:Y:S08]  /*19740*/  HMMA.16816.F32.BF16 R16, R76.reuse, R90, R16 ;  /* 0x0000005a4c10723c */ /* 0x040ff00000041810 */
[-C--:B-1----:R-:W-:Y:S03]  /*19750*/  HMMA.16816.F32.BF16 R20, R76, R96.reuse, R20 ;  /* 0x000000604c14723c */ /* 0x082fe60000041814 */
[----:B---3--:R-:W-:Y:S04]  /*19760*/  FFMA.FTZ R88, R157, UR4, -R73 ;  /* 0x000000049d587c23 */ /* 0x008fe80008010849 */
[----:B------:R1:W3:Y:S01]  /*19770*/  MUFU.EX2 R228, R88 ;  /* 0x0000005800e47308 */ /* 0x0002e20000000800 */
[C---:B------:R-:W-:Y:S04]  /*19780*/  HMMA.16816.F32.BF16 R24, R84.reuse, R96, R24 ;  /* 0x000000605418723c */ /* 0x040fe80000041818 */
[----:B------:R-:W-:Y:S01]  /*19790*/  FFMA.FTZ R96, R164, UR4, -R74 ;  /* 0x00000004a4607c23 */ /* 0x000fe2000801084a */
[----:B------:R-:W-:Y:S02]  /*197a0*/  IMAD.MOV.U32 R164, RZ, RZ, R145 ;  /* 0x000000ffffa47224 */ /* 0x000fe400078e0091 */
[----:B------:R-:W-:Y:S01]  /*197b0*/  IMAD.MOV.U32 R145, RZ, RZ, R184 ;  /* 0x000000ffff917224 */ /* 0x000fe200078e00b8 */
[-C--:B------:R-:W-:Y:S01]  /*197c0*/  HMMA.16816.F32.BF16 R28, R84, R98.reuse, R28 ;  /* 0x00000062541c723c */ /* 0x080fe2000004181c */
[----:B------:R4:W-:Y:S07]  /*197d0*/  MUFU.EX2 R183, R96 ;  /* 0x0000006000b77308 */ /* 0x0009ee0000000800 */
[C---:B------:R-:W-:Y:S01]  /*197e0*/  HMMA.16816.F32.BF16 R32, R76.reuse, R98, R32 ;  /* 0x000000624c20723c */ /* 0x040fe20000041820 */
[----:B-1----:R-:W1:Y:S02]  /*197f0*/  LDSM.16.MT88.4 R88, [R81+0x1000] ;  /* 0x001000005158783b */ /* 0x002e640000004200 */
[----:B------:R-:W-:Y:S05]  /*19800*/  MUFU.EX2 R159, R159 ;  /* 0x0000009f009f7308 */ /* 0x000fea0000000800 */
[-C--:B--2---:R-:W-:Y:S03]  /*19810*/  HMMA.16816.F32.BF16 R36, R76, R92.reuse, R36 ;  /* 0x0000005c4c24723c */ /* 0x084fe60000041824 */
[----:B----4-:R-:W-:Y:S01]  /*19820*/  FFMA.FTZ R96, R165, UR4, -R75 ;  /* 0x00000004a5607c23 */ /* 0x010fe2000801084b */
[----:B------:R-:W-:Y:S02]  /*19830*/  IMAD.MOV.U32 R165, RZ, RZ, R129 ;  /* 0x000000ffffa57224 */ /* 0x000fe400078e0081 */
[----:B------:R-:W-:Y:S01]  /*19840*/  IMAD.MOV.U32 R129, RZ, RZ, R190 ;  /* 0x000000ffff817224 */ /* 0x000fe200078e00be */
[----:B------:R2:W-:Y:S01]  /*19850*/  MUFU.EX2 R176, R96 ;  /* 0x0000006000b07308 */ /* 0x0005e20000000800 */
[C---:B------:R-:W-:Y:S04]  /*19860*/  HMMA.16816.F32.BF16 R40, R84.reuse, R92, R40 ;  /* 0x0000005c5428723c */ /* 0x040fe80000041828 */
[----:B------:R-:W-:Y:S01]  /*19870*/  FFMA.FTZ R92, R200, UR4, -R75 ;  /* 0x00000004c85c7c23 */ /* 0x000fe2000801084b */
[----:B------:R-:W-:Y:S02]  /*19880*/  IMAD.MOV.U32 R190, RZ, RZ, R109 ;  /* 0x000000ffffbe7224 */ /* 0x000fe400078e006d */
[----:B------:R-:W-:Y:S01]  /*19890*/  FFMA.FTZ R109, R104, UR4, -R73 ;  /* 0x00000004686d7c23 */ /* 0x000fe20008010849 */
[-C--:B------:R-:W-:Y:S01]  /*198a0*/  HMMA.16816.F32.BF16 R44, R84, R94.reuse, R44 ;  /* 0x0000005e542c723c */ /* 0x080fe2000004182c */
[----:B------:R4:W3:Y:S07]  /*198b0*/  MUFU.EX2 R181, R92 ;  /* 0x0000005c00b57308 */ /* 0x0008ee0000000800 */
[C---:B------:R-:W-:Y:S04]  /*198c0*/  HMMA.16816.F32.BF16 R48, R76.reuse, R94, R48 ;  /* 0x0000005e4c30723c */ /* 0x040fe80000041830 */
[--C-:B--2---:R-:W-:Y:S04]  /*198d0*/  FFMA.FTZ R96, R201, UR4, -R75.reuse ;  /* 0x00000004c9607c23 */ /* 0x104fe8000801084b */
[----:B------:R2:W-:Y:S01]  /*198e0*/  MUFU.EX2 R213, R96 ;  /* 0x0000006000d57308 */ /* 0x0005e20000000800 */
[-C--:B-1----:R-:W-:Y:S01]  /*198f0*/  HMMA.16816.F32.BF16 R52, R76, R88.reuse, R52 ;  /* 0x000000584c34723c */ /* 0x082fe20000041834 */
[----:B----4-:R-:W1:Y:S07]  /*19900*/  LDSM.16.MT88.4 R92, [R144+0x9800] ;  /* 0x00980000905c783b */ /* 0x010e6e0000004200 */
[C---:B------:R-:W-:Y:S04]  /*19910*/  HMMA.16816.F32.BF16 R56, R84.reuse, R88, R56 ;  /* 0x000000585438723c */ /* 0x040fe80000041838 */
[----:B------:R-:W-:Y:S02]  /*19920*/  FFMA.FTZ R88, R202, UR4, -R75 ;  /* 0x00000004ca587c23 */ /* 0x000fe4000801084b */
[----:B------:R4:W-:Y:S02]  /*19930*/  MUFU.EX2 R202, R100 ;  /* 0x0000006400ca7308 */ /* 0x0009e40000000800 */
[-C--:B------:R-:W-:Y:S03]  /*19940*/  HMMA.16816.F32.BF16 R60, R84, R90.reuse, R60 ;  /* 0x0000005a543c723c */ /* 0x080fe6000004183c */
[--C-:B------:R-:W-:Y:S01]  /*19950*/  FFMA.FTZ R84, R203, UR4, -R74.reuse ;  /* 0x00000004cb547c23 */ /* 0x100fe2000801084a */
[----:B--2---:R-:W-:Y:S01]  /*19960*/  FFMA.FTZ R96, R205, UR4, -R73 ;  /* 0x00000004cd607c23 */ /* 0x004fe20008010849 */
[----:B---3--:R-:W-:Y:S03]  /*19970*/  F2FP.BF16.F32.PACK_AB R86, R228, R225 ;  /* 0x000000e1e456723e */ /* 0x008fe600000010ff */
[----:B------:R2:W3:Y:S01]  /*19980*/  MUFU.EX2 R212, R88 ;  /* 0x0000005800d47308 */ /* 0x0004e20000000800 */
[----:B------:R-:W-:Y:S01]  /*19990*/  F2FP.BF16.F32.PACK_AB R85, R218, R178 ;  /* 0x000000b2da55723e */ /* 0x000fe200000010ff */
[----:B------:R-:W-:Y:S04]  /*199a0*/  HMMA.16816.F32.BF16 R64, R76, R90, R64 ;  /* 0x0000005a4c40723c */ /* 0x000fe80000041840 */
[----:B------:R-:W-:Y:S04]  /*199b0*/  F2FP.BF16.F32.PACK_AB R76, R182, R177 ;  /* 0x000000b1b64c723e */ /* 0x000fe800000010ff */
[----:B------:R1:W1:Y:S01]  /*199c0*/  MUFU.EX2 R210, R84 ;  /* 0x0000005400d27308 */ /* 0x0002620000000800 */
[----:B------:R-:W-:Y:S01]  /*199d0*/  F2FP.BF16.F32.PACK_AB R77, R181, R176 ;  /* 0x000000b0b54d723e */ /* 0x000fe200000010ff */
[--C-:B----4-:R-:W-:Y:S01]  /*199e0*/  FFMA.FTZ R100, R214, UR4, -R74.reuse ;  /* 0x00000004d6647c23 */ /* 0x110fe2000801084a */
[----:B------:R-:W-:Y:S01]  /*199f0*/  F2FP.BF16.F32.PACK_AB R78, R216, R180 ;  /* 0x000000b4d84e723e */ /* 0x000fe200000010ff */
[----:B------:R-:W-:Y:S02]  /*19a00*/  IMAD.MOV.U32 R214, RZ, RZ, R139 ;  /* 0x000000ffffd67224 */ /* 0x000fe400078e008b */
[--C-:B------:R-:W-:Y:S04]  /*19a10*/  FFMA.FTZ R139, R121, UR4, -R73.reuse ;  /* 0x00000004798b7c23 */ /* 0x100fe80008010849 */
[----:B------:R4:W-:Y:S01]  /*19a20*/  MUFU.EX2 R206, R96 ;  /* 0x0000006000ce7308 */ /* 0x0009e20000000800 */
[----:B--2---:R-:W2:Y:S01]  /*19a30*/  LDSM.16.MT88.4 R88, [R140+0x9800] ;  /* 0x009800008c58783b */ /* 0x004ea20000004200 */
[----:B---3--:R-:W-:Y:S08]  /*19a40*/  F2FP.BF16.F32.PACK_AB R79, R212, R213 ;  /* 0x000000d5d44f723e */ /* 0x008ff000000010ff */
[----:B------:R-:W-:Y:S01]  /*19a50*/  MUFU.EX2 R158, R158 ;  /* 0x0000009e009e7308 */ /* 0x000fe20000000800 */
[-C--:B-1----:R-:W-:Y:S03]  /*19a60*/  HMMA.16816.F32.BF16 R4, R76, R92.reuse, R4 ;  /* 0x0000005c4c04723c */ /* 0x082fe60000041804 */
[--C-:B------:R-:W-:Y:S01]  /*19a70*/  FFMA.FTZ R84, R204, UR4, -R73.reuse ;  /* 0x00000004cc547c23 */ /* 0x100fe20008010849 */
[----:B------:R-:W-:Y:S05]  /*19a80*/  F2FP.BF16.F32.PACK_AB R87, R210, R183 ;  /* 0x000000b7d257723e */ /* 0x000fea00000010ff */
[----:B------:R1:W-:Y:S01]  /*19a90*/  MUFU.EX2 R207, R84 ;  /* 0x0000005400cf7308 */ /* 0x0003e20000000800 */
[----:B----4-:R-:W3:Y:S09]  /*19aa0*/  LDSM.16.MT88.4 R96, [R136+0x1800] ;  /* 0x001800008860783b */ /* 0x010ef20000004200 */
[----:B------:R4:W-:Y:S01]  /*19ab0*/  MUFU.EX2 R204, R100 ;  /* 0x0000006400cc7308 */ /* 0x0009e20000000800 */
[----:B-1----:R-:W-:Y:S07]  /*19ac0*/  F2FP.BF16.F32.PACK_AB R84, R229, R179 ;  /* 0x000000b3e554723e */ /* 0x002fee00000010ff */
[C---:B------:R-:W-:Y:S04]  /*19ad0*/  HMMA.16816.F32.BF16 R8, R84.reuse, R92, R8 ;  /* 0x0000005c5408723c */ /* 0x040fe80000041808 */
[--C-:B------:R-:W-:Y:S01]  /*19ae0*/  FFMA.FTZ R92, R208, UR4, -R73.reuse ;  /* 0x00000004d05c7c23 */ /* 0x100fe20008010849 */
[--C-:B----4-:R-:W-:Y:S03]  /*19af0*/  FFMA.FTZ R100, R227, UR4, -R73.reuse ;  /* 0x00000004e3647c23 */ /* 0x110fe60008010849 */
[-C--:B------:R-:W-:Y:S01]  /*19b00*/  HMMA.16816.F32.BF16 R12, R84, R94.reuse, R12 ;  /* 0x0000005e540c723c */ /* 0x080fe2000004180c */
[----:B------:R1:W-:Y:S07]  /*19b10*/  MUFU.EX2 R208, R92 ;  /* 0x0000005c00d07308 */ /* 0x0003ee0000000800 */
[C---:B------:R-:W-:Y:S03]  /*19b20*/  HMMA.16816.F32.BF16 R16, R76.reuse, R94, R16 ;  /* 0x0000005e4c10723c */ /* 0x040fe60000041810 */
[----:B------:R-:W-:Y:S05]  /*19b30*/  MUFU.EX2 R195, R100 ;  /* 0x0000006400c37308 */ /* 0x000fea0000000800 */
[-C--:B--2---:R-:W-:Y:S03]  /*19b40*/  HMMA.16816.F32.BF16 R20, R76, R88.reuse, R20 ;  /* 0x000000584c14723c */ /* 0x084fe60000041814 */
[----:B-1----:R-:W-:Y:S04]  /*19b50*/  FFMA.FTZ R92, R209, UR4, -R73 ;  /* 0x00000004d15c7c23 */ /* 0x002fe80008010849 */
[----:B------:R1:W2:Y:S01]  /*19b60*/  MUFU.EX2 R209, R92 ;  /* 0x0000005c00d17308 */ /* 0x0002a20000000800 */
[C---:B------:R-:W-:Y:S04]  /*19b70*/  HMMA.16816.F32.BF16 R24, R84.reuse, R88, R24 ;  /* 0x000000585418723c */ /* 0x040fe80000041818 */
[--C-:B------:R-:W-:Y:S01]  /*19b80*/  FFMA.FTZ R88, R215, UR4, -R74.reuse ;  /* 0x00000004d7587c23 */ /* 0x100fe2000801084a */
[----:B------:R-:W-:Y:S03]  /*19b90*/  IMAD.MOV.U32 R215, RZ, RZ, R185 ;  /* 0x000000ffffd77224 */ /* 0x000fe600078e00b9 */
[-C--:B------:R-:W-:Y:S01]  /*19ba0*/  HMMA.16816.F32.BF16 R28, R84, R90.reuse, R28 ;  /* 0x0000005a541c723c */ /* 0x080fe2000004181c */
[----:B------:R4:W-:Y:S07]  /*19bb0*/  MUFU.EX2 R205, R88 ;  /* 0x0000005800cd7308 */ /* 0x0009ee0000000800 */
[C---:B------:R-:W-:Y:S01]  /*19bc0*/  HMMA.16816.F32.BF16 R32, R76.reuse, R90, R32 ;  /* 0x0000005a4c20723c */ /* 0x040fe20000041820 */
[----:B-1----:R-:W1:Y:S07]  /*19bd0*/  LDSM.16.MT88.4 R92, [R81+0x1800] ;  /* 0x00180000515c783b */ /* 0x002e6e0000004200 */
[-C--:B---3--:R-:W-:Y:S03]  /*19be0*/  HMMA.16816.F32.BF16 R36, R76, R96.reuse, R36 ;  /* 0x000000604c24723c */ /* 0x088fe60000041824 */
[--C-:B----4-:R-:W-:Y:S01]  /*19bf0*/  FFMA.FTZ R88, R217, UR4, -R74.reuse ;  /* 0x00000004d9587c23 */ /* 0x110fe2000801084a */
[----:B------:R-:W-:Y:S02]  /*19c00*/  IMAD.MOV.U32 R217, RZ, RZ, R111 ;  /* 0x000000ffffd97224 */ /* 0x000fe400078e006f */
[----:B------:R-:W-:Y:S01]  /*19c10*/  FFMA.FTZ R111, R102, UR4, -R73 ;  /* 0x00000004666f7c23 */ /* 0x000fe20008010849 */
[--C-:B------:R-:W-:Y:S01]  /*19c20*/  FFMA.FTZ R102, R103, UR4, -R74.reuse ;  /* 0x0000000467667c23 */ /* 0x100fe2000801084a */
[----:B------:R3:W4:Y:S01]  /*19c30*/  MUFU.EX2 R203, R88 ;  /* 0x0000005800cb7308 */ /* 0x0007220000000800 */
[C---:B------:R-:W-:Y:S04]  /*19c40*/  HMMA.16816.F32.BF16 R40, R84.reuse, R96, R40 ;  /* 0x000000605428723c */ /* 0x040fe80000041828 */
[----:B------:R-:W-:Y:S05]  /*19c50*/  FFMA.FTZ R103, R110, UR4, -R74 ;  /* 0x000000046e677c23 */ /* 0x000fea000801084a */
[----:B------:R-:W-:Y:S01]  /*19c60*/  MUFU.EX2 R121, R102 ;  /* 0x0000006600797308 */ /* 0x000fe20000000800 */
[-C--:B------:R-:W-:Y:S09]  /*19c70*/  HMMA.16816.F32.BF16 R44, R84, R98.reuse, R44 ;  /* 0x00000062542c723c */ /* 0x080ff2000004182c */
[----:B------:R-:W-:Y:S01]  /*19c80*/  MUFU.EX2 R102, R232 ;  /* 0x000000e800667308 */ /* 0x000fe20000000800 */
[C---:B------:R-:W-:Y:S01]  /*19c90*/  HMMA.16816.F32.BF16 R48, R76.reuse, R98, R48 ;  /* 0x000000624c30723c */ /* 0x040fe20000041830 */
[----:B------:R-:W-:Y:S03]  /*19ca0*/  LDSM.16.MT88.4 R96, [R136+0x2000] ;  /* 0x002000008860783b */ /* 0x000fe60000004200 */
[----:B---3--:R-:W-:Y:S01]  /*19cb0*/  FFMA.FTZ R88, R219, UR4, -R75 ;  /* 0x00000004db587c23 */ /* 0x008fe2000801084b */
[----:B------:R-:W-:Y:S02]  /*19cc0*/  IMAD.MOV.U32 R219, RZ, RZ, R105 ;  /* 0x000000ffffdb7224 */ /* 0x000fe400078e0069 */
[----:B------:R-:W-:Y:S02]  /*19cd0*/  FFMA.FTZ R105, R222, UR4, -R73 ;  /* 0x00000004de697c23 */ /* 0x000fe40008010849 */
[----:B------:R3:W-:Y:S01]  /*19ce0*/  MUFU.EX2 R157, R88 ;  /* 0x00000058009d7308 */ /* 0x0007e20000000800 */
[-C--:B-1----:R-:W-:Y:S08]  /*19cf0*/  HMMA.16816.F32.BF16 R52, R76, R92.reuse, R52 ;  /* 0x0000005c4c34723c */ /* 0x082ff00000041834 */
[C---:B------:R-:W-:Y:S04]  /*19d00*/  HMMA.16816.F32.BF16 R56, R84.reuse, R92, R56 ;  /* 0x0000005c5438723c */ /* 0x040fe80000041838 */
[--C-:B------:R-:W-:Y:S04]  /*19d10*/  FFMA.FTZ R92, R223, UR4, -R75.reuse ;  /* 0x00000004df5c7c23 */ /* 0x100fe8000801084b */
[-C--:B------:R-:W-:Y:S01]  /*19d20*/  HMMA.16816.F32.BF16 R60, R84, R94.reuse, R60 ;  /* 0x0000005e543c723c */ /* 0x080fe2000004183c */
[----:B------:R1:W-:Y:S02]  /*19d30*/  MUFU.EX2 R185, R92 ;  /* 0x0000005c00b97308 */ /* 0x0003e40000000800 */
[--C-:B---3--:R-:W-:Y:S01]  /*19d40*/  FFMA.FTZ R88, R220, UR4, -R75.reuse ;  /* 0x00000004dc587c23 */ /* 0x108fe2000801084b */
[----:B------:R-:W-:Y:S01]  /*19d50*/  FFMA.FTZ R84, R224, UR4, -R75 ;  /* 0x00000004e0547c23 */ /* 0x000fe2000801084b */
[----:B--2---:R-:W-:Y:S01]  /*19d60*/  F2FP.BF16.F32.PACK_AB R86, R209, R208 ;  /* 0x000000d0d156723e */ /* 0x004fe200000010ff */
[----:B------:R-:W-:Y:S01]  /*19d70*/  IMAD.MOV.U32 R220, RZ, RZ, R217 ;  /* 0x000000ffffdc7224 */ /* 0x000fe200078e00d9 */
[----:B------:R-:W-:Y:S01]  /*19d80*/  F2FP.BF16.F32.PACK_AB R85, R204, R202 ;  /* 0x000000cacc55723e */ /* 0x000fe200000010ff */
[----:B------:R-:W-:Y:S03]  /*19d90*/  HMMA.16816.F32.BF16 R64, R76, R94, R64 ;  /* 0x0000005e4c40723c */ /* 0x000fe60000041840 */
[----:B------:R2:W-:Y:S01]  /*19da0*/  MUFU.EX2 R156, R88 ;  /* 0x00000058009c7308 */ /* 0x0005e20000000800 */
[--C-:B------:R-:W-:Y:S01]  /*19db0*/  FFMA.FTZ R77, R226, UR4, -R73.reuse ;  /* 0x00000004e24d7c23 */ /* 0x100fe20008010849 */
[----:B------:R-:W-:Y:S01]  /*19dc0*/  FFMA.FTZ R76, R251, UR4, -R73 ;  /* 0x00000004fb4c7c23 */ /* 0x000fe20008010849 */
[----:B------:R-:W-:Y:S01]  /*19dd0*/  F2FP.BF16.F32.PACK_AB R78, R186, R187 ;  /* 0x000000bbba4e723e */ /* 0x000fe200000010ff */
[----:B------:R-:W-:Y:S01]  /*19de0*/  IMAD.MOV.U32 R217, RZ, RZ, R214 ;  /* 0x000000ffffd97224 */ /* 0x000fe200078e00d6 */
[----:B----4-:R-:W-:Y:S05]  /*19df0*/  F2FP.BF16.F32.PACK_AB R87, R203, R205 ;  /* 0x000000cdcb57723e */ /* 0x010fea00000010ff */
[----:B------:R3:W4:Y:S01]  /*19e00*/  MUFU.EX2 R184, R84 ;  /* 0x0000005400b87308 */ /* 0x0007220000000800 */
[----:B-1----:R-:W-:Y:S01]  /*19e10*/  LDSM.16.MT88.4 R92, [R140+0xa000] ;  /* 0x00a000008c5c783b */ /* 0x002fe20000004200 */
[----:B------:R-:W-:Y:S02]  /*19e20*/  IMAD.MOV.U32 R214, RZ, RZ, R165 ;  /* 0x000000ffffd67224 */ /* 0x000fe400078e00a5 */
[----:B------:R-:W-:Y:S02]  /*19e30*/  IMAD.MOV.U32 R165, RZ, RZ, R137 ;  /* 0x000000ffffa57224 */ /* 0x000fe400078e0089 */
[----:B------:R-:W-:Y:S04]  /*19e40*/  IMAD.MOV.U32 R137, RZ, RZ, R242 ;  /* 0x000000ffff897224 */ /* 0x000fe800078e00f2 */
[----:B------:R1:W-:Y:S01]  /*19e50*/  MUFU.EX2 R194, R77 ;  /* 0x0000004d00c27308 */ /* 0x0003e20000000800 */
[----:B--2---:R-:W2:Y:S09]  /*19e60*/  LDSM.16.MT88.4 R88, [R144+0xa000] ;  /* 0x00a000009058783b */ /* 0x004eb20000004200 */
[----:B------:R1:W2:Y:S01]  /*19e70*/  MUFU.EX2 R200, R76 ;  /* 0x0000004c00c87308 */ /* 0x0002a20000000800 */
[----:B---3--:R-:W-:Y:S01]  /*19e80*/  FFMA.FTZ R84, R231, UR4, -R73 ;  /* 0x00000004e7547c23 */ /* 0x008fe20008010849 */
[----:B----4-:R-:W-:Y:S01]  /*19e90*/  F2FP.BF16.F32.PACK_AB R79, R184, R185 ;  /* 0x000000b9b84f723e */ /* 0x010fe200000010ff */
[----:B------:R-:W-:Y:S01]  /*19ea0*/  FFMA.FTZ R73, R219, UR4, -R74 ;  /* 0x00000004db497c23 */ /* 0x000fe2000801084a */
[----:B------:R-:W-:Y:S01]  /*19eb0*/  IMAD.MOV.U32 R219, RZ, RZ, R215 ;  /* 0x000000ffffdb7224 */ /* 0x000fe200078e00d7 */
[----:B------:R3:W5:Y:S01]  /*19ec0*/  LDL.LU R242, [R1+0x108] ;  /* 0x0001080001f27983 */ /* 0x0007620000300800 */
[----:B------:R-:W-:Y:S04]  /*19ed0*/  IMAD.MOV.U32 R215, RZ, RZ, R211 ;  /* 0x000000ffffd77224 */ /* 0x000fe800078e00d3 */
[----:B------:R4:W3:Y:S01]  /*19ee0*/  MUFU.EX2 R201, R84 ;  /* 0x0000005400c97308 */ /* 0x0008e20000000800 */
[----:B-1----:R-:W-:Y:S01]  /*19ef0*/  F2FP.BF16.F32.PACK_AB R77, R156, R157 ;  /* 0x0000009d9c4d723e */ /* 0x002fe200000010ff */
[----:B------:R-:W-:Y:S02]  /*19f00*/  IMAD.MOV.U32 R211, RZ, RZ, R164 ;  /* 0x000000ffffd37224 */ /* 0x000fe400078e00a4 */
[----:B------:R-:W-:Y:S02]  /*19f10*/  IMAD.MOV.U32 R164, RZ, RZ, R191 ;  /* 0x000000ffffa47224 */ /* 0x000fe400078e00bf */
[----:B------:R-:W-:Y:S04]  /*19f20*/  IMAD.MOV.U32 R223, RZ, RZ, R219 ;  /* 0x000000ffffdf7224 */ /* 0x000fe800078e00db */
[----:B------:R1:W-:Y:S01]  /*19f30*/  MUFU.EX2 R191, R73 ;  /* 0x0000004900bf7308 */ /* 0x0003e20000000800 */
[----:B------:R-:W-:Y:S01]  /*19f40*/  F2FP.BF16.F32.PACK_AB R76, R158, R159 ;  /* 0x0000009f9e4c723e */ /* 0x000fe200000010ff */
[----:B------:R-:W-:Y:S02]  /*19f50*/  IMAD.MOV.U32 R219, RZ, RZ, R215 ;  /* 0x000000ffffdb7224 */ /* 0x000fe400078e00d7 */
[----:B------:R-:W-:Y:S02]  /*19f60*/  IMAD.MOV.U32 R215, RZ, RZ, R211 ;  /* 0x000000ffffd77224 */ /* 0x000fe400078e00d3 */
[----:B------:R-:W-:Y:S02]  /*19f70*/  IMAD.MOV.U32 R211, RZ, RZ, R164 ;  /* 0x000000ffffd37224 */ /* 0x000fe400078e00a4 */
[----:B------:R-:W-:Y:S01]  /*19f80*/  IMAD.MOV.U32 R164, RZ, RZ, R190 ;  /* 0x000000ffffa47224 */ /* 0x000fe200078e00be */
[----:B----4-:R-:W-:Y:S01]  /*19f90*/  F2FP.BF16.F32.PACK_AB R84, R206, R207 ;  /* 0x000000cfce54723e */ /* 0x010fe200000010ff */
[-C--:B--2---:R-:W-:Y:S03]  /*19fa0*/  HMMA.16816.F32.BF16 R4, R76, R88.reuse, R4 ;  /* 0x000000584c04723c */ /* 0x084fe60000041804 */
[----:B-1----:R-:W-:Y:S01]  /*19fb0*/  FFMA.FTZ R73, R220, UR4, -R74 ;  /* 0x00000004dc497c23 */ /* 0x002fe2000801084a */
[----:B------:R-:W-:Y:S02]  /*19fc0*/  IMAD.MOV.U32 R220, RZ, RZ, R217 ;  /* 0x000000ffffdc7224 */ /* 0x000fe400078e00d9 */
[----:B------:R-:W-:Y:S01]  /*19fd0*/  IMAD.MOV.U32 R217, RZ, RZ, R214 ;  /* 0x000000ffffd97224 */ /* 0x000fe200078e00d6 */
[----:B------:R1:W2:Y:S01]  /*19fe0*/  MUFU.EX2 R190, R73 ;  /* 0x0000004900be7308 */ /* 0x0002a20000000800 */
[C---:B------:R-:W-:Y:S04]  /*19ff0*/  HMMA.16816.F32.BF16 R8, R84.reuse, R88, R8 ;  /* 0x000000585408723c */ /* 0x040fe80000041808 */
[----:B------:R-:W-:Y:S02]  /*1a000*/  IMAD.MOV.U32 R214, RZ, RZ, R165 ;  /* 0x000000ffffd67224 */ /* 0x000fe400078e00a5 */
[----:B------:R-:W-:Y:S02]  /*1a010*/  IMAD.MOV.U32 R165, RZ, RZ, R137 ;  /* 0x000000ffffa57224 */ /* 0x000fe400078e0089 */
[-C--:B------:R-:W-:Y:S03]  /*1a020*/  HMMA.16816.F32.BF16 R12, R84, R90.reuse, R12 ;  /* 0x0000005a540c723c */ /* 0x080fe6000004180c */
[----:B------:R-:W-:Y:S02]  /*1a030*/  IMAD.MOV.U32 R137, RZ, RZ, R250 ;  /* 0x000000ffff897224 */ /* 0x000fe400078e00fa */
[----:B------:R4:W5:Y:S02]  /*1a040*/  LDL.LU R250, [R1+0x104] ;  /* 0x0001040001fa7983 */ /* 0x0009640000300800 */
[----:B------:R-:W-:Y:S01]  /*1a050*/  FFMA.FTZ R137, R137, UR4, -R75 ;  /* 0x0000000489897c23 */ /* 0x000fe2000801084b */
[C---:B------:R-:W-:Y:S01]  /*1a060*/  HMMA.16816.F32.BF16 R16, R76.reuse, R90, R16 ;  /* 0x0000005a4c10723c */ /* 0x040fe20000041810 */
[----:B------:R-:W3:Y:S03]  /*1a070*/  LDSM.16.MT88.4 R88, [R81+0x2000] ;  /* 0x002000005158783b */ /* 0x000ee60000004200 */
[----:B-1----:R-:W-:Y:S01]  /*1a080*/  FFMA.FTZ R73, R223, UR4, -R74 ;  /* 0x00000004df497c23 */ /* 0x002fe2000801084a */
[----:B------:R-:W-:Y:S02]  /*1a090*/  IMAD.MOV.U32 R223, RZ, RZ, R220 ;  /* 0x000000ffffdf7224 */ /* 0x000fe400078e00dc */
[----:B------:R-:W-:Y:S01]  /*1a0a0*/  IMAD.MOV.U32 R220, RZ, RZ, R219 ;  /* 0x000000ffffdc7224 */ /* 0x000fe200078e00db */
[-C--:B------:R-:W-:Y:S03]  /*1a0b0*/  HMMA.16816.F32.BF16 R20, R76, R92.reuse, R20 ;  /* 0x0000005c4c14723c */ /* 0x080fe60000041814 */
[----:B------:R-:W-:Y:S02]  /*1a0c0*/  IMAD.MOV.U32 R219, RZ, RZ, R217 ;  /* 0x000000ffffdb7224 */ /* 0x000fe400078e00d9 */
[----:B------:R-:W-:Y:S02]  /*1a0d0*/  IMAD.MOV.U32 R217, RZ, RZ, R215 ;  /* 0x000000ffffd97224 */ /* 0x000fe400078e00d7 */
[----:B------:R-:W-:Y:S01]  /*1a0e0*/  IMAD.MOV.U32 R215, RZ, RZ, R214 ;  /* 0x000000ffffd77224 */ /* 0x000fe200078e00d6 */
[C---:B------:R-:W-:Y:S04]  /*1a0f0*/  HMMA.16816.F32.BF16 R24, R84.reuse, R92, R24 ;  /* 0x0000005c5418723c */ /* 0x040fe80000041818 */
[----:B------:R-:W-:Y:S02]  /*1a100*/  IMAD.MOV.U32 R214, RZ, RZ, R211 ;  /* 0x000000ffffd67224 */ /* 0x000fe400078e00d3 */
[----:B------:R-:W-:Y:S02]  /*1a110*/  IMAD.MOV.U32 R211, RZ, RZ, R165 ;  /* 0x000000ffffd37224 */ /* 0x000fe400078e00a5 */
[-C--:B------:R-:W-:Y:S03]  /*1a120*/  HMMA.16816.F32.BF16 R28, R84, R94.reuse, R28 ;  /* 0x0000005e541c723c */ /* 0x080fe6000004181c */
[----:B------:R-:W-:Y:S02]  /*1a130*/  IMAD.MOV.U32 R165, RZ, RZ, R164 ;  /* 0x000000ffffa57224 */ /* 0x000fe400078e00a4 */
[----:B------:R-:W-:Y:S02]  /*1a140*/  IMAD.MOV.U32 R164, RZ, RZ, R152 ;  /* 0x000000ffffa47224 */ /* 0x000fe400078e0098 */
[----:B------:R-:W-:Y:S01]  /*1a150*/  IMAD.MOV.U32 R152, RZ, RZ, R128 ;  /* 0x000000ffff987224 */ /* 0x000fe200078e0080 */
[C---:B------:R-:W-:Y:S01]  /*1a160*/  HMMA.16816.F32.BF16 R32, R76.reuse, R94, R32 ;  /* 0x0000005e4c20723c */ /* 0x040fe20000041820 */
[----:B------:R-:W1:Y:S03]  /*1a170*/  LDSM.16.MT88.4 R92, [R144+0xa800] ;  /* 0x00a80000905c783b */ /* 0x000e660000004200 */
[----:B------:R-:W-:Y:S02]  /*1a180*/  IMAD.MOV.U32 R128, RZ, RZ, R193 ;  /* 0x000000ffff807224 */ /* 0x000fe400078e00c1 */
[----:B------:R2:W-:Y:S02]  /*1a190*/  MUFU.EX2 R193, R73 ;  /* 0x0000004900c17308 */ /* 0x0005e40000000800 */
[-C--:B------:R-:W-:Y:S08]  /*1a1a0*/  HMMA.16816.F32.BF16 R36, R76, R96.reuse, R36 ;  /* 0x000000604c24723c */ /* 0x080ff00000041824 */
[C---:B------:R-:W-:Y:S04]  /*1a1b0*/  HMMA.16816.F32.BF16 R40, R84.reuse, R96, R40 ;  /* 0x000000605428723c */ /* 0x040fe80000041828 */
[----:B--2---:R-:W-:Y:S04]  /*1a1c0*/  FFMA.FTZ R73, R223, UR4, -R74 ;  /* 0x00000004df497c23 */ /* 0x004fe8000801084a */
[-C--:B------:R-:W-:Y:S03]  /*1a1d0*/  HMMA.16816.F32.BF16 R44, R84, R98.reuse, R44 ;  /* 0x00000062542c723c */ /* 0x080fe6000004182c */
[----:B------:R-:W-:Y:S02]  /*1a1e0*/  IMAD.MOV.U32 R223, RZ, RZ, R220 ;  /* 0x000000ffffdf7224 */ /* 0x000fe400078e00dc */
[----:B------:R-:W-:Y:S02]  /*1a1f0*/  IMAD.MOV.U32 R220, RZ, RZ, R219 ;  /* 0x000000ffffdc7224 */ /* 0x000fe400078e00db */
[----:B------:R-:W-:Y:S01]  /*1a200*/  IMAD.MOV.U32 R224, RZ, RZ, R223 ;  /* 0x000000ffffe07224 */ /* 0x000fe200078e00df */
[C---:B------:R-:W-:Y:S01]  /*1a210*/  HMMA.16816.F32.BF16 R48, R76.reuse, R98, R48 ;  /* 0x000000624c30723c */ /* 0x040fe20000041830 */
[----:B------:R-:W2:Y:S03]  /*1a220*/  LDL.LU R98, [R1+0xc4] ;  /* 0x0000c40001627983 */ /* 0x000ea60000300800 */
[----:B------:R-:W-:Y:S01]  /*1a230*/  IMAD.MOV.U32 R219, RZ, RZ, R217 ;  /* 0x000000ffffdb7224 */ /* 0x000fe200078e00d9 */
[----:B------:R-:W4:Y:S01]  /*1a240*/  LDL.LU R97, [R1+0xc0] ;  /* 0x0000c00001617983 */ /* 0x000f220000300800 */
[----:B------:R-:W-:Y:S02]  /*1a250*/  IMAD.MOV.U32 R217, RZ, RZ, R215 ;  /* 0x000000ffffd97224 */ /* 0x000fe400078e00d7 */
[-C--:B---3--:R-:W-:Y:S01]  /*1a260*/  HMMA.16816.F32.BF16 R52, R76, R88.reuse, R52 ;  /* 0x000000584c34723c */ /* 0x088fe20000041834 */
[----:B------:R-:W3:Y:S02]  /*1a270*/  LDL.LU R96, [R1+0xbc] ;  /* 0x0000bc0001607983 */ /* 0x000ee40000300800 */
[----:B------:R-:W-:Y:S02]  /*1a280*/  IMAD.MOV.U32 R215, RZ, RZ, R214 ;  /* 0x000000ffffd77224 */ /* 0x000fe400078e00d6 */
[----:B------:R-:W-:Y:S02]  /*1a290*/  IMAD.MOV.U32 R214, RZ, RZ, R211 ;  /* 0x000000ffffd67224 */ /* 0x000fe400078e00d3 */
[----:B------:R-:W-:Y:S01]  /*1a2a0*/  IMAD.MOV.U32 R211, RZ, RZ, R165 ;  /* 0x000000ffffd37224 */ /* 0x000fe200078e00a5 */
[C---:B------:R-:W-:Y:S04]  /*1a2b0*/  HMMA.16816.F32.BF16 R56, R84.reuse, R88, R56 ;  /* 0x000000585438723c */ /* 0x040fe80000041838 */
[----:B------:R-:W-:Y:S02]  /*1a2c0*/  IMAD.MOV.U32 R165, RZ, RZ, R164 ;  /* 0x000000ffffa57224 */ /* 0x000fe400078e00a4 */
[----:B------:R-:W-:Y:S02]  /*1a2d0*/  IMAD.MOV.U32 R164, RZ, RZ, R152 ;  /* 0x000000ffffa47224 */ /* 0x000fe400078e0098 */
[-C--:B------:R-:W-:Y:S01]  /*1a2e0*/  HMMA.16816.F32.BF16 R60, R84, R90.reuse, R60 ;  /* 0x0000005a543c723c */ /* 0x080fe2000004183c */
[----:B------:R-:W1:Y:S02]  /*1a2f0*/  LDSM.16.MT88.4 R84, [R140+0xa800] ;  /* 0x00a800008c54783b */ /* 0x000e640000004200 */
[----:B------:R-:W-:Y:S02]  /*1a300*/  IMAD.MOV.U32 R152, RZ, RZ, R129 ;  /* 0x000000ffff987224 */ /* 0x000fe400078e0081 */
[----:B------:R-:W-:Y:S02]  /*1a310*/  IMAD.MOV.U32 R129, RZ, RZ, R192 ;  /* 0x000000ffff817224 */ /* 0x000fe400078e00c0 */
[----:B------:R1:W1:Y:S01]  /*1a320*/  MUFU.EX2 R192, R73 ;  /* 0x0000004900c07308 */ /* 0x0002620000000800 */
[----:B------:R-:W-:Y:S01]  /*1a330*/  HMMA.16816.F32.BF16 R64, R76, R90, R64 ;  /* 0x0000005a4c40723c */ /* 0x000fe20000041840 */
[----:B------:R-:W-:Y:S03]  /*1a340*/  LDSM.16.MT88.4 R88, [R81+0x2800] ;  /* 0x002800005158783b */ /* 0x000fe60000004200 */
[----:B------:R-:W-:Y:S01]  /*1a350*/  IMAD.MOV.U32 R223, RZ, RZ, R220 ;  /* 0x000000ffffdf7224 */ /* 0x000fe200078e00dc */
[----:B------:R-:W-:Y:S01]  /*1a360*/  F2FP.BF16.F32.PACK_AB R76, R200, R194 ;  /* 0x000000c2c84c723e */ /* 0x000fe200000010ff */
[----:B------:R-:W-:Y:S01]  /*1a370*/  IMAD.MOV.U32 R220, RZ, RZ, R219 ;  /* 0x000000ffffdc7224 */ /* 0x000fe200078e00db */
[----:B------:R-:W-:Y:S01]  /*1a380*/  F2FP.BF16.F32.PACK_AB R78, R195, R201 ;  /* 0x000000c9c34e723e */ /* 0x000fe200000010ff */
[----:B------:R-:W-:Y:S01]  /*1a390*/  IMAD.MOV.U32 R219, RZ, RZ, R217 ;  /* 0x000000ffffdb7224 */ /* 0x000fe200078e00d9 */
[----:B------:R-:W-:Y:S01]  /*1a3a0*/  F2FP.BF16.F32.PACK_AB R77, R190, R191 ;  /* 0x000000bfbe4d723e */ /* 0x000fe200000010ff */
[----:B------:R-:W-:Y:S02]  /*1a3b0*/  IMAD.MOV.U32 R217, RZ, RZ, R215 ;  /* 0x000000ffffd97224 */ /* 0x000fe400078e00d7 */
[----:B------:R-:W-:Y:S02]  /*1a3c0*/  IMAD.MOV.U32 R215, RZ, RZ, R214 ;  /* 0x000000ffffd77224 */ /* 0x000fe400078e00d6 */
[----:B------:R-:W-:Y:S02]  /*1a3d0*/  IMAD.MOV.U32 R214, RZ, RZ, R211 ;  /* 0x000000ffffd67224 */ /* 0x000fe400078e00d3 */
[----:B-1----:R-:W-:Y:S01]  /*1a3e0*/  FFMA.FTZ R73, R224, UR4, -R75 ;  /* 0x00000004e0497c23 */ /* 0x002fe2000801084b */
[----:B------:R-:W-:Y:S01]  /*1a3f0*/  IMAD.MOV.U32 R224, RZ, RZ, R223 ;  /* 0x000000ffffe07224 */ /* 0x000fe200078e00df */
[----:B------:R-:W-:Y:S01]  /*1a400*/  F2FP.BF16.F32.PACK_AB R79, R192, R193 ;  /* 0x000000c1c04f723e */ /* 0x000fe200000010ff */
[----:B------:R-:W-:Y:S02]  /*1a410*/  IMAD.MOV.U32 R223, RZ, RZ, R220 ;  /* 0x000000ffffdf7224 */ /* 0x000fe400078e00dc */
[----:B------:R-:W-:Y:S02]  /*1a420*/  IMAD.MOV.U32 R220, RZ, RZ, R219 ;  /* 0x000000ffffdc7224 */ /* 0x000fe400078e00db */
[----:B------:R-:W-:Y:S01]  /*1a430*/  FFMA.FTZ R110, R224, UR4, -R74 ;  /* 0x00000004e06e7c23 */ /* 0x000fe2000801084a */
[----:B------:R-:W-:Y:S02]  /*1a440*/  IMAD.MOV.U32 R211, RZ, RZ, R165 ;  /* 0x000000ffffd37224 */ /* 0x000fe400078e00a5 */
[----:B------:R-:W-:Y:S02]  /*1a450*/  IMAD.MOV.U32 R165, RZ, RZ, R164 ;  /* 0x000000ffffa57224 */ /* 0x000fe400078e00a4 */
[----:B------:R-:W-:Y:S01]  /*1a460*/  IMAD.MOV.U32 R219, RZ, RZ, R217 ;  /* 0x000000ffffdb7224 */ /* 0x000fe200078e00d9 */
[----:B------:R-:W-:Y:S01]  /*1a470*/  MUFU.EX2 R110, R110 ;  /* 0x0000006e006e7308 */ /* 0x000fe20000000800 */
[----:B------:R-:W-:Y:S02]  /*1a480*/  IMAD.MOV.U32 R217, RZ, RZ, R215 ;  /* 0x000000ffffd97224 */ /* 0x000fe400078e00d7 */
[----:B------:R-:W-:Y:S02]  /*1a490*/  IMAD.MOV.U32 R164, RZ, RZ, R152 ;  /* 0x000000ffffa47224 */ /* 0x000fe400078e0098 */
[----:B------:R-:W-:Y:S02]  /*1a4a0*/  IMAD.MOV.U32 R152, RZ, RZ, R148 ;  /* 0x000000ffff987224 */ /* 0x000fe400078e0094 */
[----:B------:R-:W-:Y:S02]  /*1a4b0*/  IMAD.MOV.U32 R215, RZ, RZ, R214 ;  /* 0x000000ffffd77224 */ /* 0x000fe400078e00d6 */
[----:B------:R-:W-:Y:S02]  /*1a4c0*/  IMAD.MOV.U32 R214, RZ, RZ, R211 ;  /* 0x000000ffffd67224 */ /* 0x000fe400078e00d3 */
[----:B------:R-:W-:Y:S02]  /*1a4d0*/  IMAD.MOV.U32 R211, RZ, RZ, R165 ;  /* 0x000000ffffd37224 */ /* 0x000fe400078e00a5 */
[----:B------:R-:W-:Y:S02]  /*1a4e0*/  IMAD.MOV.U32 R165, RZ, RZ, R164 ;  /* 0x000000ffffa57224 */ /* 0x000fe400078e00a4 */
[----:B------:R-:W-:Y:S02]  /*1a4f0*/  IMAD.MOV.U32 R164, RZ, RZ, R152 ;  /* 0x000000ffffa47224 */ /* 0x000fe400078e0098 */
[----:B------:R1:W-:Y:S01]  /*1a500*/  MUFU.EX2 R152, R73 ;  /* 0x0000004900987308 */ /* 0x0003e20000000800 */
[----:B------:R-:W-:Y:S02]  /*1a510*/  IMAD.MOV.U32 R226, RZ, RZ, R223 ;  /* 0x000000ffffe27224 */ /* 0x000fe400078e00df */
[----:B------:R-:W-:Y:S02]  /*1a520*/  IMAD.MOV.U32 R148, RZ, RZ, R117 ;  /* 0x000000ffff947224 */ /* 0x000fe400078e0075 */
[----:B------:R-:W-:Y:S02]  /*1a530*/  IMAD.MOV.U32 R224, RZ, RZ, R220 ;  /* 0x000000ffffe07224 */ /* 0x000fe400078e00dc */
[----:B------:R-:W-:Y:S02]  /*1a540*/  IMAD.MOV.U32 R223, RZ, RZ, R219 ;  /* 0x000000ffffdf7224 */ /* 0x000fe400078e00db */
[----:B------:R-:W-:Y:S02]  /*1a550*/  IMAD.MOV.U32 R220, RZ, RZ, R217 ;  /* 0x000000ffffdc7224 */ /* 0x000fe400078e00d9 */
[----:B------:R-:W-:Y:S01]  /*1a560*/  FFMA.FTZ R100, R224, UR4, -R75 ;  /* 0x00000004e0647c23 */ /* 0x000fe2000801084b */
[----:B------:R-:W-:Y:S02]  /*1a570*/  IMAD.MOV.U32 R219, RZ, RZ, R215 ;  /* 0x000000ffffdb7224 */ /* 0x000fe400078e00d7 */
[--C-:B------:R-:W-:Y:S01]  /*1a580*/  FFMA.FTZ R104, R223, UR4, -R75.reuse ;  /* 0x00000004df687c23 */ /* 0x100fe2000801084b */
[----:B------:R-:W-:Y:S02]  /*1a590*/  IMAD.MOV.U32 R217, RZ, RZ, R214 ;  /* 0x000000ffffd97224 */ /* 0x000fe400078e00d6 */
[----:B------:R-:W-:Y:S01]  /*1a5a0*/  FFMA.FTZ R123, R220, UR4, -R75 ;  /* 0x00000004dc7b7c23 */ /* 0x000fe2000801084b */
[----:B------:R-:W-:Y:S02]  /*1a5b0*/  IMAD.MOV.U32 R215, RZ, RZ, R211 ;  /* 0x000000ffffd77224 */ /* 0x000fe400078e00d3 */
[--C-:B------:R-:W-:Y:S01]  /*1a5c0*/  FFMA.FTZ R125, R219, UR4, -R75.reuse ;  /* 0x00000004db7d7c23 */ /* 0x100fe2000801084b */
[----:B-1----:R-:W-:Y:S01]  /*1a5d0*/  FFMA.FTZ R73, R101, UR4, -R75 ;  /* 0x0000000465497c23 */ /* 0x002fe2000801084b */
[----:B------:R-:W-:Y:S02]  /*1a5e0*/  IMAD.MOV.U32 R101, RZ, RZ, R154 ;  /* 0x000000ffff657224 */ /* 0x000fe400078e009a */
[----:B------:R-:W-:Y:S01]  /*1a5f0*/  IMAD.MOV.U32 R214, RZ, RZ, R165 ;  /* 0x000000ffffd67224 */ /* 0x000fe200078e00a5 */
[----:B------:R1:W1:Y:S01]  /*1a600*/  MUFU.EX2 R154, R73 ;  /* 0x00000049009a7308 */ /* 0x0002620000000800 */
[----:B------:R-:W-:Y:S02]  /*1a610*/  IMAD.MOV.U32 R211, RZ, RZ, R164 ;  /* 0x000000ffffd37224 */ /* 0x000fe400078e00a4 */
[----:B------:R-:W-:Y:S01]  /*1a620*/  FFMA.FTZ R101, R101, UR4, -R74 ;  /* 0x0000000465657c23 */ /* 0x000fe2000801084a */
[----:B------:R-:W-:Y:S02]  /*1a630*/  IMAD.MOV.U32 R165, RZ, RZ, R148 ;  /* 0x000000ffffa57224 */ /* 0x000fe400078e0094 */
[----:B------:R-:W-:Y:S01]  /*1a640*/  FFMA.FTZ R148, R71, UR4, -R74 ;  /* 0x0000000447947c23 */ /* 0x000fe2000801084a */
[----:B------:R-:W-:Y:S02]  /*1a650*/  IMAD.MOV.U32 R164, RZ, RZ, R128 ;  /* 0x000000ffffa47224 */ /* 0x000fe400078e0080 */
[----:B------:R-:W-:Y:S01]  /*1a660*/  FFMA.FTZ R128, R72, UR4, -R74 ;  /* 0x0000000448807c23 */ /* 0x000fe2000801084a */
[----:B------:R-:W-:Y:S01]  /*1a670*/  F2FP.BF16.F32.PACK_AB R74, R155, R153 ;  /* 0x000000999b4a723e */ /* 0x000fe200000010ff */
[----:B------:R-:W-:Y:S01]  /*1a680*/  IMAD.MOV.U32 R117, RZ, RZ, R241 ;  /* 0x000000ffff757224 */ /* 0x000fe200078e00f1 */
[----:B------:R-:W-:Y:S01]  /*1a690*/  MUFU.EX2 R120, R101 ;  /* 0x0000006500787308 */ /* 0x000fe20000000800 */
[----:B------:R-:W-:Y:S02]  /*1a6a0*/  IMAD.MOV.U32 R219, RZ, RZ, R126 ;  /* 0x000000ffffdb7224 */ /* 0x000fe400078e007e */
[----:B------:R-:W-:Y:S02]  /*1a6b0*/  IMAD.MOV.U32 R220, RZ, RZ, R117 ;  /* 0x000000ffffdc7224 */ /* 0x000fe400078e0075 */
[----:B------:R-:W-:Y:S02]  /*1a6c0*/  IMAD.SHL.U32 R241, R240, 0x40, RZ ;  /* 0x00000040f0f17824 */ /* 0x000fe400078e00ff */
[--C-:B-1----:R-:W-:Y:S03]  /*1a6d0*/  FFMA.FTZ R73, R132, UR4, -R75.reuse ;  /* 0x0000000484497c23 */ /* 0x102fe6000801084b */
[----:B------:R-:W-:Y:S10]  /*1a6e0*/  MUFU.EX2 R126, R111 ;  /* 0x0000006f007e7308 */ /* 0x000ff40000000800 */
[----:B------:R1:W-:Y:S10]  /*1a6f0*/  MUFU.EX2 R132, R73 ;  /* 0x0000004900847308 */ /* 0x0003f40000000800 */
[----:B------:R1:W-:Y:S10]  /*1a700*/  MUFU.EX2 R117, R237 ;  /* 0x000000ed00757308 */ /* 0x0003f40000000800 */
[----:B------:R-:W-:Y:S01]  /*1a710*/  MUFU.EX2 R101, R233 ;  /* 0x000000e900657308 */ /* 0x000fe20000000800 */
[----:B-1----:R-:W-:Y:S01]  /*1a720*/  F2FP.BF16.F32.PACK_AB R73, R154, R152 ;  /* 0x000000989a49723e */ /* 0x002fe200000010ff */
[----:B------:R1:W5:Y:S01]  /*1a730*/  LDL.LU R237, [R1+0x100] ;  /* 0x0001000001ed7983 */ /* 0x0003620000300800 */
[----:B--2---:R-:W-:Y:S01]  /*1a740*/  FFMA.FTZ R71, R3, R98, R118 ;  /* 0x0000006203477223 */ /* 0x004fe20000010076 */
[----:B------:R-:W-:Y:S01]  /*1a750*/  FFMA.FTZ R3, R211, UR4, -R75 ;  /* 0x00000004d3037c23 */ /* 0x000fe2000801084b */
[----:B------:R-:W-:Y:S05]  /*1a760*/  IMAD.MOV.U32 R211, RZ, RZ, R165 ;  /* 0x000000ffffd37224 */ /* 0x000fea00078e00a5 */
[----:B------:R2:W-:Y:S01]  /*1a770*/  MUFU.EX2 R118, R236 ;  /* 0x000000ec00767308 */ /* 0x0005e20000000800 */
[----:B------:R-:W-:Y:S02]  /*1a780*/  IMAD.MOV.U32 R165, RZ, RZ, R164 ;  /* 0x000000ffffa57224 */ /* 0x000fe400078e00a4 */
[----:B----4-:R-:W-:Y:S01]  /*1a790*/  FFMA.FTZ R0, R0, R97, R107 ;  /* 0x0000006100007223 */ /* 0x010fe2000001006b */
[----:B------:R-:W-:Y:S02]  /*1a7a0*/  IMAD.MOV.U32 R164, RZ, RZ, R161 ;  /* 0x000000ffffa47224 */ /* 0x000fe400078e00a1 */
[----:B------:R-:W-:Y:S01]  /*1a7b0*/  FFMA.FTZ R107, R130, UR4, -R75 ;  /* 0x00000004826b7c23 */ /* 0x000fe2000801084b */
[----:B------:R-:W-:Y:S02]  /*1a7c0*/  IMAD.MOV.U32 R161, RZ, RZ, R131 ;  /* 0x000000ffffa17224 */ /* 0x000fe400078e0083 */
[----:B---3--:R-:W-:Y:S01]  /*1a7d0*/  FFMA.FTZ R72, R2, R96, R106 ;  /* 0x0000006002487223 */ /* 0x008fe2000001006a */
[----:B------:R-:W-:Y:S01]  /*1a7e0*/  FADD.FTZ R2, R114, R0 ;  /* 0x0000000072027221 */ /* 0x000fe20000010000 */
[----:B------:R3:W4:Y:S01]  /*1a7f0*/  MUFU.EX2 R131, R3 ;  /* 0x0000000300837308 */ /* 0x0007220000000800 */
[----:B------:R-:W1:Y:S01]  /*1a800*/  LDSM.16.MT88.4 R96, [R136+0x2800] ;  /* 0x002800008860783b */ /* 0x000e620000004200 */
[----:B------:R-:W-:Y:S01]  /*1a810*/  FADD.FTZ R0, R119, R72 ;  /* 0x0000004877007221 */ /* 0x000fe20000010000 */
[----:B------:R-:W-:Y:S01]  /*1a820*/  F2FP.BF16.F32.PACK_AB R72, R188, R189 ;  /* 0x000000bdbc48723e */ /* 0x000fe200000010ff */
[----:B------:R-:W-:Y:S01]  /*1a830*/  FADD.FTZ R71, R115, R71 ;  /* 0x0000004773477221 */ /* 0x000fe20000010000 */
[----:B------:R-:W-:Y:S01]  /*1a840*/  FADD.FTZ R106, R145, R214 ;  /* 0x000000d6916a7221 */ /* 0x000fe20000010000 */
[----:B------:R-:W-:Y:S01]  /*1a850*/  FADD.FTZ R2, R215, R2 ;  /* 0x00000002d7027221 */ /* 0x000fe20000010000 */
[----:B------:R-:W-:Y:S03]  /*1a860*/  IMAD.MOV.U32 R214, RZ, RZ, R161 ;  /* 0x000000ffffd67224 */ /* 0x000fe600078e00a1 */
[----:B------:R1:W-:Y:S01]  /*1a870*/  MUFU.EX2 R130, R105 ;  /* 0x0000006900827308 */ /* 0x0003e20000000800 */
[----:B------:R-:W-:Y:S01]  /*1a880*/  IMAD.MOV.U32 R215, RZ, RZ, R160 ;  /* 0x000000ffffd77224 */ /* 0x000fe200078e00a0 */
[----:B--2---:R2:W5:Y:S01]  /*1a890*/  LDL.LU R236, [R1+0xfc] ;  /* 0x0000fc0001ec7983 */ /* 0x0045620000300800 */
[----:B------:R-:W-:Y:S02]  /*1a8a0*/  IMAD.MOV.U32 R161, RZ, RZ, R116 ;  /* 0x000000ffffa17224 */ /* 0x000fe400078e0074 */
[----:B------:R-:W-:Y:S01]  /*1a8b0*/  FADD.FTZ R2, R219, R2 ;  /* 0x00000002db027221 */ /* 0x000fe20000010000 */
[----:B------:R-:W-:Y:S02]  /*1a8c0*/  IMAD.MOV.U32 R160, RZ, RZ, R113 ;  /* 0x000000ffffa07224 */ /* 0x000fe400078e0071 */
[----:B------:R-:W-:Y:S02]  /*1a8d0*/  IMAD.MOV.U32 R145, RZ, RZ, R129 ;  /* 0x000000ffff917224 */ /* 0x000fe400078e0081 */
[----:B------:R2:W-:Y:S01]  /*1a8e0*/  MUFU.EX2 R114, R235 ;  /* 0x000000eb00727308 */ /* 0x0005e20000000800 */
[----:B---3--:R-:W-:Y:S01]  /*1a8f0*/  FFMA.FTZ R3, R226, UR4, -R75 ;  /* 0x00000004e2037c23 */ /* 0x008fe2000801084b */
[----:B----4-:R-:W-:Y:S08]  /*1a900*/  F2FP.BF16.F32.PACK_AB R75, R131, R132 ;  /* 0x00000084834b723e */ /* 0x010ff000000010ff */
[----:B------:R3:W-:Y:S01]  /*1a910*/  MUFU.EX2 R116, R234 ;  /* 0x000000ea00747308 */ /* 0x0007e20000000800 */
[-C--:B------:R-:W-:Y:S05]  /*1a920*/  HMMA.16816.F32.BF16 R4, R72, R92.reuse, R4 ;  /* 0x0000005c4804723c */ /* 0x080fea0000041804 */
[----:B-1----:R-:W-:Y:S01]  /*1a930*/  FADD.FTZ R105, R217, R71 ;  /* 0x00000047d9697221 */ /* 0x002fe20000010000 */
[----:B------:R-:W-:Y:S03]  /*1a940*/  IMAD.MOV.U32 R217, RZ, RZ, R127 ;  /* 0x000000ffffd97224 */ /* 0x000fe600078e007f */
[----:B------:R-:W-:Y:S01]  /*1a950*/  MUFU.EX2 R111, R107 ;  /* 0x0000006b006f7308 */ /* 0x000fe20000000800 */
[C---:B------:R-:W-:Y:S01]  /*1a960*/  HMMA.16816.F32.BF16 R8, R76.reuse, R92, R8 ;  /* 0x0000005c4c08723c */ /* 0x040fe20000041808 */
[----:B--2---:R1:W5:Y:S03]  /*1a970*/  LDL.LU R235, [R1+0xf8] ;  /* 0x0000f80001eb7983 */ /* 0x0043660000300800 */
[----:B------:R-:W-:Y:S01]  /*1a980*/  FADD.FTZ R71, R211, R0 ;  /* 0x00000000d3477221 */ /* 0x000fe20000010000 */
[----:B------:R-:W-:Y:S02]  /*1a990*/  IMAD.MOV.U32 R211, RZ, RZ, R164 ;  /* 0x000000ffffd37224 */ /* 0x000fe400078e00a4 */
[----:B------:R-:W-:Y:S02]  /*1a9a0*/  FADD.FTZ R0, R220, R105 ;  /* 0x00000069dc007221 */ /* 0x000fe40000010000 */
[----:B------:R-:W-:Y:S01]  /*1a9b0*/  MUFU.EX2 R107, R142 ;  /* 0x0000008e006b7308 */ /* 0x000fe20000000800 */
[-C--:B------:R-:W-:Y:S01]  /*1a9c0*/  HMMA.16816.F32.BF16 R12, R76, R94.reuse, R12 ;  /* 0x0000005e4c0c723c */ /* 0x080fe2000004180c */
[----:B---3--:R1:W5:Y:S02]  /*1a9d0*/  LDL.LU R234, [R1+0xf4] ;  /* 0x0000f40001ea7983 */ /* 0x0083640000300800 */
[----:B------:R-:W-:Y:S02]  /*1a9e0*/  IMAD.MOV.U32 R164, RZ, RZ, R112 ;  /* 0x000000ffffa47224 */ /* 0x000fe400078e0070 */
[----:B------:R-:W-:Y:S01]  /*1a9f0*/  FADD.FTZ R71, R215, R71 ;  /* 0x00000047d7477221 */ /* 0x000fe20000010000 */
[----:B------:R1:W5:Y:S03]  /*1aa00*/  LDL.LU R233, [R1+0xf0] ;  /* 0x0000f00001e97983 */ /* 0x0003660000300800 */
[----:B------:R-:W-:Y:S01]  /*1aa10*/  MUFU.EX2 R129, R108 ;  /* 0x0000006c00817308 */ /* 0x000fe20000000800 */
[C---:B------:R-:W-:Y:S01]  /*1aa20*/  HMMA.16816.F32.BF16 R16, R72.reuse, R94, R16 ;  /* 0x0000005e4810723c */ /* 0x040fe20000041810 */
[----:B------:R-:W-:Y:S08]  /*1aa30*/  LDSM.16.MT88.4 R92, [R140+0xb000] ;  /* 0x00b000008c5c783b */ /* 0x000ff00000004200 */
[----:B------:R-:W-:Y:S01]  /*1aa40*/  MUFU.EX2 R108, R139 ;  /* 0x0000008b006c7308 */ /* 0x000fe20000000800 */
[-C--:B------:R-:W-:Y:S01]  /*1aa50*/  HMMA.16816.F32.BF16 R20, R72, R84.reuse, R20 ;  /* 0x000000544814723c */ /* 0x080fe20000041814 */
[----:B------:R1:W5:Y:S08]  /*1aa60*/  LDL.LU R232, [R1+0xec] ;  /* 0x0000ec0001e87983 */ /* 0x0003700000300800 */
[----:B------:R-:W-:Y:S01]  /*1aa70*/  MUFU.EX2 R127, R109 ;  /* 0x0000006d007f7308 */ /* 0x000fe20000000800 */
[C---:B------:R-:W-:Y:S09]  /*1aa80*/  HMMA.16816.F32.BF16 R24, R76.reuse, R84, R24 ;  /* 0x000000544c18723c */ /* 0x040ff20000041818 */
[----:B------:R-:W-:Y:S01]  /*1aa90*/  MUFU.EX2 R109, R138 ;  /* 0x0000008a006d7308 */ /* 0x000fe20000000800 */
[-C--:B------:R-:W-:Y:S09]  /*1aaa0*/  HMMA.16816.F32.BF16 R28, R76, R86.reuse, R28 ;  /* 0x000000564c1c723c */ /* 0x080ff2000004181c */
[----:B------:R2:W-:Y:S01]  /*1aab0*/  MUFU.EX2 R113, R3 ;  /* 0x0000000300717308 */ /* 0x0005e20000000800 */
[C---:B------:R-:W-:Y:S01]  /*1aac0*/  HMMA.16816.F32.BF16 R32, R72.reuse, R86, R32 ;  /* 0x000000564820723c */ /* 0x040fe20000041820 */
[----:B------:R-:W3:Y:S08]  /*1aad0*/  LDSM.16.MT88.4 R84, [R144+0xb000] ;  /* 0x00b000009054783b */ /* 0x000ef00000004200 */
[----:B------:R4:W1:Y:S01]  /*1aae0*/  MUFU.EX2 R115, R100 ;  /* 0x0000006400737308 */ /* 0x0008620000000800 */
[-C--:B------:R-:W-:Y:S09]  /*1aaf0*/  HMMA.16816.F32.BF16 R36, R72, R96.reuse, R36 ;  /* 0x000000604824723c */ /* 0x080ff20000041824 */
[----:B------:R-:W1:Y:S01]  /*1ab00*/  MUFU.EX2 R112, R104 ;  /* 0x0000006800707308 */ /* 0x000e620000000800 */
[C---:B------:R-:W-:Y:S04]  /*1ab10*/  HMMA.16816.F32.BF16 R40, R76.reuse, R96, R40 ;  /* 0x000000604c28723c */ /* 0x040fe80000041828 */
[----:B------:R-:W-:Y:S01]  /*1ab20*/  FADD.FTZ R96, R217, R106 ;  /* 0x0000006ad9607221 */ /* 0x000fe20000010000 */
[----:B--2---:R-:W-:Y:S01]  /*1ab30*/  FADD.FTZ R3, R214, R0 ;  /* 0x00000000d6037221 */ /* 0x004fe20000010000 */
[----:B------:R-:W-:Y:S03]  /*1ab40*/  FADD.FTZ R0, R211, R2 ;  /* 0x00000002d3007221 */ /* 0x000fe60000010000 */
[----:B------:R2:W-:Y:S01]  /*1ab50*/  MUFU.EX2 R106, R141 ;  /* 0x0000008d006a7308 */ /* 0x0005e20000000800 */
[-C--:B------:R-:W-:Y:S03]  /*1ab60*/  HMMA.16816.F32.BF16 R44, R76, R98.reuse, R44 ;  /* 0x000000624c2c723c */ /* 0x080fe6000004182c */
[----:B------:R-:W-:Y:S01]  /*1ab70*/  FADD.FTZ R2, R174, R0 ;  /* 0x00000000ae027221 */ /* 0x000fe20000010000 */
[----:B------:R-:W-:Y:S02]  /*1ab80*/  IMAD.MOV.U32 R211, RZ, RZ, R160 ;  /* 0x000000ffffd37224 */ /* 0x000fe400078e00a0 */
[----:B------:R-:W-:Y:S03]  /*1ab90*/  IMAD.MOV.U32 R160, RZ, RZ, R149 ;  /* 0x000000ffffa07224 */ /* 0x000fe600078e0095 */
[----:B------:R-:W-:Y:S01]  /*1aba0*/  MUFU.EX2 R104, R128 ;  /* 0x0000008000687308 */ /* 0x000fe20000000800 */
[C---:B------:R-:W-:Y:S09]  /*1abb0*/  HMMA.16816.F32.BF16 R48, R72.reuse, R98, R48 ;  /* 0x000000624830723c */ /* 0x040ff20000041830 */
[----:B------:R-:W2:Y:S01]  /*1abc0*/  MUFU.EX2 R119, R103 ;  /* 0x0000006700777308 */ /* 0x000ea20000000800 */
[-C--:B------:R-:W-:Y:S09]  /*1abd0*/  HMMA.16816.F32.BF16 R52, R72, R88.reuse, R52 ;  /* 0x000000584834723c */ /* 0x080ff20000041834 */
[----:B------:R-:W-:Y:S01]  /*1abe0*/  MUFU.EX2 R103, R122 ;  /* 0x0000007a00677308 */ /* 0x000fe20000000800 */
[C---:B------:R-:W-:Y:S04]  /*1abf0*/  HMMA.16816.F32.BF16 R56, R76.reuse, R88, R56 ;  /* 0x000000584c38723c */ /* 0x040fe80000041838 */
[----:B------:R-:W-:Y:S01]  /*1ac00*/  FADD.FTZ R89, R169, R96 ;  /* 0x00000060a9597221 */ /* 0x000fe20000010000 */
[----:B------:R-:W-:Y:S01]  /*1ac10*/  FADD.FTZ R88, R146, R71 ;  /* 0x0000004792587221 */ /* 0x000fe20000010000 */
[----:B------:R-:W2:Y:S01]  /*1ac20*/  LDSM.16.MT88.4 R96, [R136+0x3000] ;  /* 0x003000008860783b */ /* 0x000ea20000004200 */
[----:B------:R-:W-:Y:S01]  /*1ac30*/  FADD.FTZ R71, R165, R3 ;  /* 0x00000003a5477221 */ /* 0x000fe20000010000 */
[-C--:B------:R-:W-:Y:S01]  /*1ac40*/  HMMA.16816.F32.BF16 R60, R76, R90.reuse, R60 ;  /* 0x0000005a4c3c723c */ /* 0x080fe2000004183c */
[----:B------:R-:W-:Y:S02]  /*1ac50*/  MUFU.EX2 R105, R124 ;  /* 0x0000007c00697308 */ /* 0x000fe40000000800 */
[----:B------:R-:W-:Y:S01]  /*1ac60*/  FADD.FTZ R0, R172, R89 ;  /* 0x00000059ac007221 */ /* 0x000fe20000010000 */
[----:B------:R-:W-:Y:S01]  /*1ac70*/  FADD.FTZ R3, R166, R88 ;  /* 0x00000058a6037221 */ /* 0x000fe20000010000 */
[----:B----4-:R-:W-:Y:S01]  /*1ac80*/  FADD.FTZ R100, R164, R71 ;  /* 0x00000047a4647221 */ /* 0x010fe20000010000 */
[----:B------:R-:W-:Y:S02]  /*1ac90*/  IMAD.MOV.U32 R164, RZ, RZ, R145 ;  /* 0x000000ffffa47224 */ /* 0x000fe400078e0091 */
[----:B------:R-:W-:Y:S01]  /*1aca0*/  FADD.FTZ R0, R147, R0 ;  /* 0x0000000093007221 */ /* 0x000fe20000010000 */
[----:B------:R-:W-:Y:S01]  /*1acb0*/  HMMA.16816.F32.BF16 R64, R72, R90, R64 ;  /* 0x0000005a4840723c */ /* 0x000fe20000041840 */
[----:B------:R-:W4:Y:S03]  /*1acc0*/  LDSM.16.MT88.4 R88, [R81+0x3000] ;  /* 0x003000005158783b */ /* 0x000f260000004200 */
[----:B------:R-:W-:Y:S01]  /*1acd0*/  F2FP.BF16.F32.PACK_AB R72, R118, R117 ;  /* 0x000000757648723e */ /* 0x000fe200000010ff */
[----:B------:R-:W-:Y:S01]  /*1ace0*/  FADD.FTZ R3, R143, R3 ;  /* 0x000000038f037221 */ /* 0x000fe20000010000 */
[----:B-1----:R-:W-:Y:S01]  /*1acf0*/  F2FP.BF16.F32.PACK_AB R73, R115, R113 ;  /* 0x000000717349723e */ /* 0x002fe200000010ff */
[----:B------:R-:W-:Y:S01]  /*1ad00*/  FADD.FTZ R71, R175, R2 ;  /* 0x00000002af477221 */ /* 0x000fe20000010000 */
[----:B------:R-:W-:Y:S01]  /*1ad10*/  F2FP.BF16.F32.PACK_AB R74, R116, R114 ;  /* 0x00000072744a723e */ /* 0x000fe200000010ff */
[----:B------:R-:W1:Y:S01]  /*1ad20*/  LDSM.16.MT88.4 R144, [R144+0xb800] ;  /* 0x00b800009090783b */ /* 0x000e620000004200 */
[----:B------:R-:W-:Y:S01]  /*1ad30*/  F2FP.BF16.F32.PACK_AB R75, R111, R112 ;  /* 0x000000706f4b723e */ /* 0x000fe200000010ff */
[----:B------:R-:W-:Y:S01]  /*1ad40*/  FADD.FTZ R2, R164, R100 ;  /* 0x00000064a4027221 */ /* 0x000fe20000010000 */
[----:B------:R-:W-:Y:S01]  /*1ad50*/  F2FP.BF16.F32.PACK_AB R76, R129, R130 ;  /* 0x00000082814c723e */ /* 0x000fe200000010ff */
[----:B------:R-:W-:Y:S01]  /*1ad60*/  FADD.FTZ R0, R161, R0 ;  /* 0x00000000a1007221 */ /* 0x000fe20000010000 */
[----:B------:R-:W-:Y:S01]  /*1ad70*/  F2FP.BF16.F32.PACK_AB R78, R126, R127 ;  /* 0x0000007f7e4e723e */ /* 0x000fe200000010ff */
[----:B------:R-:W-:Y:S01]  /*1ad80*/  FADD.FTZ R71, R198, R71 ;  /* 0x00000047c6477221 */ /* 0x000fe20000010000 */
[----:B------:R-:W-:Y:S01]  /*1ad90*/  F2FP.BF16.F32.PACK_AB R77, R121, R120 ;  /* 0x00000078794d723e */ /* 0x000fe200000010ff */
[-C--:B---3--:R-:W-:Y:S01]  /*1ada0*/  HMMA.16816.F32.BF16 R4, R72, R84.reuse, R4 ;  /* 0x000000544804723c */ /* 0x088fe20000041804 */
[----:B--2---:R-:W2:Y:S02]  /*1adb0*/  LDSM.16.MT88.4 R140, [R140+0xb800] ;  /* 0x00b800008c8c783b */ /* 0x004ea40000004200 */
[----:B------:R-:W-:Y:S01]  /*1adc0*/  F2FP.BF16.F32.PACK_AB R79, R110, R119 ;  /* 0x000000776e4f723e */ /* 0x000fe200000010ff */
[----:B------:R-:W-:Y:S01]  /*1add0*/  FADD.FTZ R71, R170, R71 ;  /* 0x00000047aa477221 */ /* 0x000fe20000010000 */
[----:B------:R-:W-:Y:S03]  /*1ade0*/  F2FP.BF16.F32.PACK_AB R198, R107, R106 ;  /* 0x0000006a6bc6723e */ /* 0x000fe600000010ff */
[----:B------:R-:W-:Y:S02]  /*1adf0*/  FADD.FTZ R71, R171, R71 ;  /* 0x00000047ab477221 */ /* 0x000fe40000010000 */
[C---:B------:R-:W-:Y:S04]  /*1ae00*/  HMMA.16816.F32.BF16 R8, R76.reuse, R84, R8 ;  /* 0x000000544c08723c */ /* 0x040fe80000041808 */
[----:B------:R-:W-:Y:S01]  /*1ae10*/  FADD.FTZ R85, R238, R3 ;  /* 0x00000003ee557221 */ /* 0x000fe20000010000 */
[----:B------:R-:W-:Y:S01]  /*1ae20*/  FADD.FTZ R3, R167, R0 ;  /* 0x00000000a7037221 */ /* 0x000fe20000010000 */
[----:B------:R-:W-:Y:S01]  /*1ae30*/  FADD.FTZ R84, R196, R2 ;  /* 0x00000002c4547221 */ /* 0x000fe20000010000 */
[----:B------:R-:W-:Y:S01]  /*1ae40*/  F2FP.BF16.F32.PACK_AB R196, R108, R109 ;  /* 0x0000006d6cc4723e */ /* 0x000fe200000010ff */
[-C--:B------:R-:W-:Y:S01]  /*1ae50*/  HMMA.16816.F32.BF16 R12, R76, R86.reuse, R12 ;  /* 0x000000564c0c723c */ /* 0x080fe2000004180c */
[----:B------:R-:W-:Y:S02]  /*1ae60*/  IMAD.MOV.U32 R238, RZ, RZ, 0x20 ;  /* 0x00000020ffee7424 */ /* 0x000fe400078e00ff */
[----:B------:R-:W-:Y:S01]  /*1ae70*/  FADD.FTZ R2, R151, R85 ;  /* 0x0000005597027221 */ /* 0x000fe20000010000 */
[----:B------:R-:W-:Y:S01]  /*1ae80*/  FADD.FTZ R3, R168, R3 ;  /* 0x00000003a8037221 */ /* 0x000fe20000010000 */
[----:B------:R-:W-:Y:S02]  /*1ae90*/  FADD.FTZ R0, R199, R84 ;  /* 0x00000054c7007221 */ /* 0x000fe40000010000 */
[----:B------:R-:W-:Y:S01]  /*1aea0*/  FADD.FTZ R2, R150, R2 ;  /* 0x0000000296027221 */ /* 0x000fe20000010000 */
[C---:B------:R-:W-:Y:S01]  /*1aeb0*/  HMMA.16816.F32.BF16 R16, R72.reuse, R86, R16 ;  /* 0x000000564810723c */ /* 0x040fe20000041810 */
[----:B------:R3:W-:Y:S03]  /*1aec0*/  MUFU.EX2 R86, R137 ;  /* 0x0000008900567308 */ /* 0x0007e60000000800 */
[----:B------:R-:W-:Y:S01]  /*1aed0*/  FADD.FTZ R2, R162, R2 ;  /* 0x00000002a2027221 */ /* 0x000fe20000010000 */
[----:B------:R-:W-:Y:S03]  /*1aee0*/  FADD.FTZ R3, R163, R3 ;  /* 0x00000003a3037221 */ /* 0x000fe60000010000 */
[-C--:B------:R-:W-:Y:S03]  /*1aef0*/  HMMA.16816.F32.BF16 R20, R72, R92.reuse, R20 ;  /* 0x0000005c4814723c */ /* 0x080fe60000041814 */
[----:B------:R-:W4:Y:S01]  /*1af00*/  MUFU.EX2 R87, R133 ;  /* 0x0000008500577308 */ /* 0x000f220000000800 */
[----:B------:R-:W-:Y:S01]  /*1af10*/  FADD.FTZ R2, R252, R2 ;  /* 0x00000002fc027221 */ /* 0x000fe20000010000 */
[----:B------:R-:W-:Y:S03]  /*1af20*/  FADD.FTZ R3, R211, R3 ;  /* 0x00000003d3037221 */ /* 0x000fe60000010000 */
[C---:B------:R-:W-:Y:S05]  /*1af30*/  HMMA.16816.F32.BF16 R24, R76.reuse, R92, R24 ;  /* 0x0000005c4c18723c */ /* 0x040fea0000041818 */
[----:B------:R-:W-:Y:S01]  /*1af40*/  MUFU.EX2 R92, R134 ;  /* 0x00000086005c7308 */ /* 0x000fe20000000800 */
[----:B---3--:R-:W3:Y:S01]  /*1af50*/  LDSM.16.MT88.4 R136, [R136+0x3800] ;  /* 0x003800008888783b */ /* 0x008ee20000004200 */
[----:B------:R-:W-:Y:S01]  /*1af60*/  FADD.FTZ R3, R177, R3 ;  /* 0x00000003b1037221 */ /* 0x000fe20000010000 */
[-C--:B------:R-:W-:Y:S07]  /*1af70*/  HMMA.16816.F32.BF16 R28, R76, R94.reuse, R28 ;  /* 0x0000005e4c1c723c */ /* 0x080fee000004181c */
[----:B------:R-:W-:Y:S01]  /*1af80*/  MUFU.EX2 R93, R125 ;  /* 0x0000007d005d7308 */ /* 0x000fe20000000800 */
[----:B----4-:R-:W-:Y:S01]  /*1af90*/  F2FP.BF16.F32.PACK_AB R151, R86, R87 ;  /* 0x000000575697723e */ /* 0x010fe200000010ff */
[----:B------:R-:W-:Y:S01]  /*1afa0*/  FADD.FTZ R3, R182, R3 ;  /* 0x00000003b6037221 */ /* 0x000fe20000010000 */
[----:B------:R-:W-:Y:S01]  /*1afb0*/  IMAD.MOV.U32 R133, RZ, RZ, R68 ;  /* 0x000000ffff857224 */ /* 0x000fe200078e0044 */
[C---:B------:R-:W-:Y:S06]  /*1afc0*/  HMMA.16816.F32.BF16 R32, R72.reuse, R94, R32 ;  /* 0x0000005e4820723c */ /* 0x040fec0000041820 */
[----:B------:R4:W1:Y:S02]  /*1afd0*/  MUFU.EX2 R95, R135 ;  /* 0x00000087005f7308 */ /* 0x0008640000000800 */
[-C--:B------:R-:W-:Y:S08]  /*1afe0*/  HMMA.16816.F32.BF16 R36, R72, R96.reuse, R36 ;  /* 0x000000604824723c */ /* 0x080ff00000041824 */
[----:B------:R-:W2:Y:S01]  /*1aff0*/  MUFU.EX2 R94, R123 ;  /* 0x0000007b005e7308 */ /* 0x000ea20000000800 */
[C---:B------:R-:W-:Y:S01]  /*1b000*/  HMMA.16816.F32.BF16 R40, R76.reuse, R96, R40 ;  /* 0x000000604c28723c */ /* 0x040fe20000041828 */
[----:B----4-:R4:W5:Y:S03]  /*1b010*/  LDL.LU R135, [R1+0xe8] ;  /* 0x0000e80001877983 */ /* 0x0109660000300800 */
[----:B-1----:R-:W-:Y:S01]  /*1b020*/  F2FP.BF16.F32.PACK_AB R150, R92, R95 ;  /* 0x0000005f5c96723e */ /* 0x002fe200000010ff */
[----:B------:R4:W5:Y:S03]  /*1b030*/  LDL.LU R134, [R1+0xe4] ;  /* 0x0000e40001867983 */ /* 0x0009660000300800 */
[-C--:B------:R-:W-:Y:S03]  /*1b040*/  HMMA.16816.F32.BF16 R44, R76, R98.reuse, R44 ;  /* 0x000000624c2c723c */ /* 0x080fe6000004182c */
[----:B--2---:R-:W-:Y:S05]  /*1b050*/  F2FP.BF16.F32.PACK_AB R149, R93, R94 ;  /* 0x0000005e5d95723e */ /* 0x004fea00000010ff */
[C---:B------:R-:W-:Y:S08]  /*1b060*/  HMMA.16816.F32.BF16 R48, R72.reuse, R98, R48 ;  /* 0x000000624830723c */ /* 0x040ff00000041830 */
[-C--:B------:R-:W-:Y:S08]  /*1b070*/  HMMA.16816.F32.BF16 R52, R72, R88.reuse, R52 ;  /* 0x000000584834723c */ /* 0x080ff00000041834 */
[C---:B------:R-:W-:Y:S08]  /*1b080*/  HMMA.16816.F32.BF16 R56, R76.reuse, R88, R56 ;  /* 0x000000584c38723c */ /* 0x040ff00000041838 */
[-C--:B------:R-:W-:Y:S01]  /*1b090*/  HMMA.16816.F32.BF16 R60, R76, R90.reuse, R60 ;  /* 0x0000005a4c3c723c */ /* 0x080fe2000004183c */
[----:B------:R1:W2:Y:S02]  /*1b0a0*/  MUFU.EX2 R77, R148 ;  /* 0x00000094004d7308 */ /* 0x0002a40000000800 */
[----:B------:R-:W-:Y:S01]  /*1b0b0*/  FADD.FTZ R76, R197, R0 ;  /* 0x00000000c54c7221 */ /* 0x000fe20000010000 */
[----:B------:R-:W-:Y:S01]  /*1b0c0*/  F2FP.BF16.F32.PACK_AB R197, R105, R103 ;  /* 0x0000006769c5723e */ /* 0x000fe200000010ff */
[----:B------:R-:W-:Y:S03]  /*1b0d0*/  FADD.FTZ R0, R173, R71 ;  /* 0x00000047ad007221 */ /* 0x000fe60000010000 */
[----:B------:R-:W-:Y:S04]  /*1b0e0*/  HMMA.16816.F32.BF16 R64, R72, R90, R64 ;  /* 0x0000005a4840723c */ /* 0x000fe80000041840 */
[----:B------:R-:W-:Y:S04]  /*1b0f0*/  FADD.FTZ R0, R230, R0 ;  /* 0x00000000e6007221 */ /* 0x000fe80000010000 */
[----:B------:R-:W-:Y:S01]  /*1b100*/  FADD.FTZ R0, R178, R0 ;  /* 0x00000000b2007221 */ /* 0x000fe20000010000 */
[----:B-1----:R-:W-:Y:S02]  /*1b110*/  F2FP.BF16.F32.PACK_AB R148, R102, R101 ;  /* 0x000000656694723e */ /* 0x002fe400000010ff */
[----:B--2---:R-:W-:Y:S01]  /*1b120*/  F2FP.BF16.F32.PACK_AB R199, R77, R104 ;  /* 0x000000684dc7723e */ /* 0x004fe200000010ff */
[----:B------:R-:W-:Y:S04]  /*1b130*/  FADD.FTZ R0, R218, R0 ;  /* 0x00000000da007221 */ /* 0x000fe80000010000 */
[-C--:B------:R-:W-:Y:S05]  /*1b140*/  HMMA.16816.F32.BF16 R164, R148, R144.reuse, R4 ;  /* 0x0000009094a4723c */ /* 0x080fea0000041804 */
[----:B------:R-:W-:Y:S01]  /*1b150*/  FADD.FTZ R5, R176, R2 ;  /* 0x00000002b0057221 */ /* 0x000fe20000010000 */
[----:B------:R-:W-:Y:S01]  /*1b160*/  FADD.FTZ R4, R160, R76 ;  /* 0x0000004ca0047221 */ /* 0x000fe20000010000 */
[----:B------:R-:W-:Y:S01]  /*1b170*/  FADD.FTZ R0, R183, R0 ;  /* 0x00000000b7007221 */ /* 0x000fe20000010000 */
[C---:B------:R-:W-:Y:S04]  /*1b180*/  HMMA.16816.F32.BF16 R168, R196.reuse, R144, R8 ;  /* 0x00000090c4a8723c */ /* 0x040fe80000041808 */
[----:B------:R-:W-:Y:S01]  /*1b190*/  FADD.FTZ R4, R179, R4 ;  /* 0x00000004b3047221 */ /* 0x000fe20000010000 */
[----:B------:R-:W-:Y:S03]  /*1b1a0*/  FADD.FTZ R0, R210, R0 ;  /* 0x00000000d2007221 */ /* 0x000fe60000010000 */
        /* <DEDUP_REMOVED lines=14> */
[----:B------:R-:W-:Y:S03]  /*1b290*/  FADD.FTZ R2, R228, R2 ;  /* 0x00000002e4027221 */ /* 0x000fe60000010000 */
        /* <DEDUP_REMOVED lines=13> */
[-C--:B---3--:R-:W-:Y:S03]  /*1b370*/  HMMA.16816.F32.BF16 R156, R148, R136.reuse, R36 ;  /* 0x00000088949c723c */ /* 0x088fe60000041824 */
        /* <DEDUP_REMOVED lines=34> */
[----:B------:R-:W-:Y:S02]  /*1b5a0*/  IMAD.MOV.U32 R132, RZ, RZ, R69 ;  /* 0x000000ffff847224 */ /* 0x000fe400078e0045 */
        /* <DEDUP_REMOVED lines=20> */
[----:B------:R-:W-:Y:S01]  /*1b6f0*/  HMMA.16816.F32.BF16 R148, R148, R6, R64 ;  /* 0x000000069494723c */ /* 0x000fe20000041840 */
[----:B------:R-:W-:Y:S03]  /*1b700*/  STL [R1+0xc4], R4 ;  /* 0x0000c40401007387 */ /* 0x000fe60000100800 */
[----:B------:R-:W-:Y:S01]  /*1b710*/  FADD.FTZ R3, R77, R3 ;  /* 0x000000034d037221 */ /* 0x000fe20000010000 */
[----:B------:R-:W-:Y:S01]  /*1b720*/  FADD.FTZ R2, R92, R2 ;  /* 0x000000025c027221 */ /* 0x000fe20000010000 */
[----:B------:R-:W-:Y:S03]  /*1b730*/  FADD.FTZ R0, R86, R0 ;  /* 0x0000000056007221 */ /* 0x000fe60000010000 */
[----:B------:R1:W-:Y:S04]  /*1b740*/  STL [R1+0xc0], R3 ;  /* 0x0000c00301007387 */ /* 0x0003e80000100800 */
[----:B------:R2:W-:Y:S04]  /*1b750*/  STL [R1+0x28], R2 ;  /* 0x0000280201007387 */ /* 0x0005e80000100800 */
[----:B------:R4:W-:Y:S01]  /*1b760*/  STL [R1+0xbc], R0 ;  /* 0x0000bc0001007387 */ /* 0x0009e20000100800 */
[----:B-1----:R-:W-:Y:S02]  /*1b770*/  IMAD.MOV.U32 R3, RZ, RZ, R70 ;  /* 0x000000ffff037224 */ /* 0x002fe400078e0046 */
[----:B--2---:R-:W-:Y:S01]  /*1b780*/  IMAD.MOV.U32 R2, RZ, RZ, R80 ;  /* 0x000000ffff027224 */ /* 0x004fe200078e0050 */
[----:B------:R-:W-:Y:S06]  /*1b790*/  BRA.U UP0, `(.L_x_636) ;  /* 0xffffff89005c7547 */ /* 0x000fec000b83ffff */
.L_x_635:
[----:B------:R-:W2:Y:S01]  /*1b7a0*/  LDL.LU R6, [R1+0x28] ;  /* 0x0000280001067983 */ /* 0x000ea20000300800 */
[----:B------:R-:W-:Y:S01]  /*1b7b0*/  UISETP.NE.AND UP3, UPT, UR17, -0x1, UPT ;  /* 0xffffffff1100788c */ /* 0x000fe2000bf65270 */
[----:B------:R-:W1:Y:S01]  /*1b7c0*/  S2UR UR4, SR_CTAID.Y ;  /* 0x00000000000479c3 */ /* 0x000e620000002600 */
[----:B------:R-:W3:Y:S01]  /*1b7d0*/  LDCU.U8 UR14, c[0x0][0x549] ;  /* 0x0000a920ff0e77ac */ /* 0x000ee20008000000 */
[----:B------:R-:W4:Y:S01]  /*1b7e0*/  LDL.LU R5, [R1+0xbc] ;  /* 0x0000bc0001057983 */ /* 0x000f220000300800 */
[----:B------:R-:W-:Y:S02]  /*1b7f0*/  MOV R35, 0x10 ;  /* 0x0000001000237802 */ /* 0x000fe40000000f00 */
[C---:B------:R-:W-:Y:S01]  /*1b800*/  LOP3.LUT P5, RZ, R240.reuse, 0x8, RZ, 0xc0, !PT ;  /* 0x00000008f0ff7812 */ /* 0x040fe200078ac0ff */
[----:B------:R-:W4:Y:S01]  /*1b810*/  LDL.LU R11, [R1+0xc4] ;  /* 0x0000c400010b7983 */ /* 0x000f220000300800 */
[----:B------:R-:W1:Y:S03]  /*1b820*/  LDCU.U8 UR11, c[0x0][0x548] ;  /* 0x0000a900ff0b77ac */ /* 0x000e660008000000 */
[----:B------:R-:W4:Y:S01]  /*1b830*/  LDL.LU R10, [R1+0xc0] ;  /* 0x0000c000010a7983 */ /* 0x000f220000300800 */
[----:B------:R-:W1:Y:S03]  /*1b840*/  @!UP3 LDCU.64 UR8, c[0x0][0x400] ;  /* 0x00008000ff08b7ac */ /* 0x000e660008000a00 */
[----:B------:R-:W4:Y:S01]  /*1b850*/  LDL.LU R9, [R1+0xc8] ;  /* 0x0000c80001097983 */ /* 0x000f220000300800 */
[----:B------:R-:W1:Y:S03]  /*1b860*/  @UP3 LDCU.64 UR6, c[0x0][0x408] ;  /* 0x00008100ff0637ac */ /* 0x000e660008000a00 */
[----:B------:R-:W4:Y:S04]  /*1b870*/  LDL.LU R8, [R1+0xcc] ;  /* 0x0000cc0001087983 */ /* 0x000f280000300800 */
[----:B------:R-:W4:Y:S01]  /*1b880*/  LDL.LU R7, [R1+0xd0] ;  /* 0x0000d00001077983 */ /* 0x000f220000300800 */
[----:B---3--:R-:W-:Y:S01]  /*1b890*/  UISETP.NE.AND UP1, UPT, UR14, URZ, UPT ;  /* 0x000000ff0e00728c */ /* 0x008fe2000bf25270 */
[----:B------:R-:W-:Y:S01]  /*1b8a0*/  SEL R35, R35, 0xfffffff0, !P2 ;  /* 0xfffffff023237807 */ /* 0x000fe20005000000 */
[----:B------:R-:W-:Y:S01]  /*1b8b0*/  UISETP.NE.AND UP2, UPT, UR17, -0x1, UPT ;  /* 0xffffffff1100788c */ /* 0x000fe2000bf45270 */
[----:B------:R-:W-:Y:S01]  /*1b8c0*/  LOP3.LUT P2, RZ, R240, 0x10, RZ, 0xc0, !PT ;  /* 0x00000010f0ff7812 */ /* 0x000fe2000784c0ff */
[----:B-1----:R-:W-:Y:S01]  /*1b8d0*/  UISETP.NE.AND UP0, UPT, UR11, URZ, !UP1 ;  /* 0x000000ff0b00728c */ /* 0x002fe2000cf05270 */
[----:B------:R-:W-:Y:S01]  /*1b8e0*/  SEL R238, R238, 0xffffffe0, !P5 ;  /* 0xffffffe0eeee7807 */ /* 0x000fe20006800000 */
[----:B------:R-:W-:Y:S01]  /*1b8f0*/  @!UP3 UIMAD.WIDE.U32 UR12, UR4, UR8, URZ ;  /* 0x00000008040cb2a5 */ /* 0x000fe2000f8e00ff */
[----:B------:R-:W1:Y:S03]  /*1b900*/  S2UR UR8, SR_CTAID.X ;  /* 0x00000000000879c3 */ /* 0x000e660000002500 */
[----:B------:R-:W-:-:S02]  /*1b910*/  @!UP3 UIMAD UR10, UR4, UR9, UR13 ;  /* 0x00000009040ab2a4 */ /* 0x000fc4000f8e020d */
[----:B------:R-:W-:Y:S01]  /*1b920*/  @UP3 UIMAD.WIDE.U32 UR18, UR17, UR6, URZ ;  /* 0x00000006111232a5 */ /* 0x000fe2000f8e00ff */
[----:B------:R-:W3:Y:S01]  /*1b930*/  LDCU UR9, c[0x0][0x434] ;  /* 0x00008680ff0977ac */ /* 0x000ee20008000800 */
[----:B------:R-:W1:Y:S03]  /*1b940*/  @UP1 LDCU UR6, c[0x0][0x430] ;  /* 0x00008600ff0617ac */ /* 0x000e660008000800 */
[----:B------:R-:W1:Y:S01]  /*1b950*/  LDCU UR13, c[0x0][0x434] ;  /* 0x00008680ff0d77ac */ /* 0x000e620008000800 */
[----:B------:R-:W-:Y:S01]  /*1b960*/  @UP3 UIMAD UR10, UR17, UR7, UR19 ;  /* 0x00000007110a32a4 */ /* 0x000fe2000f8e0213 */
[----:B------:R-:W2:Y:S01]  /*1b970*/  @UP1 LDCU UR14, c[0x0][0x430] ;  /* 0x00008600ff0e17ac */ /* 0x000ea20008000800 */
[----:B---3--:R-:W-:Y:S01]  /*1b980*/  @!UP2 UIMAD UR17, UR4, UR9, URZ ;  /* 0x000000090411a2a4 */ /* 0x008fe2000f8e02ff */
[----:B------:R-:W-:Y:S01]  /*1b990*/  @UP1 UMOV UR7, 0x1 ;  /* 0x0000000100071882 */ /* 0x000fe20000000000 */
[----:B------:R-:W-:Y:S01]  /*1b9a0*/  @UP3 UMOV UR12, UR18 ;  /* 0x00000012000c3c82 */ /* 0x000fe20008000000 */
[----:B-1----:R-:W-:Y:S01]  /*1b9b0*/  @UP1 UIMAD UR13, UR6, UR9, URZ ;  /* 0x00000009060d12a4 */ /* 0x002fe2000f8e02ff */
[----:B------:R-:W1:Y:S01]  /*1b9c0*/  S2UR UR6, SR_CTAID.Z ;  /* 0x00000000000679c3 */ /* 0x000e620000002700 */
[----:B------:R-:W-:Y:S01]  /*1b9d0*/  USHF.R.S32.HI UR15, URZ, 0x1f, UR17 ;  /* 0x0000001fff0f7899 */ /* 0x000fe20008011411 */
[----:B--2---:R-:W2:Y:S04]  /*1b9e0*/  SHFL.BFLY PT, R3, R6, 0x2, 0x1f ;  /* 0x0c401f0006037f89 */ /* 0x004ea800000e0000 */
[----:B----4-:R-:W3:Y:S04]  /*1b9f0*/  SHFL.BFLY PT, R2, R5, 0x2, 0x1f ;  /* 0x0c401f0005027f89 */ /* 0x010ee800000e0000 */
[----:B-----5:R-:W4:Y:S04]  /*1ba00*/  SHFL.BFLY PT, R0, R11, 0x2, 0x1f ;  /* 0x0c401f000b007f89 */ /* 0x020f2800000e0000 */
[----:B------:R-:W1:Y:S01]  /*1ba10*/  SHFL.BFLY PT, R4, R10, 0x2, 0x1f ;  /* 0x0c401f000a047f89 */ /* 0x000e6200000e0000 */
[----:B--2---:R-:W-:Y:S01]  /*1ba20*/  FADD.FTZ R3, R3, R6 ;  /* 0x0000000603037221 */ /* 0x004fe20000010000 */
[----:B------:R-:W-:Y:S01]  /*1ba30*/  MOV R40, R7 ;  /* 0x0000000700287202 */ /* 0x000fe20000000f00 */
[----:B---3--:R-:W-:-:S03]  /*1ba40*/  FADD.FTZ R2, R2, R5 ;  /* 0x0000000502027221 */ /* 0x008fc60000010000 */
        /* <DEDUP_REMOVED lines=10> */
[----:B------:R-:W-:Y:S01]  /*1baf0*/  FSETP.NE.FTZ.AND P4, PT, R36, RZ, PT ;  /* 0x000000ff2400720b */ /* 0x000fe20003f95000 */
[----:B-1----:R-:W-:Y:S01]  /*1bb00*/  FADD.FTZ R37, R0, R37 ;  /* 0x0000002500257221 */ /* 0x002fe20000010000 */
[----:B------:R-:W-:Y:S02]  /*1bb10*/  SHF.L.U32 R2, R240, 0x4, RZ ;  /* 0x00000004f0027819 */ /* 0x000fe400000006ff */
[----:B------:R-:W-:Y:S02]  /*1bb20*/  LOP3.LUT R3, R9, 0x7c00, R3, 0xf8, !PT ;  /* 0x00007c0009037812 */ /* 0x000fe400078ef803 */
[----:B------:R-:W1:Y:S01]  /*1bb30*/  MUFU.RCP R6, R38 ;  /* 0x0000002600067308 */ /* 0x000e620000001000 */
[----:B----4-:R-:W-:Y:S01]  /*1bb40*/  FADD.FTZ R39, R4, R39 ;  /* 0x0000002704277221 */ /* 0x010fe20000010000 */
[----:B------:R-:W-:-:S02]  /*1bb50*/  LOP3.LUT R2, R2, 0x1c0, RZ, 0xc0, !PT ;  /* 0x000001c002027812 */ /* 0x000fc400078ec0ff */
[----:B------:R-:W-:Y:S02]  /*1bb60*/  FSETP.NE.FTZ.AND P3, PT, R38, RZ, PT ;  /* 0x000000ff2600720b */ /* 0x000fe40003f75000 */
[----:B------:R-:W-:Y:S02]  /*1bb70*/  LOP3.LUT R2, R2, 0x38, R8, 0xf8, !PT ;  /* 0x0000003802027812 */ /* 0x000fe400078ef808 */
[----:B------:R-:W3:Y:S01]  /*1bb80*/  MUFU.RCP R4, R39 ;  /* 0x0000002700047308 */ /* 0x000ee20000001000 */
[----:B--2---:R-:W-:Y:S02]  /*1bb90*/  FSEL R0, R5, 1, P4 ;  /* 0x3f80000005007808 */ /* 0x004fe40002000000 */
[----:B------:R-:W-:Y:S02]  /*1bba0*/  LOP3.LUT R3, R3, R2, RZ, 0xfc, !PT ;  /* 0x0000000203037212 */ /* 0x000fe400078efcff */
[----:B------:R-:W-:Y:S01]  /*1bbb0*/  FSETP.NE.FTZ.AND P1, PT, R37, RZ, PT ;  /* 0x000000ff2500720b */ /* 0x000fe20003f35000 */
[----:B------:R-:W-:Y:S01]  /*1bbc0*/  FMUL.FTZ R164, R0, R164 ;  /* 0x000000a400a47220 */ /* 0x000fe20000410000 */
[----:B------:R-:W-:Y:S01]  /*1bbd0*/  FSETP.NE.FTZ.AND P0, PT, R39, RZ, PT ;  /* 0x000000ff2700720b */ /* 0x000fe20003f15000 */
[----:B------:R-:W2:Y:S01]  /*1bbe0*/  MUFU.RCP R5, R37 ;  /* 0x0000002500057308 */ /* 0x000ea20000001000 */
[----:B-1----:R-:W-:Y:S01]  /*1bbf0*/  FSEL R2, R6, 1, P3 ;  /* 0x3f80000006027808 */ /* 0x002fe20001800000 */
[C---:B------:R-:W-:Y:S01]  /*1bc00*/  FMUL.FTZ R7, R0.reuse, R165 ;  /* 0x000000a500077220 */ /* 0x040fe20000410000 */
[C---:B------:R-:W-:Y:S01]  /*1bc10*/  FMUL.FTZ R144, R0.reuse, R144 ;  /* 0x0000009000907220 */ /* 0x040fe20000410000 */
[----:B------:R-:W-:Y:S01]  /*1bc20*/  FMUL.FTZ R145, R0, R145 ;  /* 0x0000009100917220 */ /* 0x000fe20000410000 */
[----:B------:R-:W-:Y:S01]  /*1bc30*/  LEA R3, R3, UR5, 0x1 ;  /* 0x0000000503037c11 */ /* 0x000fe2000f8e08ff */
[C---:B------:R-:W-:Y:S01]  /*1bc40*/  FMUL.FTZ R166, R2.reuse, R166 ;  /* 0x000000a602a67220 */ /* 0x040fe20000410000 */
[C---:B------:R-:W-:Y:S01]  /*1bc50*/  FMUL.FTZ R167, R2.reuse, R167 ;  /* 0x000000a702a77220 */ /* 0x040fe20000410000 */
[----:B------:R-:W-:Y:S01]  /*1bc60*/  FMUL.FTZ R146, R2, R146 ;  /* 0x0000009202927220 */ /* 0x000fe20000410000 */
[----:B---3--:R-:W-:Y:S01]  /*1bc70*/  FSEL R4, R4, 1, P0 ;  /* 0x3f80000004047808 */ /* 0x008fe20000000000 */
[C---:B------:R-:W-:Y:S01]  /*1bc80*/  FMUL.FTZ R8, R2.reuse, R147 ;  /* 0x0000009302087220 */ /* 0x040fe20000410000 */
[C---:B------:R-:W-:Y:S01]  /*1bc90*/  FMUL.FTZ R162, R2.reuse, R162 ;  /* 0x000000a202a27220 */ /* 0x040fe20000410000 */
[C---:B------:R-:W-:Y:S01]  /*1bca0*/  FMUL.FTZ R17, R2.reuse, R163 ;  /* 0x000000a302117220 */ /* 0x040fe20000410000 */
[C---:B------:R-:W-:Y:S01]  /*1bcb0*/  FMUL.FTZ R142, R2.reuse, R142 ;  /* 0x0000008e028e7220 */ /* 0x040fe20000410000 */
[C---:B------:R-:W-:Y:S01]  /*1bcc0*/  FMUL.FTZ R13, R2.reuse, R143 ;  /* 0x0000008f020d7220 */ /* 0x040fe20000410000 */
[C---:B------:R-:W-:Y:S01]  /*1bcd0*/  FMUL.FTZ R158, R2.reuse, R158 ;  /* 0x0000009e029e7220 */ /* 0x040fe20000410000 */
[C---:B------:R-:W-:Y:S01]  /*1bce0*/  FMUL.FTZ R24, R2.reuse, R159 ;  /* 0x0000009f02187220 */ /* 0x040fe20000410000 */
[----:B--2---:R-:W-:Y:S01]  /*1bcf0*/  FSEL R5, R5, 1, P1 ;  /* 0x3f80000005057808 */ /* 0x004fe20000800000 */
[C---:B------:R-:W-:Y:S01]  /*1bd00*/  FMUL.FTZ R138, R2.reuse, R138 ;  /* 0x0000008a028a7220 */ /* 0x040fe20000410000 */
[C---:B------:R-:W-:Y:S01]  /*1bd10*/  FMUL.FTZ R21, R2.reuse, R139 ;  /* 0x0000008b02157220 */ /* 0x040fe20000410000 */
[C---:B------:R-:W-:Y:S01]  /*1bd20*/  FMUL.FTZ R154, R2.reuse, R154 ;  /* 0x0000009a029a7220 */ /* 0x040fe20000410000 */
[C---:B------:R-:W-:Y:S01]  /*1bd30*/  FMUL.FTZ R30, R2.reuse, R155 ;  /* 0x0000009b021e7220 */ /* 0x040fe20000410000 */
[C---:B------:R-:W-:Y:S01]  /*1bd40*/  FMUL.FTZ R150, R2.reuse, R150 ;  /* 0x0000009602967220 */ /* 0x040fe20000410000 */
        /* <DEDUP_REMOVED lines=32> */
[----:B------:R-:W-:Y:S01]  /*1bf50*/  FMUL.FTZ R15, R4, R179 ;  /* 0x000000b3040f7220 */ /* 0x000fe20000410000 */
[----:B------:R-:W-:Y:S01]  /*1bf60*/  STS [R3], R7 ;  /* 0x0000000703007388 */ /* 0x000fe20000000800 */
[----:B------:R-:W-:Y:S01]  /*1bf70*/  F2FP.BF16.F32.PACK_AB R20, R20, R172 ;  /* 0x000000ac1414723e */ /* 0x000fe200000010ff */
[----:B------:R-:W-:Y:S01]  /*1bf80*/  FMUL.FTZ R180, R5, R180 ;  /* 0x000000b405b47220 */ /* 0x000fe20000410000 */
[----:B------:R-:W-:Y:S01]  /*1bf90*/  F2FP.BF16.F32.PACK_AB R19, R19, R174 ;  /* 0x000000ae1313723e */ /* 0x000fe200000010ff */
[----:B------:R2:W-:Y:S01]  /*1bfa0*/  STS [R6], R0 ;  /* 0x0000000006007388 */ /* 0x0005e20000000800 */
[----:B------:R-:W-:Y:S01]  /*1bfb0*/  F2FP.BF16.F32.PACK_AB R18, R18, R160 ;  /* 0x000000a01212723e */ /* 0x000fe200000010ff */
[----:B------:R-:W-:Y:S01]  /*1bfc0*/  FMUL.FTZ R12, R5, R181 ;  /* 0x000000b5050c7220 */ /* 0x000fe20000410000 */
[----:B------:R-:W-:Y:S01]  /*1bfd0*/  F2FP.BF16.F32.PACK_AB R17, R17, R162 ;  /* 0x000000a21111723e */ /* 0x000fe200000010ff */
[----:B------:R-:W-:Y:S01]  /*1bfe0*/  STS [R6+0x400], R8 ;  /* 0x0004000806007388 */ /* 0x000fe20000000800 */
[C---:B------:R-:W-:Y:S01]  /*1bff0*/  FMUL.FTZ R182, R4.reuse, R182 ;  /* 0x000000b604b67220 */ /* 0x040fe20000410000 */
[----:B------:R-:W-:Y:S01]  /*1c000*/  FMUL.FTZ R11, R4, R183 ;  /* 0x000000b7040b7220 */ /* 0x000fe20000410000 */
[----:B------:R-:W-:Y:S01]  /*1c010*/  F2FP.BF16.F32.PACK_AB R14, R14, R140 ;  /* 0x0000008c0e0e723e */ /* 0x000fe200000010ff */
[----:B------:R3:W-:Y:S01]  /*1c020*/  STS [R3+0x2000], R10 ;  /* 0x0020000a03007388 */ /* 0x0007e20000000800 */
[----:B------:R-:W-:Y:S01]  /*1c030*/  F2FP.BF16.F32.PACK_AB R13, R13, R142 ;  /* 0x0000008e0d0d723e */ /* 0x000fe200000010ff */
[----:B------:R-:W-:Y:S01]  /*1c040*/  FMUL.FTZ R184, R5, R184 ;  /* 0x000000b805b87220 */ /* 0x000fe20000410000 */
[----:B------:R-:W-:Y:S01]  /*1c050*/  F2FP.BF16.F32.PACK_AB R16, R16, R176 ;  /* 0x000000b01010723e */ /* 0x000fe200000010ff */
[----:B------:R4:W-:Y:S01]  /*1c060*/  STS [R3+0x2400], R9 ;  /* 0x0024000903007388 */ /* 0x0009e20000000800 */
[----:B------:R-:W-:Y:S01]  /*1c070*/  F2FP.BF16.F32.PACK_AB R15, R15, R178 ;  /* 0x000000b20f0f723e */ /* 0x000fe200000010ff */
[C---:B------:R-:W-:Y:S01]  /*1c080*/  FMUL.FTZ R23, R5.reuse, R185 ;  /* 0x000000b905177220 */ /* 0x040fe20000410000 */
[----:B-1----:R-:W-:Y:S01]  /*1c090*/  IADD3 R2, PT, PT, R238, R3, RZ ;  /* 0x00000003ee027210 */ /* 0x002fe20007ffe0ff */
[C---:B------:R-:W-:Y:S01]  /*1c0a0*/  FMUL.FTZ R186, R4.reuse, R186 ;  /* 0x000000ba04ba7220 */ /* 0x040fe20000410000 */
[C---:B------:R-:W-:Y:S01]  /*1c0b0*/  FMUL.FTZ R27, R4.reuse, R187 ;  /* 0x000000bb041b7220 */ /* 0x040fe20000410000 */
[----:B------:R-:W-:Y:S01]  /*1c0c0*/  STS [R6+0x2000], R20 ;  /* 0x0020001406007388 */ /* 0x000fe20000000800 */
[C---:B------:R-:W-:Y:S01]  /*1c0d0*/  FMUL.FTZ R188, R5.reuse, R188 ;  /* 0x000000bc05bc7220 */ /* 0x040fe20000410000 */
[C---:B------:R-:W-:Y:S01]  /*1c0e0*/  FMUL.FTZ R26, R5.reuse, R189 ;  /* 0x000000bd051a7220 */ /* 0x040fe20000410000 */
[C---:B------:R-:W-:Y:S01]  /*1c0f0*/  FMUL.FTZ R190, R4.reuse, R190 ;  /* 0x000000be04be7220 */ /* 0x040fe20000410000 */
[----:B------:R-:W-:Y:S01]  /*1c100*/  STS [R6+0x2400], R19 ;  /* 0x0024001306007388 */ /* 0x000fe20000000800 */
[----:B------:R-:W-:Y:S01]  /*1c110*/  FMUL.FTZ R32, R4, R191 ;  /* 0x000000bf04207220 */ /* 0x000fe20000410000 */
[----:B------:R-:W-:Y:S01]  /*1c120*/  F2FP.BF16.F32.PACK_AB R12, R12, R180 ;  /* 0x000000b40c0c723e */ /* 0x000fe200000010ff */
[----:B------:R-:W-:Y:S01]  /*1c130*/  FMUL.FTZ R192, R5, R192 ;  /* 0x000000c005c07220 */ /* 0x000fe20000410000 */
[C---:B--2---:R-:W-:Y:S01]  /*1c140*/  IADD3 R0, PT, PT, R3.reuse, 0x40, RZ ;  /* 0x0000004003007810 */ /* 0x044fe20007ffe0ff */
[----:B------:R-:W-:Y:S01]  /*1c150*/  STS [R2], R18 ;  /* 0x0000001202007388 */ /* 0x000fe20000000800 */
[----:B------:R-:W-:Y:S01]  /*1c160*/  @P2 IADD3 R0, PT, PT, R3, -0x40, RZ ;  /* 0xffffffc003002810 */ /* 0x000fe20007ffe0ff */
[----:B------:R-:W-:Y:S01]  /*1c170*/  FMUL.FTZ R34, R5, R193 ;  /* 0x000000c105227220 */ /* 0x000fe20000410000 */
[----:B------:R-:W-:Y:S01]  /*1c180*/  F2FP.BF16.F32.PACK_AB R11, R11, R182 ;  /* 0x000000b60b0b723e */ /* 0x000fe200000010ff */
[----:B------:R-:W-:Y:S01]  /*1c190*/  STS [R2+0x400], R17 ;  /* 0x0004001102007388 */ /* 0x000fe20000000800 */
[----:B------:R-:W-:Y:S01]  /*1c1a0*/  F2FP.BF16.F32.PACK_AB R25, R25, R156 ;  /* 0x0000009c1919723e */ /* 0x000fe200000010ff */
[----:B---3--:R-:W1:Y:S01]  /*1c1b0*/  @P4 LDC R10, c[0x0][0x458] ;  /* 0x00011600ff0a4b82 */ /* 0x008e620000000800 */
[----:B------:R-:W-:Y:S01]  /*1c1c0*/  F2FP.BF16.F32.PACK_AB R24, R24, R158 ;  /* 0x0000009e1818723e */ /* 0x000fe200000010ff */
[----:B------:R-:W-:Y:S01]  /*1c1d0*/  FMUL.FTZ R194, R4, R194 ;  /* 0x000000c204c27220 */ /* 0x000fe20000410000 */
[----:B------:R-:W-:Y:S01]  /*1c1e0*/  F2FP.BF16.F32.PACK_AB R22, R22, R136 ;  /* 0x000000881616723e */ /* 0x000fe200000010ff */
[C---:B------:R-:W-:Y:S01]  /*1c1f0*/  FMUL.FTZ R33, R4.reuse, R195 ;  /* 0x000000c304217220 */ /* 0x040fe20000410000 */
[----:B----4-:R-:W-:Y:S01]  /*1c200*/  IADD3 R3, PT, PT, R35, R2, RZ ;  /* 0x0000000223037210 */ /* 0x010fe20007ffe0ff */
[----:B------:R2:W3:Y:S01]  /*1c210*/  @P4 MUFU.LG2 R9, R36 ;  /* 0x0000002400094308 */ /* 0x0004e20000000c00 */
[----:B------:R-:W-:Y:S01]  /*1c220*/  F2FP.BF16.F32.PACK_AB R21, R21, R138 ;  /* 0x0000008a1515723e */ /* 0x000fe200000010ff */
[----:B------:R-:W-:Y:S01]  /*1c230*/  FMUL.FTZ R196, R5, R196 ;  /* 0x000000c405c47220 */ /* 0x000fe20000410000 */
[----:B------:R-:W-:Y:S01]  /*1c240*/  F2FP.BF16.F32.PACK_AB R23, R23, R184 ;  /* 0x000000b81717723e */ /* 0x000fe200000010ff */
[----:B------:R-:W-:Y:S01]  /*1c250*/  STS [R3], R14 ;  /* 0x0000000e03007388 */ /* 0x000fe20000000800 */
[----:B------:R-:W-:Y:S01]  /*1c260*/  F2FP.BF16.F32.PACK_AB R27, R27, R186 ;  /* 0x000000ba1b1b723e */ /* 0x000fe200000010ff */
[----:B------:R-:W-:Y:S01]  /*1c270*/  FMUL.FTZ R198, R4, R198 ;  /* 0x000000c604c67220 */ /* 0x000fe20000410000 */
        /* <DEDUP_REMOVED lines=11> */
[----:B------:R-:W-:-:S03]  /*1c330*/  F2FP.BF16.F32.PACK_AB R33, R33, R194 ;  /* 0x000000c22121723e */ /* 0x000fc600000010ff */
[----:B------:R2:W-:Y:S04]  /*1c340*/  STS [R3+0x2400], R11 ;  /* 0x0024000b03007388 */ /* 0x0005e80000000800 */
[----:B------:R-:W-:Y:S04]  /*1c350*/  STS [R0], R25 ;  /* 0x0000001900007388 */ /* 0x000fe80000000800 */
[----:B------:R-:W-:Y:S01]  /*1c360*/  STS [R0+0x400], R24 ;  /* 0x0004001800007388 */ /* 0x000fe20000000800 */
        /* <DEDUP_REMOVED lines=12> */
[----:B----4-:R-:W-:-:S03]  /*1c430*/  LOP3.LUT R2, R40, 0x1f8, RZ, 0xc0, !PT ;  /* 0x000001f828027812 */ /* 0x010fc600078ec0ff */
[----:B------:R-:W-:Y:S01]  /*1c440*/  STS [R0+0x400], R28 ;  /* 0x0004001c00007388 */ /* 0x000fe20000000800 */
[----:B------:R-:W-:-:S03]  /*1c450*/  LOP3.LUT R2, R2, 0x38, R240, 0x78, !PT ;  /* 0x0000003802027812 */ /* 0x000fc600078e78f0 */
[----:B------:R-:W-:Y:S01]  /*1c460*/  STS [R3+0x2000], R34 ;  /* 0x0020002203007388 */ /* 0x000fe20000000800 */
[----:B------:R-:W-:-:S03]  /*1c470*/  LOP3.LUT R6, R2, 0x1e00, R40, 0xf8, !PT ;  /* 0x00001e0002067812 */ /* 0x000fc600078ef828 */
[----:B------:R2:W-:Y:S01]  /*1c480*/  STS [R3+0x2400], R33 ;  /* 0x0024002103007388 */ /* 0x0005e20000000800 */
[----:B------:R-:W-:-:S05]  /*1c490*/  FMUL.FTZ R2, R4, R199 ;  /* 0x000000c704027220 */ /* 0x000fca0000410000 */
[----:B------:R-:W-:Y:S01]  /*1c4a0*/  F2FP.BF16.F32.PACK_AB R2, R2, R198 ;  /* 0x000000c60202723e */ /* 0x000fe200000010ff */
[----:B--2---:R-:W-:-:S05]  /*1c4b0*/  FMUL.FTZ R3, R5, R197 ;  /* 0x000000c505037220 */ /* 0x004fca0000410000 */
[----:B------:R-:W-:Y:S01]  /*1c4c0*/  F2FP.BF16.F32.PACK_AB R3, R3, R196 ;  /* 0x000000c40303723e */ /* 0x000fe200000010ff */
[----:B-1-3--:R-:W-:Y:S06]  /*1c4d0*/  BRA.U UP1, `(.L_x_639) ;  /* 0x0000000101207547 */ /* 0x00afec000b800000 */
        /* <DEDUP_REMOVED lines=8> */
.L_x_639:
[----:B------:R1:W-:Y:S01]  /*1c560*/  STS [R0+0x2000], R3 ;  /* 0x0020000300007388 */ /* 0x0003e20000000800 */
[----:B------:R-:W-:Y:S01]  /*1c570*/  LEA R17, R6, UR5, 0x1 ;  /* 0x0000000506117c11 */ /* 0x000fe2000f8e08ff */
[----:B------:R-:W2:Y:S01]  /*1c580*/  @P3 LDC R7, c[0x0][0x458] ;  /* 0x00011600ff073b82 */ /* 0x000ea20000000800 */
[----:B------:R-:W1:Y:S01]  /*1c590*/  @P3 MUFU.LG2 R8, R38 ;  /* 0x0000002600083308 */ /* 0x000e620000000c00 */
[----:B------:R3:W-:Y:S01]  /*1c5a0*/  STS [R0+0x2400], R2 ;  /* 0x0024000200007388 */ /* 0x0007e20000000800 */
[----:B------:R-:W-:Y:S01]  /*1c5b0*/  UIMAD UR13, UR6, UR13, URZ ;  /* 0x0000000d060d72a4 */ /* 0x000fe2000f8e02ff */
[----:B------:R-:W-:Y:S01]  /*1c5c0*/  LOP3.LUT P2, RZ, R240, 0x3, RZ, 0xc0, !PT ;  /* 0x00000003f0ff7812 */ /* 0x000fe2000784c0ff */
[----:B------:R-:W-:-:S03]  /*1c5d0*/  UIMAD UR5, UR8, UR14, URZ ;  /* 0x0000000e080572a4 */ /* 0x000fc6000f8e02ff */
[----:B------:R-:W-:Y:S01]  /*1c5e0*/  BAR.SYNC.DEFER_BLOCKING 0x0 ;  /* 0x0000000000007b1d */ /* 0x000fe20000010000 */
[----:B------:R-:W-:Y:S01]  /*1c5f0*/  @!UP0 UIMAD UR13, UR4, UR7, UR13 ;  /* 0x00000007040d82a4 */ /* 0x000fe2000f8e020d */
[----:B------:R-:W-:Y:S01]  /*1c600*/  MOV R20, 0x7f800000 ;  /* 0x7f80000000147802 */ /* 0x000fe20000000f00 */
[----:B------:R-:W-:Y:S01]  /*1c610*/  USEL UR17, UR17, URZ, UP0 ;  /* 0x000000ff11117287 */ /* 0x000fe20008000000 */
[----:B------:R-:W-:Y:S01]  /*1c620*/  MOV R16, 0x7f800000 ;  /* 0x7f80000000107802 */ /* 0x000fe20000000f00 */
[----:B------:R-:W-:-:S03]  /*1c630*/  USHF.L.U32 UR7, UR5, 0x7, URZ ;  /* 0x0000000705077899 */ /* 0x000fc600080006ff */
[----:B------:R-:W4:Y:S01]  /*1c640*/  @P1 LDC R6, c[0x0][0x458] ;  /* 0x00011600ff061b82 */ /* 0x000f220000000800 */
[----:B------:R-:W5:Y:S01]  /*1c650*/  @P0 MUFU.LG2 R4, R39 ;  /* 0x0000002700040308 */ /* 0x000f620000000c00 */
[----:B------:R-:W-:Y:S01]  /*1c660*/  USEL UR15, UR15, URZ, UP0 ;  /* 0x000000ff0f0f7287 */ /* 0x000fe20008000000 */
[----:B------:R-:W-:Y:S01]  /*1c670*/  BSSY.RECONVERGENT B0, `(.L_x_640) ;  /* 0x000003a000007945 */ /* 0x000fe20003800200 */
[----:B------:R-:W-:Y:S01]  /*1c680*/  USHF.R.S32.HI UR5, URZ, 0x1f, UR13 ;  /* 0x0000001fff057899 */ /* 0x000fe2000801140d */
[----:B------:R-:W-:Y:S01]  /*1c690*/  MOV R15, 0x7f800000 ;  /* 0x7f800000000f7802 */ /* 0x000fe20000000f00 */
[----:B------:R-:W-:Y:S01]  /*1c6a0*/  USHF.R.S32.HI UR4, URZ, 0x1f, UR7 ;  /* 0x0000001fff047899 */ /* 0x000fe20008011407 */
[----:B------:R-:W-:Y:S01]  /*1c6b0*/  MOV R14, 0x7f800000 ;  /* 0x7f800000000e7802 */ /* 0x000fe20000000f00 */
[----:B------:R-:W4:Y:S01]  /*1c6c0*/  @P0 LDC R5, c[0x0][0x458] ;  /* 0x00011600ff050b82 */ /* 0x000f220000000800 */
[----:B------:R-:W-:Y:S01]  /*1c6d0*/  UIADD3 UR17, UP1, UP0, UR7, UR17, UR13 ;  /* 0x0000001107117290 */ /* 0x000fe2000f83e00d */
[----:B------:R-:W-:Y:S01]  /*1c6e0*/  SHF.R.U32.HI R21, RZ, 0x3, R240 ;  /* 0x00000003ff157819 */ /* 0x000fe200000116f0 */
[----:B-1----:R-:W-:-:S02]  /*1c6f0*/  @P3 FMUL.FTZ R3, R8, 0.69314718246459960938 ;  /* 0x3f31721808033820 */ /* 0x002fc40000410000 */
[----:B------:R-:W-:Y:S01]  /*1c700*/  UIADD3.X UR4, UPT, UPT, UR4, UR15, UR5, UP1, UP0 ;  /* 0x0000000f04047290 */ /* 0x000fe20008fe0405 */
[----:B---3--:R-:W1:Y:S01]  /*1c710*/  @P1 MUFU.LG2 R2, R37 ;  /* 0x0000002500021308 */ /* 0x008e620000000c00 */
[----:B------:R-:W-:Y:S01]  /*1c720*/  @P4 FMUL.FTZ R0, R9, 0.69314718246459960938 ;  /* 0x3f31721809004820 */ /* 0x000fe20000410000 */
[----:B--2---:R-:W-:Y:S01]  /*1c730*/  @P3 FFMA.FTZ R16, R69, R7, R3 ;  /* 0x0000000745103223 */ /* 0x004fe20000010003 */
[----:B------:R2:W3:Y:S02]  /*1c740*/  LDS.128 R24, [R17+0x3800] ;  /* 0x0038000011187984 */ /* 0x0004e40000000c00 */
[----:B------:R-:W-:Y:S01]  /*1c750*/  @P4 FFMA.FTZ R20, R80, R10, R0 ;  /* 0x0000000a50144223 */ /* 0x000fe20000010000 */
[----:B-----5:R-:W-:Y:S01]  /*1c760*/  @P0 FMUL.FTZ R0, R4, 0.69314718246459960938 ;  /* 0x3f31721804000820 */ /* 0x020fe20000410000 */
[----:B-1----:R-:W-:-:S03]  /*1c770*/  @P1 FMUL.FTZ R2, R2, 0.69314718246459960938 ;  /* 0x3f31721802021820 */ /* 0x002fc60000410000 */
[----:B----4-:R-:W-:Y:S01]  /*1c780*/  @P0 FFMA.FTZ R14, R68, R5, R0 ;  /* 0x00000005440e0223 */ /* 0x010fe20000010000 */
[----:B------:R-:W-:Y:S01]  /*1c790*/  @P1 FFMA.FTZ R15, R70, R6, R2 ;  /* 0x00000006460f1223 */ /* 0x000fe20000010002 */
[----:B--2---:R-:W-:Y:S06]  /*1c7a0*/  @P2 BRA `(.L_x_641) ;  /* 0x0000000000982947 */ /* 0x004fec0003800000 */
        /* <DEDUP_REMOVED lines=19> */
[----:B------:R-:W4:Y:S01]  /*1c8e0*/  @!P4 LDC.64 R12, c[0x0][0x420] ;  /* 0x00010800ff0ccb82 */ /* 0x000f220000000a00 */
[----:B------:R-:W-:-:S07]  /*1c8f0*/  @!P5 LEA.HI.X.SX32 R2, R2, UR4, 0x1, P0 ;  /* 0x000000040202dc11 */ /* 0x000fce00080f0eff */
[----:B------:R-:W5:Y:S01]  /*1c900*/  @!P3 LDC.64 R18, c[0x0][0x420] ;  /* 0x00010800ff12bb82 */ /* 0x000f620000000a00 */
[----:B-1----:R-:W-:-:S04]  /*1c910*/  @!P6 LEA R8, P1, R0, R8, 0x2 ;  /* 0x000000080008e211 */ /* 0x002fc800078210ff */
[----:B------:R-:W-:Y:S02]  /*1c920*/  @!P6 LEA.HI.X R9, R0, R9, R6, 0x2, P1 ;  /* 0x000000090009e211 */ /* 0x000fe400008f1406 */
[----:B------:R-:W-:Y:S02]  /*1c930*/  @!P4 IADD3 R0, P1, PT, R5, UR17, RZ ;  /* 0x000000110500cc10 */ /* 0x000fe4000ff3e0ff */
[C---:B--2---:R-:W-:Y:S01]  /*1c940*/  @!P5 LEA R6, P2, R3.reuse, R10, 0x2 ;  /* 0x0000000a0306d211 */ /* 0x044fe200078410ff */
[----:B------:R1:W-:Y:S01]  /*1c950*/  @!P6 STG.E desc[UR20][R8.64], R20 ;  /* 0x000000140800e986 */ /* 0x0003e2000c101914 */
[----:B------:R-:W-:Y:S02]  /*1c960*/  @!P3 IADD3 R10, P0, PT, R4, UR17, RZ ;  /* 0x00000011040abc10 */ /* 0x000fe4000ff1e0ff */
[----:B------:R-:W-:Y:S02]  /*1c970*/  @!P5 LEA.HI.X R7, R3, R11, R2, 0x2, P2 ;  /* 0x0000000b0307d211 */ /* 0x000fe400010f1402 */
[----:B------:R-:W-:-:S02]  /*1c980*/  @!P4 LEA.HI.X.SX32 R5, R5, UR4, 0x1, P1 ;  /* 0x000000040505cc11 */ /* 0x000fc400088f0eff */
[----:B------:R-:W-:Y:S01]  /*1c990*/  @!P3 LEA.HI.X.SX32 R3, R4, UR4, 0x1, P0 ;  /* 0x000000040403bc11 */ /* 0x000fe200080f0eff */
[----:B------:R1:W-:Y:S01]  /*1c9a0*/  @!P5 STG.E desc[UR20][R6.64], R16 ;  /* 0x000000100600d986 */ /* 0x0003e2000c101914 */
[----:B----4-:R-:W-:-:S04]  /*1c9b0*/  @!P4 LEA R4, P1, R0, R12, 0x2 ;  /* 0x0000000c0004c211 */ /* 0x010fc800078210ff */
[----:B------:R-:W-:Y:S02]  /*1c9c0*/  @!P4 LEA.HI.X R5, R0, R13, R5, 0x2, P1 ;  /* 0x0000000d0005c211 */ /* 0x000fe400008f1405 */
[----:B-----5:R-:W-:-:S03]  /*1c9d0*/  @!P3 LEA R2, P0, R10, R18, 0x2 ;  /* 0x000000120a02b211 */ /* 0x020fc600078010ff */
[----:B------:R1:W-:Y:S01]  /*1c9e0*/  @!P4 STG.E desc[UR20][R4.64], R15 ;  /* 0x0000000f0400c986 */ /* 0x0003e2000c101914 */
[----:B------:R-:W-:-:S05]  /*1c9f0*/  @!P3 LEA.HI.X R3, R10, R19, R3, 0x2, P0 ;  /* 0x000000130a03b211 */ /* 0x000fca00000f1403 */
[----:B------:R1:W-:Y:S04]  /*1ca00*/  @!P3 STG.E desc[UR20][R2.64], R14 ;  /* 0x0000000e0200b986 */ /* 0x0003e8000c101914 */
.L_x_641:
[----:B------:R-:W-:Y:S05]  /*1ca10*/  BSYNC.RECONVERGENT B0 ;  /* 0x0000000000007941 */ /* 0x000fea0003800200 */
.L_x_640:
[----:B-1----:R1:W2:Y:S01]  /*1ca20*/  LDS.128 R8, [R17] ;  /* 0x0000000011087984 */ /* 0x0022a20000000c00 */
[C---:B------:R-:W-:Y:S01]  /*1ca30*/  VIADD R3, R21.reuse, 0x20 ;  /* 0x0000002015037836 */ /* 0x040fe20000000000 */
[----:B------:R-:W4:Y:S01]  /*1ca40*/  LDCU.64 UR4, c[0x0][0x410] ;  /* 0x00008200ff0477ac */ /* 0x000f220008000a00 */
[C---:B------:R-:W-:Y:S01]  /*1ca50*/  VIADD R2, R21.reuse, 0x30 ;  /* 0x0000003015027836 */ /* 0x040fe20000000000 */
[----:B------:R-:W-:Y:S01]  /*1ca60*/  BSSY.RECONVERGENT B0, `(.L_x_642) ;  /* 0x0000021000007945 */ /* 0x000fe20003800200 */
[----:B------:R-:W-:Y:S01]  /*1ca70*/  VIADD R0, R21, 0x10 ;  /* 0x0000001015007836 */ /* 0x000fe20000000000 */
[----:B------:R-:W-:Y:S01]  /*1ca80*/  ISETP.GE.AND P5, PT, R3, UR25, PT ;  /* 0x0000001903007c0c */ /* 0x000fe2000bfa6270 */
[C---:B------:R-:W-:Y:S01]  /*1ca90*/  VIADD R3, R21.reuse, 0x50 ;  /* 0x0000005015037836 */ /* 0x040fe20000000000 */
[----:B------:R-:W-:Y:S01]  /*1caa0*/  ISETP.GE.AND P4, PT, R2, UR25, PT ;  /* 0x0000001902007c0c */ /* 0x000fe2000bf86270 */
[----:B------:R-:W-:Y:S01]  /*1cab0*/  VIADD R4, R21, 0x60 ;  /* 0x0000006015047836 */ /* 0x000fe20000000000 */
[----:B------:R-:W-:Y:S01]  /*1cac0*/  IADD3 R2, P0, PT, R82, UR12, RZ ;  /* 0x0000000c52027c10 */ /* 0x000fe2000ff1e0ff */
[----:B------:R-:W-:Y:S01]  /*1cad0*/  UIMAD.WIDE.U32 UR8, UR8, 0x80, URZ ;  /* 0x00000080080878a5 */ /* 0x000fe2000f8e00ff */
[----:B------:R-:W-:-:S02]  /*1cae0*/  ISETP.GE.AND P2, PT, R3, UR25, PT ;  /* 0x0000001903007c0c */ /* 0x000fc4000bf46270 */
[----:B------:R-:W-:Y:S02]  /*1caf0*/  IADD3.X R3, PT, PT, RZ, UR10, RZ, P0, !PT ;  /* 0x0000000aff037c10 */ /* 0x000fe400087fe4ff */
[C---:B------:R-:W-:Y:S02]  /*1cb00*/  ISETP.GE.AND P0, PT, R21.reuse, UR25, PT ;  /* 0x0000001915007c0c */ /* 0x040fe4000bf06270 */
[----:B------:R-:W-:Y:S02]  /*1cb10*/  ISETP.GE.AND P6, PT, R0, UR25, PT ;  /* 0x0000001900007c0c */ /* 0x000fe4000bfc6270 */
[C---:B------:R-:W-:Y:S02]  /*1cb20*/  IADD3 R0, PT, PT, R21.reuse, 0x40, RZ ;  /* 0x0000004015007810 */ /* 0x040fe40007ffe0ff */
[----:B------:R-:W-:Y:S01]  /*1cb30*/  ISETP.GE.AND P1, PT, R4, UR25, PT ;  /* 0x0000001904007c0c */ /* 0x000fe2000bf26270 */
[----:B----4-:R-:W-:Y:S01]  /*1cb40*/  IMAD.U32 R4, RZ, RZ, UR5 ;  /* 0x00000005ff047e24 */ /* 0x010fe2000f8e00ff */
[----:B------:R-:W-:Y:S01]  /*1cb50*/  ISETP.GE.AND P3, PT, R0, UR25, PT ;  /* 0x0000001900007c0c */ /* 0x000fe2000bf66270 */
[----:B------:R-:W-:Y:S01]  /*1cb60*/  IMAD.U32 R0, RZ, RZ, UR4 ;  /* 0x00000004ff007e24 */ /* 0x000fe2000f8e00ff */
[----:B------:R-:W-:-:S02]  /*1cb70*/  IADD3 R15, PT, PT, R21, 0x70, RZ ;  /* 0x00000070150f7810 */ /* 0x000fc40007ffe0ff */
[----:B------:R-:W-:Y:S01]  /*1cb80*/  LOP3.LUT R14, R21, UR8, RZ, 0xfc, !PT ;  /* 0x00000008150e7c12 */ /* 0x000fe2000f8efcff */
[----:B------:R-:W-:-:S04]  /*1cb90*/  IMAD.WIDE.U32 R12, R0, UR6, R2 ;  /* 0x00000006000c7c25 */ /* 0x000fc8000f8e0002 */
[----:B------:R-:W-:Y:S01]  /*1cba0*/  IMAD R7, R4, UR6, R13 ;  /* 0x0000000604077c24 */ /* 0x000fe2000f8e020d */
[----:B-1----:R-:W-:Y:S06]  /*1cbb0*/  @P0 BRA `(.L_x_643) ;  /* 0x00000000002c0947 */ /* 0x002fec0003800000 */
        /* <DEDUP_REMOVED lines=10> */
[----:B--2---:R1:W-:Y:S02]  /*1cc60*/  STG.E.128 desc[UR20][R4.64], R8 ;  /* 0x0000000804007986 */ /* 0x0043e4000c101d14 */
.L_x_643:
[----:B------:R-:W-:Y:S05]  /*1cc70*/  BSYNC.RECONVERGENT B0 ;  /* 0x0000000000007941 */ /* 0x000fea0003800200 */
.L_x_642:
[----:B-12---:R1:W2:Y:S01]  /*1cc80*/  LDS.128 R8, [R17+0x800] ;  /* 0x0008000011087984 */ /* 0x0062a20000000c00 */
[----:B------:R-:W-:Y:S01]  /*1cc90*/  BSSY.RECONVERGENT B0, `(.L_x_644) ;  /* 0x0000010000007945 */ /* 0x000fe20003800200 */
[----:B------:R-:W-:-:S03]  /*1cca0*/  ISETP.GE.AND P0, PT, R15, UR25, PT ;  /* 0x000000190f007c0c */ /* 0x000fc6000bf06270 */
[----:B------:R-:W-:Y:S10]  /*1ccb0*/  @P6 BRA `(.L_x_645) ;  /* 0x0000000000346947 */ /* 0x000ff40003800000 */
[----:B------:R-:W4:Y:S01]  /*1ccc0*/  LDCU.64 UR6, c[0x0][0x408] ;  /* 0x00008100ff0677ac */ /* 0x000f220008000a00 */
[----:B------:R-:W-:Y:S01]  /*1ccd0*/  IADD3 R4, P6, PT, R14, 0x10, RZ ;  /* 0x000000100e047810 */ /* 0x000fe20007fde0ff */
[----:B------:R-:W-:Y:S01]  /*1cce0*/  IMAD.MOV.U32 R2, RZ, RZ, R12 ;  /* 0x000000ffff027224 */ /* 0x000fe200078e000c */
[----:B------:R-:W-:Y:S01]  /*1ccf0*/  MOV R3, R7 ;  /* 0x0000000700037202 */ /* 0x000fe20000000f00 */
[----:B------:R-:W5:Y:S02]  /*1cd00*/  LDCU.64 UR4, c[0x0][0x3f0] ;  /* 0x00007e00ff0477ac */ /* 0x000f640008000a00 */
[----:B------:R-:W-:-:S04]  /*1cd10*/  IMAD.X R0, RZ, RZ, UR9, P6 ;  /* 0x00000009ff007e24 */ /* 0x000fc8000b0e06ff */
[----:B----4-:R-:W-:Y:S02]  /*1cd20*/  IMAD R0, R0, UR6, RZ ;  /* 0x0000000600007c24 */ /* 0x010fe4000f8e02ff */
[----:B------:R-:W-:-:S04]  /*1cd30*/  IMAD.WIDE.U32 R2, R4, UR6, R2 ;  /* 0x0000000604027c25 */ /* 0x000fc8000f8e0002 */
[----:B------:R-:W-:Y:S01]  /*1cd40*/  IMAD R0, R4, UR7, R0 ;  /* 0x0000000704007c24 */ /* 0x000fe2000f8e0200 */
[----:B-----5:R-:W-:-:S04]  /*1cd50*/  LEA R4, P6, R2, UR4, 0x1 ;  /* 0x0000000402047c11 */ /* 0x020fc8000f8c08ff */
[----:B------:R-:W-:-:S04]  /*1cd60*/  IADD3 R0, PT, PT, R0, R3, RZ ;  /* 0x0000000300007210 */ /* 0x000fc80007ffe0ff */
[----:B------:R-:W-:-:S05]  /*1cd70*/  LEA.HI.X R5, R2, UR5, R0, 0x1, P6 ;  /* 0x0000000502057c11 */ /* 0x000fca000b0f0c00 */
[----:B--2---:R4:W-:Y:S02]  /*1cd80*/  STG.E.128 desc[UR20][R4.64], R8 ;  /* 0x0000000804007986 */ /* 0x0049e4000c101d14 */
.L_x_645:
[----:B------:R-:W-:Y:S05]  /*1cd90*/  BSYNC.RECONVERGENT B0 ;  /* 0x0000000000007941 */ /* 0x000fea0003800200 */
.L_x_644:
[----:B--2-4-:R2:W4:Y:S01]  /*1cda0*/  LDS.128 R8, [R17+0x1000] ;  /* 0x0010000011087984 */ /* 0x0145220000000c00 */
[----:B------:R-:W-:Y:S04]  /*1cdb0*/  BSSY.RECONVERGENT B0, `(.L_x_646) ;  /* 0x000000f000007945 */ /* 0x000fe80003800200 */
[----:B------:R-:W-:Y:S05]  /*1cdc0*/  @P5 BRA `(.L_x_647) ;  /* 0x0000000000345947 */ /* 0x000fea0003800000 */
[----:B------:R-:W5:Y:S01]  /*1cdd0*/  LDCU.64 UR6, c[0x0][0x408] ;  /* 0x00008100ff0677ac */ /* 0x000f620008000a00 */
[----:B------:R-:W-:Y:S01]  /*1cde0*/  IADD3 R4, P5, PT, R14, 0x20, RZ ;  /* 0x000000200e047810 */ /* 0x000fe20007fbe0ff */
        /* <DEDUP_REMOVED lines=10> */
[----:B----4-:R1:W-:Y:S02]  /*1ce90*/  STG.E.128 desc[UR20][R4.64], R8 ;  /* 0x0000000804007986 */ /* 0x0103e4000c101d14 */
.L_x_647:
[----:B------:R-:W-:Y:S05]  /*1cea0*/  BSYNC.RECONVERGENT B0 ;  /* 0x0000000000007941 */ /* 0x000fea0003800200 */
.L_x_646:
        /* <DEDUP_REMOVED lines=8> */
[----:B------:R-:W-:-:S04]  /*1cf30*/  IMAD.X R0, RZ, RZ, UR9, P4 ;  /* 0x00000009ff007e24 */ /* 0x000fc8000a0e06ff */
[----:B-----5:R-:W-:Y:S02]  /*1cf40*/  IMAD R0, R0, UR6, RZ ;  /* 0x0000000600007c24 */ /* 0x020fe4000f8e02ff */
[----:B------:R-:W-:-:S04]  /*1cf50*/  IMAD.WIDE.U32 R2, R4, UR6, R2 ;  /* 0x0000000604027c25 */ /* 0x000fc8000f8e0002 */
[----:B------:R-:W-:Y:S01]  /*1cf60*/  IMAD R0, R4, UR7, R0 ;  /* 0x0000000704007c24 */ /* 0x000fe2000f8e0200 */
[----:B--2---:R-:W-:-:S04]  /*1cf70*/  LEA R4, P4, R2, UR4, 0x1 ;  /* 0x0000000402047c11 */ /* 0x004fc8000f8808ff */
[----:B------:R-:W-:-:S04]  /*1cf80*/  IADD3 R0, PT, PT, R0, R3, RZ ;  /* 0x0000000300007210 */ /* 0x000fc80007ffe0ff */
[----:B------:R-:W-:-:S05]  /*1cf90*/  LEA.HI.X R5, R2, UR5, R0, 0x1, P4 ;  /* 0x0000000502057c11 */ /* 0x000fca000a0f0c00 */
[----:B----4-:R2:W-:Y:S02]  /*1cfa0*/  STG.E.128 desc[UR20][R4.64], R8 ;  /* 0x0000000804007986 */ /* 0x0105e4000c101d14 */
.L_x_649:
[----:B------:R-:W-:Y:S05]  /*1cfb0*/  BSYNC.RECONVERGENT B0 ;  /* 0x0000000000007941 */ /* 0x000fea0003800200 */
.L_x_648:
        /* <DEDUP_REMOVED lines=15> */
[----:B----4-:R3:W-:Y:S02]  /*1d0b0*/  STG.E.128 desc[UR20][R4.64], R8 ;  /* 0x0000000804007986 */ /* 0x0107e4000c101d14 */
.L_x_651:
[----:B------:R-:W-:Y:S05]  /*1d0c0*/  BSYNC.RECONVERGENT B0 ;  /* 0x0000000000007941 */ /* 0x000fea0003800200 */
.L_x_650:
        /* <DEDUP_REMOVED lines=16> */
.L_x_653:
[----:B------:R-:W-:Y:S05]  /*1d1d0*/  BSYNC.RECONVERGENT B0 ;  /* 0x0000000000007941 */ /* 0x000fea0003800200 */
.L_x_652:
        /* <DEDUP_REMOVED lines=16> */
.L_x_655:
[----:B------:R-:W-:Y:S05]  /*1d2e0*/  BSYNC.RECONVERGENT B0 ;  /* 0x0000000000007941 */ /* 0x000fea0003800200 */
.L_x_654:
[----:B------:R-:W-:Y:S05]  /*1d2f0*/  @P0 EXIT ;  /* 0x000000000000094d */ /* 0x000fea0003800000 */
[----:B------:R-:W5:Y:S01]  /*1d300*/  LDCU.64 UR6, c[0x0][0x408] ;  /* 0x00008100ff0677ac */ /* 0x000f620008000a00 */
[----:B--2---:R-:W-:Y:S01]  /*1d310*/  IADD3 R4, P0, PT, R14, 0x70, RZ ;  /* 0x000000700e047810 */ /* 0x004fe20007f1e0ff */
        /* <DEDUP_REMOVED lines=10> */
[----:B------:R-:W-:Y:S01]  /*1d3c0*/  STG.E.128 desc[UR20][R2.64], R24 ;  /* 0x0000001802007986 */ /* 0x000fe2000c101d14 */
[----:B------:R-:W-:Y:S05]  /*1d3d0*/  EXIT ;  /* 0x000000000000794d */ /* 0x000fea0003800000 */
.L_x_656:
        /* <DEDUP_REMOVED lines=10> */
.L_x_2694:


//--------------------- .text._ZN5flash16flash_fwd_kernelI23Flash_fwd_kernel_traitsILi64ELi128ELi128ELi4ELb0ELb0EN7cutlass10bfloat16_tE19Flash_kernel_traitsILi64ELi128ELi128ELi4ES3_EELb0ELb0ELb1ELb0ELb0ELb1ELb1ELb0EEEvNS_16Flash_fwd_paramsE --------------------------
	.section	.text._ZN5flash16flash_fwd_kernelI23Flash_fwd_kernel_traitsILi64ELi128ELi128ELi4ELb0ELb0EN7cutlass10bfloat16_tE19Flash_kernel_traitsILi64ELi128ELi128ELi4ES3_EELb0ELb0ELb1ELb0ELb0ELb1ELb1ELb0EEEvNS_16Flash_fwd_paramsE,"ax",@progbits
	.align	128
        .global         _ZN5flash16flash_fwd_kernelI23Flash_fwd_kernel_traitsILi64ELi128ELi128ELi4ELb0ELb0EN7cutlass10bfloat16_tE19Flash_kernel_traitsILi64ELi128ELi128ELi4ES3_EELb0ELb0ELb1ELb0ELb0ELb1ELb1ELb0EEEvNS_16Flash_fwd_paramsE
        .type           _ZN5flash16flash_fwd_kernelI23Flash_fwd_kernel_traitsILi64ELi128ELi128ELi4ELb0ELb0EN7cutlass10bfloat16_tE19Flash_kernel_traitsILi64ELi128ELi128ELi4ES3_EELb0ELb0ELb1ELb0ELb0ELb1ELb1ELb0EEEvNS_16Flash_fwd_paramsE,@function
        .size           _ZN5flash16flash_fwd_kernelI23Flash_fwd_kernel_traitsILi64ELi128ELi128ELi4ELb0ELb0EN7cutlass10bfloat16_tE19Flash_kernel_traitsILi64ELi128ELi128ELi4ES3_EELb0ELb0ELb1ELb0ELb0ELb1ELb1ELb0EEEvNS_16Flash_fwd_paramsE,(.L_x_2695 - _ZN5flash16flash_fwd_kernelI23Flash_fwd_kernel_traitsILi64ELi128ELi128ELi4ELb0ELb0EN7cutlass10bfloat16_tE19Flash_kernel_traitsILi64ELi128ELi128ELi4ES3_EELb0ELb0ELb1ELb0ELb0ELb1ELb1ELb0EEEvNS_16Flash_fwd_paramsE)
        .other          _ZN5flash16flash_fwd_kernelI23Flash_fwd_kernel_traitsILi64ELi128ELi128ELi4ELb0ELb0EN7cutlass10bfloat16_tE19Flash_kernel_traitsILi64ELi128ELi128ELi4ES3_EELb0ELb0ELb1ELb0ELb0ELb1ELb1ELb0EEEvNS_16Flash_fwd_paramsE,@"STO_CUDA_ENTRY STV_DEFAULT"
_ZN5flash16flash_fwd_kernelI23Flash_fwd_kernel_traitsILi64ELi128ELi128ELi4ELb0ELb0EN7cutlass10bfloat16_tE19Flash_kernel_traitsILi64ELi128ELi128ELi4ES3_EELb0ELb0ELb1ELb0ELb0ELb1ELb1ELb0EEEvNS_16Flash_fwd_paramsE:
.text._ZN5flash16flash_fwd_kernelI23Flash_fwd_kernel_traitsILi64ELi128ELi128ELi4ELb0ELb0EN7cutlass10bfloat16_tE19Flash_kernel_traitsILi64ELi128ELi128ELi4ES3_EELb0ELb0ELb1ELb0ELb0ELb1ELb1ELb0EEEvNS_16Flash_fwd_paramsE:
        /* <DEDUP_REMOVED lines=72> */
.L_x_657:
        /* <DEDUP_REMOVED lines=58> */
.L_x_659:
        /* <DEDUP_REMOVED lines=55> */
.L_x_661:
[----:B------:R-:W-:Y:S05]  /*0b90*/  BSYNC.RECONVERGENT B0 ;  /* 0x0000000000007941 */ /* 0x000fea0003800200 */
.L_x_660:
        /* <DEDUP_REMOVED lines=16> */
.L_x_663:
[----:B------:R-:W-:Y:S05]  /*0ca0*/  BSYNC.RECONVERGENT B0 ;  /* 0x0000000000007941 */ /* 0x000fea0003800200 */
.L_x_662:
        /* <DEDUP_REMOVED lines=15> */
.L_x_665:
[----:B------:R-:W-:Y:S05]  /*0da0*/  BSYNC.RECONVERGENT B0 ;  /* 0x0000000000007941 */ /* 0x000fea0003800200 */
.L_x_664:
        /* <DEDUP_REMOVED lines=15> */
.L_x_667:
[----:B------:R-:W-:Y:S05]  /*0ea0*/  BSYNC.RECONVERGENT B0 ;  /* 0x0000000000007941 */ /* 0x000fea0003800200 */
.L_x_666:
        /* <DEDUP_REMOVED lines=15> */
.L_x_669:
[----:B------:R-:W-:Y:S05]  /*0fa0*/  BSYNC.RECONVERGENT B0 ;  /* 0x0000000000007941 */ /* 0x000fea0003800200 */
.L_x_668:
        /* <DEDUP_REMOVED lines=15> */
.L_x_671:
[----:B------:R-:W-:Y:S05]  /*10a0*/  BSYNC.RECONVERGENT B0 ;  /* 0x0000000000007941 */ /* 0x000fea0003800200 */
.L_x_670:
        /* <DEDUP_REMOVED lines=15> */
.L_x_673:
[----:B------:R-:W-:Y:S05]  /*11a0*/  BSYNC.RECONVERGENT B0 ;  /* 0x0000000000007941 */ /* 0x000fea0003800200 */
.L_x_672:
        /* <DEDUP_REMOVED lines=16> */
.L_x_675:
[----:B------:R-:W-:Y:S05]  /*12b0*/  BSYNC.RECONVERGENT B0 ;  /* 0x0000000000007941 */ /* 0x000fea0003800200 */
.L_x_674:
        /* <DEDUP_REMOVED lines=23> */
.L_x_677:
[----:B------:R-:W-:Y:S05]  /*1430*/  BSYNC.RECONVERGENT B0 ;  /* 0x0000000000007941 */ /* 0x000fea0003800200 */
.L_x_676:
        /* <DEDUP_REMOVED lines=11> */
.L_x_679:
[----:B------:R-:W-:Y:S05]  /*14f0*/  BSYNC.RECONVERGENT B0 ;  /* 0x0000000000007941 */ /* 0x000fea0003800200 */
.L_x_678:
        /* <DEDUP_REMOVED lines=10> */
.L_x_681:
[----:B------:R-:W-:Y:S05]  /*15a0*/  BSYNC.RECONVERGENT B0 ;  /* 0x0000000000007941 */ /* 0x000fea0003800200 */
.L_x_680:
        /* <DEDUP_REMOVED lines=10> */
.L_x_683:
[----:B------:R-:W-:Y:S05]  /*1650*/  BSYNC.RECONVERGENT B0 ;  /* 0x0000000000007941 */ /* 0x000fea0003800200 */
.L_x_682:
        /* <DEDUP_REMOVED lines=10> */
.L_x_685:
[----:B------:R-:W-:Y:S05]  /*1700*/  BSYNC.RECONVERGENT B0 ;  /* 0x0000000000007941 */ /* 0x000fea0003800200 */
.L_x_684:
        /* <DEDUP_REMOVED lines=10> */
.L_x_687:
[----:B------:R-:W-:Y:S05]  /*17b0*/  BSYNC.RECONVERGENT B0 ;  /* 0x0000000000007941 */ /* 0x000fea0003800200 */
.L_x_686:
        /* <DEDUP_REMOVED lines=10> */
.L_x_689:
[----:B------:R-:W-:Y:S05]  /*1860*/  BSYNC.RECONVERGENT B0 ;  /* 0x0000000000007941 */ /* 0x000fea0003800200 */
.L_x_688:
        /* <DEDUP_REMOVED lines=10> */
.L_x_658:
        /* <DEDUP_REMOVED lines=21> */
.L_x_690:
[----:B------:R-:W1:Y:S01]  /*1a60*/  LDCU.64 UR14, c[0x0][0x3b8] ;  /* 0x00007700ff0e77ac */ /* 0x000e620008000a00 */
[----:B------:R-:W-:-:S04]  /*1a70*/  UIADD3 UR11, UPT, UPT, UR25, UR27, URZ ;  /* 0x0000001b190b7290 */ /* 0x000fc8000fffe0ff */
[----:B-1----:R-:W-:Y:S02]  /*1a80*/  UIMAD.WIDE.U32 UR30, UR11, UR14, URZ ;  /* 0x0000000e0b1e72a5 */ /* 0x002fe4000f8e00ff */
[----:B------:R-:W-:-:S04]  /*1a90*/  UIMAD UR11, UR11, UR15, URZ ;  /* 0x0000000f0b0b72a4 */ /* 0x000fc8000f8e02ff */
[----:B------:R-:W-:Y:S02]  /*1aa0*/  UIADD3 UR11, UPT, UPT, UR31, UR11, URZ ;  /* 0x0000000b1f0b7290 */ /* 0x000fe4000fffe0ff */
.L_x_691:
        /* <DEDUP_REMOVED lines=38> */
.L_x_692:
[----:B------:R-:W1:Y:S01]  /*1d10*/  LDCU.64 UR12, c[0x0][0x3c0] ;  /* 0x00007800ff0c77ac */ /* 0x000e620008000a00 */
[----:B------:R-:W-:-:S04]  /*1d20*/  UIADD3 UR25, UPT, UPT, UR25, UR27, URZ ;  /* 0x0000001b19197290 */ /* 0x000fc8000fffe0ff */
[----:B-1----:R-:W-:Y:S02]  /*1d30*/  UIMAD.WIDE.U32 UR28, UR25, UR12, URZ ;  /* 0x0000000c191c72a5 */ /* 0x002fe4000f8e00ff */
[----:B------:R-:W-:-:S04]  /*1d40*/  UIMAD UR25, UR25, UR13, URZ ;  /* 0x0000000d191972a4 */ /* 0x000fc8000f8e02ff */
[----:B------:R-:W-:-:S12]  /*1d50*/  UIADD3 UR26, UPT, UPT, UR29, UR25, URZ ;  /* 0x000000191d1a7290 */ /* 0x000fd8000fffe0ff */
.L_x_693:
[----:B------:R-:W-:Y:S01]  /*1d60*/  UIADD3 UR25, UPT, UPT, -UR22, UR24, URZ ;  /* 0x0000001816197290 */ /* 0x000fe2000fffe1ff */
[----:B------:R-:W-:Y:S01]  /*1d70*/  SHF.R.U32.HI R31, RZ, 0x3, R239 ;  /* 0x00000003ff1f7819 */ /* 0x000fe200000116ef */
[----:B------:R-:W1:Y:S01]  /*1d80*/  LDCU.64 UR6, c[0x0][0x3c8] ;  /* 0x00007900ff0677ac */ /* 0x000e620008000a00 */
[----:B------:R-:W-:Y:S01]  /*1d90*/  IMAD.SHL.U32 R200, R239, 0x8, RZ ;  /* 0x00000008efc87824 */ /* 0x000fe200078e00ff */
[----:B------:R-:W-:Y:S01]  /*1da0*/  SHF.R.S32.HI R25, RZ, 0x1f, R24 ;  /* 0x0000001fff197819 */ /* 0x000fe20000011418 */
[----:B------:R-:W-:Y:S01]  /*1db0*/  IMAD.MOV.U32 R237, RZ, RZ, 0x20 ;  /* 0x00000020ffed7424 */ /* 0x000fe200078e00ff */
[C---:B------:R-:W-:Y:S01]  /*1dc0*/  ISETP.GE.AND P0, PT, R31.reuse, UR25, PT ;  /* 0x000000191f007c0c */ /* 0x040fe2000bf06270 */
[C---:B------:R-:W-:Y:S01]  /*1dd0*/  VIADD R33, R31.reuse, 0x10 ;  /* 0x000000101f217836 */ /* 0x040fe20000000000 */
[C---:B------:R-:W-:Y:S01]  /*1de0*/  LOP3.LUT R235, R200.reuse, 0x38, RZ, 0xc0, !PT ;  /* 0x00000038c8eb7812 */ /* 0x040fe200078ec0ff */
[C---:B------:R-:W-:Y:S01]  /*1df0*/  VIADD R38, R31.reuse, 0x20 ;  /* 0x000000201f267836 */ /* 0x040fe20000000000 */
[----:B------:R-:W-:Y:S01]  /*1e00*/  USHF.R.U32.HI UR27, URZ, 0x19, UR10 ;  /* 0x00000019ff1b7899 */ /* 0x000fe2000801160a */
[----:B------:R-:W-:Y:S01]  /*1e10*/  LOP3.LUT R0, R200, 0x1f8, RZ, 0xc0, !PT ;  /* 0x000001f8c8007812 */ /* 0x000fe200078ec0ff */
[----:B------:R-:W-:Y:S01]  /*1e20*/  VIADD R37, R31, 0x30 ;  /* 0x000000301f257836 */ /* 0x000fe20000000000 */
[----:B------:R-:W-:Y:S01]  /*1e30*/  ISETP.GE.AND P3, PT, R33, UR25, PT ;  /* 0x0000001921007c0c */ /* 0x000fe2000bf66270 */
[C---:B------:R-:W-:Y:S01]  /*1e40*/  VIADD R36, R31.reuse, 0x40 ;  /* 0x000000401f247836 */ /* 0x040fe20000000000 */
[----:B------:R-:W-:Y:S01]  /*1e50*/  ISETP.GE.AND P2, PT, R38, UR25, PT ;  /* 0x0000001926007c0c */ /* 0x000fe2000bf46270 */
[----:B------:R-:W-:Y:S01]  /*1e60*/  VIADD R35, R31, 0x50 ;  /* 0x000000501f237836 */ /* 0x000fe20000000000 */
[----:B------:R-:W-:Y:S01]  /*1e70*/  IADD3 R2, P1, PT, R235, UR8, RZ ;  /* 0x00000008eb027c10 */ /* 0x000fe2000ff3e0ff */
[----:B------:R-:W-:Y:S01]  /*1e80*/  VIADD R34, R31, 0x60 ;  /* 0x000000601f227836 */ /* 0x000fe20000000000 */
[----:B------:R-:W2:Y:S01]  /*1e90*/  @!P0 LDC.64 R8, c[0x0][0x3b0] ;  /* 0x0000ec00ff088b82 */ /* 0x000ea20000000a00 */
[----:B-1----:R-:W-:Y:S01]  /*1ea0*/  IMAD.U32 R6, RZ, RZ, UR7 ;  /* 0x00000007ff067e24 */ /* 0x002fe2000f8e00ff */
[----:B------:R-:W-:Y:S01]  /*1eb0*/  LOP3.LUT R7, R200, 0x1e00, RZ, 0xc0, !PT ;  /* 0x00001e00c8077812 */ /* 0x000fe200078ec0ff */
[----:B------:R-:W-:Y:S01]  /*1ec0*/  IMAD.U32 R5, RZ, RZ, UR6 ;  /* 0x00000006ff057e24 */ /* 0x000fe2000f8e00ff */
[----:B------:R-:W-:Y:S01]  /*1ed0*/  USHF.L.U32 UR6, UR10, 0x7, URZ ;  /* 0x000000070a067899 */ /* 0x000fe200080006ff */
[----:B------:R-:W-:Y:S01]  /*1ee0*/  IMAD.X R3, RZ, RZ, UR9, P1 ;  /* 0x00000009ff037e24 */ /* 0x000fe200088e06ff */
[----:B------:R-:W-:Y:S01]  /*1ef0*/  IADD3 R4, P1, PT, R235, UR30, RZ ;  /* 0x0000001eeb047c10 */ /* 0x000fe2000ff3e0ff */
[----:B------:R-:W-:Y:S01]  /*1f00*/  VIADD R32, R31, 0x70 ;  /* 0x000000701f207836 */ /* 0x000fe20000000000 */
[----:B------:R-:W1:Y:S01]  /*1f10*/  @!P0 LDC.64 R14, c[0x0][0x380] ;  /* 0x0000e000ff0e8b82 */ /* 0x000e620000000a00 */
[----:B------:R-:W-:Y:S01]  /*1f20*/  IMAD.WIDE.U32 R2, R5, UR5, R2 ;  /* 0x0000000505027c25 */ /* 0x000fe2000f8e0002 */
[----:B------:R-:W-:Y:S01]  /*1f30*/  LOP3.LUT R0, R0, 0x38, R239, 0x78, !PT ;  /* 0x0000003800007812 */ /* 0x000fe200078e78ef */
[----:B------:R-:W-:Y:S01]  /*1f40*/  USHF.L.U32 UR30, UR14, 0x7, URZ ;  /* 0x000000070e1e7899 */ /* 0x000fe200080006ff */
[----:B------:R-:W-:Y:S01]  /*1f50*/  LOP3.LUT R30, R31, UR6, RZ, 0xfc, !PT ;  /* 0x000000061f1e7c12 */ /* 0x000fe2000f8efcff */
[----:B------:R-:W-:Y:S01]  /*1f60*/  IMAD.X R5, RZ, RZ, UR11, P1 ;  /* 0x0000000bff057e24 */ /* 0x000fe200088e06ff */
[----:B------:R-:W-:Y:S01]  /*1f70*/  ISETP.GE.AND P5, PT, R37, UR25, PT ;  /* 0x0000001925007c0c */ /* 0x000fe2000bfa6270 */
[----:B------:R-:W-:Y:S01]  /*1f80*/  IMAD R3, R6, UR5, R3 ;  /* 0x0000000506037c24 */ /* 0x000fe2000f8e0203 */
[----:B------:R-:W3:Y:S01]  /*1f90*/  @!P3 LDC.64 R18, c[0x0][0x3b0] ;  /* 0x0000ec00ff12bb82 */ /* 0x000ee20000000a00 */
[----:B------:R-:W-:Y:S01]  /*1fa0*/  LOP3.LUT R251, R0, R7, RZ, 0xfc, !PT ;  /* 0x0000000700fb7212 */ /* 0x000fe200078efcff */
[C---:B------:R-:W-:Y:S01]  /*1fb0*/  IMAD.WIDE.U32 R6, R31.reuse, UR14, R4 ;  /* 0x0000000e1f067c25 */ /* 0x040fe2000f8e0004 */
[----:B------:R-:W-:Y:S01]  /*1fc0*/  @!P3 IADD3 R0, P1, PT, R30, 0x10, RZ ;  /* 0x000000101e00b810 */ /* 0x000fe20007f3e0ff */
[----:B------:R-:W-:Y:S01]  /*1fd0*/  UMOV UR5, 0x400 ;  /* 0x0000040000057882 */ /* 0x000fe20000000000 */
[----:B------:R-:W-:Y:S01]  /*1fe0*/  ISETP.GE.AND P4, PT, R36, UR25, PT ;  /* 0x0000001924007c0c */ /* 0x000fe2000bf86270 */
[----:B------:R-:W-:Y:S01]  /*1ff0*/  IMAD R11, R31, UR15, R7 ;  /* 0x0000000f1f0b7c24 */ /* 0x000fe2000f8e0207 */
[----:B------:R-:W4:Y:S01]  /*2000*/  LDCU.128 UR8, c[0x0][0x3d0] ;  /* 0x00007a00ff0877ac */ /* 0x000f220008000c00 */
[----:B------:R-:W5:Y:S01]  /*2010*/  S2UR UR7, SR_CgaCtaId ;  /* 0x00000000000779c3 */ /* 0x000f620000008800 */
[----:B--2---:R-:W-:Y:S01]  /*2020*/  @!P0 IMAD R10, R8, UR27, RZ ;  /* 0x0000001b080a8c24 */ /* 0x004fe2000f8e02ff */
[----:B------:R-:W-:Y:S01]  /*2030*/  ISETP.GE.AND P6, PT, R34, UR25, PT ;  /* 0x0000001922007c0c */ /* 0x000fe2000bfc6270 */
[C---:B------:R-:W-:Y:S01]  /*2040*/  @!P0 IMAD.WIDE.U32 R4, R30.reuse, R8, R2 ;  /* 0x000000081e048225 */ /* 0x040fe200078e0002 */
[----:B------:R-:W-:Y:S01]  /*2050*/  UIMAD.WIDE.U32 UR32, UR14, 0x20, URZ ;  /* 0x000000200e2078a5 */ /* 0x000fe2000f8e00ff */
[----:B------:R-:W-:Y:S01]  /*2060*/  SHF.R.U32.HI R81, RZ, 0x1, R239 ;  /* 0x00000001ff517819 */ /* 0x000fe200000116ef */
[----:B------:R-:W-:Y:S01]  /*2070*/  UIADD3 UR19, UPT, UPT, UR23, UR19, -UR24 ;  /* 0x0000001317137290 */ /* 0x000fe2000fffe818 */
[----:B------:R-:W-:Y:S01]  /*2080*/  @!P0 IMAD R9, R30, R9, R10 ;  /* 0x000000091e098224 */ /* 0x000fe200078e020a */
[----:B------:R-:W2:Y:S01]  /*2090*/  @!P2 LDC.64 R16, c[0x0][0x3b0] ;  /* 0x0000ec00ff10ab82 */ /* 0x000ea20000000a00 */
[----:B------:R-:W-:Y:S01]  /*20a0*/  @!P3 IMAD.X R12, RZ, RZ, UR27, P1 ;  /* 0x0000001bff0cbe24 */ /* 0x000fe200088e06ff */
[----:B-1----:R-:W-:Y:S01]  /*20b0*/  @!P0 LEA R8, P1, R4, R14, 0x1 ;  /* 0x0000000e04088211 */ /* 0x002fe200078208ff */
[----:B------:R-:W-:-:S02]  /*20c0*/  @!P0 IMAD.IADD R7, R5, 0x1, R9 ;  /* 0x0000000105078824 */ /* 0x000fc400078e0209 */
[----:B------:R-:W-:Y:S02]  /*20d0*/  IMAD.MOV.U32 R10, RZ, RZ, R6 ;  /* 0x000000ffff0a7224 */ /* 0x000fe400078e0006 */
[----:B------:R-:W-:Y:S01]  /*20e0*/  IMAD.MOV.U32 R249, RZ, RZ, 0x8 ;  /* 0x00000008fff97424 */ /* 0x000fe200078e00ff */
[----:B------:R-:W1:Y:S01]  /*20f0*/  @!P3 LDC.64 R26, c[0x0][0x380] ;  /* 0x0000e000ff1abb82 */ /* 0x000e620000000a00 */
[-C--:B---3--:R-:W-:Y:S01]  /*2100*/  @!P3 IMAD R5, R12, R18.reuse, RZ ;  /* 0x000000120c05b224 */ /* 0x088fe200078e02ff */
[----:B------:R-:W-:Y:S01]  /*2110*/  @!P0 LEA.HI.X R9, R4, R15, R7, 0x1, P1 ;  /* 0x0000000f04098211 */ /* 0x000fe200008f0c07 */
[----:B------:R-:W-:Y:S01]  /*2120*/  @!P3 IMAD.WIDE.U32 R6, R0, R18, R2 ;  /* 0x000000120006b225 */ /* 0x000fe200078e0002 */
[----:B------:R-:W-:-:S03]  /*2130*/  @!P2 IADD3 R12, P1, PT, R30, 0x20, RZ ;  /* 0x000000201e0ca810 */ /* 0x000fc60007f3e0ff */
[----:B------:R-:W-:Y:S01]  /*2140*/  @!P3 IMAD R14, R0, R19, R5 ;  /* 0x00000013000eb224 */ /* 0x000fe200078e0205 */
[----:B------:R-:W3:Y:S01]  /*2150*/  @!P2 LDC.64 R22, c[0x0][0x380] ;  /* 0x0000e000ff16ab82 */ /* 0x000ee20000000a00 */
[----:B-----5:R-:W-:Y:S01]  /*2160*/  ULEA UR5, UR7, UR5, 0x18 ;  /* 0x0000000507057291 */ /* 0x020fe2000f8ec0ff */
[----:B------:R-:W-:Y:S01]  /*2170*/  @!P2 IMAD.X R4, RZ, RZ, UR27, P1 ;  /* 0x0000001bff04ae24 */ /* 0x000fe200088e06ff */
[----:B------:R-:W5:Y:S01]  /*2180*/  LDCU.64 UR6, c[0x0][0x388] ;  /* 0x00007100ff0677ac */ /* 0x000f620008000a00 */
[----:B------:R-:W-:Y:S02]  /*2190*/  @!P2 IMAD.MOV.U32 R5, RZ, RZ, R3 ;  /* 0x000000ffff05a224 */ /* 0x000fe400078e0003 */
[----:B------:R-:W-:Y:S01]  /*21a0*/  @!P3 IMAD.IADD R7, R7, 0x1, R14 ;  /* 0x000000010707b824 */ /* 0x000fe200078e020e */
[----:B------:R-:W-:Y:S01]  /*21b0*/  LEA R251, R251, UR5, 0x1 ;  /* 0x00000005fbfb7c11 */ /* 0x000fe2000f8e08ff */
[----:B------:R-:W4:Y:S01]  /*21c0*/  @!P5 LDC.64 R20, c[0x0][0x3b0] ;  /* 0x0000ec00ff14db82 */ /* 0x000f220000000a00 */
[----:B--2---:R-:W-:-:S02]  /*21d0*/  @!P2 IMAD R0, R4, R16, RZ ;  /* 0x000000100400a224 */ /* 0x004fc400078e02ff */
[----:B------:R-:W-:Y:S01]  /*21e0*/  @!P2 IMAD.MOV.U32 R4, RZ, RZ, R2 ;  /* 0x000000ffff04a224 */ /* 0x000fe200078e0002 */
[----:B------:R-:W-:Y:S01]  /*21f0*/  @!PT LDS RZ, [RZ] ;  /* 0x00000000fffff984 */ /* 0x000fe20000000800 */
[----:B------:R-:W-:Y:S01]  /*2200*/  @!PT LDS RZ, [RZ] ;  /* 0x00000000fffff984 */ /* 0x000fe20000000800 */
[----:B------:R-:W-:Y:S01]  /*2210*/  @!PT LDS RZ, [RZ] ;  /* 0x00000000fffff984 */ /* 0x000fe20000000800 */
[----:B------:R1:W-:Y:S01]  /*2220*/  @!P0 LDGSTS.E.BYPASS.LTC128B.128 [R251], desc[UR20][R8.64] ;  /* 0x0000000008fb8fae */ /* 0x0003e2000b981a14 */
[----:B------:R-:W-:Y:S01]  /*2230*/  @!P2 IMAD R13, R12, R17, R0 ;  /* 0x000000110c0da224 */ /* 0x000fe200078e0200 */
[----:B------:R-:W-:Y:S01]  /*2240*/  @!P5 IADD3 R0, P0, PT, R30, 0x30, RZ ;  /* 0x000000301e00d810 */ /* 0x000fe20007f1e0ff */
[----:B------:R-:W-:Y:S01]  /*2250*/  @!P2 IMAD.WIDE.U32 R4, R12, R16, R4 ;  /* 0x000000100c04a225 */ /* 0x000fe200078e0004 */
[----:B------:R-:W2:Y:S03]  /*2260*/  @!P5 LDC.64 R14, c[0x0][0x380] ;  /* 0x0000e000ff0edb82 */ /* 0x000ea60000000a00 */
[----:B------:R-:W-:-:S05]  /*2270*/  @!P5 IMAD.X R12, RZ, RZ, UR27, P0 ;  /* 0x0000001bff0cde24 */ /* 0x000fca00080e06ff */
[----:B------:R-:W5:Y:S01]  /*2280*/  @!P4 LDC.64 R16, c[0x0][0x3b0] ;  /* 0x0000ec00ff10cb82 */ /* 0x000f620000000a00 */
[----:B-1----:R-:W-:-:S04]  /*2290*/  @!P3 LEA R8, P1, R6, R26, 0x1 ;  /* 0x0000001a0608b211 */ /* 0x002fc800078208ff */
[----:B------:R-:W-:Y:S01]  /*22a0*/  @!P3 LEA.HI.X R9, R6, R27, R7, 0x1, P1 ;  /* 0x0000001b0609b211 */ /* 0x000fe200008f0c07 */
[----:B------:R-:W-:Y:S01]  /*22b0*/  @!P2 IMAD.IADD R7, R5, 0x1, R13 ;  /* 0x000000010507a824 */ /* 0x000fe200078e020d */
[----:B------:R-:W-:Y:S01]  /*22c0*/  ISETP.GE.AND P1, PT, R35, UR25, PT ;  /* 0x0000001923007c0c */ /* 0x000fe2000bf26270 */
[----:B----4-:R-:W-:Y:S01]  /*22d0*/  @!P5 IMAD R5, R12, R20, RZ ;  /* 0x000000140c05d224 */ /* 0x010fe200078e02ff */
[C---:B---3--:R-:W-:Y:S01]  /*22e0*/  @!P2 LEA R6, P0, R4.reuse, R22, 0x1 ;  /* 0x000000160406a211 */ /* 0x048fe200078008ff */
[----:B------:R1:W-:Y:S01]  /*22f0*/  @!P3 LDGSTS.E.BYPASS.LTC128B.128 [R251+0x800], desc[UR20][R8.64] ;  /* 0x0080000008fbbfae */ /* 0x0003e2000b981a14 */
[----:B------:R-:W3:Y:S02]  /*2300*/  @!P4 LDC.64 R26, c[0x0][0x380] ;  /* 0x0000e000ff1acb82 */ /* 0x000ee40000000a00 */
[----:B------:R-:W-:Y:S01]  /*2310*/  @!P2 LEA.HI.X R7, R4, R23, R7, 0x1, P0 ;  /* 0x000000170407a211 */ /* 0x000fe200000f0c07 */
[----:B------:R-:W-:-:S04]  /*2320*/  @!P5 IMAD.MOV.U32 R4, RZ, RZ, R2 ;  /* 0x000000ffff04d224 */ /* 0x000fc800078e0002 */
[----:B------:R4:W-:Y:S01]  /*2330*/  @!P2 LDGSTS.E.BYPASS.LTC128B.128 [R251+0x1000], desc[UR20][R6.64] ;  /* 0x0100000006fbafae */ /* 0x0009e2000b981a14 */
[----:B------:R-:W3:Y:S08]  /*2340*/  @!P6 LDC.64 R22, c[0x0][0x3b0] ;  /* 0x0000ec00ff16eb82 */ /* 0x000ef00000000a00 */
[----:B------:R-:W3:Y:S01]  /*2350*/  @!P1 LDC.64 R28, c[0x0][0x380] ;  /* 0x0000e000ff1c9b82 */ /* 0x000ee20000000a00 */
[----:B-1----:R-:W-:Y:S01]  /*2360*/  @!P5 IMAD R9, R0, R21, R5 ;  /* 0x000000150009d224 */ /* 0x002fe200078e0205 */
[----:B------:R-:W-:Y:S01]  /*2370*/  @!P4 IADD3 R8, P0, PT, R30, 0x40, RZ ;  /* 0x000000401e08c810 */ /* 0x000fe20007f1e0ff */
[----:B------:R-:W-:-:S02]  /*2380*/  @!P5 IMAD.MOV.U32 R5, RZ, RZ, R3 ;  /* 0x000000ffff05d224 */ /* 0x000fc400078e0003 */
[----:B------:R-:W-:-:S03]  /*2390*/  @!P5 IMAD.WIDE.U32 R4, R0, R20, R4 ;  /* 0x000000140004d225 */ /* 0x000fc600078e0004 */
[----:B------:R-:W1:Y:S01]  /*23a0*/  @!P1 LDC.64 R20, c[0x0][0x3b0] ;  /* 0x0000ec00ff149b82 */ /* 0x000e620000000a00 */
[----:B------:R-:W-:Y:S01]  /*23b0*/  @!P4 IMAD.X R0, RZ, RZ, UR27, P0 ;  /* 0x0000001bff00ce24 */ /* 0x000fe200080e06ff */
[----:B--2---:R-:W-:Y:S01]  /*23c0*/  @!P5 LEA R12, P0, R4, R14, 0x1 ;  /* 0x0000000e040cd211 */ /* 0x004fe200078008ff */
[----:B------:R-:W-:Y:S01]  /*23d0*/  @!P5 IMAD.IADD R9, R5, 0x1, R9 ;  /* 0x000000010509d824 */ /* 0x000fe200078e0209 */
[----:B------:R-:W-:Y:S01]  /*23e0*/  @!P1 IADD3 R14, P2, PT, R30, 0x50, RZ ;  /* 0x000000501e0e9810 */ /* 0x000fe20007f5e0ff */
[----:B-----5:R-:W-:Y:S02]  /*23f0*/  @!P4 IMAD R5, R0, R16, RZ ;  /* 0x000000100005c224 */ /* 0x020fe400078e02ff */
        /* <DEDUP_REMOVED lines=9> */
[----:B----4-:R-:W-:-:S03]  /*2490*/  IMAD.WIDE.U32 R6, R24, UR8, R10 ;  /* 0x0000000818067c25 */ /* 0x010fc6000f8e000a */
        /* <DEDUP_REMOVED lines=8> */
[----:B---3--:R-:W-:Y:S01]  /*2520*/  @!P4 LEA R8, P2, R4, R26, 0x1 ;  /* 0x0000001a0408c211 */ /* 0x008fe200078408ff */
        /* <DEDUP_REMOVED lines=13> */
[----:B--2---:R-:W1:Y:S01]  /*2600*/  @!P0 LDC.64 R12, c[0x0][0x380] ;  /* 0x0000e000ff0c8b82 */ /* 0x004e620000000a00 */
        /* <DEDUP_REMOVED lines=28> */
[----:B------:R-:W-:-:S04]  /*27d0*/  @!P0 IMAD.WIDE.U32 R2, R0, R16, R18 ;  /* 0x0000001000028225 */ /* 0x000fc800078e0012 */
        /* <DEDUP_REMOVED lines=26> */
[----:B------:R-:W-:Y:S01]  /*2980*/  @!UP0 UIADD3 UR27, UP1, UPT, UR30, UR32, URZ ;  /* 0x000000201e1b8290 */ /* 0x000fe2000ff3e0ff */
[----:B------:R-:W-:-:S02]  /*2990*/  IMAD.SHL.U32 R19, R239, 0x40, RZ ;  /* 0x00000040ef137824 */ /* 0x000fc400078e00ff */
[-C--:B------:R-:W-:Y:S01]  /*29a0*/  @!P5 LEA.HI.X R9, R0, R39.reuse, R5, 0x1, P1 ;  /* 0x000000270009d211 */ /* 0x080fe200008f0c05 */
[----:B------:R-:W-:Y:S01]  /*29b0*/  IMAD.U32 R5, RZ, RZ, UR7 ;  /* 0x00000007ff057e24 */ /* 0x000fe2000f8e00ff */
[-C--:B------:R-:W-:Y:S01]  /*29c0*/  @!P4 LEA R6, P1, R16, R40.reuse, 0x1 ;  /* 0x000000281006c211 */ /* 0x080fe200078208ff */
[----:B------:R-:W-:Y:S01]  /*29d0*/  @!P3 IMAD.WIDE.U32 R2, R4, 0x30, R2 ;  /* 0x000000300402b825 */ /* 0x000fe200078e0002 */
[----:B------:R-:W-:Y:S01]  /*29e0*/  USHF.L.U32 UR7, UR15, 0x6, URZ ;  /* 0x000000060f077899 */ /* 0x000fe200080006ff */
[----:B------:R2:W-:Y:S01]  /*29f0*/  @!P5 LDGSTS.E.BYPASS.LTC128B.128 [R251+0x4800], desc[UR20][R8.64] ;  /* 0x0480000008fbdfae */ /* 0x0005e2000b981a14 */
[----:B------:R-:W-:Y:S01]  /*2a00*/  ISETP.GE.AND P5, PT, R35, UR8, PT ;  /* 0x0000000823007c0c */ /* 0x000fe2000bfa6270 */
[----:B------:R-:W-:Y:S01]  /*2a10*/  @!P3 IMAD R0, R7, 0x30, RZ ;  /* 0x000000300700b824 */ /* 0x000fe200078e02ff */
[-C--:B------:R-:W-:Y:S01]  /*2a20*/  @!P4 LEA.HI.X R7, R16, R39.reuse, R5, 0x1, P1 ;  /* 0x000000271007c211 */ /* 0x080fe200008f0c05 */
[----:B------:R-:W-:Y:S01]  /*2a30*/  @!UP0 UIADD3.X UR7, UPT, UPT, UR6, UR33, UR7, UP1, !UPT ;  /* 0x0000002106078290 */ /* 0x000fe20008ffe407 */
[----:B------:R-:W-:Y:S01]  /*2a40*/  @!P3 LEA R4, P1, R2, R40, 0x1 ;  /* 0x000000280204b211 */ /* 0x000fe200078208ff */
[----:B------:R-:W-:Y:S01]  /*2a50*/  @!P3 IMAD.IADD R0, R3, 0x1, R0 ;  /* 0x000000010300b824 */ /* 0x000fe200078e0200 */
[C---:B------:R-:W-:Y:S01]  /*2a60*/  LOP3.LUT R248, R19.reuse, 0x200, RZ, 0xc0, !PT ;  /* 0x0000020013f87812 */ /* 0x040fe200078ec0ff */
[----:B------:R3:W-:Y:S01]  /*2a70*/  @!P4 LDGSTS.E.BYPASS.LTC128B.128 [R251+0x5000], desc[UR20][R6.64] ;  /* 0x0500000006fbcfae */ /* 0x0007e2000b981a14 */
[----:B------:R-:W-:Y:S01]  /*2a80*/  ISETP.GE.AND P4, PT, R34, UR8, PT ;  /* 0x0000000822007c0c */ /* 0x000fe2000bf86270 */
[----:B------:R-:W-:Y:S01]  /*2a90*/  IMAD.U32 R3, RZ, RZ, UR31 ;  /* 0x0000001fff037e24 */ /* 0x000fe2000f8e00ff */
[----:B------:R-:W-:Y:S01]  /*2aa0*/  @!P3 LEA.HI.X R5, R2, R39, R0, 0x1, P1 ;  /* 0x000000270205b211 */ /* 0x000fe200008f0c00 */
[----:B------:R-:W-:Y:S01]  /*2ab0*/  IMAD.U32 R0, RZ, RZ, UR15 ;  /* 0x0000000fff007e24 */ /* 0x000fe2000f8e00ff */
[----:B------:R-:W-:Y:S01]  /*2ac0*/  LOP3.LUT R18, R19, 0x400, RZ, 0xc0, !PT ;  /* 0x0000040013127812 */ /* 0x000fe200078ec0ff */
[----:B------:R-:W-:-:S02]  /*2ad0*/  IMAD.U32 R2, RZ, RZ, UR30 ;  /* 0x0000001eff027e24 */ /* 0x000fc4000f8e00ff */
[----:B-1----:R-:W-:Y:S01]  /*2ae0*/  IMAD.U32 R11, RZ, RZ, UR27 ;  /* 0x0000001bff0b7e24 */ /* 0x002fe2000f8e00ff */
[----:B------:R1:W-:Y:S01]  /*2af0*/  @!P3 LDGSTS.E.BYPASS.LTC128B.128 [R251+0x5800], desc[UR20][R4.64] ;  /* 0x0580000004fbbfae */ /* 0x0003e2000b981a14 */
[----:B------:R-:W-:Y:S01]  /*2b00*/  IMAD.U32 R3, RZ, RZ, UR6 ;  /* 0x00000006ff037e24 */ /* 0x000fe2000f8e00ff */
[----:B------:R-:W-:Y:S01]  /*2b10*/  ISETP.GE.AND P3, PT, R32, UR8, PT ;  /* 0x0000000820007c0c */ /* 0x000fe2000bf66270 */
[----:B------:R-:W-:Y:S02]  /*2b20*/  IMAD.U32 R10, RZ, RZ, UR7 ;  /* 0x00000007ff0a7e24 */ /* 0x000fe4000f8e00ff */
        /* <DEDUP_REMOVED lines=104> */
[----:B--2---:R-:W-:Y:S01]  /*31b0*/  IMAD.U32 R3, RZ, RZ, UR27 ;  /* 0x0000001bff037e24 */ /* 0x004fe2000f8e00ff */
[----:B------:R-:W-:Y:S01]  /*31c0*/  UISETP.GT.AND UP0, UPT, UR9, UR16, UPT ;  /* 0x000000100900728c */ /* 0x000fe2000bf04270 */
        /* <DEDUP_REMOVED lines=12> */
[----:B------:R-:W1:Y:S01]  /*3290*/  LDCU UR6, c[0x0][0x50c] ;  /* 0x0000a180ff0677ac */ /* 0x000e620008000800 */
[----:B------:R-:W-:Y:S01]  /*32a0*/  @!P2 IMAD.WIDE.U32 R4, R9, 0x60, R4 ;  /* 0x000000600904a825 */ /* 0x000fe200078e0004 */
[-C--:B------:R-:W-:Y:S02]  /*32b0*/  @!P5 LEA.HI.X R13, R2, R20.reuse, R0, 0x1, P0 ;  /* 0x00000014020dd211 */ /* 0x080fe400000f0c00 */
[C---:B------:R-:W-:Y:S01]  /*32c0*/  @!P4 LEA R10, P0, R3.reuse, R21, 0x1 ;  /* 0x00000015030ac211 */ /* 0x040fe200078008ff */
[----:B------:R-:W-:Y:S02]  /*32d0*/  IMAD.U32 R0, RZ, RZ, UR13 ;  /* 0x0000000dff007e24 */ /* 0x000fe4000f8e00ff */
[----:B------:R-:W-:Y:S01]  /*32e0*/  IMAD.U32 R2, RZ, RZ, UR26 ;  /* 0x0000001aff027e24 */ /* 0x000fe2000f8e00ff */
[----:B------:R-:W-:Y:S01]  /*32f0*/  @!PT LDS RZ, [RZ] ;  /* 0x00000000fffff984 */ /* 0x000fe20000000800 */
[----:B------:R-:W-:Y:S01]  /*3300*/  @!PT LDS RZ, [RZ] ;  /* 0x00000000fffff984 */ /* 0x000fe20000000800 */
[----:B------:R-:W-:Y:S01]  /*3310*/  @!PT LDS RZ, [RZ] ;  /* 0x00000000fffff984 */ /* 0x000fe20000000800 */
[----:B------:R2:W-:Y:S02]  /*3320*/  @!P5 LDGSTS.E.BYPASS.LTC128B.128 [R251+0x9800], desc[UR20][R12.64] ;  /* 0x098000000cfbdfae */ /* 0x0005e4000b981a14 */
        /* <DEDUP_REMOVED lines=20> */
[C---:B------:R-:W-:Y:S01]  /*3470*/  IMAD.SHL.U32 R0, R239.reuse, 0x20, RZ ;  /* 0x00000020ef007824 */ /* 0x040fe200078e00ff */
        /* <DEDUP_REMOVED lines=9> */
[----:B------:R-:W-:Y:S01]  /*3510*/  @!P2 LEA.HI.X R7, R4, R20, R7, 0x1, P0 ;  /* 0x000000140407a211 */ /* 0x000fe200000f0c07 */
        /* <DEDUP_REMOVED lines=9> */
[----:B------:R-:W-:-:S03]  /*35b0*/  LEA R234, R0, UR5, 0x1 ;  /* 0x0000000500ea7c11 */ /* 0x000fc6000f8e08ff */
[----:B------:R-:W-:Y:S04]  /*35c0*/  @P1 STS.128 [R251+0xb800], RZ ;  /* 0x00b800fffb001388 */ /* 0x000fe80000000c00 */
[----:B------:R-:W-:Y:S01]  /*35d0*/  @!PT LDS RZ, [RZ] ;  /* 0x00000000fffff984 */ /* 0x000fe20000000800 */
[----:B------:R-:W-:Y:S01]  /*35e0*/  @!PT LDS RZ, [RZ] ;  /* 0x00000000fffff984 */ /* 0x000fe20000000800 */
[----:B------:R-:W-:Y:S01]  /*35f0*/  @!PT LDS RZ, [RZ] ;  /* 0x00000000fffff984 */ /* 0x000fe20000000800 */
[----:B------:R4:W-:Y:S01]  /*3600*/  @!P1 LDGSTS.E.BYPASS.LTC128B.128 [R251+0xb800], desc[UR20][R4.64] ;  /* 0x0b80000004fb9fae */ /* 0x0009e2000b981a14 */
[----:B------:R-:W-:-:S03]  /*3610*/  LOP3.LUT P1, RZ, R239, 0x2, RZ, 0xc0, !PT ;  /* 0x00000002efff7812 */ /* 0x000fc6000782c0ff */
[----:B--2---:R-:W-:Y:S01]  /*3620*/  LDSM.16.M88.4 R12, [R3+UR5+0x4000] ;  /* 0x00400005030c783b */ /* 0x004fe20008000200 */
[----:B------:R-:W-:-:S03]  /*3630*/  SEL R202, R237, 0xffffffe0, !P1 ;  /* 0xffffffe0edca7807 */ /* 0x000fc60004800000 */
[----:B---3--:R-:W2:Y:S02]  /*3640*/  LDSM.16.M88.4 R8, [R234] ;  /* 0x00000000ea08783b */ /* 0x008ea40000000200 */
[--C-:B------:R-:W-:Y:S02]  /*3650*/  IMAD.IADD R0, R232, 0x1, R202.reuse ;  /* 0x00000001e8007824 */ /* 0x100fe400078e02ca */
[----:B------:R-:W-:Y:S01]  /*3660*/  LDSM.16.M88.4 R36, [R3+UR5+0x5000] ;  /* 0x005000050324783b */ /* 0x000fe20008000200 */
[----:B------:R-:W-:-:S03]  /*3670*/  IMAD.IADD R2, R234, 0x1, R202 ;  /* 0x00000001ea027824 */ /* 0x000fc600078e02ca */
[----:B------:R-:W3:Y:S04]  /*3680*/  LDSM.16.M88.4 R16, [R3+UR5+0x7800] ;  /* 0x007800050310783b */ /* 0x000ee80008000200 */
[----:B------:R-:W-:Y:S04]  /*3690*/  LDSM.16.M88.4 R40, [R3+UR5+0x4800] ;  /* 0x004800050328783b */ /* 0x000fe80008000200 */
[----:B------:R-:W-:Y:S04]  /*36a0*/  LDSM.16.M88.4 R60, [R0+0x5000] ;  /* 0x00500000003c783b */ /* 0x000fe80000000200 */
[----:B----4-:R-:W4:Y:S04]  /*36b0*/  LDSM.16.M88.4 R4, [R234+0x2000] ;  /* 0x00200000ea04783b */ /* 0x010f280000000200 */
[----:B------:R-:W-:Y:S04]  /*36c0*/  LDSM.16.M88.4 R32, [R3+UR5+0x5800] ;  /* 0x005800050320783b */ /* 0x000fe80008000200 */
[----:B------:R-:W-:Y:S04]  /*36d0*/  LDSM.16.M88.4 R28, [R3+UR5+0x6000] ;  /* 0x00600005031c783b */ /* 0x000fe80008000200 */
[----:B------:R-:W-:Y:S04]  /*36e0*/  LDSM.16.M88.4 R24, [R3+UR5+0x6800] ;  /* 0x006800050318783b */ /* 0x000fe80008000200 */
[----:B------:R-:W-:Y:S01]  /*36f0*/  LDSM.16.M88.4 R20, [R3+UR5+0x7000] ;  /* 0x007000050314783b */ /* 0x000fe20008000200 */
[C---:B--2---:R-:W-:Y:S03]  /*3700*/  HMMA.16816.F32.BF16 R152, R8.reuse, R12, RZ ;  /* 0x0000000c0898723c */ /* 0x044fe600000418ff */
[----:B------:R-:W-:Y:S04]  /*3710*/  LDSM.16.M88.4 R64, [R0+0x4800] ;  /* 0x004800000040783b */ /* 0x000fe80000000200 */
[----:B------:R-:W-:Y:S01]  /*3720*/  LDSM.16.M88.4 R56, [R0+0x5800] ;  /* 0x005800000038783b */ /* 0x000fe20000000200 */
[C---:B------:R-:W-:Y:S03]  /*3730*/  HMMA.16816.F32.BF16 R164, R8.reuse, R14, RZ ;  /* 0x0000000e08a4723c */ /* 0x040fe600000418ff */
[----:B------:R-:W-:Y:S04]  /*3740*/  LDSM.16.M88.4 R44, [R0+0x4000] ;  /* 0x00400000002c783b */ /* 0x000fe80000000200 */
[----:B------:R-:W-:Y:S01]  /*3750*/  LDSM.16.M88.4 R52, [R0+0x6000] ;  /* 0x006000000034783b */ /* 0x000fe20000000200 */
[----:B---3--:R-:W-:Y:S03]  /*3760*/  HMMA.16816.F32.BF16 R168, R8, R16, RZ ;  /* 0x0000001008a8723c */ /* 0x008fe600000418ff */
[----:B------:R-:W-:Y:S04]  /*3770*/  LDSM.16.M88.4 R68, [R0+0x6800] ;  /* 0x006800000044783b */ /* 0x000fe80000000200 */
[----:B------:R-:W-:Y:S01]  /*3780*/  LDSM.16.M88.4 R132, [R0+0x7000] ;  /* 0x007000000084783b */ /* 0x000fe20000000200 */
[C---:B----4-:R-:W-:Y:S03]  /*3790*/  HMMA.16816.F32.BF16 R124, R4.reuse, R12, RZ ;  /* 0x0000000c047c723c */ /* 0x050fe600000418ff */
[----:B------:R2:W-:Y:S04]  /*37a0*/  LDSM.16.M88.4 R128, [R0+0x7800] ;  /* 0x007800000080783b */ /* 0x0005e80000000200 */
[----:B------:R-:W0:Y:S01]  /*37b0*/  LDGDEPBAR ;  /* 0x00000000000079af */ /* 0x000e220000000000 */
[C---:B------:R-:W-:Y:S03]  /*37c0*/  HMMA.16816.F32.BF16 R120, R4.reuse, R14, RZ ;  /* 0x0000000e0478723c */ /* 0x040fe600000418ff */
[----:B------:R-:W3:Y:S05]  /*37d0*/  LDSM.16.M88.4 R12, [R2+0x2000] ;  /* 0x00200000020c783b */ /* 0x000eea0000000200 */
[C---:B------:R-:W-:Y:S08]  /*37e0*/  HMMA.16816.F32.BF16 R100, R4.reuse, R36, RZ ;  /* 0x000000240464723c */ /* 0x040ff000000418ff */
[----:B------:R-:W-:Y:S01]  /*37f0*/  HMMA.16816.F32.BF16 R48, R4, R16, RZ ;  /* 0x000000100430723c */ /* 0x000fe200000418ff */
[----:B--2---:R-:W-:-:S05]  /*3800*/  IMAD.MOV.U32 R0, RZ, RZ, 0x40 ;  /* 0x00000040ff007424 */ /* 0x004fca00078e00ff */
[----:B------:R-:W-:Y:S02]  /*3810*/  SEL R250, R0, 0xffffffc0, !P3 ;  /* 0xffffffc000fa7807 */ /* 0x000fe40005800000 */
[----:B------:R-:W-:Y:S03]  /*3820*/  HMMA.16816.F32.BF16 R136, R4, R18, RZ ;  /* 0x000000120488723c */ /* 0x000fe600000418ff */
[--C-:B------:R-:W-:Y:S01]  /*3830*/  IMAD.IADD R0, R234, 0x1, R250.reuse ;  /* 0x00000001ea007824 */ /* 0x100fe200078e02fa */
[----:B------:R-:W-:Y:S01]  /*3840*/  STL [R1+0xe4], R250 ;  /* 0x0000e4fa01007387 */ /* 0x000fe20000100800 */
[----:B------:R-:W-:-:S03]  /*3850*/  IMAD.IADD R201, R232, 0x1, R250 ;  /* 0x00000001e8c97824 */ /* 0x000fc600078e02fa */
[----:B------:R-:W-:Y:S08]  /*3860*/  HMMA.16816.F32.BF16 R196, R8, R18, RZ ;  /* 0x0000001208c4723c */ /* 0x000ff000000418ff */
[----:B------:R-:W-:Y:S08]  /*3870*/  HMMA.16816.F32.BF16 R104, R4, R40, RZ ;  /* 0x000000280468723c */ /* 0x000ff000000418ff */
[----:B---3--:R-:W-:Y:S08]  /*3880*/  HMMA.16816.F32.BF16 R16, R12, R60, R100 ;  /* 0x0000003c0c10723c */ /* 0x008ff00000041864 */
[----:B------:R-:W-:Y:S08]  /*3890*/  HMMA.16816.F32.BF16 R96, R4, R42, RZ ;  /* 0x0000002a0460723c */ /* 0x000ff000000418ff */
        /* <DEDUP_REMOVED lines=21> */
[----:B------:R-:W-:Y:S01]  /*39f0*/  HMMA.16816.F32.BF16 R204, R8, R22, RZ ;  /* 0x0000001608cc723c */ /* 0x000fe200000418ff */
[----:B------:R-:W-:-:S02]  /*3a00*/  IMAD.MOV.U32 R11, RZ, RZ, R16 ;  /* 0x000000ffff0b7224 */ /* 0x000fc400078e0010 */
[----:B------:R-:W-:Y:S02]  /*3a10*/  IMAD.MOV.U32 R10, RZ, RZ, R17 ;  /* 0x000000ffff0a7224 */ /* 0x000fe400078e0011 */
[----:B------:R-:W-:Y:S02]  /*3a20*/  IMAD.MOV.U32 R9, RZ, RZ, R18 ;  /* 0x000000ffff097224 */ /* 0x000fe400078e0012 */
[----:B------:R-:W-:Y:S01]  /*3a30*/  IMAD.MOV.U32 R8, RZ, RZ, R19 ;  /* 0x000000ffff087224 */ /* 0x000fe200078e0013 */
[C---:B------:R-:W-:Y:S01]  /*3a40*/  HMMA.16816.F32.BF16 R156, R12.reuse, R64, R104 ;  /* 0x000000400c9c723c */ /* 0x040fe20000041868 */
[----:B------:R2:W3:Y:S07]  /*3a50*/  LDSM.16.M88.4 R16, [R2] ;  /* 0x000000000210783b */ /* 0x0004ee0000000200 */
[C---:B------:R-:W-:Y:S08]  /*3a60*/  HMMA.16816.F32.BF16 R160, R12.reuse, R58, R116 ;  /* 0x0000003a0ca0723c */ /* 0x040ff00000041874 */
[----:B------:R-:W-:Y:S03]  /*3a70*/  HMMA.16816.F32.BF16 R124, R12, R44, R124 ;  /* 0x0000002c0c7c723c */ /* 0x000fe6000004187c */
[----:B------:R-:W-:-:S02]  /*3a80*/  IMAD.MOV.U32 R26, RZ, RZ, R156 ;  /* 0x000000ffff1a7224 */ /* 0x000fc400078e009c */
[----:B------:R-:W-:Y:S02]  /*3a90*/  IMAD.MOV.U32 R25, RZ, RZ, R157 ;  /* 0x000000ffff197224 */ /* 0x000fe400078e009d */
[----:B------:R-:W-:Y:S01]  /*3aa0*/  IMAD.MOV.U32 R24, RZ, RZ, R158 ;  /* 0x000000ffff187224 */ /* 0x000fe200078e009e */
[----:B------:R-:W-:Y:S01]  /*3ab0*/  HMMA.16816.F32.BF16 R244, R12, R56, R88 ;  /* 0x000000380cf4723c */ /* 0x000fe20000041858 */
[----:B------:R-:W-:Y:S01]  /*3ac0*/  IMAD.MOV.U32 R3, RZ, RZ, R159 ;  /* 0x000000ffff037224 */ /* 0x000fe200078e009f */
[----:B------:R-:W-:Y:S01]  /*3ad0*/  LDSM.16.M88.4 R88, [R201+0x7000] ;  /* 0x00700000c958783b */ /* 0x000fe20000000200 */
[----:B--2---:R-:W-:-:S05]  /*3ae0*/  IMAD.IADD R2, R202, 0x1, R201 ;  /* 0x00000001ca027824 */ /* 0x004fca00078e02c9 */
[C---:B------:R-:W-:Y:S01]  /*3af0*/  HMMA.16816.F32.BF16 R240, R12.reuse, R52, R84 ;  /* 0x000000340cf0723c */ /* 0x040fe20000041854 */
[----:B------:R-:W-:Y:S07]  /*3b00*/  LDSM.16.M88.4 R28, [R2+0x4000] ;  /* 0x00400000021c783b */ /* 0x000fee0000000200 */
[C---:B------:R-:W-:Y:S08]  /*3b10*/  HMMA.16816.F32.BF16 R228, R12.reuse, R68, R76 ;  /* 0x000000440ce4723c */ /* 0x040ff0000004184c */
[C---:B------:R-:W-:Y:S01]  /*3b20*/  HMMA.16816.F32.BF16 R192, R12.reuse, R132, R72 ;  /* 0x000000840cc0723c */ /* 0x040fe20000041848 */
[----:B------:R-:W-:Y:S07]  /*3b30*/  LDSM.16.M88.4 R72, [R201+0x6800] ;  /* 0x00680000c948783b */ /* 0x000fee0000000200 */
[C---:B------:R-:W-:Y:S08]  /*3b40*/  HMMA.16816.F32.BF16 R188, R12.reuse, R128, R48 ;  /* 0x000000800cbc723c */ /* 0x040ff00000041830 */
[C---:B------:R-:W-:Y:S08]  /*3b50*/  HMMA.16816.F32.BF16 R120, R12.reuse, R46, R120 ;  /* 0x0000002e0c78723c */ /* 0x040ff00000041878 */
[C---:B------:R-:W-:Y:S08]  /*3b60*/  HMMA.16816.F32.BF16 R176, R12.reuse, R66, R96 ;  /* 0x000000420cb0723c */ /* 0x040ff00000041860 */
[C---:B------:R-:W-:Y:S01]  /*3b70*/  HMMA.16816.F32.BF16 R172, R12.reuse, R62, R92 ;  /* 0x0000003e0cac723c */ /* 0x040fe2000004185c */
[----:B------:R-:W-:Y:S07]  /*3b80*/  LDSM.16.M88.4 R92, [R201+0x7800] ;  /* 0x00780000c95c783b */ /* 0x000fee0000000200 */
[C---:B------:R-:W-:Y:S08]  /*3b90*/  HMMA.16816.F32.BF16 R156, R12.reuse, R54, R112 ;  /* 0x000000360c9c723c */ /* 0x040ff00000041870 */
[----:B------:R-:W-:Y:S01]  /*3ba0*/  HMMA.16816.F32.BF16 R116, R12, R70, R108 ;  /* 0x000000460c74723c */ /* 0x000fe2000004186c */
[----:B------:R-:W-:-:S02]  /*3bb0*/  IMAD.MOV.U32 R108, RZ, RZ, R11 ;  /* 0x000000ffff6c7224 */ /* 0x000fc400078e000b */
[----:B------:R-:W-:Y:S02]  /*3bc0*/  IMAD.MOV.U32 R109, RZ, RZ, R10 ;  /* 0x000000ffff6d7224 */ /* 0x000fe400078e000a */
[----:B------:R-:W-:Y:S02]  /*3bd0*/  IMAD.MOV.U32 R110, RZ, RZ, R9 ;  /* 0x000000ffff6e7224 */ /* 0x000fe400078e0009 */
[----:B------:R-:W-:Y:S01]  /*3be0*/  IMAD.MOV.U32 R111, RZ, RZ, R8 ;  /* 0x000000ffff6f7224 */ /* 0x000fe200078e0008 */
[C---:B------:R-:W-:Y:S01]  /*3bf0*/  HMMA.16816.F32.BF16 R140, R12.reuse, R134, R140 ;  /* 0x000000860c8c723c */ /* 0x040fe2000004188c */
[----:B------:R-:W-:Y:S07]  /*3c00*/  LDSM.16.M88.4 R8, [R0+0x2000] ;  /* 0x002000000008783b */ /* 0x000fee0000000200 */
[----:B------:R-:W-:Y:S01]  /*3c10*/  HMMA.16816.F32.BF16 R136, R12, R130, R136 ;  /* 0x000000820c88723c */ /* 0x000fe20000041888 */
[----:B------:R2:W4:Y:S07]  /*3c20*/  LDSM.16.M88.4 R12, [R0] ;  /* 0x00000000000c783b */ /* 0x00052e0000000200 */
[C---:B---3--:R-:W-:Y:S08]  /*3c30*/  HMMA.16816.F32.BF16 R184, R16.reuse, R68, R4 ;  /* 0x0000004410b8723c */ /* 0x048ff00000041804 */
[----:B------:R-:W-:Y:S01]  /*3c40*/  HMMA.16816.F32.BF16 R84, R16, R44, R152 ;  /* 0x0000002c1054723c */ /* 0x000fe20000041898 */
[----:B--2---:R-:W-:-:S07]  /*3c50*/  IMAD.IADD R0, R202, 0x1, R0 ;  /* 0x00000001ca007824 */ /* 0x004fce00078e0200 */
[C---:B------:R-:W-:Y:S01]  /*3c60*/  HMMA.16816.F32.BF16 R100, R16.reuse, R64, R148 ;  /* 0x000000401064723c */ /* 0x040fe20000041894 */
[----:B------:R-:W2:Y:S04]  /*3c70*/  LDSM.16.M88.4 R4, [R0] ;  /* 0x000000000004783b */ /* 0x000ea80000000200 */
[----:B------:R1:W3:Y:S03]  /*3c80*/  LDSM.16.M88.4 R20, [R0+0x2000] ;  /* 0x002000000014783b */ /* 0x0002e60000000200 */
[----:B------:R-:W-:Y:S08]  /*3c90*/  HMMA.16816.F32.BF16 R144, R16, R60, R144 ;  /* 0x0000003c1090723c */ /* 0x000ff00000041890 */
[----:B----4-:R-:W-:Y:S08]  /*3ca0*/  HMMA.16816.F32.BF16 R84, R12, R36, R84 ;  /* 0x000000240c54723c */ /* 0x010ff00000041854 */
[C---:B------:R-:W-:Y:S08]  /*3cb0*/  HMMA.16816.F32.BF16 R180, R16.reuse, R132, R180 ;  /* 0x0000008410b4723c */ /* 0x040ff000000418b4 */
[C---:B------:R-:W-:Y:S08]  /*3cc0*/  HMMA.16816.F32.BF16 R168, R16.reuse, R128, R168 ;  /* 0x0000008010a8723c */ /* 0x040ff000000418a8 */
[C---:B------:R-:W-:Y:S01]  /*3cd0*/  HMMA.16816.F32.BF16 R148, R16.reuse, R56, R40 ;  /* 0x000000381094723c */ /* 0x040fe20000041828 */
[----:B------:R-:W-:Y:S07]  /*3ce0*/  LDSM.16.M88.4 R40, [R201+0x5800] ;  /* 0x00580000c928783b */ /* 0x000fee0000000200 */
[C---:B------:R-:W-:Y:S01]  /*3cf0*/  HMMA.16816.F32.BF16 R152, R16.reuse, R52, R32 ;  /* 0x000000341098723c */ /* 0x040fe20000041820 */
[----:B------:R-:W4:Y:S07]  /*3d00*/  LDSM.16.M88.4 R32, [R201+0x5000] ;  /* 0x00500000c920783b */ /* 0x000f2e0000000200 */
[----:B------:R-:W-:Y:S01]  /*3d10*/  HMMA.16816.F32.BF16 R48, R16, R46, R164 ;  /* 0x0000002e1030723c */ /* 0x000fe200000418a4 */
[----:B------:R-:W-:Y:S01]  /*3d20*/  IMAD.MOV.U32 R164, RZ, RZ, R26 ;  /* 0x000000ffffa47224 */ /* 0x000fe200078e001a */
[----:B------:R-:W-:Y:S01]  /*3d30*/  LDSM.16.M88.4 R44, [R201+0x6000] ;  /* 0x00600000c92c783b */ /* 0x000fe20000000200 */
[----:B------:R-:W-:-:S02]  /*3d40*/  IMAD.MOV.U32 R165, RZ, RZ, R25 ;  /* 0x000000ffffa57224 */ /* 0x000fc400078e0019 */
[----:B------:R-:W-:Y:S02]  /*3d50*/  IMAD.MOV.U32 R166, RZ, RZ, R24 ;  /* 0x000000ffffa67224 */ /* 0x000fe400078e0018 */
[----:B------:R-:W5:Y:S01]  /*3d60*/  LDSM.16.M88.4 R24, [R201+0x4800] ;  /* 0x00480000c918783b */ /* 0x000f620000000200 */
[----:B------:R-:W-:Y:S01]  /*3d70*/  HMMA.16816.F32.BF16 R64, R16, R66, R224 ;  /* 0x000000421040723c */ /* 0x000fe200000418e0 */
[----:B------:R-:W-:Y:S01]  /*3d80*/  IMAD.MOV.U32 R167, RZ, RZ, R3 ;  /* 0x000000ffffa77224 */ /* 0x000fe200078e0003 */
[----:B------:R-:W-:-:S04]  /*3d90*/  SHF.R.U32.HI R3, RZ, 0x2, R239 ;  /* 0x00000002ff037819 */ /* 0x000fc800000116ef */
[----:B------:R-:W-:Y:S02]  /*3da0*/  LOP3.LUT R3, R3, 0x7, RZ, 0xc0, !PT ;  /* 0x0000000703037812 */ /* 0x000fe400078ec0ff */
[C---:B------:R-:W-:Y:S08]  /*3db0*/  HMMA.16816.F32.BF16 R60, R16.reuse, R62, R220 ;  /* 0x0000003e103c723c */ /* 0x040ff000000418dc */
[C---:B------:R-:W-:Y:S08]  /*3dc0*/  HMMA.16816.F32.BF16 R96, R16.reuse, R58, R216 ;  /* 0x0000003a1060723c */ /* 0x040ff000000418d8 */
[C---:B------:R-:W-:Y:S08]  /*3dd0*/  HMMA.16816.F32.BF16 R104, R16.reuse, R54, R212 ;  /* 0x000000361068723c */ /* 0x040ff000000418d4 */
[----:B------:R-:W-:Y:S01]  /*3de0*/  HMMA.16816.F32.BF16 R112, R16, R70, R208 ;  /* 0x000000461070723c */ /* 0x000fe200000418d0 */
[----:B------:R-:W-:-:S05]  /*3df0*/  IMAD.SHL.U32 R211, R239, 0x2, RZ ;  /* 0x00000002efd37824 */ /* 0x000fca00078e00ff */
[----:B------:R-:W-:Y:S02]  /*3e00*/  STL [R1+0xc8], R211 ;  /* 0x0000c8d301007387 */ /* 0x000fe40000100800 */
[C---:B------:R-:W-:Y:S08]  /*3e10*/  HMMA.16816.F32.BF16 R132, R16.reuse, R134, R204 ;  /* 0x000000861084723c */ /* 0x040ff000000418cc */
[----:B------:R-:W-:Y:S08]  /*3e20*/  HMMA.16816.F32.BF16 R128, R16, R130, R196 ;  /* 0x000000821080723c */ /* 0x000ff000000418c4 */
[----:B------:R-:W-:Y:S08]  /*3e30*/  HMMA.16816.F32.BF16 R76, R8, R36, R124 ;  /* 0x00000024084c723c */ /* 0x000ff0000004187c */
[----:B--2---:R-:W-:Y:S08]  /*3e40*/  HMMA.16816.F32.BF16 R16, R4, R28, R84 ;  /* 0x0000001c0410723c */ /* 0x004ff00000041854 */
[-C--:B------:R-:W-:Y:S08]  /*3e50*/  HMMA.16816.F32.BF16 R52, R8, R38.reuse, R120 ;  /* 0x000000260834723c */ /* 0x080ff00000041878 */
[----:B------:R-:W-:Y:S03]  /*3e60*/  HMMA.16816.F32.BF16 R36, R12, R38, R48 ;  /* 0x000000260c24723c */ /* 0x000fe60000041830 */
[----:B-1----:R-:W-:-:S04]  /*3e70*/  FMUL.FTZ R0, R16, UR6 ;  /* 0x0000000610007c20 */ /* 0x002fc80008410000 */
[----:B------:R1:W-:Y:S01]  /*3e80*/  MUFU.TANH R236, R0 ;  /* 0x0000000000ec7308 */ /* 0x0003e20000002400 */
[----:B---3--:R-:W-:Y:S08]  /*3e90*/  HMMA.16816.F32.BF16 R48, R20, R28, R76 ;  /* 0x0000001c1430723c */ /* 0x008ff0000004184c */
[----:B----4-:R-:W-:Y:S01]  /*3ea0*/  HMMA.16816.F32.BF16 R124, R8, R32, R108 ;  /* 0x00000020087c723c */ /* 0x010fe2000004186c */
[----:B-1----:R-:W-:-:S07]  /*3eb0*/  FMUL.FTZ R0, R17, UR6 ;  /* 0x0000000611007c20 */ /* 0x002fce0008410000 */
[----:B------:R-:W-:Y:S01]  /*3ec0*/  HMMA.16816.F32.BF16 R36, R4, R30, R36 ;  /* 0x0000001e0424723c */ /* 0x000fe20000041824 */
[----:B------:R1:W-:Y:S07]  /*3ed0*/  MUFU.TANH R238, R0 ;  /* 0x0000000000ee7308 */ /* 0x0003ee0000002400 */
[C---:B-----5:R-:W-:Y:S08]  /*3ee0*/  HMMA.16816.F32.BF16 R76, R8.reuse, R24, R164 ;  /* 0x00000018084c723c */ /* 0x060ff000000418a4 */
[----:B------:R-:W-:Y:S01]  /*3ef0*/  HMMA.16816.F32.BF16 R196, R8, R92, R188 ;  /* 0x0000005c08c4723c */ /* 0x000fe200000418bc */
[----:B-1----:R-:W-:-:S04]  /*3f00*/  FMUL.FTZ R0, R18, UR6 ;  /* 0x0000000612007c20 */ /* 0x002fc80008410000 */
[----:B------:R1:W2:Y:S03]  /*3f10*/  MUFU.TANH R210, R0 ;  /* 0x0000000000d27308 */ /* 0x0002a60000002400 */
[C---:B------:R-:W-:Y:S08]  /*3f20*/  HMMA.16816.F32.BF16 R108, R8.reuse, R26, R176 ;  /* 0x0000001a086c723c */ /* 0x040ff000000418b0 */
[----:B------:R-:W-:Y:S01]  /*3f30*/  HMMA.16816.F32.BF16 R164, R8, R40, R244 ;  /* 0x0000002808a4723c */ /* 0x000fe200000418f4 */
[----:B------:R-:W-:-:S02]  /*3f40*/  IMAD.MOV.U32 R245, RZ, RZ, 0x40 ;  /* 0x00000040fff57424 */ /* 0x000fc400078e00ff */
[----:B------:R-:W-:Y:S02]  /*3f50*/  IMAD.MOV.U32 R246, RZ, RZ, 0x48 ;  /* 0x00000048fff67424 */ /* 0x000fe400078e00ff */
[----:B-1----:R-:W-:-:S03]  /*3f60*/  FMUL.FTZ R0, R19, UR6 ;  /* 0x0000000613007c20 */ /* 0x002fc60008410000 */
[C---:B------:R-:W-:Y:S01]  /*3f70*/  HMMA.16816.F32.BF16 R240, R8.reuse, R44, R240 ;  /* 0x0000002c08f0723c */ /* 0x040fe200000418f0 */
[----:B------:R-:W1:Y:S01]  /*3f80*/  LDSM.16.M88.4 R16, [R2+0x4800] ;  /* 0x004800000210783b */ /* 0x000e620000000200 */
[----:B------:R3:W4:Y:S06]  /*3f90*/  MUFU.TANH R209, R0 ;  /* 0x0000000000d17308 */ /* 0x00072c0000002400 */
[C---:B------:R-:W-:Y:S08]  /*3fa0*/  HMMA.16816.F32.BF16 R228, R8.reuse, R72, R228 ;  /* 0x0000004808e4723c */ /* 0x040ff000000418e4 */
[----:B------:R-:W-:Y:S01]  /*3fb0*/  HMMA.16816.F32.BF16 R192, R8, R88, R192 ;  /* 0x0000005808c0723c */ /* 0x000fe200000418c0 */
[----:B---3--:R-:W-:-:S04]  /*3fc0*/  FMUL.FTZ R0, R48, UR6 ;  /* 0x0000000630007c20 */ /* 0x008fc80008410000 */
[----:B------:R3:W-:Y:S03]  /*3fd0*/  MUFU.TANH R221, R0 ;  /* 0x0000000000dd7308 */ /* 0x0007e60000002400 */
[C---:B------:R-:W-:Y:S08]  /*3fe0*/  HMMA.16816.F32.BF16 R172, R8.reuse, R34, R172 ;  /* 0x0000002208ac723c */ /* 0x040ff000000418ac */
[----:B------:R-:W-:Y:S01]  /*3ff0*/  HMMA.16816.F32.BF16 R160, R8, R42, R160 ;  /* 0x0000002a08a0723c */ /* 0x000fe200000418a0 */
[----:B---3--:R-:W-:-:S07]  /*4000*/  FMUL.FTZ R0, R49, UR6 ;  /* 0x0000000631007c20 */ /* 0x008fce0008410000 */
[C---:B------:R-:W-:Y:S01]  /*4010*/  HMMA.16816.F32.BF16 R176, R8.reuse, R46, R156 ;  /* 0x0000002e08b0723c */ /* 0x040fe2000004189c */
[----:B------:R3:W-:Y:S07]  /*4020*/  MUFU.TANH R220, R0 ;  /* 0x0000000000dc7308 */ /* 0x0007ee0000002400 */
[C---:B------:R-:W-:Y:S08]  /*4030*/  HMMA.16816.F32.BF16 R188, R8.reuse, R74, R116 ;  /* 0x0000004a08bc723c */ /* 0x040ff00000041874 */
[----:B------:R-:W-:Y:S01]  /*4040*/  HMMA.16816.F32.BF16 R140, R8, R90, R140 ;  /* 0x0000005a088c723c */ /* 0x000fe2000004188c */
[----:B---3--:R-:W-:-:S04]  /*4050*/  FMUL.FTZ R0, R50, UR6 ;  /* 0x0000000632007c20 */ /* 0x008fc80008410000 */
[----:B------:R3:W-:Y:S03]  /*4060*/  MUFU.TANH R226, R0 ;  /* 0x0000000000e27308 */ /* 0x0007e60000002400 */
[----:B------:R-:W-:Y:S08]  /*4070*/  HMMA.16816.F32.BF16 R204, R8, R94, R136 ;  /* 0x0000005e08cc723c */ /* 0x000ff00000041888 */
[----:B------:R-:W-:Y:S01]  /*4080*/  HMMA.16816.F32.BF16 R8, R12, R24, R100 ;  /* 0x000000180c08723c */ /* 0x000fe20000041864 */
[----:B---3--:R-:W-:-:S07]  /*4090*/  FMUL.FTZ R0, R51, UR6 ;  /* 0x0000000633007c20 */ /* 0x008fce0008410000 */
[----:B------:R-:W-:Y:S01]  /*40a0*/  HMMA.16816.F32.BF16 R28, R20, R30, R52 ;  /* 0x0000001e141c723c */ /* 0x000fe20000041834 */
[----:B------:R3:W-:Y:S07]  /*40b0*/  MUFU.TANH R233, R0 ;  /* 0x0000000000e97308 */ /* 0x0007ee0000002400 */
[----:B------:R-:W-:Y:S08]  /*40c0*/  HMMA.16816.F32.BF16 R56, R12, R26, R64 ;  /* 0x0000001a0c38723c */ /* 0x000ff00000041840 */
[----:B-1----:R-:W-:Y:S01]  /*40d0*/  HMMA.16816.F32.BF16 R24, R4, R16, R8 ;  /* 0x000000100418723c */ /* 0x002fe20000041808 */
[----:B------:R-:W1:Y:S01]  /*40e0*/  LDSM.16.M88.4 R8, [R2+0x5000] ;  /* 0x005000000208783b */ /* 0x000e620000000200 */
[----:B---3--:R-:W-:-:S04]  /*40f0*/  FMUL.FTZ R0, R36, UR6 ;  /* 0x0000000624007c20 */ /* 0x008fc80008410000 */
[----:B------:R3:W-:Y:S02]  /*4100*/  MUFU.TANH R225, R0 ;  /* 0x0000000000e17308 */ /* 0x0007e40000002400 */
[----:B------:R-:W-:Y:S08]  /*4110*/  HMMA.16816.F32.BF16 R48, R12, R34, R60 ;  /* 0x000000220c30723c */ /* 0x000ff0000004183c */
        /* <DEDUP_REMOVED lines=17> */
[----:B------:R-:W-:Y:S01]  /*4230*/  HMMA.16816.F32.BF16 R120, R20, R18, R108 ;  /* 0x000000121478723c */ /* 0x000fe2000004186c */
[----:B------:R-:W5:Y:S07]  /*4240*/  LDSM.16.M88.4 R16, [R2+0x6000] ;  /* 0x006000000210783b */ /* 0x000f6e0000000200 */
[----:B------:R-:W-:Y:S01]  /*4250*/  HMMA.16816.F32.BF16 R36, R12, R90, R132 ;  /* 0x0000005a0c24723c */ /* 0x000fe20000041884 */
[----:B---3--:R-:W-:-:S07]  /*4260*/  FMUL.FTZ R0, R29, UR6 ;  /* 0x000000061d007c20 */ /* 0x008fce0008410000 */
[----:B-1----:R-:W-:Y:S03]  /*4270*/  HMMA.16816.F32.BF16 R88, R4, R8, R84 ;  /* 0x000000080458723c */ /* 0x002fe60000041854 */
[----:B------:R-:W-:Y:S01]  /*4280*/  FMUL.FTZ R123, R123, UR6 ;  /* 0x000000067b7b7c20 */ /* 0x000fe20008410000 */
[----:B------:R1:W-:Y:S04]  /*4290*/  MUFU.TANH R218, R0 ;  /* 0x0000000000da7308 */ /* 0x0003e80000002400 */
[----:B------:R-:W-:Y:S08]  /*42a0*/  HMMA.16816.F32.BF16 R32, R12, R92, R168 ;  /* 0x0000005c0c20723c */ /* 0x000ff000000418a8 */
[----:B------:R-:W-:Y:S01]  /*42b0*/  HMMA.16816.F32.BF16 R108, R20, R8, R124 ;  /* 0x00000008146c723c */ /* 0x000fe2000004187c */
[----:B-1----:R-:W-:-:S04]  /*42c0*/  FMUL.FTZ R0, R30, UR6 ;  /* 0x000000061e007c20 */ /* 0x002fc80008410000 */
[----:B------:R1:W-:Y:S03]  /*42d0*/  MUFU.TANH R223, R0 ;  /* 0x0000000000df7308 */ /* 0x0003e60000002400 */
[-C--:B------:R-:W-:Y:S01]  /*42e0*/  HMMA.16816.F32.BF16 R76, R4, R10.reuse, R48 ;  /* 0x0000000a044c723c */ /* 0x080fe20000041830 */
[----:B------:R-:W-:Y:S07]  /*42f0*/  LDSM.16.M88.4 R48, [R2+0x7800] ;  /* 0x007800000230783b */ /* 0x000fee0000000200 */
[----:B------:R-:W-:Y:S01]  /*4300*/  HMMA.16816.F32.BF16 R172, R20, R10, R172 ;  /* 0x0000000a14ac723c */ /* 0x000fe200000418ac */
[----:B------:R-:W3:Y:S02]  /*4310*/  LDSM.16.M88.4 R8, [R2+0x6800] ;  /* 0x006800000208783b */ /* 0x000ee40000000200 */
[----:B------:R-:W-:Y:S01]  /*4320*/  FMUL.FTZ R110, R110, UR6 ;  /* 0x000000066e6e7c20 */ /* 0x000fe20008410000 */
[----:B-1----:R-:W-:-:S04]  /*4330*/  FMUL.FTZ R0, R31, UR6 ;  /* 0x000000061f007c20 */ /* 0x002fc80008410000 */
[C---:B------:R-:W-:Y:S01]  /*4340*/  HMMA.16816.F32.BF16 R72, R12.reuse, R74, R112 ;  /* 0x0000004a0c48723c */ /* 0x040fe20000041870 */
[----:B------:R1:W-:Y:S07]  /*4350*/  MUFU.TANH R224, R0 ;  /* 0x0000000000e07308 */ /* 0x0003ee0000002400 */
[----:B------:R-:W-:Y:S01]  /*4360*/  HMMA.16816.F32.BF16 R28, R12, R94, R128 ;  /* 0x0000005e0c1c723c */ /* 0x000fe20000041880 */
[----:B------:R-:W2:Y:S07]  /*4370*/  LDSM.16.M88.4 R12, [R2+0x7000] ;  /* 0x00700000020c783b */ /* 0x000eae0000000200 */
[----:B-----5:R-:W-:Y:S01]  /*4380*/  HMMA.16816.F32.BF16 R64, R4, R16, R64 ;  /* 0x000000100440723c */ /* 0x020fe20000041840 */
[----:B-1----:R-:W-:-:S04]  /*4390*/  FMUL.FTZ R0, R24, UR6 ;  /* 0x0000000618007c20 */ /* 0x002fc80008410000 */
[----:B------:R1:W-:Y:S03]  /*43a0*/  MUFU.TANH R187, R0 ;  /* 0x0000000000bb7308 */ /* 0x0003e60000002400 */
[C---:B------:R-:W-:Y:S08]  /*43b0*/  HMMA.16816.F32.BF16 R128, R20.reuse, R16, R240 ;  /* 0x000000101480723c */ /* 0x040ff000000418f0 */
[----:B------:R-:W-:Y:S01]  /*43c0*/  HMMA.16816.F32.BF16 R132, R20, R18, R176 ;  /* 0x000000121484723c */ /* 0x000fe200000418b0 */
[----:B-1----:R-:W-:-:S07]  /*43d0*/  FMUL.FTZ R0, R25, UR6 ;  /* 0x0000000619007c20 */ /* 0x002fce0008410000 */
[C---:B------:R-:W-:Y:S01]  /*43e0*/  HMMA.16816.F32.BF16 R60, R4.reuse, R18, R60 ;  /* 0x00000012043c723c */ /* 0x040fe2000004183c */
[----:B------:R1:W-:Y:S07]  /*43f0*/  MUFU.TANH R222, R0 ;  /* 0x0000000000de7308 */ /* 0x0003ee0000002400 */
[C---:B---3--:R-:W-:Y:S08]  /*4400*/  HMMA.16816.F32.BF16 R104, R4.reuse, R8, R44 ;  /* 0x000000080468723c */ /* 0x048ff0000004182c */
[----:B------:R-:W-:Y:S01]  /*4410*/  HMMA.16816.F32.BF16 R124, R4, R10, R72 ;  /* 0x0000000a047c723c */ /* 0x000fe20000041848 */
[----:B-1----:R-:W-:-:S04]  /*4420*/  FMUL.FTZ R0, R26, UR6 ;  /* 0x000000061a007c20 */ /* 0x002fc80008410000 */
[----:B------:R1:W-:Y:S03]  /*4430*/  MUFU.TANH R184, R0 ;  /* 0x0000000000b87308 */ /* 0x0003e60000002400 */
[C---:B--2---:R-:W-:Y:S08]  /*4440*/  HMMA.16816.F32.BF16 R116, R4.reuse, R12, R40 ;  /* 0x0000000c0474723c */ /* 0x044ff00000041828 */
[----:B------:R-:W-:Y:S01]  /*4450*/  HMMA.16816.F32.BF16 R112, R4, R14, R36 ;  /* 0x0000000e0470723c */ /* 0x000fe20000041824 */
[----:B-1----:R-:W-:-:S07]  /*4460*/  FMUL.FTZ R0, R27, UR6 ;  /* 0x000000061b007c20 */ /* 0x002fce0008410000 */
[----:B------:R-:W-:Y:S01]  /*4470*/  HMMA.16816.F32.BF16 R72, R4, R48, R32 ;  /* 0x000000300448723c */ /* 0x000fe20000041820 */
[----:B------:R1:W2:Y:S01]  /*4480*/  LDSM.16.M88.4 R24, [R2+0x5800] ;  /* 0x005800000218783b */ /* 0x0002a20000000200 */
[----:B------:R-:W-:-:S04]  /*4490*/  DEPBAR.LE SB0, 0x0 ;  /* 0x000080000000791a */ /* 0x000fc80000000000 */
[----:B------:R3:W5:Y:S02]  /*44a0*/  MUFU.TANH R180, R0 ;  /* 0x0000000000b47308 */ /* 0x0007640000002400 */
[----:B------:R-:W-:Y:S01]  /*44b0*/  HMMA.16816.F32.BF16 R144, R20, R8, R228 ;  /* 0x000000081490723c */ /* 0x000fe200000418e4 */
[----:B------:R-:W-:-:S07]  /*44c0*/  FMUL.FTZ R9, R132, UR6 ;  /* 0x0000000684097c20 */ /* 0x000fce0008410000 */
[----:B------:R-:W-:Y:S01]  /*44d0*/  HMMA.16816.F32.BF16 R148, R20, R10, R188 ;  /* 0x0000000a1494723c */ /* 0x000fe200000418bc */
[----:B---3--:R-:W-:Y:S01]  /*44e0*/  FMUL.FTZ R0, R52, UR6 ;  /* 0x0000000634007c20 */ /* 0x008fe20008410000 */
[----:B-1----:R-:W-:-:S06]  /*44f0*/  FMUL.FTZ R2, R129, UR6 ;  /* 0x0000000681027c20 */ /* 0x002fcc0008410000 */
[C---:B------:R-:W-:Y:S01]  /*4500*/  HMMA.16816.F32.BF16 R140, R20.reuse, R14, R140 ;  /* 0x0000000e148c723c */ /* 0x040fe2000004188c */
[----:B------:R1:W-:Y:S07]  /*4510*/  MUFU.TANH R185, R0 ;  /* 0x0000000000b97308 */ /* 0x0003ee0000002400 */
[----:B------:R-:W-:Y:S08]  /*4520*/  HMMA.16816.F32.BF16 R152, R20, R12, R192 ;  /* 0x0000000c1498723c */ /* 0x000ff000000418c0 */
[----:B--2---:R-:W-:Y:S01]  /*4530*/  HMMA.16816.F32.BF16 R84, R4, R24, R68 ;  /* 0x000000180454723c */ /* 0x004fe20000041844 */
[----:B-1----:R-:W-:-:S04]  /*4540*/  FMUL.FTZ R0, R53, UR6 ;  /* 0x0000000635007c20 */ /* 0x002fc80008410000 */
[----:B------:R1:W-:Y:S03]  /*4550*/  MUFU.TANH R183, R0 ;  /* 0x0000000000b77308 */ /* 0x0003e60000002400 */
[----:B------:R-:W-:Y:S08]  /*4560*/  HMMA.16816.F32.BF16 R156, R20, R24, R164 ;  /* 0x00000018149c723c */ /* 0x000ff000000418a4 */
[----:B------:R-:W-:Y:S01]  /*4570*/  HMMA.16816.F32.BF16 R96, R4, R26, R96 ;  /* 0x0000001a0460723c */ /* 0x000fe20000041860 */
[----:B-1----:R-:W-:-:S07]  /*4580*/  FMUL.FTZ R0, R54, UR6 ;  /* 0x0000000636007c20 */ /* 0x002fce0008410000 */
[----:B------:R-:W-:Y:S01]  /*4590*/  HMMA.16816.F32.BF16 R160, R20, R26, R160 ;  /* 0x0000001a14a0723c */ /* 0x000fe200000418a0 */
[----:B------:R1:W-:Y:S07]  /*45a0*/  MUFU.TANH R186, R0 ;  /* 0x0000000000ba7308 */ /* 0x0003ee0000002400 */
[----:B------:R-:W-:Y:S01]  /*45b0*/  HMMA.16816.F32.BF16 R68, R4, R50, R28 ;  /* 0x000000320444723c */ /* 0x000fe2000004181c */
[----:B------:R-:W-:Y:S01]  /*45c0*/  IMAD.U32 R4, RZ, RZ, UR19 ;  /* 0x00000013ff047e24 */ /* 0x000fe2000f8e00ff */
[----:B------:R-:W-:-:S05]  /*45d0*/  LOP3.LUT R5, R211, 0x6, RZ, 0xc0, !PT ;  /* 0x00000006d3057812 */ /* 0x000fca00078ec0ff */
[----:B------:R2:W-:Y:S01]  /*45e0*/  STL [R1+0xc4], R5 ;  /* 0x0000c40501007387 */ /* 0x0005e20000100800 */
[----:B------:R-:W-:Y:S01]  /*45f0*/  HMMA.16816.F32.BF16 R136, R20, R48, R196 ;  /* 0x000000301488723c */ /* 0x000fe200000418c4 */
[----:B-1----:R-:W-:-:S04]  /*4600*/  FMUL.FTZ R0, R102, UR6 ;  /* 0x0000000666007c20 */ /* 0x002fc80008410000 */
[----:B------:R1:W3:Y:S06]  /*4610*/  MUFU.TANH R169, R0 ;  /* 0x0000000000a97308 */ /* 0x0002ec0000002400 */
[----:B------:R-:W-:Y:S01]  /*4620*/  FMUL.FTZ R68, R68, UR6 ;  /* 0x0000000644447c20 */ /* 0x000fe20008410000 */
[----:B------:R-:W-:Y:S01]  /*4630*/  FMUL.FTZ R69, R69, UR6 ;  /* 0x0000000645457c20 */ /* 0x000fe20008410000 */
[----:B-1----:R-:W-:-:S04]  /*4640*/  FMUL.FTZ R0, R103, UR6 ;  /* 0x0000000667007c20 */ /* 0x002fc80008410000 */
        /* <DEDUP_REMOVED lines=38> */
[----:B------:R1:W3:Y:S02]  /*48b0*/  MUFU.TANH R78, R0 ;  /* 0x00000000004e7308 */ /* 0x0002e40000002400 */
[----:B-1----:R-:W-:-:S06]  /*48c0*/  FMUL.FTZ R0, R67, UR6 ;  /* 0x0000000643007c20 */ /* 0x002fcc0008410000 */
[----:B------:R1:W-:Y:S08]  /*48d0*/  MUFU.TANH R67, R2 ;  /* 0x0000000200437308 */ /* 0x0003f00000002400 */
[----:B------:R4:W-:Y:S01]  /*48e0*/  MUFU.TANH R66, R0 ;  /* 0x0000000000427308 */ /* 0x0009e20000002400 */
[----:B-1----:R-:W-:Y:S02]  /*48f0*/  IMAD.U32 R2, RZ, RZ, UR18 ;  /* 0x00000012ff027e24 */ /* 0x002fe4000f8e00ff */
[----:B----4-:R-:W-:-:S05]  /*4900*/  FMUL.FTZ R0, R128, UR6 ;  /* 0x0000000680007c20 */ /* 0x010fca0008410000 */
[----:B------:R1:W-:Y:S02]  /*4910*/  MUFU.TANH R82, R0 ;  /* 0x0000000000527308 */ /* 0x0003e40000002400 */
[----:B-1----:R-:W-:-:S04]  /*4920*/  LOP3.LUT R0, R81, 0x1f0, RZ, 0xc0, !PT ;  /* 0x000001f051007812 */ /* 0x002fc800078ec0ff */
[----:B------:R-:W-:Y:S01]  /*4930*/  IADD3 R0, PT, PT, R3, UR22, R0 ;  /* 0x0000001603007c10 */ /* 0x000fe2000fffe000 */
[----:B------:R-:W-:-:S03]  /*4940*/  FMUL.FTZ R3, R62, UR6 ;  /* 0x000000063e037c20 */ /* 0x000fc60008410000 */
[C---:B------:R-:W-:Y:S01]  /*4950*/  IADD3 R8, PT, PT, R0.reuse, 0x1, R4 ;  /* 0x0000000100087810 */ /* 0x040fe20007ffe004 */
[----:B------:R-:W-:Y:S01]  /*4960*/  FMUL.FTZ R4, R63, UR6 ;  /* 0x000000063f047c20 */ /* 0x000fe20008410000 */
[----:B------:R1:W-:Y:S01]  /*4970*/  MUFU.TANH R58, R3 ;  /* 0x00000003003a7308 */ /* 0x0003e20000002400 */
[----:B------:R-:W-:Y:S02]  /*4980*/  IADD3 R243, PT, PT, R0, UR23, -R2 ;  /* 0x0000001700f37c10 */ /* 0x000fe4000fffe802 */
[C---:B------:R-:W-:Y:S02]  /*4990*/  VIMNMX R244, PT, PT, R8.reuse, UR23, PT ;  /* 0x0000001708f47c48 */ /* 0x040fe4000bfe0100 */
[C---:B------:R-:W-:Y:S01]  /*49a0*/  VIADDMNMX R249, R8.reuse, R249, UR23, PT ;  /* 0x0000001708f97e46 */ /* 0x040fe2000b8001f9 */
[----:B------:R-:W-:Y:S01]  /*49b0*/  VIADD R2, R243, 0x8 ;  /* 0x00000008f3027836 */ /* 0x000fe20000000000 */
[C---:B------:R-:W-:Y:S01]  /*49c0*/  VIADDMNMX R245, R8.reuse, R245, UR23, PT ;  /* 0x0000001708f57e46 */ /* 0x040fe2000b8001f5 */
[----:B------:R4:W-:Y:S01]  /*49d0*/  MUFU.TANH R63, R9 ;  /* 0x00000009003f7308 */ /* 0x0009e20000002400 */
[----:B------:R-:W-:-:S07]  /*49e0*/  VIADDMNMX R246, R8, R246, UR23, PT ;  /* 0x0000001708f67e46 */ /* 0x000fce000b8001f6 */
[----:B------:R5:W-:Y:S01]  /*49f0*/  MUFU.TANH R56, R4 ;  /* 0x0000000400387308 */ /* 0x000be20000002400 */
[----:B-1----:R-:W-:-:S04]  /*4a00*/  IMAD.U32 R3, RZ, RZ, UR9 ;  /* 0x00000009ff037e24 */ /* 0x002fc8000f8e00ff */
[----:B------:R-:W-:Y:S02]  /*4a10*/  IMAD R0, R3, 0x80, R5 ;  /* 0x0000008003007824 */ /* 0x000fe400078e0205 */
[----:B----4-:R-:W-:Y:S02]  /*4a20*/  FMUL.FTZ R9, R133, UR6 ;  /* 0x0000000685097c20 */ /* 0x010fe40008410000 */
[----:B------:R-:W-:Y:S01]  /*4a30*/  VIADD R7, R0, 0x1 ;  /* 0x0000000100077836 */ /* 0x000fe20000000000 */
[----:B------:R-:W-:Y:S01]  /*4a40*/  ISETP.GT.AND P2, PT, R2, R0, PT ;  /* 0x000000000200720c */ /* 0x000fe20003f44270 */
[C---:B------:R-:W-:Y:S01]  /*4a50*/  VIADD R3, R0.reuse, 0x11 ;  /* 0x0000001100037836 */ /* 0x040fe20000000000 */
[----:B------:R1:W-:Y:S01]  /*4a60*/  MUFU.TANH R62, R9 ;  /* 0x00000009003e7308 */ /* 0x0003e20000002400 */
[----:B------:R-:W-:Y:S01]  /*4a70*/  VIADD R24, R0, 0x18 ;  /* 0x0000001800187836 */ /* 0x000fe20000000000 */
[----:B------:R-:W-:Y:S01]  /*4a80*/  ISETP.GT.AND P4, PT, R2, R7, PT ;  /* 0x000000070200720c */ /* 0x000fe20003f84270 */
[----:B------:R-:W-:Y:S01]  /*4a90*/  VIADD R29, R0, 0x28 ;  /* 0x00000028001d7836 */ /* 0x000fe20000000000 */
[----:B------:R-:W-:Y:S01]  /*4aa0*/  FSEL R14, R210, -INF , !P2 ;  /* 0xff800000d20e7808 */ /* 0x000fe20005000000 */
[----:B------:R-:W-:Y:S01]  /*4ab0*/  VIADD R6, R0, 0x8 ;  /* 0x0000000800067836 */ /* 0x000fe20000000000 */
[----:B------:R-:W-:Y:S01]  /*4ac0*/  ISETP.GT.AND P2, PT, R2, R3, PT ;  /* 0x000000030200720c */ /* 0x000fe20003f44270 */
[C---:B--2---:R-:W-:Y:S01]  /*4ad0*/  VIADD R5, R0.reuse, 0x9 ;  /* 0x0000000900057836 */ /* 0x044fe20000000000 */
[----:B------:R-:W-:Y:S01]  /*4ae0*/  FSEL R52, R209, -INF , !P4 ;  /* 0xff800000d1347808 */ /* 0x000fe20006000000 */
[----:B-----5:R-:W-:Y:S01]  /*4af0*/  VIADD R4, R0, 0x10 ;  /* 0x0000001000047836 */ /* 0x020fe20000000000 */
[----:B------:R-:W-:Y:S01]  /*4b00*/  ISETP.GT.AND P4, PT, R2, R24, PT ;  /* 0x000000180200720c */ /* 0x000fe20003f84270 */
[----:B------:R-:W-:Y:S01]  /*4b10*/  VIADD R28, R0, 0x29 ;  /* 0x00000029001c7836 */ /* 0x000fe20000000000 */
[----:B------:R-:W-:Y:S01]  /*4b20*/  FSEL R188, R180, -INF , !P2 ;  /* 0xff800000b4bc7808 */ /* 0x000fe20005000000 */
[----:B------:R-:W-:Y:S01]  /*4b30*/  VIADD R35, R0, 0x39 ;  /* 0x0000003900237836 */ /* 0x000fe20000000000 */
[----:B------:R-:W-:Y:S01]  /*4b40*/  ISETP.GT.AND P2, PT, R2, R29, PT ;  /* 0x0000001d0200720c */ /* 0x000fe20003f44270 */
[----:B------:R-:W-:Y:S01]  /*4b50*/  VIADD R25, R0, 0x19 ;  /* 0x0000001900197836 */ /* 0x000fe20000000000 */
[----:B------:R-:W-:Y:S01]  /*4b60*/  ISETP.GT.AND P6, PT, R2, R6, PT ;  /* 0x000000060200720c */ /* 0x000fe20003fc4270 */
[----:B-1----:R-:W-:Y:S01]  /*4b70*/  FMUL.FTZ R9, R106, UR6 ;  /* 0x000000066a097c20 */ /* 0x002fe20008410000 */
[----:B------:R-:W-:Y:S01]  /*4b80*/  VIADD R27, R0, 0x20 ;  /* 0x00000020001b7836 */ /* 0x000fe20000000000 */
[----:B------:R-:W-:Y:S01]  /*4b90*/  ISETP.GT.AND P0, PT, R2, R5, PT ;  /* 0x000000050200720c */ /* 0x000fe20003f04270 */
[----:B------:R-:W-:Y:S01]  /*4ba0*/  VIADD R26, R0, 0x21 ;  /* 0x00000021001a7836 */ /* 0x000fe20000000000 */
[----:B------:R1:W2:Y:S01]  /*4bb0*/  MUFU.TANH R11, R9 ;  /* 0x00000009000b7308 */ /* 0x0002a20000002400 */
[----:B------:R-:W-:Y:S01]  /*4bc0*/  ISETP.GT.AND P5, PT, R2, R4, PT ;  /* 0x000000040200720c */ /* 0x000fe20003fa4270 */
[C---:B------:R-:W-:Y:S01]  /*4bd0*/  VIADD R34, R0.reuse, 0x40 ;  /* 0x0000004000227836 */ /* 0x040fe20000000000 */
[----:B---3--:R-:W-:Y:S01]  /*4be0*/  FSEL R164, R169, -INF , !P4 ;  /* 0xff800000a9a47808 */ /* 0x008fe20006000000 */
[----:B------:R-:W-:Y:S01]  /*4bf0*/  VIADD R38, R0, 0x50 ;  /* 0x0000005000267836 */ /* 0x000fe20000000000 */
[----:B------:R-:W-:Y:S01]  /*4c00*/  ISETP.GT.AND P4, PT, R2, R28, PT ;  /* 0x0000001c0200720c */ /* 0x000fe20003f84270 */
[C---:B------:R-:W-:Y:S01]  /*4c10*/  VIADD R31, R0.reuse, 0x30 ;  /* 0x00000030001f7836 */ /* 0x040fe20000000000 */
[----:B------:R-:W-:Y:S01]  /*4c20*/  FSEL R173, R93, -INF , !P2 ;  /* 0xff8000005dad7808 */ /* 0x000fe20005000000 */
[----:B------:R-:W-:Y:S01]  /*4c30*/  VIADD R30, R0, 0x31 ;  /* 0x00000031001e7836 */ /* 0x000fe20000000000 */
[----:B------:R-:W-:Y:S01]  /*4c40*/  ISETP.GT.AND P2, PT, R2, R35, PT ;  /* 0x000000230200720c */ /* 0x000fe20003f44270 */
[----:B------:R-:W-:Y:S01]  /*4c50*/  VIADD R32, R0, 0x38 ;  /* 0x0000003800207836 */ /* 0x000fe20000000000 */
[----:B------:R-:W-:Y:S01]  /*4c60*/  FSEL R54, R208, -INF , !P6 ;  /* 0xff800000d0367808 */ /* 0x000fe20007000000 */
[C---:B------:R-:W-:Y:S01]  /*4c70*/  VIADD R39, R0.reuse, 0x51 ;  /* 0x0000005100277836 */ /* 0x040fe20000000000 */
[----:B------:R-:W-:Y:S01]  /*4c80*/  FSEL R57, R203, -INF , !P0 ;  /* 0xff800000cb397808 */ /* 0x000fe20004000000 */
[----:B------:R-:W-:Y:S01]  /*4c90*/  VIADD R33, R0, 0x41 ;  /* 0x0000004100217836 */ /* 0x000fe20000000000 */
[----:B------:R-:W-:Y:S01]  /*4ca0*/  FSEL R59, R184, -INF , !P5 ;  /* 0xff800000b83b7808 */ /* 0x000fe20006800000 */
[----:B------:R-:W-:-:S02]  /*4cb0*/  VIADD R37, R0, 0x48 ;  /* 0x0000004800257836 */ /* 0x000fc40000000000 */
[----:B-1----:R-:W-:Y:S01]  /*4cc0*/  FMUL.FTZ R9, R107, UR6 ;  /* 0x000000066b097c20 */ /* 0x002fe20008410000 */
[----:B------:R-:W-:Y:S01]  /*4cd0*/  ISETP.GT.AND P6, PT, R2, R25, PT ;  /* 0x000000190200720c */ /* 0x000fe20003fc4270 */
[----:B------:R-:W-:Y:S01]  /*4ce0*/  VIADD R36, R0, 0x49 ;  /* 0x0000004900247836 */ /* 0x000fe20000000000 */
[C---:B------:R-:W-:Y:S01]  /*4cf0*/  ISETP.GT.AND P0, PT, R2.reuse, R27, PT ;  /* 0x0000001b0200720c */ /* 0x040fe20003f04270 */
[----:B------:R1:W3:Y:S01]  /*4d00*/  MUFU.TANH R10, R9 ;  /* 0x00000009000a7308 */ /* 0x0002e20000002400 */
[----:B------:R-:W-:Y:S01]  /*4d10*/  ISETP.GT.AND P5, PT, R2, R26, PT ;  /* 0x0000001a0200720c */ /* 0x000fe20003fa4270 */
[----:B------:R-:W-:Y:S01]  /*4d20*/  VIADD R42, R0, 0x68 ;  /* 0x00000068002a7836 */ /* 0x000fe20000000000 */
[----:B------:R-:W-:Y:S01]  /*4d30*/  FSEL R172, R92, -INF , !P4 ;  /* 0xff8000005cac7808 */ /* 0x000fe20006000000 */
        /* <DEDUP_REMOVED lines=17> */
[----:B------:R1:W4:Y:S01]  /*4e50*/  MUFU.TANH R53, R9 ;  /* 0x0000000900357308 */ /* 0x0003220000002400 */
[----:B------:R-:W-:Y:S01]  /*4e60*/  ISETP.GT.AND P5, PT, R2, R32, PT ;  /* 0x000000200200720c */ /* 0x000fe20003fa4270 */
[----:B------:R-:W-:Y:S01]  /*4e70*/  VIADD R49, R0, 0x79 ;  /* 0x0000007900317836 */ /* 0x000fe20000000000 */
[----:B------:R-:W-:Y:S01]  /*4e80*/  FSEL R189, R78, -INF , !P4 ;  /* 0xff8000004ebd7808 */ /* 0x000fe20006000000 */
[----:B------:R-:W-:Y:S01]  /*4e90*/  HMMA.16816.F32.BF16 R92, R20, R50, R204 ;  /* 0x00000032145c723c */ /* 0x000fe200000418cc */
[----:B------:R-:W-:Y:S01]  /*4ea0*/  BAR.SYNC.DEFER_BLOCKING 0x0 ;  /* 0x0000000000007b1d */ /* 0x000fe20000010000 */
[----:B------:R-:W-:-:S02]  /*4eb0*/  ISETP.GT.AND P4, PT, R2, R39, PT ;  /* 0x000000270200720c */ /* 0x000fc40003f84270 */
[----:B--2---:R-:W-:Y:S02]  /*4ec0*/  FSEL R208, R11, -INF , !P2 ;  /* 0xff8000000bd07808 */ /* 0x004fe40005000000 */
[----:B------:R-:W-:Y:S02]  /*4ed0*/  FSEL R171, R86, -INF , !P6 ;  /* 0xff80000056ab7808 */ /* 0x000fe40007000000 */
[----:B------:R-:W-:Y:S02]  /*4ee0*/  FSEL R170, R83, -INF , !P0 ;  /* 0xff80000053aa7808 */ /* 0x000fe40004000000 */
[----:B------:R-:W-:Y:S02]  /*4ef0*/  FSEL R169, R80, -INF , !P5 ;  /* 0xff80000050a97808 */ /* 0x000fe40006800000 */
[C---:B------:R-:W-:Y:S01]  /*4f00*/  ISETP.GT.AND P6, PT, R2.reuse, R33, PT ;  /* 0x000000210200720c */ /* 0x040fe20003fc4270 */
[----:B-1----:R-:W-:Y:S01]  /*4f10*/  FMUL.FTZ R9, R127, UR6 ;  /* 0x000000067f097c20 */ /* 0x002fe20008410000 */
[----:B------:R-:W-:-:S02]  /*4f20*/  ISETP.GT.AND P0, PT, R2, R37, PT ;  /* 0x000000250200720c */ /* 0x000fc40003f04270 */
[----:B------:R-:W-:Y:S01]  /*4f30*/  ISETP.GT.AND P5, PT, R2, R36, PT ;  /* 0x000000240200720c */ /* 0x000fe20003fa4270 */
[----:B------:R1:W2:Y:S01]  /*4f40*/  MUFU.TANH R19, R9 ;  /* 0x0000000900137308 */ /* 0x0002a20000002400 */
[----:B---3--:R-:W-:Y:S01]  /*4f50*/  FSEL R198, R10, -INF , !P4 ;  /* 0xff8000000ac67808 */ /* 0x008fe20006000000 */
[----:B------:R-:W-:Y:S01]  /*4f60*/  FMUL.FTZ R10, R71, UR6 ;  /* 0x00000006470a7c20 */ /* 0x000fe20008410000 */
[----:B------:R-:W-:Y:S02]  /*4f70*/  ISETP.GT.AND P4, PT, R2, R42, PT ;  /* 0x0000002a0200720c */ /* 0x000fe40003f84270 */
[----:B------:R-:W-:Y:S02]  /*4f80*/  FSEL R211, R66, -INF , !P6 ;  /* 0xff80000042d37808 */ /* 0x000fe40007000000 */
[----:B------:R-:W-:Y:S01]  /*4f90*/  FSEL R210, R58, -INF , !P0 ;  /* 0xff8000003ad27808 */ /* 0x000fe20004000000 */
[----:B------:R-:W-:Y:S01]  /*4fa0*/  MUFU.TANH R10, R10 ;  /* 0x0000000a000a7308 */ /* 0x000fe20000002400 */
[----:B------:R-:W-:-:S02]  /*4fb0*/  FSEL R209, R56, -INF , !P5 ;  /* 0xff80000038d17808 */ /* 0x000fc40006800000 */
[C---:B------:R-:W-:Y:S02]  /*4fc0*/  ISETP.GT.AND P6, PT, R2.reuse, R41, PT ;  /* 0x000000290200720c */ /* 0x040fe40003fc4270 */
[C---:B------:R-:W-:Y:S02]  /*4fd0*/  ISETP.GT.AND P0, PT, R2.reuse, R40, PT ;  /* 0x000000280200720c */ /* 0x040fe40003f04270 */
[----:B------:R-:W-:Y:S01]  /*4fe0*/  ISETP.GT.AND P5, PT, R2, R44, PT ;  /* 0x0000002c0200720c */ /* 0x000fe20003fa4270 */
[----:B-1----:R-:W-:Y:S01]  /*4ff0*/  FMUL.FTZ R9, R118, UR6 ;  /* 0x0000000676097c20 */ /* 0x002fe20008410000 */
[----:B------:R-:W-:Y:S02]  /*5000*/  ISETP.GT.AND P2, PT, R2, R43, PT ;  /* 0x0000002b0200720c */ /* 0x000fe40003f44270 */
[----:B----4-:R-:W-:Y:S01]  /*5010*/  FSEL R203, R53, -INF , !P6 ;  /* 0xff80000035cb7808 */ /* 0x010fe20007000000 */
[----:B------:R1:W3:Y:S01]  /*5020*/  MUFU.TANH R18, R9 ;  /* 0x0000000900127308 */ /* 0x0002e20000002400 */
[----:B--2---:R-:W-:-:S02]  /*5030*/  FSEL R212, R19, -INF , !P0 ;  /* 0xff80000013d47808 */ /* 0x004fc40004000000 */
[C---:B------:R-:W-:Y:S02]  /*5040*/  ISETP.GT.AND P6, PT, R2.reuse, R45, PT ;  /* 0x0000002d0200720c */ /* 0x040fe40003fc4270 */
[----:B------:R-:W-:Y:S01]  /*5050*/  ISETP.GT.AND P0, PT, R2, R46, PT ;  /* 0x0000002e0200720c */ /* 0x000fe20003f04270 */
[----:B-1----:R-:W-:Y:S01]  /*5060*/  FMUL.FTZ R9, R119, UR6 ;  /* 0x0000000677097c20 */ /* 0x002fe20008410000 */
[----:B---3--:R-:W-:Y:S02]  /*5070*/  FSEL R213, R18, -INF , !P5 ;  /* 0xff80000012d57808 */ /* 0x008fe40006800000 */
[----:B------:R-:W-:Y:S01]  /*5080*/  ISETP.GT.AND P5, PT, R2, R47, PT ;  /* 0x0000002f0200720c */ /* 0x000fe20003fa4270 */
[----:B------:R1:W2:Y:S02]  /*5090*/  MUFU.TANH R17, R9 ;  /* 0x0000000900117308 */ /* 0x0002a40000002400 */
[----:B-1----:R-:W-:Y:S01]  /*50a0*/  FMUL.FTZ R9, R114, UR6 ;  /* 0x0000000672097c20 */ /* 0x002fe20008410000 */
[----:B--2---:R-:W-:-:S02]  /*50b0*/  FSEL R214, R17, -INF , !P2 ;  /* 0xff80000011d67808 */ /* 0x004fc40005000000 */
[----:B------:R-:W-:-:S03]  /*50c0*/  ISETP.GT.AND P2, PT, R2, R48, PT ;  /* 0x000000300200720c */ /* 0x000fc60003f44270 */
[----:B------:R1:W2:Y:S02]  /*50d0*/  MUFU.TANH R15, R9 ;  /* 0x00000009000f7308 */ /* 0x0002a40000002400 */
[----:B-1----:R-:W-:Y:S01]  /*50e0*/  FMUL.FTZ R9, R115, UR6 ;  /* 0x0000000673097c20 */ /* 0x002fe20008410000 */
[----:B--2---:R-:W-:Y:S01]  /*50f0*/  FSEL R215, R15, -INF , !P4 ;  /* 0xff8000000fd77808 */ /* 0x004fe20006000000 */
[----:B------:R-:W-:Y:S01]  /*5100*/  FMUL.FTZ R15, R152, UR6 ;  /* 0x00000006980f7c20 */ /* 0x000fe20008410000 */
[----:B------:R-:W-:-:S03]  /*5110*/  ISETP.GT.AND P4, PT, R2, R49, PT ;  /* 0x000000310200720c */ /* 0x000fc60003f84270 */
[----:B------:R1:W2:Y:S01]  /*5120*/  MUFU.TANH R16, R9 ;  /* 0x0000000900107308 */ /* 0x0002a20000002400 */
[----:B------:R-:W-:Y:S01]  /*5130*/  VIADD R2, R243, 0x40 ;  /* 0x00000040f3027836 */ /* 0x000fe20000000000 */
[----:B------:R-:W-:-:S04]  /*5140*/  FSEL R217, R10, -INF , !P4 ;  /* 0xff8000000ad97808 */ /* 0x000fc80006000000 */
[----:B------:R-:W-:Y:S02]  /*5150*/  ISETP.GT.AND P4, PT, R2, R4, PT ;  /* 0x000000040200720c */ /* 0x000fe40003f84270 */
[----:B------:R3:W-:Y:S01]  /*5160*/  MUFU.TANH R18, R15 ;  /* 0x0000000f00127308 */ /* 0x0007e20000002400 */
[----:B-1----:R-:W-:Y:S01]  /*5170*/  FMUL.FTZ R9, R74, UR6 ;  /* 0x000000064a097c20 */ /* 0x002fe20008410000 */
[----:B--2---:R-:W-:Y:S02]  /*5180*/  FSEL R207, R16, -INF , !P6 ;  /* 0xff80000010cf7808 */ /* 0x004fe40007000000 */
[----:B------:R-:W-:-:S04]  /*5190*/  ISETP.GT.AND P6, PT, R2, R0, PT ;  /* 0x000000000200720c */ /* 0x000fc80003fc4270 */
[----:B------:R1:W2:Y:S01]  /*51a0*/  MUFU.TANH R13, R9 ;  /* 0x00000009000d7308 */ /* 0x0002a20000002400 */
[----:B---3--:R-:W-:-:S07]  /*51b0*/  FMUL.FTZ R15, R153, UR6 ;  /* 0x00000006990f7c20 */ /* 0x008fce0008410000 */
[----:B------:R3:W-:Y:S01]  /*51c0*/  MUFU.TANH R17, R15 ;  /* 0x0000000f00117308 */ /* 0x0007e20000002400 */
[----:B-1----:R-:W-:Y:S01]  /*51d0*/  FMUL.FTZ R9, R75, UR6 ;  /* 0x000000064b097c20 */ /* 0x002fe20008410000 */
[----:B--2---:R-:W-:Y:S02]  /*51e0*/  FSEL R206, R13, -INF , !P0 ;  /* 0xff8000000dce7808 */ /* 0x004fe40004000000 */
[----:B------:R-:W-:-:S04]  /*51f0*/  ISETP.GT.AND P0, PT, R2, R7, PT ;  /* 0x000000070200720c */ /* 0x000fc80003f04270 */
[----:B------:R1:W2:Y:S01]  /*5200*/  MUFU.TANH R12, R9 ;  /* 0x00000009000c7308 */ /* 0x0002a20000002400 */
[----:B------:R-:W-:Y:S02]  /*5210*/  FSEL R13, R185, -INF , !P4 ;  /* 0xff800000b90d7808 */ /* 0x000fe40006000000 */
[----:B------:R-:W-:Y:S01]  /*5220*/  FSEL R10, R220, -INF , !P0 ;  /* 0xff800000dc0a7808 */ /* 0x000fe20004000000 */
[----:B---3--:R-:W-:Y:S01]  /*5230*/  FMUL.FTZ R15, R140, UR6 ;  /* 0x000000068c0f7c20 */ /* 0x008fe20008410000 */
[C---:B------:R-:W-:Y:S02]  /*5240*/  ISETP.GT.AND P0, PT, R2.reuse, R24, PT ;  /* 0x000000180200720c */ /* 0x040fe40003f04270 */
[----:B------:R-:W-:Y:S01]  /*5250*/  ISETP.GT.AND P4, PT, R2, R26, PT ;  /* 0x0000001a0200720c */ /* 0x000fe20003f84270 */
[----:B------:R3:W-:Y:S01]  /*5260*/  MUFU.TANH R16, R15 ;  /* 0x0000000f00107308 */ /* 0x0007e20000002400 */
[----:B------:R-:W-:Y:S02]  /*5270*/  FSEL R83, R182, -INF , !P0 ;  /* 0xff800000b6537808 */ /* 0x000fe40004000000 */
[----:B------:R-:W-:-:S02]  /*5280*/  ISETP.GT.AND P0, PT, R2, R28, PT ;  /* 0x0000001c0200720c */ /* 0x000fc40003f04270 */
[----:B------:R-:W-:Y:S02]  /*5290*/  FSEL R87, R120, -INF , !P4 ;  /* 0xff80000078577808 */ /* 0x000fe40006000000 */
[----:B------:R-:W-:Y:S01]  /*52a0*/  ISETP.GT.AND P4, PT, R2, R32, PT ;  /* 0x000000200200720c */ /* 0x000fe20003f84270 */
[----:B-1----:R-:W-:Y:S01]  /*52b0*/  FMUL.FTZ R9, R70, UR6 ;  /* 0x0000000646097c20 */ /* 0x002fe20008410000 */
[----:B--2---:R-:W-:Y:S01]  /*52c0*/  FSEL R216, R12, -INF , !P5 ;  /* 0xff8000000cd87808 */ /* 0x004fe20006800000 */
[----:B------:R-:W-:Y:S01]  /*52d0*/  FMUL.FTZ R12, R149, UR6 ;  /* 0x00000006950c7c20 */ /* 0x000fe20008410000 */
[C---:B------:R-:W-:Y:S01]  /*52e0*/  ISETP.GT.AND P5, PT, R2.reuse, R6, PT ;  /* 0x000000060200720c */ /* 0x040fe20003fa4270 */
[----:B------:R1:W2:Y:S01]  /*52f0*/  MUFU.TANH R11, R9 ;  /* 0x00000009000b7308 */ /* 0x0002a20000002400 */
[----:B------:R-:W-:Y:S02]  /*5300*/  FSEL R114, R91, -INF , !P4 ;  /* 0xff8000005b727808 */ /* 0x000fe40006000000 */
[----:B------:R-:W-:Y:S01]  /*5310*/  ISETP.GT.AND P4, PT, R2, R36, PT ;  /* 0x000000240200720c */ /* 0x000fe20003f84270 */
[----:B---3--:R-:W-:-:S03]  /*5320*/  FMUL.FTZ R15, R141, UR6 ;  /* 0x000000068d0f7c20 */ /* 0x008fc60008410000 */
[----:B------:R-:W-:Y:S01]  /*5330*/  FSEL R132, R62, -INF , !P4 ;  /* 0xff8000003e847808 */ /* 0x000fe20006000000 */
[----:B------:R3:W4:Y:S01]  /*5340*/  MUFU.TANH R20, R12 ;  /* 0x0000000c00147308 */ /* 0x0007220000002400 */
[----:B------:R-:W-:-:S07]  /*5350*/  ISETP.GT.AND P4, PT, R2, R44, PT ;  /* 0x0000002c0200720c */ /* 0x000fce0003f84270 */
[----:B------:R5:W-:Y:S01]  /*5360*/  MUFU.TANH R51, R15 ;  /* 0x0000000f00337308 */ /* 0x000be20000002400 */
[----:B-1----:R-:W-:Y:S01]  /*5370*/  FMUL.FTZ R9, R144, UR6 ;  /* 0x0000000690097c20 */ /* 0x002fe20008410000 */
[----:B--2---:R-:W-:Y:S02]  /*5380*/  FSEL R205, R11, -INF , !P2 ;  /* 0xff8000000bcd7808 */ /* 0x004fe40005000000 */
[----:B------:R-:W-:Y:S02]  /*5390*/  ISETP.GT.AND P2, PT, R2, R5, PT ;  /* 0x000000050200720c */ /* 0x000fe40003f44270 */
[----:B------:R-:W-:Y:S02]  /*53a0*/  FSEL R11, R219, -INF , !P5 ;  /* 0xff800000db0b7808 */ /* 0x000fe40006800000 */
[----:B------:R1:W-:Y:S01]  /*53b0*/  MUFU.TANH R53, R9 ;  /* 0x0000000900357308 */ /* 0x0003e20000002400 */
[----:B---3--:R-:W-:Y:S02]  /*53c0*/  FSEL R12, R218, -INF , !P2 ;  /* 0xff800000da0c7808 */ /* 0x008fe40005000000 */
[----:B------:R-:W-:-:S02]  /*53d0*/  ISETP.GT.AND P2, PT, R2, R27, PT ;  /* 0x0000001b0200720c */ /* 0x000fc40003f44270 */
[C---:B------:R-:W-:Y:S02]  /*53e0*/  ISETP.GT.AND P5, PT, R2.reuse, R25, PT ;  /* 0x000000190200720c */ /* 0x040fe40003fa4270 */
[----:B------:R-:W-:Y:S02]  /*53f0*/  FSEL R126, R121, -INF , !P2 ;  /* 0xff800000797e7808 */ /* 0x000fe40005000000 */
[----:B------:R-:W-:Y:S01]  /*5400*/  ISETP.GT.AND P2, PT, R2, R30, PT ;  /* 0x0000001e0200720c */ /* 0x000fe20003f44270 */
[----:B-----5:R-:W-:Y:S01]  /*5410*/  FMUL.FTZ R15, R136, UR6 ;  /* 0x00000006880f7c20 */ /* 0x020fe20008410000 */
[----:B------:R-:W-:Y:S02]  /*5420*/  FSEL R86, R181, -INF , !P5 ;  /* 0xff800000b5567808 */ /* 0x000fe40006800000 */
[----:B------:R-:W-:Y:S01]  /*5430*/  FSEL R103, R103, -INF , !P2 ;  /* 0xff80000067677808 */ /* 0x000fe20005000000 */
[----:B------:R2:W-:Y:S01]  /*5440*/  MUFU.TANH R50, R15 ;  /* 0x0000000f00327308 */ /* 0x0005e20000002400 */
[----:B------:R-:W-:Y:S01]  /*5450*/  ISETP.GT.AND P2, PT, R2, R37, PT ;  /* 0x000000250200720c */ /* 0x000fe20003f44270 */
[----:B-1----:R-:W-:Y:S01]  /*5460*/  FMUL.FTZ R9, R145, UR6 ;  /* 0x0000000691097c20 */ /* 0x002fe20008410000 */
[----:B------:R-:W-:-:S02]  /*5470*/  FSEL R121, R108, -INF , !P0 ;  /* 0xff8000006c797808 */ /* 0x000fc40004000000 */
[----:B------:R-:W-:-:S03]  /*5480*/  FSEL R133, R63, -INF , !P2 ;  /* 0xff8000003f857808 */ /* 0x000fc60005000000 */
[----:B------:R1:W3:Y:S01]  /*5490*/  MUFU.TANH R22, R9 ;  /* 0x0000000900167308 */ /* 0x0002e20000002400 */
[C---:B------:R-:W-:Y:S02]  /*54a0*/  ISETP.GT.AND P2, PT, R2.reuse, R40, PT ;  /* 0x000000280200720c */ /* 0x040fe40003f44270 */
[C---:B------:R-:W-:Y:S02]  /*54b0*/  ISETP.GT.AND P5, PT, R2.reuse, R31, PT ;  /* 0x0000001f0200720c */ /* 0x040fe40003fa4270 */
[----:B------:R-:W-:Y:S02]  /*54c0*/  ISETP.GT.AND P0, PT, R2, R34, PT ;  /* 0x000000220200720c */ /* 0x000fe40003f04270 */
[----:B----4-:R-:W-:Y:S01]  /*54d0*/  FSEL R144, R20, -INF , !P2 ;  /* 0xff80000014907808 */ /* 0x010fe20005000000 */
[----:B--2---:R-:W-:Y:S01]  /*54e0*/  FMUL.FTZ R15, R137, UR6 ;  /* 0x00000006890f7c20 */ /* 0x004fe20008410000 */
[----:B------:R-:W-:Y:S02]  /*54f0*/  FSEL R102, R102, -INF , !P5 ;  /* 0xff80000066667808 */ /* 0x000fe40006800000 */
[----:B------:R-:W-:Y:S01]  /*5500*/  FSEL R118, R82, -INF , !P0 ;  /* 0xff80000052767808 */ /* 0x000fe20004000000 */
[----:B------:R2:W-:Y:S01]  /*5510*/  MUFU.TANH R23, R15 ;  /* 0x0000000f00177308 */ /* 0x0005e20000002400 */
[----:B------:R-:W-:-:S02]  /*5520*/  ISETP.GT.AND P5, PT, R2, R33, PT ;  /* 0x000000210200720c */ /* 0x000fc40003fa4270 */
[----:B------:R-:W-:Y:S01]  /*5530*/  ISETP.GT.AND P0, PT, R2, R39, PT ;  /* 0x000000270200720c */ /* 0x000fe20003f04270 */
[----:B-1----:R-:W-:Y:S01]  /*5540*/  FMUL.FTZ R9, R148, UR6 ;  /* 0x0000000694097c20 */ /* 0x002fe20008410000 */
[----:B------:R-:W-:Y:S02]  /*5550*/  FSEL R136, R67, -INF , !P5 ;  /* 0xff80000043887808 */ /* 0x000fe40006800000 */
[----:B---3--:R-:W-:Y:S01]  /*5560*/  FSEL R120, R22, -INF , !P0 ;  /* 0xff80000016787808 */ /* 0x008fe20004000000 */
[----:B------:R1:W3:Y:S01]  /*5570*/  MUFU.TANH R21, R9 ;  /* 0x0000000900157308 */ /* 0x0002e20000002400 */
[C---:B------:R-:W-:Y:S02]  /*5580*/  ISETP.GT.AND P5, PT, R2.reuse, R41, PT ;  /* 0x000000290200720c */ /* 0x040fe40003fa4270 */
[----:B------:R-:W-:Y:S02]  /*5590*/  ISETP.GT.AND P0, PT, R2, R42, PT ;  /* 0x0000002a0200720c */ /* 0x000fe40003f04270 */
[----:B------:R-:W-:Y:S01]  /*55a0*/  FSEL R148, R18, -INF , !P4 ;  /* 0xff80000012947808 */ /* 0x000fe20006000000 */
[----:B------:R-:W-:Y:S01]  /*55b0*/  FMUL.FTZ R18, R116, UR6 ;  /* 0x0000000674127c20 */ /* 0x000fe20008410000 */
[----:B------:R-:W-:Y:S01]  /*55c0*/  FSEL R157, R16, -INF , !P0 ;  /* 0xff800000109d7808 */ /* 0x000fe20004000000 */
[----:B------:R-:W-:Y:S01]  /*55d0*/  FMUL.FTZ R16, R100, UR6 ;  /* 0x0000000664107c20 */ /* 0x000fe20008410000 */
[----:B--2---:R-:W-:Y:S01]  /*55e0*/  FMUL.FTZ R15, R92, UR6 ;  /* 0x000000065c0f7c20 */ /* 0x004fe20008410000 */
[----:B------:R-:W-:-:S02]  /*55f0*/  ISETP.GT.AND P2, PT, R2, R46, PT ;  /* 0x0000002e0200720c */ /* 0x000fc40003f44270 */
[C---:B------:R-:W-:Y:S01]  /*5600*/  ISETP.GT.AND P4, PT, R2.reuse, R47, PT ;  /* 0x0000002f0200720c */ /* 0x040fe20003f84270 */
[----:B------:R2:W-:Y:S01]  /*5610*/  MUFU.TANH R20, R15 ;  /* 0x0000000f00147308 */ /* 0x0005e20000002400 */
[----:B------:R-:W-:Y:S02]  /*5620*/  ISETP.GT.AND P0, PT, R2, R49, PT ;  /* 0x000000310200720c */ /* 0x000fe40003f04270 */
[----:B------:R-:W-:Y:S01]  /*5630*/  FSEL R100, R50, -INF , !P2 ;  /* 0xff80000032647808 */ /* 0x000fe20005000000 */
[----:B------:R-:W-:Y:S01]  /*5640*/  FMUL.FTZ R50, R112, UR6 ;  /* 0x0000000670327c20 */ /* 0x000fe20008410000 */
[----:B-1----:R-:W-:Y:S02]  /*5650*/  FSEL R9, R221, -INF , !P6 ;  /* 0xff800000dd097808 */ /* 0x002fe40007000000 */
[----:B------:R-:W-:Y:S01]  /*5660*/  ISETP.GT.AND P6, PT, R2, R3, PT ;  /* 0x000000030200720c */ /* 0x000fe20003fc4270 */
[----:B------:R-:W-:Y:S01]  /*5670*/  MUFU.TANH R71, R16 ;  /* 0x0000001000477308 */ /* 0x000fe20000002400 */
[----:B---3--:R-:W-:Y:S01]  /*5680*/  FSEL R119, R21, -INF , !P5 ;  /* 0xff80000015777808 */ /* 0x008fe20006800000 */
[----:B------:R-:W-:Y:S01]  /*5690*/  FMUL.FTZ R21, R117, UR6 ;  /* 0x0000000675157c20 */ /* 0x000fe20008410000 */
[----:B------:R-:W-:-:S02]  /*56a0*/  FSEL R19, R183, -INF , !P6 ;  /* 0xff800000b7137808 */ /* 0x000fc40007000000 */
[C---:B------:R-:W-:Y:S02]  /*56b0*/  ISETP.GT.AND P6, PT, R2.reuse, R29, PT ;  /* 0x0000001d0200720c */ /* 0x040fe40003fc4270 */
[C---:B------:R-:W-:Y:S02]  /*56c0*/  ISETP.GT.AND P5, PT, R2.reuse, R45, PT ;  /* 0x0000002d0200720c */ /* 0x040fe40003fa4270 */
[----:B------:R-:W-:Y:S01]  /*56d0*/  FSEL R99, R109, -INF , !P6 ;  /* 0xff8000006d637808 */ /* 0x000fe20007000000 */
[----:B--2---:R-:W-:Y:S01]  /*56e0*/  FMUL.FTZ R15, R93, UR6 ;  /* 0x000000065d0f7c20 */ /* 0x004fe20008410000 */
[----:B------:R-:W-:Y:S02]  /*56f0*/  ISETP.GT.AND P6, PT, R2, R35, PT ;  /* 0x000000230200720c */ /* 0x000fe40003fc4270 */
[----:B------:R-:W-:Y:S01]  /*5700*/  FSEL R93, R51, -INF , !P5 ;  /* 0xff800000335d7808 */ /* 0x000fe20006800000 */
[----:B------:R-:W-:Y:S01]  /*5710*/  FMUL.FTZ R51, R113, UR6 ;  /* 0x0000000671337c20 */ /* 0x000fe20008410000 */
[----:B------:R-:W-:Y:S01]  /*5720*/  FSEL R115, R90, -INF , !P6 ;  /* 0xff8000005a737808 */ /* 0x000fe20007000000 */
[----:B------:R-:W1:Y:S01]  /*5730*/  MUFU.TANH R15, R15 ;  /* 0x0000000f000f7308 */ /* 0x000e620000002400 */
[----:B------:R-:W-:-:S02]  /*5740*/  ISETP.GT.AND P6, PT, R2, R38, PT ;  /* 0x000000260200720c */ /* 0x000fc40003fc4270 */
[----:B------:R-:W-:Y:S02]  /*5750*/  ISETP.GT.AND P5, PT, R243, R0, PT ;  /* 0x00000000f300720c */ /* 0x000fe40003fa4270 */
[----:B------:R-:W-:Y:S01]  /*5760*/  FSEL R129, R53, -INF , !P6 ;  /* 0xff80000035817808 */ /* 0x000fe20007000000 */
[----:B------:R-:W-:Y:S01]  /*5770*/  FMUL.FTZ R53, R72, UR6 ;  /* 0x0000000648357c20 */ /* 0x000fe20008410000 */
[----:B------:R-:W-:Y:S02]  /*5780*/  ISETP.GT.AND P6, PT, R2, R43, PT ;  /* 0x0000002b0200720c */ /* 0x000fe40003fc4270 */
[----:B------:R-:W-:Y:S02]  /*5790*/  ISETP.GE.AND P2, PT, R0, R244, PT ;  /* 0x000000f40000720c */ /* 0x000fe40003f46270 */
[----:B------:R-:W-:Y:S01]  /*57a0*/  FSEL R145, R17, -INF , !P6 ;  /* 0xff80000011917808 */ /* 0x000fe20007000000 */
[----:B------:R-:W-:Y:S01]  /*57b0*/  FMUL.FTZ R17, R101, UR6 ;  /* 0x0000000665117c20 */ /* 0x000fe20008410000 */
[----:B------:R-:W-:Y:S01]  /*57c0*/  ISETP.GT.AND P6, PT, R2, R48, PT ;  /* 0x000000300200720c */ /* 0x000fe20003fc4270 */
[----:B------:R-:W-:Y:S01]  /*57d0*/  FMUL.FTZ R2, R55, UR6 ;  /* 0x0000000637027c20 */ /* 0x000fe20008410000 */
[----:B------:R-:W-:Y:S01]  /*57e0*/  FSEL R8, R236, -INF , !P5 ;  /* 0xff800000ec087808 */ /* 0x000fe20006800000 */
[----:B------:R-:W-:Y:S01]  /*57f0*/  MUFU.TANH R70, R17 ;  /* 0x0000001100467308 */ /* 0x000fe20000002400 */
[----:B-1----:R-:W-:Y:S01]  /*5800*/  FSEL R161, R15, -INF , !P0 ;  /* 0xff8000000fa17808 */ /* 0x002fe20004000000 */
[----:B------:R-:W-:Y:S01]  /*5810*/  FMUL.FTZ R55, R73, UR6 ;  /* 0x0000000649377c20 */ /* 0x000fe20008410000 */
[----:B------:R-:W-:-:S02]  /*5820*/  FSEL R101, R23, -INF , !P4 ;  /* 0xff80000017657808 */ /* 0x000fc40006000000 */
[----:B------:R-:W-:Y:S02]  /*5830*/  FSEL R160, R20, -INF , !P6 ;  /* 0xff80000014a07808 */ /* 0x000fe40007000000 */
[C---:B------:R-:W-:Y:S01]  /*5840*/  ISETP.GE.AND P4, PT, R0.reuse, R249, PT ;  /* 0x000000f90000720c */ /* 0x040fe20003f86270 */
[----:B------:R1:W-:Y:S01]  /*5850*/  MUFU.TANH R80, R2 ;  /* 0x0000000200507308 */ /* 0x0003e20000002400 */
[C---:B------:R-:W-:Y:S02]  /*5860*/  ISETP.GE.AND P6, PT, R0.reuse, R245, PT ;  /* 0x000000f50000720c */ /* 0x040fe40003fc6270 */
[----:B------:R-:W-:Y:S02]  /*5870*/  ISETP.GE.AND P5, PT, R0, R246, PT ;  /* 0x000000f60000720c */ /* 0x000fe40003fa6270 */
[----:B------:R-:W-:Y:S01]  /*5880*/  FSEL R67, R8, -INF , !P2 ;  /* 0xff80000008437808 */ /* 0x000fe20005000000 */
[----:B------:R-:W-:Y:S01]  /*5890*/  FMUL.FTZ R8, R122, UR6 ;  /* 0x000000067a087c20 */ /* 0x000fe20008410000 */
[----:B------:R-:W-:-:S02]  /*58a0*/  ISETP.GT.AND P2, PT, R243, R7, PT ;  /* 0x00000007f300720c */ /* 0x000fc40003f44270 */
[----:B------:R-:W-:Y:S01]  /*58b0*/  FSEL R108, R14, -INF , !P4 ;  /* 0xff8000000e6c7808 */ /* 0x000fe20006000000 */
[----:B------:R2:W-:Y:S01]  /*58c0*/  MUFU.TANH R82, R8 ;  /* 0x0000000800527308 */ /* 0x0005e20000002400 */
[----:B------:R-:W-:Y:S02]  /*58d0*/  ISETP.GE.AND P4, PT, R7, R244, PT ;  /* 0x000000f40700720c */ /* 0x000fe40003f86270 */
[----:B------:R-:W-:Y:S01]  /*58e0*/  FSEL R74, R9, -INF , !P6 ;  /* 0xff800000094a7808 */ /* 0x000fe20007000000 */
[----:B------:R-:W-:Y:S01]  /*58f0*/  FMUL.FTZ R9, R124, UR6 ;  /* 0x000000067c097c20 */ /* 0x000fe20008410000 */
[----:B------:R-:W-:Y:S01]  /*5900*/  ISETP.GE.AND P6, PT, R7, R245, PT ;  /* 0x000000f50700720c */ /* 0x000fe20003fc6270 */
[----:B-1----:R-:W-:-:S03]  /*5910*/  VIADD R2, R243, 0x48 ;  /* 0x00000048f3027836 */ /* 0x002fc60000000000 */
[----:B------:R-:W-:Y:S02]  /*5920*/  FSEL R66, R10, -INF , !P6 ;  /* 0xff8000000a427808 */ /* 0x000fe40007000000 */
[----:B------:R-:W-:Y:S02]  /*5930*/  ISETP.GE.AND P6, PT, R6, R245, PT ;  /* 0x000000f50600720c */ /* 0x000fe40003fc6270 */
[----:B------:R-:W-:Y:S02]  /*5940*/  ISETP.GT.AND P0, PT, R2, R0, PT ;  /* 0x000000000200720c */ /* 0x000fe40003f04270 */
[----:B------:R-:W-:Y:S02]  /*5950*/  FSEL R62, R11, -INF , !P6 ;  /* 0xff8000000b3e7808 */ /* 0x000fe40007000000 */
[----:B------:R-:W-:Y:S01]  /*5960*/  FSEL R0, R226, -INF , !P0 ;  /* 0xff800000e2007808 */ /* 0x000fe20004000000 */
[----:B--2---:R-:W-:Y:S01]  /*5970*/  FMUL.FTZ R8, R88, UR6 ;  /* 0x0000000658087c20 */ /* 0x004fe20008410000 */
[----:B------:R-:W-:-:S02]  /*5980*/  ISETP.GE.AND P0, PT, R7, R249, PT ;  /* 0x000000f90700720c */ /* 0x000fc40003f06270 */
[----:B------:R-:W-:Y:S01]  /*5990*/  FSEL R79, R0, -INF , !P5 ;  /* 0xff800000004f7808 */ /* 0x000fe20006800000 */
[----:B------:R-:W1:Y:S01]  /*59a0*/  MUFU.TANH R56, R8 ;  /* 0x0000000800387308 */ /* 0x000e620000002400 */
[----:B------:R-:W-:Y:S02]  /*59b0*/  FSEL R0, R238, -INF , !P2 ;  /* 0xff800000ee007808 */ /* 0x000fe40005000000 */
[----:B------:R-:W-:Y:S02]  /*59c0*/  ISETP.GT.AND P5, PT, R2, R7, PT ;  /* 0x000000070200720c */ /* 0x000fe40003fa4270 */
[----:B------:R-:W-:Y:S02]  /*59d0*/  FSEL R63, R0, -INF , !P4 ;  /* 0xff800000003f7808 */ /* 0x000fe40006000000 */
[----:B------:R-:W-:Y:S01]  /*59e0*/  ISETP.GE.AND P2, PT, R7, R246, PT ;  /* 0x000000f60700720c */ /* 0x000fe20003f46270 */
[----:B------:R-:W-:Y:S01]  /*59f0*/  FMUL.FTZ R7, R89, UR6 ;  /* 0x0000000659077c20 */ /* 0x000fe20008410000 */
[----:B------:R-:W-:-:S02]  /*5a00*/  FSEL R0, R233, -INF , !P5 ;  /* 0xff800000e9007808 */ /* 0x000fc40006800000 */
[----:B------:R-:W-:Y:S01]  /*5a10*/  ISETP.GT.AND P4, PT, R243, R6, PT ;  /* 0x00000006f300720c */ /* 0x000fe20003f84270 */
[----:B------:R2:W3:Y:S01]  /*5a20*/  MUFU.TANH R8, R7 ;  /* 0x0000000700087308 */ /* 0x0004e20000002400 */
[----:B------:R-:W-:Y:S02]  /*5a30*/  FSEL R106, R52, -INF , !P0 ;  /* 0xff800000346a7808 */ /* 0x000fe40004000000 */
[----:B------:R-:W-:Y:S02]  /*5a40*/  FSEL R78, R0, -INF , !P2 ;  /* 0xff800000004e7808 */ /* 0x000fe40005000000 */
[----:B------:R-:W-:Y:S02]  /*5a50*/  ISETP.GE.AND P0, PT, R6, R244, PT ;  /* 0x000000f40600720c */ /* 0x000fe40003f06270 */
[----:B------:R-:W-:Y:S02]  /*5a60*/  FSEL R0, R225, -INF , !P4 ;  /* 0xff800000e1007808 */ /* 0x000fe40006000000 */
[----:B------:R-:W-:-:S02]  /*5a70*/  ISETP.GT.AND P2, PT, R2, R6, PT ;  /* 0x000000060200720c */ /* 0x000fc40003f44270 */
[----:B------:R-:W-:Y:S02]  /*5a80*/  FSEL R58, R0, -INF , !P0 ;  /* 0xff800000003a7808 */ /* 0x000fe40004000000 */
[C---:B------:R-:W-:Y:S02]  /*5a90*/  ISETP.GE.AND P5, PT, R6.reuse, R249, PT ;  /* 0x000000f90600720c */ /* 0x040fe40003fa6270 */
[----:B------:R-:W-:Y:S01]  /*5aa0*/  ISETP.GE.AND P4, PT, R6, R246, PT ;  /* 0x000000f60600720c */ /* 0x000fe20003f86270 */
[----:B------:R-:W-:Y:S01]  /*5ab0*/  FMUL.FTZ R6, R77, UR6 ;  /* 0x000000064d067c20 */ /* 0x000fe20008410000 */
[----:B------:R-:W-:Y:S01]  /*5ac0*/  FSEL R0, R223, -INF , !P2 ;  /* 0xff800000df007808 */ /* 0x000fe20005000000 */
[----:B--2---:R-:W-:Y:S01]  /*5ad0*/  FMUL.FTZ R7, R76, UR6 ;  /* 0x000000064c077c20 */ /* 0x004fe20008410000 */
[----:B------:R-:W-:Y:S01]  /*5ae0*/  ISETP.GT.AND P0, PT, R243, R5, PT ;  /* 0x00000005f300720c */ /* 0x000fe20003f04270 */
[----:B------:R2:W-:Y:S01]  /*5af0*/  MUFU.TANH R23, R6 ;  /* 0x0000000600177308 */ /* 0x0005e20000002400 */
[----:B------:R-:W-:Y:S01]  /*5b00*/  FSEL R98, R54, -INF , !P5 ;  /* 0xff80000036627808 */ /* 0x000fe20006800000 */
[----:B------:R-:W-:Y:S01]  /*5b10*/  FMUL.FTZ R54, R111, UR6 ;  /* 0x000000066f367c20 */ /* 0x000fe20008410000 */
[----:B------:R-:W-:-:S02]  /*5b20*/  FSEL R75, R0, -INF , !P4 ;  /* 0xff800000004b7808 */ /* 0x000fc40006000000 */
[----:B------:R-:W-:Y:S02]  /*5b30*/  ISETP.GE.AND P5, PT, R5, R244, PT ;  /* 0x000000f40500720c */ /* 0x000fe40003fa6270 */
[----:B------:R-:W-:Y:S01]  /*5b40*/  FSEL R0, R227, -INF , !P0 ;  /* 0xff800000e3007808 */ /* 0x000fe20004000000 */
[----:B------:R4:W5:Y:S01]  /*5b50*/  MUFU.TANH R52, R7 ;  /* 0x0000000700347308 */ /* 0x0009620000002400 */
[----:B------:R-:W-:Y:S02]  /*5b60*/  ISETP.GT.AND P4, PT, R2, R5, PT ;  /* 0x000000050200720c */ /* 0x000fe40003f84270 */
[----:B------:R-:W-:Y:S02]  /*5b70*/  FSEL R92, R0, -INF , !P5 ;  /* 0xff800000005c7808 */ /* 0x000fe40006800000 */
[C---:B------:R-:W-:Y:S02]  /*5b80*/  ISETP.GE.AND P2, PT, R5.reuse, R249, PT ;  /* 0x000000f90500720c */ /* 0x040fe40003f46270 */
[----:B------:R-:W-:-:S02]  /*5b90*/  ISETP.GE.AND P0, PT, R5, R246, PT ;  /* 0x000000f60500720c */ /* 0x000fc40003f06270 */
[----:B------:R-:W-:Y:S01]  /*5ba0*/  FSEL R0, R224, -INF , !P4 ;  /* 0xff800000e0007808 */ /* 0x000fe20006000000 */
[----:B--2---:R-:W-:Y:S01]  /*5bb0*/  FMUL.FTZ R6, R84, UR6 ;  /* 0x0000000654067c20 */ /* 0x004fe20008410000 */
[----:B------:R-:W-:Y:S02]  /*5bc0*/  ISETP.GT.AND P5, PT, R243, R4, PT ;  /* 0x00000004f300720c */ /* 0x000fe40003fa4270 */
[----:B------:R-:W-:Y:S01]  /*5bd0*/  FSEL R107, R57, -INF , !P2 ;  /* 0xff800000396b7808 */ /* 0x000fe20005000000 */
[----:B------:R2:W5:Y:S01]  /*5be0*/  MUFU.TANH R22, R6 ;  /* 0x0000000600167308 */ /* 0x0005620000002400 */
[----:B------:R-:W-:Y:S02]  /*5bf0*/  FSEL R76, R0, -INF , !P0 ;  /* 0xff800000004c7808 */ /* 0x000fe40004000000 */
[----:B------:R-:W-:Y:S01]  /*5c00*/  ISETP.GE.AND P2, PT, R4, R244, PT ;  /* 0x000000f40400720c */ /* 0x000fe20003f46270 */
[----:B----4-:R-:W-:Y:S01]  /*5c10*/  FMUL.FTZ R7, R105, UR6 ;  /* 0x0000000669077c20 */ /* 0x010fe20008410000 */
[----:B------:R-:W-:-:S02]  /*5c20*/  FSEL R0, R187, -INF , !P5 ;  /* 0xff800000bb007808 */ /* 0x000fc40006800000 */
[----:B------:R-:W-:Y:S01]  /*5c30*/  ISETP.GE.AND P6, PT, R5, R245, PT ;  /* 0x000000f50500720c */ /* 0x000fe20003fc6270 */
[----:B------:R-:W-:Y:S01]  /*5c40*/  FMUL.FTZ R5, R85, UR6 ;  /* 0x0000000655057c20 */ /* 0x000fe20008410000 */
[----:B------:R-:W-:Y:S02]  /*5c50*/  ISETP.GT.AND P0, PT, R2, R4, PT ;  /* 0x000000040200720c */ /* 0x000fe40003f04270 */
[----:B------:R-:W-:Y:S01]  /*5c60*/  FSEL R91, R0, -INF , !P2 ;  /* 0xff800000005b7808 */ /* 0x000fe20005000000 */
[----:B------:R4:W5:Y:S01]  /*5c70*/  MUFU.TANH R20, R5 ;  /* 0x0000000500147308 */ /* 0x0009620000002400 */
[----:B------:R-:W-:Y:S01]  /*5c80*/  FSEL R57, R12, -INF , !P6 ;  /* 0xff8000000c397808 */ /* 0x000fe20007000000 */
[----:B------:R-:W-:Y:S01]  /*5c90*/  FMUL.FTZ R12, R125, UR6 ;  /* 0x000000067d0c7c20 */ /* 0x000fe20008410000 */
[----:B------:R-:W-:Y:S02]  /*5ca0*/  ISETP.GE.AND P5, PT, R4, R246, PT ;  /* 0x000000f60400720c */ /* 0x000fe40003fa6270 */
[----:B------:R-:W-:Y:S01]  /*5cb0*/  FSEL R0, R186, -INF , !P0 ;  /* 0xff800000ba007808 */ /* 0x000fe20004000000 */
[----:B--2---:R-:W-:Y:S01]  /*5cc0*/  FMUL.FTZ R6, R104, UR6 ;  /* 0x0000000668067c20 */ /* 0x004fe20008410000 */
[----:B------:R-:W-:-:S02]  /*5cd0*/  ISETP.GE.AND P4, PT, R4, R249, PT ;  /* 0x000000f90400720c */ /* 0x000fc40003f86270 */
[----:B------:R-:W-:Y:S01]  /*5ce0*/  ISETP.GE.AND P6, PT, R4, R245, PT ;  /* 0x000000f50400720c */ /* 0x000fe20003fc6270 */
[----:B------:R-:W-:Y:S01]  /*5cf0*/  FMUL.FTZ R4, R96, UR6 ;  /* 0x0000000660047c20 */ /* 0x000fe20008410000 */
[----:B------:R-:W-:Y:S01]  /*5d00*/  ISETP.GT.AND P2, PT, R243, R3, PT ;  /* 0x00000003f300720c */ /* 0x000fe20003f44270 */
[----:B------:R-:W-:Y:S01]  /*5d10*/  MUFU.TANH R10, R6 ;  /* 0x00000006000a7308 */ /* 0x000fe20000002400 */
[----:B------:R-:W-:Y:S02]  /*5d20*/  FSEL R88, R0, -INF , !P5 ;  /* 0xff80000000587808 */ /* 0x000fe40006800000 */
[----:B------:R-:W-:Y:S02]  /*5d30*/  FSEL R109, R59, -INF , !P4 ;  /* 0xff8000003b6d7808 */ /* 0x000fe40006000000 */
[----:B------:R-:W-:Y:S01]  /*5d40*/  FSEL R77, R13, -INF , !P6 ;  /* 0xff8000000d4d7808 */ /* 0x000fe20007000000 */
[----:B----4-:R-:W-:Y:S01]  /*5d50*/  FMUL.FTZ R5, R97, UR6 ;  /* 0x0000000661057c20 */ /* 0x010fe20008410000 */
[----:B------:R-:W-:Y:S01]  /*5d60*/  FSEL R0, R222, -INF , !P2 ;  /* 0xff800000de007808 */ /* 0x000fe20005000000 */
[----:B------:R2:W4:Y:S01]  /*5d70*/  MUFU.TANH R17, R4 ;  /* 0x0000000400117308 */ /* 0x0005220000002400 */
[----:B------:R-:W-:-:S02]  /*5d80*/  ISETP.GE.AND P4, PT, R3, R244, PT ;  /* 0x000000f40300720c */ /* 0x000fc40003f86270 */
[C---:B------:R-:W-:Y:S02]  /*5d90*/  ISETP.GE.AND P6, PT, R3.reuse, R249, PT ;  /* 0x000000f90300720c */ /* 0x040fe40003fc6270 */
[C---:B------:R-:W-:Y:S02]  /*5da0*/  ISETP.GE.AND P0, PT, R3.reuse, R245, PT ;  /* 0x000000f50300720c */ /* 0x040fe40003f06270 */
[----:B------:R-:W-:Y:S01]  /*5db0*/  ISETP.GT.AND P5, PT, R2, R3, PT ;  /* 0x000000030200720c */ /* 0x000fe20003fa4270 */
[----:B------:R1:W4:Y:S01]  /*5dc0*/  MUFU.TANH R15, R5 ;  /* 0x00000005000f7308 */ /* 0x0003220000002400 */
[----:B------:R-:W-:Y:S01]  /*5dd0*/  ISETP.GE.AND P2, PT, R3, R246, PT ;  /* 0x000000f60300720c */ /* 0x000fe20003f46270 */
[----:B------:R-:W-:Y:S01]  /*5de0*/  FMUL.FTZ R3, R64, UR6 ;  /* 0x0000000640037c20 */ /* 0x000fe20008410000 */
[----:B------:R-:W-:Y:S02]  /*5df0*/  FSEL R90, R0, -INF , !P4 ;  /* 0xff800000005a7808 */ /* 0x000fe40006000000 */
[----:B------:R-:W-:-:S02]  /*5e00*/  ISETP.GT.AND P4, PT, R243, R24, PT ;  /* 0x00000018f300720c */ /* 0x000fc40003f84270 */
[----:B------:R-:W-:Y:S01]  /*5e10*/  FSEL R59, R19, -INF , !P0 ;  /* 0xff800000133b7808 */ /* 0x000fe20004000000 */
[----:B------:R3:W4:Y:S01]  /*5e20*/  MUFU.TANH R14, R3 ;  /* 0x00000003000e7308 */ /* 0x0007220000002400 */
[-C--:B------:R-:W-:Y:S01]  /*5e30*/  ISETP.GE.AND P0, PT, R24, R244.reuse, PT ;  /* 0x000000f41800720c */ /* 0x080fe20003f06270 */
[----:B--2---:R-:W-:Y:S01]  /*5e40*/  FMUL.FTZ R4, R61, UR6 ;  /* 0x000000063d047c20 */ /* 0x004fe20008410000 */
[----:B------:R-:W-:Y:S02]  /*5e50*/  FSEL R0, R71, -INF , !P4 ;  /* 0xff80000047007808 */ /* 0x000fe40006000000 */
[----:B------:R-:W-:Y:S02]  /*5e60*/  ISETP.GE.AND P4, PT, R25, R244, PT ;  /* 0x000000f41900720c */ /* 0x000fe40003f86270 */
[----:B------:R-:W-:Y:S01]  /*5e70*/  FSEL R89, R0, -INF , !P0 ;  /* 0xff80000000597808 */ /* 0x000fe20004000000 */
[----:B------:R-:W-:Y:S01]  /*5e80*/  MUFU.TANH R11, R4 ;  /* 0x00000004000b7308 */ /* 0x000fe20000002400 */
[----:B------:R-:W-:Y:S01]  /*5e90*/  ISETP.GT.AND P0, PT, R243, R27, PT ;  /* 0x0000001bf300720c */ /* 0x000fe20003f04270 */
[----:B-1----:R-:W-:-:S03]  /*5ea0*/  FMUL.FTZ R5, R65, UR6 ;  /* 0x0000000641057c20 */ /* 0x002fc60008410000 */
[----:B------:R-:W-:Y:S02]  /*5eb0*/  FSEL R0, R56, -INF , !P0 ;  /* 0xff80000038007808 */ /* 0x000fe40004000000 */
[----:B------:R-:W-:Y:S01]  /*5ec0*/  ISETP.GT.AND P0, PT, R243, R26, PT ;  /* 0x0000001af300720c */ /* 0x000fe20003f04270 */
[----:B------:R-:W1:Y:S01]  /*5ed0*/  MUFU.TANH R13, R5 ;  /* 0x00000005000d7308 */ /* 0x000e620000002400 */
[----:B---3--:R-:W-:-:S07]  /*5ee0*/  FMUL.FTZ R3, R60, UR6 ;  /* 0x000000063c037c20 */ /* 0x008fce0008410000 */
[----:B------:R2:W3:Y:S08]  /*5ef0*/  MUFU.TANH R16, R3 ;  /* 0x0000000300107308 */ /* 0x0004f00000002400 */
[----:B------:R-:W-:Y:S08]  /*5f00*/  MUFU.TANH R5, R12 ;  /* 0x0000000c00057308 */ /* 0x000ff00000002400 */
[----:B------:R-:W-:Y:S01]  /*5f10*/  MUFU.TANH R4, R18 ;  /* 0x0000001200047308 */ /* 0x000fe20000002400 */
[----:B--2---:R-:W-:-:S02]  /*5f20*/  FSEL R3, R80, -INF , !P5 ;  /* 0xff80000050037808 */ /* 0x004fc40006800000 */
[----:B------:R-:W-:Y:S02]  /*5f30*/  ISETP.GE.AND P5, PT, R24, R249, PT ;  /* 0x000000f91800720c */ /* 0x000fe40003fa6270 */
[----:B------:R-:W-:Y:S02]  /*5f40*/  FSEL R60, R3, -INF , !P2 ;  /* 0xff800000033c7808 */ /* 0x000fe40005000000 */
[----:B------:R-:W-:Y:S01]  /*5f50*/  ISETP.GT.AND P2, PT, R243, R25, PT ;  /* 0x00000019f300720c */ /* 0x000fe20003f44270 */
[----:B------:R-:W-:Y:S03]  /*5f60*/  MUFU.TANH R6, R21 ;  /* 0x0000001500067308 */ /* 0x000fe60000002400 */
[----:B------:R-:W-:Y:S02]  /*5f70*/  FSEL R3, R70, -INF , !P2 ;  /* 0xff80000046037808 */ /* 0x000fe40005000000 */
[----:B------:R-:W-:-:S02]  /*5f80*/  ISETP.GE.AND P2, PT, R27, R244, PT ;  /* 0x000000f41b00720c */ /* 0x000fc40003f46270 */
[----:B------:R-:W-:Y:S02]  /*5f90*/  FSEL R104, R3, -INF , !P4 ;  /* 0xff80000003687808 */ /* 0x000fe40006000000 */
[----:B------:R-:W-:Y:S02]  /*5fa0*/  FSEL R156, R0, -INF , !P2 ;  /* 0xff800000009c7808 */ /* 0x000fe40005000000 */
[----:B------:R-:W-:Y:S02]  /*5fb0*/  ISETP.GT.AND P2, PT, R243, R29, PT ;  /* 0x0000001df300720c */ /* 0x000fe40003f44270 */
[----:B------:R-:W-:Y:S02]  /*5fc0*/  FSEL R3, R8, -INF , !P0 ;  /* 0xff80000008037808 */ /* 0x000fe40004000000 */
[----:B------:R-:W-:Y:S01]  /*5fd0*/  ISETP.GE.AND P0, PT, R29, R244, PT ;  /* 0x000000f41d00720c */ /* 0x000fe20003f06270 */
[----:B------:R-:W2:Y:S01]  /*5fe0*/  MUFU.TANH R8, R7 ;  /* 0x0000000700087308 */ /* 0x000ea20000002400 */
[----:B-----5:R-:W-:-:S02]  /*5ff0*/  FSEL R0, R52, -INF , !P2 ;  /* 0xff80000034007808 */ /* 0x020fc40005000000 */
[----:B------:R-:W-:Y:S02]  /*6000*/  ISETP.GE.AND P4, PT, R26, R244, PT ;  /* 0x000000f41a00720c */ /* 0x000fe40003f86270 */
[C---:B------:R-:W-:Y:S02]  /*6010*/  ISETP.GT.AND P2, PT, R243.reuse, R28, PT ;  /* 0x0000001cf300720c */ /* 0x040fe40003f44270 */
[----:B------:R-:W-:Y:S01]  /*6020*/  FSEL R152, R0, -INF , !P0 ;  /* 0xff80000000987808 */ /* 0x000fe20004000000 */
[----:B------:R-:W5:Y:S01]  /*6030*/  MUFU.TANH R7, R9 ;  /* 0x0000000900077308 */ /* 0x000f620000002400 */
[----:B------:R-:W-:Y:S02]  /*6040*/  ISETP.GT.AND P0, PT, R243, R31, PT ;  /* 0x0000001ff300720c */ /* 0x000fe40003f04270 */
[----:B------:R-:W-:Y:S02]  /*6050*/  FSEL R153, R3, -INF , !P4 ;  /* 0xff80000003997808 */ /* 0x000fe40006000000 */
[----:B------:R-:W-:-:S02]  /*6060*/  FSEL R3, R23, -INF , !P2 ;  /* 0xff80000017037808 */ /* 0x000fc40005000000 */
[-C--:B------:R-:W-:Y:S01]  /*6070*/  ISETP.GE.AND P2, PT, R31, R244.reuse, PT ;  /* 0x000000f41f00720c */ /* 0x080fe20003f46270 */
[----:B------:R-:W5:Y:S01]  /*6080*/  MUFU.TANH R9, R50 ;  /* 0x0000003200097308 */ /* 0x000f620000002400 */
[----:B------:R-:W-:Y:S02]  /*6090*/  FSEL R0, R22, -INF , !P0 ;  /* 0xff80000016007808 */ /* 0x000fe40004000000 */
[----:B------:R-:W-:Y:S02]  /*60a0*/  ISETP.GE.AND P4, PT, R28, R244, PT ;  /* 0x000000f41c00720c */ /* 0x000fe40003f86270 */
[C---:B------:R-:W-:Y:S02]  /*60b0*/  ISETP.GT.AND P0, PT, R243.reuse, R30, PT ;  /* 0x0000001ef300720c */ /* 0x040fe40003f04270 */
[----:B------:R-:W-:Y:S01]  /*60c0*/  FSEL R168, R0, -INF , !P2 ;  /* 0xff80000000a87808 */ /* 0x000fe20005000000 */
[----:B------:R-:W-:Y:S01]  /*60d0*/  MUFU.TANH R50, R123 ;  /* 0x0000007b00327308 */ /* 0x000fe20000002400 */
[----:B------:R-:W-:-:S02]  /*60e0*/  ISETP.GT.AND P2, PT, R243, R32, PT ;  /* 0x00000020f300720c */ /* 0x000fc40003f44270 */
[----:B------:R-:W-:Y:S02]  /*60f0*/  FSEL R149, R3, -INF , !P4 ;  /* 0xff80000003957808 */ /* 0x000fe40006000000 */
[----:B------:R-:W-:Y:S02]  /*6100*/  FSEL R3, R20, -INF , !P0 ;  /* 0xff80000014037808 */ /* 0x000fe40004000000 */
[-C--:B------:R-:W-:Y:S01]  /*6110*/  ISETP.GE.AND P0, PT, R32, R244.reuse, PT ;  /* 0x000000f42000720c */ /* 0x080fe20003f06270 */
[----:B------:R-:W-:Y:S01]  /*6120*/  MUFU.TANH R23, R110 ;  /* 0x0000006e00177308 */ /* 0x000fe20000002400 */
[----:B----4-:R-:W-:Y:S02]  /*6130*/  FSEL R0, R17, -INF , !P2 ;  /* 0xff80000011007808 */ /* 0x010fe40005000000 */
[----:B------:R-:W-:Y:S02]  /*6140*/  ISETP.GE.AND P4, PT, R30, R244, PT ;  /* 0x000000f41e00720c */ /* 0x000fe40003f86270 */
[----:B------:R-:W-:-:S02]  /*6150*/  ISETP.GT.AND P2, PT, R243, R35, PT ;  /* 0x00000023f300720c */ /* 0x000fc40003f44270 */
[----:B------:R-:W-:Y:S02]  /*6160*/  FSEL R166, R0, -INF , !P0 ;  /* 0xff80000000a67808 */ /* 0x000fe40004000000 */
[----:B------:R-:W-:Y:S02]  /*6170*/  ISETP.GT.AND P0, PT, R243, R34, PT ;  /* 0x00000022f300720c */ /* 0x000fe40003f04270 */
[----:B------:R-:W-:Y:S02]  /*6180*/  FSEL R167, R3, -INF , !P4 ;  /* 0xff80000003a77808 */ /* 0x000fe40006000000 */
[----:B------:R-:W-:Y:S02]  /*6190*/  FSEL R3, R15, -INF , !P2 ;  /* 0xff8000000f037808 */ /* 0x000fe40005000000 */
[----:B------:R-:W-:Y:S02]  /*61a0*/  ISETP.GE.AND P2, PT, R34, R244, PT ;  /* 0x000000f42200720c */ /* 0x000fe40003f46270 */
[----:B------:R-:W-:-:S02]  /*61b0*/  FSEL R0, R14, -INF , !P0 ;  /* 0xff8000000e007808 */ /* 0x000fc40004000000 */
[----:B------:R-:W-:Y:S02]  /*61c0*/  ISETP.GE.AND P4, PT, R35, R244, PT ;  /* 0x000000f42300720c */ /* 0x000fe40003f86270 */
[C---:B------:R-:W-:Y:S02]  /*61d0*/  ISETP.GT.AND P0, PT, R243.reuse, R33, PT ;  /* 0x00000021f300720c */ /* 0x040fe40003f04270 */
[----:B------:R-:W-:Y:S02]  /*61e0*/  FSEL R196, R0, -INF , !P2 ;  /* 0xff80000000c47808 */ /* 0x000fe40005000000 */
[----:B------:R-:W-:Y:S02]  /*61f0*/  ISETP.GT.AND P2, PT, R243, R37, PT ;  /* 0x00000025f300720c */ /* 0x000fe40003f44270 */
[----:B------:R-:W-:Y:S02]  /*6200*/  FSEL R165, R3, -INF , !P4 ;  /* 0xff80000003a57808 */ /* 0x000fe40006000000 */
[----:B-1----:R-:W-:-:S02]  /*6210*/  FSEL R3, R13, -INF , !P0 ;  /* 0xff8000000d037808 */ /* 0x002fc40004000000 */
[-C--:B------:R-:W-:Y:S02]  /*6220*/  ISETP.GE.AND P0, PT, R37, R244.reuse, PT ;  /* 0x000000f42500720c */ /* 0x080fe40003f06270 */
[----:B---3--:R-:W-:Y:S02]  /*6230*/  FSEL R0, R16, -INF , !P2 ;  /* 0xff80000010007808 */ /* 0x008fe40005000000 */
[----:B------:R-:W-:Y:S02]  /*6240*/  ISETP.GE.AND P4, PT, R33, R244, PT ;  /* 0x000000f42100720c */ /* 0x000fe40003f86270 */
[C---:B------:R-:W-:Y:S02]  /*6250*/  ISETP.GT.AND P2, PT, R243.reuse, R36, PT ;  /* 0x00000024f300720c */ /* 0x040fe40003f44270 */
[----:B------:R-:W-:Y:S02]  /*6260*/  FSEL R191, R0, -INF , !P0 ;  /* 0xff80000000bf7808 */ /* 0x000fe40004000000 */
[----:B------:R-:W-:-:S02]  /*6270*/  ISETP.GT.AND P0, PT, R243, R38, PT ;  /* 0x00000026f300720c */ /* 0x000fc40003f04270 */
[----:B------:R-:W-:Y:S02]  /*6280*/  FSEL R192, R3, -INF , !P4 ;  /* 0xff80000003c07808 */ /* 0x000fe40006000000 */
[----:B------:R-:W-:Y:S02]  /*6290*/  FSEL R3, R11, -INF , !P2 ;  /* 0xff8000000b037808 */ /* 0x000fe40005000000 */
[-C--:B------:R-:W-:Y:S02]  /*62a0*/  ISETP.GE.AND P2, PT, R38, R244.reuse, PT ;  /* 0x000000f42600720c */ /* 0x080fe40003f46270 */
[----:B------:R-:W-:Y:S02]  /*62b0*/  FSEL R0, R10, -INF , !P0 ;  /* 0xff8000000a007808 */ /* 0x000fe40004000000 */
[----:B------:R-:W-:Y:S02]  /*62c0*/  ISETP.GE.AND P4, PT, R36, R244, PT ;  /* 0x000000f42400720c */ /* 0x000fe40003f86270 */
[----:B------:R-:W-:-:S02]  /*62d0*/  FSEL R230, R0, -INF , !P2 ;  /* 0xff80000000e67808 */ /* 0x000fc40005000000 */
[C---:B------:R-:W-:Y:S02]  /*62e0*/  ISETP.GT.AND P0, PT, R243.reuse, R39, PT ;  /* 0x00000027f300720c */ /* 0x040fe40003f04270 */
[----:B------:R-:W-:Y:S02]  /*62f0*/  ISETP.GT.AND P2, PT, R243, R41, PT ;  /* 0x00000029f300720c */ /* 0x000fe40003f44270 */
[----:B------:R-:W-:Y:S02]  /*6300*/  FSEL R187, R3, -INF , !P4 ;  /* 0xff80000003bb7808 */ /* 0x000fe40006000000 */
[----:B------:R-:W-:Y:S02]  /*6310*/  ISETP.GE.AND P4, PT, R39, R244, PT ;  /* 0x000000f42700720c */ /* 0x000fe40003f86270 */
[----:B--2---:R-:W-:Y:S02]  /*6320*/  FSEL R3, R8, -INF , !P0 ;  /* 0xff80000008037808 */ /* 0x004fe40004000000 */
[----:B-----5:R-:W-:Y:S01]  /*6330*/  FSEL R0, R7, -INF , !P2 ;  /* 0xff80000007007808 */ /* 0x020fe20005000000 */
[----:B------:R-:W1:Y:S01]  /*6340*/  MUFU.TANH R8, R51 ;  /* 0x0000003300087308 */ /* 0x000e620000002400 */
[----:B------:R-:W-:-:S02]  /*6350*/  ISETP.GT.AND P2, PT, R243, R40, PT ;  /* 0x00000028f300720c */ /* 0x000fc40003f44270 */
[-C--:B------:R-:W-:Y:S02]  /*6360*/  ISETP.GE.AND P0, PT, R41, R244.reuse, PT ;  /* 0x000000f42900720c */ /* 0x080fe40003f06270 */
[----:B------:R-:W-:Y:S02]  /*6370*/  FSEL R221, R3, -INF , !P4 ;  /* 0xff80000003dd7808 */ /* 0x000fe40006000000 */
[----:B------:R-:W-:Y:S01]  /*6380*/  ISETP.GE.AND P4, PT, R40, R244, PT ;  /* 0x000000f42800720c */ /* 0x000fe20003f86270 */
[----:B------:R-:W2:Y:S01]  /*6390*/  MUFU.TANH R7, R53 ;  /* 0x0000003500077308 */ /* 0x000ea20000002400 */
[----:B------:R-:W-:Y:S02]  /*63a0*/  FSEL R3, R5, -INF , !P2 ;  /* 0xff80000005037808 */ /* 0x000fe40005000000 */
[----:B------:R-:W-:Y:S02]  /*63b0*/  FSEL R220, R0, -INF , !P0 ;  /* 0xff80000000dc7808 */ /* 0x000fe40004000000 */
[----:B------:R-:W-:-:S02]  /*63c0*/  ISETP.GT.AND P0, PT, R243, R44, PT ;  /* 0x0000002cf300720c */ /* 0x000fc40003f04270 */
[----:B------:R-:W-:Y:S01]  /*63d0*/  FSEL R223, R3, -INF , !P4 ;  /* 0xff80000003df7808 */ /* 0x000fe20006000000 */
[----:B------:R-:W-:Y:S01]  /*63e0*/  MUFU.TANH R5, R68 ;  /* 0x0000004400057308 */ /* 0x000fe20000002400 */
[----:B------:R-:W-:Y:S02]  /*63f0*/  ISETP.GT.AND P4, PT, R243, R43, PT ;  /* 0x0000002bf300720c */ /* 0x000fe40003f84270 */
[-C--:B------:R-:W-:Y:S02]  /*6400*/  ISETP.GE.AND P2, PT, R44, R244.reuse, PT ;  /* 0x000000f42c00720c */ /* 0x080fe40003f46270 */
[----:B------:R-:W-:Y:S02]  /*6410*/  FSEL R4, R4, -INF , !P0 ;  /* 0xff80000004047808 */ /* 0x000fe40004000000 */
[----:B------:R-:W-:Y:S02]  /*6420*/  ISETP.GE.AND P0, PT, R43, R244, PT ;  /* 0x000000f42b00720c */ /* 0x000fe40003f06270 */
[----:B------:R-:W-:-:S02]  /*6430*/  FSEL R3, R6, -INF , !P4 ;  /* 0xff80000006037808 */ /* 0x000fc40006000000 */
[----:B------:R-:W-:Y:S01]  /*6440*/  FSEL R224, R4, -INF , !P2 ;  /* 0xff80000004e07808 */ /* 0x000fe20005000000 */
[----:B------:R-:W3:Y:S01]  /*6450*/  MUFU.TANH R6, R55 ;  /* 0x0000003700067308 */ /* 0x000ee20000002400 */
[----:B------:R-:W-:Y:S02]  /*6460*/  ISETP.GT.AND P2, PT, R243, R42, PT ;  /* 0x0000002af300720c */ /* 0x000fe40003f44270 */
[----:B------:R-:W-:Y:S02]  /*6470*/  FMNMX3.FTZ R0, R67, R63, R58, !PT ;  /* 0x0000003f43007276 */ /* 0x000fe4000781003a */
[----:B------:R-:W-:Y:S02]  /*6480*/  FSEL R229, R3, -INF , !P0 ;  /* 0xff80000003e57808 */ /* 0x000fe40004000000 */
[----:B------:R-:W-:Y:S02]  /*6490*/  ISETP.GT.AND P0, PT, R243, R45, PT ;  /* 0x0000002df300720c */ /* 0x000fe40003f04270 */
[----:B------:R-:W-:-:S02]  /*64a0*/  FSEL R4, R9, -INF , !P2 ;  /* 0xff80000009047808 */ /* 0x000fc40005000000 */
[----:B------:R-:W-:Y:S02]  /*64b0*/  FMNMX3.FTZ R0, R0, R92, R91, !PT ;  /* 0x0000005c00007276 */ /* 0x000fe4000781005b */
[-C--:B------:R-:W-:Y:S02]  /*64c0*/  ISETP.GE.AND P4, PT, R42, R244.reuse, PT ;  /* 0x000000f42a00720c */ /* 0x080fe40003f86270 */
[----:B------:R-:W-:Y:S02]  /*64d0*/  ISETP.GE.AND P2, PT, R45, R244, PT ;  /* 0x000000f42d00720c */ /* 0x000fe40003f46270 */
[----:B-1----:R-:W-:Y:S02]  /*64e0*/  FSEL R3, R8, -INF , !P0 ;  /* 0xff80000008037808 */ /* 0x002fe40004000000 */
[----:B------:R-:W-:Y:S02]  /*64f0*/  ISETP.GT.AND P0, PT, R243, R46, PT ;  /* 0x0000002ef300720c */ /* 0x000fe40003f04270 */
[----:B------:R-:W-:-:S02]  /*6500*/  FMNMX3.FTZ R0, R0, R90, R89, !PT ;  /* 0x0000005a00007276 */ /* 0x000fc40007810059 */
[----:B------:R-:W-:Y:S02]  /*6510*/  FSEL R226, R4, -INF , !P4 ;  /* 0xff80000004e27808 */ /* 0x000fe40006000000 */
[----:B------:R-:W1:Y:S01]  /*6520*/  MUFU.TANH R4, R69 ;  /* 0x0000004500047308 */ /* 0x000e620000002400 */
[----:B------:R-:W-:Y:S02]  /*6530*/  FSEL R177, R3, -INF , !P2 ;  /* 0xff80000003b17808 */ /* 0x000fe40005000000 */
[----:B------:R-:W-:Y:S02]  /*6540*/  ISETP.GE.AND P2, PT, R46, R244, PT ;  /* 0x000000f42e00720c */ /* 0x000fe40003f46270 */
[----:B--2---:R-:W-:Y:S01]  /*6550*/  FSEL R3, R7, -INF , !P0 ;  /* 0xff80000007037808 */ /* 0x004fe20004000000 */
[----:B------:R2:W-:Y:S01]  /*6560*/  STL [R1+0x58], R177 ;  /* 0x000058b101007387 */ /* 0x0005e20000100800 */
[----:B------:R-:W-:Y:S02]  /*6570*/  FMNMX3.FTZ R0, R0, R104, R156, !PT ;  /* 0x0000006800007276 */ /* 0x000fe4000781009c */
[----:B------:R-:W-:-:S02]  /*6580*/  ISETP.GT.AND P0, PT, R243, R47, PT ;  /* 0x0000002ff300720c */ /* 0x000fc40003f04270 */
[----:B------:R-:W-:Y:S02]  /*6590*/  FSEL R178, R3, -INF , !P2 ;  /* 0xff80000003b27808 */ /* 0x000fe40005000000 */
[----:B------:R-:W-:Y:S02]  /*65a0*/  FMNMX3.FTZ R0, R0, R153, R152, !PT ;  /* 0x0000009900007276 */ /* 0x000fe40007810098 */
[----:B------:R-:W-:Y:S01]  /*65b0*/  ISETP.GE.AND P2, PT, R47, R244, PT ;  /* 0x000000f42f00720c */ /* 0x000fe20003f46270 */
[----:B------:R2:W-:Y:S01]  /*65c0*/  STL [R1+0x54], R178 ;  /* 0x000054b201007387 */ /* 0x0005e20000100800 */
[----:B---3--:R-:W-:Y:S02]  /*65d0*/  FSEL R3, R6, -INF , !P0 ;  /* 0xff80000006037808 */ /* 0x008fe40004000000 */
[----:B------:R-:W-:Y:S02]  /*65e0*/  ISETP.GT.AND P0, PT, R243, R48, PT ;  /* 0x00000030f300720c */ /* 0x000fe40003f04270 */
[----:B------:R-:W-:-:S02]  /*65f0*/  FMNMX3.FTZ R0, R0, R149, R168, !PT ;  /* 0x0000009500007276 */ /* 0x000fc400078100a8 */
[----:B------:R-:W-:Y:S02]  /*6600*/  FSEL R231, R3, -INF , !P2 ;  /* 0xff80000003e77808 */ /* 0x000fe40005000000 */
[----:B------:R-:W-:Y:S02]  /*6610*/  ISETP.GE.AND P2, PT, R48, R244, PT ;  /* 0x000000f43000720c */ /* 0x000fe40003f46270 */
[----:B------:R-:W-:Y:S02]  /*6620*/  FSEL R3, R5, -INF , !P0 ;  /* 0xff80000005037808 */ /* 0x000fe40004000000 */
[----:B------:R-:W-:Y:S02]  /*6630*/  ISETP.GT.AND P0, PT, R243, R49, PT ;  /* 0x00000031f300720c */ /* 0x000fe40003f04270 */
[----:B------:R-:W-:Y:S02]  /*6640*/  FMNMX3.FTZ R0, R0, R167, R166, !PT ;  /* 0x000000a700007276 */ /* 0x000fe400078100a6 */
[----:B------:R-:W-:-:S02]  /*6650*/  FSEL R128, R3, -INF , !P2 ;  /* 0xff80000003807808 */ /* 0x000fc40005000000 */
[----:B-1----:R-:W-:Y:S02]  /*6660*/  FSEL R3, R4, -INF , !P0 ;  /* 0xff80000004037808 */ /* 0x002fe40004000000 */
[----:B------:R-:W-:Y:S01]  /*6670*/  ISETP.GE.AND P0, PT, R49, R244, PT ;  /* 0x000000f43100720c */ /* 0x000fe20003f06270 */
[----:B------:R2:W-:Y:S01]  /*6680*/  STL [R1+0x4c], R128 ;  /* 0x00004c8001007387 */ /* 0x0005e20000100800 */
[----:B------:R-:W-:Y:S02]  /*6690*/  FMNMX3.FTZ R0, R0, R165, R196, !PT ;  /* 0x000000a500007276 */ /* 0x000fe400078100c4 */
[----:B------:R-:W-:Y:S02]  /*66a0*/  FSEL R20, R3, -INF , !P0 ;  /* 0xff80000003147808 */ /* 0x000fe40004000000 */
[----:B------:R-:W-:Y:S02]  /*66b0*/  FMNMX3.FTZ R0, R0, R192, R191, !PT ;  /* 0x000000c000007276 */ /* 0x000fe400078100bf */
[----:B------:R-:W-:Y:S01]  /*66c0*/  ISETP.GE.AND P4, PT, R24, R245, PT ;  /* 0x000000f51800720c */ /* 0x000fe20003f86270 */
[----:B------:R2:W-:Y:S01]  /*66d0*/  STL [R1+0x48], R20 ;  /* 0x0000481401007387 */ /* 0x0005e20000100800 */
[----:B------:R-:W-:-:S02]  /*66e0*/  FMNMX3.FTZ R0, R0, R187, R230, !PT ;  /* 0x000000bb00007276 */ /* 0x000fc400078100e6 */
[----:B------:R-:W-:Y:S02]  /*66f0*/  ISETP.GT.AND P2, PT, R2, R24, PT ;  /* 0x000000180200720c */ /* 0x000fe40003f44270 */
[----:B------:R-:W-:-:S04]  /*6700*/  FMNMX3.FTZ R0, R0, R221, R220, !PT ;  /* 0x000000dd00007276 */ /* 0x000fc800078100dc */
[----:B------:R-:W-:-:S04]  /*6710*/  FMNMX3.FTZ R0, R0, R223, R224, !PT ;  /* 0x000000df00007276 */ /* 0x000fc800078100e0 */
[----:B------:R-:W-:-:S04]  /*6720*/  FMNMX3.FTZ R0, R0, R229, R226, !PT ;  /* 0x000000e500007276 */ /* 0x000fc800078100e2 */
[----:B------:R-:W-:-:S04]  /*6730*/  FMNMX3.FTZ R0, R0, R177, R178, !PT ;  /* 0x000000b100007276 */ /* 0x000fc800078100b2 */
[----:B------:R-:W-:Y:S01]  /*6740*/  FMNMX3.FTZ R3, R0, R231, R128, !PT ;  /* 0x000000e700037276 */ /* 0x000fe20007810080 */
[----:B------:R-:W-:Y:S06]  /*6750*/  BRA.U !UP0, `(.L_x_694) ;  /* 0x0000000508107547 */ /* 0x000fec000b800000 */
[----:B------:R-:W3:Y:S04]  /*6760*/  LDL R242, [R1+0x38] ;  /* 0x0000380001f27983 */ /* 0x000ee80000100800 */
[----:B------:R-:W4:Y:S01]  /*6770*/  LDL R247, [R1+0x34] ;  /* 0x0000340001f77983 */ /* 0x000f220000100800 */
[----:B------:R-:W-:Y:S02]  /*6780*/  UIADD3 UR12, UPT, UPT, UR4, -0x2, URZ ;  /* 0xfffffffe040c7890 */ /* 0x000fe4000fffe0ff */
[----:B------:R-:W-:Y:S02]  /*6790*/  USHF.L.U32 UR8, UR14, 0x4, URZ ;  /* 0x000000040e087899 */ /* 0x000fe400080006ff */
[----:B------:R-:W-:Y:S02]  /*67a0*/  UIMAD.WIDE.U32 UR22, UR12, UR14, URZ ;  /* 0x0000000e0c1672a5 */ /* 0x000fe4000f8e00ff */
[----:B------:R-:W-:-:S02]  /*67b0*/  USHF.L.U64.HI UR7, UR14, 0x4, UR15 ;  /* 0x000000040e077899 */ /* 0x000fc4000801020f */
[----:B------:R-:W-:Y:S02]  /*67c0*/  UIMAD UR12, UR12, UR15, UR23 ;  /* 0x0000000f0c0c72a4 */ /* 0x000fe4000f8e0217 */
[----:B------:R-:W-:Y:S01]  /*67d0*/  ULEA UR11, UP0, UR22, UR8, 0x7 ;  /* 0x00000008160b7291 */ /* 0x000fe2000f8038ff */
[----:B------:R-:W-:Y:S01]  /*67e0*/  IMAD.U32 R4, RZ, RZ, UR22 ;  /* 0x00000016ff047e24 */ /* 0x000fe2000f8e00ff */
[----:B------:R-:W-:Y:S01]  /*67f0*/  USHF.L.U32 UR19, UR14, 0x5, URZ ;  /* 0x000000050e137899 */ /* 0x000fe200080006ff */
[----:B------:R-:W-:Y:S01]  /*6800*/  IMAD.U32 R5, RZ, RZ, UR23 ;  /* 0x00000017ff057e24 */ /* 0x000fe2000f8e00ff */
[----:B------:R-:W-:Y:S01]  /*6810*/  ULEA.HI.X UR10, UR22, UR7, UR12, 0x7, UP0 ;  /* 0x00000007160a7291 */ /* 0x000fe200080f3c0c */
[----:B------:R-:W-:Y:S01]  /*6820*/  IMAD.U32 R0, RZ, RZ, UR12 ;  /* 0x0000000cff007e24 */ /* 0x000fe2000f8e00ff */
[----:B------:R-:W-:Y:S01]  /*6830*/  UIADD3 UR13, UP0, UPT, UR11, UR8, URZ ;  /* 0x000000080b0d7290 */ /* 0x000fe2000ff1e0ff */
[----:B------:R-:W-:Y:S01]  /*6840*/  IMAD.U32 R5, RZ, RZ, UR11 ;  /* 0x0000000bff057e24 */ /* 0x000fe2000f8e00ff */
[----:B------:R-:W-:-:S02]  /*6850*/  USHF.L.U64.HI UR18, UR14, 0x5, UR15 ;  /* 0x000000050e127899 */ /* 0x000fc4000801020f */
[----:B------:R-:W-:Y:S02]  /*6860*/  UIADD3.X UR12, UPT, UPT, UR10, UR7, URZ, UP0, !UPT ;  /* 0x000000070a0c7290 */ /* 0x000fe400087fe4ff */
[----:B------:R-:W-:Y:S01]  /*6870*/  UIADD3 UR22, UP0, UPT, UR19, UR11, URZ ;  /* 0x0000000b13167290 */ /* 0x000fe2000ff1e0ff */
[----:B---3--:R-:W-:-:S04]  /*6880*/  LEA R18, P0, R4, R242, 0x8 ;  /* 0x000000f204127211 */ /* 0x008fc800078040ff */
[-C--:B----4-:R-:W-:Y:S01]  /*6890*/  LEA.HI.X R19, R4, R247.reuse, R0, 0x8, P0 ;  /* 0x000000f704137211 */ /* 0x090fe200000f4400 */
[----:B------:R-:W-:Y:S01]  /*68a0*/  IMAD.U32 R0, RZ, RZ, UR10 ;  /* 0x0000000aff007e24 */ /* 0x000fe2000f8e00ff */
[CC--:B------:R-:W-:Y:S01]  /*68b0*/  LEA R16, P0, R5.reuse, R242.reuse, 0x1 ;  /* 0x000000f205107211 */ /* 0x0c0fe200078008ff */
[----:B------:R-:W-:Y:S01]  /*68c0*/  IMAD.U32 R4, RZ, RZ, UR13 ;  /* 0x0000000dff047e24 */ /* 0x000fe2000f8e00ff */
[----:B------:R-:W-:Y:S01]  /*68d0*/  UIADD3.X UR13, UPT, UPT, UR18, UR10, URZ, UP0, !UPT ;  /* 0x0000000a120d7290 */ /* 0x000fe200087fe4ff */
[----:B------:R-:W-:Y:S01]  /*68e0*/  @!PT LDS RZ, [RZ] ;  /* 0x00000000fffff984 */ /* 0x000fe20000000800 */
[----:B------:R-:W-:Y:S01]  /*68f0*/  @!PT LDS RZ, [RZ] ;  /* 0x00000000fffff984 */ /* 0x000fe20000000800 */
[----:B------:R-:W-:Y:S01]  /*6900*/  @!PT LDS RZ, [RZ] ;  /* 0x00000000fffff984 */ /* 0x000fe20000000800 */
[----:B------:R1:W-:Y:S01]  /*6910*/  LDGSTS.E.BYPASS.LTC128B.128 [R251+0x4000], desc[UR20][R18.64] ;  /* 0x0400000012fb7fae */ /* 0x0003e2000b981a14 */
        /* <DEDUP_REMOVED lines=40> */
.L_x_694:
[----:B------:R-:W-:Y:S01]  /*6ba0*/  FMNMX.FTZ R0, R20, R3, !PT ;  /* 0x0000000314007209 */ /* 0x000fe20007810000 */
[----:B-1----:R-:W1:Y:S01]  /*6bb0*/  MUFU.TANH R9, R54 ;  /* 0x0000003600097308 */ /* 0x002e620000002400 */
[----:B------:R-:W-:Y:S01]  /*6bc0*/  FMUL.FTZ R6, R174, UR6 ;  /* 0x00000006ae067c20 */ /* 0x000fe20008410000 */
[-C--:B------:R-:W-:Y:S01]  /*6bd0*/  ISETP.GE.AND P0, PT, R24, R246.reuse, PT ;  /* 0x000000f61800720c */ /* 0x080fe20003f06270 */
[----:B------:R-:W-:Y:S01]  /*6be0*/  FMUL.FTZ R51, R94, UR6 ;  /* 0x000000065e337c20 */ /* 0x000fe20008410000 */
[----:B------:R-:W2:Y:S01]  /*6bf0*/  SHFL.BFLY PT, R3, R0, 0x2, 0x1f ;  /* 0x0c401f0000037f89 */ /* 0x000ea200000e0000 */
[----:B------:R-:W-:Y:S01]  /*6c00*/  FMUL.FTZ R5, R175, UR6 ;  /* 0x00000006af057c20 */ /* 0x000fe20008410000 */
[----:B------:R-:W-:Y:S01]  /*6c10*/  FMUL.FTZ R4, R158, UR6 ;  /* 0x000000069e047c20 */ /* 0x000fe20008410000 */
[----:B------:R-:W-:Y:S01]  /*6c20*/  FMUL.FTZ R7, R159, UR6 ;  /* 0x000000069f077c20 */ /* 0x000fe20008410000 */
[----:B------:R3:W4:Y:S01]  /*6c30*/  MUFU.TANH R53, R6 ;  /* 0x0000000600357308 */ /* 0x0007220000002400 */
[----:B------:R-:W-:Y:S01]  /*6c40*/  FMUL.FTZ R8, R162, UR6 ;  /* 0x00000006a2087c20 */ /* 0x000fe20008410000 */
[----:B------:R-:W-:Y:S01]  /*6c50*/  FMUL.FTZ R10, R163, UR6 ;  /* 0x00000006a30a7c20 */ /* 0x000fe20008410000 */
[----:B------:R-:W-:Y:S01]  /*6c60*/  FSEL R56, R83, -INF , !P4 ;  /* 0xff80000053387808 */ /* 0x000fe20006000000 */
[----:B------:R-:W-:Y:S01]  /*6c70*/  FMUL.FTZ R11, R130, UR6 ;  /* 0x00000006820b7c20 */ /* 0x000fe20008410000 */
[----:B------:R-:W-:Y:S01]  /*6c80*/  ISETP.GE.AND P4, PT, R25, R245, PT ;  /* 0x000000f51900720c */ /* 0x000fe20003f86270 */
[----:B------:R-:W-:Y:S01]  /*6c90*/  FMUL.FTZ R12, R131, UR6 ;  /* 0x00000006830c7c20 */ /* 0x000fe20008410000 */
[----:B------:R-:W-:Y:S01]  /*6ca0*/  FMUL.FTZ R22, R138, UR6 ;  /* 0x000000068a167c20 */ /* 0x000fe20008410000 */
[----:B------:R1:W4:Y:S01]  /*6cb0*/  MUFU.TANH R54, R5 ;  /* 0x0000000500367308 */ /* 0x0003220000002400 */
[----:B------:R-:W-:Y:S01]  /*6cc0*/  FMUL.FTZ R13, R135, UR6 ;  /* 0x00000006870d7c20 */ /* 0x000fe20008410000 */
[----:B------:R-:W-:Y:S01]  /*6cd0*/  FMUL.FTZ R14, R146, UR6 ;  /* 0x00000006920e7c20 */ /* 0x000fe20008410000 */
[----:B------:R-:W-:Y:S01]  /*6ce0*/  FMUL.FTZ R19, R142, UR6 ;  /* 0x000000068e137c20 */ /* 0x000fe20008410000 */
[----:B------:R-:W-:Y:S01]  /*6cf0*/  FMUL.FTZ R15, R147, UR6 ;  /* 0x00000006930f7c20 */ /* 0x000fe20008410000 */
[----:B------:R-:W-:Y:S01]  /*6d00*/  FMUL.FTZ R24, R139, UR6 ;  /* 0x000000068b187c20 */ /* 0x000fe20008410000 */
[----:B------:R-:W-:Y:S01]  /*6d10*/  FMUL.FTZ R16, R150, UR6 ;  /* 0x0000000696107c20 */ /* 0x000fe20008410000 */
[----:B------:R-:W-:Y:S01]  /*6d20*/  FMUL.FTZ R17, R151, UR6 ;  /* 0x0000000697117c20 */ /* 0x000fe20008410000 */
[----:B------:R-:W4:Y:S01]  /*6d30*/  MUFU.TANH R4, R4 ;  /* 0x0000000400047308 */ /* 0x000f220000002400 */
[----:B---3--:R-:W-:Y:S01]  /*6d40*/  FMUL.FTZ R6, R134, UR6 ;  /* 0x0000000686067c20 */ /* 0x008fe20008410000 */
[----:B------:R-:W-:Y:S01]  /*6d50*/  FMUL.FTZ R18, R154, UR6 ;  /* 0x000000069a127c20 */ /* 0x000fe20008410000 */
[----:B------:R-:W-:Y:S01]  /*6d60*/  STL [R1+0x10c], R251 ;  /* 0x00010cfb01007387 */ /* 0x000fe20000100800 */
[----:B--2---:R-:W-:Y:S01]  /*6d70*/  FMNMX.FTZ R20, R0, R3, !PT ;  /* 0x0000000300147209 */ /* 0x004fe20007810000 */
[----:B------:R-:W-:Y:S01]  /*6d80*/  FMUL.FTZ R21, R143, UR6 ;  /* 0x000000068f157c20 */ /* 0x000fe20008410000 */
[----:B------:R-:W-:Y:S01]  /*6d90*/  FSEL R0, R82, -INF , !P2 ;  /* 0xff80000052007808 */ /* 0x000fe20005000000 */
[----:B------:R-:W-:Y:S01]  /*6da0*/  STL [R1+0x108], R244 ;  /* 0x000108f401007387 */ /* 0x000fe20000100800 */
[----:B------:R-:W-:Y:S01]  /*6db0*/  ISETP.GT.AND P2, PT, R2, R25, PT ;  /* 0x000000190200720c */ /* 0x000fe20003f44270 */
[----:B------:R-:W2:Y:S01]  /*6dc0*/  MUFU.TANH R7, R7 ;  /* 0x0000000700077308 */ /* 0x000ea20000002400 */
[----:B------:R-:W-:Y:S01]  /*6dd0*/  FSEL R94, R0, -INF , !P0 ;  /* 0xff800000005e7808 */ /* 0x000fe20004000000 */
[----:B-1----:R-:W-:Y:S01]  /*6de0*/  FMUL.FTZ R5, R155, UR6 ;  /* 0x000000069b057c20 */ /* 0x002fe20008410000 */
[-C--:B------:R-:W-:Y:S01]  /*6df0*/  ISETP.GE.AND P0, PT, R25, R246.reuse, PT ;  /* 0x000000f61900720c */ /* 0x080fe20003f06270 */
[----:B------:R1:W-:Y:S01]  /*6e00*/  STL [R1+0x104], R243 ;  /* 0x000104f301007387 */ /* 0x0003e20000100800 */
[----:B------:R-:W-:Y:S01]  /*6e10*/  FSEL R0, R50, -INF , !P2 ;  /* 0xff80000032007808 */ /* 0x000fe20005000000 */
[----:B------:R-:W-:Y:S01]  /*6e20*/  FMUL.FTZ R52, R95, UR6 ;  /* 0x000000065f347c20 */ /* 0x000fe20008410000 */
[----:B------:R-:W-:Y:S01]  /*6e30*/  ISETP.GT.AND P2, PT, R2, R27, PT ;  /* 0x0000001b0200720c */ /* 0x000fe20003f44270 */
[----:B------:R-:W3:Y:S01]  /*6e40*/  MUFU.TANH R8, R8 ;  /* 0x0000000800087308 */ /* 0x000ee20000002400 */
[----:B------:R-:W-:Y:S01]  /*6e50*/  FSEL R70, R0, -INF , !P0 ;  /* 0xff80000000467808 */ /* 0x000fe20004000000 */
[----:B------:R1:W-:Y:S01]  /*6e60*/  STL [R1+0x100], R235 ;  /* 0x000100eb01007387 */ /* 0x0003e20000100800 */
[----:B------:R-:W-:Y:S01]  /*6e70*/  ISETP.GE.AND P0, PT, R27, R246, PT ;  /* 0x000000f61b00720c */ /* 0x000fe20003f06270 */
[----:B------:R-:W1:Y:S01]  /*6e80*/  LDCU UR6, c[0x0][0x45c] ;  /* 0x00008b80ff0677ac */ /* 0x000e620008000800 */
[----:B------:R-:W-:Y:S01]  /*6e90*/  FSEL R0, R23, -INF , !P2 ;  /* 0xff80000017007808 */ /* 0x000fe20005000000 */
[----:B------:R-:W-:Y:S01]  /*6ea0*/  SHFL.BFLY PT, R80, R20, 0x1, 0x1f ;  /* 0x0c201f0014507f89 */ /* 0x000fe200000e0000 */
[----:B------:R-:W-:Y:S01]  /*6eb0*/  ISETP.GT.AND P2, PT, R2, R26, PT ;  /* 0x0000001a0200720c */ /* 0x000fe20003f44270 */
[----:B------:R-:W1:Y:S01]  /*6ec0*/  MUFU.TANH R10, R10 ;  /* 0x0000000a000a7308 */ /* 0x000e620000002400 */
[----:B------:R-:W-:Y:S01]  /*6ed0*/  FSEL R127, R0, -INF , !P0 ;  /* 0xff800000007f7808 */ /* 0x000fe20004000000 */
[----:B------:R-:W-:Y:S01]  /*6ee0*/  STL [R1+0xfc], R234 ;  /* 0x0000fcea01007387 */ /* 0x000fe20000100800 */
[----:B------:R-:W-:-:S02]  /*6ef0*/  ISETP.GE.AND P0, PT, R26, R246, PT ;  /* 0x000000f61a00720c */ /* 0x000fc40003f06270 */
[----:B------:R-:W-:Y:S01]  /*6f00*/  FSEL R0, R9, -INF , !P2 ;  /* 0xff80000009007808 */ /* 0x000fe20005000000 */
[----:B------:R-:W-:Y:S01]  /*6f10*/  STL [R1+0xf8], R232 ;  /* 0x0000f8e801007387 */ /* 0x000fe20000100800 */
[----:B------:R-:W-:Y:S01]  /*6f20*/  ISETP.GT.AND P2, PT, R2, R29, PT ;  /* 0x0000001d0200720c */ /* 0x000fe20003f44270 */
[----:B------:R-:W1:Y:S01]  /*6f30*/  MUFU.TANH R11, R11 ;  /* 0x0000000b000b7308 */ /* 0x000e620000002400 */
[----:B------:R-:W-:Y:S01]  /*6f40*/  FSEL R125, R0, -INF , !P0 ;  /* 0xff800000007d7808 */ /* 0x000fe20004000000 */
[----:B------:R-:W-:Y:S01]  /*6f50*/  STL [R1+0xf4], R201 ;  /* 0x0000f4c901007387 */ /* 0x000fe20000100800 */
[----:B------:R-:W-:Y:S02]  /*6f60*/  ISETP.GE.AND P0, PT, R29, R246, PT ;  /* 0x000000f61d00720c */ /* 0x000fe40003f06270 */
[----:B----4-:R-:W-:Y:S01]  /*6f70*/  FSEL R0, R53, -INF , !P2 ;  /* 0xff80000035007808 */ /* 0x010fe20005000000 */
[----:B------:R-:W-:Y:S01]  /*6f80*/  STL [R1+0xf0], R200 ;  /* 0x0000f0c801007387 */ /* 0x000fe20000100800 */
[----:B------:R-:W-:Y:S01]  /*6f90*/  ISETP.GT.AND P2, PT, R2, R28, PT ;  /* 0x0000001c0200720c */ /* 0x000fe20003f44270 */
[----:B------:R-:W4:Y:S01]  /*6fa0*/  MUFU.TANH R12, R12 ;  /* 0x0000000c000c7308 */ /* 0x000f220000002400 */
[----:B------:R-:W-:Y:S01]  /*6fb0*/  FSEL R124, R0, -INF , !P0 ;  /* 0xff800000007c7808 */ /* 0x000fe20004000000 */
[----:B------:R-:W-:Y:S01]  /*6fc0*/  STL [R1+0xec], R81 ;  /* 0x0000ec5101007387 */ /* 0x000fe20000100800 */
[----:B------:R-:W-:-:S02]  /*6fd0*/  ISETP.GE.AND P0, PT, R28, R246, PT ;  /* 0x000000f61c00720c */ /* 0x000fc40003f06270 */
[----:B------:R-:W-:Y:S02]  /*6fe0*/  FSEL R0, R54, -INF , !P2 ;  /* 0xff80000036007808 */ /* 0x000fe40005000000 */
[----:B------:R-:W-:Y:S01]  /*6ff0*/  ISETP.GT.AND P2, PT, R2, R31, PT ;  /* 0x0000001f0200720c */ /* 0x000fe20003f44270 */
[----:B------:R-:W4:Y:S01]  /*7000*/  MUFU.TANH R6, R6 ;  /* 0x0000000600067308 */ /* 0x000f220000002400 */
[----:B------:R-:W-:Y:S02]  /*7010*/  FSEL R128, R0, -INF , !P0 ;  /* 0xff80000000807808 */ /* 0x000fe40004000000 */
[----:B------:R-:W-:Y:S02]  /*7020*/  ISETP.GE.AND P0, PT, R31, R246, PT ;  /* 0x000000f61f00720c */ /* 0x000fe40003f06270 */
[----:B------:R-:W-:Y:S02]  /*7030*/  FSEL R0, R4, -INF , !P2 ;  /* 0xff80000004007808 */ /* 0x000fe40005000000 */
[----:B------:R-:W-:Y:S01]  /*7040*/  FSEL R50, R86, -INF , !P4 ;  /* 0xff80000056327808 */ /* 0x000fe20006000000 */
[----:B------:R-:W4:Y:S01]  /*7050*/  MUFU.TANH R13, R13 ;  /* 0x0000000d000d7308 */ /* 0x000f220000002400 */
[----:B------:R-:W-:-:S02]  /*7060*/  ISETP.GT.AND P2, PT, R2, R30, PT ;  /* 0x0000001e0200720c */ /* 0x000fc40003f44270 */
[----:B------:R-:W-:Y:S02]  /*7070*/  ISETP.GE.AND P4, PT, R27, R245, PT ;  /* 0x000000f51b00720c */ /* 0x000fe40003f86270 */
[----:B------:R-:W-:Y:S02]  /*7080*/  FSEL R140, R0, -INF , !P0 ;  /* 0xff800000008c7808 */ /* 0x000fe40004000000 */
[----:B------:R-:W-:Y:S01]  /*7090*/  ISETP.GE.AND P0, PT, R30, R246, PT ;  /* 0x000000f61e00720c */ /* 0x000fe20003f06270 */
[----:B------:R-:W4:Y:S01]  /*70a0*/  MUFU.TANH R14, R14 ;  /* 0x0000000e000e7308 */ /* 0x000f220000002400 */
[----:B--2---:R-:W-:Y:S02]  /*70b0*/  FSEL R0, R7, -INF , !P2 ;  /* 0xff80000007007808 */ /* 0x004fe40005000000 */
[----:B------:R-:W-:Y:S02]  /*70c0*/  FSEL R126, R126, -INF , !P4 ;  /* 0xff8000007e7e7808 */ /* 0x000fe40006000000 */
[----:B------:R-:W-:-:S02]  /*70d0*/  ISETP.GT.AND P2, PT, R2, R32, PT ;  /* 0x000000200200720c */ /* 0x000fc40003f44270 */
[----:B------:R-:W-:Y:S01]  /*70e0*/  ISETP.GE.AND P4, PT, R26, R245, PT ;  /* 0x000000f51a00720c */ /* 0x000fe20003f86270 */
[----:B------:R-:W2:Y:S01]  /*70f0*/  MUFU.TANH R15, R15 ;  /* 0x0000000f000f7308 */ /* 0x000ea20000002400 */
[----:B------:R-:W-:Y:S02]  /*7100*/  FSEL R138, R0, -INF , !P0 ;  /* 0xff800000008a7808 */ /* 0x000fe40004000000 */
[----:B------:R-:W-:Y:S02]  /*7110*/  ISETP.GE.AND P0, PT, R32, R246, PT ;  /* 0x000000f62000720c */ /* 0x000fe40003f06270 */
[----:B---3--:R-:W-:Y:S02]  /*7120*/  FSEL R0, R8, -INF , !P2 ;  /* 0xff80000008007808 */ /* 0x008fe40005000000 */
[----:B------:R-:W-:Y:S01]  /*7130*/  FSEL R123, R87, -INF , !P4 ;  /* 0xff800000577b7808 */ /* 0x000fe20006000000 */
[----:B------:R-:W3:Y:S01]  /*7140*/  MUFU.TANH R16, R16 ;  /* 0x0000001000107308 */ /* 0x000ee20000002400 */
[----:B------:R-:W-:-:S02]  /*7150*/  ISETP.GT.AND P2, PT, R2, R35, PT ;  /* 0x000000230200720c */ /* 0x000fc40003f44270 */
[----:B------:R-:W-:Y:S02]  /*7160*/  ISETP.GE.AND P4, PT, R29, R245, PT ;  /* 0x000000f51d00720c */ /* 0x000fe40003f86270 */
[----:B------:R-:W-:Y:S02]  /*7170*/  FSEL R141, R0, -INF , !P0 ;  /* 0xff800000008d7808 */ /* 0x000fe40004000000 */
[----:B------:R-:W-:Y:S01]  /*7180*/  ISETP.GE.AND P0, PT, R35, R246, PT ;  /* 0x000000f62300720c */ /* 0x000fe20003f06270 */
[----:B------:R-:W3:Y:S01]  /*7190*/  MUFU.TANH R17, R17 ;  /* 0x0000001100117308 */ /* 0x000ee20000002400 */
[----:B-1----:R-:W-:Y:S02]  /*71a0*/  FSEL R0, R10, -INF , !P2 ;  /* 0xff8000000a007808 */ /* 0x002fe40005000000 */
[----:B------:R-:W-:Y:S02]  /*71b0*/  FSEL R122, R99, -INF , !P4 ;  /* 0xff800000637a7808 */ /* 0x000fe40006000000 */
[----:B------:R-:W-:-:S02]  /*71c0*/  ISETP.GT.AND P2, PT, R2, R34, PT ;  /* 0x000000220200720c */ /* 0x000fc40003f44270 */
[----:B------:R-:W-:Y:S01]  /*71d0*/  ISETP.GE.AND P4, PT, R28, R245, PT ;  /* 0x000000f51c00720c */ /* 0x000fe20003f86270 */
[----:B------:R-:W1:Y:S01]  /*71e0*/  MUFU.TANH R3, R18 ;  /* 0x0000001200037308 */ /* 0x000e620000002400 */
[----:B------:R-:W-:Y:S02]  /*71f0*/  FSEL R142, R0, -INF , !P0 ;  /* 0xff800000008e7808 */ /* 0x000fe40004000000 */
[----:B------:R-:W-:Y:S02]  /*7200*/  ISETP.GE.AND P0, PT, R34, R246, PT ;  /* 0x000000f62200720c */ /* 0x000fe40003f06270 */
[----:B------:R-:W-:Y:S02]  /*7210*/  FSEL R0, R11, -INF , !P2 ;  /* 0xff8000000b007808 */ /* 0x000fe40005000000 */
[----:B------:R-:W-:Y:S01]  /*7220*/  FSEL R121, R121, -INF , !P4 ;  /* 0xff80000079797808 */ /* 0x000fe20006000000 */
[----:B------:R-:W1:Y:S01]  /*7230*/  MUFU.TANH R5, R5 ;  /* 0x0000000500057308 */ /* 0x000e620000002400 */
[----:B------:R-:W-:-:S02]  /*7240*/  ISETP.GT.AND P2, PT, R2, R33, PT ;  /* 0x000000210200720c */ /* 0x000fc40003f44270 */
[----:B------:R-:W-:Y:S02]  /*7250*/  ISETP.GE.AND P4, PT, R31, R245, PT ;  /* 0x000000f51f00720c */ /* 0x000fe40003f86270 */
[----:B------:R-:W-:Y:S02]  /*7260*/  FSEL R158, R0, -INF , !P0 ;  /* 0xff800000009e7808 */ /* 0x000fe40004000000 */
[----:B------:R-:W-:Y:S01]  /*7270*/  ISETP.GE.AND P0, PT, R33, R246, PT ;  /* 0x000000f62100720c */ /* 0x000fe20003f06270 */
[----:B------:R-:W1:Y:S01]  /*7280*/  MUFU.TANH R19, R19 ;  /* 0x0000001300137308 */ /* 0x000e620000002400 */
[----:B----4-:R-:W-:Y:S02]  /*7290*/  FSEL R0, R12, -INF , !P2 ;  /* 0xff8000000c007808 */ /* 0x010fe40005000000 */
[----:B------:R-:W-:Y:S02]  /*72a0*/  FSEL R139, R102, -INF , !P4 ;  /* 0xff800000668b7808 */ /* 0x000fe40006000000 */
[----:B------:R-:W-:-:S02]  /*72b0*/  ISETP.GT.AND P2, PT, R2, R37, PT ;  /* 0x000000250200720c */ /* 0x000fc40003f44270 */
[----:B------:R-:W-:Y:S01]  /*72c0*/  ISETP.GE.AND P4, PT, R30, R245, PT ;  /* 0x000000f51e00720c */ /* 0x000fe20003f86270 */
        /* <DEDUP_REMOVED lines=11> */
[----:B------:R-:W-:Y:S02]  /*7380*/  FSEL R0, R13, -INF , !P2 ;  /* 0xff8000000d007808 */ /* 0x000fe40005000000 */
[----:B------:R-:W-:Y:S02]  /*7390*/  FSEL R135, R114, -INF , !P4 ;  /* 0xff80000072877808 */ /* 0x000fe40006000000 */
[----:B------:R-:W-:-:S02]  /*73a0*/  ISETP.GT.AND P2, PT, R2, R38, PT ;  /* 0x000000260200720c */ /* 0x000fc40003f44270 */
[----:B------:R-:W-:Y:S01]  /*73b0*/  ISETP.GE.AND P4, PT, R35, R245, PT ;  /* 0x000000f52300720c */ /* 0x000fe20003f86270 */
[----:B------:R-:W4:Y:S01]  /*73c0*/  MUFU.TANH R6, R51 ;  /* 0x0000003300067308 */ /* 0x000f220000002400 */
[----:B------:R-:W-:Y:S02]  /*73d0*/  FSEL R162, R0, -INF , !P0 ;  /* 0xff80000000a27808 */ /* 0x000fe40004000000 */
[----:B------:R-:W-:Y:S02]  /*73e0*/  ISETP.GE.AND P0, PT, R38, R246, PT ;  /* 0x000000f62600720c */ /* 0x000fe40003f06270 */
[----:B------:R-:W-:Y:S02]  /*73f0*/  FSEL R0, R14, -INF , !P2 ;  /* 0xff8000000e007808 */ /* 0x000fe40005000000 */
[----:B------:R-:W-:Y:S02]  /*7400*/  FSEL R134, R115, -INF , !P4 ;  /* 0xff80000073867808 */ /* 0x000fe40006000000 */
[----:B------:R-:W-:-:S02]  /*7410*/  ISETP.GT.AND P2, PT, R2, R39, PT ;  /* 0x000000270200720c */ /* 0x000fc40003f44270 */
[----:B------:R-:W-:Y:S02]  /*7420*/  ISETP.GE.AND P4, PT, R34, R245, PT ;  /* 0x000000f52200720c */ /* 0x000fe40003f86270 */
[----:B------:R-:W-:Y:S02]  /*7430*/  FSEL R183, R0, -INF , !P0 ;  /* 0xff80000000b77808 */ /* 0x000fe40004000000 */
[----:B------:R-:W-:Y:S02]  /*7440*/  ISETP.GE.AND P0, PT, R39, R246, PT ;  /* 0x000000f62700720c */ /* 0x000fe40003f06270 */
[----:B--2---:R-:W-:Y:S02]  /*7450*/  FSEL R0, R15, -INF , !P2 ;  /* 0xff8000000f007808 */ /* 0x004fe40005000000 */
[----:B------:R-:W-:Y:S02]  /*7460*/  FSEL R154, R118, -INF , !P4 ;  /* 0xff800000769a7808 */ /* 0x000fe40006000000 */
[----:B------:R-:W-:-:S02]  /*7470*/  ISETP.GT.AND P2, PT, R2, R41, PT ;  /* 0x000000290200720c */ /* 0x000fc40003f44270 */
[----:B------:R-:W-:Y:S02]  /*7480*/  ISETP.GE.AND P4, PT, R33, R245, PT ;  /* 0x000000f52100720c */ /* 0x000fe40003f86270 */
[----:B------:R-:W-:Y:S02]  /*7490*/  FSEL R182, R0, -INF , !P0 ;  /* 0xff80000000b67808 */ /* 0x000fe40004000000 */
[----:B------:R-:W-:Y:S02]  /*74a0*/  ISETP.GE.AND P0, PT, R41, R246, PT ;  /* 0x000000f62900720c */ /* 0x000fe40003f06270 */
[----:B---3--:R-:W-:Y:S02]  /*74b0*/  FSEL R0, R16, -INF , !P2 ;  /* 0xff80000010007808 */ /* 0x008fe40005000000 */
[----:B------:R-:W-:Y:S02]  /*74c0*/  FSEL R151, R136, -INF , !P4 ;  /* 0xff80000088977808 */ /* 0x000fe40006000000 */
[----:B------:R-:W-:-:S02]  /*74d0*/  ISETP.GT.AND P2, PT, R2, R40, PT ;  /* 0x000000280200720c */ /* 0x000fc40003f44270 */
[-C--:B------:R-:W-:Y:S02]  /*74e0*/  ISETP.GE.AND P4, PT, R37, R245.reuse, PT ;  /* 0x000000f52500720c */ /* 0x080fe40003f86270 */
[----:B------:R-:W-:Y:S02]  /*74f0*/  FSEL R181, R0, -INF , !P0 ;  /* 0xff80000000b57808 */ /* 0x000fe40004000000 */
[----:B------:R-:W-:Y:S02]  /*7500*/  ISETP.GE.AND P0, PT, R40, R246, PT ;  /* 0x000000f62800720c */ /* 0x000fe40003f06270 */
[----:B------:R-:W-:Y:S02]  /*7510*/  FSEL R0, R17, -INF , !P2 ;  /* 0xff80000011007808 */ /* 0x000fe40005000000 */
[----:B------:R-:W-:Y:S02]  /*7520*/  FSEL R150, R133, -INF , !P4 ;  /* 0xff80000085967808 */ /* 0x000fe40006000000 */
[----:B------:R-:W-:-:S02]  /*7530*/  ISETP.GE.AND P4, PT, R36, R245, PT ;  /* 0x000000f52400720c */ /* 0x000fc40003f86270 */
[----:B------:R-:W-:Y:S02]  /*7540*/  FSEL R179, R0, -INF , !P0 ;  /* 0xff80000000b37808 */ /* 0x000fe40004000000 */
[----:B------:R-:W-:Y:S02]  /*7550*/  FMNMX3.FTZ R0, R74, R66, R62, !PT ;  /* 0x000000424a007276 */ /* 0x000fe4000781003e */
[----:B------:R-:W-:Y:S02]  /*7560*/  FSEL R147, R132, -INF , !P4 ;  /* 0xff80000084937808 */ /* 0x000fe40006000000 */
[----:B------:R-:W-:Y:S02]  /*7570*/  ISETP.GE.AND P4, PT, R38, R245, PT ;  /* 0x000000f52600720c */ /* 0x000fe40003f86270 */
[----:B------:R-:W-:Y:S02]  /*7580*/  FMNMX3.FTZ R0, R0, R57, R77, !PT ;  /* 0x0000003900007276 */ /* 0x000fe4000781004d */
[----:B------:R-:W-:-:S02]  /*7590*/  FSEL R180, R129, -INF , !P4 ;  /* 0xff80000081b47808 */ /* 0x000fc40006000000 */
[----:B------:R-:W-:Y:S02]  /*75a0*/  ISETP.GE.AND P4, PT, R39, R245, PT ;  /* 0x000000f52700720c */ /* 0x000fe40003f86270 */
[----:B------:R-:W-:Y:S02]  /*75b0*/  FMNMX3.FTZ R0, R0, R59, R56, !PT ;  /* 0x0000003b00007276 */ /* 0x000fe40007810038 */
[----:B------:R-:W-:Y:S02]  /*75c0*/  ISETP.GT.AND P2, PT, R2, R44, PT ;  /* 0x0000002c0200720c */ /* 0x000fe40003f44270 */
[----:B------:R-:W-:Y:S02]  /*75d0*/  FSEL R178, R120, -INF , !P4 ;  /* 0xff80000078b27808 */ /* 0x000fe40006000000 */
[----:B------:R-:W-:Y:S02]  /*75e0*/  ISETP.GE.AND P4, PT, R41, R245, PT ;  /* 0x000000f52900720c */ /* 0x000fe40003f86270 */
[----:B------:R-:W-:-:S02]  /*75f0*/  FMNMX3.FTZ R0, R0, R50, R126, !PT ;  /* 0x0000003200007276 */ /* 0x000fc4000781007e */
[----:B------:R-:W-:Y:S02]  /*7600*/  ISETP.GE.AND P0, PT, R44, R246, PT ;  /* 0x000000f62c00720c */ /* 0x000fe40003f06270 */
[----:B-1----:R-:W-:Y:S02]  /*7610*/  FSEL R3, R3, -INF , !P2 ;  /* 0xff80000003037808 */ /* 0x002fe40005000000 */
[----:B------:R-:W-:Y:S02]  /*7620*/  ISETP.GT.AND P2, PT, R2, R43, PT ;  /* 0x0000002b0200720c */ /* 0x000fe40003f44270 */
[----:B------:R-:W-:Y:S02]  /*7630*/  FSEL R177, R119, -INF , !P4 ;  /* 0xff80000077b17808 */ /* 0x000fe40006000000 */
[----:B------:R-:W-:Y:S02]  /*7640*/  FMNMX3.FTZ R0, R0, R123, R122, !PT ;  /* 0x0000007b00007276 */ /* 0x000fe4000781007a */
[----:B------:R-:W-:-:S02]  /*7650*/  ISETP.GE.AND P4, PT, R40, R245, PT ;  /* 0x000000f52800720c */ /* 0x000fc40003f86270 */
[----:B------:R-:W-:Y:S02]  /*7660*/  FSEL R228, R3, -INF , !P0 ;  /* 0xff80000003e47808 */ /* 0x000fe40004000000 */
[----:B------:R-:W-:Y:S02]  /*7670*/  ISETP.GE.AND P0, PT, R43, R246, PT ;  /* 0x000000f62b00720c */ /* 0x000fe40003f06270 */
[----:B------:R-:W-:Y:S02]  /*7680*/  FSEL R3, R5, -INF , !P2 ;  /* 0xff80000005037808 */ /* 0x000fe40005000000 */
[----:B------:R-:W-:Y:S01]  /*7690*/  ISETP.GT.AND P2, PT, R2, R42, PT ;  /* 0x0000002a0200720c */ /* 0x000fe20003f44270 */
[----:B------:R-:W1:Y:S01]  /*76a0*/  MUFU.TANH R5, R52 ;  /* 0x0000003400057308 */ /* 0x000e620000002400 */
[----:B------:R-:W-:Y:S02]  /*76b0*/  FMNMX3.FTZ R0, R0, R121, R139, !PT ;  /* 0x0000007900007276 */ /* 0x000fe4000781008b */
[----:B------:R-:W-:-:S02]  /*76c0*/  FSEL R175, R144, -INF , !P4 ;  /* 0xff80000090af7808 */ /* 0x000fc40006000000 */
[----:B------:R-:W-:Y:S02]  /*76d0*/  ISETP.GE.AND P4, PT, R44, R245, PT ;  /* 0x000000f52c00720c */ /* 0x000fe40003f86270 */
[----:B------:R-:W-:Y:S02]  /*76e0*/  FSEL R243, R3, -INF , !P0 ;  /* 0xff80000003f37808 */ /* 0x000fe40004000000 */
[----:B------:R-:W-:Y:S02]  /*76f0*/  ISETP.GE.AND P0, PT, R42, R246, PT ;  /* 0x000000f62a00720c */ /* 0x000fe40003f06270 */
[----:B------:R-:W-:Y:S02]  /*7700*/  FSEL R3, R19, -INF , !P2 ;  /* 0xff80000013037808 */ /* 0x000fe40005000000 */
[----:B------:R-:W-:Y:S02]  /*7710*/  FMNMX3.FTZ R0, R0, R137, R135, !PT ;  /* 0x0000008900007276 */ /* 0x000fe40007810087 */
[----:B------:R-:W-:-:S02]  /*7720*/  FSEL R219, R148, -INF , !P4 ;  /* 0xff80000094db7808 */ /* 0x000fc40006000000 */
[-C--:B------:R-:W-:Y:S02]  /*7730*/  ISETP.GE.AND P4, PT, R43, R245.reuse, PT ;  /* 0x000000f52b00720c */ /* 0x080fe40003f86270 */
[----:B------:R-:W-:Y:S02]  /*7740*/  FSEL R235, R3, -INF , !P0 ;  /* 0xff80000003eb7808 */ /* 0x000fe40004000000 */
[----:B------:R-:W-:Y:S02]  /*7750*/  FMNMX3.FTZ R3, R0, R134, R154, !PT ;  /* 0x0000008600037276 */ /* 0x000fe4000781009a */
[----:B------:R-:W-:Y:S02]  /*7760*/  FSEL R55, R145, -INF , !P4 ;  /* 0xff80000091377808 */ /* 0x000fe40006000000 */
[----:B------:R-:W-:Y:S02]  /*7770*/  ISETP.GE.AND P4, PT, R42, R245, PT ;  /* 0x000000f52a00720c */ /* 0x000fe40003f86270 */
[----:B------:R-:W-:Y:S01]  /*7780*/  FMNMX3.FTZ R3, R3, R151, R150, !PT ;  /* 0x0000009703037276 */ /* 0x000fe20007810096 */
[----:B------:R-:W-:Y:S01]  /*7790*/  STL [R1+0x24], R55 ;  /* 0x0000243701007387 */ /* 0x000fe20000100800 */
[----:B------:R-:W-:-:S02]  /*77a0*/  FSEL R222, R157, -INF , !P4 ;  /* 0xff8000009dde7808 */ /* 0x000fc40006000000 */
[----:B------:R-:W-:Y:S01]  /*77b0*/  FMNMX3.FTZ R71, R3, R147, R180, !PT ;  /* 0x0000009303477276 */ /* 0x000fe200078100b4 */
[----:B------:R-:W-:Y:S01]  /*77c0*/  STL [R1+0x110], R245 ;  /* 0x000110f501007387 */ /* 0x000fe20000100800 */
[-C--:B------:R-:W-:Y:S02]  /*77d0*/  ISETP.GE.AND P4, PT, R45, R245.reuse, PT ;  /* 0x000000f52d00720c */ /* 0x080fe40003f86270 */
[----:B------:R-:W-:Y:S02]  /*77e0*/  FMNMX3.FTZ R0, R79, R78, R75, !PT ;  /* 0x0000004e4f007276 */ /* 0x000fe4000781004b */
[----:B------:R-:W-:Y:S02]  /*77f0*/  FMNMX3.FTZ R71, R71, R178, R177, !PT ;  /* 0x000000b247477276 */ /* 0x000fe400078100b1 */
[----:B------:R-:W-:Y:S02]  /*7800*/  FSEL R227, R93, -INF , !P4 ;  /* 0xff8000005de37808 */ /* 0x000fe40006000000 */
[----:B------:R-:W-:-:S02]  /*7810*/  ISETP.GE.AND P4, PT, R46, R245, PT ;  /* 0x000000f52e00720c */ /* 0x000fc40003f86270 */
[----:B------:R-:W-:Y:S02]  /*7820*/  FMNMX3.FTZ R0, R0, R76, R88, !PT ;  /* 0x0000004c00007276 */ /* 0x000fe40007810058 */
[----:B------:R-:W-:Y:S02]  /*7830*/  ISETP.GT.AND P2, PT, R2, R45, PT ;  /* 0x0000002d0200720c */ /* 0x000fe40003f44270 */
[----:B------:R-:W-:Y:S02]  /*7840*/  FMNMX3.FTZ R71, R71, R175, R219, !PT ;  /* 0x000000af47477276 */ /* 0x000fe400078100db */
[----:B------:R-:W-:Y:S02]  /*7850*/  FMNMX3.FTZ R0, R0, R60, R94, !PT ;  /* 0x0000003c00007276 */ /* 0x000fe4000781005e */
[----:B------:R-:W-:Y:S02]  /*7860*/  FSEL R204, R100, -INF , !P4 ;  /* 0xff80000064cc7808 */ /* 0x000fe40006000000 */
[----:B----4-:R-:W-:-:S02]  /*7870*/  FSEL R4, R4, -INF , !P2 ;  /* 0xff80000004047808 */ /* 0x010fc40005000000 */
[-C--:B------:R-:W-:Y:S01]  /*7880*/  ISETP.GE.AND P4, PT, R48, R245.reuse, PT ;  /* 0x000000f53000720c */ /* 0x080fe20003f86270 */
[----:B------:R-:W-:Y:S01]  /*7890*/  STL [R1+0x114], R204 ;  /* 0x000114cc01007387 */ /* 0x000fe20000100800 */
[----:B------:R-:W-:Y:S02]  /*78a0*/  ISETP.GE.AND P2, PT, R47, R245, PT ;  /* 0x000000f52f00720c */ /* 0x000fe40003f46270 */
[----:B------:R-:W-:Y:S02]  /*78b0*/  FMNMX3.FTZ R71, R71, R55, R222, !PT ;  /* 0x0000003747477276 */ /* 0x000fe400078100de */
[----:B------:R-:W-:Y:S02]  /*78c0*/  FMNMX3.FTZ R0, R0, R70, R127, !PT ;  /* 0x0000004600007276 */ /* 0x000fe4000781007f */
[----:B------:R-:W-:Y:S02]  /*78d0*/  FSEL R251, R160, -INF , !P4 ;  /* 0xff800000a0fb7808 */ /* 0x000fe40006000000 */
[----:B------:R-:W-:-:S02]  /*78e0*/  FSEL R218, R101, -INF , !P2 ;  /* 0xff80000065da7808 */ /* 0x000fc40005000000 */
[----:B------:R-:W-:Y:S01]  /*78f0*/  ISETP.GE.AND P4, PT, R49, R245, PT ;  /* 0x000000f53100720c */ /* 0x000fe20003f86270 */
[----:B------:R-:W-:Y:S01]  /*7900*/  STL [R1+0x118], R251 ;  /* 0x000118fb01007387 */ /* 0x000fe20000100800 */
[----:B------:R-:W-:Y:S02]  /*7910*/  FMNMX3.FTZ R71, R71, R227, R204, !PT ;  /* 0x000000e347477276 */ /* 0x000fe400078100cc */
[----:B------:R-:W-:Y:S02]  /*7920*/  FMNMX3.FTZ R0, R0, R125, R124, !PT ;  /* 0x0000007d00007276 */ /* 0x000fe4000781007c */
[----:B------:R-:W-:Y:S02]  /*7930*/  FSEL R197, R161, -INF , !P4 ;  /* 0xff800000a1c57808 */ /* 0x000fe40006000000 */
[----:B------:R-:W-:Y:S02]  /*7940*/  FMNMX3.FTZ R71, R71, R218, R251, !PT ;  /* 0x000000da47477276 */ /* 0x000fe400078100fb */
[----:B------:R-:W-:Y:S01]  /*7950*/  FMNMX3.FTZ R0, R0, R128, R140, !PT ;  /* 0x0000008000007276 */ /* 0x000fe2000781008c */
[----:B------:R-:W-:Y:S01]  /*7960*/  STL [R1+0x11c], R197 ;  /* 0x00011cc501007387 */ /* 0x000fe20000100800 */
[----:B------:R-:W-:-:S02]  /*7970*/  ISETP.GE.AND P0, PT, R45, R246, PT ;  /* 0x000000f62d00720c */ /* 0x000fc40003f06270 */
[----:B------:R-:W-:Y:S01]  /*7980*/  FMNMX.FTZ R71, R197, R71, !PT ;  /* 0x00000047c5477209 */ /* 0x000fe20007810000 */
[----:B------:R-:W-:Y:S01]  /*7990*/  STL [R1+0x124], R243 ;  /* 0x000124f301007387 */ /* 0x000fe20000100800 */
[----:B------:R-:W-:Y:S02]  /*79a0*/  FMNMX3.FTZ R0, R0, R138, R141, !PT ;  /* 0x0000008a00007276 */ /* 0x000fe4000781008d */
[----:B------:R-:W-:Y:S01]  /*79b0*/  FSEL R199, R4, -INF , !P0 ;  /* 0xff80000004c77808 */ /* 0x000fe20004000000 */
[----:B------:R-:W-:Y:S01]  /*79c0*/  STL [R1+0x120], R235 ;  /* 0x000120eb01007387 */ /* 0x000fe20000100800 */
[----:B------:R-:W-:Y:S02]  /*79d0*/  FMNMX3.FTZ R0, R0, R142, R158, !PT ;  /* 0x0000008e00007276 */ /* 0x000fe4000781009e */
[----:B------:R-:W-:Y:S01]  /*79e0*/  ISETP.GT.AND P2, PT, R2, R46, PT ;  /* 0x0000002e0200720c */ /* 0x000fe20003f44270 */
[----:B------:R-:W2:Y:S01]  /*79f0*/  SHFL.BFLY PT, R4, R71, 0x2, 0x1f ;  /* 0x0c401f0047047f89 */ /* 0x000ea200000e0000 */
[----:B------:R-:W-:-:S02]  /*7a00*/  FMNMX3.FTZ R0, R0, R155, R159, !PT ;  /* 0x0000009b00007276 */ /* 0x000fc4000781009f */
[----:B------:R-:W-:Y:S01]  /*7a10*/  ISETP.GE.AND P4, PT, R46, R246, PT ;  /* 0x000000f62e00720c */ /* 0x000fe20003f86270 */
[----:B------:R-:W-:Y:S01]  /*7a20*/  STL [R1+0x128], R246 ;  /* 0x000128f601007387 */ /* 0x000fe20000100800 */
[----:B------:R-:W-:Y:S02]  /*7a30*/  FMNMX3.FTZ R0, R0, R162, R183, !PT ;  /* 0x000000a200007276 */ /* 0x000fe400078100b7 */
[----:B------:R-:W-:Y:S02]  /*7a40*/  FSEL R3, R22, -INF , !P2 ;  /* 0xff80000016037808 */ /* 0x000fe40005000000 */
[----:B------:R-:W-:Y:S02]  /*7a50*/  ISETP.GT.AND P0, PT, R2, R47, PT ;  /* 0x0000002f0200720c */ /* 0x000fe40003f04270 */
[----:B------:R-:W-:Y:S02]  /*7a60*/  FMNMX3.FTZ R0, R0, R182, R181, !PT ;  /* 0x000000b600007276 */ /* 0x000fe400078100b5 */
[----:B------:R-:W-:-:S02]  /*7a70*/  FSEL R190, R3, -INF , !P4 ;  /* 0xff80000003be7808 */ /* 0x000fc40006000000 */
[----:B------:R-:W-:Y:S02]  /*7a80*/  ISETP.GE.AND P2, PT, R47, R246, PT ;  /* 0x000000f62f00720c */ /* 0x000fe40003f46270 */
[----:B------:R-:W-:Y:S02]  /*7a90*/  FSEL R3, R7, -INF , !P0 ;  /* 0xff80000007037808 */ /* 0x000fe40004000000 */
[----:B------:R-:W-:Y:S02]  /*7aa0*/  ISETP.GT.AND P4, PT, R2, R48, PT ;  /* 0x000000300200720c */ /* 0x000fe40003f84270 */
[----:B------:R-:W-:Y:S02]  /*7ab0*/  FMNMX3.FTZ R0, R0, R179, R228, !PT ;  /* 0x000000b300007276 */ /* 0x000fe400078100e4 */
[----:B------:R-:W-:Y:S02]  /*7ac0*/  FSEL R186, R3, -INF , !P2 ;  /* 0xff80000003ba7808 */ /* 0x000fe40005000000 */
[----:B------:R-:W-:-:S02]  /*7ad0*/  ISETP.GT.AND P0, PT, R2, R49, PT ;  /* 0x000000310200720c */ /* 0x000fc40003f04270 */
[----:B------:R-:W-:Y:S02]  /*7ae0*/  ISETP.GE.AND P2, PT, R48, R246, PT ;  /* 0x000000f63000720c */ /* 0x000fe40003f46270 */
[----:B------:R-:W-:Y:S02]  /*7af0*/  FSEL R3, R6, -INF , !P4 ;  /* 0xff80000006037808 */ /* 0x000fe40006000000 */
[----:B------:R-:W-:Y:S02]  /*7b00*/  FMNMX3.FTZ R0, R0, R243, R235, !PT ;  /* 0x000000f300007276 */ /* 0x000fe400078100eb */
[----:B--2---:R-:W-:Y:S02]  /*7b10*/  FMNMX.FTZ R71, R71, R4, !PT ;  /* 0x0000000447477209 */ /* 0x004fe40007810000 */
[----:B------:R-:W-:Y:S02]  /*7b20*/  ISETP.GE.AND P4, PT, R49, R246, PT ;  /* 0x000000f63100720c */ /* 0x000fe40003f86270 */
[----:B-1----:R-:W-:-:S02]  /*7b30*/  FSEL R2, R5, -INF , !P0 ;  /* 0xff80000005027808 */ /* 0x002fc40004000000 */
[----:B------:R-:W-:Y:S01]  /*7b40*/  FSEL R185, R3, -INF , !P2 ;  /* 0xff80000003b97808 */ /* 0x000fe20005000000 */
[----:B------:R-:W1:Y:S01]  /*7b50*/  SHFL.BFLY PT, R5, R71, 0x1, 0x1f ;  /* 0x0c201f0047057f89 */ /* 0x000e6200000e0000 */
[----:B------:R-:W-:Y:S02]  /*7b60*/  FMNMX3.FTZ R0, R0, R199, R190, !PT ;  /* 0x000000c700007276 */ /* 0x000fe400078100be */
[----:B------:R-:W-:Y:S02]  /*7b70*/  FSEL R184, R2, -INF , !P4 ;  /* 0xff80000002b87808 */ /* 0x000fe40006000000 */
[----:B------:R-:W-:Y:S02]  /*7b80*/  FMNMX3.FTZ R0, R0, R186, R185, !PT ;  /* 0x000000ba00007276 */ /* 0x000fe400078100b9 */
[----:B------:R-:W-:Y:S02]  /*7b90*/  FMNMX.FTZ R80, R20, R80, !PT ;  /* 0x0000005014507209 */ /* 0x000fe40007810000 */
[----:B------:R-:W-:-:S02]  /*7ba0*/  FMNMX.FTZ R0, R184, R0, !PT ;  /* 0x00000000b8007209 */ /* 0x000fc40007810000 */
[-C--:B------:R-:W-:Y:S01]  /*7bb0*/  ISETP.GE.AND P2, PT, R26, R249.reuse, PT ;  /* 0x000000f91a00720c */ /* 0x080fe20003f46270 */
[----:B------:R-:W-:Y:S01]  /*7bc0*/  FMUL.FTZ R4, R80, UR6 ;  /* 0x0000000650047c20 */ /* 0x000fe20008410000 */
[----:B------:R-:W-:Y:S01]  /*7bd0*/  FSEL R68, R164, -INF , !P5 ;  /* 0xff800000a4447808 */ /* 0x000fe20006800000 */
[----:B------:R-:W2:Y:S01]  /*7be0*/  SHFL.BFLY PT, R3, R0, 0x2, 0x1f ;  /* 0x0c401f0000037f89 */ /* 0x000ea200000e0000 */
[----:B------:R-:W-:Y:S02]  /*7bf0*/  FSEL R85, R176, -INF , !P2 ;  /* 0xff800000b0557808 */ /* 0x000fe40005000000 */
[----:B------:R-:W-:Y:S02]  /*7c00*/  FSETP.NEU.FTZ.AND P2, PT, R80, -INF , PT ;  /* 0xff8000005000780b */ /* 0x000fe40003f5d000 */
[----:B------:R-:W-:Y:S02]  /*7c10*/  ISETP.GE.AND P5, PT, R28, R249, PT ;  /* 0x000000f91c00720c */ /* 0x000fe40003fa6270 */
[----:B------:R-:W-:-:S02]  /*7c20*/  FSEL R4, R4, RZ, P2 ;  /* 0x000000ff04047208 */ /* 0x000fc40001000000 */
[----:B------:R-:W-:Y:S02]  /*7c30*/  FSEL R87, R172, -INF , !P5 ;  /* 0xff800000ac577808 */ /* 0x000fe40006800000 */
[----:B-1----:R-:W-:Y:S01]  /*7c40*/  FMNMX.FTZ R71, R71, R5, !PT ;  /* 0x0000000547477209 */ /* 0x002fe20007810000 */
[----:B------:R-:W-:Y:S01]  /*7c50*/  FFMA.FTZ R2, R67, UR6, -R4 ;  /* 0x0000000643027c23 */ /* 0x000fe20008010804 */
[----:B------:R-:W-:Y:S02]  /*7c60*/  ISETP.GE.AND P5, PT, R34, R249, PT ;  /* 0x000000f92200720c */ /* 0x000fe40003fa6270 */
[----:B------:R-:W-:Y:S01]  /*7c70*/  FMNMX3.FTZ R5, R108, R106, R98, !PT ;  /* 0x0000006a6c057276 */ /* 0x000fe20007810062 */
[----:B------:R1:W-:Y:S01]  /*7c80*/  MUFU.EX2 R225, R2 ;  /* 0x0000000200e17308 */ /* 0x0003e20000000800 */
[----:B------:R-:W-:Y:S02]  /*7c90*/  FSEL R133, R189, -INF , !P5 ;  /* 0xff800000bd857808 */ /* 0x000fe40006800000 */
[----:B------:R-:W-:-:S02]  /*7ca0*/  FSETP.NEU.FTZ.AND P5, PT, R71, -INF , PT ;  /* 0xff8000004700780b */ /* 0x000fc40003fbd000 */
[-C--:B------:R-:W-:Y:S02]  /*7cb0*/  ISETP.GE.AND P0, PT, R25, R249.reuse, PT ;  /* 0x000000f91900720c */ /* 0x080fe40003f06270 */
[----:B------:R-:W-:Y:S02]  /*7cc0*/  ISETP.GE.AND P4, PT, R27, R249, PT ;  /* 0x000000f91b00720c */ /* 0x000fe40003f86270 */
[----:B--2---:R-:W-:Y:S01]  /*7cd0*/  FMNMX.FTZ R0, R0, R3, !PT ;  /* 0x0000000300007209 */ /* 0x004fe20007810000 */
[--C-:B------:R-:W-:Y:S01]  /*7ce0*/  FFMA.FTZ R3, R58, UR6, -R4.reuse ;  /* 0x000000063a037c23 */ /* 0x100fe20008010804 */
[----:B------:R-:W-:Y:S02]  /*7cf0*/  FSEL R7, R188, -INF , !P6 ;  /* 0xff800000bc077808 */ /* 0x000fe40007000000 */
[----:B------:R-:W-:Y:S01]  /*7d00*/  ISETP.GE.AND P6, PT, R29, R249, PT ;  /* 0x000000f91d00720c */ /* 0x000fe20003fc6270 */
[----:B------:R-:W-:Y:S01]  /*7d10*/  MUFU.EX2 R239, R3 ;  /* 0x0000000300ef7308 */ /* 0x000fe20000000800 */
[----:B------:R-:W-:Y:S01]  /*7d20*/  FSEL R82, R194, -INF , !P0 ;  /* 0xff800000c2527808 */ /* 0x000fe20004000000 */
[----:B------:R-:W2:Y:S01]  /*7d30*/  SHFL.BFLY PT, R69, R0, 0x1, 0x1f ;  /* 0x0c201f0000457f89 */ /* 0x000ea200000e0000 */
[----:B-1----:R-:W-:Y:S01]  /*7d40*/  FFMA.FTZ R2, R63, UR6, -R4 ;  /* 0x000000063f027c23 */ /* 0x002fe20008010804 */
[----:B------:R-:W-:-:S02]  /*7d50*/  FSEL R84, R193, -INF , !P4 ;  /* 0xff800000c1547808 */ /* 0x000fc40006000000 */
[-C--:B------:R-:W-:Y:S02]  /*7d60*/  ISETP.GE.AND P0, PT, R31, R249.reuse, PT ;  /* 0x000000f91f00720c */ /* 0x080fe40003f06270 */
[----:B------:R1:W-:Y:S01]  /*7d70*/  MUFU.EX2 R12, R2 ;  /* 0x00000002000c7308 */ /* 0x0003e20000000800 */
[----:B------:R-:W-:Y:S02]  /*7d80*/  FSEL R86, R173, -INF , !P6 ;  /* 0xff800000ad567808 */ /* 0x000fe40007000000 */
[-C--:B------:R-:W-:Y:S02]  /*7d90*/  ISETP.GE.AND P4, PT, R30, R249.reuse, PT ;  /* 0x000000f91e00720c */ /* 0x080fe40003f86270 */
[-C--:B------:R-:W-:Y:S02]  /*7da0*/  ISETP.GE.AND P6, PT, R32, R249.reuse, PT ;  /* 0x000000f92000720c */ /* 0x080fe40003fc6270 */
[----:B------:R-:W-:Y:S02]  /*7db0*/  FSEL R120, R171, -INF , !P0 ;  /* 0xff800000ab787808 */ /* 0x000fe40004000000 */
[----:B------:R-:W-:-:S02]  /*7dc0*/  ISETP.GE.AND P2, PT, R35, R249, PT ;  /* 0x000000f92300720c */ /* 0x000fc40003f46270 */
[----:B------:R-:W-:Y:S02]  /*7dd0*/  FSEL R129, R170, -INF , !P4 ;  /* 0xff800000aa817808 */ /* 0x000fe40006000000 */
[----:B------:R-:W-:Y:S02]  /*7de0*/  FSEL R131, R169, -INF , !P6 ;  /* 0xff800000a9837808 */ /* 0x000fe40007000000 */
[-C--:B------:R-:W-:Y:S01]  /*7df0*/  ISETP.GE.AND P0, PT, R33, R249.reuse, PT ;  /* 0x000000f92100720c */ /* 0x080fe20003f06270 */
[----:B-1----:R-:W-:Y:S01]  /*7e00*/  FMUL.FTZ R2, R71, UR6 ;  /* 0x0000000647027c20 */ /* 0x002fe20008410000 */
[----:B------:R-:W-:Y:S02]  /*7e10*/  ISETP.GE.AND P4, PT, R37, R249, PT ;  /* 0x000000f92500720c */ /* 0x000fe40003f86270 */
[----:B------:R-:W-:Y:S02]  /*7e20*/  FSEL R130, R195, -INF , !P2 ;  /* 0xff800000c3827808 */ /* 0x000fe40005000000 */
[----:B------:R-:W-:-:S02]  /*7e30*/  FSEL R2, R2, RZ, P5 ;  /* 0x000000ff02027208 */ /* 0x000fc40002800000 */
[-C--:B------:R-:W-:Y:S02]  /*7e40*/  ISETP.GE.AND P6, PT, R36, R249.reuse, PT ;  /* 0x000000f92400720c */ /* 0x080fe40003fc6270 */
[-C--:B------:R-:W-:Y:S01]  /*7e50*/  ISETP.GE.AND P2, PT, R38, R249.reuse, PT ;  /* 0x000000f92600720c */ /* 0x080fe20003f46270 */
[----:B------:R-:W-:Y:S01]  /*7e60*/  FFMA.FTZ R3, R74, UR6, -R2 ;  /* 0x000000064a037c23 */ /* 0x000fe20008010802 */
[----:B------:R-:W-:Y:S01]  /*7e70*/  FSEL R143, R211, -INF , !P0 ;  /* 0xff800000d38f7808 */ /* 0x000fe20004000000 */
[----:B------:R-:W-:Y:S01]  /*7e80*/  IMAD.MOV.U32 R211, RZ, RZ, R230 ;  /* 0x000000ffffd37224 */ /* 0x000fe200078e00e6 */
[----:B------:R-:W-:Y:S01]  /*7e90*/  FSEL R145, R210, -INF , !P4 ;  /* 0xff800000d2917808 */ /* 0x000fe20006000000 */
[----:B------:R1:W-:Y:S01]  /*7ea0*/  MUFU.EX2 R8, R3 ;  /* 0x0000000300087308 */ /* 0x0003e20000000800 */
[-C--:B------:R-:W-:Y:S01]  /*7eb0*/  ISETP.GE.AND P0, PT, R39, R249.reuse, PT ;  /* 0x000000f92700720c */ /* 0x080fe20003f06270 */
[----:B------:R-:W-:Y:S01]  /*7ec0*/  IMAD.MOV.U32 R210, RZ, RZ, R231 ;  /* 0x000000ffffd27224 */ /* 0x000fe200078e00e7 */
[----:B------:R-:W-:-:S02]  /*7ed0*/  ISETP.GE.AND P5, PT, R41, R249, PT ;  /* 0x000000f92900720c */ /* 0x000fc40003fa6270 */
[----:B------:R-:W-:Y:S02]  /*7ee0*/  FSEL R146, R209, -INF , !P6 ;  /* 0xff800000d1927808 */ /* 0x000fe40007000000 */
[----:B------:R-:W-:Y:S02]  /*7ef0*/  FSEL R148, R208, -INF , !P2 ;  /* 0xff800000d0947808 */ /* 0x000fe40005000000 */
[-C--:B------:R-:W-:Y:S02]  /*7f00*/  ISETP.GE.AND P4, PT, R40, R249.reuse, PT ;  /* 0x000000f92800720c */ /* 0x080fe40003f86270 */
[----:B------:R-:W-:Y:S02]  /*7f10*/  ISETP.GE.AND P6, PT, R44, R249, PT ;  /* 0x000000f92c00720c */ /* 0x000fe40003fc6270 */
[----:B------:R-:W-:Y:S02]  /*7f20*/  FSEL R174, R198, -INF , !P0 ;  /* 0xff800000c6ae7808 */ /* 0x000fe40004000000 */
[----:B------:R-:W-:Y:S01]  /*7f30*/  FSEL R173, R203, -INF , !P5 ;  /* 0xff800000cbad7808 */ /* 0x000fe20006800000 */
[--C-:B-1----:R-:W-:Y:S01]  /*7f40*/  FFMA.FTZ R3, R66, UR6, -R2.reuse ;  /* 0x0000000642037c23 */ /* 0x102fe20008010802 */
[----:B--2---:R-:W-:Y:S01]  /*7f50*/  FMNMX.FTZ R69, R0, R69, !PT ;  /* 0x0000004500457209 */ /* 0x004fe20007810000 */
[----:B------:R-:W-:Y:S01]  /*7f60*/  FFMA.FTZ R0, R62, UR6, -R2 ;  /* 0x000000063e007c23 */ /* 0x000fe20008010802 */
[-C--:B------:R-:W-:Y:S01]  /*7f70*/  ISETP.GE.AND P2, PT, R43, R249.reuse, PT ;  /* 0x000000f92b00720c */ /* 0x080fe20003f46270 */
[----:B------:R1:W-:Y:S01]  /*7f80*/  MUFU.EX2 R234, R3 ;  /* 0x0000000300ea7308 */ /* 0x0003e20000000800 */
[----:B------:R-:W-:-:S02]  /*7f90*/  ISETP.GE.AND P0, PT, R42, R249, PT ;  /* 0x000000f92a00720c */ /* 0x000fc40003f06270 */
[----:B------:R-:W-:Y:S02]  /*7fa0*/  FSEL R172, R212, -INF , !P4 ;  /* 0xff800000d4ac7808 */ /* 0x000fe40006000000 */
[----:B------:R-:W-:Y:S02]  /*7fb0*/  FSEL R171, R213, -INF , !P6 ;  /* 0xff800000d5ab7808 */ /* 0x000fe40007000000 */
[----:B------:R-:W-:Y:S01]  /*7fc0*/  FSETP.NEU.FTZ.AND P6, PT, R69, -INF , PT ;  /* 0xff8000004500780b */ /* 0x000fe20003fdd000 */
[----:B------:R2:W-:Y:S01]  /*7fd0*/  MUFU.EX2 R201, R0 ;  /* 0x0000000000c97308 */ /* 0x0005e20000000800 */
[-C--:B------:R-:W-:Y:S02]  /*7fe0*/  ISETP.GE.AND P5, PT, R45, R249.reuse, PT ;  /* 0x000000f92d00720c */ /* 0x080fe40003fa6270 */
[----:B------:R-:W-:Y:S02]  /*7ff0*/  ISETP.GE.AND P4, PT, R46, R249, PT ;  /* 0x000000f92e00720c */ /* 0x000fe40003f86270 */
[----:B------:R-:W-:-:S02]  /*8000*/  FSEL R170, R214, -INF , !P2 ;  /* 0xff800000d6aa7808 */ /* 0x000fc40005000000 */
[----:B------:R-:W-:Y:S02]  /*8010*/  FSEL R169, R215, -INF , !P0 ;  /* 0xff800000d7a97808 */ /* 0x000fe40004000000 */
[----:B-1----:R-:W-:Y:S01]  /*8020*/  FMNMX3.FTZ R3, R5, R107, R109, !PT ;  /* 0x0000006b05037276 */ /* 0x002fe2000781006d */
[----:B------:R-:W-:Y:S01]  /*8030*/  FFMA.FTZ R5, R57, UR6, -R2 ;  /* 0x0000000639057c23 */ /* 0x000fe20008010802 */
[----:B------:R-:W-:Y:S02]  /*8040*/  ISETP.GE.AND P2, PT, R48, R249, PT ;  /* 0x000000f93000720c */ /* 0x000fe40003f46270 */
[----:B------:R-:W-:Y:S01]  /*8050*/  FMNMX3.FTZ R3, R3, R7, R68, !PT ;  /* 0x0000000703037276 */ /* 0x000fe20007810044 */
[----:B------:R1:W3:Y:S01]  /*8060*/  MUFU.EX2 R9, R5 ;  /* 0x0000000500097308 */ /* 0x0002e20000000800 */
[----:B------:R-:W-:Y:S02]  /*8070*/  FSEL R157, R207, -INF , !P5 ;  /* 0xff800000cf9d7808 */ /* 0x000fe40006800000 */
[----:B------:R-:W-:Y:S01]  /*8080*/  FMNMX3.FTZ R3, R3, R82, R84, !PT ;  /* 0x0000005203037276 */ /* 0x000fe20007810054 */
[----:B--2---:R-:W-:Y:S01]  /*8090*/  FMUL.FTZ R0, R69, UR6 ;  /* 0x0000000645007c20 */ /* 0x004fe20008410000 */
[----:B------:R-:W-:-:S02]  /*80a0*/  FSEL R160, R206, -INF , !P4 ;  /* 0xff800000cea07808 */ /* 0x000fc40006000000 */
[----:B------:R-:W-:Y:S02]  /*80b0*/  FMNMX3.FTZ R3, R3, R85, R86, !PT ;  /* 0x0000005503037276 */ /* 0x000fe40007810056 */
[----:B------:R-:W-:Y:S02]  /*80c0*/  FSEL R0, R0, RZ, P6 ;  /* 0x000000ff00007208 */ /* 0x000fe40003000000 */
[----:B------:R-:W-:Y:S02]  /*80d0*/  FMNMX3.FTZ R3, R3, R87, R120, !PT ;  /* 0x0000005703037276 */ /* 0x000fe40007810078 */
[----:B------:R-:W-:Y:S01]  /*80e0*/  ISETP.GE.AND P6, PT, R47, R249, PT ;  /* 0x000000f92f00720c */ /* 0x000fe20003fc6270 */
[----:B------:R-:W-:Y:S01]  /*80f0*/  FFMA.FTZ R6, R79, UR6, -R0 ;  /* 0x000000064f067c23 */ /* 0x000fe20008010800 */
[----:B------:R-:W-:Y:S01]  /*8100*/  FMNMX3.FTZ R3, R3, R129, R131, !PT ;  /* 0x0000008103037276 */ /* 0x000fe20007810083 */
[----:B-1----:R-:W-:Y:S01]  /*8110*/  IMAD.IADD R5, R248, 0x1, R252 ;  /* 0x00000001f8057824 */ /* 0x002fe200078e02fc */
[----:B------:R-:W-:Y:S01]  /*8120*/  ISETP.GE.AND P0, PT, R49, R249, PT ;  /* 0x000000f93100720c */ /* 0x000fe20003f06270 */
[----:B------:R-:W-:Y:S01]  /*8130*/  MUFU.EX2 R204, R6 ;  /* 0x0000000600cc7308 */ /* 0x000fe20000000800 */
[----:B------:R-:W-:-:S02]  /*8140*/  FMNMX3.FTZ R3, R3, R130, R133, !PT ;  /* 0x0000008203037276 */ /* 0x000fc40007810085 */
[----:B------:R-:W-:Y:S01]  /*8150*/  FSEL R161, R216, -INF , !P6 ;  /* 0xff800000d8a17808 */ /* 0x000fe20007000000 */
[----:B---3--:R-:W-:Y:S01]  /*8160*/  IMAD.MOV.U32 R216, RZ, RZ, R9 ;  /* 0x000000ffffd87224 */ /* 0x008fe200078e0009 */
[----:B------:R-:W-:Y:S02]  /*8170*/  FMNMX3.FTZ R3, R3, R143, R145, !PT ;  /* 0x0000008f03037276 */ /* 0x000fe40007810091 */
[----:B------:R-:W-:Y:S02]  /*8180*/  FSEL R164, R205, -INF , !P2 ;  /* 0xff800000cda47808 */ /* 0x000fe40005000000 */
[----:B------:R-:W-:Y:S02]  /*8190*/  FMNMX3.FTZ R3, R3, R146, R148, !PT ;  /* 0x0000009203037276 */ /* 0x000fe40007810094 */
[----:B------:R-:W-:Y:S02]  /*81a0*/  FSEL R163, R217, -INF , !P0 ;  /* 0xff800000d9a37808 */ /* 0x000fe40004000000 */
[----:B------:R-:W-:-:S02]  /*81b0*/  FMNMX3.FTZ R3, R3, R174, R173, !PT ;  /* 0x000000ae03037276 */ /* 0x000fc400078100ad */
[----:B------:R-:W-:Y:S01]  /*81c0*/  LEA R144, R5, UR5, 0x1 ;  /* 0x0000000505907c11 */ /* 0x000fe2000f8e08ff */
[----:B------:R-:W-:Y:S01]  /*81d0*/  FFMA.FTZ R5, R78, UR6, -R0 ;  /* 0x000000064e057c23 */ /* 0x000fe20008010800 */
[----:B------:R-:W-:Y:S02]  /*81e0*/  FMNMX3.FTZ R3, R3, R172, R171, !PT ;  /* 0x000000ac03037276 */ /* 0x000fe400078100ab */
[----:B------:R-:W-:Y:S01]  /*81f0*/  IADD3 R136, PT, PT, R250, R144, RZ ;  /* 0x00000090fa887210 */ /* 0x000fe20007ffe0ff */
[----:B------:R1:W2:Y:S01]  /*8200*/  MUFU.EX2 R197, R5 ;  /* 0x0000000500c57308 */ /* 0x0002a20000000800 */
[----:B------:R-:W-:Y:S01]  /*8210*/  FMNMX3.FTZ R3, R3, R170, R169, !PT ;  /* 0x000000aa03037276 */ /* 0x000fe200078100a9 */
[C---:B------:R-:W-:Y:S01]  /*8220*/  IMAD.IADD R132, R202.reuse, 0x1, R144 ;  /* 0x00000001ca847824 */ /* 0x040fe200078e0290 */
[----:B------:R-:W-:Y:S01]  /*8230*/  LDSM.16.MT88.4 R16, [R144+0x8000] ;  /* 0x008000009010783b */ /* 0x000fe20000004200 */
[----:B------:R-:W-:Y:S01]  /*8240*/  IMAD.IADD R83, R202, 0x1, R136 ;  /* 0x00000001ca537824 */ /* 0x000fe200078e0288 */
[----:B------:R-:W-:-:S02]  /*8250*/  FMNMX3.FTZ R3, R3, R157, R160, !PT ;  /* 0x0000009d03037276 */ /* 0x000fc400078100a0 */
[----:B------:R-:W-:Y:S01]  /*8260*/  LDSM.16.MT88.4 R36, [R132+0x8000] ;  /* 0x008000008424783b */ /* 0x000fe20000004200 */
[----:B------:R-:W-:Y:S02]  /*8270*/  MOV R217, R8 ;  /* 0x0000000800d97202 */ /* 0x000fe40000000f00 */
[----:B------:R-:W-:Y:S01]  /*8280*/  FMNMX3.FTZ R3, R3, R161, R164, !PT ;  /* 0x000000a103037276 */ /* 0x000fe200078100a4 */
[----:B------:R-:W-:Y:S01]  /*8290*/  LDSM.16.MT88.4 R44, [R136+0x8000] ;  /* 0x00800000882c783b */ /* 0x000fe20000004200 */
[----:B------:R-:W-:Y:S02]  /*82a0*/  F2FP.BF16.F32.PACK_AB R8, R234, R217 ;  /* 0x000000d9ea08723e */ /* 0x000fe400000010ff */
[----:B------:R-:W-:Y:S01]  /*82b0*/  FMNMX.FTZ R3, R163, R3, !PT ;  /* 0x00000003a3037209 */ /* 0x000fe20007810000 */
[----:B------:R-:W-:Y:S01]  /*82c0*/  LDSM.16.MT88.4 R52, [R83+0x8000] ;  /* 0x008000005334783b */ /* 0x000fe20000004200 */
[----:B------:R-:W-:Y:S01]  /*82d0*/  F2FP.BF16.F32.PACK_AB R10, R216, R201 ;  /* 0x000000c9d80a723e */ /* 0x000fe200000010ff */
[--C-:B-1----:R-:W-:Y:S01]  /*82e0*/  FFMA.FTZ R5, R75, UR6, -R0.reuse ;  /* 0x000000064b057c23 */ /* 0x102fe20008010800 */
[----:B--2---:R-:W-:Y:S01]  /*82f0*/  F2FP.BF16.F32.PACK_AB R9, R197, R204 ;  /* 0x000000ccc509723e */ /* 0x004fe200000010ff */
[----:B------:R-:W1:Y:S02]  /*8300*/  SHFL.BFLY PT, R6, R3, 0x2, 0x1f ;  /* 0x0c401f0003067f89 */ /* 0x000e6400000e0000 */
[----:B------:R2:W-:Y:S02]  /*8310*/  MUFU.EX2 R244, R5 ;  /* 0x0000000500f47308 */ /* 0x0005e40000000800 */
[----:B--2---:R-:W-:-:S06]  /*8320*/  FFMA.FTZ R5, R76, UR6, -R0 ;  /* 0x000000064c057c23 */ /* 0x004fcc0008010800 */
[----:B------:R2:W3:Y:S01]  /*8330*/  MUFU.EX2 R215, R5 ;  /* 0x0000000500d77308 */ /* 0x0004e20000000800 */
[----:B-1----:R-:W-:-:S05]  /*8340*/  FMNMX.FTZ R3, R3, R6, !PT ;  /* 0x0000000603037209 */ /* 0x002fca0007810000 */
[----:B------:R-:W1:Y:S01]  /*8350*/  SHFL.BFLY PT, R6, R3, 0x1, 0x1f ;  /* 0x0c201f0003067f89 */ /* 0x000e6200000e0000 */
[--C-:B--2---:R-:W-:Y:S01]  /*8360*/  FFMA.FTZ R5, R77, UR6, -R2.reuse ;  /* 0x000000064d057c23 */ /* 0x104fe20008010802 */
[----:B---3--:R-:W-:Y:S02]  /*8370*/  F2FP.BF16.F32.PACK_AB R11, R215, R244 ;  /* 0x000000f4d70b723e */ /* 0x008fe400000010ff */
[----:B------:R-:W-:Y:S01]  /*8380*/  LDSM.16.MT88.4 R76, [R83+0x8800] ;  /* 0x00880000534c783b */ /* 0x000fe20000004200 */
[----:B------:R2:W-:Y:S04]  /*8390*/  MUFU.EX2 R200, R5 ;  /* 0x0000000500c87308 */ /* 0x0005e80000000800 */
[C---:B------:R-:W-:Y:S08]  /*83a0*/  HMMA.16816.F32.BF16 R40, R8.reuse, R16, RZ ;  /* 0x000000100828723c */ /* 0x040ff000000418ff */
[----:B------:R-:W-:Y:S01]  /*83b0*/  HMMA.16816.F32.BF16 R72, R8, R36, RZ ;  /* 0x000000240848723c */ /* 0x000fe200000418ff */
[----:B--2---:R-:W-:-:S07]  /*83c0*/  FFMA.FTZ R5, R59, UR6, -R2 ;  /* 0x000000063b057c23 */ /* 0x004fce0008010802 */
[C---:B------:R-:W-:Y:S01]  /*83d0*/  HMMA.16816.F32.BF16 R64, R8.reuse, R44, RZ ;  /* 0x0000002c0840723c */ /* 0x040fe200000418ff */
[----:B------:R2:W-:Y:S07]  /*83e0*/  MUFU.EX2 R251, R5 ;  /* 0x0000000500fb7308 */ /* 0x0005ee0000000800 */
[C---:B------:R-:W-:Y:S08]  /*83f0*/  HMMA.16816.F32.BF16 R20, R8.reuse, R52, RZ ;  /* 0x000000340814723c */ /* 0x040ff000000418ff */
[----:B------:R-:W-:Y:S01]  /*8400*/  HMMA.16816.F32.BF16 R32, R8, R18, RZ ;  /* 0x000000120820723c */ /* 0x000fe200000418ff */
[----:B--2---:R-:W-:-:S02]  /*8410*/  FFMA.FTZ R5, R56, UR6, -R2 ;  /* 0x0000000638057c23 */ /* 0x004fc40008010802 */
[----:B------:R-:W-:Y:S02]  /*8420*/  LDSM.16.MT88.4 R56, [R136+0x8800] ;  /* 0x008800008838783b */ /* 0x000fe40000004200 */
[----:B------:R2:W-:Y:S03]  /*8430*/  MUFU.EX2 R194, R5 ;  /* 0x0000000500c27308 */ /* 0x0005e60000000800 */
[C---:B------:R-:W-:Y:S08]  /*8440*/  HMMA.16816.F32.BF16 R28, R8.reuse, R38, RZ ;  /* 0x00000026081c723c */ /* 0x040ff000000418ff */
[----:B------:R-:W-:Y:S01]  /*8450*/  HMMA.16816.F32.BF16 R24, R8, R46, RZ ;  /* 0x0000002e0818723c */ /* 0x000fe200000418ff */
[----:B--2---:R-:W-:-:S07]  /*8460*/  FFMA.FTZ R5, R50, UR6, -R2 ;  /* 0x0000000632057c23 */ /* 0x004fce0008010802 */
[----:B------:R-:W-:Y:S01]  /*8470*/  HMMA.16816.F32.BF16 R8, R8, R54, RZ ;  /* 0x000000360808723c */ /* 0x000fe200000418ff */
[----:B------:R-:W-:Y:S01]  /*8480*/  LDSM.16.MT88.4 R48, [R132+0x8800] ;  /* 0x008800008430783b */ /* 0x000fe20000004200 */
[----:B------:R2:W3:Y:S02]  /*8490*/  MUFU.EX2 R243, R5 ;  /* 0x0000000500f37308 */ /* 0x0004e40000000800 */
[----:B--2---:R-:W-:Y:S01]  /*84a0*/  FFMA.FTZ R5, R88, UR6, -R0 ;  /* 0x0000000658057c23 */ /* 0x004fe20008010800 */
[----:B---3--:R-:W-:-:S05]  /*84b0*/  F2FP.BF16.F32.PACK_AB R14, R243, R194 ;  /* 0x000000c2f30e723e */ /* 0x008fca00000010ff */
[----:B------:R2:W-:Y:S02]  /*84c0*/  MUFU.EX2 R81, R5 ;  /* 0x0000000500517308 */ /* 0x0005e40000000800 */
[--C-:B--2---:R-:W-:Y:S02]  /*84d0*/  FFMA.FTZ R5, R60, UR6, -R0.reuse ;  /* 0x000000063c057c23 */ /* 0x104fe40008010800 */
[----:B------:R-:W2:Y:S04]  /*84e0*/  LDSM.16.MT88.4 R60, [R144+0x8800] ;  /* 0x00880000903c783b */ /* 0x000ea80000004200 */
[----:B------:R3:W4:Y:S02]  /*84f0*/  MUFU.EX2 R205, R5 ;  /* 0x0000000500cd7308 */ /* 0x0007240000000800 */
[----:B---3--:R-:W-:Y:S01]  /*8500*/  FFMA.FTZ R5, R94, UR6, -R0 ;  /* 0x000000065e057c23 */ /* 0x008fe20008010800 */
[----:B----4-:R-:W-:-:S05]  /*8510*/  F2FP.BF16.F32.PACK_AB R13, R205, R81 ;  /* 0x00000051cd0d723e */ /* 0x010fca00000010ff */
[----:B------:R3:W-:Y:S02]  /*8520*/  MUFU.EX2 R193, R5 ;  /* 0x0000000500c17308 */ /* 0x0007e40000000800 */
[----:B---3--:R-:W-:Y:S01]  /*8530*/  FFMA.FTZ R5, R70, UR6, -R0 ;  /* 0x0000000646057c23 */ /* 0x008fe20008010800 */
[----:B-1----:R-:W-:Y:S02]  /*8540*/  FMNMX.FTZ R70, R3, R6, !PT ;  /* 0x0000000603467209 */ /* 0x002fe40007810000 */
[----:B------:R-:W-:-:S03]  /*8550*/  MOV R6, R12 ;  /* 0x0000000c00067202 */ /* 0x000fc60000000f00 */
[----:B------:R1:W3:Y:S01]  /*8560*/  MUFU.EX2 R208, R5 ;  /* 0x0000000500d07308 */ /* 0x0002e20000000800 */
[C---:B------:R-:W-:Y:S01]  /*8570*/  FSETP.NEU.FTZ.AND P0, PT, R70.reuse, -INF , PT ;  /* 0xff8000004600780b */ /* 0x040fe20003f1d000 */
[----:B------:R-:W-:Y:S01]  /*8580*/  FMUL.FTZ R3, R70, UR6 ;  /* 0x0000000646037c20 */ /* 0x000fe20008410000 */
[----:B------:R-:W-:-:S04]  /*8590*/  F2FP.BF16.F32.PACK_AB R12, R251, R200 ;  /* 0x000000c8fb0c723e */ /* 0x000fc800000010ff */
[----:B------:R-:W-:Y:S01]  /*85a0*/  FSEL R3, R3, RZ, P0 ;  /* 0x000000ff03037208 */ /* 0x000fe20000000000 */
[----:B-1----:R-:W-:Y:S01]  /*85b0*/  FFMA.FTZ R5, R92, UR6, -R4 ;  /* 0x000000065c057c23 */ /* 0x002fe20008010804 */
[----:B---3--:R-:W-:-:S03]  /*85c0*/  F2FP.BF16.F32.PACK_AB R15, R208, R193 ;  /* 0x000000c1d00f723e */ /* 0x008fc600000010ff */
[----:B------:R1:W3:Y:S04]  /*85d0*/  MUFU.EX2 R203, R5 ;  /* 0x0000000500cb7308 */ /* 0x0002e80000000800 */
[C---:B--2---:R-:W-:Y:S08]  /*85e0*/  HMMA.16816.F32.BF16 R100, R12.reuse, R60, R40 ;  /* 0x0000003c0c64723c */ /* 0x044ff00000041828 */
[----:B------:R-:W-:Y:S01]  /*85f0*/  HMMA.16816.F32.BF16 R92, R12, R48, R72 ;  /* 0x000000300c5c723c */ /* 0x000fe20000041848 */
[----:B-1----:R-:W-:-:S07]  /*8600*/  FFMA.FTZ R5, R91, UR6, -R4 ;  /* 0x000000065b057c23 */ /* 0x002fce0008010804 */
[C---:B------:R-:W-:Y:S01]  /*8610*/  HMMA.16816.F32.BF16 R116, R12.reuse, R56, R64 ;  /* 0x000000380c74723c */ /* 0x040fe20000041840 */
[----:B------:R1:W-:Y:S07]  /*8620*/  MUFU.EX2 R206, R5 ;  /* 0x0000000500ce7308 */ /* 0x0003ee0000000800 */
[C---:B------:R-:W-:Y:S08]  /*8630*/  HMMA.16816.F32.BF16 R72, R12.reuse, R76, R20 ;  /* 0x0000004c0c48723c */ /* 0x040ff00000041814 */
[----:B------:R-:W-:Y:S01]  /*8640*/  HMMA.16816.F32.BF16 R112, R12, R58, R24 ;  /* 0x0000003a0c70723c */ /* 0x000fe20000041818 */
[----:B-1----:R-:W-:-:S04]  /*8650*/  FFMA.FTZ R5, R90, UR6, -R4 ;  /* 0x000000065a057c23 */ /* 0x002fc80008010804 */
[----:B------:R1:W-:Y:S02]  /*8660*/  MUFU.EX2 R202, R5 ;  /* 0x0000000500ca7308 */ /* 0x0003e40000000800 */
[----:B-1----:R-:W-:Y:S02]  /*8670*/  FFMA.FTZ R5, R89, UR6, -R4 ;  /* 0x0000000659057c23 */ /* 0x002fe40008010804 */
[----:B------:R-:W-:Y:S04]  /*8680*/  HMMA.16816.F32.BF16 R88, R12, R50, R28 ;  /* 0x000000320c58723c */ /* 0x000fe8000004181c */
[----:B------:R1:W-:Y:S02]  /*8690*/  MUFU.EX2 R245, R5 ;  /* 0x0000000500f57308 */ /* 0x0003e40000000800 */
[----:B-1----:R-:W-:-:S06]  /*86a0*/  FFMA.FTZ R5, R108, UR6, -R3 ;  /* 0x000000066c057c23 */ /* 0x002fcc0008010803 */
[----:B------:R1:W-:Y:S02]  /*86b0*/  MUFU.EX2 R198, R5 ;  /* 0x0000000500c67308 */ /* 0x0003e40000000800 */
[----:B-1----:R-:W-:-:S06]  /*86c0*/  FFMA.FTZ R5, R106, UR6, -R3 ;  /* 0x000000066a057c23 */ /* 0x002fcc0008010803 */
[----:B------:R1:W2:Y:S02]  /*86d0*/  MUFU.EX2 R195, R5 ;  /* 0x0000000500c37308 */ /* 0x0002a40000000800 */
[--C-:B-1----:R-:W-:Y:S02]  /*86e0*/  FFMA.FTZ R5, R98, UR6, -R3.reuse ;  /* 0x0000000662057c23 */ /* 0x102fe40008010803 */
[----:B------:R-:W-:Y:S04]  /*86f0*/  HMMA.16816.F32.BF16 R96, R12, R62, R32 ;  /* 0x0000003e0c60723c */ /* 0x000fe80000041820 */
[----:B------:R1:W-:Y:S02]  /*8700*/  MUFU.EX2 R232, R5 ;  /* 0x0000000500e87308 */ /* 0x0003e40000000800 */
[----:B-1----:R-:W-:-:S06]  /*8710*/  FFMA.FTZ R5, R107, UR6, -R3 ;  /* 0x000000066b057c23 */ /* 0x002fcc0008010803 */
[----:B------:R1:W4:Y:S02]  /*8720*/  MUFU.EX2 R213, R5 ;  /* 0x0000000500d57308 */ /* 0x0003240000000800 */
[----:B-1----:R-:W-:-:S06]  /*8730*/  FFMA.FTZ R5, R104, UR6, -R4 ;  /* 0x0000000668057c23 */ /* 0x002fcc0008010804 */
[----:B------:R1:W-:Y:S02]  /*8740*/  MUFU.EX2 R214, R5 ;  /* 0x0000000500d67308 */ /* 0x0003e40000000800 */
[----:B-1----:R-:W-:Y:S02]  /*8750*/  FFMA.FTZ R5, R109, UR6, -R3 ;  /* 0x000000066d057c23 */ /* 0x002fe40008010803 */
[----:B------:R-:W-:Y:S01]  /*8760*/  HMMA.16816.F32.BF16 R108, R12, R78, R8 ;  /* 0x0000004e0c6c723c */ /* 0x000fe20000041808 */
[----:B------:R-:W-:-:S03]  /*8770*/  F2FP.BF16.F32.PACK_AB R8, R6, R225 ;  /* 0x000000e10608723e */ /* 0x000fc600000010ff */
[----:B------:R1:W-:Y:S01]  /*8780*/  MUFU.EX2 R212, R5 ;  /* 0x0000000500d47308 */ /* 0x0003e20000000800 */
[----:B---3--:R-:W-:Y:S02]  /*8790*/  F2FP.BF16.F32.PACK_AB R10, R203, R239 ;  /* 0x000000efcb0a723e */ /* 0x008fe400000010ff */
[----:B--2---:R-:W-:Y:S02]  /*87a0*/  F2FP.BF16.F32.PACK_AB R9, R195, R198 ;  /* 0x000000c6c309723e */ /* 0x004fe400000010ff */
[----:B----4-:R-:W-:-:S07]  /*87b0*/  F2FP.BF16.F32.PACK_AB R11, R213, R232 ;  /* 0x000000e8d50b723e */ /* 0x010fce00000010ff */
[----:B------:R-:W-:Y:S01]  /*87c0*/  HMMA.16816.F32.BF16 R40, R8, R16, RZ ;  /* 0x000000100828723c */ /* 0x000fe200000418ff */
[----:B-1----:R-:W-:-:S07]  /*87d0*/  FFMA.FTZ R5, R7, UR6, -R3 ;  /* 0x0000000607057c23 */ /* 0x002fce0008010803 */
[C---:B------:R-:W-:Y:S01]  /*87e0*/  HMMA.16816.F32.BF16 R32, R8.reuse, R18, RZ ;  /* 0x000000120820723c */ /* 0x040fe200000418ff */
[----:B------:R1:W2:Y:S07]  /*87f0*/  MUFU.EX2 R176, R5 ;  /* 0x0000000500b07308 */ /* 0x0002ae0000000800 */
[C---:B------:R-:W-:Y:S08]  /*8800*/  HMMA.16816.F32.BF16 R28, R8.reuse, R36, RZ ;  /* 0x00000024081c723c */ /* 0x040ff000000418ff */
[----:B------:R-:W-:Y:S01]  /*8810*/  HMMA.16816.F32.BF16 R24, R8, R38, RZ ;  /* 0x000000260818723c */ /* 0x000fe200000418ff */
[----:B-1----:R-:W-:Y:S01]  /*8820*/  FFMA.FTZ R5, R68, UR6, -R3 ;  /* 0x0000000644057c23 */ /* 0x002fe20008010803 */
[----:B------:R-:W-:-:S03]  /*8830*/  IMAD.MOV.U32 R68, RZ, RZ, R197 ;  /* 0x000000ffff447224 */ /* 0x000fc600078e00c5 */
[----:B------:R1:W-:Y:S03]  /*8840*/  MUFU.EX2 R189, R5 ;  /* 0x0000000500bd7308 */ /* 0x0003e60000000800 */
[C---:B------:R-:W-:Y:S08]  /*8850*/  HMMA.16816.F32.BF16 R20, R8.reuse, R44, RZ ;  /* 0x0000002c0814723c */ /* 0x040ff000000418ff */
[----:B------:R-:W-:Y:S01]  /*8860*/  HMMA.16816.F32.BF16 R16, R8, R46, RZ ;  /* 0x0000002e0810723c */ /* 0x000fe200000418ff */
[----:B-1----:R-:W-:-:S07]  /*8870*/  FFMA.FTZ R5, R82, UR6, -R3 ;  /* 0x0000000652057c23 */ /* 0x002fce0008010803 */
[C---:B------:R-:W-:Y:S01]  /*8880*/  HMMA.16816.F32.BF16 R12, R8.reuse, R52, RZ ;  /* 0x00000034080c723c */ /* 0x040fe200000418ff */
[----:B------:R1:W3:Y:S07]  /*8890*/  MUFU.EX2 R188, R5 ;  /* 0x0000000500bc7308 */ /* 0x0002ee0000000800 */
[----:B------:R-:W-:Y:S01]  /*88a0*/  HMMA.16816.F32.BF16 R36, R8, R54, RZ ;  /* 0x000000360824723c */ /* 0x000fe200000418ff */
[----:B------:R-:W-:Y:S02]  /*88b0*/  F2FP.BF16.F32.PACK_AB R8, R202, R206 ;  /* 0x000000ceca08723e */ /* 0x000fe400000010ff */
[----:B--2---:R-:W-:-:S02]  /*88c0*/  F2FP.BF16.F32.PACK_AB R9, R176, R212 ;  /* 0x000000d4b009723e */ /* 0x004fc400000010ff */
[----:B------:R-:W-:Y:S01]  /*88d0*/  F2FP.BF16.F32.PACK_AB R10, R214, R245 ;  /* 0x000000f5d60a723e */ /* 0x000fe200000010ff */
[--C-:B-1----:R-:W-:Y:S01]  /*88e0*/  FFMA.FTZ R5, R156, UR6, -R4.reuse ;  /* 0x000000069c057c23 */ /* 0x102fe20008010804 */
[----:B---3--:R-:W-:Y:S02]  /*88f0*/  F2FP.BF16.F32.PACK_AB R11, R188, R189 ;  /* 0x000000bdbc0b723e */ /* 0x008fe400000010ff */
[----:B------:R-:W-:Y:S01]  /*8900*/  MOV R156, R228 ;  /* 0x000000e4009c7202 */ /* 0x000fe20000000f00 */
[----:B------:R1:W-:Y:S04]  /*8910*/  MUFU.EX2 R246, R5 ;  /* 0x0000000500f67308 */ /* 0x0003e80000000800 */
[C---:B------:R-:W-:Y:S08]  /*8920*/  HMMA.16816.F32.BF16 R40, R8.reuse, R60, R40 ;  /* 0x0000003c0828723c */ /* 0x040ff00000041828 */
[----:B------:R-:W-:Y:S01]  /*8930*/  HMMA.16816.F32.BF16 R44, R8, R48, R28 ;  /* 0x00000030082c723c */ /* 0x000fe2000004181c */
[----:B-1----:R-:W-:-:S07]  /*8940*/  FFMA.FTZ R5, R153, UR6, -R4 ;  /* 0x0000000699057c23 */ /* 0x002fce0008010804 */
[C---:B------:R-:W-:Y:S01]  /*8950*/  HMMA.16816.F32.BF16 R60, R8.reuse, R62, R32 ;  /* 0x0000003e083c723c */ /* 0x040fe20000041820 */
[----:B------:R1:W-:Y:S07]  /*8960*/  MUFU.EX2 R237, R5 ;  /* 0x0000000500ed7308 */ /* 0x0003ee0000000800 */
[C---:B------:R-:W-:Y:S01]  /*8970*/  HMMA.16816.F32.BF16 R64, R8.reuse, R56, R20 ;  /* 0x000000380840723c */ /* 0x040fe20000041814 */
[----:B------:R-:W2:Y:S07]  /*8980*/  LDSM.16.MT88.4 R20, [R144+0x9000] ;  /* 0x009000009014783b */ /* 0x000eae0000004200 */
[----:B------:R-:W-:Y:S01]  /*8990*/  HMMA.16816.F32.BF16 R104, R8, R76, R12 ;  /* 0x0000004c0868723c */ /* 0x000fe2000004180c */
[----:B------:R-:W-:Y:S01]  /*89a0*/  LDSM.16.MT88.4 R12, [R136+0x9000] ;  /* 0x00900000880c783b */ /* 0x000fe20000004200 */
[----:B-1----:R-:W-:-:S04]  /*89b0*/  FFMA.FTZ R5, R152, UR6, -R4 ;  /* 0x0000000698057c23 */ /* 0x002fc80008010804 */
[----:B------:R1:W-:Y:S02]  /*89c0*/  MUFU.EX2 R153, R5 ;  /* 0x0000000500997308 */ /* 0x0003e40000000800 */
[C---:B------:R-:W-:Y:S01]  /*89d0*/  HMMA.16816.F32.BF16 R48, R8.reuse, R50, R24 ;  /* 0x000000320830723c */ /* 0x040fe20000041818 */
[----:B------:R-:W-:Y:S07]  /*89e0*/  LDSM.16.MT88.4 R24, [R83+0x9000] ;  /* 0x009000005318783b */ /* 0x000fee0000004200 */
[----:B------:R-:W-:Y:S01]  /*89f0*/  HMMA.16816.F32.BF16 R32, R8, R58, R16 ;  /* 0x0000003a0820723c */ /* 0x000fe20000041810 */
[----:B------:R-:W3:Y:S01]  /*8a00*/  LDSM.16.MT88.4 R16, [R132+0x9000] ;  /* 0x009000008410783b */ /* 0x000ee20000004200 */
[----:B-1----:R-:W-:Y:S01]  /*8a10*/  FFMA.FTZ R5, R149, UR6, -R4 ;  /* 0x0000000695057c23 */ /* 0x002fe20008010804 */
[----:B------:R-:W-:-:S05]  /*8a20*/  IMAD.MOV.U32 R149, RZ, RZ, R204 ;  /* 0x000000ffff957224 */ /* 0x000fca00078e00cc */
[----:B------:R-:W-:Y:S01]  /*8a30*/  HMMA.16816.F32.BF16 R28, R8, R78, R36 ;  /* 0x0000004e081c723c */ /* 0x000fe20000041824 */
[----:B------:R1:W-:Y:S02]  /*8a40*/  MUFU.EX2 R197, R5 ;  /* 0x0000000500c57308 */ /* 0x0003e40000000800 */
[----:B-1----:R-:W-:-:S06]  /*8a50*/  FFMA.FTZ R5, R84, UR6, -R3 ;  /* 0x0000000654057c23 */ /* 0x002fcc0008010803 */
[----:B------:R1:W-:Y:S02]  /*8a60*/  MUFU.EX2 R250, R5 ;  /* 0x0000000500fa7308 */ /* 0x0003e40000000800 */
[----:B-1----:R-:W-:-:S06]  /*8a70*/  FFMA.FTZ R5, R126, UR6, -R2 ;  /* 0x000000067e057c23 */ /* 0x002fcc0008010802 */
[----:B------:R1:W-:Y:S02]  /*8a80*/  MUFU.EX2 R248, R5 ;  /* 0x0000000500f87308 */ /* 0x0003e40000000800 */
[----:B-1----:R-:W-:-:S06]  /*8a90*/  FFMA.FTZ R5, R123, UR6, -R2 ;  /* 0x000000067b057c23 */ /* 0x002fcc0008010802 */
[----:B------:R1:W4:Y:S02]  /*8aa0*/  MUFU.EX2 R7, R5 ;  /* 0x0000000500077308 */ /* 0x0003240000000800 */
[----:B-1----:R-:W-:Y:S01]  /*8ab0*/  FFMA.FTZ R5, R122, UR6, -R2 ;  /* 0x000000067a057c23 */ /* 0x002fe20008010802 */
[----:B----4-:R-:W-:-:S05]  /*8ac0*/  F2FP.BF16.F32.PACK_AB R8, R7, R248 ;  /* 0x000000f80708723e */ /* 0x010fca00000010ff */
        /* <DEDUP_REMOVED lines=15> */
[----:B------:R1:W4:Y:S02]  /*8bc0*/  MUFU.EX2 R242, R5 ;  /* 0x0000000500f27308 */ /* 0x0003240000000800 */
[C---:B--2---:R-:W-:Y:S08]  /*8bd0*/  HMMA.16816.F32.BF16 R100, R8.reuse, R20, R100 ;  /* 0x000000140864723c */ /* 0x044ff00000041864 */
[----:B---3--:R-:W-:Y:S01]  /*8be0*/  HMMA.16816.F32.BF16 R92, R8, R16, R92 ;  /* 0x00000010085c723c */ /* 0x008fe2000004185c */
[----:B-1----:R-:W-:-:S07]  /*8bf0*/  FFMA.FTZ R5, R86, UR6, -R3 ;  /* 0x0000000656057c23 */ /* 0x002fce0008010803 */
[C---:B------:R-:W-:Y:S01]  /*8c00*/  HMMA.16816.F32.BF16 R72, R8.reuse, R24, R72 ;  /* 0x000000180848723c */ /* 0x040fe20000041848 */
[----:B------:R1:W-:Y:S07]  /*8c10*/  MUFU.EX2 R209, R5 ;  /* 0x0000000500d17308 */ /* 0x0003ee0000000800 */
[C---:B------:R-:W-:Y:S08]  /*8c20*/  HMMA.16816.F32.BF16 R96, R8.reuse, R22, R96 ;  /* 0x000000160860723c */ /* 0x040ff00000041860 */
[----:B------:R-:W-:Y:S01]  /*8c30*/  HMMA.16816.F32.BF16 R88, R8, R18, R88 ;  /* 0x000000120858723c */ /* 0x000fe20000041858 */
[----:B-1----:R-:W-:-:S04]  /*8c40*/  FFMA.FTZ R5, R87, UR6, -R3 ;  /* 0x0000000657057c23 */ /* 0x002fc80008010803 */
[----:B------:R1:W2:Y:S03]  /*8c50*/  MUFU.EX2 R252, R5 ;  /* 0x0000000500fc7308 */ /* 0x0002a60000000800 */
[C---:B------:R-:W-:Y:S08]  /*8c60*/  HMMA.16816.F32.BF16 R84, R8.reuse, R12, R116 ;  /* 0x0000000c0854723c */ /* 0x040ff00000041874 */
[----:B------:R-:W-:Y:S01]  /*8c70*/  HMMA.16816.F32.BF16 R76, R8, R14, R112 ;  /* 0x0000000e084c723c */ /* 0x000fe20000041870 */
[----:B-1----:R-:W-:-:S07]  /*8c80*/  FFMA.FTZ R5, R168, UR6, -R4 ;  /* 0x00000006a8057c23 */ /* 0x002fce0008010804 */
[----:B------:R-:W-:Y:S01]  /*8c90*/  HMMA.16816.F32.BF16 R56, R8, R26, R108 ;  /* 0x0000001a0838723c */ /* 0x000fe2000004186c */
[----:B------:R-:W-:Y:S01]  /*8ca0*/  F2FP.BF16.F32.PACK_AB R8, R237, R246 ;  /* 0x000000f6ed08723e */ /* 0x000fe200000010ff */
[----:B------:R-:W-:Y:S01]  /*8cb0*/  IMAD.MOV.U32 R168, RZ, RZ, R224 ;  /* 0x000000ffffa87224 */ /* 0x000fe200078e00e0 */
[----:B------:R1:W3:Y:S01]  /*8cc0*/  MUFU.EX2 R230, R5 ;  /* 0x0000000500e67308 */ /* 0x0002e20000000800 */
[----:B----4-:R-:W-:Y:S02]  /*8cd0*/  F2FP.BF16.F32.PACK_AB R9, R242, R250 ;  /* 0x000000faf209723e */ /* 0x010fe400000010ff */
[----:B------:R-:W-:Y:S02]  /*8ce0*/  F2FP.BF16.F32.PACK_AB R10, R197, R153 ;  /* 0x00000099c50a723e */ /* 0x000fe400000010ff */
[----:B--2---:R-:W-:-:S07]  /*8cf0*/  F2FP.BF16.F32.PACK_AB R11, R252, R209 ;  /* 0x000000d1fc0b723e */ /* 0x004fce00000010ff */
[----:B------:R-:W-:Y:S01]  /*8d00*/  HMMA.16816.F32.BF16 R52, R8, R20, R40 ;  /* 0x000000140834723c */ /* 0x000fe20000041828 */
[----:B-1----:R-:W-:-:S07]  /*8d10*/  FFMA.FTZ R5, R167, UR6, -R4 ;  /* 0x00000006a7057c23 */ /* 0x002fce0008010804 */
[C---:B------:R-:W-:Y:S01]  /*8d20*/  HMMA.16816.F32.BF16 R60, R8.reuse, R22, R60 ;  /* 0x00000016083c723c */ /* 0x040fe2000004183c */
[----:B------:R1:W-:Y:S01]  /*8d30*/  MUFU.EX2 R167, R5 ;  /* 0x0000000500a77308 */ /* 0x0003e20000000800 */
[----:B------:R-:W2:Y:S06]  /*8d40*/  LDSM.16.MT88.4 R20, [R144+0x9800] ;  /* 0x009800009014783b */ /* 0x000eac0000004200 */
[C---:B------:R-:W-:Y:S08]  /*8d50*/  HMMA.16816.F32.BF16 R44, R8.reuse, R16, R44 ;  /* 0x00000010082c723c */ /* 0x040ff0000004182c */
[----:B------:R-:W-:Y:S01]  /*8d60*/  HMMA.16816.F32.BF16 R48, R8, R18, R48 ;  /* 0x000000120830723c */ /* 0x000fe20000041830 */
[----:B------:R-:W4:Y:S01]  /*8d70*/  LDSM.16.MT88.4 R16, [R132+0x9800] ;  /* 0x009800008410783b */ /* 0x000f220000004200 */
[----:B-1----:R-:W-:-:S04]  /*8d80*/  FFMA.FTZ R5, R166, UR6, -R4 ;  /* 0x00000006a6057c23 */ /* 0x002fc80008010804 */
[----:B------:R1:W-:Y:S02]  /*8d90*/  MUFU.EX2 R126, R5 ;  /* 0x00000005007e7308 */ /* 0x0003e40000000800 */
[C---:B------:R-:W-:Y:S08]  /*8da0*/  HMMA.16816.F32.BF16 R40, R8.reuse, R12, R64 ;  /* 0x0000000c0828723c */ /* 0x040ff00000041840 */
[----:B------:R-:W-:Y:S01]  /*8db0*/  HMMA.16816.F32.BF16 R32, R8, R14, R32 ;  /* 0x0000000e0820723c */ /* 0x000fe20000041820 */
[----:B------:R-:W4:Y:S01]  /*8dc0*/  LDSM.16.MT88.4 R12, [R136+0x9800] ;  /* 0x00980000880c783b */ /* 0x000f220000004200 */
[----:B-1----:R-:W-:-:S06]  /*8dd0*/  FFMA.FTZ R5, R165, UR6, -R4 ;  /* 0x00000006a5057c23 */ /* 0x002fcc0008010804 */
[C---:B------:R-:W-:Y:S01]  /*8de0*/  HMMA.16816.F32.BF16 R36, R8.reuse, R24, R104 ;  /* 0x000000180824723c */ /* 0x040fe20000041868 */
[----:B------:R-:W-:Y:S01]  /*8df0*/  IMAD.MOV.U32 R165, RZ, RZ, R149 ;  /* 0x000000ffffa57224 */ /* 0x000fe200078e0095 */
[----:B------:R-:W-:Y:S01]  /*8e00*/  MOV R107, R212 ;  /* 0x000000d4006b7202 */ /* 0x000fe20000000f00 */
[----:B------:R1:W-:Y:S01]  /*8e10*/  MUFU.EX2 R228, R5 ;  /* 0x0000000500e47308 */ /* 0x0003e20000000800 */
[----:B------:R-:W-:Y:S01]  /*8e20*/  IMAD.MOV.U32 R149, RZ, RZ, R206 ;  /* 0x000000ffff957224 */ /* 0x000fe200078e00ce */
[----:B------:R-:W-:Y:S01]  /*8e30*/  MOV R206, R210 ;  /* 0x000000d200ce7202 */ /* 0x000fe20000000f00 */
[----:B------:R-:W-:Y:S01]  /*8e40*/  IMAD.MOV.U32 R106, RZ, RZ, R6 ;  /* 0x000000ffff6a7224 */ /* 0x000fe200078e0006 */
[----:B------:R-:W-:Y:S01]  /*8e50*/  MOV R210, R229 ;  /* 0x000000e500d27202 */ /* 0x000fe20000000f00 */
[----:B------:R-:W-:Y:S01]  /*8e60*/  HMMA.16816.F32.BF16 R28, R8, R26, R28 ;  /* 0x0000001a081c723c */ /* 0x000fe2000004181c */
[----:B------:R-:W4:Y:S01]  /*8e70*/  LDSM.16.MT88.4 R24, [R83+0x9800] ;  /* 0x009800005318783b */ /* 0x000f220000004200 */
[----:B------:R-:W-:Y:S01]  /*8e80*/  FFMA.FTZ R6, R129, UR6, -R3 ;  /* 0x0000000681067c23 */ /* 0x000fe20008010803 */
[----:B------:R-:W-:Y:S01]  /*8e90*/  IMAD.MOV.U32 R212, RZ, RZ, R226 ;  /* 0x000000ffffd47224 */ /* 0x000fe200078e00e2 */
[----:B------:R-:W-:Y:S01]  /*8ea0*/  MOV R166, R210 ;  /* 0x000000d200a67202 */ /* 0x000fe20000000f00 */
[----:B------:R-:W-:Y:S01]  /*8eb0*/  IMAD.MOV.U32 R210, RZ, RZ, R221 ;  /* 0x000000ffffd27224 */ /* 0x000fe200078e00dd */
[----:B------:R3:W-:Y:S01]  /*8ec0*/  MUFU.EX2 R226, R6 ;  /* 0x0000000600e27308 */ /* 0x0007e20000000800 */
[----:B-1----:R-:W-:-:S07]  /*8ed0*/  FFMA.FTZ R5, R120, UR6, -R3 ;  /* 0x0000000678057c23 */ /* 0x002fce0008010803 */
[----:B------:R1:W-:Y:S01]  /*8ee0*/  MUFU.EX2 R236, R5 ;  /* 0x0000000500ec7308 */ /* 0x0003e20000000800 */
[----:B---3--:R-:W-:Y:S02]  /*8ef0*/  IMAD.MOV.U32 R6, RZ, RZ, R225 ;  /* 0x000000ffff067224 */ /* 0x008fe400078e00e1 */
[----:B-1----:R-:W-:-:S05]  /*8f00*/  FFMA.FTZ R5, R139, UR6, -R2 ;  /* 0x000000068b057c23 */ /* 0x002fca0008010802 */
[----:B------:R1:W-:Y:S02]  /*8f10*/  MUFU.EX2 R233, R5 ;  /* 0x0000000500e97308 */ /* 0x0003e40000000800 */
[----:B-1----:R-:W-:Y:S01]  /*8f20*/  FFMA.FTZ R5, R137, UR6, -R2 ;  /* 0x0000000689057c23 */ /* 0x002fe20008010802 */
[----:B------:R-:W-:-:S05]  /*8f30*/  IMAD.MOV.U32 R137, RZ, RZ, R230 ;  /* 0x000000ffff897224 */ /* 0x000fca00078e00e6 */
[----:B------:R1:W3:Y:S02]  /*8f40*/  MUFU.EX2 R238, R5 ;  /* 0x0000000500ee7308 */ /* 0x0002e40000000800 */
[----:B-1----:R-:W-:Y:S01]  /*8f50*/  FFMA.FTZ R5, R135, UR6, -R2 ;  /* 0x0000000687057c23 */ /* 0x002fe20008010802 */
[----:B---3--:R-:W-:Y:S01]  /*8f60*/  F2FP.BF16.F32.PACK_AB R8, R238, R233 ;  /* 0x000000e9ee08723e */ /* 0x008fe200000010ff */
[----:B------:R-:W-:-:S04]  /*8f70*/  IMAD.MOV.U32 R135, RZ, RZ, R212 ;  /* 0x000000ffff877224 */ /* 0x000fc800078e00d4 */
[----:B------:R1:W-:Y:S01]  /*8f80*/  MUFU.EX2 R240, R5 ;  /* 0x0000000500f07308 */ /* 0x0003e20000000800 */
[----:B------:R-:W-:Y:S02]  /*8f90*/  IMAD.MOV.U32 R212, RZ, RZ, R220 ;  /* 0x000000ffffd47224 */ /* 0x000fe400078e00dc */
[----:B-1----:R-:W-:Y:S01]  /*8fa0*/  FFMA.FTZ R5, R134, UR6, -R2 ;  /* 0x0000000686057c23 */ /* 0x002fe20008010802 */
[----:B------:R-:W-:Y:S02]  /*8fb0*/  IMAD.MOV.U32 R134, RZ, RZ, R202 ;  /* 0x000000ffff867224 */ /* 0x000fe400078e00ca */
[----:B------:R-:W-:Y:S02]  /*8fc0*/  IMAD.MOV.U32 R202, RZ, RZ, R227 ;  /* 0x000000ffffca7224 */ /* 0x000fe400078e00e3 */
[----:B------:R1:W3:Y:S02]  /*8fd0*/  MUFU.EX2 R241, R5 ;  /* 0x0000000500f17308 */ /* 0x0002e40000000800 */
[----:B-1----:R-:W-:Y:S01]  /*8fe0*/  FFMA.FTZ R5, R140, UR6, -R0 ;  /* 0x000000068c057c23 */ /* 0x002fe20008010800 */
[----:B---3--:R-:W-:Y:S01]  /*8ff0*/  F2FP.BF16.F32.PACK_AB R10, R241, R240 ;  /* 0x000000f0f10a723e */ /* 0x008fe200000010ff */
[----:B------:R-:W-:-:S04]  /*9000*/  IMAD.MOV.U32 R140, RZ, RZ, R153 ;  /* 0x000000ffff8c7224 */ /* 0x000fc800078e0099 */
[----:B------:R1:W-:Y:S01]  /*9010*/  MUFU.EX2 R230, R5 ;  /* 0x0000000500e67308 */ /* 0x0003e20000000800 */
[----:B------:R-:W-:Y:S02]  /*9020*/  IMAD.MOV.U32 R153, RZ, RZ, R205 ;  /* 0x000000ffff997224 */ /* 0x000fe400078e00cd */
[----:B------:R-:W-:Y:S02]  /*9030*/  IMAD.MOV.U32 R205, RZ, RZ, R222 ;  /* 0x000000ffffcd7224 */ /* 0x000fe400078e00de */
[----:B-1----:R-:W-:Y:S01]  /*9040*/  FFMA.FTZ R5, R138, UR6, -R0 ;  /* 0x000000068a057c23 */ /* 0x002fe20008010800 */
[----:B------:R-:W-:-:S03]  /*9050*/  IMAD.MOV.U32 R138, RZ, RZ, R228 ;  /* 0x000000ffff8a7224 */ /* 0x000fc600078e00e4 */
[----:B------:R1:W3:Y:S02]  /*9060*/  MUFU.EX2 R231, R5 ;  /* 0x0000000500e77308 */ /* 0x0002e40000000800 */
[----:B-1----:R-:W-:Y:S01]  /*9070*/  FFMA.FTZ R5, R141, UR6, -R0 ;  /* 0x000000068d057c23 */ /* 0x002fe20008010800 */
[----:B---3--:R-:W-:-:S05]  /*9080*/  F2FP.BF16.F32.PACK_AB R9, R231, R230 ;  /* 0x000000e6e709723e */ /* 0x008fca00000010ff */
[----:B------:R1:W-:Y:S02]  /*9090*/  MUFU.EX2 R228, R5 ;  /* 0x0000000500e47308 */ /* 0x0003e40000000800 */
[----:B-1----:R-:W-:Y:S01]  /*90a0*/  FFMA.FTZ R5, R142, UR6, -R0 ;  /* 0x000000068e057c23 */ /* 0x002fe20008010800 */
[----:B------:R-:W-:-:S05]  /*90b0*/  MOV R142, R126 ;  /* 0x0000007e008e7202 */ /* 0x000fca0000000f00 */
[----:B------:R1:W3:Y:S02]  /*90c0*/  MUFU.EX2 R229, R5 ;  /* 0x0000000500e57308 */ /* 0x0002e40000000800 */
[----:B-1----:R-:W-:Y:S01]  /*90d0*/  FFMA.FTZ R5, R131, UR6, -R3 ;  /* 0x0000000683057c23 */ /* 0x002fe20008010803 */
[----:B---3--:R-:W-:-:S05]  /*90e0*/  F2FP.BF16.F32.PACK_AB R11, R229, R228 ;  /* 0x000000e4e50b723e */ /* 0x008fca00000010ff */
[----:B------:R1:W-:Y:S02]  /*90f0*/  MUFU.EX2 R227, R5 ;  /* 0x0000000500e37308 */ /* 0x0003e40000000800 */
[C---:B--2---:R-:W-:Y:S08]  /*9100*/  HMMA.16816.F32.BF16 R64, R8.reuse, R20, R100 ;  /* 0x000000140840723c */ /* 0x044ff00000041864 */
[----:B----4-:R-:W-:Y:S01]  /*9110*/  HMMA.16816.F32.BF16 R124, R8, R16, R92 ;  /* 0x00000010087c723c */ /* 0x010fe2000004185c */
[----:B-1----:R-:W-:-:S07]  /*9120*/  FFMA.FTZ R5, R130, UR6, -R3 ;  /* 0x0000000682057c23 */ /* 0x002fce0008010803 */
[C---:B------:R-:W-:Y:S01]  /*9130*/  HMMA.16816.F32.BF16 R128, R8.reuse, R22, R96 ;  /* 0x000000160880723c */ /* 0x040fe20000041860 */
[----:B------:R1:W2:Y:S07]  /*9140*/  MUFU.EX2 R225, R5 ;  /* 0x0000000500e17308 */ /* 0x0002ae0000000800 */
[C---:B------:R-:W-:Y:S08]  /*9150*/  HMMA.16816.F32.BF16 R120, R8.reuse, R18, R88 ;  /* 0x000000120878723c */ /* 0x040ff00000041858 */
[----:B------:R-:W-:Y:S01]  /*9160*/  HMMA.16816.F32.BF16 R116, R8, R12, R84 ;  /* 0x0000000c0874723c */ /* 0x000fe20000041854 */
[----:B-1----:R-:W-:-:S07]  /*9170*/  FFMA.FTZ R5, R196, UR6, -R4 ;  /* 0x00000006c4057c23 */ /* 0x002fce0008010804 */
[C---:B------:R-:W-:Y:S08]  /*9180*/  HMMA.16816.F32.BF16 R112, R8.reuse, R14, R76 ;  /* 0x0000000e0870723c */ /* 0x040ff0000004184c */
[----:B------:R-:W-:Y:S01]  /*9190*/  HMMA.16816.F32.BF16 R108, R8, R24, R72 ;  /* 0x00000018086c723c */ /* 0x000fe20000041848 */
[----:B------:R-:W-:Y:S01]  /*91a0*/  IMAD.MOV.U32 R73, RZ, RZ, R149 ;  /* 0x000000ffff497224 */ /* 0x000fe200078e0095 */
[----:B------:R-:W-:Y:S01]  /*91b0*/  MOV R149, R206 ;  /* 0x000000ce00957202 */ /* 0x000fe20000000f00 */
[----:B------:R-:W-:Y:S01]  /*91c0*/  IMAD.MOV.U32 R75, RZ, RZ, R106 ;  /* 0x000000ffff4b7224 */ /* 0x000fe200078e006a */
[----:B------:R-:W-:-:S02]  /*91d0*/  MOV R206, R223 ;  /* 0x000000df00ce7202 */ /* 0x000fc40000000f00 */
[----:B------:R-:W-:Y:S02]  /*91e0*/  MOV R74, R107 ;  /* 0x0000006b004a7202 */ /* 0x000fe40000000f00 */
[----:B------:R-:W-:Y:S01]  /*91f0*/  HMMA.16816.F32.BF16 R100, R8, R26, R56 ;  /* 0x0000001a0864723c */ /* 0x000fe20000041838 */
[----:B------:R-:W-:Y:S01]  /*9200*/  F2FP.BF16.F32.PACK_AB R8, R167, R137 ;  /* 0x00000089a708723e */ /* 0x000fe200000010ff */
[----:B------:R-:W-:Y:S01]  /*9210*/  IMAD.MOV.U32 R59, RZ, RZ, R73 ;  /* 0x000000ffff3b7224 */ /* 0x000fe200078e0049 */
[----:B------:R-:W-:Y:S01]  /*9220*/  F2FP.BF16.F32.PACK_AB R9, R226, R236 ;  /* 0x000000ece209723e */ /* 0x000fe200000010ff */
[----:B------:R-:W-:Y:S01]  /*9230*/  IMAD.MOV.U32 R58, RZ, RZ, R74 ;  /* 0x000000ffff3a7224 */ /* 0x000fe200078e004a */
[----:B------:R-:W-:Y:S01]  /*9240*/  F2FP.BF16.F32.PACK_AB R10, R138, R142 ;  /* 0x0000008e8a0a723e */ /* 0x000fe200000010ff */
[----:B------:R-:W-:Y:S01]  /*9250*/  IMAD.MOV.U32 R56, RZ, RZ, R6 ;  /* 0x000000ffff387224 */ /* 0x000fe200078e0006 */
[----:B--2---:R-:W-:Y:S01]  /*9260*/  F2FP.BF16.F32.PACK_AB R11, R225, R227 ;  /* 0x000000e3e10b723e */ /* 0x004fe200000010ff */
[----:B------:R-:W-:Y:S01]  /*9270*/  FFMA.FTZ R6, R143, UR6, -R3 ;  /* 0x000000068f067c23 */ /* 0x000fe20008010803 */
[----:B------:R-:W-:Y:S01]  /*9280*/  MOV R57, R75 ;  /* 0x0000004b00397202 */ /* 0x000fe20000000f00 */
[----:B------:R-:W-:-:S02]  /*9290*/  IMAD.MOV.U32 R143, RZ, RZ, R135 ;  /* 0x000000ffff8f7224 */ /* 0x000fc400078e0087 */
[----:B------:R-:W-:Y:S02]  /*92a0*/  IMAD.MOV.U32 R135, RZ, RZ, R205 ;  /* 0x000000ffff877224 */ /* 0x000fe400078e00cd */
[----:B------:R-:W-:Y:S01]  /*92b0*/  HMMA.16816.F32.BF16 R92, R8, R16, R44 ;  /* 0x00000010085c723c */ /* 0x000fe2000004182c */
[----:B------:R1:W-:Y:S01]  /*92c0*/  MUFU.EX2 R44, R5 ;  /* 0x00000005002c7308 */ /* 0x0003e20000000800 */
[----:B------:R-:W-:Y:S01]  /*92d0*/  MOV R47, R218 ;  /* 0x000000da002f7202 */ /* 0x000fe20000000f00 */
[----:B------:R-:W-:Y:S02]  /*92e0*/  IMAD.MOV.U32 R45, RZ, RZ, R219 ;  /* 0x000000ffff2d7224 */ /* 0x000fe400078e00db */
[----:B------:R-:W-:-:S03]  /*92f0*/  IMAD.MOV.U32 R46, RZ, RZ, R213 ;  /* 0x000000ffff2e7224 */ /* 0x000fc600078e00d5 */
[C---:B------:R-:W-:Y:S01]  /*9300*/  HMMA.16816.F32.BF16 R104, R8.reuse, R20, R52 ;  /* 0x000000140868723c */ /* 0x040fe20000041834 */
[----:B------:R-:W-:Y:S01]  /*9310*/  IMAD.MOV.U32 R53, RZ, RZ, R165 ;  /* 0x000000ffff357224 */ /* 0x000fe200078e00a5 */
[----:B------:R-:W-:Y:S01]  /*9320*/  MOV R54, R134 ;  /* 0x0000008600367202 */ /* 0x000fe20000000f00 */
[----:B------:R-:W-:Y:S01]  /*9330*/  IMAD.MOV.U32 R165, RZ, RZ, R216 ;  /* 0x000000ffffa57224 */ /* 0x000fe200078e00d8 */
[----:B------:R-:W-:Y:S01]  /*9340*/  MOV R134, R217 ;  /* 0x000000d900867202 */ /* 0x000fe20000000f00 */
[----:B------:R-:W-:Y:S02]  /*9350*/  IMAD.MOV.U32 R55, RZ, RZ, R138 ;  /* 0x000000ffff377224 */ /* 0x000fe400078e008a */
[----:B------:R-:W-:Y:S01]  /*9360*/  IMAD.MOV.U32 R138, RZ, RZ, R215 ;  /* 0x000000ffff8a7224 */ /* 0x000fe200078e00d7 */
[C---:B------:R-:W-:Y:S01]  /*9370*/  HMMA.16816.F32.BF16 R96, R8.reuse, R22, R60 ;  /* 0x000000160860723c */ /* 0x040fe2000004183c */
[----:B------:R-:W2:Y:S01]  /*9380*/  LDSM.16.MT88.4 R20, [R144+0xa000] ;  /* 0x00a000009014783b */ /* 0x000ea20000004200 */
[----:B-1----:R-:W-:Y:S01]  /*9390*/  FFMA.FTZ R5, R192, UR6, -R4 ;  /* 0x00000006c0057c23 */ /* 0x002fe20008010804 */
[----:B------:R-:W-:Y:S01]  /*93a0*/  IMAD.MOV.U32 R52, RZ, RZ, R156 ;  /* 0x000000ffff347224 */ /* 0x000fe200078e009c */
[----:B------:R-:W-:Y:S01]  /*93b0*/  MOV R156, R214 ;  /* 0x000000d6009c7202 */ /* 0x000fe20000000f00 */
[----:B------:R-:W-:Y:S01]  /*93c0*/  IMAD.MOV.U32 R192, RZ, RZ, R54 ;  /* 0x000000ffffc07224 */ /* 0x000fe200078e0036 */
[----:B------:R1:W3:Y:S01]  /*93d0*/  MUFU.EX2 R72, R5 ;  /* 0x0000000500487308 */ /* 0x0002e20000000800 */
[----:B------:R-:W-:Y:S01]  /*93e0*/  IMAD.MOV.U32 R196, RZ, RZ, R55 ;  /* 0x000000ffffc47224 */ /* 0x000fe200078e0037 */
[C---:B------:R-:W-:Y:S01]  /*93f0*/  HMMA.16816.F32.BF16 R88, R8.reuse, R18, R48 ;  /* 0x000000120858723c */ /* 0x040fe20000041830 */
[----:B------:R-:W4:Y:S05]  /*9400*/  LDSM.16.MT88.4 R16, [R132+0xa000] ;  /* 0x00a000008410783b */ /* 0x000f2a0000004200 */
[----:B------:R3:W-:Y:S02]  /*9410*/  MUFU.EX2 R214, R6 ;  /* 0x0000000600d67308 */ /* 0x0007e40000000800 */
[----:B------:R-:W-:Y:S01]  /*9420*/  HMMA.16816.F32.BF16 R84, R8, R12, R40 ;  /* 0x0000000c0854723c */ /* 0x000fe20000041828 */
[----:B-1----:R-:W-:-:S07]  /*9430*/  FFMA.FTZ R5, R191, UR6, -R4 ;  /* 0x00000006bf057c23 */ /* 0x002fce0008010804 */
[----:B------:R-:W-:Y:S01]  /*9440*/  HMMA.16816.F32.BF16 R76, R8, R14, R32 ;  /* 0x0000000e084c723c */ /* 0x000fe20000041820 */
[----:B------:R-:W1:Y:S01]  /*9450*/  LDSM.16.MT88.4 R12, [R136+0xa000] ;  /* 0x00a00000880c783b */ /* 0x000e620000004200 */
[----:B------:R-:W-:Y:S01]  /*9460*/  MOV R191, R53 ;  /* 0x0000003500bf7202 */ /* 0x000fe20000000f00 */
[----:B------:R2:W-:Y:S01]  /*9470*/  MUFU.EX2 R141, R5 ;  /* 0x00000005008d7308 */ /* 0x0005e20000000800 */
[----:B---3--:R-:W-:-:S04]  /*9480*/  FFMA.FTZ R6, R181, UR6, -R0 ;  /* 0x00000006b5067c23 */ /* 0x008fc80008010800 */
[----:B------:R-:W-:Y:S01]  /*9490*/  HMMA.16816.F32.BF16 R36, R8, R24, R36 ;  /* 0x000000180824723c */ /* 0x000fe20000041824 */
[----:B--2---:R-:W-:Y:S01]  /*94a0*/  FFMA.FTZ R5, R187, UR6, -R4 ;  /* 0x00000006bb057c23 */ /* 0x004fe20008010804 */
[----:B------:R-:W-:-:S03]  /*94b0*/  IMAD.MOV.U32 R187, RZ, RZ, R58 ;  /* 0x000000ffffbb7224 */ /* 0x000fc600078e003a */
[----:B------:R2:W-:Y:S02]  /*94c0*/  MUFU.EX2 R139, R5 ;  /* 0x00000005008b7308 */ /* 0x0005e40000000800 */
[----:B--2---:R-:W-:Y:S01]  /*94d0*/  FFMA.FTZ R5, R133, UR6, -R3 ;  /* 0x0000000685057c23 */ /* 0x004fe20008010803 */
[----:B------:R-:W-:-:S05]  /*94e0*/  IMAD.MOV.U32 R133, RZ, RZ, R45 ;  /* 0x000000ffff857224 */ /* 0x000fca00078e002d */
[----:B------:R2:W-:Y:S02]  /*94f0*/  MUFU.EX2 R221, R5 ;  /* 0x0000000500dd7308 */ /* 0x0005e40000000800 */
[----:B--2---:R-:W-:Y:S01]  /*9500*/  FFMA.FTZ R5, R154, UR6, -R2 ;  /* 0x000000069a057c23 */ /* 0x004fe20008010802 */
[----:B------:R-:W-:-:S05]  /*9510*/  MOV R154, R46 ;  /* 0x0000002e009a7202 */ /* 0x000fca0000000f00 */
[----:B------:R2:W-:Y:S02]  /*9520*/  MUFU.EX2 R220, R5 ;  /* 0x0000000500dc7308 */ /* 0x0005e40000000800 */
[----:B--2---:R-:W-:Y:S01]  /*9530*/  FFMA.FTZ R5, R151, UR6, -R2 ;  /* 0x0000000697057c23 */ /* 0x004fe20008010802 */
[----:B------:R-:W-:-:S05]  /*9540*/  IMAD.MOV.U32 R151, RZ, RZ, R47 ;  /* 0x000000ffff977224 */ /* 0x000fca00078e002f */
[----:B------:R2:W3:Y:S02]  /*9550*/  MUFU.EX2 R222, R5 ;  /* 0x0000000500de7308 */ /* 0x0004e40000000800 */
[----:B--2---:R-:W-:Y:S01]  /*9560*/  FFMA.FTZ R5, R150, UR6, -R2 ;  /* 0x0000000696057c23 */ /* 0x004fe20008010802 */
[----:B------:R-:W-:-:S05]  /*9570*/  IMAD.MOV.U32 R150, RZ, RZ, R52 ;  /* 0x000000ffff967224 */ /* 0x000fca00078e0034 */
[----:B------:R2:W-:Y:S02]  /*9580*/  MUFU.EX2 R223, R5 ;  /* 0x0000000500df7308 */ /* 0x0005e40000000800 */
[----:B--2---:R-:W-:Y:S01]  /*9590*/  FFMA.FTZ R5, R147, UR6, -R2 ;  /* 0x0000000693057c23 */ /* 0x004fe20008010802 */
[----:B------:R-:W-:-:S05]  /*95a0*/  MOV R147, R56 ;  /* 0x0000003800937202 */ /* 0x000fca0000000f00 */
[----:B------:R2:W4:Y:S02]  /*95b0*/  MUFU.EX2 R224, R5 ;  /* 0x0000000500e07308 */ /* 0x0005240000000800 */
[----:B--2---:R-:W-:Y:S01]  /*95c0*/  FFMA.FTZ R5, R158, UR6, -R0 ;  /* 0x000000069e057c23 */ /* 0x004fe20008010800 */
[----:B------:R-:W-:Y:S02]  /*95d0*/  MOV R158, R72 ;  /* 0x00000048009e7202 */ /* 0x000fe40000000f00 */
[----:B------:R-:W-:Y:S03]  /*95e0*/  HMMA.16816.F32.BF16 R72, R8, R26, R28 ;  /* 0x0000001a0848723c */ /* 0x000fe6000004181c */
[----:B------:R2:W-:Y:S01]  /*95f0*/  MUFU.EX2 R218, R5 ;  /* 0x0000000500da7308 */ /* 0x0005e20000000800 */
[----:B------:R-:W1:Y:S01]  /*9600*/  LDSM.16.MT88.4 R24, [R83+0xa000] ;  /* 0x00a000005318783b */ /* 0x000e620000004200 */
[----:B---3--:R-:W-:-:S02]  /*9610*/  F2FP.BF16.F32.PACK_AB R8, R222, R220 ;  /* 0x000000dcde08723e */ /* 0x008fc400000010ff */
[----:B----4-:R-:W-:Y:S01]  /*9620*/  F2FP.BF16.F32.PACK_AB R10, R224, R223 ;  /* 0x000000dfe00a723e */ /* 0x010fe200000010ff */
[----:B------:R-:W-:Y:S01]  /*9630*/  LDSM.16.MT88.4 R28, [R83+0xa800] ;  /* 0x00a80000531c783b */ /* 0x000fe20000004200 */
[----:B--2---:R-:W-:Y:S01]  /*9640*/  FFMA.FTZ R5, R155, UR6, -R0 ;  /* 0x000000069b057c23 */ /* 0x004fe20008010800 */
[----:B------:R-:W-:-:S03]  /*9650*/  IMAD.MOV.U32 R155, RZ, RZ, R57 ;  /* 0x000000ffff9b7224 */ /* 0x000fc600078e0039 */
[----:B------:R2:W3:Y:S02]  /*9660*/  MUFU.EX2 R219, R5 ;  /* 0x0000000500db7308 */ /* 0x0004e40000000800 */
[----:B--2---:R-:W-:Y:S01]  /*9670*/  FFMA.FTZ R5, R159, UR6, -R0 ;  /* 0x000000069f057c23 */ /* 0x004fe20008010800 */
[----:B---3--:R-:W-:Y:S02]  /*9680*/  F2FP.BF16.F32.PACK_AB R9, R219, R218 ;  /* 0x000000dadb09723e */ /* 0x008fe400000010ff */
[----:B------:R-:W-:-:S03]  /*9690*/  MOV R159, R59 ;  /* 0x0000003b009f7202 */ /* 0x000fc60000000f00 */
[----:B------:R2:W-:Y:S02]  /*96a0*/  MUFU.EX2 R216, R5 ;  /* 0x0000000500d87308 */ /* 0x0005e40000000800 */
[----:B--2---:R-:W-:Y:S01]  /*96b0*/  FFMA.FTZ R5, R162, UR6, -R0 ;  /* 0x00000006a2057c23 */ /* 0x004fe20008010800 */
[----:B------:R-:W-:Y:S02]  /*96c0*/  IMAD.MOV.U32 R162, RZ, RZ, R140 ;  /* 0x000000ffffa27224 */ /* 0x000fe400078e008c */
[----:B------:R-:W-:-:S03]  /*96d0*/  IMAD.MOV.U32 R140, RZ, RZ, R207 ;  /* 0x000000ffff8c7224 */ /* 0x000fc600078e00cf */
[----:B------:R2:W3:Y:S02]  /*96e0*/  MUFU.EX2 R217, R5 ;  /* 0x0000000500d97308 */ /* 0x0004e40000000800 */
[----:B--2---:R-:W-:Y:S01]  /*96f0*/  FFMA.FTZ R5, R145, UR6, -R3 ;  /* 0x0000000691057c23 */ /* 0x004fe20008010803 */
[----:B---3--:R-:W-:Y:S02]  /*9700*/  F2FP.BF16.F32.PACK_AB R11, R217, R216 ;  /* 0x000000d8d90b723e */ /* 0x008fe400000010ff */
[----:B------:R-:W-:-:S03]  /*9710*/  MOV R145, R166 ;  /* 0x000000a600917202 */ /* 0x000fc60000000f00 */
[----:B------:R2:W-:Y:S01]  /*9720*/  MUFU.EX2 R215, R5 ;  /* 0x0000000500d77308 */ /* 0x0005e20000000800 */
[----:B------:R-:W-:Y:S01]  /*9730*/  IMAD.MOV.U32 R166, RZ, RZ, R208 ;  /* 0x000000ffffa67224 */ /* 0x000fe200078e00d0 */
[----:B------:R-:W-:Y:S01]  /*9740*/  HMMA.16816.F32.BF16 R60, R8, R22, R128 ;  /* 0x00000016083c723c */ /* 0x000fe20000041880 */
[----:B------:R-:W-:Y:S01]  /*9750*/  IMAD.MOV.U32 R128, RZ, RZ, R44 ;  /* 0x000000ffff807224 */ /* 0x000fe200078e002c */
[----:B------:R-:W-:Y:S01]  /*9760*/  MOV R131, R206 ;  /* 0x000000ce00837202 */ /* 0x000fe20000000f00 */
[----:B------:R-:W-:-:S03]  /*9770*/  IMAD.MOV.U32 R130, RZ, RZ, R212 ;  /* 0x000000ffff827224 */ /* 0x000fc600078e00d4 */
[----:B------:R-:W-:Y:S01]  /*9780*/  MUFU.EX2 R208, R6 ;  /* 0x0000000600d07308 */ /* 0x000fe20000000800 */
[----:B------:R-:W-:Y:S01]  /*9790*/  IMAD.MOV.U32 R129, RZ, RZ, R210 ;  /* 0x000000ffff817224 */ /* 0x000fe200078e00d2 */
[----:B------:R-:W-:Y:S01]  /*97a0*/  HMMA.16816.F32.BF16 R64, R8, R20, R64 ;  /* 0x000000140840723c */ /* 0x000fe20000041840 */
[----:B--2---:R-:W-:Y:S01]  /*97b0*/  FFMA.FTZ R5, R146, UR6, -R3 ;  /* 0x0000000692057c23 */ /* 0x004fe20008010803 */
[----:B------:R-:W-:Y:S01]  /*97c0*/  IMAD.MOV.U32 R146, RZ, RZ, R168 ;  /* 0x000000ffff927224 */ /* 0x000fe200078e00a8 */
[----:B------:R-:W-:-:S05]  /*97d0*/  MOV R168, R209 ;  /* 0x000000d100a87202 */ /* 0x000fca0000000f00 */
[C---:B------:R-:W-:Y:S01]  /*97e0*/  HMMA.16816.F32.BF16 R56, R8.reuse, R16, R124 ;  /* 0x000000100838723c */ /* 0x040fe2000004187c */
[----:B------:R2:W3:Y:S07]  /*97f0*/  MUFU.EX2 R213, R5 ;  /* 0x0000000500d57308 */ /* 0x0004ee0000000800 */
[C---:B------:R-:W-:Y:S08]  /*9800*/  HMMA.16816.F32.BF16 R52, R8.reuse, R18, R120 ;  /* 0x000000120834723c */ /* 0x040ff00000041878 */
[----:B-1----:R-:W-:Y:S01]  /*9810*/  HMMA.16816.F32.BF16 R48, R8, R12, R116 ;  /* 0x0000000c0830723c */ /* 0x002fe20000041874 */
[----:B--2---:R-:W-:-:S04]  /*9820*/  FFMA.FTZ R5, R180, UR6, -R2 ;  /* 0x00000006b4057c23 */ /* 0x004fc80008010802 */
[----:B------:R1:W-:Y:S03]  /*9830*/  MUFU.EX2 R207, R5 ;  /* 0x0000000500cf7308 */ /* 0x0003e60000000800 */
[C---:B------:R-:W-:Y:S08]  /*9840*/  HMMA.16816.F32.BF16 R44, R8.reuse, R14, R112 ;  /* 0x0000000e082c723c */ /* 0x040ff00000041870 */
[----:B------:R-:W-:Y:S01]  /*9850*/  HMMA.16816.F32.BF16 R40, R8, R24, R108 ;  /* 0x000000180828723c */ /* 0x000fe2000004186c */
[----:B-1----:R-:W-:-:S07]  /*9860*/  FFMA.FTZ R5, R178, UR6, -R2 ;  /* 0x00000006b2057c23 */ /* 0x002fce0008010802 */
[----:B------:R-:W-:Y:S01]  /*9870*/  HMMA.16816.F32.BF16 R32, R8, R26, R100 ;  /* 0x0000001a0820723c */ /* 0x000fe20000041864 */
[----:B------:R-:W-:Y:S02]  /*9880*/  F2FP.BF16.F32.PACK_AB R8, R158, R128 ;  /* 0x000000809e08723e */ /* 0x000fe400000010ff */
[----:B------:R-:W-:Y:S01]  /*9890*/  F2FP.BF16.F32.PACK_AB R9, R214, R221 ;  /* 0x000000ddd609723e */ /* 0x000fe200000010ff */
[----:B------:R1:W2:Y:S01]  /*98a0*/  MUFU.EX2 R209, R5 ;  /* 0x0000000500d17308 */ /* 0x0002a20000000800 */
[----:B------:R-:W-:Y:S02]  /*98b0*/  F2FP.BF16.F32.PACK_AB R10, R139, R141 ;  /* 0x0000008d8b0a723e */ /* 0x000fe400000010ff */
[----:B---3--:R-:W-:-:S07]  /*98c0*/  F2FP.BF16.F32.PACK_AB R11, R213, R215 ;  /* 0x000000d7d50b723e */ /* 0x008fce00000010ff */
[----:B------:R-:W-:Y:S01]  /*98d0*/  HMMA.16816.F32.BF16 R108, R8, R18, R88 ;  /* 0x00000012086c723c */ /* 0x000fe20000041858 */
[----:B-1----:R-:W-:-:S07]  /*98e0*/  FFMA.FTZ R5, R177, UR6, -R2 ;  /* 0x00000006b1057c23 */ /* 0x002fce0008010802 */
[C---:B------:R-:W-:Y:S01]  /*98f0*/  HMMA.16816.F32.BF16 R88, R8.reuse, R24, R36 ;  /* 0x000000180858723c */ /* 0x040fe20000041824 */
[----:B------:R-:W-:Y:S01]  /*9900*/  MOV R39, R211 ;  /* 0x000000d300277202 */ /* 0x000fe20000000f00 */
[----:B------:R-:W-:Y:S01]  /*9910*/  IMAD.MOV.U32 R38, RZ, RZ, R129 ;  /* 0x000000ffff267224 */ /* 0x000fe200078e0081 */
[----:B------:R1:W-:Y:S01]  /*9920*/  MUFU.EX2 R211, R5 ;  /* 0x0000000500d37308 */ /* 0x0003e20000000800 */
[----:B------:R-:W-:Y:S01]  /*9930*/  MOV R129, R131 ;  /* 0x0000008300817202 */ /* 0x000fe20000000f00 */
[----:B------:R-:W-:Y:S02]  /*9940*/  IMAD.MOV.U32 R131, RZ, RZ, R145 ;  /* 0x000000ffff837224 */ /* 0x000fe400078e0091 */
[----:B------:R-:W-:Y:S01]  /*9950*/  IMAD.MOV.U32 R145, RZ, RZ, R162 ;  /* 0x000000ffff917224 */ /* 0x000fe200078e00a2 */
[----:B------:R-:W-:Y:S01]  /*9960*/  HMMA.16816.F32.BF16 R120, R8, R20, R104 ;  /* 0x000000140878723c */ /* 0x000fe20000041868 */
[----:B------:R-:W-:Y:S01]  /*9970*/  MOV R162, R155 ;  /* 0x0000009b00a27202 */ /* 0x000fe20000000f00 */
[----:B------:R-:W-:-:S02]  /*9980*/  IMAD.MOV.U32 R155, RZ, RZ, R150 ;  /* 0x000000ffff9b7224 */ /* 0x000fc400078e0096 */
[----:B------:R-:W-:Y:S01]  /*9990*/  IMAD.MOV.U32 R150, RZ, RZ, R154 ;  /* 0x000000ffff967224 */ /* 0x000fe200078e009a */
[----:B------:R-:W-:Y:S01]  /*99a0*/  MOV R154, R138 ;  /* 0x0000008a009a7202 */ /* 0x000fe20000000f00 */
[----:B------:R-:W-:Y:S02]  /*99b0*/  IMAD.MOV.U32 R138, RZ, RZ, R246 ;  /* 0x000000ffff8a7224 */ /* 0x000fe400078e00f6 */
[----:B------:R-:W-:Y:S01]  /*99c0*/  HMMA.16816.F32.BF16 R116, R8, R22, R96 ;  /* 0x000000160874723c */ /* 0x000fe20000041860 */
[----:B------:R-:W3:Y:S01]  /*99d0*/  LDSM.16.MT88.4 R20, [R144+0xa800] ;  /* 0x00a800009014783b */ /* 0x000ee20000004200 */
[----:B-1----:R-:W-:-:S03]  /*99e0*/  FFMA.FTZ R5, R175, UR6, -R2 ;  /* 0x00000006af057c23 */ /* 0x002fc60008010802 */
[----:B------:R1:W5:Y:S01]  /*99f0*/  LDL.LU R246, [R1+0x128] ;  /* 0x0001280001f67983 */ /* 0x0003620000300800 */
[----:B------:R4:W2:Y:S02]  /*9a00*/  MUFU.EX2 R212, R5 ;  /* 0x0000000500d47308 */ /* 0x0008a40000000800 */
[C---:B------:R-:W-:Y:S08]  /*9a10*/  HMMA.16816.F32.BF16 R104, R8.reuse, R12, R84 ;  /* 0x0000000c0868723c */ /* 0x040ff00000041854 */
[----:B------:R-:W-:Y:S01]  /*9a20*/  HMMA.16816.F32.BF16 R100, R8, R14, R76 ;  /* 0x0000000e0864723c */ /* 0x000fe2000004184c */
[----:B------:R-:W1:Y:S01]  /*9a30*/  LDSM.16.MT88.4 R12, [R136+0xa800] ;  /* 0x00a80000880c783b */ /* 0x000e620000004200 */
[----:B----4-:R-:W-:-:S06]  /*9a40*/  FFMA.FTZ R5, R183, UR6, -R0 ;  /* 0x00000006b7057c23 */ /* 0x010fcc0008010800 */
[C---:B------:R-:W-:Y:S01]  /*9a50*/  HMMA.16816.F32.BF16 R72, R8.reuse, R26, R72 ;  /* 0x0000001a0848723c */ /* 0x040fe20000041848 */
[----:B------:R4:W-:Y:S07]  /*9a60*/  MUFU.EX2 R205, R5 ;  /* 0x0000000500cd7308 */ /* 0x0009ee0000000800 */
[----:B------:R-:W-:Y:S01]  /*9a70*/  HMMA.16816.F32.BF16 R112, R8, R16, R92 ;  /* 0x000000100870723c */ /* 0x000fe2000004185c */
[----:B--2---:R-:W-:Y:S01]  /*9a80*/  F2FP.BF16.F32.PACK_AB R8, R209, R207 ;  /* 0x000000cfd108723e */ /* 0x004fe200000010ff */
[----:B------:R-:W2:Y:S01]  /*9a90*/  LDSM.16.MT88.4 R16, [R132+0xa800] ;  /* 0x00a800008410783b */ /* 0x000ea20000004200 */
[----:B------:R-:W-:Y:S01]  /*9aa0*/  F2FP.BF16.F32.PACK_AB R10, R212, R211 ;  /* 0x000000d3d40a723e */ /* 0x000fe200000010ff */
[----:B----4-:R-:W-:-:S04]  /*9ab0*/  FFMA.FTZ R5, R182, UR6, -R0 ;  /* 0x00000006b6057c23 */ /* 0x010fc80008010800 */
[----:B------:R4:W3:Y:S02]  /*9ac0*/  MUFU.EX2 R206, R5 ;  /* 0x0000000500ce7308 */ /* 0x0008e40000000800 */
[----:B----4-:R-:W-:Y:S01]  /*9ad0*/  FFMA.FTZ R5, R179, UR6, -R0 ;  /* 0x00000006b3057c23 */ /* 0x010fe20008010800 */
[----:B---3--:R-:W-:-:S05]  /*9ae0*/  F2FP.BF16.F32.PACK_AB R9, R206, R205 ;  /* 0x000000cdce09723e */ /* 0x008fca00000010ff */
[----:B------:R3:W4:Y:S02]  /*9af0*/  MUFU.EX2 R210, R5 ;  /* 0x0000000500d27308 */ /* 0x0007240000000800 */
[----:B---3--:R-:W-:Y:S01]  /*9b00*/  FFMA.FTZ R5, R39, UR6, -R4 ;  /* 0x0000000627057c23 */ /* 0x008fe20008010804 */
[----:B------:R-:W-:Y:S01]  /*9b10*/  IMAD.MOV.U32 R39, RZ, RZ, R130 ;  /* 0x000000ffff277224 */ /* 0x000fe200078e0082 */
[----:B----4-:R-:W-:Y:S01]  /*9b20*/  F2FP.BF16.F32.PACK_AB R11, R210, R208 ;  /* 0x000000d0d20b723e */ /* 0x010fe200000010ff */
[----:B------:R-:W-:Y:S01]  /*9b30*/  IMAD.MOV.U32 R130, RZ, RZ, R146 ;  /* 0x000000ffff827224 */ /* 0x000fe200078e0092 */
[----:B------:R-:W-:Y:S01]  /*9b40*/  MOV R146, R143 ;  /* 0x0000008f00927202 */ /* 0x000fe20000000f00 */
[----:B------:R-:W-:Y:S01]  /*9b50*/  IMAD.MOV.U32 R143, RZ, RZ, R159 ;  /* 0x000000ffff8f7224 */ /* 0x000fe200078e009f */
[----:B------:R-:W-:Y:S01]  /*9b60*/  MOV R37, R39 ;  /* 0x0000002700257202 */ /* 0x000fe20000000f00 */
[----:B------:R-:W-:Y:S01]  /*9b70*/  IMAD.MOV.U32 R159, RZ, RZ, R147 ;  /* 0x000000ffff9f7224 */ /* 0x000fe200078e0093 */
[----:B------:R-:W-:Y:S01]  /*9b80*/  MOV R147, R151 ;  /* 0x0000009700937202 */ /* 0x000fe20000000f00 */
[----:B------:R-:W-:Y:S01]  /*9b90*/  IMAD.MOV.U32 R151, RZ, RZ, R133 ;  /* 0x000000ffff977224 */ /* 0x000fe200078e0085 */
[----:B------:R-:W-:Y:S01]  /*9ba0*/  HMMA.16816.F32.BF16 R92, R8, R22, R60 ;  /* 0x00000016085c723c */ /* 0x000fe2000004183c */
[----:B------:R-:W-:-:S02]  /*9bb0*/  IMAD.MOV.U32 R39, RZ, RZ, R130 ;  /* 0x000000ffff277224 */ /* 0x000fc400078e0082 */
[----:B------:R-:W-:Y:S01]  /*9bc0*/  IMAD.MOV.U32 R130, RZ, RZ, R146 ;  /* 0x000000ffff827224 */ /* 0x000fe200078e0092 */
[----:B------:R-:W-:Y:S01]  /*9bd0*/  MOV R146, R143 ;  /* 0x0000008f00927202 */ /* 0x000fe20000000f00 */
[----:B------:R-:W-:Y:S02]  /*9be0*/  IMAD.MOV.U32 R133, RZ, RZ, R165 ;  /* 0x000000ffff857224 */ /* 0x000fe400078e00a5 */
[----:B------:R3:W-:Y:S01]  /*9bf0*/  MUFU.EX2 R165, R5 ;  /* 0x0000000500a57308 */ /* 0x0007e20000000800 */
[----:B------:R-:W-:Y:S01]  /*9c00*/  IMAD.MOV.U32 R143, RZ, RZ, R159 ;  /* 0x000000ffff8f7224 */ /* 0x000fe200078e009f */
[----:B-1----:R-:W-:Y:S01]  /*9c10*/  HMMA.16816.F32.BF16 R60, R8, R14, R44 ;  /* 0x0000000e083c723c */ /* 0x002fe2000004182c */
[----:B------:R-:W-:Y:S01]  /*9c20*/  IMAD.MOV.U32 R159, RZ, RZ, R147 ;  /* 0x000000ffff9f7224 */ /* 0x000fe200078e0093 */
[----:B------:R-:W-:Y:S01]  /*9c30*/  MOV R147, R151 ;  /* 0x0000009700937202 */ /* 0x000fe20000000f00 */
[----:B------:R-:W-:Y:S02]  /*9c40*/  IMAD.MOV.U32 R151, RZ, RZ, R133 ;  /* 0x000000ffff977224 */ /* 0x000fe400078e0085 */
[----:B------:R-:W-:-:S03]  /*9c50*/  IMAD.MOV.U32 R133, RZ, RZ, R166 ;  /* 0x000000ffff857224 */ /* 0x000fc600078e00a6 */
[----:B------:R-:W-:Y:S01]  /*9c60*/  HMMA.16816.F32.BF16 R96, R8, R20, R64 ;  /* 0x000000140860723c */ /* 0x000fe20000041840 */
[----:B---3--:R-:W-:Y:S01]  /*9c70*/  FFMA.FTZ R5, R38, UR6, -R4 ;  /* 0x0000000626057c23 */ /* 0x008fe20008010804 */
[----:B------:R-:W-:-:S06]  /*9c80*/  IMAD.MOV.U32 R38, RZ, RZ, R129 ;  /* 0x000000ffff267224 */ /* 0x000fcc00078e0081 */
[C---:B--2---:R-:W-:Y:S01]  /*9c90*/  HMMA.16816.F32.BF16 R84, R8.reuse, R16, R56 ;  /* 0x000000100854723c */ /* 0x044fe20000041838 */
[----:B------:R1:W-:Y:S01]  /*9ca0*/  MUFU.EX2 R166, R5 ;  /* 0x0000000500a67308 */ /* 0x0003e20000000800 */
[----:B------:R-:W-:Y:S01]  /*9cb0*/  MOV R129, R131 ;  /* 0x0000008300817202 */ /* 0x000fe20000000f00 */
[----:B------:R-:W-:Y:S01]  /*9cc0*/  IMAD.MOV.U32 R131, RZ, RZ, R145 ;  /* 0x000000ffff837224 */ /* 0x000fe200078e0091 */
[----:B------:R-:W-:Y:S01]  /*9cd0*/  MOV R36, R38 ;  /* 0x0000002600247202 */ /* 0x000fe20000000f00 */
[----:B------:R-:W-:Y:S01]  /*9ce0*/  IMAD.MOV.U32 R145, RZ, RZ, R162 ;  /* 0x000000ffff917224 */ /* 0x000fe200078e00a2 */
[----:B------:R-:W-:Y:S01]  /*9cf0*/  MOV R162, R155 ;  /* 0x0000009b00a27202 */ /* 0x000fe20000000f00 */
[----:B------:R-:W-:Y:S01]  /*9d00*/  IMAD.MOV.U32 R38, RZ, RZ, R129 ;  /* 0x000000ffff267224 */ /* 0x000fe200078e0081 */
[C---:B------:R-:W-:Y:S08]  /*9d10*/  HMMA.16816.F32.BF16 R76, R8.reuse, R18, R52 ;  /* 0x00000012084c723c */ /* 0x040ff00000041834 */
[----:B------:R-:W-:Y:S01]  /*9d20*/  HMMA.16816.F32.BF16 R64, R8, R12, R48 ;  /* 0x0000000c0840723c */ /* 0x000fe20000041830 */
[----:B-1----:R-:W-:Y:S01]  /*9d30*/  FFMA.FTZ R5, R37, UR6, -R4 ;  /* 0x0000000625057c23 */ /* 0x002fe20008010804 */
[----:B------:R-:W-:Y:S01]  /*9d40*/  IMAD.MOV.U32 R37, RZ, RZ, R39 ;  /* 0x000000ffff257224 */ /* 0x000fe200078e0027 */
[----:B------:R-:W-:Y:S01]  /*9d50*/  MOV R39, R130 ;  /* 0x0000008200277202 */ /* 0x000fe20000000f00 */
[----:B------:R-:W-:-:S02]  /*9d60*/  IMAD.MOV.U32 R130, RZ, RZ, R146 ;  /* 0x000000ffff827224 */ /* 0x000fc400078e0092 */
[----:B------:R-:W-:Y:S01]  /*9d70*/  IMAD.MOV.U32 R146, RZ, RZ, R143 ;  /* 0x000000ffff927224 */ /* 0x000fe200078e008f */
[----:B------:R-:W-:Y:S01]  /*9d80*/  MOV R143, R159 ;  /* 0x0000009f008f7202 */ /* 0x000fe20000000f00 */
[----:B------:R-:W-:Y:S01]  /*9d90*/  IMAD.MOV.U32 R159, RZ, RZ, R147 ;  /* 0x000000ffff9f7224 */ /* 0x000fe200078e0093 */
[C---:B------:R-:W-:Y:S01]  /*9da0*/  HMMA.16816.F32.BF16 R56, R8.reuse, R28, R40 ;  /* 0x0000001c0838723c */ /* 0x040fe20000041828 */
[----:B------:R-:W-:Y:S01]  /*9db0*/  IMAD.MOV.U32 R147, RZ, RZ, R151 ;  /* 0x000000ffff937224 */ /* 0x000fe200078e0097 */
[----:B------:R-:W-:Y:S01]  /*9dc0*/  MOV R151, R133 ;  /* 0x0000008500977202 */ /* 0x000fe20000000f00 */
[----:B------:R-:W-:Y:S02]  /*9dd0*/  IMAD.MOV.U32 R133, RZ, RZ, R168 ;  /* 0x000000ffff857224 */ /* 0x000fe400078e00a8 */
[----:B------:R1:W-:Y:S01]  /*9de0*/  MUFU.EX2 R168, R5 ;  /* 0x0000000500a87308 */ /* 0x0003e20000000800 */
[----:B------:R-:W-:Y:S01]  /*9df0*/  IMAD.MOV.U32 R129, RZ, RZ, R131 ;  /* 0x000000ffff817224 */ /* 0x000fe200078e0083 */
[----:B------:R-:W-:Y:S01]  /*9e00*/  MOV R131, R145 ;  /* 0x0000009100837202 */ /* 0x000fe20000000f00 */
[----:B------:R-:W-:Y:S01]  /*9e10*/  IMAD.MOV.U32 R155, RZ, RZ, R150 ;  /* 0x000000ffff9b7224 */ /* 0x000fe200078e0096 */
[----:B------:R-:W-:Y:S01]  /*9e20*/  HMMA.16816.F32.BF16 R124, R8, R30, R32 ;  /* 0x0000001e087c723c */ /* 0x000fe20000041820 */
[----:B------:R-:W-:Y:S01]  /*9e30*/  IMAD.MOV.U32 R150, RZ, RZ, R154 ;  /* 0x000000ffff967224 */ /* 0x000fe200078e009a */
[----:B------:R-:W-:Y:S01]  /*9e40*/  MOV R154, R138 ;  /* 0x0000008a009a7202 */ /* 0x000fe20000000f00 */
[----:B------:R-:W-:-:S02]  /*9e50*/  IMAD.MOV.U32 R145, RZ, RZ, R162 ;  /* 0x000000ffff917224 */ /* 0x000fc400078e00a2 */
[----:B------:R-:W-:Y:S02]  /*9e60*/  IMAD.MOV.U32 R162, RZ, RZ, R155 ;  /* 0x000000ffffa27224 */ /* 0x000fe400078e009b */
[----:B-1----:R-:W-:Y:S01]  /*9e70*/  FFMA.FTZ R5, R36, UR6, -R4 ;  /* 0x0000000624057c23 */ /* 0x002fe20008010804 */
[----:B------:R-:W-:Y:S02]  /*9e80*/  IMAD.MOV.U32 R36, RZ, RZ, R37 ;  /* 0x000000ffff247224 */ /* 0x000fe400078e0025 */
[----:B------:R-:W-:Y:S01]  /*9e90*/  IMAD.MOV.U32 R37, RZ, RZ, R38 ;  /* 0x000000ffff257224 */ /* 0x000fe200078e0026 */
[----:B------:R-:W-:Y:S01]  /*9ea0*/  MOV R38, R39 ;  /* 0x0000002700267202 */ /* 0x000fe20000000f00 */
[----:B------:R-:W-:Y:S02]  /*9eb0*/  IMAD.MOV.U32 R39, RZ, RZ, R129 ;  /* 0x000000ffff277224 */ /* 0x000fe400078e0081 */
[----:B------:R-:W-:Y:S01]  /*9ec0*/  IMAD.MOV.U32 R129, RZ, RZ, R130 ;  /* 0x000000ffff817224 */ /* 0x000fe200078e0082 */
[----:B------:R-:W-:Y:S01]  /*9ed0*/  MOV R130, R131 ;  /* 0x0000008300827202 */ /* 0x000fe20000000f00 */
[----:B------:R-:W-:-:S02]  /*9ee0*/  IMAD.MOV.U32 R131, RZ, RZ, R146 ;  /* 0x000000ffff837224 */ /* 0x000fc400078e0092 */
[----:B------:R-:W-:Y:S01]  /*9ef0*/  FFMA.FTZ R27, R37, UR6, -R4 ;  /* 0x00000006251b7c23 */ /* 0x000fe20008010804 */
[----:B------:R-:W-:Y:S01]  /*9f00*/  IMAD.MOV.U32 R138, RZ, RZ, R243 ;  /* 0x000000ffff8a7224 */ /* 0x000fe200078e00f3 */
[----:B------:R-:W-:Y:S01]  /*9f10*/  MOV R155, R150 ;  /* 0x00000096009b7202 */ /* 0x000fe20000000f00 */
[----:B------:R-:W-:Y:S01]  /*9f20*/  IMAD.MOV.U32 R146, RZ, RZ, R145 ;  /* 0x000000ffff927224 */ /* 0x000fe200078e0091 */
[----:B------:R-:W-:Y:S01]  /*9f30*/  MOV R37, R38 ;  /* 0x0000002600257202 */ /* 0x000fe20000000f00 */
[----:B------:R-:W-:Y:S01]  /*9f40*/  IMAD.MOV.U32 R38, RZ, RZ, R39 ;  /* 0x000000ffff267224 */ /* 0x000fe200078e0027 */
[----:B------:R-:W-:Y:S01]  /*9f50*/  MOV R145, R143 ;  /* 0x0000008f00917202 */ /* 0x000fe20000000f00 */
[----:B------:R-:W-:Y:S01]  /*9f60*/  IMAD.MOV.U32 R150, RZ, RZ, R154 ;  /* 0x000000ffff967224 */ /* 0x000fe200078e009a */
[----:B------:R-:W2:Y:S01]  /*9f70*/  LDL.LU R243, [R1+0x124] ;  /* 0x0001240001f37983 */ /* 0x000ea20000300800 */
[----:B------:R-:W-:Y:S02]  /*9f80*/  IMAD.MOV.U32 R143, RZ, RZ, R162 ;  /* 0x000000ffff8f7224 */ /* 0x000fe400078e00a2 */
        /* <DEDUP_REMOVED lines=8> */
[----:B------:R-:W3:Y:S01]  /*a010*/  LDL.LU R235, [R1+0x120] ;  /* 0x0001200001eb7983 */ /* 0x000ee20000300800 */
[----:B------:R-:W-:Y:S01]  /*a020*/  IMAD.MOV.U32 R131, RZ, RZ, R146 ;  /* 0x000000ffff837224 */ /* 0x000fe200078e0092 */
[----:B------:R-:W-:Y:S01]  /*a030*/  MOV R146, R145 ;  /* 0x0000009100927202 */ /* 0x000fe20000000f00 */
[----:B------:R-:W-:Y:S01]  /*a040*/  IMAD.MOV.U32 R147, RZ, RZ, R150 ;  /* 0x000000ffff937224 */ /* 0x000fe200078e0096 */
[----:B------:R-:W-:Y:S01]  /*a050*/  MOV R150, R151 ;  /* 0x0000009700967202 */ /* 0x000fe20000000f00 */
[----:B------:R-:W-:Y:S02]  /*a060*/  IMAD.MOV.U32 R145, RZ, RZ, R143 ;  /* 0x000000ffff917224 */ /* 0x000fe400078e008f */
[----:B------:R-:W-:-:S02]  /*a070*/  IMAD.MOV.U32 R151, RZ, RZ, R154 ;  /* 0x000000ffff977224 */ /* 0x000fc400078e009a */
[----:B------:R-:W-:Y:S01]  /*a080*/  IMAD.MOV.U32 R143, RZ, RZ, R162 ;  /* 0x000000ffff8f7224 */ /* 0x000fe200078e00a2 */
[----:B------:R-:W-:Y:S01]  /*a090*/  MOV R162, R159 ;  /* 0x0000009f00a27202 */ /* 0x000fe20000000f00 */
[----:B------:R-:W-:Y:S01]  /*a0a0*/  IMAD.MOV.U32 R154, RZ, RZ, R133 ;  /* 0x000000ffff9a7224 */ /* 0x000fe200078e0085 */
[----:B------:R-:W-:Y:S01]  /*a0b0*/  MOV R133, R138 ;  /* 0x0000008a00857202 */ /* 0x000fe20000000f00 */
[----:B------:R-:W-:Y:S02]  /*a0c0*/  IMAD.MOV.U32 R159, RZ, RZ, R155 ;  /* 0x000000ffff9f7224 */ /* 0x000fe400078e009b */
[----:B------:R-:W-:Y:S02]  /*a0d0*/  IMAD.MOV.U32 R138, RZ, RZ, R140 ;  /* 0x000000ffff8a7224 */ /* 0x000fe400078e008c */
        /* <DEDUP_REMOVED lines=8> */
[----:B------:R-:W-:Y:S01]  /*a160*/  MOV R140, R135 ;  /* 0x00000087008c7202 */ /* 0x000fe20000000f00 */
[----:B------:R-:W-:Y:S01]  /*a170*/  IMAD.MOV.U32 R135, RZ, RZ, R152 ;  /* 0x000000ffff877224 */ /* 0x000fe200078e0098 */
[----:B------:R-:W4:Y:S01]  /*a180*/  LDL.LU R197, [R1+0x11c] ;  /* 0x00011c0001c57983 */ /* 0x000f220000300800 */
[----:B------:R-:W-:Y:S01]  /*a190*/  MOV R152, R251 ;  /* 0x000000fb00987202 */ /* 0x000fe20000000f00 */
[--C-:B------:R-:W-:Y:S02]  /*a1a0*/  FFMA.FTZ R46, R37, UR6, -R4.reuse ;  /* 0x00000006252e7c23 */ /* 0x100fe40008010804 */
[----:B------:R-:W2:Y:S04]  /*a1b0*/  LDL.LU R251, [R1+0x118] ;  /* 0x0001180001fb7983 */ /* 0x000ea80000300800 */
[----:B------:R-:W3:Y:S01]  /*a1c0*/  LDL.LU R37, [R1+0x58] ;  /* 0x0000580001257983 */ /* 0x000ee20000300800 */
[----:B------:R1:W-:Y:S01]  /*a1d0*/  MUFU.EX2 R175, R5 ;  /* 0x0000000500af7308 */ /* 0x0003e20000000800 */
[----:B---3--:R-:W-:-:S02]  /*a1e0*/  FFMA.FTZ R45, R37, UR6, -R4 ;  /* 0x00000006252d7c23 */ /* 0x008fc40008010804 */
[----:B------:R-:W3:Y:S01]  /*a1f0*/  LDL.LU R37, [R1+0x54] ;  /* 0x0000540001257983 */ /* 0x000ee20000300800 */
[----:B-1----:R-:W-:Y:S01]  /*a200*/  FFMA.FTZ R5, R148, UR6, -R3 ;  /* 0x0000000694057c23 */ /* 0x002fe20008010803 */
[----:B------:R-:W-:Y:S01]  /*a210*/  FFMA.FTZ R26, R36, UR6, -R4 ;  /* 0x00000006241a7c23 */ /* 0x000fe20008010804 */
[----:B------:R-:W-:Y:S02]  /*a220*/  IMAD.MOV.U32 R36, RZ, RZ, R38 ;  /* 0x000000ffff247224 */ /* 0x000fe400078e0026 */
[----:B------:R-:W-:Y:S02]  /*a230*/  IMAD.MOV.U32 R38, RZ, RZ, R129 ;  /* 0x000000ffff267224 */ /* 0x000fe400078e0081 */
[----:B------:R-:W-:Y:S02]  /*a240*/  IMAD.MOV.U32 R129, RZ, RZ, R131 ;  /* 0x000000ffff817224 */ /* 0x000fe400078e0083 */
[----:B------:R-:W-:Y:S02]  /*a250*/  IMAD.MOV.U32 R131, RZ, RZ, R145 ;  /* 0x000000ffff837224 */ /* 0x000fe400078e0091 */
[----:B------:R-:W-:-:S02]  /*a260*/  IMAD.MOV.U32 R145, RZ, RZ, R162 ;  /* 0x000000ffff917224 */ /* 0x000fc400078e00a2 */
[----:B------:R-:W-:Y:S02]  /*a270*/  IMAD.MOV.U32 R162, RZ, RZ, R155 ;  /* 0x000000ffffa27224 */ /* 0x000fe400078e009b */
[----:B------:R-:W-:Y:S02]  /*a280*/  IMAD.MOV.U32 R155, RZ, RZ, R150 ;  /* 0x000000ffff9b7224 */ /* 0x000fe400078e0096 */
[----:B------:R-:W-:Y:S02]  /*a290*/  IMAD.MOV.U32 R150, RZ, RZ, R154 ;  /* 0x000000ffff967224 */ /* 0x000fe400078e009a */
[----:B---3--:R-:W-:Y:S01]  /*a2a0*/  FFMA.FTZ R148, R37, UR6, -R4 ;  /* 0x0000000625947c23 */ /* 0x008fe20008010804 */
[----:B------:R-:W-:Y:S02]  /*a2b0*/  MOV R37, R39 ;  /* 0x0000002700257202 */ /* 0x000fe40000000f00 */
        /* <DEDUP_REMOVED lines=12> */
[----:B------:R-:W-:Y:S01]  /*a380*/  MOV R24, R37 ;  /* 0x0000002500187202 */ /* 0x000fe20000000f00 */
[----:B------:R-:W-:Y:S01]  /*a390*/  IMAD.MOV.U32 R37, RZ, RZ, R38 ;  /* 0x000000ffff257224 */ /* 0x000fe200078e0026 */
[----:B------:R-:W-:-:S02]  /*a3a0*/  MOV R147, R151 ;  /* 0x0000009700937202 */ /* 0x000fc40000000f00 */
        /* <DEDUP_REMOVED lines=12> */
[----:B------:R-:W-:-:S02]  /*a470*/  MOV R151, R133 ;  /* 0x0000008500977202 */ /* 0x000fc40000000f00 */
[----:B------:R-:W-:Y:S01]  /*a480*/  MOV R143, R162 ;  /* 0x000000a2008f7202 */ /* 0x000fe20000000f00 */
[----:B------:R-:W-:Y:S01]  /*a490*/  IMAD.MOV.U32 R162, RZ, RZ, R159 ;  /* 0x000000ffffa27224 */ /* 0x000fe200078e009f */
[----:B------:R-:W-:Y:S02]  /*a4a0*/  MOV R133, R140 ;  /* 0x0000008c00857202 */ /* 0x000fe40000000f00 */
[----:B------:R-:W-:Y:S02]  /*a4b0*/  MOV R140, R204 ;  /* 0x000000cc008c7202 */ /* 0x000fe40000000f00 */
[----:B------:R-:W-:Y:S01]  /*a4c0*/  MOV R159, R155 ;  /* 0x0000009b009f7202 */ /* 0x000fe20000000f00 */
[----:B------:R-:W3:Y:S01]  /*a4d0*/  LDL.LU R204, [R1+0x114] ;  /* 0x0001140001cc7983 */ /* 0x000ee20000300800 */
[----:B------:R-:W-:Y:S01]  /*a4e0*/  IMAD.MOV.U32 R155, RZ, RZ, R147 ;  /* 0x000000ffff9b7224 */ /* 0x000fe200078e0093 */
[----:B------:R-:W-:Y:S02]  /*a4f0*/  MOV R147, R151 ;  /* 0x0000009700937202 */ /* 0x000fe40000000f00 */
[----:B------:R-:W4:Y:S04]  /*a500*/  LDL.LU R150, [R1+0x4c] ;  /* 0x00004c0001967983 */ /* 0x000f280000300800 */
[----:B------:R-:W4:Y:S01]  /*a510*/  LDL.LU R151, [R1+0x48] ;  /* 0x0000480001977983 */ /* 0x000f220000300800 */
[----:B------:R-:W-:-:S05]  /*a520*/  MOV R181, R129 ;  /* 0x0000008100b57202 */ /* 0x000fca0000000f00 */
[----:B------:R-:W-:Y:S02]  /*a530*/  FFMA.FTZ R11, R181, UR6, -R2 ;  /* 0x00000006b50b7c23 */ /* 0x000fe40008010802 */
[----:B------:R-:W4:Y:S01]  /*a540*/  LDL.LU R181, [R1+0x24] ;  /* 0x0000240001b57983 */ /* 0x000f220000300800 */
[----:B------:R-:W-:Y:S01]  /*a550*/  MOV R182, R133 ;  /* 0x0000008500b67202 */ /* 0x000fe20000000f00 */
[----:B------:R-:W-:Y:S01]  /*a560*/  IMAD.MOV.U32 R183, RZ, RZ, R202 ;  /* 0x000000ffffb77224 */ /* 0x000fe200078e00ca */
[----:B------:R-:W-:Y:S01]  /*a570*/  MOV R178, R38 ;  /* 0x0000002600b27202 */ /* 0x000fe20000000f00 */
[----:B------:R-:W-:Y:S02]  /*a580*/  IMAD.MOV.U32 R177, RZ, RZ, R39 ;  /* 0x000000ffffb17224 */ /* 0x000fe400078e0027 */
[----:B------:R-:W-:Y:S02]  /*a590*/  IMAD.MOV.U32 R180, RZ, RZ, R37 ;  /* 0x000000ffffb47224 */ /* 0x000fe400078e0025 */
[----:B------:R-:W-:Y:S01]  /*a5a0*/  FFMA.FTZ R9, R182, UR6, -R2 ;  /* 0x00000006b6097c23 */ /* 0x000fe20008010802 */
[----:B------:R-:W-:-:S02]  /*a5b0*/  IMAD.MOV.U32 R154, RZ, RZ, R138 ;  /* 0x000000ffff9a7224 */ /* 0x000fc400078e008a */
[----:B------:R-:W-:Y:S01]  /*a5c0*/  FFMA.FTZ R8, R183, UR6, -R2 ;  /* 0x00000006b7087c23 */ /* 0x000fe20008010802 */
[----:B------:R-:W-:Y:S02]  /*a5d0*/  IMAD.MOV.U32 R138, RZ, RZ, R135 ;  /* 0x000000ffff8a7224 */ /* 0x000fe400078e0087 */
[----:B------:R-:W-:Y:S01]  /*a5e0*/  FFMA.FTZ R149, R149, UR6, -R4 ;  /* 0x0000000695957c23 */ /* 0x000fe20008010804 */
[----:B------:R1:W-:Y:S01]  /*a5f0*/  MUFU.EX2 R135, R5 ;  /* 0x0000000500877308 */ /* 0x0003e20000000800 */
[----:B------:R-:W-:Y:S01]  /*a600*/  IMAD.MOV.U32 R182, RZ, RZ, R177 ;  /* 0x000000ffffb67224 */ /* 0x000fe200078e00b1 */
[----:B------:R-:W-:Y:S01]  /*a610*/  MOV R183, R178 ;  /* 0x000000b200b77202 */ /* 0x000fe20000000f00 */
[----:B------:R-:W-:Y:S02]  /*a620*/  IMAD.MOV.U32 R129, RZ, RZ, R130 ;  /* 0x000000ffff817224 */ /* 0x000fe400078e0082 */
[----:B------:R-:W-:Y:S01]  /*a630*/  FFMA.FTZ R6, R174, UR6, -R3 ;  /* 0x00000006ae067c23 */ /* 0x000fe20008010803 */
[----:B------:R-:W-:Y:S01]  /*a640*/  IMAD.MOV.U32 R177, RZ, RZ, R180 ;  /* 0x000000ffffb17224 */ /* 0x000fe200078e00b4 */
[----:B------:R-:W-:Y:S01]  /*a650*/  MOV R178, R24 ;  /* 0x0000001800b27202 */ /* 0x000fe20000000f00 */
[----:B------:R-:W-:Y:S01]  /*a660*/  IMAD.MOV.U32 R180, RZ, RZ, R25 ;  /* 0x000000ffffb47224 */ /* 0x000fe200078e0019 */
[----:B------:R-:W-:Y:S01]  /*a670*/  MOV R24, R36 ;  /* 0x0000002400187202 */ /* 0x000fe20000000f00 */
[----:B------:R-:W-:Y:S01]  /*a680*/  FFMA.FTZ R47, R182, UR6, -R2 ;  /* 0x00000006b62f7c23 */ /* 0x000fe20008010802 */
[----:B------:R-:W-:Y:S01]  /*a690*/  MOV R133, R203 ;  /* 0x000000cb00857202 */ /* 0x000fe20000000f00 */
[----:B------:R-:W2:Y:S01]  /*a6a0*/  MUFU.EX2 R202, R6 ;  /* 0x0000000600ca7308 */ /* 0x000ea20000000800 */
[----:B------:R-:W-:Y:S01]  /*a6b0*/  MOV R130, R146 ;  /* 0x0000009200827202 */ /* 0x000fe20000000f00 */
[----:B------:R-:W-:-:S02]  /*a6c0*/  IMAD.MOV.U32 R25, RZ, RZ, R128 ;  /* 0x000000ffff197224 */ /* 0x000fc400078e0080 */
[----:B-1----:R-:W-:Y:S01]  /*a6d0*/  FFMA.FTZ R5, R173, UR6, -R3 ;  /* 0x00000006ad057c23 */ /* 0x002fe20008010803 */
        /* <DEDUP_REMOVED lines=24> */
[----:B------:R-:W-:-:S02]  /*a860*/  IMAD.MOV.U32 R177, RZ, RZ, R25 ;  /* 0x000000ffffb17224 */ /* 0x000fc400078e0019 */
[----:B------:R-:W-:Y:S01]  /*a870*/  IMAD.MOV.U32 R25, RZ, RZ, R130 ;  /* 0x000000ffff197224 */ /* 0x000fe200078e0082 */
[----:B------:R-:W-:Y:S01]  /*a880*/  MOV R130, R131 ;  /* 0x0000008300827202 */ /* 0x000fe20000000f00 */
[----:B------:R-:W-:Y:S01]  /*a890*/  IMAD.MOV.U32 R131, RZ, RZ, R133 ;  /* 0x000000ffff837224 */ /* 0x000fe200078e0085 */
[----:B------:R-:W-:Y:S02]  /*a8a0*/  MOV R133, R244 ;  /* 0x000000f400857202 */ /* 0x000fe40000000f00 */
[----:B------:R-:W-:Y:S01]  /*a8b0*/  MOV R169, R191 ;  /* 0x000000bf00a97202 */ /* 0x000fe20000000f00 */
[----:B------:R-:W-:Y:S01]  /*a8c0*/  IMAD.MOV.U32 R55, RZ, RZ, R234 ;  /* 0x000000ffff377224 */ /* 0x000fe200078e00ea */
[----:B------:R-:W-:Y:S02]  /*a8d0*/  MOV R54, R134 ;  /* 0x0000008600367202 */ /* 0x000fe40000000f00 */
[----:B------:R-:W-:Y:S02]  /*a8e0*/  MOV R191, R7 ;  /* 0x0000000700bf7202 */ /* 0x000fe40000000f00 */
[----:B--2---:R-:W-:-:S02]  /*a8f0*/  F2FP.BF16.F32.PACK_AB R5, R202, R135 ;  /* 0x00000087ca05723e */ /* 0x004fc400000010ff */
[----:B------:R-:W-:Y:S01]  /*a900*/  F2FP.BF16.F32.PACK_AB R6, R175, R168 ;  /* 0x000000a8af06723e */ /* 0x000fe200000010ff */
[----:B------:R-:W-:Y:S01]  /*a910*/  IMAD.MOV.U32 R53, RZ, RZ, R133 ;  /* 0x000000ffff357224 */ /* 0x000fe200078e0085 */
[----:B------:R-:W-:Y:S01]  /*a920*/  MOV R52, R131 ;  /* 0x0000008300347202 */ /* 0x000fe20000000f00 */
[----:B------:R-:W-:Y:S01]  /*a930*/  FFMA.FTZ R128, R251, UR6, -R2 ;  /* 0x00000006fb807c23 */ /* 0x000fe20008010802 */
[----:B------:R-:W-:Y:S01]  /*a940*/  MOV R157, R54 ;  /* 0x00000036009d7202 */ /* 0x000fe20000000f00 */
[----:B------:R-:W-:Y:S02]  /*a950*/  IMAD.MOV.U32 R164, RZ, RZ, R55 ;  /* 0x000000ffffa47224 */ /* 0x000fe400078e0037 */
[----:B------:R-:W-:Y:S01]  /*a960*/  FFMA.FTZ R131, R186, UR6, -R0 ;  /* 0x00000006ba837c23 */ /* 0x000fe20008010800 */
[----:B------:R-:W-:Y:S02]  /*a970*/  IMAD.MOV.U32 R170, RZ, RZ, R68 ;  /* 0x000000ffffaa7224 */ /* 0x000fe400078e0044 */
[--C-:B------:R-:W-:Y:S01]  /*a980*/  FFMA.FTZ R133, R185, UR6, -R0.reuse ;  /* 0x00000006b9857c23 */ /* 0x100fe20008010800 */
[----:B------:R-:W-:Y:S01]  /*a990*/  FFMA.FTZ R134, R184, UR6, -R0 ;  /* 0x00000006b8867c23 */ /* 0x000fe20008010800 */
[----:B------:R-:W-:Y:S01]  /*a9a0*/  MOV R174, R52 ;  /* 0x0000003400ae7202 */ /* 0x000fe20000000f00 */
[----:B------:R-:W-:-:S02]  /*a9b0*/  IMAD.MOV.U32 R173, RZ, RZ, R53 ;  /* 0x000000ffffad7224 */ /* 0x000fc400078e0035 */
[----:B------:R-:W-:Y:S02]  /*a9c0*/  IMAD.MOV.U32 R171, RZ, RZ, R232 ;  /* 0x000000ffffab7224 */ /* 0x000fe400078e00e8 */
[----:B------:R-:W-:Y:S01]  /*a9d0*/  FADD.FTZ R68, R198, R195 ;  /* 0x000000c3c6447221 */ /* 0x000fe20000010000 */
        /* <DEDUP_REMOVED lines=10> */
[----:B------:R1:W5:Y:S03]  /*aa80*/  LDL.LU R245, [R1+0x110] ;  /* 0x0001100001f57983 */ /* 0x0003660000300800 */
[----:B------:R-:W-:Y:S01]  /*aa90*/  IMAD.MOV.U32 R186, RZ, RZ, R140 ;  /* 0x000000ffffba7224 */ /* 0x000fe200078e008c */
[----:B------:R1:W5:Y:S04]  /*aaa0*/  LDL.LU R251, [R1+0x10c] ;  /* 0x00010c0001fb7983 */ /* 0x0003680000300800 */
[----:B------:R1:W5:Y:S01]  /*aab0*/  LDL.LU R244, [R1+0x108] ;  /* 0x0001080001f47983 */ /* 0x0003620000300800 */
[----:B---3--:R-:W-:Y:S01]  /*aac0*/  FFMA.FTZ R36, R204, UR6, -R2 ;  /* 0x00000006cc247c23 */ /* 0x008fe20008010802 */
[--C-:B----4-:R-:W-:Y:S01]  /*aad0*/  FFMA.FTZ R150, R150, UR6, -R4.reuse ;  /* 0x0000000696967c23 */ /* 0x110fe20008010804 */
[----:B------:R-:W-:Y:S01]  /*aae0*/  FFMA.FTZ R151, R151, UR6, -R4 ;  /* 0x0000000697977c23 */ /* 0x000fe20008010804 */
[----:B------:R-:W-:-:S04]  /*aaf0*/  FFMA.FTZ R4, R172, UR6, -R3 ;  /* 0x00000006ac047c23 */ /* 0x000fc80008010803 */
[----:B------:R2:W3:Y:S01]  /*ab00*/  MUFU.EX2 R204, R4 ;  /* 0x0000000400cc7308 */ /* 0x0004e20000000800 */
[----:B------:R-:W-:Y:S01]  /*ab10*/  FFMA.FTZ R10, R181, UR6, -R2 ;  /* 0x00000006b50a7c23 */ /* 0x000fe20008010802 */
[----:B------:R-:W-:Y:S02]  /*ab20*/  IMAD.MOV.U32 R181, RZ, RZ, R183 ;  /* 0x000000ffffb57224 */ /* 0x000fe400078e00b7 */
[----:B------:R-:W-:Y:S01]  /*ab30*/  IMAD.MOV.U32 R183, RZ, RZ, R178 ;  /* 0x000000ffffb77224 */ /* 0x000fe200078e00b2 */
[----:B------:R-:W-:Y:S01]  /*ab40*/  MOV R178, R24 ;  /* 0x0000001800b27202 */ /* 0x000fe20000000f00 */
[----:B------:R-:W-:Y:S01]  /*ab50*/  FFMA.FTZ R3, R179, UR6, -R0 ;  /* 0x00000006b3037c23 */ /* 0x000fe20008010800 */
[----:B------:R-:W-:Y:S01]  /*ab60*/  MOV R24, R129 ;  /* 0x0000008100187202 */ /* 0x000fe20000000f00 */
[----:B------:R-:W-:Y:S01]  /*ab70*/  IMAD.MOV.U32 R179, RZ, RZ, R181 ;  /* 0x000000ffffb37224 */ /* 0x000fe200078e00b5 */
[----:B------:R-:W-:Y:S01]  /*ab80*/  MOV R181, R182 ;  /* 0x000000b600b57202 */ /* 0x000fe20000000f00 */
[----:B------:R-:W-:Y:S01]  /*ab90*/  IMAD.MOV.U32 R182, RZ, RZ, R177 ;  /* 0x000000ffffb67224 */ /* 0x000fe200078e00b1 */
[----:B------:R-:W-:Y:S01]  /*aba0*/  MOV R177, R24 ;  /* 0x0000001800b17202 */ /* 0x000fe20000000f00 */
[----:B------:R-:W-:Y:S01]  /*abb0*/  IMAD.MOV.U32 R51, RZ, RZ, R179 ;  /* 0x000000ffff337224 */ /* 0x000fe200078e00b3 */
[----:B------:R-:W-:-:S02]  /*abc0*/  MOV R50, R181 ;  /* 0x000000b500327202 */ /* 0x000fc40000000f00 */
[----:B--2---:R-:W-:Y:S02]  /*abd0*/  F2FP.BF16.F32.PACK_AB R4, R166, R165 ;  /* 0x000000a5a604723e */ /* 0x004fe400000010ff */
[----:B---3--:R-:W-:Y:S01]  /*abe0*/  F2FP.BF16.F32.PACK_AB R7, R204, R203 ;  /* 0x000000cbcc07723e */ /* 0x008fe200000010ff */
[----:B------:R-:W-:Y:S02]  /*abf0*/  IMAD.MOV.U32 R181, RZ, RZ, R177 ;  /* 0x000000ffffb57224 */ /* 0x000fe400078e00b1 */
[----:B------:R-:W-:Y:S01]  /*ac00*/  FFMA.FTZ R129, R197, UR6, -R2 ;  /* 0x00000006c5817c23 */ /* 0x000fe20008010802 */
[----:B------:R-:W-:Y:S01]  /*ac10*/  MOV R177, R25 ;  /* 0x0000001900b17202 */ /* 0x000fe20000000f00 */
[----:B------:R-:W-:Y:S02]  /*ac20*/  IMAD.MOV.U32 R179, RZ, RZ, R130 ;  /* 0x000000ffffb37224 */ /* 0x000fe400078e0082 */
[--C-:B------:R-:W-:Y:S01]  /*ac30*/  FFMA.FTZ R2, R243, UR6, -R0.reuse ;  /* 0x00000006f3027c23 */ /* 0x100fe20008010800 */
[--C-:B------:R-:W-:Y:S01]  /*ac40*/  FFMA.FTZ R24, R235, UR6, -R0.reuse ;  /* 0x00000006eb187c23 */ /* 0x100fe20008010800 */
[--C-:B------:R-:W-:Y:S01]  /*ac50*/  FFMA.FTZ R25, R199, UR6, -R0.reuse ;  /* 0x00000006c7197c23 */ /* 0x100fe20008010800 */
[----:B------:R-:W-:Y:S01]  /*ac60*/  FFMA.FTZ R130, R190, UR6, -R0 ;  /* 0x00000006be827c23 */ /* 0x000fe20008010800 */
[----:B------:R-:W-:Y:S01]  /*ac70*/  FADD.FTZ R0, R51, R50 ;  /* 0x0000003233007221 */ /* 0x000fe20000010000 */
[----:B------:R-:W-:Y:S01]  /*ac80*/  MOV R172, R201 ;  /* 0x000000c900ac7202 */ /* 0x000fe20000000f00 */
[C---:B------:R-:W-:Y:S08]  /*ac90*/  HMMA.16816.F32.BF16 R52, R4.reuse, R20, R120 ;  /* 0x000000140434723c */ /* 0x040ff00000041878 */
[C---:B------:R-:W-:Y:S01]  /*aca0*/  HMMA.16816.F32.BF16 R40, R4.reuse, R16, R112 ;  /* 0x000000100428723c */ /* 0x040fe20000041870 */
[----:B------:R-:W-:Y:S07]  /*acb0*/  MUFU.EX2 R112, R11 ;  /* 0x0000000b00707308 */ /* 0x000fee0000000800 */
[C---:B------:R-:W-:Y:S01]  /*acc0*/  HMMA.16816.F32.BF16 R32, R4.reuse, R18, R108 ;  /* 0x000000120420723c */ /* 0x040fe2000004186c */
[----:B------:R-:W-:Y:S01]  /*acd0*/  MUFU.EX2 R114, R10 ;  /* 0x0000000a00727308 */ /* 0x000fe20000000800 */
[----:B------:R-:W-:Y:S06]  /*ace0*/  LDSM.16.MT88.4 R16, [R83+0xb000] ;  /* 0x00b000005310783b */ /* 0x000fec0000004200 */
[C---:B------:R-:W-:Y:S01]  /*acf0*/  HMMA.16816.F32.BF16 R104, R4.reuse, R12, R104 ;  /* 0x0000000c0468723c */ /* 0x040fe20000041868 */
[----:B------:R-:W-:Y:S07]  /*ad00*/  MUFU.EX2 R115, R9 ;  /* 0x0000000900737308 */ /* 0x000fee0000000800 */
[C---:B------:R-:W-:Y:S01]  /*ad10*/  HMMA.16816.F32.BF16 R100, R4.reuse, R14, R100 ;  /* 0x0000000e0464723c */ /* 0x040fe20000041864 */
[----:B------:R2:W3:Y:S01]  /*ad20*/  MUFU.EX2 R113, R8 ;  /* 0x0000000800717308 */ /* 0x0004e20000000800 */
[----:B------:R-:W-:Y:S06]  /*ad30*/  LDSM.16.MT88.4 R12, [R132+0xb000] ;  /* 0x00b00000840c783b */ /* 0x000fec0000004200 */
[C---:B------:R-:W-:Y:S01]  /*ad40*/  HMMA.16816.F32.BF16 R88, R4.reuse, R28, R88 ;  /* 0x0000001c0458723c */ /* 0x040fe20000041858 */
[----:B------:R4:W-:Y:S07]  /*ad50*/  MUFU.EX2 R111, R3 ;  /* 0x00000003006f7308 */ /* 0x0009ee0000000800 */
[C---:B------:R-:W-:Y:S01]  /*ad60*/  HMMA.16816.F32.BF16 R72, R4.reuse, R30, R72 ;  /* 0x0000001e0448723c */ /* 0x040fe20000041848 */
[----:B------:R-:W-:Y:S01]  /*ad70*/  MOV R197, R138 ;  /* 0x0000008a00c57202 */ /* 0x000fe20000000f00 */
[----:B--2---:R-:W-:Y:S04]  /*ad80*/  LDSM.16.MT88.4 R8, [R136+0xb000] ;  /* 0x00b000008808783b */ /* 0x004fe80000004200 */
[----:B------:R1:W5:Y:S02]  /*ad90*/  LDL.LU R243, [R1+0x104] ;  /* 0x0001040001f37983 */ /* 0x0003640000300800 */
[----:B------:R-:W-:Y:S01]  /*ada0*/  HMMA.16816.F32.BF16 R48, R4, R22, R116 ;  /* 0x000000160430723c */ /* 0x000fe20000041874 */
[----:B------:R-:W-:Y:S01]  /*adb0*/  FADD.FTZ R4, R157, R164 ;  /* 0x000000a49d047221 */ /* 0x000fe20000010000 */
[----:B------:R-:W2:Y:S01]  /*adc0*/  LDSM.16.MT88.4 R20, [R144+0xb000] ;  /* 0x00b000009014783b */ /* 0x000ea20000004200 */
[----:B------:R-:W-:Y:S01]  /*add0*/  IMAD.MOV.U32 R157, RZ, RZ, R169 ;  /* 0x000000ffff9d7224 */ /* 0x000fe200078e00a9 */
[----:B------:R-:W-:Y:S01]  /*ade0*/  MOV R164, R170 ;  /* 0x000000aa00a47202 */ /* 0x000fe20000000f00 */
[----:B------:R-:W-:Y:S01]  /*adf0*/  IMAD.MOV.U32 R169, RZ, RZ, R171 ;  /* 0x000000ffffa97224 */ /* 0x000fe200078e00ab */
[----:B------:R-:W-:Y:S01]  /*ae00*/  MOV R170, R172 ;  /* 0x000000ac00aa7202 */ /* 0x000fe20000000f00 */
[----:B------:R-:W-:Y:S01]  /*ae10*/  IMAD.MOV.U32 R171, RZ, RZ, R173 ;  /* 0x000000ffffab7224 */ /* 0x000fe200078e00ad */
[----:B------:R-:W-:Y:S01]  /*ae20*/  MOV R172, R174 ;  /* 0x000000ae00ac7202 */ /* 0x000fe20000000f00 */
[----:B------:R-:W-:-:S02]  /*ae30*/  IMAD.MOV.U32 R173, RZ, RZ, R179 ;  /* 0x000000ffffad7224 */ /* 0x000fc400078e00b3 */
[----:B----4-:R-:W-:Y:S01]  /*ae40*/  FADD.FTZ R3, R157, R164 ;  /* 0x000000a49d037221 */ /* 0x010fe20000010000 */
[----:B------:R-:W-:Y:S01]  /*ae50*/  MOV R174, R181 ;  /* 0x000000b500ae7202 */ /* 0x000fe20000000f00 */
[----:B------:R-:W-:Y:S01]  /*ae60*/  IMAD.MOV.U32 R179, RZ, RZ, R182 ;  /* 0x000000ffffb37224 */ /* 0x000fe200078e00b6 */
[----:B------:R-:W-:Y:S01]  /*ae70*/  MOV R157, R169 ;  /* 0x000000a9009d7202 */ /* 0x000fe20000000f00 */
[----:B------:R-:W-:Y:S01]  /*ae80*/  IMAD.MOV.U32 R169, RZ, RZ, R170 ;  /* 0x000000ffffa97224 */ /* 0x000fe200078e00aa */
[----:B------:R-:W-:Y:S01]  /*ae90*/  MOV R181, R183 ;  /* 0x000000b700b57202 */ /* 0x000fe20000000f00 */
[----:B------:R4:W1:Y:S01]  /*aea0*/  MUFU.EX2 R110, R2 ;  /* 0x00000002006e7308 */ /* 0x0008620000000800 */
[----:B------:R-:W-:Y:S01]  /*aeb0*/  MOV R170, R171 ;  /* 0x000000ab00aa7202 */ /* 0x000fe20000000f00 */
[----:B------:R-:W-:Y:S01]  /*aec0*/  IMAD.MOV.U32 R182, RZ, RZ, R187 ;  /* 0x000000ffffb67224 */ /* 0x000fe200078e00bb */
[----:B------:R-:W-:Y:S01]  /*aed0*/  MOV R183, R200 ;  /* 0x000000c800b77202 */ /* 0x000fe20000000f00 */
[----:B------:R-:W-:Y:S01]  /*aee0*/  IMAD.MOV.U32 R171, RZ, RZ, R172 ;  /* 0x000000ffffab7224 */ /* 0x000fe200078e00ac */
[----:B------:R-:W-:Y:S01]  /*aef0*/  MOV R172, R173 ;  /* 0x000000ad00ac7202 */ /* 0x000fe20000000f00 */
[----:B------:R-:W-:-:S02]  /*af00*/  IMAD.MOV.U32 R187, RZ, RZ, R81 ;  /* 0x000000ffffbb7224 */ /* 0x000fc400078e0051 */
[----:B------:R-:W-:Y:S01]  /*af10*/  MUFU.EX2 R108, R24 ;  /* 0x00000018006c7308 */ /* 0x000fe20000000800 */
[----:B------:R-:W-:Y:S01]  /*af20*/  IMAD.MOV.U32 R173, RZ, RZ, R174 ;  /* 0x000000ffffad7224 */ /* 0x000fe200078e00ae */
[----:B------:R-:W-:Y:S01]  /*af30*/  MOV R174, R179 ;  /* 0x000000b300ae7202 */ /* 0x000fe20000000f00 */
[----:B------:R-:W-:Y:S01]  /*af40*/  IMAD.MOV.U32 R179, RZ, RZ, R181 ;  /* 0x000000ffffb37224 */ /* 0x000fe200078e00b5 */
[----:B------:R-:W-:Y:S02]  /*af50*/  MOV R181, R182 ;  /* 0x000000b600b57202 */ /* 0x000fe40000000f00 */
[----:B------:R-:W-:Y:S02]  /*af60*/  MOV R190, R156 ;  /* 0x0000009c00be7202 */ /* 0x000fe40000000f00 */
[----:B------:R-:W-:Y:S01]  /*af70*/  MOV R199, R137 ;  /* 0x0000008900c77202 */ /* 0x000fe20000000f00 */
[----:B----4-:R-:W-:Y:S01]  /*af80*/  FADD.FTZ R2, R239, R0 ;  /* 0x00000000ef027221 */ /* 0x010fe20000010000 */
[----:B------:R-:W-:Y:S01]  /*af90*/  FADD.FTZ R0, R157, R68 ;  /* 0x000000449d007221 */ /* 0x000fe20000010000 */
[----:B------:R-:W-:Y:S01]  /*afa0*/  IMAD.MOV.U32 R182, RZ, RZ, R183 ;  /* 0x000000ffffb67224 */ /* 0x000fe200078e00b7 */
[----:B------:R4:W2:Y:S01]  /*afb0*/  MUFU.EX2 R109, R25 ;  /* 0x00000019006d7308 */ /* 0x0008a20000000800 */
[----:B------:R-:W-:Y:S01]  /*afc0*/  MOV R183, R187 ;  /* 0x000000bb00b77202 */ /* 0x000fe20000000f00 */
[----:B------:R-:W-:Y:S01]  /*afd0*/  FADD.FTZ R0, R172, R0 ;  /* 0x00000000ac007221 */ /* 0x000fe20000010000 */
        /* <DEDUP_REMOVED lines=10> */
[----:B------:R-:W-:Y:S01]  /*b080*/  MUFU.EX2 R117, R46 ;  /* 0x0000002e00757308 */ /* 0x000fe20000000800 */
[----:B------:R-:W-:Y:S01]  /*b090*/  IMAD.MOV.U32 R122, RZ, RZ, R168 ;  /* 0x000000ffff7a7224 */ /* 0x000fe200078e00a8 */
[----:B------:R1:W5:Y:S06]  /*b0a0*/  LDL.LU R235, [R1+0x100] ;  /* 0x0001000001eb7983 */ /* 0x00036c0000300800 */
[----:B------:R-:W-:Y:S08]  /*b0b0*/  MUFU.EX2 R116, R45 ;  /* 0x0000002d00747308 */ /* 0x000ff00000000800 */
[----:B------:R-:W-:Y:S08]  /*b0c0*/  MUFU.EX2 R119, R26 ;  /* 0x0000001a00777308 */ /* 0x000ff00000000800 */
[----:B------:R-:W2:Y:S08]  /*b0d0*/  MUFU.EX2 R118, R27 ;  /* 0x0000001b00767308 */ /* 0x000eb00000000800 */
[----:B------:R-:W-:Y:S01]  /*b0e0*/  MUFU.EX2 R68, R39 ;  /* 0x0000002700447308 */ /* 0x000fe20000000800 */
[----:B----4-:R-:W-:Y:S01]  /*b0f0*/  FADD.FTZ R25, R169, R4 ;  /* 0x00000004a9197221 */ /* 0x010fe20000010000 */
[----:B---3--:R-:W-:-:S02]  /*b100*/  F2FP.BF16.F32.PACK_AB R6, R113, R115 ;  /* 0x000000737106723e */ /* 0x008fc400000010ff */
[----:B-1----:R-:W-:Y:S02]  /*b110*/  F2FP.BF16.F32.PACK_AB R5, R110, R111 ;  /* 0x0000006f6e05723e */ /* 0x002fe400000010ff */
[----:B--2---:R-:W-:Y:S01]  /*b120*/  F2FP.BF16.F32.PACK_AB R7, R109, R108 ;  /* 0x0000006c6d07723e */ /* 0x004fe200000010ff */
[----:B------:R-:W-:Y:S01]  /*b130*/  FADD.FTZ R24, R170, R3 ;  /* 0x00000003aa187221 */ /* 0x000fe20000010000 */
[----:B------:R-:W1:Y:S01]  /*b140*/  MUFU.EX2 R82, R44 ;  /* 0x0000002c00527308 */ /* 0x000e620000000800 */
[----:B------:R-:W-:Y:S01]  /*b150*/  FADD.FTZ R2, R171, R2 ;  /* 0x00000002ab027221 */ /* 0x000fe20000010000 */
[----:B------:R-:W-:Y:S01]  /*b160*/  FADD.FTZ R0, R179, R0 ;  /* 0x00000000b3007221 */ /* 0x000fe20000010000 */
[----:B------:R-:W-:Y:S01]  /*b170*/  MOV R192, R237 ;  /* 0x000000ed00c07202 */ /* 0x000fe20000000f00 */
[----:B------:R-:W-:Y:S01]  /*b180*/  IMAD.MOV.U32 R121, RZ, RZ, R199 ;  /* 0x000000ffff797224 */ /* 0x000fe200078e00c7 */
[----:B------:R2:W5:Y:S03]  /*b190*/  LDL.LU R234, [R1+0xfc] ;  /* 0x0000fc0001ea7983 */ /* 0x0005660000300800 */
[----:B------:R-:W-:Y:S08]  /*b1a0*/  MUFU.EX2 R46, R38 ;  /* 0x00000026002e7308 */ /* 0x000ff00000000800 */
[----:B------:R-:W3:Y:S01]  /*b1b0*/  MUFU.EX2 R45, R37 ;  /* 0x00000025002d7308 */ /* 0x000ee20000000800 */
[----:B------:R-:W-:Y:S01]  /*b1c0*/  F2FP.BF16.F32.PACK_AB R4, R114, R112 ;  /* 0x000000707204723e */ /* 0x000fe200000010ff */
[----:B------:R-:W-:Y:S01]  /*b1d0*/  FADD.FTZ R3, R172, R25 ;  /* 0x00000019ac037221 */ /* 0x000fe20000010000 */
[----:B------:R-:W-:Y:S01]  /*b1e0*/  FADD.FTZ R24, R173, R24 ;  /* 0x00000018ad187221 */ /* 0x000fe20000010000 */
[----:B------:R-:W-:Y:S01]  /*b1f0*/  FADD.FTZ R2, R174, R2 ;  /* 0x00000002ae027221 */ /* 0x000fe20000010000 */
[----:B------:R-:W-:-:S02]  /*b200*/  IMAD.MOV.U32 R179, RZ, RZ, R159 ;  /* 0x000000ffffb37224 */ /* 0x000fc400078e009f */
[----:B------:R-:W-:Y:S01]  /*b210*/  FADD.FTZ R0, R176, R0 ;  /* 0x00000000b0007221 */ /* 0x000fe20000010000 */
[----:B------:R-:W-:Y:S01]  /*b220*/  IMAD.MOV.U32 R171, RZ, RZ, R154 ;  /* 0x000000ffffab7224 */ /* 0x000fe200078e009a */
[C---:B------:R-:W-:Y:S01]  /*b230*/  HMMA.16816.F32.BF16 R96, R4.reuse, R20, R96 ;  /* 0x000000140460723c */ /* 0x040fe20000041860 */
[----:B------:R-:W-:Y:S01]  /*b240*/  FADD.FTZ R3, R181, R3 ;  /* 0x00000003b5037221 */ /* 0x000fe20000010000 */
[----:B------:R-:W-:Y:S01]  /*b250*/  FADD.FTZ R24, R182, R24 ;  /* 0x00000018b6187221 */ /* 0x000fe20000010000 */
[----:B------:R4:W-:Y:S01]  /*b260*/  MUFU.EX2 R26, R133 ;  /* 0x00000085001a7308 */ /* 0x0009e20000000800 */
[----:B------:R-:W-:Y:S01]  /*b270*/  MOV R170, R142 ;  /* 0x0000008e00aa7202 */ /* 0x000fe20000000f00 */
[----:B------:R-:W-:Y:S01]  /*b280*/  IMAD.MOV.U32 R169, RZ, RZ, R141 ;  /* 0x000000ffffa97224 */ /* 0x000fe200078e008d */
[----:B------:R2:W5:Y:S02]  /*b290*/  LDL.LU R232, [R1+0xf8] ;  /* 0x0000f80001e87983 */ /* 0x0005640000300800 */
[----:B------:R-:W-:Y:S01]  /*b2a0*/  HMMA.16816.F32.BF16 R92, R4, R22, R92 ;  /* 0x00000016045c723c */ /* 0x000fe2000004185c */
[----:B------:R-:W-:-:S07]  /*b2b0*/  IMAD.MOV.U32 R173, RZ, RZ, R158 ;  /* 0x000000ffffad7224 */ /* 0x000fce00078e009e */
[C---:B------:R-:W-:Y:S08]  /*b2c0*/  HMMA.16816.F32.BF16 R84, R4.reuse, R12, R84 ;  /* 0x0000000c0454723c */ /* 0x040ff00000041854 */
[C---:B------:R-:W-:Y:S08]  /*b2d0*/  HMMA.16816.F32.BF16 R76, R4.reuse, R14, R76 ;  /* 0x0000000e044c723c */ /* 0x040ff0000004184c */
[C---:B------:R-:W-:Y:S08]  /*b2e0*/  HMMA.16816.F32.BF16 R64, R4.reuse, R8, R64 ;  /* 0x000000080440723c */ /* 0x040ff00000041840 */
[C---:B------:R-:W-:Y:S08]  /*b2f0*/  HMMA.16816.F32.BF16 R60, R4.reuse, R10, R60 ;  /* 0x0000000a043c723c */ /* 0x040ff0000004183c */
[C---:B------:R-:W-:Y:S08]  /*b300*/  HMMA.16816.F32.BF16 R56, R4.reuse, R16, R56 ;  /* 0x000000100438723c */ /* 0x040ff00000041838 */
[----:B------:R-:W-:Y:S01]  /*b310*/  HMMA.16816.F32.BF16 R28, R4, R18, R124 ;  /* 0x00000012041c723c */ /* 0x000fe2000004187c */
[----:B------:R-:W-:Y:S01]  /*b320*/  F2FP.BF16.F32.PACK_AB R4, R118, R119 ;  /* 0x000000777604723e */ /* 0x000fe200000010ff */
[----:B------:R-:W-:Y:S01]  /*b330*/  FADD.FTZ R2, R183, R2 ;  /* 0x00000002b7027221 */ /* 0x000fe20000010000 */
[----:B-1----:R-:W-:Y:S01]  /*b340*/  F2FP.BF16.F32.PACK_AB R5, R68, R82 ;  /* 0x000000524405723e */ /* 0x002fe200000010ff */
[----:B------:R-:W-:Y:S01]  /*b350*/  IMAD.MOV.U32 R182, RZ, RZ, R145 ;  /* 0x000000ffffb67224 */ /* 0x000fe200078e0091 */
[----:B------:R-:W-:Y:S01]  /*b360*/  F2FP.BF16.F32.PACK_AB R6, R116, R117 ;  /* 0x000000757406723e */ /* 0x000fe200000010ff */
[----:B------:R-:W-:Y:S01]  /*b370*/  FADD.FTZ R0, R189, R0 ;  /* 0x00000000bd007221 */ /* 0x000fe20000010000 */
[----:B---3--:R-:W-:Y:S01]  /*b380*/  F2FP.BF16.F32.PACK_AB R7, R45, R46 ;  /* 0x0000002e2d07723e */ /* 0x008fe200000010ff */
[----:B------:R1:W-:Y:S01]  /*b390*/  MUFU.EX2 R25, R131 ;  /* 0x0000008300197308 */ /* 0x0003e20000000800 */
[----:B------:R-:W-:Y:S01]  /*b3a0*/  MOV R183, R146 ;  /* 0x0000009200b77202 */ /* 0x000fe20000000f00 */
[----:B------:R-:W-:Y:S01]  /*b3b0*/  FADD.FTZ R2, R186, R2 ;  /* 0x00000002ba027221 */ /* 0x000fe20000010000 */
[----:B------:R-:W-:Y:S01]  /*b3c0*/  MOV R181, R143 ;  /* 0x0000008f00b57202 */ /* 0x000fe20000000f00 */
[----:B------:R-:W-:Y:S01]  /*b3d0*/  IMAD.MOV.U32 R164, RZ, RZ, R139 ;  /* 0x000000ffffa47224 */ /* 0x000fe200078e008b */
[----:B------:R-:W-:Y:S01]  /*b3e0*/  MOV R174, R155 ;  /* 0x0000009b00ae7202 */ /* 0x000fe20000000f00 */
[C---:B------:R-:W-:Y:S01]  /*b3f0*/  HMMA.16816.F32.BF16 R156, R4.reuse, R8, R104 ;  /* 0x00000008049c723c */ /* 0x040fe20000041868 */
[----:B------:R-:W-:Y:S01]  /*b400*/  FADD.FTZ R8, R152, R3 ;  /* 0x0000000398087221 */ /* 0x000fe20000010000 */
[----:B------:R-:W-:Y:S01]  /*b410*/  FADD.FTZ R3, R153, R24 ;  /* 0x0000001899037221 */ /* 0x000fe20000010000 */
[----:B------:R-:W-:Y:S01]  /*b420*/  MOV R172, R147 ;  /* 0x0000009300ac7202 */ /* 0x000fe20000000f00 */
[----:B------:R3:W-:Y:S04]  /*b430*/  LDSM.16.MT88.4 R140, [R132+0xb800] ;  /* 0x00b80000848c783b */ /* 0x0007e80000004200 */
[C---:B------:R-:W-:Y:S01]  /*b440*/  HMMA.16816.F32.BF16 R52, R4.reuse, R20, R52 ;  /* 0x000000140434723c */ /* 0x040fe20000041834 */
[----:B------:R-:W-:Y:S01]  /*b450*/  FADD.FTZ R3, R193, R3 ;  /* 0x00000003c1037221 */ /* 0x000fe20000010000 */
[----:B------:R-:W-:Y:S01]  /*b460*/  FADD.FTZ R8, R194, R8 ;  /* 0x00000008c2087221 */ /* 0x000fe20000010000 */
[----:B----4-:R-:W-:Y:S01]  /*b470*/  MOV R133, R192 ;  /* 0x000000c000857202 */ /* 0x010fe20000000f00 */
[----:B------:R4:W2:Y:S01]  /*b480*/  MUFU.EX2 R27, R130 ;  /* 0x00000082001b7308 */ /* 0x0008a20000000800 */
[----:B------:R-:W-:Y:S01]  /*b490*/  IMAD.MOV.U32 R123, RZ, RZ, R175 ;  /* 0x000000ffff7b7224 */ /* 0x000fe200078e00af */
[----:B------:R2:W5:Y:S02]  /*b4a0*/  LDL.LU R201, [R1+0xf4] ;  /* 0x0000f40001c97983 */ /* 0x0005640000300800 */
[----:B------:R-:W-:Y:S01]  /*b4b0*/  HMMA.16816.F32.BF16 R48, R4, R22, R48 ;  /* 0x000000160430723c */ /* 0x000fe20000041830 */
[----:B------:R-:W-:Y:S01]  /*b4c0*/  MOV R105, R187 ;  /* 0x000000bb00697202 */ /* 0x000fe20000000f00 */
[----:B------:R-:W-:-:S02]  /*b4d0*/  IMAD.MOV.U32 R104, RZ, RZ, R191 ;  /* 0x000000ffff687224 */ /* 0x000fc400078e00bf */
[----:B------:R-:W-:Y:S01]  /*b4e0*/  FADD.FTZ R9, R188, R0 ;  /* 0x00000000bc097221 */ /* 0x000fe20000010000 */
[----:B------:R-:W-:Y:S01]  /*b4f0*/  IMAD.MOV.U32 R106, RZ, RZ, R180 ;  /* 0x000000ffff6a7224 */ /* 0x000fe200078e00b4 */
[----:B------:R-:W-:Y:S02]  /*b500*/  MOV R107, R181 ;  /* 0x000000b5006b7202 */ /* 0x000fe40000000f00 */
[----:B------:R-:W-:Y:S01]  /*b510*/  MOV R126, R170 ;  /* 0x000000aa007e7202 */ /* 0x000fe20000000f00 */
[C---:B------:R-:W-:Y:S01]  /*b520*/  HMMA.16816.F32.BF16 R20, R4.reuse, R10, R100 ;  /* 0x0000000a0414723c */ /* 0x040fe20000041864 */
[----:B------:R-:W-:Y:S01]  /*b530*/  MOV R102, R183 ;  /* 0x000000b700667202 */ /* 0x000fe20000000f00 */
[----:B------:R-:W-:Y:S02]  /*b540*/  IMAD.MOV.U32 R101, RZ, RZ, R182 ;  /* 0x000000ffff657224 */ /* 0x000fe400078e00b6 */
[----:B------:R-:W-:Y:S01]  /*b550*/  FADD.FTZ R10, R190, R2 ;  /* 0x00000002be0a7221 */ /* 0x000fe20000010000 */
[----:B------:R-:W-:Y:S01]  /*b560*/  IMAD.MOV.U32 R103, RZ, RZ, R177 ;  /* 0x000000ffff677224 */ /* 0x000fe200078e00b1 */
[----:B-1----:R-:W-:Y:S01]  /*b570*/  MOV R131, R174 ;  /* 0x000000ae00837202 */ /* 0x002fe20000000f00 */
[----:B------:R-:W-:Y:S01]  /*b580*/  FADD.FTZ R0, R102, R3 ;  /* 0x0000000366007221 */ /* 0x000fe20000010000 */
[----:B------:R-:W-:Y:S01]  /*b590*/  FADD.FTZ R2, R101, R8 ;  /* 0x0000000865027221 */ /* 0x000fe20000010000 */
[----:B------:R-:W-:Y:S01]  /*b5a0*/  HMMA.16816.F32.BF16 R152, R4, R16, R88 ;  /* 0x000000100498723c */ /* 0x000fe20000041858 */
[----:B---3--:R-:W-:-:S02]  /*b5b0*/  IMAD.MOV.U32 R132, RZ, RZ, R179 ;  /* 0x000000ffff847224 */ /* 0x008fc400078e00b3 */
[----:B------:R-:W-:Y:S01]  /*b5c0*/  FADD.FTZ R3, R250, R9 ;  /* 0x00000009fa037221 */ /* 0x000fe20000010000 */
[----:B------:R-:W-:Y:S01]  /*b5d0*/  FADD.FTZ R0, R247, R0 ;  /* 0x00000000f7007221 */ /* 0x000fe20000010000 */
[----:B------:R-:W-:Y:S01]  /*b5e0*/  MOV R101, R104 ;  /* 0x0000006800657202 */ /* 0x000fe20000000f00 */
[----:B------:R-:W-:Y:S02]  /*b5f0*/  IMAD.MOV.U32 R102, RZ, RZ, R105 ;  /* 0x000000ffff667224 */ /* 0x000fe400078e0069 */
[----:B------:R-:W-:Y:S01]  /*b600*/  HMMA.16816.F32.BF16 R40, R4, R12, R40 ;  /* 0x0000000c0428723c */ /* 0x000fe20000041828 */
[----:B----4-:R-:W-:Y:S01]  /*b610*/  MOV R130, R172 ;  /* 0x000000ac00827202 */ /* 0x010fe20000000f00 */
[----:B------:R-:W-:Y:S01]  /*b620*/  FADD.FTZ R2, R248, R2 ;  /* 0x00000002f8027221 */ /* 0x000fe20000010000 */
[----:B------:R1:W-:Y:S01]  /*b630*/  MUFU.EX2 R37, R129 ;  /* 0x0000008100257308 */ /* 0x0003e20000000800 */
[----:B------:R-:W-:-:S07]  /*b640*/  MOV R124, R178 ;  /* 0x000000b2007c7202 */ /* 0x000fce0000000f00 */
[----:B------:R3:W-:Y:S01]  /*b650*/  MUFU.EX2 R38, R128 ;  /* 0x0000008000267308 */ /* 0x0007e20000000800 */
[----:B------:R-:W-:Y:S01]  /*b660*/  HMMA.16816.F32.BF16 R32, R4, R14, R32 ;  /* 0x0000000e0420723c */ /* 0x000fe20000041820 */
[----:B------:R-:W-:Y:S01]  /*b670*/  FADD.FTZ R3, R242, R3 ;  /* 0x00000003f2037221 */ /* 0x000fe20000010000 */
[----:B------:R-:W-:Y:S01]  /*b680*/  IMAD.MOV.U32 R127, RZ, RZ, R169 ;  /* 0x000000ffff7f7224 */ /* 0x000fe200078e00a9 */
[----:B------:R-:W4:Y:S01]  /*b690*/  LDSM.16.MT88.4 R144, [R144+0xb800] ;  /* 0x00b800009090783b */ /* 0x000f220000004200 */
[----:B------:R-:W-:-:S03]  /*b6a0*/  IMAD.MOV.U32 R125, RZ, RZ, R173 ;  /* 0x000000ffff7d7224 */ /* 0x000fc600078e00ad */
[----:B------:R-:W4:Y:S01]  /*b6b0*/  LDSM.16.MT88.4 R136, [R136+0xb800] ;  /* 0x00b800008888783b */ /* 0x000f220000004200 */
[----:B------:R-:W-:Y:S01]  /*b6c0*/  HMMA.16816.F32.BF16 R16, R4, R18, R72 ;  /* 0x000000120410723c */ /* 0x000fe20000041848 */
[----:B------:R-:W-:Y:S01]  /*b6d0*/  FADD.FTZ R4, R103, R10 ;  /* 0x0000000a67047221 */ /* 0x000fe20000010000 */
[----:B------:R-:W-:Y:S01]  /*b6e0*/  MOV R103, R106 ;  /* 0x0000006a00677202 */ /* 0x000fe20000000f00 */
[----:B------:R-:W-:Y:S01]  /*b6f0*/  IMAD.MOV.U32 R105, RZ, RZ, R131 ;  /* 0x000000ffff697224 */ /* 0x000fe200078e0083 */
[----:B------:R-:W-:Y:S01]  /*b700*/  MOV R104, R132 ;  /* 0x0000008400687202 */ /* 0x000fe20000000f00 */
[----:B------:R-:W-:Y:S01]  /*b710*/  FADD.FTZ R4, R133, R4 ;  /* 0x0000000485047221 */ /* 0x000fe20000010000 */
[----:B------:R-:W-:Y:S02]  /*b720*/  IMAD.MOV.U32 R133, RZ, RZ, R107 ;  /* 0x000000ffff857224 */ /* 0x000fe400078e006b */
[----:B------:R-:W-:Y:S01]  /*b730*/  FADD.FTZ R0, R102, R0 ;  /* 0x0000000066007221 */ /* 0x000fe20000010000 */
[----:B------:R-:W-:Y:S01]  /*b740*/  MOV R106, R130 ;  /* 0x00000082006a7202 */ /* 0x000fe20000000f00 */
[----:B------:R-:W-:Y:S01]  /*b750*/  FADD.FTZ R2, R101, R2 ;  /* 0x0000000265027221 */ /* 0x000fe20000010000 */
[----:B------:R-:W-:Y:S01]  /*b760*/  FADD.FTZ R4, R103, R4 ;  /* 0x0000000467047221 */ /* 0x000fe20000010000 */
[----:B------:R-:W-:Y:S01]  /*b770*/  FADD.FTZ R3, R133, R3 ;  /* 0x0000000385037221 */ /* 0x000fe20000010000 */
[----:B------:R-:W-:-:S02]  /*b780*/  IMAD.MOV.U32 R132, RZ, RZ, R120 ;  /* 0x000000ffff847224 */ /* 0x000fc400078e0078 */
[----:B------:R-:W-:Y:S01]  /*b790*/  FADD.FTZ R0, R105, R0 ;  /* 0x0000000069007221 */ /* 0x000fe20000010000 */
[----:B------:R-:W-:Y:S01]  /*b7a0*/  IMAD.MOV.U32 R107, RZ, RZ, R126 ;  /* 0x000000ffff6b7224 */ /* 0x000fe200078e007e */
        /* <DEDUP_REMOVED lines=11> */
[----:B-1----:R-:W-:-:S02]  /*b860*/  IMAD.MOV.U32 R129, RZ, RZ, R171 ;  /* 0x000000ffff817224 */ /* 0x002fc400078e00ab */
[----:B------:R-:W-:Y:S01]  /*b870*/  FADD.FTZ R4, R130, R4 ;  /* 0x0000000482047221 */ /* 0x000fe20000010000 */
[----:B------:R-:W-:Y:S01]  /*b880*/  FADD.FTZ R3, R226, R3 ;  /* 0x00000003e2037221 */ /* 0x000fe20000010000 */
[----:B------:R-:W-:Y:S01]  /*b890*/  FADD.FTZ R0, R231, R0 ;  /* 0x00000000e7007221 */ /* 0x000fe20000010000 */
[----:B---3--:R-:W-:Y:S01]  /*b8a0*/  MOV R128, R196 ;  /* 0x000000c400807202 */ /* 0x008fe20000000f00 */
        /* <DEDUP_REMOVED lines=23> */
[----:B------:R-:W-:Y:S02]  /*ba20*/  IMAD.MOV.U32 R120, RZ, RZ, R165 ;  /* 0x000000ffff787224 */ /* 0x000fe400078e00a5 */
        /* <DEDUP_REMOVED lines=18> */
[----:B------:R1:W3:Y:S01]  /*bb50*/  LDSM.16.MT88.4 R12, [R83+0xb800] ;  /* 0x00b80000530c783b */ /* 0x0002e20000004200 */
[----:B------:R-:W-:Y:S01]  /*bb60*/  FADD.FTZ R3, R204, R3 ;  /* 0x00000003cc037221 */ /* 0x000fe20000010000 */
[----:B------:R-:W-:Y:S01]  /*bb70*/  FADD.FTZ R0, R210, R0 ;  /* 0x00000000d2007221 */ /* 0x000fe20000010000 */
[----:B------:R-:W-:Y:S01]  /*bb80*/  FADD.FTZ R2, R212, R2 ;  /* 0x00000002d4027221 */ /* 0x000fe20000010000 */
[----:B------:R-:W-:Y:S01]  /*bb90*/  MUFU.EX2 R5, R160 ;  /* 0x000000a000057308 */ /* 0x000fe20000000800 */
[----:B------:R-:W-:Y:S01]  /*bba0*/  FADD.FTZ R4, R119, R4 ;  /* 0x0000000477047221 */ /* 0x000fe20000010000 */
[----:B------:R-:W-:Y:S01]  /*bbb0*/  FADD.FTZ R3, R82, R3 ;  /* 0x0000000352037221 */ /* 0x000fe20000010000 */
[----:B------:R-:W-:Y:S01]  /*bbc0*/  FADD.FTZ R0, R111, R0 ;  /* 0x000000006f007221 */ /* 0x000fe20000010000 */
[----:B------:R-:W-:Y:S01]  /*bbd0*/  FADD.FTZ R2, R112, R2 ;  /* 0x0000000270027221 */ /* 0x000fe20000010000 */
[----:B------:R-:W-:-:S03]  /*bbe0*/  FADD.FTZ R4, R118, R4 ;  /* 0x0000000476047221 */ /* 0x000fc60000010000 */
[----:B------:R-:W-:Y:S01]  /*bbf0*/  MUFU.EX2 R44, R36 ;  /* 0x00000024002c7308 */ /* 0x000fe20000000800 */
[----:B------:R-:W-:Y:S01]  /*bc00*/  FADD.FTZ R3, R68, R3 ;  /* 0x0000000344037221 */ /* 0x000fe20000010000 */
[----:B------:R-:W-:Y:S01]  /*bc10*/  FADD.FTZ R0, R110, R0 ;  /* 0x000000006e007221 */ /* 0x000fe20000010000 */
[----:B------:R-:W-:-:S05]  /*bc20*/  FADD.FTZ R2, R114, R2 ;  /* 0x0000000272027221 */ /* 0x000fca0000010000 */
[----:B------:R-:W-:Y:S08]  /*bc30*/  MUFU.EX2 R39, R47 ;  /* 0x0000002f00277308 */ /* 0x000ff00000000800 */
[----:B------:R-:W-:Y:S01]  /*bc40*/  MUFU.EX2 R24, R151 ;  /* 0x0000009700187308 */ /* 0x000fe20000000800 */
[----:B--2---:R-:W-:Y:S01]  /*bc50*/  F2FP.BF16.F32.PACK_AB R197, R25, R27 ;  /* 0x0000001b19c5723e */ /* 0x004fe200000010ff */
[----:B------:R2:W5:Y:S06]  /*bc60*/  LDL.LU R200, [R1+0xf0] ;  /* 0x0000f00001c87983 */ /* 0x00056c0000300800 */
[----:B-1----:R-:W1:Y:S01]  /*bc70*/  MUFU.EX2 R83, R148 ;  /* 0x0000009400537308 */ /* 0x002e620000000800 */
[----:B------:R-:W-:Y:S01]  /*bc80*/  FADD.FTZ R4, R117, R4 ;  /* 0x0000000475047221 */ /* 0x000fe20000010000 */
[----:B------:R-:W-:-:S06]  /*bc90*/  FADD.FTZ R3, R46, R3 ;  /* 0x000000032e037221 */ /* 0x000fcc0000010000 */
[----:B------:R-:W4:Y:S01]  /*bca0*/  MUFU.EX2 R72, R149 ;  /* 0x0000009500487308 */ /* 0x000f220000000800 */
[----:B------:R-:W-:-:S07]  /*bcb0*/  FADD.FTZ R0, R108, R0 ;  /* 0x000000006c007221 */ /* 0x000fce0000010000 */
[----:B------:R-:W3:Y:S01]  /*bcc0*/  MUFU.EX2 R6, R161 ;  /* 0x000000a100067308 */ /* 0x000ee20000000800 */
[----:B------:R-:W-:Y:S01]  /*bcd0*/  FADD.FTZ R2, R115, R2 ;  /* 0x0000000273027221 */ /* 0x000fe20000010000 */
[----:B------:R-:W-:-:S06]  /*bce0*/  FADD.FTZ R4, R116, R4 ;  /* 0x0000000474047221 */ /* 0x000fcc0000010000 */
[----:B------:R-:W2:Y:S01]  /*bcf0*/  MUFU.EX2 R47, R150 ;  /* 0x00000096002f7308 */ /* 0x000ea20000000800 */
[----:B------:R-:W-:Y:S01]  /*bd00*/  FADD.FTZ R3, R45, R3 ;  /* 0x000000032d037221 */ /* 0x000fe20000010000 */
[----:B------:R-:W-:-:S06]  /*bd10*/  FADD.FTZ R0, R109, R0 ;  /* 0x000000006d007221 */ /* 0x000fcc0000010000 */
[----:B------:R-:W2:Y:S01]  /*bd20*/  MUFU.EX2 R7, R162 ;  /* 0x000000a200077308 */ /* 0x000ea20000000800 */
[----:B------:R-:W-:Y:S01]  /*bd30*/  FADD.FTZ R2, R113, R2 ;  /* 0x0000000271027221 */ /* 0x000fe20000010000 */
[----:B-1----:R-:W-:Y:S01]  /*bd40*/  FADD.FTZ R4, R83, R4 ;  /* 0x0000000453047221 */ /* 0x002fe20000010000 */
[----:B------:R-:W-:-:S05]  /*bd50*/  FADD.FTZ R3, R5, R3 ;  /* 0x0000000305037221 */ /* 0x000fca0000010000 */
[----:B------:R-:W1:Y:S01]  /*bd60*/  MUFU.EX2 R36, R134 ;  /* 0x0000008600247308 */ /* 0x000e620000000800 */
[----:B------:R-:W-:-:S07]  /*bd70*/  FADD.FTZ R0, R27, R0 ;  /* 0x000000001b007221 */ /* 0x000fce0000010000 */
[----:B------:R-:W1:Y:S01]  /*bd80*/  MUFU.EX2 R11, R163 ;  /* 0x000000a3000b7308 */ /* 0x000e620000000800 */
[----:B------:R-:W-:Y:S01]  /*bd90*/  FADD.FTZ R2, R44, R2 ;  /* 0x000000022c027221 */ /* 0x000fe20000010000 */
[----:B----4-:R-:W-:Y:S01]  /*bda0*/  FADD.FTZ R4, R72, R4 ;  /* 0x0000000448047221 */ /* 0x010fe20000010000 */
[----:B---3--:R-:W-:Y:S01]  /*bdb0*/  FADD.FTZ R3, R6, R3 ;  /* 0x0000000306037221 */ /* 0x008fe20000010000 */
[----:B------:R-:W-:Y:S01]  /*bdc0*/  FADD.FTZ R0, R25, R0 ;  /* 0x0000000019007221 */ /* 0x000fe20000010000 */
[----:B------:R-:W-:Y:S01]  /*bdd0*/  FADD.FTZ R2, R39, R2 ;  /* 0x0000000227027221 */ /* 0x000fe20000010000 */
[----:B--2---:R-:W-:Y:S01]  /*bde0*/  FADD.FTZ R4, R47, R4 ;  /* 0x000000042f047221 */ /* 0x004fe20000010000 */
[----:B------:R-:W-:Y:S01]  /*bdf0*/  FADD.FTZ R3, R7, R3 ;  /* 0x0000000307037221 */ /* 0x000fe20000010000 */
[----:B------:R-:W-:Y:S01]  /*be00*/  FADD.FTZ R0, R26, R0 ;  /* 0x000000001a007221 */ /* 0x000fe20000010000 */
[----:B------:R-:W-:Y:S01]  /*be10*/  FADD.FTZ R2, R38, R2 ;  /* 0x0000000226027221 */ /* 0x000fe20000010000 */
[----:B------:R-:W-:Y:S01]  /*be20*/  FADD.FTZ R4, R24, R4 ;  /* 0x0000000418047221 */ /* 0x000fe20000010000 */
[----:B------:R-:W-:Y:S01]  /*be30*/  F2FP.BF16.F32.PACK_AB R196, R39, R44 ;  /* 0x0000002c27c4723e */ /* 0x000fe200000010ff */
[C---:B-1----:R-:W-:Y:S01]  /*be40*/  FADD.FTZ R0, R36.reuse, R0 ;  /* 0x0000000024007221 */ /* 0x042fe20000010000 */
[----:B------:R-:W-:Y:S01]  /*be50*/  F2FP.BF16.F32.PACK_AB R198, R37, R38 ;  /* 0x0000002625c6723e */ /* 0x000fe200000010ff */
[----:B------:R1:W5:Y:S01]  /*be60*/  LDL.LU R81, [R1+0xec] ;  /* 0x0000ec0001517983 */ /* 0x0003620000300800 */
[----:B------:R-:W-:-:S02]  /*be70*/  F2FP.BF16.F32.PACK_AB R199, R36, R26 ;  /* 0x0000001a24c7723e */ /* 0x000fc400000010ff */
[----:B------:R-:W-:Y:S01]  /*be80*/  F2FP.BF16.F32.PACK_AB R148, R72, R83 ;  /* 0x000000534894723e */ /* 0x000fe200000010ff */
[C---:B------:R-:W-:Y:S01]  /*be90*/  FADD.FTZ R3, R11.reuse, R3 ;  /* 0x000000030b037221 */ /* 0x040fe20000010000 */
        /* <DEDUP_REMOVED lines=22> */
[----:B------:R-:W-:Y:S01]  /*c000*/  HMMA.16816.F32.BF16 R152, R148, R12, R152 ;  /* 0x0000000c9498723c */ /* 0x000fe20000041898 */
[----:B------:R-:W-:-:S07]  /*c010*/  UISETP.GT.AND UP0, UPT, UR9, UR16, UPT ;  /* 0x000000100900728c */ /* 0x000fce000bf04270 */
[-C--:B------:R-:W-:Y:S08]  /*c020*/  HMMA.16816.F32.BF16 R196, R196, R14.reuse, R28 ;  /* 0x0000000ec4c4723c */ /* 0x080ff0000004181c */
[----:B------:R-:W-:Y:S01]  /*c030*/  HMMA.16816.F32.BF16 R148, R148, R14, R16 ;  /* 0x0000000e9494723c */ /* 0x000fe20000041810 */
[----:B------:R-:W-:Y:S01]  /*c040*/  IMAD.MOV.U32 R237, RZ, RZ, 0x20 ;  /* 0x00000020ffed7424 */ /* 0x000fe200078e00ff */
[----:B------:R-:W-:-:S03]  /*c050*/  NOP ;  /* 0x0000000000007918 */ /* 0x000fc60000000000 */
[----:B-12---:R-:W-:-:S15]  /*c060*/  BRA.U !UP0, `(.L_x_695) ;  /* 0x0000009d08a07547 */ /* 0x006fde000b800000 */
[----:B------:R-:W2:Y:S01]  /*c070*/  LDL.LU R123, [R1+0xe4] ;  /* 0x0000e400017b7983 */ /* 0x000ea20000300800 */
[----:B------:R-:W1:Y:S01]  /*c080*/  LDC.64 R2, c[0x0][0x3c0] ;  /* 0x0000f000ff027b82 */ /* 0x000e620000000a00 */
[----:B------:R-:W-:Y:S01]  /*c090*/  UIADD3 UR6, UPT, UPT, UR4, -0x2, URZ ;  /* 0xfffffffe04067890 */ /* 0x000fe2000fffe0ff */
[----:B------:R-:W-:-:S04]  /*c0a0*/  DEPBAR.LE SB0, 0x0 ;  /* 0x000080000000791a */ /* 0x000fc80000000000 */
[----:B------:R-:W3:Y:S04]  /*c0b0*/  LDL R121, [R1+0x40] ;  /* 0x0000400001797983 */ /* 0x000ee80000100800 */
[----:B------:R-:W4:Y:S01]  /*c0c0*/  LDL R122, [R1+0x3c] ;  /* 0x00003c00017a7983 */ /* 0x000f220000100800 */
[----:B-----5:R-:W-:-:S03]  /*c0d0*/  LOP3.LUT R251, R200, 0x1f8, RZ, 0xc0, !PT ;  /* 0x000001f8c8fb7812 */ /* 0x020fc600078ec0ff */
[----:B------:R-:W-:Y:S01]  /*c0e0*/  STL [R1+0x100], R139 ;  /* 0x0001008b01007387 */ /* 0x000fe20000100800 */
[----:B------:R-:W-:-:S03]  /*c0f0*/  LOP3.LUT R251, R251, 0x38, R239, 0x78, !PT ;  /* 0x00000038fbfb7812 */ /* 0x000fc600078e78ef */
[----:B------:R-:W-:Y:S01]  /*c100*/  STL [R1+0xfc], R138 ;  /* 0x0000fc8a01007387 */ /* 0x000fe20000100800 */
[----:B------:R-:W-:-:S03]  /*c110*/  LOP3.LUT R251, R251, 0x1e00, R200, 0xf8, !PT ;  /* 0x00001e00fbfb7812 */ /* 0x000fc600078ef8c8 */
[----:B------:R-:W-:Y:S01]  /*c120*/  STL [R1+0xf8], R137 ;  /* 0x0000f88901007387 */ /* 0x000fe20000100800 */
[----:B------:R-:W-:Y:S01]  /*c130*/  LEA R251, R251, UR5, 0x1 ;  /* 0x00000005fbfb7c11 */ /* 0x000fe2000f8e08ff */
[C---:B-1----:R-:W-:Y:S01]  /*c140*/  IMAD.WIDE.U32 R4, R2.reuse, UR6, RZ ;  /* 0x0000000602047c25 */ /* 0x042fe2000f8e00ff */
[C-C-:B------:R-:W-:Y:S01]  /*c150*/  SHF.L.U64.HI R7, R2.reuse, 0x4, R3.reuse ;  /* 0x0000000402077819 */ /* 0x140fe20000010203 */
[----:B------:R-:W-:Y:S01]  /*c160*/  STL [R1+0xf4], R136 ;  /* 0x0000f48801007387 */ /* 0x000fe20000100800 */
[C---:B------:R-:W-:Y:S01]  /*c170*/  SHF.L.U64.HI R18, R2.reuse, 0x5, R3 ;  /* 0x0000000502127819 */ /* 0x040fe20000010203 */
[----:B------:R-:W-:Y:S02]  /*c180*/  IMAD.SHL.U32 R8, R2, 0x10, RZ ;  /* 0x0000001002087824 */ /* 0x000fe400078e00ff */
[----:B------:R-:W-:Y:S01]  /*c190*/  IMAD R9, R3, UR6, R5 ;  /* 0x0000000603097c24 */ /* 0x000fe2000f8e0205 */
[----:B------:R-:W-:Y:S01]  /*c1a0*/  STL [R1+0xf0], R81 ;  /* 0x0000f05101007387 */ /* 0x000fe20000100800 */
[----:B------:R-:W1:Y:S01]  /*c1b0*/  LDCU UR6, c[0x0][0x50c] ;  /* 0x0000a180ff0677ac */ /* 0x000e620008000800 */
[----:B------:R-:W-:Y:S01]  /*c1c0*/  BAR.SYNC.DEFER_BLOCKING 0x0 ;  /* 0x0000000000007b1d */ /* 0x000fe20000010000 */
[----:B------:R-:W-:-:S04]  /*c1d0*/  LEA R0, P0, R4, R8, 0x7 ;  /* 0x0000000804007211 */ /* 0x000fc800078038ff */
[----:B------:R-:W-:Y:S02]  /*c1e0*/  LEA.HI.X R5, R4, R7, R9, 0x7, P0 ;  /* 0x0000000704057211 */ /* 0x000fe400000f3c09 */
[C---:B------:R-:W-:Y:S01]  /*c1f0*/  LEA R6, P0, R2.reuse, R0, 0x6 ;  /* 0x0000000002067211 */ /* 0x040fe200078030ff */
[----:B------:R-:W-:Y:S03]  /*c200*/  STL [R1+0xec], R70 ;  /* 0x0000ec4601007387 */ /* 0x000fe60000100800 */
[----:B------:R-:W-:Y:S01]  /*c210*/  LEA.HI.X R3, R2, R5, R3, 0x6, P0 ;  /* 0x0000000502037211 */ /* 0x000fe200000f3403 */
[----:B--2---:R-:W-:-:S04]  /*c220*/  IMAD.MOV.U32 R250, RZ, RZ, R123 ;  /* 0x000000fffffa7224 */ /* 0x004fc800078e007b */
[----:B------:R-:W-:Y:S01]  /*c230*/  IMAD.MOV.U32 R242, RZ, RZ, R250 ;  /* 0x000000fffff27224 */ /* 0x000fe200078e00fa */
[----:B---3--:R-:W-:-:S03]  /*c240*/  LEA R10, P2, R4, R121, 0x8 ;  /* 0x00000079040a7211 */ /* 0x008fc600078440ff */
[----:B------:R-:W-:Y:S01]  /*c250*/  IMAD.MOV.U32 R202, RZ, RZ, R242 ;  /* 0x000000ffffca7224 */ /* 0x000fe200078e00f2 */
[-C--:B------:R-:W-:Y:S02]  /*c260*/  LEA R14, P4, R0, R121.reuse, 0x1 ;  /* 0x00000079000e7211 */ /* 0x080fe400078808ff */
[----:B----4-:R-:W-:Y:S01]  /*c270*/  LEA.HI.X R11, R4, R122, R9, 0x8, P2 ;  /* 0x0000007a040b7211 */ /* 0x010fe200010f4409 */
[----:B------:R-:W-:Y:S01]  /*c280*/  IMAD.SHL.U32 R9, R2, 0x20, RZ ;  /* 0x0000002002097824 */ /* 0x000fe200078e00ff */
[C---:B------:R-:W-:Y:S02]  /*c290*/  IADD3 R4, P0, PT, R0.reuse, R8, RZ ;  /* 0x0000000800047210 */ /* 0x040fe40007f1e0ff */
[----:B------:R-:W-:Y:S01]  /*c2a0*/  LEA.HI.X R15, R0, R122, R5, 0x1, P4 ;  /* 0x0000007a000f7211 */ /* 0x000fe200020f0c05 */
[----:B------:R-:W-:Y:S01]  /*c2b0*/  @!PT LDS RZ, [RZ] ;  /* 0x00000000fffff984 */ /* 0x000fe20000000800 */
[----:B------:R-:W-:Y:S01]  /*c2c0*/  @!PT LDS RZ, [RZ] ;  /* 0x00000000fffff984 */ /* 0x000fe20000000800 */
[----:B------:R-:W-:Y:S01]  /*c2d0*/  @!PT LDS RZ, [RZ] ;  /* 0x00000000fffff984 */ /* 0x000fe20000000800 */
[----:B------:R2:W-:Y:S01]  /*c2e0*/  LDGSTS.E.BYPASS.LTC128B.128 [R251+0x8000], desc[UR20][R10.64] ;  /* 0x080000000afb7fae */ /* 0x0005e2000b981a14 */
[C---:B------:R-:W-:Y:S01]  /*c2f0*/  LEA R12, P2, R4.reuse, R121, 0x1 ;  /* 0x00000079040c7211 */ /* 0x040fe200078408ff */
[----:B------:R-:W-:Y:S01]  /*c300*/  IMAD.X R13, R5, 0x1, R7, P0 ;  /* 0x00000001050d7824 */ /* 0x000fe200000e0607 */
[----:B------:R-:W-:Y:S01]  /*c310*/  IADD3 R2, P0, PT, R9, R0, RZ ;  /* 0x0000000009027210 */ /* 0x000fe20007f1e0ff */
[----:B------:R-:W-:Y:S03]  /*c320*/  LDGSTS.E.BYPASS.LTC128B.128 [R251+0x8800], desc[UR20][R14.64] ;  /* 0x088000000efb7fae */ /* 0x000fe6000b981a14 */
[----:B------:R-:W-:Y:S01]  /*c330*/  LEA.HI.X R13, R4, R122, R13, 0x1, P2 ;  /* 0x0000007a040d7211 */ /* 0x000fe200010f0c0d */
[----:B------:R-:W-:Y:S01]  /*c340*/  IMAD.X R5, R18, 0x1, R5, P0 ;  /* 0x0000000112057824 */ /* 0x000fe200000e0605 */
[----:B------:R-:W-:-:S02]  /*c350*/  IADD3 R17, P5, PT, R2, R8, RZ ;  /* 0x0000000802117210 */ /* 0x000fc40007fbe0ff */
[C---:B------:R-:W-:Y:S01]  /*c360*/  IADD3 R16, P2, PT, R6.reuse, R8, RZ ;  /* 0x0000000806107210 */ /* 0x040fe20007f5e0ff */
[----:B------:R-:W-:Y:S01]  /*c370*/  LDGSTS.E.BYPASS.LTC128B.128 [R251+0x9000], desc[UR20][R12.64] ;  /* 0x090000000cfb7fae */ /* 0x000fe2000b981a14 */
[-C--:B------:R-:W-:Y:S01]  /*c380*/  LEA R8, P4, R6, R121.reuse, 0x1 ;  /* 0x0000007906087211 */ /* 0x080fe200078808ff */
[----:B------:R-:W-:Y:S01]  /*c390*/  IMAD.X R19, R5, 0x1, R7, P5 ;  /* 0x0000000105137824 */ /* 0x000fe200028e0607 */
[----:B--2---:R-:W-:-:S04]  /*c3a0*/  LEA R10, P0, R2, R121, 0x1 ;  /* 0x00000079020a7211 */ /* 0x004fc800078008ff */
[-C--:B------:R-:W-:Y:S01]  /*c3b0*/  LEA.HI.X R11, R2, R122.reuse, R5, 0x1, P0 ;  /* 0x0000007a020b7211 */ /* 0x080fe200000f0c05 */
[----:B------:R-:W-:Y:S01]  /*c3c0*/  IMAD.X R5, R3, 0x1, R7, P2 ;  /* 0x0000000103057824 */ /* 0x000fe200010e0607 */
[C---:B------:R-:W-:Y:S02]  /*c3d0*/  IADD3 R0, P0, PT, R6.reuse, R9, RZ ;  /* 0x0000000906007210 */ /* 0x040fe40007f1e0ff */
[----:B------:R-:W-:Y:S01]  /*c3e0*/  LEA.HI.X R9, R6, R122, R3, 0x1, P4 ;  /* 0x0000007a06097211 */ /* 0x000fe200020f0c03 */
[----:B------:R-:W-:Y:S01]  /*c3f0*/  LDGSTS.E.BYPASS.LTC128B.128 [R251+0x9800], desc[UR20][R10.64] ;  /* 0x098000000afb7fae */ /* 0x000fe2000b981a14 */
[-C--:B------:R-:W-:Y:S01]  /*c400*/  LEA R6, P4, R17, R121.reuse, 0x1 ;  /* 0x0000007911067211 */ /* 0x080fe200078808ff */
[----:B------:R-:W-:Y:S01]  /*c410*/  IMAD.X R3, R3, 0x1, R18, P0 ;  /* 0x0000000103037824 */ /* 0x000fe200000e0612 */
[-C--:B------:R-:W-:Y:S02]  /*c420*/  LEA R4, P2, R16, R121.reuse, 0x1 ;  /* 0x0000007910047211 */ /* 0x080fe400078408ff */
[----:B------:R-:W-:-:S02]  /*c430*/  LEA R2, P0, R0, R121, 0x1 ;  /* 0x0000007900027211 */ /* 0x000fc400078008ff */
[-C--:B------:R-:W-:Y:S02]  /*c440*/  LEA.HI.X R7, R17, R122.reuse, R19, 0x1, P4 ;  /* 0x0000007a11077211 */ /* 0x080fe400020f0c13 */
[-C--:B------:R-:W-:Y:S02]  /*c450*/  LEA.HI.X R5, R16, R122.reuse, R5, 0x1, P2 ;  /* 0x0000007a10057211 */ /* 0x080fe400010f0c05 */
[----:B------:R-:W-:Y:S01]  /*c460*/  LEA.HI.X R3, R0, R122, R3, 0x1, P0 ;  /* 0x0000007a00037211 */ /* 0x000fe200000f0c03 */
        /* <DEDUP_REMOVED lines=8> */
[----:B--2---:R-:W2:Y:S04]  /*c4f0*/  LDSM.16.M88.4 R8, [R234+0x2000] ;  /* 0x00200000ea08783b */ /* 0x004ea80000000200 */
[----:B------:R-:W-:Y:S01]  /*c500*/  LDSM.16.M88.4 R40, [R232+0x7000] ;  /* 0x00700000e828783b */ /* 0x000fe20000000200 */
[----:B---3--:R-:W-:-:S03]  /*c510*/  SEL R3, R237, 0xffffffe0, !P1 ;  /* 0xffffffe0ed037807 */ /* 0x008fc60004800000 */
[----:B------:R-:W-:Y:S02]  /*c520*/  LDSM.16.M88.4 R36, [R232+0x7800] ;  /* 0x00780000e824783b */ /* 0x000fe40000000200 */
[--C-:B------:R-:W-:Y:S02]  /*c530*/  IMAD.IADD R0, R232, 0x1, R3.reuse ;  /* 0x00000001e8007824 */ /* 0x100fe400078e0203 */
[----:B------:R-:W-:Y:S01]  /*c540*/  LDSM.16.M88.4 R64, [R232+0x4000] ;  /* 0x00400000e840783b */ /* 0x000fe20000000200 */
[----:B------:R-:W-:-:S03]  /*c550*/  IMAD.IADD R2, R234, 0x1, R3 ;  /* 0x00000001ea027824 */ /* 0x000fc600078e0203 */
[----:B------:R-:W-:Y:S04]  /*c560*/  LDSM.16.M88.4 R24, [R0+0x5000] ;  /* 0x005000000018783b */ /* 0x000fe80000000200 */
[----:B------:R-:W3:Y:S04]  /*c570*/  LDSM.16.M88.4 R4, [R2+0x2000] ;  /* 0x002000000204783b */ /* 0x000ee80000000200 */
[----:B------:R-:W4:Y:S04]  /*c580*/  LDSM.16.M88.4 R20, [R0+0x5800] ;  /* 0x005800000014783b */ /* 0x000f280000000200 */
[----:B------:R-:W1:Y:S04]  /*c590*/  LDSM.16.M88.4 R16, [R0+0x6000] ;  /* 0x006000000010783b */ /* 0x000e680000000200 */
[----:B------:R-:W1:Y:S04]  /*c5a0*/  LDSM.16.M88.4 R72, [R0+0x6800] ;  /* 0x006800000048783b */ /* 0x000e680000000200 */
[----:B------:R-:W-:Y:S01]  /*c5b0*/  LDSM.16.M88.4 R84, [R0+0x7000] ;  /* 0x007000000054783b */ /* 0x000fe20000000200 */
[C---:B--2---:R-:W-:Y:S03]  /*c5c0*/  HMMA.16816.F32.BF16 R92, R8.reuse, R56, RZ ;  /* 0x00000038085c723c */ /* 0x044fe600000418ff */
[----:B------:R-:W-:Y:S04]  /*c5d0*/  LDSM.16.M88.4 R76, [R0+0x7800] ;  /* 0x00780000004c783b */ /* 0x000fe80000000200 */
[----:B------:R-:W2:Y:S01]  /*c5e0*/  LDSM.16.M88.4 R60, [R232+0x4800] ;  /* 0x00480000e83c783b */ /* 0x000ea20000000200 */
[C---:B------:R-:W-:Y:S03]  /*c5f0*/  HMMA.16816.F32.BF16 R216, R8.reuse, R52, RZ ;  /* 0x0000003408d8723c */ /* 0x040fe600000418ff */
[----:B------:R-:W2:Y:S04]  /*c600*/  LDSM.16.M88.4 R32, [R0+0x4000] ;  /* 0x004000000020783b */ /* 0x000ea80000000200 */
[----:B------:R1:W2:Y:S01]  /*c610*/  LDSM.16.M88.4 R28, [R0+0x4800] ;  /* 0x00480000001c783b */ /* 0x0002a20000000200 */
[----:B------:R-:W-:Y:S03]  /*c620*/  HMMA.16816.F32.BF16 R128, R8, R48, RZ ;  /* 0x000000300880723c */ /* 0x000fe600000418ff */
[----:B------:R-:W2:Y:S04]  /*c630*/  LDSM.16.M88.4 R12, [R234] ;  /* 0x00000000ea0c783b */ /* 0x000ea80000000200 */
[----:B------:R-:W0:Y:S01]  /*c640*/  LDGDEPBAR ;  /* 0x00000000000079af */ /* 0x000e220000000000 */
[C---:B---3--:R-:W-:Y:S08]  /*c650*/  HMMA.16816.F32.BF16 R136, R4.reuse, R24, R92 ;  /* 0x000000180488723c */ /* 0x048ff0000004185c */
[----:B----4-:R-:W-:Y:S08]  /*c660*/  HMMA.16816.F32.BF16 R92, R4, R20, R216 ;  /* 0x00000014045c723c */ /* 0x010ff000000418d8 */
[----:B------:R-:W-:Y:S03]  /*c670*/  HMMA.16816.F32.BF16 R120, R8, R44, RZ ;  /* 0x0000002c0878723c */ /* 0x000fe600000418ff */
[----:B------:R-:W-:-:S02]  /*c680*/  IMAD.MOV.U32 R68, RZ, RZ, R137 ;  /* 0x000000ffff447224 */ /* 0x000fc400078e0089 */
[----:B------:R-:W-:Y:S02]  /*c690*/  IMAD.MOV.U32 R81, RZ, RZ, R138 ;  /* 0x000000ffff517224 */ /* 0x000fe400078e008a */
[----:B------:R-:W-:Y:S01]  /*c6a0*/  IMAD.MOV.U32 R70, RZ, RZ, R139 ;  /* 0x000000ffff467224 */ /* 0x000fe200078e008b */
[C---:B------:R-:W-:Y:S01]  /*c6b0*/  HMMA.16816.F32.BF16 R112, R8.reuse, R40, RZ ;  /* 0x000000280870723c */ /* 0x040fe200000418ff */
[----:B-1----:R-:W-:Y:S02]  /*c6c0*/  IMAD.MOV.U32 R0, RZ, RZ, R136 ;  /* 0x000000ffff007224 */ /* 0x002fe400078e0088 */
[----:B------:R-:W-:Y:S02]  /*c6d0*/  IMAD.MOV.U32 R203, RZ, RZ, R93 ;  /* 0x000000ffffcb7224 */ /* 0x000fe400078e005d */
        /* <DEDUP_REMOVED lines=13> */
[C---:B--2---:R-:W-:Y:S08]  /*c7b0*/  HMMA.16816.F32.BF16 R96, R8.reuse, R60, RZ ;  /* 0x0000003c0860723c */ /* 0x044ff000000418ff */
        /* <DEDUP_REMOVED lines=16> */
[----:B------:R1:W2:Y:S07]  /*c8c0*/  LDSM.16.M88.4 R8, [R2] ;  /* 0x000000000208783b */ /* 0x0002ae0000000200 */
[----:B------:R-:W-:Y:S03]  /*c8d0*/  HMMA.16816.F32.BF16 R220, R4, R32, R100 ;  /* 0x0000002004dc723c */ /* 0x000fe60000041864 */
[----:B------:R-:W-:-:S02]  /*c8e0*/  IMAD.MOV.U32 R115, RZ, RZ, R93 ;  /* 0x000000ffff737224 */ /* 0x000fc400078e005d */
[----:B------:R-:W-:Y:S02]  /*c8f0*/  IMAD.MOV.U32 R114, RZ, RZ, R94 ;  /* 0x000000ffff727224 */ /* 0x000fe400078e005e */
[----:B------:R-:W-:Y:S01]  /*c900*/  IMAD.MOV.U32 R113, RZ, RZ, R95 ;  /* 0x000000ffff717224 */ /* 0x000fe200078e005f */
[----:B------:R-:W-:Y:S01]  /*c910*/  HMMA.16816.F32.BF16 R224, R4, R28, R96 ;  /* 0x0000001c04e0723c */ /* 0x000fe20000041860 */
[----:B------:R-:W-:-:S07]  /*c920*/  IMAD.MOV.U32 R112, RZ, RZ, R92 ;  /* 0x000000ffff707224 */ /* 0x000fce00078e005c */
[----:B------:R-:W-:Y:S01]  /*c930*/  HMMA.16816.F32.BF16 R92, R4, R18, R124 ;  /* 0x00000012045c723c */ /* 0x000fe2000004187c */
[----:B-1----:R-:W-:-:S07]  /*c940*/  IMAD.MOV.U32 R2, RZ, RZ, R68 ;  /* 0x000000ffff027224 */ /* 0x002fce00078e0044 */
        /* <DEDUP_REMOVED lines=8> */
[----:B------:R-:W-:Y:S08]  /*c9d0*/  HMMA.16816.F32.BF16 R128, R4, R22, R132 ;  /* 0x000000160480723c */ /* 0x000ff00000041884 */
[----:B------:R-:W-:Y:S03]  /*c9e0*/  HMMA.16816.F32.BF16 R100, R12, R64, RZ ;  /* 0x000000400c64723c */ /* 0x000fe600000418ff */
[----:B------:R-:W-:-:S02]  /*c9f0*/  IMAD.MOV.U32 R242, RZ, RZ, R92 ;  /* 0x000000fffff27224 */ /* 0x000fc400078e005c */
        /* <DEDUP_REMOVED lines=10> */
[----:B--2---:R-:W-:Y:S01]  /*caa0*/  HMMA.16816.F32.BF16 R100, R8, R32, R100 ;  /* 0x000000200864723c */ /* 0x004fe20000041864 */
[----:B------:R-:W-:Y:S02]  /*cab0*/  IMAD.MOV.U32 R132, RZ, RZ, R93 ;  /* 0x000000ffff847224 */ /* 0x000fe400078e005d */
[----:B------:R-:W-:Y:S02]  /*cac0*/  IMAD.MOV.U32 R136, RZ, RZ, R5 ;  /* 0x000000ffff887224 */ /* 0x000fe400078e0005 */
[----:B------:R-:W-:Y:S02]  /*cad0*/  IMAD.MOV.U32 R83, RZ, RZ, R6 ;  /* 0x000000ffff537224 */ /* 0x000fe400078e0006 */
[----:B------:R-:W-:Y:S01]  /*cae0*/  IMAD.MOV.U32 R82, RZ, RZ, R7 ;  /* 0x000000ffff527224 */ /* 0x000fe200078e0007 */
[----:B------:R-:W-:Y:S01]  /*caf0*/  HMMA.16816.F32.BF16 R92, R12, R56, RZ ;  /* 0x000000380c5c723c */ /* 0x000fe200000418ff */
[----:B------:R-:W-:-:S02]  /*cb00*/  IMAD.MOV.U32 R68, RZ, RZ, R4 ;  /* 0x000000ffff447224 */ /* 0x000fc400078e0004 */
[----:B------:R-:W-:Y:S02]  /*cb10*/  IMAD.MOV.U32 R32, RZ, RZ, R134 ;  /* 0x000000ffff207224 */ /* 0x000fe400078e0086 */
[----:B------:R-:W-:Y:S02]  /*cb20*/  IMAD.MOV.U32 R33, RZ, RZ, R133 ;  /* 0x000000ffff217224 */ /* 0x000fe400078e0085 */
[----:B------:R-:W-:Y:S01]  /*cb30*/  IMAD.MOV.U32 R134, RZ, RZ, R139 ;  /* 0x000000ffff867224 */ /* 0x000fe200078e008b */
[----:B------:R-:W-:Y:S01]  /*cb40*/  HMMA.16816.F32.BF16 R4, R12, R48, RZ ;  /* 0x000000300c04723c */ /* 0x000fe200000418ff */
[----:B------:R-:W-:-:S07]  /*cb50*/  IMAD.MOV.U32 R133, RZ, RZ, R203 ;  /* 0x000000ffff857224 */ /* 0x000fce00078e00cb */
[----:B------:R-:W-:Y:S01]  /*cb60*/  HMMA.16816.F32.BF16 R124, R8, R20, R88 ;  /* 0x00000014087c723c */ /* 0x000fe20000041858 */
[----:B------:R-:W-:Y:S02]  /*cb70*/  IMAD.MOV.U32 R20, RZ, RZ, R136 ;  /* 0x000000ffff147224 */ /* 0x000fe400078e0088 */
[----:B------:R-:W-:-:S05]  /*cb80*/  IMAD.MOV.U32 R21, RZ, RZ, R83 ;  /* 0x000000ffff157224 */ /* 0x000fca00078e0053 */
[----:B------:R-:W-:Y:S08]  /*cb90*/  HMMA.16816.F32.BF16 R88, R12, R58, RZ ;  /* 0x0000003a0c58723c */ /* 0x000ff000000418ff */
[----:B------:R-:W-:Y:S01]  /*cba0*/  HMMA.16816.F32.BF16 R116, R8, R16, R4 ;  /* 0x000000100874723c */ /* 0x000fe20000041804 */
[----:B------:R-:W-:Y:S02]  /*cbb0*/  IMAD.MOV.U32 R16, RZ, RZ, R32 ;  /* 0x000000ffff107224 */ /* 0x000fe400078e0020 */
[----:B------:R-:W-:-:S05]  /*cbc0*/  IMAD.MOV.U32 R17, RZ, RZ, R33 ;  /* 0x000000ffff117224 */ /* 0x000fca00078e0021 */
[C---:B------:R-:W-:Y:S08]  /*cbd0*/  HMMA.16816.F32.BF16 R4, R12.reuse, R36, RZ ;  /* 0x000000240c04723c */ /* 0x040ff000000418ff */
[----:B------:R-:W-:Y:S03]  /*cbe0*/  HMMA.16816.F32.BF16 R56, R12, R44, RZ ;  /* 0x0000002c0c38723c */ /* 0x000fe600000418ff */
[----:B------:R-:W-:-:S02]  /*cbf0*/  IMAD.MOV.U32 R237, RZ, RZ, R116 ;  /* 0x000000ffffed7224 */ /* 0x000fc400078e0074 */
[----:B------:R-:W-:Y:S02]  /*cc00*/  IMAD.MOV.U32 R236, RZ, RZ, R117 ;  /* 0x000000ffffec7224 */ /* 0x000fe400078e0075 */
[----:B------:R-:W-:Y:S01]  /*cc10*/  IMAD.MOV.U32 R233, RZ, RZ, R118 ;  /* 0x000000ffffe97224 */ /* 0x000fe200078e0076 */
[----:B------:R-:W-:Y:S01]  /*cc20*/  HMMA.16816.F32.BF16 R44, R12, R46, RZ ;  /* 0x0000002e0c2c723c */ /* 0x000fe200000418ff */
[----:B------:R-:W-:Y:S02]  /*cc30*/  IMAD.MOV.U32 R232, RZ, RZ, R119 ;  /* 0x000000ffffe87224 */ /* 0x000fe400078e0077 */
[----:B------:R-:W-:Y:S02]  /*cc40*/  IMAD.MOV.U32 R118, RZ, RZ, R219 ;  /* 0x000000ffff767224 */ /* 0x000fe400078e00db */
[----:B------:R-:W-:Y:S02]  /*cc50*/  IMAD.MOV.U32 R119, RZ, RZ, R218 ;  /* 0x000000ffff777224 */ /* 0x000fe400078e00da */
[----:B------:R-:W-:Y:S01]  /*cc60*/  IMAD.MOV.U32 R116, RZ, RZ, R217 ;  /* 0x000000ffff747224 */ /* 0x000fe200078e00d9 */
[----:B------:R-:W-:Y:S01]  /*cc70*/  HMMA.16816.F32.BF16 R4, R8, R76, R4 ;  /* 0x0000004c0804723c */ /* 0x000fe20000041804 */
[----:B------:R-:W-:-:S02]  /*cc80*/  IMAD.MOV.U32 R117, RZ, RZ, R216 ;  /* 0x000000ffff757224 */ /* 0x000fc400078e00d8 */
[----:B------:R-:W-:-:S05]  /*cc90*/  IMAD.MOV.U32 R76, RZ, RZ, R17 ;  /* 0x000000ffff4c7224 */ /* 0x000fca00078e0011 */
        /* <DEDUP_REMOVED lines=10> */
[----:B------:R-:W-:Y:S01]  /*cd40*/  HMMA.16816.F32.BF16 R64, R12, R66, RZ ;  /* 0x000000420c40723c */ /* 0x000fe200000418ff */
[----:B------:R-:W-:Y:S02]  /*cd50*/  IMAD.MOV.U32 R202, RZ, RZ, R5 ;  /* 0x000000ffffca7224 */ /* 0x000fe400078e0005 */
[----:B------:R-:W-:Y:S02]  /*cd60*/  IMAD.MOV.U32 R83, RZ, RZ, R6 ;  /* 0x000000ffff537224 */ /* 0x000fe400078e0006 */
[----:B------:R-:W-:-:S03]  /*cd70*/  IMAD.MOV.U32 R82, RZ, RZ, R7 ;  /* 0x000000ffff527224 */ /* 0x000fc600078e0007 */
        /* <DEDUP_REMOVED lines=13> */
[C---:B------:R-:W-:Y:S01]  /*ce50*/  HMMA.16816.F32.BF16 R48, R12.reuse, R50, RZ ;  /* 0x000000320c30723c */ /* 0x040fe200000418ff */
        /* <DEDUP_REMOVED lines=10> */
[----:B------:R-:W-:Y:S02]  /*cf00*/  IMAD.MOV.U32 R12, RZ, RZ, R24 ;  /* 0x000000ffff0c7224 */ /* 0x000fe400078e0018 */
[----:B------:R-:W-:Y:S02]  /*cf10*/  IMAD.MOV.U32 R13, RZ, RZ, R25 ;  /* 0x000000ffff0d7224 */ /* 0x000fe400078e0019 */
[----:B------:R-:W-:-:S02]  /*cf20*/  IMAD.MOV.U32 R14, RZ, RZ, R28 ;  /* 0x000000ffff0e7224 */ /* 0x000fc400078e001c */
[----:B------:R-:W-:Y:S01]  /*cf30*/  IMAD.MOV.U32 R15, RZ, RZ, R29 ;  /* 0x000000ffff0f7224 */ /* 0x000fe200078e001d */
[C---:B------:R-:W-:Y:S01]  /*cf40*/  HMMA.16816.F32.BF16 R36, R8.reuse, R34, R64 ;  /* 0x000000220824723c */ /* 0x040fe20000041840 */
[----:B------:R-:W-:Y:S01]  /*cf50*/  IMAD.MOV.U32 R24, RZ, RZ, R70 ;  /* 0x000000ffff187224 */ /* 0x000fe200078e0046 */
[----:B------:R-:W-:Y:S01]  /*cf60*/  MOV R67, R12 ;  /* 0x0000000c00437202 */ /* 0x000fe20000000f00 */
[----:B------:R-:W-:Y:S02]  /*cf70*/  IMAD.MOV.U32 R25, RZ, RZ, R0 ;  /* 0x000000ffff197224 */ /* 0x000fe400078e0000 */
[----:B------:R-:W-:Y:S02]  /*cf80*/  IMAD.IADD R0, R234, 0x1, R68 ;  /* 0x00000001ea007824 */ /* 0x000fe400078e0244 */
[----:B------:R-:W-:Y:S01]  /*cf90*/  IMAD.MOV.U32 R70, RZ, RZ, R5 ;  /* 0x000000ffff467224 */ /* 0x000fe200078e0005 */
[----:B------:R-:W-:Y:S01]  /*cfa0*/  HMMA.16816.F32.BF16 R136, R8, R84, R52 ;  /* 0x000000540888723c */ /* 0x000fe20000041834 */
[----:B------:R-:W-:-:S02]  /*cfb0*/  IMAD.MOV.U32 R68, RZ, RZ, R6 ;  /* 0x000000ffff447224 */ /* 0x000fc400078e0006 */
[----:B------:R-:W-:Y:S01]  /*cfc0*/  IMAD.MOV.U32 R84, RZ, RZ, R13 ;  /* 0x000000ffff547224 */ /* 0x000fe200078e000d */
[----:B------:R-:W-:Y:S01]  /*cfd0*/  LDSM.16.M88.4 R4, [R0+0x2000] ;  /* 0x002000000004783b */ /* 0x000fe20000000200 */
[----:B------:R-:W-:Y:S02]  /*cfe0*/  IMAD.MOV.U32 R77, RZ, RZ, R14 ;  /* 0x000000ffff4d7224 */ /* 0x000fe400078e000e */
[----:B------:R-:W-:Y:S01]  /*cff0*/  IMAD.MOV.U32 R52, RZ, RZ, R15 ;  /* 0x000000ffff347224 */ /* 0x000fe200078e000f */
[----:B------:R-:W-:Y:S01]  /*d000*/  HMMA.16816.F32.BF16 R32, R8, R30, R60 ;  /* 0x0000001e0820723c */ /* 0x000fe2000004183c */
[----:B------:R-:W-:Y:S01]  /*d010*/  IMAD.MOV.U32 R55, RZ, RZ, R20 ;  /* 0x000000ffff377224 */ /* 0x000fe200078e0014 */
[----:B------:R-:W-:Y:S01]  /*d020*/  LDSM.16.M88.4 R12, [R0] ;  /* 0x00000000000c783b */ /* 0x000fe20000000200 */
        /* <DEDUP_REMOVED lines=8> */
[----:B------:R-:W-:Y:S01]  /*d0b0*/  HMMA.16816.F32.BF16 R92, R8, R22, R92 ;  /* 0x00000016085c723c */ /* 0x000fe2000004185c */
[----:B------:R-:W2:Y:S01]  /*d0c0*/  LDSM.16.M88.4 R20, [R201+0x4800] ;  /* 0x00480000c914783b */ /* 0x000ea20000000200 */
[----:B------:R-:W-:-:S02]  /*d0d0*/  IMAD.MOV.U32 R59, RZ, RZ, R113 ;  /* 0x000000ffff3b7224 */ /* 0x000fc400078e0071 */
[----:B------:R-:W-:Y:S02]  /*d0e0*/  IMAD.MOV.U32 R113, RZ, RZ, R123 ;  /* 0x000000ffff717224 */ /* 0x000fe400078e007b */
[----:B------:R-:W-:Y:S02]  /*d0f0*/  IMAD.MOV.U32 R114, RZ, RZ, R122 ;  /* 0x000000ffff727224 */ /* 0x000fe400078e007a */
[----:B------:R-:W-:Y:S01]  /*d100*/  HMMA.16816.F32.BF16 R48, R8, R18, R48 ;  /* 0x000000120830723c */ /* 0x000fe20000041830 */
[----:B------:R-:W3:Y:S01]  /*d110*/  LDSM.16.M88.4 R16, [R201+0x5000] ;  /* 0x00500000c910783b */ /* 0x000ee20000000200 */
[----:B------:R-:W-:Y:S02]  /*d120*/  IMAD.MOV.U32 R122, RZ, RZ, R230 ;  /* 0x000000ffff7a7224 */ /* 0x000fe400078e00e6 */
[----:B------:R-:W-:Y:S02]  /*d130*/  IMAD.MOV.U32 R123, RZ, RZ, R229 ;  /* 0x000000ffff7b7224 */ /* 0x000fe400078e00e5 */
[----:B------:R-:W-:-:S02]  /*d140*/  IMAD.MOV.U32 R120, RZ, RZ, R228 ;  /* 0x000000ffff787224 */ /* 0x000fc400078e00e4 */
[----:B------:R-:W-:Y:S01]  /*d150*/  HMMA.16816.F32.BF16 R228, R8, R86, R96 ;  /* 0x0000005608e4723c */ /* 0x000fe20000041860 */
        /* <DEDUP_REMOVED lines=9> */
[----:B-1----:R-:W-:Y:S01]  /*d1f0*/  HMMA.16816.F32.BF16 R72, R12, R24, R100 ;  /* 0x000000180c48723c */ /* 0x002fe20000041864 */
        /* <DEDUP_REMOVED lines=17> */
[----:B------:R-:W-:-:S03]  /*d310*/  IMAD.MOV.U32 R21, RZ, RZ, R218 ;  /* 0x000000ffff157224 */ /* 0x000fc600078e00da */
[-C--:B------:R-:W-:Y:S01]  /*d320*/  HMMA.16816.F32.BF16 R52, R4, R22.reuse, R208 ;  /* 0x000000160434723c */ /* 0x080fe200000418d0 */
[----:B------:R-:W-:Y:S02]  /*d330*/  IMAD.MOV.U32 R208, RZ, RZ, R242 ;  /* 0x000000ffffd07224 */ /* 0x000fe400078e00f2 */
[----:B------:R-:W-:Y:S02]  /*d340*/  IMAD.MOV.U32 R209, RZ, RZ, R241 ;  /* 0x000000ffffd17224 */ /* 0x000fe400078e00f1 */
[----:B------:R-:W-:Y:S02]  /*d350*/  IMAD.MOV.U32 R210, RZ, RZ, R240 ;  /* 0x000000ffffd27224 */ /* 0x000fe400078e00f0 */
[----:B------:R-:W-:Y:S01]  /*d360*/  IMAD.MOV.U32 R211, RZ, RZ, R238 ;  /* 0x000000ffffd37224 */ /* 0x000fe200078e00ee */
[----:B------:R-:W-:Y:S01]  /*d370*/  HMMA.16816.F32.BF16 R44, R12, R22, R32 ;  /* 0x000000160c2c723c */ /* 0x000fe20000041820 */
[----:B------:R-:W-:Y:S01]  /*d380*/  IMAD.MOV.U32 R22, RZ, RZ, R217 ;  /* 0x000000ffff167224 */ /* 0x000fe200078e00d9 */
[----:B------:R-:W1:Y:S01]  /*d390*/  LDSM.16.M88.4 R32, [R201+0x7000] ;  /* 0x00700000c920783b */ /* 0x000e620000000200 */
[----:B------:R-:W-:-:S05]  /*d3a0*/  IMAD.MOV.U32 R23, RZ, RZ, R216 ;  /* 0x000000ffff177224 */ /* 0x000fca00078e00d8 */
[C---:B------:R-:W-:Y:S08]  /*d3b0*/  HMMA.16816.F32.BF16 R40, R4.reuse, R24, R220 ;  /* 0x000000180428723c */ /* 0x040ff000000418dc */
[-C--:B------:R-:W-:Y:S08]  /*d3c0*/  HMMA.16816.F32.BF16 R88, R4, R26.reuse, R212 ;  /* 0x0000001a0458723c */ /* 0x080ff000000418d4 */
[----:B------:R-:W-:Y:S01]  /*d3d0*/  HMMA.16816.F32.BF16 R64, R12, R26, R36 ;  /* 0x0000001a0c40723c */ /* 0x000fe20000041824 */
[----:B------:R-:W2:Y:S01]  /*d3e0*/  LDSM.16.M88.4 R24, [R201+0x6800] ;  /* 0x00680000c918783b */ /* 0x000ea20000000200 */
[----:B------:R-:W-:-:S02]  /*d3f0*/  IMAD.MOV.U32 R36, RZ, RZ, R252 ;  /* 0x000000ffff247224 */ /* 0x000fc400078e00fc */
[----:B------:R-:W-:Y:S02]  /*d400*/  IMAD.MOV.U32 R37, RZ, RZ, R250 ;  /* 0x000000ffff257224 */ /* 0x000fe400078e00fa */
[----:B------:R-:W-:Y:S02]  /*d410*/  IMAD.MOV.U32 R38, RZ, RZ, R248 ;  /* 0x000000ffff267224 */ /* 0x000fe400078e00f8 */
[----:B---3--:R-:W-:Y:S01]  /*d420*/  HMMA.16816.F32.BF16 R224, R12, R16, R108 ;  /* 0x000000100ce0723c */ /* 0x008fe2000004186c */
[----:B------:R-:W-:-:S07]  /*d430*/  IMAD.MOV.U32 R39, RZ, RZ, R247 ;  /* 0x000000ffff277224 */ /* 0x000fce00078e00f7 */
[C---:B------:R-:W-:Y:S01]  /*d440*/  HMMA.16816.F32.BF16 R220, R4.reuse, R16, R8 ;  /* 0x0000001004dc723c */ /* 0x040fe20000041808 */
[----:B------:R-:W3:Y:S07]  /*d450*/  LDSM.16.M88.4 R8, [R201+0x6000] ;  /* 0x00600000c908783b */ /* 0x000eee0000000200 */
[----:B------:R-:W-:Y:S01]  /*d460*/  HMMA.16816.F32.BF16 R216, R4, R18, R204 ;  /* 0x0000001204d8723c */ /* 0x000fe200000418cc */
[----:B------:R-:W-:Y:S02]  /*d470*/  IMAD.MOV.U32 R204, RZ, RZ, R237 ;  /* 0x000000ffffcc7224 */ /* 0x000fe400078e00ed */
[----:B------:R-:W-:-:S02]  /*d480*/  IMAD.MOV.U32 R205, RZ, RZ, R236 ;  /* 0x000000ffffcd7224 */ /* 0x000fc400078e00ec */
[----:B------:R-:W-:Y:S02]  /*d490*/  IMAD.MOV.U32 R206, RZ, RZ, R233 ;  /* 0x000000ffffce7224 */ /* 0x000fe400078e00e9 */
[----:B------:R-:W-:Y:S01]  /*d4a0*/  IMAD.MOV.U32 R207, RZ, RZ, R232 ;  /* 0x000000ffffcf7224 */ /* 0x000fe200078e00e8 */
[----:B------:R-:W-:Y:S01]  /*d4b0*/  HMMA.16816.F32.BF16 R212, R12, R18, R28 ;  /* 0x000000120cd4723c */ /* 0x000fe2000004181c */
[----:B------:R-:W4:Y:S04]  /*d4c0*/  LDSM.16.M88.4 R16, [R201+0x5800] ;  /* 0x00580000c910783b */ /* 0x000f280000000200 */
[----:B------:R-:W4:Y:S03]  /*d4d0*/  LDSM.16.M88.4 R28, [R201+0x7800] ;  /* 0x00780000c91c783b */ /* 0x000f260000000200 */
[----:B-1----:R-:W-:Y:S01]  /*d4e0*/  HMMA.16816.F32.BF16 R104, R4, R32, R36 ;  /* 0x000000200468723c */ /* 0x002fe20000041824 */
[----:B------:R-:W-:-:S02]  /*d4f0*/  IMAD.MOV.U32 R38, RZ, RZ, R83 ;  /* 0x000000ffff267224 */ /* 0x000fc400078e0053 */
[----:B------:R-:W-:Y:S02]  /*d500*/  IMAD.MOV.U32 R39, RZ, RZ, R82 ;  /* 0x000000ffff277224 */ /* 0x000fe400078e0052 */
[----:B------:R-:W-:Y:S02]  /*d510*/  IMAD.MOV.U32 R36, RZ, RZ, R203 ;  /* 0x000000ffff247224 */ /* 0x000fe400078e00cb */
[----:B------:R-:W-:Y:S01]  /*d520*/  IMAD.MOV.U32 R37, RZ, RZ, R202 ;  /* 0x000000ffff257224 */ /* 0x000fe200078e00ca */
[C---:B--2---:R-:W-:Y:S08]  /*d530*/  HMMA.16816.F32.BF16 R112, R4.reuse, R24, R112 ;  /* 0x000000180470723c */ /* 0x044ff00000041870 */
[C---:B------:R-:W-:Y:S08]  /*d540*/  HMMA.16816.F32.BF16 R108, R4.reuse, R26, R208 ;  /* 0x0000001a046c723c */ /* 0x040ff000000418d0 */
[C---:B---3--:R-:W-:Y:S08]  /*d550*/  HMMA.16816.F32.BF16 R120, R4.reuse, R8, R120 ;  /* 0x000000080478723c */ /* 0x048ff00000041878 */
[C---:B------:R-:W-:Y:S08]  /*d560*/  HMMA.16816.F32.BF16 R116, R4.reuse, R10, R116 ;  /* 0x0000000a0474723c */ /* 0x040ff00000041874 */
[C---:B----4-:R-:W-:Y:S08]  /*d570*/  HMMA.16816.F32.BF16 R132, R4.reuse, R16, R132 ;  /* 0x000000100484723c */ /* 0x050ff00000041884 */
[C---:B------:R-:W-:Y:S08]  /*d580*/  HMMA.16816.F32.BF16 R96, R4.reuse, R28, R96 ;  /* 0x0000001c0460723c */ /* 0x040ff00000041860 */
[C---:B------:R-:W-:Y:S08]  /*d590*/  HMMA.16816.F32.BF16 R128, R4.reuse, R18, R128 ;  /* 0x000000120480723c */ /* 0x040ff00000041880 */
[C---:B------:R-:W-:Y:S08]  /*d5a0*/  HMMA.16816.F32.BF16 R100, R4.reuse, R34, R100 ;  /* 0x000000220464723c */ /* 0x040ff00000041864 */
[----:B------:R-:W-:Y:S08]  /*d5b0*/  HMMA.16816.F32.BF16 R84, R4, R30, R84 ;  /* 0x0000001e0454723c */ /* 0x000ff00000041854 */
[C---:B------:R-:W-:Y:S08]  /*d5c0*/  HMMA.16816.F32.BF16 R4, R12.reuse, R24, R20 ;  /* 0x000000180c04723c */ /* 0x040ff00000041814 */
[C---:B------:R-:W-:Y:S08]  /*d5d0*/  HMMA.16816.F32.BF16 R208, R12.reuse, R16, R124 ;  /* 0x000000100cd0723c */ /* 0x040ff0000004187c */
[----:B------:R-:W-:Y:S01]  /*d5e0*/  HMMA.16816.F32.BF16 R124, R12, R18, R92 ;  /* 0x000000120c7c723c */ /* 0x000fe2000004185c */
[----:B------:R-:W-:-:S02]  /*d5f0*/  IMAD.MOV.U32 R92, RZ, RZ, R81 ;  /* 0x000000ffff5c7224 */ /* 0x000fc400078e0051 */
[----:B------:R-:W-:Y:S02]  /*d600*/  IMAD.MOV.U32 R93, RZ, RZ, R70 ;  /* 0x000000ffff5d7224 */ /* 0x000fe400078e0046 */
[----:B------:R-:W-:Y:S02]  /*d610*/  IMAD.MOV.U32 R94, RZ, RZ, R68 ;  /* 0x000000ffff5e7224 */ /* 0x000fe400078e0044 */
[----:B------:R-:W-:Y:S01]  /*d620*/  IMAD.MOV.U32 R95, RZ, RZ, R2 ;  /* 0x000000ffff5f7224 */ /* 0x000fe200078e0002 */
[----:B------:R-:W-:Y:S01]  /*d630*/  HMMA.16816.F32.BF16 R204, R12, R8, R204 ;  /* 0x000000080ccc723c */ /* 0x000fe200000418cc */
[C---:B------:R-:W-:Y:S02]  /*d640*/  IMAD.IADD R2, R3.reuse, 0x1, R0 ;  /* 0x0000000103027824 */ /* 0x040fe400078e0200 */
[----:B------:R-:W-:Y:S02]  /*d650*/  IMAD.IADD R0, R3, 0x1, R201 ;  /* 0x0000000103007824 */ /* 0x000fe400078e02c9 */
[----:B------:R-:W-:-:S02]  /*d660*/  IMAD.MOV.U32 R201, RZ, RZ, R4 ;  /* 0x000000ffffc97224 */ /* 0x000fc400078e0004 */
[----:B------:R-:W-:Y:S01]  /*d670*/  IMAD.MOV.U32 R83, RZ, RZ, R5 ;  /* 0x000000ffff537224 */ /* 0x000fe200078e0005 */
[----:B------:R-:W-:Y:S01]  /*d680*/  HMMA.16816.F32.BF16 R48, R12, R10, R48 ;  /* 0x0000000a0c30723c */ /* 0x000fe20000041830 */
[----:B------:R-:W-:Y:S01]  /*d690*/  IMAD.MOV.U32 R82, RZ, RZ, R6 ;  /* 0x000000ffff527224 */ /* 0x000fe200078e0006 */
[----:B------:R-:W-:Y:S01]  /*d6a0*/  LDSM.16.M88.4 R8, [R2] ;  /* 0x000000000208783b */ /* 0x000fe20000000200 */
[----:B------:R-:W-:-:S03]  /*d6b0*/  IMAD.MOV.U32 R68, RZ, RZ, R7 ;  /* 0x000000ffff447224 */ /* 0x000fc600078e0007 */
[----:B------:R1:W-:Y:S02]  /*d6c0*/  LDSM.16.M88.4 R4, [R2+0x2000] ;  /* 0x002000000204783b */ /* 0x0003e40000000200 */
[C---:B------:R-:W-:Y:S02]  /*d6d0*/  HMMA.16816.F32.BF16 R24, R12.reuse, R26, R92 ;  /* 0x0000001a0c18723c */ /* 0x040fe4000004185c */
[----:B------:R-:W2:Y:S04]  /*d6e0*/  LDSM.16.M88.4 R20, [R0+0x4000] ;  /* 0x004000000014783b */ /* 0x000ea80000000200 */
[----:B------:R-:W-:Y:S02]  /*d6f0*/  LDSM.16.M88.4 R16, [R0+0x4800] ;  /* 0x004800000010783b */ /* 0x000fe40000000200 */
[C---:B------:R-:W-:Y:S08]  /*d700*/  HMMA.16816.F32.BF16 R36, R12.reuse, R28, R36 ;  /* 0x0000001c0c24723c */ /* 0x040ff00000041824 */
[----:B------:R-:W-:Y:S03]  /*d710*/  HMMA.16816.F32.BF16 R228, R12, R34, R228 ;  /* 0x000000220ce4723c */ /* 0x000fe600000418e4 */
[----:B------:R-:W-:Y:S01]  /*d720*/  IMAD.MOV.U32 R252, RZ, RZ, R25 ;  /* 0x000000fffffc7224 */ /* 0x000fe200078e0019 */
[----:B------:R-:W-:Y:S01]  /*d730*/  MOV R236, R24 ;  /* 0x0000001800ec7202 */ /* 0x000fe20000000f00 */
[----:B------:R-:W-:-:S02]  /*d740*/  IMAD.MOV.U32 R247, RZ, RZ, R26 ;  /* 0x000000fffff77224 */ /* 0x000fc400078e001a */
[----:B------:R-:W-:Y:S02]  /*d750*/  IMAD.MOV.U32 R241, RZ, RZ, R27 ;  /* 0x000000fffff17224 */ /* 0x000fe400078e001b */
[----:B------:R-:W-:Y:S01]  /*d760*/  HMMA.16816.F32.BF16 R24, R12, R32, R136 ;  /* 0x000000200c18723c */ /* 0x000fe20000041888 */
[----:B------:R-:W3:Y:S01]  /*d770*/  LDSM.16.M88.4 R32, [R0+0x5000] ;  /* 0x005000000020783b */ /* 0x000ee20000000200 */
[----:B-1----:R-:W-:Y:S02]  /*d780*/  IMAD.MOV.U32 R2, RZ, RZ, R37 ;  /* 0x000000ffff027224 */ /* 0x002fe400078e0025 */
[----:B------:R-:W-:-:S04]  /*d790*/  IMAD.MOV.U32 R202, RZ, RZ, R36 ;  /* 0x000000ffffca7224 */ /* 0x000fc800078e0024 */
[----:B------:R-:W-:Y:S08]  /*d7a0*/  HMMA.16816.F32.BF16 R12, R12, R30, R76 ;  /* 0x0000001e0c0c723c */ /* 0x000ff0000004184c */
[----:B--2---:R-:W-:Y:S03]  /*d7b0*/  HMMA.16816.F32.BF16 R40, R4, R20, R40 ;  /* 0x000000140428723c */ /* 0x004fe60000041828 */
        /* <DEDUP_REMOVED lines=12> */
[----:B------:R-:W-:-:S03]  /*d880*/  IMAD.MOV.U32 R73, RZ, RZ, R24 ;  /* 0x000000ffff497224 */ /* 0x000fc600078e0018 */
[----:B------:R-:W-:Y:S01]  /*d890*/  HMMA.16816.F32.BF16 R20, R8, R22, R64 ;  /* 0x000000160814723c */ /* 0x000fe20000041840 */
[----:B------:R-:W-:Y:S02]  /*d8a0*/  IMAD.MOV.U32 R66, RZ, RZ, R25 ;  /* 0x000000ffff427224 */ /* 0x000fe400078e0019 */
[----:B------:R-:W-:Y:S01]  /*d8b0*/  IMAD.MOV.U32 R12, RZ, RZ, R30 ;  /* 0x000000ffff0c7224 */ /* 0x000fe200078e001e */
[----:B------:R-:W1:Y:S01]  /*d8c0*/  LDSM.16.M88.4 R24, [R0+0x6000] ;  /* 0x006000000018783b */ /* 0x000e620000000200 */
[----:B------:R-:W-:Y:S02]  /*d8d0*/  IMAD.MOV.U32 R242, RZ, RZ, R31 ;  /* 0x000000fffff27224 */ /* 0x000fe400078e001f */
[----:B------:R-:W-:Y:S01]  /*d8e0*/  IMAD.MOV.U32 R65, RZ, RZ, R12 ;  /* 0x000000ffff417224 */ /* 0x000fe200078e000c */
[----:B---3--:R-:W-:Y:S01]  /*d8f0*/  HMMA.16816.F32.BF16 R220, R4, R32, R220 ;  /* 0x0000002004dc723c */ /* 0x008fe200000418dc */
[----:B------:R-:W-:Y:S02]  /*d900*/  IMAD.MOV.U32 R93, RZ, RZ, R28 ;  /* 0x000000ffff5d7224 */ /* 0x000fe400078e001c */
[----:B------:R-:W-:-:S02]  /*d910*/  IMAD.MOV.U32 R92, RZ, RZ, R29 ;  /* 0x000000ffff5c7224 */ /* 0x000fc400078e001d */
[----:B------:R-:W2:Y:S01]  /*d920*/  LDSM.16.M88.4 R28, [R0+0x5800] ;  /* 0x00580000001c783b */ /* 0x000ea20000000200 */
[----:B------:R-:W-:Y:S02]  /*d930*/  IMAD.MOV.U32 R67, RZ, RZ, R2 ;  /* 0x000000ffff437224 */ /* 0x000fe400078e0002 */
[C---:B------:R-:W-:Y:S01]  /*d940*/  HMMA.16816.F32.BF16 R12, R4.reuse, R18, R52 ;  /* 0x00000012040c723c */ /* 0x040fe20000041834 */
[----:B------:R-:W-:Y:S02]  /*d950*/  IMAD.MOV.U32 R64, RZ, RZ, R236 ;  /* 0x000000ffff407224 */ /* 0x000fe400078e00ec */
[----:B------:R-:W-:Y:S02]  /*d960*/  IMAD.MOV.U32 R136, RZ, RZ, R21 ;  /* 0x000000ffff887224 */ /* 0x000fe400078e0015 */
[----:B------:R-:W-:Y:S02]  /*d970*/  IMAD.MOV.U32 R81, RZ, RZ, R20 ;  /* 0x000000ffff517224 */ /* 0x000fe400078e0014 */
[----:B------:R-:W-:Y:S01]  /*d980*/  IMAD.MOV.U32 R89, RZ, RZ, R22 ;  /* 0x000000ffff597224 */ /* 0x000fe200078e0016 */
[----:B------:R-:W-:Y:S01]  /*d990*/  HMMA.16816.F32.BF16 R216, R4, R34, R216 ;  /* 0x0000002204d8723c */ /* 0x000fe200000418d8 */
[----:B------:R-:W-:-:S07]  /*d9a0*/  IMAD.MOV.U32 R88, RZ, RZ, R23 ;  /* 0x000000ffff587224 */ /* 0x000fce00078e0017 */
[----:B------:R-:W-:Y:S01]  /*d9b0*/  HMMA.16816.F32.BF16 R20, R8, R16, R60 ;  /* 0x000000100814723c */ /* 0x000fe2000004183c */
[----:B------:R-:W-:Y:S02]  /*d9c0*/  IMAD.MOV.U32 R63, RZ, RZ, R66 ;  /* 0x000000ffff3f7224 */ /* 0x000fe400078e0042 */
[----:B------:R-:W-:Y:S02]  /*d9d0*/  IMAD.MOV.U32 R203, RZ, RZ, R12 ;  /* 0x000000ffffcb7224 */ /* 0x000fe400078e000c */
[----:B------:R-:W-:Y:S02]  /*d9e0*/  IMAD.MOV.U32 R250, RZ, RZ, R14 ;  /* 0x000000fffffa7224 */ /* 0x000fe400078e000e */
[----:B------:R-:W-:Y:S02]  /*d9f0*/  IMAD.MOV.U32 R248, RZ, RZ, R15 ;  /* 0x000000fffff87224 */ /* 0x000fe400078e000f */
[----:B------:R-:W-:Y:S01]  /*da00*/  IMAD.MOV.U32 R66, RZ, RZ, R247 ;  /* 0x000000ffff427224 */ /* 0x000fe200078e00f7 */
[C---:B-1----:R-:W-:Y:S09]  /*da10*/  HMMA.16816.F32.BF16 R116, R4.reuse, R26, R116 ;  /* 0x0000001a0474723c */ /* 0x042ff20000041874 */
[----:B------:R-:W-:Y:S01]  /*da20*/  IMAD.MOV.U32 R61, RZ, RZ, R20 ;  /* 0x000000ffff3d7224 */ /* 0x000fe200078e0014 */
[----:B------:R-:W-:Y:S01]  /*da30*/  HMMA.16816.F32.BF16 R120, R4, R24, R120 ;  /* 0x000000180478723c */ /* 0x000fe20000041878 */
[----:B------:R-:W-:-:S02]  /*da40*/  IMAD.MOV.U32 R60, RZ, RZ, R21 ;  /* 0x000000ffff3c7224 */ /* 0x000fc400078e0015 */
[----:B------:R-:W-:Y:S02]  /*da50*/  IMAD.MOV.U32 R91, RZ, RZ, R23 ;  /* 0x000000ffff5b7224 */ /* 0x000fe400078e0017 */
[----:B------:R-:W-:-:S03]  /*da60*/  IMAD.MOV.U32 R90, RZ, RZ, R22 ;  /* 0x000000ffff5a7224 */ /* 0x000fc600078e0016 */
[----:B------:R-:W-:Y:S01]  /*da70*/  HMMA.16816.F32.BF16 R20, R4, R16, R56 ;  /* 0x000000100414723c */ /* 0x000fe20000041838 */
[----:B------:R-:W-:Y:S02]  /*da80*/  IMAD.MOV.U32 R56, RZ, RZ, R13 ;  /* 0x000000ffff387224 */ /* 0x000fe400078e000d */
[----:B------:R-:W-:Y:S02]  /*da90*/  IMAD.MOV.U32 R2, RZ, RZ, R117 ;  /* 0x000000ffff027224 */ /* 0x000fe400078e0075 */
[----:B------:R-:W-:Y:S02]  /*daa0*/  IMAD.MOV.U32 R233, RZ, RZ, R119 ;  /* 0x000000ffffe97224 */ /* 0x000fe400078e0077 */
[----:B------:R-:W-:Y:S01]  /*dab0*/  IMAD.MOV.U32 R117, RZ, RZ, R56 ;  /* 0x000000ffff757224 */ /* 0x000fe200078e0038 */
[----:B------:R-:W-:Y:S01]  /*dac0*/  HMMA.16816.F32.BF16 R12, R8, R18, R44 ;  /* 0x00000012080c723c */ /* 0x000fe2000004182c */
[----:B------:R-:W1:Y:S01]  /*dad0*/  LDSM.16.M88.4 R16, [R0+0x7000] ;  /* 0x007000000010783b */ /* 0x000e620000000200 */
[----:B------:R-:W-:-:S02]  /*dae0*/  IMAD.MOV.U32 R232, RZ, RZ, R118 ;  /* 0x000000ffffe87224 */ /* 0x000fc400078e0076 */
[----:B------:R-:W-:Y:S01]  /*daf0*/  FMUL.FTZ R2, R2, UR6 ;  /* 0x0000000602027c20 */ /* 0x000fe20008410000 */
[----:B------:R-:W-:Y:S02]  /*db00*/  IMAD.MOV.U32 R47, RZ, RZ, R65 ;  /* 0x000000ffff2f7224 */ /* 0x000fe400078e0041 */
[----:B------:R-:W-:Y:S02]  /*db10*/  IMAD.MOV.U32 R44, RZ, RZ, R121 ;  /* 0x000000ffff2c7224 */ /* 0x000fe400078e0079 */
[----:B------:R-:W-:Y:S01]  /*db20*/  IMAD.MOV.U32 R65, RZ, RZ, R252 ;  /* 0x000000ffff417224 */ /* 0x000fe200078e00fc */
[----:B--2---:R-:W-:Y:S01]  /*db30*/  HMMA.16816.F32.BF16 R132, R4, R28, R132 ;  /* 0x0000001c0484723c */ /* 0x004fe20000041884 */
[----:B------:R-:W-:Y:S02]  /*db40*/  IMAD.MOV.U32 R45, RZ, RZ, R61 ;  /* 0x000000ffff2d7224 */ /* 0x000fe400078e003d */
[----:B------:R-:W-:Y:S02]  /*db50*/  IMAD.MOV.U32 R70, RZ, RZ, R21 ;  /* 0x000000ffff467224 */ /* 0x000fe400078e0015 */
[----:B------:R-:W-:-:S02]  /*db60*/  IMAD.MOV.U32 R237, RZ, RZ, R22 ;  /* 0x000000ffffed7224 */ /* 0x000fc400078e0016 */
[----:B------:R-:W-:Y:S01]  /*db70*/  IMAD.MOV.U32 R95, RZ, RZ, R23 ;  /* 0x000000ffff5f7224 */ /* 0x000fe200078e0017 */
[----:B------:R-:W-:Y:S01]  /*db80*/  HMMA.16816.F32.BF16 R128, R4, R30, R128 ;  /* 0x0000001e0480723c */ /* 0x000fe20000041880 */
[----:B------:R-:W-:Y:S02]  /*db90*/  IMAD.MOV.U32 R94, RZ, RZ, R20 ;  /* 0x000000ffff5e7224 */ /* 0x000fe400078e0014 */
[----:B------:R-:W2:Y:S01]  /*dba0*/  LDSM.16.M88.4 R20, [R0+0x6800] ;  /* 0x006800000014783b */ /* 0x000ea20000000200 */
[----:B------:R-:W-:Y:S02]  /*dbb0*/  IMAD.MOV.U32 R75, RZ, RZ, R12 ;  /* 0x000000ffff4b7224 */ /* 0x000fe400078e000c */
[----:B------:R-:W-:Y:S02]  /*dbc0*/  IMAD.MOV.U32 R55, RZ, RZ, R13 ;  /* 0x000000ffff377224 */ /* 0x000fe400078e000d */
[----:B------:R-:W-:Y:S02]  /*dbd0*/  IMAD.MOV.U32 R46, RZ, RZ, R14 ;  /* 0x000000ffff2e7224 */ /* 0x000fe400078e000e */
[----:B------:R-:W-:-:S02]  /*dbe0*/  IMAD.MOV.U32 R53, RZ, RZ, R15 ;  /* 0x000000ffff357224 */ /* 0x000fc400078e000f */
[----:B------:R3:W4:Y:S01]  /*dbf0*/  LDSM.16.M88.4 R12, [R0+0x7800] ;  /* 0x00780000000c783b */ /* 0x0007220000000200 */
[----:B------:R-:W-:Y:S01]  /*dc00*/  IMAD.MOV.U32 R119, RZ, RZ, R55 ;  /* 0x000000ffff777224 */ /* 0x000fe200078e0037 */
[----:B------:R-:W-:-:S04]  /*dc10*/  DEPBAR.LE SB0, 0x0 ;  /* 0x000080000000791a */ /* 0x000fc80000000000 */
        /* <DEDUP_REMOVED lines=8> */
[C---:B------:R-:W-:Y:S01]  /*dca0*/  HMMA.16816.F32.BF16 R104, R4.reuse, R16, R104 ;  /* 0x000000100468723c */ /* 0x040fe20000041868 */
[----:B------:R-:W-:Y:S01]  /*dcb0*/  IMAD.MOV.U32 R123, RZ, RZ, R76 ;  /* 0x000000ffff7b7224 */ /* 0x000fe200078e004c */
[----:B------:R-:W-:Y:S01]  /*dcc0*/  MOV R76, R137 ;  /* 0x00000089004c7202 */ /* 0x000fe20000000f00 */
[----:B---3--:R-:W-:Y:S02]  /*dcd0*/  IMAD.MOV.U32 R0, RZ, RZ, R60 ;  /* 0x000000ffff007224 */ /* 0x008fe400078e003c */
        /* <DEDUP_REMOVED lines=13> */
[C---:B----4-:R-:W-:Y:S01]  /*ddb0*/  HMMA.16816.F32.BF16 R84, R4.reuse, R14, R84 ;  /* 0x0000000e0454723c */ /* 0x050fe20000041854 */
        /* <DEDUP_REMOVED lines=11> */
[----:B------:R-:W-:Y:S01]  /*de70*/  FMUL.FTZ R0, R36, UR6 ;  /* 0x0000000624007c20 */ /* 0x000fe20008410000 */
[----:B------:R-:W-:Y:S02]  /*de80*/  IMAD.MOV.U32 R139, RZ, RZ, R114 ;  /* 0x000000ffff8b7224 */ /* 0x000fe400078e0072 */
[----:B------:R-:W-:-:S02]  /*de90*/  IMAD.MOV.U32 R5, RZ, RZ, R84 ;  /* 0x000000ffff057224 */ /* 0x000fc400078e0054 */
        /* <DEDUP_REMOVED lines=8> */
[----:B------:R-:W-:Y:S02]  /*df20*/  IMAD.MOV.U32 R45, RZ, RZ, R90 ;  /* 0x000000ffff2d7224 */ /* 0x000fe400078e005a */
[----:B------:R-:W-:Y:S02]  /*df30*/  IMAD.MOV.U32 R226, RZ, RZ, R89 ;  /* 0x000000ffffe27224 */ /* 0x000fe400078e0059 */
[----:B------:R-:W-:Y:S02]  /*df40*/  IMAD.MOV.U32 R227, RZ, RZ, R88 ;  /* 0x000000ffffe37224 */ /* 0x000fe400078e0058 */
[----:B------:R-:W-:Y:S01]  /*df50*/  HMMA.16816.F32.BF16 R88, R8, R34, R212 ;  /* 0x000000220858723c */ /* 0x000fe200000418d4 */
[----:B------:R1:W-:Y:S01]  /*df60*/  MUFU.TANH R212, R0 ;  /* 0x0000000000d47308 */ /* 0x0003e20000002400 */
[----:B------:R-:W-:-:S02]  /*df70*/  IMAD.MOV.U32 R62, RZ, RZ, R112 ;  /* 0x000000ffff3e7224 */ /* 0x000fc400078e0070 */
[----:B------:R-:W-:Y:S02]  /*df80*/  IMAD.MOV.U32 R112, RZ, RZ, R121 ;  /* 0x000000ffff707224 */ /* 0x000fe400078e0079 */
[----:B------:R-:W-:Y:S02]  /*df90*/  IMAD.MOV.U32 R121, RZ, RZ, R95 ;  /* 0x000000ffff797224 */ /* 0x000fe400078e005f */
[----:B------:R-:W-:Y:S01]  /*dfa0*/  FMUL.FTZ R84, R84, UR6 ;  /* 0x0000000654547c20 */ /* 0x000fe20008410000 */
[----:B------:R-:W-:Y:S02]  /*dfb0*/  IMAD.MOV.U32 R6, RZ, RZ, R93 ;  /* 0x000000ffff067224 */ /* 0x000fe400078e005d */
[----:B------:R-:W-:Y:S01]  /*dfc0*/  FMUL.FTZ R85, R85, UR6 ;  /* 0x0000000655557c20 */ /* 0x000fe20008410000 */
[----:B------:R-:W-:Y:S02]  /*dfd0*/  IMAD.MOV.U32 R7, RZ, RZ, R92 ;  /* 0x000000ffff077224 */ /* 0x000fe400078e005c */
[----:B------:R-:W-:Y:S01]  /*dfe0*/  HMMA.16816.F32.BF16 R92, R8, R28, R208 ;  /* 0x0000001c085c723c */ /* 0x000fe200000418d0 */
[----:B------:R-:W-:Y:S01]  /*dff0*/  IMAD.MOV.U32 R120, RZ, RZ, R109 ;  /* 0x000000ffff787224 */ /* 0x000fe200078e006d */
[----:B------:R-:W-:Y:S01]  /*e000*/  MUFU.TANH R84, R84 ;  /* 0x0000005400547308 */ /* 0x000fe20000002400 */
[----:B------:R-:W-:-:S02]  /*e010*/  IMAD.MOV.U32 R3, RZ, RZ, R108 ;  /* 0x000000ffff037224 */ /* 0x000fc400078e006c */
[----:B------:R-:W-:Y:S02]  /*e020*/  IMAD.MOV.U32 R247, RZ, RZ, R110 ;  /* 0x000000fffff77224 */ /* 0x000fe400078e006e */
[----:B-1----:R-:W-:Y:S01]  /*e030*/  FMUL.FTZ R0, R37, UR6 ;  /* 0x0000000625007c20 */ /* 0x002fe20008410000 */
[----:B------:R-:W-:Y:S02]  /*e040*/  IMAD.MOV.U32 R241, RZ, RZ, R111 ;  /* 0x000000fffff17224 */ /* 0x000fe400078e006f */
[----:B------:R-:W-:Y:S01]  /*e050*/  HMMA.16816.F32.BF16 R108, R8, R24, R204 ;  /* 0x00000018086c723c */ /* 0x000fe200000418cc */
[----:B------:R1:W-:Y:S01]  /*e060*/  MUFU.TANH R215, R0 ;  /* 0x0000000000d77308 */ /* 0x0003e20000002400 */
[----:B------:R-:W-:Y:S02]  /*e070*/  IMAD.MOV.U32 R101, RZ, RZ, R118 ;  /* 0x000000ffff657224 */ /* 0x000fe400078e0076 */
[----:B------:R-:W-:Y:S02]  /*e080*/  IMAD.MOV.U32 R33, RZ, RZ, R55 ;  /* 0x000000ffff217224 */ /* 0x000fe400078e0037 */
[----:B------:R-:W-:-:S02]  /*e090*/  IMAD.MOV.U32 R28, RZ, RZ, R201 ;  /* 0x000000ffff1c7224 */ /* 0x000fc400078e00c9 */
[----:B------:R-:W-:Y:S01]  /*e0a0*/  IMAD.MOV.U32 R59, RZ, RZ, R78 ;  /* 0x000000ffff3b7224 */ /* 0x000fe200078e004e */
[----:B------:R-:W-:Y:S01]  /*e0b0*/  MUFU.TANH R85, R85 ;  /* 0x0000005500557308 */ /* 0x000fe20000002400 */
[----:B------:R-:W-:Y:S02]  /*e0c0*/  IMAD.MOV.U32 R78, RZ, RZ, R138 ;  /* 0x000000ffff4e7224 */ /* 0x000fe400078e008a */
[----:B------:R-:W-:Y:S02]  /*e0d0*/  IMAD.MOV.U32 R138, RZ, RZ, R106 ;  /* 0x000000ffff8a7224 */ /* 0x000fe400078e006a */
[----:B------:R-:W-:Y:S02]  /*e0e0*/  IMAD.MOV.U32 R106, RZ, RZ, R117 ;  /* 0x000000ffff6a7224 */ /* 0x000fe400078e0075 */
[----:B------:R-:W-:Y:S01]  /*e0f0*/  IMAD.MOV.U32 R29, RZ, RZ, R83 ;  /* 0x000000ffff1d7224 */ /* 0x000fe200078e0053 */
[----:B------:R-:W-:Y:S01]  /*e100*/  HMMA.16816.F32.BF16 R76, R8, R16, R76 ;  /* 0x00000010084c723c */ /* 0x000fe2000004184c */
[----:B-1----:R-:W-:Y:S01]  /*e110*/  FMUL.FTZ R0, R38, UR6 ;  /* 0x0000000626007c20 */ /* 0x002fe20008410000 */
[----:B------:R-:W-:-:S02]  /*e120*/  IMAD.MOV.U32 R52, RZ, RZ, R104 ;  /* 0x000000ffff347224 */ /* 0x000fc400078e0068 */
[----:B------:R-:W-:Y:S01]  /*e130*/  IMAD.MOV.U32 R104, RZ, RZ, R97 ;  /* 0x000000ffff687224 */ /* 0x000fe200078e0061 */
[----:B------:R1:W-:Y:S01]  /*e140*/  MUFU.TANH R37, R0 ;  /* 0x0000000000257308 */ /* 0x0003e20000002400 */
[----:B------:R-:W-:Y:S02]  /*e150*/  IMAD.MOV.U32 R240, RZ, RZ, R122 ;  /* 0x000000fffff07224 */ /* 0x000fe400078e007a */
[----:B------:R-:W-:Y:S02]  /*e160*/  IMAD.MOV.U32 R54, RZ, RZ, R105 ;  /* 0x000000ffff367224 */ /* 0x000fe400078e0069 */
[----:B------:R-:W-:Y:S02]  /*e170*/  IMAD.MOV.U32 R122, RZ, RZ, R81 ;  /* 0x000000ffff7a7224 */ /* 0x000fe400078e0051 */
[----:B------:R-:W-:Y:S02]  /*e180*/  IMAD.MOV.U32 R105, RZ, RZ, R96 ;  /* 0x000000ffff697224 */ /* 0x000fe400078e0060 */
[----:B------:R-:W-:-:S02]  /*e190*/  IMAD.MOV.U32 R81, RZ, RZ, R98 ;  /* 0x000000ffff517224 */ /* 0x000fc400078e0062 */
[----:B------:R-:W-:Y:S02]  /*e1a0*/  IMAD.MOV.U32 R70, RZ, RZ, R99 ;  /* 0x000000ffff467224 */ /* 0x000fe400078e0063 */
[----:B------:R-:W-:Y:S01]  /*e1b0*/  HMMA.16816.F32.BF16 R96, R8, R30, R124 ;  /* 0x0000001e0860723c */ /* 0x000fe2000004187c */
[----:B------:R-:W-:Y:S02]  /*e1c0*/  IMAD.MOV.U32 R31, RZ, RZ, R68 ;  /* 0x000000ffff1f7224 */ /* 0x000fe400078e0044 */
[----:B------:R-:W-:Y:S02]  /*e1d0*/  IMAD.MOV.U32 R30, RZ, RZ, R82 ;  /* 0x000000ffff1e7224 */ /* 0x000fe400078e0052 */
[----:B-1----:R-:W-:Y:S01]  /*e1e0*/  FMUL.FTZ R0, R39, UR6 ;  /* 0x0000000627007c20 */ /* 0x002fe20008410000 */
[----:B------:R-:W-:Y:S02]  /*e1f0*/  IMAD.MOV.U32 R224, RZ, RZ, R115 ;  /* 0x000000ffffe07224 */ /* 0x000fe400078e0073 */
[----:B------:R-:W-:Y:S01]  /*e200*/  IMAD.MOV.U32 R115, RZ, RZ, R63 ;  /* 0x000000ffff737224 */ /* 0x000fe200078e003f */
[----:B------:R1:W2:Y:S01]  /*e210*/  MUFU.TANH R39, R0 ;  /* 0x0000000000277308 */ /* 0x0002a20000002400 */
[----:B------:R-:W-:-:S02]  /*e220*/  IMAD.MOV.U32 R225, RZ, RZ, R121 ;  /* 0x000000ffffe17224 */ /* 0x000fc400078e0079 */
[----:B------:R-:W-:Y:S02]  /*e230*/  IMAD.MOV.U32 R56, RZ, RZ, R136 ;  /* 0x000000ffff387224 */ /* 0x000fe400078e0088 */
[----:B------:R-:W-:Y:S02]  /*e240*/  IMAD.MOV.U32 R236, RZ, RZ, R107 ;  /* 0x000000ffffec7224 */ /* 0x000fe400078e006b */
[----:B------:R-:W-:Y:S02]  /*e250*/  IMAD.MOV.U32 R136, RZ, RZ, R103 ;  /* 0x000000ffff887224 */ /* 0x000fe400078e0067 */
[----:B------:R-:W-:Y:S02]  /*e260*/  IMAD.MOV.U32 R103, RZ, RZ, R116 ;  /* 0x000000ffff677224 */ /* 0x000fe400078e0074 */
[----:B------:R-:W-:Y:S02]  /*e270*/  IMAD.MOV.U32 R107, RZ, RZ, R119 ;  /* 0x000000ffff6b7224 */ /* 0x000fe400078e0077 */
[----:B------:R-:W-:Y:S01]  /*e280*/  HMMA.16816.F32.BF16 R116, R8, R26, R48 ;  /* 0x0000001a0874723c */ /* 0x000fe20000041830 */
[----:B------:R-:W-:-:S02]  /*e290*/  IMAD.MOV.U32 R34, RZ, RZ, R224 ;  /* 0x000000ffff227224 */ /* 0x000fc400078e00e0 */
[----:B------:R-:W-:Y:S02]  /*e2a0*/  IMAD.MOV.U32 R210, RZ, RZ, R33 ;  /* 0x000000ffffd27224 */ /* 0x000fe400078e0021 */
[----:B-1----:R-:W-:Y:S01]  /*e2b0*/  FMUL.FTZ R0, R40, UR6 ;  /* 0x0000000628007c20 */ /* 0x002fe20008410000 */
[----:B------:R-:W-:Y:S02]  /*e2c0*/  IMAD.MOV.U32 R33, RZ, RZ, R5 ;  /* 0x000000ffff217224 */ /* 0x000fe400078e0005 */
[----:B------:R-:W-:Y:S01]  /*e2d0*/  IMAD.MOV.U32 R32, RZ, RZ, R4 ;  /* 0x000000ffff207224 */ /* 0x000fe200078e0004 */
[----:B------:R1:W-:Y:S01]  /*e2e0*/  MUFU.TANH R209, R0 ;  /* 0x0000000000d17308 */ /* 0x0003e20000002400 */
[----:B------:R-:W-:Y:S01]  /*e2f0*/  HMMA.16816.F32.BF16 R48, R8, R20, R28 ;  /* 0x000000140830723c */ /* 0x000fe2000004181c */
[----:B------:R-:W-:Y:S02]  /*e300*/  IMAD.MOV.U32 R5, RZ, RZ, R103 ;  /* 0x000000ffff057224 */ /* 0x000fe400078e0067 */
[----:B------:R-:W-:-:S05]  /*e310*/  IMAD.SHL.U32 R20, R239, 0x2, RZ ;  /* 0x00000002ef147824 */ /* 0x000fca00078e00ff */
[----:B------:R3:W-:Y:S01]  /*e320*/  STL [R1+0xc8], R20 ;  /* 0x0000c81401007387 */ /* 0x0007e20000100800 */
[----:B-1----:R-:W-:-:S04]  /*e330*/  FMUL.FTZ R0, R41, UR6 ;  /* 0x0000000629007c20 */ /* 0x002fc80008410000 */
[----:B------:R1:W-:Y:S02]  /*e340*/  MUFU.TANH R208, R0 ;  /* 0x0000000000d07308 */ /* 0x0003e40000002400 */
[----:B-1----:R-:W-:-:S06]  /*e350*/  FMUL.FTZ R0, R42, UR6 ;  /* 0x000000062a007c20 */ /* 0x002fcc0008410000 */
[----:B------:R1:W-:Y:S02]  /*e360*/  MUFU.TANH R211, R0 ;  /* 0x0000000000d37308 */ /* 0x0003e40000002400 */
[----:B-1----:R-:W-:-:S06]  /*e370*/  FMUL.FTZ R0, R43, UR6 ;  /* 0x000000062b007c20 */ /* 0x002fcc0008410000 */
[----:B------:R1:W-:Y:S02]  /*e380*/  MUFU.TANH R213, R0 ;  /* 0x0000000000d57308 */ /* 0x0003e40000002400 */
[----:B-1----:R-:W-:Y:S01]  /*e390*/  FMUL.FTZ R0, R226, UR6 ;  /* 0x00000006e2007c20 */ /* 0x002fe20008410000 */
[----:B------:R-:W-:Y:S02]  /*e3a0*/  IMAD.MOV.U32 R226, RZ, RZ, R114 ;  /* 0x000000ffffe27224 */ /* 0x000fe400078e0072 */
[----:B------:R-:W-:-:S03]  /*e3b0*/  IMAD.MOV.U32 R114, RZ, RZ, R61 ;  /* 0x000000ffff727224 */ /* 0x000fc600078e003d */
[----:B------:R1:W4:Y:S01]  /*e3c0*/  MUFU.TANH R41, R0 ;  /* 0x0000000000297308 */ /* 0x0003220000002400 */
[----:B------:R-:W-:Y:S02]  /*e3d0*/  IMAD.MOV.U32 R214, RZ, RZ, R226 ;  /* 0x000000ffffd67224 */ /* 0x000fe400078e00e2 */
[----:B-1----:R-:W-:Y:S01]  /*e3e0*/  FMUL.FTZ R0, R227, UR6 ;  /* 0x00000006e3007c20 */ /* 0x002fe20008410000 */
[----:B------:R-:W-:Y:S02]  /*e3f0*/  IMAD.MOV.U32 R227, RZ, RZ, R113 ;  /* 0x000000ffffe37224 */ /* 0x000fe400078e0071 */
[----:B------:R-:W-:Y:S02]  /*e400*/  IMAD.MOV.U32 R113, RZ, RZ, R202 ;  /* 0x000000ffff717224 */ /* 0x000fe400078e00ca */
[----:B------:R1:W-:Y:S01]  /*e410*/  MUFU.TANH R43, R0 ;  /* 0x00000000002b7308 */ /* 0x0003e20000002400 */
[----:B------:R-:W-:Y:S02]  /*e420*/  IMAD.MOV.U32 R35, RZ, RZ, R227 ;  /* 0x000000ffff237224 */ /* 0x000fe400078e00e3 */
[----:B-1----:R-:W-:Y:S01]  /*e430*/  FMUL.FTZ R0, R6, UR6 ;  /* 0x0000000606007c20 */ /* 0x002fe20008410000 */
[----:B------:R-:W-:-:S02]  /*e440*/  IMAD.MOV.U32 R6, RZ, RZ, R104 ;  /* 0x000000ffff067224 */ /* 0x000fc400078e0068 */
[----:B------:R-:W-:Y:S02]  /*e450*/  IMAD.MOV.U32 R104, RZ, RZ, R60 ;  /* 0x000000ffff687224 */ /* 0x000fe400078e003c */
[----:B------:R1:W-:Y:S01]  /*e460*/  MUFU.TANH R207, R0 ;  /* 0x0000000000cf7308 */ /* 0x0003e20000002400 */
[----:B------:R-:W-:Y:S01]  /*e470*/  MOV R226, R6 ;  /* 0x0000000600e27202 */ /* 0x000fe20000000f00 */
[----:B-1----:R-:W-:Y:S01]  /*e480*/  FMUL.FTZ R0, R7, UR6 ;  /* 0x0000000607007c20 */ /* 0x002fe20008410000 */
[----:B------:R-:W-:Y:S02]  /*e490*/  IMAD.MOV.U32 R7, RZ, RZ, R105 ;  /* 0x000000ffff077224 */ /* 0x000fe400078e0069 */
[----:B------:R-:W-:-:S03]  /*e4a0*/  IMAD.MOV.U32 R105, RZ, RZ, R123 ;  /* 0x000000ffff697224 */ /* 0x000fc600078e007b */
[----:B------:R1:W-:Y:S01]  /*e4b0*/  MUFU.TANH R206, R0 ;  /* 0x0000000000ce7308 */ /* 0x0003e20000002400 */
[----:B------:R-:W-:Y:S02]  /*e4c0*/  IMAD.MOV.U32 R224, RZ, RZ, R7 ;  /* 0x000000ffffe07224 */ /* 0x000fe400078e0007 */
[----:B------:R-:W-:Y:S02]  /*e4d0*/  IMAD.MOV.U32 R7, RZ, RZ, R56 ;  /* 0x000000ffff077224 */ /* 0x000fe400078e0038 */
[----:B-1----:R-:W-:-:S04]  /*e4e0*/  FMUL.FTZ R0, R45, UR6 ;  /* 0x000000062d007c20 */ /* 0x002fc80008410000 */
[----:B------:R1:W3:Y:S02]  /*e4f0*/  MUFU.TANH R45, R0 ;  /* 0x00000000002d7308 */ /* 0x0002e40000002400 */
[----:B-1----:R-:W-:-:S06]  /*e500*/  FMUL.FTZ R0, R47, UR6 ;  /* 0x000000062f007c20 */ /* 0x002fcc0008410000 */
[----:B------:R1:W-:Y:S02]  /*e510*/  MUFU.TANH R47, R0 ;  /* 0x00000000002f7308 */ /* 0x0003e40000002400 */
[----:B-1----:R-:W-:Y:S01]  /*e520*/  FMUL.FTZ R0, R100, UR6 ;  /* 0x0000000664007c20 */ /* 0x002fe20008410000 */
[----:B------:R-:W-:Y:S02]  /*e530*/  IMAD.MOV.U32 R100, RZ, RZ, R112 ;  /* 0x000000ffff647224 */ /* 0x000fe400078e0070 */
[----:B------:R-:W-:-:S03]  /*e540*/  IMAD.MOV.U32 R112, RZ, RZ, R44 ;  /* 0x000000ffff707224 */ /* 0x000fc600078e002c */
[----:B------:R1:W-:Y:S01]  /*e550*/  MUFU.TANH R205, R0 ;  /* 0x0000000000cd7308 */ /* 0x0003e20000002400 */
[----:B------:R-:W-:Y:S02]  /*e560*/  IMAD.MOV.U32 R4, RZ, RZ, R100 ;  /* 0x000000ffff047224 */ /* 0x000fe400078e0064 */
[----:B-1----:R-:W-:Y:S01]  /*e570*/  FMUL.FTZ R0, R101, UR6 ;  /* 0x0000000665007c20 */ /* 0x002fe20008410000 */
[----:B------:R-:W-:Y:S02]  /*e580*/  IMAD.MOV.U32 R101, RZ, RZ, R107 ;  /* 0x000000ffff657224 */ /* 0x000fe400078e006b */
[----:B------:R-:W-:Y:S02]  /*e590*/  IMAD.MOV.U32 R107, RZ, RZ, R59 ;  /* 0x000000ffff6b7224 */ /* 0x000fe400078e003b */
[----:B------:R1:W-:Y:S01]  /*e5a0*/  MUFU.TANH R204, R0 ;  /* 0x0000000000cc7308 */ /* 0x0003e20000002400 */
[----:B------:R-:W-:Y:S02]  /*e5b0*/  IMAD.MOV.U32 R227, RZ, RZ, R101 ;  /* 0x000000ffffe37224 */ /* 0x000fe400078e0065 */
[----:B-1----:R-:W-:-:S05]  /*e5c0*/  FMUL.FTZ R0, R46, UR6 ;  /* 0x000000062e007c20 */ /* 0x002fca0008410000 */
[----:B------:R1:W3:Y:S02]  /*e5d0*/  MUFU.TANH R46, R0 ;  /* 0x00000000002e7308 */ /* 0x0002e40000002400 */
[----:B-1----:R-:W-:-:S06]  /*e5e0*/  FMUL.FTZ R0, R53, UR6 ;  /* 0x0000000635007c20 */ /* 0x002fcc0008410000 */
        /* <DEDUP_REMOVED lines=8> */
[----:B------:R-:W-:Y:S01]  /*e670*/  HMMA.16816.F32.BF16 R100, R8, R18, R228 ;  /* 0x000000120864723c */ /* 0x000fe200000418e4 */
[----:B------:R-:W-:Y:S02]  /*e680*/  IMAD.MOV.U32 R231, RZ, RZ, R54 ;  /* 0x000000ffffe77224 */ /* 0x000fe400078e0036 */
[----:B------:R-:W-:Y:S02]  /*e690*/  IMAD.MOV.U32 R229, RZ, RZ, R57 ;  /* 0x000000ffffe57224 */ /* 0x000fe400078e0039 */
[----:B------:R-:W-:-:S03]  /*e6a0*/  IMAD.MOV.U32 R230, RZ, RZ, R120 ;  /* 0x000000ffffe67224 */ /* 0x000fc600078e0078 */
[----:B------:R-:W-:Y:S01]  /*e6b0*/  HMMA.16816.F32.BF16 R104, R8, R14, R104 ;  /* 0x0000000e0868723c */ /* 0x000fe20000041868 */
[----:B-1----:R-:W-:Y:S01]  /*e6c0*/  FMUL.FTZ R0, R86, UR6 ;  /* 0x0000000656007c20 */ /* 0x002fe20008410000 */
[----:B------:R-:W-:Y:S02]  /*e6d0*/  IMAD.MOV.U32 R86, RZ, RZ, R226 ;  /* 0x000000ffff567224 */ /* 0x000fe400078e00e2 */
[----:B------:R-:W-:Y:S01]  /*e6e0*/  IMAD.MOV.U32 R226, RZ, RZ, R5 ;  /* 0x000000ffffe27224 */ /* 0x000fe200078e0005 */
[----:B------:R1:W-:Y:S02]  /*e6f0*/  MUFU.TANH R55, R0 ;  /* 0x0000000000377308 */ /* 0x0003e40000002400 */
[----:B-1----:R-:W-:Y:S01]  /*e700*/  FMUL.FTZ R0, R87, UR6 ;  /* 0x0000000657007c20 */ /* 0x002fe20008410000 */
[----:B------:R-:W-:-:S05]  /*e710*/  IMAD.MOV.U32 R87, RZ, RZ, R52 ;  /* 0x000000ffff577224 */ /* 0x000fca00078e0034 */
[----:B------:R1:W3:Y:S02]  /*e720*/  MUFU.TANH R44, R0 ;  /* 0x00000000002c7308 */ /* 0x0002e40000002400 */
[----:B-1----:R-:W-:Y:S01]  /*e730*/  FMUL.FTZ R0, R220, UR6 ;  /* 0x00000006dc007c20 */ /* 0x002fe20008410000 */
[----:B------:R-:W-:Y:S02]  /*e740*/  IMAD.MOV.U32 R220, RZ, RZ, R34 ;  /* 0x000000ffffdc7224 */ /* 0x000fe400078e0022 */
[----:B------:R-:W-:-:S03]  /*e750*/  VIADD R34, R243, 0x8 ;  /* 0x00000008f3227836 */ /* 0x000fc60000000000 */
[----:B------:R1:W-:Y:S02]  /*e760*/  MUFU.TANH R201, R0 ;  /* 0x0000000000c97308 */ /* 0x0003e40000002400 */
[----:B-1----:R-:W-:Y:S01]  /*e770*/  FMUL.FTZ R0, R221, UR6 ;  /* 0x00000006dd007c20 */ /* 0x002fe20008410000 */
[----:B------:R-:W-:Y:S02]  /*e780*/  IMAD.MOV.U32 R221, RZ, RZ, R227 ;  /* 0x000000ffffdd7224 */ /* 0x000fe400078e00e3 */
[----:B------:R-:W-:-:S03]  /*e790*/  IMAD.MOV.U32 R227, RZ, RZ, R6 ;  /* 0x000000ffffe37224 */ /* 0x000fc600078e0006 */
[----:B------:R1:W-:Y:S02]  /*e7a0*/  MUFU.TANH R83, R0 ;  /* 0x0000000000537308 */ /* 0x0003e40000002400 */
[----:B-1----:R-:W-:Y:S01]  /*e7b0*/  FMUL.FTZ R0, R90, UR6 ;  /* 0x000000065a007c20 */ /* 0x002fe20008410000 */
[----:B------:R-:W-:-:S05]  /*e7c0*/  IMAD.MOV.U32 R90, RZ, RZ, R210 ;  /* 0x000000ffff5a7224 */ /* 0x000fca00078e00d2 */
[----:B------:R1:W3:Y:S02]  /*e7d0*/  MUFU.TANH R58, R0 ;  /* 0x00000000003a7308 */ /* 0x0002e40000002400 */
[----:B-1----:R-:W-:Y:S01]  /*e7e0*/  FMUL.FTZ R0, R91, UR6 ;  /* 0x000000065b007c20 */ /* 0x002fe20008410000 */
[----:B------:R-:W-:-:S05]  /*e7f0*/  IMAD.MOV.U32 R91, RZ, RZ, R3 ;  /* 0x000000ffff5b7224 */ /* 0x000fca00078e0003 */
[----:B------:R1:W-:Y:S02]  /*e800*/  MUFU.TANH R60, R0 ;  /* 0x00000000003c7308 */ /* 0x0003e40000002400 */
[----:B-1----:R-:W-:-:S06]  /*e810*/  FMUL.FTZ R0, R216, UR6 ;  /* 0x00000006d8007c20 */ /* 0x002fcc0008410000 */
[----:B------:R1:W-:Y:S02]  /*e820*/  MUFU.TANH R127, R0 ;  /* 0x00000000007f7308 */ /* 0x0003e40000002400 */
[----:B-1----:R-:W-:Y:S01]  /*e830*/  FMUL.FTZ R0, R217, UR6 ;  /* 0x00000006d9007c20 */ /* 0x002fe20008410000 */
[----:B------:R-:W-:-:S05]  /*e840*/  IMAD.MOV.U32 R217, RZ, RZ, R7 ;  /* 0x000000ffffd97224 */ /* 0x000fca00078e0007 */
[----:B------:R1:W-:Y:S02]  /*e850*/  MUFU.TANH R126, R0 ;  /* 0x00000000007e7308 */ /* 0x0003e40000002400 */
[----:B-1----:R-:W-:-:S06]  /*e860*/  FMUL.FTZ R0, R94, UR6 ;  /* 0x000000065e007c20 */ /* 0x002fcc0008410000 */
[----:B------:R1:W3:Y:S02]  /*e870*/  MUFU.TANH R42, R0 ;  /* 0x00000000002a7308 */ /* 0x0002e40000002400 */
[----:B-1----:R-:W-:-:S06]  /*e880*/  FMUL.FTZ R0, R95, UR6 ;  /* 0x000000065f007c20 */ /* 0x002fcc0008410000 */
[----:B------:R1:W-:Y:S08]  /*e890*/  MUFU.TANH R95, R2 ;  /* 0x00000002005f7308 */ /* 0x0003f00000002400 */
[----:B------:R2:W3:Y:S01]  /*e8a0*/  MUFU.TANH R68, R0 ;  /* 0x0000000000447308 */ /* 0x0004e20000002400 */
[----:B-1----:R-:W-:-:S07]  /*e8b0*/  FMUL.FTZ R2, R50, UR6 ;  /* 0x0000000632027c20 */ /* 0x002fce0008410000 */
[----:B------:R1:W-:Y:S01]  /*e8c0*/  MUFU.TANH R54, R2 ;  /* 0x0000000200367308 */ /* 0x0003e20000002400 */
[----:B--2---:R-:W-:Y:S01]  /*e8d0*/  FMUL.FTZ R0, R132, UR6 ;  /* 0x0000000684007c20 */ /* 0x004fe20008410000 */
[----:B------:R-:W-:-:S06]  /*e8e0*/  IMAD.MOV.U32 R132, RZ, RZ, R122 ;  /* 0x000000ffff847224 */ /* 0x000fcc00078e007a */
[----:B------:R2:W-:Y:S01]  /*e8f0*/  MUFU.TANH R82, R0 ;  /* 0x0000000000527308 */ /* 0x0005e20000002400 */
[----:B-1----:R-:W-:-:S07]  /*e900*/  FMUL.FTZ R2, R51, UR6 ;  /* 0x0000000633027c20 */ /* 0x002fce0008410000 */
[----:B------:R1:W-:Y:S01]  /*e910*/  MUFU.TANH R36, R2 ;  /* 0x0000000200247308 */ /* 0x0003e20000002400 */
[----:B--2---:R-:W-:Y:S01]  /*e920*/  FMUL.FTZ R0, R133, UR6 ;  /* 0x0000000685007c20 */ /* 0x004fe20008410000 */
[----:B------:R-:W-:-:S06]  /*e930*/  IMAD.MOV.U32 R133, RZ, RZ, R214 ;  /* 0x000000ffff857224 */ /* 0x000fcc00078e00d6 */
[----:B------:R2:W-:Y:S01]  /*e940*/  MUFU.TANH R125, R0 ;  /* 0x00000000007d7308 */ /* 0x0005e20000002400 */
[----:B-1----:R-:W-:Y:S01]  /*e950*/  FMUL.FTZ R2, R62, UR6 ;  /* 0x000000063e027c20 */ /* 0x002fe20008410000 */
[----:B--2---:R-:W-:-:S06]  /*e960*/  FMUL.FTZ R0, R98, UR6 ;  /* 0x0000000662007c20 */ /* 0x004fcc0008410000 */
[----:B------:R-:W-:Y:S08]  /*e970*/  MUFU.TANH R98, R2 ;  /* 0x0000000200627308 */ /* 0x000ff00000002400 */
[----:B------:R1:W2:Y:S02]  /*e980*/  MUFU.TANH R63, R0 ;  /* 0x00000000003f7308 */ /* 0x0002a40000002400 */
[----:B-1----:R-:W-:-:S06]  /*e990*/  FMUL.FTZ R0, R99, UR6 ;  /* 0x0000000663007c20 */ /* 0x002fcc0008410000 */
[----:B------:R1:W2:Y:S02]  /*e9a0*/  MUFU.TANH R40, R0 ;  /* 0x0000000000287308 */ /* 0x0002a40000002400 */
[----:B-1----:R-:W-:Y:S01]  /*e9b0*/  FMUL.FTZ R0, R128, UR6 ;  /* 0x0000000680007c20 */ /* 0x002fe20008410000 */
[----:B------:R-:W-:Y:S02]  /*e9c0*/  IMAD.MOV.U32 R128, RZ, RZ, R35 ;  /* 0x000000ffff807224 */ /* 0x000fe400078e0023 */
[----:B------:R-:W-:-:S03]  /*e9d0*/  FMUL.FTZ R35, R66, UR6 ;  /* 0x0000000642237c20 */ /* 0x000fc60008410000 */
[----:B------:R1:W-:Y:S08]  /*e9e0*/  MUFU.TANH R123, R0 ;  /* 0x00000000007b7308 */ /* 0x0003f00000002400 */
[----:B------:R-:W-:Y:S01]  /*e9f0*/  MUFU.TANH R52, R35 ;  /* 0x0000002300347308 */ /* 0x000fe20000002400 */
[----:B-1----:R-:W-:Y:S01]  /*ea00*/  FMUL.FTZ R0, R129, UR6 ;  /* 0x0000000681007c20 */ /* 0x002fe20008410000 */
[----:B------:R-:W-:-:S06]  /*ea10*/  IMAD.MOV.U32 R129, RZ, RZ, R32 ;  /* 0x000000ffff817224 */ /* 0x000fcc00078e0020 */
[----:B------:R1:W-:Y:S02]  /*ea20*/  MUFU.TANH R121, R0 ;  /* 0x0000000000797308 */ /* 0x0003e40000002400 */
[----:B-1----:R-:W-:Y:S01]  /*ea30*/  FMUL.FTZ R0, R110, UR6 ;  /* 0x000000066e007c20 */ /* 0x002fe20008410000 */
[----:B------:R-:W-:-:S05]  /*ea40*/  IMAD.MOV.U32 R110, RZ, RZ, R33 ;  /* 0x000000ffff6e7224 */ /* 0x000fca00078e0021 */
[----:B------:R1:W2:Y:S02]  /*ea50*/  MUFU.TANH R61, R0 ;  /* 0x00000000003d7308 */ /* 0x0002a40000002400 */
[----:B-1----:R-:W-:-:S06]  /*ea60*/  FMUL.FTZ R0, R111, UR6 ;  /* 0x000000066f007c20 */ /* 0x002fcc0008410000 */
[----:B------:R1:W-:Y:S02]  /*ea70*/  MUFU.TANH R59, R0 ;  /* 0x00000000003b7308 */ /* 0x0003e40000002400 */
[----:B-1----:R-:W-:-:S06]  /*ea80*/  FMUL.FTZ R0, R72, UR6 ;  /* 0x0000000648007c20 */ /* 0x002fcc0008410000 */
[----:B------:R1:W-:Y:S02]  /*ea90*/  MUFU.TANH R72, R0 ;  /* 0x0000000000487308 */ /* 0x0003e40000002400 */
[----:B-1----:R-:W-:Y:S01]  /*eaa0*/  FMUL.FTZ R0, R112, UR6 ;  /* 0x0000000670007c20 */ /* 0x002fe20008410000 */
[----:B------:R-:W-:Y:S02]  /*eab0*/  IMAD.MOV.U32 R112, RZ, RZ, R113 ;  /* 0x000000ffff707224 */ /* 0x000fe400078e0071 */
[----:B------:R-:W-:Y:S02]  /*eac0*/  IMAD.MOV.U32 R113, RZ, RZ, R114 ;  /* 0x000000ffff717224 */ /* 0x000fe400078e0072 */
[----:B------:R-:W-:Y:S02]  /*ead0*/  IMAD.MOV.U32 R114, RZ, RZ, R115 ;  /* 0x000000ffff727224 */ /* 0x000fe400078e0073 */
[----:B------:R-:W-:Y:S02]  /*eae0*/  IMAD.MOV.U32 R115, RZ, RZ, R73 ;  /* 0x000000ffff737224 */ /* 0x000fe400078e0049 */
[----:B------:R1:W-:Y:S05]  /*eaf0*/  MUFU.TANH R73, R0 ;  /* 0x0000000000497308 */ /* 0x0003ea0000002400 */
[----:B------:R-:W-:Y:S01]  /*eb00*/  HMMA.16816.F32.BF16 R112, R8, R12, R112 ;  /* 0x0000000c0870723c */ /* 0x000fe20000041870 */
[----:B------:R-:W-:-:S05]  /*eb10*/  LOP3.LUT R12, R20, 0x6, RZ, 0xc0, !PT ;  /* 0x00000006140c7812 */ /* 0x000fca00078ec0ff */
[----:B------:R2:W-:Y:S01]  /*eb20*/  STL [R1+0xc4], R12 ;  /* 0x0000c40c01007387 */ /* 0x0005e20000100800 */
[----:B-1----:R-:W-:-:S04]  /*eb30*/  FMUL.FTZ R0, R118, UR6 ;  /* 0x0000000676007c20 */ /* 0x002fc80008410000 */
[----:B------:R1:W2:Y:S02]  /*eb40*/  MUFU.TANH R38, R0 ;  /* 0x0000000000267308 */ /* 0x0002a40000002400 */
[----:B-1----:R-:W-:Y:S01]  /*eb50*/  FMUL.FTZ R0, R119, UR6 ;  /* 0x0000000677007c20 */ /* 0x002fe20008410000 */
[----:B------:R-:W-:Y:S02]  /*eb60*/  IMAD.MOV.U32 R119, RZ, RZ, R224 ;  /* 0x000000ffff777224 */ /* 0x000fe400078e00e0 */
[----:B------:R-:W-:-:S03]  /*eb70*/  IMAD.MOV.U32 R224, RZ, RZ, R4 ;  /* 0x000000ffffe07224 */ /* 0x000fc600078e0004 */
[----:B------:R1:W2:Y:S02]  /*eb80*/  MUFU.TANH R56, R0 ;  /* 0x0000000000387308 */ /* 0x0002a40000002400 */
[----:B-1----:R-:W-:-:S06]  /*eb90*/  FMUL.FTZ R0, R74, UR6 ;  /* 0x000000064a007c20 */ /* 0x002fcc0008410000 */
[----:B------:R1:W-:Y:S02]  /*eba0*/  MUFU.TANH R74, R0 ;  /* 0x00000000004a7308 */ /* 0x0003e40000002400 */
[----:B-1----:R-:W-:-:S04]  /*ebb0*/  IMAD.U32 R0, RZ, RZ, UR4 ;  /* 0x00000004ff007e24 */ /* 0x002fc8000f8e00ff */
[----:B------:R-:W-:-:S04]  /*ebc0*/  IMAD R0, R0, 0x80, R12 ;  /* 0x0000008000007824 */ /* 0x000fc800078e020c */
[C---:B------:R-:W-:Y:S02]  /*ebd0*/  VIADD R33, R0.reuse, 0xffffff00 ;  /* 0xffffff0000217836 */ /* 0x040fe40000000000 */
[C---:B------:R-:W-:Y:S02]  /*ebe0*/  VIADD R32, R0.reuse, 0xffffff01 ;  /* 0xffffff0100207836 */ /* 0x040fe40000000000 */
[----:B------:R-:W-:Y:S01]  /*ebf0*/  VIADD R31, R0, 0xffffff08 ;  /* 0xffffff08001f7836 */ /* 0x000fe20000000000 */
[----:B------:R-:W-:Y:S01]  /*ec00*/  ISETP.GT.AND P4, PT, R34, R33, PT ;  /* 0x000000212200720c */ /* 0x000fe20003f84270 */
[----:B------:R-:W-:Y:S01]  /*ec10*/  VIADD R30, R0, 0xffffff09 ;  /* 0xffffff09001e7836 */ /* 0x000fe20000000000 */
[----:B------:R-:W-:Y:S01]  /*ec20*/  ISETP.GT.AND P2, PT, R34, R32, PT ;  /* 0x000000202200720c */ /* 0x000fe20003f44270 */
[----:B------:R-:W-:Y:S01]  /*ec30*/  VIADD R29, R0, 0xffffff10 ;  /* 0xffffff10001d7836 */ /* 0x000fe20000000000 */
[----:B------:R-:W-:Y:S01]  /*ec40*/  ISETP.GT.AND P6, PT, R34, R31, PT ;  /* 0x0000001f2200720c */ /* 0x000fe20003fc4270 */
[C---:B------:R-:W-:Y:S01]  /*ec50*/  VIADD R28, R0.reuse, 0xffffff11 ;  /* 0xffffff11001c7836 */ /* 0x040fe20000000000 */
[----:B------:R-:W-:Y:S01]  /*ec60*/  FSEL R39, R39, -INF , !P2 ;  /* 0xff80000027277808 */ /* 0x000fe20005000000 */
[----:B------:R-:W-:Y:S01]  /*ec70*/  VIADD R27, R0, 0xffffff18 ;  /* 0xffffff18001b7836 */ /* 0x000fe20000000000 */
[----:B------:R-:W-:Y:S01]  /*ec80*/  ISETP.GT.AND P5, PT, R34, R29, PT ;  /* 0x0000001d2200720c */ /* 0x000fe20003fa4270 */
[C---:B------:R-:W-:Y:S01]  /*ec90*/  VIADD R26, R0.reuse, 0xffffff19 ;  /* 0xffffff19001a7836 */ /* 0x040fe20000000000 */
[----:B------:R-:W-:Y:S01]  /*eca0*/  FSEL R37, R37, -INF , !P4 ;  /* 0xff80000025257808 */ /* 0x000fe20006000000 */
[----:B------:R-:W-:Y:S01]  /*ecb0*/  VIADD R25, R0, 0xffffff20 ;  /* 0xffffff2000197836 */ /* 0x000fe20000000000 */
[----:B------:R-:W-:Y:S01]  /*ecc0*/  ISETP.GT.AND P2, PT, R34, R27, PT ;  /* 0x0000001b2200720c */ /* 0x000fe20003f44270 */
[C---:B------:R-:W-:Y:S01]  /*ecd0*/  VIADD R24, R0.reuse, 0xffffff21 ;  /* 0xffffff2100187836 */ /* 0x040fe20000000000 */
[----:B----4-:R-:W-:Y:S01]  /*ece0*/  FSEL R41, R41, -INF , !P6 ;  /* 0xff80000029297808 */ /* 0x010fe20007000000 */
[C---:B------:R-:W-:Y:S01]  /*ecf0*/  VIADD R23, R0.reuse, 0xffffff28 ;  /* 0xffffff2800177836 */ /* 0x040fe20000000000 */
[----:B---3--:R-:W-:Y:S01]  /*ed00*/  FSEL R45, R45, -INF , !P5 ;  /* 0xff8000002d2d7808 */ /* 0x008fe20006800000 */
[----:B------:R-:W-:Y:S01]  /*ed10*/  VIADD R22, R0, 0xffffff29 ;  /* 0xffffff2900167836 */ /* 0x000fe20000000000 */
[----:B------:R-:W-:Y:S01]  /*ed20*/  FSEL R51, R46, -INF , !P2 ;  /* 0xff8000002e337808 */ /* 0x000fe20005000000 */
[----:B------:R-:W-:Y:S01]  /*ed30*/  VIADD R21, R0, 0xffffff30 ;  /* 0xffffff3000157836 */ /* 0x000fe20000000000 */
[----:B------:R-:W-:Y:S01]  /*ed40*/  ISETP.GT.AND P0, PT, R34, R30, PT ;  /* 0x0000001e2200720c */ /* 0x000fe20003f04270 */
        /* <DEDUP_REMOVED lines=8> */
[C---:B------:R-:W-:Y:S01]  /*edd0*/  VIADD R16, R0.reuse, 0xffffff41 ;  /* 0xffffff4100107836 */ /* 0x040fe20000000000 */
[----:B------:R-:W-:Y:S01]  /*ede0*/  FSEL R47, R47, -INF , !P4 ;  /* 0xff8000002f2f7808 */ /* 0x000fe20006000000 */
[C---:B------:R-:W-:Y:S01]  /*edf0*/  VIADD R15, R0.reuse, 0xffffff48 ;  /* 0xffffff48000f7836 */ /* 0x040fe20000000000 */
[----:B------:R-:W-:Y:S01]  /*ee00*/  FSEL R53, R53, -INF , !P6 ;  /* 0xff80000035357808 */ /* 0x000fe20007000000 */
[----:B------:R-:W-:Y:S01]  /*ee10*/  VIADD R14, R0, 0xffffff49 ;  /* 0xffffff49000e7836 */ /* 0x000fe20000000000 */
[----:B------:R-:W-:Y:S01]  /*ee20*/  FSEL R57, R44, -INF , !P5 ;  /* 0xff8000002c397808 */ /* 0x000fe20006800000 */
[----:B------:R-:W-:Y:S01]  /*ee30*/  VIADD R13, R0, 0xffffff50 ;  /* 0xffffff50000d7836 */ /* 0x000fe20000000000 */
[----:B------:R-:W-:Y:S01]  /*ee40*/  ISETP.GT.AND P0, PT, R34, R25, PT ;  /* 0x000000192200720c */ /* 0x000fe20003f04270 */
[----:B--2---:R-:W-:Y:S01]  /*ee50*/  VIADD R12, R0, 0xffffff51 ;  /* 0xffffff51000c7836 */ /* 0x004fe20000000000 */
[----:B------:R-:W-:Y:S01]  /*ee60*/  ISETP.GT.AND P4, PT, R34, R23, PT ;  /* 0x000000172200720c */ /* 0x000fe20003f84270 */
[----:B------:R-:W-:Y:S01]  /*ee70*/  VIADD R11, R0, 0xffffff58 ;  /* 0xffffff58000b7836 */ /* 0x000fe20000000000 */
[----:B------:R-:W-:Y:S01]  /*ee80*/  ISETP.GT.AND P6, PT, R34, R21, PT ;  /* 0x000000152200720c */ /* 0x000fe20003fc4270 */
[C---:B------:R-:W-:Y:S01]  /*ee90*/  VIADD R10, R0.reuse, 0xffffff59 ;  /* 0xffffff59000a7836 */ /* 0x040fe20000000000 */
[----:B------:R-:W-:Y:S01]  /*eea0*/  FSEL R55, R55, -INF , !P0 ;  /* 0xff80000037377808 */ /* 0x000fe20004000000 */
[----:B------:R-:W-:Y:S01]  /*eeb0*/  VIADD R4, R0, 0xffffff60 ;  /* 0xffffff6000047836 */ /* 0x000fe20000000000 */
[----:B------:R-:W-:Y:S01]  /*eec0*/  FSEL R58, R58, -INF , !P4 ;  /* 0xff8000003a3a7808 */ /* 0x000fe20006000000 */
        /* <DEDUP_REMOVED lines=10> */
[----:B------:R-:W-:Y:S01]  /*ef70*/  VIADD R8, R0, 0xffffff78 ;  /* 0xffffff7800087836 */ /* 0x000fe20000000000 */
[----:B------:R-:W-:Y:S01]  /*ef80*/  FSEL R60, R60, -INF , !P2 ;  /* 0xff8000003c3c7808 */ /* 0x000fe20005000000 */
[----:B------:R-:W-:-:S02]  /*ef90*/  VIADD R7, R0, 0xffffff79 ;  /* 0xffffff7900077836 */ /* 0x000fc40000000000 */
[----:B------:R-:W-:Y:S01]  /*efa0*/  FMUL.FTZ R0, R67, UR6 ;  /* 0x0000000643007c20 */ /* 0x000fe20008410000 */
[----:B------:R-:W-:Y:S02]  /*efb0*/  FSEL R66, R68, -INF , !P0 ;  /* 0xff80000044427808 */ /* 0x000fe40004000000 */
[----:B------:R-:W-:Y:S01]  /*efc0*/  FSEL R94, R63, -INF , !P5 ;  /* 0xff8000003f5e7808 */ /* 0x000fe20006800000 */
[----:B------:R1:W-:Y:S01]  /*efd0*/  MUFU.TANH R50, R0 ;  /* 0x0000000000327308 */ /* 0x0003e20000002400 */
[----:B------:R-:W-:Y:S01]  /*efe0*/  FSEL R99, R40, -INF , !P4 ;  /* 0xff80000028637808 */ /* 0x000fe20006000000 */
[----:B------:R-:W-:Y:S01]  /*eff0*/  BAR.SYNC.DEFER_BLOCKING 0x0 ;  /* 0x0000000000007b1d */ /* 0x000fe20000010000 */
[C---:B------:R-:W-:Y:S02]  /*f000*/  ISETP.GT.AND P2, PT, R34.reuse, R17, PT ;  /* 0x000000112200720c */ /* 0x040fe40003f44270 */
[C---:B------:R-:W-:Y:S02]  /*f010*/  ISETP.GT.AND P0, PT, R34.reuse, R15, PT ;  /* 0x0000000f2200720c */ /* 0x040fe40003f04270 */
[----:B------:R-:W-:-:S02]  /*f020*/  ISETP.GT.AND P5, PT, R34, R14, PT ;  /* 0x0000000e2200720c */ /* 0x000fc40003fa4270 */
[----:B------:R-:W-:Y:S02]  /*f030*/  FSEL R111, R61, -INF , !P2 ;  /* 0xff8000003d6f7808 */ /* 0x000fe40005000000 */
[----:B------:R-:W-:Y:S02]  /*f040*/  FSEL R120, R38, -INF , !P0 ;  /* 0xff80000026787808 */ /* 0x000fe40004000000 */
[----:B------:R-:W-:Y:S02]  /*f050*/  FSEL R122, R56, -INF , !P5 ;  /* 0xff800000387a7808 */ /* 0x000fe40006800000 */
[----:B------:R-:W-:Y:S01]  /*f060*/  ISETP.GT.AND P2, PT, R34, R12, PT ;  /* 0x0000000c2200720c */ /* 0x000fe20003f44270 */
[----:B-1----:R-:W-:Y:S01]  /*f070*/  FMUL.FTZ R0, R78, UR6 ;  /* 0x000000064e007c20 */ /* 0x002fe20008410000 */
[C---:B------:R-:W-:Y:S02]  /*f080*/  ISETP.GT.AND P5, PT, R34.reuse, R4, PT ;  /* 0x000000042200720c */ /* 0x040fe40003fa4270 */
[C---:B------:R-:W-:Y:S01]  /*f090*/  ISETP.GT.AND P6, PT, R34.reuse, R16, PT ;  /* 0x000000102200720c */ /* 0x040fe20003fc4270 */
[----:B------:R1:W2:Y:S01]  /*f0a0*/  MUFU.TANH R35, R0 ;  /* 0x0000000000237308 */ /* 0x0002a20000002400 */
[----:B------:R-:W-:-:S02]  /*f0b0*/  ISETP.GT.AND P4, PT, R34, R13, PT ;  /* 0x0000000d2200720c */ /* 0x000fc40003f84270 */
[----:B------:R-:W-:Y:S02]  /*f0c0*/  FSEL R210, R36, -INF , !P2 ;  /* 0xff80000024d27808 */ /* 0x000fe40005000000 */
[----:B------:R-:W-:Y:S02]  /*f0d0*/  FSEL R118, R59, -INF , !P6 ;  /* 0xff8000003b767808 */ /* 0x000fe40007000000 */
[----:B------:R-:W-:Y:S02]  /*f0e0*/  FSEL R124, R54, -INF , !P4 ;  /* 0xff800000367c7808 */ /* 0x000fe40006000000 */
[C---:B------:R-:W-:Y:S02]  /*f0f0*/  ISETP.GT.AND P6, PT, R34.reuse, R11, PT ;  /* 0x0000000b2200720c */ /* 0x040fe40003fc4270 */
[C---:B------:R-:W-:Y:S02]  /*f100*/  ISETP.GT.AND P0, PT, R34.reuse, R10, PT ;  /* 0x0000000a2200720c */ /* 0x040fe40003f04270 */
[----:B------:R-:W-:-:S02]  /*f110*/  ISETP.GT.AND P4, PT, R34, R3, PT ;  /* 0x000000032200720c */ /* 0x000fc40003f84270 */
[----:B------:R-:W-:Y:S01]  /*f120*/  ISETP.GT.AND P2, PT, R34, R2, PT ;  /* 0x000000022200720c */ /* 0x000fe20003f44270 */
[----:B-1----:R-:W-:Y:S01]  /*f130*/  FMUL.FTZ R0, R79, UR6 ;  /* 0x000000064f007c20 */ /* 0x002fe20008410000 */
[----:B--2---:R-:W-:Y:S02]  /*f140*/  FSEL R35, R35, -INF , !P5 ;  /* 0xff80000023237808 */ /* 0x004fe40006800000 */
[----:B------:R-:W-:Y:S01]  /*f150*/  FSEL R216, R52, -INF , !P6 ;  /* 0xff80000034d87808 */ /* 0x000fe20007000000 */
[----:B------:R1:W2:Y:S01]  /*f160*/  MUFU.TANH R46, R0 ;  /* 0x00000000002e7308 */ /* 0x0002a20000002400 */
[----:B------:R-:W-:Y:S01]  /*f170*/  FSEL R214, R50, -INF , !P0 ;  /* 0xff80000032d67808 */ /* 0x000fe20004000000 */
[----:B------:R3:W-:Y:S01]  /*f180*/  STL [R1+0x68], R35 ;  /* 0x0000682301007387 */ /* 0x0007e20000100800 */
[C---:B------:R-:W-:Y:S02]  /*f190*/  ISETP.GT.AND P6, PT, R34.reuse, R6, PT ;  /* 0x000000062200720c */ /* 0x040fe40003fc4270 */
[----:B------:R-:W-:-:S02]  /*f1a0*/  ISETP.GT.AND P0, PT, R34, R5, PT ;  /* 0x000000052200720c */ /* 0x000fc40003f04270 */
[----:B------:R-:W-:Y:S01]  /*f1b0*/  ISETP.GT.AND P5, PT, R34, R9, PT ;  /* 0x000000092200720c */ /* 0x000fe20003fa4270 */
[----:B-1----:R-:W-:Y:S01]  /*f1c0*/  FMUL.FTZ R0, R102, UR6 ;  /* 0x0000000666007c20 */ /* 0x002fe20008410000 */
[----:B--2---:R-:W-:Y:S02]  /*f1d0*/  FSEL R46, R46, -INF , !P4 ;  /* 0xff8000002e2e7808 */ /* 0x004fe40006000000 */
[----:B------:R-:W-:Y:S01]  /*f1e0*/  ISETP.GT.AND P4, PT, R34, R8, PT ;  /* 0x000000082200720c */ /* 0x000fe20003f84270 */
[----:B------:R1:W-:Y:S02]  /*f1f0*/  MUFU.TANH R44, R0 ;  /* 0x00000000002c7308 */ /* 0x0003e40000002400 */
[----:B------:R-:W-:Y:S01]  /*f200*/  STL [R1+0xb0], R46 ;  /* 0x0000b02e01007387 */ /* 0x000fe20000100800 */
[----:B-1----:R-:W-:-:S05]  /*f210*/  FMUL.FTZ R0, R103, UR6 ;  /* 0x0000000667007c20 */ /* 0x002fca0008410000 */
[----:B------:R1:W2:Y:S02]  /*f220*/  MUFU.TANH R42, R0 ;  /* 0x00000000002a7308 */ /* 0x0002a40000002400 */
[----:B-1----:R-:W-:Y:S01]  /*f230*/  FMUL.FTZ R0, R114, UR6 ;  /* 0x0000000672007c20 */ /* 0x002fe20008410000 */
[----:B--2---:R-:W-:-:S05]  /*f240*/  FSEL R42, R42, -INF , !P6 ;  /* 0xff8000002a2a7808 */ /* 0x004fca0007000000 */
        /* <DEDUP_REMOVED lines=9> */
[----:B---3--:R1:W2:Y:S02]  /*f2e0*/  MUFU.TANH R35, R0 ;  /* 0x0000000000237308 */ /* 0x0082a40000002400 */
[----:B-1----:R-:W-:Y:S02]  /*f2f0*/  FSEL R0, R44, -INF , !P2 ;  /* 0xff8000002c007808 */ /* 0x002fe40005000000 */
[----:B------:R-:W-:Y:S01]  /*f300*/  ISETP.GT.AND P2, PT, R34, R7, PT ;  /* 0x000000072200720c */ /* 0x000fe20003f44270 */
[----:B------:R-:W-:Y:S01]  /*f310*/  FMUL.FTZ R34, R229, UR6 ;  /* 0x00000006e5227c20 */ /* 0x000fe20008410000 */
[----:B------:R-:W-:Y:S01]  /*f320*/  IMAD.MOV.U32 R229, RZ, RZ, R230 ;  /* 0x000000ffffe57224 */ /* 0x000fe200078e00e6 */
[----:B------:R1:W-:Y:S01]  /*f330*/  STL [R1+0xac], R0 ;  /* 0x0000ac0001007387 */ /* 0x0003e20000100800 */
[----:B------:R-:W-:Y:S01]  /*f340*/  IMAD.MOV.U32 R230, RZ, RZ, R75 ;  /* 0x000000ffffe67224 */ /* 0x000fe200078e004b */
[----:B--2---:R-:W-:Y:S01]  /*f350*/  FSEL R35, R35, -INF , !P2 ;  /* 0xff80000023237808 */ /* 0x004fe20005000000 */
[----:B------:R2:W3:Y:S01]  /*f360*/  MUFU.TANH R75, R34 ;  /* 0x00000022004b7308 */ /* 0x0004e20000002400 */
[----:B------:R4:W-:Y:S04]  /*f370*/  STL [R1+0xa8], R42 ;  /* 0x0000a82a01007387 */ /* 0x0009e80000100800 */
[----:B------:R-:W-:Y:S04]  /*f380*/  STL [R1+0xb4], R40 ;  /* 0x0000b42801007387 */ /* 0x000fe80000100800 */
[----:B------:R3:W-:Y:S04]  /*f390*/  STL [R1+0xdc], R38 ;  /* 0x0000dc2601007387 */ /* 0x0007e80000100800 */
[----:B------:R3:W-:Y:S01]  /*f3a0*/  STL [R1+0xd8], R36 ;  /* 0x0000d82401007387 */ /* 0x0007e20000100800 */
[----:B--2---:R-:W-:-:S03]  /*f3b0*/  FMUL.FTZ R34, R91, UR6 ;  /* 0x000000065b227c20 */ /* 0x004fc60008410000 */
[----:B------:R2:W-:Y:S01]  /*f3c0*/  STL [R1+0xcc], R35 ;  /* 0x0000cc2301007387 */ /* 0x0005e20000100800 */
[----:B------:R3:W2:Y:S01]  /*f3d0*/  MUFU.TANH R91, R34 ;  /* 0x00000022005b7308 */ /* 0x0006a20000002400 */
[----:B-1----:R-:W-:-:S05]  /*f3e0*/  VIADD R0, R243, 0x40 ;  /* 0x00000040f3007836 */ /* 0x002fca0000000000 */
[C---:B------:R-:W-:Y:S02]  /*f3f0*/  ISETP.GT.AND P5, PT, R0.reuse, R31, PT ;  /* 0x0000001f0000720c */ /* 0x040fe40003fa4270 */
[C---:B------:R-:W-:Y:S02]  /*f400*/  ISETP.GT.AND P2, PT, R0.reuse, R29, PT ;  /* 0x0000001d0000720c */ /* 0x040fe40003f44270 */
[C---:B------:R-:W-:Y:S02]  /*f410*/  ISETP.GT.AND P0, PT, R0.reuse, R32, PT ;  /* 0x000000200000720c */ /* 0x040fe40003f04270 */
[----:B----4-:R-:W-:Y:S02]  /*f420*/  FSEL R42, R205, -INF , !P2 ;  /* 0xff800000cd2a7808 */ /* 0x010fe40005000000 */
[----:B---3--:R-:W-:Y:S02]  /*f430*/  FSEL R38, R207, -INF , !P5 ;  /* 0xff800000cf267808 */ /* 0x008fe40006800000 */
[C---:B------:R-:W-:Y:S01]  /*f440*/  ISETP.GT.AND P5, PT, R0.reuse, R26, PT ;  /* 0x0000001a0000720c */ /* 0x040fe20003fa4270 */
[----:B------:R-:W-:Y:S01]  /*f450*/  FMUL.FTZ R34, R229, UR6 ;  /* 0x00000006e5227c20 */ /* 0x000fe20008410000 */
[----:B------:R-:W-:Y:S01]  /*f460*/  IMAD.MOV.U32 R229, RZ, RZ, R90 ;  /* 0x000000ffffe57224 */ /* 0x000fe200078e005a */
[----:B------:R-:W-:-:S02]  /*f470*/  ISETP.GT.AND P2, PT, R0, R24, PT ;  /* 0x000000180000720c */ /* 0x000fc40003f44270 */
[----:B------:R1:W3:Y:S01]  /*f480*/  MUFU.TANH R90, R34 ;  /* 0x00000022005a7308 */ /* 0x0002e20000002400 */
[----:B------:R-:W-:Y:S02]  /*f490*/  FSEL R36, R208, -INF , !P0 ;  /* 0xff800000d0247808 */ /* 0x000fe40004000000 */
[----:B------:R-:W-:Y:S02]  /*f4a0*/  FSEL R50, R202, -INF , !P5 ;  /* 0xff800000ca327808 */ /* 0x000fe40006800000 */
[----:B------:R-:W-:Y:S02]  /*f4b0*/  FSEL R54, R83, -INF , !P2 ;  /* 0xff80000053367808 */ /* 0x000fe40005000000 */
[C---:B------:R-:W-:Y:S02]  /*f4c0*/  ISETP.GT.AND P0, PT, R0.reuse, R27, PT ;  /* 0x0000001b0000720c */ /* 0x040fe40003f04270 */
[----:B------:R-:W-:Y:S02]  /*f4d0*/  ISETP.GT.AND P5, PT, R0, R21, PT ;  /* 0x000000150000720c */ /* 0x000fe40003fa4270 */
[----:B------:R-:W-:-:S02]  /*f4e0*/  FSEL R46, R203, -INF , !P0 ;  /* 0xff800000cb2e7808 */ /* 0x000fc40004000000 */
[----:B------:R-:W-:Y:S02]  /*f4f0*/  FSEL R61, R82, -INF , !P5 ;  /* 0xff800000523d7808 */ /* 0x000fe40006800000 */
[C---:B------:R-:W-:Y:S01]  /*f500*/  ISETP.GT.AND P6, PT, R0.reuse, R33, PT ;  /* 0x000000210000720c */ /* 0x040fe20003fc4270 */
[----:B-1----:R-:W-:Y:S01]  /*f510*/  FMUL.FTZ R34, R87, UR6 ;  /* 0x0000000657227c20 */ /* 0x002fe20008410000 */
[----:B------:R-:W-:Y:S02]  /*f520*/  ISETP.GT.AND P0, PT, R0, R22, PT ;  /* 0x000000160000720c */ /* 0x000fe40003f04270 */
[----:B--2---:R-:W-:Y:S01]  /*f530*/  FSEL R35, R209, -INF , !P6 ;  /* 0xff800000d1237808 */ /* 0x004fe20007000000 */
[----:B------:R1:W-:Y:S01]  /*f540*/  MUFU.TANH R87, R34 ;  /* 0x0000002200577308 */ /* 0x0003e20000002400 */
[----:B------:R-:W-:Y:S02]  /*f550*/  FSEL R59, R126, -INF , !P0 ;  /* 0xff8000007e3b7808 */ /* 0x000fe40004000000 */
[----:B------:R-:W-:-:S02]  /*f560*/  ISETP.GT.AND P4, PT, R0, R30, PT ;  /* 0x0000001e0000720c */ /* 0x000fc40003f84270 */
[C---:B------:R-:W-:Y:S02]  /*f570*/  ISETP.GT.AND P6, PT, R0.reuse, R28, PT ;  /* 0x0000001c0000720c */ /* 0x040fe40003fc4270 */
[----:B------:R-:W-:Y:S02]  /*f580*/  ISETP.GT.AND P0, PT, R0, R17, PT ;  /* 0x000000110000720c */ /* 0x000fe40003f04270 */
[----:B------:R-:W-:Y:S02]  /*f590*/  FSEL R40, R206, -INF , !P4 ;  /* 0xff800000ce287808 */ /* 0x000fe40006000000 */
[----:B------:R-:W-:Y:S02]  /*f5a0*/  FSEL R44, R204, -INF , !P6 ;  /* 0xff800000cc2c7808 */ /* 0x000fe40007000000 */
[----:B------:R-:W-:Y:S02]  /*f5b0*/  FSEL R72, R72, -INF , !P0 ;  /* 0xff80000048487808 */ /* 0x000fe40004000000 */
[C---:B------:R-:W-:Y:S01]  /*f5c0*/  ISETP.GT.AND P4, PT, R0.reuse, R25, PT ;  /* 0x000000190000720c */ /* 0x040fe20003f84270 */
[----:B-1----:R-:W-:Y:S01]  /*f5d0*/  FMUL.FTZ R34, R231, UR6 ;  /* 0x00000006e7227c20 */ /* 0x002fe20008410000 */
[----:B------:R-:W-:Y:S01]  /*f5e0*/  IMAD.MOV.U32 R231, RZ, RZ, R119 ;  /* 0x000000ffffe77224 */ /* 0x000fe200078e0077 */
[C---:B------:R-:W-:Y:S01]  /*f5f0*/  ISETP.GT.AND P6, PT, R0.reuse, R23, PT ;  /* 0x000000170000720c */ /* 0x040fe20003fc4270 */
[----:B------:R-:W-:Y:S01]  /*f600*/  IMAD.MOV.U32 R119, RZ, RZ, R86 ;  /* 0x000000ffff777224 */ /* 0x000fe200078e0056 */
[----:B------:R-:W-:Y:S01]  /*f610*/  ISETP.GT.AND P0, PT, R0, R12, PT ;  /* 0x0000000c0000720c */ /* 0x000fe20003f04270 */
[----:B------:R1:W2:Y:S01]  /*f620*/  MUFU.TANH R86, R34 ;  /* 0x0000002200567308 */ /* 0x0002a20000002400 */
[----:B------:R-:W-:-:S02]  /*f630*/  FSEL R52, R201, -INF , !P4 ;  /* 0xff800000c9347808 */ /* 0x000fc40006000000 */
[----:B------:R-:W-:Y:S02]  /*f640*/  FSEL R56, R127, -INF , !P6 ;  /* 0xff8000007f387808 */ /* 0x000fe40007000000 */
[----:B------:R-:W-:Y:S02]  /*f650*/  FSEL R106, R75, -INF , !P0 ;  /* 0xff8000004b6a7808 */ /* 0x000fe40004000000 */
[C---:B------:R-:W-:Y:S02]  /*f660*/  ISETP.GT.AND P4, PT, R0.reuse, R20, PT ;  /* 0x000000140000720c */ /* 0x040fe40003f84270 */
[C---:B------:R-:W-:Y:S02]  /*f670*/  ISETP.GT.AND P2, PT, R0.reuse, R19, PT ;  /* 0x000000130000720c */ /* 0x040fe40003f44270 */
[----:B------:R-:W-:Y:S02]  /*f680*/  ISETP.GT.AND P6, PT, R0, R18, PT ;  /* 0x000000120000720c */ /* 0x000fe40003fc4270 */
[----:B------:R-:W-:-:S02]  /*f690*/  FSEL R63, R125, -INF , !P4 ;  /* 0xff8000007d3f7808 */ /* 0x000fc40006000000 */
[----:B------:R-:W-:Y:S01]  /*f6a0*/  FSEL R67, R123, -INF , !P2 ;  /* 0xff8000007b437808 */ /* 0x000fe20005000000 */
[----:B-1----:R-:W-:Y:S01]  /*f6b0*/  FMUL.FTZ R34, R229, UR6 ;  /* 0x00000006e5227c20 */ /* 0x002fe20008410000 */
[----:B------:R-:W-:Y:S02]  /*f6c0*/  FSEL R68, R121, -INF , !P6 ;  /* 0xff80000079447808 */ /* 0x000fe40007000000 */
[C---:B------:R-:W-:Y:S01]  /*f6d0*/  ISETP.GT.AND P5, PT, R0.reuse, R16, PT ;  /* 0x000000100000720c */ /* 0x040fe20003fa4270 */
[----:B------:R1:W4:Y:S01]  /*f6e0*/  MUFU.TANH R83, R34 ;  /* 0x0000002200537308 */ /* 0x0003220000002400 */
[C---:B------:R-:W-:Y:S02]  /*f6f0*/  ISETP.GT.AND P4, PT, R0.reuse, R15, PT ;  /* 0x0000000f0000720c */ /* 0x040fe40003f84270 */
[C---:B------:R-:W-:Y:S02]  /*f700*/  ISETP.GT.AND P2, PT, R0.reuse, R14, PT ;  /* 0x0000000e0000720c */ /* 0x040fe40003f44270 */
[----:B------:R-:W-:-:S02]  /*f710*/  ISETP.GT.AND P6, PT, R0, R13, PT ;  /* 0x0000000d0000720c */ /* 0x000fc40003fc4270 */
[----:B------:R-:W-:Y:S02]  /*f720*/  FSEL R73, R73, -INF , !P5 ;  /* 0xff80000049497808 */ /* 0x000fe40006800000 */
[----:B------:R-:W-:Y:S02]  /*f730*/  FSEL R74, R74, -INF , !P4 ;  /* 0xff8000004a4a7808 */ /* 0x000fe40006000000 */
[----:B------:R-:W-:Y:S02]  /*f740*/  FSEL R95, R95, -INF , !P2 ;  /* 0xff8000005f5f7808 */ /* 0x000fe40005000000 */
[----:B------:R-:W-:Y:S02]  /*f750*/  FSEL R102, R98, -INF , !P6 ;  /* 0xff80000062667808 */ /* 0x000fe40007000000 */
[----:B------:R-:W-:Y:S01]  /*f760*/  ISETP.GT.AND P5, PT, R0, R11, PT ;  /* 0x0000000b0000720c */ /* 0x000fe20003fa4270 */
[----:B-1----:R-:W-:Y:S01]  /*f770*/  FMUL.FTZ R34, R230, UR6 ;  /* 0x00000006e6227c20 */ /* 0x002fe20008410000 */
[----:B------:R-:W-:-:S02]  /*f780*/  ISETP.GT.AND P4, PT, R0, R10, PT ;  /* 0x0000000a0000720c */ /* 0x000fc40003f84270 */
[C---:B------:R-:W-:Y:S01]  /*f790*/  ISETP.GT.AND P2, PT, R0.reuse, R4, PT ;  /* 0x000000040000720c */ /* 0x040fe20003f44270 */
[----:B------:R1:W1:Y:S01]  /*f7a0*/  MUFU.TANH R82, R34 ;  /* 0x0000002200527308 */ /* 0x0002620000002400 */
[C---:B------:R-:W-:Y:S02]  /*f7b0*/  ISETP.GT.AND P6, PT, R0.reuse, R3, PT ;  /* 0x000000030000720c */ /* 0x040fe40003fc4270 */
[----:B------:R-:W-:Y:S02]  /*f7c0*/  ISETP.GT.AND P0, PT, R0, R2, PT ;  /* 0x000000020000720c */ /* 0x000fe40003f04270 */
[----:B------:R-:W-:Y:S02]  /*f7d0*/  FSEL R107, R91, -INF , !P5 ;  /* 0xff8000005b6b7808 */ /* 0x000fe40006800000 */
[----:B---3--:R-:W-:Y:S02]  /*f7e0*/  FSEL R115, R90, -INF , !P4 ;  /* 0xff8000005a737808 */ /* 0x008fe40006000000 */
[----:B--2---:R-:W-:-:S02]  /*f7f0*/  FSEL R121, R86, -INF , !P6 ;  /* 0xff80000056797808 */ /* 0x004fc40007000000 */
[----:B----4-:R-:W-:Y:S01]  /*f800*/  FSEL R123, R83, -INF , !P0 ;  /* 0xff800000537b7808 */ /* 0x010fe20004000000 */
[----:B------:R-:W-:Y:S01]  /*f810*/  FMUL.FTZ R83, R132, UR6 ;  /* 0x0000000684537c20 */ /* 0x000fe20008410000 */
[C---:B------:R-:W-:Y:S02]  /*f820*/  ISETP.GT.AND P5, PT, R0.reuse, R6, PT ;  /* 0x000000060000720c */ /* 0x040fe40003fa4270 */
[C---:B------:R-:W-:Y:S01]  /*f830*/  ISETP.GT.AND P4, PT, R0.reuse, R5, PT ;  /* 0x000000050000720c */ /* 0x040fe20003f84270 */
[----:B-1----:R-:W-:Y:S01]  /*f840*/  FMUL.FTZ R34, R231, UR6 ;  /* 0x00000006e7227c20 */ /* 0x002fe20008410000 */
[C---:B------:R-:W-:Y:S01]  /*f850*/  ISETP.GT.AND P6, PT, R0.reuse, R8, PT ;  /* 0x000000080000720c */ /* 0x040fe20003fc4270 */
[----:B------:R-:W-:Y:S01]  /*f860*/  MUFU.TANH R83, R83 ;  /* 0x0000005300537308 */ /* 0x000fe20000002400 */
[----:B------:R-:W-:Y:S02]  /*f870*/  ISETP.GT.AND P0, PT, R0, R7, PT ;  /* 0x000000070000720c */ /* 0x000fe40003f04270 */
[----:B------:R-:W-:-:S02]  /*f880*/  FSEL R203, R82, -INF , !P5 ;  /* 0xff80000052cb7808 */ /* 0x000fc40006800000 */
[----:B------:R-:W-:-:S03]  /*f890*/  ISETP.GT.AND P5, PT, R243, R33, PT ;  /* 0x00000021f300720c */ /* 0x000fc60003fa4270 */
[----:B------:R1:W2:Y:S02]  /*f8a0*/  MUFU.TANH R79, R34 ;  /* 0x00000022004f7308 */ /* 0x0002a40000002400 */
[----:B-1----:R-:W-:Y:S01]  /*f8b0*/  FMUL.FTZ R34, R119, UR6 ;  /* 0x0000000677227c20 */ /* 0x002fe20008410000 */
[----:B------:R-:W-:Y:S02]  /*f8c0*/  FSEL R119, R87, -INF , !P2 ;  /* 0xff80000057777808 */ /* 0x000fe40005000000 */
[----:B------:R-:W-:-:S03]  /*f8d0*/  ISETP.GT.AND P2, PT, R0, R9, PT ;  /* 0x000000090000720c */ /* 0x000fc60003f44270 */
[----:B------:R1:W3:Y:S01]  /*f8e0*/  MUFU.TANH R78, R34 ;  /* 0x00000022004e7308 */ /* 0x0002e20000002400 */
[----:B------:R-:W-:Y:S01]  /*f8f0*/  FMUL.FTZ R0, R217, UR6 ;  /* 0x00000006d9007c20 */ /* 0x000fe20008410000 */
[----:B------:R-:W-:Y:S01]  /*f900*/  IMAD.MOV.U32 R217, RZ, RZ, R224 ;  /* 0x000000ffffd97224 */ /* 0x000fe200078e00e0 */
[----:B--2---:R-:W-:Y:S02]  /*f910*/  FSEL R204, R79, -INF , !P4 ;  /* 0xff8000004fcc7808 */ /* 0x004fe40006000000 */
[----:B------:R-:W-:-:S03]  /*f920*/  ISETP.GE.AND P4, PT, R33, R244, PT ;  /* 0x000000f42100720c */ /* 0x000fc60003f86270 */
[----:B------:R2:W-:Y:S01]  /*f930*/  MUFU.TANH R98, R0 ;  /* 0x0000000000627308 */ /* 0x0005e20000002400 */
[----:B-1----:R-:W-:Y:S01]  /*f940*/  FMUL.FTZ R34, R110, UR6 ;  /* 0x000000066e227c20 */ /* 0x002fe20008410000 */
[----:B---3--:R-:W-:Y:S02]  /*f950*/  FSEL R132, R78, -INF , !P2 ;  /* 0xff8000004e847808 */ /* 0x008fe40005000000 */
[----:B------:R-:W-:-:S04]  /*f960*/  ISETP.GE.AND P2, PT, R33, R249, PT ;  /* 0x000000f92100720c */ /* 0x000fc80003f46270 */
[----:B------:R1:W3:Y:S01]  /*f970*/  MUFU.TANH R75, R34 ;  /* 0x00000022004b7308 */ /* 0x0002e20000002400 */
[----:B------:R-:W-:Y:S01]  /*f980*/  FSEL R114, R37, -INF , !P2 ;  /* 0xff80000025727808 */ /* 0x000fe20005000000 */
[----:B--2---:R-:W-:Y:S01]  /*f990*/  VIADD R0, R243, 0x48 ;  /* 0x00000048f3007836 */ /* 0x004fe20000000000 */
[----:B------:R-:W-:Y:S01]  /*f9a0*/  ISETP.GE.AND P2, PT, R32, R244, PT ;  /* 0x000000f42000720c */ /* 0x000fe20003f46270 */
[----:B-1----:R-:W-:Y:S01]  /*f9b0*/  FMUL.FTZ R34, R129, UR6 ;  /* 0x0000000681227c20 */ /* 0x002fe20008410000 */
[----:B------:R-:W-:Y:S02]  /*f9c0*/  IMAD.MOV.U32 R129, RZ, RZ, R128 ;  /* 0x000000ffff817224 */ /* 0x000fe400078e0080 */
[----:B------:R-:W-:Y:S01]  /*f9d0*/  IMAD.MOV.U32 R128, RZ, RZ, R133 ;  /* 0x000000ffff807224 */ /* 0x000fe200078e0085 */
[----:B---3--:R-:W-:Y:S01]  /*f9e0*/  FSEL R133, R75, -INF , !P6 ;  /* 0xff8000004b857808 */ /* 0x008fe20007000000 */
[----:B------:R-:W-:Y:S01]  /*f9f0*/  FMUL.FTZ R75, R129, UR6 ;  /* 0x00000006814b7c20 */ /* 0x000fe20008410000 */
[----:B------:R-:W1:Y:S01]  /*fa00*/  MUFU.TANH R34, R34 ;  /* 0x0000002200227308 */ /* 0x000e620000002400 */
[----:B------:R-:W-:Y:S01]  /*fa10*/  ISETP.GE.AND P6, PT, R33, R245, PT ;  /* 0x000000f52100720c */ /* 0x000fe20003fc6270 */
[----:B------:R-:W-:-:S03]  /*fa20*/  FMUL.FTZ R79, R128, UR6 ;  /* 0x00000006804f7c20 */ /* 0x000fc60008410000 */
[----:B------:R-:W-:Y:S02]  /*fa30*/  FSEL R82, R35, -INF , !P6 ;  /* 0xff80000023527808 */ /* 0x000fe40007000000 */
[----:B------:R-:W-:Y:S01]  /*fa40*/  ISETP.GE.AND P6, PT, R32, R245, PT ;  /* 0x000000f52000720c */ /* 0x000fe20003fc6270 */
[----:B------:R-:W2:Y:S08]  /*fa50*/  MUFU.TANH R75, R75 ;  /* 0x0000004b004b7308 */ /* 0x000eb00000002400 */
[----:B------:R3:W4:Y:S01]  /*fa60*/  MUFU.TANH R87, R79 ;  /* 0x0000004f00577308 */ /* 0x0007220000002400 */
[----:B-1----:R-:W-:-:S02]  /*fa70*/  FSEL R224, R34, -INF , !P0 ;  /* 0xff80000022e07808 */ /* 0x002fc40004000000 */
[----:B------:R-:W-:Y:S02]  /*fa80*/  FSEL R34, R212, -INF , !P5 ;  /* 0xff800000d4227808 */ /* 0x000fe40006800000 */
[----:B------:R-:W-:Y:S02]  /*fa90*/  ISETP.GT.AND P5, PT, R0, R33, PT ;  /* 0x000000210000720c */ /* 0x000fe40003fa4270 */
[----:B------:R-:W-:Y:S02]  /*faa0*/  ISETP.GE.AND P0, PT, R33, R246, PT ;  /* 0x000000f62100720c */ /* 0x000fe40003f06270 */
[----:B------:R-:W-:Y:S01]  /*fab0*/  FSEL R78, R34, -INF , !P4 ;  /* 0xff800000224e7808 */ /* 0x000fe20006000000 */
[----:B------:R-:W-:Y:S01]  /*fac0*/  FMUL.FTZ R34, R221, UR6 ;  /* 0x00000006dd227c20 */ /* 0x000fe20008410000 */
[----:B------:R-:W-:Y:S02]  /*fad0*/  FSEL R33, R211, -INF , !P5 ;  /* 0xff800000d3217808 */ /* 0x000fe40006800000 */
[----:B------:R-:W-:Y:S01]  /*fae0*/  ISETP.GT.AND P4, PT, R243, R32, PT ;  /* 0x00000020f300720c */ /* 0x000fe20003f84270 */
[----:B------:R1:W-:Y:S01]  /*faf0*/  MUFU.TANH R103, R34 ;  /* 0x0000002200677308 */ /* 0x0003e20000002400 */
[----:B------:R-:W-:-:S02]  /*fb00*/  FSEL R91, R33, -INF , !P0 ;  /* 0xff800000215b7808 */ /* 0x000fc40004000000 */
[----:B------:R-:W-:Y:S02]  /*fb10*/  FSEL R33, R215, -INF , !P4 ;  /* 0xff800000d7217808 */ /* 0x000fe40006000000 */
[C---:B------:R-:W-:Y:S02]  /*fb20*/  ISETP.GE.AND P5, PT, R32.reuse, R249, PT ;  /* 0x000000f92000720c */ /* 0x040fe40003fa6270 */
[----:B------:R-:W-:Y:S02]  /*fb30*/  ISETP.GE.AND P0, PT, R32, R246, PT ;  /* 0x000000f62000720c */ /* 0x000fe40003f06270 */
[----:B------:R-:W-:Y:S01]  /*fb40*/  ISETP.GT.AND P4, PT, R0, R32, PT ;  /* 0x000000200000720c */ /* 0x000fe20003f84270 */
[----:B------:R-:W-:Y:S01]  /*fb50*/  FMUL.FTZ R32, R217, UR6 ;  /* 0x00000006d9207c20 */ /* 0x000fe20008410000 */
[----:B------:R-:W-:Y:S02]  /*fb60*/  FSEL R35, R33, -INF , !P2 ;  /* 0xff80000021237808 */ /* 0x000fe40005000000 */
[----:B------:R-:W-:Y:S01]  /*fb70*/  ISETP.GT.AND P2, PT, R243, R31, PT ;  /* 0x0000001ff300720c */ /* 0x000fe20003f44270 */
[----:B------:R2:W4:Y:S01]  /*fb80*/  MUFU.TANH R86, R32 ;  /* 0x0000002000567308 */ /* 0x0005220000002400 */
[----:B------:R-:W-:-:S02]  /*fb90*/  FSEL R110, R39, -INF , !P5 ;  /* 0xff800000276e7808 */ /* 0x000fc40006800000 */
[----:B---3--:R-:W-:Y:S01]  /*fba0*/  FSEL R79, R36, -INF , !P6 ;  /* 0xff800000244f7808 */ /* 0x008fe20007000000 */
[----:B-1----:R-:W-:Y:S01]  /*fbb0*/  FMUL.FTZ R34, R225, UR6 ;  /* 0x00000006e1227c20 */ /* 0x002fe20008410000 */
[C---:B------:R-:W-:Y:S02]  /*fbc0*/  ISETP.GE.AND P5, PT, R31.reuse, R244, PT ;  /* 0x000000f41f00720c */ /* 0x040fe40003fa6270 */
[----:B------:R-:W-:Y:S01]  /*fbd0*/  ISETP.GE.AND P6, PT, R31, R245, PT ;  /* 0x000000f51f00720c */ /* 0x000fe20003fc6270 */
[----:B------:R-:W-:Y:S01]  /*fbe0*/  MUFU.TANH R36, R34 ;  /* 0x0000002200247308 */ /* 0x000fe20000002400 */
[----:B--2---:R-:W-:Y:S02]  /*fbf0*/  FSEL R32, R213, -INF , !P4 ;  /* 0xff800000d5207808 */ /* 0x004fe40006000000 */
[----:B------:R-:W-:Y:S02]  /*fc00*/  ISETP.GE.AND P4, PT, R31, R249, PT ;  /* 0x000000f91f00720c */ /* 0x000fe40003f86270 */
[----:B------:R-:W-:-:S02]  /*fc10*/  FSEL R90, R32, -INF , !P0 ;  /* 0xff800000205a7808 */ /* 0x000fc40004000000 */
[----:B------:R-:W-:Y:S02]  /*fc20*/  FSEL R32, R83, -INF , !P2 ;  /* 0xff80000053207808 */ /* 0x000fe40005000000 */
[----:B------:R-:W-:Y:S02]  /*fc30*/  ISETP.GE.AND P0, PT, R31, R246, PT ;  /* 0x000000f61f00720c */ /* 0x000fe40003f06270 */
[----:B------:R-:W-:Y:S01]  /*fc40*/  ISETP.GT.AND P2, PT, R0, R31, PT ;  /* 0x0000001f0000720c */ /* 0x000fe20003f44270 */
[----:B------:R-:W-:Y:S01]  /*fc50*/  FMUL.FTZ R31, R220, UR6 ;  /* 0x00000006dc1f7c20 */ /* 0x000fe20008410000 */
[----:B------:R-:W-:Y:S01]  /*fc60*/  FSEL R39, R32, -INF , !P5 ;  /* 0xff80000020277808 */ /* 0x000fe20006800000 */
[----:B------:R-:W-:Y:S01]  /*fc70*/  FMUL.FTZ R32, R227, UR6 ;  /* 0x00000006e3207c20 */ /* 0x000fe20008410000 */
[----:B------:R-:W-:Y:S01]  /*fc80*/  ISETP.GT.AND P5, PT, R243, R30, PT ;  /* 0x0000001ef300720c */ /* 0x000fe20003fa4270 */
[----:B------:R1:W2:Y:S01]  /*fc90*/  MUFU.TANH R33, R31 ;  /* 0x0000001f00217308 */ /* 0x0002a20000002400 */
[----:B------:R-:W-:Y:S01]  /*fca0*/  FSEL R83, R41, -INF , !P4 ;  /* 0xff80000029537808 */ /* 0x000fe20006000000 */
[----:B------:R-:W-:Y:S01]  /*fcb0*/  IMAD.MOV.U32 R227, RZ, RZ, R233 ;  /* 0x000000ffffe37224 */ /* 0x000fe200078e00e9 */
[----:B------:R-:W-:-:S02]  /*fcc0*/  FSEL R41, R38, -INF , !P6 ;  /* 0xff80000026297808 */ /* 0x000fc40007000000 */
[C---:B------:R-:W-:Y:S02]  /*fcd0*/  ISETP.GE.AND P4, PT, R30.reuse, R244, PT ;  /* 0x000000f41e00720c */ /* 0x040fe40003f86270 */
[-C--:B------:R-:W-:Y:S01]  /*fce0*/  ISETP.GE.AND P6, PT, R30, R245.reuse, PT ;  /* 0x000000f51e00720c */ /* 0x080fe20003fc6270 */
[----:B------:R3:W-:Y:S03]  /*fcf0*/  MUFU.TANH R38, R32 ;  /* 0x0000002000267308 */ /* 0x0007e60000002400 */
[----:B------:R-:W-:Y:S02]  /*fd00*/  FSEL R40, R40, -INF , !P6 ;  /* 0xff80000028287808 */ /* 0x000fe40007000000 */
[----:B------:R-:W-:Y:S02]  /*fd10*/  ISETP.GE.AND P6, PT, R29, R245, PT ;  /* 0x000000f51d00720c */ /* 0x000fe40003fc6270 */
[----:B-1----:R-:W-:-:S02]  /*fd20*/  FSEL R31, R75, -INF , !P2 ;  /* 0xff8000004b1f7808 */ /* 0x002fc40005000000 */
[----:B------:R-:W-:Y:S02]  /*fd30*/  ISETP.GE.AND P2, PT, R30, R249, PT ;  /* 0x000000f91e00720c */ /* 0x000fe40003f46270 */
[----:B------:R-:W-:Y:S02]  /*fd40*/  FSEL R75, R31, -INF , !P0 ;  /* 0xff8000001f4b7808 */ /* 0x000fe40004000000 */
[----:B------:R-:W-:Y:S02]  /*fd50*/  FSEL R31, R98, -INF , !P5 ;  /* 0xff800000621f7808 */ /* 0x000fe40006800000 */
[----:B------:R-:W-:Y:S01]  /*fd60*/  ISETP.GE.AND P0, PT, R30, R246, PT ;  /* 0x000000f61e00720c */ /* 0x000fe20003f06270 */
[----:B---3--:R-:W-:Y:S01]  /*fd70*/  FMUL.FTZ R32, R248, UR6 ;  /* 0x00000006f8207c20 */ /* 0x008fe20008410000 */
[----:B------:R-:W-:Y:S01]  /*fd80*/  ISETP.GT.AND P5, PT, R0, R30, PT ;  /* 0x0000001e0000720c */ /* 0x000fe20003fa4270 */
[----:B------:R-:W-:Y:S01]  /*fd90*/  FMUL.FTZ R30, R226, UR6 ;  /* 0x00000006e21e7c20 */ /* 0x000fe20008410000 */
[----:B------:R-:W-:Y:S01]  /*fda0*/  FSEL R37, R31, -INF , !P4 ;  /* 0xff8000001f257808 */ /* 0x000fe20006000000 */
[----:B------:R-:W-:Y:S01]  /*fdb0*/  IMAD.MOV.U32 R226, RZ, RZ, R232 ;  /* 0x000000ffffe27224 */ /* 0x000fe200078e00e8 */
[----:B------:R-:W-:Y:S01]  /*fdc0*/  ISETP.GT.AND P4, PT, R243, R29, PT ;  /* 0x0000001df300720c */ /* 0x000fe20003f84270 */
[----:B------:R4:W1:Y:S01]  /*fdd0*/  MUFU.TANH R34, R30 ;  /* 0x0000001e00227308 */ /* 0x0008620000002400 */
[----:B------:R-:W-:-:S02]  /*fde0*/  FSEL R98, R43, -INF , !P2 ;  /* 0xff8000002b627808 */ /* 0x000fc40005000000 */
[----:B------:R-:W-:Y:S02]  /*fdf0*/  ISETP.GE.AND P2, PT, R29, R244, PT ;  /* 0x000000f41d00720c */ /* 0x000fe40003f46270 */
[----:B------:R-:W-:Y:S02]  /*fe00*/  FSEL R202, R42, -INF , !P6 ;  /* 0xff8000002aca7808 */ /* 0x000fe40007000000 */
[----:B------:R-:W-:-:S04]  /*fe10*/  ISETP.GE.AND P6, PT, R28, R245, PT ;  /* 0x000000f51c00720c */ /* 0x000fc80003fc6270 */
[----:B------:R-:W-:Y:S02]  /*fe20*/  FSEL R128, R44, -INF , !P6 ;  /* 0xff8000002c807808 */ /* 0x000fe40007000000 */
[----:B------:R-:W-:Y:S02]  /*fe30*/  ISETP.GE.AND P6, PT, R27, R245, PT ;  /* 0x000000f51b00720c */ /* 0x000fe40003fc6270 */
[----:B----4-:R-:W-:Y:S02]  /*fe40*/  FSEL R30, R87, -INF , !P5 ;  /* 0xff800000571e7808 */ /* 0x010fe40006800000 */
[----:B------:R-:W-:Y:S02]  /*fe50*/  ISETP.GE.AND P5, PT, R29, R249, PT ;  /* 0x000000f91d00720c */ /* 0x000fe40003fa6270 */
[----:B------:R-:W-:Y:S02]  /*fe60*/  FSEL R43, R30, -INF , !P0 ;  /* 0xff8000001e2b7808 */ /* 0x000fe40004000000 */
[----:B------:R-:W-:-:S02]  /*fe70*/  FSEL R30, R86, -INF , !P4 ;  /* 0xff800000561e7808 */ /* 0x000fc40006000000 */
[----:B------:R-:W-:Y:S02]  /*fe80*/  ISETP.GE.AND P0, PT, R29, R246, PT ;  /* 0x000000f61d00720c */ /* 0x000fe40003f06270 */
[----:B------:R-:W-:Y:S01]  /*fe90*/  ISETP.GT.AND P4, PT, R0, R29, PT ;  /* 0x0000001d0000720c */ /* 0x000fe20003f84270 */
[----:B------:R-:W-:Y:S01]  /*fea0*/  FMUL.FTZ R29, R250, UR6 ;  /* 0x00000006fa1d7c20 */ /* 0x000fe20008410000 */
[----:B------:R-:W-:Y:S01]  /*feb0*/  FSEL R201, R30, -INF , !P2 ;  /* 0xff8000001ec97808 */ /* 0x000fe20005000000 */
[----:B------:R-:W-:Y:S01]  /*fec0*/  FMUL.FTZ R30, R223, UR6 ;  /* 0x00000006df1e7c20 */ /* 0x000fe20008410000 */
[----:B------:R-:W-:Y:S01]  /*fed0*/  ISETP.GT.AND P2, PT, R243, R28, PT ;  /* 0x0000001cf300720c */ /* 0x000fe20003f44270 */
[----:B------:R2:W3:Y:S01]  /*fee0*/  MUFU.TANH R31, R29 ;  /* 0x0000001d001f7308 */ /* 0x0004e20000002400 */
[----:B------:R-:W-:Y:S02]  /*fef0*/  FSEL R211, R45, -INF , !P5 ;  /* 0xff8000002dd37808 */ /* 0x000fe40006800000 */
[----:B------:R-:W-:-:S02]  /*ff00*/  ISETP.GE.AND P5, PT, R28, R244, PT ;  /* 0x000000f41c00720c */ /* 0x000fc40003fa6270 */
[----:B------:R-:W-:Y:S02]  /*ff10*/  FSEL R125, R46, -INF , !P6 ;  /* 0xff8000002e7d7808 */ /* 0x000fe40007000000 */
[----:B------:R-:W-:-:S04]  /*ff20*/  ISETP.GE.AND P6, PT, R26, R245, PT ;  /* 0x000000f51a00720c */ /* 0x000fc80003fc6270 */
[----:B------:R-:W-:Y:S02]  /*ff30*/  FSEL R86, R50, -INF , !P6 ;  /* 0xff80000032567808 */ /* 0x000fe40007000000 */
[----:B------:R-:W-:Y:S02]  /*ff40*/  ISETP.GE.AND P6, PT, R25, R245, PT ;  /* 0x000000f51900720c */ /* 0x000fe40003fc6270 */
[----:B--2---:R-:W-:Y:S02]  /*ff50*/  FSEL R29, R33, -INF , !P4 ;  /* 0xff800000211d7808 */ /* 0x004fe40006000000 */
[----:B------:R-:W-:Y:S01]  /*ff60*/  ISETP.GE.AND P4, PT, R28, R249, PT ;  /* 0x000000f91c00720c */ /* 0x000fe20003f86270 */
[----:B------:R-:W2:Y:S01]  /*ff70*/  MUFU.TANH R33, R32 ;  /* 0x0000002000217308 */ /* 0x000ea20000002400 */
[----:B------:R-:W-:Y:S02]  /*ff80*/  FSEL R212, R29, -INF , !P0 ;  /* 0xff8000001dd47808 */ /* 0x000fe40004000000 */
[----:B------:R-:W-:-:S02]  /*ff90*/  FSEL R29, R103, -INF , !P2 ;  /* 0xff800000671d7808 */ /* 0x000fc40005000000 */
[----:B------:R-:W-:Y:S02]  /*ffa0*/  ISETP.GT.AND P2, PT, R0, R28, PT ;  /* 0x0000001c0000720c */ /* 0x000fe40003f44270 */
[----:B------:R-:W-:Y:S02]  /*ffb0*/  ISETP.GE.AND P0, PT, R28, R246, PT ;  /* 0x000000f61c00720c */ /* 0x000fe40003f06270 */
[----:B------:R-:W-:Y:S02]  /*ffc0*/  FSEL R127, R29, -INF , !P5 ;  /* 0xff8000001d7f7808 */ /* 0x000fe40006800000 */
[----:B------:R-:W-:Y:S02]  /*ffd0*/  FSEL R28, R36, -INF , !P2 ;  /* 0xff800000241c7808 */ /* 0x000fe40005000000 */
[----:B------:R-:W-:Y:S02]  /*ffe0*/  ISETP.GT.AND P5, PT, R243, R27, PT ;  /* 0x0000001bf300720c */ /* 0x000fe40003fa4270 */
[----:B------:R-:W-:-:S02]  /*fff0*/  FSEL R129, R28, -INF , !P0 ;  /* 0xff8000001c817808 */ /* 0x000fc40004000000 */
[----:B------:R-:W-:Y:S02]  /*10000*/  FSEL R213, R47, -INF , !P4 ;  /* 0xff8000002fd57808 */ /* 0x000fe40006000000 */
[----:B-1----:R-:W-:Y:S02]  /*10010*/  FSEL R28, R34, -INF , !P5 ;  /* 0xff800000221c7808 */ /* 0x002fe40006800000 */
[C---:B------:R-:W-:Y:S02]  /*10020*/  ISETP.GE.AND P4, PT, R27.reuse, R244, PT ;  /* 0x000000f41b00720c */ /* 0x040fe40003f86270 */
[C---:B------:R-:W-:Y:S02]  /*10030*/  ISETP.GE.AND P2, PT, R27.reuse, R249, PT ;  /* 0x000000f91b00720c */ /* 0x040fe40003f46270 */
[----:B------:R-:W-:Y:S02]  /*10040*/  ISETP.GE.AND P0, PT, R27, R246, PT ;  /* 0x000000f61b00720c */ /* 0x000fe40003f06270 */
[----:B------:R-:W-:Y:S01]  /*10050*/  ISETP.GT.AND P5, PT, R0, R27, PT ;  /* 0x0000001b0000720c */ /* 0x000fe20003fa4270 */
[----:B------:R-:W-:Y:S01]  /*10060*/  FMUL.FTZ R27, R222, UR6 ;  /* 0x00000006de1b7c20 */ /* 0x000fe20008410000 */
[----:B------:R-:W-:Y:S01]  /*10070*/  FSEL R103, R28, -INF , !P4 ;  /* 0xff8000001c677808 */ /* 0x000fe20006000000 */
[----:B------:R-:W-:Y:S01]  /*10080*/  FMUL.FTZ R28, R89, UR6 ;  /* 0x00000006591c7c20 */ /* 0x000fe20008410000 */
[----:B------:R-:W-:Y:S01]  /*10090*/  ISETP.GT.AND P4, PT, R243, R26, PT ;  /* 0x0000001af300720c */ /* 0x000fe20003f84270 */
[----:B------:R3:W1:Y:S01]  /*100a0*/  MUFU.TANH R29, R27 ;  /* 0x0000001b001d7308 */ /* 0x0006620000002400 */
[----:B------:R-:W-:-:S02]  /*100b0*/  FSEL R215, R51, -INF , !P2 ;  /* 0xff80000033d77808 */ /* 0x000fc40005000000 */
[----:B------:R-:W-:Y:S02]  /*100c0*/  ISETP.GE.AND P2, PT, R26, R244, PT ;  /* 0x000000f41a00720c */ /* 0x000fe40003f46270 */
[----:B------:R-:W-:Y:S02]  /*100d0*/  FSEL R221, R52, -INF , !P6 ;  /* 0xff80000034dd7808 */ /* 0x000fe40007000000 */
[----:B------:R-:W-:Y:S02]  /*100e0*/  ISETP.GE.AND P6, PT, R24, R245, PT ;  /* 0x000000f51800720c */ /* 0x000fe40003fc6270 */
[----:B---3--:R-:W-:Y:S02]  /*100f0*/  FSEL R27, R31, -INF , !P5 ;  /* 0xff8000001f1b7808 */ /* 0x008fe40006800000 */
[----:B------:R-:W-:Y:S01]  /*10100*/  ISETP.GE.AND P5, PT, R26, R249, PT ;  /* 0x000000f91a00720c */ /* 0x000fe20003fa6270 */
[----:B------:R-:W3:Y:S01]  /*10110*/  MUFU.TANH R31, R30 ;  /* 0x0000001e001f7308 */ /* 0x000ee20000002400 */
[----:B------:R-:W-:-:S02]  /*10120*/  FSEL R126, R27, -INF , !P0 ;  /* 0xff8000001b7e7808 */ /* 0x000fc40004000000 */
[----:B------:R-:W-:Y:S02]  /*10130*/  FSEL R27, R38, -INF , !P4 ;  /* 0xff800000261b7808 */ /* 0x000fe40006000000 */
[----:B------:R-:W-:Y:S02]  /*10140*/  ISETP.GE.AND P0, PT, R26, R246, PT ;  /* 0x000000f61a00720c */ /* 0x000fe40003f06270 */
[----:B------:R-:W-:Y:S01]  /*10150*/  ISETP.GT.AND P4, PT, R0, R26, PT ;  /* 0x0000001a0000720c */ /* 0x000fe20003f84270 */
[----:B------:R-:W-:Y:S01]  /*10160*/  FMUL.FTZ R26, R88, UR6 ;  /* 0x00000006581a7c20 */ /* 0x000fe20008410000 */
[----:B------:R-:W-:Y:S02]  /*10170*/  FSEL R47, R27, -INF , !P2 ;  /* 0xff8000001b2f7808 */ /* 0x000fe40005000000 */
[----:B------:R-:W-:Y:S01]  /*10180*/  ISETP.GT.AND P2, PT, R243, R25, PT ;  /* 0x00000019f300720c */ /* 0x000fe20003f44270 */
[----:B------:R2:W4:Y:S01]  /*10190*/  MUFU.TANH R32, R26 ;  /* 0x0000001a00207308 */ /* 0x0005220000002400 */
[----:B------:R-:W-:-:S02]  /*101a0*/  FSEL R88, R53, -INF , !P5 ;  /* 0xff80000035587808 */ /* 0x000fc40006800000 */
[----:B------:R-:W-:Y:S02]  /*101b0*/  ISETP.GE.AND P5, PT, R25, R244, PT ;  /* 0x000000f41900720c */ /* 0x000fe40003fa6270 */
[----:B--2---:R-:W-:Y:S02]  /*101c0*/  FSEL R26, R33, -INF , !P4 ;  /* 0xff800000211a7808 */ /* 0x004fe40006000000 */
[C---:B------:R-:W-:Y:S01]  /*101d0*/  ISETP.GE.AND P4, PT, R25.reuse, R249, PT ;  /* 0x000000f91900720c */ /* 0x040fe20003f86270 */
[----:B------:R2:W-:Y:S01]  /*101e0*/  MUFU.TANH R33, R28 ;  /* 0x0000001c00217308 */ /* 0x0005e20000002400 */
[----:B------:R-:W-:Y:S02]  /*101f0*/  FSEL R87, R26, -INF , !P0 ;  /* 0xff8000001a577808 */ /* 0x000fe40004000000 */
[----:B------:R-:W-:Y:S02]  /*10200*/  FSEL R26, R84, -INF , !P2 ;  /* 0xff800000541a7808 */ /* 0x000fe40005000000 */
[----:B------:R-:W-:-:S02]  /*10210*/  ISETP.GE.AND P0, PT, R25, R246, PT ;  /* 0x000000f61900720c */ /* 0x000fc40003f06270 */
[----:B------:R-:W-:Y:S01]  /*10220*/  ISETP.GT.AND P2, PT, R0, R25, PT ;  /* 0x000000190000720c */ /* 0x000fe20003f44270 */
[----:B------:R-:W-:Y:S01]  /*10230*/  FMUL.FTZ R25, R218, UR6 ;  /* 0x00000006da197c20 */ /* 0x000fe20008410000 */
[----:B------:R-:W-:Y:S01]  /*10240*/  FSEL R220, R26, -INF , !P5 ;  /* 0xff8000001adc7808 */ /* 0x000fe20006800000 */
[----:B------:R-:W-:Y:S01]  /*10250*/  FMUL.FTZ R26, R93, UR6 ;  /* 0x000000065d1a7c20 */ /* 0x000fe20008410000 */
[----:B------:R-:W-:Y:S01]  /*10260*/  ISETP.GT.AND P5, PT, R243, R24, PT ;  /* 0x00000018f300720c */ /* 0x000fe20003fa4270 */
[----:B------:R1:W4:Y:S01]  /*10270*/  MUFU.TANH R27, R25 ;  /* 0x00000019001b7308 */ /* 0x0003220000002400 */
[----:B------:R-:W-:Y:S02]  /*10280*/  FSEL R222, R55, -INF , !P4 ;  /* 0xff80000037de7808 */ /* 0x000fe40006000000 */
[----:B------:R-:W-:Y:S01]  /*10290*/  ISETP.GE.AND P4, PT, R24, R244, PT ;  /* 0x000000f41800720c */ /* 0x000fe20003f86270 */
[----:B--2---:R-:W-:Y:S01]  /*102a0*/  FMUL.FTZ R28, R219, UR6 ;  /* 0x00000006db1c7c20 */ /* 0x004fe20008410000 */
[----:B------:R-:W-:-:S02]  /*102b0*/  FSEL R218, R54, -INF , !P6 ;  /* 0xff80000036da7808 */ /* 0x000fc40007000000 */
[----:B------:R-:W-:Y:S02]  /*102c0*/  ISETP.GE.AND P6, PT, R23, R245, PT ;  /* 0x000000f51700720c */ /* 0x000fe40003fc6270 */
[----:B-1----:R-:W-:Y:S02]  /*102d0*/  FSEL R25, R29, -INF , !P2 ;  /* 0xff8000001d197808 */ /* 0x002fe40005000000 */
[C---:B------:R-:W-:Y:S01]  /*102e0*/  ISETP.GE.AND P2, PT, R24.reuse, R249, PT ;  /* 0x000000f91800720c */ /* 0x040fe20003f46270 */
[----:B------:R-:W1:Y:S01]  /*102f0*/  MUFU.TANH R29, R28 ;  /* 0x0000001c001d7308 */ /* 0x000e620000002400 */
        /* <DEDUP_REMOVED lines=8> */
[----:B------:R3:W2:Y:S01]  /*10380*/  MUFU.TANH R30, R24 ;  /* 0x00000018001e7308 */ /* 0x0006a20000002400 */
[----:B------:R-:W-:Y:S02]  /*10390*/  FSEL R228, R57, -INF , !P2 ;  /* 0xff80000039e47808 */ /* 0x000fe40005000000 */
[----:B------:R-:W-:Y:S02]  /*103a0*/  ISETP.GE.AND P2, PT, R23, R244, PT ;  /* 0x000000f41700720c */ /* 0x000fe40003f46270 */
[----:B---3--:R-:W-:-:S02]  /*103b0*/  FSEL R24, R31, -INF , !P5 ;  /* 0xff8000001f187808 */ /* 0x008fc40006800000 */
[C---:B------:R-:W-:Y:S01]  /*103c0*/  ISETP.GE.AND P5, PT, R23.reuse, R249, PT ;  /* 0x000000f91700720c */ /* 0x040fe20003fa6270 */
[----:B------:R-:W-:Y:S01]  /*103d0*/  MUFU.TANH R31, R26 ;  /* 0x0000001a001f7308 */ /* 0x000fe20000002400 */
[----:B------:R-:W-:Y:S02]  /*103e0*/  FSEL R219, R24, -INF , !P0 ;  /* 0xff80000018db7808 */ /* 0x000fe40004000000 */
[----:B----4-:R-:W-:Y:S02]  /*103f0*/  FSEL R24, R32, -INF , !P4 ;  /* 0xff80000020187808 */ /* 0x010fe40006000000 */
[----:B------:R-:W-:Y:S02]  /*10400*/  ISETP.GE.AND P0, PT, R23, R246, PT ;  /* 0x000000f61700720c */ /* 0x000fe40003f06270 */
[----:B------:R-:W-:Y:S01]  /*10410*/  ISETP.GT.AND P4, PT, R0, R23, PT ;  /* 0x000000170000720c */ /* 0x000fe20003f84270 */
[----:B------:R-:W-:Y:S01]  /*10420*/  FMUL.FTZ R23, R134, UR6 ;  /* 0x0000000686177c20 */ /* 0x000fe20008410000 */
[----:B------:R-:W-:Y:S01]  /*10430*/  FSEL R92, R24, -INF , !P2 ;  /* 0xff800000185c7808 */ /* 0x000fe20005000000 */
[----:B------:R-:W-:Y:S01]  /*10440*/  FMUL.FTZ R24, R97, UR6 ;  /* 0x0000000661187c20 */ /* 0x000fe20008410000 */
[----:B------:R-:W-:Y:S01]  /*10450*/  ISETP.GT.AND P2, PT, R243, R22, PT ;  /* 0x00000016f300720c */ /* 0x000fe20003f44270 */
[----:B------:R3:W4:Y:S01]  /*10460*/  MUFU.TANH R26, R23 ;  /* 0x00000017001a7308 */ /* 0x0007220000002400 */
[----:B------:R-:W-:-:S02]  /*10470*/  FSEL R225, R58, -INF , !P5 ;  /* 0xff8000003ae17808 */ /* 0x000fc40006800000 */
[----:B------:R-:W-:Y:S02]  /*10480*/  FSEL R58, R56, -INF , !P6 ;  /* 0xff800000383a7808 */ /* 0x000fe40007000000 */
[C---:B------:R-:W-:Y:S02]  /*10490*/  ISETP.GE.AND P5, PT, R22.reuse, R244, PT ;  /* 0x000000f41600720c */ /* 0x040fe40003fa6270 */
[----:B------:R-:W-:-:S04]  /*104a0*/  ISETP.GE.AND P6, PT, R22, R245, PT ;  /* 0x000000f51600720c */ /* 0x000fc80003fc6270 */
[----:B------:R-:W-:Y:S02]  /*104b0*/  FSEL R59, R59, -INF , !P6 ;  /* 0xff8000003b3b7808 */ /* 0x000fe40007000000 */
[----:B------:R-:W-:Y:S02]  /*104c0*/  ISETP.GE.AND P6, PT, R21, R245, PT ;  /* 0x000000f51500720c */ /* 0x000fe40003fc6270 */
[----:B---3--:R-:W-:Y:S02]  /*104d0*/  FSEL R23, R27, -INF , !P4 ;  /* 0xff8000001b177808 */ /* 0x008fe40006000000 */
[----:B------:R-:W-:Y:S01]  /*104e0*/  ISETP.GE.AND P4, PT, R22, R249, PT ;  /* 0x000000f91600720c */ /* 0x000fe20003f86270 */
[----:B------:R-:W3:Y:S01]  /*104f0*/  MUFU.TANH R27, R25 ;  /* 0x00000019001b7308 */ /* 0x000ee20000002400 */
        /* <DEDUP_REMOVED lines=15> */
[----:B-1----:R-:W-:Y:S02]  /*105f0*/  FSEL R22, R29, -INF , !P2 ;  /* 0xff8000001d167808 */ /* 0x002fe40005000000 */
[----:B------:R-:W-:Y:S01]  /*10600*/  ISETP.GE.AND P2, PT, R21, R249, PT ;  /* 0x000000f91500720c */ /* 0x000fe20003f46270 */
[----:B------:R-:W-:Y:S01]  /*10610*/  MUFU.TANH R29, R24 ;  /* 0x00000018001d7308 */ /* 0x000fe20000002400 */
[----:B------:R-:W-:Y:S02]  /*10620*/  FSEL R57, R22, -INF , !P0 ;  /* 0xff80000016397808 */ /* 0x000fe40004000000 */
[----:B--2---:R-:W-:-:S02]  /*10630*/  FSEL R22, R30, -INF , !P5 ;  /* 0xff8000001e167808 */ /* 0x004fc40006800000 */
[----:B------:R-:W-:Y:S02]  /*10640*/  ISETP.GE.AND P0, PT, R21, R246, PT ;  /* 0x000000f61500720c */ /* 0x000fe40003f06270 */
[----:B------:R-:W-:Y:S01]  /*10650*/  ISETP.GT.AND P5, PT, R0, R21, PT ;  /* 0x000000150000720c */ /* 0x000fe20003fa4270 */
[----:B------:R-:W-:Y:S01]  /*10660*/  FMUL.FTZ R21, R130, UR6 ;  /* 0x0000000682157c20 */ /* 0x000fe20008410000 */
[----:B------:R-:W-:Y:S01]  /*10670*/  FSEL R206, R22, -INF , !P4 ;  /* 0xff80000016ce7808 */ /* 0x000fe20006000000 */
[----:B------:R-:W-:Y:S01]  /*10680*/  FMUL.FTZ R22, R109, UR6 ;  /* 0x000000066d167c20 */ /* 0x000fe20008410000 */
[----:B------:R-:W-:Y:S01]  /*10690*/  ISETP.GT.AND P4, PT, R243, R20, PT ;  /* 0x00000014f300720c */ /* 0x000fe20003f84270 */
[----:B------:R4:W1:Y:S01]  /*106a0*/  MUFU.TANH R25, R21 ;  /* 0x0000001500197308 */ /* 0x0008620000002400 */
[----:B------:R-:W-:Y:S01]  /*106b0*/  FSEL R62, R62, -INF , !P2 ;  /* 0xff8000003e3e7808 */ /* 0x000fe20005000000 */
[----:B------:R-:W-:Y:S01]  /*106c0*/  STL [R1+0x78], R206 ;  /* 0x000078ce01007387 */ /* 0x000fe20000100800 */
[----:B------:R-:W-:-:S02]  /*106d0*/  ISETP.GE.AND P2, PT, R20, R244, PT ;  /* 0x000000f41400720c */ /* 0x000fc40003f46270 */
[----:B----4-:R-:W-:Y:S02]  /*106e0*/  FSEL R21, R26, -INF , !P5 ;  /* 0xff8000001a157808 */ /* 0x010fe40006800000 */
[C---:B------:R-:W-:Y:S01]  /*106f0*/  ISETP.GE.AND P5, PT, R20.reuse, R249, PT ;  /* 0x000000f91400720c */ /* 0x040fe20003fa6270 */
[----:B------:R-:W2:Y:S01]  /*10700*/  MUFU.TANH R26, R23 ;  /* 0x00000017001a7308 */ /* 0x000ea20000002400 */
[----:B------:R-:W-:Y:S02]  /*10710*/  FSEL R205, R21, -INF , !P0 ;  /* 0xff80000015cd7808 */ /* 0x000fe40004000000 */
[----:B------:R-:W-:Y:S02]  /*10720*/  FSEL R21, R31, -INF , !P4 ;  /* 0xff8000001f157808 */ /* 0x000fe40006000000 */
[----:B------:R-:W-:Y:S02]  /*10730*/  ISETP.GE.AND P0, PT, R20, R246, PT ;  /* 0x000000f61400720c */ /* 0x000fe40003f06270 */
[----:B------:R-:W-:Y:S01]  /*10740*/  ISETP.GT.AND P4, PT, R0, R20, PT ;  /* 0x000000140000720c */ /* 0x000fe20003f84270 */
[----:B------:R-:W-:Y:S01]  /*10750*/  FMUL.FTZ R20, R108, UR6 ;  /* 0x000000066c147c20 */ /* 0x000fe20008410000 */
[----:B------:R-:W-:Y:S01]  /*10760*/  FSEL R207, R21, -INF , !P2 ;  /* 0xff80000015cf7808 */ /* 0x000fe20005000000 */
[----:B------:R-:W-:Y:S01]  /*10770*/  FMUL.FTZ R21, R238, UR6 ;  /* 0x00000006ee157c20 */ /* 0x000fe20008410000 */
[----:B------:R-:W-:Y:S01]  /*10780*/  ISETP.GT.AND P2, PT, R243, R19, PT ;  /* 0x00000013f300720c */ /* 0x000fe20003f44270 */
[----:B------:R3:W4:Y:S01]  /*10790*/  MUFU.TANH R24, R20 ;  /* 0x0000001400187308 */ /* 0x0007220000002400 */
[----:B------:R-:W-:Y:S01]  /*107a0*/  FSEL R66, R66, -INF , !P5 ;  /* 0xff80000042427808 */ /* 0x000fe20006800000 */
[----:B------:R-:W-:Y:S01]  /*107b0*/  STL [R1+0x54], R207 ;  /* 0x000054cf01007387 */ /* 0x000fe20000100800 */
[----:B------:R-:W-:-:S02]  /*107c0*/  ISETP.GE.AND P5, PT, R19, R244, PT ;  /* 0x000000f41300720c */ /* 0x000fc40003fa6270 */
[----:B------:R-:W-:Y:S02]  /*107d0*/  FSEL R238, R67, -INF , !P6 ;  /* 0xff80000043ee7808 */ /* 0x000fe40007000000 */
[-C--:B------:R-:W-:Y:S01]  /*107e0*/  ISETP.GE.AND P6, PT, R18, R245.reuse, PT ;  /* 0x000000f51200720c */ /* 0x080fe20003fc6270 */
[----:B------:R-:W-:Y:S03]  /*107f0*/  MUFU.TANH R23, R21 ;  /* 0x0000001500177308 */ /* 0x000fe60000002400 */
[----:B------:R-:W-:Y:S02]  /*10800*/  FSEL R232, R68, -INF , !P6 ;  /* 0xff80000044e87808 */ /* 0x000fe40007000000 */
[----:B------:R-:W-:Y:S02]  /*10810*/  ISETP.GE.AND P6, PT, R17, R245, PT ;  /* 0x000000f51100720c */ /* 0x000fe40003fc6270 */
[----:B---3--:R-:W-:-:S02]  /*10820*/  FSEL R20, R27, -INF , !P4 ;  /* 0xff8000001b147808 */ /* 0x008fc40006000000 */
[C---:B------:R-:W-:Y:S01]  /*10830*/  ISETP.GE.AND P4, PT, R19.reuse, R249, PT ;  /* 0x000000f91300720c */ /* 0x040fe20003f86270 */
[----:B------:R-:W-:Y:S01]  /*10840*/  MUFU.TANH R27, R22 ;  /* 0x00000016001b7308 */ /* 0x000fe20000002400 */
        /* <DEDUP_REMOVED lines=8> */
[----:B------:R1:W3:Y:S01]  /*108d0*/  MUFU.TANH R22, R19 ;  /* 0x0000001300167308 */ /* 0x0002e20000002400 */
[----:B------:R-:W-:Y:S01]  /*108e0*/  FSEL R32, R94, -INF , !P4 ;  /* 0xff8000005e207808 */ /* 0x000fe20006000000 */
[----:B------:R-:W-:Y:S01]  /*108f0*/  STL [R1+0x28], R89 ;  /* 0x0000285901007387 */ /* 0x000fe20000100800 */
[----:B------:R-:W-:-:S02]  /*10900*/  ISETP.GE.AND P4, PT, R18, R244, PT ;  /* 0x000000f41200720c */ /* 0x000fc40003f86270 */
[----:B------:R-:W-:Y:S02]  /*10910*/  FSEL R60, R72, -INF , !P6 ;  /* 0xff800000483c7808 */ /* 0x000fe40007000000 */
[----:B------:R-:W-:-:S04]  /*10920*/  ISETP.GE.AND P6, PT, R16, R245, PT ;  /* 0x000000f51000720c */ /* 0x000fc80003fc6270 */
[----:B------:R-:W-:Y:S02]  /*10930*/  FSEL R61, R73, -INF , !P6 ;  /* 0xff800000493d7808 */ /* 0x000fe40007000000 */
[----:B------:R-:W-:Y:S02]  /*10940*/  ISETP.GE.AND P6, PT, R15, R245, PT ;  /* 0x000000f50f00720c */ /* 0x000fe40003fc6270 */
[----:B-1----:R-:W-:Y:S02]  /*10950*/  FSEL R19, R25, -INF , !P2 ;  /* 0xff80000019137808 */ /* 0x002fe40005000000 */
        /* <DEDUP_REMOVED lines=11> */
[----:B------:R1:W-:Y:S01]  /*10a10*/  STL [R1+0x18], R108 ;  /* 0x0000186c01007387 */ /* 0x0003e20000100800 */
[----:B------:R-:W-:-:S02]  /*10a20*/  ISETP.GE.AND P2, PT, R17, R244, PT ;  /* 0x000000f41100720c */ /* 0x000fc40003f46270 */
[----:B--2---:R-:W-:Y:S02]  /*10a30*/  FSEL R18, R26, -INF , !P5 ;  /* 0xff8000001a127808 */ /* 0x004fe40006800000 */
        /* <DEDUP_REMOVED lines=8> */
[----:B------:R-:W-:Y:S01]  /*10ac0*/  MUFU.TANH R24, R19 ;  /* 0x0000001300187308 */ /* 0x000fe20000002400 */
[----:B------:R-:W-:Y:S01]  /*10ad0*/  ISETP.GT.AND P2, PT, R243, R16, PT ;  /* 0x00000010f300720c */ /* 0x000fe20003f44270 */
[----:B------:R-:W-:Y:S01]  /*10ae0*/  FMUL.FTZ R18, R49, UR6 ;  /* 0x0000000631127c20 */ /* 0x000fe20008410000 */
[----:B------:R-:W-:Y:S01]  /*10af0*/  FSEL R28, R111, -INF , !P5 ;  /* 0xff8000006f1c7808 */ /* 0x000fe20006800000 */
[----:B------:R2:W-:Y:S01]  /*10b00*/  STL [R1+0xc], R84 ;  /* 0x00000c5401007387 */ /* 0x0005e20000100800 */
[----:B------:R-:W-:-:S03]  /*10b10*/  ISETP.GE.AND P5, PT, R16, R244, PT ;  /* 0x000000f41000720c */ /* 0x000fc60003fa6270 */
[----:B------:R3:W4:Y:S01]  /*10b20*/  MUFU.TANH R21, R17 ;  /* 0x0000001100157308 */ /* 0x0007220000002400 */
[----:B------:R-:W-:Y:S01]  /*10b30*/  FSEL R54, R74, -INF , !P6 ;  /* 0xff8000004a367808 */ /* 0x000fe20007000000 */
[----:B------:R2:W-:Y:S01]  /*10b40*/  STL [R1+0x60], R60 ;  /* 0x0000603c01007387 */ /* 0x0005e20000100800 */
[----:B---3--:R-:W-:Y:S02]  /*10b50*/  FSEL R17, R22, -INF , !P4 ;  /* 0xff80000016117808 */ /* 0x008fe40006000000 */
[C---:B------:R-:W-:Y:S02]  /*10b60*/  ISETP.GE.AND P4, PT, R16.reuse, R249, PT ;  /* 0x000000f91000720c */ /* 0x040fe40003f86270 */
[----:B------:R-:W-:Y:S02]  /*10b70*/  FSEL R45, R17, -INF , !P0 ;  /* 0xff800000112d7808 */ /* 0x000fe40004000000 */
[----:B------:R-:W-:Y:S02]  /*10b80*/  FSEL R17, R27, -INF , !P2 ;  /* 0xff8000001b117808 */ /* 0x000fe40005000000 */
[----:B------:R-:W-:Y:S01]  /*10b90*/  ISETP.GE.AND P0, PT, R16, R246, PT ;  /* 0x000000f61000720c */ /* 0x000fe20003f06270 */
[----:B------:R2:W-:Y:S01]  /*10ba0*/  STL [R1+0x70], R45 ;  /* 0x0000702d01007387 */ /* 0x0005e20000100800 */
[----:B------:R-:W-:Y:S01]  /*10bb0*/  ISETP.GT.AND P2, PT, R0, R16, PT ;  /* 0x000000100000720c */ /* 0x000fe20003f44270 */
[----:B------:R-:W-:Y:S01]  /*10bc0*/  FMUL.FTZ R16, R48, UR6 ;  /* 0x0000000630107c20 */ /* 0x000fe20008410000 */
[----:B------:R-:W-:-:S02]  /*10bd0*/  FSEL R85, R17, -INF , !P5 ;  /* 0xff80000011557808 */ /* 0x000fc40006800000 */
[----:B------:R-:W-:Y:S01]  /*10be0*/  ISETP.GT.AND P5, PT, R243, R15, PT ;  /* 0x0000000ff300720c */ /* 0x000fe20003fa4270 */
[----:B------:R3:W2:Y:S01]  /*10bf0*/  MUFU.TANH R20, R16 ;  /* 0x0000001000147308 */ /* 0x0006a20000002400 */
[----:B------:R-:W-:Y:S02]  /*10c00*/  FSEL R29, R118, -INF , !P4 ;  /* 0xff800000761d7808 */ /* 0x000fe40006000000 */
[----:B------:R-:W-:Y:S01]  /*10c10*/  ISETP.GE.AND P6, PT, R14, R245, PT ;  /* 0x000000f50e00720c */ /* 0x000fe20003fc6270 */
[----:B------:R-:W-:Y:S01]  /*10c20*/  FMUL.FTZ R17, R252, UR6 ;  /* 0x00000006fc117c20 */ /* 0x000fe20008410000 */
[----:B------:R-:W-:Y:S01]  /*10c30*/  ISETP.GE.AND P4, PT, R15, R244, PT ;  /* 0x000000f40f00720c */ /* 0x000fe20003f86270 */
[----:B------:R2:W-:Y:S01]  /*10c40*/  STL [R1+0x8], R85 ;  /* 0x0000085501007387 */ /* 0x0005e20000100800 */
[----:B---3--:R-:W-:Y:S02]  /*10c50*/  FSEL R16, R23, -INF , !P2 ;  /* 0xff80000017107808 */ /* 0x008fe40005000000 */
[----:B------:R-:W-:Y:S01]  /*10c60*/  FSEL R55, R95, -INF , !P6 ;  /* 0xff8000005f377808 */ /* 0x000fe20007000000 */
[----:B------:R3:W-:Y:S01]  /*10c70*/  MUFU.TANH R23, R18 ;  /* 0x0000001200177308 */ /* 0x0007e20000002400 */
[----:B------:R-:W-:Y:S01]  /*10c80*/  FSEL R46, R16, -INF , !P0 ;  /* 0xff800000102e7808 */ /* 0x000fe20004000000 */
[----:B------:R2:W-:Y:S01]  /*10c90*/  STL [R1+0x30], R61 ;  /* 0x0000303d01007387 */ /* 0x0005e20000100800 */
[----:B-1----:R-:W-:-:S02]  /*10ca0*/  FSEL R16, R25, -INF , !P5 ;  /* 0xff80000019107808 */ /* 0x002fc40006800000 */
[----:B------:R-:W-:Y:S02]  /*10cb0*/  ISETP.GT.AND P5, PT, R0, R15, PT ;  /* 0x0000000f0000720c */ /* 0x000fe40003fa4270 */
[C---:B------:R-:W-:Y:S02]  /*10cc0*/  ISETP.GE.AND P2, PT, R15.reuse, R249, PT ;  /* 0x000000f90f00720c */ /* 0x040fe40003f46270 */
[----:B------:R-:W-:Y:S02]  /*10cd0*/  ISETP.GE.AND P0, PT, R15, R246, PT ;  /* 0x000000f60f00720c */ /* 0x000fe40003f06270 */
[----:B------:R-:W-:Y:S02]  /*10ce0*/  FSEL R67, R16, -INF , !P4 ;  /* 0xff80000010437808 */ /* 0x000fe40006000000 */
[----:B----4-:R-:W-:Y:S02]  /*10cf0*/  FSEL R15, R21, -INF , !P5 ;  /* 0xff800000150f7808 */ /* 0x010fe40006800000 */
[----:B------:R-:W-:Y:S01]  /*10d00*/  ISETP.GT.AND P4, PT, R243, R14, PT ;  /* 0x0000000ef300720c */ /* 0x000fe20003f84270 */
[----:B---3--:R-:W-:Y:S01]  /*10d10*/  FMUL.FTZ R18, R139, UR6 ;  /* 0x000000068b127c20 */ /* 0x008fe20008410000 */
[----:B------:R-:W-:-:S02]  /*10d20*/  FSEL R63, R15, -INF , !P0 ;  /* 0xff8000000f3f7808 */ /* 0x000fc40004000000 */
[----:B------:R-:W-:Y:S02]  /*10d30*/  FSEL R120, R120, -INF , !P2 ;  /* 0xff80000078787808 */ /* 0x000fe40005000000 */
[----:B------:R-:W-:Y:S01]  /*10d40*/  ISETP.GE.AND P6, PT, R13, R245, PT ;  /* 0x000000f50d00720c */ /* 0x000fe20003fc6270 */
[----:B------:R1:W-:Y:S01]  /*10d50*/  MUFU.TANH R22, R17 ;  /* 0x0000001100167308 */ /* 0x0003e20000002400 */
[----:B------:R-:W-:Y:S01]  /*10d60*/  FSEL R15, R26, -INF , !P4 ;  /* 0xff8000001a0f7808 */ /* 0x000fe20006000000 */
[----:B------:R-:W-:Y:S01]  /*10d70*/  FMUL.FTZ R16, R65, UR6 ;  /* 0x0000000641107c20 */ /* 0x000fe20008410000 */
[C---:B------:R-:W-:Y:S01]  /*10d80*/  ISETP.GE.AND P2, PT, R14.reuse, R244, PT ;  /* 0x000000f40e00720c */ /* 0x040fe20003f46270 */
[----:B------:R3:W5:Y:S01]  /*10d90*/  LDL.LU R139, [R1+0x100] ;  /* 0x00010000018b7983 */ /* 0x0007620000300800 */
[C---:B------:R-:W-:Y:S02]  /*10da0*/  ISETP.GE.AND P5, PT, R14.reuse, R249, PT ;  /* 0x000000f90e00720c */ /* 0x040fe40003fa6270 */
[----:B------:R-:W-:Y:S01]  /*10db0*/  ISETP.GE.AND P0, PT, R14, R246, PT ;  /* 0x000000f60e00720c */ /* 0x000fe20003f06270 */
[----:B------:R-:W4:Y:S01]  /*10dc0*/  MUFU.TANH R19, R18 ;  /* 0x0000001200137308 */ /* 0x000f220000002400 */
[----:B------:R-:W-:Y:S01]  /*10dd0*/  ISETP.GT.AND P4, PT, R0, R14, PT ;  /* 0x0000000e0000720c */ /* 0x000fe20003f84270 */
[----:B------:R-:W-:Y:S01]  /*10de0*/  FMUL.FTZ R14, R64, UR6 ;  /* 0x00000006400e7c20 */ /* 0x000fe20008410000 */
[----:B------:R-:W-:Y:S01]  /*10df0*/  FSEL R68, R15, -INF , !P2 ;  /* 0xff8000000f447808 */ /* 0x000fe20005000000 */
[----:B------:R-:W-:Y:S01]  /*10e00*/  FMUL.FTZ R15, R76, UR6 ;  /* 0x000000064c0f7c20 */ /* 0x000fe20008410000 */
[----:B------:R-:W-:Y:S01]  /*10e10*/  ISETP.GT.AND P2, PT, R243, R13, PT ;  /* 0x0000000df300720c */ /* 0x000fe20003f44270 */
[----:B------:R3:W-:Y:S01]  /*10e20*/  STL [R1+0x5c], R46 ;  /* 0x00005c2e01007387 */ /* 0x0007e20000100800 */
[----:B------:R-:W-:Y:S01]  /*10e30*/  FSEL R25, R122, -INF , !P5 ;  /* 0xff8000007a197808 */ /* 0x000fe20006800000 */
[----:B------:R2:W3:Y:S01]  /*10e40*/  MUFU.TANH R18, R14 ;  /* 0x0000000e00127308 */ /* 0x0004e20000002400 */
[----:B------:R-:W-:Y:S01]  /*10e50*/  ISETP.GE.AND P5, PT, R13, R244, PT ;  /* 0x000000f40d00720c */ /* 0x000fe20003fa6270 */
[----:B-1----:R-:W-:Y:S01]  /*10e60*/  FMUL.FTZ R17, R77, UR6 ;  /* 0x000000064d117c20 */ /* 0x002fe20008410000 */
[----:B------:R-:W-:Y:S01]  /*10e70*/  FSEL R52, R102, -INF , !P6 ;  /* 0xff80000066347808 */ /* 0x000fe20007000000 */
[----:B------:R1:W-:Y:S01]  /*10e80*/  STL [R1+0x4], R67 ;  /* 0x0000044301007387 */ /* 0x0003e20000100800 */
[----:B------:R-:W-:-:S03]  /*10e90*/  ISETP.GE.AND P6, PT, R12, R249, PT ;  /* 0x000000f90c00720c */ /* 0x000fc60003fc6270 */
[----:B------:R4:W-:Y:S01]  /*10ea0*/  MUFU.TANH R21, R16 ;  /* 0x0000001000157308 */ /* 0x0009e20000002400 */
[----:B------:R1:W-:Y:S04]  /*10eb0*/  STL [R1+0x1c], R54 ;  /* 0x00001c3601007387 */ /* 0x0003e80000100800 */
[----:B------:R1:W-:Y:S03]  /*10ec0*/  STL [R1], R68 ;  /* 0x0000004401007387 */ /* 0x0003e60000100800 */
[----:B------:R-:W-:Y:S01]  /*10ed0*/  MUFU.TANH R15, R15 ;  /* 0x0000000f000f7308 */ /* 0x000fe20000002400 */
[----:B--2---:R-:W-:Y:S01]  /*10ee0*/  FSEL R14, R24, -INF , !P4 ;  /* 0xff800000180e7808 */ /* 0x004fe20006000000 */
[----:B------:R1:W-:Y:S01]  /*10ef0*/  STL [R1+0x14], R55 ;  /* 0x0000143701007387 */ /* 0x0003e20000100800 */
[----:B------:R-:W-:-:S02]  /*10f00*/  ISETP.GE.AND P4, PT, R13, R249, PT ;  /* 0x000000f90d00720c */ /* 0x000fc40003f86270 */
[----:B------:R-:W-:Y:S02]  /*10f10*/  FSEL R38, R14, -INF , !P0 ;  /* 0xff8000000e267808 */ /* 0x000fe40004000000 */
[----:B------:R-:W-:Y:S01]  /*10f20*/  FSEL R14, R20, -INF , !P2 ;  /* 0xff800000140e7808 */ /* 0x000fe20005000000 */
[----:B------:R-:W-:Y:S01]  /*10f30*/  MUFU.TANH R17, R17 ;  /* 0x0000001100117308 */ /* 0x000fe20000002400 */
[----:B------:R-:W-:Y:S01]  /*10f40*/  ISETP.GE.AND P0, PT, R13, R246, PT ;  /* 0x000000f60d00720c */ /* 0x000fe20003f06270 */
[----:B----4-:R-:W-:Y:S01]  /*10f50*/  FMUL.FTZ R16, R241, UR6 ;  /* 0x00000006f1107c20 */ /* 0x010fe20008410000 */
[----:B------:R-:W-:Y:S01]  /*10f60*/  ISETP.GT.AND P2, PT, R0, R13, PT ;  /* 0x0000000d0000720c */ /* 0x000fe20003f44270 */
[----:B------:R-:W-:Y:S01]  /*10f70*/  FMUL.FTZ R13, R247, UR6 ;  /* 0x00000006f70d7c20 */ /* 0x000fe20008410000 */
[----:B------:R-:W-:Y:S01]  /*10f80*/  FSEL R252, R14, -INF , !P5 ;  /* 0xff8000000efc7808 */ /* 0x000fe20006800000 */
[----:B------:R1:W-:Y:S01]  /*10f90*/  STL [R1+0x48], R38 ;  /* 0x0000482601007387 */ /* 0x0003e20000100800 */
[----:B------:R-:W-:Y:S01]  /*10fa0*/  ISETP.GT.AND P5, PT, R243, R12, PT ;  /* 0x0000000cf300720c */ /* 0x000fe20003fa4270 */
[----:B------:R2:W4:Y:S01]  /*10fb0*/  MUFU.TANH R14, R13 ;  /* 0x0000000d000e7308 */ /* 0x0005220000002400 */
[----:B------:R-:W-:Y:S01]  /*10fc0*/  FSEL R122, R124, -INF , !P4 ;  /* 0xff8000007c7a7808 */ /* 0x000fe20006000000 */
[----:B------:R1:W-:Y:S01]  /*10fd0*/  STL [R1+0x94], R52 ;  /* 0x0000943401007387 */ /* 0x0003e20000100800 */
[----:B------:R-:W-:-:S05]  /*10fe0*/  ISETP.GE.AND P4, PT, R12, R244, PT ;  /* 0x000000f40c00720c */ /* 0x000fca0003f86270 */
[----:B------:R-:W1:Y:S01]  /*10ff0*/  MUFU.TANH R16, R16 ;  /* 0x0000001000107308 */ /* 0x000e620000002400 */
[----:B--2---:R-:W-:Y:S02]  /*11000*/  FSEL R13, R19, -INF , !P2 ;  /* 0xff800000130d7808 */ /* 0x004fe40005000000 */
[----:B------:R-:W-:Y:S02]  /*11010*/  ISETP.GE.AND P2, PT, R12, R245, PT ;  /* 0x000000f50c00720c */ /* 0x000fe40003f46270 */
[----:B------:R-:W-:Y:S02]  /*11020*/  FSEL R33, R13, -INF , !P0 ;  /* 0xff8000000d217808 */ /* 0x000fe40004000000 */
[----:B------:R-:W-:Y:S02]  /*11030*/  FSEL R13, R23, -INF , !P5 ;  /* 0xff800000170d7808 */ /* 0x000fe40006800000 */
[----:B------:R-:W-:Y:S01]  /*11040*/  ISETP.GT.AND P5, PT, R0, R12, PT ;  /* 0x0000000c0000720c */ /* 0x000fe20003fa4270 */
[----:B------:R2:W-:Y:S01]  /*11050*/  STL [R1+0xa0], R33 ;  /* 0x0000a02101007387 */ /* 0x0005e20000100800 */
[----:B------:R-:W-:-:S02]  /*11060*/  FSEL R247, R13, -INF , !P4 ;  /* 0xff8000000df77808 */ /* 0x000fc40006000000 */
[----:B------:R-:W-:Y:S02]  /*11070*/  ISETP.GT.AND P4, PT, R243, R11, PT ;  /* 0x0000000bf300720c */ /* 0x000fe40003f84270 */
[----:B------:R-:W-:Y:S02]  /*11080*/  ISETP.GE.AND P0, PT, R12, R246, PT ;  /* 0x000000f60c00720c */ /* 0x000fe40003f06270 */
[----:B------:R-:W-:Y:S02]  /*11090*/  FSEL R53, R106, -INF , !P2 ;  /* 0xff8000006a357808 */ /* 0x000fe40005000000 */
[----:B------:R-:W-:Y:S02]  /*110a0*/  ISETP.GE.AND P2, PT, R11, R244, PT ;  /* 0x000000f40b00720c */ /* 0x000fe40003f46270 */
[----:B---3--:R-:W-:Y:S01]  /*110b0*/  FSEL R12, R18, -INF , !P4 ;  /* 0xff800000120c7808 */ /* 0x008fe20006000000 */
[----:B------:R2:W-:Y:S01]  /*110c0*/  STL [R1+0x8c], R53 ;  /* 0x00008c3501007387 */ /* 0x0005e20000100800 */
[----:B------:R-:W-:-:S02]  /*110d0*/  FSEL R13, R22, -INF , !P5 ;  /* 0xff800000160d7808 */ /* 0x000fc40006800000 */
[----:B------:R-:W-:Y:S02]  /*110e0*/  ISETP.GE.AND P4, PT, R11, R245, PT ;  /* 0x000000f50b00720c */ /* 0x000fe40003f86270 */
[----:B------:R-:W-:Y:S02]  /*110f0*/  FSEL R241, R12, -INF , !P2 ;  /* 0xff8000000cf17808 */ /* 0x000fe40005000000 */
[----:B------:R-:W-:Y:S01]  /*11100*/  FSEL R34, R13, -INF , !P0 ;  /* 0xff8000000d227808 */ /* 0x000fe20004000000 */
[----:B------:R-:W-:Y:S01]  /*11110*/  FMUL.FTZ R13, R138, UR6 ;  /* 0x000000068a0d7c20 */ /* 0x000fe20008410000 */
[----:B------:R-:W-:Y:S02]  /*11120*/  ISETP.GT.AND P2, PT, R0, R11, PT ;  /* 0x0000000b0000720c */ /* 0x000fe40003f44270 */
[----:B------:R-:W-:Y:S01]  /*11130*/  FSEL R50, R107, -INF , !P4 ;  /* 0xff8000006b327808 */ /* 0x000fe20006000000 */
[----:B------:R2:W-:Y:S01]  /*11140*/  STL [R1+0x9c], R34 ;  /* 0x00009c2201007387 */ /* 0x0005e20000100800 */
[----:B------:R-:W-:-:S02]  /*11150*/  ISETP.GT.AND P4, PT, R243, R10, PT ;  /* 0x0000000af300720c */ /* 0x000fc40003f84270 */
[C---:B------:R-:W-:Y:S02]  /*11160*/  ISETP.GE.AND P5, PT, R11.reuse, R249, PT ;  /* 0x000000f90b00720c */ /* 0x040fe40003fa6270 */
[----:B------:R-:W-:Y:S01]  /*11170*/  ISETP.GE.AND P0, PT, R11, R246, PT ;  /* 0x000000f60b00720c */ /* 0x000fe20003f06270 */
[----:B------:R-:W3:Y:S01]  /*11180*/  MUFU.TANH R13, R13 ;  /* 0x0000000d000d7308 */ /* 0x000ee20000002400 */
[----:B----4-:R-:W-:Y:S01]  /*11190*/  FSEL R12, R14, -INF , !P2 ;  /* 0xff8000000e0c7808 */ /* 0x010fe20005000000 */
[----:B------:R2:W5:Y:S01]  /*111a0*/  LDL.LU R138, [R1+0xfc] ;  /* 0x0000fc00018a7983 */ /* 0x0005620000300800 */
[----:B------:R-:W-:Y:S01]  /*111b0*/  FSEL R11, R21, -INF , !P4 ;  /* 0xff800000150b7808 */ /* 0x000fe20006000000 */
[----:B------:R-:W-:Y:S01]  /*111c0*/  FMUL.FTZ R14, R236, UR6 ;  /* 0x00000006ec0e7c20 */ /* 0x000fe20008410000 */
[C---:B------:R-:W-:Y:S01]  /*111d0*/  ISETP.GE.AND P4, PT, R10.reuse, R245, PT ;  /* 0x000000f50a00720c */ /* 0x040fe20003f86270 */
[----:B------:R2:W-:Y:S01]  /*111e0*/  STL [R1+0x84], R50 ;  /* 0x0000843201007387 */ /* 0x0005e20000100800 */
[----:B------:R-:W-:-:S02]  /*111f0*/  ISETP.GE.AND P2, PT, R10, R244, PT ;  /* 0x000000f40a00720c */ /* 0x000fc40003f46270 */
[----:B------:R-:W-:Y:S02]  /*11200*/  FSEL R27, R12, -INF , !P0 ;  /* 0xff8000000c1b7808 */ /* 0x000fe40004000000 */
[----:B------:R-:W-:Y:S02]  /*11210*/  ISETP.GT.AND P0, PT, R0, R10, PT ;  /* 0x0000000a0000720c */ /* 0x000fe40003f04270 */
[----:B------:R-:W-:Y:S01]  /*11220*/  FSEL R51, R115, -INF , !P4 ;  /* 0xff80000073337808 */ /* 0x000fe20006000000 */
[----:B------:R2:W-:Y:S01]  /*11230*/  STL [R1+0x98], R27 ;  /* 0x0000981b01007387 */ /* 0x0005e20000100800 */
[----:B------:R-:W-:Y:S02]  /*11240*/  ISETP.GT.AND P4, PT, R243, R4, PT ;  /* 0x00000004f300720c */ /* 0x000fe40003f84270 */
[----:B------:R-:W-:Y:S01]  /*11250*/  FSEL R236, R11, -INF , !P2 ;  /* 0xff8000000bec7808 */ /* 0x000fe20005000000 */
[----:B------:R2:W-:Y:S01]  /*11260*/  STL [R1+0x7c], R51 ;  /* 0x00007c3301007387 */ /* 0x0005e20000100800 */
[----:B------:R-:W-:-:S02]  /*11270*/  ISETP.GE.AND P2, PT, R10, R246, PT ;  /* 0x000000f60a00720c */ /* 0x000fc40003f46270 */
[----:B-1----:R-:W-:Y:S02]  /*11280*/  FSEL R11, R16, -INF , !P0 ;  /* 0xff800000100b7808 */ /* 0x002fe40004000000 */
[C---:B------:R-:W-:Y:S01]  /*11290*/  ISETP.GE.AND P0, PT, R4.reuse, R244, PT ;  /* 0x000000f40400720c */ /* 0x040fe20003f06270 */
[----:B------:R-:W1:Y:S01]  /*112a0*/  MUFU.TANH R16, R14 ;  /* 0x0000000e00107308 */ /* 0x000e620000002400 */
[----:B------:R-:W-:Y:S02]  /*112b0*/  FSEL R12, R15, -INF , !P4 ;  /* 0xff8000000f0c7808 */ /* 0x000fe40006000000 */
[----:B------:R-:W-:Y:S02]  /*112c0*/  ISETP.GE.AND P4, PT, R4, R245, PT ;  /* 0x000000f50400720c */ /* 0x000fe40003f86270 */
[----:B------:R-:W-:Y:S01]  /*112d0*/  FSEL R30, R11, -INF , !P2 ;  /* 0xff8000000b1e7808 */ /* 0x000fe20005000000 */
[----:B------:R-:W-:Y:S01]  /*112e0*/  FMUL.FTZ R11, R100, UR6 ;  /* 0x00000006640b7c20 */ /* 0x000fe20008410000 */
[----:B------:R-:W-:-:S02]  /*112f0*/  FSEL R231, R12, -INF , !P0 ;  /* 0xff8000000ce77808 */ /* 0x000fc40004000000 */
[----:B------:R-:W-:Y:S01]  /*11300*/  ISETP.GT.AND P0, PT, R0, R4, PT ;  /* 0x000000040000720c */ /* 0x000fe20003f04270 */
[----:B------:R3:W4:Y:S01]  /*11310*/  MUFU.TANH R14, R11 ;  /* 0x0000000b000e7308 */ /* 0x0007220000002400 */
[----:B------:R-:W-:Y:S01]  /*11320*/  FSEL R48, R119, -INF , !P4 ;  /* 0xff80000077307808 */ /* 0x000fe20006000000 */
[----:B------:R-:W-:Y:S01]  /*11330*/  FMUL.FTZ R15, R136, UR6 ;  /* 0x00000006880f7c20 */ /* 0x000fe20008410000 */
[----:B------:R-:W-:Y:S01]  /*11340*/  ISETP.GT.AND P4, PT, R243, R3, PT ;  /* 0x00000003f300720c */ /* 0x000fe20003f84270 */
[----:B------:R2:W-:Y:S01]  /*11350*/  STL [R1+0x90], R30 ;  /* 0x0000901e01007387 */ /* 0x0005e20000100800 */
[----:B------:R-:W-:Y:S02]  /*11360*/  ISETP.GE.AND P2, PT, R4, R246, PT ;  /* 0x000000f60400720c */ /* 0x000fe40003f46270 */
[----:B------:R-:W-:Y:S01]  /*11370*/  FSEL R12, R17, -INF , !P4 ;  /* 0xff800000110c7808 */ /* 0x000fe20006000000 */
[----:B------:R2:W-:Y:S01]  /*11380*/  STL [R1+0x6c], R48 ;  /* 0x00006c3001007387 */ /* 0x0005e20000100800 */
[----:B---3--:R-:W-:Y:S01]  /*11390*/  FSEL R11, R13, -INF , !P0 ;  /* 0xff8000000d0b7808 */ /* 0x008fe20004000000 */
[----:B------:R-:W-:Y:S01]  /*113a0*/  FMUL.FTZ R13, R137, UR6 ;  /* 0x00000006890d7c20 */ /* 0x000fe20008410000 */
[----:B------:R-:W-:Y:S01]  /*113b0*/  ISETP.GE.AND P0, PT, R3, R244, PT ;  /* 0x000000f40300720c */ /* 0x000fe20003f06270 */
[----:B------:R2:W5:Y:S01]  /*113c0*/  LDL.LU R137, [R1+0xf8] ;  /* 0x0000f80001897983 */ /* 0x0005620000300800 */
[----:B------:R-:W-:-:S02]  /*113d0*/  FSEL R24, R11, -INF , !P2 ;  /* 0xff8000000b187808 */ /* 0x000fc40005000000 */
[----:B------:R-:W-:Y:S01]  /*113e0*/  ISETP.GE.AND P2, PT, R3, R245, PT ;  /* 0x000000f50300720c */ /* 0x000fe20003f46270 */
[----:B------:R3:W2:Y:S01]  /*113f0*/  MUFU.TANH R11, R13 ;  /* 0x0000000d000b7308 */ /* 0x0006a20000002400 */
[----:B------:R-:W-:Y:S01]  /*11400*/  FSEL R119, R12, -INF , !P0 ;  /* 0xff8000000c777808 */ /* 0x000fe20004000000 */
[----:B------:R-:W-:Y:S01]  /*11410*/  FMUL.FTZ R12, R101, UR6 ;  /* 0x00000006650c7c20 */ /* 0x000fe20008410000 */
[----:B------:R-:W-:Y:S01]  /*11420*/  ISETP.GT.AND P0, PT, R0, R3, PT ;  /* 0x000000030000720c */ /* 0x000fe20003f04270 */
[----:B------:R2:W-:Y:S01]  /*11430*/  STL [R1+0x88], R24 ;  /* 0x0000881801007387 */ /* 0x0005e20000100800 */
[----:B------:R-:W-:Y:S02]  /*11440*/  ISETP.GE.AND P4, PT, R10, R249, PT ;  /* 0x000000f90a00720c */ /* 0x000fe40003f86270 */
[----:B------:R-:W-:Y:S01]  /*11450*/  FSEL R49, R121, -INF , !P2 ;  /* 0xff80000079317808 */ /* 0x000fe20005000000 */
[----:B------:R-:W2:Y:S01]  /*11460*/  MUFU.TANH R12, R12 ;  /* 0x0000000c000c7308 */ /* 0x000ea20000002400 */
[----:B------:R-:W-:Y:S01]  /*11470*/  ISETP.GE.AND P2, PT, R3, R246, PT ;  /* 0x000000f60300720c */ /* 0x000fe20003f46270 */
[----:B------:R2:W5:Y:S01]  /*11480*/  LDL.LU R136, [R1+0xf4] ;  /* 0x0000f40001887983 */ /* 0x0005620000300800 */
[----:B-1----:R-:W-:-:S02]  /*11490*/  FSEL R10, R16, -INF , !P0 ;  /* 0xff800000100a7808 */ /* 0x002fc40004000000 */
[----:B------:R-:W-:Y:S02]  /*114a0*/  ISETP.GT.AND P0, PT, R243, R2, PT ;  /* 0x00000002f300720c */ /* 0x000fe40003f04270 */
[----:B------:R-:W-:Y:S02]  /*114b0*/  FSEL R26, R10, -INF , !P2 ;  /* 0xff8000000a1a7808 */ /* 0x000fe40005000000 */
[----:B------:R-:W-:Y:S02]  /*114c0*/  ISETP.GE.AND P2, PT, R2, R244, PT ;  /* 0x000000f40200720c */ /* 0x000fe40003f46270 */
[----:B----4-:R-:W-:Y:S02]  /*114d0*/  FSEL R10, R14, -INF , !P0 ;  /* 0xff8000000e0a7808 */ /* 0x010fe40004000000 */
[----:B------:R-:W-:Y:S02]  /*114e0*/  ISETP.GE.AND P0, PT, R2, R245, PT ;  /* 0x000000f50200720c */ /* 0x000fe40003f06270 */
[----:B------:R-:W-:Y:S01]  /*114f0*/  FSEL R118, R10, -INF , !P2 ;  /* 0xff8000000a767808 */ /* 0x000fe20005000000 */
[----:B---3--:R-:W-:Y:S01]  /*11500*/  FMUL.FTZ R13, R112, UR6 ;  /* 0x00000006700d7c20 */ /* 0x008fe20008410000 */
[----:B------:R-:W-:Y:S01]  /*11510*/  ISETP.GT.AND P2, PT, R0, R2, PT ;  /* 0x000000020000720c */ /* 0x000fe20003f44270 */
[----:B------:R-:W1:Y:S01]  /*11520*/  MUFU.TANH R14, R15 ;  /* 0x0000000f000e7308 */ /* 0x000e620000002400 */
[----:B------:R-:W-:-:S02]  /*11530*/  FSEL R42, R123, -INF , !P0 ;  /* 0xff8000007b2a7808 */ /* 0x000fc40004000000 */
[----:B------:R-:W-:Y:S02]  /*11540*/  ISETP.GE.AND P0, PT, R2, R246, PT ;  /* 0x000000f60200720c */ /* 0x000fe40003f06270 */
[----:B--2---:R-:W-:Y:S02]  /*11550*/  FSEL R10, R11, -INF , !P2 ;  /* 0xff8000000b0a7808 */ /* 0x004fe40005000000 */
[----:B------:R-:W-:Y:S01]  /*11560*/  ISETP.GT.AND P2, PT, R243, R6, PT ;  /* 0x00000006f300720c */ /* 0x000fe20003f44270 */
[----:B------:R-:W2:Y:S01]  /*11570*/  MUFU.TANH R13, R13 ;  /* 0x0000000d000d7308 */ /* 0x000ea20000002400 */
[----:B------:R-:W-:Y:S02]  /*11580*/  FSEL R22, R10, -INF , !P0 ;  /* 0xff8000000a167808 */ /* 0x000fe40004000000 */
[----:B------:R-:W-:Y:S02]  /*11590*/  FSEL R10, R12, -INF , !P2 ;  /* 0xff8000000c0a7808 */ /* 0x000fe40005000000 */
[----:B------:R-:W-:-:S02]  /*115a0*/  ISETP.GE.AND P0, PT, R6, R244, PT ;  /* 0x000000f40600720c */ /* 0x000fc40003f06270 */
[----:B------:R-:W-:Y:S01]  /*115b0*/  ISETP.GE.AND P2, PT, R6, R245, PT ;  /* 0x000000f50600720c */ /* 0x000fe20003f46270 */
[----:B------:R-:W-:Y:S01]  /*115c0*/  FMUL.FTZ R11, R81, UR6 ;  /* 0x00000006510b7c20 */ /* 0x000fe20008410000 */
[----:B------:R-:W-:Y:S02]  /*115d0*/  FSEL R117, R10, -INF , !P0 ;  /* 0xff8000000a757808 */ /* 0x000fe40004000000 */
[----:B------:R-:W-:Y:S02]  /*115e0*/  FSEL R44, R203, -INF , !P2 ;  /* 0xff800000cb2c7808 */ /* 0x000fe40005000000 */
[----:B------:R-:W-:Y:S02]  /*115f0*/  ISETP.GT.AND P2, PT, R0, R6, PT ;  /* 0x000000060000720c */ /* 0x000fe40003f44270 */
[----:B------:R-:W-:Y:S01]  /*11600*/  FMNMX3.FTZ R10, R80, R78, R35, !PT ;  /* 0x0000004e500a7276 */ /* 0x000fe20007810023 */
[----:B------:R1:W3:Y:S01]  /*11610*/  MUFU.TANH R15, R11 ;  /* 0x0000000b000f7308 */ /* 0x0002e20000002400 */
[----:B------:R-:W-:-:S02]  /*11620*/  ISETP.GE.AND P0, PT, R6, R246, PT ;  /* 0x000000f60600720c */ /* 0x000fc40003f06270 */
[----:B------:R-:W-:Y:S01]  /*11630*/  FMNMX3.FTZ R10, R10, R39, R37, !PT ;  /* 0x000000270a0a7276 */ /* 0x000fe20007810025 */
[----:B------:R-:W-:-:S03]  /*11640*/  FMUL.FTZ R16, R113, UR6 ;  /* 0x0000000671107c20 */ /* 0x000fc60008410000 */
[----:B------:R-:W-:Y:S02]  /*11650*/  FMNMX3.FTZ R10, R10, R201, R127, !PT ;  /* 0x000000c90a0a7276 */ /* 0x000fe4000781007f */
[----:B-1----:R-:W-:Y:S02]  /*11660*/  FSEL R11, R14, -INF , !P2 ;  /* 0xff8000000e0b7808 */ /* 0x002fe40005000000 */
[----:B------:R-:W-:Y:S02]  /*11670*/  ISETP.GT.AND P2, PT, R243, R5, PT ;  /* 0x00000005f300720c */ /* 0x000fe40003f44270 */
[----:B------:R-:W-:Y:S02]  /*11680*/  FSEL R23, R11, -INF , !P0 ;  /* 0xff8000000b177808 */ /* 0x000fe40004000000 */
[----:B--2---:R-:W-:Y:S02]  /*11690*/  FSEL R11, R13, -INF , !P2 ;  /* 0xff8000000d0b7808 */ /* 0x004fe40005000000 */
[----:B------:R-:W1:Y:S01]  /*116a0*/  MUFU.TANH R13, R16 ;  /* 0x00000010000d7308 */ /* 0x000e620000002400 */
[----:B------:R-:W-:-:S02]  /*116b0*/  FMNMX3.FTZ R10, R10, R103, R47, !PT ;  /* 0x000000670a0a7276 */ /* 0x000fc4000781002f */
[C---:B------:R-:W-:Y:S02]  /*116c0*/  ISETP.GE.AND P0, PT, R5.reuse, R244, PT ;  /* 0x000000f40500720c */ /* 0x040fe40003f06270 */
[----:B------:R-:W-:Y:S02]  /*116d0*/  FMNMX3.FTZ R10, R10, R220, R217, !PT ;  /* 0x000000dc0a0a7276 */ /* 0x000fe400078100d9 */
[----:B------:R-:W-:Y:S02]  /*116e0*/  ISETP.GE.AND P2, PT, R5, R245, PT ;  /* 0x000000f50500720c */ /* 0x000fe40003f46270 */
[----:B------:R-:W-:Y:S02]  /*116f0*/  FSEL R116, R11, -INF , !P0 ;  /* 0xff8000000b747808 */ /* 0x000fe40004000000 */
[----:B------:R-:W-:Y:S02]  /*11700*/  ISETP.GT.AND P0, PT, R0, R5, PT ;  /* 0x000000050000720c */ /* 0x000fe40003f04270 */
[----:B------:R-:W-:-:S02]  /*11710*/  FMNMX3.FTZ R10, R10, R92, R56, !PT ;  /* 0x0000005c0a0a7276 */ /* 0x000fc40007810038 */
[----:B------:R-:W-:Y:S01]  /*11720*/  FSEL R36, R204, -INF , !P2 ;  /* 0xff800000cc247808 */ /* 0x000fe20005000000 */
[----:B------:R-:W-:Y:S01]  /*11730*/  FMUL.FTZ R12, R104, UR6 ;  /* 0x00000006680c7c20 */ /* 0x000fe20008410000 */
[----:B------:R-:W-:Y:S02]  /*11740*/  ISETP.GE.AND P2, PT, R5, R246, PT ;  /* 0x000000f60500720c */ /* 0x000fe40003f46270 */
[----:B---3--:R-:W-:Y:S02]  /*11750*/  FSEL R11, R15, -INF , !P0 ;  /* 0xff8000000f0b7808 */ /* 0x008fe40004000000 */
[----:B------:R-:W-:Y:S02]  /*11760*/  ISETP.GT.AND P0, PT, R243, R9, PT ;  /* 0x00000009f300720c */ /* 0x000fe40003f04270 */
[----:B------:R-:W-:Y:S01]  /*11770*/  FMNMX3.FTZ R10, R10, R206, R207, !PT ;  /* 0x000000ce0a0a7276 */ /* 0x000fe200078100cf */
[----:B------:R2:W-:Y:S01]  /*11780*/  STL [R1+0x50], R49 ;  /* 0x0000503101007387 */ /* 0x0005e20000100800 */
[----:B------:R-:W-:Y:S01]  /*11790*/  FSEL R21, R11, -INF , !P2 ;  /* 0xff8000000b157808 */ /* 0x000fe20005000000 */
[----:B------:R-:W-:Y:S01]  /*117a0*/  FMUL.FTZ R14, R105, UR6 ;  /* 0x00000006690e7c20 */ /* 0x000fe20008410000 */
[----:B------:R-:W-:Y:S01]  /*117b0*/  ISETP.GE.AND P2, PT, R9, R244, PT ;  /* 0x000000f40900720c */ /* 0x000fe20003f46270 */
[----:B------:R2:W-:Y:S01]  /*117c0*/  STL [R1+0x80], R26 ;  /* 0x0000801a01007387 */ /* 0x0005e20000100800 */
[----:B-1----:R-:W-:Y:S01]  /*117d0*/  FSEL R11, R13, -INF , !P0 ;  /* 0xff8000000d0b7808 */ /* 0x002fe20004000000 */
[----:B------:R-:W1:Y:S01]  /*117e0*/  MUFU.TANH R12, R12 ;  /* 0x0000000c000c7308 */ /* 0x000e620000002400 */
[----:B------:R-:W-:Y:S01]  /*117f0*/  FMNMX3.FTZ R10, R10, R89, R108, !PT ;  /* 0x000000590a0a7276 */ /* 0x000fe2000781006c */
[----:B------:R2:W5:Y:S01]  /*11800*/  LDL.LU R81, [R1+0xf0] ;  /* 0x0000f00001517983 */ /* 0x0005620000300800 */
[----:B------:R-:W-:Y:S01]  /*11810*/  FMUL.FTZ R17, R70, UR6 ;  /* 0x0000000646117c20 */ /* 0x000fe20008410000 */
[----:B------:R-:W-:-:S02]  /*11820*/  FSEL R111, R11, -INF , !P2 ;  /* 0xff8000000b6f7808 */ /* 0x000fc40005000000 */
[----:B------:R2:W-:Y:S01]  /*11830*/  STL [R1+0x44], R42 ;  /* 0x0000442a01007387 */ /* 0x0005e20000100800 */
[----:B------:R-:W-:-:S03]  /*11840*/  FMNMX3.FTZ R11, R10, R84, R85, !PT ;  /* 0x000000540a0b7276 */ /* 0x000fc60007810055 */
[----:B------:R2:W5:Y:S01]  /*11850*/  LDL.LU R70, [R1+0xec] ;  /* 0x0000ec0001467983 */ /* 0x0005620000300800 */
[----:B------:R-:W3:Y:S03]  /*11860*/  MUFU.TANH R14, R14 ;  /* 0x0000000e000e7308 */ /* 0x000ee60000002400 */
[----:B------:R2:W-:Y:S01]  /*11870*/  STL [R1+0x74], R22 ;  /* 0x0000741601007387 */ /* 0x0005e20000100800 */
[----:B------:R-:W-:-:S03]  /*11880*/  FMNMX3.FTZ R10, R71, R82, R79, !PT ;  /* 0x00000052470a7276 */ /* 0x000fc6000781004f */
[----:B------:R2:W-:Y:S01]  /*11890*/  STL [R1+0x20], R44 ;  /* 0x0000202c01007387 */ /* 0x0005e20000100800 */
[----:B------:R-:W-:-:S03]  /*118a0*/  FMNMX3.FTZ R11, R11, R67, R68, !PT ;  /* 0x000000430b0b7276 */ /* 0x000fc60007810044 */
[----:B------:R2:W-:Y:S04]  /*118b0*/  STL [R1+0x4c], R23 ;  /* 0x00004c1701007387 */ /* 0x0005e80000100800 */
[----:B------:R2:W-:Y:S04]  /*118c0*/  STL [R1+0x10], R36 ;  /* 0x0000102401007387 */ /* 0x0005e80000100800 */
[----:B------:R2:W-:Y:S01]  /*118d0*/  STL [R1+0x24], R21 ;  /* 0x0000241501007387 */ /* 0x0005e20000100800 */
[----:B------:R-:W-:Y:S01]  /*118e0*/  FMNMX3.FTZ R10, R10, R41, R40, !PT ;  /* 0x000000290a0a7276 */ /* 0x000fe20007810028 */
[----:B------:R-:W-:Y:S01]  /*118f0*/  UIADD3 UR9, UPT, UPT, UR4, -0x2, URZ ;  /* 0xfffffffe04097890 */ /* 0x000fe2000fffe0ff */
[----:B------:R-:W-:-:S02]  /*11900*/  FMNMX3.FTZ R11, R11, R252, R247, !PT ;  /* 0x000000fc0b0b7276 */ /* 0x000fc400078100f7 */
[----:B------:R-:W-:Y:S01]  /*11910*/  ISETP.GT.AND P0, PT, R243, R8, PT ;  /* 0x00000008f300720c */ /* 0x000fe20003f04270 */
[----:B------:R-:W4:Y:S01]  /*11920*/  MUFU.TANH R17, R17 ;  /* 0x0000001100117308 */ /* 0x000f220000002400 */
[----:B------:R-:W-:Y:S01]  /*11930*/  FMNMX3.FTZ R10, R10, R202, R128, !PT ;  /* 0x000000ca0a0a7276 */ /* 0x000fe20007810080 */
[----:B------:R-:W-:Y:S01]  /*11940*/  UISETP.GT.AND UP1, UPT, UR9, UR16, UPT ;  /* 0x000000100900728c */ /* 0x000fe2000bf24270 */
[----:B------:R-:W-:Y:S02]  /*11950*/  FMNMX3.FTZ R11, R11, R241, R236, !PT ;  /* 0x000000f10b0b7276 */ /* 0x000fe400078100ec */
[----:B------:R-:W-:Y:S02]  /*11960*/  ISETP.GE.AND P2, PT, R8, R244, PT ;  /* 0x000000f40800720c */ /* 0x000fe40003f46270 */
[----:B-1----:R-:W-:Y:S02]  /*11970*/  FSEL R12, R12, -INF , !P0 ;  /* 0xff8000000c0c7808 */ /* 0x002fe40004000000 */
[----:B------:R-:W-:-:S02]  /*11980*/  ISETP.GT.AND P0, PT, R243, R7, PT ;  /* 0x00000007f300720c */ /* 0x000fc40003f04270 */
[----:B------:R-:W-:Y:S02]  /*11990*/  FMNMX3.FTZ R10, R10, R125, R86, !PT ;  /* 0x0000007d0a0a7276 */ /* 0x000fe40007810056 */
[----:B------:R-:W-:Y:S02]  /*119a0*/  FMNMX3.FTZ R11, R11, R231, R119, !PT ;  /* 0x000000e70b0b7276 */ /* 0x000fe40007810077 */
[----:B------:R-:W-:Y:S02]  /*119b0*/  FSEL R109, R12, -INF , !P2 ;  /* 0xff8000000c6d7808 */ /* 0x000fe40005000000 */
[----:B---3--:R-:W-:Y:S02]  /*119c0*/  FSEL R12, R14, -INF , !P0 ;  /* 0xff8000000e0c7808 */ /* 0x008fe40004000000 */
[----:B------:R-:W-:Y:S02]  /*119d0*/  ISETP.GE.AND P0, PT, R7, R244, PT ;  /* 0x000000f40700720c */ /* 0x000fe40003f06270 */
[----:B------:R-:W-:-:S02]  /*119e0*/  FMNMX3.FTZ R10, R10, R221, R218, !PT ;  /* 0x000000dd0a0a7276 */ /* 0x000fc400078100da */
[----:B------:R-:W-:Y:S01]  /*119f0*/  FMNMX3.FTZ R11, R11, R118, R117, !PT ;  /* 0x000000760b0b7276 */ /* 0x000fe20007810075 */
[----:B------:R-:W-:Y:S01]  /*11a00*/  FMUL.FTZ R18, R237, UR6 ;  /* 0x00000006ed127c20 */ /* 0x000fe20008410000 */
[----:B------:R-:W-:Y:S02]  /*11a10*/  IMAD.MOV.U32 R237, RZ, RZ, 0x20 ;  /* 0x00000020ffed7424 */ /* 0x000fe400078e00ff */
[----:B------:R-:W-:Y:S01]  /*11a20*/  FMUL.FTZ R20, R242, UR6 ;  /* 0x00000006f2147c20 */ /* 0x000fe20008410000 */
[----:B------:R-:W-:Y:S02]  /*11a30*/  ISETP.GE.AND P2, PT, R9, R245, PT ;  /* 0x000000f50900720c */ /* 0x000fe40003f46270 */
[----:B------:R-:W-:Y:S02]  /*11a40*/  FSEL R108, R12, -INF , !P0 ;  /* 0xff8000000c6c7808 */ /* 0x000fe40004000000 */
[----:B------:R-:W-:Y:S02]  /*11a50*/  FMNMX3.FTZ R14, R69, R91, R90, !PT ;  /* 0x0000005b450e7276 */ /* 0x000fe4000781005a */
[----:B------:R-:W-:-:S02]  /*11a60*/  FMNMX3.FTZ R15, R10, R58, R59, !PT ;  /* 0x0000003a0a0f7276 */ /* 0x000fc4000781003b */
[----:B------:R-:W-:Y:S01]  /*11a70*/  FMNMX3.FTZ R16, R11, R116, R111, !PT ;  /* 0x000000740b107276 */ /* 0x000fe2000781006f */
[----:B--2-4-:R-:W-:Y:S06]  /*11a80*/  BRA.U !UP1, `(.L_x_696) ;  /* 0x00000005092c7547 */ /* 0x014fec000b800000 */
        /* <DEDUP_REMOVED lines=9> */
[----:B------:R-:W-:Y:S02]  /*11b20*/  IMAD.U32 R12, RZ, RZ, UR6 ;  /* 0x00000006ff0c7e24 */ /* 0x000fe4000f8e00ff */
[----:B------:R-:W-:Y:S01]  /*11b30*/  IMAD.U32 R11, RZ, RZ, UR11 ;  /* 0x0000000bff0b7e24 */ /* 0x000fe2000f8e00ff */
[----:B------:R-:W-:Y:S02]  /*11b40*/  ULEA.HI.X UR11, UR6, UR10, UR11, 0x7, UP0 ;  /* 0x0000000a060b7291 */ /* 0x000fe400080f3c0b */
[----:B------:R-:W-:-:S04]  /*11b50*/  UIADD3 UR7, UP0, UPT, UR12, UR8, URZ ;  /* 0x000000080c077290 */ /* 0x000fc8000ff1e0ff */
[----:B------:R-:W-:Y:S01]  /*11b60*/  UIADD3.X UR6, UPT, UPT, UR11, UR10, URZ, UP0, !UPT ;  /* 0x0000000a0b067290 */ /* 0x000fe200087fe4ff */
[----:B--2---:R-:W-:-:S04]  /*11b70*/  LEA R10, P0, R10, R227, 0x8 ;  /* 0x000000e30a0a7211 */ /* 0x004fc800078040ff */
[----:B---3--:R-:W-:Y:S02]  /*11b80*/  LEA.HI.X R11, R12, R242, R11, 0x8, P0 ;  /* 0x000000f20c0b7211 */ /* 0x008fe400000f440b */
[----:B------:R-:W-:-:S03]  /*11b90*/  MOV R12, UR12 ;  /* 0x0000000c000c7c02 */ /* 0x000fc60008000f00 */
[----:B------:R-:W-:Y:S01]  /*11ba0*/  @!PT LDS RZ, [RZ] ;  /* 0x00000000fffff984 */ /* 0x000fe20000000800 */
[----:B------:R-:W-:Y:S01]  /*11bb0*/  @!PT LDS RZ, [RZ] ;  /* 0x00000000fffff984 */ /* 0x000fe20000000800 */
[----:B------:R-:W-:Y:S01]  /*11bc0*/  @!PT LDS RZ, [RZ] ;  /* 0x00000000fffff984 */ /* 0x000fe20000000800 */
[----:B------:R1:W-:Y:S02]  /*11bd0*/  LDGSTS.E.BYPASS.LTC128B.128 [R251+0x4000], desc[UR20][R10.64] ;  /* 0x040000000afb7fae */ /* 0x0003e4000b981a14 */
[----:B-1----:R-:W-:Y:S02]  /*11be0*/  IMAD.U32 R10, RZ, RZ, UR12 ;  /* 0x0000000cff0a7e24 */ /* 0x002fe4000f8e00ff */
[----:B------:R-:W-:-:S03]  /*11bf0*/  IMAD.U32 R11, RZ, RZ, UR11 ;  /* 0x0000000bff0b7e24 */ /* 0x000fc6000f8e00ff */
[----:B------:R-:W-:-:S04]  /*11c00*/  LEA R10, P0, R10, R227, 0x1 ;  /* 0x000000e30a0a7211 */ /* 0x000fc800078008ff */
[----:B------:R-:W-:Y:S01]  /*11c10*/  LEA.HI.X R11, R12, R242, R11, 0x1, P0 ;  /* 0x000000f20c0b7211 */ /* 0x000fe200000f0c0b */
[----:B------:R-:W-:-:S04]  /*11c20*/  IMAD.U32 R12, RZ, RZ, UR7 ;  /* 0x00000007ff0c7e24 */ /* 0x000fc8000f8e00ff */
[----:B------:R1:W-:Y:S02]  /*11c30*/  LDGSTS.E.BYPASS.LTC128B.128 [R251+0x4800], desc[UR20][R10.64] ;  /* 0x048000000afb7fae */ /* 0x0003e4000b981a14 */
[----:B-1----:R-:W-:Y:S01]  /*11c40*/  IMAD.U32 R10, RZ, RZ, UR7 ;  /* 0x00000007ff0a7e24 */ /* 0x002fe2000f8e00ff */
[----:B------:R-:W-:Y:S01]  /*11c50*/  USHF.L.U64.HI UR7, UR14, 0x5, UR15 ;  /* 0x000000050e077899 */ /* 0x000fe2000801020f */
[----:B------:R-:W-:Y:S01]  /*11c60*/  IMAD.U32 R11, RZ, RZ, UR6 ;  /* 0x00000006ff0b7e24 */ /* 0x000fe2000f8e00ff */
[----:B------:R-:W-:Y:S02]  /*11c70*/  USHF.L.U32 UR6, UR14, 0x5, URZ ;  /* 0x000000050e067899 */ /* 0x000fe400080006ff */
[----:B------:R-:W-:Y:S02]  /*11c80*/  LEA R10, P0, R10, R227, 0x1 ;  /* 0x000000e30a0a7211 */ /* 0x000fe400078008ff */
[----:B------:R-:W-:Y:S02]  /*11c90*/  UIADD3 UR18, UP0, UPT, UR12, UR6, URZ ;  /* 0x000000060c127290 */ /* 0x000fe4000ff1e0ff */
[----:B------:R-:W-:-:S02]  /*11ca0*/  LEA.HI.X R11, R12, R242, R11, 0x1, P0 ;  /* 0x000000f20c0b7211 */ /* 0x000fc400000f0c0b */
[----:B------:R-:W-:Y:S02]  /*11cb0*/  UIADD3.X UR13, UPT, UPT, UR11, UR7, URZ, UP0, !UPT ;  /* 0x000000070b0d7290 */ /* 0x000fe400087fe4ff */
[----:B------:R-:W-:Y:S01]  /*11cc0*/  IMAD.U32 R12, RZ, RZ, UR18 ;  /* 0x00000012ff0c7e24 */ /* 0x000fe2000f8e00ff */
[----:B------:R1:W-:Y:S02]  /*11cd0*/  LDGSTS.E.BYPASS.LTC128B.128 [R251+0x5000], desc[UR20][R10.64] ;  /* 0x050000000afb7fae */ /* 0x0003e4000b981a14 */
[----:B-1----:R-:W-:Y:S01]  /*11ce0*/  MOV R10, UR18 ;  /* 0x00000012000a7c02 */ /* 0x002fe20008000f00 */
[----:B------:R-:W-:Y:S01]  /*11cf0*/  IMAD.U32 R11, RZ, RZ, UR13 ;  /* 0x0000000dff0b7e24 */ /* 0x000fe2000f8e00ff */
[----:B------:R-:W-:Y:S02]  /*11d00*/  UIADD3 UR18, UP0, UPT, UR18, UR8, URZ ;  /* 0x0000000812127290 */ /* 0x000fe4000ff1e0ff */
[----:B------:R-:W-:Y:S02]  /*11d10*/  LEA R10, P0, R10, R227, 0x1 ;  /* 0x000000e30a0a7211 */ /* 0x000fe400078008ff */
[----:B------:R-:W-:-:S02]  /*11d20*/  UIADD3.X UR13, UPT, UPT, UR13, UR10, URZ, UP0, !UPT ;  /* 0x0000000a0d0d7290 */ /* 0x000fc400087fe4ff */
[----:B------:R-:W-:Y:S01]  /*11d30*/  LEA.HI.X R11, R12, R242, R11, 0x1, P0 ;  /* 0x000000f20c0b7211 */ /* 0x000fe200000f0c0b */
[----:B------:R-:W-:Y:S01]  /*11d40*/  ULEA UR12, UP0, UR14, UR12, 0x6 ;  /* 0x0000000c0e0c7291 */ /* 0x000fe2000f8030ff */
[----:B------:R-:W-:-:S03]  /*11d50*/  MOV R12, UR18 ;  /* 0x00000012000c7c02 */ /* 0x000fc60008000f00 */
[----:B------:R1:W-:Y:S01]  /*11d60*/  LDGSTS.E.BYPASS.LTC128B.128 [R251+0x5800], desc[UR20][R10.64] ;  /* 0x058000000afb7fae */ /* 0x0003e2000b981a14 */
[----:B------:R-:W-:Y:S02]  /*11d70*/  ULEA.HI.X UR11, UR14, UR11, UR15, 0x6, UP0 ;  /* 0x0000000b0e0b7291 */ /* 0x000fe400080f340f */
[----:B------:R-:W-:-:S04]  /*11d80*/  UIADD3 UR8, UP0, UPT, UR12, UR8, URZ ;  /* 0x000000080c087290 */ /* 0x000fc8000ff1e0ff */
[----:B------:R-:W-:Y:S02]  /*11d90*/  UIADD3.X UR10, UPT, UPT, UR11, UR10, URZ, UP0, !UPT ;  /* 0x0000000a0b0a7290 */ /* 0x000fe400087fe4ff */
[----:B------:R-:W-:-:S04]  /*11da0*/  UIADD3 UR6, UP0, UPT, UR12, UR6, URZ ;  /* 0x000000060c067290 */ /* 0x000fc8000ff1e0ff */
[----:B------:R-:W-:Y:S02]  /*11db0*/  UIADD3.X UR7, UPT, UPT, UR11, UR7, URZ, UP0, !UPT ;  /* 0x000000070b077290 */ /* 0x000fe400087fe4ff */
[----:B------:R-:W-:Y:S02]  /*11dc0*/  IMAD.U32 R19, RZ, RZ, UR6 ;  /* 0x00000006ff137e24 */ /* 0x000fe4000f8e00ff */
[----:B-1----:R-:W-:Y:S02]  /*11dd0*/  IMAD.U32 R10, RZ, RZ, UR18 ;  /* 0x00000012ff0a7e24 */ /* 0x002fe4000f8e00ff */
[----:B------:R-:W-:-:S03]  /*11de0*/  IMAD.U32 R11, RZ, RZ, UR13 ;  /* 0x0000000dff0b7e24 */ /* 0x000fc6000f8e00ff */
[----:B------:R-:W-:-:S04]  /*11df0*/  LEA R10, P0, R10, R227, 0x1 ;  /* 0x000000e30a0a7211 */ /* 0x000fc800078008ff */
[----:B------:R-:W-:Y:S01]  /*11e00*/  LEA.HI.X R11, R12, R242, R11, 0x1, P0 ;  /* 0x000000f20c0b7211 */ /* 0x000fe200000f0c0b */
[----:B------:R-:W-:-:S04]  /*11e10*/  IMAD.U32 R12, RZ, RZ, UR12 ;  /* 0x0000000cff0c7e24 */ /* 0x000fc8000f8e00ff */
[----:B------:R1:W-:Y:S02]  /*11e20*/  LDGSTS.E.BYPASS.LTC128B.128 [R251+0x6000], desc[UR20][R10.64] ;  /* 0x060000000afb7fae */ /* 0x0003e4000b981a14 */
[----:B-1----:R-:W-:Y:S01]  /*11e30*/  IMAD.U32 R10, RZ, RZ, UR12 ;  /* 0x0000000cff0a7e24 */ /* 0x002fe2000f8e00ff */
[----:B------:R-:W-:-:S04]  /*11e40*/  MOV R11, UR11 ;  /* 0x0000000b000b7c02 */ /* 0x000fc80008000f00 */
[----:B------:R-:W-:-:S04]  /*11e50*/  LEA R10, P0, R10, R227, 0x1 ;  /* 0x000000e30a0a7211 */ /* 0x000fc800078008ff */
[----:B------:R-:W-:Y:S01]  /*11e60*/  LEA.HI.X R11, R12, R242, R11, 0x1, P0 ;  /* 0x000000f20c0b7211 */ /* 0x000fe200000f0c0b */
[----:B------:R-:W-:-:S04]  /*11e70*/  IMAD.U32 R12, RZ, RZ, UR8 ;  /* 0x00000008ff0c7e24 */ /* 0x000fc8000f8e00ff */
[----:B------:R1:W-:Y:S01]  /*11e80*/  LDGSTS.E.BYPASS.LTC128B.128 [R251+0x6800], desc[UR20][R10.64] ;  /* 0x068000000afb7fae */ /* 0x0003e2000b981a14 */
[----:B------:R-:W-:Y:S01]  /*11e90*/  LEA R12, P0, R12, R227, 0x1 ;  /* 0x000000e30c0c7211 */ /* 0x000fe200078008ff */
[----:B-1----:R-:W-:Y:S02]  /*11ea0*/  IMAD.U32 R11, RZ, RZ, UR8 ;  /* 0x00000008ff0b7e24 */ /* 0x002fe4000f8e00ff */
[----:B------:R-:W-:-:S05]  /*11eb0*/  IMAD.U32 R10, RZ, RZ, UR10 ;  /* 0x0000000aff0a7e24 */ /* 0x000fca000f8e00ff */
[----:B------:R-:W-:Y:S01]  /*11ec0*/  LEA.HI.X R13, R11, R242, R10, 0x1, P0 ;  /* 0x000000f20b0d7211 */ /* 0x000fe200000f0c0a */
[----:B------:R-:W-:Y:S01]  /*11ed0*/  IMAD.U32 R11, RZ, RZ, UR7 ;  /* 0x00000007ff0b7e24 */ /* 0x000fe2000f8e00ff */
[----:B------:R-:W-:-:S03]  /*11ee0*/  MOV R10, UR6 ;  /* 0x00000006000a7c02 */ /* 0x000fc60008000f00 */
[----:B------:R1:W-:Y:S01]  /*11ef0*/  LDGSTS.E.BYPASS.LTC128B.128 [R251+0x7000], desc[UR20][R12.64] ;  /* 0x070000000cfb7fae */ /* 0x0003e2000b981a14 */
[----:B------:R-:W-:-:S04]  /*11f00*/  LEA R10, P0, R10, R227, 0x1 ;  /* 0x000000e30a0a7211 */ /* 0x000fc800078008ff */
[----:B------:R-:W-:-:S05]  /*11f10*/  LEA.HI.X R11, R19, R242, R11, 0x1, P0 ;  /* 0x000000f2130b7211 */ /* 0x000fca00000f0c0b */
[----:B------:R1:W-:Y:S04]  /*11f20*/  LDGSTS.E.BYPASS.LTC128B.128 [R251+0x7800], desc[UR20][R10.64] ;  /* 0x078000000afb7fae */ /* 0x0003e8000b981a14 */
[----:B------:R-:W0:Y:S02]  /*11f30*/  LDGDEPBAR ;  /* 0x00000000000079af */ /* 0x000e240000000000 */
.L_x_696:
[----:B-1----:R-:W-:Y:S01]  /*11f40*/  FMNMX3.FTZ R11, R14, R75, R43, !PT ;  /* 0x0000004b0e0b7276 */ /* 0x002fe2000781002b */
[----:B------:R-:W-:Y:S01]  /*11f50*/  STL [R1+0x124], R116 ;  /* 0x0001247401007387 */ /* 0x000fe20000100800 */
[----:B------:R-:W-:Y:S01]  /*11f60*/  FMNMX3.FTZ R10, R16, R109, R108, !PT ;  /* 0x0000006d100a7276 */ /* 0x000fe2000781006c */
[----:B------:R-:W1:Y:S01]  /*11f70*/  MUFU.TANH R14, R18 ;  /* 0x00000012000e7308 */ /* 0x000e620000002400 */
[----:B------:R-:W-:Y:S01]  /*11f80*/  FMNMX3.FTZ R11, R11, R212, R129, !PT ;  /* 0x000000d40b0b7276 */ /* 0x000fe20007810081 */
[----:B------:R-:W-:Y:S01]  /*11f90*/  STL [R1+0x120], R111 ;  /* 0x0001206f01007387 */ /* 0x000fe20000100800 */
[----:B------:R-:W-:Y:S01]  /*11fa0*/  FMNMX3.FTZ R12, R15, R97, R248, !PT ;  /* 0x000000610f0c7276 */ /* 0x000fe200078100f8 */
[----:B------:R-:W2:Y:S01]  /*11fb0*/  LDCU UR6, c[0x0][0x45c] ;  /* 0x00008b80ff0677ac */ /* 0x000ea20008000800 */
[----:B------:R-:W-:Y:S01]  /*11fc0*/  FMNMX3.FTZ R11, R11, R126, R87, !PT ;  /* 0x0000007e0b0b7276 */ /* 0x000fe20007810057 */
[----:B------:R-:W3:Y:S01]  /*11fd0*/  SHFL.BFLY PT, R15, R10, 0x2, 0x1f ;  /* 0x0c401f000a0f7f89 */ /* 0x000ee200000e0000 */
[----:B------:R-:W-:-:S02]  /*11fe0*/  ISETP.GT.AND P0, PT, R0, R9, PT ;  /* 0x000000090000720c */ /* 0x000fc40003f04270 */
[----:B------:R-:W-:Y:S01]  /*11ff0*/  FMNMX3.FTZ R11, R11, R223, R219, !PT ;  /* 0x000000df0b0b7276 */ /* 0x000fe200078100db */
[----:B------:R-:W-:Y:S01]  /*12000*/  STL [R1+0x104], R251 ;  /* 0x000104fb01007387 */ /* 0x000fe20000100800 */
[----:B------:R-:W-:Y:S02]  /*12010*/  MOV R94, R205 ;  /* 0x000000cd005e7202 */ /* 0x000fe40000000f00 */
[----:B------:R-:W-:Y:S01]  /*12020*/  FMNMX3.FTZ R11, R11, R93, R57, !PT ;  /* 0x0000005d0b0b7276 */ /* 0x000fe20007810039 */
[----:B------:R-:W-:Y:S01]  /*12030*/  STL [R1+0x100], R244 ;  /* 0x000100f401007387 */ /* 0x000fe20000100800 */
[----:B------:R-:W-:Y:S02]  /*12040*/  FSEL R230, R132, -INF , !P2 ;  /* 0xff80000084e67808 */ /* 0x000fe40005000000 */
[----:B------:R-:W-:Y:S01]  /*12050*/  FSEL R13, R17, -INF , !P0 ;  /* 0xff800000110d7808 */ /* 0x000fe20004000000 */
[----:B------:R-:W-:Y:S01]  /*12060*/  STL [R1+0xfc], R243 ;  /* 0x0000fcf301007387 */ /* 0x000fe20000100800 */
[----:B------:R-:W-:-:S02]  /*12070*/  ISETP.GE.AND P2, PT, R9, R246, PT ;  /* 0x000000f60900720c */ /* 0x000fc40003f46270 */
[----:B------:R-:W-:Y:S01]  /*12080*/  ISETP.GE.AND P0, PT, R8, R245, PT ;  /* 0x000000f50800720c */ /* 0x000fe20003f06270 */
[----:B------:R-:W-:Y:S01]  /*12090*/  STL [R1+0xf8], R235 ;  /* 0x0000f8eb01007387 */ /* 0x000fe20000100800 */
[----:B------:R-:W-:Y:S02]  /*120a0*/  FMNMX3.FTZ R11, R11, R94, R250, !PT ;  /* 0x0000005e0b0b7276 */ /* 0x000fe400078100fa */
[----:B------:R-:W-:Y:S01]  /*120b0*/  FSEL R242, R13, -INF , !P2 ;  /* 0xff8000000df27808 */ /* 0x000fe20005000000 */
[----:B------:R-:W-:Y:S01]  /*120c0*/  STL [R1+0xf4], R234 ;  /* 0x0000f4ea01007387 */ /* 0x000fe20000100800 */
[----:B------:R-:W-:Y:S01]  /*120d0*/  FSEL R227, R133, -INF , !P0 ;  /* 0xff80000085e37808 */ /* 0x000fe20004000000 */
[----:B------:R-:W4:Y:S01]  /*120e0*/  MUFU.TANH R13, R20 ;  /* 0x00000014000d7308 */ /* 0x000f220000002400 */
[C---:B------:R-:W-:Y:S01]  /*120f0*/  ISETP.GT.AND P2, PT, R0.reuse, R8, PT ;  /* 0x000000080000720c */ /* 0x040fe20003f44270 */
[----:B------:R-:W-:Y:S01]  /*12100*/  STL [R1+0xf0], R200 ;  /* 0x0000f0c801007387 */ /* 0x000fe20000100800 */
[----:B------:R-:W-:-:S02]  /*12110*/  ISETP.GT.AND P0, PT, R0, R7, PT ;  /* 0x000000070000720c */ /* 0x000fc40003f04270 */
[----:B------:R-:W-:Y:S01]  /*12120*/  FMNMX3.FTZ R0, R11, R240, R233, !PT ;  /* 0x000000f00b007276 */ /* 0x000fe200078100e9 */
[----:B-----5:R-:W-:Y:S01]  /*12130*/  STL [R1+0xec], R81 ;  /* 0x0000ec5101007387 */ /* 0x020fe20000100800 */
[----:B------:R-:W-:Y:S02]  /*12140*/  MOV R106, R63 ;  /* 0x0000003f006a7202 */ /* 0x000fe40000000f00 */
[----:B------:R-:W-:Y:S01]  /*12150*/  FMNMX3.FTZ R0, R0, R45, R46, !PT ;  /* 0x0000002d00007276 */ /* 0x000fe2000781002e */
[----:B------:R-:W-:Y:S01]  /*12160*/  STL [R1+0x108], R245 ;  /* 0x000108f501007387 */ /* 0x000fe20000100800 */
[----:B---3--:R-:W-:Y:S02]  /*12170*/  FMNMX.FTZ R15, R10, R15, !PT ;  /* 0x0000000f0a0f7209 */ /* 0x008fe40007810000 */
[----:B------:R-:W-:Y:S01]  /*12180*/  FMNMX3.FTZ R0, R0, R106, R38, !PT ;  /* 0x0000006a00007276 */ /* 0x000fe20007810026 */
[----:B------:R-:W-:Y:S01]  /*12190*/  STL [R1+0x10c], R246 ;  /* 0x00010cf601007387 */ /* 0x000fe20000100800 */
[----:B------:R-:W-:-:S02]  /*121a0*/  MOV R123, R25 ;  /* 0x00000019007b7202 */ /* 0x000fc40000000f00 */
[----:B------:R-:W-:Y:S02]  /*121b0*/  FMNMX3.FTZ R10, R0, R33, R34, !PT ;  /* 0x00000021000a7276 */ /* 0x000fe40007810022 */
[----:B------:R-:W-:Y:S02]  /*121c0*/  FMNMX3.FTZ R12, R12, R238, R232, !PT ;  /* 0x000000ee0c0c7276 */ /* 0x000fe400078100e8 */
[----:B------:R-:W-:Y:S02]  /*121d0*/  FMNMX3.FTZ R10, R10, R27, R30, !PT ;  /* 0x0000001b0a0a7276 */ /* 0x000fe4000781001e */
[----:B------:R-:W3:Y:S01]  /*121e0*/  LDL.LU R27, [R1+0x68] ;  /* 0x00006800011b7983 */ /* 0x000ee20000300800 */
[----:B------:R-:W-:Y:S02]  /*121f0*/  FMNMX3.FTZ R12, R12, R60, R61, !PT ;  /* 0x0000003c0c0c7276 */ /* 0x000fe4000781003d */
[----:B------:R-:W-:Y:S02]  /*12200*/  FMNMX3.FTZ R10, R10, R24, R26, !PT ;  /* 0x000000180a0a7276 */ /* 0x000fe4000781001a */
[----:B------:R-:W3:Y:S01]  /*12210*/  LDL.LU R26, [R1+0xb0] ;  /* 0x0000b000011a7983 */ /* 0x000ee20000300800 */
[----:B------:R-:W-:-:S02]  /*12220*/  FMNMX3.FTZ R12, R12, R54, R55, !PT ;  /* 0x000000360c0c7276 */ /* 0x000fc40007810037 */
[----:B-1----:R-:W-:Y:S01]  /*12230*/  FSEL R14, R14, -INF , !P2 ;  /* 0xff8000000e0e7808 */ /* 0x002fe20005000000 */
[----:B------:R-:W3:Y:S01]  /*12240*/  LDL.LU R25, [R1+0xac] ;  /* 0x0000ac0001197983 */ /* 0x000ee20000300800 */
[----:B------:R-:W-:Y:S02]  /*12250*/  FMNMX3.FTZ R10, R10, R22, R23, !PT ;  /* 0x000000160a0a7276 */ /* 0x000fe40007810017 */
[----:B------:R-:W-:Y:S01]  /*12260*/  FMNMX3.FTZ R12, R12, R52, R53, !PT ;  /* 0x000000340c0c7276 */ /* 0x000fe20007810035 */
[----:B------:R-:W3:Y:S01]  /*12270*/  LDL.LU R24, [R1+0xa8] ;  /* 0x0000a80001187983 */ /* 0x000ee20000300800 */
[----:B------:R-:W-:Y:S02]  /*12280*/  FMNMX3.FTZ R10, R10, R21, R242, !PT ;  /* 0x000000150a0a7276 */ /* 0x000fe400078100f2 */
[----:B------:R-:W-:Y:S01]  /*12290*/  FMNMX3.FTZ R12, R12, R50, R51, !PT ;  /* 0x000000320c0c7276 */ /* 0x000fe20007810033 */
[----:B------:R-:W3:Y:S01]  /*122a0*/  LDL.LU R23, [R1+0xb4] ;  /* 0x0000b40001177983 */ /* 0x000ee20000300800 */
[----:B------:R-:W-:-:S02]  /*122b0*/  ISETP.GE.AND P2, PT, R7, R245, PT ;  /* 0x000000f50700720c */ /* 0x000fc40003f46270 */
[----:B------:R-:W-:Y:S01]  /*122c0*/  FMNMX3.FTZ R11, R12, R48, R49, !PT ;  /* 0x000000300c0b7276 */ /* 0x000fe20007810031 */
[----:B------:R-:W3:Y:S01]  /*122d0*/  LDL.LU R22, [R1+0xdc] ;  /* 0x0000dc0001167983 */ /* 0x000ee20000300800 */
[----:B------:R-:W-:Y:S02]  /*122e0*/  FSEL R224, R224, -INF , !P2 ;  /* 0xff800000e0e07808 */ /* 0x000fe40005000000 */
[----:B------:R-:W-:Y:S01]  /*122f0*/  FMNMX3.FTZ R11, R11, R42, R44, !PT ;  /* 0x0000002a0b0b7276 */ /* 0x000fe2000781002c */
[----:B------:R-:W3:Y:S01]  /*12300*/  LDL.LU R21, [R1+0xd8] ;  /* 0x0000d80001157983 */ /* 0x000ee20000300800 */
[----:B------:R-:W-:Y:S02]  /*12310*/  FMNMX3.FTZ R12, R70, R114, R110, !PT ;  /* 0x00000072460c7276 */ /* 0x000fe4000781006e */
[----:B------:R-:W-:Y:S01]  /*12320*/  FMNMX3.FTZ R11, R11, R36, R230, !PT ;  /* 0x000000240b0b7276 */ /* 0x000fe200078100e6 */
[----:B------:R-:W3:Y:S01]  /*12330*/  LDL.LU R19, [R1+0xcc] ;  /* 0x0000cc0001137983 */ /* 0x000ee20000300800 */
[----:B------:R-:W-:-:S02]  /*12340*/  ISETP.GE.AND P2, PT, R8, R246, PT ;  /* 0x000000f60800720c */ /* 0x000fc40003f46270 */
[----:B------:R-:W-:Y:S02]  /*12350*/  FMNMX3.FTZ R0, R11, R227, R224, !PT ;  /* 0x000000e30b007276 */ /* 0x000fe400078100e0 */
[----:B------:R-:W-:Y:S02]  /*12360*/  FMNMX3.FTZ R11, R12, R83, R98, !PT ;  /* 0x000000530c0b7276 */ /* 0x000fe40007810062 */
[----:B------:R-:W-:Y:S01]  /*12370*/  FSEL R229, R14, -INF , !P2 ;  /* 0xff8000000ee57808 */ /* 0x000fe20005000000 */
[----:B------:R-:W1:Y:S01]  /*12380*/  SHFL.BFLY PT, R12, R0, 0x2, 0x1f ;  /* 0x0c401f00000c7f89 */ /* 0x000e6200000e0000 */
[----:B----4-:R-:W-:Y:S02]  /*12390*/  FSEL R14, R13, -INF , !P0 ;  /* 0xff8000000d0e7808 */ /* 0x010fe40004000000 */
[----:B------:R-:W-:Y:S01]  /*123a0*/  FMNMX3.FTZ R11, R11, R211, R213, !PT ;  /* 0x000000d30b0b7276 */ /* 0x000fe200078100d5 */
[----:B------:R-:W4:Y:S01]  /*123b0*/  SHFL.BFLY PT, R13, R15, 0x1, 0x1f ;  /* 0x0c201f000f0d7f89 */ /* 0x000f2200000e0000 */
[----:B------:R-:W-:-:S02]  /*123c0*/  ISETP.GE.AND P2, PT, R7, R246, PT ;  /* 0x000000f60700720c */ /* 0x000fc40003f46270 */
[----:B------:R-:W-:Y:S02]  /*123d0*/  FMNMX3.FTZ R11, R11, R215, R88, !PT ;  /* 0x000000d70b0b7276 */ /* 0x000fe40007810058 */
[----:B------:R-:W-:Y:S02]  /*123e0*/  FSEL R226, R14, -INF , !P2 ;  /* 0xff8000000ee27808 */ /* 0x000fe40005000000 */
[-C--:B------:R-:W-:Y:S02]  /*123f0*/  ISETP.GE.AND P0, PT, R3, R249.reuse, PT ;  /* 0x000000f90300720c */ /* 0x080fe40003f06270 */
[----:B------:R-:W-:Y:S02]  /*12400*/  ISETP.GE.AND P2, PT, R4, R249, PT ;  /* 0x000000f90400720c */ /* 0x000fe40003f46270 */
[----:B------:R-:W-:Y:S02]  /*12410*/  FMNMX3.FTZ R3, R11, R222, R228, !PT ;  /* 0x000000de0b037276 */ /* 0x000fe400078100e4 */
[----:B------:R-:W-:-:S02]  /*12420*/  FMNMX3.FTZ R4, R10, R229, R226, !PT ;  /* 0x000000e50a047276 */ /* 0x000fc400078100e2 */
[----:B------:R-:W-:Y:S02]  /*12430*/  FSEL R210, R210, -INF , !P6 ;  /* 0xff800000d2d27808 */ /* 0x000fe40007000000 */
[----:B------:R-:W-:Y:S02]  /*12440*/  ISETP.GE.AND P6, PT, R2, R249, PT ;  /* 0x000000f90200720c */ /* 0x000fe40003fc6270 */
[----:B------:R-:W-:Y:S02]  /*12450*/  MOV R107, R62 ;  /* 0x0000003e006b7202 */ /* 0x000fe40000000f00 */
[----:B------:R-:W-:Y:S02]  /*12460*/  MOV R112, R66 ;  /* 0x0000004200707202 */ /* 0x000fe40000000f00 */
[----:B------:R-:W-:Y:S01]  /*12470*/  FMNMX3.FTZ R2, R3, R225, R96, !PT ;  /* 0x000000e103027276 */ /* 0x000fe20007810060 */
[----:B------:R-:W2:Y:S01]  /*12480*/  SHFL.BFLY PT, R10, R4, 0x2, 0x1f ;  /* 0x0c401f00040a7f89 */ /* 0x000ea200000e0000 */
[----:B------:R-:W-:-:S02]  /*12490*/  MOV R113, R32 ;  /* 0x0000002000717202 */ /* 0x000fc40000000f00 */
[----:B------:R-:W-:Y:S02]  /*124a0*/  MOV R115, R31 ;  /* 0x0000001f00737202 */ /* 0x000fe40000000f00 */
[----:B------:R-:W-:Y:S02]  /*124b0*/  FMNMX3.FTZ R2, R2, R107, R112, !PT ;  /* 0x0000006b02027276 */ /* 0x000fe40007810070 */
[----:B------:R-:W-:Y:S02]  /*124c0*/  MOV R104, R29 ;  /* 0x0000001d00687202 */ /* 0x000fe40000000f00 */
[----:B------:R-:W-:Y:S02]  /*124d0*/  MOV R105, R28 ;  /* 0x0000001c00697202 */ /* 0x000fe40000000f00 */
[----:B------:R-:W-:Y:S02]  /*124e0*/  FMNMX3.FTZ R2, R2, R113, R115, !PT ;  /* 0x0000007102027276 */ /* 0x000fe40007810073 */
[----:B-1----:R-:W-:-:S02]  /*124f0*/  FMNMX.FTZ R3, R0, R12, !PT ;  /* 0x0000000c00037209 */ /* 0x002fc40007810000 */
[----:B----4-:R-:W-:Y:S02]  /*12500*/  FMNMX.FTZ R121, R15, R13, !PT ;  /* 0x0000000d0f797209 */ /* 0x010fe40007810000 */
[----:B------:R-:W-:-:S03]  /*12510*/  FMNMX3.FTZ R2, R2, R105, R104, !PT ;  /* 0x0000006902027276 */ /* 0x000fc60007810068 */
[----:B--2---:R-:W-:Y:S01]  /*12520*/  FMUL.FTZ R0, R121, UR6 ;  /* 0x0000000679007c20 */ /* 0x004fe20008410000 */
[----:B------:R-:W-:Y:S02]  /*12530*/  FMNMX3.FTZ R2, R2, R120, R123, !PT ;  /* 0x0000007802027276 */ /* 0x000fe4000781007b */
[----:B------:R-:W-:Y:S02]  /*12540*/  FSEL R203, R216, -INF , !P5 ;  /* 0xff800000d8cb7808 */ /* 0x000fe40006800000 */
[----:B------:R-:W-:Y:S02]  /*12550*/  FSEL R134, R214, -INF , !P4 ;  /* 0xff800000d6867808 */ /* 0x000fe40006000000 */
[----:B------:R-:W-:Y:S02]  /*12560*/  FMNMX3.FTZ R2, R2, R122, R210, !PT ;  /* 0x0000007a02027276 */ /* 0x000fe400078100d2 */
[-C--:B------:R-:W-:Y:S02]  /*12570*/  ISETP.GE.AND P4, PT, R5, R249.reuse, PT ;  /* 0x000000f90500720c */ /* 0x080fe40003f86270 */
[----:B------:R-:W-:-:S02]  /*12580*/  ISETP.GE.AND P5, PT, R6, R249, PT ;  /* 0x000000f90600720c */ /* 0x000fc40003fa6270 */
[----:B------:R-:W-:Y:S02]  /*12590*/  FMNMX3.FTZ R5, R2, R203, R134, !PT ;  /* 0x000000cb02057276 */ /* 0x000fe40007810086 */
[----:B------:R-:W-:-:S05]  /*125a0*/  FMNMX.FTZ R2, R4, R10, !PT ;  /* 0x0000000a04027209 */ /* 0x000fca0007810000 */
[----:B------:R-:W1:Y:S04]  /*125b0*/  SHFL.BFLY PT, R6, R2, 0x1, 0x1f ;  /* 0x0c201f0002067f89 */ /* 0x000e6800000e0000 */
[----:B------:R-:W-:Y:S01]  /*125c0*/  STL [R1+0x110], R249 ;  /* 0x000110f901007387 */ /* 0x000fe20000100800 */
[----:B-1----:R-:W-:Y:S02]  /*125d0*/  FMNMX.FTZ R205, R2, R6, !PT ;  /* 0x0000000602cd7209 */ /* 0x002fe40007810000 */
[----:B---3--:R-:W-:Y:S02]  /*125e0*/  FSEL R131, R27, -INF , !P2 ;  /* 0xff8000001b837808 */ /* 0x008fe40005000000 */
[----:B------:R-:W-:Y:S02]  /*125f0*/  ISETP.GE.AND P2, PT, R9, R249, PT ;  /* 0x000000f90900720c */ /* 0x000fe40003f46270 */
[----:B------:R-:W1:Y:S01]  /*12600*/  SHFL.BFLY PT, R9, R3, 0x1, 0x1f ;  /* 0x0c201f0003097f89 */ /* 0x000e6200000e0000 */
[----:B------:R-:W-:-:S02]  /*12610*/  FSEL R209, R26, -INF , !P0 ;  /* 0xff8000001ad17808 */ /* 0x000fc40004000000 */
[----:B------:R-:W-:-:S04]  /*12620*/  FSETP.NEU.FTZ.AND P0, PT, R121, -INF , PT ;  /* 0xff8000007900780b */ /* 0x000fc80003f1d000 */
[----:B------:R-:W-:Y:S02]  /*12630*/  FSEL R0, R0, RZ, P0 ;  /* 0x000000ff00007208 */ /* 0x000fe40000000000 */
[----:B------:R-:W-:Y:S02]  /*12640*/  FSEL R216, R25, -INF , !P6 ;  /* 0xff80000019d87808 */ /* 0x000fe40007000000 */
[----:B------:R-:W-:Y:S01]  /*12650*/  FSEL R214, R24, -INF , !P5 ;  /* 0xff80000018d67808 */ /* 0x000fe20006800000 */
[----:B------:R-:W-:Y:S01]  /*12660*/  FFMA.FTZ R4, R78, UR6, -R0 ;  /* 0x000000064e047c23 */ /* 0x000fe20008010800 */
[----:B------:R-:W-:Y:S02]  /*12670*/  FMNMX3.FTZ R5, R5, R131, R209, !PT ;  /* 0x0000008305057276 */ /* 0x000fe400078100d1 */
[-C--:B------:R-:W-:Y:S01]  /*12680*/  ISETP.GE.AND P6, PT, R8, R249.reuse, PT ;  /* 0x000000f90800720c */ /* 0x080fe20003fc6270 */
[----:B------:R2:W-:Y:S01]  /*12690*/  MUFU.EX2 R124, R4 ;  /* 0x00000004007c7308 */ /* 0x0005e20000000800 */
[----:B------:R-:W-:-:S02]  /*126a0*/  ISETP.GE.AND P5, PT, R7, R249, PT ;  /* 0x000000f90700720c */ /* 0x000fc40003fa6270 */
[----:B------:R-:W-:Y:S02]  /*126b0*/  FSEL R135, R23, -INF , !P4 ;  /* 0xff80000017877808 */ /* 0x000fe40006000000 */
[----:B------:R-:W-:Y:S02]  /*126c0*/  FSEL R133, R22, -INF , !P2 ;  /* 0xff80000016857808 */ /* 0x000fe40005000000 */
[----:B------:R-:W-:Y:S02]  /*126d0*/  FSEL R132, R21, -INF , !P6 ;  /* 0xff80000015847808 */ /* 0x000fe40007000000 */
[----:B------:R-:W-:Y:S02]  /*126e0*/  FSEL R130, R19, -INF , !P5 ;  /* 0xff80000013827808 */ /* 0x000fe40006800000 */
[----:B-1----:R-:W-:Y:S02]  /*126f0*/  FMNMX.FTZ R206, R3, R9, !PT ;  /* 0x0000000903ce7209 */ /* 0x002fe40007810000 */
[----:B--2---:R-:W-:Y:S01]  /*12700*/  FMNMX3.FTZ R4, R5, R216, R214, !PT ;  /* 0x000000d805047276 */ /* 0x004fe200078100d6 */
[----:B------:R-:W2:Y:S03]  /*12710*/  LDL.LU R19, [R1+0xe8] ;  /* 0x0000e80001137983 */ /* 0x000ea60000300800 */
[----:B------:R-:W-:-:S04]  /*12720*/  FMNMX3.FTZ R4, R4, R135, R133, !PT ;  /* 0x0000008704047276 */ /* 0x000fc80007810085 */
[----:B------:R-:W-:Y:S01]  /*12730*/  FMNMX3.FTZ R4, R4, R132, R130, !PT ;  /* 0x0000008404047276 */ /* 0x000fe20007810082 */
[--C-:B------:R-:W-:Y:S01]  /*12740*/  FFMA.FTZ R3, R39, UR6, -R0.reuse ;  /* 0x0000000627037c23 */ /* 0x100fe20008010800 */
[C---:B------:R-:W-:Y:S01]  /*12750*/  FMUL.FTZ R8, R206.reuse, UR6 ;  /* 0x00000006ce087c20 */ /* 0x040fe20008410000 */
[----:B------:R-:W-:Y:S02]  /*12760*/  FSETP.NEU.FTZ.AND P4, PT, R206, -INF , PT ;  /* 0xff800000ce00780b */ /* 0x000fe40003f9d000 */
[----:B------:R-:W1:Y:S01]  /*12770*/  SHFL.BFLY PT, R7, R4, 0x2, 0x1f ;  /* 0x0c401f0004077f89 */ /* 0x000e6200000e0000 */
[----:B------:R3:W-:Y:S01]  /*12780*/  MUFU.EX2 R249, R3 ;  /* 0x0000000300f97308 */ /* 0x0007e20000000800 */
[----:B------:R-:W-:Y:S01]  /*12790*/  FSEL R8, R8, RZ, P4 ;  /* 0x000000ff08087208 */ /* 0x000fe20002000000 */
[----:B------:R-:W-:Y:S01]  /*127a0*/  FFMA.FTZ R5, R35, UR6, -R0 ;  /* 0x0000000623057c23 */ /* 0x000fe20008010800 */
[----:B------:R-:W-:-:S03]  /*127b0*/  FSETP.NEU.FTZ.AND P2, PT, R205, -INF , PT ;  /* 0xff800000cd00780b */ /* 0x000fc60003f5d000 */
[----:B------:R-:W-:Y:S01]  /*127c0*/  FFMA.FTZ R2, R79, UR6, -R8 ;  /* 0x000000064f027c23 */ /* 0x000fe20008010808 */
[----:B---3--:R-:W-:-:S04]  /*127d0*/  FFMA.FTZ R3, R37, UR6, -R0 ;  /* 0x0000000625037c23 */ /* 0x008fc80008010800 */
[----:B------:R3:W-:Y:S08]  /*127e0*/  MUFU.EX2 R244, R3 ;  /* 0x0000000300f47308 */ /* 0x0007f00000000800 */
[----:B------:R-:W4:Y:S01]  /*127f0*/  MUFU.EX2 R30, R5 ;  /* 0x00000005001e7308 */ /* 0x000f220000000800 */
[----:B---3--:R-:W-:-:S07]  /*12800*/  FFMA.FTZ R3, R82, UR6, -R8 ;  /* 0x0000000652037c23 */ /* 0x008fce0008010808 */
[----:B------:R3:W-:Y:S08]  /*12810*/  MUFU.EX2 R116, R3 ;  /* 0x0000000300747308 */ /* 0x0007f00000000800 */
[----:B------:R1:W4:Y:S01]  /*12820*/  MUFU.EX2 R5, R2 ;  /* 0x0000000200057308 */ /* 0x0003220000000800 */
[----:B---3--:R-:W-:-:S05]  /*12830*/  FMUL.FTZ R3, R205, UR6 ;  /* 0x00000006cd037c20 */ /* 0x008fca0008410000 */
[----:B------:R-:W-:Y:S01]  /*12840*/  FSEL R3, R3, RZ, P2 ;  /* 0x000000ff03037208 */ /* 0x000fe20001000000 */
[----:B-1----:R-:W-:-:S04]  /*12850*/  FFMA.FTZ R2, R41, UR6, -R8 ;  /* 0x0000000629027c23 */ /* 0x002fc80008010808 */
[----:B------:R1:W-:Y:S02]  /*12860*/  MUFU.EX2 R245, R2 ;  /* 0x0000000200f57308 */ /* 0x0003e40000000800 */
[----:B-1----:R-:W-:Y:S01]  /*12870*/  FMNMX.FTZ R2, R4, R7, !PT ;  /* 0x0000000704027209 */ /* 0x002fe20007810000 */
[----:B------:R-:W-:-:S05]  /*12880*/  FFMA.FTZ R4, R91, UR6, -R3 ;  /* 0x000000065b047c23 */ /* 0x000fca0008010803 */
[----:B------:R1:W-:Y:S02]  /*12890*/  MUFU.EX2 R111, R4 ;  /* 0x00000004006f7308 */ /* 0x0003e40000000800 */
[----:B-1----:R-:W-:-:S06]  /*128a0*/  FFMA.FTZ R4, R90, UR6, -R3 ;  /* 0x000000065a047c23 */ /* 0x002fcc0008010803 */
[----:B------:R-:W1:Y:S01]  /*128b0*/  MUFU.EX2 R4, R4 ;  /* 0x0000000400047308 */ /* 0x000e620000000800 */
[----:B----4-:R-:W-:Y:S04]  /*128c0*/  STL [R1+0xe0], R30 ;  /* 0x0000e01e01007387 */ /* 0x010fe80000100800 */
[----:B------:R3:W-:Y:S04]  /*128d0*/  STL [R1+0xdc], R5 ;  /* 0x0000dc0501007387 */ /* 0x0007e80000100800 */
[----:B------:R-:W-:Y:S04]  /*128e0*/  STL [R1+0x114], R206 ;  /* 0x000114ce01007387 */ /* 0x000fe80000100800 */
[----:B-1----:R1:W-:Y:S01]  /*128f0*/  STL [R1+0xd8], R4 ;  /* 0x0000d80401007387 */ /* 0x0023e20000100800 */
[----:B---3--:R-:W-:-:S04]  /*12900*/  FFMA.FTZ R5, R40, UR6, -R8 ;  /* 0x0000000628057c23 */ /* 0x008fc80008010808 */
[----:B------:R3:W4:Y:S01]  /*12910*/  MUFU.EX2 R243, R5 ;  /* 0x0000000500f37308 */ /* 0x0007220000000800 */
[----:B-1----:R-:W-:-:S07]  /*12920*/  FFMA.FTZ R4, R75, UR6, -R3 ;  /* 0x000000064b047c23 */ /* 0x002fce0008010803 */
[----:B------:R1:W-:Y:S01]  /*12930*/  MUFU.EX2 R251, R4 ;  /* 0x0000000400fb7308 */ /* 0x0003e20000000800 */
[----:B---3--:R-:W-:Y:S02]  /*12940*/  FSEL R5, R206, RZ, P4 ;  /* 0x000000ffce057208 */ /* 0x008fe40002000000 */
[----:B------:R-:W3:Y:S04]  /*12950*/  LDL.LU R206, [R1+0xd8] ;  /* 0x0000d80001ce7983 */ /* 0x000ee80000300800 */
[----:B------:R4:W-:Y:S01]  /*12960*/  STL [R1+0x118], R205 ;  /* 0x000118cd01007387 */ /* 0x0009e20000100800 */
[----:B-1----:R-:W-:-:S03]  /*12970*/  FSEL R4, R205, RZ, P2 ;  /* 0x000000ffcd047208 */ /* 0x002fc60001000000 */
[----:B----4-:R-:W4:Y:S01]  /*12980*/  LDL.LU R205, [R1+0xdc] ;  /* 0x0000dc0001cd7983 */ /* 0x010f220000300800 */
[----:B------:R-:W1:Y:S03]  /*12990*/  S2R R21, SR_TID.X ;  /* 0x0000000000157919 */ /* 0x000e660000002100 */
[----:B------:R-:W1:Y:S01]  /*129a0*/  SHFL.BFLY PT, R7, R2, 0x1, 0x1f ;  /* 0x0c201f0002077f89 */ /* 0x000e6200000e0000 */
[----:B------:R-:W-:Y:S01]  /*129b0*/  FADD.FTZ R6, R71, -R5 ;  /* 0x8000000547067221 */ /* 0x000fe20000010000 */
[----:B------:R-:W-:Y:S01]  /*129c0*/  FADD.FTZ R4, R69, -R4 ;  /* 0x8000000445047221 */ /* 0x000fe20000010000 */
[----:B-1----:R-:W-:Y:S02]  /*129d0*/  SHF.L.U32 R21, R21, 0x6, RZ ;  /* 0x0000000615157819 */ /* 0x002fe400000006ff */
[----:B------:R-:W-:Y:S02]  /*129e0*/  FMNMX.FTZ R204, R2, R7, !PT ;  /* 0x0000000702cc7209 */ /* 0x000fe40007810000 */
[----:B------:R-:W-:Y:S01]  /*129f0*/  SEL R7, R237, 0xffffffe0, !P1 ;  /* 0xffffffe0ed077807 */ /* 0x000fe20004800000 */
[----:B------:R-:W-:Y:S01]  /*12a00*/  FMUL.FTZ R4, R4, UR6 ;  /* 0x0000000604047c20 */ /* 0x000fe20008410000 */
[----:B------:R-:W-:-:S03]  /*12a10*/  FMUL.FTZ R6, R6, UR6 ;  /* 0x0000000606067c20 */ /* 0x000fc60008410000 */
[----:B------:R1:W-:Y:S01]  /*12a20*/  MUFU.EX2 R45, R4 ;  /* 0x00000004002d7308 */ /* 0x0003e20000000800 */
[C---:B------:R-:W-:Y:S01]  /*12a30*/  FMUL.FTZ R2, R204.reuse, UR6 ;  /* 0x00000006cc027c20 */ /* 0x040fe20008410000 */
[----:B------:R-:W-:-:S06]  /*12a40*/  FSETP.NEU.FTZ.AND P2, PT, R204, -INF , PT ;  /* 0xff800000cc00780b */ /* 0x000fcc0003f5d000 */
[----:B------:R2:W2:Y:S01]  /*12a50*/  MUFU.EX2 R46, R6 ;  /* 0x00000006002e7308 */ /* 0x0004a20000000800 */
[----:B-1----:R-:W-:Y:S01]  /*12a60*/  FFMA.FTZ R4, R43, UR6, -R3 ;  /* 0x000000062b047c23 */ /* 0x002fe20008010803 */
[----:B--2---:R-:W-:-:S04]  /*12a70*/  LOP3.LUT R5, R19, 0x200, R21, 0xf8, !PT ;  /* 0x0000020013057812 */ /* 0x004fc800078ef815 */
[----:B------:R-:W-:-:S04]  /*12a80*/  LEA R29, R5, UR5, 0x1 ;  /* 0x00000005051d7c11 */ /* 0x000fc8000f8e08ff */
[----:B------:R-:W-:Y:S01]  /*12a90*/  IADD3 R207, PT, PT, R7, R29, RZ ;  /* 0x0000001d07cf7210 */ /* 0x000fe20007ffe0ff */
[----:B------:R1:W2:Y:S01]  /*12aa0*/  MUFU.EX2 R235, R4 ;  /* 0x0000000400eb7308 */ /* 0x0002a20000000800 */
[C---:B------:R-:W-:Y:S01]  /*12ab0*/  IADD3 R44, PT, PT, R29.reuse, 0x8040, RZ ;  /* 0x000080401d2c7810 */ /* 0x040fe20007ffe0ff */
[----:B------:R-:W-:Y:S04]  /*12ac0*/  LDSM.16.MT88.4 R12, [R29+0x8000] ;  /* 0x008000001d0c783b */ /* 0x000fe80000004200 */
[----:B------:R-:W4:Y:S01]  /*12ad0*/  LDSM.16.MT88.4 R16, [R207+0x8000] ;  /* 0x00800000cf10783b */ /* 0x000f220000004200 */
[----:B------:R-:W-:-:S04]  /*12ae0*/  IADD3 R5, PT, PT, R29, 0x8000, RZ ;  /* 0x000080001d057810 */ /* 0x000fc80007ffe0ff */
[----:B------:R-:W-:-:S04]  /*12af0*/  @P3 IADD3 R44, PT, PT, R5, -0x40, RZ ;  /* 0xffffffc0052c3810 */ /* 0x000fc80007ffe0ff */
[----:B------:R-:W-:Y:S01]  /*12b00*/  IADD3 R208, PT, PT, R7, R44, RZ ;  /* 0x0000002c07d07210 */ /* 0x000fe20007ffe0ff */
[----:B------:R-:W4:Y:S04]  /*12b10*/  LDSM.16.MT88.4 R20, [R44] ;  /* 0x000000002c14783b */ /* 0x000f280000004200 */
[----:B------:R-:W4:Y:S01]  /*12b20*/  LDSM.16.MT88.4 R24, [R208] ;  /* 0x00000000d018783b */ /* 0x000f220000004200 */
[----:B------:R-:W-:Y:S02]  /*12b30*/  FSEL R2, R2, RZ, P2 ;  /* 0x000000ff02027208 */ /* 0x000fe40001000000 */
[----:B------:R-:W-:Y:S02]  /*12b40*/  FSEL R6, R121, RZ, P0 ;  /* 0x000000ff79067208 */ /* 0x000fe40000000000 */
[----:B------:R-:W-:Y:S01]  /*12b50*/  FSEL R5, R204, RZ, P2 ;  /* 0x000000ffcc057208 */ /* 0x000fe20001000000 */
[--C-:B------:R-:W-:Y:S01]  /*12b60*/  FFMA.FTZ R9, R110, UR6, -R2.reuse ;  /* 0x000000066e097c23 */ /* 0x100fe20008010802 */
[----:B-1----:R-:W-:Y:S01]  /*12b70*/  FFMA.FTZ R4, R114, UR6, -R2 ;  /* 0x0000000672047c23 */ /* 0x002fe20008010802 */
[----:B------:R-:W-:Y:S01]  /*12b80*/  FADD.FTZ R11, R80, -R6 ;  /* 0x80000006500b7221 */ /* 0x000fe20000010000 */
[----:B------:R1:W-:Y:S01]  /*12b90*/  STL [R1+0x11c], R204 ;  /* 0x00011ccc01007387 */ /* 0x0003e20000100800 */
[----:B------:R-:W-:Y:S01]  /*12ba0*/  FFMA.FTZ R10, R83, UR6, -R2 ;  /* 0x00000006530a7c23 */ /* 0x000fe20008010802 */
[----:B------:R-:W-:Y:S01]  /*12bb0*/  FADD.FTZ R28, R70, -R5 ;  /* 0x80000005461c7221 */ /* 0x000fe20000010000 */
[----:B------:R-:W-:Y:S01]  /*12bc0*/  MUFU.EX2 R82, R4 ;  /* 0x0000000400527308 */ /* 0x000fe20000000800 */
[----:B------:R-:W-:Y:S01]  /*12bd0*/  F2FP.BF16.F32.PACK_AB R6, R243, R245 ;  /* 0x000000f5f306723e */ /* 0x000fe200000010ff */
[-C--:B------:R-:W-:Y:S01]  /*12be0*/  FMUL.FTZ R176, R176, R46.reuse ;  /* 0x0000002eb0b07220 */ /* 0x080fe20000410000 */
[----:B--2---:R-:W-:Y:S01]  /*12bf0*/  F2FP.BF16.F32.PACK_AB R7, R235, R251 ;  /* 0x000000fbeb07723e */ /* 0x004fe200000010ff */
[-C--:B------:R-:W-:Y:S01]  /*12c00*/  FMUL.FTZ R177, R177, R46.reuse ;  /* 0x0000002eb1b17220 */ /* 0x080fe20000410000 */
[-C--:B------:R-:W-:Y:S01]  /*12c10*/  FMUL.FTZ R178, R178, R45.reuse ;  /* 0x0000002db2b27220 */ /* 0x080fe20000410000 */
[-C--:B------:R-:W-:Y:S01]  /*12c20*/  FMUL.FTZ R179, R179, R45.reuse ;  /* 0x0000002db3b37220 */ /* 0x080fe20000410000 */
[-C--:B------:R-:W-:Y:S01]  /*12c30*/  FMUL.FTZ R168, R168, R46.reuse ;  /* 0x0000002ea8a87220 */ /* 0x080fe20000410000 */
[----:B------:R-:W-:Y:S01]  /*12c40*/  MUFU.EX2 R246, R10 ;  /* 0x0000000a00f67308 */ /* 0x000fe20000000800 */
[-C--:B------:R-:W-:Y:S01]  /*12c50*/  FMUL.FTZ R169, R169, R46.reuse ;  /* 0x0000002ea9a97220 */ /* 0x080fe20000410000 */
        /* <DEDUP_REMOVED lines=12> */
[----:B-1----:R1:W-:Y:S01]  /*12d20*/  MUFU.EX2 R204, R9 ;  /* 0x0000000900cc7308 */ /* 0x0023e20000000800 */
        /* <DEDUP_REMOVED lines=11> */
[----:B------:R-:W-:Y:S01]  /*12de0*/  FMUL.FTZ R197, R197, R46 ;  /* 0x0000002ec5c57220 */ /* 0x000fe20000410000 */
[-C--:B------:R-:W-:Y:S01]  /*12df0*/  FMUL.FTZ R198, R198, R45.reuse ;  /* 0x0000002dc6c67220 */ /* 0x080fe20000410000 */
[----:B------:R-:W-:Y:S01]  /*12e00*/  FMUL.FTZ R199, R199, R45 ;  /* 0x0000002dc7c77220 */ /* 0x000fe20000410000 */
[----:B------:R-:W-:Y:S01]  /*12e10*/  MOV R110, R29 ;  /* 0x0000001d006e7202 */ /* 0x000fe20000000f00 */
[----:B------:R-:W2:Y:S01]  /*12e20*/  LDL.LU R83, [R1+0x2c] ;  /* 0x00002c0001537983 */ /* 0x000ea20000300800 */
[----:B-1----:R-:W-:Y:S01]  /*12e30*/  FMUL.FTZ R9, R11, UR6 ;  /* 0x000000060b097c20 */ /* 0x002fe20008410000 */
[----:B------:R-:W-:-:S03]  /*12e40*/  FMUL.FTZ R11, R28, UR6 ;  /* 0x000000061c0b7c20 */ /* 0x000fc60008410000 */
[----:B------:R1:W1:Y:S08]  /*12e50*/  MUFU.EX2 R10, R9 ;  /* 0x00000009000a7308 */ /* 0x0002700000000800 */
[----:B------:R-:W1:Y:S02]  /*12e60*/  MUFU.EX2 R11, R11 ;  /* 0x0000000b000b7308 */ /* 0x000e640000000800 */
[----:B-1----:R-:W-:Y:S01]  /*12e70*/  FFMA.FTZ R9, R98, UR6, -R2 ;  /* 0x0000000662097c23 */ /* 0x002fe20008010802 */
        /* <DEDUP_REMOVED lines=32> */
[----:B---3--:R-:W-:-:S02]  /*13080*/  F2FP.BF16.F32.PACK_AB R5, R206, R111 ;  /* 0x0000006fce05723e */ /* 0x008fc400000010ff */
[----:B----4-:R-:W-:-:S07]  /*13090*/  F2FP.BF16.F32.PACK_AB R4, R205, R116 ;  /* 0x00000074cd04723e */ /* 0x010fce00000010ff */
[C---:B------:R-:W-:Y:S01]  /*130a0*/  HMMA.16816.F32.BF16 R32, R4.reuse, R16, R176 ;  /* 0x000000100420723c */ /* 0x040fe200000418b0 */
[----:B------:R-:W1:Y:S07]  /*130b0*/  MUFU.EX2 R177, R9 ;  /* 0x0000000900b17308 */ /* 0x000e6e0000000800 */
        /* <DEDUP_REMOVED lines=10> */
[----:B-1----:R-:W-:-:S07]  /*13160*/  F2FP.BF16.F32.PACK_AB R7, R177, R246 ;  /* 0x000000f6b107723e */ /* 0x002fce00000010ff */
[C---:B------:R-:W-:Y:S08]  /*13170*/  HMMA.16816.F32.BF16 R76, R4.reuse, R12, R164 ;  /* 0x0000000c044c723c */ /* 0x040ff000000418a4 */
[C---:B------:R-:W-:Y:S01]  /*13180*/  HMMA.16816.F32.BF16 R144, R4.reuse, R14, R144 ;  /* 0x0000000e0490723c */ /* 0x040fe20000041890 */
[----:B------:R-:W-:Y:S07]  /*13190*/  LDSM.16.MT88.4 R12, [R208+0x800] ;  /* 0x00080000d00c783b */ /* 0x000fee0000004200 */
[C---:B------:R-:W-:Y:S08]  /*131a0*/  HMMA.16816.F32.BF16 R160, R4.reuse, R16, R160 ;  /* 0x0000001004a0723c */ /* 0x040ff000000418a0 */
[C---:B------:R-:W-:Y:S01]  /*131b0*/  HMMA.16816.F32.BF16 R140, R4.reuse, R18, R140 ;  /* 0x00000012048c723c */ /* 0x040fe2000004188c */
[----:B------:R-:W-:Y:S07]  /*131c0*/  LDSM.16.MT88.4 R16, [R44+0x800] ;  /* 0x000800002c10783b */ /* 0x000fee0000004200 */
[C---:B------:R-:W-:Y:S08]  /*131d0*/  HMMA.16816.F32.BF16 R156, R4.reuse, R20, R156 ;  /* 0x00000014049c723c */ /* 0x040ff0000004189c */
[C---:B------:R-:W-:Y:S01]  /*131e0*/  HMMA.16816.F32.BF16 R136, R4.reuse, R22, R136 ;  /* 0x000000160488723c */ /* 0x040fe20000041888 */
[----:B------:R-:W-:Y:S07]  /*131f0*/  LDSM.16.MT88.4 R20, [R207+0x8800] ;  /* 0x00880000cf14783b */ /* 0x000fee0000004200 */
[C---:B------:R-:W-:Y:S08]  /*13200*/  HMMA.16816.F32.BF16 R152, R4.reuse, R24, R152 ;  /* 0x000000180498723c */ /* 0x040ff00000041898 */
[----:B------:R-:W-:Y:S01]  /*13210*/  HMMA.16816.F32.BF16 R148, R4, R26, R148 ;  /* 0x0000001a0494723c */ /* 0x000fe20000041894 */
[--C-:B------:R-:W-:Y:S01]  /*13220*/  FFMA.FTZ R4, R201, UR6, -R0.reuse ;  /* 0x00000006c9047c23 */ /* 0x100fe20008010800 */
[----:B------:R-:W1:Y:S03]  /*13230*/  LDSM.16.MT88.4 R24, [R110+0x8800] ;  /* 0x008800006e18783b */ /* 0x000e660000004200 */
        /* <DEDUP_REMOVED lines=20> */
[----:B------:R3:W4:Y:S01]  /*13380*/  MUFU.EX2 R171, R4 ;  /* 0x0000000400ab7308 */ /* 0x0007220000000800 */
[--C-:B------:R-:W-:Y:S01]  /*13390*/  FFMA.FTZ R5, R213, UR6, -R2.reuse ;  /* 0x00000006d5057c23 */ /* 0x100fe20008010802 */
[----:B------:R-:W-:Y:S01]  /*133a0*/  FFMA.FTZ R9, R88, UR6, -R2 ;  /* 0x0000000658097c23 */ /* 0x000fe20008010802 */
[----:B---3--:R-:W-:-:S05]  /*133b0*/  FFMA.FTZ R4, R126, UR6, -R3 ;  /* 0x000000067e047c23 */ /* 0x008fca0008010803 */
[----:B------:R3:W-:Y:S02]  /*133c0*/  MUFU.EX2 R186, R4 ;  /* 0x0000000400ba7308 */ /* 0x0007e40000000800 */
[----:B---3--:R-:W-:-:S06]  /*133d0*/  FFMA.FTZ R4, R87, UR6, -R3 ;  /* 0x0000000657047c23 */ /* 0x008fcc0008010803 */
[----:B------:R3:W1:Y:S08]  /*133e0*/  MUFU.EX2 R187, R4 ;  /* 0x0000000400bb7308 */ /* 0x0006700000000800 */
[----:B------:R4:W2:Y:S01]  /*133f0*/  MUFU.EX2 R169, R5 ;  /* 0x0000000500a97308 */ /* 0x0008a20000000800 */
[----:B---3--:R-:W-:-:S07]  /*13400*/  FFMA.FTZ R4, R215, UR6, -R2 ;  /* 0x00000006d7047c23 */ /* 0x008fce0008010802 */
[----:B------:R-:W-:Y:S08]  /*13410*/  MUFU.EX2 R185, R9 ;  /* 0x0000000900b97308 */ /* 0x000ff00000000800 */
[----:B------:R3:W2:Y:S01]  /*13420*/  MUFU.EX2 R184, R4 ;  /* 0x0000000400b87308 */ /* 0x0006a20000000800 */
[----:B----4-:R-:W-:Y:S02]  /*13430*/  F2FP.BF16.F32.PACK_AB R5, R171, R170 ;  /* 0x000000aaab05723e */ /* 0x010fe400000010ff */
[----:B------:R-:W-:-:S02]  /*13440*/  F2FP.BF16.F32.PACK_AB R6, R189, R188 ;  /* 0x000000bcbd06723e */ /* 0x000fc400000010ff */
[----:B-1----:R-:W-:Y:S02]  /*13450*/  F2FP.BF16.F32.PACK_AB R7, R187, R186 ;  /* 0x000000babb07723e */ /* 0x002fe400000010ff */
[----:B---3--:R-:W-:-:S07]  /*13460*/  F2FP.BF16.F32.PACK_AB R4, R175, R174 ;  /* 0x000000aeaf04723e */ /* 0x008fce00000010ff */
        /* <DEDUP_REMOVED lines=12> */
[C---:B------:R-:W-:Y:S01]  /*13530*/  HMMA.16816.F32.BF16 R72, R4.reuse, R26, R144 ;  /* 0x0000001a0448723c */ /* 0x040fe20000041890 */
[----:B------:R-:W2:Y:S04]  /*13540*/  LDL.LU R146, [R1+0xb8] ;  /* 0x0000b80001927983 */ /* 0x000ea80000300800 */
[----:B------:R-:W3:Y:S04]  /*13550*/  LDL.LU R147, [R1+0xc0] ;  /* 0x0000c00001937983 */ /* 0x000ee80000300800 */
[----:B------:R-:W4:Y:S04]  /*13560*/  LDL.LU R180, [R1+0xbc] ;  /* 0x0000bc0001b47983 */ /* 0x000f280000300800 */
[----:B------:R-:W4:Y:S04]  /*13570*/  LDL.LU R181, [R1+0x78] ;  /* 0x0000780001b57983 */ /* 0x000f280000300800 */
[----:B------:R-:W4:Y:S04]  /*13580*/  LDL.LU R215, [R1+0x54] ;  /* 0x0000540001d77983 */ /* 0x000f280000300800 */
[----:B------:R-:W4:Y:S04]  /*13590*/  LDL.LU R199, [R1+0x28] ;  /* 0x0000280001c77983 */ /* 0x000f280000300800 */
[----:B------:R-:W4:Y:S01]  /*135a0*/  LDL.LU R193, [R1+0x18] ;  /* 0x0000180001c17983 */ /* 0x000f220000300800 */
[C---:B------:R-:W-:Y:S03]  /*135b0*/  HMMA.16816.F32.BF16 R76, R4.reuse, R24, R76 ;  /* 0x00000018044c723c */ /* 0x040fe6000004184c */
[----:B------:R-:W-:Y:S01]  /*135c0*/  LDSM.16.MT88.4 R24, [R208+0x1000] ;  /* 0x00100000d018783b */ /* 0x000fe20000004200 */
[----:B------:R-:W-:Y:S01]  /*135d0*/  FFMA.FTZ R9, R225, UR6, -R2 ;  /* 0x00000006e1097c23 */ /* 0x000fe20008010802 */
[----:B------:R-:W-:Y:S01]  /*135e0*/  MOV R114, R97 ;  /* 0x0000006100727202 */ /* 0x000fe20000000f00 */
[----:B------:R-:W-:Y:S01]  /*135f0*/  FFMA.FTZ R124, R83, R10, R124 ;  /* 0x0000000a537c7223 */ /* 0x000fe2000001007c */
[----:B------:R-:W-:Y:S01]  /*13600*/  MOV R166, R123 ;  /* 0x0000007b00a67202 */ /* 0x000fe20000000f00 */
[C---:B------:R-:W-:Y:S08]  /*13610*/  HMMA.16816.F32.BF16 R160, R4.reuse, R20, R160 ;  /* 0x0000001404a0723c */ /* 0x040ff000000418a0 */
[C---:B------:R-:W-:Y:S01]  /*13620*/  HMMA.16816.F32.BF16 R68, R4.reuse, R22, R140 ;  /* 0x000000160444723c */ /* 0x040fe2000004188c */
[----:B------:R-:W1:Y:S07]  /*13630*/  LDSM.16.MT88.4 R20, [R110+0x9000] ;  /* 0x009000006e14783b */ /* 0x000e6e0000004200 */
[C---:B------:R-:W-:Y:S08]  /*13640*/  HMMA.16816.F32.BF16 R156, R4.reuse, R16, R156 ;  /* 0x00000010049c723c */ /* 0x040ff0000004189c */
[C---:B------:R-:W-:Y:S01]  /*13650*/  HMMA.16816.F32.BF16 R88, R4.reuse, R18, R136 ;  /* 0x000000120458723c */ /* 0x040fe20000041888 */
[----:B------:R-:W1:Y:S07]  /*13660*/  LDSM.16.MT88.4 R16, [R207+0x9000] ;  /* 0x00900000cf10783b */ /* 0x000e6e0000004200 */
[C---:B------:R-:W-:Y:S08]  /*13670*/  HMMA.16816.F32.BF16 R84, R4.reuse, R12, R152 ;  /* 0x0000000c0454723c */ /* 0x040ff00000041898 */
[----:B------:R-:W-:Y:S01]  /*13680*/  HMMA.16816.F32.BF16 R148, R4, R14, R148 ;  /* 0x0000000e0494723c */ /* 0x000fe20000041894 */
[----:B------:R-:W-:Y:S01]  /*13690*/  FFMA.FTZ R4, R220, UR6, -R0 ;  /* 0x00000006dc047c23 */ /* 0x000fe20008010800 */
[----:B------:R-:W1:Y:S03]  /*136a0*/  LDSM.16.MT88.4 R12, [R44+0x1000] ;  /* 0x001000002c0c783b */ /* 0x000e660000004200 */
[----:B------:R1:W-:Y:S01]  /*136b0*/  MUFU.EX2 R191, R4 ;  /* 0x0000000400bf7308 */ /* 0x0003e20000000800 */
[----:B------:R-:W-:Y:S01]  /*136c0*/  MOV R47, R115 ;  /* 0x00000073002f7202 */ /* 0x000fe20000000f00 */
[----:B------:R-:W4:Y:S06]  /*136d0*/  LDL.LU R127, [R1+0xc] ;  /* 0x00000c00017f7983 */ /* 0x000f2c0000300800 */
[----:B------:R1:W-:Y:S01]  /*136e0*/  MUFU.EX2 R212, R9 ;  /* 0x0000000900d47308 */ /* 0x0003e20000000800 */
[----:B------:R-:W-:Y:S01]  /*136f0*/  FFMA.FTZ R10, R240, UR6, -R3 ;  /* 0x00000006f00a7c23 */ /* 0x000fe20008010803 */
[----:B------:R-:W-:Y:S01]  /*13700*/  MOV R83, R122 ;  /* 0x0000007a00537202 */ /* 0x000fe20000000f00 */
[----:B------:R-:W4:Y:S01]  /*13710*/  LDL.LU R164, [R1+0x8] ;  /* 0x0000080001a47983 */ /* 0x000f220000300800 */
[----:B------:R-:W-:-:S02]  /*13720*/  MOV R198, R113 ;  /* 0x0000007100c67202 */ /* 0x000fc40000000f00 */
[----:B------:R-:W-:Y:S01]  /*13730*/  MOV R125, R112 ;  /* 0x00000070007d7202 */ /* 0x000fe20000000f00 */
[----:B------:R-:W4:Y:S01]  /*13740*/  LDL.LU R192, [R1+0x4] ;  /* 0x0000040001c07983 */ /* 0x000f220000300800 */
[----:B-1----:R-:W-:Y:S01]  /*13750*/  FFMA.FTZ R4, R217, UR6, -R0 ;  /* 0x00000006d9047c23 */ /* 0x002fe20008010800 */
[----:B------:R-:W-:-:S03]  /*13760*/  FFMA.FTZ R9, R96, UR6, -R2 ;  /* 0x0000000660097c23 */ /* 0x000fc60008010802 */
[----:B------:R1:W-:Y:S01]  /*13770*/  MUFU.EX2 R237, R4 ;  /* 0x0000000400ed7308 */ /* 0x0003e20000000800 */
[----:B------:R-:W-:Y:S01]  /*13780*/  MOV R213, R107 ;  /* 0x0000006b00d57202 */ /* 0x000fe20000000f00 */
[----:B------:R-:W4:Y:S01]  /*13790*/  LDL.LU R165, [R1] ;  /* 0x0000000001a57983 */ /* 0x000f220000300800 */
[----:B-1----:R-:W-:-:S05]  /*137a0*/  FFMA.FTZ R4, R92, UR6, -R0 ;  /* 0x000000065c047c23 */ /* 0x002fca0008010800 */
        /* <DEDUP_REMOVED lines=16> */
[----:B------:R1:W2:Y:S02]  /*138b0*/  MUFU.EX2 R194, R4 ;  /* 0x0000000400c27308 */ /* 0x0002a40000000800 */
[----:B-1----:R-:W-:-:S06]  /*138c0*/  FFMA.FTZ R4, R93, UR6, -R3 ;  /* 0x000000065d047c23 */ /* 0x002fcc0008010803 */
[----:B------:R1:W-:Y:S02]  /*138d0*/  MUFU.EX2 R211, R4 ;  /* 0x0000000400d37308 */ /* 0x0003e40000000800 */
[----:B-1----:R-:W-:-:S06]  /*138e0*/  FFMA.FTZ R4, R57, UR6, -R3 ;  /* 0x0000000639047c23 */ /* 0x002fcc0008010803 */
[----:B------:R1:W3:Y:S08]  /*138f0*/  MUFU.EX2 R128, R4 ;  /* 0x0000000400807308 */ /* 0x0002f00000000800 */
[----:B------:R3:W-:Y:S01]  /*13900*/  MUFU.EX2 R217, R9 ;  /* 0x0000000900d97308 */ /* 0x0007e20000000800 */
[----:B-1----:R-:W-:-:S07]  /*13910*/  FFMA.FTZ R4, R228, UR6, -R2 ;  /* 0x00000006e4047c23 */ /* 0x002fce0008010802 */
[----:B------:R1:W4:Y:S01]  /*13920*/  MUFU.EX2 R239, R4 ;  /* 0x0000000400ef7308 */ /* 0x0003220000000800 */
[----:B--2---:R-:W-:Y:S02]  /*13930*/  F2FP.BF16.F32.PACK_AB R5, R194, R81 ;  /* 0x00000051c205723e */ /* 0x004fe400000010ff */
[----:B------:R-:W-:Y:S02]  /*13940*/  F2FP.BF16.F32.PACK_AB R6, R129, R202 ;  /* 0x000000ca8106723e */ /* 0x000fe400000010ff */
[----:B---3--:R-:W-:Y:S01]  /*13950*/  F2FP.BF16.F32.PACK_AB R7, R128, R211 ;  /* 0x000000d38007723e */ /* 0x008fe200000010ff */
[--C-:B------:R-:W-:Y:S01]  /*13960*/  FFMA.FTZ R9, R114, UR6, -R8.reuse ;  /* 0x0000000672097c23 */ /* 0x100fe20008010808 */
[----:B------:R-:W-:Y:S02]  /*13970*/  MOV R223, R80 ;  /* 0x0000005000df7202 */ /* 0x000fe40000000f00 */
[----:B------:R-:W-:Y:S02]  /*13980*/  MOV R80, R94 ;  /* 0x0000005e00507202 */ /* 0x000fe40000000f00 */
[----:B-1----:R-:W-:Y:S01]  /*13990*/  F2FP.BF16.F32.PACK_AB R4, R195, R200 ;  /* 0x000000c8c304723e */ /* 0x002fe200000010ff */
[----:B------:R1:W-:Y:S06]  /*139a0*/  MUFU.EX2 R219, R9 ;  /* 0x0000000900db7308 */ /* 0x0003ec0000000800 */
[C---:B------:R-:W-:Y:S08]  /*139b0*/  HMMA.16816.F32.BF16 R100, R4.reuse, R20, R40 ;  /* 0x000000140464723c */ /* 0x040ff00000041828 */
[----:B------:R-:W-:Y:S01]  /*139c0*/  HMMA.16816.F32.BF16 R92, R4, R16, R32 ;  /* 0x00000010045c723c */ /* 0x000fe20000041820 */
[----:B-1----:R-:W-:-:S07]  /*139d0*/  FFMA.FTZ R9, R248, UR6, -R8 ;  /* 0x00000006f8097c23 */ /* 0x002fce0008010808 */
[C---:B------:R-:W-:Y:S01]  /*139e0*/  HMMA.16816.F32.BF16 R96, R4.reuse, R22, R36 ;  /* 0x000000160460723c */ /* 0x040fe20000041824 */
[----:B------:R1:W2:Y:S07]  /*139f0*/  MUFU.EX2 R220, R9 ;  /* 0x0000000900dc7308 */ /* 0x0002ae0000000800 */
[C---:B------:R-:W-:Y:S01]  /*13a00*/  HMMA.16816.F32.BF16 R56, R4.reuse, R18, R28 ;  /* 0x000000120438723c */ /* 0x040fe2000004181c */
[----:B------:R-:W-:Y:S07]  /*13a10*/  LDSM.16.MT88.4 R28, [R208+0x1800] ;  /* 0x00180000d01c783b */ /* 0x000fee0000004200 */
[----:B------:R-:W-:Y:S01]  /*13a20*/  HMMA.16816.F32.BF16 R52, R4, R12, R52 ;  /* 0x0000000c0434723c */ /* 0x000fe20000041834 */
[----:B-1----:R-:W-:-:S07]  /*13a30*/  FFMA.FTZ R9, R238, UR6, -R8 ;  /* 0x00000006ee097c23 */ /* 0x002fce0008010808 */
[C---:B------:R-:W-:Y:S08]  /*13a40*/  HMMA.16816.F32.BF16 R48, R4.reuse, R14, R48 ;  /* 0x0000000e0430723c */ /* 0x040ff00000041830 */
[C---:B------:R-:W-:Y:S08]  /*13a50*/  HMMA.16816.F32.BF16 R40, R4.reuse, R24, R64 ;  /* 0x000000180428723c */ /* 0x040ff00000041840 */
[----:B------:R-:W-:Y:S01]  /*13a60*/  HMMA.16816.F32.BF16 R32, R4, R26, R60 ;  /* 0x0000001a0420723c */ /* 0x000fe2000004183c */
[----:B------:R-:W-:-:S02]  /*13a70*/  F2FP.BF16.F32.PACK_AB R4, R237, R191 ;  /* 0x000000bfed04723e */ /* 0x000fc400000010ff */
[----:B----4-:R-:W-:Y:S02]  /*13a80*/  F2FP.BF16.F32.PACK_AB R5, R239, R234 ;  /* 0x000000eaef05723e */ /* 0x010fe400000010ff */
[----:B------:R-:W-:Y:S02]  /*13a90*/  F2FP.BF16.F32.PACK_AB R6, R126, R223 ;  /* 0x000000df7e06723e */ /* 0x000fe400000010ff */
[----:B------:R-:W-:Y:S01]  /*13aa0*/  F2FP.BF16.F32.PACK_AB R7, R217, R212 ;  /* 0x000000d4d907723e */ /* 0x000fe200000010ff */
[----:B------:R1:W-:Y:S06]  /*13ab0*/  MUFU.EX2 R197, R9 ;  /* 0x0000000900c57308 */ /* 0x0003ec0000000800 */
[----:B------:R-:W-:Y:S01]  /*13ac0*/  HMMA.16816.F32.BF16 R60, R4, R16, R160 ;  /* 0x00000010043c723c */ /* 0x000fe200000418a0 */
[----:B------:R-:W-:-:S07]  /*13ad0*/  MOV R160, R110 ;  /* 0x0000006e00a07202 */ /* 0x000fce0000000f00 */
[----:B------:R-:W-:Y:S01]  /*13ae0*/  HMMA.16816.F32.BF16 R76, R4, R20, R76 ;  /* 0x00000014044c723c */ /* 0x000fe2000004184c */
[----:B-1----:R-:W-:-:S07]  /*13af0*/  FFMA.FTZ R9, R232, UR6, -R8 ;  /* 0x00000006e8097c23 */ /* 0x002fce0008010808 */
[C---:B------:R-:W-:Y:S01]  /*13b00*/  HMMA.16816.F32.BF16 R72, R4.reuse, R22, R72 ;  /* 0x000000160448723c */ /* 0x040fe20000041848 */
[----:B------:R-:W-:Y:S01]  /*13b10*/  LDSM.16.MT88.4 R20, [R44+0x1800] ;  /* 0x001800002c14783b */ /* 0x000fe20000004200 */
[----:B------:R1:W-:Y:S06]  /*13b20*/  MUFU.EX2 R183, R9 ;  /* 0x0000000900b77308 */ /* 0x0003ec0000000800 */
[C---:B------:R-:W-:Y:S01]  /*13b30*/  HMMA.16816.F32.BF16 R68, R4.reuse, R18, R68 ;  /* 0x000000120444723c */ /* 0x040fe20000041844 */
[----:B------:R-:W-:Y:S07]  /*13b40*/  LDSM.16.MT88.4 R16, [R207+0x9800] ;  /* 0x00980000cf10783b */ /* 0x000fee0000004200 */
[----:B------:R-:W-:Y:S01]  /*13b50*/  HMMA.16816.F32.BF16 R64, R4, R12, R156 ;  /* 0x0000000c0440723c */ /* 0x000fe2000004189c */
[----:B-1----:R-:W-:-:S07]  /*13b60*/  FFMA.FTZ R9, R80, UR6, -R3 ;  /* 0x0000000650097c23 */ /* 0x002fce0008010803 */
[----:B------:R-:W-:Y:S01]  /*13b70*/  HMMA.16816.F32.BF16 R88, R4, R14, R88 ;  /* 0x0000000e0458723c */ /* 0x000fe20000041858 */
[----:B------:R-:W1:Y:S01]  /*13b80*/  LDSM.16.MT88.4 R12, [R160+0x9800] ;  /* 0x00980000a00c783b */ /* 0x000e620000004200 */
[----:B------:R3:W-:Y:S08]  /*13b90*/  MUFU.EX2 R218, R9 ;  /* 0x0000000900da7308 */ /* 0x0007f00000000800 */
[----:B------:R-:W-:Y:S01]  /*13ba0*/  MUFU.EX2 R196, R10 ;  /* 0x0000000a00c47308 */ /* 0x000fe20000000800 */
[----:B---3--:R-:W-:-:S07]  /*13bb0*/  FFMA.FTZ R9, R250, UR6, -R3 ;  /* 0x00000006fa097c23 */ /* 0x008fce0008010803 */
[----:B------:R3:W4:Y:S02]  /*13bc0*/  MUFU.EX2 R201, R9 ;  /* 0x0000000900c97308 */ /* 0x0007240000000800 */
[----:B---3--:R-:W-:-:S06]  /*13bd0*/  FFMA.FTZ R9, R233, UR6, -R3 ;  /* 0x00000006e9097c23 */ /* 0x008fcc0008010803 */
[----:B------:R-:W3:Y:S01]  /*13be0*/  MUFU.EX2 R182, R9 ;  /* 0x0000000900b67308 */ /* 0x000ee20000000800 */
[----:B------:R-:W-:Y:S01]  /*13bf0*/  HMMA.16816.F32.BF16 R84, R4, R24, R84 ;  /* 0x000000180454723c */ /* 0x000fe20000041854 */
[----:B------:R-:W-:-:S07]  /*13c00*/  MOV R80, R121 ;  /* 0x0000007900507202 */ /* 0x000fce0000000f00 */
[----:B------:R-:W-:Y:S01]  /*13c10*/  HMMA.16816.F32.BF16 R36, R4, R26, R148 ;  /* 0x0000001a0424723c */ /* 0x000fe20000041894 */
[----:B--2---:R-:W-:Y:S02]  /*13c20*/  F2FP.BF16.F32.PACK_AB R4, R220, R219 ;  /* 0x000000dbdc04723e */ /* 0x004fe400000010ff */
[----:B----4-:R-:W-:Y:S02]  /*13c30*/  F2FP.BF16.F32.PACK_AB R5, R201, R218 ;  /* 0x000000dac905723e */ /* 0x010fe400000010ff */
[----:B------:R-:W-:Y:S02]  /*13c40*/  F2FP.BF16.F32.PACK_AB R6, R183, R197 ;  /* 0x000000c5b706723e */ /* 0x000fe400000010ff */
[----:B---3--:R-:W-:Y:S02]  /*13c50*/  F2FP.BF16.F32.PACK_AB R7, R182, R196 ;  /* 0x000000c4b607723e */ /* 0x008fe400000010ff */
[----:B------:R-:W-:Y:S02]  /*13c60*/  MOV R110, R106 ;  /* 0x0000006a006e7202 */ /* 0x000fe40000000f00 */
[----:B------:R-:W-:-:S02]  /*13c70*/  MOV R172, R105 ;  /* 0x0000006900ac7202 */ /* 0x000fc40000000f00 */
[----:B------:R-:W-:Y:S01]  /*13c80*/  MOV R176, R104 ;  /* 0x0000006800b07202 */ /* 0x000fe20000000f00 */
[C---:B-1----:R-:W-:Y:S01]  /*13c90*/  HMMA.16816.F32.BF16 R112, R4.reuse, R12, R100 ;  /* 0x0000000c0470723c */ /* 0x042fe20000041864 */
[----:B------:R-:W-:Y:S01]  /*13ca0*/  MOV R167, R120 ;  /* 0x0000007800a77202 */ /* 0x000fe20000000f00 */
[----:B------:R-:W-:Y:S01]  /*13cb0*/  FFMA.FTZ R46, R147, R46, R116 ;  /* 0x0000002e932e7223 */ /* 0x000fe20000010074 */
[----:B------:R-:W-:Y:S01]  /*13cc0*/  FFMA.FTZ R82, R146, R11, R82 ;  /* 0x0000000b92527223 */ /* 0x000fe20000010052 */
[----:B------:R-:W2:Y:S04]  /*13cd0*/  LDL.LU R116, [R1+0x124] ;  /* 0x0001240001747983 */ /* 0x000ea80000300800 */
[C---:B------:R-:W-:Y:S01]  /*13ce0*/  HMMA.16816.F32.BF16 R104, R4.reuse, R14, R96 ;  /* 0x0000000e0468723c */ /* 0x040fe20000041860 */
[--C-:B------:R-:W-:Y:S01]  /*13cf0*/  FFMA.FTZ R143, R252, UR6, -R0.reuse ;  /* 0x00000006fc8f7c23 */ /* 0x100fe20008010800 */
[--C-:B------:R-:W-:Y:S01]  /*13d00*/  FFMA.FTZ R142, R247, UR6, -R0.reuse ;  /* 0x00000006f78e7c23 */ /* 0x100fe20008010800 */
[--C-:B------:R-:W-:Y:S01]  /*13d10*/  FFMA.FTZ R141, R241, UR6, -R0.reuse ;  /* 0x00000006f18d7c23 */ /* 0x100fe20008010800 */
[--C-:B------:R-:W-:Y:S01]  /*13d20*/  FFMA.FTZ R144, R236, UR6, -R0.reuse ;  /* 0x00000006ec907c23 */ /* 0x100fe20008010800 */
[--C-:B------:R-:W-:Y:S01]  /*13d30*/  FFMA.FTZ R157, R231, UR6, -R0.reuse ;  /* 0x00000006e79d7c23 */ /* 0x100fe20008010800 */
[--C-:B------:R-:W-:Y:S01]  /*13d40*/  FFMA.FTZ R159, R119, UR6, -R0.reuse ;  /* 0x00000006779f7c23 */ /* 0x100fe20008010800 */
[--C-:B------:R-:W-:Y:S01]  /*13d50*/  FFMA.FTZ R161, R118, UR6, -R0.reuse ;  /* 0x0000000676a17c23 */ /* 0x100fe20008010800 */
[C---:B------:R-:W-:Y:S01]  /*13d60*/  HMMA.16816.F32.BF16 R92, R4.reuse, R16, R92 ;  /* 0x00000010045c723c */ /* 0x040fe2000004185c */
[----:B------:R-:W-:Y:S01]  /*13d70*/  FFMA.FTZ R162, R117, UR6, -R0 ;  /* 0x0000000675a27c23 */ /* 0x000fe20008010800 */
[--C-:B------:R-:W-:Y:S01]  /*13d80*/  FFMA.FTZ R136, R134, UR6, -R2.reuse ;  /* 0x0000000686887c23 */ /* 0x100fe20008010802 */
[----:B------:R-:W-:Y:S01]  /*13d90*/  FFMA.FTZ R163, R135, UR6, -R2 ;  /* 0x0000000687a37c23 */ /* 0x000fe20008010802 */
[----:B------:R1:W-:Y:S04]  /*13da0*/  LDSM.16.MT88.4 R24, [R160+0xa000] ;  /* 0x00a00000a018783b */ /* 0x0003e80000004200 */
[C---:B------:R-:W-:Y:S08]  /*13db0*/  HMMA.16816.F32.BF16 R56, R4.reuse, R18, R56 ;  /* 0x000000120438723c */ /* 0x040ff00000041838 */
[C---:B------:R-:W-:Y:S08]  /*13dc0*/  HMMA.16816.F32.BF16 R52, R4.reuse, R20, R52 ;  /* 0x000000140434723c */ /* 0x040ff00000041834 */
[C---:B------:R-:W-:Y:S08]  /*13dd0*/  HMMA.16816.F32.BF16 R48, R4.reuse, R22, R48 ;  /* 0x000000160430723c */ /* 0x040ff00000041830 */
[C---:B------:R-:W-:Y:S08]  /*13de0*/  HMMA.16816.F32.BF16 R40, R4.reuse, R28, R40 ;  /* 0x0000001c0428723c */ /* 0x040ff00000041828 */
[----:B------:R-:W-:Y:S01]  /*13df0*/  HMMA.16816.F32.BF16 R120, R4, R30, R32 ;  /* 0x0000001e0478723c */ /* 0x000fe20000041820 */
[----:B------:R-:W-:-:S04]  /*13e00*/  FFMA.FTZ R4, R181, UR6, -R0 ;  /* 0x00000006b5047c23 */ /* 0x000fc80008010800 */
[----:B------:R3:W-:Y:S01]  /*13e10*/  MUFU.EX2 R222, R4 ;  /* 0x0000000400de7308 */ /* 0x0007e20000000800 */
[----:B------:R-:W-:Y:S02]  /*13e20*/  FFMA.FTZ R35, R180, R45, R111 ;  /* 0x0000002db4237223 */ /* 0x000fe4000001006f */
[----:B------:R-:W4:Y:S04]  /*13e30*/  LDL.LU R111, [R1+0x120] ;  /* 0x00012000016f7983 */ /* 0x000f280000300800 */
[----:B------:R-:W4:Y:S01]  /*13e40*/  LDL.LU R181, [R1+0x60] ;  /* 0x0000600001b57983 */ /* 0x000f220000300800 */
[----:B---3--:R-:W-:-:S04]  /*13e50*/  FFMA.FTZ R4, R215, UR6, -R0 ;  /* 0x00000006d7047c23 */ /* 0x008fc80008010800 */
[----:B------:R3:W-:Y:S02]  /*13e60*/  MUFU.EX2 R215, R4 ;  /* 0x0000000400d77308 */ /* 0x0007e40000000800 */
[----:B---3--:R-:W-:-:S06]  /*13e70*/  FFMA.FTZ R4, R199, UR6, -R0 ;  /* 0x00000006c7047c23 */ /* 0x008fcc0008010800 */
[----:B------:R3:W-:Y:S02]  /*13e80*/  MUFU.EX2 R199, R4 ;  /* 0x0000000400c77308 */ /* 0x0007e40000000800 */
[----:B---3--:R-:W-:-:S06]  /*13e90*/  FFMA.FTZ R4, R193, UR6, -R0 ;  /* 0x00000006c1047c23 */ /* 0x008fcc0008010800 */
[----:B------:R3:W-:Y:S02]  /*13ea0*/  MUFU.EX2 R193, R4 ;  /* 0x0000000400c17308 */ /* 0x0007e40000000800 */
[--C-:B---3--:R-:W-:Y:S02]  /*13eb0*/  FFMA.FTZ R4, R213, UR6, -R2.reuse ;  /* 0x00000006d5047c23 */ /* 0x108fe40008010802 */
[----:B------:R-:W3:Y:S04]  /*13ec0*/  LDL.LU R213, [R1+0x30] ;  /* 0x0000300001d57983 */ /* 0x000ee80000300800 */
[----:B------:R1:W-:Y:S01]  /*13ed0*/  MUFU.EX2 R225, R4 ;  /* 0x0000000400e17308 */ /* 0x0003e20000000800 */
[----:B------:R-:W3:Y:S04]  /*13ee0*/  LDL.LU R139, [R1+0x1c] ;  /* 0x00001c00018b7983 */ /* 0x000ee80000300800 */
[----:B------:R-:W3:Y:S04]  /*13ef0*/  LDL.LU R140, [R1+0x14] ;  /* 0x00001400018c7983 */ /* 0x000ee80000300800 */
[----:B------:R-:W3:Y:S04]  /*13f00*/  LDL.LU R145, [R1+0x70] ;  /* 0x0000700001917983 */ /* 0x000ee80000300800 */
[----:B------:R-:W3:Y:S01]  /*13f10*/  LDL.LU R146, [R1+0x5c] ;  /* 0x00005c0001927983 */ /* 0x000ee20000300800 */
[----:B-1----:R-:W-:-:S04]  /*13f20*/  FFMA.FTZ R4, R125, UR6, -R2 ;  /* 0x000000067d047c23 */ /* 0x002fc80008010802 */
[----:B------:R1:W1:Y:S02]  /*13f30*/  MUFU.EX2 R125, R4 ;  /* 0x00000004007d7308 */ /* 0x0002640000000800 */
[----:B-1----:R-:W-:-:S06]  /*13f40*/  FFMA.FTZ R4, R198, UR6, -R2 ;  /* 0x00000006c6047c23 */ /* 0x002fcc0008010802 */
[----:B------:R1:W-:Y:S02]  /*13f50*/  MUFU.EX2 R198, R4 ;  /* 0x0000000400c67308 */ /* 0x0003e40000000800 */
[----:B-1----:R-:W-:Y:S02]  /*13f60*/  FFMA.FTZ R4, R47, UR6, -R2 ;  /* 0x000000062f047c23 */ /* 0x002fe40008010802 */
[----:B------:R-:W3:Y:S04]  /*13f70*/  LDL.LU R47, [R1+0x48] ;  /* 0x00004800012f7983 */ /* 0x000ee80000300800 */
[----:B------:R-:W3:Y:S04]  /*13f80*/  LDL.LU R232, [R1+0x94] ;  /* 0x0000940001e87983 */ /* 0x000ee80000300800 */
[----:B------:R-:W3:Y:S04]  /*13f90*/  LDL.LU R45, [R1+0x8c] ;  /* 0x00008c00012d7983 */ /* 0x000ee80000300800 */
[----:B------:R-:W3:Y:S01]  /*13fa0*/  LDL.LU R151, [R1+0x84] ;  /* 0x0000840001977983 */ /* 0x000ee20000300800 */
[----:B------:R-:W-:-:S02]  /*13fb0*/  FFMA.FTZ R34, R192, UR6, -R0 ;  /* 0x00000006c0227c23 */ /* 0x000fc40008010800 */
[----:B------:R1:W1:Y:S01]  /*13fc0*/  MUFU.EX2 R192, R4 ;  /* 0x0000000400c07308 */ /* 0x0002620000000800 */
[--C-:B------:R-:W-:Y:S01]  /*13fd0*/  FFMA.FTZ R11, R127, UR6, -R0.reuse ;  /* 0x000000067f0b7c23 */ /* 0x100fe20008010800 */
[--C-:B------:R-:W-:Y:S01]  /*13fe0*/  FFMA.FTZ R32, R164, UR6, -R0.reuse ;  /* 0x00000006a4207c23 */ /* 0x100fe20008010800 */
[--C-:B------:R-:W-:Y:S01]  /*13ff0*/  FFMA.FTZ R33, R165, UR6, -R0.reuse ;  /* 0x00000006a5217c23 */ /* 0x100fe20008010800 */
[----:B------:R-:W-:Y:S01]  /*14000*/  F2FP.BF16.F32.PACK_AB R5, R125, R225 ;  /* 0x000000e17d05723e */ /* 0x000fe200000010ff */
[--C-:B------:R-:W-:Y:S01]  /*14010*/  FFMA.FTZ R180, R108, UR6, -R0.reuse ;  /* 0x000000066cb47c23 */ /* 0x100fe20008010800 */
[----:B------:R-:W-:Y:S01]  /*14020*/  F2FP.BF16.F32.PACK_AB R6, R193, R199 ;  /* 0x000000c7c106723e */ /* 0x000fe200000010ff */
[----:B------:R-:W3:Y:S01]  /*14030*/  LDL.LU R150, [R1+0x7c] ;  /* 0x00007c0001967983 */ /* 0x000ee20000300800 */
[----:B------:R-:W-:Y:S02]  /*14040*/  MOV R165, R167 ;  /* 0x000000a700a57202 */ /* 0x000fe40000000f00 */
[----:B------:R-:W-:Y:S01]  /*14050*/  MOV R164, R176 ;  /* 0x000000b000a47202 */ /* 0x000fe20000000f00 */
[----:B------:R-:W-:Y:S01]  /*14060*/  FFMA.FTZ R176, R109, UR6, -R0 ;  /* 0x000000066db07c23 */ /* 0x000fe20008010800 */
[----:B------:R-:W-:Y:S01]  /*14070*/  MOV R127, R172 ;  /* 0x000000ac007f7202 */ /* 0x000fe20000000f00 */
[----:B------:R-:W3:Y:S01]  /*14080*/  LDL.LU R152, [R1+0x6c] ;  /* 0x00006c0001987983 */ /* 0x000ee20000300800 */
[----:B-1----:R-:W-:-:S02]  /*14090*/  F2FP.BF16.F32.PACK_AB R4, R215, R222 ;  /* 0x000000ded704723e */ /* 0x002fc400000010ff */
[----:B------:R-:W-:Y:S01]  /*140a0*/  F2FP.BF16.F32.PACK_AB R7, R192, R198 ;  /* 0x000000c6c007723e */ /* 0x000fe200000010ff */
[--C-:B------:R-:W-:Y:S01]  /*140b0*/  FFMA.FTZ R10, R127, UR6, -R2.reuse ;  /* 0x000000067f0a7c23 */ /* 0x100fe20008010802 */
[----:B------:R-:W-:Y:S01]  /*140c0*/  MOV R127, R80 ;  /* 0x00000050007f7202 */ /* 0x000fe20000000f00 */
[----:B------:R-:W3:Y:S04]  /*140d0*/  LDL.LU R154, [R1+0x50] ;  /* 0x00005000019a7983 */ /* 0x000ee80000300800 */
[C---:B------:R-:W-:Y:S01]  /*140e0*/  HMMA.16816.F32.BF16 R96, R4.reuse, R18, R68 ;  /* 0x000000120460723c */ /* 0x040fe20000041844 */
[----:B------:R-:W3:Y:S07]  /*140f0*/  LDL.LU R80, [R1+0x44] ;  /* 0x0000440001507983 */ /* 0x000eee0000300800 */
[----:B------:R-:W-:Y:S01]  /*14100*/  HMMA.16816.F32.BF16 R68, R4, R30, R36 ;  /* 0x0000001e0444723c */ /* 0x000fe20000041824 */
[----:B------:R-:W-:-:S02]  /*14110*/  FFMA.FTZ R39, R83, UR6, -R2 ;  /* 0x0000000653277c23 */ /* 0x000fc40008010802 */
[----:B------:R-:W3:Y:S04]  /*14120*/  LDL.LU R83, [R1+0x20] ;  /* 0x0000200001537983 */ /* 0x000ee80000300800 */
[----:B------:R-:W3:Y:S04]  /*14130*/  LDL.LU R155, [R1+0x10] ;  /* 0x00001000019b7983 */ /* 0x000ee80000300800 */
[----:B------:R-:W3:Y:S04]  /*14140*/  LDL.LU R228, [R1+0xa0] ;  /* 0x0000a00001e47983 */ /* 0x000ee80000300800 */
[----:B------:R-:W3:Y:S04]  /*14150*/  LDL.LU R148, [R1+0x9c] ;  /* 0x00009c0001947983 */ /* 0x000ee80000300800 */
[----:B------:R-:W3:Y:S04]  /*14160*/  LDL.LU R156, [R1+0x98] ;  /* 0x00009800019c7983 */ /* 0x000ee80000300800 */
[----:B------:R-:W3:Y:S01]  /*14170*/  LDL.LU R158, [R1+0x90] ;  /* 0x00009000019e7983 */ /* 0x000ee20000300800 */
[----:B------:R-:W-:Y:S03]  /*14180*/  HMMA.16816.F32.BF16 R84, R4, R28, R84 ;  /* 0x0000001c0454723c */ /* 0x000fe60000041854 */
[----:B------:R-:W3:Y:S04]  /*14190*/  LDL.LU R137, [R1+0x88] ;  /* 0x0000880001897983 */ /* 0x000ee80000300800 */
[----:B------:R-:W3:Y:S01]  /*141a0*/  LDL.LU R138, [R1+0x80] ;  /* 0x00008000018a7983 */ /* 0x000ee20000300800 */
[--C-:B--2---:R-:W-:Y:S01]  /*141b0*/  FFMA.FTZ R167, R116, UR6, -R0.reuse ;  /* 0x0000000674a77c23 */ /* 0x104fe20008010800 */
[----:B----4-:R-:W-:Y:S01]  /*141c0*/  FFMA.FTZ R172, R111, UR6, -R0 ;  /* 0x000000066fac7c23 */ /* 0x010fe20008010800 */
[----:B------:R-:W-:-:S04]  /*141d0*/  FFMA.FTZ R0, R181, UR6, -R8 ;  /* 0x00000006b5007c23 */ /* 0x000fc80008010808 */
[----:B------:R3:W-:Y:S02]  /*141e0*/  MUFU.EX2 R181, R0 ;  /* 0x0000000000b57308 */ /* 0x0007e40000000800 */
[----:B---3--:R-:W-:-:S06]  /*141f0*/  FFMA.FTZ R0, R213, UR6, -R8 ;  /* 0x00000006d5007c23 */ /* 0x008fcc0008010808 */
[----:B------:R1:W2:Y:S02]  /*14200*/  MUFU.EX2 R213, R0 ;  /* 0x0000000000d57308 */ /* 0x0002a40000000800 */
[--C-:B-1----:R-:W-:Y:S02]  /*14210*/  FFMA.FTZ R0, R139, UR6, -R8.reuse ;  /* 0x000000068b007c23 */ /* 0x102fe40008010808 */
[----:B------:R-:W3:Y:S04]  /*14220*/  LDL.LU R139, [R1+0x74] ;  /* 0x00007400018b7983 */ /* 0x000ee80000300800 */
[----:B------:R1:W-:Y:S02]  /*14230*/  MUFU.EX2 R221, R0 ;  /* 0x0000000000dd7308 */ /* 0x0003e40000000800 */
[----:B-1----:R-:W-:-:S02]  /*14240*/  FFMA.FTZ R0, R140, UR6, -R8 ;  /* 0x000000068c007c23 */ /* 0x002fc40008010808 */
[----:B------:R-:W4:Y:S04]  /*14250*/  LDL.LU R140, [R1+0x4c] ;  /* 0x00004c00018c7983 */ /* 0x000f280000300800 */
[----:B------:R-:W2:Y:S01]  /*14260*/  LDL.LU R153, [R1+0x24] ;  /* 0x0000240001997983 */ /* 0x000ea20000300800 */
[----:B------:R-:W-:-:S03]  /*14270*/  FFMA.FTZ R29, R151, UR6, -R8 ;  /* 0x00000006971d7c23 */ /* 0x000fc60008010808 */
[----:B------:R-:W2:Y:S01]  /*14280*/  LDL.LU R151, [R1+0xe0] ;  /* 0x0000e00001977983 */ /* 0x000ea20000300800 */
[----:B------:R1:W-:Y:S01]  /*14290*/  MUFU.EX2 R252, R0 ;  /* 0x0000000000fc7308 */ /* 0x0003e20000000800 */
[----:B------:R-:W-:Y:S01]  /*142a0*/  MOV R147, R110 ;  /* 0x0000006e00937202 */ /* 0x000fe20000000f00 */
[----:B------:R-:W-:Y:S01]  /*142b0*/  FFMA.FTZ R28, R165, UR6, -R2 ;  /* 0x00000006a51c7c23 */ /* 0x000fe20008010802 */
[----:B-1----:R-:W-:-:S05]  /*142c0*/  FFMA.FTZ R0, R145, UR6, -R3 ;  /* 0x0000000691007c23 */ /* 0x002fca0008010803 */
[----:B------:R1:W-:Y:S01]  /*142d0*/  MUFU.EX2 R250, R0 ;  /* 0x0000000000fa7308 */ /* 0x0003e20000000800 */
[--C-:B------:R-:W-:Y:S01]  /*142e0*/  FFMA.FTZ R9, R164, UR6, -R2.reuse ;  /* 0x00000006a4097c23 */ /* 0x100fe20008010802 */
[--C-:B------:R-:W-:Y:S01]  /*142f0*/  FFMA.FTZ R38, R210, UR6, -R2.reuse ;  /* 0x00000006d2267c23 */ /* 0x100fe20008010802 */
[--C-:B------:R-:W-:Y:S01]  /*14300*/  FFMA.FTZ R145, R131, UR6, -R2.reuse ;  /* 0x0000000683917c23 */ /* 0x100fe20008010802 */
[--C-:B------:R-:W-:Y:S01]  /*14310*/  FFMA.FTZ R149, R214, UR6, -R2.reuse ;  /* 0x00000006d6957c23 */ /* 0x100fe20008010802 */
[--C-:B------:R-:W-:Y:S01]  /*14320*/  FFMA.FTZ R164, R133, UR6, -R2.reuse ;  /* 0x0000000685a47c23 */ /* 0x100fe20008010802 */
[----:B------:R-:W-:Y:S02]  /*14330*/  FFMA.FTZ R165, R132, UR6, -R2 ;  /* 0x0000000684a57c23 */ /* 0x000fe40008010802 */
[----:B------:R1:W-:Y:S02]  /*14340*/  MUFU.EX2 R240, R11 ;  /* 0x0000000b00f07308 */ /* 0x0003e40000000800 */
[----:B-1----:R-:W-:-:S06]  /*14350*/  FFMA.FTZ R0, R146, UR6, -R3 ;  /* 0x0000000692007c23 */ /* 0x002fcc0008010803 */
[----:B------:R1:W2:Y:S01]  /*14360*/  MUFU.EX2 R247, R0 ;  /* 0x0000000000f77308 */ /* 0x0002a20000000800 */
[--C-:B------:R-:W-:Y:S01]  /*14370*/  FFMA.FTZ R146, R216, UR6, -R2.reuse ;  /* 0x00000006d8927c23 */ /* 0x100fe20008010802 */
[--C-:B------:R-:W-:Y:S01]  /*14380*/  FFMA.FTZ R11, R166, UR6, -R2.reuse ;  /* 0x00000006a60b7c23 */ /* 0x100fe20008010802 */
[--C-:B------:R-:W-:Y:S01]  /*14390*/  FFMA.FTZ R166, R130, UR6, -R2.reuse ;  /* 0x0000000682a67c23 */ /* 0x100fe20008010802 */
[----:B------:R-:W-:Y:S01]  /*143a0*/  MOV R210, R160 ;  /* 0x000000a000d27202 */ /* 0x000fe20000000f00 */
[--C-:B------:R-:W-:Y:S01]  /*143b0*/  FFMA.FTZ R160, R226, UR6, -R3.reuse ;  /* 0x00000006e2a07c23 */ /* 0x100fe20008010803 */
[----:B-1----:R-:W-:Y:S01]  /*143c0*/  FFMA.FTZ R0, R147, UR6, -R3 ;  /* 0x0000000693007c23 */ /* 0x002fe20008010803 */
[----:B------:R-:W-:-:S03]  /*143d0*/  FFMA.FTZ R147, R209, UR6, -R2 ;  /* 0x00000006d1937c23 */ /* 0x000fc60008010802 */
[----:B------:R1:W-:Y:S01]  /*143e0*/  MUFU.EX2 R248, R0 ;  /* 0x0000000000f87308 */ /* 0x0003e20000000800 */
[--C-:B------:R-:W-:Y:S01]  /*143f0*/  FFMA.FTZ R31, R156, UR6, -R3.reuse ;  /* 0x000000069c1f7c23 */ /* 0x100fe20008010803 */
[--C-:B------:R-:W-:Y:S01]  /*14400*/  FFMA.FTZ R36, R158, UR6, -R3.reuse ;  /* 0x000000069e247c23 */ /* 0x100fe20008010803 */
[--C-:B------:R-:W-:Y:S01]  /*14410*/  FFMA.FTZ R137, R137, UR6, -R3.reuse ;  /* 0x0000000689897c23 */ /* 0x100fe20008010803 */
[--C-:B------:R-:W-:Y:S01]  /*14420*/  FFMA.FTZ R138, R138, UR6, -R3.reuse ;  /* 0x000000068a8a7c23 */ /* 0x100fe20008010803 */
[--C-:B------:R-:W-:Y:S01]  /*14430*/  FFMA.FTZ R156, R242, UR6, -R3.reuse ;  /* 0x00000006f29c7c23 */ /* 0x100fe20008010803 */
[--C-:B------:R-:W-:Y:S01]  /*14440*/  FFMA.FTZ R158, R229, UR6, -R3.reuse ;  /* 0x00000006e59e7c23 */ /* 0x100fe20008010803 */
[--C-:B-1----:R-:W-:Y:S01]  /*14450*/  FFMA.FTZ R0, R47, UR6, -R3.reuse ;  /* 0x000000062f007c23 */ /* 0x102fe20008010803 */
[----:B------:R-:W-:Y:S01]  /*14460*/  FFMA.FTZ R47, R203, UR6, -R2 ;  /* 0x00000006cb2f7c23 */ /* 0x000fe20008010802 */
[--C-:B------:R-:W-:Y:S02]  /*14470*/  FFMA.FTZ R2, R228, UR6, -R3.reuse ;  /* 0x00000006e4027c23 */ /* 0x100fe40008010803 */
[----:B------:R1:W-:Y:S02]  /*14480*/  MUFU.EX2 R228, R28 ;  /* 0x0000001c00e47308 */ /* 0x0003e40000000800 */
[----:B-1----:R-:W-:Y:S01]  /*14490*/  FFMA.FTZ R28, R148, UR6, -R3 ;  /* 0x00000006941c7c23 */ /* 0x002fe20008010803 */
[----:B------:R-:W-:Y:S01]  /*144a0*/  FADD.FTZ R148, R204, R82 ;  /* 0x00000052cc947221 */ /* 0x000fe20000010000 */
[----:B------:R-:W-:Y:S01]  /*144b0*/  FADD.FTZ R82, R205, R46 ;  /* 0x0000002ecd527221 */ /* 0x000fe20000010000 */
[----:B------:R-:W2:Y:S04]  /*144c0*/  LDL.LU R204, [R1+0x11c] ;  /* 0x00011c0001cc7983 */ /* 0x000ea80000300800 */
[----:B------:R-:W2:Y:S01]  /*144d0*/  LDL.LU R205, [R1+0x118] ;  /* 0x0001180001cd7983 */ /* 0x000ea20000300800 */
[C---:B------:R-:W-:Y:S08]  /*144e0*/  HMMA.16816.F32.BF16 R116, R4.reuse, R12, R76 ;  /* 0x0000000c0474723c */ /* 0x040ff0000004184c */
[C---:B------:R-:W-:Y:S01]  /*144f0*/  HMMA.16816.F32.BF16 R108, R4.reuse, R14, R72 ;  /* 0x0000000e046c723c */ /* 0x040fe20000041848 */
[----:B------:R-:W1:Y:S07]  /*14500*/  LDSM.16.MT88.4 R12, [R207+0xa000] ;  /* 0x00a00000cf0c783b */ /* 0x000e6e0000004200 */
[C---:B------:R-:W-:Y:S01]  /*14510*/  HMMA.16816.F32.BF16 R100, R4.reuse, R16, R60 ;  /* 0x000000100464723c */ /* 0x040fe2000004183c */
[----:B------:R-:W1:Y:S07]  /*14520*/  LDSM.16.MT88.4 R16, [R44+0x2000] ;  /* 0x002000002c10783b */ /* 0x000e6e0000004200 */
[C---:B------:R-:W-:Y:S08]  /*14530*/  HMMA.16816.F32.BF16 R76, R4.reuse, R20, R64 ;  /* 0x00000014044c723c */ /* 0x040ff00000041840 */
[----:B------:R-:W-:Y:S01]  /*14540*/  HMMA.16816.F32.BF16 R88, R4, R22, R88 ;  /* 0x000000160458723c */ /* 0x000fe20000041858 */
[----:B------:R-:W1:Y:S01]  /*14550*/  LDSM.16.MT88.4 R20, [R208+0x2000] ;  /* 0x00200000d014783b */ /* 0x000e620000004200 */
[----:B------:R1:W2:Y:S01]  /*14560*/  MUFU.EX2 R241, R0 ;  /* 0x0000000000f17308 */ /* 0x0002a20000000800 */
[--C-:B------:R-:W-:Y:S01]  /*14570*/  FFMA.FTZ R30, R45, UR6, -R8.reuse ;  /* 0x000000062d1e7c23 */ /* 0x100fe20008010808 */
[--C-:B------:R-:W-:Y:S01]  /*14580*/  FFMA.FTZ R45, R154, UR6, -R8.reuse ;  /* 0x000000069a2d7c23 */ /* 0x100fe20008010808 */
[----:B------:R-:W-:-:S05]  /*14590*/  FFMA.FTZ R154, R227, UR6, -R8 ;  /* 0x00000006e39a7c23 */ /* 0x000fca0008010808 */
[----:B------:R-:W2:Y:S08]  /*145a0*/  MUFU.EX2 R236, R32 ;  /* 0x0000002000ec7308 */ /* 0x000eb00000000800 */
[----:B------:R-:W-:Y:S01]  /*145b0*/  MUFU.EX2 R238, R34 ;  /* 0x0000002200ee7308 */ /* 0x000fe20000000800 */
[----:B-1----:R-:W-:-:S07]  /*145c0*/  FFMA.FTZ R0, R232, UR6, -R8 ;  /* 0x00000006e8007c23 */ /* 0x002fce0008010808 */
[----:B------:R-:W-:Y:S08]  /*145d0*/  MUFU.EX2 R233, R33 ;  /* 0x0000002100e97308 */ /* 0x000ff00000000800 */
[----:B------:R1:W-:Y:S08]  /*145e0*/  MUFU.EX2 R232, R10 ;  /* 0x0000000a00e87308 */ /* 0x0003f00000000800 */
[----:B------:R-:W1:Y:S08]  /*145f0*/  MUFU.EX2 R231, R9 ;  /* 0x0000000900e77308 */ /* 0x000e700000000800 */
[----:B------:R-:W1:Y:S01]  /*14600*/  MUFU.EX2 R227, R11 ;  /* 0x0000000b00e37308 */ /* 0x000e620000000800 */
[--C-:B---3--:R-:W-:Y:S01]  /*14610*/  FFMA.FTZ R139, R139, UR6, -R3.reuse ;  /* 0x000000068b8b7c23 */ /* 0x108fe20008010803 */
[--C-:B----4-:R-:W-:Y:S01]  /*14620*/  FFMA.FTZ R140, R140, UR6, -R3.reuse ;  /* 0x000000068c8c7c23 */ /* 0x110fe20008010803 */
[----:B--2---:R-:W-:Y:S01]  /*14630*/  FFMA.FTZ R153, R153, UR6, -R3 ;  /* 0x0000000699997c23 */ /* 0x004fe20008010803 */
[----:B------:R-:W-:Y:S01]  /*14640*/  FADD.FTZ R3, R151, R124 ;  /* 0x0000007c97037221 */ /* 0x000fe20000010000 */
[----:B------:R-:W-:-:S02]  /*14650*/  FADD.FTZ R151, R206, R35 ;  /* 0x00000023ce977221 */ /* 0x000fc40000010000 */
[----:B------:R-:W2:Y:S01]  /*14660*/  LDL.LU R206, [R1+0x114] ;  /* 0x0001140001ce7983 */ /* 0x000ea20000300800 */
[----:B------:R-:W-:Y:S02]  /*14670*/  F2FP.BF16.F32.PACK_AB R4, R213, R181 ;  /* 0x000000b5d504723e */ /* 0x000fe400000010ff */
[----:B------:R-:W-:Y:S02]  /*14680*/  F2FP.BF16.F32.PACK_AB R5, R247, R250 ;  /* 0x000000faf705723e */ /* 0x000fe400000010ff */
[----:B------:R-:W-:Y:S02]  /*14690*/  F2FP.BF16.F32.PACK_AB R6, R252, R221 ;  /* 0x000000ddfc06723e */ /* 0x000fe400000010ff */
[----:B------:R-:W-:Y:S01]  /*146a0*/  F2FP.BF16.F32.PACK_AB R7, R241, R248 ;  /* 0x000000f8f107723e */ /* 0x000fe200000010ff */
[--C-:B-1----:R-:W-:Y:S01]  /*146b0*/  FFMA.FTZ R10, R150, UR6, -R8.reuse ;  /* 0x00000006960a7c23 */ /* 0x102fe20008010808 */
[--C-:B------:R-:W-:Y:S01]  /*146c0*/  FFMA.FTZ R37, R152, UR6, -R8.reuse ;  /* 0x0000000698257c23 */ /* 0x100fe20008010808 */
[----:B------:R-:W-:Y:S01]  /*146d0*/  MOV R203, R223 ;  /* 0x000000df00cb7202 */ /* 0x000fe20000000f00 */
[--C-:B------:R-:W-:Y:S01]  /*146e0*/  FFMA.FTZ R80, R80, UR6, -R8.reuse ;  /* 0x0000000650507c23 */ /* 0x100fe20008010808 */
[----:B------:R-:W-:Y:S01]  /*146f0*/  MOV R214, R222 ;  /* 0x000000de00d67202 */ /* 0x000fe20000000f00 */
[----:B------:R-:W-:Y:S01]  /*14700*/  FFMA.FTZ R83, R83, UR6, -R8 ;  /* 0x0000000653537c23 */ /* 0x000fe20008010808 */
[C---:B------:R-:W-:Y:S01]  /*14710*/  HMMA.16816.F32.BF16 R60, R4.reuse, R12, R92 ;  /* 0x0000000c043c723c */ /* 0x040fe2000004185c */
[----:B------:R-:W-:Y:S07]  /*14720*/  LDSM.16.MT88.4 R32, [R44+0x2800] ;  /* 0x002800002c20783b */ /* 0x000fee0000004200 */
        /* <DEDUP_REMOVED lines=15> */
[----:B------:R-:W-:Y:S02]  /*14820*/  MUFU.EX2 R224, R30 ;  /* 0x0000001e00e07308 */ /* 0x000fe40000000800 */
[----:B------:R-:W-:Y:S01]  /*14830*/  HMMA.16816.F32.BF16 R132, R4, R16, R76 ;  /* 0x000000100484723c */ /* 0x000fe2000004184c */
[----:B------:R-:W-:-:S05]  /*14840*/  MOV R16, R219 ;  /* 0x000000db00107202 */ /* 0x000fca0000000f00 */
[----:B------:R-:W-:Y:S02]  /*14850*/  MUFU.EX2 R223, R29 ;  /* 0x0000001d00df7308 */ /* 0x000fe40000000800 */
[C---:B------:R-:W-:Y:S06]  /*14860*/  HMMA.16816.F32.BF16 R116, R4.reuse, R24, R116 ;  /* 0x000000180474723c */ /* 0x040fec0000041874 */
[----:B------:R1:W-:Y:S02]  /*14870*/  MUFU.EX2 R222, R10 ;  /* 0x0000000a00de7308 */ /* 0x0003e40000000800 */
[C---:B------:R-:W-:Y:S01]  /*14880*/  HMMA.16816.F32.BF16 R108, R4.reuse, R26, R108 ;  /* 0x0000001a046c723c */ /* 0x040fe2000004186c */
[----:B------:R-:W3:Y:S05]  /*14890*/  LDSM.16.MT88.4 R24, [R207+0xa800] ;  /* 0x00a80000cf18783b */ /* 0x000eea0000004200 */
[----:B------:R-:W-:Y:S08]  /*148a0*/  MUFU.EX2 R220, R28 ;  /* 0x0000001c00dc7308 */ /* 0x000ff00000000800 */
[----:B------:R4:W-:Y:S01]  /*148b0*/  MUFU.EX2 R219, R31 ;  /* 0x0000001f00db7308 */ /* 0x0009e20000000800 */
[----:B-1----:R-:W1:Y:S01]  /*148c0*/  LDSM.16.MT88.4 R8, [R210+0xa800] ;  /* 0x00a80000d208783b */ /* 0x002e620000004200 */
[----:B------:R-:W-:Y:S01]  /*148d0*/  HMMA.16816.F32.BF16 R120, R4, R18, R88 ;  /* 0x000000120478723c */ /* 0x000fe20000041858 */
[----:B------:R-:W-:-:S02]  /*148e0*/  MOV R209, R225 ;  /* 0x000000e100d17202 */ /* 0x000fc40000000f00 */
[----:B----4-:R-:W4:Y:S01]  /*148f0*/  LDSM.16.MT88.4 R28, [R208+0x2800] ;  /* 0x00280000d01c783b */ /* 0x010f220000004200 */
[----:B------:R-:W-:Y:S02]  /*14900*/  MOV R107, R221 ;  /* 0x000000dd006b7202 */ /* 0x000fe40000000f00 */
[----:B------:R-:W3:Y:S01]  /*14910*/  MUFU.EX2 R225, R0 ;  /* 0x0000000000e17308 */ /* 0x000ee20000000800 */
[----:B------:R-:W-:Y:S02]  /*14920*/  MOV R19, R218 ;  /* 0x000000da00137202 */ /* 0x000fe40000000f00 */
[----:B------:R-:W-:Y:S02]  /*14930*/  MOV R229, R127 ;  /* 0x0000007f00e57202 */ /* 0x000fe40000000f00 */
[----:B------:R-:W-:-:S03]  /*14940*/  MOV R242, R125 ;  /* 0x0000007d00f27202 */ /* 0x000fc60000000f00 */
[----:B------:R-:W1:Y:S01]  /*14950*/  MUFU.EX2 R221, R2 ;  /* 0x0000000200dd7308 */ /* 0x000e620000000800 */
[----:B------:R-:W-:-:S07]  /*14960*/  MOV R18, R215 ;  /* 0x000000d700127202 */ /* 0x000fce0000000f00 */
[----:B------:R3:W1:Y:S01]  /*14970*/  MUFU.EX2 R218, R36 ;  /* 0x0000002400da7308 */ /* 0x0006620000000800 */
[----:B------:R-:W-:Y:S02]  /*14980*/  MOV R105, R126 ;  /* 0x0000007e00697202 */ /* 0x000fe40000000f00 */
[----:B------:R-:W-:Y:S01]  /*14990*/  MOV R104, R129 ;  /* 0x0000008100687202 */ /* 0x000fe20000000f00 */
[----:B------:R-:W-:Y:S01]  /*149a0*/  HMMA.16816.F32.BF16 R124, R4, R12, R100 ;  /* 0x0000000c047c723c */ /* 0x000fe20000041864 */
[----:B------:R-:W-:-:S03]  /*149b0*/  MOV R230, R128 ;  /* 0x0000008000e67202 */ /* 0x000fc60000000f00 */
[----:B------:R1:W-:Y:S01]  /*149c0*/  MUFU.EX2 R215, R143 ;  /* 0x0000008f00d77308 */ /* 0x0003e20000000800 */
[----:B------:R-:W-:-:S03]  /*149d0*/  MOV R13, R202 ;  /* 0x000000ca000d7202 */ /* 0x000fc60000000f00 */
[----:B------:R-:W-:Y:S01]  /*149e0*/  HMMA.16816.F32.BF16 R128, R4, R14, R96 ;  /* 0x0000000e0480723c */ /* 0x000fe20000041860 */
[----:B------:R-:W-:-:S03]  /*149f0*/  MOV R14, R214 ;  /* 0x000000d6000e7202 */ /* 0x000fc60000000f00 */
[----:B------:R4:W4:Y:S01]  /*14a00*/  MUFU.EX2 R216, R142 ;  /* 0x0000008e00d87308 */ /* 0x0009220000000800 */
[----:B---3--:R-:W-:Y:S02]  /*14a10*/  MOV R36, R217 ;  /* 0x000000d900247202 */ /* 0x008fe40000000f00 */
[----:B------:R-:W-:Y:S02]  /*14a20*/  MOV R15, R203 ;  /* 0x000000cb000f7202 */ /* 0x000fe40000000f00 */
[----:B-1----:R-:W-:-:S03]  /*14a30*/  MOV R143, R242 ;  /* 0x000000f2008f7202 */ /* 0x002fc60000000f00 */
[----:B------:R1:W-:Y:S01]  /*14a40*/  MUFU.EX2 R217, R141 ;  /* 0x0000008d00d97308 */ /* 0x0003e20000000800 */
[----:B------:R-:W-:Y:S02]  /*14a50*/  MOV R242, R213 ;  /* 0x000000d500f27202 */ /* 0x000fe40000000f00 */
[----:B----4-:R-:W-:-:S05]  /*14a60*/  MOV R142, R229 ;  /* 0x000000e5008e7202 */ /* 0x010fca0000000f00 */
[----:B------:R3:W-:Y:S01]  /*14a70*/  MUFU.EX2 R214, R144 ;  /* 0x0000009000d67308 */ /* 0x0007e20000000800 */
[----:B------:R-:W-:-:S07]  /*14a80*/  MOV R229, R201 ;  /* 0x000000c900e57202 */ /* 0x000fce0000000f00 */
[----:B------:R-:W-:Y:S01]  /*14a90*/  MUFU.EX2 R213, R39 ;  /* 0x0000002700d57308 */ /* 0x000fe20000000800 */
[C---:B------:R-:W-:Y:S07]  /*14aa0*/  HMMA.16816.F32.BF16 R112, R4.reuse, R20, R84 ;  /* 0x000000140470723c */ /* 0x040fee0000041854 */
[----:B------:R-:W4:Y:S01]  /*14ab0*/  MUFU.EX2 R203, R38 ;  /* 0x0000002600cb7308 */ /* 0x000f220000000800 */
[----:B------:R-:W-:Y:S07]  /*14ac0*/  HMMA.16816.F32.BF16 R100, R4, R22, R68 ;  /* 0x000000160464723c */ /* 0x000fee0000041844 */
[----:B------:R-:W-:Y:S08]  /*14ad0*/  MUFU.EX2 R202, R47 ;  /* 0x0000002f00ca7308 */ /* 0x000ff00000000800 */
[----:B------:R-:W4:Y:S01]  /*14ae0*/  MUFU.EX2 R201, R136 ;  /* 0x0000008800c97308 */ /* 0x000f220000000800 */
[----:B------:R-:W-:-:S02]  /*14af0*/  F2FP.BF16.F32.PACK_AB R4, R224, R225 ;  /* 0x000000e1e004723e */ /* 0x000fc400000010ff */
[----:B------:R-:W-:Y:S02]  /*14b00*/  F2FP.BF16.F32.PACK_AB R5, R220, R221 ;  /* 0x000000dddc05723e */ /* 0x000fe400000010ff */
[----:B------:R-:W-:Y:S02]  /*14b10*/  F2FP.BF16.F32.PACK_AB R6, R222, R223 ;  /* 0x000000dfde06723e */ /* 0x000fe400000010ff */
[----:B------:R-:W-:Y:S02]  /*14b20*/  F2FP.BF16.F32.PACK_AB R7, R218, R219 ;  /* 0x000000dbda07723e */ /* 0x000fe400000010ff */
[----:B------:R-:W-:Y:S02]  /*14b30*/  MOV R21, R230 ;  /* 0x000000e600157202 */ /* 0x000fe40000000f00 */
[----:B------:R-:W-:Y:S02]  /*14b40*/  MOV R20, R104 ;  /* 0x0000006800147202 */ /* 0x000fe40000000f00 */
[----:B-1----:R-:W-:Y:S01]  /*14b50*/  MOV R141, R105 ;  /* 0x00000069008d7202 */ /* 0x002fe20000000f00 */
[----:B------:R-:W-:Y:S01]  /*14b60*/  HMMA.16816.F32.BF16 R88, R4, R24, R60 ;  /* 0x000000180458723c */ /* 0x000fe2000004183c */
[----:B------:R-:W-:-:S02]  /*14b70*/  MOV R226, R106 ;  /* 0x0000006a00e27202 */ /* 0x000fc40000000f00 */
[----:B------:R-:W-:Y:S02]  /*14b80*/  MOV R230, R107 ;  /* 0x0000006b00e67202 */ /* 0x000fe40000000f00 */
[----:B------:R-:W-:-:S03]  /*14b90*/  MOV R23, R211 ;  /* 0x000000d300177202 */ /* 0x000fc60000000f00 */
[----:B------:R-:W-:Y:S01]  /*14ba0*/  HMMA.16816.F32.BF16 R76, R4, R32, R52 ;  /* 0x00000020044c723c */ /* 0x000fe20000041834 */
[----:B------:R-:W-:Y:S02]  /*14bb0*/  MOV R0, R212 ;  /* 0x000000d400007202 */ /* 0x000fe40000000f00 */
[----:B------:R-:W-:-:S05]  /*14bc0*/  MOV R17, R14 ;  /* 0x0000000e00117202 */ /* 0x000fca0000000f00 */
[----:B------:R-:W-:Y:S01]  /*14bd0*/  HMMA.16816.F32.BF16 R104, R4, R8, R72 ;  /* 0x000000080468723c */ /* 0x000fe20000041848 */
[----:B------:R-:W-:Y:S01]  /*14be0*/  MOV R14, R15 ;  /* 0x0000000f000e7202 */ /* 0x000fe20000000f00 */
[----:B------:R-:W-:Y:S01]  /*14bf0*/  FADD.FTZ R12, R246, R148 ;  /* 0x00000094f60c7221 */ /* 0x000fe20000010000 */
[----:B------:R-:W-:-:S05]  /*14c00*/  MOV R22, R23 ;  /* 0x0000001700167202 */ /* 0x000fca0000000f00 */
[----:B------:R-:W-:Y:S01]  /*14c10*/  HMMA.16816.F32.BF16 R96, R4, R10, R64 ;  /* 0x0000000a0460723c */ /* 0x000fe20000041840 */
[----:B------:R-:W-:Y:S02]  /*14c20*/  MOV R15, R0 ;  /* 0x00000000000f7202 */ /* 0x000fe40000000f00 */
[----:B------:R-:W-:-:S05]  /*14c30*/  MOV R23, R141 ;  /* 0x0000008d00177202 */ /* 0x000fca0000000f00 */
[----:B------:R-:W-:Y:S01]  /*14c40*/  HMMA.16816.F32.BF16 R84, R4, R26, R56 ;  /* 0x0000001a0454723c */ /* 0x000fe20000041838 */
[----:B---3--:R-:W-:-:S07]  /*14c50*/  MOV R144, R210 ;  /* 0x000000d200907202 */ /* 0x008fce0000000f00 */
[C---:B------:R-:W-:Y:S08]  /*14c60*/  HMMA.16816.F32.BF16 R68, R4.reuse, R34, R48 ;  /* 0x000000220444723c */ /* 0x040ff00000041830 */
[C---:B------:R-:W-:Y:S08]  /*14c70*/  HMMA.16816.F32.BF16 R60, R4.reuse, R28, R40 ;  /* 0x0000001c043c723c */ /* 0x040ff00000041828 */
[----:B------:R-:W-:Y:S01]  /*14c80*/  HMMA.16816.F32.BF16 R52, R4, R30, R92 ;  /* 0x0000001e0434723c */ /* 0x000fe2000004185c */
[----:B------:R-:W-:-:S02]  /*14c90*/  F2FP.BF16.F32.PACK_AB R4, R216, R215 ;  /* 0x000000d7d804723e */ /* 0x000fc400000010ff */
[----:B----4-:R-:W-:Y:S02]  /*14ca0*/  F2FP.BF16.F32.PACK_AB R5, R203, R213 ;  /* 0x000000d5cb05723e */ /* 0x010fe400000010ff */
[----:B------:R-:W-:Y:S02]  /*14cb0*/  F2FP.BF16.F32.PACK_AB R6, R214, R217 ;  /* 0x000000d9d606723e */ /* 0x000fe400000010ff */
[----:B------:R-:W-:Y:S01]  /*14cc0*/  F2FP.BF16.F32.PACK_AB R7, R201, R202 ;  /* 0x000000cac907723e */ /* 0x000fe200000010ff */
[----:B------:R1:W-:Y:S01]  /*14cd0*/  MUFU.EX2 R211, R45 ;  /* 0x0000002d00d37308 */ /* 0x0003e20000000800 */
[----:B------:R-:W-:Y:S02]  /*14ce0*/  MOV R141, R18 ;  /* 0x00000012008d7202 */ /* 0x000fe40000000f00 */
[----:B------:R-:W-:-:S03]  /*14cf0*/  MOV R136, R19 ;  /* 0x0000001300887202 */ /* 0x000fc60000000f00 */
[----:B------:R-:W-:Y:S01]  /*14d00*/  HMMA.16816.F32.BF16 R64, R4, R8, R116 ;  /* 0x000000080440723c */ /* 0x000fe20000041874 */
[----:B------:R-:W-:Y:S01]  /*14d10*/  MOV R119, R17 ;  /* 0x0000001100777202 */ /* 0x000fe20000000f00 */
[----:B------:R3:W-:Y:S01]  /*14d20*/  MUFU.EX2 R210, R80 ;  /* 0x0000005000d27308 */ /* 0x0007e20000000800 */
[----:B------:R-:W-:Y:S02]  /*14d30*/  MOV R118, R14 ;  /* 0x0000000e00767202 */ /* 0x000fe40000000f00 */
[----:B------:R-:W-:-:S03]  /*14d40*/  MOV R117, R15 ;  /* 0x0000000f00757202 */ /* 0x000fc60000000f00 */
[C---:B------:R-:W-:Y:S01]  /*14d50*/  HMMA.16816.F32.BF16 R56, R4.reuse, R10, R108 ;  /* 0x0000000a0438723c */ /* 0x040fe2000004186c */
[----:B------:R-:W-:Y:S01]  /*14d60*/  MOV R148, R21 ;  /* 0x0000001500947202 */ /* 0x000fe20000000f00 */
[----:B------:R4:W-:Y:S01]  /*14d70*/  MUFU.EX2 R116, R137 ;  /* 0x0000008900747308 */ /* 0x0009e20000000800 */
[----:B-1----:R-:W-:Y:S01]  /*14d80*/  FADD.FTZ R45, R177, R12 ;  /* 0x0000000cb12d7221 */ /* 0x002fe20000010000 */
[----:B------:R-:W-:Y:S01]  /*14d90*/  MOV R177, R16 ;  /* 0x0000001000b17202 */ /* 0x000fe20000000f00 */
[----:B------:R-:W-:Y:S03]  /*14da0*/  LDSM.16.MT88.4 R8, [R44+0x3000] ;  /* 0x003000002c08783b */ /* 0x000fe60000004200 */
[----:B------:R-:W-:Y:S01]  /*14db0*/  HMMA.16816.F32.BF16 R48, R4, R24, R124 ;  /* 0x000000180430723c */ /* 0x000fe2000004187c */
[----:B------:R-:W-:Y:S01]  /*14dc0*/  MOV R127, R23 ;  /* 0x00000017007f7202 */ /* 0x000fe20000000f00 */
[----:B------:R1:W-:Y:S01]  /*14dd0*/  MUFU.EX2 R111, R138 ;  /* 0x0000008a006f7308 */ /* 0x0003e20000000800 */
[----:B---3--:R-:W-:Y:S01]  /*14de0*/  MOV R80, R20 ;  /* 0x0000001400507202 */ /* 0x008fe20000000f00 */
[----:B------:R-:W3:Y:S01]  /*14df0*/  LDSM.16.MT88.4 R16, [R144+0xb000] ;  /* 0x00b000009010783b */ /* 0x000ee20000004200 */
[----:B----4-:R-:W-:-:S03]  /*14e00*/  MOV R137, R13 ;  /* 0x0000000d00897202 */ /* 0x010fc60000000f00 */
[----:B------:R-:W4:Y:S01]  /*14e10*/  LDSM.16.MT88.4 R12, [R207+0xb000] ;  /* 0x00b00000cf0c783b */ /* 0x000f220000004200 */
[----:B-1----:R-:W-:-:S03]  /*14e20*/  MOV R138, R22 ;  /* 0x00000016008a7202 */ /* 0x002fc60000000f00 */
[----:B------:R-:W1:Y:S01]  /*14e30*/  LDSM.16.MT88.4 R20, [R208+0x3000] ;  /* 0x00300000d014783b */ /* 0x000e620000004200 */
[----:B------:R-:W-:Y:S01]  /*14e40*/  FADD.FTZ R46, R249, R3 ;  /* 0x00000003f92e7221 */ /* 0x000fe20000010000 */
[----:B------:R2:W3:Y:S01]  /*14e50*/  MUFU.EX2 R212, R37 ;  /* 0x0000002500d47308 */ /* 0x0004e20000000800 */
[----:B------:R-:W-:Y:S07]  /*14e60*/  HMMA.16816.F32.BF16 R72, R4, R28, R112 ;  /* 0x0000001c0448723c */ /* 0x000fee0000041870 */
[----:B------:R-:W-:Y:S01]  /*14e70*/  MUFU.EX2 R110, R139 ;  /* 0x0000008b006e7308 */ /* 0x000fe20000000800 */
[----:B------:R-:W-:-:S07]  /*14e80*/  FADD.FTZ R0, R244, R46 ;  /* 0x0000002ef4007221 */ /* 0x000fce0000010000 */
[----:B------:R-:W-:Y:S01]  /*14e90*/  MUFU.EX2 R109, R140 ;  /* 0x0000008c006d7308 */ /* 0x000fe20000000800 */
[----:B------:R-:W-:Y:S01]  /*14ea0*/  FADD.FTZ R0, R168, R0 ;  /* 0x00000000a8007221 */ /* 0x000fe20000010000 */
[----:B------:R-:W-:Y:S01]  /*14eb0*/  MOV R168, R209 ;  /* 0x000000d100a87202 */ /* 0x000fe20000000f00 */
[----:B------:R-:W-:Y:S01]  /*14ec0*/  FADD.FTZ R2, R251, R151 ;  /* 0x00000097fb027221 */ /* 0x000fe20000010000 */
[----:B------:R-:W-:Y:S04]  /*14ed0*/  HMMA.16816.F32.BF16 R40, R4, R26, R128 ;  /* 0x0000001a0428723c */ /* 0x000fe80000041880 */
[----:B------:R3:W-:Y:S01]  /*14ee0*/  MUFU.EX2 R108, R157 ;  /* 0x0000009d006c7308 */ /* 0x0007e20000000800 */
[----:B------:R-:W-:-:S07]  /*14ef0*/  FADD.FTZ R3, R245, R82 ;  /* 0x00000052f5037221 */ /* 0x000fce0000010000 */
[----:B------:R-:W-:Y:S01]  /*14f00*/  MUFU.EX2 R95, R162 ;  /* 0x000000a2005f7308 */ /* 0x000fe20000000800 */
[----:B------:R-:W-:Y:S07]  /*14f10*/  HMMA.16816.F32.BF16 R28, R4, R30, R100 ;  /* 0x0000001e041c723c */ /* 0x000fee0000041864 */
[----:B------:R-:W-:Y:S08]  /*14f20*/  MUFU.EX2 R92, R145 ;  /* 0x00000091005c7308 */ /* 0x000ff00000000800 */
[----:B------:R-:W-:Y:S01]  /*14f30*/  MUFU.EX2 R47, R149 ;  /* 0x00000095002f7308 */ /* 0x000fe20000000800 */
[----:B------:R-:W-:Y:S01]  /*14f40*/  FADD.FTZ R24, R173, R45 ;  /* 0x0000002dad187221 */ /* 0x000fe20000010000 */
[----:B------:R-:W-:Y:S01]  /*14f50*/  MOV R124, R199 ;  /* 0x000000c7007c7202 */ /* 0x000fe20000000f00 */
[----:B------:R1:W5:Y:S05]  /*14f60*/  LDL.LU R249, [R1+0x110] ;  /* 0x0001100001f97983 */ /* 0x00036a0000300800 */
[----:B------:R-:W4:Y:S01]  /*14f70*/  MUFU.EX2 R209, R83 ;  /* 0x0000005300d17308 */ /* 0x000f220000000800 */
[----:B------:R-:W-:-:S07]  /*14f80*/  MOV R151, R36 ;  /* 0x0000002400977202 */ /* 0x000fce0000000f00 */
[----:B------:R-:W1:Y:S01]  /*14f90*/  MUFU.EX2 R101, R159 ;  /* 0x0000009f00657308 */ /* 0x000e620000000800 */
[C---:B--2---:R-:W-:Y:S07]  /*14fa0*/  HMMA.16816.F32.BF16 R36, R4.reuse, R32, R132 ;  /* 0x000000200424723c */ /* 0x044fee0000041884 */
[----:B------:R-:W-:Y:S01]  /*14fb0*/  MUFU.EX2 R100, R161 ;  /* 0x000000a100647308 */ /* 0x000fe20000000800 */
[----:B------:R-:W-:Y:S07]  /*14fc0*/  HMMA.16816.F32.BF16 R32, R4, R34, R120 ;  /* 0x000000220420723c */ /* 0x000fee0000041878 */
[----:B------:R-:W-:Y:S01]  /*14fd0*/  MUFU.EX2 R82, R146 ;  /* 0x0000009200527308 */ /* 0x000fe20000000800 */
[----:B------:R-:W-:Y:S01]  /*14fe0*/  FADD.FTZ R3, R243, R3 ;  /* 0x00000003f3037221 */ /* 0x000fe20000010000 */
[----:B------:R-:W-:Y:S01]  /*14ff0*/  FADD.FTZ R2, R235, R2 ;  /* 0x00000002eb027221 */ /* 0x000fe20000010000 */
[----:B------:R-:W-:Y:S01]  /*15000*/  FADD.FTZ R0, R178, R0 ;  /* 0x00000000b2007221 */ /* 0x000fe20000010000 */
[----:B------:R-:W-:Y:S01]  /*15010*/  FADD.FTZ R26, R169, R24 ;  /* 0x00000018a91a7221 */ /* 0x000fe20000010000 */
[----:B---3--:R-:W-:Y:S01]  /*15020*/  MOV R157, R191 ;  /* 0x000000bf009d7202 */ /* 0x008fe20000000f00 */
[----:B------:R2:W5:Y:S02]  /*15030*/  LDL.LU R246, [R1+0x10c] ;  /* 0x00010c0001f67983 */ /* 0x0005640000300800 */
[----:B------:R3:W2:Y:S01]  /*15040*/  MUFU.EX2 R83, R147 ;  /* 0x0000009300537308 */ /* 0x0006a20000000800 */
[----:B------:R-:W-:-:S02]  /*15050*/  F2FP.BF16.F32.PACK_AB R4, R211, R212 ;  /* 0x000000d4d304723e */ /* 0x000fc400000010ff */
[----:B------:R-:W-:Y:S02]  /*15060*/  F2FP.BF16.F32.PACK_AB R5, R111, R116 ;  /* 0x000000746f05723e */ /* 0x000fe400000010ff */
[----:B----4-:R-:W-:Y:S02]  /*15070*/  F2FP.BF16.F32.PACK_AB R6, R209, R210 ;  /* 0x000000d2d106723e */ /* 0x010fe400000010ff */
[----:B------:R-:W-:Y:S01]  /*15080*/  F2FP.BF16.F32.PACK_AB R7, R109, R110 ;  /* 0x0000006e6d07723e */ /* 0x000fe200000010ff */
[----:B------:R-:W-:Y:S01]  /*15090*/  FADD.FTZ R3, R174, R3 ;  /* 0x00000003ae037221 */ /* 0x000fe20000010000 */
[----:B------:R-:W-:Y:S01]  /*150a0*/  FADD.FTZ R2, R170, R2 ;  /* 0x00000002aa027221 */ /* 0x000fe20000010000 */
[----:B------:R-:W-:Y:S01]  /*150b0*/  FADD.FTZ R27, R179, R0 ;  /* 0x00000000b31b7221 */ /* 0x000fe20000010000 */
[----:B------:R-:W-:Y:S01]  /*150c0*/  MOV R112, R195 ;  /* 0x000000c300707202 */ /* 0x000fe20000000f00 */
[----:B------:R-:W-:Y:S01]  /*150d0*/  FADD.FTZ R25, R175, R3 ;  /* 0x00000003af197221 */ /* 0x000fe20000010000 */
[----:B------:R-:W-:Y:S01]  /*150e0*/  FADD.FTZ R24, R171, R2 ;  /* 0x00000002ab187221 */ /* 0x000fe20000010000 */
[C---:B------:R-:W-:Y:S01]  /*150f0*/  HMMA.16816.F32.BF16 R104, R4.reuse, R16, R104 ;  /* 0x000000100468723c */ /* 0x040fe20000041868 */
[----:B------:R-:W-:Y:S01]  /*15100*/  MOV R113, R194 ;  /* 0x000000c200717202 */ /* 0x000fe20000000f00 */
[----:B------:R-:W-:Y:S01]  /*15110*/  FADD.FTZ R2, R188, R25 ;  /* 0x00000019bc027221 */ /* 0x000fe20000010000 */
[----:B------:R-:W-:Y:S01]  /*15120*/  FADD.FTZ R0, R186, R24 ;  /* 0x00000018ba007221 */ /* 0x000fe20000010000 */
[----:B------:R-:W-:Y:S01]  /*15130*/  MOV R115, R118 ;  /* 0x0000007600737202 */ /* 0x000fe20000000f00 */
[----:B---3--:R-:W3:Y:S03]  /*15140*/  LDSM.16.MT88.4 R144, [R144+0xb800] ;  /* 0x00b800009090783b */ /* 0x008ee60000004200 */
[----:B------:R-:W-:Y:S01]  /*15150*/  HMMA.16816.F32.BF16 R96, R4, R18, R96 ;  /* 0x000000120460723c */ /* 0x000fe20000041860 */
[----:B------:R-:W-:Y:S01]  /*15160*/  FADD.FTZ R3, R184, R26 ;  /* 0x0000001ab8037221 */ /* 0x000fe20000010000 */
[----:B------:R-:W-:-:S02]  /*15170*/  MOV R120, R117 ;  /* 0x0000007500787202 */ /* 0x000fc40000000f00 */
[----:B------:R-:W-:Y:S02]  /*15180*/  MOV R114, R142 ;  /* 0x0000008e00727202 */ /* 0x000fe40000000f00 */
[----:B------:R-:W-:Y:S02]  /*15190*/  MOV R128, R141 ;  /* 0x0000008d00807202 */ /* 0x000fe40000000f00 */
[----:B------:R-:W-:Y:S01]  /*151a0*/  MOV R129, R143 ;  /* 0x0000008f00817202 */ /* 0x000fe20000000f00 */
[----:B------:R-:W-:Y:S01]  /*151b0*/  HMMA.16816.F32.BF16 R88, R4, R12, R88 ;  /* 0x0000000c0458723c */ /* 0x000fe20000041858 */
[----:B------:R-:W-:Y:S01]  /*151c0*/  FADD.FTZ R2, R189, R2 ;  /* 0x00000002bd027221 */ /* 0x000fe20000010000 */
[----:B------:R-:W-:Y:S02]  /*151d0*/  MOV R121, R137 ;  /* 0x0000008900797202 */ /* 0x000fe40000000f00 */
[----:B------:R-:W-:Y:S02]  /*151e0*/  MOV R130, R226 ;  /* 0x000000e200827202 */ /* 0x000fe40000000f00 */
[----:B------:R-:W-:-:S02]  /*151f0*/  MOV R131, R229 ;  /* 0x000000e500837202 */ /* 0x000fc40000000f00 */
[----:B------:R-:W-:Y:S01]  /*15200*/  MOV R125, R198 ;  /* 0x000000c6007d7202 */ /* 0x000fe20000000f00 */
[C---:B------:R-:W-:Y:S01]  /*15210*/  HMMA.16816.F32.BF16 R84, R4.reuse, R14, R84 ;  /* 0x0000000e0454723c */ /* 0x040fe20000041854 */
[----:B------:R-:W-:Y:S02]  /*15220*/  MOV R122, R138 ;  /* 0x0000008a007a7202 */ /* 0x000fe40000000f00 */
[----:B------:R-:W-:Y:S01]  /*15230*/  MOV R126, R197 ;  /* 0x000000c5007e7202 */ /* 0x000fe20000000f00 */
[----:B------:R-:W-:Y:S01]  /*15240*/  MUFU.EX2 R94, R150 ;  /* 0x00000096005e7308 */ /* 0x000fe20000000800 */
[----:B------:R-:W-:Y:S01]  /*15250*/  MOV R123, R127 ;  /* 0x0000007f007b7202 */ /* 0x000fe20000000f00 */
[----:B------:R4:W5:Y:S02]  /*15260*/  LDL.LU R245, [R1+0x108] ;  /* 0x0001080001f57983 */ /* 0x0009640000300800 */
[C---:B------:R-:W-:Y:S08]  /*15270*/  HMMA.16816.F32.BF16 R76, R4.reuse, R8, R76 ;  /* 0x00000008044c723c */ /* 0x040ff0000004184c */
[C---:B------:R-:W-:Y:S08]  /*15280*/  HMMA.16816.F32.BF16 R68, R4.reuse, R10, R68 ;  /* 0x0000000a0444723c */ /* 0x040ff00000041844 */
[C---:B-1----:R-:W-:Y:S08]  /*15290*/  HMMA.16816.F32.BF16 R60, R4.reuse, R20, R60 ;  /* 0x00000014043c723c */ /* 0x042ff0000004183c */
[----:B------:R-:W-:Y:S01]  /*152a0*/  HMMA.16816.F32.BF16 R52, R4, R22, R52 ;  /* 0x000000160434723c */ /* 0x000fe20000041834 */
[----:B------:R-:W-:Y:S01]  /*152b0*/  F2FP.BF16.F32.PACK_AB R4, R101, R108 ;  /* 0x0000006c6504723e */ /* 0x000fe200000010ff */
[----:B------:R-:W-:Y:S01]  /*152c0*/  FADD.FTZ R0, R187, R0 ;  /* 0x00000000bb007221 */ /* 0x000fe20000010000 */
[----:B--2---:R-:W-:Y:S01]  /*152d0*/  F2FP.BF16.F32.PACK_AB R5, R83, R92 ;  /* 0x0000005c5305723e */ /* 0x004fe200000010ff */
[----:B------:R-:W-:Y:S01]  /*152e0*/  FADD.FTZ R3, R185, R3 ;  /* 0x00000003b9037221 */ /* 0x000fe20000010000 */
[----:B------:R-:W-:Y:S01]  /*152f0*/  F2FP.BF16.F32.PACK_AB R6, R95, R100 ;  /* 0x000000645f06723e */ /* 0x000fe200000010ff */
[----:B------:R-:W-:Y:S01]  /*15300*/  FADD.FTZ R2, R200, R2 ;  /* 0x00000002c8027221 */ /* 0x000fe20000010000 */
[----:B------:R-:W-:Y:S01]  /*15310*/  F2FP.BF16.F32.PACK_AB R7, R47, R82 ;  /* 0x000000522f07723e */ /* 0x000fe200000010ff */
[----:B------:R-:W-:Y:S01]  /*15320*/  FADD.FTZ R0, R81, R0 ;  /* 0x0000000051007221 */ /* 0x000fe20000010000 */
[----:B------:R-:W-:Y:S01]  /*15330*/  MOV R103, R114 ;  /* 0x0000007200677202 */ /* 0x000fe20000000f00 */
[----:B------:R-:W1:Y:S04]  /*15340*/  LDSM.16.MT88.4 R140, [R207+0xb800] ;  /* 0x00b80000cf8c783b */ /* 0x000e680000004200 */
[C---:B------:R-:W-:Y:S01]  /*15350*/  HMMA.16816.F32.BF16 R64, R4.reuse, R16, R64 ;  /* 0x000000100440723c */ /* 0x040fe20000041840 */
[----:B------:R-:W-:Y:S01]  /*15360*/  FADD.FTZ R3, R234, R3 ;  /* 0x00000003ea037221 */ /* 0x000fe20000010000 */
[----:B------:R-:W-:Y:S01]  /*15370*/  MOV R132, R119 ;  /* 0x0000007700847202 */ /* 0x000fe20000000f00 */
[----:B------:R-:W-:Y:S01]  /*15380*/  MUFU.EX2 R93, R153 ;  /* 0x00000099005d7308 */ /* 0x000fe20000000800 */
[----:B------:R-:W-:Y:S01]  /*15390*/  MOV R133, R168 ;  /* 0x000000a800857202 */ /* 0x000fe20000000f00 */
[----:B------:R4:W5:Y:S03]  /*153a0*/  LDL.LU R251, [R1+0x104] ;  /* 0x0001040001fb7983 */ /* 0x0009660000300800 */
[----:B------:R-:W-:Y:S01]  /*153b0*/  HMMA.16816.F32.BF16 R56, R4, R18, R56 ;  /* 0x000000120438723c */ /* 0x000fe20000041838 */
[----:B------:R-:W-:-:S07]  /*153c0*/  FADD.FTZ R2, R112, R2 ;  /* 0x0000000270027221 */ /* 0x000fce0000010000 */
        /* <DEDUP_REMOVED lines=8> */
[----:B------:R-:W-:Y:S01]  /*15450*/  MOV R112, R115 ;  /* 0x0000007300707202 */ /* 0x000fe20000000f00 */
[----:B------:R-:W-:Y:S01]  /*15460*/  FADD.FTZ R3, R239, R3 ;  /* 0x00000003ef037221 */ /* 0x000fe20000010000 */
[----:B------:R-:W-:Y:S01]  /*15470*/  FADD.FTZ R4, R157, R4 ;  /* 0x000000049d047221 */ /* 0x000fe20000010000 */
[----:B------:R-:W-:Y:S01]  /*15480*/  MOV R113, R120 ;  /* 0x0000007800717202 */ /* 0x000fe20000000f00 */
[----:B------:R-:W-:Y:S01]  /*15490*/  LDSM.16.MT88.4 R8, [R208+0x3800] ;  /* 0x00380000d008783b */ /* 0x000fe20000004200 */
[----:B------:R-:W-:Y:S01]  /*154a0*/  MOV R114, R121 ;  /* 0x0000007900727202 */ /* 0x000fe20000000f00 */
[----:B------:R-:W-:Y:S01]  /*154b0*/  FADD.FTZ R4, R237, R4 ;  /* 0x00000004ed047221 */ /* 0x000fe20000010000 */
[----:B------:R-:W-:-:S02]  /*154c0*/  MOV R115, R122 ;  /* 0x0000007a00737202 */ /* 0x000fc40000000f00 */
        /* <DEDUP_REMOVED lines=64> */
[----:B------:R-:W2:Y:S01]  /*158d0*/  LDSM.16.MT88.4 R136, [R44+0x3800] ;  /* 0x003800002c88783b */ /* 0x000ea20000004200 */
[----:B------:R-:W-:Y:S01]  /*158e0*/  FADD.FTZ R4, R214, R4 ;  /* 0x00000004d6047221 */ /* 0x000fe20000010000 */
[----:B------:R-:W-:Y:S01]  /*158f0*/  FADD.FTZ R3, R201, R3 ;  /* 0x00000003c9037221 */ /* 0x000fe20000010000 */
[----:B------:R-:W-:Y:S01]  /*15900*/  FADD.FTZ R2, R222, R2 ;  /* 0x00000002de027221 */ /* 0x000fe20000010000 */
[----:B------:R-:W3:Y:S01]  /*15910*/  MUFU.EX2 R23, R167 ;  /* 0x000000a700177308 */ /* 0x000ee20000000800 */
[----:B------:R-:W-:Y:S01]  /*15920*/  FADD.FTZ R0, R218, R0 ;  /* 0x00000000da007221 */ /* 0x000fe20000010000 */
[----:B------:R-:W-:Y:S01]  /*15930*/  FADD.FTZ R4, R108, R4 ;  /* 0x000000046c047221 */ /* 0x000fe20000010000 */
[----:B------:R-:W-:Y:S01]  /*15940*/  FADD.FTZ R3, R92, R3 ;  /* 0x000000035c037221 */ /* 0x000fe20000010000 */
[----:B------:R-:W-:Y:S01]  /*15950*/  FADD.FTZ R2, R212, R2 ;  /* 0x00000002d4027221 */ /* 0x000fe20000010000 */
[----:B------:R-:W-:Y:S01]  /*15960*/  FADD.FTZ R0, R116, R0 ;  /* 0x0000000074007221 */ /* 0x000fe20000010000 */
[----:B------:R4:W5:Y:S02]  /*15970*/  LDL.LU R244, [R1+0x100] ;  /* 0x0001000001f47983 */ /* 0x0009640000300800 */
[----:B------:R-:W1:Y:S01]  /*15980*/  MUFU.EX2 R12, R163 ;  /* 0x000000a3000c7308 */ /* 0x000e620000000800 */
[----:B------:R-:W-:Y:S01]  /*15990*/  FADD.FTZ R4, R101, R4 ;  /* 0x0000000465047221 */ /* 0x000fe20000010000 */
[----:B------:R-:W-:Y:S01]  /*159a0*/  FADD.FTZ R3, R83, R3 ;  /* 0x0000000353037221 */ /* 0x000fe20000010000 */
[----:B------:R-:W-:Y:S01]  /*159b0*/  FADD.FTZ R2, R211, R2 ;  /* 0x00000002d3027221 */ /* 0x000fe20000010000 */
[----:B------:R-:W-:-:S04]  /*159c0*/  FADD.FTZ R0, R111, R0 ;  /* 0x000000006f007221 */ /* 0x000fc80000010000 */
[----:B------:R-:W4:Y:S01]  /*159d0*/  MUFU.EX2 R22, R172 ;  /* 0x000000ac00167308 */ /* 0x000f220000000800 */
[----:B------:R-:W-:Y:S01]  /*159e0*/  FADD.FTZ R4, R100, R4 ;  /* 0x0000000464047221 */ /* 0x000fe20000010000 */
[----:B------:R-:W-:-:S06]  /*159f0*/  FADD.FTZ R3, R82, R3 ;  /* 0x0000000352037221 */ /* 0x000fcc0000010000 */
[----:B------:R-:W2:Y:S01]  /*15a00*/  MUFU.EX2 R13, R164 ;  /* 0x000000a4000d7308 */ /* 0x000ea20000000800 */
[----:B------:R-:W-:Y:S01]  /*15a10*/  FADD.FTZ R2, R210, R2 ;  /* 0x00000002d2027221 */ /* 0x000fe20000010000 */
[----:B------:R-:W-:-:S06]  /*15a20*/  FADD.FTZ R0, R110, R0 ;  /* 0x000000006e007221 */ /* 0x000fcc0000010000 */
[----:B------:R-:W2:Y:S01]  /*15a30*/  MUFU.EX2 R46, R152 ;  /* 0x00000098002e7308 */ /* 0x000ea20000000800 */
[----:B------:R-:W-:-:S07]  /*15a40*/  FADD.FTZ R4, R95, R4 ;  /* 0x000000045f047221 */ /* 0x000fce0000010000 */
[----:B------:R-:W2:Y:S01]  /*15a50*/  MUFU.EX2 R18, R156 ;  /* 0x0000009c00127308 */ /* 0x000ea20000000800 */
[----:B------:R-:W-:-:S07]  /*15a60*/  FADD.FTZ R3, R47, R3 ;  /* 0x000000032f037221 */ /* 0x000fce0000010000 */
[----:B------:R-:W2:Y:S01]  /*15a70*/  MUFU.EX2 R21, R176 ;  /* 0x000000b000157308 */ /* 0x000ea20000000800 */
[----:B------:R-:W-:-:S07]  /*15a80*/  FADD.FTZ R2, R209, R2 ;  /* 0x00000002d1027221 */ /* 0x000fce0000010000 */
[----:B------:R-:W2:Y:S01]  /*15a90*/  MUFU.EX2 R14, R165 ;  /* 0x000000a5000e7308 */ /* 0x000ea20000000800 */
[----:B------:R-:W-:-:S07]  /*15aa0*/  FADD.FTZ R0, R109, R0 ;  /* 0x000000006d007221 */ /* 0x000fce0000010000 */
[----:B------:R-:W2:Y:S01]  /*15ab0*/  MUFU.EX2 R45, R154 ;  /* 0x0000009a002d7308 */ /* 0x000ea20000000800 */
[----:B---3--:R-:W-:-:S07]  /*15ac0*/  FADD.FTZ R4, R23, R4 ;  /* 0x0000000417047221 */ /* 0x008fce0000010000 */
[----:B------:R-:W3:Y:S01]  /*15ad0*/  MUFU.EX2 R17, R158 ;  /* 0x0000009e00117308 */ /* 0x000ee20000000800 */
[----:B-1----:R-:W-:-:S07]  /*15ae0*/  FADD.FTZ R3, R12, R3 ;  /* 0x000000030c037221 */ /* 0x002fce0000010000 */
[----:B------:R-:W1:Y:S01]  /*15af0*/  MUFU.EX2 R20, R180 ;  /* 0x000000b400147308 */ /* 0x000e620000000800 */
[----:B------:R-:W-:-:S07]  /*15b00*/  FADD.FTZ R2, R94, R2 ;  /* 0x000000025e027221 */ /* 0x000fce0000010000 */
[----:B------:R-:W1:Y:S01]  /*15b10*/  MUFU.EX2 R19, R155 ;  /* 0x0000009b00137308 */ /* 0x000e620000000800 */
[----:B------:R-:W-:-:S07]  /*15b20*/  FADD.FTZ R0, R93, R0 ;  /* 0x000000005d007221 */ /* 0x000fce0000010000 */
[----:B------:R-:W-:Y:S08]  /*15b30*/  MUFU.EX2 R16, R160 ;  /* 0x000000a000107308 */ /* 0x000ff00000000800 */
[----:B------:R-:W1:Y:S01]  /*15b40*/  MUFU.EX2 R15, R166 ;  /* 0x000000a6000f7308 */ /* 0x000e620000000800 */
[----:B----4-:R-:W-:Y:S01]  /*15b50*/  FADD.FTZ R4, R22, R4 ;  /* 0x0000000416047221 */ /* 0x010fe20000010000 */
[----:B--2---:R-:W-:Y:S01]  /*15b60*/  FADD.FTZ R3, R13, R3 ;  /* 0x000000030d037221 */ /* 0x004fe20000010000 */
[----:B------:R-:W-:Y:S01]  /*15b70*/  FADD.FTZ R2, R46, R2 ;  /* 0x000000022e027221 */ /* 0x000fe20000010000 */
[----:B------:R-:W-:Y:S01]  /*15b80*/  FADD.FTZ R0, R18, R0 ;  /* 0x0000000012007221 */ /* 0x000fe20000010000 */
[----:B------:R-:W-:Y:S01]  /*15b90*/  FADD.FTZ R4, R21, R4 ;  /* 0x0000000415047221 */ /* 0x000fe20000010000 */
[----:B------:R-:W-:Y:S01]  /*15ba0*/  FADD.FTZ R3, R14, R3 ;  /* 0x000000030e037221 */ /* 0x000fe20000010000 */
[----:B------:R-:W-:Y:S01]  /*15bb0*/  FADD.FTZ R2, R45, R2 ;  /* 0x000000022d027221 */ /* 0x000fe20000010000 */
[----:B---3--:R-:W-:Y:S01]  /*15bc0*/  FADD.FTZ R0, R17, R0 ;  /* 0x0000000011007221 */ /* 0x008fe20000010000 */
[----:B------:R2:W5:Y:S01]  /*15bd0*/  LDL.LU R243, [R1+0xfc] ;  /* 0x0000fc0001f37983 */ /* 0x0005620000300800 */
[----:B-1----:R-:W-:Y:S01]  /*15be0*/  FADD.FTZ R4, R20, R4 ;  /* 0x0000000414047221 */ /* 0x002fe20000010000 */
[----:B------:R-:W-:Y:S01]  /*15bf0*/  F2FP.BF16.F32.PACK_AB R196, R46, R94 ;  /* 0x0000005e2ec4723e */ /* 0x000fe200000010ff */
[----:B------:R-:W-:Y:S01]  /*15c00*/  FADD.FTZ R2, R19, R2 ;  /* 0x0000000213027221 */ /* 0x000fe20000010000 */
[----:B------:R2:W5:Y:S01]  /*15c10*/  LDL.LU R235, [R1+0xf8] ;  /* 0x0000f80001eb7983 */ /* 0x0005620000300800 */
[----:B------:R-:W-:-:S02]  /*15c20*/  F2FP.BF16.F32.PACK_AB R197, R18, R93 ;  /* 0x0000005d12c5723e */ /* 0x000fc400000010ff */
[----:B------:R-:W-:Y:S01]  /*15c30*/  F2FP.BF16.F32.PACK_AB R198, R19, R45 ;  /* 0x0000002d13c6723e */ /* 0x000fe200000010ff */
[----:B------:R-:W-:Y:S01]  /*15c40*/  FADD.FTZ R3, R15, R3 ;  /* 0x000000030f037221 */ /* 0x000fe20000010000 */
[----:B------:R-:W-:Y:S01]  /*15c50*/  F2FP.BF16.F32.PACK_AB R199, R16, R17 ;  /* 0x0000001110c7723e */ /* 0x000fe200000010ff */
[----:B------:R2:W5:Y:S01]  /*15c60*/  LDL.LU R234, [R1+0xf4] ;  /* 0x0000f40001ea7983 */ /* 0x0005620000300800 */
[----:B------:R-:W-:Y:S02]  /*15c70*/  F2FP.BF16.F32.PACK_AB R148, R22, R23 ;  /* 0x000000171694723e */ /* 0x000fe400000010ff */
[----:B------:R-:W-:Y:S01]  /*15c80*/  F2FP.BF16.F32.PACK_AB R149, R13, R12 ;  /* 0x0000000c0d95723e */ /* 0x000fe200000010ff */
[----:B------:R2:W5:Y:S01]  /*15c90*/  LDL.LU R200, [R1+0xf0] ;  /* 0x0000f00001c87983 */ /* 0x0005620000300800 */
[----:B------:R-:W-:Y:S02]  /*15ca0*/  F2FP.BF16.F32.PACK_AB R150, R20, R21 ;  /* 0x000000151496723e */ /* 0x000fe400000010ff */
[----:B------:R-:W-:Y:S01]  /*15cb0*/  F2FP.BF16.F32.PACK_AB R151, R15, R14 ;  /* 0x0000000e0f97723e */ /* 0x000fe200000010ff */
[----:B------:R-:W-:Y:S01]  /*15cc0*/  FADD.FTZ R0, R16, R0 ;  /* 0x0000000010007221 */ /* 0x000fe20000010000 */
[----:B------:R2:W5:Y:S01]  /*15cd0*/  LDL.LU R81, [R1+0xec] ;  /* 0x0000ec0001517983 */ /* 0x0005620000300800 */
[C---:B------:R-:W-:Y:S03]  /*15ce0*/  HMMA.16816.F32.BF16 R168, R196.reuse, R144, R104 ;  /* 0x00000090c4a8723c */ /* 0x040fe60000041868 */
[----:B------:R2:W-:Y:S04]  /*15cf0*/  STL [R1+0x2c], R4 ;  /* 0x00002c0401007387 */ /* 0x0005e80000100800 */
[----:B------:R2:W-:Y:S01]  /*15d00*/  STL [R1+0xb8], R3 ;  /* 0x0000b80301007387 */ /* 0x0005e20000100800 */
[C---:B------:R-:W-:Y:S03]  /*15d10*/  HMMA.16816.F32.BF16 R172, R196.reuse, R146, R96 ;  /* 0x00000092c4ac723c */ /* 0x040fe60000041860 */
[----:B------:R2:W-:Y:S01]  /*15d20*/  STL [R1+0xc0], R2 ;  /* 0x0000c00201007387 */ /* 0x0005e20000100800 */
[----:B------:R-:W1:Y:S04]  /*15d30*/  S2R R239, SR_TID.X ;  /* 0x0000000000ef7919 */ /* 0x000e680000002100 */
[C---:B------:R-:W-:Y:S01]  /*15d40*/  HMMA.16816.F32.BF16 R176, R196.reuse, R140, R88 ;  /* 0x0000008cc4b0723c */ /* 0x040fe20000041858 */
[----:B------:R2:W-:Y:S07]  /*15d50*/  STL [R1+0xbc], R0 ;  /* 0x0000bc0001007387 */ /* 0x0005ee0000100800 */
[----:B------:R-:W-:Y:S01]  /*15d60*/  HMMA.16816.F32.BF16 R180, R196, R142, R84 ;  /* 0x0000008ec4b4723c */ /* 0x000fe20000041854 */
[----:B------:R-:W-:-:S07]  /*15d70*/  PLOP3.LUT P0, PT, PT, PT, UP1, 0x80, 0x8 ;  /* 0x000000000008781c */ /* 0x000fce0003f0f018 */
        /* <DEDUP_REMOVED lines=16> */
[----:B------:R-:W-:Y:S02]  /*15e80*/  MOV R237, 0x20 ;  /* 0x0000002000ed7802 */ /* 0x000fe40000000f00 */
[----:B------:R-:W-:Y:S02]  /*15e90*/  @P0 MOV R69, R205 ;  /* 0x000000cd00450202 */ /* 0x000fe40000000f00 */
[----:B------:R-:W-:-:S02]  /*15ea0*/  @P0 MOV R71, R206 ;  /* 0x000000ce00470202 */ /* 0x000fc40000000f00 */
[----:B------:R-:W-:Y:S02]  /*15eb0*/  @P0 MOV R70, R204 ;  /* 0x000000cc00460202 */ /* 0x000fe40000000f00 */
[----:B------:R-:W-:Y:S01]  /*15ec0*/  @P0 MOV R80, R103 ;  /* 0x0000006700500202 */ /* 0x000fe20000000f00 */
[----:B------:R-:W-:Y:S01]  /*15ed0*/  @UP1 UIADD3 UR6, UPT, UPT, UR4, -0x3, URZ ;  /* 0xfffffffd04061890 */ /* 0x000fe2000fffe0ff */
[----:B-12---:R-:W-:Y:S11]  /*15ee0*/  BRA.U UP1, `(.L_x_697) ;  /* 0x0000000101047547 */ /* 0x006ff6000b800000 */
.L_x_695:
[----:B------:R-:W-:-:S12]  /*15ef0*/  UIADD3 UR6, UPT, UPT, UR9, -0x1, URZ ;  /* 0xffffffff09067890 */ /* 0x000fd8000fffe0ff */
.L_x_697:
[----:B------:R-:W-:-:S09]  /*15f00*/  UISETP.GE.AND UP0, UPT, UR6, UR16, UPT ;  /* 0x000000100600728c */ /* 0x000fd2000bf06270 */
[----:B------:R-:W-:Y:S05]  /*15f10*/  BRA.U !UP0, `(.L_x_698) ;  /* 0x0000008d08707547 */ /* 0x000fea000b800000 */
[----:B------:R-:W1:Y:S01]  /*15f20*/  LDC.64 R2, c[0x0][0x3c0] ;  /* 0x0000f000ff027b82 */ /* 0x000e620000000a00 */
[C---:B------:R-:W-:Y:S01]  /*15f30*/  LOP3.LUT P0, RZ, R239.reuse, 0x2, RZ, 0xc0, !PT ;  /* 0x00000002efff7812 */ /* 0x040fe2000780c0ff */
[----:B------:R-:W-:Y:S01]  /*15f40*/  IMAD.MOV.U32 R133, RZ, RZ, R69 ;  /* 0x000000ffff857224 */ /* 0x000fe200078e0045 */
[----:B------:R-:W-:Y:S01]  /*15f50*/  SHF.L.U32 R240, R239, 0x6, RZ ;  /* 0x00000006eff07819 */ /* 0x000fe200000006ff */
[----:B-----5:R-:W-:Y:S01]  /*15f60*/  VIADD R250, R243, 0x8 ;  /* 0x00000008f3fa7836 */ /* 0x020fe20000000000 */
[----:B------:R-:W2:Y:S01]  /*15f70*/  S2R R239, SR_TID.X ;  /* 0x0000000000ef7919 */ /* 0x000ea20000002100 */
[----:B------:R-:W-:Y:S01]  /*15f80*/  SEL R238, R237, 0xffffffe0, !P0 ;  /* 0xffffffe0edee7807 */ /* 0x000fe20004000000 */
[C---:B------:R-:W-:Y:S01]  /*15f90*/  VIADD R247, R243.reuse, 0x48 ;  /* 0x00000048f3f77836 */ /* 0x040fe20000000000 */
[----:B------:R-:W3:Y:S01]  /*15fa0*/  S2UR UR7, SR_CgaCtaId ;  /* 0x00000000000779c3 */ /* 0x000ee20000008800 */
[----:B------:R-:W-:Y:S01]  /*15fb0*/  MOV R132, R70 ;  /* 0x0000004600847202 */ /* 0x000fe20000000f00 */
[----:B------:R-:W-:Y:S01]  /*15fc0*/  UMOV UR8, 0x400 ;  /* 0x0000040000087882 */ /* 0x000fe20000000000 */
[----:B------:R-:W-:Y:S01]  /*15fd0*/  MOV R242, 0x40 ;  /* 0x0000004000f27802 */ /* 0x000fe20000000f00 */
[----:B------:R-:W4:Y:S01]  /*15fe0*/  LDCU UR9, c[0x0][0x50c] ;  /* 0x0000a180ff0977ac */ /* 0x000f220008000800 */
[----:B------:R-:W-:-:S02]  /*15ff0*/  IADD3 R248, PT, PT, R243, 0x40, RZ ;  /* 0x00000040f3f87810 */ /* 0x000fc40007ffe0ff */
[----:B------:R-:W-:Y:S01]  /*16000*/  LOP3.LUT R241, R240, 0x400, RZ, 0xc0, !PT ;  /* 0x00000400f0f17812 */ /* 0x000fe200078ec0ff */
[----:B------:R-:W1:Y:S01]  /*16010*/  LDCU UR4, c[0x0][0x45c] ;  /* 0x00008b80ff0477ac */ /* 0x000e620008000800 */
[----:B------:R-:W-:Y:S01]  /*16020*/  IADD3 R236, PT, PT, R234, R238, RZ ;  /* 0x000000eeeaec7210 */ /* 0x000fe20007ffe0ff */
[----:B-1----:R-:W-:Y:S01]  /*16030*/  IMAD.MOV.U32 R4, RZ, RZ, R3 ;  /* 0x000000ffff047224 */ /* 0x002fe200078e0003 */
[----:B------:R1:W-:Y:S01]  /*16040*/  STL.64 [R1+0xa0], R2 ;  /* 0x0000a00201007387 */ /* 0x0003e20000100a00 */
[----:B------:R-:W-:-:S05]  /*16050*/  IMAD.MOV.U32 R0, RZ, RZ, R2 ;  /* 0x000000ffff007224 */ /* 0x000fca00078e0002 */
[C-C-:B------:R-:W-:Y:S01]  /*16060*/  SHF.L.U64.HI R6, R0.reuse, 0x4, R4.reuse ;  /* 0x0000000400067819 */ /* 0x140fe20000010204 */
[----:B---3--:R-:W-:Y:S01]  /*16070*/  ULEA UR7, UR7, UR8, 0x18 ;  /* 0x0000000807077291 */ /* 0x008fe2000f8ec0ff */
[C---:B------:R-:W-:Y:S02]  /*16080*/  SHF.L.U32 R5, R0.reuse, 0x4, RZ ;  /* 0x0000000400057819 */ /* 0x040fe400000006ff */
[C---:B------:R-:W-:Y:S01]  /*16090*/  SHF.L.U64.HI R4, R0.reuse, 0x5, R4 ;  /* 0x0000000500047819 */ /* 0x040fe20000010204 */
[----:B------:R-:W-:Y:S01]  /*160a0*/  IMAD.SHL.U32 R0, R0, 0x20, RZ ;  /* 0x0000002000007824 */ /* 0x000fe200078e00ff */
[----:B------:R3:W-:Y:S04]  /*160b0*/  STL [R1+0xd0], R6 ;  /* 0x0000d00601007387 */ /* 0x0007e80000100800 */
[----:B------:R3:W-:Y:S04]  /*160c0*/  STL [R1+0xcc], R5 ;  /* 0x0000cc0501007387 */ /* 0x0007e80000100800 */
[----:B------:R3:W-:Y:S04]  /*160d0*/  STL [R1+0xd8], R4 ;  /* 0x0000d80401007387 */ /* 0x0007e80000100800 */
[----:B------:R3:W-:Y:S01]  /*160e0*/  STL [R1+0xd4], R0 ;  /* 0x0000d40001007387 */ /* 0x0007e20000100800 */
[----:B-1----:R-:W-:-:S02]  /*160f0*/  IMAD.MOV.U32 R3, RZ, RZ, R71 ;  /* 0x000000ffff037224 */ /* 0x002fc400078e0047 */
[----:B------:R-:W-:Y:S01]  /*16100*/  IMAD.MOV.U32 R2, RZ, RZ, R80 ;  /* 0x000000ffff027224 */ /* 0x000fe200078e0050 */
[----:B--2-4-:R-:W-:Y:S06]  /*16110*/  BRA `(.L_x_699) ;  /* 0x0000000000d47947 */ /* 0x014fec0003800000 */
.L_x_701:
[----:B------:R-:W2:Y:S01]  /*16120*/  LDL R214, [R1+0x38] ;  /* 0x0000380001d67983 */ /* 0x000ea20000100800 */
[----:B------:R-:W3:Y:S01]  /*16130*/  LDC.64 R4, c[0x0][0x3b8] ;  /* 0x0000ee00ff047b82 */ /* 0x000ee20000000a00 */
[----:B------:R-:W-:Y:S02]  /*16140*/  UIADD3 UR5, UPT, UPT, UR6, -0x1, URZ ;  /* 0xffffffff06057890 */ /* 0x000fe4000fffe0ff */
[----:B------:R-:W5:Y:S01]  /*16150*/  LDL R201, [R1+0x34] ;  /* 0x0000340001c97983 */ /* 0x000f620000100800 */
[C-C-:B---3--:R-:W-:Y:S03]  /*16160*/  SHF.L.U64.HI R134, R4.reuse, 0x4, R5.reuse ;  /* 0x0000000404867819 */ /* 0x148fe60000010205 */
[C---:B------:R-:W-:Y:S01]  /*16170*/  IMAD.WIDE.U32 R16, R4.reuse, UR5, RZ ;  /* 0x0000000504107c25 */ /* 0x040fe2000f8e00ff */
[C---:B----4-:R-:W-:Y:S03]  /*16180*/  SHF.L.U64.HI R33, R4.reuse, 0x5, R5 ;  /* 0x0000000504217819 */ /* 0x050fe60000010205 */
[----:B------:R-:W-:Y:S02]  /*16190*/  IMAD R17, R5, UR5, R17 ;  /* 0x0000000505117c24 */ /* 0x000fe4000f8e0211 */
[C---:B------:R-:W-:Y:S02]  /*161a0*/  IMAD.SHL.U32 R32, R4.reuse, 0x10, RZ ;  /* 0x0000001004207824 */ /* 0x040fe400078e00ff */
[----:B------:R-:W-:Y:S01]  /*161b0*/  IMAD.SHL.U32 R27, R4, 0x20, RZ ;  /* 0x00000020041b7824 */ /* 0x000fe200078e00ff */
[C---:B--2---:R-:W-:Y:S04]  /*161c0*/  LEA R20, P0, R16.reuse, R214, 0x8 ;  /* 0x000000d610147211 */ /* 0x044fe800078040ff */
[CCC-:B-----5:R-:W-:Y:S02]  /*161d0*/  LEA.HI.X R21, R16.reuse, R201.reuse, R17.reuse, 0x8, P0 ;  /* 0x000000c910157211 */ /* 0x1e0fe400000f4411 */
[C---:B------:R-:W-:Y:S03]  /*161e0*/  LEA R0, P0, R16.reuse, R32, 0x7 ;  /* 0x0000002010007211 */ /* 0x040fe600078038ff */
[----:B------:R-:W-:Y:S01]  /*161f0*/  @!PT LDS RZ, [RZ] ;  /* 0x00000000fffff984 */ /* 0x000fe20000000800 */
[----:B------:R-:W-:Y:S01]  /*16200*/  @!PT LDS RZ, [RZ] ;  /* 0x00000000fffff984 */ /* 0x000fe20000000800 */
[----:B------:R-:W-:Y:S01]  /*16210*/  @!PT LDS RZ, [RZ] ;  /* 0x00000000fffff984 */ /* 0x000fe20000000800 */
[----:B------:R2:W-:Y:S01]  /*16220*/  LDGSTS.E.BYPASS.LTC128B.128 [R251+0x4000], desc[UR20][R20.64] ;  /* 0x0400000014fb7fae */ /* 0x0005e2000b981a14 */
[----:B------:R-:W-:Y:S02]  /*16230*/  LEA.HI.X R17, R16, R134, R17, 0x7, P0 ;  /* 0x0000008610117211 */ /* 0x000fe400000f3c11 */
[C---:B--2---:R-:W-:Y:S04]  /*16240*/  LEA R20, P0, R0.reuse, R214, 0x1 ;  /* 0x000000d600147211 */ /* 0x044fe800078008ff */
[CC--:B------:R-:W-:Y:S02]  /*16250*/  LEA.HI.X R21, R0.reuse, R201.reuse, R17, 0x1, P0 ;  /* 0x000000c900157211 */ /* 0x0c0fe400000f0c11 */
[----:B------:R-:W-:Y:S03]  /*16260*/  IADD3 R16, P0, PT, R0, R32, RZ ;  /* 0x0000002000107210 */ /* 0x000fe60007f1e0ff */
[----:B------:R2:W-:Y:S02]  /*16270*/  LDGSTS.E.BYPASS.LTC128B.128 [R251+0x4800], desc[UR20][R20.64] ;  /* 0x0480000014fb7fae */ /* 0x0005e4000b981a14 */
[C---:B--2---:R-:W-:Y:S01]  /*16280*/  IMAD.X R21, R17.reuse, 0x1, R134, P0 ;  /* 0x0000000111157824 */ /* 0x044fe200000e0686 */
[CC--:B------:R-:W-:Y:S04]  /*16290*/  LEA R20, P0, R16.reuse, R214.reuse, 0x1 ;  /* 0x000000d610147211 */ /* 0x0c0fe800078008ff */
[----:B------:R-:W-:Y:S02]  /*162a0*/  LEA.HI.X R21, R16, R201, R21, 0x1, P0 ;  /* 0x000000c910157211 */ /* 0x000fe400000f0c15 */
[----:B------:R-:W-:Y:S03]  /*162b0*/  IADD3 R16, P0, PT, R0, R27, RZ ;  /* 0x0000001b00107210 */ /* 0x000fe60007f1e0ff */
[----:B------:R2:W-:Y:S02]  /*162c0*/  LDGSTS.E.BYPASS.LTC128B.128 [R251+0x5000], desc[UR20][R20.64] ;  /* 0x0500000014fb7fae */ /* 0x0005e4000b981a14 */
[----:B--2---:R-:W-:Y:S01]  /*162d0*/  IMAD.X R20, R17, 0x1, R33, P0 ;  /* 0x0000000111147824 */ /* 0x004fe200000e0621 */
[C---:B------:R-:W-:Y:S04]  /*162e0*/  LEA R36, P0, R16.reuse, R214, 0x1 ;  /* 0x000000d610247211 */ /* 0x040fe800078008ff */
[CC--:B------:R-:W-:Y:S02]  /*162f0*/  LEA.HI.X R37, R16.reuse, R201.reuse, R20, 0x1, P0 ;  /* 0x000000c910257211 */ /* 0x0c0fe400000f0c14 */
[----:B------:R-:W-:Y:S03]  /*16300*/  IADD3 R16, P0, PT, R16, R32, RZ ;  /* 0x0000002010107210 */ /* 0x000fe60007f1e0ff */
[----:B------:R-:W-:Y:S02]  /*16310*/  LDGSTS.E.BYPASS.LTC128B.128 [R251+0x5800], desc[UR20][R36.64] ;  /* 0x0580000024fb7fae */ /* 0x000fe4000b981a14 */
[----:B------:R-:W-:Y:S01]  /*16320*/  IMAD.X R21, R20, 0x1, R134, P0 ;  /* 0x0000000114157824 */ /* 0x000fe200000e0686 */
[C---:B------:R-:W-:Y:S04]  /*16330*/  LEA R20, P0, R16.reuse, R214, 0x1 ;  /* 0x000000d610147211 */ /* 0x040fe800078008ff */
[----:B------:R-:W-:Y:S02]  /*16340*/  LEA.HI.X R21, R16, R201, R21, 0x1, P0 ;  /* 0x000000c910157211 */ /* 0x000fe400000f0c15 */
[C---:B------:R-:W-:Y:S03]  /*16350*/  LEA R0, P0, R4.reuse, R0, 0x6 ;  /* 0x0000000004007211 */ /* 0x040fe600078030ff */
[----:B------:R2:W-:Y:S01]  /*16360*/  LDGSTS.E.BYPASS.LTC128B.128 [R251+0x6000], desc[UR20][R20.64] ;  /* 0x0600000014fb7fae */ /* 0x0005e2000b981a14 */
[----:B------:R-:W-:Y:S02]  /*16370*/  LEA.HI.X R4, R4, R17, R5, 0x6, P0 ;  /* 0x0000001104047211 */ /* 0x000fe400000f3405 */
[C---:B------:R-:W-:Y:S02]  /*16380*/  IADD3 R5, P1, PT, R0.reuse, R32, RZ ;  /* 0x0000002000057210 */ /* 0x040fe40007f3e0ff */
[C---:B------:R-:W-:Y:S02]  /*16390*/  IADD3 R17, P0, PT, R0.reuse, R27, RZ ;  /* 0x0000001b00117210 */ /* 0x040fe40007f1e0ff */
[-C--:B------:R-:W-:Y:S03]  /*163a0*/  LEA R32, P5, R0, R214.reuse, 0x1 ;  /* 0x000000d600207211 */ /* 0x080fe600078a08ff */
[----:B------:R-:W-:Y:S01]  /*163b0*/  IMAD.X R27, R4, 0x1, R33, P0 ;  /* 0x00000001041b7824 */ /* 0x000fe200000e0621 */
[-C--:B------:R-:W-:Y:S02]  /*163c0*/  LEA.HI.X R33, R0, R201.reuse, R4, 0x1, P5 ;  /* 0x000000c900217211 */ /* 0x080fe400028f0c04 */
[CC--:B------:R-:W-:Y:S03]  /*163d0*/  LEA R16, P0, R17.reuse, R214.reuse, 0x1 ;  /* 0x000000d611107211 */ /* 0x0c0fe600078008ff */
[----:B------:R3:W-:Y:S01]  /*163e0*/  LDGSTS.E.BYPASS.LTC128B.128 [R251+0x6800], desc[UR20][R32.64] ;  /* 0x0680000020fb7fae */ /* 0x0007e2000b981a14 */
[-C--:B------:R-:W-:Y:S01]  /*163f0*/  LEA.HI.X R17, R17, R201.reuse, R27, 0x1, P0 ;  /* 0x000000c911117211 */ /* 0x080fe200000f0c1b */
[----:B--2---:R-:W-:Y:S01]  /*16400*/  IMAD.X R21, R4, 0x1, R134, P1 ;  /* 0x0000000104157824 */ /* 0x004fe200008e0686 */
[C---:B------:R-:W-:Y:S04]  /*16410*/  LEA R20, P1, R5.reuse, R214, 0x1 ;  /* 0x000000d605147211 */ /* 0x040fe800078208ff */
[----:B------:R-:W-:Y:S05]  /*16420*/  LEA.HI.X R21, R5, R201, R21, 0x1, P1 ;  /* 0x000000c905157211 */ /* 0x000fea00008f0c15 */
[----:B------:R3:W-:Y:S04]  /*16430*/  LDGSTS.E.BYPASS.LTC128B.128 [R251+0x7000], desc[UR20][R20.64] ;  /* 0x0700000014fb7fae */ /* 0x0007e8000b981a14 */
[----:B------:R3:W-:Y:S04]  /*16440*/  LDGSTS.E.BYPASS.LTC128B.128 [R251+0x7800], desc[UR20][R16.64] ;  /* 0x0780000010fb7fae */ /* 0x0007e8000b981a14 */
[----:B------:R-:W0:Y:S01]  /*16450*/  LDGDEPBAR ;  /* 0x00000000000079af */ /* 0x000e220000000000 */
[----:B------:R-:W-:Y:S05]  /*16460*/  BRA `(.L_x_700) ;  /* 0x0000001000f47947 */ /* 0x000fea0003800000 */
.L_x_699:
[----:B--2---:R-:W2:Y:S01]  /*16470*/  LDL R11, [R1+0xa0] ;  /* 0x0000a000010b7983 */ /* 0x004ea20000100800 */
[----:B------:R-:W-:Y:S04]  /*16480*/  DEPBAR.LE SB0, 0x0 ;  /* 0x000080000000791a */ /* 0x000fe80000000000 */
[----:B------:R-:W3:Y:S01]  /*16490*/  LDL R12, [R1+0xa4] ;  /* 0x0000a400010c7983 */ /* 0x000ee20000100800 */
[----:B-----5:R-:W-:Y:S01]  /*164a0*/  LOP3.LUT R235, R200, 0x38, RZ, 0xc0, !PT ;  /* 0x00000038c8eb7812 */ /* 0x020fe200078ec0ff */
[----:B------:R-:W-:Y:S02]  /*164b0*/  UISETP.GT.AND UP0, UPT, UR6, UR16, UPT ;  /* 0x000000100600728c */ /* 0x000fe4000bf04270 */
[----:B------:R-:W4:Y:S01]  /*164c0*/  LDL R19, [R1+0x40] ;  /* 0x0000400001137983 */ /* 0x000f220000100800 */
[----:B------:R-:W-:Y:S03]  /*164d0*/  LOP3.LUT R233, R235, 0x1c0, R240, 0xf8, !PT ;  /* 0x000001c0ebe97812 */ /* 0x000fe600078ef8f0 */
[----:B------:R-:W5:Y:S01]  /*164e0*/  LDL R21, [R1+0xcc] ;  /* 0x0000cc0001157983 */ /* 0x000f620000100800 */
[----:B------:R-:W-:Y:S03]  /*164f0*/  LOP3.LUT R200, R233, 0x8, R239, 0x78, !PT ;  /* 0x00000008e9c87812 */ /* 0x000fe600078e78ef */
[----:B------:R-:W5:Y:S02]  /*16500*/  LDL R18, [R1+0x3c] ;  /* 0x00003c0001127983 */ /* 0x000f640000100800 */
[----:B------:R-:W-:Y:S02]  /*16510*/  IMAD R200, R200, 0x2, R241 ;  /* 0x00000002c8c87824 */ /* 0x000fe400078e02f1 */
[----:B------:R-:W5:Y:S03]  /*16520*/  LDL R17, [R1+0xd0] ;  /* 0x0000d00001117983 */ /* 0x000f660000100800 */
[----:B------:R-:W-:Y:S01]  /*16530*/  IADD3 R232, PT, PT, R200, UR5, RZ ;  /* 0x00000005c8e87c10 */ /* 0x000fe2000fffe0ff */
[----:B------:R-:W5:Y:S04]  /*16540*/  LDL R16, [R1+0xd4] ;  /* 0x0000d40001107983 */ /* 0x000f680000100800 */
[----:B------:R-:W5:Y:S01]  /*16550*/  LDL R20, [R1+0xd8] ;  /* 0x0000d80001147983 */ /* 0x000f620000100800 */
[----:B------:R-:W-:Y:S01]  /*16560*/  BAR.SYNC.DEFER_BLOCKING 0x0 ;  /* 0x0000000000007b1d */ /* 0x000fe20000010000 */
[----:B--2---:R-:W-:Y:S04]  /*16570*/  IMAD.WIDE.U32 R8, R11, UR6, RZ ;  /* 0x000000060b087c25 */ /* 0x004fe8000f8e00ff */
[----:B---3--:R-:W-:Y:S01]  /*16580*/  IMAD R5, R12, UR6, R9 ;  /* 0x000000060c057c24 */ /* 0x008fe2000f8e0209 */
[C---:B----4-:R-:W-:Y:S02]  /*16590*/  LEA R6, P1, R8.reuse, R19, 0x8 ;  /* 0x0000001308067211 */ /* 0x050fe400078240ff */
[C---:B-----5:R-:W-:Y:S02]  /*165a0*/  LEA R0, P0, R8.reuse, R21, 0x7 ;  /* 0x0000001508007211 */ /* 0x060fe400078038ff */
[CCC-:B------:R-:W-:Y:S02]  /*165b0*/  LEA.HI.X R7, R8.reuse, R18.reuse, R5.reuse, 0x8, P1 ;  /* 0x0000001208077211 */ /* 0x1c0fe400008f4405 */
[----:B------:R-:W-:Y:S03]  /*165c0*/  LEA.HI.X R4, R8, R17, R5, 0x7, P0 ;  /* 0x0000001108047211 */ /* 0x000fe600000f3c05 */
[----:B------:R-:W-:Y:S01]  /*165d0*/  @!PT LDS RZ, [RZ] ;  /* 0x00000000fffff984 */ /* 0x000fe20000000800 */
[----:B------:R-:W-:Y:S01]  /*165e0*/  @!PT LDS RZ, [RZ] ;  /* 0x00000000fffff984 */ /* 0x000fe20000000800 */
[----:B------:R-:W-:Y:S01]  /*165f0*/  @!PT LDS RZ, [RZ] ;  /* 0x00000000fffff984 */ /* 0x000fe20000000800 */
[----:B------:R1:W-:Y:S01]  /*16600*/  LDGSTS.E.BYPASS.LTC128B.128 [R251+0x8000], desc[UR20][R6.64] ;  /* 0x0800000006fb7fae */ /* 0x0003e2000b981a14 */
[C---:B------:R-:W-:Y:S02]  /*16610*/  LEA R8, P1, R0.reuse, R19, 0x1 ;  /* 0x0000001300087211 */ /* 0x040fe400078208ff */
[C---:B------:R-:W-:Y:S02]  /*16620*/  IADD3 R5, P0, PT, R0.reuse, R21, RZ ;  /* 0x0000001500057210 */ /* 0x040fe40007f1e0ff */
[-C--:B------:R-:W-:Y:S03]  /*16630*/  LEA.HI.X R9, R0, R18.reuse, R4, 0x1, P1 ;  /* 0x0000001200097211 */ /* 0x080fe600008f0c04 */
[--C-:B------:R-:W-:Y:S01]  /*16640*/  IMAD.X R10, R4, 0x1, R17.reuse, P0 ;  /* 0x00000001040a7824 */ /* 0x100fe200000e0611 */
[CC--:B------:R-:W-:Y:S01]  /*16650*/  LEA R14, P0, R5.reuse, R19.reuse, 0x1 ;  /* 0x00000013050e7211 */ /* 0x0c0fe200078008ff */
[----:B------:R2:W-:Y:S03]  /*16660*/  LDGSTS.E.BYPASS.LTC128B.128 [R251+0x8800], desc[UR20][R8.64] ;  /* 0x0880000008fb7fae */ /* 0x0005e6000b981a14 */
[----:B------:R-:W-:Y:S02]  /*16670*/  LEA.HI.X R15, R5, R18, R10, 0x1, P0 ;  /* 0x00000012050f7211 */ /* 0x000fe400000f0c0a */
[----:B------:R-:W-:Y:S02]  /*16680*/  IADD3 R5, P1, PT, R0, R16, RZ ;  /* 0x0000001000057210 */ /* 0x000fe40007f3e0ff */
[----:B------:R-:W-:Y:S01]  /*16690*/  LEA R0, P0, R11, R0, 0x6 ;  /* 0x000000000b007211 */ /* 0x000fe200078030ff */
[----:B------:R-:W-:Y:S01]  /*166a0*/  LDGSTS.E.BYPASS.LTC128B.128 [R251+0x9000], desc[UR20][R14.64] ;  /* 0x090000000efb7fae */ /* 0x000fe2000b981a14 */
[-C--:B------:R-:W-:Y:S01]  /*166b0*/  LEA R10, P4, R5, R19.reuse, 0x1 ;  /* 0x00000013050a7211 */ /* 0x080fe200078808ff */
[----:B-1----:R-:W-:Y:S01]  /*166c0*/  IMAD.X R6, R4, 0x1, R20, P1 ;  /* 0x0000000104067824 */ /* 0x002fe200008e0614 */
[----:B------:R-:W-:Y:S02]  /*166d0*/  LEA.HI.X R4, R11, R4, R12, 0x6, P0 ;  /* 0x000000040b047211 */ /* 0x000fe400000f340c */
[C---:B------:R-:W-:Y:S02]  /*166e0*/  LEA R12, P2, R0.reuse, R19, 0x1 ;  /* 0x00000013000c7211 */ /* 0x040fe400078408ff */
[CC--:B------:R-:W-:Y:S02]  /*166f0*/  IADD3 R7, P3, PT, R5.reuse, R21.reuse, RZ ;  /* 0x0000001505077210 */ /* 0x0c0fe40007f7e0ff */
[C---:B------:R-:W-:Y:S02]  /*16700*/  IADD3 R16, P0, PT, R0.reuse, R16, RZ ;  /* 0x0000001000107210 */ /* 0x040fe40007f1e0ff */
[-C--:B------:R-:W-:Y:S02]  /*16710*/  LEA.HI.X R11, R5, R18.reuse, R6, 0x1, P4 ;  /* 0x00000012050b7211 */ /* 0x080fe400020f0c06 */
[C---:B--2---:R-:W-:Y:S02]  /*16720*/  IADD3 R9, P1, PT, R0.reuse, R21, RZ ;  /* 0x0000001500097210 */ /* 0x044fe40007f3e0ff */
[----:B------:R-:W-:Y:S01]  /*16730*/  LEA.HI.X R13, R0, R18, R4, 0x1, P2 ;  /* 0x00000012000d7211 */ /* 0x000fe200010f0c04 */
[----:B------:R-:W-:Y:S01]  /*16740*/  LDGSTS.E.BYPASS.LTC128B.128 [R251+0x9800], desc[UR20][R10.64] ;  /* 0x098000000afb7fae */ /* 0x000fe2000b981a14 */
[----:B------:R-:W-:Y:S01]  /*16750*/  IADD3.X R5, PT, PT, R6, R17, RZ, P3, !PT ;  /* 0x0000001106057210 */ /* 0x000fe20001ffe4ff */
[C---:B------:R-:W-:Y:S01]  /*16760*/  IMAD.X R17, R4.reuse, 0x1, R17, P1 ;  /* 0x0000000104117824 */ /* 0x040fe200008e0611 */
[----:B------:R-:W-:Y:S02]  /*16770*/  IADD3.X R0, PT, PT, R4, R20, RZ, P0, !PT ;  /* 0x0000001404007210 */ /* 0x000fe400007fe4ff */
[-C--:B------:R-:W-:Y:S02]  /*16780*/  LEA R4, P2, R7, R19.reuse, 0x1 ;  /* 0x0000001307047211 */ /* 0x080fe400078408ff */
[-C--:B------:R-:W-:Y:S02]  /*16790*/  LEA R8, P1, R9, R19.reuse, 0x1 ;  /* 0x0000001309087211 */ /* 0x080fe400078208ff */
[-C--:B------:R-:W-:Y:S02]  /*167a0*/  LEA.HI.X R5, R7, R18.reuse, R5, 0x1, P2 ;  /* 0x0000001207057211 */ /* 0x080fe400010f0c05 */
[-C--:B------:R-:W-:Y:S02]  /*167b0*/  LEA.HI.X R9, R9, R18.reuse, R17, 0x1, P1 ;  /* 0x0000001209097211 */ /* 0x080fe400008f0c11 */
[C---:B------:R-:W-:Y:S01]  /*167c0*/  LEA R6, P0, R16.reuse, R19, 0x1 ;  /* 0x0000001310067211 */ /* 0x040fe200078008ff */
[----:B------:R-:W-:Y:S01]  /*167d0*/  LDGSTS.E.BYPASS.LTC128B.128 [R251+0xa000], desc[UR20][R4.64] ;  /* 0x0a00000004fb7fae */ /* 0x000fe2000b981a14 */
[C---:B------:R-:W-:Y:S02]  /*167e0*/  LOP3.LUT P3, RZ, R239.reuse, 0x4, RZ, 0xc0, !PT ;  /* 0x00000004efff7812 */ /* 0x040fe4000786c0ff */
[----:B------:R-:W-:Y:S01]  /*167f0*/  LEA.HI.X R7, R16, R18, R0, 0x1, P0 ;  /* 0x0000001210077211 */ /* 0x000fe200000f0c00 */
[----:B------:R-:W-:Y:S01]  /*16800*/  IMAD.IADD R0, R232, 0x1, R238 ;  /* 0x00000001e8007824 */ /* 0x000fe200078e02ee */
[----:B------:R-:W-:Y:S03]  /*16810*/  SEL R134, R242, 0xffffffc0, !P3 ;  /* 0xffffffc0f2867807 */ /* 0x000fe60005800000 */
[----:B------:R-:W-:Y:S01]  /*16820*/  LDGSTS.E.BYPASS.LTC128B.128 [R251+0xa800], desc[UR20][R12.64] ;  /* 0x0a8000000cfb7fae */ /* 0x000fe2000b981a14 */
[----:B------:R-:W-:Y:S07]  /*16830*/  IADD3 R135, PT, PT, R234, R134, RZ ;  /* 0x00000086ea877210 */ /* 0x000fee0007ffe0ff */
[----:B------:R-:W-:Y:S08]  /*16840*/  LDGSTS.E.BYPASS.LTC128B.128 [R251+0xb000], desc[UR20][R8.64] ;  /* 0x0b00000008fb7fae */ /* 0x000ff0000b981a14 */
[----:B------:R1:W-:Y:S08]  /*16850*/  LDGSTS.E.BYPASS.LTC128B.128 [R251+0xb800], desc[UR20][R6.64] ;  /* 0x0b80000006fb7fae */ /* 0x0003f0000b981a14 */
[----:B------:R-:W-:Y:S08]  /*16860*/  LDSM.16.M88.4 R128, [R234] ;  /* 0x00000000ea80783b */ /* 0x000ff00000000200 */
[----:B------:R-:W1:Y:S08]  /*16870*/  LDSM.16.M88.4 R16, [R200+UR5+0x4000] ;  /* 0x00400005c810783b */ /* 0x000e700008000200 */
[----:B------:R-:W2:Y:S08]  /*16880*/  LDSM.16.M88.4 R124, [R234+0x2000] ;  /* 0x00200000ea7c783b */ /* 0x000eb00000000200 */
[----:B------:R-:W3:Y:S08]  /*16890*/  LDSM.16.M88.4 R32, [R200+UR5+0x4800] ;  /* 0x00480005c820783b */ /* 0x000ef00008000200 */
[----:B------:R-:W0:Y:S08]  /*168a0*/  LDGDEPBAR ;  /* 0x00000000000079af */ /* 0x000e300000000000 */
[----:B------:R-:W4:Y:S08]  /*168b0*/  LDSM.16.M88.4 R48, [R200+UR5+0x5000] ;  /* 0x00500005c830783b */ /* 0x000f300008000200 */
[----:B------:R-:W5:Y:S01]  /*168c0*/  LDSM.16.M88.4 R64, [R200+UR5+0x5800] ;  /* 0x00580005c840783b */ /* 0x000f620008000200 */
        /* <DEDUP_REMOVED lines=22> */
[C---:B------:R-:W-:Y:S08]  /*16a30*/  HMMA.16816.F32.BF16 R48, R128.reuse, R50, RZ ;  /* 0x000000328030723c */ /* 0x040ff000000418ff */
[-C--:B-----5:R-:W-:Y:S08]  /*16a40*/  HMMA.16816.F32.BF16 R52, R128, R64.reuse, RZ ;  /* 0x000000408034723c */ /* 0x0a0ff000000418ff */
        /* <DEDUP_REMOVED lines=29> */
[----:B------:R3:W5:Y:S07]  /*16c20*/  LDSM.16.M88.4 R216, [R0+0x7800] ;  /* 0x0078000000d8783b */ /* 0x00076e0000000200 */
[-C--:B----4-:R-:W-:Y:S08]  /*16c30*/  HMMA.16816.F32.BF16 R36, R204, R220.reuse, R36 ;  /* 0x000000dccc24723c */ /* 0x090ff00000041824 */
[C---:B------:R-:W-:Y:S08]  /*16c40*/  HMMA.16816.F32.BF16 R40, R212.reuse, R220, R40 ;  /* 0x000000dcd428723c */ /* 0x040ff00000041828 */
[-C--:B------:R-:W-:Y:S03]  /*16c50*/  HMMA.16816.F32.BF16 R44, R212, R222.reuse, R44 ;  /* 0x000000ded42c723c */ /* 0x080fe6000004182c */
[----:B---3--:R-:W-:Y:S04]  /*16c60*/  IMAD.IADD R0, R232, 0x1, R134 ;  /* 0x00000001e8007824 */ /* 0x008fe800078e0286 */
[C---:B------:R-:W-:Y:S01]  /*16c70*/  IMAD.IADD R134, R238.reuse, 0x1, R0 ;  /* 0x00000001ee867824 */ /* 0x040fe200078e0200 */
[C---:B------:R-:W-:Y:S01]  /*16c80*/  HMMA.16816.F32.BF16 R48, R204.reuse, R222, R48 ;  /* 0x000000decc30723c */ /* 0x040fe20000041830 */
[----:B------:R-:W-:Y:S07]  /*16c90*/  LDSM.16.M88.4 R220, [R135] ;  /* 0x0000000087dc783b */ /* 0x000fee0000000200 */
        /* <DEDUP_REMOVED lines=20> */
[-C--:B-----5:R-:W-:Y:S08]  /*16de0*/  HMMA.16816.F32.BF16 R116, R204, R216.reuse, R116 ;  /* 0x000000d8cc74723c */ /* 0x0a0ff00000041874 */
        /* <DEDUP_REMOVED lines=18> */
[-C--:B------:R-:W-:Y:S08]  /*16f10*/  HMMA.16816.F32.BF16 R44, R228, R206.reuse, R44 ;  /* 0x000000cee42c723c */ /* 0x080ff0000004182c */
[C---:B------:R-:W-:Y:S08]  /*16f20*/  HMMA.16816.F32.BF16 R48, R220.reuse, R206, R48 ;  /* 0x000000cedc30723c */ /* 0x040ff00000041830 */
[-C--:B------:R-:W-:Y:S08]  /*16f30*/  HMMA.16816.F32.BF16 R52, R220, R208.reuse, R52 ;  /* 0x000000d0dc34723c */ /* 0x080ff00000041834 */
[C---:B------:R-:W-:Y:S08]  /*16f40*/  HMMA.16816.F32.BF16 R56, R228.reuse, R208, R56 ;  /* 0x000000d0e438723c */ /* 0x040ff00000041838 */
[-C--:B------:R-:W-:Y:S08]  /*16f50*/  HMMA.16816.F32.BF16 R60, R228, R210.reuse, R60 ;  /* 0x000000d2e43c723c */ /* 0x080ff0000004183c */
[C---:B------:R-:W-:Y:S01]  /*16f60*/  HMMA.16816.F32.BF16 R64, R220.reuse, R210, R64 ;  /* 0x000000d2dc40723c */ /* 0x040fe20000041840 */
[----:B------:R-:W-:Y:S07]  /*16f70*/  LDSM.16.M88.4 R208, [R134+0x4000] ;  /* 0x0040000086d0783b */ /* 0x000fee0000000200 */
[-C--:B------:R-:W-:Y:S08]  /*16f80*/  HMMA.16816.F32.BF16 R68, R220, R212.reuse, R68 ;  /* 0x000000d4dc44723c */ /* 0x080ff00000041844 */
[C---:B------:R-:W-:Y:S04]  /*16f90*/  HMMA.16816.F32.BF16 R72, R228.reuse, R212, R72 ;  /* 0x000000d4e448723c */ /* 0x040fe80000041848 */
[----:B------:R-:W-:Y:S02]  /*16fa0*/  IADD3 R212, PT, PT, R238, R135, RZ ;  /* 0x00000087eed47210 */ /* 0x000fe40007ffe0ff */
[----:B------:R-:W-:Y:S02]  /*16fb0*/  SHF.L.U32 R135, R239, 0x1, RZ ;  /* 0x00000001ef877819 */ /* 0x000fe400000006ff */
[-C--:B------:R-:W-:Y:S01]  /*16fc0*/  HMMA.16816.F32.BF16 R76, R228, R214.reuse, R76 ;  /* 0x000000d6e44c723c */ /* 0x080fe2000004184c */
[----:B------:R-:W2:Y:S02]  /*16fd0*/  LDSM.16.M88.4 R204, [R212] ;  /* 0x00000000d4cc783b */ /* 0x000ea40000000200 */
[----:B-1----:R-:W-:Y:S05]  /*16fe0*/  LOP3.LUT R0, R135, 0x6, RZ, 0xc0, !PT ;  /* 0x0000000687007812 */ /* 0x002fea00078ec0ff */
[C---:B------:R-:W-:Y:S01]  /*16ff0*/  HMMA.16816.F32.BF16 R80, R220.reuse, R214, R80 ;  /* 0x000000d6dc50723c */ /* 0x040fe20000041850 */
[----:B------:R-:W1:Y:S07]  /*17000*/  LDSM.16.M88.4 R212, [R212+0x2000] ;  /* 0x00200000d4d4783b */ /* 0x000e6e0000000200 */
[-C--:B---3--:R-:W-:Y:S01]  /*17010*/  HMMA.16816.F32.BF16 R84, R220, R216.reuse, R84 ;  /* 0x000000d8dc54723c */ /* 0x088fe20000041854 */
[----:B------:R-:W-:Y:S04]  /*17020*/  STL [R1+0xc8], R135 ;  /* 0x0000c88701007387 */ /* 0x000fe80000100800 */
[----:B------:R-:W-:Y:S03]  /*17030*/  STL [R1+0xc4], R0 ;  /* 0x0000c40001007387 */ /* 0x000fe60000100800 */
[C---:B------:R-:W-:Y:S08]  /*17040*/  HMMA.16816.F32.BF16 R88, R228.reuse, R216, R88 ;  /* 0x000000d8e458723c */ /* 0x040ff00000041858 */
        /* <DEDUP_REMOVED lines=8> */
[-C--:B-----5:R-:W-:Y:S08]  /*170d0*/  HMMA.16816.F32.BF16 R116, R220, R200.reuse, R116 ;  /* 0x000000c8dc74723c */ /* 0x0a0ff00000041874 */
[C---:B------:R-:W-:Y:S08]  /*170e0*/  HMMA.16816.F32.BF16 R120, R228.reuse, R200, R120 ;  /* 0x000000c8e478723c */ /* 0x040ff00000041878 */
[-C--:B------:R-:W-:Y:S08]  /*170f0*/  HMMA.16816.F32.BF16 R124, R228, R202.reuse, R124 ;  /* 0x000000cae47c723c */ /* 0x080ff0000004187c */
[----:B------:R-:W-:Y:S01]  /*17100*/  HMMA.16816.F32.BF16 R128, R220, R202, R128 ;  /* 0x000000cadc80723c */ /* 0x000fe20000041880 */
[----:B------:R-:W5:Y:S07]  /*17110*/  LDSM.16.M88.4 R200, [R134+0x5800] ;  /* 0x0058000086c8783b */ /* 0x000f6e0000000200 */
[-C--:B--2---:R-:W-:Y:S08]  /*17120*/  HMMA.16816.F32.BF16 R4, R204, R208.reuse, R4 ;  /* 0x000000d0cc04723c */ /* 0x084ff00000041804 */
[C---:B-1----:R-:W-:Y:S08]  /*17130*/  HMMA.16816.F32.BF16 R8, R212.reuse, R208, R8 ;  /* 0x000000d0d408723c */ /* 0x042ff00000041808 */
[-C--:B------:R-:W-:Y:S03]  /*17140*/  HMMA.16816.F32.BF16 R12, R212, R210.reuse, R12 ;  /* 0x000000d2d40c723c */ /* 0x080fe6000004180c */
[----:B------:R-:W-:Y:S01]  /*17150*/  FMUL.FTZ R4, R4, UR9 ;  /* 0x0000000904047c20 */ /* 0x000fe20008410000 */
[----:B------:R-:W-:Y:S01]  /*17160*/  FMUL.FTZ R5, R5, UR9 ;  /* 0x0000000905057c20 */ /* 0x000fe20008410000 */
[----:B------:R-:W-:Y:S01]  /*17170*/  FMUL.FTZ R6, R6, UR9 ;  /* 0x0000000906067c20 */ /* 0x000fe20008410000 */
[----:B------:R-:W-:Y:S01]  /*17180*/  FMUL.FTZ R7, R7, UR9 ;  /* 0x0000000907077c20 */ /* 0x000fe20008410000 */
[----:B------:R-:W1:Y:S01]  /*17190*/  MUFU.TANH R228, R4 ;  /* 0x0000000400e47308 */ /* 0x000e620000002400 */
[C---:B------:R-:W-:Y:S01]  /*171a0*/  HMMA.16816.F32.BF16 R16, R204.reuse, R210, R16 ;  /* 0x000000d2cc10723c */ /* 0x040fe20000041810 */
[----:B------:R-:W2:Y:S03]  /*171b0*/  LDSM.16.M88.4 R208, [R134+0x6000] ;  /* 0x0060000086d0783b */ /* 0x000ea60000000200 */
[----:B------:R-:W-:Y:S01]  /*171c0*/  FMUL.FTZ R8, R8, UR9 ;  /* 0x0000000908087c20 */ /* 0x000fe20008410000 */
[----:B------:R-:W-:Y:S01]  /*171d0*/  FMUL.FTZ R9, R9, UR9 ;  /* 0x0000000909097c20 */ /* 0x000fe20008410000 */
[----:B------:R-:W-:Y:S03]  /*171e0*/  FMUL.FTZ R10, R10, UR9 ;  /* 0x000000090a0a7c20 */ /* 0x000fe60008410000 */
[----:B------:R-:W1:Y:S01]  /*171f0*/  MUFU.TANH R223, R5 ;  /* 0x0000000500df7308 */ /* 0x000e620000002400 */
[-C--:B---3--:R-:W-:Y:S03]  /*17200*/  HMMA.16816.F32.BF16 R20, R204, R216.reuse, R20 ;  /* 0x000000d8cc14723c */ /* 0x088fe60000041814 */
[----:B------:R-:W-:Y:S01]  /*17210*/  FMUL.FTZ R11, R11, UR9 ;  /* 0x000000090b0b7c20 */ /* 0x000fe20008410000 */
[----:B------:R-:W-:Y:S01]  /*17220*/  FMUL.FTZ R12, R12, UR9 ;  /* 0x000000090c0c7c20 */ /* 0x000fe20008410000 */
[----:B------:R-:W-:Y:S01]  /*17230*/  FMUL.FTZ R13, R13, UR9 ;  /* 0x000000090d0d7c20 */ /* 0x000fe20008410000 */
[----:B------:R-:W-:Y:S03]  /*17240*/  FMUL.FTZ R14, R14, UR9 ;  /* 0x000000090e0e7c20 */ /* 0x000fe60008410000 */
[----:B------:R-:W3:Y:S01]  /*17250*/  MUFU.TANH R220, R8 ;  /* 0x0000000800dc7308 */ /* 0x000ee20000002400 */
[C---:B------:R-:W-:Y:S04]  /*17260*/  HMMA.16816.F32.BF16 R24, R212.reuse, R216, R24 ;  /* 0x000000d8d418723c */ /* 0x040fe80000041818 */
[----:B------:R-:W-:Y:S01]  /*17270*/  FMUL.FTZ R15, R15, UR9 ;  /* 0x000000090f0f7c20 */ /* 0x000fe20008410000 */
[----:B------:R-:W-:Y:S01]  /*17280*/  FMUL.FTZ R16, R16, UR9 ;  /* 0x0000000910107c20 */ /* 0x000fe20008410000 */
[----:B------:R-:W-:Y:S03]  /*17290*/  FMUL.FTZ R17, R17, UR9 ;  /* 0x0000000911117c20 */ /* 0x000fe60008410000 */
[----:B------:R-:W1:Y:S01]  /*172a0*/  MUFU.TANH R221, R9 ;  /* 0x0000000900dd7308 */ /* 0x000e620000002400 */
[-C--:B------:R-:W-:Y:S03]  /*172b0*/  HMMA.16816.F32.BF16 R28, R212, R218.reuse, R28 ;  /* 0x000000dad41c723c */ /* 0x080fe6000004181c */
[----:B------:R-:W-:Y:S01]  /*172c0*/  FMUL.FTZ R18, R18, UR9 ;  /* 0x0000000912127c20 */ /* 0x000fe20008410000 */
[----:B------:R-:W-:Y:S01]  /*172d0*/  FMUL.FTZ R19, R19, UR9 ;  /* 0x0000000913137c20 */ /* 0x000fe20008410000 */
[----:B------:R-:W-:Y:S01]  /*172e0*/  FMUL.FTZ R20, R20, UR9 ;  /* 0x0000000914147c20 */ /* 0x000fe20008410000 */
[----:B------:R-:W-:Y:S03]  /*172f0*/  FMUL.FTZ R21, R21, UR9 ;  /* 0x0000000915157c20 */ /* 0x000fe60008410000 */
[----:B------:R-:W1:Y:S01]  /*17300*/  MUFU.TANH R222, R10 ;  /* 0x0000000a00de7308 */ /* 0x000e620000002400 */
[C---:B------:R-:W-:Y:S04]  /*17310*/  HMMA.16816.F32.BF16 R32, R204.reuse, R218, R32 ;  /* 0x000000dacc20723c */ /* 0x040fe80000041820 */
[----:B------:R-:W-:Y:S01]  /*17320*/  FMUL.FTZ R22, R22, UR9 ;  /* 0x0000000916167c20 */ /* 0x000fe20008410000 */
[----:B------:R-:W-:Y:S01]  /*17330*/  FMUL.FTZ R23, R23, UR9 ;  /* 0x0000000917177c20 */ /* 0x000fe20008410000 */
[----:B------:R-:W-:Y:S03]  /*17340*/  FMUL.FTZ R24, R24, UR9 ;  /* 0x0000000918187c20 */ /* 0x000fe60008410000 */
[----:B------:R-:W1:Y:S01]  /*17350*/  MUFU.TANH R219, R7 ;  /* 0x0000000700db7308 */ /* 0x000e620000002400 */
[-C--:B----4-:R-:W-:Y:S03]  /*17360*/  HMMA.16816.F32.BF16 R36, R204, R224.reuse, R36 ;  /* 0x000000e0cc24723c */ /* 0x090fe60000041824 */
[----:B------:R-:W-:Y:S06]  /*17370*/  FMUL.FTZ R25, R25, UR9 ;  /* 0x0000000919197c20 */ /* 0x000fec0008410000 */
[----:B------:R4:W1:Y:S01]  /*17380*/  MUFU.TANH R252, R11 ;  /* 0x0000000b00fc7308 */ /* 0x0008620000002400 */
[C---:B------:R-:W-:Y:S04]  /*17390*/  HMMA.16816.F32.BF16 R40, R212.reuse, R224, R40 ;  /* 0x000000e0d428723c */ /* 0x040fe80000041828 */
[----:B------:R-:W-:Y:S01]  /*173a0*/  FMUL.FTZ R32, R32, UR9 ;  /* 0x0000000920207c20 */ /* 0x000fe20008410000 */
[----:B------:R-:W-:Y:S04]  /*173b0*/  FMUL.FTZ R33, R33, UR9 ;  /* 0x0000000921217c20 */ /* 0x000fe80008410000 */
[----:B------:R3:W1:Y:S01]  /*173c0*/  MUFU.TANH R224, R6 ;  /* 0x0000000600e07308 */ /* 0x0006620000002400 */
[-C--:B------:R-:W-:Y:S03]  /*173d0*/  HMMA.16816.F32.BF16 R44, R212, R226.reuse, R44 ;  /* 0x000000e2d42c723c */ /* 0x080fe6000004182c */
[----:B------:R-:W-:Y:S01]  /*173e0*/  FMUL.FTZ R36, R36, UR9 ;  /* 0x0000000924247c20 */ /* 0x000fe20008410000 */
[----:B------:R-:W-:Y:S05]  /*173f0*/  FMUL.FTZ R37, R37, UR9 ;  /* 0x0000000925257c20 */ /* 0x000fea0008410000 */
[----:B------:R-:W1:Y:S01]  /*17400*/  MUFU.TANH R225, R14 ;  /* 0x0000000e00e17308 */ /* 0x000e620000002400 */
[C---:B------:R-:W-:Y:S01]  /*17410*/  HMMA.16816.F32.BF16 R48, R204.reuse, R226, R48 ;  /* 0x000000e2cc30723c */ /* 0x040fe20000041830 */
[----:B----4-:R-:W-:Y:S08]  /*17420*/  LDSM.16.M88.4 R8, [R134+0x7000] ;  /* 0x007000008608783b */ /* 0x010ff00000000200 */
[----:B------:R-:W4:Y:S01]  /*17430*/  MUFU.TANH R227, R12 ;  /* 0x0000000c00e37308 */ /* 0x000f220000002400 */
[-C--:B-----5:R-:W-:Y:S01]  /*17440*/  HMMA.16816.F32.BF16 R52, R204, R200.reuse, R52 ;  /* 0x000000c8cc34723c */ /* 0x0a0fe20000041834 */
[----:B---3--:R-:W3:Y:S08]  /*17450*/  LDSM.16.M88.4 R4, [R134+0x6800] ;  /* 0x006800008604783b */ /* 0x008ef00000000200 */
[----:B------:R-:W1:Y:S01]  /*17460*/  MUFU.TANH R226, R13 ;  /* 0x0000000d00e27308 */ /* 0x000e620000002400 */
[C---:B------:R-:W-:Y:S09]  /*17470*/  HMMA.16816.F32.BF16 R56, R212.reuse, R200, R56 ;  /* 0x000000c8d438723c */ /* 0x040ff20000041838 */
[----:B------:R5:W1:Y:S01]  /*17480*/  MUFU.TANH R218, R15 ;  /* 0x0000000f00da7308 */ /* 0x000a620000002400 */
[-C--:B------:R-:W-:Y:S09]  /*17490*/  HMMA.16816.F32.BF16 R60, R212, R202.reuse, R60 ;  /* 0x000000cad43c723c */ /* 0x080ff2000004183c */
[----:B------:R-:W1:Y:S01]  /*174a0*/  MUFU.TANH R216, R16 ;  /* 0x0000001000d87308 */ /* 0x000e620000002400 */
[C---:B------:R-:W-:Y:S09]  /*174b0*/  HMMA.16816.F32.BF16 R64, R204.reuse, R202, R64 ;  /* 0x000000cacc40723c */ /* 0x040ff20000041840 */
[----:B------:R-:W1:Y:S01]  /*174c0*/  MUFU.TANH R217, R19 ;  /* 0x0000001300d97308 */ /* 0x000e620000002400 */
[-C--:B--2---:R-:W-:Y:S01]  /*174d0*/  HMMA.16816.F32.BF16 R68, R204, R208.reuse, R68 ;  /* 0x000000d0cc44723c */ /* 0x084fe20000041844 */
[----:B-----5:R-:W2:Y:S01]  /*174e0*/  LDSM.16.M88.4 R12, [R134+0x7800] ;  /* 0x00780000860c783b */ /* 0x020ea20000000200 */
[----:B------:R-:W-:Y:S07]  /*174f0*/  DEPBAR.LE SB0, 0x0 ;  /* 0x000080000000791a */ /* 0x000fee0000000000 */
[----:B------:R-:W1:Y:S01]  /*17500*/  MUFU.TANH R232, R22 ;  /* 0x0000001600e87308 */ /* 0x000e620000002400 */
[C---:B------:R-:W-:Y:S09]  /*17510*/  HMMA.16816.F32.BF16 R72, R212.reuse, R208, R72 ;  /* 0x000000d0d448723c */ /* 0x040ff20000041848 */
[----:B------:R5:W1:Y:S01]  /*17520*/  MUFU.TANH R208, R18 ;  /* 0x0000001200d07308 */ /* 0x000a620000002400 */
[-C--:B------:R-:W-:Y:S09]  /*17530*/  HMMA.16816.F32.BF16 R76, R212, R210.reuse, R76 ;  /* 0x000000d2d44c723c */ /* 0x080ff2000004184c */
[----:B------:R-:W1:Y:S01]  /*17540*/  MUFU.TANH R209, R21 ;  /* 0x0000001500d17308 */ /* 0x000e620000002400 */
[C---:B------:R-:W-:Y:S09]  /*17550*/  HMMA.16816.F32.BF16 R80, R204.reuse, R210, R80 ;  /* 0x000000d2cc50723c */ /* 0x040ff20000041850 */
[----:B------:R-:W1:Y:S01]  /*17560*/  MUFU.TANH R211, R17 ;  /* 0x0000001100d37308 */ /* 0x000e620000002400 */
[-C--:B---3--:R-:W-:Y:S09]  /*17570*/  HMMA.16816.F32.BF16 R84, R204, R4.reuse, R84 ;  /* 0x00000004cc54723c */ /* 0x088ff20000041854 */
[----:B------:R-:W3:Y:S01]  /*17580*/  MUFU.TANH R210, R20 ;  /* 0x0000001400d27308 */ /* 0x000ee20000002400 */
[C---:B------:R-:W-:Y:S01]  /*17590*/  HMMA.16816.F32.BF16 R88, R212.reuse, R4, R88 ;  /* 0x00000004d458723c */ /* 0x040fe20000041858 */
[----:B------:R-:W-:Y:S07]  /*175a0*/  BAR.SYNC.DEFER_BLOCKING 0x0 ;  /* 0x0000000000007b1d */ /* 0x000fee0000010000 */
[-C--:B------:R-:W-:Y:S08]  /*175b0*/  HMMA.16816.F32.BF16 R92, R212, R6.reuse, R92 ;  /* 0x00000006d45c723c */ /* 0x080ff0000004185c */
[C---:B------:R-:W-:Y:S01]  /*175c0*/  HMMA.16816.F32.BF16 R96, R204.reuse, R6, R96 ;  /* 0x00000006cc60723c */ /* 0x040fe20000041860 */
[----:B------:R-:W-:Y:S05]  /*175d0*/  IMAD.U32 R6, RZ, RZ, UR6 ;  /* 0x00000006ff067e24 */ /* 0x000fea000f8e00ff */
[----:B------:R-:W-:Y:S02]  /*175e0*/  LEA R6, R6, R0, 0x7 ;  /* 0x0000000006067211 */ /* 0x000fe400078e38ff */
[-C--:B------:R-:W-:Y:S01]  /*175f0*/  HMMA.16816.F32.BF16 R100, R204, R8.reuse, R100 ;  /* 0x00000008cc64723c */ /* 0x080fe20000041864 */
[----:B------:R4:W1:Y:S02]  /*17600*/  MUFU.TANH R231, R23 ;  /* 0x0000001700e77308 */ /* 0x0008640000002400 */
[----:B------:R-:W-:Y:S01]  /*17610*/  ISETP.GT.AND P2, PT, R243, R6, PT ;  /* 0x00000006f300720c */ /* 0x000fe20003f44270 */
[C---:B-----5:R-:W-:Y:S01]  /*17620*/  VIADD R18, R6.reuse, 0x1 ;  /* 0x0000000106127836 */ /* 0x060fe20000000000 */
[C---:B------:R-:W-:Y:S01]  /*17630*/  ISETP.GE.AND P4, PT, R6.reuse, R244, PT ;  /* 0x000000f40600720c */ /* 0x040fe20003f86270 */
[C---:B------:R-:W-:Y:S01]  /*17640*/  VIADD R7, R6.reuse, 0x39 ;  /* 0x0000003906077836 */ /* 0x040fe20000000000 */
[C---:B------:R-:W-:Y:S01]  /*17650*/  IADD3 R22, PT, PT, R6.reuse, 0x8, RZ ;  /* 0x0000000806167810 */ /* 0x040fe20007ffe0ff */
[C---:B------:R-:W-:Y:S03]  /*17660*/  HMMA.16816.F32.BF16 R104, R212.reuse, R8, R104 ;  /* 0x00000008d468723c */ /* 0x040fe60000041868 */
[----:B------:R5:W1:Y:S01]  /*17670*/  MUFU.TANH R230, R24 ;  /* 0x0000001800e67308 */ /* 0x000a620000002400 */
[C---:B------:R-:W-:Y:S01]  /*17680*/  IADD3 R19, PT, PT, R6.reuse, 0x18, RZ ;  /* 0x0000001806137810 */ /* 0x040fe20007ffe0ff */
[C---:B------:R-:W-:Y:S02]  /*17690*/  VIADD R9, R6.reuse, 0x29 ;  /* 0x0000002906097836 */ /* 0x040fe40000000000 */
[C---:B------:R-:W-:Y:S01]  /*176a0*/  VIADD R8, R6.reuse, 0x31 ;  /* 0x0000003106087836 */ /* 0x040fe20000000000 */
[-C--:B------:R-:W-:Y:S05]  /*176b0*/  HMMA.16816.F32.BF16 R108, R212, R10.reuse, R108 ;  /* 0x0000000ad46c723c */ /* 0x080fea000004186c */
[----:B------:R3:W1:Y:S01]  /*176c0*/  MUFU.TANH R229, R25 ;  /* 0x0000001900e57308 */ /* 0x0006620000002400 */
[C---:B----4-:R-:W-:Y:S02]  /*176d0*/  IADD3 R23, PT, PT, R6.reuse, 0x40, RZ ;  /* 0x0000004006177810 */ /* 0x050fe40007ffe0ff */
[C---:B------:R-:W-:Y:S07]  /*176e0*/  HMMA.16816.F32.BF16 R112, R204.reuse, R10, R112 ;  /* 0x0000000acc70723c */ /* 0x040fee0000041870 */
[----:B------:R4:W1:Y:S01]  /*176f0*/  MUFU.TANH R203, R32 ;  /* 0x0000002000cb7308 */ /* 0x0008620000002400 */
[C---:B------:R-:W-:Y:S01]  /*17700*/  VIADD R11, R6.reuse, 0x19 ;  /* 0x00000019060b7836 */ /* 0x040fe20000000000 */
[C---:B-----5:R-:W-:Y:S01]  /*17710*/  IADD3 R24, PT, PT, R6.reuse, 0x30, RZ ;  /* 0x0000003006187810 */ /* 0x060fe20007ffe0ff */
[C---:B------:R-:W-:Y:S01]  /*17720*/  VIADD R10, R6.reuse, 0x21 ;  /* 0x00000021060a7836 */ /* 0x040fe20000000000 */
[-C--:B--2---:R-:W-:Y:S06]  /*17730*/  HMMA.16816.F32.BF16 R116, R204, R12.reuse, R116 ;  /* 0x0000000ccc74723c */ /* 0x084fec0000041874 */
[----:B------:R4:W2:Y:S01]  /*17740*/  MUFU.TANH R202, R33 ;  /* 0x0000002100ca7308 */ /* 0x0008a20000002400 */
[C---:B---3--:R-:W-:Y:S01]  /*17750*/  IADD3 R25, PT, PT, R6.reuse, 0x20, RZ ;  /* 0x0000002006197810 */ /* 0x048fe20007ffe0ff */
[C---:B------:R-:W-:Y:S08]  /*17760*/  HMMA.16816.F32.BF16 R120, R212.reuse, R12, R120 ;  /* 0x0000000cd478723c */ /* 0x040ff00000041878 */
[----:B------:R4:W3:Y:S01]  /*17770*/  MUFU.TANH R200, R36 ;  /* 0x0000002400c87308 */ /* 0x0008e20000002400 */
[C---:B------:R-:W-:Y:S02]  /*17780*/  VIADD R13, R6.reuse, 0x9 ;  /* 0x00000009060d7836 */ /* 0x040fe40000000000 */
[----:B------:R-:W-:Y:S01]  /*17790*/  VIADD R12, R6, 0x11 ;  /* 0x00000011060c7836 */ /* 0x000fe20000000000 */
[-C--:B------:R-:W-:Y:S06]  /*177a0*/  HMMA.16816.F32.BF16 R124, R212, R14.reuse, R124 ;  /* 0x0000000ed47c723c */ /* 0x080fec000004187c */
[----:B------:R4:W1:Y:S01]  /*177b0*/  MUFU.TANH R135, R37 ;  /* 0x0000002500877308 */ /* 0x0008620000002400 */
[----:B------:R-:W-:Y:S01]  /*177c0*/  FMUL.FTZ R212, R26, UR9 ;  /* 0x000000091ad47c20 */ /* 0x000fe20008410000 */
[----:B------:R-:W-:Y:S01]  /*177d0*/  FMUL.FTZ R213, R27, UR9 ;  /* 0x000000091bd57c20 */ /* 0x000fe20008410000 */
[C---:B------:R-:W-:Y:S01]  /*177e0*/  IADD3 R26, PT, PT, R6.reuse, 0x10, RZ ;  /* 0x00000010061a7810 */ /* 0x040fe20007ffe0ff */
[----:B------:R-:W-:Y:S04]  /*177f0*/  HMMA.16816.F32.BF16 R128, R204, R14, R128 ;  /* 0x0000000ecc80723c */ /* 0x000fe80000041880 */
[C---:B------:R-:W-:Y:S02]  /*17800*/  IADD3 R15, PT, PT, R6.reuse, 0x28, RZ ;  /* 0x00000028060f7810 */ /* 0x040fe40007ffe0ff */
[----:B------:R-:W-:Y:S02]  /*17810*/  IADD3 R14, PT, PT, R6, 0x38, RZ ;  /* 0x00000038060e7810 */ /* 0x000fe40007ffe0ff */
[----:B------:R-:W-:Y:S01]  /*17820*/  @!UPT UIADD3 URZ, UPT, UPT, URZ, URZ, URZ ;  /* 0x000000fffffff290 */ /* 0x000fe2000fffe0ff */
[----:B--23--:R-:W-:Y:S11]  /*17830*/  BRA.U.ANY UP0, `(.L_x_701) ;  /* 0xffffffe900387547 */ /* 0x00cff6000b93ffff */
.L_x_700:
[----:B------:R-:W-:Y:S01]  /*17840*/  FMUL.FTZ R48, R48, UR9 ;  /* 0x0000000930307c20 */ /* 0x000fe20008410000 */
[----:B-1----:R-:W-:Y:S01]  /*17850*/  FSEL R201, R228, -INF , !P2 ;  /* 0xff800000e4c97808 */ /* 0x002fe20005000000 */
[----:B------:R-:W-:Y:S01]  /*17860*/  STL [R1+0xf8], R251 ;  /* 0x0000f8fb01007387 */ /* 0x000fe20000100800 */
[----:B------:R-:W-:Y:S01]  /*17870*/  ISETP.GT.AND P6, PT, R243, R22, PT ;  /* 0x00000016f300720c */ /* 0x000fe20003fc4270 */
[----:B------:R-:W-:Y:S01]  /*17880*/  FMUL.FTZ R42, R42, UR9 ;  /* 0x000000092a2a7c20 */ /* 0x000fe20008410000 */
[----:B------:R-:W-:Y:S01]  /*17890*/  FMUL.FTZ R31, R31, UR9 ;  /* 0x000000091f1f7c20 */ /* 0x000fe20008410000 */
[----:B------:R-:W1:Y:S01]  /*178a0*/  MUFU.TANH R48, R48 ;  /* 0x0000003000307308 */ /* 0x000e620000002400 */
[----:B------:R-:W-:Y:S01]  /*178b0*/  FSEL R201, R201, -INF , !P4 ;  /* 0xff800000c9c97808 */ /* 0x000fe20006000000 */
[----:B------:R-:W-:Y:S01]  /*178c0*/  FMUL.FTZ R49, R49, UR9 ;  /* 0x0000000931317c20 */ /* 0x000fe20008410000 */
[----:B------:R-:W-:Y:S01]  /*178d0*/  ISETP.GE.AND P4, PT, R22, R244, PT ;  /* 0x000000f41600720c */ /* 0x000fe20003f86270 */
[----:B------:R-:W-:Y:S01]  /*178e0*/  IMAD.MOV.U32 R228, RZ, RZ, R208 ;  /* 0x000000ffffe47224 */ /* 0x000fe200078e00d0 */
[----:B------:R-:W-:Y:S01]  /*178f0*/  FSEL R207, R216, -INF , !P6 ;  /* 0xff800000d8cf7808 */ /* 0x000fe20007000000 */
[----:B------:R-:W-:Y:S01]  /*17900*/  STL [R1+0xf4], R236 ;  /* 0x0000f4ec01007387 */ /* 0x000fe20000100800 */
[----:B------:R-:W-:Y:S03]  /*17910*/  ISETP.GT.AND P0, PT, R243, R18, PT ;  /* 0x00000012f300720c */ /* 0x000fe60003f04270 */
[----:B------:R-:W2:Y:S01]  /*17920*/  MUFU.TANH R0, R49 ;  /* 0x0000003100007308 */ /* 0x000ea20000002400 */
[----:B------:R-:W-:Y:S01]  /*17930*/  FSEL R207, R207, -INF , !P4 ;  /* 0xff800000cfcf7808 */ /* 0x000fe20006000000 */
[----:B------:R-:W-:Y:S01]  /*17940*/  FMUL.FTZ R84, R84, UR9 ;  /* 0x0000000954547c20 */ /* 0x000fe20008410000 */
[C---:B------:R-:W-:Y:S01]  /*17950*/  ISETP.GT.AND P4, PT, R243.reuse, R25, PT ;  /* 0x00000019f300720c */ /* 0x040fe20003f84270 */
[----:B------:R-:W-:Y:S01]  /*17960*/  IMAD.MOV.U32 R5, RZ, RZ, R221 ;  /* 0x000000ffff057224 */ /* 0x000fe200078e00dd */
[----:B------:R-:W-:Y:S01]  /*17970*/  ISETP.GE.AND P1, PT, R18, R244, PT ;  /* 0x000000f41200720c */ /* 0x000fe20003f26270 */
[----:B------:R4:W-:Y:S01]  /*17980*/  STL [R1+0xf0], R235 ;  /* 0x0000f0eb01007387 */ /* 0x0009e20000100800 */
[----:B------:R-:W-:Y:S01]  /*17990*/  FSEL R200, R200, -INF , !P4 ;  /* 0xff800000c8c87808 */ /* 0x000fe20006000000 */
[----:B------:R-:W-:Y:S01]  /*179a0*/  IMAD.MOV.U32 R4, RZ, RZ, R252 ;  /* 0x000000ffff047224 */ /* 0x000fe200078e00fc */
[----:B------:R-:W-:Y:S01]  /*179b0*/  ISETP.GT.AND P4, PT, R243, R15, PT ;  /* 0x0000000ff300720c */ /* 0x000fe20003f84270 */
[----:B------:R-:W-:Y:S01]  /*179c0*/  FMUL.FTZ R64, R64, UR9 ;  /* 0x0000000940407c20 */ /* 0x000fe20008410000 */
[----:B------:R-:W-:Y:S01]  /*179d0*/  FSEL R208, R223, -INF , !P0 ;  /* 0xff800000dfd07808 */ /* 0x000fe20004000000 */
[----:B------:R-:W-:Y:S01]  /*179e0*/  FMUL.FTZ R52, R52, UR9 ;  /* 0x0000000934347c20 */ /* 0x000fe20008410000 */
[----:B------:R-:W-:Y:S01]  /*179f0*/  ISETP.GT.AND P5, PT, R243, R13, PT ;  /* 0x0000000df300720c */ /* 0x000fe20003fa4270 */
[----:B------:R-:W-:Y:S01]  /*17a00*/  FMUL.FTZ R53, R53, UR9 ;  /* 0x0000000935357c20 */ /* 0x000fe20008410000 */
[----:B------:R-:W-:Y:S01]  /*17a10*/  ISETP.GT.AND P0, PT, R243, R12, PT ;  /* 0x0000000cf300720c */ /* 0x000fe20003f04270 */
[----:B---3--:R-:W3:Y:S01]  /*17a20*/  MUFU.TANH R16, R52 ;  /* 0x0000003400107308 */ /* 0x008ee20000002400 */
[----:B------:R-:W-:Y:S01]  /*17a30*/  FSEL R208, R208, -INF , !P1 ;  /* 0xff800000d0d07808 */ /* 0x000fe20004800000 */
[----:B------:R-:W-:Y:S01]  /*17a40*/  FMUL.FTZ R69, R69, UR9 ;  /* 0x0000000945457c20 */ /* 0x000fe20008410000 */
[----:B------:R-:W-:Y:S01]  /*17a50*/  ISETP.GE.AND P1, PT, R13, R244, PT ;  /* 0x000000f40d00720c */ /* 0x000fe20003f26270 */
[----:B------:R-:W-:Y:S01]  /*17a60*/  FMUL.FTZ R81, R81, UR9 ;  /* 0x0000000951517c20 */ /* 0x000fe20008410000 */
[----:B------:R-:W-:Y:S01]  /*17a70*/  FSEL R206, R211, -INF , !P5 ;  /* 0xff800000d3ce7808 */ /* 0x000fe20006800000 */
[----:B------:R-:W-:Y:S01]  /*17a80*/  IMAD.MOV.U32 R211, RZ, RZ, R5 ;  /* 0x000000ffffd37224 */ /* 0x000fe200078e0005 */
[----:B------:R-:W-:Y:S03]  /*17a90*/  FSEL R204, R209, -INF , !P0 ;  /* 0xff800000d1cc7808 */ /* 0x000fe60004000000 */
[----:B------:R-:W-:Y:S01]  /*17aa0*/  MUFU.TANH R5, R64 ;  /* 0x0000004000057308 */ /* 0x000fe20000002400 */
[C---:B------:R-:W-:Y:S01]  /*17ab0*/  ISETP.GT.AND P0, PT, R243.reuse, R11, PT ;  /* 0x0000000bf300720c */ /* 0x040fe20003f04270 */
[----:B------:R1:W-:Y:S01]  /*17ac0*/  STL [R1+0xec], R234 ;  /* 0x0000ecea01007387 */ /* 0x0003e20000100800 */
[----:B------:R-:W-:Y:S01]  /*17ad0*/  FSEL R206, R206, -INF , !P1 ;  /* 0xff800000cece7808 */ /* 0x000fe20004800000 */
[----:B------:R-:W-:Y:S01]  /*17ae0*/  IMAD.MOV.U32 R223, RZ, RZ, R4 ;  /* 0x000000ffffdf7224 */ /* 0x000fe200078e0004 */
[----:B------:R-:W-:Y:S01]  /*17af0*/  ISETP.GT.AND P1, PT, R243, R10, PT ;  /* 0x0000000af300720c */ /* 0x000fe20003f24270 */
[----:B------:R-:W-:Y:S01]  /*17b00*/  FMUL.FTZ R65, R65, UR9 ;  /* 0x0000000941417c20 */ /* 0x000fe20008410000 */
[----:B------:R-:W-:Y:S03]  /*17b10*/  FSEL R202, R202, -INF , !P0 ;  /* 0xff800000caca7808 */ /* 0x000fe60004000000 */
[----:B------:R-:W3:Y:S01]  /*17b20*/  MUFU.TANH R4, R53 ;  /* 0x0000003500047308 */ /* 0x000ee20000002400 */
[----:B------:R-:W-:Y:S01]  /*17b30*/  ISETP.GE.AND P0, PT, R10, R244, PT ;  /* 0x000000f40a00720c */ /* 0x000fe20003f06270 */
[----:B------:R3:W-:Y:S01]  /*17b40*/  STL [R1+0xfc], R243 ;  /* 0x0000fcf301007387 */ /* 0x0007e20000100800 */
[----:B------:R-:W-:Y:S01]  /*17b50*/  FSEL R135, R135, -INF , !P1 ;  /* 0xff80000087877808 */ /* 0x000fe20004800000 */
[----:B----4-:R-:W-:Y:S01]  /*17b60*/  IMAD.MOV.U32 R235, RZ, RZ, R218 ;  /* 0x000000ffffeb7224 */ /* 0x010fe200078e00da */
[----:B------:R-:W-:Y:S01]  /*17b70*/  ISETP.GT.AND P1, PT, R243, R9, PT ;  /* 0x00000009f300720c */ /* 0x000fe20003f24270 */
[----:B------:R4:W-:Y:S01]  /*17b80*/  STL [R1+0x100], R244 ;  /* 0x000100f401007387 */ /* 0x0009e20000100800 */
[----:B------:R-:W-:Y:S03]  /*17b90*/  FSEL R135, R135, -INF , !P0 ;  /* 0xff80000087877808 */ /* 0x000fe60004000000 */
[----:B------:R-:W-:Y:S01]  /*17ba0*/  MUFU.TANH R64, R69 ;  /* 0x0000004500407308 */ /* 0x000fe20000002400 */
[----:B------:R-:W-:Y:S01]  /*17bb0*/  ISETP.GT.AND P2, PT, R243, R26, PT ;  /* 0x0000001af300720c */ /* 0x000fe20003f44270 */
[----:B------:R-:W-:Y:S01]  /*17bc0*/  IMAD.MOV.U32 R251, RZ, RZ, R225 ;  /* 0x000000fffffb7224 */ /* 0x000fe200078e00e1 */
[-C--:B------:R-:W-:Y:S01]  /*17bd0*/  ISETP.GE.AND P0, PT, R9, R244.reuse, PT ;  /* 0x000000f40900720c */ /* 0x080fe20003f06270 */
[----:B------:R-:W-:Y:S01]  /*17be0*/  FMUL.FTZ R35, R35, UR9 ;  /* 0x0000000923237c20 */ /* 0x000fe20008410000 */
[----:B------:R-:W-:Y:S01]  /*17bf0*/  IADD3 R218, PT, PT, R6, 0x50, RZ ;  /* 0x0000005006da7810 */ /* 0x000fe20007ffe0ff */
[----:B------:R-:W-:Y:S01]  /*17c00*/  FMUL.FTZ R34, R34, UR9 ;  /* 0x0000000922227c20 */ /* 0x000fe20008410000 */
[----:B------:R-:W-:Y:S03]  /*17c10*/  FMUL.FTZ R67, R67, UR9 ;  /* 0x0000000943437c20 */ /* 0x000fe60008410000 */
[----:B------:R-:W-:Y:S01]  /*17c20*/  MUFU.TANH R49, R81 ;  /* 0x0000005100317308 */ /* 0x000fe20000002400 */
[-C--:B------:R-:W-:Y:S01]  /*17c30*/  ISETP.GE.AND P6, PT, R26, R244.reuse, PT ;  /* 0x000000f41a00720c */ /* 0x080fe20003fc6270 */
[----:B------:R-:W-:Y:S01]  /*17c40*/  FMUL.FTZ R68, R68, UR9 ;  /* 0x0000000944447c20 */ /* 0x000fe20008410000 */
[----:B------:R-:W-:Y:S01]  /*17c50*/  FSEL R205, R210, -INF , !P2 ;  /* 0xff800000d2cd7808 */ /* 0x000fe20005000000 */
[----:B-1----:R-:W-:Y:S01]  /*17c60*/  IMAD.MOV.U32 R234, RZ, RZ, R219 ;  /* 0x000000ffffea7224 */ /* 0x002fe200078e00db */
[-C--:B------:R-:W-:Y:S01]  /*17c70*/  ISETP.GE.AND P5, PT, R12, R244.reuse, PT ;  /* 0x000000f40c00720c */ /* 0x080fe20003fa6270 */
[----:B------:R-:W-:Y:S01]  /*17c80*/  FMUL.FTZ R89, R89, UR9 ;  /* 0x0000000959597c20 */ /* 0x000fe20008410000 */
[----:B------:R-:W-:Y:S03]  /*17c90*/  ISETP.GT.AND P2, PT, R243, R19, PT ;  /* 0x00000013f300720c */ /* 0x000fe60003f44270 */
        /* <DEDUP_REMOVED lines=8> */
[----:B------:R-:W4:Y:S01]  /*17d20*/  MUFU.TANH R53, R68 ;  /* 0x0000004400357308 */ /* 0x000f220000002400 */
[----:B------:R-:W-:Y:S01]  /*17d30*/  FSEL R205, R205, -INF , !P6 ;  /* 0xff800000cdcd7808 */ /* 0x000fe20007000000 */
[----:B------:R-:W-:Y:S01]  /*17d40*/  FMUL.FTZ R80, R80, UR9 ;  /* 0x0000000950507c20 */ /* 0x000fe20008410000 */
[----:B------:R-:W-:Y:S01]  /*17d50*/  FSEL R204, R204, -INF , !P5 ;  /* 0xff800000cccc7808 */ /* 0x000fe20006800000 */
[----:B------:R-:W-:Y:S01]  /*17d60*/  FMUL.FTZ R85, R85, UR9 ;  /* 0x0000000955557c20 */ /* 0x000fe20008410000 */
[-C--:B------:R-:W-:Y:S01]  /*17d70*/  ISETP.GE.AND P6, PT, R19, R244.reuse, PT ;  /* 0x000000f41300720c */ /* 0x080fe20003fc6270 */
[----:B------:R-:W-:Y:S01]  /*17d80*/  UMOV UR5, UR7 ;  /* 0x0000000700057c82 */ /* 0x000fe20008000000 */
[----:B------:R-:W-:Y:S03]  /*17d90*/  FSEL R203, R203, -INF , !P2 ;  /* 0xff800000cbcb7808 */ /* 0x000fe60005000000 */
[----:B------:R-:W4:Y:S01]  /*17da0*/  MUFU.TANH R52, R80 ;  /* 0x0000005000347308 */ /* 0x000f220000002400 */
[-C--:B------:R-:W-:Y:S01]  /*17db0*/  ISETP.GE.AND P5, PT, R11, R244.reuse, PT ;  /* 0x000000f40b00720c */ /* 0x080fe20003fa6270 */
[----:B------:R-:W-:Y:S01]  /*17dc0*/  FMUL.FTZ R97, R97, UR9 ;  /* 0x0000000961617c20 */ /* 0x000fe20008410000 */
[----:B------:R-:W-:Y:S01]  /*17dd0*/  ISETP.GE.AND P2, PT, R25, R244, PT ;  /* 0x000000f41900720c */ /* 0x000fe20003f46270 */
[----:B------:R-:W-:Y:S01]  /*17de0*/  IMAD.MOV.U32 R236, RZ, RZ, R217 ;  /* 0x000000ffffec7224 */ /* 0x000fe200078e00d9 */
[----:B------:R-:W-:Y:S01]  /*17df0*/  FSEL R203, R203, -INF , !P6 ;  /* 0xff800000cbcb7808 */ /* 0x000fe20007000000 */
[----:B------:R-:W-:Y:S01]  /*17e00*/  VIADD R215, R6, 0x48 ;  /* 0x0000004806d77836 */ /* 0x000fe20000000000 */
[----:B------:R-:W-:Y:S03]  /*17e10*/  FSEL R202, R202, -INF , !P5 ;  /* 0xff800000caca7808 */ /* 0x000fe60006800000 */
[----:B------:R-:W-:Y:S01]  /*17e20*/  MUFU.TANH R37, R85 ;  /* 0x0000005500257308 */ /* 0x000fe20000002400 */
[C---:B------:R-:W-:Y:S01]  /*17e30*/  ISETP.GT.AND P6, PT, R243.reuse, R24, PT ;  /* 0x00000018f300720c */ /* 0x040fe20003fc4270 */
[----:B------:R-:W-:Y:S01]  /*17e40*/  VIADD R214, R6, 0x41 ;  /* 0x0000004106d67836 */ /* 0x000fe20000000000 */
[----:B------:R-:W-:Y:S01]  /*17e50*/  FSEL R200, R200, -INF , !P2 ;  /* 0xff800000c8c87808 */ /* 0x000fe20005000000 */
[----:B------:R-:W-:Y:S01]  /*17e60*/  FMUL.FTZ R96, R96, UR9 ;  /* 0x0000000960607c20 */ /* 0x000fe20008410000 */
[----:B------:R-:W-:Y:S01]  /*17e70*/  ISETP.GT.AND P5, PT, R243, R8, PT ;  /* 0x00000008f300720c */ /* 0x000fe20003fa4270 */
[----:B------:R-:W-:Y:S01]  /*17e80*/  FMUL.FTZ R100, R100, UR9 ;  /* 0x0000000964647c20 */ /* 0x000fe20008410000 */
[----:B------:R-:W-:Y:S03]  /*17e90*/  ISETP.GE.AND P2, PT, R15, R244, PT ;  /* 0x000000f40f00720c */ /* 0x000fe60003f46270 */
[----:B------:R-:W-:Y:S01]  /*17ea0*/  MUFU.TANH R36, R96 ;  /* 0x0000006000247308 */ /* 0x000fe20000002400 */
[----:B------:R-:W-:Y:S01]  /*17eb0*/  FMUL.FTZ R101, R101, UR9 ;  /* 0x0000000965657c20 */ /* 0x000fe20008410000 */
[----:B------:R-:W-:Y:S01]  /*17ec0*/  VIADD R219, R6, 0x51 ;  /* 0x0000005106db7836 */ /* 0x000fe20000000000 */
[----:B------:R-:W-:Y:S01]  /*17ed0*/  MOV R17, R220 ;  /* 0x000000dc00117202 */ /* 0x000fe20000000f00 */
[----:B------:R-:W-:Y:S01]  /*17ee0*/  FMUL.FTZ R112, R112, UR9 ;  /* 0x0000000970707c20 */ /* 0x000fe20008410000 */
[----:B------:R-:W-:Y:S01]  /*17ef0*/  FMUL.FTZ R113, R113, UR9 ;  /* 0x0000000971717c20 */ /* 0x000fe20008410000 */
[C---:B------:R-:W-:Y:S02]  /*17f00*/  VIADD R220, R6.reuse, 0x58 ;  /* 0x0000005806dc7836 */ /* 0x040fe40000000000 */
[----:B------:R-:W-:Y:S02]  /*17f10*/  FMUL.FTZ R41, R41, UR9 ;  /* 0x0000000929297c20 */ /* 0x000fe40008410000 */
[----:B------:R-:W-:Y:S01]  /*17f20*/  MUFU.TANH R33, R97 ;  /* 0x0000006100217308 */ /* 0x000fe20000002400 */
[----:B------:R-:W-:Y:S02]  /*17f30*/  VIADD R217, R6, 0x49 ;  /* 0x0000004906d97836 */ /* 0x000fe40000000000 */
[----:B------:R-:W-:Y:S01]  /*17f40*/  FMUL.FTZ R46, R46, UR9 ;  /* 0x000000092e2e7c20 */ /* 0x000fe20008410000 */
[----:B------:R-:W-:Y:S02]  /*17f50*/  IMAD.MOV.U32 R20, RZ, RZ, R222 ;  /* 0x000000ffff147224 */ /* 0x000fe400078e00de */
[----:B------:R-:W-:Y:S01]  /*17f60*/  FMUL.FTZ R66, R66, UR9 ;  /* 0x0000000942427c20 */ /* 0x000fe20008410000 */
[----:B------:R-:W-:Y:S02]  /*17f70*/  IMAD.MOV.U32 R210, RZ, RZ, R17 ;  /* 0x000000ffffd27224 */ /* 0x000fe400078e0011 */
[----:B------:R-:W-:Y:S01]  /*17f80*/  FMUL.FTZ R57, R57, UR9 ;  /* 0x0000000939397c20 */ /* 0x000fe20008410000 */
[C---:B------:R-:W-:Y:S01]  /*17f90*/  VIADD R221, R6.reuse, 0x59 ;  /* 0x0000005906dd7836 */ /* 0x040fe20000000000 */
[----:B------:R-:W-:Y:S01]  /*17fa0*/  MUFU.TANH R32, R100 ;  /* 0x0000006400207308 */ /* 0x000fe20000002400 */
[----:B------:R-:W-:Y:S02]  /*17fb0*/  VIADD R222, R6, 0x60 ;  /* 0x0000006006de7836 */ /* 0x000fe40000000000 */
[----:B------:R-:W-:Y:S01]  /*17fc0*/  FMUL.FTZ R56, R56, UR9 ;  /* 0x0000000938387c20 */ /* 0x000fe20008410000 */
[----:B------:R-:W-:Y:S02]  /*17fd0*/  VIADD R240, R6, 0x78 ;  /* 0x0000007806f07836 */ /* 0x000fe40000000000 */
[----:B------:R-:W-:Y:S01]  /*17fe0*/  FMUL.FTZ R58, R58, UR9 ;  /* 0x000000093a3a7c20 */ /* 0x000fe20008410000 */
[----:B------:R-:W-:Y:S02]  /*17ff0*/  VIADD R239, R6, 0x79 ;  /* 0x0000007906ef7836 */ /* 0x000fe40000000000 */
[----:B------:R-:W-:Y:S01]  /*18000*/  FMUL.FTZ R59, R59, UR9 ;  /* 0x000000093b3b7c20 */ /* 0x000fe20008410000 */
[----:B------:R-:W-:Y:S01]  /*18010*/  FMUL.FTZ R60, R60, UR9 ;  /* 0x000000093c3c7c20 */ /* 0x000fe20008410000 */
[----:B------:R-:W-:Y:S01]  /*18020*/  MUFU.TANH R27, R101 ;  /* 0x00000065001b7308 */ /* 0x000fe20000002400 */
[----:B------:R-:W-:Y:S01]  /*18030*/  MOV R216, R20 ;  /* 0x0000001400d87202 */ /* 0x000fe20000000f00 */
        /* <DEDUP_REMOVED lines=10> */
[----:B------:R-:W-:Y:S02]  /*180e0*/  IMAD.MOV.U32 R237, RZ, RZ, R224 ;  /* 0x000000ffffed7224 */ /* 0x000fe400078e00e0 */
[----:B------:R-:W-:Y:S01]  /*180f0*/  FMUL.FTZ R30, R30, UR9 ;  /* 0x000000091e1e7c20 */ /* 0x000fe20008410000 */
[C---:B------:R-:W-:Y:S02]  /*18100*/  VIADD R224, R6.reuse, 0x61 ;  /* 0x0000006106e07836 */ /* 0x040fe40000000000 */
[----:B------:R-:W-:Y:S01]  /*18110*/  FMUL.FTZ R43, R43, UR9 ;  /* 0x000000092b2b7c20 */ /* 0x000fe20008410000 */
[----:B------:R-:W-:Y:S01]  /*18120*/  MUFU.TANH R20, R113 ;  /* 0x0000007100147308 */ /* 0x000fe20000002400 */
[----:B------:R-:W-:Y:S01]  /*18130*/  IMAD.MOV.U32 R241, RZ, RZ, R226 ;  /* 0x000000fffff17224 */ /* 0x000fe200078e00e2 */
[C---:B------:R-:W-:Y:S01]  /*18140*/  IADD3 R226, PT, PT, R6.reuse, 0x69, RZ ;  /* 0x0000006906e27810 */ /* 0x040fe20007ffe0ff */
[C---:B------:R-:W-:Y:S02]  /*18150*/  VIADD R225, R6.reuse, 0x68 ;  /* 0x0000006806e17836 */ /* 0x040fe40000000000 */
[----:B------:R-:W-:Y:S01]  /*18160*/  FMUL.FTZ R39, R39, UR9 ;  /* 0x0000000927277c20 */ /* 0x000fe20008410000 */
[----:B------:R-:W-:Y:S02]  /*18170*/  VIADD R252, R6, 0x71 ;  /* 0x0000007106fc7836 */ /* 0x000fe40000000000 */
[----:B------:R-:W-:Y:S01]  /*18180*/  FMUL.FTZ R45, R45, UR9 ;  /* 0x000000092d2d7c20 */ /* 0x000fe20008410000 */
[----:B------:R-:W-:Y:S01]  /*18190*/  FMUL.FTZ R50, R50, UR9 ;  /* 0x0000000932327c20 */ /* 0x000fe20008410000 */
[----:B------:R-:W-:Y:S01]  /*181a0*/  MUFU.TANH R17, R116 ;  /* 0x0000007400117308 */ /* 0x000fe20000002400 */
[----:B------:R-:W-:Y:S01]  /*181b0*/  FMUL.FTZ R128, R128, UR9 ;  /* 0x0000000980807c20 */ /* 0x000fe20008410000 */
[----:B------:R-:W-:Y:S01]  /*181c0*/  FMUL.FTZ R129, R129, UR9 ;  /* 0x0000000981817c20 */ /* 0x000fe20008410000 */
[----:B------:R-:W-:Y:S02]  /*181d0*/  IMAD.MOV.U32 R242, RZ, RZ, R227 ;  /* 0x000000fffff27224 */ /* 0x000fe400078e00e3 */
[----:B------:R-:W-:Y:S01]  /*181e0*/  FMUL.FTZ R51, R51, UR9 ;  /* 0x0000000933337c20 */ /* 0x000fe20008410000 */
[----:B------:R-:W-:Y:S02]  /*181f0*/  VIADD R227, R6, 0x70 ;  /* 0x0000007006e37836 */ /* 0x000fe40000000000 */
[----:B------:R-:W-:Y:S01]  /*18200*/  FMUL.FTZ R54, R54, UR9 ;  /* 0x0000000936367c20 */ /* 0x000fe20008410000 */
[----:B------:R-:W-:Y:S01]  /*18210*/  FMUL.FTZ R55, R55, UR9 ;  /* 0x0000000937377c20 */ /* 0x000fe20008410000 */
        /* <DEDUP_REMOVED lines=41> */
[----:B--2---:R-:W-:Y:S01]  /*184b0*/  MOV R30, R228 ;  /* 0x000000e4001e7202 */ /* 0x004fe20000000f00 */
[----:B------:R-:W-:Y:S02]  /*184c0*/  IMAD.MOV.U32 R228, RZ, RZ, R236 ;  /* 0x000000ffffe47224 */ /* 0x000fe400078e00ec */
[----:B------:R-:W-:Y:S01]  /*184d0*/  FMUL.FTZ R121, R121, UR9 ;  /* 0x0000000979797c20 */ /* 0x000fe20008410000 */
[----:B------:R-:W-:Y:S01]  /*184e0*/  FMUL.FTZ R124, R124, UR9 ;  /* 0x000000097c7c7c20 */ /* 0x000fe20008410000 */
[----:B------:R-:W-:Y:S01]  /*184f0*/  FMUL.FTZ R125, R125, UR9 ;  /* 0x000000097d7d7c20 */ /* 0x000fe20008410000 */
[----:B------:R-:W-:Y:S01]  /*18500*/  FMUL.FTZ R127, R127, UR9 ;  /* 0x000000097f7f7c20 */ /* 0x000fe20008410000 */
[----:B------:R-:W-:Y:S02]  /*18510*/  FMUL.FTZ R118, R118, UR9 ;  /* 0x0000000976767c20 */ /* 0x000fe40008410000 */
[----:B------:R2:W-:Y:S01]  /*18520*/  MUFU.TANH R213, R44 ;  /* 0x0000002c00d57308 */ /* 0x0005e20000002400 */
[----:B---3--:R-:W-:Y:S02]  /*18530*/  IMAD.MOV.U32 R28, RZ, RZ, R216 ;  /* 0x000000ffff1c7224 */ /* 0x008fe400078e00d8 */
[----:B------:R-:W-:Y:S01]  /*18540*/  FMUL.FTZ R130, R130, UR9 ;  /* 0x0000000982827c20 */ /* 0x000fe20008410000 */
[----:B------:R-:W-:Y:S01]  /*18550*/  FMUL.FTZ R122, R122, UR9 ;  /* 0x000000097a7a7c20 */ /* 0x000fe20008410000 */
[----:B------:R-:W-:Y:S02]  /*18560*/  UISETP.GT.AND UP0, UPT, UR6, UR16, UPT ;  /* 0x000000100600728c */ /* 0x000fe4000bf04270 */
[----:B------:R-:W-:Y:S03]  /*18570*/  UIADD3 UR6, UPT, UPT, UR6, -0x1, URZ ;  /* 0xffffffff06067890 */ /* 0x000fe6000fffe0ff */
[----:B------:R-:W-:Y:S10]  /*18580*/  MUFU.TANH R96, R212 ;  /* 0x000000d400607308 */ /* 0x000ff40000002400 */
[----:B------:R3:W-:Y:S01]  /*18590*/  MUFU.TANH R212, R40 ;  /* 0x0000002800d47308 */ /* 0x0007e20000002400 */
[----:B--2---:R-:W-:Y:S09]  /*185a0*/  IMAD.MOV.U32 R44, RZ, RZ, R237 ;  /* 0x000000ffff2c7224 */ /* 0x004ff200078e00ed */
[----:B------:R2:W-:Y:S10]  /*185b0*/  MUFU.TANH R101, R29 ;  /* 0x0000001d00657308 */ /* 0x0005f40000002400 */
[----:B------:R1:W-:Y:S01]  /*185c0*/  MUFU.TANH R209, R45 ;  /* 0x0000002d00d17308 */ /* 0x0003e20000002400 */
[----:B---3--:R-:W-:Y:S02]  /*185d0*/  IMAD.MOV.U32 R40, RZ, RZ, R28 ;  /* 0x000000ffff287224 */ /* 0x008fe400078e001c */
[----:B------:R-:W-:Y:S07]  /*185e0*/  IMAD.MOV.U32 R28, RZ, RZ, R242 ;  /* 0x000000ffff1c7224 */ /* 0x000fee00078e00f2 */
[----:B------:R-:W-:Y:S01]  /*185f0*/  MUFU.TANH R51, R51 ;  /* 0x0000003300337308 */ /* 0x000fe20000002400 */
[----:B--2---:R-:W-:Y:S09]  /*18600*/  IMAD.MOV.U32 R29, RZ, RZ, R223 ;  /* 0x000000ffff1d7224 */ /* 0x004ff200078e00df */
[----:B------:R-:W-:Y:S01]  /*18610*/  MUFU.TANH R47, R47 ;  /* 0x0000002f002f7308 */ /* 0x000fe20000002400 */
[----:B-1----:R-:W-:Y:S09]  /*18620*/  IMAD.MOV.U32 R45, RZ, RZ, R241 ;  /* 0x000000ffff2d7224 */ /* 0x002ff200078e00f1 */
[----:B------:R-:W-:Y:S10]  /*18630*/  MUFU.TANH R57, R57 ;  /* 0x0000003900397308 */ /* 0x000ff40000002400 */
        /* <DEDUP_REMOVED lines=37> */
[----:B------:R-:W-:Y:S01]  /*18890*/  MUFU.TANH R110, R110 ;  /* 0x0000006e006e7308 */ /* 0x000fe20000002400 */
[----:B------:R-:W-:Y:S02]  /*188a0*/  FSEL R134, R48, -INF , !P4 ;  /* 0xff80000030867808 */ /* 0x000fe40006000000 */
[----:B------:R-:W-:Y:S02]  /*188b0*/  FSEL R0, R0, -INF , !P1 ;  /* 0xff80000000007808 */ /* 0x000fe40004800000 */
[-C--:B------:R-:W-:Y:S02]  /*188c0*/  ISETP.GE.AND P4, PT, R24, R244.reuse, PT ;  /* 0x000000f41800720c */ /* 0x080fe40003f86270 */
[----:B------:R-:W-:Y:S03]  /*188d0*/  ISETP.GE.AND P1, PT, R8, R244, PT ;  /* 0x000000f40800720c */ /* 0x000fe60003f26270 */
[----:B------:R1:W2:Y:S01]  /*188e0*/  MUFU.TANH R48, R84 ;  /* 0x0000005400307308 */ /* 0x0002a20000002400 */
[----:B------:R-:W-:Y:S02]  /*188f0*/  FSEL R81, R16, -INF , !P6 ;  /* 0xff80000010517808 */ /* 0x000fe40007000000 */
[----:B------:R-:W-:Y:S02]  /*18900*/  FSEL R69, R4, -INF , !P5 ;  /* 0xff80000004457808 */ /* 0x000fe40006800000 */
[C---:B------:R-:W-:Y:S02]  /*18910*/  ISETP.GT.AND P6, PT, R243.reuse, R14, PT ;  /* 0x0000000ef300720c */ /* 0x040fe40003fc4270 */
[C---:B------:R-:W-:Y:S03]  /*18920*/  ISETP.GT.AND P5, PT, R243.reuse, R7, PT ;  /* 0x00000007f300720c */ /* 0x040fe60003fa4270 */
[----:B------:R-:W3:Y:S01]  /*18930*/  MUFU.TANH R16, R117 ;  /* 0x0000007500107308 */ /* 0x000ee20000002400 */
[----:B------:R-:W-:Y:S02]  /*18940*/  FSEL R134, R134, -INF , !P2 ;  /* 0xff80000086867808 */ /* 0x000fe40005000000 */
[----:B------:R-:W-:Y:S02]  /*18950*/  ISETP.GT.AND P2, PT, R243, R23, PT ;  /* 0x00000017f300720c */ /* 0x000fe40003f44270 */
[----:B------:R-:W-:Y:S02]  /*18960*/  FSEL R81, R81, -INF , !P4 ;  /* 0xff80000051517808 */ /* 0x000fe40006000000 */
[----:B------:R-:W-:Y:S03]  /*18970*/  FSEL R69, R69, -INF , !P1 ;  /* 0xff80000045457808 */ /* 0x000fe60004800000 */
[----:B------:R-:W3:Y:S01]  /*18980*/  MUFU.TANH R4, R129 ;  /* 0x0000008100047308 */ /* 0x000ee20000002400 */
[----:B-1----:R-:W-:Y:S02]  /*18990*/  FSEL R84, R0, -INF , !P0 ;  /* 0xff80000000547808 */ /* 0x002fe40004000000 */
[----:B------:R-:W-:Y:S02]  /*189a0*/  FMNMX3.FTZ R0, R2, R201, R208, !PT ;  /* 0x000000c902007276 */ /* 0x000fe400078100d0 */
[----:B------:R-:W-:Y:S02]  /*189b0*/  ISETP.GT.AND P0, PT, R243, R214, PT ;  /* 0x000000d6f300720c */ /* 0x000fe40003f04270 */
[----:B------:R-:W-:Y:S03]  /*189c0*/  FMNMX3.FTZ R0, R0, R207, R206, !PT ;  /* 0x000000cf00007276 */ /* 0x000fe600078100ce */
[----:B------:R1:W-:Y:S01]  /*189d0*/  MUFU.TANH R129, R38 ;  /* 0x0000002600817308 */ /* 0x0003e20000002400 */
[-C--:B------:R-:W-:Y:S02]  /*189e0*/  ISETP.GE.AND P4, PT, R14, R244.reuse, PT ;  /* 0x000000f40e00720c */ /* 0x080fe40003f86270 */
[----:B------:R-:W-:Y:S02]  /*189f0*/  FMNMX3.FTZ R0, R0, R205, R204, !PT ;  /* 0x000000cd00007276 */ /* 0x000fe400078100cc */
[----:B------:R-:W-:Y:S02]  /*18a00*/  ISETP.GE.AND P1, PT, R7, R244, PT ;  /* 0x000000f40700720c */ /* 0x000fe40003f26270 */
[----:B------:R-:W-:Y:S03]  /*18a10*/  FMNMX3.FTZ R0, R0, R203, R202, !PT ;  /* 0x000000cb00007276 */ /* 0x000fe600078100ca */
[----:B------:R-:W-:Y:S01]  /*18a20*/  MUFU.TANH R117, R43 ;  /* 0x0000002b00757308 */ /* 0x000fe20000002400 */
[----:B------:R-:W-:Y:S02]  /*18a30*/  FSEL R68, R5, -INF , !P6 ;  /* 0xff80000005447808 */ /* 0x000fe40007000000 */
[----:B------:R-:W-:Y:S02]  /*18a40*/  FMNMX3.FTZ R0, R0, R200, R135, !PT ;  /* 0x000000c800007276 */ /* 0x000fe40007810087 */
[----:B------:R-:W-:Y:S02]  /*18a50*/  FSEL R65, R65, -INF , !P5 ;  /* 0xff80000041417808 */ /* 0x000fe40006800000 */
[----:B------:R-:W-:Y:S03]  /*18a60*/  FMNMX3.FTZ R0, R0, R134, R84, !PT ;  /* 0x0000008600007276 */ /* 0x000fe60007810054 */
[----:B------:R-:W3:Y:S01]  /*18a70*/  MUFU.TANH R5, R128 ;  /* 0x0000008000057308 */ /* 0x000ee20000002400 */
[-C--:B------:R-:W-:Y:S01]  /*18a80*/  ISETP.GE.AND P6, PT, R23, R244.reuse, PT ;  /* 0x000000f41700720c */ /* 0x080fe20003fc6270 */
[----:B-1----:R-:W-:Y:S01]  /*18a90*/  IMAD.MOV.U32 R38, RZ, RZ, R30 ;  /* 0x000000ffff267224 */ /* 0x002fe200078e001e */
[----:B------:R-:W-:Y:S02]  /*18aa0*/  ISETP.GE.AND P5, PT, R214, R244, PT ;  /* 0x000000f4d600720c */ /* 0x000fe40003fa6270 */
[----:B----4-:R-:W-:Y:S02]  /*18ab0*/  FSEL R53, R53, -INF , !P2 ;  /* 0xff80000035357808 */ /* 0x010fe40005000000 */
[----:B------:R-:W-:Y:S03]  /*18ac0*/  FSEL R64, R64, -INF , !P0 ;  /* 0xff80000040407808 */ /* 0x000fe60004000000 */
[----:B------:R-:W-:Y:S01]  /*18ad0*/  MUFU.TANH R128, R39 ;  /* 0x0000002700807308 */ /* 0x000fe20000002400 */
[C---:B------:R-:W-:Y:S02]  /*18ae0*/  ISETP.GT.AND P2, PT, R243.reuse, R215, PT ;  /* 0x000000d7f300720c */ /* 0x040fe40003f44270 */
[----:B------:R-:W-:Y:S02]  /*18af0*/  ISETP.GT.AND P0, PT, R243, R217, PT ;  /* 0x000000d9f300720c */ /* 0x000fe40003f04270 */
[----:B------:R-:W-:Y:S02]  /*18b00*/  FSEL R68, R68, -INF , !P4 ;  /* 0xff80000044447808 */ /* 0x000fe40006000000 */
[----:B------:R-:W-:Y:S03]  /*18b10*/  FSEL R65, R65, -INF , !P1 ;  /* 0xff80000041417808 */ /* 0x000fe60004800000 */
[----:B------:R1:W-:Y:S01]  /*18b20*/  MUFU.TANH R43, R46 ;  /* 0x0000002e002b7308 */ /* 0x0003e20000002400 */
[----:B------:R-:W-:Y:S02]  /*18b30*/  FMNMX3.FTZ R0, R0, R81, R69, !PT ;  /* 0x0000005100007276 */ /* 0x000fe40007810045 */
[C---:B------:R-:W-:Y:S02]  /*18b40*/  ISETP.GT.AND P4, PT, R243.reuse, R218, PT ;  /* 0x000000daf300720c */ /* 0x040fe40003f84270 */
[----:B------:R-:W-:Y:S02]  /*18b50*/  ISETP.GT.AND P1, PT, R243, R219, PT ;  /* 0x000000dbf300720c */ /* 0x000fe40003f24270 */
[----:B------:R-:W-:Y:S03]  /*18b60*/  FSEL R53, R53, -INF , !P6 ;  /* 0xff80000035357808 */ /* 0x000fe60007000000 */
[----:B------:R-:W-:Y:S01]  /*18b70*/  MUFU.TANH R109, R109 ;  /* 0x0000006d006d7308 */ /* 0x000fe20000002400 */
[----:B------:R-:W-:Y:S02]  /*18b80*/  FSEL R64, R64, -INF , !P5 ;  /* 0xff80000040407808 */ /* 0x000fe40006800000 */
[-C--:B------:R-:W-:Y:S02]  /*18b90*/  ISETP.GE.AND P6, PT, R215, R244.reuse, PT ;  /* 0x000000f4d700720c */ /* 0x080fe40003fc6270 */
[----:B------:R-:W-:Y:S02]  /*18ba0*/  ISETP.GE.AND P5, PT, R217, R244, PT ;  /* 0x000000f4d900720c */ /* 0x000fe40003fa6270 */
[----:B------:R-:W-:Y:S03]  /*18bb0*/  FSEL R52, R52, -INF , !P2 ;  /* 0xff80000034347808 */ /* 0x000fe60005000000 */
[----:B------:R-:W-:Y:S01]  /*18bc0*/  MUFU.TANH R104, R104 ;  /* 0x0000006800687308 */ /* 0x000fe20000002400 */
[----:B------:R-:W-:Y:S01]  /*18bd0*/  FSEL R49, R49, -INF , !P0 ;  /* 0xff80000031317808 */ /* 0x000fe20004000000 */
[----:B-1----:R-:W-:Y:S01]  /*18be0*/  IMAD.MOV.U32 R46, RZ, RZ, R234 ;  /* 0x000000ffff2e7224 */ /* 0x002fe200078e00ea */
[----:B------:R-:W-:Y:S02]  /*18bf0*/  FMNMX3.FTZ R0, R0, R68, R65, !PT ;  /* 0x0000004400007276 */ /* 0x000fe40007810041 */
[-C--:B------:R-:W-:Y:S02]  /*18c00*/  ISETP.GE.AND P2, PT, R218, R244.reuse, PT ;  /* 0x000000f4da00720c */ /* 0x080fe40003f46270 */
[----:B------:R-:W-:Y:S03]  /*18c10*/  ISETP.GE.AND P0, PT, R219, R244, PT ;  /* 0x000000f4db00720c */ /* 0x000fe60003f06270 */
[----:B------:R-:W-:Y:S01]  /*18c20*/  MUFU.TANH R106, R106 ;  /* 0x0000006a006a7308 */ /* 0x000fe20000002400 */
[----:B--2---:R-:W-:Y:S02]  /*18c30*/  FSEL R48, R48, -INF , !P4 ;  /* 0xff80000030307808 */ /* 0x004fe40006000000 */
[----:B------:R-:W-:Y:S02]  /*18c40*/  FSEL R37, R37, -INF , !P1 ;  /* 0xff80000025257808 */ /* 0x000fe40004800000 */
[C---:B------:R-:W-:Y:S02]  /*18c50*/  ISETP.GT.AND P4, PT, R243.reuse, R220, PT ;  /* 0x000000dcf300720c */ /* 0x040fe40003f84270 */
[----:B------:R-:W-:Y:S03]  /*18c60*/  ISETP.GT.AND P1, PT, R243, R221, PT ;  /* 0x000000ddf300720c */ /* 0x000fe60003f24270 */
[----:B------:R-:W-:Y:S01]  /*18c70*/  MUFU.TANH R107, R107 ;  /* 0x0000006b006b7308 */ /* 0x000fe20000002400 */
[----:B------:R-:W-:Y:S02]  /*18c80*/  FSEL R52, R52, -INF , !P6 ;  /* 0xff80000034347808 */ /* 0x000fe40007000000 */
[----:B------:R-:W-:Y:S02]  /*18c90*/  FSEL R49, R49, -INF , !P5 ;  /* 0xff80000031317808 */ /* 0x000fe40006800000 */
[----:B------:R-:W-:Y:S02]  /*18ca0*/  FMNMX3.FTZ R0, R0, R53, R64, !PT ;  /* 0x0000003500007276 */ /* 0x000fe40007810040 */
[C---:B------:R-:W-:Y:S03]  /*18cb0*/  ISETP.GT.AND P6, PT, R243.reuse, R222, PT ;  /* 0x000000def300720c */ /* 0x040fe60003fc4270 */
[----:B------:R-:W-:Y:S01]  /*18cc0*/  MUFU.TANH R114, R114 ;  /* 0x0000007200727308 */ /* 0x000fe20000002400 */
[----:B------:R-:W-:Y:S02]  /*18cd0*/  ISETP.GT.AND P5, PT, R243, R224, PT ;  /* 0x000000e0f300720c */ /* 0x000fe40003fa4270 */
[----:B------:R-:W-:Y:S02]  /*18ce0*/  FSEL R48, R48, -INF , !P2 ;  /* 0xff80000030307808 */ /* 0x000fe40005000000 */
[----:B------:R-:W-:Y:S02]  /*18cf0*/  FSEL R37, R37, -INF , !P0 ;  /* 0xff80000025257808 */ /* 0x000fe40004000000 */
[-C--:B------:R-:W-:Y:S03]  /*18d00*/  ISETP.GE.AND P2, PT, R220, R244.reuse, PT ;  /* 0x000000f4dc00720c */ /* 0x080fe60003f46270 */
[----:B------:R-:W-:Y:S01]  /*18d10*/  MUFU.TANH R122, R122 ;  /* 0x0000007a007a7308 */ /* 0x000fe20000002400 */
[----:B------:R-:W-:Y:S02]  /*18d20*/  ISETP.GE.AND P0, PT, R221, R244, PT ;  /* 0x000000f4dd00720c */ /* 0x000fe40003f06270 */
[----:B------:R-:W-:Y:S02]  /*18d30*/  FSEL R36, R36, -INF , !P4 ;  /* 0xff80000024247808 */ /* 0x000fe40006000000 */
[----:B------:R-:W-:Y:S02]  /*18d40*/  FSEL R33, R33, -INF , !P1 ;  /* 0xff80000021217808 */ /* 0x000fe40004800000 */
[----:B------:R-:W-:Y:S03]  /*18d50*/  FMNMX3.FTZ R0, R0, R52, R49, !PT ;  /* 0x0000003400007276 */ /* 0x000fe60007810031 */
[----:B------:R-:W-:Y:S01]  /*18d60*/  MUFU.TANH R120, R120 ;  /* 0x0000007800787308 */ /* 0x000fe20000002400 */
[-C--:B------:R-:W-:Y:S02]  /*18d70*/  ISETP.GE.AND P4, PT, R222, R244.reuse, PT ;  /* 0x000000f4de00720c */ /* 0x080fe40003f86270 */
[----:B------:R-:W-:Y:S02]  /*18d80*/  ISETP.GE.AND P1, PT, R224, R244, PT ;  /* 0x000000f4e000720c */ /* 0x000fe40003f26270 */
[----:B------:R-:W-:Y:S02]  /*18d90*/  FSEL R32, R32, -INF , !P6 ;  /* 0xff80000020207808 */ /* 0x000fe40007000000 */
[----:B------:R-:W-:Y:S03]  /*18da0*/  FSEL R27, R27, -INF , !P5 ;  /* 0xff8000001b1b7808 */ /* 0x000fe60006800000 */
[----:B------:R-:W-:Y:S01]  /*18db0*/  MUFU.TANH R121, R121 ;  /* 0x0000007900797308 */ /* 0x000fe20000002400 */
[C---:B------:R-:W-:Y:S02]  /*18dc0*/  ISETP.GT.AND P6, PT, R243.reuse, R225, PT ;  /* 0x000000e1f300720c */ /* 0x040fe40003fc4270 */
[----:B------:R-:W-:Y:S02]  /*18dd0*/  ISETP.GT.AND P5, PT, R243, R226, PT ;  /* 0x000000e2f300720c */ /* 0x000fe40003fa4270 */
[----:B------:R-:W-:Y:S02]  /*18de0*/  FSEL R36, R36, -INF , !P2 ;  /* 0xff80000024247808 */ /* 0x000fe40005000000 */
[----:B------:R-:W-:Y:S03]  /*18df0*/  FSEL R33, R33, -INF , !P0 ;  /* 0xff80000021217808 */ /* 0x000fe60004000000 */
[----:B------:R-:W-:Y:S01]  /*18e00*/  MUFU.TANH R115, R115 ;  /* 0x0000007300737308 */ /* 0x000fe20000002400 */
        /* <DEDUP_REMOVED lines=10> */
[----:B------:R-:W-:Y:S02]  /*18eb0*/  FSEL R20, R20, -INF , !P5 ;  /* 0xff80000014147808 */ /* 0x000fe40006800000 */
[----:B------:R-:W-:Y:S02]  /*18ec0*/  FMNMX3.FTZ R0, R0, R36, R33, !PT ;  /* 0x0000002400007276 */ /* 0x000fe40007810021 */
[----:B------:R-:W-:Y:S02]  /*18ed0*/  FSEL R17, R17, -INF , !P2 ;  /* 0xff80000011117808 */ /* 0x000fe40005000000 */
[----:B---3--:R-:W-:Y:S02]  /*18ee0*/  FSEL R16, R16, -INF , !P0 ;  /* 0xff80000010107808 */ /* 0x008fe40004000000 */
[----:B------:R-:W-:Y:S02]  /*18ef0*/  FSEL R20, R20, -INF , !P1 ;  /* 0xff80000014147808 */ /* 0x000fe40004800000 */
[----:B------:R-:W-:Y:S02]  /*18f00*/  ISETP.GE.AND P6, PT, R227, R244, PT ;  /* 0x000000f4e300720c */ /* 0x000fe40003fc6270 */
[C---:B------:R-:W-:Y:S02]  /*18f10*/  ISETP.GT.AND P2, PT, R243.reuse, R240, PT ;  /* 0x000000f0f300720c */ /* 0x040fe40003f44270 */
[----:B------:R-:W-:Y:S01]  /*18f20*/  ISETP.GT.AND P0, PT, R243, R239, PT ;  /* 0x000000eff300720c */ /* 0x000fe20003f04270 */
[----:B------:R-:W-:Y:S01]  /*18f30*/  IMAD.MOV.U32 R243, RZ, RZ, R210 ;  /* 0x000000fffff37224 */ /* 0x000fe200078e00d2 */
[----:B------:R-:W-:Y:S01]  /*18f40*/  FMNMX3.FTZ R0, R0, R32, R27, !PT ;  /* 0x0000002000007276 */ /* 0x000fe2000781001b */
[----:B------:R-:W-:Y:S01]  /*18f50*/  MUFU.TANH R210, R42 ;  /* 0x0000002a00d27308 */ /* 0x000fe20000002400 */
[-C--:B------:R-:W-:Y:S02]  /*18f60*/  ISETP.GE.AND P5, PT, R252, R244.reuse, PT ;  /* 0x000000f4fc00720c */ /* 0x080fe40003fa6270 */
[----:B------:R-:W-:Y:S02]  /*18f70*/  FSEL R21, R21, -INF , !P4 ;  /* 0xff80000015157808 */ /* 0x000fe40006000000 */
[----:B------:R-:W-:Y:S02]  /*18f80*/  FSEL R17, R17, -INF , !P6 ;  /* 0xff80000011117808 */ /* 0x000fe40007000000 */
[-C--:B------:R-:W-:Y:S02]  /*18f90*/  ISETP.GE.AND P4, PT, R240, R244.reuse, PT ;  /* 0x000000f4f000720c */ /* 0x080fe40003f86270 */
[----:B------:R-:W-:Y:S01]  /*18fa0*/  ISETP.GE.AND P1, PT, R239, R244, PT ;  /* 0x000000f4ef00720c */ /* 0x000fe20003f26270 */
[----:B------:R-:W-:Y:S01]  /*18fb0*/  IMAD.MOV.U32 R244, RZ, RZ, R211 ;  /* 0x000000fffff47224 */ /* 0x000fe200078e00d3 */
[----:B------:R-:W-:Y:S01]  /*18fc0*/  FSEL R16, R16, -INF , !P5 ;  /* 0xff80000010107808 */ /* 0x000fe20006800000 */
[----:B------:R1:W-:Y:S01]  /*18fd0*/  MUFU.TANH R211, R41 ;  /* 0x0000002900d37308 */ /* 0x0003e20000002400 */
[----:B------:R-:W-:Y:S01]  /*18fe0*/  FMNMX3.FTZ R0, R0, R21, R20, !PT ;  /* 0x0000001500007276 */ /* 0x000fe20007810014 */
[----:B------:R-:W-:Y:S01]  /*18ff0*/  IMAD.MOV.U32 R30, RZ, RZ, R244 ;  /* 0x000000ffff1e7224 */ /* 0x000fe200078e00f4 */
[----:B------:R-:W-:Y:S02]  /*19000*/  FSEL R4, R4, -INF , !P0 ;  /* 0xff80000004047808 */ /* 0x000fe40004000000 */
[----:B------:R-:W-:Y:S02]  /*19010*/  FSEL R5, R5, -INF , !P2 ;  /* 0xff80000005057808 */ /* 0x000fe40005000000 */
[----:B------:R-:W-:Y:S02]  /*19020*/  FMNMX3.FTZ R0, R0, R17, R16, !PT ;  /* 0x0000001100007276 */ /* 0x000fe40007810010 */
[----:B------:R-:W-:Y:S02]  /*19030*/  FSEL R5, R5, -INF , !P4 ;  /* 0xff80000005057808 */ /* 0x000fe40006000000 */
[----:B------:R-:W-:Y:S02]  /*19040*/  FSEL R4, R4, -INF , !P1 ;  /* 0xff80000004047808 */ /* 0x000fe40004800000 */
[-C--:B------:R-:W-:Y:S02]  /*19050*/  ISETP.GT.AND P6, PT, R250, R6.reuse, PT ;  /* 0x00000006fa00720c */ /* 0x080fe40003fc4270 */
[----:B------:R-:W-:Y:S01]  /*19060*/  FMNMX3.FTZ R80, R0, R5, R4, !PT ;  /* 0x0000000500507276 */ /* 0x000fe20007810004 */
[----:B-1----:R-:W-:Y:S01]  /*19070*/  IMAD.MOV.U32 R41, RZ, RZ, R251 ;  /* 0x000000ffff297224 */ /* 0x002fe200078e00fb */
[----:B------:R-:W-:Y:S03]  /*19080*/  ISETP.GT.AND P2, PT, R247, R6, PT ;  /* 0x00000006f700720c */ /* 0x000fe60003f44270 */
[----:B------:R-:W1:Y:S01]  /*19090*/  SHFL.BFLY PT, R0, R80, 0x2, 0x1f ;  /* 0x0c401f0050007f89 */ /* 0x000e6200000e0000 */
[C---:B------:R-:W-:Y:S02]  /*190a0*/  ISETP.GE.AND P5, PT, R6.reuse, R249, PT ;  /* 0x000000f90600720c */ /* 0x040fe40003fa6270 */
[----:B------:R-:W-:Y:S02]  /*190b0*/  ISETP.GE.AND P1, PT, R6, R246, PT ;  /* 0x000000f60600720c */ /* 0x000fe40003f26270 */
[----:B------:R-:W-:Y:S02]  /*190c0*/  ISETP.GT.AND P4, PT, R248, R6, PT ;  /* 0x00000006f800720c */ /* 0x000fe40003f84270 */
        /* <DEDUP_REMOVED lines=10> */
[----:B------:R-:W-:Y:S02]  /*19170*/  ISETP.GE.AND P0, PT, R6, R245, PT ;  /* 0x000000f50600720c */ /* 0x000fe40003f06270 */
[----:B------:R-:W2:Y:S01]  /*19180*/  MUFU.EX2 R0, R0 ;  /* 0x0000000000007308 */ /* 0x000ea20000000800 */
[--C-:B------:R-:W-:Y:S01]  /*19190*/  FFMA.FTZ R31, R200, UR4, -R2.reuse ;  /* 0x00000004c81f7c23 */ /* 0x100fe20008010802 */
[--C-:B------:R-:W-:Y:S01]  /*191a0*/  FFMA.FTZ R35, R135, UR4, -R2.reuse ;  /* 0x0000000487237c23 */ /* 0x100fe20008010802 */
[--C-:B------:R-:W-:Y:S01]  /*191b0*/  FFMA.FTZ R34, R134, UR4, -R2.reuse ;  /* 0x0000000486227c23 */ /* 0x100fe20008010802 */
[--C-:B------:R-:W-:Y:S01]  /*191c0*/  FFMA.FTZ R251, R33, UR4, -R2.reuse ;  /* 0x0000000421fb7c23 */ /* 0x100fe20008010802 */
[--C-:B------:R-:W-:Y:S01]  /*191d0*/  FFMA.FTZ R201, R201, UR4, -R2.reuse ;  /* 0x00000004c9c97c23 */ /* 0x100fe20008010802 */
[----:B------:R3:W-:Y:S01]  /*191e0*/  STL [R1+0x64], R31 ;  /* 0x0000641f01007387 */ /* 0x0007e20000100800 */
[--C-:B------:R-:W-:Y:S01]  /*191f0*/  FFMA.FTZ R234, R17, UR4, -R2.reuse ;  /* 0x0000000411ea7c23 */ /* 0x100fe20008010802 */
[--C-:B------:R-:W-:Y:S01]  /*19200*/  FFMA.FTZ R206, R206, UR4, -R2.reuse ;  /* 0x00000004cece7c23 */ /* 0x100fe20008010802 */
[--C-:B------:R-:W-:Y:S01]  /*19210*/  FFMA.FTZ R205, R205, UR4, -R2.reuse ;  /* 0x00000004cdcd7c23 */ /* 0x100fe20008010802 */
[----:B------:R4:W-:Y:S01]  /*19220*/  STL [R1+0x68], R35 ;  /* 0x0000682301007387 */ /* 0x0009e20000100800 */
[----:B------:R-:W4:Y:S01]  /*19230*/  MUFU.EX2 R201, R201 ;  /* 0x000000c900c97308 */ /* 0x000f220000000800 */
[--C-:B------:R-:W-:Y:S01]  /*19240*/  FFMA.FTZ R39, R69, UR4, -R2.reuse ;  /* 0x0000000445277c23 */ /* 0x100fe20008010802 */
[--C-:B------:R-:W-:Y:S01]  /*19250*/  FFMA.FTZ R216, R202, UR4, -R2.reuse ;  /* 0x00000004cad87c23 */ /* 0x100fe20008010802 */
[----:B------:R4:W-:Y:S01]  /*19260*/  STL [R1+0x6c], R34 ;  /* 0x00006c2201007387 */ /* 0x0009e20000100800 */
[--C-:B------:R-:W-:Y:S01]  /*19270*/  FFMA.FTZ R236, R68, UR4, -R2.reuse ;  /* 0x0000000444ec7c23 */ /* 0x100fe20008010802 */
[--C-:B------:R-:W-:Y:S01]  /*19280*/  FFMA.FTZ R244, R52, UR4, -R2.reuse ;  /* 0x0000000434f47c23 */ /* 0x100fe20008010802 */
[--C-:B-1----:R-:W-:Y:S01]  /*19290*/  FFMA.FTZ R80, R48, UR4, -R2.reuse ;  /* 0x0000000430507c23 */ /* 0x102fe20008010802 */
        /* <DEDUP_REMOVED lines=13> */
[--C-:B---3--:R-:W-:Y:S01]  /*19370*/  FFMA.FTZ R31, R84, UR4, -R2.reuse ;  /* 0x00000004541f7c23 */ /* 0x108fe20008010802 */
[C---:B--2---:R-:W-:Y:S01]  /*19380*/  FMUL.FTZ R52, R0.reuse, R152 ;  /* 0x0000009800347220 */ /* 0x044fe20000410000 */
[C---:B------:R-:W-:Y:S01]  /*19390*/  FMUL.FTZ R64, R0.reuse, R148 ;  /* 0x0000009400407220 */ /* 0x040fe20000410000 */
[C---:B------:R-:W-:Y:S01]  /*193a0*/  FMUL.FTZ R65, R0.reuse, R149 ;  /* 0x0000009500417220 */ /* 0x040fe20000410000 */
[--C-:B----4-:R-:W-:Y:S01]  /*193b0*/  FFMA.FTZ R35, R37, UR4, -R2.reuse ;  /* 0x0000000425237c23 */ /* 0x110fe20008010802 */
[----:B------:R1:W-:Y:S01]  /*193c0*/  STL [R1+0x78], R31 ;  /* 0x0000781f01007387 */ /* 0x0003e20000100800 */
[C---:B------:R-:W-:Y:S01]  /*193d0*/  FMUL.FTZ R4, R0.reuse, R164 ;  /* 0x000000a400047220 */ /* 0x040fe20000410000 */
[----:B------:R-:W-:Y:S01]  /*193e0*/  FMUL.FTZ R5, R0, R165 ;  /* 0x000000a500057220 */ /* 0x000fe20000410000 */
[----:B------:R-:W-:Y:S01]  /*193f0*/  MOV R34, R235 ;  /* 0x000000eb00227202 */ /* 0x000fe20000000f00 */
        /* <DEDUP_REMOVED lines=10> */
[----:B------:R-:W-:Y:S01]  /*194a0*/  FSEL R6, R40, -INF , !P2 ;  /* 0xff80000028067808 */ /* 0x000fe20005000000 */
[----:B------:R-:W-:Y:S01]  /*194b0*/  IMAD.MOV.U32 R40, RZ, RZ, R38 ;  /* 0x000000ffff287224 */ /* 0x000fe200078e0026 */
[----:B------:R-:W-:Y:S02]  /*194c0*/  ISETP.GE.AND P2, PT, R18, R245, PT ;  /* 0x000000f51200720c */ /* 0x000fe40003f46270 */
[----:B------:R-:W-:Y:S02]  /*194d0*/  FSEL R81, R6, -INF , !P1 ;  /* 0xff80000006517808 */ /* 0x000fe40004800000 */
[----:B------:R-:W-:Y:S02]  /*194e0*/  ISETP.GT.AND P1, PT, R250, R13, PT ;  /* 0x0000000dfa00720c */ /* 0x000fe40003f24270 */
[----:B------:R-:W-:Y:S02]  /*194f0*/  MOV R144, R39 ;  /* 0x0000002700907202 */ /* 0x000fe40000000f00 */
[----:B------:R-:W-:Y:S01]  /*19500*/  FSEL R6, R228, -INF , !P1 ;  /* 0xff800000e4067808 */ /* 0x000fe20004800000 */
[--C-:B-1----:R-:W-:Y:S01]  /*19510*/  FFMA.FTZ R31, R53, UR4, -R2.reuse ;  /* 0x00000004351f7c23 */ /* 0x102fe20008010802 */
[C---:B------:R-:W-:Y:S01]  /*19520*/  FMUL.FTZ R53, R0.reuse, R153 ;  /* 0x0000009900357220 */ /* 0x040fe20000410000 */
[----:B------:R-:W-:Y:S03]  /*19530*/  ISETP.GE.AND P1, PT, R13, R249, PT ;  /* 0x000000f90d00720c */ /* 0x000fe60003f26270 */
[----:B------:R1:W-:Y:S04]  /*19540*/  STL [R1+0x88], R31 ;  /* 0x0000881f01007387 */ /* 0x0003e80000100800 */
[----:B------:R-:W2:Y:S04]  /*19550*/  LDL.LU R42, [R1+0x2c] ;  /* 0x00002c00012a7983 */ /* 0x000ea80000300800 */
[----:B------:R3:W-:Y:S01]  /*19560*/  STL [R1+0x108], R251 ;  /* 0x000108fb01007387 */ /* 0x0007e20000100800 */
[----:B-1----:R-:W-:Y:S02]  /*19570*/  IMAD.MOV.U32 R31, RZ, RZ, R243 ;  /* 0x000000ffff1f7224 */ /* 0x002fe400078e00f3 */
[--C-:B------:R-:W-:Y:S01]  /*19580*/  FFMA.FTZ R243, R49, UR4, -R2.reuse ;  /* 0x0000000431f37c23 */ /* 0x100fe20008010802 */
[----:B------:R-:W-:Y:S02]  /*19590*/  FMUL.FTZ R49, R0, R137 ;  /* 0x0000008900317220 */ /* 0x000fe40000410000 */
[----:B------:R-:W-:Y:S02]  /*195a0*/  FSEL R31, R31, -INF , !P4 ;  /* 0xff8000001f1f7808 */ /* 0x000fe40006000000 */
[-C--:B------:R-:W-:Y:S01]  /*195b0*/  ISETP.GT.AND P4, PT, R247, R18.reuse, PT ;  /* 0x00000012f700720c */ /* 0x080fe20003f84270 */
[----:B---3--:R-:W-:Y:S01]  /*195c0*/  FFMA.FTZ R251, R27, UR4, -R2 ;  /* 0x000000041bfb7c23 */ /* 0x008fe20008010802 */
[----:B------:R-:W-:Y:S01]  /*195d0*/  FSEL R2, R44, -INF , !P6 ;  /* 0xff8000002c027808 */ /* 0x000fe20007000000 */
[----:B------:R-:W-:Y:S01]  /*195e0*/  IMAD.MOV.U32 R44, RZ, RZ, R41 ;  /* 0x000000ffff2c7224 */ /* 0x000fe200078e0029 */
[----:B------:R-:W-:Y:S01]  /*195f0*/  ISETP.GT.AND P6, PT, R250, R18, PT ;  /* 0x00000012fa00720c */ /* 0x000fe20003fc4270 */
[----:B------:R1:W3:Y:S01]  /*19600*/  MUFU.TANH R41, R50 ;  /* 0x0000003200297308 */ /* 0x0002e20000002400 */
[----:B------:R-:W-:Y:S01]  /*19610*/  FSEL R140, R2, -INF , !P5 ;  /* 0xff800000028c7808 */ /* 0x000fe20006800000 */
[----:B------:R-:W-:Y:S01]  /*19620*/  STL [R1+0x10c], R251 ;  /* 0x00010cfb01007387 */ /* 0x000fe20000100800 */
[-C--:B------:R-:W-:Y:S02]  /*19630*/  ISETP.GT.AND P5, PT, R248, R22.reuse, PT ;  /* 0x00000016f800720c */ /* 0x080fe40003fa4270 */
[----:B------:R-:W-:Y:S01]  /*19640*/  FSEL R29, R29, -INF , !P4 ;  /* 0xff8000001d1d7808 */ /* 0x000fe20006000000 */
[----:B------:R4:W-:Y:S01]  /*19650*/  STL [R1+0x110], R235 ;  /* 0x000110eb01007387 */ /* 0x0009e20000100800 */
[----:B------:R-:W-:Y:S02]  /*19660*/  FSEL R28, R28, -INF , !P5 ;  /* 0xff8000001c1c7808 */ /* 0x000fe40006800000 */
[----:B------:R-:W-:Y:S02]  /*19670*/  ISETP.GT.AND P5, PT, R247, R22, PT ;  /* 0x00000016f700720c */ /* 0x000fe40003fa4270 */
[-C--:B------:R-:W-:Y:S02]  /*19680*/  ISETP.GE.AND P4, PT, R18, R246.reuse, PT ;  /* 0x000000f61200720c */ /* 0x080fe40003f86270 */
[----:B------:R-:W-:Y:S02]  /*19690*/  FSEL R68, R31, -INF , !P0 ;  /* 0xff8000001f447808 */ /* 0x000fe40004000000 */
[----:B------:R-:W-:Y:S02]  /*196a0*/  FSEL R2, R44, -INF , !P5 ;  /* 0xff8000002c027808 */ /* 0x000fe40006800000 */
[----:B------:R-:W-:Y:S02]  /*196b0*/  ISETP.GE.AND P0, PT, R22, R246, PT ;  /* 0x000000f61600720c */ /* 0x000fe40003f06270 */
[----:B------:R-:W-:Y:S02]  /*196c0*/  ISETP.GT.AND P5, PT, R250, R22, PT ;  /* 0x00000016fa00720c */ /* 0x000fe40003fa4270 */
[----:B----4-:R-:W-:Y:S01]  /*196d0*/  MOV R235, R80 ;  /* 0x0000005000eb7202 */ /* 0x010fe20000000f00 */
[----:B--2---:R-:W-:Y:S01]  /*196e0*/  FFMA.FTZ R42, R0, R42, R201 ;  /* 0x0000002a002a7223 */ /* 0x004fe200000100c9 */
[----:B------:R-:W-:Y:S02]  /*196f0*/  FSEL R0, R46, -INF , !P6 ;  /* 0xff8000002e007808 */ /* 0x000fe40007000000 */
[----:B------:R-:W-:Y:S04]  /*19700*/  ISETP.GT.AND P6, PT, R248, R18, PT ;  /* 0x00000012f800720c */ /* 0x000fe80003fc4270 */
[----:B------:R-:W-:Y:S02]  /*19710*/  FSEL R30, R30, -INF , !P6 ;  /* 0xff8000001e1e7808 */ /* 0x000fe40007000000 */
[----:B------:R-:W-:Y:S02]  /*19720*/  ISETP.GE.AND P6, PT, R18, R249, PT ;  /* 0x000000f91200720c */ /* 0x000fe40003fc6270 */
[----:B------:R-:W-:Y:S02]  /*19730*/  FSEL R18, R40, -INF , !P5 ;  /* 0xff80000028127808 */ /* 0x000fe40006800000 */
[----:B------:R2:W-:Y:S01]  /*19740*/  MUFU.TANH R40, R66 ;  /* 0x0000004200287308 */ /* 0x0005e20000002400 */
[----:B------:R-:W-:Y:S02]  /*19750*/  FSEL R38, R0, -INF , !P6 ;  /* 0xff80000000267808 */ /* 0x000fe40007000000 */
[-C--:B------:R-:W-:Y:S02]  /*19760*/  ISETP.GT.AND P6, PT, R248, R13.reuse, PT ;  /* 0x0000000df800720c */ /* 0x080fe40003fc4270 */
[----:B------:R-:W-:Y:S02]  /*19770*/  FSEL R31, R30, -INF , !P2 ;  /* 0xff8000001e1f7808 */ /* 0x000fe40005000000 */
[----:B------:R-:W-:Y:S02]  /*19780*/  FSEL R27, R45, -INF , !P6 ;  /* 0xff8000002d1b7808 */ /* 0x000fe40007000000 */
[----:B------:R-:W-:Y:S02]  /*19790*/  ISETP.GT.AND P6, PT, R247, R13, PT ;  /* 0x0000000df700720c */ /* 0x000fe40003fc4270 */
[----:B------:R-:W-:Y:S02]  /*197a0*/  ISETP.GE.AND P5, PT, R13, R246, PT ;  /* 0x000000f60d00720c */ /* 0x000fe40003fa6270 */
[----:B------:R-:W-:Y:S02]  /*197b0*/  FSEL R0, R34, -INF , !P6 ;  /* 0xff80000022007808 */ /* 0x000fe40007000000 */
[-C--:B------:R-:W-:Y:S02]  /*197c0*/  ISETP.GE.AND P6, PT, R22, R245.reuse, PT ;  /* 0x000000f51600720c */ /* 0x080fe40003fc6270 */
[----:B------:R-:W-:Y:S02]  /*197d0*/  FSEL R34, R29, -INF , !P4 ;  /* 0xff8000001d227808 */ /* 0x000fe40006000000 */
[----:B------:R-:W-:Y:S02]  /*197e0*/  FSEL R28, R28, -INF , !P6 ;  /* 0xff8000001c1c7808 */ /* 0x000fe40007000000 */
[----:B------:R-:W-:Y:S02]  /*197f0*/  ISETP.GT.AND P6, PT, R250, R26, PT ;  /* 0x0000001afa00720c */ /* 0x000fe40003fc4270 */
[----:B------:R-:W-:Y:S02]  /*19800*/  ISETP.GE.AND P4, PT, R13, R245, PT ;  /* 0x000000f50d00720c */ /* 0x000fe40003f86270 */
[----:B------:R-:W-:Y:S02]  /*19810*/  FSEL R29, R2, -INF , !P0 ;  /* 0xff800000021d7808 */ /* 0x000fe40004000000 */
[----:B------:R-:W-:Y:S01]  /*19820*/  FSEL R2, R232, -INF , !P6 ;  /* 0xff800000e8027808 */ /* 0x000fe20007000000 */
[----:B------:R-:W-:Y:S01]  /*19830*/  IMAD.MOV.U32 R232, RZ, RZ, R35 ;  /* 0x000000ffffe87224 */ /* 0x000fe200078e0023 */
[-C--:B------:R-:W-:Y:S02]  /*19840*/  ISETP.GE.AND P2, PT, R22, R249.reuse, PT ;  /* 0x000000f91600720c */ /* 0x080fe40003f46270 */
[----:B------:R-:W-:Y:S02]  /*19850*/  FSEL R35, R6, -INF , !P1 ;  /* 0xff80000006237808 */ /* 0x000fe40004800000 */
[----:B------:R-:W-:Y:S02]  /*19860*/  FSEL R27, R27, -INF , !P4 ;  /* 0xff8000001b1b7808 */ /* 0x000fe40006000000 */
[-C--:B------:R-:W-:Y:S02]  /*19870*/  ISETP.GT.AND P1, PT, R248, R12.reuse, PT ;  /* 0x0000000cf800720c */ /* 0x080fe40003f24270 */
[----:B------:R-:W-:Y:S02]  /*19880*/  ISETP.GT.AND P4, PT, R250, R12, PT ;  /* 0x0000000cfa00720c */ /* 0x000fe40003f84270 */
[----:B------:R-:W-:Y:S02]  /*19890*/  FSEL R30, R0, -INF , !P5 ;  /* 0xff800000001e7808 */ /* 0x000fe40006800000 */
[----:B------:R-:W-:Y:S02]  /*198a0*/  FSEL R136, R18, -INF , !P2 ;  /* 0xff80000012887808 */ /* 0x000fe40005000000 */
[-C--:B------:R-:W-:Y:S02]  /*198b0*/  ISETP.GT.AND P0, PT, R248, R26.reuse, PT ;  /* 0x0000001af800720c */ /* 0x080fe40003f04270 */
[----:B------:R-:W-:Y:S02]  /*198c0*/  ISETP.GT.AND P5, PT, R247, R26, PT ;  /* 0x0000001af700720c */ /* 0x000fe40003fa4270 */
[----:B------:R-:W-:Y:S02]  /*198d0*/  FSEL R18, R229, -INF , !P1 ;  /* 0xff800000e5127808 */ /* 0x000fe40004800000 */
[----:B------:R-:W-:Y:S02]  /*198e0*/  FSEL R0, R231, -INF , !P4 ;  /* 0xff800000e7007808 */ /* 0x000fe40006000000 */
[-C--:B------:R-:W-:Y:S02]  /*198f0*/  ISETP.GE.AND P1, PT, R12, R249.reuse, PT ;  /* 0x000000f90c00720c */ /* 0x080fe40003f26270 */
[C---:B------:R-:W-:Y:S02]  /*19900*/  ISETP.GE.AND P6, PT, R26.reuse, R249, PT ;  /* 0x000000f91a00720c */ /* 0x040fe40003fc6270 */
[C---:B------:R-:W-:Y:S02]  /*19910*/  ISETP.GE.AND P4, PT, R26.reuse, R245, PT ;  /* 0x000000f51a00720c */ /* 0x040fe40003f86270 */
[----:B------:R-:W-:Y:S02]  /*19920*/  ISETP.GE.AND P2, PT, R26, R246, PT ;  /* 0x000000f61a00720c */ /* 0x000fe40003f46270 */
[----:B------:R-:W-:Y:S02]  /*19930*/  FSEL R26, R96, -INF , !P5 ;  /* 0xff800000601a7808 */ /* 0x000fe40006800000 */
[----:B------:R-:W-:Y:S02]  /*19940*/  FSEL R22, R230, -INF , !P0 ;  /* 0xff800000e6167808 */ /* 0x000fe40004000000 */
[----:B------:R-:W-:Y:S02]  /*19950*/  ISETP.GT.AND P0, PT, R247, R12, PT ;  /* 0x0000000cf700720c */ /* 0x000fe40003f04270 */
[----:B-1----:R-:W-:Y:S02]  /*19960*/  FSEL R50, R0, -INF , !P1 ;  /* 0xff80000000327808 */ /* 0x002fe40004800000 */
[----:B------:R-:W-:Y:S02]  /*19970*/  FSEL R46, R2, -INF , !P6 ;  /* 0xff800000022e7808 */ /* 0x000fe40007000000 */
[----:B------:R-:W-:Y:S02]  /*19980*/  ISETP.GT.AND P1, PT, R248, R11, PT ;  /* 0x0000000bf800720c */ /* 0x000fe40003f24270 */
[----:B------:R-:W-:Y:S02]  /*19990*/  FSEL R96, R26, -INF , !P2 ;  /* 0xff8000001a607808 */ /* 0x000fe40005000000 */
[----:B------:R1:W4:Y:S01]  /*199a0*/  MUFU.TANH R26, R67 ;  /* 0x00000043001a7308 */ /* 0x0003220000002400 */
[----:B------:R-:W-:Y:S02]  /*199b0*/  ISETP.GT.AND P6, PT, R248, R19, PT ;  /* 0x00000013f800720c */ /* 0x000fe40003fc4270 */
[----:B------:R-:W-:Y:S01]  /*199c0*/  FSEL R6, R85, -INF , !P0 ;  /* 0xff80000055067808 */ /* 0x000fe20004000000 */
[----:B------:R-:W-:Y:S01]  /*199d0*/  IMAD.MOV.U32 R85, RZ, RZ, R202 ;  /* 0x000000ffff557224 */ /* 0x000fe200078e00ca */
[C---:B------:R-:W-:Y:S02]  /*199e0*/  ISETP.GE.AND P5, PT, R12.reuse, R245, PT ;  /* 0x000000f50c00720c */ /* 0x040fe40003fa6270 */
[-C--:B------:R-:W-:Y:S02]  /*199f0*/  ISETP.GE.AND P0, PT, R12, R246.reuse, PT ;  /* 0x000000f60c00720c */ /* 0x080fe40003f06270 */
[----:B------:R-:W-:Y:S02]  /*19a00*/  FSEL R12, R101, -INF , !P1 ;  /* 0xff800000650c7808 */ /* 0x000fe40004800000 */
[C---:B------:R-:W-:Y:S02]  /*19a10*/  ISETP.GT.AND P1, PT, R247.reuse, R11, PT ;  /* 0x0000000bf700720c */ /* 0x040fe40003f24270 */
[----:B------:R-:W-:Y:S02]  /*19a20*/  FSEL R13, R116, -INF , !P6 ;  /* 0xff800000740d7808 */ /* 0x000fe40007000000 */
[----:B------:R-:W-:Y:S02]  /*19a30*/  ISETP.GT.AND P6, PT, R247, R19, PT ;  /* 0x00000013f700720c */ /* 0x000fe40003fc4270 */
[----:B------:R-:W-:Y:S02]  /*19a40*/  ISETP.GT.AND P2, PT, R250, R11, PT ;  /* 0x0000000bfa00720c */ /* 0x000fe40003f44270 */
[----:B------:R-:W-:Y:S02]  /*19a50*/  FSEL R0, R97, -INF , !P1 ;  /* 0xff80000061007808 */ /* 0x000fe40004800000 */
[----:B------:R-:W-:Y:S02]  /*19a60*/  FSEL R44, R6, -INF , !P0 ;  /* 0xff800000062c7808 */ /* 0x000fe40004000000 */
[----:B------:R-:W-:Y:S02]  /*19a70*/  FSEL R2, R100, -INF , !P6 ;  /* 0xff80000064027808 */ /* 0x000fe40007000000 */
[----:B------:R-:W-:Y:S02]  /*19a80*/  FSEL R6, R112, -INF , !P2 ;  /* 0xff80000070067808 */ /* 0x000fe40005000000 */
[----:B------:R-:W-:Y:S02]  /*19a90*/  ISETP.GE.AND P1, PT, R19, R245, PT ;  /* 0x000000f51300720c */ /* 0x000fe40003f26270 */
[----:B------:R-:W-:Y:S02]  /*19aa0*/  ISETP.GT.AND P6, PT, R250, R19, PT ;  /* 0x00000013fa00720c */ /* 0x000fe40003fc4270 */
[----:B------:R-:W-:Y:S02]  /*19ab0*/  FSEL R84, R22, -INF , !P4 ;  /* 0xff80000016547808 */ /* 0x000fe40006000000 */
[C---:B------:R-:W-:Y:S02]  /*19ac0*/  ISETP.GE.AND P2, PT, R11.reuse, R249, PT ;  /* 0x000000f90b00720c */ /* 0x040fe40003f46270 */
[----:B------:R-:W-:Y:S02]  /*19ad0*/  FSEL R22, R18, -INF , !P5 ;  /* 0xff80000012167808 */ /* 0x000fe40006800000 */
[----:B------:R-:W-:Y:S02]  /*19ae0*/  ISETP.GE.AND P0, PT, R11, R245, PT ;  /* 0x000000f50b00720c */ /* 0x000fe40003f06270 */
[C---:B------:R-:W-:Y:S02]  /*19af0*/  ISETP.GE.AND P5, PT, R19.reuse, R249, PT ;  /* 0x000000f91300720c */ /* 0x040fe40003fa6270 */
[-C--:B------:R-:W-:Y:S02]  /*19b00*/  ISETP.GE.AND P4, PT, R19, R246.reuse, PT ;  /* 0x000000f61300720c */ /* 0x080fe40003f86270 */
[----:B------:R-:W-:Y:S02]  /*19b10*/  FSEL R19, R13, -INF , !P1 ;  /* 0xff8000000d137808 */ /* 0x000fe40004800000 */
[----:B------:R-:W-:Y:S02]  /*19b20*/  FSEL R18, R113, -INF , !P6 ;  /* 0xff80000071127808 */ /* 0x000fe40007000000 */
[----:B--2---:R-:W-:Y:S02]  /*19b30*/  FSEL R66, R6, -INF , !P2 ;  /* 0xff80000006427808 */ /* 0x004fe40005000000 */
[-C--:B------:R-:W-:Y:S02]  /*19b40*/  ISETP.GT.AND P1, PT, R250, R25.reuse, PT ;  /* 0x00000019fa00720c */ /* 0x080fe40003f24270 */
[----:B------:R-:W-:Y:S02]  /*19b50*/  FSEL R39, R12, -INF , !P0 ;  /* 0xff8000000c277808 */ /* 0x000fe40004000000 */
[----:B------:R-:W-:Y:S02]  /*19b60*/  ISETP.GE.AND P6, PT, R11, R246, PT ;  /* 0x000000f60b00720c */ /* 0x000fe40003fc6270 */
[-C--:B------:R-:W-:Y:S02]  /*19b70*/  ISETP.GT.AND P2, PT, R248, R10.reuse, PT ;  /* 0x0000000af800720c */ /* 0x080fe40003f44270 */
[-C--:B------:R-:W-:Y:S02]  /*19b80*/  ISETP.GT.AND P0, PT, R250, R10.reuse, PT ;  /* 0x0000000afa00720c */ /* 0x080fe40003f04270 */
[----:B------:R-:W-:Y:S02]  /*19b90*/  FSEL R45, R2, -INF , !P4 ;  /* 0xff800000022d7808 */ /* 0x000fe40006000000 */
[----:B------:R-:W-:Y:S02]  /*19ba0*/  ISETP.GT.AND P4, PT, R248, R25, PT ;  /* 0x00000019f800720c */ /* 0x000fe40003f84270 */
[----:B------:R-:W-:Y:S02]  /*19bb0*/  FSEL R2, R129, -INF , !P1 ;  /* 0xff80000081027808 */ /* 0x000fe40004800000 */
[----:B-1----:R-:W-:Y:S02]  /*19bc0*/  FSEL R67, R0, -INF , !P6 ;  /* 0xff80000000437808 */ /* 0x002fe40007000000 */
[----:B------:R-:W-:Y:S02]  /*19bd0*/  ISETP.GE.AND P1, PT, R25, R249, PT ;  /* 0x000000f91900720c */ /* 0x000fe40003f26270 */
[----:B------:R-:W-:Y:S02]  /*19be0*/  FSEL R12, R211, -INF , !P2 ;  /* 0xff800000d30c7808 */ /* 0x000fe40005000000 */
[C---:B------:R-:W-:Y:S02]  /*19bf0*/  ISETP.GT.AND P6, PT, R247.reuse, R25, PT ;  /* 0x00000019f700720c */ /* 0x040fe40003fc4270 */
[----:B------:R-:W-:Y:S02]  /*19c00*/  FSEL R0, R128, -INF , !P0 ;  /* 0xff80000080007808 */ /* 0x000fe40004000000 */
[----:B------:R-:W-:Y:S02]  /*19c10*/  ISETP.GE.AND P2, PT, R10, R249, PT ;  /* 0x000000f90a00720c */ /* 0x000fe40003f46270 */
[----:B------:R-:W-:Y:S02]  /*19c20*/  FSEL R97, R18, -INF , !P5 ;  /* 0xff80000012617808 */ /* 0x000fe40006800000 */
[----:B------:R-:W-:Y:S02]  /*19c30*/  FSEL R18, R212, -INF , !P4 ;  /* 0xff800000d4127808 */ /* 0x000fe40006000000 */
[----:B------:R-:W-:Y:S02]  /*19c40*/  ISETP.GT.AND P4, PT, R247, R10, PT ;  /* 0x0000000af700720c */ /* 0x000fe40003f84270 */
[----:B------:R-:W-:Y:S02]  /*19c50*/  FSEL R128, R2, -INF , !P1 ;  /* 0xff80000002807808 */ /* 0x000fe40004800000 */
[-C--:B------:R-:W-:Y:S02]  /*19c60*/  ISETP.GE.AND P5, PT, R25, R246.reuse, PT ;  /* 0x000000f61900720c */ /* 0x080fe40003fa6270 */
[----:B------:R-:W-:Y:S02]  /*19c70*/  FSEL R13, R210, -INF , !P6 ;  /* 0xff800000d20d7808 */ /* 0x000fe40007000000 */
[----:B------:R-:W-:Y:S02]  /*19c80*/  FSEL R129, R0, -INF , !P2 ;  /* 0xff80000000817808 */ /* 0x000fe40005000000 */
[C---:B------:R-:W-:Y:S02]  /*19c90*/  ISETP.GT.AND P1, PT, R248.reuse, R15, PT ;  /* 0x0000000ff800720c */ /* 0x040fe40003f24270 */
[----:B------:R-:W-:Y:S02]  /*19ca0*/  ISETP.GT.AND P2, PT, R248, R9, PT ;  /* 0x00000009f800720c */ /* 0x000fe40003f44270 */
[----:B------:R-:W-:Y:S02]  /*19cb0*/  FSEL R6, R117, -INF , !P4 ;  /* 0xff80000075067808 */ /* 0x000fe40006000000 */
[C---:B------:R-:W-:Y:S02]  /*19cc0*/  ISETP.GE.AND P6, PT, R10.reuse, R245, PT ;  /* 0x000000f50a00720c */ /* 0x040fe40003fc6270 */
[----:B------:R-:W-:Y:S02]  /*19cd0*/  FSEL R11, R213, -INF , !P1 ;  /* 0xff800000d50b7808 */ /* 0x000fe40004800000 */
[----:B------:R-:W-:Y:S02]  /*19ce0*/  FSEL R202, R13, -INF , !P5 ;  /* 0xff8000000dca7808 */ /* 0x000fe40006800000 */
[-C--:B------:R-:W-:Y:S02]  /*19cf0*/  ISETP.GE.AND P4, PT, R10, R246.reuse, PT ;  /* 0x000000f60a00720c */ /* 0x080fe40003f86270 */
[----:B------:R-:W-:Y:S02]  /*19d00*/  FSEL R10, R209, -INF , !P2 ;  /* 0xff800000d10a7808 */ /* 0x000fe40005000000 */
[----:B------:R-:W-:Y:S02]  /*19d10*/  ISETP.GT.AND P5, PT, R250, R9, PT ;  /* 0x00000009fa00720c */ /* 0x000fe40003fa4270 */
[C---:B------:R-:W-:Y:S02]  /*19d20*/  ISETP.GT.AND P1, PT, R247.reuse, R15, PT ;  /* 0x0000000ff700720c */ /* 0x040fe40003f24270 */
[----:B------:R-:W-:Y:S02]  /*19d30*/  ISETP.GT.AND P2, PT, R247, R9, PT ;  /* 0x00000009f700720c */ /* 0x000fe40003f44270 */
[----:B------:R-:W-:Y:S01]  /*19d40*/  ISETP.GE.AND P0, PT, R25, R245, PT ;  /* 0x000000f51900720c */ /* 0x000fe20003f06270 */
[----:B------:R-:W-:Y:S01]  /*19d50*/  IMAD.MOV.U32 R25, RZ, RZ, R223 ;  /* 0x000000ffff197224 */ /* 0x000fe200078e00df */
[----:B------:R-:W-:Y:S02]  /*19d60*/  FSEL R116, R6, -INF , !P4 ;  /* 0xff80000006747808 */ /* 0x000fe40006000000 */
[----:B------:R-:W-:Y:S01]  /*19d70*/  FSEL R2, R43, -INF , !P1 ;  /* 0xff8000002b027808 */ /* 0x000fe20004800000 */
[----:B------:R-:W-:Y:S01]  /*19d80*/  IMAD.MOV.U32 R43, RZ, RZ, R200 ;  /* 0x000000ffff2b7224 */ /* 0x000fe200078e00c8 */
[----:B------:R-:W-:Y:S01]  /*19d90*/  FSEL R6, R51, -INF , !P5 ;  /* 0xff80000033067808 */ /* 0x000fe20006800000 */
[----:B------:R-:W-:Y:S01]  /*19da0*/  IMAD.MOV.U32 R51, RZ, RZ, R235 ;  /* 0x000000ffff337224 */ /* 0x000fe200078e00eb */
[----:B------:R-:W-:Y:S02]  /*19db0*/  ISETP.GT.AND P1, PT, R250, R15, PT ;  /* 0x0000000ffa00720c */ /* 0x000fe40003f24270 */
[----:B------:R-:W-:Y:S01]  /*19dc0*/  FSEL R0, R47, -INF , !P2 ;  /* 0xff8000002f007808 */ /* 0x000fe20005000000 */
[----:B------:R-:W-:Y:S01]  /*19dd0*/  IMAD.MOV.U32 R47, RZ, RZ, R135 ;  /* 0x000000ffff2f7224 */ /* 0x000fe200078e0087 */
[----:B------:R-:W-:Y:S02]  /*19de0*/  ISETP.GE.AND P5, PT, R9, R249, PT ;  /* 0x000000f90900720c */ /* 0x000fe40003fa6270 */
[-C--:B------:R-:W-:Y:S01]  /*19df0*/  ISETP.GE.AND P2, PT, R15, R245.reuse, PT ;  /* 0x000000f50f00720c */ /* 0x080fe20003f46270 */
[----:B------:R-:W-:Y:S01]  /*19e00*/  IMAD.MOV.U32 R13, RZ, RZ, R47 ;  /* 0x000000ffff0d7224 */ /* 0x000fe200078e002f */
[----:B------:R-:W-:Y:S01]  /*19e10*/  ISETP.GE.AND P4, PT, R9, R245, PT ;  /* 0x000000f50900720c */ /* 0x000fe20003f86270 */
[----:B------:R-:W-:Y:S01]  /*19e20*/  IMAD.MOV.U32 R47, RZ, RZ, R232 ;  /* 0x000000ffff2f7224 */ /* 0x000fe200078e00e8 */
[----:B------:R-:W-:Y:S01]  /*19e30*/  FSEL R200, R18, -INF , !P0 ;  /* 0xff80000012c87808 */ /* 0x000fe20004000000 */
[----:B------:R-:W-:Y:S01]  /*19e40*/  IMAD.MOV.U32 R18, RZ, RZ, R134 ;  /* 0x000000ffff127224 */ /* 0x000fe200078e0086 */
[-C--:B------:R-:W-:Y:S01]  /*19e50*/  ISETP.GE.AND P0, PT, R15, R246.reuse, PT ;  /* 0x000000f60f00720c */ /* 0x080fe20003f06270 */
[----:B------:R-:W-:Y:S01]  /*19e60*/  IMAD.MOV.U32 R232, RZ, RZ, R244 ;  /* 0x000000ffffe87224 */ /* 0x000fe200078e00f4 */
[----:B------:R-:W-:Y:S02]  /*19e70*/  FSEL R112, R12, -INF , !P6 ;  /* 0xff8000000c707808 */ /* 0x000fe40007000000 */
[----:B---3--:R-:W-:Y:S01]  /*19e80*/  FSEL R12, R41, -INF , !P1 ;  /* 0xff800000290c7808 */ /* 0x008fe20004800000 */
[----:B------:R-:W-:Y:S01]  /*19e90*/  IMAD.MOV.U32 R41, RZ, RZ, R18 ;  /* 0x000000ffff297224 */ /* 0x000fe200078e0012 */
[----:B------:R-:W-:Y:S01]  /*19ea0*/  FSEL R117, R6, -INF , !P5 ;  /* 0xff80000006757808 */ /* 0x000fe20006800000 */
[----:B------:R-:W-:Y:S01]  /*19eb0*/  IMAD.MOV.U32 R18, RZ, RZ, R43 ;  /* 0x000000ffff127224 */ /* 0x000fe200078e002b */
[----:B------:R-:W-:Y:S01]  /*19ec0*/  ISETP.GE.AND P1, PT, R9, R246, PT ;  /* 0x000000f60900720c */ /* 0x000fe20003f26270 */
[----:B------:R-:W-:Y:S01]  /*19ed0*/  IMAD.MOV.U32 R43, RZ, RZ, R25 ;  /* 0x000000ffff2b7224 */ /* 0x000fe200078e0019 */
[----:B------:R-:W-:Y:S02]  /*19ee0*/  FSEL R100, R11, -INF , !P2 ;  /* 0xff8000000b647808 */ /* 0x000fe40005000000 */
[----:B------:R-:W-:Y:S02]  /*19ef0*/  FSEL R101, R10, -INF , !P4 ;  /* 0xff8000000a657808 */ /* 0x000fe40006000000 */
[----:B------:R-:W-:Y:S02]  /*19f00*/  ISETP.GT.AND P5, PT, R248, R8, PT ;  /* 0x00000008f800720c */ /* 0x000fe40003fa4270 */
[C---:B------:R-:W-:Y:S02]  /*19f10*/  ISETP.GT.AND P2, PT, R250.reuse, R24, PT ;  /* 0x00000018fa00720c */ /* 0x040fe40003f44270 */
[----:B------:R-:W-:Y:S02]  /*19f20*/  ISETP.GT.AND P4, PT, R250, R8, PT ;  /* 0x00000008fa00720c */ /* 0x000fe40003f84270 */
[-C--:B------:R-:W-:Y:S02]  /*19f30*/  ISETP.GE.AND P6, PT, R15, R249.reuse, PT ;  /* 0x000000f90f00720c */ /* 0x080fe40003fc6270 */
[----:B------:R-:W-:Y:S02]  /*19f40*/  FSEL R113, R2, -INF , !P0 ;  /* 0xff80000002717808 */ /* 0x000fe40004000000 */
[-C--:B------:R-:W-:Y:S02]  /*19f50*/  ISETP.GT.AND P0, PT, R248, R24.reuse, PT ;  /* 0x00000018f800720c */ /* 0x080fe40003f04270 */
[----:B------:R-:W-:Y:S02]  /*19f60*/  FSEL R135, R0, -INF , !P1 ;  /* 0xff80000000877808 */ /* 0x000fe40004800000 */
[----:B------:R-:W-:Y:S02]  /*19f70*/  FSEL R10, R57, -INF , !P5 ;  /* 0xff800000390a7808 */ /* 0x000fe40006800000 */
[----:B------:R-:W-:Y:S02]  /*19f80*/  FSEL R2, R54, -INF , !P2 ;  /* 0xff80000036027808 */ /* 0x000fe40005000000 */
[----:B------:R-:W-:Y:S01]  /*19f90*/  FSEL R0, R55, -INF , !P4 ;  /* 0xff80000037007808 */ /* 0x000fe20006000000 */
[----:B------:R-:W-:Y:S01]  /*19fa0*/  IMAD.MOV.U32 R55, RZ, RZ, R69 ;  /* 0x000000ffff377224 */ /* 0x000fe200078e0045 */
[-C--:B------:R-:W-:Y:S02]  /*19fb0*/  ISETP.GE.AND P5, PT, R8, R249.reuse, PT ;  /* 0x000000f90800720c */ /* 0x080fe40003fa6270 */
[----:B------:R-:W-:Y:S02]  /*19fc0*/  ISETP.GE.AND P2, PT, R24, R249, PT ;  /* 0x000000f91800720c */ /* 0x000fe40003f46270 */
[----:B------:R-:W-:Y:S02]  /*19fd0*/  FSEL R210, R12, -INF , !P6 ;  /* 0xff8000000cd27808 */ /* 0x000fe40007000000 */
[----:B------:R-:W-:Y:S02]  /*19fe0*/  FSEL R12, R56, -INF , !P0 ;  /* 0xff800000380c7808 */ /* 0x000fe40004000000 */
[C---:B------:R-:W-:Y:S02]  /*19ff0*/  ISETP.GT.AND P1, PT, R247.reuse, R24, PT ;  /* 0x00000018f700720c */ /* 0x040fe40003f24270 */
[----:B------:R-:W-:Y:S02]  /*1a000*/  ISETP.GT.AND P0, PT, R247, R8, PT ;  /* 0x00000008f700720c */ /* 0x000fe40003f04270 */
[----:B------:R-:W-:Y:S02]  /*1a010*/  FSEL R153, R0, -INF , !P5 ;  /* 0xff80000000997808 */ /* 0x000fe40006800000 */
[----:B------:R-:W-:Y:S02]  /*1a020*/  FSEL R152, R2, -INF , !P2 ;  /* 0xff80000002987808 */ /* 0x000fe40005000000 */
[C---:B------:R-:W-:Y:S02]  /*1a030*/  ISETP.GT.AND P5, PT, R248.reuse, R7, PT ;  /* 0x00000007f800720c */ /* 0x040fe40003fa4270 */
[----:B------:R-:W-:Y:S02]  /*1a040*/  ISETP.GT.AND P2, PT, R248, R14, PT ;  /* 0x0000000ef800720c */ /* 0x000fe40003f44270 */
[----:B------:R-:W-:Y:S02]  /*1a050*/  FSEL R11, R58, -INF , !P1 ;  /* 0xff8000003a0b7808 */ /* 0x000fe40004800000 */
[----:B------:R-:W-:Y:S02]  /*1a060*/  FSEL R6, R59, -INF , !P0 ;  /* 0xff8000003b067808 */ /* 0x000fe40004000000 */
[C---:B------:R-:W-:Y:S02]  /*1a070*/  ISETP.GE.AND P1, PT, R8.reuse, R245, PT ;  /* 0x000000f50800720c */ /* 0x040fe40003f26270 */
[-C--:B------:R-:W-:Y:S02]  /*1a080*/  ISETP.GE.AND P0, PT, R8, R246.reuse, PT ;  /* 0x000000f60800720c */ /* 0x080fe40003f06270 */
[----:B------:R-:W-:Y:S02]  /*1a090*/  FSEL R8, R61, -INF , !P5 ;  /* 0xff8000003d087808 */ /* 0x000fe40006800000 */
[----:B------:R-:W-:Y:S02]  /*1a0a0*/  ISETP.GE.AND P6, PT, R24, R246, PT ;  /* 0x000000f61800720c */ /* 0x000fe40003fc6270 */
[----:B------:R-:W-:Y:S01]  /*1a0b0*/  FSEL R9, R60, -INF , !P2 ;  /* 0xff8000003c097808 */ /* 0x000fe20005000000 */
[----:B------:R-:W-:Y:S01]  /*1a0c0*/  IMAD.MOV.U32 R60, RZ, RZ, R43 ;  /* 0x000000ffff3c7224 */ /* 0x000fe200078e002b */
[C---:B------:R-:W-:Y:S02]  /*1a0d0*/  ISETP.GT.AND P5, PT, R247.reuse, R7, PT ;  /* 0x00000007f700720c */ /* 0x040fe40003fa4270 */
[-C--:B------:R-:W-:Y:S02]  /*1a0e0*/  ISETP.GT.AND P2, PT, R247, R14.reuse, PT ;  /* 0x0000000ef700720c */ /* 0x080fe40003f44270 */
[----:B------:R-:W-:Y:S02]  /*1a0f0*/  ISETP.GE.AND P4, PT, R24, R245, PT ;  /* 0x000000f51800720c */ /* 0x000fe40003f86270 */
[----:B------:R-:W-:Y:S02]  /*1a100*/  FSEL R0, R63, -INF , !P5 ;  /* 0xff8000003f007808 */ /* 0x000fe40006800000 */
[----:B------:R-:W-:Y:S02]  /*1a110*/  FSEL R212, R11, -INF , !P6 ;  /* 0xff8000000bd47808 */ /* 0x000fe40007000000 */
[----:B------:R-:W-:Y:S02]  /*1a120*/  ISETP.GT.AND P6, PT, R250, R7, PT ;  /* 0x00000007fa00720c */ /* 0x000fe40003fc4270 */
[----:B------:R-:W-:Y:S02]  /*1a130*/  FSEL R2, R62, -INF , !P2 ;  /* 0xff8000003e027808 */ /* 0x000fe40005000000 */
[----:B------:R-:W-:Y:S02]  /*1a140*/  ISETP.GE.AND P5, PT, R14, R245, PT ;  /* 0x000000f50e00720c */ /* 0x000fe40003fa6270 */
[----:B------:R-:W-:Y:S02]  /*1a150*/  ISETP.GT.AND P2, PT, R250, R14, PT ;  /* 0x0000000efa00720c */ /* 0x000fe40003f44270 */
[----:B------:R-:W-:Y:S02]  /*1a160*/  FSEL R148, R6, -INF , !P0 ;  /* 0xff80000006947808 */ /* 0x000fe40004000000 */
[----:B------:R-:W-:Y:S02]  /*1a170*/  FSEL R209, R12, -INF , !P4 ;  /* 0xff8000000cd17808 */ /* 0x000fe40006000000 */
[----:B----4-:R-:W-:Y:S02]  /*1a180*/  FSEL R6, R26, -INF , !P6 ;  /* 0xff8000001a067808 */ /* 0x010fe40007000000 */
[-C--:B------:R-:W-:Y:S02]  /*1a190*/  ISETP.GE.AND P4, PT, R14, R246.reuse, PT ;  /* 0x000000f60e00720c */ /* 0x080fe40003f86270 */
[----:B------:R-:W-:Y:S02]  /*1a1a0*/  FSEL R141, R10, -INF , !P1 ;  /* 0xff8000000a8d7808 */ /* 0x000fe40004800000 */
[----:B------:R-:W-:Y:S02]  /*1a1b0*/  FSEL R134, R9, -INF , !P5 ;  /* 0xff80000009867808 */ /* 0x000fe40006800000 */
[----:B------:R-:W-:Y:S02]  /*1a1c0*/  FSEL R10, R40, -INF , !P2 ;  /* 0xff800000280a7808 */ /* 0x000fe40005000000 */
[C---:B------:R-:W-:Y:S02]  /*1a1d0*/  ISETP.GE.AND P6, PT, R7.reuse, R249, PT ;  /* 0x000000f90700720c */ /* 0x040fe40003fc6270 */
[----:B------:R-:W-:Y:S02]  /*1a1e0*/  ISETP.GT.AND P5, PT, R250, R23, PT ;  /* 0x00000017fa00720c */ /* 0x000fe40003fa4270 */
[C---:B------:R-:W-:Y:S02]  /*1a1f0*/  ISETP.GE.AND P0, PT, R7.reuse, R245, PT ;  /* 0x000000f50700720c */ /* 0x040fe40003f06270 */
[----:B------:R-:W-:Y:S02]  /*1a200*/  ISETP.GE.AND P2, PT, R7, R246, PT ;  /* 0x000000f60700720c */ /* 0x000fe40003f46270 */
[----:B------:R-:W-:Y:S02]  /*1a210*/  FSEL R145, R2, -INF , !P4 ;  /* 0xff80000002917808 */ /* 0x000fe40006000000 */
[----:B------:R-:W-:Y:S02]  /*1a220*/  FSEL R2, R70, -INF , !P5 ;  /* 0xff80000046027808 */ /* 0x000fe40006800000 */
[----:B------:R-:W-:Y:S02]  /*1a230*/  FSEL R149, R6, -INF , !P6 ;  /* 0xff80000006957808 */ /* 0x000fe40007000000 */
[----:B------:R-:W-:Y:S02]  /*1a240*/  ISETP.GT.AND P4, PT, R248, R23, PT ;  /* 0x00000017f800720c */ /* 0x000fe40003f84270 */
[-C--:B------:R-:W-:Y:S02]  /*1a250*/  ISETP.GE.AND P1, PT, R14, R249.reuse, PT ;  /* 0x000000f90e00720c */ /* 0x080fe40003f26270 */
[----:B------:R-:W-:Y:S01]  /*1a260*/  MUFU.EX2 R14, R206 ;  /* 0x000000ce000e7308 */ /* 0x000fe20000000800 */
[----:B------:R-:W-:Y:S02]  /*1a270*/  FSEL R137, R8, -INF , !P0 ;  /* 0xff80000008897808 */ /* 0x000fe40004000000 */
[----:B------:R-:W-:Y:S02]  /*1a280*/  ISETP.GE.AND P5, PT, R23, R249, PT ;  /* 0x000000f91700720c */ /* 0x000fe40003fa6270 */
[----:B------:R-:W-:Y:S02]  /*1a290*/  FSEL R156, R0, -INF , !P2 ;  /* 0xff800000009c7808 */ /* 0x000fe40005000000 */
[-C--:B------:R-:W-:Y:S02]  /*1a2a0*/  ISETP.GT.AND P6, PT, R248, R214.reuse, PT ;  /* 0x000000d6f800720c */ /* 0x080fe40003fc4270 */
[-C--:B------:R-:W-:Y:S02]  /*1a2b0*/  ISETP.GT.AND P0, PT, R250, R214.reuse, PT ;  /* 0x000000d6fa00720c */ /* 0x080fe40003f04270 */
[----:B------:R-:W-:Y:S02]  /*1a2c0*/  ISETP.GT.AND P2, PT, R247, R23, PT ;  /* 0x00000017f700720c */ /* 0x000fe40003f44270 */
[----:B------:R-:W-:Y:S02]  /*1a2d0*/  FSEL R11, R72, -INF , !P4 ;  /* 0xff800000480b7808 */ /* 0x000fe40006000000 */
[----:B------:R-:W-:Y:S01]  /*1a2e0*/  MUFU.TANH R72, R127 ;  /* 0x0000007f00487308 */ /* 0x000fe20000002400 */
[----:B------:R-:W-:Y:S02]  /*1a2f0*/  FSEL R80, R10, -INF , !P1 ;  /* 0xff8000000a507808 */ /* 0x000fe40004800000 */
[----:B------:R-:W-:Y:S02]  /*1a300*/  FSEL R9, R73, -INF , !P6 ;  /* 0xff80000049097808 */ /* 0x000fe40007000000 */
[----:B------:R-:W-:Y:S02]  /*1a310*/  FSEL R229, R2, -INF , !P5 ;  /* 0xff80000002e57808 */ /* 0x000fe40006800000 */
[----:B------:R-:W-:Y:S03]  /*1a320*/  ISETP.GT.AND P4, PT, R247, R214, PT ;  /* 0x000000d6f700720c */ /* 0x000fe60003f84270 */
[----:B------:R-:W-:Y:S01]  /*1a330*/  MUFU.TANH R73, R126 ;  /* 0x0000007e00497308 */ /* 0x000fe20000002400 */
[----:B------:R-:W-:Y:S02]  /*1a340*/  FSEL R10, R74, -INF , !P2 ;  /* 0xff8000004a0a7808 */ /* 0x000fe40005000000 */
[----:B------:R-:W-:Y:S02]  /*1a350*/  FSEL R0, R71, -INF , !P0 ;  /* 0xff80000047007808 */ /* 0x000fe40004000000 */
[-C--:B------:R-:W-:Y:S02]  /*1a360*/  ISETP.GE.AND P1, PT, R23, R246.reuse, PT ;  /* 0x000000f61700720c */ /* 0x080fe40003f26270 */
[----:B------:R-:W-:Y:S02]  /*1a370*/  ISETP.GT.AND P5, PT, R248, R215, PT ;  /* 0x000000d7f800720c */ /* 0x000fe40003fa4270 */
[----:B------:R-:W-:Y:S02]  /*1a380*/  ISETP.GE.AND P6, PT, R214, R249, PT ;  /* 0x000000f9d600720c */ /* 0x000fe40003fc6270 */
[----:B------:R-:W-:Y:S02]  /*1a390*/  FSEL R6, R75, -INF , !P4 ;  /* 0xff8000004b067808 */ /* 0x000fe40006000000 */
[----:B------:R-:W-:Y:S02]  /*1a3a0*/  FSEL R8, R76, -INF , !P5 ;  /* 0xff8000004c087808 */ /* 0x000fe40006800000 */
[----:B------:R1:W-:Y:S01]  /*1a3b0*/  MUFU.EX2 R76, R208 ;  /* 0x000000d0004c7308 */ /* 0x0003e20000000800 */
[----:B------:R-:W-:Y:S02]  /*1a3c0*/  FSEL R211, R10, -INF , !P1 ;  /* 0xff8000000ad37808 */ /* 0x000fe40004800000 */
[----:B------:R-:W-:Y:S02]  /*1a3d0*/  FSEL R230, R0, -INF , !P6 ;  /* 0xff80000000e67808 */ /* 0x000fe40007000000 */
[-C--:B------:R-:W-:Y:S02]  /*1a3e0*/  ISETP.GE.AND P4, PT, R214, R246.reuse, PT ;  /* 0x000000f6d600720c */ /* 0x080fe40003f86270 */
[----:B------:R-:W-:Y:S02]  /*1a3f0*/  ISETP.GT.AND P6, PT, R248, R217, PT ;  /* 0x000000d9f800720c */ /* 0x000fe40003fc4270 */
[----:B------:R-:W-:Y:S02]  /*1a400*/  ISETP.GT.AND P5, PT, R247, R215, PT ;  /* 0x000000d7f700720c */ /* 0x000fe40003fa4270 */
[----:B------:R-:W-:Y:S02]  /*1a410*/  ISETP.GT.AND P1, PT, R250, R217, PT ;  /* 0x000000d9fa00720c */ /* 0x000fe40003f24270 */
[----:B------:R-:W-:Y:S02]  /*1a420*/  FSEL R165, R6, -INF , !P4 ;  /* 0xff80000006a57808 */ /* 0x000fe40006000000 */
[----:B------:R-:W-:Y:S02]  /*1a430*/  FSEL R7, R77, -INF , !P6 ;  /* 0xff8000004d077808 */ /* 0x000fe40007000000 */
[----:B------:R-:W-:Y:S01]  /*1a440*/  FSEL R6, R83, -INF , !P1 ;  /* 0xff80000053067808 */ /* 0x000fe20004800000 */
[----:B------:R-:W-:Y:S01]  /*1a450*/  IMAD.MOV.U32 R83, RZ, RZ, R55 ;  /* 0x000000ffff537224 */ /* 0x000fe200078e0037 */
[----:B------:R-:W-:Y:S01]  /*1a460*/  ISETP.GE.AND P2, PT, R214, R245, PT ;  /* 0x000000f5d600720c */ /* 0x000fe20003f46270 */
[----:B-1----:R-:W-:Y:S01]  /*1a470*/  IMAD.MOV.U32 R208, RZ, RZ, R60 ;  /* 0x000000ffffd07224 */ /* 0x002fe200078e003c */
[----:B------:R-:W-:Y:S02]  /*1a480*/  FSEL R2, R78, -INF , !P5 ;  /* 0xff8000004e027808 */ /* 0x000fe40006800000 */
[----:B------:R-:W-:Y:S02]  /*1a490*/  ISETP.GT.AND P5, PT, R250, R215, PT ;  /* 0x000000d7fa00720c */ /* 0x000fe40003fa4270 */
[----:B------:R-:W-:Y:S01]  /*1a4a0*/  ISETP.GE.AND P1, PT, R217, R249, PT ;  /* 0x000000f9d900720c */ /* 0x000fe20003f26270 */
[----:B------:R-:W-:Y:S01]  /*1a4b0*/  MUFU.EX2 R208, R208 ;  /* 0x000000d000d07308 */ /* 0x000fe20000000800 */
[----:B------:R-:W-:Y:S02]  /*1a4c0*/  ISETP.GT.AND P6, PT, R247, R217, PT ;  /* 0x000000d9f700720c */ /* 0x000fe40003fc4270 */
[-C--:B------:R-:W-:Y:S02]  /*1a4d0*/  ISETP.GE.AND P4, PT, R217, R245.reuse, PT ;  /* 0x000000f5d900720c */ /* 0x080fe40003f86270 */
[----:B------:R-:W-:Y:S02]  /*1a4e0*/  FSEL R160, R9, -INF , !P2 ;  /* 0xff80000009a07808 */ /* 0x000fe40005000000 */
[----:B------:R-:W-:Y:S02]  /*1a4f0*/  ISETP.GE.AND P0, PT, R23, R245, PT ;  /* 0x000000f51700720c */ /* 0x000fe40003f06270 */
[----:B------:R-:W-:Y:S02]  /*1a500*/  ISETP.GE.AND P2, PT, R215, R249, PT ;  /* 0x000000f9d700720c */ /* 0x000fe40003f46270 */
[----:B------:R-:W-:Y:S02]  /*1a510*/  FSEL R9, R82, -INF , !P5 ;  /* 0xff80000052097808 */ /* 0x000fe40006800000 */
[----:B------:R-:W-:Y:S02]  /*1a520*/  FSEL R228, R6, -INF , !P1 ;  /* 0xff80000006e47808 */ /* 0x000fe40004800000 */
[----:B------:R-:W-:Y:S02]  /*1a530*/  FSEL R0, R79, -INF , !P6 ;  /* 0xff8000004f007808 */ /* 0x000fe40007000000 */
[----:B------:R-:W-:Y:S02]  /*1a540*/  FSEL R161, R7, -INF , !P4 ;  /* 0xff80000007a17808 */ /* 0x000fe40006000000 */
[----:B------:R-:W-:Y:S02]  /*1a550*/  ISETP.GT.AND P1, PT, R248, R219, PT ;  /* 0x000000dbf800720c */ /* 0x000fe40003f24270 */
[----:B------:R-:W-:Y:S02]  /*1a560*/  ISETP.GE.AND P6, PT, R215, R245, PT ;  /* 0x000000f5d700720c */ /* 0x000fe40003fc6270 */
[-C--:B------:R-:W-:Y:S02]  /*1a570*/  ISETP.GE.AND P5, PT, R217, R246.reuse, PT ;  /* 0x000000f6d900720c */ /* 0x080fe40003fa6270 */
[----:B------:R-:W-:Y:S02]  /*1a580*/  ISETP.GT.AND P4, PT, R250, R219, PT ;  /* 0x000000dbfa00720c */ /* 0x000fe40003f84270 */
[----:B------:R-:W-:Y:S02]  /*1a590*/  FSEL R57, R11, -INF , !P0 ;  /* 0xff8000000b397808 */ /* 0x000fe40004000000 */
[----:B------:R-:W-:Y:S02]  /*1a5a0*/  FSEL R59, R9, -INF , !P2 ;  /* 0xff800000093b7808 */ /* 0x000fe40005000000 */
[----:B------:R-:W-:Y:S02]  /*1a5b0*/  FSEL R9, R89, -INF , !P1 ;  /* 0xff80000059097808 */ /* 0x000fe40004800000 */
[----:B------:R-:W-:Y:S02]  /*1a5c0*/  FSEL R157, R8, -INF , !P6 ;  /* 0xff800000089d7808 */ /* 0x000fe40007000000 */
[----:B------:R-:W-:Y:S02]  /*1a5d0*/  ISETP.GE.AND P0, PT, R215, R246, PT ;  /* 0x000000f6d700720c */ /* 0x000fe40003f06270 */
[----:B------:R-:W-:Y:S02]  /*1a5e0*/  FSEL R231, R0, -INF , !P5 ;  /* 0xff80000000e77808 */ /* 0x000fe40006800000 */
[-C--:B------:R-:W-:Y:S02]  /*1a5f0*/  ISETP.GT.AND P6, PT, R250, R218.reuse, PT ;  /* 0x000000dafa00720c */ /* 0x080fe40003fc4270 */
[----:B------:R-:W-:Y:S02]  /*1a600*/  FSEL R0, R87, -INF , !P4 ;  /* 0xff80000057007808 */ /* 0x000fe40006000000 */
[-C--:B------:R-:W-:Y:S02]  /*1a610*/  ISETP.GE.AND P1, PT, R219, R249.reuse, PT ;  /* 0x000000f9db00720c */ /* 0x080fe40003f26270 */
[----:B------:R-:W-:Y:S02]  /*1a620*/  FSEL R164, R2, -INF , !P0 ;  /* 0xff80000002a47808 */ /* 0x000fe40004000000 */
[----:B------:R-:W-:Y:S02]  /*1a630*/  FSEL R2, R86, -INF , !P6 ;  /* 0xff80000056027808 */ /* 0x000fe40007000000 */
[----:B------:R-:W-:Y:S02]  /*1a640*/  FSEL R215, R0, -INF , !P1 ;  /* 0xff80000000d77808 */ /* 0x000fe40004800000 */
[----:B------:R-:W-:Y:S02]  /*1a650*/  ISETP.GE.AND P6, PT, R218, R249, PT ;  /* 0x000000f9da00720c */ /* 0x000fe40003fc6270 */
[CC--:B------:R-:W-:Y:S02]  /*1a660*/  ISETP.GT.AND P1, PT, R248.reuse, R221.reuse, PT ;  /* 0x000000ddf800720c */ /* 0x0c0fe40003f24270 */
[-C--:B------:R-:W-:Y:S02]  /*1a670*/  ISETP.GT.AND P0, PT, R248, R218.reuse, PT ;  /* 0x000000daf800720c */ /* 0x080fe40003f04270 */
[----:B------:R-:W-:Y:S02]  /*1a680*/  FSEL R251, R2, -INF , !P6 ;  /* 0xff80000002fb7808 */ /* 0x000fe40007000000 */
[----:B------:R-:W-:Y:S02]  /*1a690*/  FSEL R7, R93, -INF , !P1 ;  /* 0xff8000005d077808 */ /* 0x000fe40004800000 */
[C---:B------:R-:W-:Y:S02]  /*1a6a0*/  ISETP.GT.AND P5, PT, R247.reuse, R218, PT ;  /* 0x000000daf700720c */ /* 0x040fe40003fa4270 */
[----:B------:R-:W-:Y:S02]  /*1a6b0*/  ISETP.GT.AND P6, PT, R248, R220, PT ;  /* 0x000000dcf800720c */ /* 0x000fe40003fc4270 */
[C---:B------:R-:W-:Y:S02]  /*1a6c0*/  ISETP.GT.AND P1, PT, R247.reuse, R221, PT ;  /* 0x000000ddf700720c */ /* 0x040fe40003f24270 */
[----:B------:R-:W-:Y:S02]  /*1a6d0*/  FSEL R11, R88, -INF , !P0 ;  /* 0xff800000580b7808 */ /* 0x000fe40004000000 */
[----:B------:R-:W-:Y:S02]  /*1a6e0*/  ISETP.GT.AND P0, PT, R247, R219, PT ;  /* 0x000000dbf700720c */ /* 0x000fe40003f04270 */
[----:B------:R-:W-:Y:S02]  /*1a6f0*/  FSEL R10, R90, -INF , !P5 ;  /* 0xff8000005a0a7808 */ /* 0x000fe40006800000 */
[----:B------:R-:W-:Y:S02]  /*1a700*/  FSEL R8, R92, -INF , !P6 ;  /* 0xff8000005c087808 */ /* 0x000fe40007000000 */
[----:B------:R-:W-:Y:S02]  /*1a710*/  FSEL R0, R95, -INF , !P1 ;  /* 0xff8000005f007808 */ /* 0x000fe40004800000 */
[CC--:B------:R-:W-:Y:S02]  /*1a720*/  ISETP.GE.AND P4, PT, R218.reuse, R245.reuse, PT ;  /* 0x000000f5da00720c */ /* 0x0c0fe40003f86270 */
[----:B------:R-:W-:Y:S01]  /*1a730*/  ISETP.GE.AND P2, PT, R218, R246, PT ;  /* 0x000000f6da00720c */ /* 0x000fe20003f46270 */
[----:B------:R-:W-:Y:S01]  /*1a740*/  IMAD.MOV.U32 R218, RZ, RZ, R41 ;  /* 0x000000ffffda7224 */ /* 0x000fe200078e0029 */
[----:B------:R-:W-:Y:S02]  /*1a750*/  ISETP.GT.AND P6, PT, R247, R220, PT ;  /* 0x000000dcf700720c */ /* 0x000fe40003fc4270 */
[-C--:B------:R-:W-:Y:S02]  /*1a760*/  ISETP.GE.AND P1, PT, R220, R245.reuse, PT ;  /* 0x000000f5dc00720c */ /* 0x080fe40003f26270 */
[----:B------:R-:W-:Y:S02]  /*1a770*/  FSEL R6, R91, -INF , !P0 ;  /* 0xff8000005b067808 */ /* 0x000fe40004000000 */
[----:B------:R-:W-:Y:S02]  /*1a780*/  FSEL R56, R11, -INF , !P4 ;  /* 0xff8000000b387808 */ /* 0x000fe40006000000 */
[C---:B------:R-:W-:Y:S02]  /*1a790*/  ISETP.GE.AND P5, PT, R219.reuse, R245, PT ;  /* 0x000000f5db00720c */ /* 0x040fe40003fa6270 */
[----:B------:R-:W-:Y:S02]  /*1a7a0*/  FSEL R15, R10, -INF , !P2 ;  /* 0xff8000000a0f7808 */ /* 0x000fe40005000000 */
[-C--:B------:R-:W-:Y:S02]  /*1a7b0*/  ISETP.GE.AND P0, PT, R219, R246.reuse, PT ;  /* 0x000000f6db00720c */ /* 0x080fe40003f06270 */
[----:B------:R-:W-:Y:S02]  /*1a7c0*/  FSEL R2, R94, -INF , !P6 ;  /* 0xff8000005e027808 */ /* 0x000fe40007000000 */
[----:B------:R-:W-:Y:S02]  /*1a7d0*/  ISETP.GT.AND P2, PT, R250, R221, PT ;  /* 0x000000ddfa00720c */ /* 0x000fe40003f44270 */
[----:B------:R-:W-:Y:S02]  /*1a7e0*/  FSEL R219, R8, -INF , !P1 ;  /* 0xff80000008db7808 */ /* 0x000fe40004800000 */
[----:B------:R-:W-:Y:S02]  /*1a7f0*/  ISETP.GE.AND P4, PT, R220, R246, PT ;  /* 0x000000f6dc00720c */ /* 0x000fe40003f86270 */
[----:B------:R-:W-:Y:S02]  /*1a800*/  ISETP.GT.AND P1, PT, R250, R222, PT ;  /* 0x000000defa00720c */ /* 0x000fe40003f24270 */
[----:B------:R-:W-:Y:S02]  /*1a810*/  FSEL R213, R6, -INF , !P0 ;  /* 0xff80000006d57808 */ /* 0x000fe40004000000 */
[----:B------:R-:W-:Y:S02]  /*1a820*/  FSEL R6, R99, -INF , !P2 ;  /* 0xff80000063067808 */ /* 0x000fe40005000000 */
[----:B------:R-:W-:Y:S02]  /*1a830*/  FSEL R54, R2, -INF , !P4 ;  /* 0xff80000002367808 */ /* 0x000fe40006000000 */
[----:B------:R-:W-:Y:S01]  /*1a840*/  FSEL R2, R102, -INF , !P1 ;  /* 0xff80000066027808 */ /* 0x000fe20004800000 */
[----:B------:R-:W-:Y:S01]  /*1a850*/  IMAD.MOV.U32 R102, RZ, RZ, R15 ;  /* 0x000000ffff667224 */ /* 0x000fe200078e000f */
[----:B------:R-:W-:Y:S02]  /*1a860*/  ISETP.GT.AND P6, PT, R250, R220, PT ;  /* 0x000000dcfa00720c */ /* 0x000fe40003fc4270 */
[CC--:B------:R-:W-:Y:S02]  /*1a870*/  ISETP.GE.AND P2, PT, R221.reuse, R249.reuse, PT ;  /* 0x000000f9dd00720c */ /* 0x0c0fe40003f46270 */
[----:B------:R-:W-:Y:S02]  /*1a880*/  ISETP.GE.AND P1, PT, R222, R249, PT ;  /* 0x000000f9de00720c */ /* 0x000fe40003f26270 */
[----:B------:R-:W-:Y:S02]  /*1a890*/  ISETP.GE.AND P0, PT, R221, R245, PT ;  /* 0x000000f5dd00720c */ /* 0x000fe40003f06270 */
[----:B------:R-:W-:Y:S02]  /*1a8a0*/  FSEL R223, R9, -INF , !P5 ;  /* 0xff80000009df7808 */ /* 0x000fe40006800000 */
[----:B------:R-:W-:Y:S02]  /*1a8b0*/  ISETP.GE.AND P5, PT, R220, R249, PT ;  /* 0x000000f9dc00720c */ /* 0x000fe40003fa6270 */
[----:B------:R-:W-:Y:S02]  /*1a8c0*/  FSEL R9, R98, -INF , !P6 ;  /* 0xff80000062097808 */ /* 0x000fe40007000000 */
[----:B------:R-:W-:Y:S02]  /*1a8d0*/  FSEL R63, R6, -INF , !P2 ;  /* 0xff800000063f7808 */ /* 0x000fe40005000000 */
[----:B------:R-:W-:Y:S02]  /*1a8e0*/  FSEL R99, R2, -INF , !P1 ;  /* 0xff80000002637808 */ /* 0x000fe40004800000 */
[----:B------:R-:W-:Y:S02]  /*1a8f0*/  ISETP.GT.AND P2, PT, R248, R224, PT ;  /* 0x000000e0f800720c */ /* 0x000fe40003f44270 */
[----:B------:R-:W-:Y:S02]  /*1a900*/  ISETP.GE.AND P6, PT, R221, R246, PT ;  /* 0x000000f6dd00720c */ /* 0x000fe40003fc6270 */
[----:B------:R-:W-:Y:S02]  /*1a910*/  FSEL R217, R7, -INF , !P0 ;  /* 0xff80000007d97808 */ /* 0x000fe40004000000 */
[----:B------:R-:W1:Y:S01]  /*1a920*/  MUFU.TANH R7, R111 ;  /* 0x0000006f00077308 */ /* 0x000e620000002400 */
[----:B------:R-:W-:Y:S02]  /*1a930*/  ISETP.GT.AND P0, PT, R250, R224, PT ;  /* 0x000000e0fa00720c */ /* 0x000fe40003f04270 */
[----:B------:R-:W-:Y:S02]  /*1a940*/  ISETP.GT.AND P1, PT, R248, R225, PT ;  /* 0x000000e1f800720c */ /* 0x000fe40003f24270 */
[----:B------:R-:W-:Y:S02]  /*1a950*/  FSEL R40, R9, -INF , !P5 ;  /* 0xff80000009287808 */ /* 0x000fe40006800000 */
[----:B------:R-:W-:Y:S02]  /*1a960*/  FSEL R214, R0, -INF , !P6 ;  /* 0xff80000000d67808 */ /* 0x000fe40007000000 */
[----:B------:R-:W-:Y:S02]  /*1a970*/  FSEL R9, R105, -INF , !P2 ;  /* 0xff80000069097808 */ /* 0x000fe40005000000 */
[----:B------:R-:W-:Y:S02]  /*1a980*/  FSEL R0, R103, -INF , !P0 ;  /* 0xff80000067007808 */ /* 0x000fe40004000000 */
[----:B------:R-:W-:Y:S02]  /*1a990*/  ISETP.GE.AND P2, PT, R224, R249, PT ;  /* 0x000000f9e000720c */ /* 0x000fe40003f46270 */
[----:B------:R-:W-:Y:S02]  /*1a9a0*/  FSEL R2, R108, -INF , !P1 ;  /* 0xff8000006c027808 */ /* 0x000fe40004800000 */
[----:B------:R-:W-:Y:S02]  /*1a9b0*/  ISETP.GT.AND P1, PT, R247, R225, PT ;  /* 0x000000e1f700720c */ /* 0x000fe40003f24270 */
[----:B------:R-:W-:Y:S02]  /*1a9c0*/  FSEL R98, R0, -INF , !P2 ;  /* 0xff80000000627808 */ /* 0x000fe40005000000 */
[----:B------:R-:W-:Y:S02]  /*1a9d0*/  ISETP.GT.AND P2, PT, R248, R226, PT ;  /* 0x000000e2f800720c */ /* 0x000fe40003f44270 */
[----:B------:R-:W-:Y:S02]  /*1a9e0*/  FSEL R6, R110, -INF , !P1 ;  /* 0xff8000006e067808 */ /* 0x000fe40004800000 */
[----:B------:R-:W-:Y:S02]  /*1a9f0*/  ISETP.GE.AND P1, PT, R225, R245, PT ;  /* 0x000000f5e100720c */ /* 0x000fe40003f26270 */
[----:B------:R-:W-:Y:S02]  /*1aa00*/  FSEL R0, R109, -INF , !P2 ;  /* 0xff8000006d007808 */ /* 0x000fe40005000000 */
[----:B------:R-:W-:Y:S02]  /*1aa10*/  FSEL R109, R2, -INF , !P1 ;  /* 0xff800000026d7808 */ /* 0x000fe40004800000 */
[----:B------:R-:W-:Y:S02]  /*1aa20*/  FMNMX3.FTZ R2, R3, R68, R31, !PT ;  /* 0x0000004403027276 */ /* 0x000fe4000781001f */
[----:B------:R-:W-:Y:S02]  /*1aa30*/  ISETP.GT.AND P4, PT, R248, R222, PT ;  /* 0x000000def800720c */ /* 0x000fe40003f84270 */
[----:B------:R-:W-:Y:S02]  /*1aa40*/  FMNMX3.FTZ R2, R2, R28, R27, !PT ;  /* 0x0000001c02027276 */ /* 0x000fe4000781001b */
[----:B------:R-:W-:Y:S02]  /*1aa50*/  ISETP.GT.AND P6, PT, R247, R222, PT ;  /* 0x000000def700720c */ /* 0x000fe40003fc4270 */
[----:B------:R-:W-:Y:S02]  /*1aa60*/  FMNMX3.FTZ R2, R2, R84, R22, !PT ;  /* 0x0000005402027276 */ /* 0x000fe40007810016 */
[----:B------:R-:W-:Y:S02]  /*1aa70*/  FSEL R11, R104, -INF , !P4 ;  /* 0xff800000680b7808 */ /* 0x000fe40006000000 */
[----:B------:R-:W-:Y:S02]  /*1aa80*/  FMNMX3.FTZ R2, R2, R19, R39, !PT ;  /* 0x0000001302027276 */ /* 0x000fe40007810027 */
[CC--:B------:R-:W-:Y:S02]  /*1aa90*/  ISETP.GE.AND P0, PT, R222.reuse, R245.reuse, PT ;  /* 0x000000f5de00720c */ /* 0x0c0fe40003f06270 */
[----:B------:R-:W-:Y:S01]  /*1aaa0*/  ISETP.GE.AND P5, PT, R222, R246, PT ;  /* 0x000000f6de00720c */ /* 0x000fe20003fa6270 */
[----:B------:R-:W-:Y:S01]  /*1aab0*/  IMAD.MOV.U32 R222, RZ, RZ, R13 ;  /* 0x000000ffffde7224 */ /* 0x000fe200078e000d */
[----:B------:R-:W-:Y:S01]  /*1aac0*/  FSEL R10, R106, -INF , !P6 ;  /* 0xff8000006a0a7808 */ /* 0x000fe20007000000 */
[----:B------:R-:W-:Y:S01]  /*1aad0*/  IMAD.MOV.U32 R13, RZ, RZ, R243 ;  /* 0x000000ffff0d7224 */ /* 0x000fe200078e00f3 */
[----:B------:R-:W-:Y:S02]  /*1aae0*/  FMNMX3.FTZ R2, R2, R200, R112, !PT ;  /* 0x000000c802027276 */ /* 0x000fe40007810070 */
[----:B------:R-:W-:Y:S02]  /*1aaf0*/  FSEL R105, R11, -INF , !P0 ;  /* 0xff8000000b697808 */ /* 0x000fe40004000000 */
[----:B------:R2:W-:Y:S01]  /*1ab00*/  MUFU.TANH R11, R123 ;  /* 0x0000007b000b7308 */ /* 0x0005e20000002400 */
[----:B------:R-:W-:Y:S02]  /*1ab10*/  ISETP.GT.AND P4, PT, R247, R224, PT ;  /* 0x000000e0f700720c */ /* 0x000fe40003f84270 */
[----:B------:R-:W-:Y:S02]  /*1ab20*/  FSEL R15, R10, -INF , !P5 ;  /* 0xff8000000a0f7808 */ /* 0x000fe40006800000 */
[----:B------:R-:W-:Y:S02]  /*1ab30*/  FMNMX3.FTZ R2, R2, R100, R101, !PT ;  /* 0x0000006402027276 */ /* 0x000fe40007810065 */
[----:B------:R-:W-:Y:S02]  /*1ab40*/  ISETP.GE.AND P5, PT, R226, R245, PT ;  /* 0x000000f5e200720c */ /* 0x000fe40003fa6270 */
[----:B------:R-:W-:Y:S02]  /*1ab50*/  FSEL R8, R107, -INF , !P4 ;  /* 0xff8000006b087808 */ /* 0x000fe40006000000 */
[----:B------:R-:W-:Y:S02]  /*1ab60*/  ISETP.GT.AND P2, PT, R247, R226, PT ;  /* 0x000000e2f700720c */ /* 0x000fe40003f44270 */
[----:B------:R-:W-:Y:S02]  /*1ab70*/  ISETP.GE.AND P4, PT, R224, R246, PT ;  /* 0x000000f6e000720c */ /* 0x000fe40003f86270 */
[----:B------:R-:W-:Y:S02]  /*1ab80*/  FMNMX3.FTZ R2, R2, R209, R141, !PT ;  /* 0x000000d102027276 */ /* 0x000fe4000781008d */
[----:B------:R-:W-:Y:S02]  /*1ab90*/  FSEL R110, R0, -INF , !P5 ;  /* 0xff800000006e7808 */ /* 0x000fe40006800000 */
[----:B------:R-:W-:Y:S01]  /*1aba0*/  MOV R25, R144 ;  /* 0x0000009000197202 */ /* 0x000fe20000000f00 */
[----:B------:R-:W-:Y:S01]  /*1abb0*/  IMAD.MOV.U32 R144, RZ, RZ, R236 ;  /* 0x000000ffff907224 */ /* 0x000fe200078e00ec */
[----:B------:R-:W-:Y:S02]  /*1abc0*/  FMNMX3.FTZ R0, R133, R81, R34, !PT ;  /* 0x0000005185007276 */ /* 0x000fe40007810022 */
[----:B-1----:R-:W-:Y:S01]  /*1abd0*/  FSEL R7, R7, -INF , !P2 ;  /* 0xff80000007077808 */ /* 0x002fe20005000000 */
[----:B------:R-:W-:Y:S01]  /*1abe0*/  IMAD.MOV.U32 R41, RZ, RZ, R25 ;  /* 0x000000ffff297224 */ /* 0x000fe200078e0019 */
[----:B------:R-:W-:Y:S02]  /*1abf0*/  ISETP.GT.AND P0, PT, R250, R225, PT ;  /* 0x000000e1fa00720c */ /* 0x000fe40003f04270 */
[----:B------:R-:W-:Y:S02]  /*1ac00*/  FSEL R236, R8, -INF , !P4 ;  /* 0xff80000008ec7808 */ /* 0x000fe40006000000 */
[----:B------:R-:W1:Y:S01]  /*1ac10*/  MUFU.TANH R8, R124 ;  /* 0x0000007c00087308 */ /* 0x000e620000002400 */
[----:B------:R-:W-:Y:S02]  /*1ac20*/  FMNMX3.FTZ R2, R2, R134, R137, !PT ;  /* 0x0000008602027276 */ /* 0x000fe40007810089 */
[-C--:B------:R-:W-:Y:S02]  /*1ac30*/  ISETP.GE.AND P2, PT, R225, R246.reuse, PT ;  /* 0x000000f6e100720c */ /* 0x080fe40003f46270 */
[----:B------:R-:W-:Y:S02]  /*1ac40*/  ISETP.GE.AND P6, PT, R224, R245, PT ;  /* 0x000000f5e000720c */ /* 0x000fe40003fc6270 */
[----:B------:R-:W-:Y:S02]  /*1ac50*/  FMNMX3.FTZ R0, R0, R29, R30, !PT ;  /* 0x0000001d00007276 */ /* 0x000fe4000781001e */
[----:B------:R-:W-:Y:S02]  /*1ac60*/  FSEL R114, R114, -INF , !P0 ;  /* 0xff80000072727808 */ /* 0x000fe40004000000 */
[----:B------:R-:W-:Y:S02]  /*1ac70*/  FMNMX3.FTZ R2, R2, R57, R160, !PT ;  /* 0x0000003902027276 */ /* 0x000fe400078100a0 */
[----:B------:R-:W-:Y:S02]  /*1ac80*/  FSEL R12, R6, -INF , !P2 ;  /* 0xff800000060c7808 */ /* 0x000fe40005000000 */
[-C--:B------:R-:W-:Y:S02]  /*1ac90*/  ISETP.GT.AND P0, PT, R247, R227.reuse, PT ;  /* 0x000000e3f700720c */ /* 0x080fe40003f04270 */
[----:B------:R-:W-:Y:S02]  /*1aca0*/  FSEL R107, R9, -INF , !P6 ;  /* 0xff800000096b7808 */ /* 0x000fe40007000000 */
[----:B------:R-:W3:Y:S01]  /*1acb0*/  MUFU.TANH R9, R125 ;  /* 0x0000007d00097308 */ /* 0x000ee20000002400 */
[----:B------:R-:W-:Y:S02]  /*1acc0*/  ISETP.GE.AND P4, PT, R226, R246, PT ;  /* 0x000000f6e200720c */ /* 0x000fe40003f86270 */
[----:B------:R-:W-:Y:S02]  /*1acd0*/  ISETP.GT.AND P2, PT, R248, R227, PT ;  /* 0x000000e3f800720c */ /* 0x000fe40003f44270 */
[----:B------:R-:W-:Y:S02]  /*1ace0*/  FMNMX3.FTZ R0, R0, R96, R44, !PT ;  /* 0x0000006000007276 */ /* 0x000fe4000781002c */
[----:B------:R-:W-:Y:S02]  /*1acf0*/  FMNMX3.FTZ R2, R2, R157, R161, !PT ;  /* 0x0000009d02027276 */ /* 0x000fe400078100a1 */
[----:B------:R-:W-:Y:S02]  /*1ad00*/  FSEL R10, R122, -INF , !P0 ;  /* 0xff8000007a0a7808 */ /* 0x000fe40004000000 */
[----:B--2---:R-:W-:Y:S02]  /*1ad10*/  FSEL R123, R7, -INF , !P4 ;  /* 0xff800000077b7808 */ /* 0x004fe40006000000 */
[----:B------:R-:W-:Y:S02]  /*1ad20*/  FSEL R6, R120, -INF , !P2 ;  /* 0xff80000078067808 */ /* 0x000fe40005000000 */
[----:B------:R-:W-:Y:S02]  /*1ad30*/  ISETP.GE.AND P0, PT, R227, R245, PT ;  /* 0x000000f5e300720c */ /* 0x000fe40003f06270 */
[----:B------:R-:W-:Y:S02]  /*1ad40*/  FMNMX3.FTZ R0, R0, R45, R67, !PT ;  /* 0x0000002d00007276 */ /* 0x000fe40007810043 */
[----:B------:R-:W-:Y:S02]  /*1ad50*/  ISETP.GT.AND P4, PT, R248, R252, PT ;  /* 0x000000fcf800720c */ /* 0x000fe40003f84270 */
[----:B------:R-:W-:Y:S02]  /*1ad60*/  FMNMX3.FTZ R2, R2, R56, R223, !PT ;  /* 0x0000003802027276 */ /* 0x000fe400078100df */
[----:B------:R-:W-:Y:S02]  /*1ad70*/  FSEL R108, R6, -INF , !P0 ;  /* 0xff800000066c7808 */ /* 0x000fe40004000000 */
[----:B------:R-:W-:Y:S02]  /*1ad80*/  FSEL R7, R121, -INF , !P4 ;  /* 0xff80000079077808 */ /* 0x000fe40006000000 */
[----:B------:R-:W-:Y:S02]  /*1ad90*/  ISETP.GE.AND P0, PT, R252, R245, PT ;  /* 0x000000f5fc00720c */ /* 0x000fe40003f06270 */
[----:B------:R-:W-:Y:S02]  /*1ada0*/  FMNMX3.FTZ R0, R0, R202, R116, !PT ;  /* 0x000000ca00007276 */ /* 0x000fe40007810074 */
[----:B------:R-:W-:Y:S02]  /*1adb0*/  ISETP.GT.AND P2, PT, R248, R240, PT ;  /* 0x000000f0f800720c */ /* 0x000fe40003f44270 */
[----:B------:R-:W-:Y:S02]  /*1adc0*/  FMNMX3.FTZ R2, R2, R219, R217, !PT ;  /* 0x000000db02027276 */ /* 0x000fe400078100d9 */
[----:B------:R-:W-:Y:S02]  /*1add0*/  FSEL R106, R7, -INF , !P0 ;  /* 0xff800000076a7808 */ /* 0x000fe40004000000 */
[----:B------:R-:W-:Y:S01]  /*1ade0*/  MUFU.TANH R7, R119 ;  /* 0x0000007700077308 */ /* 0x000fe20000002400 */
[----:B------:R-:W-:Y:S02]  /*1adf0*/  FMNMX3.FTZ R0, R0, R113, R135, !PT ;  /* 0x0000007100007276 */ /* 0x000fe40007810087 */
[----:B-1----:R-:W-:Y:S02]  /*1ae00*/  FSEL R8, R8, -INF , !P2 ;  /* 0xff80000008087808 */ /* 0x002fe40005000000 */
[----:B------:R-:W-:Y:S02]  /*1ae10*/  ISETP.GE.AND P0, PT, R240, R245, PT ;  /* 0x000000f5f000720c */ /* 0x000fe40003f06270 */
[----:B------:R-:W-:Y:S02]  /*1ae20*/  ISETP.GT.AND P4, PT, R248, R239, PT ;  /* 0x000000eff800720c */ /* 0x000fe40003f84270 */
[----:B------:R-:W-:Y:S02]  /*1ae30*/  FMNMX3.FTZ R2, R2, R105, R107, !PT ;  /* 0x0000006902027276 */ /* 0x000fe4000781006b */
[----:B------:R-:W-:Y:S02]  /*1ae40*/  FMNMX3.FTZ R0, R0, R212, R148, !PT ;  /* 0x000000d400007276 */ /* 0x000fe40007810094 */
[----:B------:R-:W-:Y:S02]  /*1ae50*/  FSEL R103, R8, -INF , !P0 ;  /* 0xff80000008677808 */ /* 0x000fe40004000000 */
[----:B------:R1:W2:Y:S01]  /*1ae60*/  MUFU.TANH R8, R118 ;  /* 0x0000007600087308 */ /* 0x0002a20000002400 */
[----:B---3--:R-:W-:Y:S02]  /*1ae70*/  FSEL R9, R9, -INF , !P4 ;  /* 0xff80000009097808 */ /* 0x008fe40006000000 */
[----:B------:R-:W-:Y:S02]  /*1ae80*/  ISETP.GE.AND P0, PT, R239, R245, PT ;  /* 0x000000f5ef00720c */ /* 0x000fe40003f06270 */
[----:B------:R-:W-:Y:S02]  /*1ae90*/  FMNMX3.FTZ R2, R2, R109, R110, !PT ;  /* 0x0000006d02027276 */ /* 0x000fe4000781006e */
[----:B------:R-:W-:Y:S02]  /*1aea0*/  FMNMX3.FTZ R0, R0, R145, R156, !PT ;  /* 0x0000009100007276 */ /* 0x000fe4000781009c */
[----:B------:R-:W-:Y:S02]  /*1aeb0*/  FSEL R104, R9, -INF , !P0 ;  /* 0xff80000009687808 */ /* 0x000fe40004000000 */
[----:B------:R-:W-:Y:S02]  /*1aec0*/  FMNMX3.FTZ R2, R2, R108, R106, !PT ;  /* 0x0000006c02027276 */ /* 0x000fe4000781006a */
[----:B------:R-:W-:Y:S02]  /*1aed0*/  FMNMX3.FTZ R0, R0, R211, R165, !PT ;  /* 0x000000d300007276 */ /* 0x000fe400078100a5 */
[----:B------:R-:W-:Y:S02]  /*1aee0*/  FMNMX3.FTZ R2, R2, R103, R104, !PT ;  /* 0x0000006702027276 */ /* 0x000fe40007810068 */
[----:B------:R-:W-:Y:S02]  /*1aef0*/  FMNMX3.FTZ R0, R0, R164, R231, !PT ;  /* 0x000000a400007276 */ /* 0x000fe400078100e7 */
[----:B------:R-:W-:Y:S01]  /*1af00*/  ISETP.GT.AND P1, PT, R250, R226, PT ;  /* 0x000000e2fa00720c */ /* 0x000fe20003f24270 */
[----:B------:R-:W3:Y:S01]  /*1af10*/  SHFL.BFLY PT, R71, R2, 0x2, 0x1f ;  /* 0x0c401f0002477f89 */ /* 0x000ee200000e0000 */
[----:B------:R-:W-:Y:S02]  /*1af20*/  ISETP.GT.AND P0, PT, R247, R240, PT ;  /* 0x000000f0f700720c */ /* 0x000fe40003f04270 */
[----:B------:R-:W-:Y:S02]  /*1af30*/  FMNMX3.FTZ R6, R132, R140, R38, !PT ;  /* 0x0000008c84067276 */ /* 0x000fe40007810026 */
[----:B------:R-:W-:Y:S02]  /*1af40*/  FMNMX3.FTZ R0, R0, R102, R213, !PT ;  /* 0x0000006600007276 */ /* 0x000fe400078100d5 */
[----:B------:R-:W-:Y:S02]  /*1af50*/  FSEL R115, R115, -INF , !P1 ;  /* 0xff80000073737808 */ /* 0x000fe40004800000 */
[----:B------:R-:W-:Y:S02]  /*1af60*/  FSEL R73, R73, -INF , !P0 ;  /* 0xff80000049497808 */ /* 0x000fe40004000000 */
[----:B------:R-:W-:Y:S02]  /*1af70*/  FMNMX3.FTZ R6, R6, R136, R35, !PT ;  /* 0x0000008806067276 */ /* 0x000fe40007810023 */
[C---:B------:R-:W-:Y:S02]  /*1af80*/  ISETP.GT.AND P0, PT, R247.reuse, R239, PT ;  /* 0x000000eff700720c */ /* 0x040fe40003f04270 */
[----:B------:R-:W-:Y:S02]  /*1af90*/  ISETP.GT.AND P1, PT, R247, R252, PT ;  /* 0x000000fcf700720c */ /* 0x000fe40003f24270 */
[----:B------:R-:W-:Y:S02]  /*1afa0*/  FMNMX3.FTZ R0, R0, R54, R214, !PT ;  /* 0x0000003600007276 */ /* 0x000fe400078100d6 */
[----:B------:R-:W-:Y:S02]  /*1afb0*/  FMNMX3.FTZ R6, R6, R46, R50, !PT ;  /* 0x0000002e06067276 */ /* 0x000fe40007810032 */
[----:B------:R-:W-:Y:S02]  /*1afc0*/  FSEL R11, R11, -INF , !P1 ;  /* 0xff8000000b0b7808 */ /* 0x000fe40004800000 */
[----:B------:R-:W-:Y:S02]  /*1afd0*/  FSEL R72, R72, -INF , !P0 ;  /* 0xff80000048487808 */ /* 0x000fe40004000000 */
[-C--:B------:R-:W-:Y:S02]  /*1afe0*/  ISETP.GE.AND P1, PT, R227, R246.reuse, PT ;  /* 0x000000f6e300720c */ /* 0x080fe40003f26270 */
[-C--:B------:R-:W-:Y:S02]  /*1aff0*/  ISETP.GE.AND P0, PT, R252, R246.reuse, PT ;  /* 0x000000f6fc00720c */ /* 0x080fe40003f06270 */
[----:B------:R-:W-:Y:S02]  /*1b000*/  FMNMX3.FTZ R0, R0, R15, R236, !PT ;  /* 0x0000000f00007276 */ /* 0x000fe400078100ec */
[----:B------:R-:W-:Y:S02]  /*1b010*/  FMNMX3.FTZ R6, R6, R97, R66, !PT ;  /* 0x0000006106067276 */ /* 0x000fe40007810042 */
[----:B-1----:R-:W-:Y:S02]  /*1b020*/  FSEL R118, R10, -INF , !P1 ;  /* 0xff8000000a767808 */ /* 0x002fe40004800000 */
[----:B------:R-:W-:Y:S02]  /*1b030*/  FSEL R122, R11, -INF , !P0 ;  /* 0xff8000000b7a7808 */ /* 0x000fe40004000000 */
[-C--:B------:R-:W-:Y:S02]  /*1b040*/  ISETP.GE.AND P1, PT, R240, R246.reuse, PT ;  /* 0x000000f6f000720c */ /* 0x080fe40003f26270 */
[----:B------:R-:W-:Y:S02]  /*1b050*/  ISETP.GE.AND P0, PT, R239, R246, PT ;  /* 0x000000f6ef00720c */ /* 0x000fe40003f06270 */
[----:B------:R-:W-:Y:S02]  /*1b060*/  FMNMX3.FTZ R0, R0, R12, R123, !PT ;  /* 0x0000000c00007276 */ /* 0x000fe4000781007b */
[----:B------:R-:W-:Y:S02]  /*1b070*/  FMNMX3.FTZ R6, R6, R128, R129, !PT ;  /* 0x0000008006067276 */ /* 0x000fe40007810081 */
[----:B------:R-:W-:Y:S02]  /*1b080*/  FSEL R73, R73, -INF , !P1 ;  /* 0xff80000049497808 */ /* 0x000fe40004800000 */
[----:B------:R-:W-:Y:S02]  /*1b090*/  FSEL R72, R72, -INF , !P0 ;  /* 0xff80000048487808 */ /* 0x000fe40004000000 */
[----:B------:R-:W-:Y:S02]  /*1b0a0*/  FMNMX3.FTZ R0, R0, R118, R122, !PT ;  /* 0x0000007600007276 */ /* 0x000fe4000781007a */
[----:B------:R-:W-:Y:S02]  /*1b0b0*/  FMNMX3.FTZ R6, R6, R210, R117, !PT ;  /* 0x000000d206067276 */ /* 0x000fe40007810075 */
[----:B------:R-:W-:Y:S02]  /*1b0c0*/  FMNMX3.FTZ R0, R0, R73, R72, !PT ;  /* 0x0000004900007276 */ /* 0x000fe40007810048 */
[----:B------:R-:W-:Y:S02]  /*1b0d0*/  FMNMX3.FTZ R6, R6, R152, R153, !PT ;  /* 0x0000009806067276 */ /* 0x000fe40007810099 */
[----:B---3--:R-:W-:Y:S02]  /*1b0e0*/  FMNMX.FTZ R71, R2, R71, !PT ;  /* 0x0000004702477209 */ /* 0x008fe40007810000 */
[----:B------:R-:W1:Y:S01]  /*1b0f0*/  SHFL.BFLY PT, R2, R0, 0x2, 0x1f ;  /* 0x0c401f0000027f89 */ /* 0x000e6200000e0000 */
[----:B------:R-:W-:Y:S02]  /*1b100*/  FMNMX3.FTZ R6, R6, R80, R149, !PT ;  /* 0x0000005006067276 */ /* 0x000fe40007810095 */
[----:B------:R-:W-:Y:S02]  /*1b110*/  ISETP.GT.AND P2, PT, R250, R227, PT ;  /* 0x000000e3fa00720c */ /* 0x000fe40003f44270 */
[----:B------:R-:W-:Y:S02]  /*1b120*/  FMNMX3.FTZ R6, R6, R229, R230, !PT ;  /* 0x000000e506067276 */ /* 0x000fe400078100e6 */
[----:B------:R-:W-:Y:S02]  /*1b130*/  ISETP.GE.AND P4, PT, R227, R249, PT ;  /* 0x000000f9e300720c */ /* 0x000fe40003f86270 */
[----:B------:R-:W-:Y:S02]  /*1b140*/  FMNMX3.FTZ R6, R6, R59, R228, !PT ;  /* 0x0000003b06067276 */ /* 0x000fe400078100e4 */
[----:B------:R-:W-:Y:S02]  /*1b150*/  ISETP.GT.AND P1, PT, R250, R252, PT ;  /* 0x000000fcfa00720c */ /* 0x000fe40003f24270 */
[----:B------:R-:W-:Y:S02]  /*1b160*/  FMNMX3.FTZ R70, R6, R251, R215, !PT ;  /* 0x000000fb06467276 */ /* 0x000fe400078100d7 */
[----:B------:R-:W3:Y:S01]  /*1b170*/  SHFL.BFLY PT, R6, R71, 0x1, 0x1f ;  /* 0x0c201f0047067f89 */ /* 0x000ee200000e0000 */
[----:B--2---:R-:W-:Y:S02]  /*1b180*/  FSEL R8, R8, -INF , !P2 ;  /* 0xff80000008087808 */ /* 0x004fe40005000000 */
[----:B------:R-:W-:Y:S02]  /*1b190*/  ISETP.GT.AND P2, PT, R250, R240, PT ;  /* 0x000000f0fa00720c */ /* 0x000fe40003f44270 */
[----:B------:R-:W-:Y:S02]  /*1b1a0*/  FSEL R7, R7, -INF , !P1 ;  /* 0xff80000007077808 */ /* 0x000fe40004800000 */
[----:B------:R-:W-:Y:S02]  /*1b1b0*/  FSEL R124, R8, -INF , !P4 ;  /* 0xff800000087c7808 */ /* 0x000fe40006000000 */
[----:B-1----:R-:W-:Y:S02]  /*1b1c0*/  FMNMX.FTZ R0, R0, R2, !PT ;  /* 0x0000000200007209 */ /* 0x002fe40007810000 */
[-C--:B------:R-:W-:Y:S02]  /*1b1d0*/  ISETP.GE.AND P1, PT, R240, R249.reuse, PT ;  /* 0x000000f9f000720c */ /* 0x080fe40003f26270 */
[----:B------:R-:W-:Y:S01]  /*1b1e0*/  FSEL R8, R130, -INF , !P2 ;  /* 0xff80000082087808 */ /* 0x000fe20005000000 */
[----:B------:R-:W1:Y:S01]  /*1b1f0*/  SHFL.BFLY PT, R2, R0, 0x1, 0x1f ;  /* 0x0c201f0000027f89 */ /* 0x000e6200000e0000 */
[-C--:B------:R-:W-:Y:S02]  /*1b200*/  ISETP.GE.AND P0, PT, R252, R249.reuse, PT ;  /* 0x000000f9fc00720c */ /* 0x080fe40003f06270 */
[----:B------:R-:W-:Y:S01]  /*1b210*/  FSEL R9, R8, -INF , !P1 ;  /* 0xff80000008097808 */ /* 0x000fe20004800000 */
[----:B------:R-:W2:Y:S01]  /*1b220*/  S2R R240, SR_TID.X ;  /* 0x0000000000f07919 */ /* 0x000ea20000002100 */
[----:B------:R-:W-:Y:S01]  /*1b230*/  FSEL R125, R7, -INF , !P0 ;  /* 0xff800000077d7808 */ /* 0x000fe20004000000 */
[----:B------:R4:W2:Y:S01]  /*1b240*/  MUFU.EX2 R252, R207 ;  /* 0x000000cf00fc7308 */ /* 0x0008a20000000800 */
[-C--:B------:R-:W-:Y:S02]  /*1b250*/  ISETP.GE.AND P6, PT, R225, R249.reuse, PT ;  /* 0x000000f9e100720c */ /* 0x080fe40003fc6270 */
[----:B------:R-:W-:Y:S02]  /*1b260*/  FMNMX3.FTZ R70, R70, R40, R63, !PT ;  /* 0x0000002846467276 */ /* 0x000fe4000781003f */
[----:B---3--:R-:W-:Y:S02]  /*1b270*/  FMNMX.FTZ R71, R71, R6, !PT ;  /* 0x0000000647477209 */ /* 0x008fe40007810000 */
[----:B------:R-:W-:Y:S03]  /*1b280*/  FSEL R23, R114, -INF , !P6 ;  /* 0xff80000072177808 */ /* 0x000fe60007000000 */
[----:B------:R3:W-:Y:S01]  /*1b290*/  MUFU.EX2 R225, R203 ;  /* 0x000000cb00e17308 */ /* 0x0007e20000000800 */
[C---:B------:R-:W-:Y:S01]  /*1b2a0*/  FSETP.NEU.FTZ.AND P1, PT, R71.reuse, -INF , PT ;  /* 0xff8000004700780b */ /* 0x040fe20003f3d000 */
[----:B------:R-:W-:Y:S01]  /*1b2b0*/  FMUL.FTZ R74, R71, UR4 ;  /* 0x00000004474a7c20 */ /* 0x000fe20008410000 */
[----:B------:R-:W-:Y:S02]  /*1b2c0*/  ISETP.GE.AND P5, PT, R226, R249, PT ;  /* 0x000000f9e200720c */ /* 0x000fe40003fa6270 */
[----:B------:R-:W-:Y:S02]  /*1b2d0*/  FMNMX3.FTZ R70, R70, R99, R98, !PT ;  /* 0x0000006346467276 */ /* 0x000fe40007810062 */
[----:B------:R-:W-:Y:S02]  /*1b2e0*/  FSEL R74, R74, RZ, P1 ;  /* 0x000000ff4a4a7208 */ /* 0x000fe40000800000 */
[----:B------:R-:W-:Y:S01]  /*1b2f0*/  FSEL R244, R115, -INF , !P5 ;  /* 0xff80000073f47808 */ /* 0x000fe20006800000 */
[----:B----4-:R-:W-:Y:S01]  /*1b300*/  IMAD.MOV.U32 R207, RZ, RZ, R13 ;  /* 0x000000ffffcf7224 */ /* 0x010fe200078e000d */
[----:B-1----:R-:W-:Y:S01]  /*1b310*/  FMNMX.FTZ R69, R0, R2, !PT ;  /* 0x0000000200457209 */ /* 0x002fe20007810000 */
[--C-:B------:R-:W-:Y:S01]  /*1b320*/  FFMA.FTZ R0, R28, UR4, -R74.reuse ;  /* 0x000000041c007c23 */ /* 0x100fe2000801084a */
[----:B------:R-:W-:Y:S01]  /*1b330*/  ISETP.GT.AND P6, PT, R250, R239, PT ;  /* 0x000000effa00720c */ /* 0x000fe20003fc4270 */
[----:B------:R-:W-:Y:S01]  /*1b340*/  FFMA.FTZ R6, R68, UR4, -R74 ;  /* 0x0000000444067c23 */ /* 0x000fe2000801084a */
[C---:B------:R-:W-:Y:S01]  /*1b350*/  FSETP.NEU.FTZ.AND P0, PT, R69.reuse, -INF , PT ;  /* 0xff8000004500780b */ /* 0x040fe20003f1d000 */
[----:B------:R1:W-:Y:S01]  /*1b360*/  MUFU.EX2 R126, R0 ;  /* 0x00000000007e7308 */ /* 0x0003e20000000800 */
[----:B------:R-:W-:Y:S01]  /*1b370*/  FMUL.FTZ R75, R69, UR4 ;  /* 0x00000004454b7c20 */ /* 0x000fe20008410000 */
[----:B------:R-:W-:Y:S01]  /*1b380*/  FMNMX3.FTZ R70, R70, R23, R244, !PT ;  /* 0x0000001746467276 */ /* 0x000fe200078100f4 */
[----:B---3--:R-:W-:Y:S01]  /*1b390*/  IMAD.MOV.U32 R203, RZ, RZ, R212 ;  /* 0x000000ffffcb7224 */ /* 0x008fe200078e00d4 */
[----:B------:R-:W-:Y:S01]  /*1b3a0*/  ISETP.GE.AND P5, PT, R239, R249, PT ;  /* 0x000000f9ef00720c */ /* 0x000fe20003fa6270 */
[----:B------:R-:W-:Y:S01]  /*1b3b0*/  FFMA.FTZ R107, R107, UR4, -R74 ;  /* 0x000000046b6b7c23 */ /* 0x000fe2000801084a */
[----:B------:R-:W-:Y:S01]  /*1b3c0*/  FSEL R75, R75, RZ, P0 ;  /* 0x000000ff4b4b7208 */ /* 0x000fe20000000000 */
[----:B------:R-:W3:Y:S01]  /*1b3d0*/  S2R R239, SR_TID.X ;  /* 0x0000000000ef7919 */ /* 0x000ee20000002100 */
[----:B------:R-:W-:Y:S01]  /*1b3e0*/  FSEL R7, R131, -INF , !P6 ;  /* 0xff80000083077808 */ /* 0x000fe20007000000 */
[----:B--2---:R-:W-:Y:S01]  /*1b3f0*/  IMAD.SHL.U32 R240, R240, 0x40, RZ ;  /* 0x00000040f0f07824 */ /* 0x004fe200078e00ff */
[----:B------:R-:W-:Y:S01]  /*1b400*/  FMNMX3.FTZ R70, R70, R124, R125, !PT ;  /* 0x0000007c46467276 */ /* 0x000fe2000781007d */
[----:B------:R-:W-:Y:S01]  /*1b410*/  IMAD.MOV.U32 R131, RZ, RZ, R18 ;  /* 0x000000ffff837224 */ /* 0x000fe200078e0012 */
[----:B------:R-:W-:Y:S01]  /*1b420*/  FSEL R127, R7, -INF , !P5 ;  /* 0xff800000077f7808 */ /* 0x000fe20006800000 */
[----:B------:R-:W-:Y:S01]  /*1b430*/  IMAD.MOV.U32 R18, RZ, RZ, R47 ;  /* 0x000000ffff127224 */ /* 0x000fe200078e002f */
[----:B------:R-:W-:Y:S01]  /*1b440*/  MOV R220, R51 ;  /* 0x0000003300dc7202 */ /* 0x000fe20000000f00 */
[----:B------:R-:W-:Y:S01]  /*1b450*/  IMAD.MOV.U32 R47, RZ, RZ, R232 ;  /* 0x000000ffff2f7224 */ /* 0x000fe200078e00e8 */
[----:B------:R-:W-:Y:S01]  /*1b460*/  FMNMX3.FTZ R70, R70, R9, R127, !PT ;  /* 0x0000000946467276 */ /* 0x000fe2000781007f */
[----:B-1----:R-:W-:Y:S01]  /*1b470*/  FFMA.FTZ R0, R27, UR4, -R74 ;  /* 0x000000041b007c23 */ /* 0x002fe2000801084a */
[----:B------:R-:W-:Y:S01]  /*1b480*/  MOV R51, R144 ;  /* 0x0000009000337202 */ /* 0x000fe20000000f00 */
[----:B------:R1:W-:Y:S01]  /*1b490*/  MUFU.EX2 R115, R6 ;  /* 0x0000000600737308 */ /* 0x0003e20000000800 */
[----:B------:R-:W-:Y:S01]  /*1b4a0*/  F2FP.BF16.F32.PACK_AB R78, R14, R252 ;  /* 0x000000fc0e4e723e */ /* 0x000fe200000010ff */
[----:B------:R-:W2:Y:S01]  /*1b4b0*/  SHFL.BFLY PT, R7, R70, 0x2, 0x1f ;  /* 0x0c401f0046077f89 */ /* 0x000ea200000e0000 */
[----:B------:R-:W-:Y:S01]  /*1b4c0*/  IMAD.MOV.U32 R55, RZ, RZ, R18 ;  /* 0x000000ffff377224 */ /* 0x000fe200078e0012 */
[----:B------:R-:W-:Y:S01]  /*1b4d0*/  MOV R206, R59 ;  /* 0x0000003b00ce7202 */ /* 0x000fe20000000f00 */
[----:B------:R-:W-:Y:S02]  /*1b4e0*/  IMAD.MOV.U32 R58, RZ, RZ, R51 ;  /* 0x000000ffff3a7224 */ /* 0x000fe400078e0033 */
[--C-:B------:R-:W-:Y:S01]  /*1b4f0*/  FFMA.FTZ R105, R105, UR4, -R74.reuse ;  /* 0x0000000469697c23 */ /* 0x100fe2000801084a */
[----:B------:R-:W-:Y:S02]  /*1b500*/  IMAD.MOV.U32 R51, RZ, RZ, R41 ;  /* 0x000000ffff337224 */ /* 0x000fe400078e0029 */
[----:B------:R4:W3:Y:S01]  /*1b510*/  MUFU.EX2 R235, R0 ;  /* 0x0000000000eb7308 */ /* 0x0008e20000000800 */
[----:B------:R-:W-:Y:S02]  /*1b520*/  IMAD.MOV.U32 R18, RZ, RZ, R85 ;  /* 0x000000ffff127224 */ /* 0x000fe400078e0055 */
[--C-:B------:R-:W-:Y:S01]  /*1b530*/  FFMA.FTZ R109, R109, UR4, -R74.reuse ;  /* 0x000000046d6d7c23 */ /* 0x100fe2000801084a */
[--C-:B------:R-:W-:Y:S01]  /*1b540*/  FFMA.FTZ R110, R110, UR4, -R74.reuse ;  /* 0x000000046e6e7c23 */ /* 0x100fe2000801084a */
[--C-:B------:R-:W-:Y:S01]  /*1b550*/  FFMA.FTZ R118, R118, UR4, -R75.reuse ;  /* 0x0000000476767c23 */ /* 0x100fe2000801084b */
[--C-:B------:R-:W-:Y:S01]  /*1b560*/  FFMA.FTZ R122, R122, UR4, -R75.reuse ;  /* 0x000000047a7a7c23 */ /* 0x100fe2000801084b */
[----:B------:R-:W-:Y:S01]  /*1b570*/  MOV R130, R18 ;  /* 0x0000001200827202 */ /* 0x000fe20000000f00 */
[----:B-1----:R-:W-:Y:S04]  /*1b580*/  FFMA.FTZ R6, R31, UR4, -R74 ;  /* 0x000000041f067c23 */ /* 0x002fe8000801084a */
[----:B------:R-:W-:Y:S01]  /*1b590*/  MUFU.EX2 R121, R6 ;  /* 0x0000000600797308 */ /* 0x000fe20000000800 */
[----:B----4-:R-:W-:Y:S01]  /*1b5a0*/  FFMA.FTZ R0, R81, UR4, -R75 ;  /* 0x0000000451007c23 */ /* 0x010fe2000801084b */
[----:B--2---:R-:W-:Y:S02]  /*1b5b0*/  FMNMX.FTZ R70, R70, R7, !PT ;  /* 0x0000000746467209 */ /* 0x004fe40007810000 */
[----:B---3--:R-:W-:Y:S06]  /*1b5c0*/  SHF.R.U32.HI R81, RZ, 0x1, R239 ;  /* 0x00000001ff517819 */ /* 0x008fec00000116ef */
[----:B------:R1:W-:Y:S01]  /*1b5d0*/  MUFU.EX2 R114, R0 ;  /* 0x0000000000727308 */ /* 0x0003e20000000800 */
[C---:B------:R-:W-:Y:S01]  /*1b5e0*/  FADD.FTZ R239, R76.reuse, R42 ;  /* 0x0000002a4cef7221 */ /* 0x040fe20000010000 */
[----:B------:R-:W2:Y:S01]  /*1b5f0*/  SHFL.BFLY PT, R2, R70, 0x1, 0x1f ;  /* 0x0c201f0046027f89 */ /* 0x000ea200000e0000 */
[----:B------:R-:W-:Y:S01]  /*1b600*/  F2FP.BF16.F32.PACK_AB R76, R76, R201 ;  /* 0x000000c94c4c723e */ /* 0x000fe200000010ff */
[----:B------:R-:W-:Y:S01]  /*1b610*/  IMAD.MOV.U32 R201, RZ, RZ, R15 ;  /* 0x000000ffffc97224 */ /* 0x000fe200078e000f */
[----:B------:R-:W-:Y:S01]  /*1b620*/  F2FP.BF16.F32.PACK_AB R86, R235, R126 ;  /* 0x0000007eeb56723e */ /* 0x000fe200000010ff */
[--C-:B-1----:R-:W-:Y:S04]  /*1b630*/  FFMA.FTZ R0, R34, UR4, -R75.reuse ;  /* 0x0000000422007c23 */ /* 0x102fe8000801084b */
[----:B------:R1:W3:Y:S01]  /*1b640*/  MUFU.EX2 R120, R0 ;  /* 0x0000000000787308 */ /* 0x0002e20000000800 */
[----:B--2---:R-:W-:Y:S04]  /*1b650*/  FMNMX.FTZ R70, R70, R2, !PT ;  /* 0x0000000246467209 */ /* 0x004fe80007810000 */
[C---:B------:R-:W-:Y:S01]  /*1b660*/  FSETP.NEU.FTZ.AND P2, PT, R70.reuse, -INF , PT ;  /* 0xff8000004600780b */ /* 0x040fe20003f5d000 */
[----:B------:R-:W-:Y:S05]  /*1b670*/  FMUL.FTZ R82, R70, UR4 ;  /* 0x0000000446527c20 */ /* 0x000fea0008410000 */
[----:B------:R-:W-:Y:S01]  /*1b680*/  FSEL R82, R82, RZ, P2 ;  /* 0x000000ff52527208 */ /* 0x000fe20001000000 */
[--C-:B-1----:R-:W-:Y:S01]  /*1b690*/  FFMA.FTZ R0, R29, UR4, -R75.reuse ;  /* 0x000000041d007c23 */ /* 0x102fe2000801084b */
[----:B---3--:R-:W-:Y:S03]  /*1b6a0*/  F2FP.BF16.F32.PACK_AB R85, R120, R114 ;  /* 0x000000727855723e */ /* 0x008fe600000010ff */
[--C-:B------:R-:W-:Y:S01]  /*1b6b0*/  FFMA.FTZ R2, R140, UR4, -R82.reuse ;  /* 0x000000048c027c23 */ /* 0x100fe20008010852 */
[--C-:B------:R-:W-:Y:S01]  /*1b6c0*/  FFMA.FTZ R6, R35, UR4, -R82.reuse ;  /* 0x0000000423067c23 */ /* 0x100fe20008010852 */
[--C-:B------:R-:W-:Y:S01]  /*1b6d0*/  FFMA.FTZ R50, R50, UR4, -R82.reuse ;  /* 0x0000000432327c23 */ /* 0x100fe20008010852 */
[----:B------:R-:W1:Y:S01]  /*1b6e0*/  MUFU.EX2 R0, R0 ;  /* 0x0000000000007308 */ /* 0x000e620000000800 */
[--C-:B------:R-:W-:Y:S01]  /*1b6f0*/  FFMA.FTZ R60, R97, UR4, -R82.reuse ;  /* 0x00000004613c7c23 */ /* 0x100fe20008010852 */
[--C-:B------:R-:W-:Y:S01]  /*1b700*/  FFMA.FTZ R66, R66, UR4, -R82.reuse ;  /* 0x0000000442427c23 */ /* 0x100fe20008010852 */
[--C-:B------:R-:W-:Y:S01]  /*1b710*/  FFMA.FTZ R124, R124, UR4, -R82.reuse ;  /* 0x000000047c7c7c23 */ /* 0x100fe20008010852 */
[--C-:B------:R-:W-:Y:S06]  /*1b720*/  FFMA.FTZ R125, R125, UR4, -R82.reuse ;  /* 0x000000047d7d7c23 */ /* 0x100fec0008010852 */
[----:B------:R2:W-:Y:S10]  /*1b730*/  MUFU.EX2 R111, R2 ;  /* 0x00000002006f7308 */ /* 0x0005f40000000800 */
[----:B------:R-:W-:Y:S01]  /*1b740*/  MUFU.EX2 R10, R6 ;  /* 0x00000006000a7308 */ /* 0x000fe20000000800 */
[----:B-1----:R1:W-:Y:S09]  /*1b750*/  STL [R1+0x4], R0 ;  /* 0x0000040001007387 */ /* 0x0023f20000100800 */
[----:B------:R-:W-:Y:S01]  /*1b760*/  MUFU.EX2 R221, R60 ;  /* 0x0000003c00dd7308 */ /* 0x000fe20000000800 */
[--C-:B--2---:R-:W-:Y:S09]  /*1b770*/  FFMA.FTZ R2, R136, UR4, -R82.reuse ;  /* 0x0000000488027c23 */ /* 0x104ff20008010852 */
[----:B------:R2:W3:Y:S01]  /*1b780*/  MUFU.EX2 R232, R2 ;  /* 0x0000000200e87308 */ /* 0x0004e20000000800 */
[----:B-1----:R-:W-:Y:S09]  /*1b790*/  FFMA.FTZ R0, R30, UR4, -R75 ;  /* 0x000000041e007c23 */ /* 0x002ff2000801084b */
[----:B------:R1:W-:Y:S01]  /*1b7a0*/  MUFU.EX2 R243, R0 ;  /* 0x0000000000f37308 */ /* 0x0003e20000000800 */
[----:B--2---:R-:W-:Y:S02]  /*1b7b0*/  FSEL R2, R70, RZ, P2 ;  /* 0x000000ff46027208 */ /* 0x004fe40001000000 */
[----:B---3--:R-:W-:Y:S01]  /*1b7c0*/  F2FP.BF16.F32.PACK_AB R79, R10, R232 ;  /* 0x000000e80a4f723e */ /* 0x008fe200000010ff */
[----:B-1----:R-:W-:Y:S06]  /*1b7d0*/  FFMA.FTZ R0, R38, UR4, -R82 ;  /* 0x0000000426007c23 */ /* 0x002fec0008010852 */
[----:B------:R1:W2:Y:S02]  /*1b7e0*/  MUFU.EX2 R119, R0 ;  /* 0x0000000000777308 */ /* 0x0002a40000000800 */
[----:B-1----:R-:W-:Y:S02]  /*1b7f0*/  LOP3.LUT R0, R81, 0x8, RZ, 0xc0, !PT ;  /* 0x0000000851007812 */ /* 0x002fe400078ec0ff */
[----:B--2---:R-:W-:Y:S02]  /*1b800*/  F2FP.BF16.F32.PACK_AB R77, R119, R111 ;  /* 0x0000006f774d723e */ /* 0x004fe400000010ff */
[----:B------:R-:W-:Y:S04]  /*1b810*/  LOP3.LUT R0, R233, R0, RZ, 0x3c, !PT ;  /* 0x00000000e9007212 */ /* 0x000fe800078e3cff */
[----:B------:R-:W-:Y:S01]  /*1b820*/  MUFU.EX2 R233, R216 ;  /* 0x000000d800e97308 */ /* 0x000fe20000000800 */
[----:B------:R-:W-:Y:S02]  /*1b830*/  LOP3.LUT R0, R0, 0x200, R240, 0xf8, !PT ;  /* 0x0000020000007812 */ /* 0x000fe400078ef8f0 */
[----:B------:R-:W2:Y:S02]  /*1b840*/  LDL.LU R240, [R1+0x4] ;  /* 0x0000040001f07983 */ /* 0x000ea40000300800 */
[----:B------:R-:W-:Y:S02]  /*1b850*/  LEA R144, R0, UR5, 0x1 ;  /* 0x0000000500907c11 */ /* 0x000fe4000f8e08ff */
[----:B------:R-:W-:Y:S02]  /*1b860*/  FSEL R0, R71, RZ, P1 ;  /* 0x000000ff47007208 */ /* 0x000fe40000800000 */
[----:B------:R-:W-:Y:S01]  /*1b870*/  IADD3 R140, PT, PT, R238, R144, RZ ;  /* 0x00000090ee8c7210 */ /* 0x000fe20007ffe0ff */
[----:B------:R-:W1:Y:S01]  /*1b880*/  LDSM.16.MT88.4 R24, [R144+0x8000] ;  /* 0x008000009018783b */ /* 0x000e620000004200 */
[----:B------:R-:W-:Y:S02]  /*1b890*/  VIADD R136, R144, 0x8040 ;  /* 0x0000804090887836 */ /* 0x000fe40000000000 */
[----:B------:R-:W-:Y:S01]  /*1b8a0*/  FADD.FTZ R0, -R0, R3 ;  /* 0x0000000300007221 */ /* 0x000fe20000010100 */
[----:B------:R-:W-:Y:S01]  /*1b8b0*/  FADD.FTZ R3, -R2, R132 ;  /* 0x0000008402037221 */ /* 0x000fe20000010100 */
[----:B------:R-:W-:Y:S02]  /*1b8c0*/  IMAD.MOV.U32 R132, RZ, RZ, R40 ;  /* 0x000000ffff847224 */ /* 0x000fe400078e0028 */
[----:B------:R-:W-:Y:S01]  /*1b8d0*/  FMUL.FTZ R2, R0, UR4 ;  /* 0x0000000400027c20 */ /* 0x000fe20008410000 */
[----:B------:R-:W-:Y:S01]  /*1b8e0*/  FSEL R0, R69, RZ, P0 ;  /* 0x000000ff45007208 */ /* 0x000fe20000000000 */
[----:B------:R-:W3:Y:S02]  /*1b8f0*/  LDSM.16.MT88.4 R40, [R140+0x8000] ;  /* 0x008000008c28783b */ /* 0x000ee40000004200 */
[----:B------:R4:W4:Y:S02]  /*1b900*/  MUFU.EX2 R68, R2 ;  /* 0x0000000200447308 */ /* 0x0009240000000800 */
[----:B------:R-:W-:Y:S01]  /*1b910*/  FADD.FTZ R0, -R0, R133 ;  /* 0x0000008500007221 */ /* 0x000fe20000010100 */
[----:B------:R-:W-:Y:S03]  /*1b920*/  IMAD.MOV.U32 R133, RZ, RZ, R23 ;  /* 0x000000ffff857224 */ /* 0x000fe600078e0017 */
[----:B------:R-:W-:Y:S01]  /*1b930*/  FMUL.FTZ R0, R0, UR4 ;  /* 0x0000000400007c20 */ /* 0x000fe20008410000 */
[----:B------:R-:W-:Y:S05]  /*1b940*/  LDSM.16.MT88.4 R92, [R144+0x8800] ;  /* 0x00880000905c783b */ /* 0x000fea0000004200 */
[----:B------:R-:W1:Y:S01]  /*1b950*/  MUFU.EX2 R0, R0 ;  /* 0x0000000000007308 */ /* 0x000e620000000800 */
[----:B----4-:R-:W-:Y:S01]  /*1b960*/  FMUL.FTZ R2, R3, UR4 ;  /* 0x0000000403027c20 */ /* 0x010fe20008410000 */
[----:B------:R-:W-:Y:S01]  /*1b970*/  FFMA.FTZ R3, R84, UR4, -R74 ;  /* 0x0000000454037c23 */ /* 0x000fe2000801084a */
[C---:B------:R-:W-:Y:S01]  /*1b980*/  FMUL.FTZ R8, R68.reuse, R168 ;  /* 0x000000a844087220 */ /* 0x040fe20000410000 */
[----:B------:R-:W-:Y:S02]  /*1b990*/  IMAD.MOV.U32 R168, RZ, RZ, R9 ;  /* 0x000000ffffa87224 */ /* 0x000fe400078e0009 */
[C---:B------:R-:W-:Y:S04]  /*1b9a0*/  FMUL.FTZ R9, R68.reuse, R169 ;  /* 0x000000a944097220 */ /* 0x040fe80000410000 */
[----:B------:R4:W-:Y:S01]  /*1b9b0*/  MUFU.EX2 R226, R3 ;  /* 0x0000000300e27308 */ /* 0x0009e20000000800 */
[----:B------:R-:W-:Y:S01]  /*1b9c0*/  IMAD.MOV.U32 R169, RZ, RZ, R10 ;  /* 0x000000ffffa97224 */ /* 0x000fe200078e000a */
[----:B------:R-:W-:Y:S01]  /*1b9d0*/  F2FP.BF16.F32.PACK_AB R84, R121, R115 ;  /* 0x000000737954723e */ /* 0x000fe200000010ff */
[C---:B------:R-:W-:Y:S01]  /*1b9e0*/  FMUL.FTZ R13, R68.reuse, R173 ;  /* 0x000000ad440d7220 */ /* 0x040fe20000410000 */
[C---:B------:R-:W-:Y:S01]  /*1b9f0*/  FMUL.FTZ R28, R68.reuse, R180 ;  /* 0x000000b4441c7220 */ /* 0x040fe20000410000 */
[----:B------:R-:W-:Y:S01]  /*1ba00*/  FMUL.FTZ R29, R68, R181 ;  /* 0x000000b5441d7220 */ /* 0x000fe20000410000 */
[----:B------:R-:W-:Y:S02]  /*1ba10*/  IMAD.MOV.U32 R173, RZ, RZ, R58 ;  /* 0x000000ffffad7224 */ /* 0x000fe400078e003a */
[C---:B-1----:R-:W-:Y:S02]  /*1ba20*/  FMUL.FTZ R10, R0.reuse, R170 ;  /* 0x000000aa000a7220 */ /* 0x042fe40000410000 */
[----:B------:R-:W1:Y:S01]  /*1ba30*/  MUFU.EX2 R2, R2 ;  /* 0x0000000200027308 */ /* 0x000e620000000800 */
[C---:B------:R-:W-:Y:S01]  /*1ba40*/  FMUL.FTZ R11, R0.reuse, R171 ;  /* 0x000000ab000b7220 */ /* 0x040fe20000410000 */
[C---:B------:R-:W-:Y:S01]  /*1ba50*/  FMUL.FTZ R15, R0.reuse, R175 ;  /* 0x000000af000f7220 */ /* 0x040fe20000410000 */
[C---:B------:R-:W-:Y:S01]  /*1ba60*/  FMUL.FTZ R30, R0.reuse, R182 ;  /* 0x000000b6001e7220 */ /* 0x040fe20000410000 */
[----:B------:R-:W-:Y:S01]  /*1ba70*/  FMUL.FTZ R31, R0, R183 ;  /* 0x000000b7001f7220 */ /* 0x000fe20000410000 */
[----:B------:R-:W3:Y:S01]  /*1ba80*/  LDL.LU R182, [R1+0x64] ;  /* 0x0000640001b67983 */ /* 0x000ee20000300800 */
[----:B------:R-:W-:Y:S02]  /*1ba90*/  IMAD.MOV.U32 R181, RZ, RZ, R173 ;  /* 0x000000ffffb57224 */ /* 0x000fe400078e00ad */
[----:B------:R-:W-:Y:S01]  /*1baa0*/  FMUL.FTZ R61, R68, R197 ;  /* 0x000000c5443d7220 */ /* 0x000fe20000410000 */
[----:B------:R-:W-:Y:S02]  /*1bab0*/  IMAD.MOV.U32 R175, RZ, RZ, R56 ;  /* 0x000000ffffaf7224 */ /* 0x000fe400078e0038 */
[----:B----4-:R-:W-:Y:S01]  /*1bac0*/  FFMA.FTZ R3, R22, UR4, -R74 ;  /* 0x0000000416037c23 */ /* 0x010fe2000801084a */
[----:B------:R-:W-:Y:S02]  /*1bad0*/  VIADD R22, R144, 0x8000 ;  /* 0x0000800090167836 */ /* 0x000fe40000000000 */
[----:B------:R-:W-:Y:S01]  /*1bae0*/  FMUL.FTZ R60, R68, R196 ;  /* 0x000000c4443c7220 */ /* 0x000fe20000410000 */
[----:B------:R-:W-:Y:S01]  /*1baf0*/  MUFU.EX2 R181, R181 ;  /* 0x000000b500b57308 */ /* 0x000fe20000000800 */
[----:B------:R-:W-:Y:S02]  /*1bb00*/  @P3 VIADD R136, R22, 0xffffffc0 ;  /* 0xffffffc016883836 */ /* 0x000fe40000000000 */
[C---:B-1----:R-:W-:Y:S01]  /*1bb10*/  FMUL.FTZ R6, R2.reuse, R166 ;  /* 0x000000a602067220 */ /* 0x042fe20000410000 */
[----:B------:R-:W-:Y:S01]  /*1bb20*/  FMUL.FTZ R7, R2, R167 ;  /* 0x000000a702077220 */ /* 0x000fe20000410000 */
[----:B------:R-:W-:Y:S05]  /*1bb30*/  IMAD.MOV.U32 R166, RZ, RZ, R12 ;  /* 0x000000ffffa67224 */ /* 0x000fea00078e000c */
[----:B------:R1:W-:Y:S01]  /*1bb40*/  MUFU.EX2 R224, R3 ;  /* 0x0000000300e07308 */ /* 0x0003e20000000800 */
[----:B------:R-:W-:Y:S01]  /*1bb50*/  FMUL.FTZ R12, R68, R172 ;  /* 0x000000ac440c7220 */ /* 0x000fe20000410000 */
[C---:B------:R-:W-:Y:S01]  /*1bb60*/  FMUL.FTZ R18, R2.reuse, R146 ;  /* 0x0000009202127220 */ /* 0x040fe20000410000 */
[C---:B------:R-:W-:Y:S01]  /*1bb70*/  FMUL.FTZ R22, R2.reuse, R162 ;  /* 0x000000a202167220 */ /* 0x040fe20000410000 */
[----:B------:R-:W-:Y:S01]  /*1bb80*/  FMUL.FTZ R23, R2, R163 ;  /* 0x000000a302177220 */ /* 0x000fe20000410000 */
[-C--:B------:R-:W-:Y:S05]  /*1bb90*/  HMMA.16816.F32.BF16 R4, R76, R24.reuse, R4 ;  /* 0x000000184c04723c */ /* 0x080fea0000041804 */
[----:B------:R4:W-:Y:S01]  /*1bba0*/  MUFU.EX2 R167, R204 ;  /* 0x000000cc00a77308 */ /* 0x0009e20000000800 */
[----:B------:R-:W-:Y:S02]  /*1bbb0*/  IMAD.MOV.U32 R172, RZ, RZ, R14 ;  /* 0x000000ffffac7224 */ /* 0x000fe400078e000e */
[----:B------:R-:W-:Y:S01]  /*1bbc0*/  FMUL.FTZ R14, R0, R174 ;  /* 0x000000ae000e7220 */ /* 0x000fe20000410000 */
[C---:B------:R-:W-:Y:S01]  /*1bbd0*/  FMUL.FTZ R34, R2.reuse, R142 ;  /* 0x0000008e02227220 */ /* 0x040fe20000410000 */
[C---:B------:R-:W-:Y:S01]  /*1bbe0*/  FMUL.FTZ R35, R2.reuse, R143 ;  /* 0x0000008f02237220 */ /* 0x040fe20000410000 */
[----:B------:R-:W-:Y:S02]  /*1bbf0*/  IMAD.MOV.U32 R174, RZ, RZ, R57 ;  /* 0x000000ffffae7224 */ /* 0x000fe400078e0039 */
[C---:B------:R-:W-:Y:S01]  /*1bc00*/  FMUL.FTZ R38, R2.reuse, R158 ;  /* 0x0000009e02267220 */ /* 0x040fe20000410000 */
[----:B------:R-:W-:Y:S02]  /*1bc10*/  IMAD.MOV.U32 R142, RZ, RZ, R175 ;  /* 0x000000ffff8e7224 */ /* 0x000fe400078e00af */
[----:B-1----:R-:W-:Y:S01]  /*1bc20*/  FFMA.FTZ R3, R19, UR4, -R74 ;  /* 0x0000000413037c23 */ /* 0x002fe2000801084a */
[----:B------:R-:W-:Y:S01]  /*1bc30*/  FMUL.FTZ R19, R2, R147 ;  /* 0x0000009302137220 */ /* 0x000fe20000410000 */
[----:B------:R-:W1:Y:S01]  /*1bc40*/  LDSM.16.MT88.4 R56, [R136] ;  /* 0x000000008838783b */ /* 0x000e620000004200 */
[----:B------:R4:W-:Y:S01]  /*1bc50*/  MUFU.EX2 R147, R205 ;  /* 0x000000cd00937308 */ /* 0x0009e20000000800 */
[----:B------:R-:W-:Y:S01]  /*1bc60*/  IMAD.MOV.U32 R162, RZ, RZ, R54 ;  /* 0x000000ffffa27224 */ /* 0x000fe200078e0036 */
[----:B------:R-:W-:Y:S01]  /*1bc70*/  MOV R163, R47 ;  /* 0x0000002f00a37202 */ /* 0x000fe20000000f00 */
[----:B------:R-:W-:Y:S01]  /*1bc80*/  FMUL.FTZ R47, R0, R191 ;  /* 0x000000bf002f7220 */ /* 0x000fe20000410000 */
[----:B------:R-:W-:Y:S01]  /*1bc90*/  FMUL.FTZ R54, R2, R154 ;  /* 0x0000009a02367220 */ /* 0x000fe20000410000 */
[----:B----4-:R-:W-:Y:S01]  /*1bca0*/  IMAD.MOV.U32 R204, RZ, RZ, R169 ;  /* 0x000000ffffcc7224 */ /* 0x010fe200078e00a9 */
[----:B------:R-:W-:Y:S01]  /*1bcb0*/  MOV R158, R131 ;  /* 0x00000083009e7202 */ /* 0x000fe20000000f00 */
[----:B------:R-:W-:Y:S03]  /*1bcc0*/  IMAD.MOV.U32 R180, RZ, RZ, R162 ;  /* 0x000000ffffb47224 */ /* 0x000fe600078e00a2 */
[----:B------:R4:W-:Y:S01]  /*1bcd0*/  MUFU.EX2 R227, R3 ;  /* 0x0000000300e37308 */ /* 0x0009e20000000800 */
[----:B------:R-:W-:Y:S02]  /*1bce0*/  IMAD.MOV.U32 R162, RZ, RZ, R98 ;  /* 0x000000ffffa27224 */ /* 0x000fe400078e0062 */
[----:B------:R-:W-:Y:S02]  /*1bcf0*/  IMAD.MOV.U32 R131, RZ, RZ, R63 ;  /* 0x000000ffff837224 */ /* 0x000fe400078e003f */
[----:B------:R-:W-:Y:S05]  /*1bd00*/  FMUL.FTZ R63, R0, R199 ;  /* 0x000000c7003f7220 */ /* 0x000fea0000410000 */
[----:B------:R1:W-:Y:S01]  /*1bd10*/  MUFU.EX2 R143, R50 ;  /* 0x00000032008f7308 */ /* 0x0003e20000000800 */
[----:B------:R-:W-:Y:S09]  /*1bd20*/  IMAD.MOV.U32 R205, RZ, RZ, R172 ;  /* 0x000000ffffcd7224 */ /* 0x000ff200078e00ac */
[----:B------:R1:W-:Y:S01]  /*1bd30*/  MUFU.EX2 R196, R66 ;  /* 0x0000004200c47308 */ /* 0x0003e20000000800 */
[----:B----4-:R-:W-:Y:S01]  /*1bd40*/  FFMA.FTZ R3, R39, UR4, -R74 ;  /* 0x0000000427037c23 */ /* 0x010fe2000801084a */
[C---:B------:R-:W-:Y:S01]  /*1bd50*/  FMUL.FTZ R39, R2.reuse, R159 ;  /* 0x0000009f02277220 */ /* 0x040fe20000410000 */
[----:B------:R-:W-:Y:S02]  /*1bd60*/  IMAD.MOV.U32 R159, RZ, RZ, R132 ;  /* 0x000000ffff9f7224 */ /* 0x000fe400078e0084 */
[----:B------:R-:W-:Y:S02]  /*1bd70*/  IMAD.MOV.U32 R132, RZ, RZ, R83 ;  /* 0x000000ffff847224 */ /* 0x000fe400078e0053 */
[--C-:B------:R-:W-:Y:S01]  /*1bd80*/  FFMA.FTZ R83, R67, UR4, -R75.reuse ;  /* 0x0000000443537c23 */ /* 0x100fe2000801084b */
[C---:B------:R-:W-:Y:S02]  /*1bd90*/  FMUL.FTZ R67, R2.reuse, R151 ;  /* 0x0000009702437220 */ /* 0x040fe40000410000 */
[----:B------:R4:W4:Y:S01]  /*1bda0*/  MUFU.EX2 R62, R3 ;  /* 0x00000003003e7308 */ /* 0x0009220000000800 */
[C---:B-1----:R-:W-:Y:S09]  /*1bdb0*/  FMUL.FTZ R50, R2.reuse, R138 ;  /* 0x0000008a02327220 */ /* 0x042ff20000410000 */
[----:B------:R1:W-:Y:S01]  /*1bdc0*/  MUFU.EX2 R173, R83 ;  /* 0x0000005300ad7308 */ /* 0x0003e20000000800 */
[----:B------:R-:W-:Y:S01]  /*1bdd0*/  FMUL.FTZ R66, R2, R150 ;  /* 0x0000009602427220 */ /* 0x000fe20000410000 */
[----:B----4-:R-:W-:Y:S01]  /*1bde0*/  FFMA.FTZ R3, R96, UR4, -R75 ;  /* 0x0000000460037c23 */ /* 0x010fe2000801084b */
[----:B------:R-:W-:Y:S02]  /*1bdf0*/  IMAD.MOV.U32 R197, RZ, RZ, R62 ;  /* 0x000000ffffc57224 */ /* 0x000fe400078e003e */
[----:B------:R-:W-:Y:S01]  /*1be00*/  FMUL.FTZ R62, R0, R198 ;  /* 0x000000c6003e7220 */ /* 0x000fe20000410000 */
[----:B------:R-:W-:Y:S04]  /*1be10*/  IMAD.MOV.U32 R96, RZ, RZ, R55 ;  /* 0x000000ffff607224 */ /* 0x000fe800078e0037 */
[----:B------:R4:W-:Y:S01]  /*1be20*/  MUFU.EX2 R171, R3 ;  /* 0x0000000300ab7308 */ /* 0x0009e20000000800 */
[----:B------:R-:W-:Y:S01]  /*1be30*/  FMUL.FTZ R55, R2, R155 ;  /* 0x0000009b02377220 */ /* 0x000fe20000410000 */
[----:B------:R-:W-:Y:S02]  /*1be40*/  IMAD.MOV.U32 R183, RZ, RZ, R96 ;  /* 0x000000ffffb77224 */ /* 0x000fe400078e0060 */
[----:B-1----:R-:W-:Y:S01]  /*1be50*/  FFMA.FTZ R83, R200, UR4, -R74 ;  /* 0x00000004c8537c23 */ /* 0x002fe2000801084a */
[--C-:B----4-:R-:W-:Y:S01]  /*1be60*/  FFMA.FTZ R3, R44, UR4, -R75.reuse ;  /* 0x000000042c037c23 */ /* 0x110fe2000801084b */
[----:B------:R-:W-:Y:S01]  /*1be70*/  FFMA.FTZ R44, R46, UR4, -R82 ;  /* 0x000000042e2c7c23 */ /* 0x000fe20008010852 */
[----:B------:R-:W-:Y:S01]  /*1be80*/  FMUL.FTZ R46, R0, R190 ;  /* 0x000000be002e7220 */ /* 0x000fe20000410000 */
[----:B------:R-:W-:Y:S02]  /*1be90*/  IMAD.MOV.U32 R190, RZ, RZ, R162 ;  /* 0x000000ffffbe7224 */ /* 0x000fe400078e00a2 */
[----:B------:R1:W-:Y:S10]  /*1bea0*/  MUFU.EX2 R170, R3 ;  /* 0x0000000300aa7308 */ /* 0x0003f40000000800 */
[----:B------:R4:W-:Y:S01]  /*1beb0*/  MUFU.EX2 R146, R44 ;  /* 0x0000002c00927308 */ /* 0x0009e20000000800 */
[----:B-1----:R-:W-:Y:S01]  /*1bec0*/  FFMA.FTZ R3, R45, UR4, -R75 ;  /* 0x000000042d037c23 */ /* 0x002fe2000801084b */
[C---:B------:R-:W-:Y:S01]  /*1bed0*/  FMUL.FTZ R45, R68.reuse, R189 ;  /* 0x000000bd442d7220 */ /* 0x040fe20000410000 */
[C---:B----4-:R-:W-:Y:S01]  /*1bee0*/  FMUL.FTZ R44, R68.reuse, R188 ;  /* 0x000000bc442c7220 */ /* 0x050fe20000410000 */
[----:B--2---:R-:W-:Y:S07]  /*1bef0*/  F2FP.BF16.F32.PACK_AB R87, R243, R240 ;  /* 0x000000f0f357723e */ /* 0x004fee00000010ff */
[C---:B------:R-:W-:Y:S04]  /*1bf00*/  HMMA.16816.F32.BF16 R8, R84.reuse, R24, R8 ;  /* 0x000000185408723c */ /* 0x040fe80000041808 */
[C---:B------:R-:W-:Y:S01]  /*1bf10*/  FMUL.FTZ R24, R68.reuse, R176 ;  /* 0x000000b044187220 */ /* 0x040fe20000410000 */
[----:B------:R-:W-:Y:S01]  /*1bf20*/  FMUL.FTZ R25, R68, R177 ;  /* 0x000000b144197220 */ /* 0x000fe20000410000 */
[----:B------:R-:W-:Y:S01]  /*1bf30*/  IMAD.MOV.U32 R176, RZ, RZ, R51 ;  /* 0x000000ffffb07224 */ /* 0x000fe200078e0033 */
[----:B------:R1:W2:Y:S01]  /*1bf40*/  MUFU.EX2 R177, R3 ;  /* 0x0000000300b17308 */ /* 0x0002a20000000800 */
[-C--:B------:R-:W-:Y:S03]  /*1bf50*/  HMMA.16816.F32.BF16 R12, R84, R26.reuse, R12 ;  /* 0x0000001a540c723c */ /* 0x080fe6000004180c */
[----:B------:R-:W-:Y:S05]  /*1bf60*/  FMUL.FTZ R51, R2, R139 ;  /* 0x0000008b02337220 */ /* 0x000fea0000410000 */
[C---:B------:R-:W-:Y:S04]  /*1bf70*/  HMMA.16816.F32.BF16 R16, R76.reuse, R26, R16 ;  /* 0x0000001a4c10723c */ /* 0x040fe80000041810 */
[C---:B------:R-:W-:Y:S01]  /*1bf80*/  FMUL.FTZ R27, R0.reuse, R179 ;  /* 0x000000b3001b7220 */ /* 0x040fe20000410000 */
[----:B------:R-:W-:Y:S02]  /*1bf90*/  IMAD.MOV.U32 R179, RZ, RZ, R99 ;  /* 0x000000ffffb37224 */ /* 0x000fe400078e0063 */
[----:B------:R-:W-:Y:S01]  /*1bfa0*/  FMUL.FTZ R26, R0, R178 ;  /* 0x000000b2001a7220 */ /* 0x000fe20000410000 */
[----:B------:R-:W-:Y:S01]  /*1bfb0*/  LDSM.16.MT88.4 R96, [R140+0x8800] ;  /* 0x008800008c60783b */ /* 0x000fe20000004200 */
[-C--:B---3--:R-:W-:Y:S03]  /*1bfc0*/  HMMA.16816.F32.BF16 R20, R76, R40.reuse, R20 ;  /* 0x000000284c14723c */ /* 0x088fe60000041814 */
[----:B-1----:R-:W-:Y:S02]  /*1bfd0*/  IMAD.IADD R3, R238, 0x1, R136 ;  /* 0x00000001ee037824 */ /* 0x002fe400078e0288 */
[----:B--2---:R-:W-:Y:S02]  /*1bfe0*/  IMAD.MOV.U32 R198, RZ, RZ, R177 ;  /* 0x000000ffffc67224 */ /* 0x004fe400078e00b1 */
[----:B------:R-:W-:Y:S01]  /*1bff0*/  IMAD.MOV.U32 R177, RZ, RZ, R220 ;  /* 0x000000ffffb17224 */ /* 0x000fe200078e00dc */
[C---:B------:R-:W-:Y:S01]  /*1c000*/  HMMA.16816.F32.BF16 R24, R84.reuse, R40, R24 ;  /* 0x000000285418723c */ /* 0x040fe20000041818 */
[----:B------:R-:W1:Y:S03]  /*1c010*/  LDSM.16.MT88.4 R88, [R3] ;  /* 0x000000000358783b */ /* 0x000e660000004200 */
[C---:B------:R-:W-:Y:S01]  /*1c020*/  FMUL.FTZ R40, R68.reuse, R184 ;  /* 0x000000b844287220 */ /* 0x040fe20000410000 */
[----:B------:R-:W-:Y:S01]  /*1c030*/  FMUL.FTZ R41, R68, R185 ;  /* 0x000000b944297220 */ /* 0x000fe20000410000 */
[----:B------:R-:W-:Y:S01]  /*1c040*/  MOV R184, R174 ;  /* 0x000000ae00b87202 */ /* 0x000fe20000000f00 */
[----:B------:R-:W-:Y:S01]  /*1c050*/  IMAD.MOV.U32 R178, RZ, RZ, R222 ;  /* 0x000000ffffb27224 */ /* 0x000fe200078e00de */
[-C--:B------:R-:W-:Y:S01]  /*1c060*/  HMMA.16816.F32.BF16 R28, R84, R42.reuse, R28 ;  /* 0x0000002a541c723c */ /* 0x080fe2000004181c */
[----:B------:R2:W-:Y:S02]  /*1c070*/  MUFU.EX2 R174, R83 ;  /* 0x0000005300ae7308 */ /* 0x0005e40000000800 */
[----:B------:R-:W-:Y:S02]  /*1c080*/  IMAD.MOV.U32 R185, RZ, RZ, R168 ;  /* 0x000000ffffb97224 */ /* 0x000fe400078e00a8 */
[----:B------:R-:W-:Y:S03]  /*1c090*/  IMAD.MOV.U32 R191, RZ, RZ, R179 ;  /* 0x000000ffffbf7224 */ /* 0x000fe600078e00b3 */
[C---:B------:R-:W-:Y:S03]  /*1c0a0*/  HMMA.16816.F32.BF16 R32, R76.reuse, R42, R32 ;  /* 0x0000002a4c20723c */ /* 0x040fe60000041820 */
[----:B------:R3:W-:Y:S01]  /*1c0b0*/  MUFU.EX2 R151, R182 ;  /* 0x000000b600977308 */ /* 0x0007e20000000800 */
[C---:B------:R-:W-:Y:S01]  /*1c0c0*/  FMUL.FTZ R42, R0.reuse, R186 ;  /* 0x000000ba002a7220 */ /* 0x040fe20000410000 */
[----:B------:R-:W-:Y:S02]  /*1c0d0*/  IMAD.MOV.U32 R186, RZ, RZ, R166 ;  /* 0x000000ffffba7224 */ /* 0x000fe400078e00a6 */
[----:B------:R-:W-:Y:S01]  /*1c0e0*/  FMUL.FTZ R43, R0, R187 ;  /* 0x000000bb002b7220 */ /* 0x000fe20000410000 */
[----:B------:R-:W4:Y:S01]  /*1c0f0*/  LDL.LU R166, [R1+0x68] ;  /* 0x0000680001a67983 */ /* 0x000f220000300800 */
[-C--:B------:R-:W-:Y:S03]  /*1c100*/  HMMA.16816.F32.BF16 R36, R76, R56.reuse, R36 ;  /* 0x000000384c24723c */ /* 0x080fe60000041824 */
[----:B------:R-:W4:Y:S01]  /*1c110*/  LDL.LU R188, [R1+0x6c] ;  /* 0x00006c0001bc7983 */ /* 0x000f220000300800 */
[----:B--2---:R-:W-:Y:S01]  /*1c120*/  FFMA.FTZ R83, R112, UR4, -R74 ;  /* 0x0000000470537c23 */ /* 0x004fe2000801084a */
[----:B------:R-:W-:Y:S02]  /*1c130*/  IMAD.MOV.U32 R187, RZ, RZ, R186 ;  /* 0x000000ffffbb7224 */ /* 0x000fe400078e00ba */
[----:B------:R-:W-:Y:S01]  /*1c140*/  IMAD.MOV.U32 R186, RZ, RZ, R185 ;  /* 0x000000ffffba7224 */ /* 0x000fe200078e00b9 */
[C---:B------:R-:W-:Y:S01]  /*1c150*/  HMMA.16816.F32.BF16 R40, R84.reuse, R56, R40 ;  /* 0x000000385428723c */ /* 0x040fe20000041828 */
[----:B------:R2:W1:Y:S03]  /*1c160*/  MUFU.EX2 R172, R83 ;  /* 0x0000005300ac7308 */ /* 0x0004660000000800 */
[----:B---3--:R-:W-:Y:S01]  /*1c170*/  MOV R182, R177 ;  /* 0x000000b100b67202 */ /* 0x008fe20000000f00 */
[----:B------:R-:W-:Y:S02]  /*1c180*/  IMAD.MOV.U32 R177, RZ, RZ, R218 ;  /* 0x000000ffffb17224 */ /* 0x000fe400078e00da */
[C---:B------:R-:W-:Y:S01]  /*1c190*/  FMUL.FTZ R56, R68.reuse, R192 ;  /* 0x000000c044387220 */ /* 0x040fe20000410000 */
[----:B------:R-:W3:Y:S01]  /*1c1a0*/  LDL.LU R218, [R1+0x78] ;  /* 0x0000780001da7983 */ /* 0x000ee20000300800 */
[-C--:B------:R-:W-:Y:S03]  /*1c1b0*/  HMMA.16816.F32.BF16 R44, R84, R58.reuse, R44 ;  /* 0x0000003a542c723c */ /* 0x080fe6000004182c */
[----:B------:R-:W-:Y:S02]  /*1c1c0*/  IMAD.MOV.U32 R139, RZ, RZ, R182 ;  /* 0x000000ffff8b7224 */ /* 0x000fe400078e00b6 */
[----:B------:R-:W-:Y:S01]  /*1c1d0*/  FMUL.FTZ R57, R68, R193 ;  /* 0x000000c144397220 */ /* 0x000fe20000410000 */
[----:B------:R-:W-:Y:S01]  /*1c1e0*/  IMAD.MOV.U32 R138, RZ, RZ, R186 ;  /* 0x000000ffff8a7224 */ /* 0x000fe200078e00ba */
[----:B------:R-:W-:Y:S01]  /*1c1f0*/  MUFU.EX2 R177, R177 ;  /* 0x000000b100b17308 */ /* 0x000fe20000000800 */
[----:B------:R-:W-:Y:S01]  /*1c200*/  IMAD.MOV.U32 R154, RZ, RZ, R139 ;  /* 0x000000ffff9a7224 */ /* 0x000fe200078e008b */
[C---:B------:R-:W-:Y:S04]  /*1c210*/  HMMA.16816.F32.BF16 R48, R76.reuse, R58, R48 ;  /* 0x0000003a4c30723c */ /* 0x040fe80000041830 */
[----:B--2---:R-:W-:Y:S01]  /*1c220*/  FFMA.FTZ R83, R100, UR4, -R74 ;  /* 0x0000000464537c23 */ /* 0x004fe2000801084a */
[----:B------:R-:W-:Y:S01]  /*1c230*/  IMAD.MOV.U32 R189, RZ, RZ, R187 ;  /* 0x000000ffffbd7224 */ /* 0x000fe200078e00bb */
[----:B------:R-:W-:Y:S01]  /*1c240*/  MOV R139, R138 ;  /* 0x0000008a008b7202 */ /* 0x000fe20000000f00 */
[----:B------:R-:W-:Y:S01]  /*1c250*/  IMAD.MOV.U32 R187, RZ, RZ, R214 ;  /* 0x000000ffffbb7224 */ /* 0x000fe200078e00d6 */
[-C--:B-1----:R-:W-:Y:S01]  /*1c260*/  HMMA.16816.F32.BF16 R52, R76, R88.reuse, R52 ;  /* 0x000000584c34723c */ /* 0x082fe20000041834 */
[----:B------:R1:W-:Y:S02]  /*1c270*/  MUFU.EX2 R175, R83 ;  /* 0x0000005300af7308 */ /* 0x0003e40000000800 */
[----:B------:R-:W-:Y:S02]  /*1c280*/  IMAD.MOV.U32 R155, RZ, RZ, R154 ;  /* 0x000000ffff9b7224 */ /* 0x000fe400078e009a */
[C---:B------:R-:W-:Y:S01]  /*1c290*/  FMUL.FTZ R58, R0.reuse, R194 ;  /* 0x000000c2003a7220 */ /* 0x040fe20000410000 */
[----:B------:R-:W-:Y:S02]  /*1c2a0*/  IMAD.MOV.U32 R186, RZ, RZ, R213 ;  /* 0x000000ffffba7224 */ /* 0x000fe400078e00d5 */
[----:B------:R-:W-:Y:S01]  /*1c2b0*/  FMUL.FTZ R59, R0, R195 ;  /* 0x000000c3003b7220 */ /* 0x000fe20000410000 */
[----:B------:R-:W-:Y:S02]  /*1c2c0*/  IMAD.MOV.U32 R138, RZ, RZ, R189 ;  /* 0x000000ffff8a7224 */ /* 0x000fe400078e00bd */
[----:B------:R-:W-:Y:S01]  /*1c2d0*/  IMAD.MOV.U32 R154, RZ, RZ, R191 ;  /* 0x000000ffff9a7224 */ /* 0x000fe200078e00bf */
[----:B------:R-:W-:Y:S01]  /*1c2e0*/  MOV R191, R190 ;  /* 0x000000be00bf7202 */ /* 0x000fe20000000f00 */
[----:B------:R-:W-:Y:S02]  /*1c2f0*/  IMAD.MOV.U32 R182, RZ, RZ, R211 ;  /* 0x000000ffffb67224 */ /* 0x000fe400078e00d3 */
[C---:B------:R-:W-:Y:S04]  /*1c300*/  HMMA.16816.F32.BF16 R56, R84.reuse, R88, R56 ;  /* 0x000000585438723c */ /* 0x040fe80000041838 */
[----:B------:R-:W-:Y:S02]  /*1c310*/  IMAD.MOV.U32 R189, RZ, RZ, R159 ;  /* 0x000000ffffbd7224 */ /* 0x000fe400078e009f */
[----:B-1----:R-:W-:Y:S01]  /*1c320*/  FFMA.FTZ R83, R101, UR4, -R74 ;  /* 0x0000000465537c23 */ /* 0x002fe2000801084a */
[----:B------:R-:W-:Y:S01]  /*1c330*/  IMAD.MOV.U32 R159, RZ, RZ, R158 ;  /* 0x000000ffff9f7224 */ /* 0x000fe200078e009e */
[----:B------:R-:W-:Y:S01]  /*1c340*/  MOV R193, R154 ;  /* 0x0000009a00c17202 */ /* 0x000fe20000000f00 */
[-C--:B------:R-:W-:Y:S01]  /*1c350*/  HMMA.16816.F32.BF16 R60, R84, R90.reuse, R60 ;  /* 0x0000005a543c723c */ /* 0x080fe2000004183c */
[----:B------:R1:W2:Y:S01]  /*1c360*/  MUFU.EX2 R222, R83 ;  /* 0x0000005300de7308 */ /* 0x0002a20000000800 */
[----:B------:R-:W3:Y:S01]  /*1c370*/  LDL.LU R158, [R1+0x88] ;  /* 0x00008800019e7983 */ /* 0x000ee20000300800 */
[----:B------:R-:W-:Y:S01]  /*1c380*/  IMAD.MOV.U32 R194, RZ, RZ, R191 ;  /* 0x000000ffffc27224 */ /* 0x000fe200078e00bf */
[----:B------:R-:W-:Y:S01]  /*1c390*/  F2FP.BF16.F32.PACK_AB R84, R224, R226 ;  /* 0x000000e2e054723e */ /* 0x000fe200000010ff */
[----:B------:R-:W-:Y:S01]  /*1c3a0*/  IMAD.MOV.U32 R185, RZ, RZ, R184 ;  /* 0x000000ffffb97224 */ /* 0x000fe200078e00b8 */
[----:B------:R-:W-:Y:S01]  /*1c3b0*/  F2FP.BF16.F32.PACK_AB R86, R197, R227 ;  /* 0x000000e3c556723e */ /* 0x000fe200000010ff */
[----:B------:R-:W-:Y:S01]  /*1c3c0*/  IMAD.MOV.U32 R184, RZ, RZ, R142 ;  /* 0x000000ffffb87224 */ /* 0x000fe200078e008e */
[----:B------:R-:W-:Y:S01]  /*1c3d0*/  HMMA.16816.F32.BF16 R64, R76, R90, R64 ;  /* 0x0000005a4c40723c */ /* 0x000fe20000041840 */
[----:B------:R-:W2:Y:S02]  /*1c3e0*/  LDSM.16.MT88.4 R88, [R136+0x800] ;  /* 0x000800008858783b */ /* 0x000ea40000004200 */
[----:B------:R-:W-:Y:S01]  /*1c3f0*/  MUFU.EX2 R159, R159 ;  /* 0x0000009f009f7308 */ /* 0x000fe20000000800 */
[----:B------:R-:W-:Y:S01]  /*1c400*/  IMAD.MOV.U32 R142, RZ, RZ, R183 ;  /* 0x000000ffff8e7224 */ /* 0x000fe200078e00b7 */
[----:B------:R-:W-:Y:S01]  /*1c410*/  MOV R183, R176 ;  /* 0x000000b000b77202 */ /* 0x000fe20000000f00 */
[----:B------:R-:W-:Y:S01]  /*1c420*/  IMAD.MOV.U32 R176, RZ, RZ, R163 ;  /* 0x000000ffffb07224 */ /* 0x000fe200078e00a3 */
[----:B------:R-:W-:Y:S01]  /*1c430*/  F2FP.BF16.F32.PACK_AB R76, R167, R147 ;  /* 0x00000093a74c723e */ /* 0x000fe200000010ff */
[----:B------:R-:W-:Y:S01]  /*1c440*/  IMAD.MOV.U32 R192, RZ, RZ, R155 ;  /* 0x000000ffffc07224 */ /* 0x000fe200078e009b */
[----:B------:R-:W-:Y:S01]  /*1c450*/  F2FP.BF16.F32.PACK_AB R77, R143, R146 ;  /* 0x000000928f4d723e */ /* 0x000fe200000010ff */
[--C-:B-1----:R-:W-:Y:S01]  /*1c460*/  FFMA.FTZ R83, R202, UR4, -R75.reuse ;  /* 0x00000004ca537c23 */ /* 0x102fe2000801084b */
[----:B------:R-:W-:Y:S02]  /*1c470*/  F2FP.BF16.F32.PACK_AB R78, R233, R225 ;  /* 0x000000e1e94e723e */ /* 0x000fe400000010ff */
[----:B------:R-:W-:Y:S01]  /*1c480*/  MUFU.EX2 R183, R183 ;  /* 0x000000b700b77308 */ /* 0x000fe20000000800 */
[----:B------:R-:W-:Y:S02]  /*1c490*/  F2FP.BF16.F32.PACK_AB R79, R196, R221 ;  /* 0x000000ddc44f723e */ /* 0x000fe400000010ff */
[----:B------:R-:W-:Y:S02]  /*1c4a0*/  F2FP.BF16.F32.PACK_AB R85, R170, R171 ;  /* 0x000000abaa55723e */ /* 0x000fe400000010ff */
[----:B------:R-:W-:Y:S03]  /*1c4b0*/  F2FP.BF16.F32.PACK_AB R87, R173, R198 ;  /* 0x000000c6ad57723e */ /* 0x000fe600000010ff */
[-C--:B------:R-:W-:Y:S02]  /*1c4c0*/  HMMA.16816.F32.BF16 R4, R76, R92.reuse, R4 ;  /* 0x0000005c4c04723c */ /* 0x080fe40000041804 */
[----:B------:R1:W-:Y:S06]  /*1c4d0*/  MUFU.EX2 R169, R83 ;  /* 0x0000005300a97308 */ /* 0x0003ec0000000800 */
[C---:B------:R-:W-:Y:S08]  /*1c4e0*/  HMMA.16816.F32.BF16 R8, R84.reuse, R92, R8 ;  /* 0x0000005c5408723c */ /* 0x040ff00000041808 */
[-C--:B------:R-:W-:Y:S03]  /*1c4f0*/  HMMA.16816.F32.BF16 R12, R84, R94.reuse, R12 ;  /* 0x0000005e540c723c */ /* 0x080fe6000004180c */
[----:B-1----:R-:W-:Y:S01]  /*1c500*/  FFMA.FTZ R83, R116, UR4, -R75 ;  /* 0x0000000474537c23 */ /* 0x002fe2000801084b */
[----:B------:R-:W-:Y:S02]  /*1c510*/  IMAD.MOV.U32 R116, RZ, RZ, R194 ;  /* 0x000000ffff747224 */ /* 0x000fe400078e00c2 */
[----:B------:R-:W-:Y:S01]  /*1c520*/  IMAD.MOV.U32 R194, RZ, RZ, R243 ;  /* 0x000000ffffc27224 */ /* 0x000fe200078e00f3 */
[----:B------:R1:W-:Y:S01]  /*1c530*/  MUFU.EX2 R168, R83 ;  /* 0x0000005300a87308 */ /* 0x0003e20000000800 */
[C---:B------:R-:W-:Y:S01]  /*1c540*/  HMMA.16816.F32.BF16 R16, R76.reuse, R94, R16 ;  /* 0x0000005e4c10723c */ /* 0x040fe20000041810 */
[----:B------:R-:W2:Y:S07]  /*1c550*/  LDSM.16.MT88.4 R92, [R3+0x800] ;  /* 0x00080000035c783b */ /* 0x000eae0000004200 */
[-C--:B------:R-:W-:Y:S08]  /*1c560*/  HMMA.16816.F32.BF16 R20, R76, R96.reuse, R20 ;  /* 0x000000604c14723c */ /* 0x080ff00000041814 */
[C---:B------:R-:W-:Y:S04]  /*1c570*/  HMMA.16816.F32.BF16 R24, R84.reuse, R96, R24 ;  /* 0x000000605418723c */ /* 0x040fe80000041818 */
[----:B-1----:R-:W-:Y:S01]  /*1c580*/  FFMA.FTZ R83, R113, UR4, -R75 ;  /* 0x0000000471537c23 */ /* 0x002fe2000801084b */
[----:B------:R-:W-:Y:S02]  /*1c590*/  IMAD.MOV.U32 R113, RZ, RZ, R193 ;  /* 0x000000ffff717224 */ /* 0x000fe400078e00c1 */
[----:B------:R-:W-:Y:S01]  /*1c5a0*/  IMAD.MOV.U32 R193, RZ, RZ, R205 ;  /* 0x000000ffffc17224 */ /* 0x000fe200078e00cd */
[-C--:B------:R-:W-:Y:S01]  /*1c5b0*/  HMMA.16816.F32.BF16 R28, R84, R98.reuse, R28 ;  /* 0x00000062541c723c */ /* 0x080fe2000004181c */
[----:B------:R1:W-:Y:S07]  /*1c5c0*/  MUFU.EX2 R220, R83 ;  /* 0x0000005300dc7308 */ /* 0x0003ee0000000800 */
[C---:B------:R-:W-:Y:S01]  /*1c5d0*/  HMMA.16816.F32.BF16 R32, R76.reuse, R98, R32 ;  /* 0x000000624c20723c */ /* 0x040fe20000041820 */
[----:B------:R-:W-:Y:S07]  /*1c5e0*/  LDSM.16.MT88.4 R96, [R140+0x9000] ;  /* 0x009000008c60783b */ /* 0x000fee0000004200 */
[-C--:B--2---:R-:W-:Y:S03]  /*1c5f0*/  HMMA.16816.F32.BF16 R36, R76, R88.reuse, R36 ;  /* 0x000000584c24723c */ /* 0x084fe60000041824 */
[--C-:B-1----:R-:W-:Y:S04]  /*1c600*/  FFMA.FTZ R83, R128, UR4, -R82.reuse ;  /* 0x0000000480537c23 */ /* 0x102fe80008010852 */
[----:B------:R1:W-:Y:S01]  /*1c610*/  MUFU.EX2 R150, R83 ;  /* 0x0000005300967308 */ /* 0x0003e20000000800 */
[C---:B------:R-:W-:Y:S08]  /*1c620*/  HMMA.16816.F32.BF16 R40, R84.reuse, R88, R40 ;  /* 0x000000585428723c */ /* 0x040ff00000041828 */
[-C--:B------:R-:W-:Y:S08]  /*1c630*/  HMMA.16816.F32.BF16 R44, R84, R90.reuse, R44 ;  /* 0x0000005a542c723c */ /* 0x080ff0000004182c */
[C---:B------:R-:W-:Y:S01]  /*1c640*/  HMMA.16816.F32.BF16 R48, R76.reuse, R90, R48 ;  /* 0x0000005a4c30723c */ /* 0x040fe20000041830 */
[----:B------:R-:W2:Y:S03]  /*1c650*/  LDSM.16.MT88.4 R88, [R144+0x9000] ;  /* 0x009000009058783b */ /* 0x000ea60000004200 */
[--C-:B-1----:R-:W-:Y:S01]  /*1c660*/  FFMA.FTZ R83, R129, UR4, -R82.reuse ;  /* 0x0000000481537c23 */ /* 0x102fe20008010852 */
[----:B------:R-:W-:Y:S03]  /*1c670*/  IMAD.MOV.U32 R129, RZ, RZ, R133 ;  /* 0x000000ffff817224 */ /* 0x000fe600078e0085 */
[-C--:B------:R-:W-:Y:S01]  /*1c680*/  HMMA.16816.F32.BF16 R52, R76, R92.reuse, R52 ;  /* 0x0000005c4c34723c */ /* 0x080fe20000041834 */
[----:B------:R1:W1:Y:S07]  /*1c690*/  MUFU.EX2 R163, R83 ;  /* 0x0000005300a37308 */ /* 0x00026e0000000800 */
[C---:B------:R-:W-:Y:S08]  /*1c6a0*/  HMMA.16816.F32.BF16 R56, R84.reuse, R92, R56 ;  /* 0x0000005c5438723c */ /* 0x040ff00000041838 */
[-C--:B------:R-:W-:Y:S03]  /*1c6b0*/  HMMA.16816.F32.BF16 R60, R84, R94.reuse, R60 ;  /* 0x0000005e543c723c */ /* 0x080fe6000004183c */
[----:B-1----:R-:W-:Y:S01]  /*1c6c0*/  FFMA.FTZ R83, R210, UR4, -R82 ;  /* 0x00000004d2537c23 */ /* 0x002fe20008010852 */
[----:B------:R-:W-:Y:S02]  /*1c6d0*/  F2FP.BF16.F32.PACK_AB R84, R172, R174 ;  /* 0x000000aeac54723e */ /* 0x000fe400000010ff */
[----:B------:R-:W-:Y:S02]  /*1c6e0*/  F2FP.BF16.F32.PACK_AB R86, R222, R175 ;  /* 0x000000afde56723e */ /* 0x000fe400000010ff */
[----:B------:R-:W-:Y:S01]  /*1c6f0*/  HMMA.16816.F32.BF16 R64, R76, R94, R64 ;  /* 0x0000005e4c40723c */ /* 0x000fe20000041840 */
[----:B------:R-:W1:Y:S03]  /*1c700*/  LDSM.16.MT88.4 R92, [R136+0x1000] ;  /* 0x00100000885c783b */ /* 0x000e660000004200 */
[----:B------:R-:W-:Y:S02]  /*1c710*/  F2FP.BF16.F32.PACK_AB R77, R163, R150 ;  /* 0x00000096a34d723e */ /* 0x000fe400000010ff */
[----:B------:R-:W-:Y:S01]  /*1c720*/  F2FP.BF16.F32.PACK_AB R85, R168, R169 ;  /* 0x000000a9a855723e */ /* 0x000fe200000010ff */
[----:B----4-:R-:W4:Y:S10]  /*1c730*/  MUFU.EX2 R166, R166 ;  /* 0x000000a600a67308 */ /* 0x010f340000000800 */
[----:B------:R2:W-:Y:S10]  /*1c740*/  MUFU.EX2 R216, R188 ;  /* 0x000000bc00d87308 */ /* 0x0005f40000000800 */
[----:B---3--:R-:W3:Y:S01]  /*1c750*/  MUFU.EX2 R218, R218 ;  /* 0x000000da00da7308 */ /* 0x008ee20000000800 */
[----:B----4-:R-:W-:Y:S02]  /*1c760*/  F2FP.BF16.F32.PACK_AB R76, R166, R151 ;  /* 0x00000097a64c723e */ /* 0x010fe400000010ff */
[----:B--2---:R-:W-:Y:S01]  /*1c770*/  MOV R188, R132 ;  /* 0x0000008400bc7202 */ /* 0x004fe20000000f00 */
[----:B------:R-:W-:Y:S06]  /*1c780*/  IMAD.MOV.U32 R132, RZ, RZ, R215 ;  /* 0x000000ffff847224 */ /* 0x000fec00078e00d7 */
[----:B------:R2:W-:Y:S01]  /*1c790*/  MUFU.EX2 R215, R83 ;  /* 0x0000005300d77308 */ /* 0x0005e20000000800 */
[----:B------:R-:W-:Y:S02]  /*1c7a0*/  IMAD.MOV.U32 R190, RZ, RZ, R188 ;  /* 0x000000ffffbe7224 */ /* 0x000fe400078e00bc */
[----:B------:R-:W-:Y:S01]  /*1c7b0*/  IMAD.MOV.U32 R188, RZ, RZ, R187 ;  /* 0x000000ffffbc7224 */ /* 0x000fe200078e00bb */
[----:B---3--:R-:W-:Y:S01]  /*1c7c0*/  F2FP.BF16.F32.PACK_AB R78, R218, R216 ;  /* 0x000000d8da4e723e */ /* 0x008fe200000010ff */
[----:B------:R-:W-:Y:S02]  /*1c7d0*/  IMAD.MOV.U32 R187, RZ, RZ, R186 ;  /* 0x000000ffffbb7224 */ /* 0x000fe400078e00ba */
[----:B------:R-:W-:Y:S02]  /*1c7e0*/  IMAD.MOV.U32 R186, RZ, RZ, R182 ;  /* 0x000000ffffba7224 */ /* 0x000fe400078e00b6 */
[----:B------:R-:W-:Y:S02]  /*1c7f0*/  IMAD.MOV.U32 R182, RZ, RZ, R235 ;  /* 0x000000ffffb67224 */ /* 0x000fe400078e00eb */
[----:B------:R-:W3:Y:S01]  /*1c800*/  LDL.LU R235, [R1+0x110] ;  /* 0x0001100001eb7983 */ /* 0x000ee20000300800 */
[----:B------:R-:W-:Y:S02]  /*1c810*/  IMAD.MOV.U32 R191, RZ, RZ, R186 ;  /* 0x000000ffffbf7224 */ /* 0x000fe400078e00ba */
[----:B------:R-:W-:Y:S02]  /*1c820*/  IMAD.MOV.U32 R186, RZ, RZ, R251 ;  /* 0x000000ffffba7224 */ /* 0x000fe400078e00fb */
[----:B------:R-:W4:Y:S01]  /*1c830*/  LDL.LU R251, [R1+0x10c] ;  /* 0x00010c0001fb7983 */ /* 0x000f220000300800 */
[----:B--2---:R-:W-:Y:S01]  /*1c840*/  FFMA.FTZ R83, R117, UR4, -R82 ;  /* 0x0000000475537c23 */ /* 0x004fe20008010852 */
[----:B------:R-:W-:Y:S02]  /*1c850*/  IMAD.MOV.U32 R155, RZ, RZ, R188 ;  /* 0x000000ffff9b7224 */ /* 0x000fe400078e00bc */
[----:B------:R-:W-:Y:S01]  /*1c860*/  IMAD.MOV.U32 R188, RZ, RZ, R187 ;  /* 0x000000ffffbc7224 */ /* 0x000fe200078e00bb */
[----:B------:R2:W1:Y:S01]  /*1c870*/  MUFU.EX2 R214, R83 ;  /* 0x0000005300d67308 */ /* 0x0004620000000800 */
[----:B------:R-:W-:Y:S01]  /*1c880*/  MOV R187, R176 ;  /* 0x000000b000bb7202 */ /* 0x000fe20000000f00 */
[----:B------:R-:W-:Y:S02]  /*1c890*/  IMAD.MOV.U32 R154, RZ, RZ, R190 ;  /* 0x000000ffff9a7224 */ /* 0x000fe400078e00be */
[----:B------:R-:W-:Y:S02]  /*1c8a0*/  IMAD.MOV.U32 R190, RZ, RZ, R182 ;  /* 0x000000ffffbe7224 */ /* 0x000fe400078e00b6 */
[----:B------:R-:W-:Y:S02]  /*1c8b0*/  IMAD.MOV.U32 R195, RZ, RZ, R155 ;  /* 0x000000ffffc37224 */ /* 0x000fe400078e009b */
[----:B------:R-:W-:Y:S02]  /*1c8c0*/  IMAD.MOV.U32 R155, RZ, RZ, R191 ;  /* 0x000000ffff9b7224 */ /* 0x000fe400078e00bf */
[----:B------:R-:W-:Y:S01]  /*1c8d0*/  MUFU.EX2 R158, R158 ;  /* 0x0000009e009e7308 */ /* 0x000fe20000000800 */
[----:B------:R-:W-:Y:S02]  /*1c8e0*/  IMAD.MOV.U32 R191, RZ, RZ, R190 ;  /* 0x000000ffffbf7224 */ /* 0x000fe400078e00be */
[----:B------:R-:W-:Y:S02]  /*1c8f0*/  IMAD.MOV.U32 R190, RZ, RZ, R187 ;  /* 0x000000ffffbe7224 */ /* 0x000fe400078e00bb */
[----:B------:R-:W-:Y:S01]  /*1c900*/  IMAD.MOV.U32 R187, RZ, RZ, R185 ;  /* 0x000000ffffbb7224 */ /* 0x000fe200078e00b9 */
[----:B------:R-:W-:Y:S01]  /*1c910*/  MOV R185, R184 ;  /* 0x000000b800b97202 */ /* 0x000fe20000000f00 */
[----:B------:R-:W-:Y:S02]  /*1c920*/  IMAD.MOV.U32 R184, RZ, RZ, R142 ;  /* 0x000000ffffb87224 */ /* 0x000fe400078e008e */
[----:B--2---:R-:W-:Y:S01]  /*1c930*/  FFMA.FTZ R83, R135, UR4, -R75 ;  /* 0x0000000487537c23 */ /* 0x004fe2000801084b */
[----:B-1----:R-:W-:Y:S01]  /*1c940*/  F2FP.BF16.F32.PACK_AB R79, R214, R215 ;  /* 0x000000d7d64f723e */ /* 0x002fe200000010ff */
[----:B------:R-:W-:Y:S02]  /*1c950*/  IMAD.MOV.U32 R142, RZ, RZ, R180 ;  /* 0x000000ffff8e7224 */ /* 0x000fe400078e00b4 */
[----:B------:R1:W2:Y:S01]  /*1c960*/  MUFU.EX2 R162, R83 ;  /* 0x0000005300a27308 */ /* 0x0002a20000000800 */
[----:B------:R-:W-:Y:S02]  /*1c970*/  IMAD.MOV.U32 R112, RZ, RZ, R155 ;  /* 0x000000ffff707224 */ /* 0x000fe400078e009b */
[----:B------:R-:W-:Y:S01]  /*1c980*/  IMAD.MOV.U32 R155, RZ, RZ, R185 ;  /* 0x000000ffff9b7224 */ /* 0x000fe200078e00b9 */
[-C--:B------:R-:W-:Y:S03]  /*1c990*/  HMMA.16816.F32.BF16 R4, R76, R88.reuse, R4 ;  /* 0x000000584c04723c */ /* 0x080fe60000041804 */
[----:B------:R-:W-:Y:S01]  /*1c9a0*/  IMAD.MOV.U32 R185, RZ, RZ, R184 ;  /* 0x000000ffffb97224 */ /* 0x000fe200078e00b8 */
[----:B------:R-:W-:Y:S01]  /*1c9b0*/  MOV R117, R155 ;  /* 0x0000009b00757202 */ /* 0x000fe20000000f00 */
[----:B------:R-:W-:Y:S02]  /*1c9c0*/  IMAD.MOV.U32 R184, RZ, RZ, R142 ;  /* 0x000000ffffb87224 */ /* 0x000fe400078e008e */
[----:B------:R-:W-:Y:S01]  /*1c9d0*/  IMAD.MOV.U32 R199, RZ, RZ, R191 ;  /* 0x000000ffffc77224 */ /* 0x000fe200078e00bf */
[----:B------:R-:W-:Y:S01]  /*1c9e0*/  MOV R191, R190 ;  /* 0x000000be00bf7202 */ /* 0x000fe20000000f00 */
[----:B------:R-:W-:Y:S01]  /*1c9f0*/  IMAD.MOV.U32 R200, RZ, RZ, R195 ;  /* 0x000000ffffc87224 */ /* 0x000fe200078e00c3 */
[----:B------:R-:W-:Y:S01]  /*1ca00*/  MOV R190, R207 ;  /* 0x000000cf00be7202 */ /* 0x000fe20000000f00 */
[----:B------:R-:W-:Y:S02]  /*1ca10*/  IMAD.MOV.U32 R195, RZ, RZ, R206 ;  /* 0x000000ffffc37224 */ /* 0x000fe400078e00ce */
[----:B-1----:R-:W-:Y:S01]  /*1ca20*/  FFMA.FTZ R83, R209, UR4, -R74 ;  /* 0x00000004d1537c23 */ /* 0x002fe2000801084a */
[----:B--2---:R-:W-:Y:S01]  /*1ca30*/  F2FP.BF16.F32.PACK_AB R87, R162, R220 ;  /* 0x000000dca257723e */ /* 0x004fe200000010ff */
[----:B------:R-:W-:Y:S01]  /*1ca40*/  IMAD.MOV.U32 R100, RZ, RZ, R187 ;  /* 0x000000ffff647224 */ /* 0x000fe200078e00bb */
[----:B------:R-:W-:Y:S01]  /*1ca50*/  MUFU.EX2 R191, R191 ;  /* 0x000000bf00bf7308 */ /* 0x000fe20000000800 */
[----:B------:R-:W-:Y:S02]  /*1ca60*/  IMAD.MOV.U32 R187, RZ, RZ, R244 ;  /* 0x000000ffffbb7224 */ /* 0x000fe400078e00f4 */
[----:B------:R-:W-:Y:S02]  /*1ca70*/  IMAD.MOV.U32 R135, RZ, RZ, R195 ;  /* 0x000000ffff877224 */ /* 0x000fe400078e00c3 */
[C---:B------:R-:W-:Y:S05]  /*1ca80*/  HMMA.16816.F32.BF16 R8, R84.reuse, R88, R8 ;  /* 0x000000585408723c */ /* 0x040fea0000041808 */
[----:B------:R1:W-:Y:S01]  /*1ca90*/  MUFU.EX2 R213, R83 ;  /* 0x0000005300d57308 */ /* 0x0003e20000000800 */
[----:B------:R-:W-:Y:S02]  /*1caa0*/  IMAD.MOV.U32 R155, RZ, RZ, R201 ;  /* 0x000000ffff9b7224 */ /* 0x000fe400078e00c9 */
[----:B------:R-:W-:Y:S01]  /*1cab0*/  IMAD.MOV.U32 R101, RZ, RZ, R200 ;  /* 0x000000ffff657224 */ /* 0x000fe200078e00c8 */
[-C--:B------:R-:W-:Y:S06]  /*1cac0*/  HMMA.16816.F32.BF16 R12, R84, R90.reuse, R12 ;  /* 0x0000005a540c723c */ /* 0x080fec000004180c */
[----:B------:R-:W-:Y:S01]  /*1cad0*/  MUFU.EX2 R190, R190 ;  /* 0x000000be00be7308 */ /* 0x000fe20000000800 */
[----:B------:R-:W-:Y:S02]  /*1cae0*/  IMAD.MOV.U32 R128, RZ, RZ, R112 ;  /* 0x000000ffff807224 */ /* 0x000fe400078e0070 */
[----:B------:R-:W-:Y:S01]  /*1caf0*/  IMAD.MOV.U32 R112, RZ, RZ, R192 ;  /* 0x000000ffff707224 */ /* 0x000fe200078e00c0 */
[C---:B------:R-:W-:Y:S01]  /*1cb00*/  HMMA.16816.F32.BF16 R16, R76.reuse, R90, R16 ;  /* 0x0000005a4c10723c */ /* 0x040fe20000041810 */
[----:B------:R-:W2:Y:S03]  /*1cb10*/  LDSM.16.MT88.4 R88, [R3+0x1000] ;  /* 0x001000000358783b */ /* 0x000ea60000004200 */
[----:B-1----:R-:W-:Y:S01]  /*1cb20*/  FFMA.FTZ R83, R141, UR4, -R74 ;  /* 0x000000048d537c23 */ /* 0x002fe2000801084a */
[----:B------:R-:W-:Y:S02]  /*1cb30*/  IMAD.MOV.U32 R192, RZ, RZ, R204 ;  /* 0x000000ffffc07224 */ /* 0x000fe400078e00cc */
[----:B------:R-:W-:Y:S01]  /*1cb40*/  IMAD.MOV.U32 R141, RZ, RZ, R135 ;  /* 0x000000ffff8d7224 */ /* 0x000fe200078e0087 */
[-C--:B------:R-:W-:Y:S01]  /*1cb50*/  HMMA.16816.F32.BF16 R20, R76, R96.reuse, R20 ;  /* 0x000000604c14723c */ /* 0x080fe20000041814 */
[----:B------:R1:W2:Y:S02]  /*1cb60*/  MUFU.EX2 R179, R83 ;  /* 0x0000005300b37308 */ /* 0x0002a40000000800 */
[----:B------:R-:W-:Y:S02]  /*1cb70*/  IMAD.MOV.U32 R135, RZ, RZ, R117 ;  /* 0x000000ffff877224 */ /* 0x000fe400078e0075 */
[----:B------:R-:W-:Y:S03]  /*1cb80*/  IMAD.MOV.U32 R117, RZ, RZ, R129 ;  /* 0x000000ffff757224 */ /* 0x000fe600078e0081 */
[C---:B------:R-:W-:Y:S08]  /*1cb90*/  HMMA.16816.F32.BF16 R24, R84.reuse, R96, R24 ;  /* 0x000000605418723c */ /* 0x040ff00000041818 */
[-C--:B------:R-:W-:Y:S03]  /*1cba0*/  HMMA.16816.F32.BF16 R28, R84, R98.reuse, R28 ;  /* 0x00000062541c723c */ /* 0x080fe6000004181c */
[--C-:B-1----:R-:W-:Y:S01]  /*1cbb0*/  FFMA.FTZ R83, R134, UR4, -R74.reuse ;  /* 0x0000000486537c23 */ /* 0x102fe2000801084a */
[----:B------:R-:W-:Y:S01]  /*1cbc0*/  MOV R134, R141 ;  /* 0x0000008d00867202 */ /* 0x000fe20000000f00 */
[----:B------:R-:W-:Y:S02]  /*1cbd0*/  IMAD.MOV.U32 R141, RZ, RZ, R135 ;  /* 0x000000ffff8d7224 */ /* 0x000fe400078e0087 */
[----:B------:R1:W-:Y:S01]  /*1cbe0*/  MUFU.EX2 R211, R83 ;  /* 0x0000005300d37308 */ /* 0x0003e20000000800 */
[C---:B------:R-:W-:Y:S01]  /*1cbf0*/  HMMA.16816.F32.BF16 R32, R76.reuse, R98, R32 ;  /* 0x000000624c20723c */ /* 0x040fe20000041820 */
[----:B------:R-:W4:Y:S03]  /*1cc00*/  LDSM.16.MT88.4 R96, [R144+0x9800] ;  /* 0x009800009060783b */ /* 0x000f260000004200 */
[----:B------:R-:W-:Y:S04]  /*1cc10*/  IMAD.MOV.U32 R135, RZ, RZ, R117 ;  /* 0x000000ffff877224 */ /* 0x000fe800078e0075 */
[-C--:B------:R-:W-:Y:S08]  /*1cc20*/  HMMA.16816.F32.BF16 R36, R76, R92.reuse, R36 ;  /* 0x0000005c4c24723c */ /* 0x080ff00000041824 */
[C---:B------:R-:W-:Y:S04]  /*1cc30*/  HMMA.16816.F32.BF16 R40, R84.reuse, R92, R40 ;  /* 0x0000005c5428723c */ /* 0x040fe80000041828 */
[----:B-1----:R-:W-:Y:S01]  /*1cc40*/  FFMA.FTZ R83, R137, UR4, -R74 ;  /* 0x0000000489537c23 */ /* 0x002fe2000801084a */
[----:B------:R-:W-:Y:S02]  /*1cc50*/  IMAD.MOV.U32 R137, RZ, RZ, R134 ;  /* 0x000000ffff897224 */ /* 0x000fe400078e0086 */
[----:B------:R-:W-:Y:S01]  /*1cc60*/  IMAD.MOV.U32 R134, RZ, RZ, R141 ;  /* 0x000000ffff867224 */ /* 0x000fe200078e008d */
[-C--:B------:R-:W-:Y:S01]  /*1cc70*/  HMMA.16816.F32.BF16 R44, R84, R94.reuse, R44 ;  /* 0x0000005e542c723c */ /* 0x080fe2000004182c */
[----:B------:R1:W1:Y:S02]  /*1cc80*/  MUFU.EX2 R212, R83 ;  /* 0x0000005300d47308 */ /* 0x0002640000000800 */
[----:B------:R-:W-:Y:S05]  /*1cc90*/  IMAD.MOV.U32 R141, RZ, RZ, R135 ;  /* 0x000000ffff8d7224 */ /* 0x000fea00078e0087 */
[C---:B------:R-:W-:Y:S01]  /*1cca0*/  HMMA.16816.F32.BF16 R48, R76.reuse, R94, R48 ;  /* 0x0000005e4c30723c */ /* 0x040fe20000041830 */
[----:B------:R-:W4:Y:S07]  /*1ccb0*/  LDSM.16.MT88.4 R92, [R140+0x9800] ;  /* 0x009800008c5c783b */ /* 0x000f2e0000004200 */
[-C--:B--2---:R-:W-:Y:S03]  /*1ccc0*/  HMMA.16816.F32.BF16 R52, R76, R88.reuse, R52 ;  /* 0x000000584c34723c */ /* 0x084fe60000041834 */
[--C-:B-1----:R-:W-:Y:S01]  /*1ccd0*/  FFMA.FTZ R83, R203, UR4, -R75.reuse ;  /* 0x00000004cb537c23 */ /* 0x102fe2000801084b */
[----:B------:R-:W-:Y:S03]  /*1cce0*/  IMAD.MOV.U32 R203, RZ, RZ, R178 ;  /* 0x000000ffffcb7224 */ /* 0x000fe600078e00b2 */
[----:B------:R1:W-:Y:S01]  /*1ccf0*/  MUFU.EX2 R178, R83 ;  /* 0x0000005300b27308 */ /* 0x0003e20000000800 */
[C---:B------:R-:W-:Y:S04]  /*1cd00*/  HMMA.16816.F32.BF16 R56, R84.reuse, R88, R56 ;  /* 0x000000585438723c */ /* 0x040fe80000041838 */
[----:B------:R-:W-:Y:S04]  /*1cd10*/  MOV R200, R203 ;  /* 0x000000cb00c87202 */ /* 0x000fe80000000f00 */
[-C--:B------:R-:W-:Y:S03]  /*1cd20*/  HMMA.16816.F32.BF16 R60, R84, R90.reuse, R60 ;  /* 0x0000005a543c723c */ /* 0x080fe6000004183c */
[----:B------:R-:W-:Y:S02]  /*1cd30*/  F2FP.BF16.F32.PACK_AB R84, R179, R213 ;  /* 0x000000d5b354723e */ /* 0x000fe400000010ff */
[----:B------:R-:W-:Y:S03]  /*1cd40*/  F2FP.BF16.F32.PACK_AB R86, R212, R211 ;  /* 0x000000d3d456723e */ /* 0x000fe600000010ff */
[----:B------:R-:W-:Y:S01]  /*1cd50*/  HMMA.16816.F32.BF16 R64, R76, R90, R64 ;  /* 0x0000005a4c40723c */ /* 0x000fe20000041840 */
[----:B------:R-:W2:Y:S03]  /*1cd60*/  LDSM.16.MT88.4 R88, [R136+0x1800] ;  /* 0x001800008858783b */ /* 0x000ea60000004200 */
[--C-:B-1----:R-:W-:Y:S01]  /*1cd70*/  FFMA.FTZ R83, R148, UR4, -R75.reuse ;  /* 0x0000000494537c23 */ /* 0x102fe2000801084b */
[----:B------:R-:W-:Y:S01]  /*1cd80*/  F2FP.BF16.F32.PACK_AB R76, R183, R177 ;  /* 0x000000b1b74c723e */ /* 0x000fe200000010ff */
[----:B------:R-:W-:Y:S01]  /*1cd90*/  IMAD.MOV.U32 R148, RZ, RZ, R134 ;  /* 0x000000ffff947224 */ /* 0x000fe200078e0086 */
[----:B------:R-:W-:Y:S01]  /*1cda0*/  F2FP.BF16.F32.PACK_AB R78, R208, R181 ;  /* 0x000000b5d04e723e */ /* 0x000fe200000010ff */
[----:B------:R1:W1:Y:S02]  /*1cdb0*/  MUFU.EX2 R210, R83 ;  /* 0x0000005300d27308 */ /* 0x0002640000000800 */
[----:B-1----:R-:W-:Y:S01]  /*1cdc0*/  FFMA.FTZ R83, R145, UR4, -R75 ;  /* 0x0000000491537c23 */ /* 0x002fe2000801084b */
[----:B------:R-:W-:Y:S07]  /*1cdd0*/  F2FP.BF16.F32.PACK_AB R85, R210, R178 ;  /* 0x000000b2d255723e */ /* 0x000fee00000010ff */
[----:B------:R1:W-:Y:S02]  /*1cde0*/  MUFU.EX2 R209, R83 ;  /* 0x0000005300d17308 */ /* 0x0003e40000000800 */
[--C-:B-1----:R-:W-:Y:S01]  /*1cdf0*/  FFMA.FTZ R83, R152, UR4, -R82.reuse ;  /* 0x0000000498537c23 */ /* 0x102fe20008010852 */
[----:B------:R-:W-:Y:S07]  /*1ce00*/  MOV R152, R185 ;  /* 0x000000b900987202 */ /* 0x000fee0000000f00 */
[----:B------:R1:W-:Y:S10]  /*1ce10*/  MUFU.EX2 R176, R83 ;  /* 0x0000005300b07308 */ /* 0x0003f40000000800 */
[----:B------:R-:W-:Y:S01]  /*1ce20*/  MUFU.EX2 R152, R152 ;  /* 0x0000009800987308 */ /* 0x000fe20000000800 */
[--C-:B-1----:R-:W-:Y:S09]  /*1ce30*/  FFMA.FTZ R83, R153, UR4, -R82.reuse ;  /* 0x0000000499537c23 */ /* 0x102ff20008010852 */
[----:B------:R1:W2:Y:S02]  /*1ce40*/  MUFU.EX2 R182, R83 ;  /* 0x0000005300b67308 */ /* 0x0002a40000000800 */
[----:B-1----:R-:W-:Y:S01]  /*1ce50*/  FFMA.FTZ R83, R80, UR4, -R82 ;  /* 0x0000000450537c23 */ /* 0x002fe20008010852 */
[----:B--2---:R-:W-:Y:S01]  /*1ce60*/  F2FP.BF16.F32.PACK_AB R77, R182, R176 ;  /* 0x000000b0b64d723e */ /* 0x004fe200000010ff */
[----:B----4-:R-:W-:Y:S02]  /*1ce70*/  IMAD.MOV.U32 R180, RZ, RZ, R251 ;  /* 0x000000ffffb47224 */ /* 0x010fe400078e00fb */
[----:B------:R-:W2:Y:S02]  /*1ce80*/  LDL.LU R251, [R1+0x108] ;  /* 0x0001080001fb7983 */ /* 0x000ea40000300800 */
[----:B------:R-:W-:Y:S02]  /*1ce90*/  IMAD.MOV.U32 R142, RZ, RZ, R180 ;  /* 0x000000ffff8e7224 */ /* 0x000fe400078e00b4 */
[----:B------:R1:W-:Y:S01]  /*1cea0*/  MUFU.EX2 R180, R83 ;  /* 0x0000005300b47308 */ /* 0x0003e20000000800 */
[----:B------:R-:W4:Y:S04]  /*1ceb0*/  LDL.LU R80, [R1+0x104] ;  /* 0x0001040001507983 */ /* 0x000f280000300800 */
[----:B------:R2:W5:Y:S04]  /*1cec0*/  LDL.LU R244, [R1+0x100] ;  /* 0x0001000001f47983 */ /* 0x0005680000300800 */
[----:B------:R2:W5:Y:S01]  /*1ced0*/  LDL.LU R243, [R1+0xfc] ;  /* 0x0000fc0001f37983 */ /* 0x0005620000300800 */
[----:B-1----:R-:W-:Y:S04]  /*1cee0*/  FFMA.FTZ R83, R149, UR4, -R82 ;  /* 0x0000000495537c23 */ /* 0x002fe80008010852 */
[----:B------:R1:W3:Y:S02]  /*1cef0*/  MUFU.EX2 R207, R83 ;  /* 0x0000005300cf7308 */ /* 0x0002e40000000800 */
[--C-:B-1----:R-:W-:Y:S01]  /*1cf00*/  FFMA.FTZ R83, R156, UR4, -R75.reuse ;  /* 0x000000049c537c23 */ /* 0x102fe2000801084b */
[----:B---3--:R-:W-:Y:S07]  /*1cf10*/  F2FP.BF16.F32.PACK_AB R79, R207, R180 ;  /* 0x000000b4cf4f723e */ /* 0x008fee00000010ff */
[----:B------:R1:W3:Y:S01]  /*1cf20*/  MUFU.EX2 R206, R83 ;  /* 0x0000005300ce7308 */ /* 0x0002e20000000800 */
[-C--:B------:R-:W-:Y:S03]  /*1cf30*/  HMMA.16816.F32.BF16 R4, R76, R96.reuse, R4 ;  /* 0x000000604c04723c */ /* 0x080fe60000041804 */
[--C-:B-1----:R-:W-:Y:S01]  /*1cf40*/  FFMA.FTZ R83, R100, UR4, -R74.reuse ;  /* 0x0000000464537c23 */ /* 0x102fe2000801084a */
[----:B---3--:R-:W-:Y:S01]  /*1cf50*/  F2FP.BF16.F32.PACK_AB R87, R206, R209 ;  /* 0x000000d1ce57723e */ /* 0x008fe200000010ff */
[--C-:B------:R-:W-:Y:S04]  /*1cf60*/  FFMA.FTZ R100, R161, UR4, -R74.reuse ;  /* 0x00000004a1647c23 */ /* 0x100fe8000801084a */
[----:B------:R1:W-:Y:S02]  /*1cf70*/  MUFU.EX2 R202, R83 ;  /* 0x0000005300ca7308 */ /* 0x0003e40000000800 */
[C---:B------:R-:W-:Y:S08]  /*1cf80*/  HMMA.16816.F32.BF16 R8, R84.reuse, R96, R8 ;  /* 0x000000605408723c */ /* 0x040ff00000041808 */
[----:B------:R3:W-:Y:S01]  /*1cf90*/  MUFU.EX2 R204, R100 ;  /* 0x0000006400cc7308 */ /* 0x0007e20000000800 */
[-C--:B------:R-:W-:Y:S03]  /*1cfa0*/  HMMA.16816.F32.BF16 R12, R84, R98.reuse, R12 ;  /* 0x00000062540c723c */ /* 0x080fe6000004180c */
[----:B-1----:R-:W-:Y:S01]  /*1cfb0*/  FFMA.FTZ R83, R160, UR4, -R74 ;  /* 0x00000004a0537c23 */ /* 0x002fe2000801084a */
[----:B------:R-:W-:Y:S04]  /*1cfc0*/  IMAD.MOV.U32 R160, RZ, RZ, R184 ;  /* 0x000000ffffa07224 */ /* 0x000fe800078e00b8 */
[C---:B------:R-:W-:Y:S01]  /*1cfd0*/  HMMA.16816.F32.BF16 R16, R76.reuse, R98, R16 ;  /* 0x000000624c10723c */ /* 0x040fe20000041810 */
[----:B------:R1:W1:Y:S01]  /*1cfe0*/  MUFU.EX2 R205, R83 ;  /* 0x0000005300cd7308 */ /* 0x0002620000000800 */
[----:B------:R-:W1:Y:S02]  /*1cff0*/  LDSM.16.MT88.4 R96, [R3+0x1800] ;  /* 0x001800000360783b */ /* 0x000e640000004200 */
[--C-:B---3--:R-:W-:Y:S04]  /*1d000*/  FFMA.FTZ R100, R223, UR4, -R74.reuse ;  /* 0x00000004df647c23 */ /* 0x108fe8000801084a */
[-C--:B------:R-:W-:Y:S08]  /*1d010*/  HMMA.16816.F32.BF16 R20, R76, R92.reuse, R20 ;  /* 0x0000005c4c14723c */ /* 0x080ff00000041814 */
[C---:B------:R-:W-:Y:S04]  /*1d020*/  HMMA.16816.F32.BF16 R24, R84.reuse, R92, R24 ;  /* 0x0000005c5418723c */ /* 0x040fe80000041818 */
[----:B-1----:R-:W-:Y:S04]  /*1d030*/  FFMA.FTZ R83, R157, UR4, -R74 ;  /* 0x000000049d537c23 */ /* 0x002fe8000801084a */
[-C--:B------:R-:W-:Y:S01]  /*1d040*/  HMMA.16816.F32.BF16 R28, R84, R94.reuse, R28 ;  /* 0x0000005e541c723c */ /* 0x080fe2000004181c */
[----:B------:R1:W3:Y:S07]  /*1d050*/  MUFU.EX2 R203, R83 ;  /* 0x0000005300cb7308 */ /* 0x0002ee0000000800 */
[C---:B------:R-:W-:Y:S01]  /*1d060*/  HMMA.16816.F32.BF16 R32, R76.reuse, R94, R32 ;  /* 0x0000005e4c20723c */ /* 0x040fe20000041820 */
[----:B------:R-:W-:Y:S07]  /*1d070*/  LDSM.16.MT88.4 R92, [R140+0xa000] ;  /* 0x00a000008c5c783b */ /* 0x000fee0000004200 */
[-C--:B------:R-:W-:Y:S03]  /*1d080*/  HMMA.16816.F32.BF16 R36, R76, R88.reuse, R36 ;  /* 0x000000584c24723c */ /* 0x080fe60000041824 */
[----:B-1----:R-:W-:Y:S01]  /*1d090*/  FFMA.FTZ R83, R128, UR4, -R75 ;  /* 0x0000000480537c23 */ /* 0x002fe2000801084b */
[----:B------:R-:W-:Y:S02]  /*1d0a0*/  IMAD.MOV.U32 R128, RZ, RZ, R112 ;  /* 0x000000ffff807224 */ /* 0x000fe400078e0070 */
[----:B------:R-:W-:Y:S01]  /*1d0b0*/  IMAD.MOV.U32 R112, RZ, RZ, R200 ;  /* 0x000000ffff707224 */ /* 0x000fe200078e00c8 */
[----:B------:R1:W-:Y:S01]  /*1d0c0*/  MUFU.EX2 R195, R83 ;  /* 0x0000005300c37308 */ /* 0x0003e20000000800 */
[C---:B------:R-:W-:Y:S04]  /*1d0d0*/  HMMA.16816.F32.BF16 R40, R84.reuse, R88, R40 ;  /* 0x000000585428723c */ /* 0x040fe80000041828 */
[----:B------:R-:W-:Y:S01]  /*1d0e0*/  MOV R129, R128 ;  /* 0x0000008000817202 */ /* 0x000fe20000000f00 */
[----:B------:R-:W-:Y:S02]  /*1d0f0*/  IMAD.MOV.U32 R128, RZ, RZ, R113 ;  /* 0x000000ffff807224 */ /* 0x000fe400078e0071 */
[----:B------:R-:W-:Y:S01]  /*1d100*/  IMAD.MOV.U32 R113, RZ, RZ, R116 ;  /* 0x000000ffff717224 */ /* 0x000fe200078e0074 */
[-C--:B------:R-:W-:Y:S03]  /*1d110*/  HMMA.16816.F32.BF16 R44, R84, R90.reuse, R44 ;  /* 0x0000005a542c723c */ /* 0x080fe6000004182c */
[----:B------:R-:W-:Y:S02]  /*1d120*/  IMAD.MOV.U32 R116, RZ, RZ, R101 ;  /* 0x000000ffff747224 */ /* 0x000fe400078e0065 */
        /* <DEDUP_REMOVED lines=8> */
[----:B------:R1:W3:Y:S02]  /*1d1b0*/  MUFU.EX2 R201, R83 ;  /* 0x0000005300c97308 */ /* 0x0002e40000000800 */
[----:B------:R-:W-:Y:S01]  /*1d1c0*/  IMAD.MOV.U32 R113, RZ, RZ, R116 ;  /* 0x000000ffff717224 */ /* 0x000fe200078e0074 */
[----:B------:R-:W-:Y:S01]  /*1d1d0*/  MOV R116, R101 ;  /* 0x0000006500747202 */ /* 0x000fe20000000f00 */
[----:B------:R-:W-:Y:S02]  /*1d1e0*/  IMAD.MOV.U32 R135, RZ, RZ, R117 ;  /* 0x000000ffff877224 */ /* 0x000fe400078e0075 */
[----:B------:R-:W-:Y:S01]  /*1d1f0*/  IMAD.MOV.U32 R117, RZ, RZ, R129 ;  /* 0x000000ffff757224 */ /* 0x000fe200078e0081 */
[C---:B------:R-:W-:Y:S04]  /*1d200*/  HMMA.16816.F32.BF16 R56, R84.reuse, R96, R56 ;  /* 0x000000605438723c */ /* 0x040fe80000041838 */
[----:B------:R-:W-:Y:S01]  /*1d210*/  IMAD.MOV.U32 R101, RZ, RZ, R239 ;  /* 0x000000ffff657224 */ /* 0x000fe200078e00ef */
[----:B------:R-:W-:Y:S01]  /*1d220*/  MOV R129, R128 ;  /* 0x0000008000817202 */ /* 0x000fe20000000f00 */
[----:B------:R-:W-:Y:S01]  /*1d230*/  IMAD.MOV.U32 R128, RZ, RZ, R113 ;  /* 0x000000ffff807224 */ /* 0x000fe200078e0071 */
[----:B------:R-:W-:Y:S01]  /*1d240*/  MOV R134, R135 ;  /* 0x0000008700867202 */ /* 0x000fe20000000f00 */
[-C--:B------:R-:W-:Y:S01]  /*1d250*/  HMMA.16816.F32.BF16 R60, R84, R98.reuse, R60 ;  /* 0x00000062543c723c */ /* 0x080fe2000004183c */
[----:B------:R-:W4:Y:S02]  /*1d260*/  S2R R239, SR_TID.X ;  /* 0x0000000000ef7919 */ /* 0x000f240000002100 */
[----:B-1----:R-:W-:Y:S01]  /*1d270*/  FFMA.FTZ R83, R164, UR4, -R75 ;  /* 0x00000004a4537c23 */ /* 0x002fe2000801084b */
[----:B------:R-:W-:Y:S01]  /*1d280*/  IMAD.MOV.U32 R113, RZ, RZ, R116 ;  /* 0x000000ffff717224 */ /* 0x000fe200078e0074 */
[----:B------:R-:W-:Y:S01]  /*1d290*/  F2FP.BF16.F32.PACK_AB R84, R205, R202 ;  /* 0x000000cacd54723e */ /* 0x000fe200000010ff */
[----:B------:R-:W-:Y:S01]  /*1d2a0*/  IMAD.MOV.U32 R116, RZ, RZ, R101 ;  /* 0x000000ffff747224 */ /* 0x000fe200078e0065 */
[----:B------:R1:W-:Y:S01]  /*1d2b0*/  MUFU.EX2 R200, R83 ;  /* 0x0000005300c87308 */ /* 0x0003e20000000800 */
[----:B------:R-:W-:Y:S01]  /*1d2c0*/  HMMA.16816.F32.BF16 R64, R76, R98, R64 ;  /* 0x000000624c40723c */ /* 0x000fe20000041840 */
[----:B------:R-:W4:Y:S03]  /*1d2d0*/  LDSM.16.MT88.4 R96, [R136+0x2000] ;  /* 0x002000008860783b */ /* 0x000f260000004200 */
[----:B------:R-:W-:Y:S02]  /*1d2e0*/  IMAD.MOV.U32 R101, RZ, RZ, R199 ;  /* 0x000000ffff657224 */ /* 0x000fe400078e00c7 */
[----:B------:R-:W-:Y:S01]  /*1d2f0*/  FFMA.FTZ R76, R231, UR4, -R75 ;  /* 0x00000004e74c7c23 */ /* 0x000fe2000801084b */
[----:B------:R-:W-:Y:S01]  /*1d300*/  IMAD.MOV.U32 R199, RZ, RZ, R194 ;  /* 0x000000ffffc77224 */ /* 0x000fe200078e00c2 */
[----:B------:R-:W-:Y:S01]  /*1d310*/  F2FP.BF16.F32.PACK_AB R78, R190, R191 ;  /* 0x000000bfbe4e723e */ /* 0x000fe200000010ff */
[----:B------:R-:W-:Y:S01]  /*1d320*/  IMAD.MOV.U32 R194, RZ, RZ, R193 ;  /* 0x000000ffffc27224 */ /* 0x000fe200078e00c1 */
[----:B------:R-:W-:Y:S01]  /*1d330*/  MOV R193, R192 ;  /* 0x000000c000c17202 */ /* 0x000fe20000000f00 */
[----:B------:R-:W-:Y:S01]  /*1d340*/  IMAD.MOV.U32 R192, RZ, RZ, R139 ;  /* 0x000000ffffc07224 */ /* 0x000fe200078e008b */
[----:B------:R1:W1:Y:S01]  /*1d350*/  MUFU.EX2 R184, R76 ;  /* 0x0000004c00b87308 */ /* 0x0002620000000800 */
[----:B------:R-:W-:Y:S01]  /*1d360*/  IMAD.MOV.U32 R139, RZ, RZ, R138 ;  /* 0x000000ffff8b7224 */ /* 0x000fe200078e008a */
[----:B---3--:R-:W-:Y:S01]  /*1d370*/  F2FP.BF16.F32.PACK_AB R86, R204, R203 ;  /* 0x000000cbcc56723e */ /* 0x008fe200000010ff */
[----:B------:R-:W-:Y:S01]  /*1d380*/  IMAD.MOV.U32 R135, RZ, RZ, R129 ;  /* 0x000000ffff877224 */ /* 0x000fe200078e0081 */
[----:B------:R-:W-:Y:S01]  /*1d390*/  F2FP.BF16.F32.PACK_AB R85, R201, R195 ;  /* 0x000000c3c955723e */ /* 0x000fe200000010ff */
[----:B-1----:R-:W-:Y:S01]  /*1d3a0*/  FFMA.FTZ R83, R229, UR4, -R82 ;  /* 0x00000004e5537c23 */ /* 0x002fe20008010852 */
[----:B------:R-:W-:Y:S02]  /*1d3b0*/  IMAD.MOV.U32 R138, RZ, RZ, R189 ;  /* 0x000000ffff8a7224 */ /* 0x000fe400078e00bd */
[----:B------:R-:W-:Y:S02]  /*1d3c0*/  IMAD.MOV.U32 R129, RZ, RZ, R113 ;  /* 0x000000ffff817224 */ /* 0x000fe400078e0071 */
[----:B------:R1:W-:Y:S01]  /*1d3d0*/  MUFU.EX2 R157, R83 ;  /* 0x00000053009d7308 */ /* 0x0003e20000000800 */
[----:B------:R-:W-:Y:S01]  /*1d3e0*/  IMAD.MOV.U32 R113, RZ, RZ, R101 ;  /* 0x000000ffff717224 */ /* 0x000fe200078e0065 */
[----:B------:R-:W-:Y:S01]  /*1d3f0*/  MOV R101, R194 ;  /* 0x000000c200657202 */ /* 0x000fe20000000f00 */
[----:B------:R-:W-:Y:S02]  /*1d400*/  IMAD.MOV.U32 R194, RZ, RZ, R192 ;  /* 0x000000ffffc27224 */ /* 0x000fe400078e00c0 */
[----:B------:R-:W-:Y:S02]  /*1d410*/  IMAD.MOV.U32 R192, RZ, RZ, R138 ;  /* 0x000000ffffc07224 */ /* 0x000fe400078e008a */
[----:B------:R-:W-:Y:S01]  /*1d420*/  IMAD.MOV.U32 R138, RZ, RZ, R187 ;  /* 0x000000ffff8a7224 */ /* 0x000fe200078e00bb */
[----:B------:R-:W-:Y:S01]  /*1d430*/  F2FP.BF16.F32.PACK_AB R76, R159, R158 ;  /* 0x0000009e9f4c723e */ /* 0x000fe200000010ff */
[----:B------:R-:W-:Y:S01]  /*1d440*/  IMAD.MOV.U32 R189, RZ, RZ, R236 ;  /* 0x000000ffffbd7224 */ /* 0x000fe200078e00ec */
[----:B------:R-:W-:Y:S01]  /*1d450*/  F2FP.BF16.F32.PACK_AB R87, R184, R200 ;  /* 0x000000c8b857723e */ /* 0x000fe200000010ff */
[----:B------:R-:W-:Y:S02]  /*1d460*/  IMAD.MOV.U32 R165, RZ, RZ, R135 ;  /* 0x000000ffffa57224 */ /* 0x000fe400078e0087 */
[----:B------:R-:W-:Y:S02]  /*1d470*/  IMAD.MOV.U32 R229, RZ, RZ, R102 ;  /* 0x000000ffffe57224 */ /* 0x000fe400078e0066 */
[----:B------:R-:W-:Y:S01]  /*1d480*/  FFMA.FTZ R102, R217, UR4, -R74 ;  /* 0x00000004d9667c23 */ /* 0x000fe2000801084a */
[----:B------:R-:W-:Y:S02]  /*1d490*/  IMAD.MOV.U32 R153, RZ, RZ, R134 ;  /* 0x000000ffff997224 */ /* 0x000fe400078e0086 */
[----:B-1----:R-:W-:Y:S01]  /*1d4a0*/  FFMA.FTZ R83, R230, UR4, -R82 ;  /* 0x00000004e6537c23 */ /* 0x002fe20008010852 */
[----:B------:R-:W-:Y:S02]  /*1d4b0*/  IMAD.MOV.U32 R230, RZ, RZ, R129 ;  /* 0x000000ffffe67224 */ /* 0x000fe400078e0081 */
[----:B------:R-:W-:Y:S01]  /*1d4c0*/  IMAD.MOV.U32 R129, RZ, RZ, R138 ;  /* 0x000000ffff817224 */ /* 0x000fe200078e008a */
[----:B------:R1:W3:Y:S01]  /*1d4d0*/  MUFU.EX2 R156, R83 ;  /* 0x00000053009c7308 */ /* 0x0002e20000000800 */
[----:B------:R-:W-:Y:S01]  /*1d4e0*/  FFMA.FTZ R138, R108, UR4, -R74 ;  /* 0x000000046c8a7c23 */ /* 0x000fe2000801084a */
[----:B------:R-:W-:Y:S02]  /*1d4f0*/  IMAD.MOV.U32 R134, RZ, RZ, R194 ;  /* 0x000000ffff867224 */ /* 0x000fe400078e00c2 */
[--C-:B------:R-:W-:Y:S01]  /*1d500*/  FFMA.FTZ R108, R123, UR4, -R75.reuse ;  /* 0x000000047b6c7c23 */ /* 0x100fe2000801084b */
[----:B------:R-:W-:Y:S02]  /*1d510*/  IMAD.MOV.U32 R188, RZ, RZ, R240 ;  /* 0x000000ffffbc7224 */ /* 0x000fe400078e00f0 */
[----:B------:R-:W-:Y:S01]  /*1d520*/  FFMA.FTZ R123, R73, UR4, -R75 ;  /* 0x00000004497b7c23 */ /* 0x000fe2000801084b */
[----:B------:R-:W2:Y:S02]  /*1d530*/  S2R R240, SR_TID.X ;  /* 0x0000000000f07919 */ /* 0x000ea40000002100 */
[----:B------:R-:W-:Y:S01]  /*1d540*/  MUFU.EX2 R153, R153 ;  /* 0x0000009900997308 */ /* 0x000fe20000000800 */
[----:B-1----:R-:W-:Y:S01]  /*1d550*/  FFMA.FTZ R83, R137, UR4, -R82 ;  /* 0x0000000489537c23 */ /* 0x002fe20008010852 */
[----:B------:R-:W-:Y:S01]  /*1d560*/  IMAD.MOV.U32 R137, RZ, RZ, R141 ;  /* 0x000000ffff897224 */ /* 0x000fe200078e008d */
[----:B---3--:R-:W-:Y:S01]  /*1d570*/  F2FP.BF16.F32.PACK_AB R77, R156, R157 ;  /* 0x0000009d9c4d723e */ /* 0x008fe200000010ff */
[----:B------:R-:W-:Y:S06]  /*1d580*/  IMAD.MOV.U32 R141, RZ, RZ, R117 ;  /* 0x000000ffff8d7224 */ /* 0x000fec00078e0075 */
[----:B------:R1:W-:Y:S01]  /*1d590*/  MUFU.EX2 R187, R83 ;  /* 0x0000005300bb7308 */ /* 0x0003e20000000800 */
[----:B------:R-:W-:Y:S02]  /*1d5a0*/  IMAD.MOV.U32 R117, RZ, RZ, R128 ;  /* 0x000000ffff757224 */ /* 0x000fe400078e0080 */
[----:B------:R-:W-:Y:S02]  /*1d5b0*/  IMAD.MOV.U32 R128, RZ, RZ, R199 ;  /* 0x000000ffff807224 */ /* 0x000fe400078e00c7 */
[----:B------:R-:W-:Y:S02]  /*1d5c0*/  IMAD.MOV.U32 R199, RZ, RZ, R193 ;  /* 0x000000ffffc77224 */ /* 0x000fe400078e00c1 */
[----:B------:R-:W-:Y:S02]  /*1d5d0*/  IMAD.MOV.U32 R193, RZ, RZ, R139 ;  /* 0x000000ffffc17224 */ /* 0x000fe400078e008b */
[----:B------:R-:W-:Y:S01]  /*1d5e0*/  IMAD.MOV.U32 R139, RZ, RZ, R189 ;  /* 0x000000ffff8b7224 */ /* 0x000fe200078e00bd */
[----:B------:R-:W-:Y:S01]  /*1d5f0*/  MOV R189, R186 ;  /* 0x000000ba00bd7202 */ /* 0x000fe20000000f00 */
[----:B------:R-:W-:Y:S01]  /*1d600*/  IMAD.MOV.U32 R135, RZ, RZ, R117 ;  /* 0x000000ffff877224 */ /* 0x000fe200078e0075 */
[----:B------:R-:W-:Y:S01]  /*1d610*/  MOV R117, R101 ;  /* 0x0000006500757202 */ /* 0x000fe20000000f00 */
[----:B------:R-:W-:Y:S02]  /*1d620*/  IMAD.MOV.U32 R164, RZ, RZ, R141 ;  /* 0x000000ffffa47224 */ /* 0x000fe400078e008d */
[--C-:B------:R-:W-:Y:S01]  /*1d630*/  FFMA.FTZ R141, R103, UR4, -R74.reuse ;  /* 0x00000004678d7c23 */ /* 0x100fe2000801084a */
[----:B------:R-:W-:Y:S02]  /*1d640*/  IMAD.MOV.U32 R145, RZ, RZ, R139 ;  /* 0x000000ffff917224 */ /* 0x000fe400078e008b */
[----:B------:R-:W-:Y:S01]  /*1d650*/  FFMA.FTZ R139, R106, UR4, -R74 ;  /* 0x000000046a8b7c23 */ /* 0x000fe2000801084a */
[----:B-1----:R-:W-:Y:S01]  /*1d660*/  FFMA.FTZ R83, R228, UR4, -R82 ;  /* 0x00000004e4537c23 */ /* 0x002fe20008010852 */
[----:B------:R-:W-:Y:S02]  /*1d670*/  IMAD.MOV.U32 R149, RZ, RZ, R189 ;  /* 0x000000ffff957224 */ /* 0x000fe400078e00bd */
[----:B------:R-:W-:Y:S01]  /*1d680*/  FFMA.FTZ R101, R219, UR4, -R74 ;  /* 0x00000004db657c23 */ /* 0x000fe2000801084a */
[----:B------:R-:W-:Y:S01]  /*1d690*/  IMAD.MOV.U32 R161, RZ, RZ, R137 ;  /* 0x000000ffffa17224 */ /* 0x000fe200078e0089 */
[----:B------:R-:W1:Y:S01]  /*1d6a0*/  MUFU.EX2 R186, R83 ;  /* 0x0000005300ba7308 */ /* 0x000e620000000800 */
[----:B------:R-:W-:Y:S02]  /*1d6b0*/  IMAD.MOV.U32 R137, RZ, RZ, R193 ;  /* 0x000000ffff897224 */ /* 0x000fe400078e00c1 */
[--C-:B------:R-:W-:Y:S01]  /*1d6c0*/  FFMA.FTZ R106, R129, UR4, -R82.reuse ;  /* 0x00000004816a7c23 */ /* 0x100fe20008010852 */
[----:B------:R-:W-:Y:S01]  /*1d6d0*/  FFMA.FTZ R103, R165, UR4, -R82 ;  /* 0x00000004a5677c23 */ /* 0x000fe20008010852 */
[----:B--2---:R-:W-:Y:S05]  /*1d6e0*/  IMAD.SHL.U32 R240, R240, 0x40, RZ ;  /* 0x00000040f0f07824 */ /* 0x004fea00078e00ff */
[----:B------:R-:W-:Y:S10]  /*1d6f0*/  MUFU.EX2 R193, R102 ;  /* 0x0000006600c17308 */ /* 0x000ff40000000800 */
[----:B------:R-:W-:Y:S01]  /*1d700*/  MUFU.EX2 R189, R100 ;  /* 0x0000006400bd7308 */ /* 0x000fe20000000800 */
[----:B-1----:R-:W-:Y:S01]  /*1d710*/  F2FP.BF16.F32.PACK_AB R79, R186, R187 ;  /* 0x000000bbba4f723e */ /* 0x002fe200000010ff */
[----:B------:R-:W-:Y:S01]  /*1d720*/  FFMA.FTZ R83, R148, UR4, -R74 ;  /* 0x0000000494537c23 */ /* 0x000fe2000801084a */
[----:B------:R-:W-:Y:S02]  /*1d730*/  IMAD.MOV.U32 R148, RZ, RZ, R192 ;  /* 0x000000ffff947224 */ /* 0x000fe400078e00c0 */
[----:B------:R-:W-:Y:S02]  /*1d740*/  IMAD.MOV.U32 R192, RZ, RZ, R142 ;  /* 0x000000ffffc07224 */ /* 0x000fe400078e008e */
[----:B------:R-:W-:Y:S01]  /*1d750*/  FFMA.FTZ R142, R104, UR4, -R74 ;  /* 0x00000004688e7c23 */ /* 0x000fe2000801084a */
[----:B------:R-:W-:Y:S01]  /*1d760*/  FFMA.FTZ R74, R229, UR4, -R75 ;  /* 0x00000004e54a7c23 */ /* 0x000fe2000801084b */
[-C--:B------:R-:W-:Y:S01]  /*1d770*/  HMMA.16816.F32.BF16 R4, R76, R88.reuse, R4 ;  /* 0x000000584c04723c */ /* 0x080fe20000041804 */
[----:B------:R-:W1:Y:S02]  /*1d780*/  MUFU.EX2 R185, R83 ;  /* 0x0000005300b97308 */ /* 0x000e640000000800 */
[----:B------:R-:W-:Y:S02]  /*1d790*/  IMAD.MOV.U32 R229, RZ, RZ, R160 ;  /* 0x000000ffffe57224 */ /* 0x000fe400078e00a0 */
[----:B------:R-:W-:Y:S01]  /*1d7a0*/  FFMA.FTZ R104, R161, UR4, -R82 ;  /* 0x00000004a1687c23 */ /* 0x000fe20008010852 */
[----:B------:R-:W-:Y:S02]  /*1d7b0*/  IMAD.MOV.U32 R160, RZ, RZ, R149 ;  /* 0x000000ffffa07224 */ /* 0x000fe400078e0095 */
[----:B------:R-:W-:Y:S01]  /*1d7c0*/  IMAD.MOV.U32 R149, RZ, RZ, R145 ;  /* 0x000000ffff957224 */ /* 0x000fe200078e0091 */
[C---:B------:R-:W-:Y:S02]  /*1d7d0*/  HMMA.16816.F32.BF16 R8, R84.reuse, R88, R8 ;  /* 0x000000585408723c */ /* 0x040fe40000041808 */
[----:B------:R2:W3:Y:S02]  /*1d7e0*/  MUFU.EX2 R194, R101 ;  /* 0x0000006500c27308 */ /* 0x0004e40000000800 */
[----:B------:R-:W-:Y:S01]  /*1d7f0*/  IMAD.MOV.U32 R133, RZ, RZ, R251 ;  /* 0x000000ffff857224 */ /* 0x000fe200078e00fb */
[----:B------:R-:W-:Y:S01]  /*1d800*/  MOV R145, R148 ;  /* 0x0000009400917202 */ /* 0x000fe20000000f00 */
[----:B------:R1:W5:Y:S01]  /*1d810*/  LDL.LU R251, [R1+0xf8] ;  /* 0x0000f80001fb7983 */ /* 0x0003620000300800 */
[----:B------:R-:W-:Y:S01]  /*1d820*/  IMAD.MOV.U32 R148, RZ, RZ, R137 ;  /* 0x000000ffff947224 */ /* 0x000fe200078e0089 */
[-C--:B------:R-:W-:Y:S04]  /*1d830*/  HMMA.16816.F32.BF16 R12, R84, R90.reuse, R12 ;  /* 0x0000005a540c723c */ /* 0x080fe8000004180c */
[----:B------:R-:W-:Y:S01]  /*1d840*/  MUFU.EX2 R129, R105 ;  /* 0x0000006900817308 */ /* 0x000fe20000000800 */
[----:B------:R1:W5:Y:S01]  /*1d850*/  LDL.LU R236, [R1+0xf4] ;  /* 0x0000f40001ec7983 */ /* 0x0003620000300800 */
[----:B------:R-:W-:Y:S02]  /*1d860*/  IMAD.MOV.U32 R137, RZ, RZ, R134 ;  /* 0x000000ffff897224 */ /* 0x000fe400078e0086 */
[----:B------:R-:W-:Y:S02]  /*1d870*/  IMAD.MOV.U32 R134, RZ, RZ, R117 ;  /* 0x000000ffff867224 */ /* 0x000fe400078e0075 */
[--C-:B------:R-:W-:Y:S01]  /*1d880*/  FFMA.FTZ R137, R137, UR4, -R82.reuse ;  /* 0x0000000489897c23 */ /* 0x100fe20008010852 */
[C---:B------:R-:W-:Y:S01]  /*1d890*/  HMMA.16816.F32.BF16 R16, R76.reuse, R90, R16 ;  /* 0x0000005a4c10723c */ /* 0x040fe20000041810 */
[----:B------:R-:W3:Y:S02]  /*1d8a0*/  LDSM.16.MT88.4 R88, [R3+0x2000] ;  /* 0x002000000358783b */ /* 0x000ee40000004200 */
[----:B------:R-:W-:Y:S01]  /*1d8b0*/  MUFU.EX2 R133, R133 ;  /* 0x0000008500857308 */ /* 0x000fe20000000800 */
[----:B--2---:R-:W-:Y:S01]  /*1d8c0*/  FFMA.FTZ R101, R164, UR4, -R82 ;  /* 0x00000004a4657c23 */ /* 0x004fe20008010852 */
[----:B------:R-:W-:Y:S02]  /*1d8d0*/  IMAD.MOV.U32 R117, RZ, RZ, R128 ;  /* 0x000000ffff757224 */ /* 0x000fe400078e0080 */
[----:B------:R-:W-:Y:S01]  /*1d8e0*/  IMAD.MOV.U32 R128, RZ, RZ, R113 ;  /* 0x000000ffff807224 */ /* 0x000fe200078e0071 */
[-C--:B------:R-:W-:Y:S03]  /*1d8f0*/  HMMA.16816.F32.BF16 R20, R76, R92.reuse, R20 ;  /* 0x0000005c4c14723c */ /* 0x080fe60000041814 */
[----:B------:R-:W-:Y:S01]  /*1d900*/  IMAD.MOV.U32 R113, RZ, RZ, R116 ;  /* 0x000000ffff717224 */ /* 0x000fe200078e0074 */
[----:B------:R-:W-:Y:S01]  /*1d910*/  MOV R116, R112 ;  /* 0x0000007000747202 */ /* 0x000fe20000000f00 */
[----:B------:R-:W-:Y:S02]  /*1d920*/  IMAD.MOV.U32 R112, RZ, RZ, R188 ;  /* 0x000000ffff707224 */ /* 0x000fe400078e00bc */
[----:B------:R2:W-:Y:S01]  /*1d930*/  MUFU.EX2 R188, R74 ;  /* 0x0000004a00bc7308 */ /* 0x0005e20000000800 */
[C---:B------:R-:W-:Y:S09]  /*1d940*/  HMMA.16816.F32.BF16 R24, R84.reuse, R92, R24 ;  /* 0x0000005c5418723c */ /* 0x040ff20000041818 */
[----:B------:R-:W-:Y:S01]  /*1d950*/  MUFU.EX2 R116, R116 ;  /* 0x0000007400747308 */ /* 0x000fe20000000800 */
[-C--:B------:R-:W-:Y:S08]  /*1d960*/  HMMA.16816.F32.BF16 R28, R84, R94.reuse, R28 ;  /* 0x0000005e541c723c */ /* 0x080ff0000004181c */
[C---:B------:R-:W-:Y:S01]  /*1d970*/  HMMA.16816.F32.BF16 R32, R76.reuse, R94, R32 ;  /* 0x0000005e4c20723c */ /* 0x040fe20000041820 */
[----:B------:R-:W1:Y:S03]  /*1d980*/  LDSM.16.MT88.4 R92, [R144+0xa800] ;  /* 0x00a80000905c783b */ /* 0x000e660000004200 */
[----:B--2---:R-:W-:Y:S01]  /*1d990*/  FFMA.FTZ R74, R230, UR4, -R75 ;  /* 0x00000004e64a7c23 */ /* 0x004fe2000801084b */
[----:B------:R-:W-:Y:S03]  /*1d9a0*/  IMAD.MOV.U32 R230, RZ, RZ, R155 ;  /* 0x000000ffffe67224 */ /* 0x000fe600078e009b */
[-C--:B----4-:R-:W-:Y:S01]  /*1d9b0*/  HMMA.16816.F32.BF16 R36, R76, R96.reuse, R36 ;  /* 0x000000604c24723c */ /* 0x090fe20000041824 */
[----:B------:R2:W4:Y:S02]  /*1d9c0*/  MUFU.EX2 R155, R74 ;  /* 0x0000004a009b7308 */ /* 0x0005240000000800 */
[--C-:B------:R-:W-:Y:S05]  /*1d9d0*/  FFMA.FTZ R83, R230, UR4, -R75.reuse ;  /* 0x00000004e6537c23 */ /* 0x100fea000801084b */
[C---:B------:R-:W-:Y:S01]  /*1d9e0*/  HMMA.16816.F32.BF16 R40, R84.reuse, R96, R40 ;  /* 0x000000605428723c */ /* 0x040fe20000041828 */
[----:B------:R-:W4:Y:S07]  /*1d9f0*/  LDL.LU R96, [R1+0xc0] ;  /* 0x0000c00001607983 */ /* 0x000f2e0000300800 */
[-C--:B------:R-:W-:Y:S03]  /*1da00*/  HMMA.16816.F32.BF16 R44, R84, R98.reuse, R44 ;  /* 0x00000062542c723c */ /* 0x080fe6000004182c */
[----:B--2---:R-:W-:Y:S01]  /*1da10*/  FFMA.FTZ R74, R229, UR4, -R75 ;  /* 0x00000004e54a7c23 */ /* 0x004fe2000801084b */
[----:B------:R-:W-:Y:S02]  /*1da20*/  IMAD.MOV.U32 R229, RZ, RZ, R160 ;  /* 0x000000ffffe57224 */ /* 0x000fe400078e00a0 */
[----:B------:R-:W-:Y:S02]  /*1da30*/  IMAD.MOV.U32 R160, RZ, RZ, R149 ;  /* 0x000000ffffa07224 */ /* 0x000fe400078e0095 */
[C---:B------:R-:W-:Y:S04]  /*1da40*/  HMMA.16816.F32.BF16 R48, R76.reuse, R98, R48 ;  /* 0x000000624c30723c */ /* 0x040fe80000041830 */
[----:B------:R-:W-:Y:S02]  /*1da50*/  IMAD.MOV.U32 R149, RZ, RZ, R145 ;  /* 0x000000ffff957224 */ /* 0x000fe400078e0091 */
[----:B------:R-:W-:Y:S01]  /*1da60*/  IMAD.MOV.U32 R145, RZ, RZ, R148 ;  /* 0x000000ffff917224 */ /* 0x000fe200078e0094 */
[----:B------:R-:W-:Y:S01]  /*1da70*/  MOV R148, R134 ;  /* 0x0000008600947202 */ /* 0x000fe20000000f00 */
[-C--:B---3--:R-:W-:Y:S03]  /*1da80*/  HMMA.16816.F32.BF16 R52, R76, R88.reuse, R52 ;  /* 0x000000584c34723c */ /* 0x088fe60000041834 */
[----:B------:R-:W-:Y:S02]  /*1da90*/  IMAD.MOV.U32 R134, RZ, RZ, R117 ;  /* 0x000000ffff867224 */ /* 0x000fe400078e0075 */
[----:B------:R-:W-:Y:S02]  /*1daa0*/  IMAD.MOV.U32 R117, RZ, RZ, R128 ;  /* 0x000000ffff757224 */ /* 0x000fe400078e0080 */
[----:B------:R-:W-:Y:S01]  /*1dab0*/  IMAD.MOV.U32 R128, RZ, RZ, R113 ;  /* 0x000000ffff807224 */ /* 0x000fe200078e0071 */
[C---:B------:R-:W-:Y:S01]  /*1dac0*/  HMMA.16816.F32.BF16 R56, R84.reuse, R88, R56 ;  /* 0x000000585438723c */ /* 0x040fe20000041838 */
[----:B------:R-:W2:Y:S03]  /*1dad0*/  LDL.LU R89, [R1+0xbc] ;  /* 0x0000bc0001597983 */ /* 0x000ea60000300800 */
[----:B------:R-:W-:Y:S01]  /*1dae0*/  IMAD.MOV.U32 R113, RZ, RZ, R112 ;  /* 0x000000ffff717224 */ /* 0x000fe200078e0070 */
[----:B------:R-:W3:Y:S01]  /*1daf0*/  LDL.LU R88, [R1+0xb8] ;  /* 0x0000b80001587983 */ /* 0x000ee20000300800 */
[----:B------:R-:W-:Y:S02]  /*1db00*/  IMAD.MOV.U32 R112, RZ, RZ, R192 ;  /* 0x000000ffff707224 */ /* 0x000fe400078e00c0 */
[-C--:B------:R-:W-:Y:S01]  /*1db10*/  HMMA.16816.F32.BF16 R60, R84, R90.reuse, R60 ;  /* 0x0000005a543c723c */ /* 0x080fe2000004183c */
[----:B------:R4:W-:Y:S01]  /*1db20*/  MUFU.EX2 R192, R74 ;  /* 0x0000004a00c07308 */ /* 0x0009e20000000800 */
[----:B------:R-:W3:Y:S06]  /*1db30*/  LDSM.16.MT88.4 R84, [R140+0xa800] ;  /* 0x00a800008c54783b */ /* 0x000eec0000004200 */
[----:B------:R-:W-:Y:S04]  /*1db40*/  HMMA.16816.F32.BF16 R64, R76, R90, R64 ;  /* 0x0000005a4c40723c */ /* 0x000fe80000041840 */
[----:B-1----:R-:W-:Y:S02]  /*1db50*/  F2FP.BF16.F32.PACK_AB R76, R189, R185 ;  /* 0x000000b9bd4c723e */ /* 0x002fe400000010ff */
[----:B------:R-:W-:Y:S02]  /*1db60*/  F2FP.BF16.F32.PACK_AB R78, R193, R194 ;  /* 0x000000c2c14e723e */ /* 0x000fe400000010ff */
[----:B----4-:R-:W-:Y:S01]  /*1db70*/  F2FP.BF16.F32.PACK_AB R77, R155, R188 ;  /* 0x000000bc9b4d723e */ /* 0x010fe200000010ff */
[----:B------:R-:W-:Y:S01]  /*1db80*/  FFMA.FTZ R74, R135, UR4, -R75 ;  /* 0x00000004874a7c23 */ /* 0x000fe2000801084b */
[----:B------:R-:W-:Y:S03]  /*1db90*/  IMAD.MOV.U32 R135, RZ, RZ, R154 ;  /* 0x000000ffff877224 */ /* 0x000fe600078e009a */
[----:B------:R1:W4:Y:S10]  /*1dba0*/  MUFU.EX2 R154, R74 ;  /* 0x0000004a009a7308 */ /* 0x0003340000000800 */
[----:B------:R-:W4:Y:S01]  /*1dbb0*/  MUFU.EX2 R135, R135 ;  /* 0x0000008700877308 */ /* 0x000f220000000800 */
[----:B-1----:R-:W-:Y:S01]  /*1dbc0*/  FFMA.FTZ R74, R229, UR4, -R82 ;  /* 0x00000004e54a7c23 */ /* 0x002fe20008010852 */
[----:B------:R-:W-:Y:S01]  /*1dbd0*/  MOV R229, R160 ;  /* 0x000000a000e57202 */ /* 0x000fe20000000f00 */
[----:B------:R-:W-:Y:S01]  /*1dbe0*/  IMAD.MOV.U32 R160, RZ, RZ, R149 ;  /* 0x000000ffffa07224 */ /* 0x000fe200078e0095 */
[----:B----4-:R-:W-:Y:S01]  /*1dbf0*/  F2FP.BF16.F32.PACK_AB R79, R154, R192 ;  /* 0x000000c09a4f723e */ /* 0x010fe200000010ff */
[----:B------:R-:W-:Y:S02]  /*1dc00*/  IMAD.MOV.U32 R149, RZ, RZ, R145 ;  /* 0x000000ffff957224 */ /* 0x000fe400078e0091 */
[----:B------:R-:W-:Y:S02]  /*1dc10*/  IMAD.MOV.U32 R145, RZ, RZ, R148 ;  /* 0x000000ffff917224 */ /* 0x000fe400078e0094 */
[--C-:B------:R-:W-:Y:S01]  /*1dc20*/  FFMA.FTZ R100, R229, UR4, -R75.reuse ;  /* 0x00000004e5647c23 */ /* 0x100fe2000801084b */
[----:B------:R-:W-:Y:S02]  /*1dc30*/  IMAD.MOV.U32 R148, RZ, RZ, R134 ;  /* 0x000000ffff947224 */ /* 0x000fe400078e0086 */
[--C-:B------:R-:W-:Y:S01]  /*1dc40*/  FFMA.FTZ R102, R149, UR4, -R75.reuse ;  /* 0x0000000495667c23 */ /* 0x100fe2000801084b */
[----:B------:R1:W-:Y:S01]  /*1dc50*/  MUFU.EX2 R134, R74 ;  /* 0x0000004a00867308 */ /* 0x0003e20000000800 */
[----:B------:R-:W-:Y:S02]  /*1dc60*/  IMAD.MOV.U32 R149, RZ, RZ, R148 ;  /* 0x000000ffff957224 */ /* 0x000fe400078e0094 */
[----:B------:R-:W-:Y:S01]  /*1dc70*/  FFMA.FTZ R148, R72, UR4, -R75 ;  /* 0x0000000448947c23 */ /* 0x000fe2000801084b */
[--C-:B------:R-:W-:Y:S06]  /*1dc80*/  FFMA.FTZ R72, R131, UR4, -R82.reuse ;  /* 0x0000000483487c23 */ /* 0x100fec0008010852 */
[----:B------:R4:W-:Y:S01]  /*1dc90*/  MUFU.EX2 R131, R72 ;  /* 0x0000004800837308 */ /* 0x0009e20000000800 */
[--C-:B-1----:R-:W-:Y:S09]  /*1dca0*/  FFMA.FTZ R74, R132, UR4, -R82.reuse ;  /* 0x00000004844a7c23 */ /* 0x102ff20008010852 */
[----:B------:R1:W-:Y:S01]  /*1dcb0*/  MUFU.EX2 R132, R74 ;  /* 0x0000004a00847308 */ /* 0x0003e20000000800 */
[----:B----4-:R-:W-:Y:S01]  /*1dcc0*/  F2FP.BF16.F32.PACK_AB R72, R152, R153 ;  /* 0x000000999848723e */ /* 0x010fe200000010ff */
[--C-:B-1----:R-:W-:Y:S01]  /*1dcd0*/  FFMA.FTZ R74, R160, UR4, -R82.reuse ;  /* 0x00000004a04a7c23 */ /* 0x102fe20008010852 */
[----:B------:R-:W-:Y:S01]  /*1dce0*/  IMAD.MOV.U32 R160, RZ, RZ, R117 ;  /* 0x000000ffffa07224 */ /* 0x000fe200078e0075 */
[----:B------:R-:W-:Y:S01]  /*1dcf0*/  MOV R117, R128 ;  /* 0x0000008000757202 */ /* 0x000fe20000000f00 */
[----:B------:R-:W-:Y:S02]  /*1dd00*/  IMAD.MOV.U32 R128, RZ, RZ, R113 ;  /* 0x000000ffff807224 */ /* 0x000fe400078e0071 */
[----:B------:R-:W-:Y:S01]  /*1dd10*/  FFMA.FTZ R82, R127, UR4, -R82 ;  /* 0x000000047f527c23 */ /* 0x000fe20008010852 */
[----:B------:R-:W-:Y:S02]  /*1dd20*/  IMAD.MOV.U32 R113, RZ, RZ, R130 ;  /* 0x000000ffff717224 */ /* 0x000fe400078e0082 */
[----:B------:R-:W-:Y:S01]  /*1dd30*/  MUFU.EX2 R127, R109 ;  /* 0x0000006d007f7308 */ /* 0x000fe20000000800 */
[----:B------:R-:W-:Y:S02]  /*1dd40*/  IMAD.MOV.U32 R165, RZ, RZ, R128 ;  /* 0x000000ffffa57224 */ /* 0x000fe400078e0080 */
[----:B------:R-:W-:Y:S07]  /*1dd50*/  IMAD.MOV.U32 R161, RZ, RZ, R117 ;  /* 0x000000ffffa17224 */ /* 0x000fee00078e0075 */
[----:B------:R1:W4:Y:S10]  /*1dd60*/  MUFU.EX2 R130, R74 ;  /* 0x0000004a00827308 */ /* 0x0003340000000800 */
[----:B------:R-:W3:Y:S10]  /*1dd70*/  MUFU.EX2 R128, R107 ;  /* 0x0000006b00807308 */ /* 0x000ef40000000800 */
[----:B------:R-:W-:Y:S01]  /*1dd80*/  MUFU.EX2 R107, R139 ;  /* 0x0000008b006b7308 */ /* 0x000fe20000000800 */
[----:B-1----:R-:W-:Y:S02]  /*1dd90*/  F2FP.BF16.F32.PACK_AB R74, R133, R135 ;  /* 0x00000087854a723e */ /* 0x002fe400000010ff */
[----:B----4-:R-:W-:Y:S07]  /*1dda0*/  F2FP.BF16.F32.PACK_AB R75, R131, R130 ;  /* 0x00000082834b723e */ /* 0x010fee00000010ff */
[----:B------:R-:W-:Y:S10]  /*1ddb0*/  MUFU.EX2 R109, R108 ;  /* 0x0000006c006d7308 */ /* 0x000ff40000000800 */
[----:B------:R-:W-:Y:S10]  /*1ddc0*/  MUFU.EX2 R108, R138 ;  /* 0x0000008a006c7308 */ /* 0x000ff40000000800 */
[----:B------:R-:W1:Y:S10]  /*1ddd0*/  MUFU.EX2 R117, R112 ;  /* 0x0000007000757308 */ /* 0x000e740000000800 */
[----:B------:R-:W-:Y:S10]  /*1dde0*/  MUFU.EX2 R112, R101 ;  /* 0x0000006500707308 */ /* 0x000ff40000000800 */
[----:B------:R-:W-:Y:S10]  /*1ddf0*/  MUFU.EX2 R101, R234 ;  /* 0x000000ea00657308 */ /* 0x000ff40000000800 */
[----:B------:R-:W-:Y:S01]  /*1de00*/  MUFU.EX2 R113, R113 ;  /* 0x0000007100717308 */ /* 0x000fe20000000800 */
[----:B------:R-:W-:Y:S02]  /*1de10*/  FFMA.FTZ R73, R68, R96, R115 ;  /* 0x0000006044497223 */ /* 0x000fe40000010073 */
[----:B------:R-:W4:Y:S07]  /*1de20*/  LDSM.16.MT88.4 R96, [R136+0x2800] ;  /* 0x002800008860783b */ /* 0x000f2e0000004200 */
[----:B------:R1:W-:Y:S02]  /*1de30*/  MUFU.EX2 R115, R235 ;  /* 0x000000eb00737308 */ /* 0x0003e40000000800 */
[----:B-1----:R1:W5:Y:S04]  /*1de40*/  LDL.LU R235, [R1+0xf0] ;  /* 0x0000f00001eb7983 */ /* 0x0023680000300800 */
[----:B------:R1:W5:Y:S01]  /*1de50*/  LDL.LU R234, [R1+0xec] ;  /* 0x0000ec0001ea7983 */ /* 0x0003620000300800 */
[----:B--2---:R-:W-:Y:S01]  /*1de60*/  FFMA.FTZ R68, R0, R89, R114 ;  /* 0x0000005900447223 */ /* 0x004fe20000010072 */
[----:B------:R-:W-:Y:S01]  /*1de70*/  FADD.FTZ R0, R121, R73 ;  /* 0x0000004979007221 */ /* 0x000fe20000010000 */
[----:B------:R-:W-:Y:S01]  /*1de80*/  F2FP.BF16.F32.PACK_AB R73, R132, R134 ;  /* 0x000000868449723e */ /* 0x000fe200000010ff */
[----:B------:R-:W2:Y:S01]  /*1de90*/  MUFU.EX2 R114, R103 ;  /* 0x0000006700727308 */ /* 0x000ea20000000800 */
[----:B---3--:R-:W-:Y:S01]  /*1dea0*/  FFMA.FTZ R2, R2, R88, R111 ;  /* 0x0000005802027223 */ /* 0x008fe2000001006f */
[----:B------:R-:W-:Y:S01]  /*1deb0*/  FADD.FTZ R68, R120, R68 ;  /* 0x0000004478447221 */ /* 0x000fe20000010000 */
[----:B------:R-:W3:Y:S02]  /*1dec0*/  LDSM.16.MT88.4 R88, [R3+0x2800] ;  /* 0x002800000358783b */ /* 0x000ee40000004200 */
[----:B------:R-:W-:Y:S01]  /*1ded0*/  FADD.FTZ R105, R119, R2 ;  /* 0x0000000277697221 */ /* 0x000fe20000010000 */
[-C--:B------:R-:W-:Y:S04]  /*1dee0*/  HMMA.16816.F32.BF16 R4, R72, R92.reuse, R4 ;  /* 0x0000005c4804723c */ /* 0x080fe80000041804 */
[----:B------:R-:W-:Y:S01]  /*1def0*/  MUFU.EX2 R111, R104 ;  /* 0x00000068006f7308 */ /* 0x000fe20000000800 */
[----:B------:R-:W-:Y:S01]  /*1df00*/  FADD.FTZ R2, R126, R0 ;  /* 0x000000007e027221 */ /* 0x000fe20000010000 */
[----:B------:R-:W-:Y:S01]  /*1df10*/  FADD.FTZ R0, R165, R68 ;  /* 0x00000044a5007221 */ /* 0x000fe20000010000 */
[----:B------:R-:W-:Y:S01]  /*1df20*/  FADD.FTZ R68, R252, R161 ;  /* 0x000000a1fc447221 */ /* 0x000fe20000010000 */
[C---:B------:R-:W-:Y:S06]  /*1df30*/  HMMA.16816.F32.BF16 R8, R76.reuse, R92, R8 ;  /* 0x0000005c4c08723c */ /* 0x040fec0000041808 */
[----:B------:R-:W-:Y:S02]  /*1df40*/  MUFU.EX2 R126, R110 ;  /* 0x0000006e007e7308 */ /* 0x000fe40000000800 */
[-C--:B------:R-:W-:Y:S08]  /*1df50*/  HMMA.16816.F32.BF16 R12, R76, R94.reuse, R12 ;  /* 0x0000005e4c0c723c */ /* 0x080ff0000004180c */
[----:B------:R-:W1:Y:S01]  /*1df60*/  MUFU.EX2 R110, R106 ;  /* 0x0000006a006e7308 */ /* 0x000e620000000800 */
[C---:B------:R-:W-:Y:S01]  /*1df70*/  HMMA.16816.F32.BF16 R16, R72.reuse, R94, R16 ;  /* 0x0000005e4810723c */ /* 0x040fe20000041810 */
[----:B------:R-:W-:Y:S08]  /*1df80*/  LDSM.16.MT88.4 R92, [R140+0xb000] ;  /* 0x00b000008c5c783b */ /* 0x000ff00000004200 */
[----:B------:R-:W-:Y:S01]  /*1df90*/  MUFU.EX2 R106, R142 ;  /* 0x0000008e006a7308 */ /* 0x000fe20000000800 */
[-C--:B------:R-:W-:Y:S09]  /*1dfa0*/  HMMA.16816.F32.BF16 R20, R72, R84.reuse, R20 ;  /* 0x000000544814723c */ /* 0x080ff20000041814 */
[----:B------:R4:W-:Y:S01]  /*1dfb0*/  MUFU.EX2 R121, R83 ;  /* 0x0000005300797308 */ /* 0x0009e20000000800 */
[C---:B------:R-:W-:Y:S09]  /*1dfc0*/  HMMA.16816.F32.BF16 R24, R76.reuse, R84, R24 ;  /* 0x000000544c18723c */ /* 0x040ff20000041818 */
[----:B------:R-:W-:Y:S01]  /*1dfd0*/  MUFU.EX2 R103, R123 ;  /* 0x0000007b00677308 */ /* 0x000fe20000000800 */
[-C--:B------:R-:W-:Y:S09]  /*1dfe0*/  HMMA.16816.F32.BF16 R28, R76, R86.reuse, R28 ;  /* 0x000000564c1c723c */ /* 0x080ff2000004181c */
[----:B------:R2:W1:Y:S01]  /*1dff0*/  MUFU.EX2 R119, R100 ;  /* 0x0000006400777308 */ /* 0x0004620000000800 */
[----:B----4-:R-:W-:Y:S01]  /*1e000*/  FADD.FTZ R83, R160, R2 ;  /* 0x00000002a0537221 */ /* 0x010fe20000010000 */
[----:B------:R-:W-:Y:S01]  /*1e010*/  FADD.FTZ R2, R149, R0 ;  /* 0x0000000095027221 */ /* 0x000fe20000010000 */
[----:B------:R-:W-:Y:S01]  /*1e020*/  FADD.FTZ R0, R145, R68 ;  /* 0x0000004491007221 */ /* 0x000fe20000010000 */
[C---:B------:R-:W-:Y:S01]  /*1e030*/  HMMA.16816.F32.BF16 R32, R72.reuse, R86, R32 ;  /* 0x000000564820723c */ /* 0x040fe20000041820 */
[----:B------:R-:W4:Y:S05]  /*1e040*/  LDSM.16.MT88.4 R84, [R144+0xb000] ;  /* 0x00b000009054783b */ /* 0x000f2a0000004200 */
[----:B------:R-:W1:Y:S01]  /*1e050*/  MUFU.EX2 R120, R102 ;  /* 0x0000006600787308 */ /* 0x000e620000000800 */
[----:B------:R-:W-:Y:S01]  /*1e060*/  FADD.FTZ R68, R147, R0 ;  /* 0x0000000093447221 */ /* 0x000fe20000010000 */
[-C--:B------:R-:W-:Y:S08]  /*1e070*/  HMMA.16816.F32.BF16 R36, R72, R96.reuse, R36 ;  /* 0x000000604824723c */ /* 0x080ff00000041824 */
[----:B------:R-:W-:Y:S01]  /*1e080*/  MUFU.EX2 R102, R118 ;  /* 0x0000007600667308 */ /* 0x000fe20000000800 */
[----:B------:R-:W-:Y:S01]  /*1e090*/  FADD.FTZ R68, R167, R68 ;  /* 0x00000044a7447221 */ /* 0x000fe20000010000 */
[C---:B------:R-:W-:Y:S08]  /*1e0a0*/  HMMA.16816.F32.BF16 R40, R76.reuse, R96, R40 ;  /* 0x000000604c28723c */ /* 0x040ff00000041828 */
[----:B------:R-:W-:Y:S01]  /*1e0b0*/  MUFU.EX2 R104, R122 ;  /* 0x0000007a00687308 */ /* 0x000fe20000000800 */
[----:B------:R-:W-:Y:S01]  /*1e0c0*/  FADD.FTZ R96, R232, R105 ;  /* 0x00000069e8607221 */ /* 0x000fe20000010000 */
[-C--:B------:R-:W-:Y:S08]  /*1e0d0*/  HMMA.16816.F32.BF16 R44, R76, R98.reuse, R44 ;  /* 0x000000624c2c723c */ /* 0x080ff0000004182c */
[----:B------:R4:W4:Y:S01]  /*1e0e0*/  MUFU.EX2 R105, R141 ;  /* 0x0000008d00697308 */ /* 0x0009220000000800 */
[C---:B------:R-:W-:Y:S08]  /*1e0f0*/  HMMA.16816.F32.BF16 R48, R72.reuse, R98, R48 ;  /* 0x000000624830723c */ /* 0x040ff00000041830 */
[-C--:B---3--:R-:W-:Y:S08]  /*1e100*/  HMMA.16816.F32.BF16 R52, R72, R88.reuse, R52 ;  /* 0x000000584834723c */ /* 0x088ff00000041834 */
[C---:B------:R-:W-:Y:S04]  /*1e110*/  HMMA.16816.F32.BF16 R56, R76.reuse, R88, R56 ;  /* 0x000000584c38723c */ /* 0x040fe80000041838 */
[----:B------:R-:W-:Y:S01]  /*1e120*/  FADD.FTZ R89, R199, R96 ;  /* 0x00000060c7597221 */ /* 0x000fe20000010000 */
[----:B------:R-:W-:Y:S01]  /*1e130*/  FADD.FTZ R88, R226, R83 ;  /* 0x00000053e2587221 */ /* 0x000fe20000010000 */
[----:B------:R-:W3:Y:S01]  /*1e140*/  LDSM.16.MT88.4 R96, [R136+0x3000] ;  /* 0x003000008860783b */ /* 0x000ee20000004200 */
[----:B------:R-:W-:Y:S01]  /*1e150*/  FADD.FTZ R83, R171, R2 ;  /* 0x00000002ab537221 */ /* 0x000fe20000010000 */
[-C--:B------:R-:W-:Y:S03]  /*1e160*/  HMMA.16816.F32.BF16 R60, R76, R90.reuse, R60 ;  /* 0x0000005a4c3c723c */ /* 0x080fe6000004183c */
[----:B------:R-:W-:Y:S01]  /*1e170*/  FADD.FTZ R0, R146, R89 ;  /* 0x0000005992007221 */ /* 0x000fe20000010000 */
[----:B------:R-:W-:Y:S01]  /*1e180*/  FADD.FTZ R2, R224, R88 ;  /* 0x00000058e0027221 */ /* 0x000fe20000010000 */
[----:B------:R-:W-:Y:S01]  /*1e190*/  F2FP.BF16.F32.PACK_AB R76, R128, R129 ;  /* 0x00000081804c723e */ /* 0x000fe200000010ff */
[----:B------:R-:W-:Y:S01]  /*1e1a0*/  LDSM.16.MT88.4 R144, [R144+0xb800] ;  /* 0x00b800009090783b */ /* 0x000fe20000004200 */
[----:B------:R-:W-:Y:S01]  /*1e1b0*/  FADD.FTZ R0, R143, R0 ;  /* 0x000000008f007221 */ /* 0x000fe20000010000 */
[----:B------:R-:W-:Y:S04]  /*1e1c0*/  HMMA.16816.F32.BF16 R64, R72, R90, R64 ;  /* 0x0000005a4840723c */ /* 0x000fe80000041840 */
[----:B------:R-:W-:Y:S01]  /*1e1d0*/  F2FP.BF16.F32.PACK_AB R72, R117, R116 ;  /* 0x000000747548723e */ /* 0x000fe200000010ff */
[----:B--2---:R-:W-:Y:S01]  /*1e1e0*/  FADD.FTZ R100, R170, R83 ;  /* 0x00000053aa647221 */ /* 0x004fe20000010000 */
[----:B------:R-:W-:Y:S01]  /*1e1f0*/  F2FP.BF16.F32.PACK_AB R73, R114, R112 ;  /* 0x000000707249723e */ /* 0x000fe200000010ff */
[----:B------:R-:W2:Y:S01]  /*1e200*/  LDSM.16.MT88.4 R88, [R3+0x3000] ;  /* 0x003000000358783b */ /* 0x000ea20000004200 */
[----:B------:R-:W-:Y:S01]  /*1e210*/  F2FP.BF16.F32.PACK_AB R74, R115, R113 ;  /* 0x00000071734a723e */ /* 0x000fe200000010ff */
[----:B------:R-:W-:Y:S01]  /*1e220*/  FADD.FTZ R0, R221, R0 ;  /* 0x00000000dd007221 */ /* 0x000fe20000010000 */
[----:B-1----:R-:W-:Y:S01]  /*1e230*/  F2FP.BF16.F32.PACK_AB R75, R110, R111 ;  /* 0x0000006f6e4b723e */ /* 0x002fe200000010ff */
[----:B------:R-:W-:Y:S01]  /*1e240*/  FADD.FTZ R83, R227, R2 ;  /* 0x00000002e3537221 */ /* 0x000fe20000010000 */
[----:B------:R-:W-:Y:S01]  /*1e250*/  F2FP.BF16.F32.PACK_AB R78, R126, R127 ;  /* 0x0000007f7e4e723e */ /* 0x000fe200000010ff */
[----:B------:R-:W-:Y:S01]  /*1e260*/  FADD.FTZ R2, R198, R100 ;  /* 0x00000064c6027221 */ /* 0x000fe20000010000 */
[----:B------:R-:W-:Y:S01]  /*1e270*/  F2FP.BF16.F32.PACK_AB R77, R119, R121 ;  /* 0x00000079774d723e */ /* 0x000fe200000010ff */
[----:B----4-:R-:W1:Y:S01]  /*1e280*/  LDSM.16.MT88.4 R140, [R140+0xb800] ;  /* 0x00b800008c8c783b */ /* 0x010e620000004200 */
[----:B------:R-:W-:Y:S01]  /*1e290*/  F2FP.BF16.F32.PACK_AB R79, R109, R120 ;  /* 0x000000786d4f723e */ /* 0x000fe200000010ff */
[-C--:B------:R-:W-:Y:S03]  /*1e2a0*/  HMMA.16816.F32.BF16 R4, R72, R84.reuse, R4 ;  /* 0x000000544804723c */ /* 0x080fe60000041804 */
[----:B------:R-:W-:Y:S01]  /*1e2b0*/  F2FP.BF16.F32.PACK_AB R198, R106, R105 ;  /* 0x000000696ac6723e */ /* 0x000fe200000010ff */
[----:B------:R-:W-:Y:S01]  /*1e2c0*/  FADD.FTZ R83, R197, R83 ;  /* 0x00000053c5537221 */ /* 0x000fe20000010000 */
[----:B------:R-:W-:Y:S03]  /*1e2d0*/  F2FP.BF16.F32.PACK_AB R197, R104, R102 ;  /* 0x0000006668c5723e */ /* 0x000fe600000010ff */
[C---:B------:R-:W-:Y:S01]  /*1e2e0*/  HMMA.16816.F32.BF16 R8, R76.reuse, R84, R8 ;  /* 0x000000544c08723c */ /* 0x040fe20000041808 */
[----:B------:R4:W-:Y:S03]  /*1e2f0*/  MUFU.EX2 R85, R82 ;  /* 0x0000005200557308 */ /* 0x0009e60000000800 */
[----:B------:R-:W-:Y:S01]  /*1e300*/  FADD.FTZ R84, R225, R68 ;  /* 0x00000044e1547221 */ /* 0x000fe20000010000 */
[----:B------:R-:W-:Y:S01]  /*1e310*/  FADD.FTZ R68, R196, R0 ;  /* 0x00000000c4447221 */ /* 0x000fe20000010000 */
[----:B------:R-:W-:Y:S02]  /*1e320*/  F2FP.BF16.F32.PACK_AB R196, R107, R108 ;  /* 0x0000006c6bc4723e */ /* 0x000fe400000010ff */
[-C--:B------:R-:W-:Y:S03]  /*1e330*/  HMMA.16816.F32.BF16 R12, R76, R86.reuse, R12 ;  /* 0x000000564c0c723c */ /* 0x080fe6000004180c */
[----:B------:R-:W-:Y:S01]  /*1e340*/  FADD.FTZ R68, R150, R68 ;  /* 0x0000004496447221 */ /* 0x000fe20000010000 */
[----:B------:R-:W-:Y:S04]  /*1e350*/  FADD.FTZ R84, R233, R84 ;  /* 0x00000054e9547221 */ /* 0x000fe80000010000 */
[C---:B------:R-:W-:Y:S01]  /*1e360*/  HMMA.16816.F32.BF16 R16, R72.reuse, R86, R16 ;  /* 0x000000564810723c */ /* 0x040fe20000041810 */
[----:B------:R3:W-:Y:S03]  /*1e370*/  MUFU.EX2 R86, R137 ;  /* 0x0000008900567308 */ /* 0x0007e60000000800 */
[----:B----4-:R-:W-:Y:S01]  /*1e380*/  FADD.FTZ R82, R173, R2 ;  /* 0x00000002ad527221 */ /* 0x010fe20000010000 */
[----:B------:R-:W-:Y:S03]  /*1e390*/  FADD.FTZ R2, R174, R83 ;  /* 0x00000053ae027221 */ /* 0x000fe60000010000 */
[-C--:B------:R-:W-:Y:S03]  /*1e3a0*/  HMMA.16816.F32.BF16 R20, R72, R92.reuse, R20 ;  /* 0x0000005c4814723c */ /* 0x080fe60000041814 */
[----:B------:R-:W-:Y:S01]  /*1e3b0*/  MUFU.EX2 R87, R124 ;  /* 0x0000007c00577308 */ /* 0x000fe20000000800 */
[----:B------:R-:W-:Y:S01]  /*1e3c0*/  FADD.FTZ R0, R169, R82 ;  /* 0x00000052a9007221 */ /* 0x000fe20000010000 */
[----:B------:R-:W-:Y:S03]  /*1e3d0*/  FADD.FTZ R2, R172, R2 ;  /* 0x00000002ac027221 */ /* 0x000fe60000010000 */
[----:B------:R-:W-:Y:S01]  /*1e3e0*/  FADD.FTZ R0, R168, R0 ;  /* 0x00000000a8007221 */ /* 0x000fe20000010000 */
[C---:B------:R-:W-:Y:S04]  /*1e3f0*/  HMMA.16816.F32.BF16 R24, R76.reuse, R92, R24 ;  /* 0x0000005c4c18723c */ /* 0x040fe80000041818 */
[----:B------:R4:W-:Y:S01]  /*1e400*/  MUFU.EX2 R92, R237 ;  /* 0x000000ed005c7308 */ /* 0x0009e20000000800 */
[----:B---3--:R-:W3:Y:S01]  /*1e410*/  LDSM.16.MT88.4 R136, [R136+0x3800] ;  /* 0x003800008888783b */ /* 0x008ee20000004200 */
[----:B------:R-:W-:Y:S02]  /*1e420*/  FADD.FTZ R0, R220, R0 ;  /* 0x00000000dc007221 */ /* 0x000fe40000010000 */
[-C--:B------:R-:W-:Y:S06]  /*1e430*/  HMMA.16816.F32.BF16 R28, R76, R94.reuse, R28 ;  /* 0x0000005e4c1c723c */ /* 0x080fec000004181c */
[----:B------:R-:W2:Y:S02]  /*1e440*/  MUFU.EX2 R93, R241 ;  /* 0x000000f1005d7308 */ /* 0x000ea40000000800 */
[C---:B------:R-:W-:Y:S08]  /*1e450*/  HMMA.16816.F32.BF16 R32, R72.reuse, R94, R32 ;  /* 0x0000005e4820723c */ /* 0x040ff00000041820 */
[----:B------:R1:W-:Y:S01]  /*1e460*/  MUFU.EX2 R95, R242 ;  /* 0x000000f2005f7308 */ /* 0x0003e20000000800 */
[----:B----4-:R-:W-:Y:S01]  /*1e470*/  IMAD.MOV.U32 R237, RZ, RZ, 0x20 ;  /* 0x00000020ffed7424 */ /* 0x010fe200078e00ff */
[-C--:B------:R-:W-:Y:S08]  /*1e480*/  HMMA.16816.F32.BF16 R36, R72, R96.reuse, R36 ;  /* 0x000000604824723c */ /* 0x080ff00000041824 */
[----:B------:R-:W4:Y:S01]  /*1e490*/  MUFU.EX2 R94, R125 ;  /* 0x0000007d005e7308 */ /* 0x000f220000000800 */
[----:B--2---:R-:W-:Y:S02]  /*1e4a0*/  F2FP.BF16.F32.PACK_AB R150, R92, R93 ;  /* 0x0000005d5c96723e */ /* 0x004fe400000010ff */
[----:B------:R-:W-:Y:S01]  /*1e4b0*/  LOP3.LUT R241, R240, 0x400, RZ, 0xc0, !PT ;  /* 0x00000400f0f17812 */ /* 0x000fe200078ec0ff */
[C---:B------:R-:W-:Y:S01]  /*1e4c0*/  HMMA.16816.F32.BF16 R40, R76.reuse, R96, R40 ;  /* 0x000000604c28723c */ /* 0x040fe20000041828 */
[----:B-1----:R-:W-:Y:S07]  /*1e4d0*/  IMAD.MOV.U32 R242, RZ, RZ, 0x40 ;  /* 0x00000040fff27424 */ /* 0x002fee00078e00ff */
[-C--:B------:R-:W-:Y:S03]  /*1e4e0*/  HMMA.16816.F32.BF16 R44, R76, R98.reuse, R44 ;  /* 0x000000624c2c723c */ /* 0x080fe6000004182c */
[----:B----4-:R-:W-:Y:S05]  /*1e4f0*/  F2FP.BF16.F32.PACK_AB R149, R94, R87 ;  /* 0x000000575e95723e */ /* 0x010fea00000010ff */
[C---:B------:R-:W-:Y:S08]  /*1e500*/  HMMA.16816.F32.BF16 R48, R72.reuse, R98, R48 ;  /* 0x000000624830723c */ /* 0x040ff00000041830 */
[-C--:B------:R-:W-:Y:S08]  /*1e510*/  HMMA.16816.F32.BF16 R52, R72, R88.reuse, R52 ;  /* 0x000000584834723c */ /* 0x080ff00000041834 */
[C---:B------:R-:W-:Y:S08]  /*1e520*/  HMMA.16816.F32.BF16 R56, R76.reuse, R88, R56 ;  /* 0x000000584c38723c */ /* 0x040ff00000041838 */
[-C--:B------:R-:W-:Y:S01]  /*1e530*/  HMMA.16816.F32.BF16 R60, R76, R90.reuse, R60 ;  /* 0x0000005a4c3c723c */ /* 0x080fe2000004183c */
[----:B------:R1:W2:Y:S02]  /*1e540*/  MUFU.EX2 R77, R148 ;  /* 0x00000094004d7308 */ /* 0x0002a40000000800 */
[----:B------:R-:W-:Y:S01]  /*1e550*/  FADD.FTZ R76, R151, R84 ;  /* 0x00000054974c7221 */ /* 0x000fe20000010000 */
[----:B------:R-:W-:Y:S03]  /*1e560*/  F2FP.BF16.F32.PACK_AB R151, R85, R86 ;  /* 0x000000565597723e */ /* 0x000fe600000010ff */
[----:B------:R-:W-:Y:S01]  /*1e570*/  FADD.FTZ R76, R166, R76 ;  /* 0x0000004ca64c7221 */ /* 0x000fe20000010000 */
[----:B------:R-:W-:Y:S04]  /*1e580*/  HMMA.16816.F32.BF16 R64, R72, R90, R64 ;  /* 0x0000005a4840723c */ /* 0x000fe80000041840 */
[----:B------:R-:W-:Y:S01]  /*1e590*/  FADD.FTZ R72, R163, R68 ;  /* 0x00000044a3487221 */ /* 0x000fe20000010000 */
[----:B------:R-:W-:Y:S03]  /*1e5a0*/  FADD.FTZ R68, R175, R2 ;  /* 0x00000002af447221 */ /* 0x000fe60000010000 */
        /* <DEDUP_REMOVED lines=32> */
[----:B------:R1:W2:Y:S01]  /*1e7b0*/  LDSM.16.MT88.4 R4, [R3+0x3800] ;  /* 0x003800000304783b */ /* 0x0002a20000004200 */
[----:B------:R-:W-:Y:S01]  /*1e7c0*/  FADD.FTZ R2, R202, R2 ;  /* 0x00000002ca027221 */ /* 0x000fe20000010000 */
[-C--:B------:R-:W-:Y:S03]  /*1e7d0*/  HMMA.16816.F32.BF16 R180, R196, R142.reuse, R28 ;  /* 0x0000008ec4b4723c */ /* 0x080fe6000004181c */
[----:B------:R-:W-:Y:S01]  /*1e7e0*/  FADD.FTZ R11, R159, R11 ;  /* 0x0000000b9f0b7221 */ /* 0x000fe20000010000 */
[----:B------:R-:W-:Y:S01]  /*1e7f0*/  FADD.FTZ R2, R205, R2 ;  /* 0x00000002cd027221 */ /* 0x000fe20000010000 */
[----:B------:R-:W-:Y:S03]  /*1e800*/  FADD.FTZ R0, R201, R0 ;  /* 0x00000000c9007221 */ /* 0x000fe60000010000 */
[C---:B------:R-:W-:Y:S04]  /*1e810*/  HMMA.16816.F32.BF16 R140, R148.reuse, R142, R32 ;  /* 0x0000008e948c723c */ /* 0x040fe80000041820 */
[----:B------:R-:W-:Y:S01]  /*1e820*/  FADD.FTZ R9, R203, R2 ;  /* 0x00000002cb097221 */ /* 0x000fe20000010000 */
[----:B-1----:R-:W-:Y:S01]  /*1e830*/  FADD.FTZ R3, R157, R8 ;  /* 0x000000089d037221 */ /* 0x002fe20000010000 */
[----:B------:R-:W-:Y:S02]  /*1e840*/  FADD.FTZ R8, R200, R0 ;  /* 0x00000000c8087221 */ /* 0x000fe40000010000 */
[----:B------:R-:W-:Y:S01]  /*1e850*/  FADD.FTZ R0, R204, R9 ;  /* 0x00000009cc007221 */ /* 0x000fe20000010000 */
[----:B------:R-:W-:Y:S01]  /*1e860*/  SHF.L.U32 R200, R239, 0x3, RZ ;  /* 0x00000003efc87819 */ /* 0x000fe200000006ff */
[----:B------:R-:W-:Y:S01]  /*1e870*/  FADD.FTZ R10, R156, R3 ;  /* 0x000000039c0a7221 */ /* 0x000fe20000010000 */
[----:B------:R-:W-:Y:S01]  /*1e880*/  FADD.FTZ R3, R191, R11 ;  /* 0x0000000bbf037221 */ /* 0x000fe20000010000 */
[-C--:B---3--:R-:W-:Y:S03]  /*1e890*/  HMMA.16816.F32.BF16 R156, R148, R136.reuse, R36 ;  /* 0x00000088949c723c */ /* 0x088fe60000041824 */
        /* <DEDUP_REMOVED lines=46> */
[----:B------:R-:W-:Y:S02]  /*1eb80*/  IMAD.MOV.U32 R133, RZ, RZ, R69 ;  /* 0x000000ffff857224 */ /* 0x000fe400078e0045 */
[----:B------:R-:W-:Y:S01]  /*1eb90*/  FADD.FTZ R5, R87, R2 ;  /* 0x0000000257057221 */ /* 0x000fe20000010000 */
[----:B------:R-:W-:Y:S01]  /*1eba0*/  FADD.FTZ R2, R107, R4 ;  /* 0x000000046b027221 */ /* 0x000fe20000010000 */
[----:B------:R-:W-:Y:S01]  /*1ebb0*/  FADD.FTZ R3, R95, R3 ;  /* 0x000000035f037221 */ /* 0x000fe20000010000 */
[----:B------:R-:W-:Y:S04]  /*1ebc0*/  HMMA.16816.F32.BF16 R148, R148, R6, R64 ;  /* 0x000000069494723c */ /* 0x000fe80000041840 */
        /* <DEDUP_REMOVED lines=9> */
[----:B------:R-:W-:Y:S01]  /*1ec60*/  IMAD.MOV.U32 R3, RZ, RZ, R71 ;  /* 0x000000ffff037224 */ /* 0x000fe200078e0047 */
[----:B------:R-:W-:Y:S01]  /*1ec70*/  STL [R1+0xc0], R5 ;  /* 0x0000c00501007387 */ /* 0x000fe20000100800 */
[----:B------:R-:W-:Y:S03]  /*1ec80*/  IMAD.MOV.U32 R132, RZ, RZ, R70 ;  /* 0x000000ffff847224 */ /* 0x000fe600078e0046 */
[----:B------:R-:W-:Y:S04]  /*1ec90*/  STL [R1+0xbc], R4 ;  /* 0x0000bc0401007387 */ /* 0x000fe80000100800 */
[----:B------:R1:W-:Y:S04]  /*1eca0*/  STL [R1+0x2c], R2 ;  /* 0x00002c0201007387 */ /* 0x0003e80000100800 */
[----:B------:R2:W-:Y:S01]  /*1ecb0*/  STL [R1+0xb8], R0 ;  /* 0x0000b80001007387 */ /* 0x0005e20000100800 */
[----:B-1----:R-:W-:Y:S01]  /*1ecc0*/  IMAD.MOV.U32 R2, RZ, RZ, R80 ;  /* 0x000000ffff027224 */ /* 0x002fe200078e0050 */
[----:B------:R-:W-:Y:S06]  /*1ecd0*/  BRA.U UP0, `(.L_x_699) ;  /* 0xffffff7500e47547 */ /* 0x000fec000b83ffff */
.L_x_698:
[----:B------:R-:W3:Y:S01]  /*1ece0*/  LDL.LU R6, [R1+0x2c] ;  /* 0x00002c0001067983 */ /* 0x000ee20000300800 */
[----:B------:R-:W-:Y:S01]  /*1ecf0*/  UISETP.NE.AND UP3, UPT, UR17, -0x1, UPT ;  /* 0xffffffff1100788c */ /* 0x000fe2000bf65270 */
[----:B------:R-:W1:Y:S01]  /*1ed00*/  S2UR UR4, SR_CTAID.Y ;  /* 0x00000000000479c3 */ /* 0x000e620000002600 */
[----:B------:R-:W4:Y:S01]  /*1ed10*/  LDCU.U8 UR14, c[0x0][0x549] ;  /* 0x0000a920ff0e77ac */ /* 0x000f220008000000 */
[----:B------:R-:W2:Y:S01]  /*1ed20*/  LDL.LU R5, [R1+0xb8] ;  /* 0x0000b80001057983 */ /* 0x000ea20000300800 */
[----:B------:R-:W-:Y:S02]  /*1ed30*/  MOV R35, 0x10 ;  /* 0x0000001000237802 */ /* 0x000fe40000000f00 */
[----:B------:R-:W-:Y:S01]  /*1ed40*/  LOP3.LUT P5, RZ, R239, 0x8, RZ, 0xc0, !PT ;  /* 0x00000008efff7812 */ /* 0x000fe200078ac0ff */
[----:B------:R-:W2:Y:S01]  /*1ed50*/  LDL.LU R10, [R1+0xc0] ;  /* 0x0000c000010a7983 */ /* 0x000ea20000300800 */
[----:B------:R-:W1:Y:S03]  /*1ed60*/  LDCU.U8 UR11, c[0x0][0x548] ;  /* 0x0000a900ff0b77ac */ /* 0x000e660008000000 */
[----:B------:R-:W2:Y:S01]  /*1ed70*/  LDL.LU R9, [R1+0xbc] ;  /* 0x0000bc0001097983 */ /* 0x000ea20000300800 */
[----:B------:R-:W1:Y:S03]  /*1ed80*/  @!UP3 LDCU.64 UR8, c[0x0][0x400] ;  /* 0x00008000ff08b7ac */ /* 0x000e660008000a00 */
[----:B------:R-:W2:Y:S01]  /*1ed90*/  LDL.LU R8, [R1+0xc4] ;  /* 0x0000c40001087983 */ /* 0x000ea20000300800 */
[----:B------:R-:W1:Y:S03]  /*1eda0*/  @UP3 LDCU.64 UR6, c[0x0][0x408] ;  /* 0x00008100ff0637ac */ /* 0x000e660008000a00 */
[----:B------:R-:W2:Y:S01]  /*1edb0*/  LDL.LU R7, [R1+0xc8] ;  /* 0x0000c80001077983 */ /* 0x000ea20000300800 */
[----:B----4-:R-:W-:Y:S01]  /*1edc0*/  UISETP.NE.AND UP1, UPT, UR14, URZ, UPT ;  /* 0x000000ff0e00728c */ /* 0x010fe2000bf25270 */
[----:B------:R-:W-:Y:S01]  /*1edd0*/  SEL R35, R35, 0xfffffff0, !P3 ;  /* 0xfffffff023237807 */ /* 0x000fe20005800000 */
[----:B------:R-:W-:Y:S01]  /*1ede0*/  UISETP.NE.AND UP2, UPT, UR17, -0x1, UPT ;  /* 0xffffffff1100788c */ /* 0x000fe2000bf45270 */
[----:B------:R-:W-:-:S02]  /*1edf0*/  LOP3.LUT P3, RZ, R239, 0x10, RZ, 0xc0, !PT ;  /* 0x00000010efff7812 */ /* 0x000fc4000786c0ff */
[----:B------:R-:W-:Y:S01]  /*1ee00*/  SEL R237, R237, 0xffffffe0, !P5 ;  /* 0xffffffe0eded7807 */ /* 0x000fe20006800000 */
[----:B-1----:R-:W-:Y:S02]  /*1ee10*/  UISETP.NE.AND UP0, UPT, UR11, URZ, !UP1 ;  /* 0x000000ff0b00728c */ /* 0x002fe4000cf05270 */
[----:B------:R-:W-:Y:S01]  /*1ee20*/  @!UP3 UIMAD.WIDE.U32 UR12, UR4, UR8, URZ ;  /* 0x00000008040cb2a5 */ /* 0x000fe2000f8e00ff */
[----:B------:R-:W1:Y:S02]  /*1ee30*/  S2UR UR8, SR_CTAID.X ;  /* 0x00000000000879c3 */ /* 0x000e640000002500 */
[----:B------:R-:W4:Y:S01]  /*1ee40*/  @UP1 LDCU UR14, c[0x0][0x430] ;  /* 0x00008600ff0e17ac */ /* 0x000f220008000800 */
[----:B------:R-:W-:Y:S02]  /*1ee50*/  @!UP3 UIMAD UR10, UR4, UR9, UR13 ;  /* 0x00000009040ab2a4 */ /* 0x000fe4000f8e020d */
[----:B------:R-:W-:Y:S01]  /*1ee60*/  @UP3 UIMAD.WIDE.U32 UR18, UR17, UR6, URZ ;  /* 0x00000006111232a5 */ /* 0x000fe2000f8e00ff */
[----:B------:R-:W4:Y:S01]  /*1ee70*/  LDCU UR9, c[0x0][0x434] ;  /* 0x00008680ff0977ac */ /* 0x000f220008000800 */
[----:B------:R-:W1:Y:S03]  /*1ee80*/  @UP1 LDCU UR6, c[0x0][0x430] ;  /* 0x00008600ff0617ac */ /* 0x000e660008000800 */
[----:B------:R-:W1:Y:S01]  /*1ee90*/  LDCU UR13, c[0x0][0x434] ;  /* 0x00008680ff0d77ac */ /* 0x000e620008000800 */
[----:B------:R-:W-:Y:S01]  /*1eea0*/  @UP3 UIMAD UR10, UR17, UR7, UR19 ;  /* 0x00000007110a32a4 */ /* 0x000fe2000f8e0213 */
[----:B------:R-:W-:-:S02]  /*1eeb0*/  @UP3 UMOV UR12, UR18 ;  /* 0x00000012000c3c82 */ /* 0x000fc40008000000 */
[----:B------:R-:W-:Y:S01]  /*1eec0*/  @UP1 UMOV UR7, 0x1 ;  /* 0x0000000100071882 */ /* 0x000fe20000000000 */
[----:B----4-:R-:W-:Y:S02]  /*1eed0*/  @!UP2 UIMAD UR17, UR4, UR9, URZ ;  /* 0x000000090411a2a4 */ /* 0x010fe4000f8e02ff */
[----:B-1----:R-:W-:Y:S01]  /*1eee0*/  @UP1 UIMAD UR13, UR6, UR9, URZ ;  /* 0x00000009060d12a4 */ /* 0x002fe2000f8e02ff */
[----:B------:R-:W1:Y:S01]  /*1eef0*/  S2UR UR6, SR_CTAID.Z ;  /* 0x00000000000679c3 */ /* 0x000e620000002700 */
[----:B------:R-:W-:Y:S01]  /*1ef00*/  USHF.R.S32.HI UR15, URZ, 0x1f, UR17 ;  /* 0x0000001fff0f7899 */ /* 0x000fe20008011411 */
[----:B---3--:R-:W3:Y:S04]  /*1ef10*/  SHFL.BFLY PT, R3, R6, 0x2, 0x1f ;  /* 0x0c401f0006037f89 */ /* 0x008ee800000e0000 */
[----:B--2---:R-:W2:Y:S04]  /*1ef20*/  SHFL.BFLY PT, R2, R5, 0x2, 0x1f ;  /* 0x0c401f0005027f89 */ /* 0x004ea800000e0000 */
[----:B------:R-:W4:Y:S04]  /*1ef30*/  SHFL.BFLY PT, R0, R10, 0x2, 0x1f ;  /* 0x0c401f000a007f89 */ /* 0x000f2800000e0000 */
[----:B------:R-:W1:Y:S01]  /*1ef40*/  SHFL.BFLY PT, R4, R9, 0x2, 0x1f ;  /* 0x0c401f0009047f89 */ /* 0x000e6200000e0000 */
[----:B---3--:R-:W-:Y:S01]  /*1ef50*/  FADD.FTZ R3, R3, R6 ;  /* 0x0000000603037221 */ /* 0x008fe20000010000 */
[----:B--2---:R-:W-:-:S04]  /*1ef60*/  FADD.FTZ R2, R2, R5 ;  /* 0x0000000502027221 */ /* 0x004fc80000010000 */
        /* <DEDUP_REMOVED lines=99> */
[----:B------:R-:W-:Y:S01]  /*1f5a0*/  FMUL.FTZ R23, R5, R185 ;  /* 0x000000b905177220 */ /* 0x000fe20000410000 */
        /* <DEDUP_REMOVED lines=58> */
[----:B----45:R-:W-:-:S03]  /*1f950*/  LOP3.LUT R2, R200, 0x1f8, RZ, 0xc0, !PT ;  /* 0x000001f8c8027812 */ /* 0x030fc600078ec0ff */
        /* <DEDUP_REMOVED lines=18> */
.L_x_702:
        /* <DEDUP_REMOVED lines=75> */
.L_x_704:
[----:B------:R-:W-:Y:S05]  /*1ff30*/  BSYNC.RECONVERGENT B0 ;  /* 0x0000000000007941 */ /* 0x000fea0003800200 */
.L_x_703:
        /* <DEDUP_REMOVED lines=37> */
.L_x_706:
[----:B------:R-:W-:Y:S05]  /*20190*/  BSYNC.RECONVERGENT B0 ;  /* 0x0000000000007941 */ /* 0x000fea0003800200 */
.L_x_705:
        /* <DEDUP_REMOVED lines=17> */
.L_x_708:
[----:B------:R-:W-:Y:S05]  /*202b0*/  BSYNC.RECONVERGENT B0 ;  /* 0x0000000000007941 */ /* 0x000fea0003800200 */
.L_x_707:
        /* <DEDUP_REMOVED lines=16> */
.L_x_710:
[----:B------:R-:W-:Y:S05]  /*203c0*/  BSYNC.RECONVERGENT B0 ;  /* 0x0000000000007941 */ /* 0x000fea0003800200 */
.L_x_709:
        /* <DEDUP_REMOVED lines=16> */
.L_x_712:
[----:B------:R-:W-:Y:S05]  /*204d0*/  BSYNC.RECONVERGENT B0 ;  /* 0x0000000000007941 */ /* 0x000fea0003800200 */
.L_x_711:
        /* <DEDUP_REMOVED lines=16> */
.L_x_714:
[----:B------:R-:W-:Y:S05]  /*205e0*/  BSYNC.RECONVERGENT B0 ;  /* 0x0000000000007941 */ /* 0x000fea0003800200 */
.L_x_713:
        /* <DEDUP_REMOVED lines=16> */
.L_x_716:
[----:B------:R-:W-:Y:S05]  /*206f0*/  BSYNC.RECONVERGENT B0 ;  /* 0x0000000000007941 */ /* 0x000fea0003800200 */
.L_x_715:
        /* <DEDUP_REMOVED lines=16> */
.L_x_718:
[----:B------:R-:W-:Y:S05]  /*20800*/  BSYNC.RECONVERGENT B0 ;  /* 0x0000000000007941 */ /* 0x000fea0003800200 */
.L_x_717:
        /* <DEDUP_REMOVED lines=15> */
.L_x_719:
        /* <DEDUP_REMOVED lines=16> */
.L_x_2695:


//--------------------- .text._ZN5flash16flash_fwd_kernelI23Flash_fwd_kernel_traitsILi64ELi128ELi128ELi4ELb0ELb0EN7cutlass10bfloat16_tE19Flash_kernel_traitsILi64ELi128ELi128ELi4ES3_EELb0ELb0ELb1ELb0ELb0ELb0ELb0ELb0EEEvNS_16Flash_fwd_paramsE --------------------------
	.section	.text._ZN5flash16flash_fwd_kernelI23Flash_fwd_kernel_traitsILi64ELi128ELi128ELi4ELb0ELb0EN7cutlass10bfloat16_tE19Flash_kernel_traitsILi64ELi128ELi128ELi4ES3_EELb0ELb0ELb1ELb0ELb0ELb0ELb0ELb0EEEvNS_16Flash_fwd_paramsE,"ax",@progbits
	.align	128
        .global         _ZN5flash16flash_fwd_kernelI23Flash_fwd_kernel_traitsILi64ELi128ELi128ELi4ELb0ELb0EN7cutlass10bfloat16_tE19Flash_kernel_traitsILi64ELi128ELi128ELi4ES3_EELb0ELb0ELb1ELb0ELb0ELb0ELb0ELb0EEEvNS_16Flash_fwd_paramsE
        .type           _ZN5flash16flash_fwd_kernelI23Flash_fwd_kernel_traitsILi64ELi128ELi128ELi4ELb0ELb0EN7cutlass10bfloat16_tE19Flash_kernel_traitsILi64ELi128ELi128ELi4ES3_EELb0ELb0ELb1ELb0ELb0ELb0ELb0ELb0EEEvNS_16Flash_fwd_paramsE,@function
        .size           _ZN5flash16flash_fwd_kernelI23Flash_fwd_kernel_traitsILi64ELi128ELi128ELi4ELb0ELb0EN7cutlass10bfloat16_tE19Flash_kernel_traitsILi64ELi128ELi128ELi4ES3_EELb0ELb0ELb1ELb0ELb0ELb0ELb0ELb0EEEvNS_16Flash_fwd_paramsE,(.L_x_2696 - _ZN5flash16flash_fwd_kernelI23Flash_fwd_kernel_traitsILi64ELi128ELi128ELi4ELb0ELb0EN7cutlass10bfloat16_tE19Flash_kernel_traitsILi64ELi128ELi128ELi4ES3_EELb0ELb0ELb1ELb0ELb0ELb0ELb0ELb0EEEvNS_16Flash_fwd_paramsE)
        .other          _ZN5flash16flash_fwd_kernelI23Flash_fwd_kernel_traitsILi64ELi128ELi128ELi4ELb0ELb0EN7cutlass10bfloat16_tE19Flash_kernel_traitsILi64ELi128ELi128ELi4ES3_EELb0ELb0ELb1ELb0ELb0ELb0ELb0ELb0EEEvNS_16Flash_fwd_paramsE,@"STO_CUDA_ENTRY STV_DEFAULT"
_ZN5flash16flash_fwd_kernelI23Flash_fwd_kernel_traitsILi64ELi128ELi128ELi4ELb0ELb0EN7cutlass10bfloat16_tE19Flash_kernel_traitsILi64ELi128ELi128ELi4ES3_EELb0ELb0ELb1ELb0ELb0ELb0ELb0ELb0EEEvNS_16Flash_fwd_paramsE:
.text._ZN5flash16flash_fwd_kernelI23Flash_fwd_kernel_traitsILi64ELi128ELi128ELi4ELb0ELb0EN7cutlass10bfloat16_tE19Flash_kernel_traitsILi64ELi128ELi128ELi4ES3_EELb0ELb0ELb1ELb0ELb0ELb0ELb0ELb0EEEvNS_16Flash_fwd_paramsE:
        /* <DEDUP_REMOVED lines=72> */
.L_x_720:
[----:B-----5:R-:W-:Y:S01]  /*0480*/  @P0 R2UR UR23, R4 ;  /* 0x00000000041702ca */ /* 0x020fe200000e0000 */
[----:B------:R-:W-:Y:S01]  /*0490*/  @!UP0 UISETP.NE.U32.AND UP1, UPT, UR4, URZ, UPT ;  /* 0x000000ff0400828c */ /* 0x000fe2000bf25070 */
[----:B------:R-:W-:-:S13]  /*04a0*/  @!P1 EXIT ;  /* 0x000000000000994d */ /* 0x000fda0003800000 */
[----:B------:R-:W1:Y:S01]  /*04b0*/  LDCU UR18, c[0x0][0x504] ;  /* 0x0000a080ff1277ac */ /* 0x000e620008000800 */
[----:B------:R-:W2:Y:S01]  /*04c0*/  S2R R238, SR_TID.X ;  /* 0x0000000000ee7919 */ /* 0x000ea20000002100 */
[----:B------:R-:W3:Y:S01]  /*04d0*/  S2UR UR25, SR_CTAID.Z ;  /* 0x00000000001979c3 */ /* 0x000ee20000002700 */
[----:B------:R-:W-:Y:S01]  /*04e0*/  @!UP0 UISETP.NE.AND.EX UP1, UPT, UR5, URZ, UPT, UP1 ;  /* 0x000000ff0500828c */ /* 0x000fe2000bf25310 */
[----:B------:R-:W4:Y:S03]  /*04f0*/  LDCU UR19, c[0x0][0x508] ;  /* 0x0000a100ff1377ac */ /* 0x000f260008000800 */
[----:B------:R-:W-:Y:S02]  /*0500*/  @!UP0 USEL UR8, UR8, URZ, UP1 ;  /* 0x000000ff08088287 */ /* 0x000fe40008800000 */
[----:B------:R-:W-:Y:S02]  /*0510*/  @UP0 UIADD3 UR23, UPT, UPT, UR23, -UR26, URZ ;  /* 0x8000001a17170290 */ /* 0x000fe4000fffe0ff */
[----:B------:R-:W-:-:S04]  /*0520*/  @!UP0 UIADD3 UR23, UPT, UPT, UR8, UR6, -UR26 ;  /* 0x0000000608178290 */ /* 0x000fc8000fffe81a */
[----:B------:R-:W-:Y:S02]  /*0530*/  UIADD3 UR7, UPT, UPT, UR23, 0x7f, URZ ;  /* 0x0000007f17077890 */ /* 0x000fe4000fffe0ff */
[----:B-1----:R-:W-:Y:S02]  /*0540*/  UIADD3 UR18, UPT, UPT, UR24, UR18, URZ ;  /* 0x0000001218127290 */ /* 0x002fe4000fffe0ff */
[----:B------:R-:W-:Y:S02]  /*0550*/  UIADD3 UR5, UPT, UPT, UR7, UR22, -UR24 ;  /* 0x0000001607057290 */ /* 0x000fe4000fffe818 */
[----:B------:R-:W-:Y:S02]  /*0560*/  UIADD3 UR6, UPT, UPT, -UR18, UR22, UR23 ;  /* 0x0000001612067290 */ /* 0x000fe4000fffe117 */
[----:B----4-:R-:W-:Y:S02]  /*0570*/  UIADD3 UR5, UPT, UPT, UR5, 0x80, UR19 ;  /* 0x0000008005057890 */ /* 0x010fe4000fffe013 */
[----:B------:R-:W-:-:S02]  /*0580*/  USHF.R.S32.HI UR4, URZ, 0x1f, UR7 ;  /* 0x0000001fff047899 */ /* 0x000fc40008011407 */
[----:B------:R-:W-:Y:S02]  /*0590*/  USHF.R.S32.HI UR15, URZ, 0x1f, UR6 ;  /* 0x0000001fff0f7899 */ /* 0x000fe40008011406 */
[----:B------:R-:W-:Y:S02]  /*05a0*/  USHF.R.S32.HI UR17, URZ, 0x1f, UR5 ;  /* 0x0000001fff117899 */ /* 0x000fe40008011405 */
[----:B------:R-:W-:Y:S02]  /*05b0*/  ULEA.HI UR4, UR4, UR7, URZ, 0x7 ;  /* 0x0000000704047291 */ /* 0x000fe4000f8f38ff */
[----:B------:R-:W-:Y:S02]  /*05c0*/  ULEA.HI UR15, UR15, UR6, URZ, 0x7 ;  /* 0x000000060f0f7291 */ /* 0x000fe4000f8f38ff */
[----:B------:R-:W-:Y:S02]  /*05d0*/  ULEA.HI UR17, UR17, UR5, URZ, 0x7 ;  /* 0x0000000511117291 */ /* 0x000fe4000f8f38ff */
        /* <DEDUP_REMOVED lines=8> */
[----:B--23--:R-:W-:Y:S05]  /*0660*/  BRA.U UP0, `(.L_x_721) ;  /* 0x0000001100907547 */ /* 0x00cfea000b800000 */
[----:B------:R-:W1:Y:S01]  /*0670*/  LDCU.U8 UR4, c[0x0][0x549] ;  /* 0x0000a920ff0477ac */ /* 0x000e620008000000 */
[----:B------:R-:W-:Y:S01]  /*0680*/  UISETP.NE.AND UP0, UPT, UR16, -0x1, UPT ;  /* 0xffffffff1000788c */ /* 0x000fe2000bf05270 */
[----:B------:R-:W2:Y:S10]  /*0690*/  LDCU.U8 UR13, c[0x0][0x548] ;  /* 0x0000a900ff0d77ac */ /* 0x000eb40008000000 */
[----:B------:R-:W3:Y:S01]  /*06a0*/  @!UP0 LDCU.64 UR8, c[0x0][0x400] ;  /* 0x00008000ff0887ac */ /* 0x000ee20008000a00 */
[----:B-1----:R-:W-:Y:S01]  /*06b0*/  UISETP.NE.AND UP1, UPT, UR4, URZ, UPT ;  /* 0x000000ff0400728c */ /* 0x002fe2000bf25270 */
[----:B------:R-:W1:Y:S10]  /*06c0*/  @UP0 LDCU.64 UR6, c[0x0][0x408] ;  /* 0x00008100ff0607ac */ /* 0x000e740008000a00 */
[----:B------:R-:W4:Y:S01]  /*06d0*/  @UP1 LDCU.64 UR4, c[0x0][0x430] ;  /* 0x00008600ff0417ac */ /* 0x000f220008000a00 */
[----:B---3--:R-:W-:Y:S01]  /*06e0*/  @!UP0 UIMAD.WIDE.U32 UR10, UR32, UR8, URZ ;  /* 0x00000008200a82a5 */ /* 0x008fe2000f8e00ff */
[----:B------:R-:W3:Y:S01]  /*06f0*/  @UP1 LDCU UR8, c[0x0][0x430] ;  /* 0x00008600ff0817ac */ /* 0x000ee20008000800 */
[----:B-1----:R-:W-:-:S02]  /*0700*/  @UP0 UIMAD.WIDE.U32 UR14, UR16, UR6, URZ ;  /* 0x00000006100e02a5 */ /* 0x002fc4000f8e00ff */
[----:B------:R-:W-:Y:S02]  /*0710*/  @!UP0 UIMAD UR9, UR32, UR9, UR11 ;  /* 0x00000009200982a4 */ /* 0x000fe4000f8e020b */
[----:B------:R-:W-:Y:S01]  /*0720*/  @UP0 UIMAD UR9, UR16, UR7, UR15 ;  /* 0x00000007100902a4 */ /* 0x000fe2000f8e020f */
[----:B------:R-:W-:Y:S02]  /*0730*/  @UP1 UMOV UR11, 0x1 ;  /* 0x00000001000b1882 */ /* 0x000fe40000000000 */
[----:B------:R-:W-:Y:S01]  /*0740*/  @UP0 UMOV UR10, UR14 ;  /* 0x0000000e000a0c82 */ /* 0x000fe20008000000 */
[----:B----4-:R-:W-:Y:S01]  /*0750*/  @UP1 UIMAD UR12, UR4, UR5, URZ ;  /* 0x00000005040c12a4 */ /* 0x010fe2000f8e02ff */
[----:B--2---:R-:W-:Y:S11]  /*0760*/  BRA.U UP1, `(.L_x_722) ;  /* 0x0000000101287547 */ /* 0x004ff6000b800000 */
[----:B------:R-:W-:Y:S01]  /*0770*/  UISETP.NE.AND UP0, UPT, UR13, URZ, UPT ;  /* 0x000000ff0d00728c */ /* 0x000fe2000bf05270 */
[----:B------:R-:W1:Y:S10]  /*0780*/  LDCU UR5, c[0x0][0x3e0] ;  /* 0x00007c00ff0577ac */ /* 0x000e740008000800 */
[----:B------:R-:W1:Y:S01]  /*0790*/  @UP0 LDCU UR11, c[0x0][0x454] ;  /* 0x00008a80ff0b07ac */ /* 0x000e620008000800 */
[----:B------:R-:W2:Y:S01]  /*07a0*/  @!UP0 LDCU UR4, c[0x0][0x434] ;  /* 0x00008680ff0487ac */ /* 0x000ea20008000800 */
[----:B------:R-:W4:Y:S01]  /*07b0*/  @UP0 LDCU UR12, c[0x0][0x454] ;  /* 0x00008a80ff0c07ac */ /* 0x000f220008000800 */
[----:B---3--:R-:W-:Y:S01]  /*07c0*/  @UP0 UMOV UR8, 0x1 ;  /* 0x0000000100080882 */ /* 0x008fe20000000000 */
[----:B----4-:R-:W4:Y:S01]  /*07d0*/  @!UP0 LDCU UR12, c[0x0][0x434] ;  /* 0x00008680ff0c87ac */ /* 0x010f220008000800 */
[----:B------:R-:W-:Y:S01]  /*07e0*/  @!UP0 UMOV UR8, 0x1 ;  /* 0x0000000100088882 */ /* 0x000fe20000000000 */
[----:B-1----:R-:W-:-:S02]  /*07f0*/  @UP0 UIMAD UR11, UR11, UR5, URZ ;  /* 0x000000050b0b02a4 */ /* 0x002fc4000f8e02ff */
[----:B--2---:R-:W-:-:S12]  /*0800*/  @!UP0 UIMAD UR11, UR4, UR5, URZ ;  /* 0x00000005040b82a4 */ /* 0x004fd8000f8e02ff */
.L_x_722:
[----:B------:R-:W1:Y:S01]  /*0810*/  LDCU UR7, c[0x0][0x440] ;  /* 0x00008800ff0777ac */ /* 0x000e620008000800 */
[----:B------:R-:W-:Y:S01]  /*0820*/  IMAD.SHL.U32 R2, R238, 0x8, RZ ;  /* 0x00000008ee027824 */ /* 0x000fe200078e00ff */
[----:B------:R-:W-:Y:S01]  /*0830*/  SHF.R.U32.HI R238, RZ, 0x3, R238 ;  /* 0x00000003ffee7819 */ /* 0x000fe200000116ee */
[----:B------:R-:W-:Y:S01]  /*0840*/  BSSY.RECONVERGENT B0, `(.L_x_723) ;  /* 0x000002f000007945 */ /* 0x000fe20003800200 */
[----:B------:R-:W2:Y:S02]  /*0850*/  LDCU UR6, c[0x0][0x434] ;  /* 0x00008680ff0677ac */ /* 0x000ea40008000800 */
[----:B------:R-:W-:Y:S01]  /*0860*/  LOP3.LUT R2, R2, 0x38, RZ, 0xc0, !PT ;  /* 0x0000003802027812 */ /* 0x000fe200078ec0ff */
[C---:B------:R-:W-:Y:S01]  /*0870*/  VIADD R16, R238.reuse, 0x10 ;  /* 0x00000010ee107836 */ /* 0x040fe20000000000 */
[----:B------:R-:W5:Y:S01]  /*0880*/  LDCU.64 UR4, c[0x0][0x410] ;  /* 0x00008200ff0477ac */ /* 0x000f620008000a00 */
[----:B------:R-:W-:Y:S01]  /*0890*/  VIADD R17, R238, 0x20 ;  /* 0x00000020ee117836 */ /* 0x000fe20000000000 */
[----:B------:R-:W-:Y:S01]  /*08a0*/  ISETP.NE.AND P1, PT, R2, RZ, PT ;  /* 0x000000ff0200720c */ /* 0x000fe20003f25270 */
[----:B------:R-:W-:-:S02]  /*08b0*/  UISETP.NE.AND UP1, UPT, UR13, URZ, !UP1 ;  /* 0x000000ff0d00728c */ /* 0x000fc4000cf25270 */
[----:B------:R-:W-:Y:S02]  /*08c0*/  UIADD3 UR24, UPT, UPT, -UR22, UR24, URZ ;  /* 0x0000001816187290 */ /* 0x000fe4000fffe1ff */
[----:B------:R-:W-:Y:S01]  /*08d0*/  UISETP.NE.AND UP0, UPT, UR16, -0x1, UPT ;  /* 0xffffffff1000788c */ /* 0x000fe2000bf05270 */
[C---:B-1----:R-:W-:Y:S01]  /*08e0*/  ISETP.GE.AND P4, PT, R2.reuse, UR7, PT ;  /* 0x0000000702007c0c */ /* 0x042fe2000bf86270 */
[----:B----4-:R-:W-:Y:S01]  /*08f0*/  UIMAD UR12, UR25, UR12, URZ ;  /* 0x0000000c190c72a4 */ /* 0x010fe2000f8e02ff */
[----:B------:R-:W-:Y:S01]  /*0900*/  IADD3 R2, P2, PT, R2, UR10, RZ ;  /* 0x0000000a02027c10 */ /* 0x000fe2000ff5e0ff */
[----:B---3--:R-:W-:Y:S01]  /*0910*/  UIMAD UR22, UR22, UR8, URZ ;  /* 0x00000008161672a4 */ /* 0x008fe2000f8e02ff */
[C---:B------:R-:W-:Y:S01]  /*0920*/  ISETP.GE.OR P5, PT, R238.reuse, UR24, P4 ;  /* 0x00000018ee007c0c */ /* 0x040fe2000a7a6670 */
[----:B--2---:R-:W-:Y:S01]  /*0930*/  UIMAD UR6, UR32, UR6, URZ ;  /* 0x00000006200672a4 */ /* 0x004fe2000f8e02ff */
[----:B------:R-:W-:Y:S01]  /*0940*/  ISETP.GE.OR P3, PT, R238, UR24, P1 ;  /* 0x00000018ee007c0c */ /* 0x000fe20008f66670 */
[----:B------:R-:W-:Y:S01]  /*0950*/  IMAD.X R3, RZ, RZ, UR9, P2 ;  /* 0x00000009ff037e24 */ /* 0x000fe200090e06ff */
[----:B------:R-:W-:Y:S01]  /*0960*/  @!UP1 UIMAD UR12, UR32, UR11, UR12 ;  /* 0x0000000b200c92a4 */ /* 0x000fe2000f8e020c */
[----:B-----5:R-:W-:Y:S01]  /*0970*/  IMAD.U32 R4, RZ, RZ, UR4 ;  /* 0x00000004ff047e24 */ /* 0x020fe2000f8e00ff */
[----:B------:R-:W-:Y:S01]  /*0980*/  USEL UR9, UR6, UR16, !UP0 ;  /* 0x0000001006097287 */ /* 0x000fe2000c000000 */
[----:B------:R-:W-:Y:S01]  /*0990*/  IMAD.U32 R0, RZ, RZ, UR5 ;  /* 0x00000005ff007e24 */ /* 0x000fe2000f8e00ff */
[----:B------:R-:W-:Y:S01]  /*09a0*/  USHF.R.S32.HI UR10, URZ, 0x1f, UR22 ;  /* 0x0000001fff0a7899 */ /* 0x000fe20008011416 */
[----:B------:R-:W-:Y:S01]  /*09b0*/  IMAD.WIDE.U32 R8, R4, UR25, R2 ;  /* 0x0000001904087c25 */ /* 0x000fe2000f8e0002 */
[----:B------:R-:W-:Y:S01]  /*09c0*/  USHF.R.S32.HI UR4, URZ, 0x1f, UR9 ;  /* 0x0000001fff047899 */ /* 0x000fe20008011409 */
[----:B------:R-:W-:Y:S01]  /*09d0*/  ISETP.GE.OR P0, PT, R16, UR24, P1 ;  /* 0x0000001810007c0c */ /* 0x000fe20008f06670 */
[----:B------:R-:W-:Y:S01]  /*09e0*/  USEL UR9, UR9, URZ, UP1 ;  /* 0x000000ff09097287 */ /* 0x000fe20008800000 */
[----:B------:R-:W-:Y:S01]  /*09f0*/  IMAD R7, R0, UR25, R9 ;  /* 0x0000001900077c24 */ /* 0x000fe2000f8e0209 */
[----:B------:R-:W-:Y:S01]  /*0a00*/  USEL UR4, UR4, URZ, UP1 ;  /* 0x000000ff04047287 */ /* 0x000fe20008800000 */
[----:B------:R-:W-:Y:S01]  /*0a10*/  ISETP.GE.OR P6, PT, R17, UR24, P1 ;  /* 0x0000001811007c0c */ /* 0x000fe20008fc6670 */
[----:B------:R-:W-:Y:S01]  /*0a20*/  USHF.R.S32.HI UR5, URZ, 0x1f, UR12 ;  /* 0x0000001fff057899 */ /* 0x000fe2000801140c */
[----:B------:R-:W-:Y:S01]  /*0a30*/  ISETP.GE.OR P2, PT, R16, UR24, P4 ;  /* 0x0000001810007c0c */ /* 0x000fe2000a746670 */
[----:B------:R-:W-:-:S02]  /*0a40*/  UIADD3 UR9, UP1, UP0, UR22, UR9, UR12 ;  /* 0x0000000916097290 */ /* 0x000fc4000f83e00c */
[----:B------:R-:W-:Y:S02]  /*0a50*/  UIMAD.WIDE.U32 UR30, UR30, 0x80, URZ ;  /* 0x000000801e1e78a5 */ /* 0x000fe4000f8e00ff */
[----:B------:R-:W-:-:S04]  /*0a60*/  UIADD3.X UR10, UPT, UPT, UR10, UR4, UR5, UP1, UP0 ;  /* 0x000000040a0a7290 */ /* 0x000fc80008fe0405 */
[----:B------:R-:W-:Y:S01]  /*0a70*/  LOP3.LUT R10, R238, UR30, RZ, 0xfc, !PT ;  /* 0x0000001eee0a7c12 */ /* 0x000fe2000f8efcff */
[----:B------:R-:W-:Y:S07]  /*0a80*/  @P5 BRA `(.L_x_724) ;  /* 0x0000000000285947 */ /* 0x000fee0003800000 */
        /* <DEDUP_REMOVED lines=10> */
.L_x_724:
[----:B------:R-:W-:Y:S05]  /*0b30*/  BSYNC.RECONVERGENT B0 ;  /* 0x0000000000007941 */ /* 0x000fea0003800200 */
.L_x_723:
[----:B------:R-:W-:Y:S01]  /*0b40*/  BSSY.RECONVERGENT B0, `(.L_x_725) ;  /* 0x0000011000007945 */ /* 0x000fe20003800200 */
[----:B------:R-:W-:Y:S02]  /*0b50*/  ISETP.GE.OR P5, PT, R17, UR24, P4 ;  /* 0x0000001811007c0c */ /* 0x000fe4000a7a6670 */
        /* <DEDUP_REMOVED lines=15> */
.L_x_726:
[----:B------:R-:W-:Y:S05]  /*0c50*/  BSYNC.RECONVERGENT B0 ;  /* 0x0000000000007941 */ /* 0x000fea0003800200 */
.L_x_725:
[----:B------:R-:W-:Y:S01]  /*0c60*/  BSSY.RECONVERGENT B0, `(.L_x_727) ;  /* 0x0000011000007945 */ /* 0x000fe20003800200 */
[----:B------:R-:W-:Y:S02]  /*0c70*/  ISETP.GE.OR P2, PT, R15, UR24, P4 ;  /* 0x000000180f007c0c */ /* 0x000fe4000a746670 */
[----:B------:R-:W-:Y:S01]  /*0c80*/  IADD3 R14, PT, PT, R238, 0x40, RZ ;  /* 0x00000040ee0e7810 */ /* 0x000fe20007ffe0ff */
        /* <DEDUP_REMOVED lines=14> */
.L_x_728:
[----:B------:R-:W-:Y:S05]  /*0d70*/  BSYNC.RECONVERGENT B0 ;  /* 0x0000000000007941 */ /* 0x000fea0003800200 */
.L_x_727:
[----:B------:R-:W-:Y:S01]  /*0d80*/  BSSY.RECONVERGENT B0, `(.L_x_729) ;  /* 0x0000011000007945 */ /* 0x000fe20003800200 */
[----:B------:R-:W-:Y:S02]  /*0d90*/  ISETP.GE.OR P5, PT, R14, UR24, P4 ;  /* 0x000000180e007c0c */ /* 0x000fe4000a7a6670 */
[----:B------:R-:W-:Y:S01]  /*0da0*/  IADD3 R12, PT, PT, R238, 0x50, RZ ;  /* 0x00000050ee0c7810 */ /* 0x000fe20007ffe0ff */
        /* <DEDUP_REMOVED lines=14> */
.L_x_730:
[----:B------:R-:W-:Y:S05]  /*0e90*/  BSYNC.RECONVERGENT B0 ;  /* 0x0000000000007941 */ /* 0x000fea0003800200 */
.L_x_729:
[----:B------:R-:W-:Y:S01]  /*0ea0*/  BSSY.RECONVERGENT B0, `(.L_x_731) ;  /* 0x0000012000007945 */ /* 0x000fe20003800200 */
[----:B------:R-:W-:Y:S01]  /*0eb0*/  ISETP.GE.OR P2, PT, R12, UR24, P4 ;  /* 0x000000180c007c0c */ /* 0x000fe2000a746670 */
        /* <DEDUP_REMOVED lines=16> */
.L_x_732:
[----:B------:R-:W-:Y:S05]  /*0fc0*/  BSYNC.RECONVERGENT B0 ;  /* 0x0000000000007941 */ /* 0x000fea0003800200 */
.L_x_731:
[----:B------:R-:W-:Y:S01]  /*0fd0*/  BSSY.RECONVERGENT B0, `(.L_x_733) ;  /* 0x0000011000007945 */ /* 0x000fe20003800200 */
[----:B------:R-:W-:Y:S02]  /*0fe0*/  ISETP.GE.OR P5, PT, R11, UR24, P4 ;  /* 0x000000180b007c0c */ /* 0x000fe4000a7a6670 */
[----:B------:R-:W-:Y:S01]  /*0ff0*/  ISETP.GE.OR P4, PT, R13, UR24, P4 ;  /* 0x000000180d007c0c */ /* 0x000fe2000a786670 */
[----:B------:R-:W-:-:S12]  /*1000*/  @P2 BRA `(.L_x_734) ;  /* 0x0000000000342947 */ /* 0x000fd80003800000 */
        /* <DEDUP_REMOVED lines=13> */
.L_x_734:
[----:B------:R-:W-:Y:S05]  /*10e0*/  BSYNC.RECONVERGENT B0 ;  /* 0x0000000000007941 */ /* 0x000fea0003800200 */
.L_x_733:
        /* <DEDUP_REMOVED lines=15> */
.L_x_736:
[----:B------:R-:W-:Y:S05]  /*11e0*/  BSYNC.RECONVERGENT B0 ;  /* 0x0000000000007941 */ /* 0x000fea0003800200 */
.L_x_735:
        /* <DEDUP_REMOVED lines=15> */
.L_x_738:
[----:B------:R-:W-:Y:S05]  /*12e0*/  BSYNC.RECONVERGENT B0 ;  /* 0x0000000000007941 */ /* 0x000fea0003800200 */
.L_x_737:
[----:B------:R-:W-:Y:S04]  /*12f0*/  BSSY.RECONVERGENT B0, `(.L_x_739) ;  /* 0x000000a000007945 */ /* 0x000fe80003800200 */
[----:B------:R-:W-:Y:S05]  /*1300*/  @P3 BRA `(.L_x_740) ;  /* 0x0000000000203947 */ /* 0x000fea0003800000 */
[----:B------:R-:W5:Y:S01]  /*1310*/  LDCU.64 UR4, c[0x0][0x420] ;  /* 0x00008400ff0477ac */ /* 0x000f620008000a00 */
[----:B------:R-:W-:-:S05]  /*1320*/  IMAD R0, R238, UR8, RZ ;  /* 0x00000008ee007c24 */ /* 0x000fca000f8e02ff */
[----:B-1----:R-:W-:-:S04]  /*1330*/  IADD3 R3, P2, PT, R0, UR9, RZ ;  /* 0x0000000900037c10 */ /* 0x002fc8000ff5e0ff */
[----:B------:R-:W-:Y:S02]  /*1340*/  LEA.HI.X.SX32 R0, R0, UR10, 0x1, P2 ;  /* 0x0000000a00007c11 */ /* 0x000fe400090f0eff */
[----:B-----5:R-:W-:-:S04]  /*1350*/  LEA R2, P2, R3, UR4, 0x2 ;  /* 0x0000000403027c11 */ /* 0x020fc8000f8410ff */
[----:B------:R-:W-:Y:S01]  /*1360*/  LEA.HI.X R3, R3, UR5, R0, 0x2, P2 ;  /* 0x0000000503037c11 */ /* 0x000fe200090f1400 */
[----:B------:R-:W-:-:S05]  /*1370*/  IMAD.MOV.U32 R0, RZ, RZ, 0x7f800000 ;  /* 0x7f800000ff007424 */ /* 0x000fca00078e00ff */
[----:B------:R1:W-:Y:S03]  /*1380*/  STG.E desc[UR20][R2.64], R0 ;  /* 0x0000000002007986 */ /* 0x0003e6000c101914 */
.L_x_740:
[----:B------:R-:W-:Y:S05]  /*1390*/  BSYNC.RECONVERGENT B0 ;  /* 0x0000000000007941 */ /* 0x000fea0003800200 */
.L_x_739:
[----:B------:R-:W-:Y:S01]  /*13a0*/  BSSY.RECONVERGENT B0, `(.L_x_741) ;  /* 0x000000f000007945 */ /* 0x000fe20003800200 */
[----:B------:R-:W-:Y:S02]  /*13b0*/  ISETP.GE.OR P5, PT, R15, UR24, P1 ;  /* 0x000000180f007c0c */ /* 0x000fe40008fa6670 */
[----:B------:R-:W-:Y:S02]  /*13c0*/  ISETP.GE.OR P4, PT, R14, UR24, P1 ;  /* 0x000000180e007c0c */ /* 0x000fe40008f86670 */
[----:B------:R-:W-:Y:S02]  /*13d0*/  ISETP.GE.OR P3, PT, R12, UR24, P1 ;  /* 0x000000180c007c0c */ /* 0x000fe40008f66670 */
[----:B------:R-:W-:Y:S02]  /*13e0*/  ISETP.GE.OR P2, PT, R11, UR24, P1 ;  /* 0x000000180b007c0c */ /* 0x000fe40008f46670 */
[----:B------:R-:W-:Y:S01]  /*13f0*/  ISETP.GE.OR P1, PT, R13, UR24, P1 ;  /* 0x000000180d007c0c */ /* 0x000fe20008f26670 */
[----:B------:R-:W-:-:S12]  /*1400*/  @P0 BRA `(.L_x_742) ;  /* 0x0000000000200947 */ /* 0x000fd80003800000 */
[----:B------:R-:W5:Y:S01]  /*1410*/  LDCU.64 UR4, c[0x0][0x420] ;  /* 0x00008400ff0477ac */ /* 0x000f620008000a00 */
[----:B-1----:R-:W-:-:S05]  /*1420*/  IMAD R0, R16, UR8, RZ ;  /* 0x0000000810007c24 */ /* 0x002fca000f8e02ff */
[----:B------:R-:W-:-:S04]  /*1430*/  IADD3 R3, P0, PT, R0, UR9, RZ ;  /* 0x0000000900037c10 */ /* 0x000fc8000ff1e0ff */
[----:B------:R-:W-:Y:S02]  /*1440*/  LEA.HI.X.SX32 R0, R0, UR10, 0x1, P0 ;  /* 0x0000000a00007c11 */ /* 0x000fe400080f0eff */
[----:B-----5:R-:W-:-:S04]  /*1450*/  LEA R2, P0, R3, UR4, 0x2 ;  /* 0x0000000403027c11 */ /* 0x020fc8000f8010ff */
[----:B------:R-:W-:Y:S01]  /*1460*/  LEA.HI.X R3, R3, UR5, R0, 0x2, P0 ;  /* 0x0000000503037c11 */ /* 0x000fe200080f1400 */
[----:B------:R-:W-:-:S05]  /*1470*/  IMAD.MOV.U32 R0, RZ, RZ, 0x7f800000 ;  /* 0x7f800000ff007424 */ /* 0x000fca00078e00ff */
[----:B------:R1:W-:Y:S03]  /*1480*/  STG.E desc[UR20][R2.64], R0 ;  /* 0x0000000002007986 */ /* 0x0003e6000c101914 */
.L_x_742:
[----:B------:R-:W-:Y:S05]  /*1490*/  BSYNC.RECONVERGENT B0 ;  /* 0x0000000000007941 */ /* 0x000fea0003800200 */
.L_x_741:
[----:B------:R-:W-:Y:S04]  /*14a0*/  BSSY.RECONVERGENT B0, `(.L_x_743) ;  /* 0x000000a000007945 */ /* 0x000fe80003800200 */
[----:B------:R-:W-:Y:S05]  /*14b0*/  @P6 BRA `(.L_x_744) ;  /* 0x0000000000206947 */ /* 0x000fea0003800000 */
        /* <DEDUP_REMOVED lines=8> */
.L_x_744:
[----:B------:R-:W-:Y:S05]  /*1540*/  BSYNC.RECONVERGENT B0 ;  /* 0x0000000000007941 */ /* 0x000fea0003800200 */
.L_x_743:
        /* <DEDUP_REMOVED lines=10> */
.L_x_746:
[----:B------:R-:W-:Y:S05]  /*15f0*/  BSYNC.RECONVERGENT B0 ;  /* 0x0000000000007941 */ /* 0x000fea0003800200 */
.L_x_745:
        /* <DEDUP_REMOVED lines=10> */
.L_x_748:
[----:B------:R-:W-:Y:S05]  /*16a0*/  BSYNC.RECONVERGENT B0 ;  /* 0x0000000000007941 */ /* 0x000fea0003800200 */
.L_x_747:
        /* <DEDUP_REMOVED lines=10> */
.L_x_750:
[----:B------:R-:W-:Y:S05]  /*1750*/  BSYNC.RECONVERGENT B0 ;  /* 0x0000000000007941 */ /* 0x000fea0003800200 */
.L_x_749:
        /* <DEDUP_REMOVED lines=10> */
.L_x_752:
[----:B------:R-:W-:Y:S05]  /*1800*/  BSYNC.RECONVERGENT B0 ;  /* 0x0000000000007941 */ /* 0x000fea0003800200 */
.L_x_751:
[----:B------:R-:W-:Y:S05]  /*1810*/  @P1 EXIT ;  /* 0x000000000000194d */ /* 0x000fea0003800000 */
[----:B------:R-:W5:Y:S01]  /*1820*/  LDCU.64 UR4, c[0x0][0x420] ;  /* 0x00008400ff0477ac */ /* 0x000f620008000a00 */
[----:B-1----:R-:W-:-:S05]  /*1830*/  IMAD R0, R13, UR8, RZ ;  /* 0x000000080d007c24 */ /* 0x002fca000f8e02ff */
[----:B------:R-:W-:-:S04]  /*1840*/  IADD3 R3, P0, PT, R0, UR9, RZ ;  /* 0x0000000900037c10 */ /* 0x000fc8000ff1e0ff */
[----:B------:R-:W-:Y:S02]  /*1850*/  LEA.HI.X.SX32 R0, R0, UR10, 0x1, P0 ;  /* 0x0000000a00007c11 */ /* 0x000fe400080f0eff */
[----:B-----5:R-:W-:-:S04]  /*1860*/  LEA R2, P0, R3, UR4, 0x2 ;  /* 0x0000000403027c11 */ /* 0x020fc8000f8010ff */
[----:B------:R-:W-:Y:S01]  /*1870*/  LEA.HI.X R3, R3, UR5, R0, 0x2, P0 ;  /* 0x0000000503037c11 */ /* 0x000fe200080f1400 */
[----:B------:R-:W-:-:S05]  /*1880*/  IMAD.MOV.U32 R0, RZ, RZ, 0x7f800000 ;  /* 0x7f800000ff007424 */ /* 0x000fca00078e00ff */
[----:B------:R-:W-:Y:S01]  /*1890*/  STG.E desc[UR20][R2.64], R0 ;  /* 0x0000000002007986 */ /* 0x000fe2000c101914 */
[----:B------:R-:W-:Y:S05]  /*18a0*/  EXIT ;  /* 0x000000000000794d */ /* 0x000fea0003800000 */
.L_x_721:
        /* <DEDUP_REMOVED lines=17> */
[----:B------:R-:W-:-:S03]  /*19c0*/  UIADD3 UR7, UPT, UPT, UR9, UR6, URZ ;  /* 0x0000000609077290 */ /* 0x000fc6000fffe0ff */
[----:B------:R-:W-:Y:S02]  /*19d0*/  UMOV UR6, UR8 ;  /* 0x0000000800067c82 */ /* 0x000fe40008000000 */
[----:B--2---:R-:W-:-:S04]  /*19e0*/  UIMAD.WIDE.U32 UR6, UR32, UR4, UR6 ;  /* 0x00000004200672a5 */ /* 0x004fc8000f8e0006 */
[----:B------:R-:W-:Y:S01]  /*19f0*/  UIMAD UR13, UR32, UR5, UR7 ;  /* 0x00000005200d72a4 */ /* 0x000fe2000f8e0207 */
[----:B------:R-:W-:Y:S05]  /*1a00*/  BRA `(.L_x_754) ;  /* 0x0000000000147947 */ /* 0x000fea0003800000 */
.L_x_753:
[----:B------:R-:W1:Y:S01]  /*1a10*/  LDCU.64 UR10, c[0x0][0x3b8] ;  /* 0x00007700ff0a77ac */ /* 0x000e620008000a00 */
[----:B------:R-:W-:-:S04]  /*1a20*/  UIADD3 UR13, UPT, UPT, UR26, UR27, URZ ;  /* 0x0000001b1a0d7290 */ /* 0x000fc8000fffe0ff */
[----:B-1----:R-:W-:Y:S02]  /*1a30*/  UIMAD.WIDE.U32 UR6, UR13, UR10, URZ ;  /* 0x0000000a0d0672a5 */ /* 0x002fe4000f8e00ff */
[----:B------:R-:W-:-:S04]  /*1a40*/  UIMAD UR13, UR13, UR11, URZ ;  /* 0x0000000b0d0d72a4 */ /* 0x000fc8000f8e02ff */
[----:B------:R-:W-:Y:S02]  /*1a50*/  UIADD3 UR13, UPT, UPT, UR7, UR13, URZ ;  /* 0x0000000d070d7290 */ /* 0x000fe4000fffe0ff */
.L_x_754:
        /* <DEDUP_REMOVED lines=38> */
.L_x_755:
[----:B------:R-:W1:Y:S01]  /*1cc0*/  LDCU.64 UR8, c[0x0][0x3c0] ;  /* 0x00007800ff0877ac */ /* 0x000e620008000a00 */
[----:B------:R-:W-:-:S04]  /*1cd0*/  UIADD3 UR26, UPT, UPT, UR26, UR27, URZ ;  /* 0x0000001b1a1a7290 */ /* 0x000fc8000fffe0ff */
[----:B-1----:R-:W-:Y:S02]  /*1ce0*/  UIMAD.WIDE.U32 UR4, UR26, UR8, URZ ;  /* 0x000000081a0472a5 */ /* 0x002fe4000f8e00ff */
[----:B------:R-:W-:-:S04]  /*1cf0*/  UIMAD UR26, UR26, UR9, URZ ;  /* 0x000000091a1a72a4 */ /* 0x000fc8000f8e02ff */
[----:B------:R-:W-:-:S03]  /*1d00*/  UIADD3 UR32, UPT, UPT, UR5, UR26, URZ ;  /* 0x0000001a05207290 */ /* 0x000fc6000fffe0ff */
[----:B------:R-:W-:-:S09]  /*1d10*/  UMOV UR26, UR4 ;  /* 0x00000004001a7c82 */ /* 0x000fd20008000000 */
.L_x_756:
[----:B------:R-:W-:Y:S01]  /*1d20*/  IMAD.SHL.U32 R3, R238, 0x8, RZ ;  /* 0x00000008ee037824 */ /* 0x000fe200078e00ff */
[----:B------:R-:W1:Y:S01]  /*1d30*/  LDCU.64 UR28, c[0x0][0x3c8] ;  /* 0x00007900ff1c77ac */ /* 0x000e620008000a00 */
[----:B------:R-:W-:Y:S01]  /*1d40*/  SHF.R.U32.HI R11, RZ, 0x3, R238 ;  /* 0x00000003ff0b7819 */ /* 0x000fe200000116ee */
[----:B------:R-:W2:Y:S01]  /*1d50*/  S2UR UR31, SR_CgaCtaId ;  /* 0x00000000001f79c3 */ /* 0x000ea20000008800 */
[----:B------:R-:W-:Y:S01]  /*1d60*/  BSSY.RECONVERGENT B0, `(.L_x_757) ;  /* 0x0000044000007945 */ /* 0x000fe20003800200 */
[C---:B------:R-:W-:Y:S01]  /*1d70*/  LOP3.LUT R234, R3.reuse, 0x38, RZ, 0xc0, !PT ;  /* 0x0000003803ea7812 */ /* 0x040fe200078ec0ff */
[----:B------:R3:W-:Y:S01]  /*1d80*/  STL [R1+0xa8], R3 ;  /* 0x0000a80301007387 */ /* 0x0007e20000100800 */
[C---:B------:R-:W-:Y:S02]  /*1d90*/  LOP3.LUT R0, R3.reuse, 0x1f8, RZ, 0xc0, !PT ;  /* 0x000001f803007812 */ /* 0x040fe400078ec0ff */
[----:B------:R-:W-:Y:S01]  /*1da0*/  IADD3 R4, P2, PT, R234, UR6, RZ ;  /* 0x00000006ea047c10 */ /* 0x000fe2000ff5e0ff */
[----:B------:R-:W4:Y:S01]  /*1db0*/  LDCU.128 UR4, c[0x0][0x3d0] ;  /* 0x00007a00ff0477ac */ /* 0x000f220008000c00 */
[----:B------:R-:W-:-:S02]  /*1dc0*/  LOP3.LUT R2, R3, 0x1e00, RZ, 0xc0, !PT ;  /* 0x00001e0003027812 */ /* 0x000fc400078ec0ff */
[----:B------:R-:W-:Y:S01]  /*1dd0*/  LOP3.LUT R0, R0, 0x38, R238, 0x78, !PT ;  /* 0x0000003800007812 */ /* 0x000fe200078e78ee */
[----:B------:R-:W-:Y:S01]  /*1de0*/  IMAD.X R5, RZ, RZ, UR13, P2 ;  /* 0x0000000dff057e24 */ /* 0x000fe200090e06ff */
[----:B------:R-:W-:Y:S01]  /*1df0*/  IADD3 R8, P0, PT, R234, UR14, RZ ;  /* 0x0000000eea087c10 */ /* 0x000fe2000ff1e0ff */
[----:B------:R-:W-:Y:S01]  /*1e00*/  UIADD3 UR14, UPT, UPT, -UR22, UR24, URZ ;  /* 0x00000018160e7290 */ /* 0x000fe2000fffe1ff */
[----:B------:R-:W-:Y:S01]  /*1e10*/  LOP3.LUT R249, R0, R2, RZ, 0xfc, !PT ;  /* 0x0000000200f97212 */ /* 0x000fe200078efcff */
[C---:B------:R-:W-:Y:S01]  /*1e20*/  IMAD.WIDE.U32 R4, R11.reuse, UR10, R4 ;  /* 0x0000000a0b047c25 */ /* 0x040fe2000f8e0004 */
[----:B------:R-:W-:Y:S01]  /*1e30*/  IADD3 R2, P1, PT, R234, UR26, RZ ;  /* 0x0000001aea027c10 */ /* 0x000fe2000ff3e0ff */
[----:B------:R-:W5:Y:S02]  /*1e40*/  LDCU.64 UR26, c[0x0][0x388] ;  /* 0x00007100ff1a77ac */ /* 0x000f640008000a00 */
[----:B------:R-:W-:Y:S01]  /*1e50*/  IMAD.X R9, RZ, RZ, UR12, P0 ;  /* 0x0000000cff097e24 */ /* 0x000fe200080e06ff */
[C---:B------:R-:W-:Y:S01]  /*1e60*/  ISETP.GE.AND P2, PT, R11.reuse, UR14, PT ;  /* 0x0000000e0b007c0c */ /* 0x040fe2000bf46270 */
[----:B-1----:R-:W-:Y:S01]  /*1e70*/  IMAD.U32 R0, RZ, RZ, UR28 ;  /* 0x0000001cff007e24 */ /* 0x002fe2000f8e00ff */
[----:B------:R-:W1:Y:S01]  /*1e80*/  LDCU.64 UR12, c[0x0][0x390] ;  /* 0x00007200ff0c77ac */ /* 0x000e620008000a00 */
[----:B------:R-:W-:-:S02]  /*1e90*/  IMAD R5, R11, UR11, R5 ;  /* 0x0000000b0b057c24 */ /* 0x000fc4000f8e0205 */
[----:B------:R-:W-:Y:S01]  /*1ea0*/  IMAD.WIDE.U32 R8, R0, UR25, R8 ;  /* 0x0000001900087c25 */ /* 0x000fe2000f8e0008 */
[----:B------:R-:W-:Y:S01]  /*1eb0*/  SHF.R.S32.HI R0, RZ, 0x1f, R6 ;  /* 0x0000001fff007819 */ /* 0x000fe20000011406 */
[----:B------:R-:W-:Y:S01]  /*1ec0*/  UMOV UR28, 0x400 ;  /* 0x00000400001c7882 */ /* 0x000fe20000000000 */
[----:B---3--:R-:W-:Y:S01]  /*1ed0*/  IADD3.X R3, PT, PT, RZ, UR32, RZ, P1, !PT ;  /* 0x00000020ff037c10 */ /* 0x008fe20008ffe4ff */
[----:B----4-:R-:W-:-:S04]  /*1ee0*/  IMAD.WIDE.U32 R4, R6, UR4, R4 ;  /* 0x0000000406047c25 */ /* 0x010fc8000f8e0004 */
[----:B------:R-:W-:Y:S01]  /*1ef0*/  IMAD.WIDE.U32 R2, R11, UR8, R2 ;  /* 0x000000080b027c25 */ /* 0x000fe2000f8e0002 */
[----:B-----5:R-:W-:-:S03]  /*1f00*/  LEA R235, P1, R4, UR26, 0x1 ;  /* 0x0000001a04eb7c11 */ /* 0x020fc6000f8208ff */
[C---:B------:R-:W-:Y:S01]  /*1f10*/  IMAD R7, R0.reuse, UR4, RZ ;  /* 0x0000000400077c24 */ /* 0x040fe2000f8e02ff */
[----:B------:R-:W-:Y:S01]  /*1f20*/  USHF.L.U32 UR4, UR30, 0x7, URZ ;  /* 0x000000071e047899 */ /* 0x000fe200080006ff */
[----:B------:R-:W-:Y:S01]  /*1f30*/  IMAD R3, R11, UR9, R3 ;  /* 0x000000090b037c24 */ /* 0x000fe2000f8e0203 */
[----:B------:R3:W-:Y:S01]  /*1f40*/  STL [R1+0x64], R235 ;  /* 0x000064eb01007387 */ /* 0x0007e20000100800 */
[----:B------:R-:W-:Y:S02]  /*1f50*/  IMAD R0, R0, UR6, RZ ;  /* 0x0000000600007c24 */ /* 0x000fe4000f8e02ff */
[C---:B------:R-:W-:Y:S01]  /*1f60*/  IMAD R10, R6.reuse, UR5, R7 ;  /* 0x00000005060a7c24 */ /* 0x040fe2000f8e0207 */
[----:B--2---:R-:W-:Y:S01]  /*1f70*/  ULEA UR5, UR31, UR28, 0x18 ;  /* 0x0000001c1f057291 */ /* 0x004fe2000f8ec0ff */
[C---:B------:R-:W-:Y:S01]  /*1f80*/  IMAD R7, R6.reuse, UR7, R0 ;  /* 0x0000000706077c24 */ /* 0x040fe2000f8e0200 */
[----:B------:R-:W-:Y:S01]  /*1f90*/  USHF.R.U32.HI UR28, URZ, 0x19, UR30 ;  /* 0x00000019ff1c7899 */ /* 0x000fe2000801161e */
[----:B------:R-:W-:Y:S01]  /*1fa0*/  IMAD.WIDE.U32 R2, R6, UR6, R2 ;  /* 0x0000000606027c25 */ /* 0x000fe2000f8e0002 */
[----:B------:R-:W-:-:S02]  /*1fb0*/  MOV R6, UR29 ;  /* 0x0000001d00067c02 */ /* 0x000fc40008000f00 */
[----:B------:R-:W-:Y:S01]  /*1fc0*/  LEA R249, R249, UR5, 0x1 ;  /* 0x00000005f9f97c11 */ /* 0x000fe2000f8e08ff */
[----:B------:R-:W-:Y:S01]  /*1fd0*/  IMAD.IADD R0, R5, 0x1, R10 ;  /* 0x0000000105007824 */ /* 0x000fe200078e020a */
[----:B------:R-:W-:Y:S01]  /*1fe0*/  IADD3 R3, PT, PT, R3, R7, RZ ;  /* 0x0000000703037210 */ /* 0x000fe20007ffe0ff */
[----:B------:R-:W-:Y:S01]  /*1ff0*/  IMAD R7, R6, UR25, R9 ;  /* 0x0000001906077c24 */ /* 0x000fe2000f8e0209 */
[----:B-1----:R-:W-:Y:S02]  /*2000*/  LEA R20, P0, R2, UR12, 0x1 ;  /* 0x0000000c02147c11 */ /* 0x002fe4000f8008ff */
[----:B------:R-:W-:Y:S02]  /*2010*/  LEA.HI.X R232, R4, UR27, R0, 0x1, P1 ;  /* 0x0000001b04e87c11 */ /* 0x000fe400088f0c00 */
[----:B------:R-:W-:Y:S01]  /*2020*/  LEA.HI.X R19, R2, UR13, R3, 0x1, P0 ;  /* 0x0000000d02137c11 */ /* 0x000fe200080f0c03 */
[----:B------:R3:W-:Y:S01]  /*2030*/  STL [R1+0x6c], R20 ;  /* 0x00006c1401007387 */ /* 0x0007e20000100800 */
[----:B------:R-:W-:-:S03]  /*2040*/  LOP3.LUT R10, R11, UR4, RZ, 0xfc, !PT ;  /* 0x000000040b0a7c12 */ /* 0x000fc6000f8efcff */
[----:B------:R3:W-:Y:S04]  /*2050*/  STL [R1+0x60], R232 ;  /* 0x000060e801007387 */ /* 0x0007e80000100800 */
[----:B------:R3:W-:Y:S01]  /*2060*/  STL [R1+0x68], R19 ;  /* 0x0000681301007387 */ /* 0x0007e20000100800 */
[----:B------:R-:W-:Y:S05]  /*2070*/  @P2 BRA `(.L_x_758) ;  /* 0x0000000000482947 */ /* 0x000fea0003800000 */
        /* <DEDUP_REMOVED lines=17> */
.L_x_759:
[----:B------:R1:W-:Y:S02]  /*2190*/  STS.128 [R249], RZ ;  /* 0x000000fff9007388 */ /* 0x0003e40000000c00 */
.L_x_758:
[----:B------:R-:W-:Y:S05]  /*21a0*/  BSYNC.RECONVERGENT B0 ;  /* 0x0000000000007941 */ /* 0x000fea0003800200 */
.L_x_757:
[C---:B------:R-:W-:Y:S01]  /*21b0*/  VIADD R16, R11.reuse, 0x10 ;  /* 0x000000100b107836 */ /* 0x040fe20000000000 */
[----:B------:R-:W-:Y:S01]  /*21c0*/  USHF.L.U32 UR27, UR10, 0x7, URZ ;  /* 0x000000070a1b7899 */ /* 0x000fe200080006ff */
[C---:B------:R-:W-:Y:S01]  /*21d0*/  VIADD R15, R11.reuse, 0x20 ;  /* 0x000000200b0f7836 */ /* 0x040fe20000000000 */
[----:B------:R-:W-:Y:S01]  /*21e0*/  UIADD3 UR25, UPT, UPT, UR17, -0x1, URZ ;  /* 0xffffffff11197890 */ /* 0x000fe2000fffe0ff */
[C---:B------:R-:W-:Y:S01]  /*21f0*/  VIADD R14, R11.reuse, 0x30 ;  /* 0x000000300b0e7836 */ /* 0x040fe20000000000 */
[----:B------:R-:W-:Y:S01]  /*2200*/  ISETP.GE.AND P0, PT, R16, UR14, PT ;  /* 0x0000000e10007c0c */ /* 0x000fe2000bf06270 */
[C---:B------:R-:W-:Y:S01]  /*2210*/  VIADD R13, R11.reuse, 0x40 ;  /* 0x000000400b0d7836 */ /* 0x040fe20000000000 */
[----:B------:R-:W-:Y:S01]  /*2220*/  USHF.L.U64.HI UR26, UR10, 0x7, UR11 ;  /* 0x000000070a1a7899 */ /* 0x000fe2000801020b */
[C---:B------:R-:W-:Y:S01]  /*2230*/  VIADD R12, R11.reuse, 0x50 ;  /* 0x000000500b0c7836 */ /* 0x040fe20000000000 */
[----:B------:R-:W-:Y:S01]  /*2240*/  UIMAD.WIDE.U32 UR30, UR27, UR25, URZ ;  /* 0x000000191b1e72a5 */ /* 0x000fe2000f8e00ff */
[C---:B------:R-:W-:Y:S01]  /*2250*/  VIADD R18, R11.reuse, 0x60 ;  /* 0x000000600b127836 */ /* 0x040fe20000000000 */
[----:B------:R-:W-:Y:S01]  /*2260*/  UIMAD UR4, UR25, -0x80, UR23 ;  /* 0xffffff80190478a4 */ /* 0x000fe2000f8e0217 */
[----:B------:R-:W-:Y:S01]  /*2270*/  VIADD R17, R11, 0x70 ;  /* 0x000000700b117836 */ /* 0x000fe20000000000 */
[----:B------:R-:W-:Y:S01]  /*2280*/  BSSY.RECONVERGENT B0, `(.L_x_760) ;  /* 0x000001c000007945 */ /* 0x000fe20003800200 */
[----:B------:R-:W-:-:S02]  /*2290*/  ISETP.GE.AND P6, PT, R15, UR14, PT ;  /* 0x0000000e0f007c0c */ /* 0x000fc4000bfc6270 */
[----:B------:R-:W-:Y:S02]  /*22a0*/  ISETP.GE.AND P5, PT, R14, UR14, PT ;  /* 0x0000000e0e007c0c */ /* 0x000fe4000bfa6270 */
[----:B------:R-:W-:Y:S02]  /*22b0*/  ISETP.GE.AND P4, PT, R13, UR14, PT ;  /* 0x0000000e0d007c0c */ /* 0x000fe4000bf86270 */
[----:B------:R-:W-:Y:S02]  /*22c0*/  ISETP.GE.AND P3, PT, R12, UR14, PT ;  /* 0x0000000e0c007c0c */ /* 0x000fe4000bf66270 */
[----:B------:R-:W-:Y:S02]  /*22d0*/  ISETP.GE.AND P2, PT, R18, UR14, PT ;  /* 0x0000000e12007c0c */ /* 0x000fe4000bf46270 */
[----:B------:R-:W-:Y:S01]  /*22e0*/  ISETP.GE.AND P1, PT, R17, UR14, PT ;  /* 0x0000000e11007c0c */ /* 0x000fe2000bf26270 */
[----:B------:R-:W-:-:S12]  /*22f0*/  @P0 BRA `(.L_x_761) ;  /* 0x0000000000500947 */ /* 0x000fd80003800000 */
[----:B------:R-:W4:Y:S02]  /*2300*/  LDCU UR6, c[0x0][0x440] ;  /* 0x00008800ff0677ac */ /* 0x000f240008000800 */
[----:B----4-:R-:W-:-:S13]  /*2310*/  ISETP.GE.AND P0, PT, R234, UR6, PT ;  /* 0x00000006ea007c0c */ /* 0x010fda000bf06270 */
[----:B------:R4:W-:Y:S01]  /*2320*/  @P0 STS.128 [R249+0x800], RZ ;  /* 0x000800fff9000388 */ /* 0x0009e20000000c00 */
[----:B------:R-:W-:Y:S05]  /*2330*/  @P0 BRA `(.L_x_761) ;  /* 0x0000000000400947 */ /* 0x000fea0003800000 */
        /* <DEDUP_REMOVED lines=16> */
.L_x_761:
[----:B------:R-:W-:Y:S05]  /*2440*/  BSYNC.RECONVERGENT B0 ;  /* 0x0000000000007941 */ /* 0x000fea0003800200 */
.L_x_760:
[----:B------:R-:W-:Y:S04]  /*2450*/  BSSY.RECONVERGENT B0, `(.L_x_762) ;  /* 0x0000016000007945 */ /* 0x000fe80003800200 */
[----:B------:R-:W-:Y:S05]  /*2460*/  @P6 BRA `(.L_x_763) ;  /* 0x0000000000506947 */ /* 0x000fea0003800000 */
[----:B------:R-:W5:Y:S02]  /*2470*/  LDCU UR6, c[0x0][0x440] ;  /* 0x00008800ff0677ac */ /* 0x000f640008000800 */
[----:B-----5:R-:W-:-:S13]  /*2480*/  ISETP.GE.AND P0, PT, R234, UR6, PT ;  /* 0x00000006ea007c0c */ /* 0x020fda000bf06270 */
        /* <DEDUP_REMOVED lines=18> */
.L_x_763:
[----:B------:R-:W-:Y:S05]  /*25b0*/  BSYNC.RECONVERGENT B0 ;  /* 0x0000000000007941 */ /* 0x000fea0003800200 */
.L_x_762:
        /* <DEDUP_REMOVED lines=22> */
.L_x_765:
[----:B------:R-:W-:Y:S05]  /*2720*/  BSYNC.RECONVERGENT B0 ;  /* 0x0000000000007941 */ /* 0x000fea0003800200 */
.L_x_764:
        /* <DEDUP_REMOVED lines=22> */
.L_x_767:
[----:B------:R-:W-:Y:S05]  /*2890*/  BSYNC.RECONVERGENT B0 ;  /* 0x0000000000007941 */ /* 0x000fea0003800200 */
.L_x_766:
        /* <DEDUP_REMOVED lines=22> */
.L_x_769:
[----:B------:R-:W-:Y:S05]  /*2a00*/  BSYNC.RECONVERGENT B0 ;  /* 0x0000000000007941 */ /* 0x000fea0003800200 */
.L_x_768:
        /* <DEDUP_REMOVED lines=22> */
.L_x_771:
[----:B------:R-:W-:Y:S05]  /*2b70*/  BSYNC.RECONVERGENT B0 ;  /* 0x0000000000007941 */ /* 0x000fea0003800200 */
.L_x_770:
[----:B------:R-:W-:Y:S04]  /*2b80*/  BSSY.RECONVERGENT B0, `(.L_x_772) ;  /* 0x0000016000007945 */ /* 0x000fe80003800200 */
[----:B------:R-:W-:Y:S05]  /*2b90*/  @P1 BRA `(.L_x_773) ;  /* 0x0000000000501947 */ /* 0x000fea0003800000 */
[----:B------:R-:W5:Y:S02]  /*2ba0*/  LDCU UR6, c[0x0][0x440] ;  /* 0x00008800ff0677ac */ /* 0x000f640008000800 */
[----:B-----5:R-:W-:-:S13]  /*2bb0*/  ISETP.GE.AND P0, PT, R234, UR6, PT ;  /* 0x00000006ea007c0c */ /* 0x020fda000bf06270 */
[----:B------:R1:W-:Y:S01]  /*2bc0*/  @P0 STS.128 [R249+0x3800], RZ ;  /* 0x003800fff9000388 */ /* 0x0003e20000000c00 */
        /* <DEDUP_REMOVED lines=8> */
[----:B--2---:R-:W-:-:S04]  /*2c50*/  IMAD.WIDE.U32 R4, R0, UR12, R2 ;  /* 0x0000000c00047c25 */ /* 0x004fc8000f8e0002 */
        /* <DEDUP_REMOVED lines=8> */
.L_x_773:
[----:B------:R-:W-:Y:S05]  /*2ce0*/  BSYNC.RECONVERGENT B0 ;  /* 0x0000000000007941 */ /* 0x000fea0003800200 */
.L_x_772:
[----:B------:R-:W-:Y:S01]  /*2cf0*/  ISETP.GE.AND P6, PT, R11, UR4, PT ;  /* 0x000000040b007c0c */ /* 0x000fe2000bfc6270 */
[----:B------:R-:W-:Y:S01]  /*2d00*/  UIMAD UR7, UR26, UR25, URZ ;  /* 0x000000191a0772a4 */ /* 0x000fe2000f8e02ff */
[----:B------:R-:W-:Y:S03]  /*2d10*/  BSSY.RECONVERGENT B0, `(.L_x_774) ;  /* 0x0000011000007945 */ /* 0x000fe60003800200 */
[----:B------:R-:W-:-:S08]  /*2d20*/  UIADD3 UR7, UPT, UPT, UR31, UR7, URZ ;  /* 0x000000071f077290 */ /* 0x000fd0000fffe0ff */
[----:B------:R-:W-:Y:S05]  /*2d30*/  @P6 BRA `(.L_x_775) ;  /* 0x0000000000386947 */ /* 0x000fea0003800000 */
[----:B------:R-:W5:Y:S02]  /*2d40*/  LDCU UR6, c[0x0][0x440] ;  /* 0x00008800ff0677ac */ /* 0x000f640008000800 */
[----:B-----5:R-:W-:-:S13]  /*2d50*/  ISETP.GE.AND P0, PT, R234, UR6, PT ;  /* 0x00000006ea007c0c */ /* 0x020fda000bf06270 */
[----:B------:R-:W-:Y:S05]  /*2d60*/  @P0 BRA `(.L_x_776) ;  /* 0x0000000000280947 */ /* 0x000fea0003800000 */
[----:B--2---:R-:W-:Y:S01]  /*2d70*/  IMAD.U32 R2, RZ, RZ, UR30 ;  /* 0x0000001eff027e24 */ /* 0x004fe2000f8e00ff */
[----:B------:R-:W-:Y:S01]  /*2d80*/  MOV R3, UR31 ;  /* 0x0000001f00037c02 */ /* 0x000fe20008000f00 */
[----:B------:R-:W-:-:S03]  /*2d90*/  IMAD.U32 R0, RZ, RZ, UR7 ;  /* 0x00000007ff007e24 */ /* 0x000fc6000f8e00ff */
[----:B------:R-:W-:-:S04]  /*2da0*/  LEA R4, P0, R2, R235, 0x1 ;  /* 0x000000eb02047211 */ /* 0x000fc800078008ff */
[----:B------:R-:W-:-:S05]  /*2db0*/  LEA.HI.X R5, R2, R232, R0, 0x1, P0 ;  /* 0x000000e802057211 */ /* 0x000fca00000f0c00 */
[----:B------:R-:W-:Y:S01]  /*2dc0*/  @!PT LDS RZ, [RZ] ;  /* 0x00000000fffff984 */ /* 0x000fe20000000800 */
[----:B------:R-:W-:Y:S01]  /*2dd0*/  @!PT LDS RZ, [RZ] ;  /* 0x00000000fffff984 */ /* 0x000fe20000000800 */
[----:B------:R-:W-:Y:S01]  /*2de0*/  @!PT LDS RZ, [RZ] ;  /* 0x00000000fffff984 */ /* 0x000fe20000000800 */
[----:B------:R2:W-:Y:S01]  /*2df0*/  LDGSTS.E.BYPASS.LTC128B.128 [R249+0x4000], desc[UR20][R4.64] ;  /* 0x0400000004f97fae */ /* 0x0005e2000b981a14 */
[----:B------:R-:W-:Y:S05]  /*2e00*/  BRA `(.L_x_775) ;  /* 0x0000000000047947 */ /* 0x000fea0003800000 */
.L_x_776:
[----:B------:R1:W-:Y:S02]  /*2e10*/  STS.128 [R249+0x4000], RZ ;  /* 0x004000fff9007388 */ /* 0x0003e40000000c00 */
.L_x_775:
[----:B------:R-:W-:Y:S05]  /*2e20*/  BSYNC.RECONVERGENT B0 ;  /* 0x0000000000007941 */ /* 0x000fea0003800200 */
.L_x_774:
[----:B------:R-:W-:Y:S01]  /*2e30*/  ISETP.GE.AND P1, PT, R16, UR4, PT ;  /* 0x0000000410007c0c */ /* 0x000fe2000bf26270 */
[----:B------:R-:W-:Y:S01]  /*2e40*/  USHF.L.U64.HI UR13, UR8, 0x7, UR9 ;  /* 0x00000007080d7899 */ /* 0x000fe20008010209 */
[----:B------:R-:W-:Y:S01]  /*2e50*/  BSSY.RECONVERGENT B0, `(.L_x_777) ;  /* 0x0000017000007945 */ /* 0x000fe20003800200 */
[----:B------:R-:W-:Y:S02]  /*2e60*/  ISETP.GE.AND P0, PT, R15, UR4, PT ;  /* 0x000000040f007c0c */ /* 0x000fe4000bf06270 */
[----:B------:R-:W-:Y:S02]  /*2e70*/  ISETP.GE.AND P5, PT, R14, UR4, PT ;  /* 0x000000040e007c0c */ /* 0x000fe4000bfa6270 */
[----:B------:R-:W-:Y:S02]  /*2e80*/  ISETP.GE.AND P4, PT, R13, UR4, PT ;  /* 0x000000040d007c0c */ /* 0x000fe4000bf86270 */
[----:B------:R-:W-:Y:S02]  /*2e90*/  ISETP.GE.AND P3, PT, R12, UR4, PT ;  /* 0x000000040c007c0c */ /* 0x000fe4000bf66270 */
[----:B------:R-:W-:-:S02]  /*2ea0*/  ISETP.GE.AND P2, PT, R18, UR4, PT ;  /* 0x0000000412007c0c */ /* 0x000fc4000bf46270 */
[----:B------:R-:W-:Y:S11]  /*2eb0*/  @P1 BRA `(.L_x_778) ;  /* 0x0000000000401947 */ /* 0x000ff60003800000 */
[----:B------:R-:W5:Y:S02]  /*2ec0*/  LDCU UR6, c[0x0][0x440] ;  /* 0x00008800ff0677ac */ /* 0x000f640008000800 */
[----:B-----5:R-:W-:-:S13]  /*2ed0*/  ISETP.GE.AND P1, PT, R234, UR6, PT ;  /* 0x00000006ea007c0c */ /* 0x020fda000bf26270 */
[----:B------:R1:W-:Y:S01]  /*2ee0*/  @P1 STS.128 [R249+0x4800], RZ ;  /* 0x004800fff9001388 */ /* 0x0003e20000000c00 */
[----:B------:R-:W-:Y:S05]  /*2ef0*/  @P1 BRA `(.L_x_778) ;  /* 0x0000000000301947 */ /* 0x000fea0003800000 */
[----:B------:R-:W-:Y:S02]  /*2f00*/  UIMAD.WIDE.U32 UR26, UR10, 0x10, URZ ;  /* 0x000000100a1a78a5 */ /* 0x000fe4000f8e00ff */
[----:B------:R-:W-:Y:S02]  /*2f10*/  USHF.L.U32 UR6, UR11, 0x4, URZ ;  /* 0x000000040b067899 */ /* 0x000fe400080006ff */
[----:B------:R-:W-:-:S04]  /*2f20*/  UIADD3 UR12, UP0, UPT, UR30, UR26, URZ ;  /* 0x0000001a1e0c7290 */ /* 0x000fc8000ff1e0ff */
[----:B------:R-:W-:Y:S02]  /*2f30*/  UIADD3.X UR6, UPT, UPT, UR7, UR27, UR6, UP0, !UPT ;  /* 0x0000001b07067290 */ /* 0x000fe400087fe406 */
[----:B------:R-:W-:-:S04]  /*2f40*/  IMAD.U32 R0, RZ, RZ, UR12 ;  /* 0x0000000cff007e24 */ /* 0x000fc8000f8e00ff */
[----:B--2---:R-:W-:Y:S01]  /*2f50*/  IMAD.U32 R3, RZ, RZ, UR6 ;  /* 0x00000006ff037e24 */ /* 0x004fe2000f8e00ff */
[----:B------:R-:W-:-:S04]  /*2f60*/  LEA R2, P1, R0, R235, 0x1 ;  /* 0x000000eb00027211 */ /* 0x000fc800078208ff */
[----:B------:R-:W-:-:S05]  /*2f70*/  LEA.HI.X R3, R0, R232, R3, 0x1, P1 ;  /* 0x000000e800037211 */ /* 0x000fca00008f0c03 */
[----:B------:R-:W-:Y:S01]  /*2f80*/  @!PT LDS RZ, [RZ] ;  /* 0x00000000fffff984 */ /* 0x000fe20000000800 */
[----:B------:R-:W-:Y:S01]  /*2f90*/  @!PT LDS RZ, [RZ] ;  /* 0x00000000fffff984 */ /* 0x000fe20000000800 */
[----:B------:R-:W-:Y:S01]  /*2fa0*/  @!PT LDS RZ, [RZ] ;  /* 0x00000000fffff984 */ /* 0x000fe20000000800 */
[----:B------:R2:W-:Y:S04]  /*2fb0*/  LDGSTS.E.BYPASS.LTC128B.128 [R249+0x4800], desc[UR20][R2.64] ;  /* 0x0480000002f97fae */ /* 0x0005e8000b981a14 */
.L_x_778:
[----:B------:R-:W-:Y:S05]  /*2fc0*/  BSYNC.RECONVERGENT B0 ;  /* 0x0000000000007941 */ /* 0x000fea0003800200 */
.L_x_777:
[----:B------:R-:W-:Y:S01]  /*2fd0*/  USHF.L.U32 UR26, UR8, 0x7, URZ ;  /* 0x00000007081a7899 */ /* 0x000fe200080006ff */
[----:B------:R-:W-:Y:S01]  /*2fe0*/  BSSY.RECONVERGENT B0, `(.L_x_779) ;  /* 0x0000011000007945 */ /* 0x000fe20003800200 */
[----:B------:R-:W-:-:S03]  /*2ff0*/  ISETP.GE.AND P1, PT, R17, UR4, PT ;  /* 0x0000000411007c0c */ /* 0x000fc6000bf26270 */
[----:B------:R-:W-:Y:S10]  /*3000*/  @P0 BRA `(.L_x_780) ;  /* 0x0000000000380947 */ /* 0x000ff40003800000 */
[----:B------:R-:W5:Y:S02]  /*3010*/  LDCU UR6, c[0x0][0x440] ;  /* 0x00008800ff0677ac */ /* 0x000f640008000800 */
[----:B-----5:R-:W-:-:S13]  /*3020*/  ISETP.GE.AND P0, PT, R234, UR6, PT ;  /* 0x00000006ea007c0c */ /* 0x020fda000bf06270 */
[----:B------:R1:W-:Y:S01]  /*3030*/  @P0 STS.128 [R249+0x5000], RZ ;  /* 0x005000fff9000388 */ /* 0x0003e20000000c00 */
[----:B------:R-:W-:Y:S05]  /*3040*/  @P0 BRA `(.L_x_780) ;  /* 0x0000000000280947 */ /* 0x000fea0003800000 */
[----:B------:R-:W-:-:S04]  /*3050*/  ULEA UR12, UP0, UR10, UR30, 0x5 ;  /* 0x0000001e0a0c7291 */ /* 0x000fc8000f8028ff */
[----:B------:R-:W-:Y:S02]  /*3060*/  ULEA.HI.X UR6, UR10, UR7, UR11, 0x5, UP0 ;  /* 0x000000070a067291 */ /* 0x000fe400080f2c0b */
        /* <DEDUP_REMOVED lines=8> */
.L_x_780:
[----:B------:R-:W-:Y:S05]  /*30f0*/  BSYNC.RECONVERGENT B0 ;  /* 0x0000000000007941 */ /* 0x000fea0003800200 */
.L_x_779:
[----:B------:R-:W-:Y:S04]  /*3100*/  BSSY.RECONVERGENT B0, `(.L_x_781) ;  /* 0x0000014000007945 */ /* 0x000fe80003800200 */
[----:B------:R-:W-:Y:S05]  /*3110*/  @P5 BRA `(.L_x_782) ;  /* 0x0000000000485947 */ /* 0x000fea0003800000 */
[----:B------:R-:W5:Y:S02]  /*3120*/  LDCU UR6, c[0x0][0x440] ;  /* 0x00008800ff0677ac */ /* 0x000f640008000800 */
[----:B-----5:R-:W-:-:S13]  /*3130*/  ISETP.GE.AND P0, PT, R234, UR6, PT ;  /* 0x00000006ea007c0c */ /* 0x020fda000bf06270 */
[----:B------:R1:W-:Y:S01]  /*3140*/  @P0 STS.128 [R249+0x5800], RZ ;  /* 0x005800fff9000388 */ /* 0x0003e20000000c00 */
[----:B------:R-:W-:Y:S05]  /*3150*/  @P0 BRA `(.L_x_782) ;  /* 0x0000000000380947 */ /* 0x000fea0003800000 */
[----:B------:R-:W-:Y:S01]  /*3160*/  UMOV UR28, UR30 ;  /* 0x0000001e001c7c82 */ /* 0x000fe20008000000 */
[----:B------:R-:W-:Y:S01]  /*3170*/  UMOV UR29, UR7 ;  /* 0x00000007001d7c82 */ /* 0x000fe20008000000 */
[----:B------:R-:W-:Y:S02]  /*3180*/  UIMAD UR6, UR11, 0x30, URZ ;  /* 0x000000300b0678a4 */ /* 0x000fe4000f8e02ff */
[----:B------:R-:W-:-:S04]  /*3190*/  UIMAD.WIDE.U32 UR28, UR10, 0x30, UR28 ;  /* 0x000000300a1c78a5 */ /* 0x000fc8000f8e001c */
[----:B------:R-:W-:Y:S02]  /*31a0*/  UIADD3 UR6, UPT, UPT, UR29, UR6, URZ ;  /* 0x000000061d067290 */ /* 0x000fe4000fffe0ff */
[----:B--2---:R-:W-:Y:S01]  /*31b0*/  IMAD.U32 R2, RZ, RZ, UR28 ;  /* 0x0000001cff027e24 */ /* 0x004fe2000f8e00ff */
[----:B------:R-:W-:-:S03]  /*31c0*/  MOV R3, UR29 ;  /* 0x0000001d00037c02 */ /* 0x000fc60008000f00 */
[----:B------:R-:W-:Y:S01]  /*31d0*/  IMAD.U32 R0, RZ, RZ, UR6 ;  /* 0x00000006ff007e24 */ /* 0x000fe2000f8e00ff */
[----:B------:R-:W-:-:S04]  /*31e0*/  LEA R4, P0, R2, R235, 0x1 ;  /* 0x000000eb02047211 */ /* 0x000fc800078008ff */
[----:B------:R-:W-:-:S05]  /*31f0*/  LEA.HI.X R5, R2, R232, R0, 0x1, P0 ;  /* 0x000000e802057211 */ /* 0x000fca00000f0c00 */
[----:B------:R-:W-:Y:S01]  /*3200*/  @!PT LDS RZ, [RZ] ;  /* 0x00000000fffff984 */ /* 0x000fe20000000800 */
[----:B------:R-:W-:Y:S01]  /*3210*/  @!PT LDS RZ, [RZ] ;  /* 0x00000000fffff984 */ /* 0x000fe20000000800 */
[----:B------:R-:W-:Y:S01]  /*3220*/  @!PT LDS RZ, [RZ] ;  /* 0x00000000fffff984 */ /* 0x000fe20000000800 */
[----:B------:R2:W-:Y:S04]  /*3230*/  LDGSTS.E.BYPASS.LTC128B.128 [R249+0x5800], desc[UR20][R4.64] ;  /* 0x0580000004f97fae */ /* 0x0005e8000b981a14 */
.L_x_782:
[----:B------:R-:W-:Y:S05]  /*3240*/  BSYNC.RECONVERGENT B0 ;  /* 0x0000000000007941 */ /* 0x000fea0003800200 */
.L_x_781:
[----:B------:R-:W-:Y:S04]  /*3250*/  BSSY.RECONVERGENT B0, `(.L_x_783) ;  /* 0x0000010000007945 */ /* 0x000fe80003800200 */
[----:B------:R-:W-:Y:S05]  /*3260*/  @P4 BRA `(.L_x_784) ;  /* 0x0000000000384947 */ /* 0x000fea0003800000 */
        /* <DEDUP_REMOVED lines=14> */
.L_x_784:
[----:B------:R-:W-:Y:S05]  /*3350*/  BSYNC.RECONVERGENT B0 ;  /* 0x0000000000007941 */ /* 0x000fea0003800200 */
.L_x_783:
        /* <DEDUP_REMOVED lines=20> */
.L_x_786:
[----:B------:R-:W-:Y:S05]  /*34a0*/  BSYNC.RECONVERGENT B0 ;  /* 0x0000000000007941 */ /* 0x000fea0003800200 */
.L_x_785:
        /* <DEDUP_REMOVED lines=20> */
.L_x_788:
[----:B------:R-:W-:Y:S05]  /*35f0*/  BSYNC.RECONVERGENT B0 ;  /* 0x0000000000007941 */ /* 0x000fea0003800200 */
.L_x_787:
        /* <DEDUP_REMOVED lines=20> */
.L_x_790:
[----:B------:R-:W-:Y:S05]  /*3740*/  BSYNC.RECONVERGENT B0 ;  /* 0x0000000000007941 */ /* 0x000fea0003800200 */
.L_x_789:
[----:B------:R-:W0:Y:S01]  /*3750*/  LDGDEPBAR ;  /* 0x00000000000079af */ /* 0x000e220000000000 */
[----:B------:R-:W-:Y:S01]  /*3760*/  UIMAD.WIDE.U32 UR26, UR26, UR25, URZ ;  /* 0x000000191a1a72a5 */ /* 0x000fe2000f8e00ff */
[----:B------:R-:W-:Y:S01]  /*3770*/  BSSY.RECONVERGENT B0, `(.L_x_791) ;  /* 0x0000017000007945 */ /* 0x000fe20003800200 */
[----:B------:R-:W-:Y:S02]  /*3780*/  UIMAD UR13, UR13, UR25, URZ ;  /* 0x000000190d0d72a4 */ /* 0x000fe4000f8e02ff */
[----:B------:R-:W-:Y:S02]  /*3790*/  UIADD3 UR19, UPT, UPT, UR23, UR19, -UR24 ;  /* 0x0000001317137290 */ /* 0x000fe4000fffe818 */
[----:B------:R-:W-:Y:S01]  /*37a0*/  UIADD3 UR13, UPT, UPT, UR27, UR13, URZ ;  /* 0x0000000d1b0d7290 */ /* 0x000fe2000fffe0ff */
[----:B------:R-:W-:-:S04]  /*37b0*/  DEPBAR.LE SB0, 0x0 ;  /* 0x000080000000791a */ /* 0x000fc80000000000 */
[----:B------:R-:W-:Y:S06]  /*37c0*/  BAR.SYNC.DEFER_BLOCKING 0x0 ;  /* 0x0000000000007b1d */ /* 0x000fec0000010000 */
        /* <DEDUP_REMOVED lines=14> */
.L_x_793:
[----:B------:R1:W-:Y:S01]  /*38b0*/  STS.128 [R249+0x8000], RZ ;  /* 0x008000fff9007388 */ /* 0x0003e20000000c00 */
[----:B------:R-:W-:Y:S05]  /*38c0*/  BRA `(.L_x_794) ;  /* 0x0000000000047947 */ /* 0x000fea0003800000 */
.L_x_792:
[----:B------:R1:W-:Y:S02]  /*38d0*/  STS.128 [R249+0x8000], RZ ;  /* 0x008000fff9007388 */ /* 0x0003e40000000c00 */
.L_x_794:
[----:B------:R-:W-:Y:S05]  /*38e0*/  BSYNC.RECONVERGENT B0 ;  /* 0x0000000000007941 */ /* 0x000fea0003800200 */
.L_x_791:
[----:B------:R-:W-:Y:S01]  /*38f0*/  ISETP.GE.AND P0, PT, R16, UR4, PT ;  /* 0x0000000410007c0c */ /* 0x000fe2000bf06270 */
[C---:B--2---:R-:W-:Y:S01]  /*3900*/  IMAD.SHL.U32 R2, R238.reuse, 0x40, RZ ;  /* 0x00000040ee027824 */ /* 0x044fe200078e00ff */
[----:B------:R-:W-:Y:S01]  /*3910*/  SHF.R.U32.HI R135, RZ, 0x1, R238 ;  /* 0x00000001ff877819 */ /* 0x000fe200000116ee */
[----:B------:R-:W-:Y:S01]  /*3920*/  IMAD.SHL.U32 R3, R238, 0x20, RZ ;  /* 0x00000020ee037824 */ /* 0x000fe200078e00ff */
[----:B------:R-:W-:Y:S01]  /*3930*/  ISETP.GE.AND P3, PT, R12, UR4, PT ;  /* 0x000000040c007c0c */ /* 0x000fe2000bf66270 */
[----:B------:R-:W-:Y:S01]  /*3940*/  BSSY.RECONVERGENT B0, `(.L_x_795) ;  /* 0x0000020000007945 */ /* 0x000fe20003800200 */
[----:B------:R-:W-:Y:S02]  /*3950*/  LOP3.LUT R0, R234, 0x1c0, R2, 0xf8, !PT ;  /* 0x000001c0ea007812 */ /* 0x000fe400078ef802 */
[----:B------:R-:W-:Y:S02]  /*3960*/  LOP3.LUT R134, R2, 0x200, RZ, 0xc0, !PT ;  /* 0x0000020002867812 */ /* 0x000fe400078ec0ff */
[----:B------:R-:W-:-:S02]  /*3970*/  LOP3.LUT R133, R0, 0x8, R135, 0x78, !PT ;  /* 0x0000000800857812 */ /* 0x000fc400078e7887 */
[----:B------:R-:W-:Y:S01]  /*3980*/  LOP3.LUT R12, R2, 0x400, RZ, 0xc0, !PT ;  /* 0x00000400020c7812 */ /* 0x000fe200078ec0ff */
[----:B------:R2:W-:Y:S01]  /*3990*/  @P0 STS.128 [R249+0x8800], RZ ;  /* 0x008800fff9000388 */ /* 0x0005e20000000c00 */
[----:B------:R-:W-:Y:S02]  /*39a0*/  LOP3.LUT R0, R0, 0x8, R238, 0x78, !PT ;  /* 0x0000000800007812 */ /* 0x000fe400078e78ee */
[----:B------:R-:W-:Y:S02]  /*39b0*/  LOP3.LUT R2, R134, 0x7c00, R3, 0xf8, !PT ;  /* 0x00007c0086027812 */ /* 0x000fe400078ef803 */
[----:B------:R-:W-:Y:S01]  /*39c0*/  ISETP.GE.AND P6, PT, R15, UR4, PT ;  /* 0x000000040f007c0c */ /* 0x000fe2000bfc6270 */
[----:B------:R-:W-:Y:S01]  /*39d0*/  IMAD R12, R0, 0x2, R12 ;  /* 0x00000002000c7824 */ /* 0x000fe200078e020c */
[----:B------:R-:W-:Y:S02]  /*39e0*/  ISETP.GE.AND P5, PT, R14, UR4, PT ;  /* 0x000000040e007c0c */ /* 0x000fe4000bfa6270 */
[----:B------:R-:W-:-:S02]  /*39f0*/  ISETP.GE.AND P4, PT, R13, UR4, PT ;  /* 0x000000040d007c0c */ /* 0x000fc4000bf86270 */
[----:B------:R-:W-:Y:S02]  /*3a00*/  ISETP.GE.AND P2, PT, R18, UR4, PT ;  /* 0x0000000412007c0c */ /* 0x000fe4000bf46270 */
[----:B------:R-:W-:Y:S02]  /*3a10*/  ISETP.GE.AND P1, PT, R17, UR4, PT ;  /* 0x0000000411007c0c */ /* 0x000fe4000bf26270 */
[----:B------:R-:W-:Y:S01]  /*3a20*/  LOP3.LUT R0, R2, R133, RZ, 0xfc, !PT ;  /* 0x0000008502007212 */ /* 0x000fe200078efcff */
[----:B------:R-:W-:Y:S10]  /*3a30*/  @P0 BRA `(.L_x_796) ;  /* 0x0000000000400947 */ /* 0x000ff40003800000 */
        /* <DEDUP_REMOVED lines=9> */
[----:B------:R-:W-:Y:S01]  /*3ad0*/  IMAD.U32 R4, RZ, RZ, UR6 ;  /* 0x00000006ff047e24 */ /* 0x000fe2000f8e00ff */
[----:B------:R-:W-:-:S04]  /*3ae0*/  LEA R2, P0, R3, R20, 0x1 ;  /* 0x0000001403027211 */ /* 0x000fc800078008ff */
[----:B------:R-:W-:-:S05]  /*3af0*/  LEA.HI.X R3, R3, R19, R4, 0x1, P0 ;  /* 0x0000001303037211 */ /* 0x000fca00000f0c04 */
[----:B------:R-:W-:Y:S01]  /*3b00*/  @!PT LDS RZ, [RZ] ;  /* 0x00000000fffff984 */ /* 0x000fe20000000800 */
[----:B------:R-:W-:Y:S01]  /*3b10*/  @!PT LDS RZ, [RZ] ;  /* 0x00000000fffff984 */ /* 0x000fe20000000800 */
[----:B------:R-:W-:Y:S01]  /*3b20*/  @!PT LDS RZ, [RZ] ;  /* 0x00000000fffff984 */ /* 0x000fe20000000800 */
[----:B------:R1:W-:Y:S04]  /*3b30*/  LDGSTS.E.BYPASS.LTC128B.128 [R249+0x8800], desc[UR20][R2.64] ;  /* 0x0880000002f97fae */ /* 0x0003e8000b981a14 */
.L_x_796:
[----:B------:R-:W-:Y:S05]  /*3b40*/  BSYNC.RECONVERGENT B0 ;  /* 0x0000000000007941 */ /* 0x000fea0003800200 */
.L_x_795:
        /* <DEDUP_REMOVED lines=11> */
[----:B-1----:R-:W-:Y:S01]  /*3c00*/  IMAD.U32 R3, RZ, RZ, UR6 ;  /* 0x00000006ff037e24 */ /* 0x002fe2000f8e00ff */
[----:B------:R-:W-:-:S04]  /*3c10*/  LEA R2, P0, R0, R20, 0x1 ;  /* 0x0000001400027211 */ /* 0x000fc800078008ff */
[----:B------:R-:W-:-:S05]  /*3c20*/  LEA.HI.X R3, R0, R19, R3, 0x1, P0 ;  /* 0x0000001300037211 */ /* 0x000fca00000f0c03 */
[----:B------:R-:W-:Y:S01]  /*3c30*/  @!PT LDS RZ, [RZ] ;  /* 0x00000000fffff984 */ /* 0x000fe20000000800 */
[----:B------:R-:W-:Y:S01]  /*3c40*/  @!PT LDS RZ, [RZ] ;  /* 0x00000000fffff984 */ /* 0x000fe20000000800 */
[----:B------:R-:W-:Y:S01]  /*3c50*/  @!PT LDS RZ, [RZ] ;  /* 0x00000000fffff984 */ /* 0x000fe20000000800 */
[----:B------:R1:W-:Y:S04]  /*3c60*/  LDGSTS.E.BYPASS.LTC128B.128 [R249+0x9000], desc[UR20][R2.64] ;  /* 0x0900000002f97fae */ /* 0x0003e8000b981a14 */
.L_x_798:
[----:B------:R-:W-:Y:S05]  /*3c70*/  BSYNC.RECONVERGENT B0 ;  /* 0x0000000000007941 */ /* 0x000fea0003800200 */
.L_x_797:
[----:B------:R1:W-:Y:S01]  /*3c80*/  @P5 STS.128 [R249+0x9800], RZ ;  /* 0x009800fff9005388 */ /* 0x0003e20000000c00 */
[----:B------:R-:W-:Y:S04]  /*3c90*/  BSSY.RECONVERGENT B0, `(.L_x_799) ;  /* 0x0000013000007945 */ /* 0x000fe80003800200 */
[----:B------:R-:W-:Y:S05]  /*3ca0*/  @P5 BRA `(.L_x_800) ;  /* 0x0000000000445947 */ /* 0x000fea0003800000 */
[----:B------:R-:W5:Y:S02]  /*3cb0*/  LDCU UR6, c[0x0][0x440] ;  /* 0x00008800ff0677ac */ /* 0x000f640008000800 */
[----:B-----5:R-:W-:-:S13]  /*3cc0*/  ISETP.GE.AND P0, PT, R234, UR6, PT ;  /* 0x00000006ea007c0c */ /* 0x020fda000bf06270 */
[----:B------:R1:W-:Y:S01]  /*3cd0*/  @P0 STS.128 [R249+0x9800], RZ ;  /* 0x009800fff9000388 */ /* 0x0003e20000000c00 */
[----:B------:R-:W-:Y:S05]  /*3ce0*/  @P0 BRA `(.L_x_800) ;  /* 0x0000000000340947 */ /* 0x000fea0003800000 */
[----:B------:R-:W-:Y:S01]  /*3cf0*/  UMOV UR12, UR26 ;  /* 0x0000001a000c7c82 */ /* 0x000fe20008000000 */
[----:B------:R-:W-:Y:S02]  /*3d00*/  UIMAD UR6, UR9, 0x30, URZ ;  /* 0x00000030090678a4 */ /* 0x000fe4000f8e02ff */
[----:B------:R-:W-:-:S04]  /*3d10*/  UIMAD.WIDE.U32 UR28, UR8, 0x30, UR12 ;  /* 0x00000030081c78a5 */ /* 0x000fc8000f8e000c */
[----:B------:R-:W-:Y:S02]  /*3d20*/  UIADD3 UR6, UPT, UPT, UR29, UR6, URZ ;  /* 0x000000061d067290 */ /* 0x000fe4000fffe0ff */
[----:B-1----:R-:W-:Y:S01]  /*3d30*/  IMAD.U32 R2, RZ, RZ, UR28 ;  /* 0x0000001cff027e24 */ /* 0x002fe2000f8e00ff */
        /* <DEDUP_REMOVED lines=8> */
.L_x_800:
[----:B------:R-:W-:Y:S05]  /*3dc0*/  BSYNC.RECONVERGENT B0 ;  /* 0x0000000000007941 */ /* 0x000fea0003800200 */
.L_x_799:
[----:B------:R1:W-:Y:S01]  /*3dd0*/  @P4 STS.128 [R249+0xa000], RZ ;  /* 0x00a000fff9004388 */ /* 0x0003e20000000c00 */
        /* <DEDUP_REMOVED lines=16> */
.L_x_802:
[----:B------:R-:W-:Y:S05]  /*3ee0*/  BSYNC.RECONVERGENT B0 ;  /* 0x0000000000007941 */ /* 0x000fea0003800200 */
.L_x_801:
        /* <DEDUP_REMOVED lines=20> */
.L_x_804:
[----:B------:R-:W-:Y:S05]  /*4030*/  BSYNC.RECONVERGENT B0 ;  /* 0x0000000000007941 */ /* 0x000fea0003800200 */
.L_x_803:
        /* <DEDUP_REMOVED lines=20> */
.L_x_806:
[----:B------:R-:W-:Y:S05]  /*4180*/  BSYNC.RECONVERGENT B0 ;  /* 0x0000000000007941 */ /* 0x000fea0003800200 */
.L_x_805:
        /* <DEDUP_REMOVED lines=20> */
.L_x_808:
[----:B------:R-:W-:Y:S05]  /*42d0*/  BSYNC.RECONVERGENT B0 ;  /* 0x0000000000007941 */ /* 0x000fea0003800200 */
.L_x_807:
[----:B------:R-:W-:Y:S01]  /*42e0*/  LDSM.16.M88.4 R32, [R12+UR5+0x4000] ;  /* 0x004000050c20783b */ /* 0x000fe20008000200 */
[----:B------:R-:W-:Y:S01]  /*42f0*/  IMAD.MOV.U32 R0, RZ, RZ, 0x20 ;  /* 0x00000020ff007424 */ /* 0x000fe200078e00ff */
[----:B------:R-:W-:Y:S01]  /*4300*/  LOP3.LUT P6, RZ, R238, 0x2, RZ, 0xc0, !PT ;  /* 0x00000002eeff7812 */ /* 0x000fe200078cc0ff */
[----:B------:R-:W-:Y:S01]  /*4310*/  VIADD R233, R12, UR5 ;  /* 0x000000050ce97c36 */ /* 0x000fe20008000000 */
[----:B-1----:R-:W1:Y:S01]  /*4320*/  LDSM.16.M88.4 R4, [R236+0x2000] ;  /* 0x00200000ec04783b */ /* 0x002e620000000200 */
[----:B------:R-:W-:Y:S01]  /*4330*/  IMAD.MOV.U32 R3, RZ, RZ, 0x40 ;  /* 0x00000040ff037424 */ /* 0x000fe200078e00ff */
[----:B------:R-:W-:Y:S01]  /*4340*/  SEL R237, R0, 0xffffffe0, !P6 ;  /* 0xffffffe000ed7807 */ /* 0x000fe20007000000 */
[----:B------:R-:W-:Y:S01]  /*4350*/  UISETP.GT.AND UP0, UPT, UR25, UR15, UPT ;  /* 0x0000000f1900728c */ /* 0x000fe2000bf04270 */
[----:B------:R-:W5:Y:S01]  /*4360*/  LDSM.16.M88.4 R28, [R12+UR5+0x4800] ;  /* 0x004800050c1c783b */ /* 0x000f620008000200 */
[----:B------:R-:W-:Y:S01]  /*4370*/  LOP3.LUT P3, RZ, R238, 0x4, RZ, 0xc0, !PT ;  /* 0x00000004eeff7812 */ /* 0x000fe2000786c0ff */
[----:B------:R-:W-:Y:S01]  /*4380*/  IMAD.MOV.U32 R248, RZ, RZ, 0x40 ;  /* 0x00000040fff87424 */ /* 0x000fe200078e00ff */
[----:B------:R-:W-:Y:S01]  /*4390*/  IADD3 R0, PT, PT, R233, R237, RZ ;  /* 0x000000ede9007210 */ /* 0x000fe20007ffe0ff */
[----:B------:R-:W2:Y:S01]  /*43a0*/  LDSM.16.M88.4 R24, [R12+UR5+0x5000] ;  /* 0x005000050c18783b */ /* 0x000ea20008000200 */
[----:B------:R-:W-:Y:S01]  /*43b0*/  IMAD.IADD R2, R236, 0x1, R237 ;  /* 0x00000001ec027824 */ /* 0x000fe200078e02ed */
[----:B------:R-:W-:-:S02]  /*43c0*/  SEL R239, R3, 0xffffffc0, !P3 ;  /* 0xffffffc003ef7807 */ /* 0x000fc40005800000 */
[----:B---3--:R-:W3:Y:S01]  /*43d0*/  LDSM.16.M88.4 R20, [R12+UR5+0x5800] ;  /* 0x005800050c14783b */ /* 0x008ee20008000200 */
[----:B------:R-:W-:Y:S02]  /*43e0*/  MOV R251, 0x8 ;  /* 0x0000000800fb7802 */ /* 0x000fe40000000f00 */
[----:B------:R-:W-:Y:S01]  /*43f0*/  IMAD.IADD R132, R233, 0x1, R239 ;  /* 0x00000001e9847824 */ /* 0x000fe200078e02ef */
[----:B------:R-:W4:Y:S01]  /*4400*/  LDSM.16.M88.4 R16, [R12+UR5+0x6000] ;  /* 0x006000050c10783b */ /* 0x000f220008000200 */
[----:B------:R-:W-:-:S03]  /*4410*/  MOV R250, 0x48 ;  /* 0x0000004800fa7802 */ /* 0x000fc60000000f00 */
[----:B------:R-:W4:Y:S04]  /*4420*/  LDSM.16.M88.4 R36, [R12+UR5+0x6800] ;  /* 0x006800050c24783b */ /* 0x000f280008000200 */
[----:B------:R-:W4:Y:S04]  /*4430*/  LDSM.16.M88.4 R40, [R12+UR5+0x7000] ;  /* 0x007000050c28783b */ /* 0x000f280008000200 */
[----:B------:R-:W4:Y:S04]  /*4440*/  LDSM.16.M88.4 R52, [R12+UR5+0x7800] ;  /* 0x007800050c34783b */ /* 0x000f280008000200 */
[----:B------:R-:W4:Y:S04]  /*4450*/  LDSM.16.M88.4 R8, [R236] ;  /* 0x00000000ec08783b */ /* 0x000f280000000200 */
[----:B------:R-:W-:Y:S01]  /*4460*/  LDSM.16.M88.4 R44, [R0+0x4800] ;  /* 0x00480000002c783b */ /* 0x000fe20000000200 */
[C---:B-1----:R-:W-:Y:S03]  /*4470*/  HMMA.16816.F32.BF16 R56, R4.reuse, R32, RZ ;  /* 0x000000200438723c */ /* 0x042fe600000418ff */
[----:B------:R-:W-:Y:S04]  /*4480*/  LDSM.16.M88.4 R48, [R0+0x4000] ;  /* 0x004000000030783b */ /* 0x000fe80000000200 */
[----:B------:R-:W-:Y:S01]  /*4490*/  LDSM.16.M88.4 R12, [R0+0x7800] ;  /* 0x00780000000c783b */ /* 0x000fe20000000200 */
[C---:B------:R-:W-:Y:S03]  /*44a0*/  HMMA.16816.F32.BF16 R100, R4.reuse, R34, RZ ;  /* 0x000000220464723c */ /* 0x040fe600000418ff */
[----:B------:R-:W-:Y:S04]  /*44b0*/  LDSM.16.M88.4 R76, [R132+0x4800] ;  /* 0x00480000844c783b */ /* 0x000fe80000000200 */
[----:B------:R-:W-:Y:S01]  /*44c0*/  LDSM.16.M88.4 R92, [R132+0x5800] ;  /* 0x00580000845c783b */ /* 0x000fe20000000200 */
[C---:B-----5:R-:W-:Y:S03]  /*44d0*/  HMMA.16816.F32.BF16 R64, R4.reuse, R28, RZ ;  /* 0x0000001c0440723c */ /* 0x060fe600000418ff */
[----:B------:R-:W-:Y:S04]  /*44e0*/  LDSM.16.M88.4 R80, [R132+0x4000] ;  /* 0x004000008450783b */ /* 0x000fe80000000200 */
[----:B------:R-:W-:Y:S01]  /*44f0*/  LDSM.16.M88.4 R136, [R132+0x7000] ;  /* 0x007000008488783b */ /* 0x000fe20000000200 */
[C---:B--2---:R-:W-:Y:S03]  /*4500*/  HMMA.16816.F32.BF16 R60, R4.reuse, R24, RZ ;  /* 0x00000018043c723c */ /* 0x044fe600000418ff */
[----:B------:R-:W-:Y:S04]  /*4510*/  LDSM.16.M88.4 R112, [R132+0x6000] ;  /* 0x006000008470783b */ /* 0x000fe80000000200 */
[----:B------:R-:W-:Y:S01]  /*4520*/  LDSM.16.M88.4 R144, [R132+0x7800] ;  /* 0x007800008490783b */ /* 0x000fe20000000200 */
[C---:B---3--:R-:W-:Y:S03]  /*4530*/  HMMA.16816.F32.BF16 R68, R4.reuse, R20, RZ ;  /* 0x000000140444723c */ /* 0x048fe600000418ff */
[----:B------:R-:W-:Y:S04]  /*4540*/  LDSM.16.M88.4 R120, [R132+0x6800] ;  /* 0x006800008478783b */ /* 0x000fe80000000200 */
[----:B------:R-:W0:Y:S01]  /*4550*/  LDGDEPBAR ;  /* 0x00000000000079af */ /* 0x000e220000000000 */
[C---:B----4-:R-:W-:Y:S03]  /*4560*/  HMMA.16816.F32.BF16 R72, R4.reuse, R16, RZ ;  /* 0x000000100448723c */ /* 0x050fe600000418ff */
[----:B------:R-:W-:Y:S05]  /*4570*/  STL [R1+0xa4], R239 ;  /* 0x0000a4ef01007387 */ /* 0x000fea0000100800 */
        /* <DEDUP_REMOVED lines=18> */
[C---:B------:R-:W-:Y:S01]  /*46a0*/  HMMA.16816.F32.BF16 R212, R8.reuse, R30, RZ ;  /* 0x0000001e08d4723c */ /* 0x040fe200000418ff */
[----:B------:R-:W-:Y:S07]  /*46b0*/  LDSM.16.M88.4 R28, [R0+0x6000] ;  /* 0x00600000001c783b */ /* 0x000fee0000000200 */
[C---:B------:R-:W-:Y:S08]  /*46c0*/  HMMA.16816.F32.BF16 R184, R8.reuse, R24, RZ ;  /* 0x0000001808b8723c */ /* 0x040ff000000418ff */
[C---:B------:R-:W-:Y:S01]  /*46d0*/  HMMA.16816.F32.BF16 R208, R8.reuse, R26, RZ ;  /* 0x0000001a08d0723c */ /* 0x040fe200000418ff */
[----:B------:R-:W4:Y:S07]  /*46e0*/  LDSM.16.M88.4 R24, [R0+0x6800] ;  /* 0x006800000018783b */ /* 0x000f2e0000000200 */
[C---:B------:R-:W-:Y:S08]  /*46f0*/  HMMA.16816.F32.BF16 R172, R8.reuse, R20, RZ ;  /* 0x0000001408ac723c */ /* 0x040ff000000418ff */
[C---:B------:R-:W-:Y:S01]  /*4700*/  HMMA.16816.F32.BF16 R204, R8.reuse, R22, RZ ;  /* 0x0000001608cc723c */ /* 0x040fe200000418ff */
[----:B------:R5:W-:Y:S07]  /*4710*/  LDSM.16.M88.4 R20, [R0+0x7000] ;  /* 0x007000000014783b */ /* 0x000bee0000000200 */
[C---:B------:R-:W-:Y:S08]  /*4720*/  HMMA.16816.F32.BF16 R164, R8.reuse, R16, RZ ;  /* 0x0000001008a4723c */ /* 0x040ff000000418ff */
[C---:B------:R-:W-:Y:S08]  /*4730*/  HMMA.16816.F32.BF16 R176, R8.reuse, R18, RZ ;  /* 0x0000001208b0723c */ /* 0x040ff000000418ff */
[----:B------:R-:W-:Y:S01]  /*4740*/  HMMA.16816.F32.BF16 R152, R8, R40, RZ ;  /* 0x000000280898723c */ /* 0x000fe200000418ff */
[----:B-----5:R-:W-:-:S05]  /*4750*/  IADD3 R0, PT, PT, R236, R239, RZ ;  /* 0x000000efec007210 */ /* 0x020fca0007ffe0ff */
[----:B------:R-:W-:Y:S02]  /*4760*/  LDSM.16.M88.4 R16, [R0+0x2000] ;  /* 0x002000000010783b */ /* 0x000fe40000000200 */
[C---:B------:R-:W-:Y:S08]  /*4770*/  HMMA.16816.F32.BF16 R148, R8.reuse, R42, RZ ;  /* 0x0000002a0894723c */ /* 0x040ff000000418ff */
[C---:B------:R-:W-:Y:S08]  /*4780*/  HMMA.16816.F32.BF16 R140, R8.reuse, R52, RZ ;  /* 0x00000034088c723c */ /* 0x040ff000000418ff */
[----:B------:R-:W-:Y:S01]  /*4790*/  HMMA.16816.F32.BF16 R128, R8, R54, RZ ;  /* 0x000000360880723c */ /* 0x000fe200000418ff */
[----:B------:R-:W5:Y:S07]  /*47a0*/  LDSM.16.M88.4 R8, [R2] ;  /* 0x000000000208783b */ /* 0x000f6e0000000200 */
[C---:B-1----:R-:W-:Y:S08]  /*47b0*/  HMMA.16816.F32.BF16 R116, R4.reuse, R44, R64 ;  /* 0x0000002c0474723c */ /* 0x042ff00000041840 */
[C---:B--2---:R-:W-:Y:S08]  /*47c0*/  HMMA.16816.F32.BF16 R64, R4.reuse, R32, R68 ;  /* 0x000000200440723c */ /* 0x044ff00000041844 */
[C---:B---3--:R-:W-:Y:S08]  /*47d0*/  HMMA.16816.F32.BF16 R68, R4.reuse, R38, R168 ;  /* 0x000000260444723c */ /* 0x048ff000000418a8 */
[C---:B------:R-:W-:Y:S08]  /*47e0*/  HMMA.16816.F32.BF16 R124, R4.reuse, R48, R56 ;  /* 0x00000030047c723c */ /* 0x040ff00000041838 */
[----:B----4-:R-:W-:Y:S08]  /*47f0*/  HMMA.16816.F32.BF16 R56, R4, R24, R84 ;  /* 0x000000180438723c */ /* 0x010ff00000041854 */
[----:B-----5:R-:W-:Y:S08]  /*4800*/  HMMA.16816.F32.BF16 R168, R8, R36, R184 ;  /* 0x0000002408a8723c */ /* 0x020ff000000418b8 */
[C---:B------:R-:W-:Y:S08]  /*4810*/  HMMA.16816.F32.BF16 R52, R4.reuse, R20, R88 ;  /* 0x000000140434723c */ /* 0x040ff00000041858 */
[----:B------:R-:W-:Y:S03]  /*4820*/  HMMA.16816.F32.BF16 R104, R4, R36, R60 ;  /* 0x000000240468723c */ /* 0x000fe6000004183c */
[----:B------:R-:W-:-:S02]  /*4830*/  IMAD.MOV.U32 R37, RZ, RZ, R169 ;  /* 0x000000ffff257224 */ /* 0x000fc400078e00a9 */
[----:B------:R-:W-:-:S03]  /*4840*/  IMAD.MOV.U32 R36, RZ, RZ, R170 ;  /* 0x000000ffff247224 */ /* 0x000fc600078e00aa */
[C---:B------:R-:W-:Y:S08]  /*4850*/  HMMA.16816.F32.BF16 R40, R4.reuse, R12, R96 ;  /* 0x0000000c0428723c */ /* 0x040ff00000041860 */
[C---:B------:R-:W-:Y:S08]  /*4860*/  HMMA.16816.F32.BF16 R88, R4.reuse, R50, R100 ;  /* 0x000000320458723c */ /* 0x040ff00000041864 */
[C---:B------:R-:W-:Y:S08]  /*4870*/  HMMA.16816.F32.BF16 R84, R4.reuse, R46, R108 ;  /* 0x0000002e0454723c */ /* 0x040ff0000004186c */
[C---:B------:R-:W-:Y:S01]  /*4880*/  HMMA.16816.F32.BF16 R60, R4.reuse, R28, R72 ;  /* 0x0000001c043c723c */ /* 0x040fe20000041848 */
[----:B------:R-:W1:Y:S07]  /*4890*/  LDSM.16.M88.4 R72, [R132+0x5000] ;  /* 0x005000008448783b */ /* 0x000e6e0000000200 */
[C---:B------:R-:W-:Y:S08]  /*48a0*/  HMMA.16816.F32.BF16 R100, R4.reuse, R34, R180 ;  /* 0x000000220464723c */ /* 0x040ff000000418b4 */
[C---:B------:R-:W-:Y:S08]  /*48b0*/  HMMA.16816.F32.BF16 R96, R4.reuse, R30, R188 ;  /* 0x0000001e0460723c */ /* 0x040ff000000418bc */
[C---:B------:R-:W-:Y:S08]  /*48c0*/  HMMA.16816.F32.BF16 R108, R4.reuse, R26, R200 ;  /* 0x0000001a046c723c */ /* 0x040ff000000418c8 */
[C---:B------:R-:W-:Y:S08]  /*48d0*/  HMMA.16816.F32.BF16 R228, R4.reuse, R22, R216 ;  /* 0x0000001604e4723c */ /* 0x040ff000000418d8 */
[----:B------:R-:W-:Y:S01]  /*48e0*/  HMMA.16816.F32.BF16 R240, R4, R14, R196 ;  /* 0x0000000e04f0723c */ /* 0x000fe200000418c4 */
[----:B------:R-:W-:-:S07]  /*48f0*/  MOV R7, R171 ;  /* 0x000000ab00077202 */ /* 0x000fce0000000f00 */
[----:B------:R-:W-:Y:S01]  /*4900*/  HMMA.16816.F32.BF16 R192, R8, R44, R192 ;  /* 0x0000002c08c0723c */ /* 0x000fe200000418c0 */
[----:B------:R-:W-:-:S07]  /*4910*/  MOV R44, R168 ;  /* 0x000000a8002c7202 */ /* 0x000fce0000000f00 */
[C---:B------:R-:W-:Y:S08]  /*4920*/  HMMA.16816.F32.BF16 R168, R8.reuse, R32, R172 ;  /* 0x0000002008a8723c */ /* 0x040ff000000418ac */
[----:B------:R-:W-:Y:S03]  /*4930*/  HMMA.16816.F32.BF16 R244, R8, R48, R224 ;  /* 0x0000003008f4723c */ /* 0x000fe600000418e0 */
[----:B------:R-:W-:Y:S01]  /*4940*/  IMAD.MOV.U32 R2, RZ, RZ, R195 ;  /* 0x000000ffff027224 */ /* 0x000fe200078e00c3 */
[----:B------:R-:W-:Y:S01]  /*4950*/  MOV R5, R193 ;  /* 0x000000c100057202 */ /* 0x000fe20000000f00 */
[----:B------:R-:W-:-:S02]  /*4960*/  IMAD.MOV.U32 R6, RZ, RZ, R192 ;  /* 0x000000ffff067224 */ /* 0x000fc400078e00c0 */
[----:B------:R-:W-:Y:S01]  /*4970*/  IMAD.MOV.U32 R4, RZ, RZ, R194 ;  /* 0x000000ffff047224 */ /* 0x000fe200078e00c2 */
[C---:B------:R-:W-:Y:S03]  /*4980*/  HMMA.16816.F32.BF16 R140, R8.reuse, R12, R140 ;  /* 0x0000000c088c723c */ /* 0x040fe6000004188c */
[----:B------:R-:W-:Y:S01]  /*4990*/  IMAD.MOV.U32 R48, RZ, RZ, R168 ;  /* 0x000000ffff307224 */ /* 0x000fe200078e00a8 */
[----:B------:R-:W-:Y:S01]  /*49a0*/  MOV R33, R170 ;  /* 0x000000aa00217202 */ /* 0x000fe20000000f00 */
[----:B------:R-:W-:Y:S02]  /*49b0*/  IMAD.MOV.U32 R45, RZ, RZ, R169 ;  /* 0x000000ffff2d7224 */ /* 0x000fe400078e00a9 */
[----:B------:R-:W-:Y:S01]  /*49c0*/  IMAD.MOV.U32 R32, RZ, RZ, R171 ;  /* 0x000000ffff207224 */ /* 0x000fe200078e00ab */
[C---:B------:R-:W-:Y:S01]  /*49d0*/  HMMA.16816.F32.BF16 R216, R8.reuse, R14, R128 ;  /* 0x0000000e08d8723c */ /* 0x040fe20000041880 */
[----:B------:R2:W3:Y:S07]  /*49e0*/  LDSM.16.M88.4 R12, [R0] ;  /* 0x00000000000c783b */ /* 0x0004ee0000000200 */
[----:B------:R-:W-:Y:S03]  /*49f0*/  HMMA.16816.F32.BF16 R168, R8, R28, R164 ;  /* 0x0000001c08a8723c */ /* 0x000fe600000418a4 */
[----:B------:R-:W-:-:S05]  /*4a00*/  IMAD.MOV.U32 R3, RZ, RZ, R143 ;  /* 0x000000ffff037224 */ /* 0x000fca00078e008f */
[----:B------:R-:W-:Y:S08]  /*4a10*/  HMMA.16816.F32.BF16 R180, R8, R46, R212 ;  /* 0x0000002e08b4723c */ /* 0x000ff000000418d4 */
[----:B------:R-:W-:Y:S03]  /*4a20*/  HMMA.16816.F32.BF16 R188, R16, R92, R64 ;  /* 0x0000005c10bc723c */ /* 0x000fe60000041840 */
[----:B------:R-:W-:Y:S01]  /*4a30*/  IMAD.MOV.U32 R164, RZ, RZ, R168 ;  /* 0x000000ffffa47224 */ /* 0x000fe200078e00a8 */
[----:B------:R-:W-:Y:S01]  /*4a40*/  MOV R49, R169 ;  /* 0x000000a900317202 */ /* 0x000fe20000000f00 */
[----:B------:R-:W-:-:S02]  /*4a50*/  IMAD.MOV.U32 R29, RZ, RZ, R170 ;  /* 0x000000ffff1d7224 */ /* 0x000fc400078e00aa */
[----:B------:R-:W-:Y:S01]  /*4a60*/  IMAD.MOV.U32 R28, RZ, RZ, R171 ;  /* 0x000000ffff1c7224 */ /* 0x000fe200078e00ab */
[----:B------:R-:W-:Y:S08]  /*4a70*/  HMMA.16816.F32.BF16 R212, R16, R80, R124 ;  /* 0x0000005010d4723c */ /* 0x000ff0000004187c */
[----:B------:R-:W-:Y:S01]  /*4a80*/  HMMA.16816.F32.BF16 R168, R8, R24, R160 ;  /* 0x0000001808a8723c */ /* 0x000fe200000418a0 */
[----:B------:R-:W-:-:S07]  /*4a90*/  IMAD.MOV.U32 R24, RZ, RZ, R140 ;  /* 0x000000ffff187224 */ /* 0x000fce00078e008c */
[----:B------:R-:W-:Y:S01]  /*4aa0*/  HMMA.16816.F32.BF16 R124, R16, R138, R228 ;  /* 0x0000008a107c723c */ /* 0x000fe200000418e4 */
[----:B------:R-:W-:Y:S01]  /*4ab0*/  MOV R228, R24 ;  /* 0x0000001800e47202 */ /* 0x000fe20000000f00 */
[----:B------:R-:W-:Y:S01]  /*4ac0*/  IMAD.MOV.U32 R231, RZ, RZ, R3 ;  /* 0x000000ffffe77224 */ /* 0x000fe200078e0003 */
[----:B------:R-:W-:-:S05]  /*4ad0*/  LOP3.LUT R3, R135, 0x1f0, RZ, 0xc0, !PT ;  /* 0x000001f087037812 */ /* 0x000fca00078ec0ff */
[----:B------:R-:W-:Y:S01]  /*4ae0*/  HMMA.16816.F32.BF16 R172, R16, R136, R52 ;  /* 0x0000008810ac723c */ /* 0x000fe20000041834 */
[----:B------:R-:W-:Y:S01]  /*4af0*/  MOV R54, R33 ;  /* 0x0000002100367202 */ /* 0x000fe20000000f00 */
[----:B------:R-:W-:Y:S01]  /*4b00*/  IMAD.MOV.U32 R55, RZ, RZ, R32 ;  /* 0x000000ffff377224 */ /* 0x000fe200078e0020 */
[----:B------:R-:W-:Y:S01]  /*4b10*/  MOV R162, R168 ;  /* 0x000000a800a27202 */ /* 0x000fe20000000f00 */
[----:B------:R-:W-:Y:S01]  /*4b20*/  IMAD.MOV.U32 R161, RZ, RZ, R169 ;  /* 0x000000ffffa17224 */ /* 0x000fe200078e00a9 */
[----:B------:R-:W-:Y:S01]  /*4b30*/  MOV R25, R171 ;  /* 0x000000ab00197202 */ /* 0x000fe20000000f00 */
[----:B------:R-:W-:Y:S01]  /*4b40*/  IMAD.MOV.U32 R160, RZ, RZ, R170 ;  /* 0x000000ffffa07224 */ /* 0x000fe200078e00aa */
[----:B------:R-:W-:Y:S01]  /*4b50*/  MOV R64, R162 ;  /* 0x000000a200407202 */ /* 0x000fe20000000f00 */
[----:B------:R-:W-:Y:S01]  /*4b60*/  HMMA.16816.F32.BF16 R168, R8, R20, R152 ;  /* 0x0000001408a8723c */ /* 0x000fe20000041898 */
        /* <DEDUP_REMOVED lines=8> */
[----:B------:R-:W-:Y:S01]  /*4bf0*/  IMAD.MOV.U32 R91, RZ, RZ, R7 ;  /* 0x000000ffff5b7224 */ /* 0x000fe200078e0007 */
[----:B------:R-:W-:Y:S01]  /*4c00*/  MOV R90, R36 ;  /* 0x00000024005a7202 */ /* 0x000fe20000000f00 */
[----:B------:R-:W-:Y:S01]  /*4c10*/  IMAD.MOV.U32 R89, RZ, RZ, R37 ;  /* 0x000000ffff597224 */ /* 0x000fe200078e0025 */
[----:B------:R-:W-:Y:S01]  /*4c20*/  MOV R88, R44 ;  /* 0x0000002c00587202 */ /* 0x000fe20000000f00 */
[----:B------:R-:W-:Y:S01]  /*4c30*/  IMAD.MOV.U32 R229, RZ, RZ, R21 ;  /* 0x000000ffffe57224 */ /* 0x000fe200078e0015 */
[----:B------:R-:W-:-:S02]  /*4c40*/  MOV R230, R20 ;  /* 0x0000001400e67202 */ /* 0x000fc40000000f00 */
[C---:B------:R-:W-:Y:S03]  /*4c50*/  HMMA.16816.F32.BF16 R192, R8.reuse, R38, R208 ;  /* 0x0000002608c0723c */ /* 0x040fe600000418d0 */
[----:B------:R-:W-:Y:S01]  /*4c60*/  IMAD.MOV.U32 R155, RZ, RZ, R168 ;  /* 0x000000ffff9b7224 */ /* 0x000fe200078e00a8 */
[----:B------:R-:W-:Y:S01]  /*4c70*/  MOV R153, R170 ;  /* 0x000000aa00997202 */ /* 0x000fe20000000f00 */
[----:B------:R-:W-:Y:S02]  /*4c80*/  IMAD.MOV.U32 R154, RZ, RZ, R169 ;  /* 0x000000ffff9a7224 */ /* 0x000fe400078e00a9 */
[----:B------:R-:W-:Y:S01]  /*4c90*/  IMAD.MOV.U32 R152, RZ, RZ, R171 ;  /* 0x000000ffff987224 */ /* 0x000fe200078e00ab */
[C---:B------:R-:W-:Y:S08]  /*4ca0*/  HMMA.16816.F32.BF16 R204, R8.reuse, R34, R204 ;  /* 0x0000002208cc723c */ /* 0x040ff000000418cc */
[C---:B------:R-:W-:Y:S08]  /*4cb0*/  HMMA.16816.F32.BF16 R168, R8.reuse, R50, R220 ;  /* 0x0000003208a8723c */ /* 0x040ff000000418dc */
[----:B------:R-:W-:Y:S08]  /*4cc0*/  HMMA.16816.F32.BF16 R220, R8, R26, R156 ;  /* 0x0000001a08dc723c */ /* 0x000ff0000004189c */
[----:B------:R-:W-:Y:S01]  /*4cd0*/  HMMA.16816.F32.BF16 R156, R16, R78, R84 ;  /* 0x0000004e109c723c */ /* 0x000fe20000041854 */
[----:B------:R-:W-:Y:S01]  /*4ce0*/  IMAD.MOV.U32 R87, RZ, RZ, R2 ;  /* 0x000000ffff577224 */ /* 0x000fe200078e0002 */
[C---:B------:R-:W-:Y:S01]  /*4cf0*/  IADD3 R2, PT, PT, R237.reuse, R0, RZ ;  /* 0x00000000ed027210 */ /* 0x040fe20007ffe0ff */
[----:B--2---:R-:W-:Y:S01]  /*4d00*/  IMAD.IADD R0, R237, 0x1, R132 ;  /* 0x00000001ed007824 */ /* 0x004fe200078e0284 */
[----:B------:R-:W-:Y:S01]  /*4d10*/  MOV R84, R6 ;  /* 0x0000000600547202 */ /* 0x000fe20000000f00 */
[----:B------:R-:W-:Y:S01]  /*4d20*/  IMAD.MOV.U32 R85, RZ, RZ, R5 ;  /* 0x000000ffff557224 */ /* 0x000fe200078e0005 */
[----:B------:R-:W-:-:S02]  /*4d30*/  MOV R86, R4 ;  /* 0x0000000400567202 */ /* 0x000fc40000000f00 */
[----:B------:R-:W-:Y:S01]  /*4d40*/  LDSM.16.M88.4 R4, [R2+0x2000] ;  /* 0x002000000204783b */ /* 0x000fe20000000200 */
[----:B------:R-:W-:Y:S01]  /*4d50*/  HMMA.16816.F32.BF16 R184, R16, R112, R60 ;  /* 0x0000007010b8723c */ /* 0x000fe2000004183c */
[----:B------:R-:W-:Y:S01]  /*4d60*/  MOV R60, R164 ;  /* 0x000000a4003c7202 */ /* 0x000fe20000000f00 */
[----:B------:R-:W-:Y:S01]  /*4d70*/  IMAD.MOV.U32 R63, RZ, RZ, R28 ;  /* 0x000000ffff3f7224 */ /* 0x000fe200078e001c */
[----:B------:R-:W2:Y:S01]  /*4d80*/  LDSM.16.M88.4 R24, [R0+0x7000] ;  /* 0x007000000018783b */ /* 0x000ea20000000200 */
[----:B------:R-:W-:Y:S01]  /*4d90*/  MOV R62, R29 ;  /* 0x0000001d003e7202 */ /* 0x000fe20000000f00 */
[----:B------:R-:W-:Y:S02]  /*4da0*/  IMAD.MOV.U32 R61, RZ, RZ, R49 ;  /* 0x000000ffff3d7224 */ /* 0x000fe400078e0031 */
[----:B------:R-:W4:Y:S01]  /*4db0*/  LDSM.16.M88.4 R32, [R0+0x6000] ;  /* 0x006000000020783b */ /* 0x000f220000000200 */
[C---:B------:R-:W-:Y:S03]  /*4dc0*/  HMMA.16816.F32.BF16 R208, R8.reuse, R30, R176 ;  /* 0x0000001e08d0723c */ /* 0x040fe600000418b0 */
[----:B------:R-:W5:Y:S04]  /*4dd0*/  LDSM.16.M88.4 R36, [R0+0x5800] ;  /* 0x005800000024783b */ /* 0x000f680000000200 */
[----:B------:R-:W5:Y:S01]  /*4de0*/  LDSM.16.M88.4 R28, [R0+0x6800] ;  /* 0x00680000001c783b */ /* 0x000f620000000200 */
[----:B------:R-:W-:Y:S03]  /*4df0*/  HMMA.16816.F32.BF16 R224, R8, R22, R148 ;  /* 0x0000001608e0723c */ /* 0x000fe60000041894 */
[----:B------:R-:W5:Y:S04]  /*4e00*/  LDSM.16.M88.4 R48, [R0+0x4000] ;  /* 0x004000000030783b */ /* 0x000f680000000200 */
[----:B------:R-:W5:Y:S01]  /*4e10*/  LDSM.16.M88.4 R44, [R0+0x4800] ;  /* 0x00480000002c783b */ /* 0x000f620000000200 */
[C---:B------:R-:W-:Y:S03]  /*4e20*/  HMMA.16816.F32.BF16 R164, R16.reuse, R144, R40 ;  /* 0x0000009010a4723c */ /* 0x040fe60000041828 */
[----:B------:R-:W5:Y:S04]  /*4e30*/  LDSM.16.M88.4 R40, [R0+0x5000] ;  /* 0x005000000028783b */ /* 0x000f680000000200 */
[----:B------:R3:W5:Y:S01]  /*4e40*/  LDSM.16.M88.4 R20, [R0+0x7800] ;  /* 0x007800000014783b */ /* 0x0007620000000200 */
[----:B------:R-:W-:Y:S01]  /*4e50*/  HMMA.16816.F32.BF16 R176, R16, R120, R56 ;  /* 0x0000007810b0723c */ /* 0x000fe20000041838 */
[----:B------:R-:W-:Y:S01]  /*4e60*/  MOV R56, R155 ;  /* 0x0000009b00387202 */ /* 0x000fe20000000f00 */
[----:B------:R-:W-:Y:S01]  /*4e70*/  IMAD.MOV.U32 R57, RZ, RZ, R154 ;  /* 0x000000ffff397224 */ /* 0x000fe200078e009a */
[----:B------:R2:W5:Y:S01]  /*4e80*/  LDSM.16.M88.4 R8, [R2] ;  /* 0x000000000208783b */ /* 0x0005620000000200 */
[----:B------:R-:W-:Y:S01]  /*4e90*/  MOV R58, R153 ;  /* 0x00000099003a7202 */ /* 0x000fe20000000f00 */
[----:B------:R-:W-:Y:S01]  /*4ea0*/  IMAD.MOV.U32 R59, RZ, RZ, R152 ;  /* 0x000000ffff3b7224 */ /* 0x000fe200078e0098 */
[----:B------:R-:W-:-:S04]  /*4eb0*/  DEPBAR.LE SB0, 0x0 ;  /* 0x000080000000791a */ /* 0x000fc80000000000 */
[C---:B------:R-:W-:Y:S08]  /*4ec0*/  HMMA.16816.F32.BF16 R148, R16.reuse, R94, R100 ;  /* 0x0000005e1094723c */ /* 0x040ff00000041864 */
[----:B-1----:R-:W-:Y:S01]  /*4ed0*/  HMMA.16816.F32.BF16 R196, R16, R72, R104 ;  /* 0x0000004810c4723c */ /* 0x002fe20000041868 */
[----:B---3--:R-:W-:-:S07]  /*4ee0*/  SHF.R.U32.HI R0, RZ, 0x2, R238 ;  /* 0x00000002ff007819 */ /* 0x008fce00000116ee */
[----:B------:R-:W-:Y:S01]  /*4ef0*/  HMMA.16816.F32.BF16 R140, R16, R114, R96 ;  /* 0x00000072108c723c */ /* 0x000fe20000041860 */
[----:B------:R-:W-:Y:S01]  /*4f00*/  LOP3.LUT R0, R0, 0x7, RZ, 0xc0, !PT ;  /* 0x0000000700007812 */ /* 0x000fe200078ec0ff */
[----:B--2---:R-:W-:-:S03]  /*4f10*/  IMAD.U32 R2, RZ, RZ, UR19 ;  /* 0x00000013ff027e24 */ /* 0x004fc6000f8e00ff */
[----:B------:R-:W-:Y:S02]  /*4f20*/  IADD3 R3, PT, PT, R0, UR22, R3 ;  /* 0x0000001600037c10 */ /* 0x000fe4000fffe003 */
[----:B------:R-:W-:Y:S01]  /*4f30*/  MOV R0, UR18 ;  /* 0x0000001200007c02 */ /* 0x000fe20008000f00 */
[----:B------:R-:W-:Y:S08]  /*4f40*/  HMMA.16816.F32.BF16 R128, R16, R122, R108 ;  /* 0x0000007a1080723c */ /* 0x000ff0000004186c */
[-C--:B------:R-:W-:Y:S08]  /*4f50*/  HMMA.16816.F32.BF16 R100, R12, R76.reuse, R84 ;  /* 0x0000004c0c64723c */ /* 0x080ff00000041854 */
[C---:B------:R-:W-:Y:S08]  /*4f60*/  HMMA.16816.F32.BF16 R200, R16.reuse, R76, R116 ;  /* 0x0000004c10c8723c */ /* 0x040ff00000041874 */
[----:B------:R-:W-:Y:S08]  /*4f70*/  HMMA.16816.F32.BF16 R152, R16, R74, R68 ;  /* 0x0000004a1098723c */ /* 0x000ff00000041844 */
[C---:B------:R-:W-:Y:S08]  /*4f80*/  HMMA.16816.F32.BF16 R108, R12.reuse, R80, R244 ;  /* 0x000000500c6c723c */ /* 0x040ff000000418f4 */
[C---:B------:R-:W-:Y:S08]  /*4f90*/  HMMA.16816.F32.BF16 R104, R12.reuse, R82, R168 ;  /* 0x000000520c68723c */ /* 0x040ff000000418a8 */
[C---:B------:R-:W-:Y:S08]  /*4fa0*/  HMMA.16816.F32.BF16 R96, R12.reuse, R78, R180 ;  /* 0x0000004e0c60723c */ /* 0x040ff000000418b4 */
[C---:B------:R-:W-:Y:S08]  /*4fb0*/  HMMA.16816.F32.BF16 R88, R12.reuse, R72, R88 ;  /* 0x000000480c58723c */ /* 0x040ff00000041858 */
[----:B------:R-:W-:Y:S08]  /*4fc0*/  HMMA.16816.F32.BF16 R84, R12, R74, R192 ;  /* 0x0000004a0c54723c */ /* 0x000ff000000418c0 */
[----:B------:R-:W-:Y:S01]  /*4fd0*/  HMMA.16816.F32.BF16 R116, R16, R146, R240 ;  /* 0x000000921074723c */ /* 0x000fe200000418f0 */
[----:B------:R-:W-:-:S02]  /*4fe0*/  IADD3 R243, PT, PT, R3, UR23, -R0 ;  /* 0x0000001703f37c10 */ /* 0x000fc4000fffe800 */
[----:B------:R-:W-:-:S04]  /*4ff0*/  IADD3 R0, PT, PT, R3, 0x1, R2 ;  /* 0x0000000103007810 */ /* 0x000fc80007ffe002 */
[C---:B------:R-:W-:Y:S01]  /*5000*/  VIADDMNMX R251, R0.reuse, R251, UR23, PT ;  /* 0x0000001700fb7e46 */ /* 0x040fe2000b8001fb */
[----:B------:R-:W-:Y:S01]  /*5010*/  HMMA.16816.F32.BF16 R80, R12, R92, R52 ;  /* 0x0000005c0c50723c */ /* 0x000fe20000041834 */
[C---:B------:R-:W-:Y:S02]  /*5020*/  VIADDMNMX R248, R0.reuse, R248, UR23, PT ;  /* 0x0000001700f87e46 */ /* 0x040fe4000b8001f8 */
[C---:B------:R-:W-:Y:S02]  /*5030*/  VIADDMNMX R250, R0.reuse, R250, UR23, PT ;  /* 0x0000001700fa7e46 */ /* 0x040fe4000b8001fa */
[----:B------:R-:W-:-:S03]  /*5040*/  VIMNMX R244, PT, PT, R0, UR23, PT ;  /* 0x0000001700f47c48 */ /* 0x000fc6000bfe0100 */
        /* <DEDUP_REMOVED lines=8> */
[----:B------:R-:W-:Y:S08]  /*50d0*/  HMMA.16816.F32.BF16 R92, R4, R26, R124 ;  /* 0x0000001a045c723c */ /* 0x000ff0000004187c */
[----:B------:R-:W-:Y:S08]  /*50e0*/  HMMA.16816.F32.BF16 R12, R12, R146, R216 ;  /* 0x000000920c0c723c */ /* 0x000ff000000418d8 */
[C---:B----4-:R-:W-:Y:S03]  /*50f0*/  HMMA.16816.F32.BF16 R204, R4.reuse, R32, R184 ;  /* 0x0000002004cc723c */ /* 0x050fe600000418b8 */
[----:B------:R-:W-:Y:S04]  /*5100*/  STL.64 [R1], R92 ;  /* 0x0000005c01007387 */ /* 0x000fe80000100a00 */
[----:B------:R1:W-:Y:S01]  /*5110*/  STL.64 [R1+0x8], R94 ;  /* 0x0000085e01007387 */ /* 0x0003e20000100a00 */
[C---:B-----5:R-:W-:Y:S08]  /*5120*/  HMMA.16816.F32.BF16 R216, R4.reuse, R36, R188 ;  /* 0x0000002404d8723c */ /* 0x060ff000000418bc */
        /* <DEDUP_REMOVED lines=28> */
[----:B-1----:R-:W-:Y:S01]  /*52f0*/  HMMA.16816.F32.BF16 R92, R8, R22, R12 ;  /* 0x00000016085c723c */ /* 0x002fe2000004180c */
[----:B------:R-:W-:Y:S06]  /*5300*/  BAR.SYNC.DEFER_BLOCKING 0x0 ;  /* 0x0000000000007b1d */ /* 0x000fec0000010000 */
[----:B------:R-:W-:-:S13]  /*5310*/  BRA.U !UP0, `(.L_x_809) ;  /* 0x0000000508a87547 */ /* 0x000fda000b800000 */
[----:B------:R-:W1:Y:S01]  /*5320*/  LDCU UR4, c[0x0][0x440] ;  /* 0x00008800ff0477ac */ /* 0x000e620008000800 */
[----:B------:R-:W-:Y:S01]  /*5330*/  IMAD.U32 R3, RZ, RZ, UR10 ;  /* 0x0000000aff037e24 */ /* 0x000fe2000f8e00ff */
[----:B------:R-:W-:Y:S01]  /*5340*/  MOV R11, UR11 ;  /* 0x0000000b000b7c02 */ /* 0x000fe20008000f00 */
[----:B------:R-:W-:Y:S01]  /*5350*/  IMAD.U32 R2, RZ, RZ, UR10 ;  /* 0x0000000aff027e24 */ /* 0x000fe2000f8e00ff */
[----:B------:R-:W-:Y:S01]  /*5360*/  UIADD3 UR7, UPT, UPT, UR17, -0x2, URZ ;  /* 0xfffffffe11077890 */ /* 0x000fe2000fffe0ff */
[----:B------:R-:W-:Y:S01]  /*5370*/  IMAD.U32 R9, RZ, RZ, UR10 ;  /* 0x0000000aff097e24 */ /* 0x000fe2000f8e00ff */
[----:B------:R-:W-:Y:S01]  /*5380*/  BSSY.RECONVERGENT B0, `(.L_x_810) ;  /* 0x0000062000007945 */ /* 0x000fe20003800200 */
[----:B------:R-:W-:Y:S01]  /*5390*/  IMAD.U32 R8, RZ, RZ, UR11 ;  /* 0x0000000bff087e24 */ /* 0x000fe2000f8e00ff */
[----:B------:R-:W-:Y:S01]  /*53a0*/  UIMAD.WIDE.U32 UR12, UR7, UR10, URZ ;  /* 0x0000000a070c72a5 */ /* 0x000fe2000f8e00ff */
[----:B------:R-:W-:Y:S02]  /*53b0*/  IMAD.U32 R7, RZ, RZ, UR10 ;  /* 0x0000000aff077e24 */ /* 0x000fe4000f8e00ff */
[----:B------:R-:W-:Y:S01]  /*53c0*/  IMAD.U32 R6, RZ, RZ, UR11 ;  /* 0x0000000bff067e24 */ /* 0x000fe2000f8e00ff */
[----:B------:R-:W-:Y:S01]  /*53d0*/  UIMAD UR7, UR7, UR11, UR13 ;  /* 0x0000000b070772a4 */ /* 0x000fe2000f8e020d */
[----:B------:R-:W-:Y:S01]  /*53e0*/  IMAD.U32 R10, RZ, RZ, UR10 ;  /* 0x0000000aff0a7e24 */ /* 0x000fe2000f8e00ff */
[----:B------:R-:W-:-:S02]  /*53f0*/  USHF.L.U32 UR6, UR12, 0x7, URZ ;  /* 0x000000070c067899 */ /* 0x000fc400080006ff */
[----:B------:R-:W-:Y:S01]  /*5400*/  USHF.L.U64.HI UR7, UR12, 0x7, UR7 ;  /* 0x000000070c077899 */ /* 0x000fe20008010207 */
[C---:B-1----:R-:W-:Y:S02]  /*5410*/  ISETP.GE.AND P0, PT, R234.reuse, UR4, PT ;  /* 0x00000004ea007c0c */ /* 0x042fe4000bf06270 */
[----:B------:R-:W-:Y:S02]  /*5420*/  ISETP.GE.AND P1, PT, R234, UR4, PT ;  /* 0x00000004ea007c0c */ /* 0x000fe4000bf26270 */
[----:B------:R-:W-:-:S09]  /*5430*/  MOV R0, UR6 ;  /* 0x0000000600007c02 */ /* 0x000fd20008000f00 */
[----:B------:R-:W-:Y:S01]  /*5440*/  @!P0 LEA R5, P2, R3, UR6, 0x5 ;  /* 0x0000000603058c11 */ /* 0x000fe2000f8428ff */
[----:B------:R-:W-:Y:S01]  /*5450*/  IMAD.U32 R3, RZ, RZ, UR7 ;  /* 0x00000007ff037e24 */ /* 0x000fe2000f8e00ff */
[----:B------:R-:W-:Y:S01]  /*5460*/  @!P0 LEA R4, P4, R2, UR6, 0x4 ;  /* 0x0000000602048c11 */ /* 0x000fe2000f8820ff */
[----:B------:R-:W-:Y:S01]  /*5470*/  @!P0 IMAD R11, R11, 0x30, RZ ;  /* 0x000000300b0b8824 */ /* 0x000fe200078e02ff */
[CC--:B------:R-:W-:Y:S02]  /*5480*/  @!P1 LEA R18, P5, R0.reuse, R235.reuse, 0x1 ;  /* 0x000000eb00129211 */ /* 0x0c0fe400078a08ff */
[----:B------:R-:W-:Y:S02]  /*5490*/  @!P0 LEA.HI.X R9, R9, UR7, R8, 0x4, P4 ;  /* 0x0000000709098c11 */ /* 0x000fe4000a0f2408 */
[----:B------:R-:W-:Y:S01]  /*54a0*/  @!P1 LEA.HI.X R19, R0, R232, R3, 0x1, P5 ;  /* 0x000000e800139211 */ /* 0x000fe200028f0c03 */
[----:B------:R-:W-:Y:S01]  /*54b0*/  IMAD.U32 R3, RZ, RZ, UR7 ;  /* 0x00000007ff037e24 */ /* 0x000fe2000f8e00ff */
[----:B------:R-:W-:Y:S01]  /*54c0*/  @!P0 LEA.HI.X R8, R7, UR7, R6, 0x5, P2 ;  /* 0x0000000707088c11 */ /* 0x000fe200090f2c06 */
[----:B------:R-:W-:Y:S01]  /*54d0*/  IMAD.U32 R0, RZ, RZ, UR10 ;  /* 0x0000000aff007e24 */ /* 0x000fe2000f8e00ff */
[-C--:B------:R-:W-:Y:S01]  /*54e0*/  @!P0 LEA R16, P5, R4, R235.reuse, 0x1 ;  /* 0x000000eb04108211 */ /* 0x080fe200078a08ff */
[----:B------:R-:W-:Y:S01]  /*54f0*/  @!PT LDS RZ, [RZ] ;  /* 0x00000000fffff984 */ /* 0x000fe20000000800 */
[----:B------:R-:W-:Y:S01]  /*5500*/  @!PT LDS RZ, [RZ] ;  /* 0x00000000fffff984 */ /* 0x000fe20000000800 */
[----:B------:R-:W-:Y:S01]  /*5510*/  @!PT LDS RZ, [RZ] ;  /* 0x00000000fffff984 */ /* 0x000fe20000000800 */
[----:B------:R1:W-:Y:S01]  /*5520*/  @!P1 LDGSTS.E.BYPASS.LTC128B.128 [R249+0x4000], desc[UR20][R18.64] ;  /* 0x0400000012f99fae */ /* 0x0003e2000b981a14 */
[----:B------:R-:W-:-:S02]  /*5530*/  @!P0 LEA R14, P4, R5, R235, 0x1 ;  /* 0x000000eb050e8211 */ /* 0x000fc400078808ff */
[----:B------:R-:W-:Y:S01]  /*5540*/  @!P0 LEA R13, P2, R2, UR6, 0x6 ;  /* 0x00000006020d8c11 */ /* 0x000fe2000f8430ff */
[----:B------:R-:W-:Y:S01]  /*5550*/  IMAD.U32 R2, RZ, RZ, UR6 ;  /* 0x00000006ff027e24 */ /* 0x000fe2000f8e00ff */
[-C--:B------:R-:W-:Y:S01]  /*5560*/  @!P0 LEA.HI.X R17, R4, R232.reuse, R9, 0x1, P5 ;  /* 0x000000e804118211 */ /* 0x080fe200028f0c09 */
[----:B------:R-:W-:Y:S01]  /*5570*/  IMAD.U32 R9, RZ, RZ, UR7 ;  /* 0x00000007ff097e24 */ /* 0x000fe2000f8e00ff */
[----:B------:R-:W-:Y:S01]  /*5580*/  @!P0 LEA.HI.X R15, R5, R232, R8, 0x1, P4 ;  /* 0x000000e8050f8211 */ /* 0x000fe200020f0c08 */
[----:B------:R-:W-:Y:S01]  /*5590*/  IMAD.U32 R8, RZ, RZ, UR6 ;  /* 0x00000006ff087e24 */ /* 0x000fe2000f8e00ff */
[----:B------:R-:W-:Y:S01]  /*55a0*/  @!P0 LEA.HI.X R20, R7, UR7, R6, 0x6, P2 ;  /* 0x0000000707148c11 */ /* 0x000fe200090f3406 */
[C-C-:B------:R-:W-:Y:S01]  /*55b0*/  @!P0 IMAD.WIDE.U32 R6, R0.reuse, 0x30, R2.reuse ;  /* 0x0000003000068825 */ /* 0x140fe200078e0002 */
[----:B------:R1:W-:Y:S03]  /*55c0*/  @P1 STS.128 [R249+0x4000], RZ ;  /* 0x004000fff9001388 */ /* 0x0003e60000000c00 */
[----:B------:R-:W-:Y:S01]  /*55d0*/  @!P0 IMAD.WIDE.U32 R4, R0, 0x50, R2 ;  /* 0x0000005000048825 */ /* 0x000fe200078e0002 */
[----:B------:R-:W-:Y:S01]  /*55e0*/  @!P0 LEA R12, P4, R6, R235, 0x1 ;  /* 0x000000eb060c8211 */ /* 0x000fe200078808ff */
[----:B------:R1:W-:Y:S02]  /*55f0*/  @P0 STS.128 [R249+0x4800], RZ ;  /* 0x004800fff9000388 */ /* 0x0003e40000000c00 */
[----:B------:R-:W-:-:S02]  /*5600*/  IMAD.U32 R0, RZ, RZ, UR11 ;  /* 0x0000000bff007e24 */ /* 0x000fc4000f8e00ff */
[----:B------:R-:W-:Y:S01]  /*5610*/  @!P0 IMAD.WIDE.U32 R2, R10, 0x60, R8 ;  /* 0x000000600a028825 */ /* 0x000fe200078e0008 */
[----:B------:R-:W-:Y:S01]  /*5620*/  MOV R8, UR11 ;  /* 0x0000000b00087c02 */ /* 0x000fe20008000f00 */
[----:B------:R-:W-:Y:S01]  /*5630*/  @!PT LDS RZ, [RZ] ;  /* 0x00000000fffff984 */ /* 0x000fe20000000800 */
[----:B------:R-:W-:Y:S01]  /*5640*/  @!PT LDS RZ, [RZ] ;  /* 0x00000000fffff984 */ /* 0x000fe20000000800 */
[----:B------:R-:W-:Y:S01]  /*5650*/  @!PT LDS RZ, [RZ] ;  /* 0x00000000fffff984 */ /* 0x000fe20000000800 */
[----:B------:R1:W-:Y:S01]  /*5660*/  @!P0 LDGSTS.E.BYPASS.LTC128B.128 [R249+0x4800], desc[UR20][R16.64] ;  /* 0x0480000010f98fae */ /* 0x0003e2000b981a14 */
[-C--:B------:R-:W-:Y:S01]  /*5670*/  @!P0 LEA R10, P2, R13, R235.reuse, 0x1 ;  /* 0x000000eb0d0a8211 */ /* 0x080fe200078408ff */
[----:B------:R-:W-:Y:S02]  /*5680*/  @!P0 IMAD.IADD R7, R11, 0x1, R7 ;  /* 0x000000010b078824 */ /* 0x000fe400078e0207 */
[----:B------:R-:W-:Y:S01]  /*5690*/  @!P0 IMAD R9, R0, 0x50, RZ ;  /* 0x0000005000098824 */ /* 0x000fe200078e02ff */
[-C--:B------:R-:W-:Y:S01]  /*56a0*/  @!P0 LEA.HI.X R11, R13, R232.reuse, R20, 0x1, P2 ;  /* 0x000000e80d0b8211 */ /* 0x080fe200010f0c14 */
[----:B------:R-:W-:Y:S01]  /*56b0*/  @!P0 IMAD R0, R8, 0x60, RZ ;  /* 0x0000006008008824 */ /* 0x000fe200078e02ff */
[-C--:B------:R-:W-:Y:S01]  /*56c0*/  @!P0 LEA.HI.X R13, R6, R232.reuse, R7, 0x1, P4 ;  /* 0x000000e8060d8211 */ /* 0x080fe200020f0c07 */
[----:B------:R-:W-:Y:S01]  /*56d0*/  @!P0 IMAD.IADD R5, R9, 0x1, R5 ;  /* 0x0000000109058824 */ /* 0x000fe200078e0205 */
[-C--:B------:R-:W-:Y:S01]  /*56e0*/  @!P0 LEA R8, P4, R4, R235.reuse, 0x1 ;  /* 0x000000eb04088211 */ /* 0x080fe200078808ff */
[----:B------:R-:W-:Y:S01]  /*56f0*/  @!P0 IMAD.IADD R0, R0, 0x1, R3 ;  /* 0x0000000100008824 */ /* 0x000fe200078e0203 */
[----:B------:R-:W-:Y:S01]  /*5700*/  @!P0 LEA R6, P2, R2, R235, 0x1 ;  /* 0x000000eb02068211 */ /* 0x000fe200078408ff */
[----:B------:R1:W-:Y:S01]  /*5710*/  @P0 STS.128 [R249+0x5000], RZ ;  /* 0x005000fff9000388 */ /* 0x0003e20000000c00 */
[----:B------:R-:W-:-:S02]  /*5720*/  @!P0 LEA.HI.X R9, R4, R232, R5, 0x1, P4 ;  /* 0x000000e804098211 */ /* 0x000fc400020f0c05 */
[----:B------:R-:W-:Y:S01]  /*5730*/  @!P0 LEA.HI.X R7, R2, R232, R0, 0x1, P2 ;  /* 0x000000e802078211 */ /* 0x000fe200010f0c00 */
        /* <DEDUP_REMOVED lines=26> */
[----:B------:R-:W-:Y:S02]  /*58e0*/  UIMAD UR4, UR11, 0x70, URZ ;  /* 0x000000700b0478a4 */ /* 0x000fe4000f8e02ff */
[----:B------:R-:W-:-:S04]  /*58f0*/  UIMAD.WIDE.U32 UR12, UR10, 0x70, UR6 ;  /* 0x000000700a0c78a5 */ /* 0x000fc8000f8e0006 */
[----:B------:R-:W-:Y:S02]  /*5900*/  UIADD3 UR4, UPT, UPT, UR4, UR13, URZ ;  /* 0x0000000d04047290 */ /* 0x000fe4000fffe0ff */
[----:B------:R-:W-:Y:S01]  /*5910*/  IMAD.U32 R2, RZ, RZ, UR12 ;  /* 0x0000000cff027e24 */ /* 0x000fe2000f8e00ff */
        /* <DEDUP_REMOVED lines=8> */
.L_x_811:
[----:B------:R-:W-:Y:S05]  /*59a0*/  BSYNC.RECONVERGENT B0 ;  /* 0x0000000000007941 */ /* 0x000fea0003800200 */
.L_x_810:
[----:B------:R-:W0:Y:S02]  /*59b0*/  LDGDEPBAR ;  /* 0x00000000000079af */ /* 0x000e240000000000 */
.L_x_809:
[----:B--2---:R-:W2:Y:S01]  /*59c0*/  LDL.LU R5, [R1+0x4] ;  /* 0x0000040001057983 */ /* 0x004ea20000300800 */
[----:B-1----:R-:W-:Y:S01]  /*59d0*/  IMAD.SHL.U32 R6, R238, 0x2, RZ ;  /* 0x00000002ee067824 */ /* 0x002fe200078e00ff */
[----:B------:R-:W1:Y:S02]  /*59e0*/  LDCU UR4, c[0x0][0x45c] ;  /* 0x00008b80ff0477ac */ /* 0x000e640008000800 */
[----:B------:R-:W3:Y:S04]  /*59f0*/  LDL.LU R4, [R1+0x8] ;  /* 0x0000080001047983 */ /* 0x000ee80000300800 */
[----:B------:R-:W4:Y:S04]  /*5a00*/  LDL.LU R3, [R1+0xc] ;  /* 0x00000c0001037983 */ /* 0x000f280000300800 */
[----:B------:R-:W4:Y:S01]  /*5a10*/  LDL.LU R0, [R1] ;  /* 0x0000000001007983 */ /* 0x000f220000300800 */
[----:B------:R-:W-:-:S02]  /*5a20*/  IMAD.U32 R2, RZ, RZ, UR25 ;  /* 0x00000019ff027e24 */ /* 0x000fc4000f8e00ff */
[C---:B------:R-:W-:Y:S01]  /*5a30*/  VIADD R36, R243.reuse, 0x8 ;  /* 0x00000008f3247836 */ /* 0x040fe20000000000 */
[----:B------:R-:W-:Y:S01]  /*5a40*/  STL [R1+0xd4], R249 ;  /* 0x0000d4f901007387 */ /* 0x000fe20000100800 */
[C---:B------:R-:W-:Y:S02]  /*5a50*/  VIADD R34, R243.reuse, 0x48 ;  /* 0x00000048f3227836 */ /* 0x040fe40000000000 */
[----:B------:R-:W-:Y:S01]  /*5a60*/  VIADD R35, R243, 0x40 ;  /* 0x00000040f3237836 */ /* 0x000fe20000000000 */
[----:B------:R-:W-:Y:S04]  /*5a70*/  STL [R1+0xd0], R236 ;  /* 0x0000d0ec01007387 */ /* 0x000fe80000100800 */
[----:B------:R-:W-:Y:S04]  /*5a80*/  STL [R1+0xcc], R234 ;  /* 0x0000ccea01007387 */ /* 0x000fe80000100800 */
[----:B------:R-:W-:Y:S04]  /*5a90*/  STL [R1+0xc8], R233 ;  /* 0x0000c8e901007387 */ /* 0x000fe80000100800 */
[----:B------:R-:W-:Y:S04]  /*5aa0*/  STL [R1+0xc4], R132 ;  /* 0x0000c48401007387 */ /* 0x000fe80000100800 */
[----:B------:R1:W-:Y:S02]  /*5ab0*/  STL [R1+0xbc], R6 ;  /* 0x0000bc0601007387 */ /* 0x0003e40000100800 */
[----:B-1----:R-:W-:-:S05]  /*5ac0*/  LOP3.LUT R6, R6, 0x6, RZ, 0xc0, !PT ;  /* 0x0000000606067812 */ /* 0x002fca00078ec0ff */
[----:B------:R-:W-:Y:S01]  /*5ad0*/  IMAD R2, R2, 0x80, R6 ;  /* 0x0000008002027824 */ /* 0x000fe200078e0206 */
[----:B------:R1:W-:Y:S03]  /*5ae0*/  STL [R1+0xb8], R6 ;  /* 0x0000b80601007387 */ /* 0x0003e60000100800 */
[----:B------:R-:W-:Y:S01]  /*5af0*/  VIADD R13, R2, 0x1 ;  /* 0x00000001020d7836 */ /* 0x000fe20000000000 */
[-C--:B------:R-:W-:Y:S01]  /*5b00*/  ISETP.GT.AND P1, PT, R36, R2.reuse, PT ;  /* 0x000000022400720c */ /* 0x080fe20003f24270 */
[C---:B------:R-:W-:Y:S01]  /*5b10*/  VIADD R12, R2.reuse, 0x8 ;  /* 0x00000008020c7836 */ /* 0x040fe20000000000 */
[-C--:B------:R-:W-:Y:S01]  /*5b20*/  ISETP.GT.AND P4, PT, R243, R2.reuse, PT ;  /* 0x00000002f300720c */ /* 0x080fe20003f84270 */
[----:B------:R-:W-:Y:S01]  /*5b30*/  VIADD R11, R2, 0x9 ;  /* 0x00000009020b7836 */ /* 0x000fe20000000000 */
[-C--:B------:R-:W-:Y:S01]  /*5b40*/  ISETP.GT.AND P0, PT, R36, R13.reuse, PT ;  /* 0x0000000d2400720c */ /* 0x080fe20003f04270 */
[----:B------:R-:W-:Y:S01]  /*5b50*/  VIADD R8, R2, 0x18 ;  /* 0x0000001802087836 */ /* 0x000fe20000000000 */
[----:B------:R-:W-:Y:S01]  /*5b60*/  FSEL R42, R110, -INF , !P1 ;  /* 0xff8000006e2a7808 */ /* 0x000fe20004800000 */
[C---:B------:R-:W-:Y:S01]  /*5b70*/  VIADD R9, R2.reuse, 0x11 ;  /* 0x0000001102097836 */ /* 0x040fe20000000000 */
[----:B------:R-:W-:Y:S01]  /*5b80*/  FSEL R41, R111, -INF , !P0 ;  /* 0xff8000006f297808 */ /* 0x000fe20004000000 */
[----:B------:R-:W-:Y:S01]  /*5b90*/  VIADD R10, R2, 0x10 ;  /* 0x00000010020a7836 */ /* 0x000fe20000000000 */
[-C--:B------:R-:W-:Y:S01]  /*5ba0*/  ISETP.GT.AND P1, PT, R34, R2.reuse, PT ;  /* 0x000000022200720c */ /* 0x080fe20003f24270 */
[----:B------:R-:W-:Y:S01]  /*5bb0*/  VIADD R7, R2, 0x19 ;  /* 0x0000001902077836 */ /* 0x000fe20000000000 */
[-C--:B------:R-:W-:Y:S01]  /*5bc0*/  ISETP.GT.AND P0, PT, R34, R13.reuse, PT ;  /* 0x0000000d2200720c */ /* 0x080fe20003f04270 */
[C---:B------:R-:W-:Y:S01]  /*5bd0*/  VIADD R14, R2.reuse, 0x38 ;  /* 0x00000038020e7836 */ /* 0x040fe20000000000 */
[----:B------:R-:W-:Y:S01]  /*5be0*/  ISETP.GT.AND P2, PT, R243, R13, PT ;  /* 0x0000000df300720c */ /* 0x000fe20003f44270 */
[----:B------:R-:W-:Y:S01]  /*5bf0*/  VIADD R15, R2, 0x31 ;  /* 0x00000031020f7836 */ /* 0x000fe20000000000 */
[----:B------:R-:W-:Y:S01]  /*5c00*/  FSEL R44, R108, -INF , !P4 ;  /* 0xff8000006c2c7808 */ /* 0x000fe20006000000 */
[----:B------:R-:W-:Y:S01]  /*5c10*/  VIADD R16, R2, 0x30 ;  /* 0x0000003002107836 */ /* 0x000fe20000000000 */
[----:B------:R-:W-:Y:S01]  /*5c20*/  FSEL R38, R214, -INF , !P1 ;  /* 0xff800000d6267808 */ /* 0x000fe20004800000 */
[C---:B------:R-:W-:Y:S01]  /*5c30*/  VIADD R18, R2.reuse, 0x48 ;  /* 0x0000004802127836 */ /* 0x040fe20000000000 */
[----:B------:R-:W-:Y:S01]  /*5c40*/  ISETP.GT.AND P4, PT, R35, R2, PT ;  /* 0x000000022300720c */ /* 0x000fe20003f84270 */
[C---:B-1----:R-:W-:Y:S01]  /*5c50*/  VIADD R6, R2.reuse, 0x20 ;  /* 0x0000002002067836 */ /* 0x042fe20000000000 */
[----:B------:R-:W-:Y:S01]  /*5c60*/  FSEL R37, R215, -INF , !P0 ;  /* 0xff800000d7257808 */ /* 0x000fe20004000000 */
[----:B------:R-:W-:Y:S01]  /*5c70*/  VIADD R19, R2, 0x41 ;  /* 0x0000004102137836 */ /* 0x000fe20000000000 */
[-C--:B------:R-:W-:Y:S01]  /*5c80*/  ISETP.GT.AND P1, PT, R36, R12.reuse, PT ;  /* 0x0000000c2400720c */ /* 0x080fe20003f24270 */
[----:B------:R-:W-:Y:S01]  /*5c90*/  VIADD R21, R2, 0x39 ;  /* 0x0000003902157836 */ /* 0x000fe20000000000 */
[----:B------:R-:W-:Y:S01]  /*5ca0*/  ISETP.GT.AND P0, PT, R36, R11, PT ;  /* 0x0000000b2400720c */ /* 0x000fe20003f04270 */
[C---:B------:R-:W-:Y:S01]  /*5cb0*/  VIADD R20, R2.reuse, 0x40 ;  /* 0x0000004002147836 */ /* 0x040fe20000000000 */
[----:B------:R-:W-:Y:S01]  /*5cc0*/  FSEL R43, R109, -INF , !P2 ;  /* 0xff8000006d2b7808 */ /* 0x000fe20005000000 */
[C---:B------:R-:W-:Y:S01]  /*5cd0*/  VIADD R29, R2.reuse, 0x58 ;  /* 0x00000058021d7836 */ /* 0x040fe20000000000 */
[----:B------:R-:W-:Y:S01]  /*5ce0*/  ISETP.GT.AND P2, PT, R35, R13, PT ;  /* 0x0000000d2300720c */ /* 0x000fe20003f44270 */
[----:B------:R-:W-:Y:S01]  /*5cf0*/  VIADD R30, R2, 0x51 ;  /* 0x00000051021e7836 */ /* 0x000fe20000000000 */
[----:B------:R-:W-:Y:S01]  /*5d00*/  FSEL R40, R212, -INF , !P4 ;  /* 0xff800000d4287808 */ /* 0x000fe20006000000 */
[----:B------:R-:W-:Y:S01]  /*5d10*/  VIADD R25, R2, 0x68 ;  /* 0x0000006802197836 */ /* 0x000fe20000000000 */
[----:B------:R-:W-:Y:S01]  /*5d20*/  FSEL R47, R106, -INF , !P1 ;  /* 0xff8000006a2f7808 */ /* 0x000fe20004800000 */
[C---:B------:R-:W-:Y:S01]  /*5d30*/  VIADD R26, R2.reuse, 0x61 ;  /* 0x00000061021a7836 */ /* 0x040fe20000000000 */
[-C--:B------:R-:W-:Y:S01]  /*5d40*/  ISETP.GT.AND P4, PT, R243, R12.reuse, PT ;  /* 0x0000000cf300720c */ /* 0x080fe20003f84270 */
[C---:B------:R-:W-:Y:S01]  /*5d50*/  VIADD R32, R2.reuse, 0x71 ;  /* 0x0000007102207836 */ /* 0x040fe20000000000 */
[----:B------:R-:W-:Y:S01]  /*5d60*/  FSEL R51, R107, -INF , !P0 ;  /* 0xff8000006b337808 */ /* 0x000fe20004000000 */
[----:B------:R-:W-:Y:S01]  /*5d70*/  VIADD R17, R2, 0x49 ;  /* 0x0000004902117836 */ /* 0x000fe20000000000 */
[-C--:B------:R-:W-:Y:S01]  /*5d80*/  ISETP.GT.AND P1, PT, R34, R12.reuse, PT ;  /* 0x0000000c2200720c */ /* 0x080fe20003f24270 */
[----:B------:R-:W-:Y:S01]  /*5d90*/  VIADD R33, R2, 0x79 ;  /* 0x0000007902217836 */ /* 0x000fe20000000000 */
[-C--:B------:R-:W-:Y:S01]  /*5da0*/  ISETP.GT.AND P0, PT, R34, R11.reuse, PT ;  /* 0x0000000b2200720c */ /* 0x080fe20003f04270 */
        /* <DEDUP_REMOVED lines=10> */
[----:B------:R-:W-:Y:S01]  /*5e50*/  VIADD R23, R2, 0x70 ;  /* 0x0000007002177836 */ /* 0x000fe20000000000 */
[----:B------:R-:W-:Y:S01]  /*5e60*/  FSEL R49, R171, -INF , !P0 ;  /* 0xff800000ab317808 */ /* 0x000fe20004000000 */
[----:B------:R-:W-:Y:S01]  /*5e70*/  STL [R1+0xd8], R243 ;  /* 0x0000d8f301007387 */ /* 0x000fe20000100800 */
[----:B------:R-:W-:-:S02]  /*5e80*/  ISETP.GT.AND P1, PT, R36, R8, PT ;  /* 0x000000082400720c */ /* 0x000fc40003f24270 */
[----:B------:R-:W-:Y:S02]  /*5e90*/  ISETP.GT.AND P0, PT, R36, R9, PT ;  /* 0x000000092400720c */ /* 0x000fe40003f04270 */
[----:B------:R-:W-:Y:S02]  /*5ea0*/  FSEL R52, R105, -INF , !P2 ;  /* 0xff80000069347808 */ /* 0x000fe40005000000 */
[----:B------:R-:W-:Y:S02]  /*5eb0*/  ISETP.GT.AND P2, PT, R35, R11, PT ;  /* 0x0000000b2300720c */ /* 0x000fe40003f44270 */
[----:B------:R-:W-:Y:S02]  /*5ec0*/  FSEL R46, R168, -INF , !P4 ;  /* 0xff800000a82e7808 */ /* 0x000fe40006000000 */
[----:B------:R-:W-:Y:S02]  /*5ed0*/  ISETP.GT.AND P4, PT, R36, R10, PT ;  /* 0x0000000a2400720c */ /* 0x000fe40003f84270 */
[----:B------:R-:W-:-:S02]  /*5ee0*/  FSEL R50, R169, -INF , !P2 ;  /* 0xff800000a9327808 */ /* 0x000fc40005000000 */
[----:B------:R-:W-:Y:S02]  /*5ef0*/  ISETP.GT.AND P2, PT, R36, R7, PT ;  /* 0x000000072400720c */ /* 0x000fe40003f44270 */
[----:B------:R-:W-:Y:S02]  /*5f00*/  FSEL R59, R102, -INF , !P4 ;  /* 0xff800000663b7808 */ /* 0x000fe40006000000 */
[----:B------:R-:W-:Y:S02]  /*5f10*/  ISETP.GT.AND P4, PT, R36, R6, PT ;  /* 0x000000062400720c */ /* 0x000fe40003f84270 */
[----:B------:R-:W-:Y:S02]  /*5f20*/  FSEL R151, R151, -INF , !P2 ;  /* 0xff80000097977808 */ /* 0x000fe40005000000 */
[----:B------:R-:W-:-:S04]  /*5f30*/  ISETP.GT.AND P5, PT, R243, R9, PT ;  /* 0x00000009f300720c */ /* 0x000fc80003fa4270 */
[----:B------:R-:W-:Y:S02]  /*5f40*/  FSEL R60, R101, -INF , !P5 ;  /* 0xff800000653c7808 */ /* 0x000fe40006800000 */
[----:B------:R-:W-:Y:S01]  /*5f50*/  ISETP.GT.AND P5, PT, R35, R23, PT ;  /* 0x000000172300720c */ /* 0x000fe20003fa4270 */
[----:B--2---:R-:W-:Y:S02]  /*5f60*/  IMAD.MOV.U32 R54, RZ, RZ, R5 ;  /* 0x000000ffff367224 */ /* 0x004fe400078e0005 */
[C---:B------:R-:W-:Y:S02]  /*5f70*/  VIADD R5, R2.reuse, 0x21 ;  /* 0x0000002102057836 */ /* 0x040fe40000000000 */
[----:B---3--:R-:W-:Y:S02]  /*5f80*/  IMAD.MOV.U32 R53, RZ, RZ, R4 ;  /* 0x000000ffff357224 */ /* 0x008fe400078e0004 */
[----:B------:R-:W-:Y:S02]  /*5f90*/  VIADD R4, R2, 0x28 ;  /* 0x0000002802047836 */ /* 0x000fe40000000000 */
[----:B----4-:R-:W-:-:S02]  /*5fa0*/  IMAD.MOV.U32 R232, RZ, RZ, R3 ;  /* 0x000000ffffe87224 */ /* 0x010fc400078e0003 */
[----:B------:R-:W-:Y:S02]  /*5fb0*/  VIADD R3, R2, 0x29 ;  /* 0x0000002902037836 */ /* 0x000fe40000000000 */
[----:B------:R-:W-:Y:S02]  /*5fc0*/  IMAD.MOV.U32 R56, RZ, RZ, R0 ;  /* 0x000000ffff387224 */ /* 0x000fe400078e0000 */
[----:B------:R-:W-:Y:S01]  /*5fd0*/  IMAD.IADD R0, R134, 0x1, R133 ;  /* 0x0000000186007824 */ /* 0x000fe200078e0285 */
[----:B------:R-:W-:Y:S01]  /*5fe0*/  FSEL R134, R150, -INF , !P1 ;  /* 0xff80000096867808 */ /* 0x000fe20004800000 */
[----:B------:R-:W-:Y:S01]  /*5ff0*/  IMAD.MOV.U32 R235, RZ, RZ, R53 ;  /* 0x000000ffffeb7224 */ /* 0x000fe200078e0035 */
[----:B------:R-:W-:Y:S02]  /*6000*/  FSEL R133, R103, -INF , !P0 ;  /* 0xff80000067857808 */ /* 0x000fe40004000000 */
[C---:B------:R-:W-:Y:S02]  /*6010*/  ISETP.GT.AND P1, PT, R36.reuse, R4, PT ;  /* 0x000000042400720c */ /* 0x040fe40003f24270 */
[----:B------:R-:W-:-:S02]  /*6020*/  ISETP.GT.AND P0, PT, R36, R5, PT ;  /* 0x000000052400720c */ /* 0x000fc40003f04270 */
[----:B------:R-:W-:Y:S02]  /*6030*/  FSEL R154, R154, -INF , !P1 ;  /* 0xff8000009a9a7808 */ /* 0x000fe40004800000 */
[----:B------:R-:W-:Y:S02]  /*6040*/  FSEL R135, R159, -INF , !P0 ;  /* 0xff8000009f877808 */ /* 0x000fe40004000000 */
[C---:B------:R-:W-:Y:S02]  /*6050*/  ISETP.GT.AND P1, PT, R36.reuse, R14, PT ;  /* 0x0000000e2400720c */ /* 0x040fe40003f24270 */
[C---:B------:R-:W-:Y:S02]  /*6060*/  ISETP.GT.AND P0, PT, R36.reuse, R15, PT ;  /* 0x0000000f2400720c */ /* 0x040fe40003f04270 */
[----:B------:R-:W-:Y:S02]  /*6070*/  ISETP.GT.AND P2, PT, R36, R3, PT ;  /* 0x000000032400720c */ /* 0x000fe40003f44270 */
[----:B------:R-:W-:-:S02]  /*6080*/  FSEL R150, R158, -INF , !P4 ;  /* 0xff8000009e967808 */ /* 0x000fc40006000000 */
[----:B------:R-:W-:Y:S02]  /*6090*/  FSEL R146, R146, -INF , !P1 ;  /* 0xff80000092927808 */ /* 0x000fe40004800000 */
[C---:B------:R-:W-:Y:S02]  /*60a0*/  ISETP.GT.AND P4, PT, R36.reuse, R16, PT ;  /* 0x000000102400720c */ /* 0x040fe40003f84270 */
[----:B------:R-:W-:Y:S02]  /*60b0*/  FSEL R159, R163, -INF , !P0 ;  /* 0xff800000a39f7808 */ /* 0x000fe40004000000 */
[C---:B------:R-:W-:Y:S02]  /*60c0*/  ISETP.GT.AND P1, PT, R36.reuse, R18, PT ;  /* 0x000000122400720c */ /* 0x040fe40003f24270 */
[----:B------:R-:W-:Y:S02]  /*60d0*/  ISETP.GT.AND P0, PT, R36, R19, PT ;  /* 0x000000132400720c */ /* 0x000fe40003f04270 */
[----:B------:R-:W-:-:S02]  /*60e0*/  FSEL R158, R155, -INF , !P2 ;  /* 0xff8000009b9e7808 */ /* 0x000fc40005000000 */
[----:B------:R-:W-:Y:S02]  /*60f0*/  ISETP.GT.AND P2, PT, R36, R21, PT ;  /* 0x000000152400720c */ /* 0x000fe40003f44270 */
[----:B------:R-:W-:Y:S02]  /*6100*/  FSEL R155, R162, -INF , !P4 ;  /* 0xff800000a29b7808 */ /* 0x000fe40006000000 */
[----:B------:R-:W-:Y:S02]  /*6110*/  FSEL R165, R138, -INF , !P1 ;  /* 0xff8000008aa57808 */ /* 0x000fe40004800000 */
[C---:B------:R-:W-:Y:S02]  /*6120*/  ISETP.GT.AND P4, PT, R36.reuse, R20, PT ;  /* 0x000000142400720c */ /* 0x040fe40003f84270 */
[----:B------:R-:W-:Y:S02]  /*6130*/  FSEL R166, R143, -INF , !P0 ;  /* 0xff8000008fa67808 */ /* 0x000fe40004000000 */
[----:B------:R-:W-:-:S02]  /*6140*/  ISETP.GT.AND P1, PT, R36, R29, PT ;  /* 0x0000001d2400720c */ /* 0x000fc40003f24270 */
[----:B------:R-:W-:Y:S02]  /*6150*/  ISETP.GT.AND P0, PT, R36, R30, PT ;  /* 0x0000001e2400720c */ /* 0x000fe40003f04270 */
[----:B------:R-:W-:Y:S02]  /*6160*/  FSEL R162, R147, -INF , !P2 ;  /* 0xff80000093a27808 */ /* 0x000fe40005000000 */
[----:B------:R-:W-:Y:S02]  /*6170*/  FSEL R147, R142, -INF , !P4 ;  /* 0xff8000008e937808 */ /* 0x000fe40006000000 */
[----:B------:R-:W-:Y:S02]  /*6180*/  FSEL R143, R126, -INF , !P1 ;  /* 0xff8000007e8f7808 */ /* 0x000fe40004800000 */
[----:B------:R-:W-:Y:S02]  /*6190*/  FSEL R142, R131, -INF , !P0 ;  /* 0xff800000838e7808 */ /* 0x000fe40004000000 */
[----:B------:R-:W-:-:S02]  /*61a0*/  ISETP.GT.AND P1, PT, R36, R25, PT ;  /* 0x000000192400720c */ /* 0x000fc40003f24270 */
[----:B------:R-:W-:Y:S02]  /*61b0*/  ISETP.GT.AND P0, PT, R36, R26, PT ;  /* 0x0000001a2400720c */ /* 0x000fe40003f04270 */
[----:B------:R-:W-:Y:S02]  /*61c0*/  FSEL R118, R118, -INF , !P1 ;  /* 0xff80000076767808 */ /* 0x000fe40004800000 */
[----:B------:R-:W-:Y:S02]  /*61d0*/  FSEL R169, R123, -INF , !P0 ;  /* 0xff8000007ba97808 */ /* 0x000fe40004000000 */
[----:B------:R-:W-:Y:S02]  /*61e0*/  ISETP.GT.AND P1, PT, R243, R10, PT ;  /* 0x0000000af300720c */ /* 0x000fe40003f24270 */
[C---:B------:R-:W-:Y:S02]  /*61f0*/  ISETP.GT.AND P0, PT, R36.reuse, R32, PT ;  /* 0x000000202400720c */ /* 0x040fe40003f04270 */
[----:B------:R-:W-:-:S02]  /*6200*/  ISETP.GT.AND P2, PT, R36, R17, PT ;  /* 0x000000112400720c */ /* 0x000fc40003f44270 */
[----:B------:R-:W-:Y:S02]  /*6210*/  FSEL R61, R100, -INF , !P1 ;  /* 0xff800000643d7808 */ /* 0x000fe40004800000 */
[C---:B------:R-:W-:Y:S02]  /*6220*/  ISETP.GT.AND P1, PT, R36.reuse, R33, PT ;  /* 0x000000212400720c */ /* 0x040fe40003f24270 */
        /* <DEDUP_REMOVED lines=20> */
[----:B------:R-:W-:Y:S02]  /*6370*/  ISETP.GT.AND P1, PT, R35, R21, PT ;  /* 0x000000152300720c */ /* 0x000fe40003f24270 */
[----:B------:R-:W-:-:S02]  /*6380*/  FSEL R75, R217, -INF , !P0 ;  /* 0xff800000d94b7808 */ /* 0x000fc40004000000 */
[C---:B------:R-:W-:Y:S02]  /*6390*/  ISETP.GT.AND P0, PT, R35.reuse, R19, PT ;  /* 0x000000132300720c */ /* 0x040fe40003f04270 */
[----:B------:R-:W-:Y:S02]  /*63a0*/  FSEL R167, R122, -INF , !P4 ;  /* 0xff8000007aa77808 */ /* 0x000fe40006000000 */
[----:B------:R-:W-:Y:S02]  /*63b0*/  FSEL R119, R94, -INF , !P2 ;  /* 0xff8000005e777808 */ /* 0x000fe40005000000 */
[----:B------:R-:W-:Y:S02]  /*63c0*/  ISETP.GT.AND P4, PT, R36, R23, PT ;  /* 0x000000172400720c */ /* 0x000fe40003f84270 */
[----:B------:R-:W-:Y:S02]  /*63d0*/  ISETP.GT.AND P2, PT, R35, R8, PT ;  /* 0x000000082300720c */ /* 0x000fe40003f44270 */
[----:B------:R-:W-:-:S02]  /*63e0*/  FSEL R80, R209, -INF , !P1 ;  /* 0xff800000d1507808 */ /* 0x000fc40004800000 */
[----:B------:R-:W-:Y:S02]  /*63f0*/  ISETP.GT.AND P1, PT, R35, R17, PT ;  /* 0x000000112300720c */ /* 0x000fe40003f24270 */
[----:B------:R-:W-:Y:S02]  /*6400*/  FSEL R82, R205, -INF , !P0 ;  /* 0xff800000cd527808 */ /* 0x000fe40004000000 */
[C---:B------:R-:W-:Y:S02]  /*6410*/  ISETP.GT.AND P0, PT, R35.reuse, R30, PT ;  /* 0x0000001e2300720c */ /* 0x040fe40003f04270 */
[----:B------:R-:W-:Y:S02]  /*6420*/  FSEL R170, R114, -INF , !P4 ;  /* 0xff80000072aa7808 */ /* 0x000fe40006000000 */
        /* <DEDUP_REMOVED lines=17> */
[C---:B------:R-:W-:Y:S02]  /*6540*/  ISETP.GT.AND P4, PT, R35.reuse, R16, PT ;  /* 0x000000102300720c */ /* 0x040fe40003f84270 */
[----:B------:R-:W-:Y:S02]  /*6550*/  ISETP.GT.AND P2, PT, R35, R18, PT ;  /* 0x000000122300720c */ /* 0x000fe40003f44270 */
[----:B------:R-:W-:-:S02]  /*6560*/  FSEL R102, R54, -INF , !P1 ;  /* 0xff80000036667808 */ /* 0x000fc40004800000 */
[----:B------:R-:W-:Y:S02]  /*6570*/  FSEL R54, R202, -INF , !P0 ;  /* 0xff800000ca367808 */ /* 0x000fe40004000000 */
[C---:B------:R-:W-:Y:S02]  /*6580*/  ISETP.GT.AND P0, PT, R35.reuse, R33, PT ;  /* 0x000000212300720c */ /* 0x040fe40003f04270 */
        /* <DEDUP_REMOVED lines=10> */
[----:B------:R-:W-:Y:S02]  /*6630*/  ISETP.GT.AND P2, PT, R35, R25, PT ;  /* 0x000000192300720c */ /* 0x000fe40003f44270 */
[----:B------:R-:W-:Y:S02]  /*6640*/  FSEL R105, R224, -INF , !P1 ;  /* 0xff800000e0697808 */ /* 0x000fe40004800000 */
[----:B------:R-:W-:Y:S02]  /*6650*/  ISETP.GT.AND P1, PT, R243, R8, PT ;  /* 0x00000008f300720c */ /* 0x000fe40003f24270 */
[----:B------:R-:W-:Y:S02]  /*6660*/  FSEL R63, R182, -INF , !P0 ;  /* 0xff800000b63f7808 */ /* 0x000fe40004000000 */
[----:B------:R-:W-:Y:S02]  /*6670*/  ISETP.GE.AND P0, PT, R2, R250, PT ;  /* 0x000000fa0200720c */ /* 0x000fe40003f06270 */
[----:B------:R-:W-:-:S02]  /*6680*/  FSEL R91, R184, -INF , !P4 ;  /* 0xff800000b85b7808 */ /* 0x000fc40006000000 */
[----:B------:R-:W-:Y:S02]  /*6690*/  FSEL R101, R56, -INF , !P2 ;  /* 0xff80000038657808 */ /* 0x000fe40005000000 */
[C---:B------:R-:W-:Y:S02]  /*66a0*/  ISETP.GT.AND P4, PT, R35.reuse, R27, PT ;  /* 0x0000001b2300720c */ /* 0x040fe40003f84270 */
[----:B------:R-:W-:Y:S02]  /*66b0*/  ISETP.GT.AND P2, PT, R35, R32, PT ;  /* 0x000000202300720c */ /* 0x000fe40003f44270 */
[----:B------:R-:W-:Y:S02]  /*66c0*/  FSEL R56, R148, -INF , !P1 ;  /* 0xff80000094387808 */ /* 0x000fe40004800000 */
[----:B------:R-:W-:Y:S02]  /*66d0*/  ISETP.GE.AND P1, PT, R2, R248, PT ;  /* 0x000000f80200720c */ /* 0x000fe40003f26270 */
[----:B------:R-:W-:-:S02]  /*66e0*/  FSEL R83, R38, -INF , !P0 ;  /* 0xff80000026537808 */ /* 0x000fc40004000000 */
[----:B------:R-:W-:Y:S02]  /*66f0*/  ISETP.GE.AND P0, PT, R13, R250, PT ;  /* 0x000000fa0d00720c */ /* 0x000fe40003f06270 */
[----:B------:R-:W-:Y:S02]  /*6700*/  FSEL R98, R220, -INF , !P4 ;  /* 0xff800000dc627808 */ /* 0x000fe40006000000 */
[----:B------:R-:W-:Y:S02]  /*6710*/  FSEL R104, R229, -INF , !P2 ;  /* 0xff800000e5687808 */ /* 0x000fe40005000000 */
[----:B------:R-:W-:Y:S02]  /*6720*/  ISETP.GT.AND P4, PT, R34, R9, PT ;  /* 0x000000092200720c */ /* 0x000fe40003f84270 */
[----:B------:R-:W-:Y:S02]  /*6730*/  FSEL R103, R228, -INF , !P5 ;  /* 0xff800000e4677808 */ /* 0x000fe40006800000 */
[----:B------:R-:W-:-:S02]  /*6740*/  ISETP.GE.AND P2, PT, R2, R251, PT ;  /* 0x000000fb0200720c */ /* 0x000fc40003f46270 */
[----:B------:R-:W-:Y:S02]  /*6750*/  FSEL R78, R40, -INF , !P1 ;  /* 0xff800000284e7808 */ /* 0x000fe40004800000 */
[----:B------:R-:W-:Y:S02]  /*6760*/  ISETP.GE.AND P5, PT, R2, R244, PT ;  /* 0x000000f40200720c */ /* 0x000fe40003fa6270 */
[----:B------:R-:W-:Y:S02]  /*6770*/  ISETP.GE.AND P1, PT, R13, R248, PT ;  /* 0x000000f80d00720c */ /* 0x000fe40003f26270 */
[----:B------:R-:W-:Y:S02]  /*6780*/  FSEL R79, R37, -INF , !P0 ;  /* 0xff800000254f7808 */ /* 0x000fe40004000000 */
[----:B------:R-:W-:Y:S02]  /*6790*/  ISETP.GT.AND P0, PT, R34, R6, PT ;  /* 0x000000062200720c */ /* 0x000fe40003f04270 */
[----:B------:R-:W-:-:S02]  /*67a0*/  FSEL R53, R203, -INF , !P4 ;  /* 0xff800000cb357808 */ /* 0x000fc40006000000 */
[----:B------:R-:W-:Y:S02]  /*67b0*/  FSEL R115, R42, -INF , !P2 ;  /* 0xff8000002a737808 */ /* 0x000fe40005000000 */
[----:B------:R-:W-:Y:S02]  /*67c0*/  ISETP.GT.AND P4, PT, R243, R7, PT ;  /* 0x00000007f300720c */ /* 0x000fe40003f84270 */
[----:B------:R-:W-:Y:S02]  /*67d0*/  FSEL R73, R44, -INF , !P5 ;  /* 0xff8000002c497808 */ /* 0x000fe40006800000 */
[----:B------:R-:W-:Y:S02]  /*67e0*/  ISETP.GE.AND P2, PT, R13, R251, PT ;  /* 0x000000fb0d00720c */ /* 0x000fe40003f46270 */
[----:B------:R-:W-:Y:S02]  /*67f0*/  FSEL R76, R39, -INF , !P1 ;  /* 0xff800000274c7808 */ /* 0x000fe40004800000 */
[----:B------:R-:W-:-:S02]  /*6800*/  ISETP.GE.AND P5, PT, R13, R244, PT ;  /* 0x000000f40d00720c */ /* 0x000fc40003fa6270 */
[----:B------:R-:W-:Y:S02]  /*6810*/  ISETP.GT.AND P1, PT, R243, R6, PT ;  /* 0x00000006f300720c */ /* 0x000fe40003f24270 */
[----:B------:R-:W-:Y:S02]  /*6820*/  FSEL R40, R198, -INF , !P0 ;  /* 0xff800000c6287808 */ /* 0x000fe40004000000 */
[----:B------:R-:W-:Y:S02]  /*6830*/  ISETP.GE.AND P0, PT, R12, R250, PT ;  /* 0x000000fa0c00720c */ /* 0x000fe40003f06270 */
[----:B------:R-:W-:Y:S02]  /*6840*/  FSEL R62, R149, -INF , !P4 ;  /* 0xff800000953e7808 */ /* 0x000fe40006000000 */
[----:B------:R-:W-:Y:S02]  /*6850*/  FSEL R114, R41, -INF , !P2 ;  /* 0xff80000029727808 */ /* 0x000fe40005000000 */
[----:B------:R-:W-:-:S02]  /*6860*/  ISETP.GT.AND P4, PT, R34, R7, PT ;  /* 0x000000072200720c */ /* 0x000fc40003f84270 */
[----:B------:R-:W-:Y:S02]  /*6870*/  FSEL R71, R43, -INF , !P5 ;  /* 0xff8000002b477808 */ /* 0x000fe40006800000 */
[----:B------:R-:W-:Y:S02]  /*6880*/  FSEL R41, R156, -INF , !P1 ;  /* 0xff8000009c297808 */ /* 0x000fe40004800000 */
[C---:B------:R-:W-:Y:S02]  /*6890*/  ISETP.GE.AND P5, PT, R12.reuse, R244, PT ;  /* 0x000000f40c00720c */ /* 0x040fe40003fa6270 */
[-C--:B------:R-:W-:Y:S02]  /*68a0*/  ISETP.GE.AND P1, PT, R12, R248.reuse, PT ;  /* 0x000000f80c00720c */ /* 0x080fe40003f26270 */
[----:B------:R-:W-:Y:S02]  /*68b0*/  FSEL R84, R45, -INF , !P0 ;  /* 0xff8000002d547808 */ /* 0x000fe40004000000 */
[----:B------:R-:W-:-:S02]  /*68c0*/  ISETP.GE.AND P0, PT, R11, R248, PT ;  /* 0x000000f80b00720c */ /* 0x000fc40003f06270 */
[----:B------:R-:W-:Y:S02]  /*68d0*/  FSEL R42, R183, -INF , !P4 ;  /* 0xff800000b72a7808 */ /* 0x000fe40006000000 */
[----:B------:R-:W-:Y:S02]  /*68e0*/  ISETP.GT.AND P4, PT, R243, R5, PT ;  /* 0x00000005f300720c */ /* 0x000fe40003f84270 */
[----:B------:R-:W-:Y:S02]  /*68f0*/  FSEL R69, R48, -INF , !P5 ;  /* 0xff80000030457808 */ /* 0x000fe40006800000 */
[----:B------:R-:W-:Y:S02]  /*6900*/  FSEL R74, R46, -INF , !P1 ;  /* 0xff8000002e4a7808 */ /* 0x000fe40004800000 */
[C---:B------:R-:W-:Y:S02]  /*6910*/  ISETP.GE.AND P5, PT, R11.reuse, R244, PT ;  /* 0x000000f40b00720c */ /* 0x040fe40003fa6270 */
[----:B------:R-:W-:-:S02]  /*6920*/  ISETP.GE.AND P1, PT, R11, R250, PT ;  /* 0x000000fa0b00720c */ /* 0x000fc40003f26270 */
[----:B------:R-:W-:Y:S02]  /*6930*/  FSEL R72, R50, -INF , !P0 ;  /* 0xff80000032487808 */ /* 0x000fe40004000000 */
[----:B------:R-:W-:Y:S02]  /*6940*/  ISETP.GT.AND P0, PT, R243, R4, PT ;  /* 0x00000004f300720c */ /* 0x000fe40003f04270 */
[----:B------:R-:W-:Y:S02]  /*6950*/  FSEL R39, R157, -INF , !P4 ;  /* 0xff8000009d277808 */ /* 0x000fe40006000000 */
[----:B------:R-:W-:Y:S02]  /*6960*/  ISETP.GE.AND P2, PT, R12, R251, PT ;  /* 0x000000fb0c00720c */ /* 0x000fe40003f46270 */
[----:B------:R-:W-:Y:S02]  /*6970*/  ISETP.GT.AND P4, PT, R34, R5, PT ;  /* 0x000000052200720c */ /* 0x000fe40003f84270 */
[----:B------:R-:W-:-:S02]  /*6980*/  FSEL R108, R52, -INF , !P5 ;  /* 0xff800000346c7808 */ /* 0x000fc40006800000 */
[----:B------:R-:W-:Y:S02]  /*6990*/  FSEL R85, R49, -INF , !P1 ;  /* 0xff80000031557808 */ /* 0x000fe40004800000 */
[----:B------:R-:W-:Y:S02]  /*69a0*/  ISETP.GE.AND P5, PT, R10, R244, PT ;  /* 0x000000f40a00720c */ /* 0x000fe40003fa6270 */
[----:B------:R-:W-:Y:S02]  /*69b0*/  ISETP.GT.AND P1, PT, R34, R4, PT ;  /* 0x000000042200720c */ /* 0x000fe40003f24270 */
[----:B------:R-:W-:Y:S02]  /*69c0*/  FSEL R38, R152, -INF , !P0 ;  /* 0xff80000098267808 */ /* 0x000fe40004000000 */
[----:B------:R-:W-:Y:S02]  /*69d0*/  ISETP.GE.AND P0, PT, R10, R248, PT ;  /* 0x000000f80a00720c */ /* 0x000fe40003f06270 */
[----:B------:R-:W-:-:S02]  /*69e0*/  FSEL R123, R47, -INF , !P2 ;  /* 0xff8000002f7b7808 */ /* 0x000fc40005000000 */
[----:B------:R-:W-:Y:S02]  /*69f0*/  FSEL R36, R199, -INF , !P4 ;  /* 0xff800000c7247808 */ /* 0x000fe40006000000 */
[----:B------:R-:W-:Y:S02]  /*6a00*/  ISETP.GE.AND P2, PT, R11, R251, PT ;  /* 0x000000fb0b00720c */ /* 0x000fe40003f46270 */
[----:B------:R-:W-:Y:S02]  /*6a10*/  ISETP.GT.AND P4, PT, R243, R3, PT ;  /* 0x00000003f300720c */ /* 0x000fe40003f84270 */
[----:B------:R-:W-:Y:S02]  /*6a20*/  FSEL R35, R194, -INF , !P1 ;  /* 0xff800000c2237808 */ /* 0x000fe40004800000 */
[----:B------:R-:W-:Y:S02]  /*6a30*/  FSEL R107, R61, -INF , !P5 ;  /* 0xff8000003d6b7808 */ /* 0x000fe40006800000 */
[----:B------:R-:W-:-:S02]  /*6a40*/  ISETP.GE.AND P1, PT, R10, R250, PT ;  /* 0x000000fa0a00720c */ /* 0x000fc40003f26270 */
[----:B------:R-:W-:Y:S02]  /*6a50*/  FSEL R61, R55, -INF , !P0 ;  /* 0xff800000373d7808 */ /* 0x000fe40004000000 */
[----:B------:R-:W-:Y:S02]  /*6a60*/  ISETP.GT.AND P0, PT, R34, R3, PT ;  /* 0x000000032200720c */ /* 0x000fe40003f04270 */
[----:B------:R-:W-:Y:S02]  /*6a70*/  FSEL R111, R51, -INF , !P2 ;  /* 0xff800000336f7808 */ /* 0x000fe40005000000 */
[----:B------:R-:W-:Y:S02]  /*6a80*/  FSEL R13, R153, -INF , !P4 ;  /* 0xff800000990d7808 */ /* 0x000fe40006000000 */
[----:B------:R-:W-:Y:S02]  /*6a90*/  ISETP.GE.AND P2, PT, R10, R251, PT ;  /* 0x000000fb0a00720c */ /* 0x000fe40003f46270 */
[----:B------:R-:W-:-:S02]  /*6aa0*/  ISETP.GE.AND P4, PT, R9, R244, PT ;  /* 0x000000f40900720c */ /* 0x000fc40003f86270 */
[----:B------:R-:W-:Y:S02]  /*6ab0*/  FSEL R89, R54, -INF , !P1 ;  /* 0xff80000036597808 */ /* 0x000fe40004800000 */
[----:B------:R-:W-:Y:S02]  /*6ac0*/  ISETP.GE.AND P1, PT, R9, R248, PT ;  /* 0x000000f80900720c */ /* 0x000fe40003f26270 */
[----:B------:R-:W-:Y:S02]  /*6ad0*/  FSEL R10, R195, -INF , !P0 ;  /* 0xff800000c30a7808 */ /* 0x000fe40004000000 */
[----:B------:R-:W-:Y:S02]  /*6ae0*/  ISETP.GE.AND P0, PT, R8, R244, PT ;  /* 0x000000f40800720c */ /* 0x000fe40003f06270 */
[----:B------:R-:W-:Y:S02]  /*6af0*/  FSEL R126, R59, -INF , !P2 ;  /* 0xff8000003b7e7808 */ /* 0x000fe40005000000 */
[----:B------:R-:W-:-:S02]  /*6b00*/  FSEL R110, R60, -INF , !P4 ;  /* 0xff8000003c6e7808 */ /* 0x000fc40006000000 */
[----:B------:R-:W-:Y:S02]  /*6b10*/  ISETP.GE.AND P2, PT, R9, R250, PT ;  /* 0x000000fa0900720c */ /* 0x000fe40003f46270 */
[----:B------:R-:W-:Y:S02]  /*6b20*/  FSEL R60, R58, -INF , !P1 ;  /* 0xff8000003a3c7808 */ /* 0x000fe40004800000 */
[----:B------:R-:W-:Y:S02]  /*6b30*/  ISETP.GE.AND P1, PT, R8, R248, PT ;  /* 0x000000f80800720c */ /* 0x000fe40003f26270 */
[----:B------:R-:W-:Y:S02]  /*6b40*/  FSEL R109, R56, -INF , !P0 ;  /* 0xff800000386d7808 */ /* 0x000fe40004000000 */
[----:B------:R-:W-:Y:S02]  /*6b50*/  ISETP.GT.AND P0, PT, R243, R16, PT ;  /* 0x00000010f300720c */ /* 0x000fe40003f04270 */
[----:B------:R-:W-:-:S02]  /*6b60*/  FSEL R90, R53, -INF , !P2 ;  /* 0xff800000355a7808 */ /* 0x000fc40005000000 */
[----:B------:R-:W-:Y:S02]  /*6b70*/  FSEL R86, R57, -INF , !P1 ;  /* 0xff80000039567808 */ /* 0x000fe40004800000 */
[----:B------:R-:W-:Y:S02]  /*6b80*/  ISETP.GT.AND P2, PT, R34, R16, PT ;  /* 0x000000102200720c */ /* 0x000fe40003f44270 */
[-C--:B------:R-:W-:Y:S02]  /*6b90*/  ISETP.GT.AND P1, PT, R243, R15.reuse, PT ;  /* 0x0000000ff300720c */ /* 0x080fe40003f24270 */
[----:B------:R-:W-:Y:S02]  /*6ba0*/  FSEL R11, R160, -INF , !P0 ;  /* 0xff800000a00b7808 */ /* 0x000fe40004000000 */
[----:B------:R-:W-:Y:S02]  /*6bb0*/  ISETP.GT.AND P0, PT, R34, R15, PT ;  /* 0x0000000f2200720c */ /* 0x000fe40003f04270 */
[----:B------:R-:W-:-:S02]  /*6bc0*/  ISETP.GE.AND P5, PT, R9, R251, PT ;  /* 0x000000fb0900720c */ /* 0x000fc40003fa6270 */
[----:B------:R-:W-:Y:S02]  /*6bd0*/  FSEL R9, R218, -INF , !P2 ;  /* 0xff800000da097808 */ /* 0x000fe40005000000 */
[C---:B------:R-:W-:Y:S02]  /*6be0*/  ISETP.GE.AND P4, PT, R8.reuse, R251, PT ;  /* 0x000000fb0800720c */ /* 0x040fe40003f86270 */
[----:B------:R-:W-:Y:S02]  /*6bf0*/  ISETP.GE.AND P2, PT, R8, R250, PT ;  /* 0x000000fa0800720c */ /* 0x000fe40003f46270 */
[----:B------:R-:W-:Y:S02]  /*6c00*/  FSEL R2, R161, -INF , !P1 ;  /* 0xff800000a1027808 */ /* 0x000fe40004800000 */
[----:B------:R-:W-:Y:S02]  /*6c10*/  ISETP.GE.AND P1, PT, R7, R244, PT ;  /* 0x000000f40700720c */ /* 0x000fe40003f26270 */
[----:B------:R-:W-:-:S02]  /*6c20*/  FSEL R8, R219, -INF , !P0 ;  /* 0xff800000db087808 */ /* 0x000fc40004000000 */
[C---:B------:R-:W-:Y:S02]  /*6c30*/  ISETP.GT.AND P0, PT, R243.reuse, R14, PT ;  /* 0x0000000ef300720c */ /* 0x040fe40003f04270 */
[----:B------:R-:W-:Y:S02]  /*6c40*/  FSEL R122, R62, -INF , !P1 ;  /* 0xff8000003e7a7808 */ /* 0x000fe40004800000 */
[-C--:B------:R-:W-:Y:S02]  /*6c50*/  ISETP.GT.AND P1, PT, R243, R21.reuse, PT ;  /* 0x00000015f300720c */ /* 0x080fe40003f24270 */
[----:B------:R-:W-:Y:S02]  /*6c60*/  FSEL R12, R144, -INF , !P0 ;  /* 0xff800000900c7808 */ /* 0x000fe40004000000 */
[----:B------:R-:W-:Y:S02]  /*6c70*/  ISETP.GT.AND P0, PT, R34, R21, PT ;  /* 0x000000152200720c */ /* 0x000fe40003f04270 */
[----:B------:R-:W-:-:S02]  /*6c80*/  FSEL R95, R63, -INF , !P2 ;  /* 0xff8000003f5f7808 */ /* 0x000fc40005000000 */
[----:B------:R-:W-:Y:S02]  /*6c90*/  ISETP.GT.AND P2, PT, R34, R14, PT ;  /* 0x0000000e2200720c */ /* 0x000fe40003f44270 */
[----:B------:R-:W-:Y:S02]  /*6ca0*/  FSEL R37, R145, -INF , !P1 ;  /* 0xff80000091257808 */ /* 0x000fe40004800000 */
[----:B------:R-:W-:Y:S02]  /*6cb0*/  ISETP.GE.AND P1, PT, R7, R250, PT ;  /* 0x000000fa0700720c */ /* 0x000fe40003f26270 */
[----:B------:R-:W-:Y:S02]  /*6cc0*/  FSEL R50, R211, -INF , !P0 ;  /* 0xff800000d3327808 */ /* 0x000fe40004000000 */
[----:B------:R-:W-:Y:S02]  /*6cd0*/  ISETP.GT.AND P0, PT, R243, R20, PT ;  /* 0x00000014f300720c */ /* 0x000fe40003f04270 */
[----:B------:R-:W-:-:S02]  /*6ce0*/  FSEL R49, R210, -INF , !P2 ;  /* 0xff800000d2317808 */ /* 0x000fc40005000000 */
[----:B------:R-:W-:Y:S02]  /*6cf0*/  ISETP.GE.AND P2, PT, R7, R248, PT ;  /* 0x000000f80700720c */ /* 0x000fe40003f46270 */
        /* <DEDUP_REMOVED lines=29> */
[----:B------:R-:W-:Y:S02]  /*6ed0*/  FSEL R40, R129, -INF , !P1 ;  /* 0xff80000081287808 */ /* 0x000fe40004800000 */
[----:B------:R-:W-:Y:S02]  /*6ee0*/  ISETP.GE.AND P1, PT, R5, R250, PT ;  /* 0x000000fa0500720c */ /* 0x000fe40003f26270 */
[----:B------:R-:W-:Y:S02]  /*6ef0*/  FSEL R57, R187, -INF , !P0 ;  /* 0xff800000bb397808 */ /* 0x000fe40004000000 */
[-C--:B------:R-:W-:Y:S02]  /*6f00*/  ISETP.GT.AND P0, PT, R243, R29.reuse, PT ;  /* 0x0000001df300720c */ /* 0x080fe40003f04270 */
[----:B------:R-:W-:Y:S02]  /*6f10*/  FSEL R140, R36, -INF , !P1 ;  /* 0xff800000248c7808 */ /* 0x000fe40004800000 */
[----:B------:R-:W-:-:S02]  /*6f20*/  ISETP.GT.AND P1, PT, R34, R29, PT ;  /* 0x0000001d2200720c */ /* 0x000fc40003f24270 */
[----:B------:R-:W-:Y:S02]  /*6f30*/  FSEL R39, R124, -INF , !P0 ;  /* 0xff8000007c277808 */ /* 0x000fe40004000000 */
[----:B------:R-:W-:Y:S02]  /*6f40*/  ISETP.GT.AND P0, PT, R34, R28, PT ;  /* 0x0000001c2200720c */ /* 0x000fe40003f04270 */
[----:B------:R-:W-:Y:S02]  /*6f50*/  FSEL R56, R178, -INF , !P1 ;  /* 0xff800000b2387808 */ /* 0x000fe40004800000 */
[----:B------:R-:W-:Y:S02]  /*6f60*/  ISETP.GE.AND P1, PT, R4, R244, PT ;  /* 0x000000f40400720c */ /* 0x000fe40003f26270 */
[----:B------:R-:W-:Y:S02]  /*6f70*/  FSEL R58, R179, -INF , !P0 ;  /* 0xff800000b33a7808 */ /* 0x000fe40004000000 */
[----:B------:R-:W-:-:S02]  /*6f80*/  ISETP.GT.AND P0, PT, R243, R27, PT ;  /* 0x0000001bf300720c */ /* 0x000fc40003f04270 */
[----:B------:R-:W-:Y:S02]  /*6f90*/  FSEL R128, R38, -INF , !P1 ;  /* 0xff80000026807808 */ /* 0x000fe40004800000 */
[----:B------:R-:W-:Y:S02]  /*6fa0*/  FSEL R38, R120, -INF , !P0 ;  /* 0xff80000078267808 */ /* 0x000fe40004000000 */
[----:B------:R-:W-:Y:S02]  /*6fb0*/  ISETP.GE.AND P0, PT, R4, R250, PT ;  /* 0x000000fa0400720c */ /* 0x000fe40003f06270 */
[C---:B------:R-:W-:Y:S02]  /*6fc0*/  ISETP.GT.AND P2, PT, R34.reuse, R22, PT ;  /* 0x000000162200720c */ /* 0x040fe40003f44270 */
[----:B------:R-:W-:Y:S02]  /*6fd0*/  ISETP.GT.AND P1, PT, R34, R27, PT ;  /* 0x0000001b2200720c */ /* 0x000fe40003f24270 */
[----:B------:R-:W-:-:S02]  /*6fe0*/  FSEL R136, R35, -INF , !P0 ;  /* 0xff80000023887808 */ /* 0x000fc40004000000 */
[----:B------:R-:W-:Y:S02]  /*6ff0*/  ISETP.GT.AND P0, PT, R243, R25, PT ;  /* 0x00000019f300720c */ /* 0x000fe40003f04270 */
[----:B------:R-:W-:Y:S02]  /*7000*/  FSEL R52, R186, -INF , !P2 ;  /* 0xff800000ba347808 */ /* 0x000fe40005000000 */
[----:B------:R-:W-:Y:S02]  /*7010*/  ISETP.GE.AND P2, PT, R5, R248, PT ;  /* 0x000000f80500720c */ /* 0x000fe40003f46270 */
[----:B------:R-:W-:Y:S02]  /*7020*/  FSEL R59, R222, -INF , !P1 ;  /* 0xff800000de3b7808 */ /* 0x000fe40004800000 */
[----:B------:R-:W-:Y:S02]  /*7030*/  ISETP.GE.AND P1, PT, R3, R244, PT ;  /* 0x000000f40300720c */ /* 0x000fe40003f26270 */
[----:B------:R-:W-:-:S02]  /*7040*/  FSEL R36, R116, -INF , !P0 ;  /* 0xff80000074247808 */ /* 0x000fc40004000000 */
[----:B------:R-:W-:Y:S02]  /*7050*/  ISETP.GE.AND P0, PT, R3, R250, PT ;  /* 0x000000fa0300720c */ /* 0x000fe40003f06270 */
[----:B------:R-:W-:Y:S02]  /*7060*/  FSEL R131, R66, -INF , !P2 ;  /* 0xff80000042837808 */ /* 0x000fe40005000000 */
[----:B------:R-:W-:Y:S02]  /*7070*/  ISETP.GT.AND P2, PT, R243, R28, PT ;  /* 0x0000001cf300720c */ /* 0x000fe40003f44270 */
[----:B------:R-:W-:Y:S02]  /*7080*/  FSEL R124, R13, -INF , !P1 ;  /* 0xff8000000d7c7808 */ /* 0x000fe40004800000 */
[----:B------:R-:W-:Y:S02]  /*7090*/  ISETP.GE.AND P1, PT, R3, R248, PT ;  /* 0x000000f80300720c */ /* 0x000fe40003f26270 */
        /* <DEDUP_REMOVED lines=8> */
[----:B------:R-:W-:Y:S02]  /*7120*/  ISETP.GE.AND P1, PT, R16, R248, PT ;  /* 0x000000f81000720c */ /* 0x000fe40003f26270 */
[----:B------:R-:W-:Y:S02]  /*7130*/  FSEL R10, R92, -INF , !P0 ;  /* 0xff8000005c0a7808 */ /* 0x000fe40004000000 */
[----:B------:R-:W-:Y:S02]  /*7140*/  ISETP.GE.AND P0, PT, R15, R244, PT ;  /* 0x000000f40f00720c */ /* 0x000fe40003f06270 */
[----:B------:R-:W-:Y:S02]  /*7150*/  ISETP.GE.AND P2, PT, R4, R248, PT ;  /* 0x000000f80400720c */ /* 0x000fe40003f46270 */
[----:B------:R-:W-:-:S02]  /*7160*/  FSEL R161, R70, -INF , !P1 ;  /* 0xff80000046a17808 */ /* 0x000fc40004800000 */
[----:B------:R-:W-:Y:S02]  /*7170*/  ISETP.GE.AND P1, PT, R16, R250, PT ;  /* 0x000000fa1000720c */ /* 0x000fe40003f26270 */
[----:B------:R-:W-:Y:S02]  /*7180*/  FSEL R156, R2, -INF , !P0 ;  /* 0xff800000029c7808 */ /* 0x000fe40004000000 */
[----:B------:R-:W-:Y:S02]  /*7190*/  FMNMX3.FTZ R2, R73, R71, R69, !PT ;  /* 0x0000004749027276 */ /* 0x000fe40007810045 */
[----:B------:R-:W-:Y:S02]  /*71a0*/  FSEL R129, R67, -INF , !P2 ;  /* 0xff80000043817808 */ /* 0x000fe40005000000 */
[----:B------:R-:W-:Y:S02]  /*71b0*/  ISETP.GT.AND P2, PT, R243, R26, PT ;  /* 0x0000001af300720c */ /* 0x000fe40003f44270 */
[----:B------:R-:W-:-:S02]  /*71c0*/  FSEL R174, R9, -INF , !P1 ;  /* 0xff80000009ae7808 */ /* 0x000fc40004800000 */
[C---:B------:R-:W-:Y:S02]  /*71d0*/  ISETP.GE.AND P1, PT, R15.reuse, R248, PT ;  /* 0x000000f80f00720c */ /* 0x040fe40003f26270 */
[----:B------:R-:W-:Y:S02]  /*71e0*/  ISETP.GE.AND P0, PT, R15, R250, PT ;  /* 0x000000fa0f00720c */ /* 0x000fe40003f06270 */
[----:B------:R-:W-:Y:S02]  /*71f0*/  FMNMX3.FTZ R2, R2, R108, R107, !PT ;  /* 0x0000006c02027276 */ /* 0x000fe4000781006b */
[----:B------:R-:W-:Y:S02]  /*7200*/  FSEL R45, R121, -INF , !P2 ;  /* 0xff800000792d7808 */ /* 0x000fe40005000000 */
[----:B------:R-:W-:Y:S02]  /*7210*/  ISETP.GT.AND P2, PT, R243, R24, PT ;  /* 0x00000018f300720c */ /* 0x000fe40003f44270 */
[----:B------:R-:W-:-:S02]  /*7220*/  FSEL R157, R75, -INF , !P1 ;  /* 0xff8000004b9d7808 */ /* 0x000fc40004800000 */
[----:B------:R-:W-:Y:S02]  /*7230*/  FSEL R175, R8, -INF , !P0 ;  /* 0xff80000008af7808 */ /* 0x000fe40004000000 */
[C---:B------:R-:W-:Y:S02]  /*7240*/  ISETP.GE.AND P1, PT, R14.reuse, R244, PT ;  /* 0x000000f40e00720c */ /* 0x040fe40003f26270 */
[----:B------:R-:W-:Y:S02]  /*7250*/  ISETP.GE.AND P0, PT, R14, R248, PT ;  /* 0x000000f80e00720c */ /* 0x000fe40003f06270 */
[----:B------:R-:W-:Y:S02]  /*7260*/  FMNMX3.FTZ R2, R2, R110, R109, !PT ;  /* 0x0000006e02027276 */ /* 0x000fe4000781006d */
[----:B------:R-:W-:Y:S02]  /*7270*/  FSEL R35, R117, -INF , !P2 ;  /* 0xff80000075237808 */ /* 0x000fe40005000000 */
[----:B------:R-:W-:-:S02]  /*7280*/  ISETP.GE.AND P2, PT, R16, R244, PT ;  /* 0x000000f41000720c */ /* 0x000fc40003f46270 */
[----:B------:R-:W-:Y:S02]  /*7290*/  FSEL R152, R12, -INF , !P1 ;  /* 0xff8000000c987808 */ /* 0x000fe40004800000 */
[----:B------:R-:W-:Y:S02]  /*72a0*/  FSEL R153, R77, -INF , !P0 ;  /* 0xff8000004d997808 */ /* 0x000fe40004000000 */
[----:B------:R-:W-:Y:S02]  /*72b0*/  FMNMX3.FTZ R2, R2, R122, R138, !PT ;  /* 0x0000007a02027276 */ /* 0x000fe4000781008a */
[-C--:B------:R-:W-:Y:S02]  /*72c0*/  ISETP.GE.AND P1, PT, R21, R244.reuse, PT ;  /* 0x000000f41500720c */ /* 0x080fe40003f26270 */
[----:B------:R-:W-:Y:S02]  /*72d0*/  ISETP.GE.AND P0, PT, R20, R244, PT ;  /* 0x000000f41400720c */ /* 0x000fe40003f06270 */
[----:B------:R-:W-:-:S02]  /*72e0*/  FSEL R160, R11, -INF , !P2 ;  /* 0xff8000000ba07808 */ /* 0x000fc40005000000 */
[----:B------:R-:W-:Y:S02]  /*72f0*/  FMNMX3.FTZ R2, R2, R130, R128, !PT ;  /* 0x0000008202027276 */ /* 0x000fe40007810080 */
[----:B------:R-:W-:Y:S02]  /*7300*/  FSEL R149, R37, -INF , !P1 ;  /* 0xff80000025957808 */ /* 0x000fe40004800000 */
[----:B------:R-:W-:Y:S02]  /*7310*/  FSEL R185, R43, -INF , !P0 ;  /* 0xff8000002bb97808 */ /* 0x000fe40004000000 */
[-C--:B------:R-:W-:Y:S02]  /*7320*/  ISETP.GE.AND P1, PT, R19, R244.reuse, PT ;  /* 0x000000f41300720c */ /* 0x080fe40003f26270 */
[----:B------:R-:W-:Y:S02]  /*7330*/  ISETP.GE.AND P0, PT, R18, R244, PT ;  /* 0x000000f41200720c */ /* 0x000fe40003f06270 */
[----:B------:R-:W-:-:S02]  /*7340*/  FMNMX3.FTZ R2, R2, R124, R160, !PT ;  /* 0x0000007c02027276 */ /* 0x000fc400078100a0 */
[----:B------:R-:W-:Y:S02]  /*7350*/  FSEL R184, R48, -INF , !P1 ;  /* 0xff80000030b87808 */ /* 0x000fe40004800000 */
[----:B------:R-:W-:Y:S02]  /*7360*/  FSEL R187, R42, -INF , !P0 ;  /* 0xff8000002abb7808 */ /* 0x000fe40004000000 */
[-C--:B------:R-:W-:Y:S02]  /*7370*/  ISETP.GE.AND P1, PT, R17, R244.reuse, PT ;  /* 0x000000f41100720c */ /* 0x080fe40003f26270 */
[----:B------:R-:W-:Y:S02]  /*7380*/  ISETP.GE.AND P0, PT, R22, R244, PT ;  /* 0x000000f41600720c */ /* 0x000fe40003f06270 */
[----:B------:R-:W-:Y:S02]  /*7390*/  FMNMX3.FTZ R2, R2, R156, R152, !PT ;  /* 0x0000009c02027276 */ /* 0x000fe40007810098 */
[----:B------:R-:W-:-:S02]  /*73a0*/  FSEL R186, R47, -INF , !P1 ;  /* 0xff8000002fba7808 */ /* 0x000fc40004800000 */
[----:B------:R-:W-:Y:S02]  /*73b0*/  FSEL R200, R41, -INF , !P0 ;  /* 0xff80000029c87808 */ /* 0x000fe40004000000 */
[-C--:B------:R-:W-:Y:S02]  /*73c0*/  ISETP.GE.AND P1, PT, R30, R244.reuse, PT ;  /* 0x000000f41e00720c */ /* 0x080fe40003f26270 */
[----:B------:R-:W-:Y:S02]  /*73d0*/  ISETP.GE.AND P0, PT, R29, R244, PT ;  /* 0x000000f41d00720c */ /* 0x000fe40003f06270 */
[----:B------:R-:W-:Y:S02]  /*73e0*/  FMNMX3.FTZ R2, R2, R149, R185, !PT ;  /* 0x0000009502027276 */ /* 0x000fe400078100b9 */
[----:B------:R-:W-:Y:S02]  /*73f0*/  FSEL R242, R40, -INF , !P1 ;  /* 0xff80000028f27808 */ /* 0x000fe40004800000 */
[----:B------:R-:W-:-:S02]  /*7400*/  FSEL R216, R39, -INF , !P0 ;  /* 0xff80000027d87808 */ /* 0x000fc40004000000 */
[----:B------:R-:W-:Y:S02]  /*7410*/  FMNMX3.FTZ R2, R2, R184, R187, !PT ;  /* 0x000000b802027276 */ /* 0x000fe400078100bb */
[-C--:B------:R-:W-:Y:S02]  /*7420*/  ISETP.GE.AND P1, PT, R28, R244.reuse, PT ;  /* 0x000000f41c00720c */ /* 0x080fe40003f26270 */
[----:B------:R-:W-:Y:S02]  /*7430*/  ISETP.GE.AND P0, PT, R27, R244, PT ;  /* 0x000000f41b00720c */ /* 0x000fe40003f06270 */
[----:B------:R-:W-:Y:S02]  /*7440*/  FMNMX3.FTZ R2, R2, R186, R200, !PT ;  /* 0x000000ba02027276 */ /* 0x000fe400078100c8 */
[----:B------:R-:W-:Y:S02]  /*7450*/  FSEL R213, R46, -INF , !P1 ;  /* 0xff8000002ed57808 */ /* 0x000fe40004800000 */
[----:B------:R-:W-:-:S02]  /*7460*/  FSEL R214, R38, -INF , !P0 ;  /* 0xff80000026d67808 */ /* 0x000fc40004000000 */
[-C--:B------:R-:W-:Y:S02]  /*7470*/  ISETP.GE.AND P1, PT, R26, R244.reuse, PT ;  /* 0x000000f41a00720c */ /* 0x080fe40003f26270 */
[----:B------:R-:W-:Y:S02]  /*7480*/  ISETP.GE.AND P0, PT, R25, R244, PT ;  /* 0x000000f41900720c */ /* 0x000fe40003f06270 */
[----:B------:R-:W-:Y:S02]  /*7490*/  FMNMX3.FTZ R2, R2, R242, R216, !PT ;  /* 0x000000f202027276 */ /* 0x000fe400078100d8 */
[----:B------:R-:W-:Y:S02]  /*74a0*/  FSEL R176, R45, -INF , !P1 ;  /* 0xff8000002db07808 */ /* 0x000fe40004800000 */
[----:B------:R-:W-:Y:S02]  /*74b0*/  FSEL R212, R36, -INF , !P0 ;  /* 0xff80000024d47808 */ /* 0x000fe40004000000 */
[-C--:B------:R-:W-:Y:S01]  /*74c0*/  ISETP.GE.AND P1, PT, R24, R244.reuse, PT ;  /* 0x000000f41800720c */ /* 0x080fe20003f26270 */
[----:B------:R-:W-:Y:S01]  /*74d0*/  STL [R1+0x90], R176 ;  /* 0x000090b001007387 */ /* 0x000fe20000100800 */
[----:B------:R-:W-:-:S02]  /*74e0*/  ISETP.GE.AND P0, PT, R23, R244, PT ;  /* 0x000000f41700720c */ /* 0x000fc40003f06270 */
[----:B------:R-:W-:Y:S02]  /*74f0*/  FMNMX3.FTZ R2, R2, R213, R214, !PT ;  /* 0x000000d502027276 */ /* 0x000fe400078100d6 */
[----:B------:R-:W-:Y:S02]  /*7500*/  ISETP.GT.AND P2, PT, R243, R33, PT ;  /* 0x00000021f300720c */ /* 0x000fe40003f44270 */
[----:B------:R-:W-:Y:S02]  /*7510*/  FSEL R127, R35, -INF , !P1 ;  /* 0xff800000237f7808 */ /* 0x000fe40004800000 */
[----:B------:R-:W-:Y:S02]  /*7520*/  FSEL R132, R13, -INF , !P0 ;  /* 0xff8000000d847808 */ /* 0x000fe40004000000 */
[-C--:B------:R-:W-:Y:S01]  /*7530*/  ISETP.GE.AND P1, PT, R32, R244.reuse, PT ;  /* 0x000000f42000720c */ /* 0x080fe20003f26270 */
[----:B------:R-:W-:Y:S01]  /*7540*/  STL [R1+0x8c], R127 ;  /* 0x00008c7f01007387 */ /* 0x000fe20000100800 */
[----:B------:R-:W-:-:S02]  /*7550*/  ISETP.GE.AND P0, PT, R31, R244, PT ;  /* 0x000000f41f00720c */ /* 0x000fc40003f06270 */
[----:B------:R-:W-:Y:S01]  /*7560*/  FMNMX3.FTZ R2, R2, R176, R212, !PT ;  /* 0x000000b002027276 */ /* 0x000fe200078100d4 */
[----:B------:R-:W-:Y:S01]  /*7570*/  STL [R1+0x88], R132 ;  /* 0x0000888401007387 */ /* 0x000fe20000100800 */
[----:B------:R-:W-:Y:S02]  /*7580*/  FSEL R11, R93, -INF , !P2 ;  /* 0xff8000005d0b7808 */ /* 0x000fe40005000000 */
[----:B------:R-:W-:Y:S01]  /*7590*/  FSEL R203, R44, -INF , !P1 ;  /* 0xff8000002ccb7808 */ /* 0x000fe20004800000 */
[----:B------:R-:W-:Y:S01]  /*75a0*/  STL [R1+0xdc], R244 ;  /* 0x0000dcf401007387 */ /* 0x000fe20000100800 */
[----:B------:R-:W-:Y:S02]  /*75b0*/  ISETP.GE.AND P2, PT, R33, R244, PT ;  /* 0x000000f42100720c */ /* 0x000fe40003f46270 */
[----:B------:R-:W-:Y:S02]  /*75c0*/  FSEL R9, R10, -INF , !P0 ;  /* 0xff8000000a097808 */ /* 0x000fe40004000000 */
[----:B------:R-:W-:-:S02]  /*75d0*/  FMNMX3.FTZ R2, R2, R127, R132, !PT ;  /* 0x0000007f02027276 */ /* 0x000fc40007810084 */
[----:B------:R-:W-:Y:S01]  /*75e0*/  FSEL R8, R11, -INF , !P2 ;  /* 0xff8000000b087808 */ /* 0x000fe20005000000 */
[----:B------:R1:W-:Y:S01]  /*75f0*/  STL [R1+0x80], R9 ;  /* 0x0000800901007387 */ /* 0x0003e20000100800 */
[----:B------:R-:W-:Y:S02]  /*7600*/  FMNMX3.FTZ R2, R2, R203, R9, !PT ;  /* 0x000000cb02027276 */ /* 0x000fe40007810009 */
[----:B------:R-:W-:Y:S01]  /*7610*/  ISETP.GE.AND P1, PT, R14, R250, PT ;  /* 0x000000fa0e00720c */ /* 0x000fe20003f26270 */
[----:B------:R-:W-:Y:S01]  /*7620*/  STL [R1+0x78], R8 ;  /* 0x0000780801007387 */ /* 0x000fe20000100800 */
[----:B------:R-:W-:Y:S02]  /*7630*/  FMNMX.FTZ R2, R8, R2, !PT ;  /* 0x0000000208027209 */ /* 0x000fe40007810000 */
[----:B------:R-:W-:Y:S02]  /*7640*/  ISETP.GT.AND P0, PT, R34, R26, PT ;  /* 0x0000001a2200720c */ /* 0x000fe40003f04270 */
[----:B------:R-:W-:Y:S01]  /*7650*/  FSEL R145, R49, -INF , !P1 ;  /* 0xff80000031917808 */ /* 0x000fe20004800000 */
[----:B------:R-:W2:Y:S01]  /*7660*/  SHFL.BFLY PT, R8, R2, 0x2, 0x1f ;  /* 0x0c401f0002087f89 */ /* 0x000ea200000e0000 */
[----:B------:R-:W-:-:S02]  /*7670*/  ISETP.GE.AND P1, PT, R21, R250, PT ;  /* 0x000000fa1500720c */ /* 0x000fc40003f26270 */
[-C--:B------:R-:W-:Y:S02]  /*7680*/  ISETP.GE.AND P2, PT, R21, R248.reuse, PT ;  /* 0x000000f81500720c */ /* 0x080fe40003f46270 */
[----:B------:R-:W-:Y:S02]  /*7690*/  FSEL R148, R50, -INF , !P1 ;  /* 0xff80000032947808 */ /* 0x000fe40004800000 */
[----:B------:R-:W-:Y:S02]  /*76a0*/  ISETP.GT.AND P1, PT, R34, R25, PT ;  /* 0x000000192200720c */ /* 0x000fe40003f24270 */
[----:B------:R-:W-:Y:S02]  /*76b0*/  FSEL R144, R80, -INF , !P2 ;  /* 0xff80000050907808 */ /* 0x000fe40005000000 */
[----:B------:R-:W-:Y:S02]  /*76c0*/  FSEL R10, R235, -INF , !P1 ;  /* 0xff800000eb0a7808 */ /* 0x000fe40004800000 */
[----:B------:R-:W-:-:S02]  /*76d0*/  ISETP.GE.AND P1, PT, R19, R248, PT ;  /* 0x000000f81300720c */ /* 0x000fc40003f26270 */
[----:B-1----:R-:W-:Y:S02]  /*76e0*/  FSEL R9, R223, -INF , !P0 ;  /* 0xff800000df097808 */ /* 0x002fe40004000000 */
[C---:B------:R-:W-:Y:S02]  /*76f0*/  ISETP.GE.AND P0, PT, R20.reuse, R248, PT ;  /* 0x000000f81400720c */ /* 0x040fe40003f06270 */
[----:B------:R-:W-:Y:S02]  /*7700*/  ISETP.GE.AND P2, PT, R20, R250, PT ;  /* 0x000000fa1400720c */ /* 0x000fe40003f46270 */
        /* <DEDUP_REMOVED lines=11> */
[----:B--2---:R-:W-:Y:S02]  /*77c0*/  FMNMX.FTZ R80, R2, R8, !PT ;  /* 0x0000000802507209 */ /* 0x004fe40007810000 */
[----:B------:R-:W-:Y:S02]  /*77d0*/  ISETP.GE.AND P1, PT, R18, R248, PT ;  /* 0x000000f81200720c */ /* 0x000fe40003f26270 */
[----:B------:R-:W-:Y:S02]  /*77e0*/  FSEL R34, R227, -INF , !P0 ;  /* 0xff800000e3227808 */ /* 0x000fe40004000000 */
[----:B------:R-:W-:-:S02]  /*77f0*/  FMNMX3.FTZ R2, R78, R76, R74, !PT ;  /* 0x0000004c4e027276 */ /* 0x000fc4000781004a */
[----:B------:R-:W-:Y:S02]  /*7800*/  ISETP.GE.AND P0, PT, R18, R250, PT ;  /* 0x000000fa1200720c */ /* 0x000fe40003f06270 */
[----:B------:R-:W-:Y:S02]  /*7810*/  FSEL R177, R87, -INF , !P1 ;  /* 0xff80000057b17808 */ /* 0x000fe40004800000 */
[----:B------:R-:W-:Y:S02]  /*7820*/  FMNMX3.FTZ R2, R2, R72, R61, !PT ;  /* 0x0000004802027276 */ /* 0x000fe4000781003d */
[----:B------:R-:W-:Y:S02]  /*7830*/  ISETP.GE.AND P1, PT, R17, R248, PT ;  /* 0x000000f81100720c */ /* 0x000fe40003f26270 */
[----:B------:R-:W-:Y:S02]  /*7840*/  FSEL R182, R53, -INF , !P0 ;  /* 0xff80000035b67808 */ /* 0x000fe40004000000 */
[----:B------:R-:W-:-:S02]  /*7850*/  ISETP.GE.AND P0, PT, R17, R250, PT ;  /* 0x000000fa1100720c */ /* 0x000fc40003f06270 */
[----:B------:R-:W-:Y:S02]  /*7860*/  FMNMX3.FTZ R2, R2, R60, R86, !PT ;  /* 0x0000003c02027276 */ /* 0x000fe40007810056 */
[----:B------:R-:W-:Y:S02]  /*7870*/  FSEL R176, R88, -INF , !P1 ;  /* 0xff80000058b07808 */ /* 0x000fe40004800000 */
[----:B------:R-:W-:Y:S02]  /*7880*/  ISETP.GE.AND P1, PT, R22, R248, PT ;  /* 0x000000f81600720c */ /* 0x000fe40003f26270 */
[----:B------:R-:W-:Y:S02]  /*7890*/  FSEL R183, R54, -INF , !P0 ;  /* 0xff80000036b77808 */ /* 0x000fe40004000000 */
[----:B------:R-:W-:Y:S02]  /*78a0*/  ISETP.GE.AND P0, PT, R22, R250, PT ;  /* 0x000000fa1600720c */ /* 0x000fe40003f06270 */
[----:B------:R-:W-:-:S02]  /*78b0*/  FMNMX3.FTZ R2, R2, R62, R139, !PT ;  /* 0x0000003e02027276 */ /* 0x000fc4000781008b */
[----:B------:R-:W-:Y:S02]  /*78c0*/  FSEL R191, R91, -INF , !P1 ;  /* 0xff8000005bbf7808 */ /* 0x000fe40004800000 */
[----:B------:R-:W-:Y:S02]  /*78d0*/  ISETP.GE.AND P1, PT, R30, R248, PT ;  /* 0x000000f81e00720c */ /* 0x000fe40003f26270 */
[----:B------:R-:W-:Y:S02]  /*78e0*/  FSEL R195, R52, -INF , !P0 ;  /* 0xff80000034c37808 */ /* 0x000fe40004000000 */
[----:B------:R-:W-:Y:S02]  /*78f0*/  ISETP.GE.AND P0, PT, R30, R250, PT ;  /* 0x000000fa1e00720c */ /* 0x000fe40003f06270 */
[----:B------:R-:W-:Y:S02]  /*7900*/  FMNMX3.FTZ R2, R2, R131, R129, !PT ;  /* 0x0000008302027276 */ /* 0x000fe40007810081 */
[----:B------:R-:W-:-:S02]  /*7910*/  FSEL R190, R94, -INF , !P1 ;  /* 0xff8000005ebe7808 */ /* 0x000fc40004800000 */
[----:B------:R-:W-:Y:S02]  /*7920*/  ISETP.GE.AND P1, PT, R29, R248, PT ;  /* 0x000000f81d00720c */ /* 0x000fe40003f26270 */
[----:B------:R-:W-:Y:S02]  /*7930*/  FSEL R193, R57, -INF , !P0 ;  /* 0xff80000039c17808 */ /* 0x000fe40004000000 */
[----:B------:R-:W-:Y:S02]  /*7940*/  FMNMX3.FTZ R2, R2, R125, R161, !PT ;  /* 0x0000007d02027276 */ /* 0x000fe400078100a1 */
[----:B------:R-:W-:Y:S02]  /*7950*/  ISETP.GE.AND P0, PT, R29, R250, PT ;  /* 0x000000fa1d00720c */ /* 0x000fe40003f06270 */
[----:B------:R-:W-:Y:S02]  /*7960*/  FSEL R189, R96, -INF , !P1 ;  /* 0xff80000060bd7808 */ /* 0x000fe40004800000 */
[----:B------:R-:W-:-:S02]  /*7970*/  FMNMX3.FTZ R8, R2, R157, R153, !PT ;  /* 0x0000009d02087276 */ /* 0x000fc40007810099 */
[----:B------:R-:W-:Y:S02]  /*7980*/  ISETP.GE.AND P1, PT, R28, R248, PT ;  /* 0x000000f81c00720c */ /* 0x000fe40003f26270 */
[----:B------:R-:W-:Y:S02]  /*7990*/  FSEL R192, R56, -INF , !P0 ;  /* 0xff80000038c07808 */ /* 0x000fe40004000000 */
[----:B------:R-:W-:Y:S02]  /*79a0*/  ISETP.GE.AND P0, PT, R28, R250, PT ;  /* 0x000000fa1c00720c */ /* 0x000fe40003f06270 */
[----:B------:R-:W-:Y:S02]  /*79b0*/  FMNMX3.FTZ R2, R83, R79, R84, !PT ;  /* 0x0000004f53027276 */ /* 0x000fe40007810054 */
[----:B------:R-:W-:Y:S02]  /*79c0*/  FMNMX3.FTZ R8, R8, R144, R179, !PT ;  /* 0x0000009008087276 */ /* 0x000fe400078100b3 */
[----:B------:R-:W-:-:S02]  /*79d0*/  FSEL R188, R97, -INF , !P1 ;  /* 0xff80000061bc7808 */ /* 0x000fc40004800000 */
[-C--:B------:R-:W-:Y:S02]  /*79e0*/  ISETP.GE.AND P1, PT, R27, R248.reuse, PT ;  /* 0x000000f81b00720c */ /* 0x080fe40003f26270 */
[----:B------:R-:W-:Y:S02]  /*79f0*/  FSEL R194, R58, -INF , !P0 ;  /* 0xff8000003ac27808 */ /* 0x000fe40004000000 */
[----:B------:R-:W-:Y:S02]  /*7a00*/  ISETP.GE.AND P0, PT, R26, R248, PT ;  /* 0x000000f81a00720c */ /* 0x000fe40003f06270 */
[----:B------:R-:W-:Y:S02]  /*7a10*/  FMNMX3.FTZ R2, R2, R85, R89, !PT ;  /* 0x0000005502027276 */ /* 0x000fe40007810059 */
[----:B------:R-:W-:Y:S02]  /*7a20*/  FMNMX3.FTZ R70, R8, R178, R177, !PT ;  /* 0x000000b208467276 */ /* 0x000fe400078100b1 */
[----:B------:R-:W-:Y:S01]  /*7a30*/  FSEL R228, R98, -INF , !P1 ;  /* 0xff80000062e47808 */ /* 0x000fe20004800000 */
[----:B------:R-:W-:Y:S01]  /*7a40*/  SHFL.BFLY PT, R8, R80, 0x1, 0x1f ;  /* 0x0c201f0050087f89 */ /* 0x000fe200000e0000 */
[----:B------:R-:W-:-:S02]  /*7a50*/  ISETP.GE.AND P1, PT, R25, R248, PT ;  /* 0x000000f81900720c */ /* 0x000fc40003f26270 */
[----:B------:R-:W-:Y:S02]  /*7a60*/  FSEL R39, R100, -INF , !P0 ;  /* 0xff80000064277808 */ /* 0x000fe40004000000 */
[----:B------:R-:W-:Y:S02]  /*7a70*/  FMNMX3.FTZ R2, R2, R90, R95, !PT ;  /* 0x0000005a02027276 */ /* 0x000fe4000781005f */
[----:B------:R-:W-:Y:S01]  /*7a80*/  ISETP.GE.AND P0, PT, R24, R248, PT ;  /* 0x000000f81800720c */ /* 0x000fe20003f06270 */
[----:B------:R-:W-:Y:S01]  /*7a90*/  STL [R1+0x40], R39 ;  /* 0x0000402701007387 */ /* 0x000fe20000100800 */
[----:B------:R-:W-:Y:S02]  /*7aa0*/  FMNMX3.FTZ R70, R70, R176, R191, !PT ;  /* 0x000000b046467276 */ /* 0x000fe400078100bf */
[----:B------:R-:W-:Y:S02]  /*7ab0*/  FSEL R40, R101, -INF , !P1 ;  /* 0xff80000065287808 */ /* 0x000fe40004800000 */
[----:B------:R-:W-:-:S02]  /*7ac0*/  FMNMX3.FTZ R2, R2, R99, R141, !PT ;  /* 0x0000006302027276 */ /* 0x000fc4000781008d */
[----:B------:R-:W-:Y:S01]  /*7ad0*/  ISETP.GE.AND P1, PT, R23, R248, PT ;  /* 0x000000f81700720c */ /* 0x000fe20003f26270 */
[----:B------:R-:W-:Y:S01]  /*7ae0*/  STL [R1+0x38], R40 ;  /* 0x0000382801007387 */ /* 0x000fe20000100800 */
[----:B------:R-:W-:Y:S02]  /*7af0*/  FSEL R37, R102, -INF , !P0 ;  /* 0xff80000066257808 */ /* 0x000fe40004000000 */
[----:B------:R-:W-:Y:S02]  /*7b00*/  FMNMX3.FTZ R70, R70, R190, R189, !PT ;  /* 0x000000be46467276 */ /* 0x000fe400078100bd */
[----:B------:R-:W-:Y:S01]  /*7b10*/  ISETP.GE.AND P0, PT, R32, R248, PT ;  /* 0x000000f82000720c */ /* 0x000fe20003f06270 */
[----:B------:R-:W-:Y:S01]  /*7b20*/  STL [R1+0x34], R37 ;  /* 0x0000342501007387 */ /* 0x000fe20000100800 */
[----:B------:R-:W-:Y:S02]  /*7b30*/  FMNMX3.FTZ R2, R2, R140, R136, !PT ;  /* 0x0000008c02027276 */ /* 0x000fe40007810088 */
[----:B------:R-:W-:-:S02]  /*7b40*/  FSEL R38, R103, -INF , !P1 ;  /* 0xff80000067267808 */ /* 0x000fc40004800000 */
[----:B------:R-:W-:Y:S02]  /*7b50*/  FMNMX3.FTZ R70, R70, R188, R228, !PT ;  /* 0x000000bc46467276 */ /* 0x000fe400078100e4 */
[----:B------:R-:W-:Y:S01]  /*7b60*/  FSEL R36, R104, -INF , !P0 ;  /* 0xff80000068247808 */ /* 0x000fe20004000000 */
[----:B------:R-:W-:Y:S01]  /*7b70*/  STL [R1+0x30], R38 ;  /* 0x0000302601007387 */ /* 0x000fe20000100800 */
[----:B------:R-:W-:Y:S02]  /*7b80*/  FMNMX3.FTZ R2, R2, R137, R174, !PT ;  /* 0x0000008902027276 */ /* 0x000fe400078100ae */
[----:B------:R-:W-:Y:S01]  /*7b90*/  ISETP.GE.AND P1, PT, R31, R248, PT ;  /* 0x000000f81f00720c */ /* 0x000fe20003f26270 */
[----:B------:R-:W-:Y:S01]  /*7ba0*/  STL [R1+0x2c], R36 ;  /* 0x00002c2401007387 */ /* 0x000fe20000100800 */
[----:B------:R-:W-:Y:S02]  /*7bb0*/  FMNMX3.FTZ R70, R70, R39, R40, !PT ;  /* 0x0000002746467276 */ /* 0x000fe40007810028 */
[----:B------:R-:W-:Y:S01]  /*7bc0*/  FSEL R13, R231, -INF , !P2 ;  /* 0xff800000e70d7808 */ /* 0x000fe20005000000 */
[----:B------:R1:W-:Y:S01]  /*7bd0*/  STL [R1+0xe0], R248 ;  /* 0x0000e0f801007387 */ /* 0x0003e20000100800 */
[----:B------:R-:W-:-:S02]  /*7be0*/  ISETP.GE.AND P2, PT, R19, R250, PT ;  /* 0x000000fa1300720c */ /* 0x000fc40003f46270 */
[----:B------:R-:W-:Y:S02]  /*7bf0*/  ISETP.GE.AND P0, PT, R33, R248, PT ;  /* 0x000000f82100720c */ /* 0x000fe40003f06270 */
[----:B------:R-:W-:Y:S02]  /*7c00*/  FMNMX3.FTZ R2, R2, R175, R145, !PT ;  /* 0x000000af02027276 */ /* 0x000fe40007810091 */
[----:B------:R-:W-:Y:S02]  /*7c10*/  FMNMX3.FTZ R70, R70, R37, R38, !PT ;  /* 0x0000002546467276 */ /* 0x000fe40007810026 */
[----:B------:R-:W-:Y:S02]  /*7c20*/  FSEL R181, R55, -INF , !P2 ;  /* 0xff80000037b57808 */ /* 0x000fe40005000000 */
[----:B------:R-:W-:Y:S02]  /*7c30*/  FMNMX3.FTZ R2, R2, R148, R180, !PT ;  /* 0x0000009402027276 */ /* 0x000fe400078100b4 */
[----:B------:R-:W-:-:S02]  /*7c40*/  FSEL R226, R106, -INF , !P0 ;  /* 0xff8000006ae27808 */ /* 0x000fc40004000000 */
[----:B------:R-:W-:Y:S02]  /*7c50*/  FMNMX3.FTZ R2, R2, R181, R182, !PT ;  /* 0x000000b502027276 */ /* 0x000fe400078100b6 */
[----:B------:R-:W-:Y:S02]  /*7c60*/  ISETP.GE.AND P0, PT, R26, R250, PT ;  /* 0x000000fa1a00720c */ /* 0x000fe40003f06270 */
[----:B------:R-:W-:Y:S02]  /*7c70*/  FMNMX3.FTZ R68, R2, R183, R195, !PT ;  /* 0x000000b702447276 */ /* 0x000fe400078100c3 */
[----:B------:R-:W-:Y:S02]  /*7c80*/  FSEL R204, R9, -INF , !P0 ;  /* 0xff80000009cc7808 */ /* 0x000fe40004000000 */
[----:B------:R-:W-:Y:S02]  /*7c90*/  FMNMX3.FTZ R68, R68, R193, R192, !PT ;  /* 0x000000c144447276 */ /* 0x000fe400078100c0 */
[----:B-1----:R-:W-:-:S02]  /*7ca0*/  FSEL R248, R105, -INF , !P1 ;  /* 0xff80000069f87808 */ /* 0x002fc40004800000 */
[----:B------:R-:W-:Y:S02]  /*7cb0*/  ISETP.GE.AND P1, PT, R27, R250, PT ;  /* 0x000000fa1b00720c */ /* 0x000fe40003f26270 */
[----:B------:R-:W-:Y:S01]  /*7cc0*/  FMNMX3.FTZ R70, R70, R36, R248, !PT ;  /* 0x0000002446467276 */ /* 0x000fe200078100f8 */
[----:B------:R-:W-:Y:S01]  /*7cd0*/  STL [R1+0xe4], R248 ;  /* 0x0000e4f801007387 */ /* 0x000fe20000100800 */
[----:B------:R-:W-:Y:S02]  /*7ce0*/  FSEL R36, R59, -INF , !P1 ;  /* 0xff8000003b247808 */ /* 0x000fe40004800000 */
[----:B------:R-:W-:Y:S02]  /*7cf0*/  FMNMX.FTZ R70, R226, R70, !PT ;  /* 0x00000046e2467209 */ /* 0x000fe40007810000 */
[-C--:B------:R-:W-:Y:S01]  /*7d00*/  ISETP.GE.AND P1, PT, R25, R250.reuse, PT ;  /* 0x000000fa1900720c */ /* 0x080fe20003f26270 */
[----:B------:R-:W-:Y:S01]  /*7d10*/  STL [R1+0x54], R36 ;  /* 0x0000542401007387 */ /* 0x000fe20000100800 */
[----:B------:R-:W-:-:S02]  /*7d20*/  ISETP.GE.AND P0, PT, R24, R250, PT ;  /* 0x000000fa1800720c */ /* 0x000fc40003f06270 */
[----:B------:R-:W-:Y:S01]  /*7d30*/  FSEL R221, R10, -INF , !P1 ;  /* 0xff8000000add7808 */ /* 0x000fe20004800000 */
[----:B------:R-:W1:Y:S01]  /*7d40*/  SHFL.BFLY PT, R2, R70, 0x2, 0x1f ;  /* 0x0c401f0046027f89 */ /* 0x000e6200000e0000 */
[----:B------:R-:W-:Y:S02]  /*7d50*/  ISETP.GE.AND P1, PT, R23, R250, PT ;  /* 0x000000fa1700720c */ /* 0x000fe40003f26270 */
[----:B------:R-:W-:Y:S01]  /*7d60*/  FMNMX3.FTZ R68, R68, R194, R36, !PT ;  /* 0x000000c244447276 */ /* 0x000fe20007810024 */
[----:B------:R-:W-:Y:S01]  /*7d70*/  STL [R1+0xe8], R250 ;  /* 0x0000e8fa01007387 */ /* 0x000fe20000100800 */
[----:B------:R-:W-:Y:S02]  /*7d80*/  FSEL R217, R11, -INF , !P0 ;  /* 0xff8000000bd97808 */ /* 0x000fe40004000000 */
[----:B------:R-:W-:Y:S02]  /*7d90*/  ISETP.GE.AND P0, PT, R32, R250, PT ;  /* 0x000000fa2000720c */ /* 0x000fe40003f06270 */
[----:B------:R-:W-:-:S02]  /*7da0*/  FSEL R225, R35, -INF , !P1 ;  /* 0xff80000023e17808 */ /* 0x000fc40004800000 */
[----:B------:R-:W-:Y:S02]  /*7db0*/  ISETP.GE.AND P1, PT, R31, R250, PT ;  /* 0x000000fa1f00720c */ /* 0x000fe40003f26270 */
[----:B------:R-:W-:Y:S02]  /*7dc0*/  FMNMX3.FTZ R68, R68, R204, R221, !PT ;  /* 0x000000cc44447276 */ /* 0x000fe400078100dd */
[----:B------:R-:W-:Y:S02]  /*7dd0*/  FSEL R236, R13, -INF , !P0 ;  /* 0xff8000000dec7808 */ /* 0x000fe40004000000 */
[----:B------:R-:W-:Y:S02]  /*7de0*/  ISETP.GE.AND P0, PT, R33, R250, PT ;  /* 0x000000fa2100720c */ /* 0x000fe40003f06270 */
[----:B------:R-:W-:Y:S01]  /*7df0*/  FSEL R234, R12, -INF , !P1 ;  /* 0xff8000000cea7808 */ /* 0x000fe20004800000 */
[----:B------:R-:W-:Y:S01]  /*7e00*/  STL [R1+0xf0], R236 ;  /* 0x0000f0ec01007387 */ /* 0x000fe20000100800 */
[----:B------:R-:W-:-:S02]  /*7e10*/  FMNMX3.FTZ R68, R68, R217, R225, !PT ;  /* 0x000000d944447276 */ /* 0x000fc400078100e1 */
[----:B------:R-:W-:Y:S01]  /*7e20*/  FSEL R233, R34, -INF , !P0 ;  /* 0xff80000022e97808 */ /* 0x000fe20004000000 */
[----:B------:R-:W-:Y:S01]  /*7e30*/  STL [R1+0xec], R234 ;  /* 0x0000ecea01007387 */ /* 0x000fe20000100800 */
[----:B-1----:R-:W-:Y:S02]  /*7e40*/  FMNMX.FTZ R70, R70, R2, !PT ;  /* 0x0000000246467209 */ /* 0x002fe40007810000 */
[----:B------:R-:W-:Y:S01]  /*7e50*/  FMNMX3.FTZ R68, R68, R236, R234, !PT ;  /* 0x000000ec44447276 */ /* 0x000fe200078100ea */
[----:B------:R-:W-:Y:S01]  /*7e60*/  STL [R1+0xf4], R233 ;  /* 0x0000f4e901007387 */ /* 0x000fe20000100800 */
[----:B------:R-:W-:Y:S02]  /*7e70*/  FSEL R81, R133, -INF , !P5 ;  /* 0xff80000085517808 */ /* 0x000fe40006800000 */
[-C--:B------:R-:W-:Y:S02]  /*7e80*/  ISETP.GE.AND P5, PT, R5, R251.reuse, PT ;  /* 0x000000fb0500720c */ /* 0x080fe40003fa6270 */
[----:B------:R-:W-:Y:S01]  /*7e90*/  FMNMX.FTZ R68, R233, R68, !PT ;  /* 0x00000044e9447209 */ /* 0x000fe20007810000 */
[----:B------:R-:W1:Y:S01]  /*7ea0*/  SHFL.BFLY PT, R5, R70, 0x1, 0x1f ;  /* 0x0c201f0046057f89 */ /* 0x000e6200000e0000 */
[----:B------:R-:W-:-:S02]  /*7eb0*/  ISETP.GE.AND P2, PT, R4, R251, PT ;  /* 0x000000fb0400720c */ /* 0x000fc40003f46270 */
[----:B------:R-:W-:Y:S01]  /*7ec0*/  FMNMX.FTZ R80, R80, R8, !PT ;  /* 0x0000000850507209 */ /* 0x000fe20007810000 */
[----:B------:R-:W2:Y:S01]  /*7ed0*/  SHFL.BFLY PT, R4, R68, 0x2, 0x1f ;  /* 0x0c401f0044047f89 */ /* 0x000ea200000e0000 */
[-C--:B------:R-:W-:Y:S02]  /*7ee0*/  ISETP.GE.AND P0, PT, R6, R251.reuse, PT ;  /* 0x000000fb0600720c */ /* 0x080fe40003f06270 */
[----:B------:R-:W-:Y:S01]  /*7ef0*/  FSEL R13, R134, -INF , !P4 ;  /* 0xff800000860d7808 */ /* 0x000fe20006000000 */
[----:B------:R-:W-:Y:S01]  /*7f00*/  STL [R1+0xf8], R80 ;  /* 0x0000f85001007387 */ /* 0x000fe20000100800 */
[----:B------:R-:W-:Y:S01]  /*7f10*/  ISETP.GE.AND P4, PT, R3, R251, PT ;  /* 0x000000fb0300720c */ /* 0x000fe20003f86270 */
[----:B------:R-:W-:Y:S01]  /*7f20*/  FMUL.FTZ R3, R80, UR4 ;  /* 0x0000000450037c20 */ /* 0x000fe20008410000 */
[----:B------:R-:W-:Y:S02]  /*7f30*/  FSEL R88, R150, -INF , !P0 ;  /* 0xff80000096587808 */ /* 0x000fe40004000000 */
[----:B------:R-:W-:-:S02]  /*7f40*/  FSETP.NEU.FTZ.AND P0, PT, R80, -INF , PT ;  /* 0xff8000005000780b */ /* 0x000fc40003f1d000 */
[----:B------:R-:W-:Y:S02]  /*7f50*/  FSEL R91, R135, -INF , !P5 ;  /* 0xff800000875b7808 */ /* 0x000fe40006800000 */
[----:B------:R-:W-:Y:S02]  /*7f60*/  FSEL R3, R3, RZ, P0 ;  /* 0x000000ff03037208 */ /* 0x000fe40000000000 */
[----:B------:R-:W-:Y:S02]  /*7f70*/  ISETP.GE.AND P5, PT, R15, R251, PT ;  /* 0x000000fb0f00720c */ /* 0x000fe40003fa6270 */
[----:B------:R-:W-:Y:S01]  /*7f80*/  FSEL R15, R154, -INF , !P2 ;  /* 0xff8000009a0f7808 */ /* 0x000fe20005000000 */
[----:B------:R-:W-:Y:S01]  /*7f90*/  FFMA.FTZ R2, R73, UR4, -R3 ;  /* 0x0000000449027c23 */ /* 0x000fe20008010803 */
[----:B------:R-:W-:Y:S02]  /*7fa0*/  FSEL R121, R159, -INF , !P5 ;  /* 0xff8000009f797808 */ /* 0x000fe40006800000 */
[----:B-1----:R-:W-:Y:S01]  /*7fb0*/  FMNMX.FTZ R70, R70, R5, !PT ;  /* 0x0000000546467209 */ /* 0x002fe20007810000 */
[----:B------:R1:W-:Y:S01]  /*7fc0*/  MUFU.EX2 R159, R2 ;  /* 0x00000002009f7308 */ /* 0x0003e20000000800 */
[----:B------:R-:W-:-:S02]  /*7fd0*/  ISETP.GE.AND P0, PT, R21, R251, PT ;  /* 0x000000fb1500720c */ /* 0x000fc40003f06270 */
[-C--:B------:R-:W-:Y:S02]  /*7fe0*/  ISETP.GE.AND P2, PT, R14, R251.reuse, PT ;  /* 0x000000fb0e00720c */ /* 0x080fe40003f46270 */
[----:B------:R-:W-:Y:S02]  /*7ff0*/  FSEL R14, R158, -INF , !P4 ;  /* 0xff8000009e0e7808 */ /* 0x000fe40006000000 */
[----:B--2---:R-:W-:Y:S01]  /*8000*/  FMNMX.FTZ R68, R68, R4, !PT ;  /* 0x0000000444447209 */ /* 0x004fe20007810000 */
[----:B------:R-:W-:Y:S01]  /*8010*/  FFMA.FTZ R4, R69, UR4, -R3 ;  /* 0x0000000445047c23 */ /* 0x000fe20008010803 */
[----:B------:R-:W-:Y:S02]  /*8020*/  FMNMX3.FTZ R5, R115, R114, R123, !PT ;  /* 0x0000007273057276 */ /* 0x000fe4000781007b */
[----:B------:R-:W-:Y:S01]  /*8030*/  ISETP.GE.AND P1, PT, R7, R251, PT ;  /* 0x000000fb0700720c */ /* 0x000fe20003f26270 */
[----:B------:R-:W2:Y:S01]  /*8040*/  SHFL.BFLY PT, R6, R68, 0x1, 0x1f ;  /* 0x0c201f0044067f89 */ /* 0x000ea200000e0000 */
[----:B------:R-:W-:Y:S01]  /*8050*/  MUFU.EX2 R208, R4 ;  /* 0x0000000400d07308 */ /* 0x000fe20000000800 */
[----:B------:R-:W-:-:S02]  /*8060*/  FMNMX3.FTZ R5, R5, R111, R126, !PT ;  /* 0x0000006f05057276 */ /* 0x000fc4000781007e */
[----:B------:R-:W-:Y:S01]  /*8070*/  FSEL R82, R151, -INF , !P1 ;  /* 0xff80000097527808 */ /* 0x000fe20004800000 */
[----:B-1----:R-:W-:Y:S01]  /*8080*/  FFMA.FTZ R2, R71, UR4, -R3 ;  /* 0x0000000447027c23 */ /* 0x002fe20008010803 */
[----:B------:R-:W-:Y:S02]  /*8090*/  FSEL R71, R162, -INF , !P0 ;  /* 0xff800000a2477808 */ /* 0x000fe40004000000 */
[----:B------:R-:W-:Y:S01]  /*80a0*/  FSETP.NEU.FTZ.AND P0, PT, R70, -INF , PT ;  /* 0xff8000004600780b */ /* 0x000fe20003f1d000 */
[----:B------:R1:W-:Y:S01]  /*80b0*/  MUFU.EX2 R158, R2 ;  /* 0x00000002009e7308 */ /* 0x0003e20000000800 */
[----:B------:R-:W-:Y:S02]  /*80c0*/  ISETP.GE.AND P1, PT, R16, R251, PT ;  /* 0x000000fb1000720c */ /* 0x000fe40003f26270 */
[----:B------:R-:W-:Y:S02]  /*80d0*/  FMNMX3.FTZ R5, R5, R81, R13, !PT ;  /* 0x0000005105057276 */ /* 0x000fe4000781000d */
[----:B------:R-:W-:-:S02]  /*80e0*/  FSEL R120, R155, -INF , !P1 ;  /* 0xff8000009b787808 */ /* 0x000fc40004800000 */
[-C--:B------:R-:W-:Y:S02]  /*80f0*/  ISETP.GE.AND P1, PT, R19, R251.reuse, PT ;  /* 0x000000fb1300720c */ /* 0x080fe40003f26270 */
[-C--:B------:R-:W-:Y:S02]  /*8100*/  ISETP.GE.AND P4, PT, R20, R251.reuse, PT ;  /* 0x000000fb1400720c */ /* 0x080fe40003f86270 */
[----:B------:R-:W-:Y:S02]  /*8110*/  FSEL R166, R166, -INF , !P1 ;  /* 0xff800000a6a67808 */ /* 0x000fe40004800000 */
[----:B------:R-:W-:Y:S02]  /*8120*/  ISETP.GE.AND P1, PT, R28, R251, PT ;  /* 0x000000fb1c00720c */ /* 0x000fe40003f26270 */
[----:B--2---:R-:W-:Y:S01]  /*8130*/  FMNMX.FTZ R68, R68, R6, !PT ;  /* 0x0000000644447209 */ /* 0x004fe20007810000 */
[----:B-1----:R-:W-:Y:S01]  /*8140*/  FMUL.FTZ R2, R70, UR4 ;  /* 0x0000000446027c20 */ /* 0x002fe20008410000 */
[----:B------:R-:W-:-:S02]  /*8150*/  FSEL R127, R146, -INF , !P2 ;  /* 0xff800000927f7808 */ /* 0x000fc40005000000 */
[----:B------:R-:W-:Y:S01]  /*8160*/  FSEL R168, R168, -INF , !P1 ;  /* 0xff800000a8a87808 */ /* 0x000fe20004800000 */
[----:B------:R-:W-:Y:S01]  /*8170*/  FMUL.FTZ R12, R68, UR4 ;  /* 0x00000004440c7c20 */ /* 0x000fe20008410000 */
[----:B------:R-:W-:Y:S02]  /*8180*/  FSEL R2, R2, RZ, P0 ;  /* 0x000000ff02027208 */ /* 0x000fe40000000000 */
[----:B------:R-:W-:Y:S02]  /*8190*/  FSETP.NEU.FTZ.AND P1, PT, R68, -INF , PT ;  /* 0xff8000004400780b */ /* 0x000fe40003f3d000 */
[-C--:B------:R-:W-:Y:S01]  /*81a0*/  ISETP.GE.AND P5, PT, R18, R251.reuse, PT ;  /* 0x000000fb1200720c */ /* 0x080fe20003fa6270 */
[--C-:B------:R-:W-:Y:S01]  /*81b0*/  FFMA.FTZ R4, R78, UR4, -R2.reuse ;  /* 0x000000044e047c23 */ /* 0x100fe20008010802 */
[----:B------:R-:W-:Y:S01]  /*81c0*/  FSEL R147, R147, -INF , !P4 ;  /* 0xff80000093937808 */ /* 0x000fe20006000000 */
[----:B------:R-:W-:Y:S01]  /*81d0*/  FFMA.FTZ R8, R86, UR4, -R2 ;  /* 0x0000000456087c23 */ /* 0x000fe20008010802 */
[----:B------:R-:W-:Y:S01]  /*81e0*/  FSEL R12, R12, RZ, P1 ;  /* 0x000000ff0c0c7208 */ /* 0x000fe20000800000 */
[----:B------:R1:W-:Y:S01]  /*81f0*/  MUFU.EX2 R211, R4 ;  /* 0x0000000400d37308 */ /* 0x0003e20000000800 */
[----:B------:R-:W-:-:S02]  /*8200*/  ISETP.GE.AND P2, PT, R17, R251, PT ;  /* 0x000000fb1100720c */ /* 0x000fc40003f46270 */
[-C--:B------:R-:W-:Y:S02]  /*8210*/  ISETP.GE.AND P4, PT, R22, R251.reuse, PT ;  /* 0x000000fb1600720c */ /* 0x080fe40003f86270 */
[----:B------:R-:W-:Y:S02]  /*8220*/  FSEL R165, R165, -INF , !P5 ;  /* 0xff800000a5a57808 */ /* 0x000fe40006800000 */
[----:B------:R-:W-:Y:S01]  /*8230*/  LEA R232, R0, UR5, 0x1 ;  /* 0x0000000500e87c11 */ /* 0x000fe2000f8e08ff */
[----:B------:R-:W-:Y:S01]  /*8240*/  FFMA.FTZ R0, R79, UR4, -R12 ;  /* 0x000000044f007c23 */ /* 0x000fe2000801080c */
[-C--:B------:R-:W-:Y:S02]  /*8250*/  ISETP.GE.AND P0, PT, R30, R251.reuse, PT ;  /* 0x000000fb1e00720c */ /* 0x080fe40003f06270 */
[----:B------:R-:W-:Y:S01]  /*8260*/  ISETP.GE.AND P5, PT, R29, R251, PT ;  /* 0x000000fb1d00720c */ /* 0x000fe20003fa6270 */
[----:B------:R-:W-:Y:S01]  /*8270*/  MUFU.EX2 R197, R0 ;  /* 0x0000000000c57308 */ /* 0x000fe20000000800 */
[----:B------:R-:W-:Y:S01]  /*8280*/  FSEL R164, R164, -INF , !P2 ;  /* 0xff800000a4a47808 */ /* 0x000fe20005000000 */
[--C-:B------:R-:W-:Y:S01]  /*8290*/  IMAD.IADD R202, R239, 0x1, R232.reuse ;  /* 0x00000001efca7824 */ /* 0x100fe200078e02e8 */
[----:B------:R-:W-:Y:S01]  /*82a0*/  FSEL R163, R163, -INF , !P4 ;  /* 0xff800000a3a37808 */ /* 0x000fe20006000000 */
[----:B------:R-:W-:-:S02]  /*82b0*/  IMAD.IADD R235, R237, 0x1, R232 ;  /* 0x00000001edeb7824 */ /* 0x000fc400078e02e8 */
[----:B-1----:R-:W-:Y:S01]  /*82c0*/  FFMA.FTZ R4, R76, UR4, -R2 ;  /* 0x000000044c047c23 */ /* 0x002fe20008010802 */
[-C--:B------:R-:W-:Y:S01]  /*82d0*/  ISETP.GE.AND P2, PT, R27, R251.reuse, PT ;  /* 0x000000fb1b00720c */ /* 0x080fe20003f46270 */
[----:B------:R-:W-:Y:S01]  /*82e0*/  IMAD.IADD R133, R237, 0x1, R202 ;  /* 0x00000001ed857824 */ /* 0x000fe200078e02ca */
[----:B------:R-:W-:Y:S01]  /*82f0*/  FSEL R151, R142, -INF , !P0 ;  /* 0xff8000008e977808 */ /* 0x000fe20004000000 */
[----:B------:R1:W-:Y:S01]  /*8300*/  MUFU.EX2 R210, R4 ;  /* 0x0000000400d27308 */ /* 0x0003e20000000800 */
[----:B------:R-:W-:Y:S01]  /*8310*/  FSEL R154, R143, -INF , !P5 ;  /* 0xff8000008f9a7808 */ /* 0x000fe20006800000 */
[----:B------:R-:W-:Y:S01]  /*8320*/  LDSM.16.MT88.4 R40, [R235+0x8000] ;  /* 0x00800000eb28783b */ /* 0x000fe20000004200 */
[-C--:B------:R-:W-:Y:S02]  /*8330*/  ISETP.GE.AND P4, PT, R26, R251.reuse, PT ;  /* 0x000000fb1a00720c */ /* 0x080fe40003f86270 */
[----:B------:R-:W-:Y:S01]  /*8340*/  ISETP.GE.AND P0, PT, R25, R251, PT ;  /* 0x000000fb1900720c */ /* 0x000fe20003f06270 */
[----:B------:R-:W-:Y:S01]  /*8350*/  LDSM.16.MT88.4 R52, [R202+0x8000] ;  /* 0x00800000ca34783b */ /* 0x000fe20000004200 */
[----:B------:R-:W-:-:S02]  /*8360*/  FSEL R167, R167, -INF , !P2 ;  /* 0xff800000a7a77808 */ /* 0x000fc40005000000 */
[-C--:B------:R-:W-:Y:S01]  /*8370*/  ISETP.GE.AND P5, PT, R24, R251.reuse, PT ;  /* 0x000000fb1800720c */ /* 0x080fe20003fa6270 */
[----:B------:R-:W-:Y:S01]  /*8380*/  LDSM.16.MT88.4 R56, [R133+0x8000] ;  /* 0x008000008538783b */ /* 0x000fe20000004200 */
[-C--:B------:R-:W-:Y:S02]  /*8390*/  ISETP.GE.AND P2, PT, R23, R251.reuse, PT ;  /* 0x000000fb1700720c */ /* 0x080fe40003f46270 */
[----:B------:R-:W-:Y:S01]  /*83a0*/  FSEL R169, R169, -INF , !P4 ;  /* 0xff800000a9a97808 */ /* 0x000fe20006000000 */
[----:B------:R-:W-:Y:S01]  /*83b0*/  LDSM.16.MT88.4 R24, [R232+0x8000] ;  /* 0x00800000e818783b */ /* 0x000fe20000004200 */
[----:B------:R-:W-:Y:S01]  /*83c0*/  FSEL R143, R118, -INF , !P0 ;  /* 0xff800000768f7808 */ /* 0x000fe20004000000 */
[----:B-1----:R-:W-:Y:S01]  /*83d0*/  FFMA.FTZ R4, R74, UR4, -R2 ;  /* 0x000000044a047c23 */ /* 0x002fe20008010802 */
[-C--:B------:R-:W-:Y:S01]  /*83e0*/  ISETP.GE.AND P4, PT, R32, R251.reuse, PT ;  /* 0x000000fb2000720c */ /* 0x080fe20003f86270 */
[----:B------:R-:W-:Y:S01]  /*83f0*/  LDSM.16.MT88.4 R76, [R202+0x8800] ;  /* 0x00880000ca4c783b */ /* 0x000fe20000004200 */
[----:B------:R-:W-:Y:S01]  /*8400*/  ISETP.GE.AND P1, PT, R31, R251, PT ;  /* 0x000000fb1f00720c */ /* 0x000fe20003f26270 */
[----:B------:R1:W-:Y:S01]  /*8410*/  MUFU.EX2 R234, R4 ;  /* 0x0000000400ea7308 */ /* 0x0003e20000000800 */
[----:B------:R-:W-:Y:S01]  /*8420*/  FSEL R142, R173, -INF , !P5 ;  /* 0xff800000ad8e7808 */ /* 0x000fe20006800000 */
[----:B------:R-:W-:Y:S01]  /*8430*/  IMAD.MOV.U32 R173, RZ, RZ, R225 ;  /* 0x000000ffffad7224 */ /* 0x000fe200078e00e1 */
[----:B------:R-:W-:-:S02]  /*8440*/  FSEL R170, R170, -INF , !P2 ;  /* 0xff800000aaaa7808 */ /* 0x000fc40005000000 */
[----:B------:R-:W-:Y:S02]  /*8450*/  ISETP.GE.AND P0, PT, R33, R251, PT ;  /* 0x000000fb2100720c */ /* 0x000fe40003f06270 */
[----:B------:R-:W-:Y:S02]  /*8460*/  FSEL R171, R171, -INF , !P4 ;  /* 0xff800000abab7808 */ /* 0x000fe40006000000 */
[----:B------:R-:W-:Y:S02]  /*8470*/  FSEL R135, R119, -INF , !P1 ;  /* 0xff80000077877808 */ /* 0x000fe40004800000 */
[----:B-1----:R-:W-:Y:S01]  /*8480*/  FMNMX3.FTZ R4, R5, R82, R88, !PT ;  /* 0x0000005205047276 */ /* 0x002fe20007810058 */
[----:B------:R-:W-:Y:S02]  /*8490*/  FFMA.FTZ R5, R72, UR4, -R2 ;  /* 0x0000000448057c23 */ /* 0x000fe40008010802 */
[----:B------:R-:W-:Y:S01]  /*84a0*/  LDSM.16.MT88.4 R72, [R235+0x8800] ;  /* 0x00880000eb48783b */ /* 0x000fe20000004200 */
[----:B------:R-:W-:Y:S01]  /*84b0*/  FMNMX3.FTZ R4, R4, R91, R15, !PT ;  /* 0x0000005b04047276 */ /* 0x000fe2000781000f */
[----:B------:R1:W2:Y:S03]  /*84c0*/  MUFU.EX2 R236, R5 ;  /* 0x0000000500ec7308 */ /* 0x0002a60000000800 */
[----:B------:R-:W-:-:S04]  /*84d0*/  FMNMX3.FTZ R4, R4, R14, R120, !PT ;  /* 0x0000000e04047276 */ /* 0x000fc80007810078 */
[----:B------:R-:W-:-:S04]  /*84e0*/  FMNMX3.FTZ R4, R4, R121, R127, !PT ;  /* 0x0000007904047276 */ /* 0x000fc8000781007f */
[----:B------:R-:W-:-:S04]  /*84f0*/  FMNMX3.FTZ R4, R4, R71, R147, !PT ;  /* 0x0000004704047276 */ /* 0x000fc80007810093 */
[----:B------:R-:W-:Y:S01]  /*8500*/  FMNMX3.FTZ R4, R4, R166, R165, !PT ;  /* 0x000000a604047276 */ /* 0x000fe200078100a5 */
[--C-:B-1----:R-:W-:Y:S01]  /*8510*/  FFMA.FTZ R5, R83, UR4, -R12.reuse ;  /* 0x0000000453057c23 */ /* 0x102fe2000801080c */
[----:B------:R-:W-:Y:S02]  /*8520*/  FSEL R83, R172, -INF , !P0 ;  /* 0xff800000ac537808 */ /* 0x000fe40004000000 */
[----:B------:R-:W-:Y:S01]  /*8530*/  FMNMX3.FTZ R0, R4, R164, R163, !PT ;  /* 0x000000a404007276 */ /* 0x000fe200078100a3 */
[----:B------:R-:W-:Y:S01]  /*8540*/  FFMA.FTZ R4, R84, UR4, -R12 ;  /* 0x0000000454047c23 */ /* 0x000fe2000801080c */
[----:B------:R-:W1:Y:S01]  /*8550*/  MUFU.EX2 R199, R5 ;  /* 0x0000000500c77308 */ /* 0x000e620000000800 */
[----:B--2---:R-:W-:Y:S02]  /*8560*/  F2FP.BF16.F32.PACK_AB R6, R236, R234 ;  /* 0x000000eaec06723e */ /* 0x004fe400000010ff */
[----:B------:R-:W-:-:S04]  /*8570*/  FMNMX3.FTZ R0, R0, R151, R154, !PT ;  /* 0x0000009700007276 */ /* 0x000fc8000781009a */
[----:B------:R-:W-:Y:S01]  /*8580*/  FMNMX3.FTZ R0, R0, R168, R167, !PT ;  /* 0x000000a800007276 */ /* 0x000fe200078100a7 */
[----:B------:R2:W-:Y:S03]  /*8590*/  MUFU.EX2 R222, R4 ;  /* 0x0000000400de7308 */ /* 0x0005e60000000800 */
[----:B------:R-:W-:-:S04]  /*85a0*/  FMNMX3.FTZ R0, R0, R169, R143, !PT ;  /* 0x000000a900007276 */ /* 0x000fc8000781008f */
[----:B------:R-:W-:Y:S01]  /*85b0*/  FMNMX3.FTZ R0, R0, R142, R170, !PT ;  /* 0x0000008e00007276 */ /* 0x000fe200078100aa */
[----:B------:R3:W-:Y:S01]  /*85c0*/  MUFU.EX2 R172, R8 ;  /* 0x0000000800ac7308 */ /* 0x0007e20000000800 */
[----:B-1----:R-:W-:Y:S02]  /*85d0*/  F2FP.BF16.F32.PACK_AB R5, R197, R199 ;  /* 0x000000c7c505723e */ /* 0x002fe400000010ff */
[----:B------:R-:W-:-:S04]  /*85e0*/  FMNMX3.FTZ R0, R0, R171, R135, !PT ;  /* 0x000000ab00007276 */ /* 0x000fc80007810087 */
[----:B------:R-:W-:Y:S01]  /*85f0*/  FMNMX.FTZ R0, R83, R0, !PT ;  /* 0x0000000053007209 */ /* 0x000fe20007810000 */
[----:B--2---:R-:W-:Y:S02]  /*8600*/  FFMA.FTZ R4, R85, UR4, -R12 ;  /* 0x0000000455047c23 */ /* 0x004fe4000801080c */
[----:B------:R-:W-:Y:S02]  /*8610*/  LDSM.16.MT88.4 R84, [R133+0x8800] ;  /* 0x008800008554783b */ /* 0x000fe40000004200 */
[----:B------:R1:W2:Y:S02]  /*8620*/  MUFU.EX2 R215, R4 ;  /* 0x0000000400d77308 */ /* 0x0002a40000000800 */
[----:B------:R-:W4:Y:S01]  /*8630*/  SHFL.BFLY PT, R9, R0, 0x2, 0x1f ;  /* 0x0c401f0000097f89 */ /* 0x000f2200000e0000 */
[----:B---3--:R-:W-:-:S05]  /*8640*/  FFMA.FTZ R8, R62, UR4, -R2 ;  /* 0x000000043e087c23 */ /* 0x008fca0008010802 */
[----:B------:R3:W4:Y:S01]  /*8650*/  MUFU.EX2 R238, R8 ;  /* 0x0000000800ee7308 */ /* 0x0007220000000800 */
[----:B-1----:R-:W-:Y:S01]  /*8660*/  FFMA.FTZ R4, R61, UR4, -R2 ;  /* 0x000000043d047c23 */ /* 0x002fe20008010802 */
[----:B--2---:R-:W-:-:S06]  /*8670*/  F2FP.BF16.F32.PACK_AB R7, R215, R222 ;  /* 0x000000ded707723e */ /* 0x004fcc00000010ff */
[----:B------:R1:W-:Y:S01]  /*8680*/  MUFU.EX2 R223, R4 ;  /* 0x0000000400df7308 */ /* 0x0003e20000000800 */
[----:B---3--:R-:W-:Y:S01]  /*8690*/  FFMA.FTZ R8, R89, UR4, -R12 ;  /* 0x0000000459087c23 */ /* 0x008fe2000801080c */
[----:B----4-:R-:W-:Y:S02]  /*86a0*/  FMNMX.FTZ R0, R0, R9, !PT ;  /* 0x0000000900007209 */ /* 0x010fe40007810000 */
[----:B------:R-:W-:-:S04]  /*86b0*/  F2FP.BF16.F32.PACK_AB R10, R238, R172 ;  /* 0x000000acee0a723e */ /* 0x000fc800000010ff */
[----:B------:R2:W-:Y:S01]  /*86c0*/  MUFU.EX2 R206, R8 ;  /* 0x0000000800ce7308 */ /* 0x0005e20000000800 */
[----:B------:R-:W3:Y:S01]  /*86d0*/  SHFL.BFLY PT, R9, R0, 0x1, 0x1f ;  /* 0x0c201f0000097f89 */ /* 0x000ee200000e0000 */
[----:B-1----:R-:W-:-:S03]  /*86e0*/  FFMA.FTZ R4, R60, UR4, -R2 ;  /* 0x000000043c047c23 */ /* 0x002fc60008010802 */
[----:B------:R-:W1:Y:S03]  /*86f0*/  LDSM.16.MT88.4 R60, [R232+0x8800] ;  /* 0x00880000e83c783b */ /* 0x000e660000004200 */
[----:B------:R4:W-:Y:S01]  /*8700*/  MUFU.EX2 R80, R4 ;  /* 0x0000000400507308 */ /* 0x0009e20000000800 */
[----:B--2---:R-:W-:-:S07]  /*8710*/  FFMA.FTZ R8, R90, UR4, -R12 ;  /* 0x000000045a087c23 */ /* 0x004fce000801080c */
[----:B------:R2:W2:Y:S01]  /*8720*/  MUFU.EX2 R134, R8 ;  /* 0x0000000800867308 */ /* 0x0004a20000000800 */
[----:B---3--:R-:W-:Y:S02]  /*8730*/  FMNMX.FTZ R69, R0, R9, !PT ;  /* 0x0000000900457209 */ /* 0x008fe40007810000 */
[----:B----4-:R-:W-:-:S03]  /*8740*/  F2FP.BF16.F32.PACK_AB R4, R210, R211 ;  /* 0x000000d3d204723e */ /* 0x010fc600000010ff */
[C---:B------:R-:W-:Y:S01]  /*8750*/  FMUL.FTZ R0, R69.reuse, UR4 ;  /* 0x0000000445007c20 */ /* 0x040fe20008410000 */
[----:B------:R-:W-:-:S04]  /*8760*/  FSETP.NEU.FTZ.AND P0, PT, R69, -INF , PT ;  /* 0xff8000004500780b */ /* 0x000fc80003f1d000 */
[----:B------:R-:W-:Y:S01]  /*8770*/  FSEL R0, R0, RZ, P0 ;  /* 0x000000ff00007208 */ /* 0x000fe20000000000 */
[----:B------:R-:W-:Y:S01]  /*8780*/  HMMA.16816.F32.BF16 R44, R4, R24, RZ ;  /* 0x00000018042c723c */ /* 0x000fe200000418ff */
[----:B--2---:R-:W-:Y:S01]  /*8790*/  FFMA.FTZ R8, R95, UR4, -R12 ;  /* 0x000000045f087c23 */ /* 0x004fe2000801080c */
[----:B------:R-:W-:-:S03]  /*87a0*/  F2FP.BF16.F32.PACK_AB R9, R134, R206 ;  /* 0x000000ce8609723e */ /* 0x000fc600000010ff */
[----:B------:R2:W-:Y:S03]  /*87b0*/  MUFU.EX2 R243, R8 ;  /* 0x0000000800f37308 */ /* 0x0005e60000000800 */
[C---:B------:R-:W-:Y:S08]  /*87c0*/  HMMA.16816.F32.BF16 R64, R4.reuse, R40, RZ ;  /* 0x000000280440723c */ /* 0x040ff000000418ff */
[----:B------:R-:W-:Y:S01]  /*87d0*/  HMMA.16816.F32.BF16 R48, R4, R52, RZ ;  /* 0x000000340430723c */ /* 0x000fe200000418ff */
[----:B--2---:R-:W-:-:S07]  /*87e0*/  FFMA.FTZ R8, R99, UR4, -R12 ;  /* 0x0000000463087c23 */ /* 0x004fce000801080c */
[C---:B------:R-:W-:Y:S01]  /*87f0*/  HMMA.16816.F32.BF16 R20, R4.reuse, R56, RZ ;  /* 0x000000380414723c */ /* 0x040fe200000418ff */
[----:B------:R2:W3:Y:S07]  /*8800*/  MUFU.EX2 R244, R8 ;  /* 0x0000000800f47308 */ /* 0x0004ee0000000800 */
[C---:B------:R-:W-:Y:S08]  /*8810*/  HMMA.16816.F32.BF16 R36, R4.reuse, R26, RZ ;  /* 0x0000001a0424723c */ /* 0x040ff000000418ff */
[----:B------:R-:W-:Y:S01]  /*8820*/  HMMA.16816.F32.BF16 R32, R4, R42, RZ ;  /* 0x0000002a0420723c */ /* 0x000fe200000418ff */
[----:B--2---:R-:W-:Y:S01]  /*8830*/  FFMA.FTZ R8, R108, UR4, -R3 ;  /* 0x000000046c087c23 */ /* 0x004fe20008010803 */
[----:B---3--:R-:W-:-:S03]  /*8840*/  F2FP.BF16.F32.PACK_AB R11, R244, R243 ;  /* 0x000000f3f40b723e */ /* 0x008fc600000010ff */
[----:B------:R2:W3:Y:S03]  /*8850*/  MUFU.EX2 R198, R8 ;  /* 0x0000000800c67308 */ /* 0x0004e60000000800 */
[C---:B------:R-:W-:Y:S08]  /*8860*/  HMMA.16816.F32.BF16 R28, R4.reuse, R54, RZ ;  /* 0x00000036041c723c */ /* 0x040ff000000418ff */
[----:B------:R-:W-:Y:S01]  /*8870*/  HMMA.16816.F32.BF16 R16, R4, R58, RZ ;  /* 0x0000003a0410723c */ /* 0x000fe200000418ff */
[----:B------:R-:W-:-:S04]  /*8880*/  FFMA.FTZ R4, R110, UR4, -R3 ;  /* 0x000000046e047c23 */ /* 0x000fc80008010803 */
[----:B------:R4:W-:Y:S01]  /*8890*/  MUFU.EX2 R250, R4 ;  /* 0x0000000400fa7308 */ /* 0x0009e20000000800 */
[----:B--2---:R-:W-:Y:S01]  /*88a0*/  FFMA.FTZ R8, R107, UR4, -R3 ;  /* 0x000000046b087c23 */ /* 0x004fe20008010803 */
[----:B---3--:R-:W-:-:S06]  /*88b0*/  F2FP.BF16.F32.PACK_AB R6, R198, R208 ;  /* 0x000000d0c606723e */ /* 0x008fcc00000010ff */
[----:B------:R2:W-:Y:S01]  /*88c0*/  MUFU.EX2 R241, R8 ;  /* 0x0000000800f17308 */ /* 0x0005e20000000800 */
[----:B----4-:R-:W-:-:S07]  /*88d0*/  FFMA.FTZ R4, R109, UR4, -R3 ;  /* 0x000000046d047c23 */ /* 0x010fce0008010803 */
[----:B------:R3:W-:Y:S01]  /*88e0*/  MUFU.EX2 R233, R4 ;  /* 0x0000000400e97308 */ /* 0x0007e20000000800 */
[----:B--2---:R-:W-:-:S07]  /*88f0*/  F2FP.BF16.F32.PACK_AB R8, R80, R223 ;  /* 0x000000df5008723e */ /* 0x004fce00000010ff */
[----:B------:R-:W-:Y:S01]  /*8900*/  HMMA.16816.F32.BF16 R92, R8, R72, R64 ;  /* 0x00000048085c723c */ /* 0x000fe20000041840 */
[----:B---3--:R-:W-:-:S07]  /*8910*/  FFMA.FTZ R4, R115, UR4, -R0 ;  /* 0x0000000473047c23 */ /* 0x008fce0008010800 */
[C---:B------:R-:W-:Y:S01]  /*8920*/  HMMA.16816.F32.BF16 R116, R8.reuse, R76, R48 ;  /* 0x0000004c0874723c */ /* 0x040fe20000041830 */
[----:B------:R2:W-:Y:S07]  /*8930*/  MUFU.EX2 R155, R4 ;  /* 0x00000004009b7308 */ /* 0x0005ee0000000800 */
[C---:B-1----:R-:W-:Y:S08]  /*8940*/  HMMA.16816.F32.BF16 R100, R8.reuse, R60, R44 ;  /* 0x0000003c0864723c */ /* 0x042ff0000004182c */
[----:B------:R-:W-:Y:S01]  /*8950*/  HMMA.16816.F32.BF16 R96, R8, R62, R36 ;  /* 0x0000003e0860723c */ /* 0x000fe20000041824 */
[----:B--2---:R-:W-:-:S04]  /*8960*/  FFMA.FTZ R4, R114, UR4, -R0 ;  /* 0x0000000472047c23 */ /* 0x004fc80008010800 */
[----:B------:R1:W2:Y:S03]  /*8970*/  MUFU.EX2 R150, R4 ;  /* 0x0000000400967308 */ /* 0x0002a60000000800 */
[C---:B------:R-:W-:Y:S08]  /*8980*/  HMMA.16816.F32.BF16 R112, R8.reuse, R84, R20 ;  /* 0x000000540870723c */ /* 0x040ff00000041814 */
[----:B------:R-:W-:Y:S01]  /*8990*/  HMMA.16816.F32.BF16 R48, R8, R78, R28 ;  /* 0x0000004e0830723c */ /* 0x000fe2000004181c */
[----:B-1----:R-:W-:-:S07]  /*89a0*/  FFMA.FTZ R4, R123, UR4, -R0 ;  /* 0x000000047b047c23 */ /* 0x002fce0008010800 */
[----:B------:R-:W-:Y:S01]  /*89b0*/  HMMA.16816.F32.BF16 R64, R8, R86, R16 ;  /* 0x000000560840723c */ /* 0x000fe20000041810 */
[----:B--2---:R-:W-:Y:S01]  /*89c0*/  F2FP.BF16.F32.PACK_AB R5, R150, R155 ;  /* 0x0000009b9605723e */ /* 0x004fe200000010ff */
[----:B------:R1:W-:Y:S02]  /*89d0*/  MUFU.EX2 R146, R4 ;  /* 0x0000000400927308 */ /* 0x0003e40000000800 */
[----:B-1----:R-:W-:-:S04]  /*89e0*/  FFMA.FTZ R4, R111, UR4, -R0 ;  /* 0x000000046f047c23 */ /* 0x002fc80008010800 */
[----:B------:R-:W-:Y:S01]  /*89f0*/  HMMA.16816.F32.BF16 R108, R8, R74, R32 ;  /* 0x0000004a086c723c */ /* 0x000fe20000041820 */
[----:B------:R-:W-:Y:S01]  /*8a00*/  FFMA.FTZ R8, R81, UR4, -R0 ;  /* 0x0000000451087c23 */ /* 0x000fe20008010800 */
[----:B------:R1:W2:Y:S01]  /*8a10*/  MUFU.EX2 R196, R4 ;  /* 0x0000000400c47308 */ /* 0x0002a20000000800 */
[----:B------:R-:W-:-:S07]  /*8a20*/  IMAD.MOV.U32 R81, RZ, RZ, R226 ;  /* 0x000000ffff517224 */ /* 0x000fce00078e00e2 */
[----:B------:R3:W-:Y:S01]  /*8a30*/  MUFU.EX2 R252, R8 ;  /* 0x0000000800fc7308 */ /* 0x0007e20000000800 */
[----:B-1----:R-:W-:Y:S01]  /*8a40*/  FFMA.FTZ R4, R122, UR4, -R3 ;  /* 0x000000047a047c23 */ /* 0x002fe20008010803 */
[----:B--2---:R-:W-:-:S06]  /*8a50*/  F2FP.BF16.F32.PACK_AB R7, R196, R146 ;  /* 0x00000092c407723e */ /* 0x004fcc00000010ff */
[----:B------:R1:W-:Y:S01]  /*8a60*/  MUFU.EX2 R132, R4 ;  /* 0x0000000400847308 */ /* 0x0003e20000000800 */
[----:B---3--:R-:W-:Y:S01]  /*8a70*/  FFMA.FTZ R8, R13, UR4, -R0 ;  /* 0x000000040d087c23 */ /* 0x008fe20008010800 */
[----:B------:R-:W-:-:S06]  /*8a80*/  FFMA.FTZ R13, R137, UR4, -R12 ;  /* 0x00000004890d7c23 */ /* 0x000fcc000801080c */
[----:B------:R2:W-:Y:S08]  /*8a90*/  MUFU.EX2 R247, R8 ;  /* 0x0000000800f77308 */ /* 0x0005f00000000800 */
[----:B------:R3:W-:Y:S01]  /*8aa0*/  MUFU.EX2 R248, R13 ;  /* 0x0000000d00f87308 */ /* 0x0007e20000000800 */
[----:B-1----:R-:W-:-:S07]  /*8ab0*/  FFMA.FTZ R4, R126, UR4, -R0 ;  /* 0x000000047e047c23 */ /* 0x002fce0008010800 */
[----:B------:R1:W4:Y:S01]  /*8ac0*/  MUFU.EX2 R162, R4 ;  /* 0x0000000400a27308 */ /* 0x0003220000000800 */
[----:B--2---:R-:W-:-:S07]  /*8ad0*/  FFMA.FTZ R8, R82, UR4, -R0 ;  /* 0x0000000452087c23 */ /* 0x004fce0008010800 */
[----:B------:R2:W4:Y:S01]  /*8ae0*/  MUFU.EX2 R218, R8 ;  /* 0x0000000800da7308 */ /* 0x0005220000000800 */
[----:B---3--:R-:W-:Y:S01]  /*8af0*/  FFMA.FTZ R13, R14, UR4, -R0 ;  /* 0x000000040e0d7c23 */ /* 0x008fe20008010800 */
[----:B-1----:R-:W-:-:S07]  /*8b00*/  F2FP.BF16.F32.PACK_AB R4, R158, R159 ;  /* 0x0000009f9e04723e */ /* 0x002fce00000010ff */
[C---:B------:R-:W-:Y:S08]  /*8b10*/  HMMA.16816.F32.BF16 R28, R4.reuse, R24, RZ ;  /* 0x00000018041c723c */ /* 0x040ff000000418ff */
[C---:B--2---:R-:W-:Y:S08]  /*8b20*/  HMMA.16816.F32.BF16 R8, R4.reuse, R56, RZ ;  /* 0x000000380408723c */ /* 0x044ff000000418ff */
[C---:B------:R-:W-:Y:S08]  /*8b30*/  HMMA.16816.F32.BF16 R20, R4.reuse, R40, RZ ;  /* 0x000000280414723c */ /* 0x040ff000000418ff */
[C---:B------:R-:W-:Y:S08]  /*8b40*/  HMMA.16816.F32.BF16 R32, R4.reuse, R42, RZ ;  /* 0x0000002a0420723c */ /* 0x040ff000000418ff */
[C---:B------:R-:W-:Y:S08]  /*8b50*/  HMMA.16816.F32.BF16 R24, R4.reuse, R26, RZ ;  /* 0x0000001a0418723c */ /* 0x040ff000000418ff */
[C---:B------:R-:W-:Y:S08]  /*8b60*/  HMMA.16816.F32.BF16 R16, R4.reuse, R52, RZ ;  /* 0x000000340410723c */ /* 0x040ff000000418ff */
[C---:B------:R-:W-:Y:S08]  /*8b70*/  HMMA.16816.F32.BF16 R36, R4.reuse, R54, RZ ;  /* 0x000000360424723c */ /* 0x040ff000000418ff */
[----:B------:R-:W-:Y:S01]  /*8b80*/  HMMA.16816.F32.BF16 R40, R4, R58, RZ ;  /* 0x0000003a0428723c */ /* 0x000fe200000418ff */
[----:B------:R-:W-:-:S02]  /*8b90*/  F2FP.BF16.F32.PACK_AB R4, R250, R241 ;  /* 0x000000f1fa04723e */ /* 0x000fc400000010ff */
[----:B----4-:R-:W-:Y:S02]  /*8ba0*/  F2FP.BF16.F32.PACK_AB R5, R252, R162 ;  /* 0x000000a2fc05723e */ /* 0x010fe400000010ff */
[----:B------:R-:W-:Y:S02]  /*8bb0*/  F2FP.BF16.F32.PACK_AB R6, R132, R233 ;  /* 0x000000e98406723e */ /* 0x000fe400000010ff */
[----:B------:R-:W-:-:S07]  /*8bc0*/  F2FP.BF16.F32.PACK_AB R7, R218, R247 ;  /* 0x000000f7da07723e */ /* 0x000fce00000010ff */
[----:B------:R-:W-:Y:S01]  /*8bd0*/  HMMA.16816.F32.BF16 R104, R4, R84, R8 ;  /* 0x000000540468723c */ /* 0x000fe20000041808 */
[----:B------:R-:W-:-:S04]  /*8be0*/  FFMA.FTZ R8, R138, UR4, -R3 ;  /* 0x000000048a087c23 */ /* 0x000fc80008010803 */
        /* <DEDUP_REMOVED lines=9> */
[----:B------:R-:W3:Y:S07]  /*8c80*/  LDSM.16.MT88.4 R24, [R133+0x9000] ;  /* 0x009000008518783b */ /* 0x000eee0000004200 */
[----:B------:R-:W-:Y:S01]  /*8c90*/  HMMA.16816.F32.BF16 R28, R4, R74, R32 ;  /* 0x0000004a041c723c */ /* 0x000fe20000041820 */
[----:B--2---:R-:W-:-:S04]  /*8ca0*/  FFMA.FTZ R8, R128, UR4, -R3 ;  /* 0x0000000480087c23 */ /* 0x004fc80008010803 */
[----:B------:R2:W-:Y:S03]  /*8cb0*/  MUFU.EX2 R207, R8 ;  /* 0x0000000800cf7308 */ /* 0x0005e60000000800 */
[C---:B------:R-:W-:Y:S08]  /*8cc0*/  HMMA.16816.F32.BF16 R32, R4.reuse, R78, R36 ;  /* 0x0000004e0420723c */ /* 0x040ff00000041824 */
[----:B------:R-:W-:Y:S01]  /*8cd0*/  HMMA.16816.F32.BF16 R36, R4, R86, R40 ;  /* 0x000000560424723c */ /* 0x000fe20000041828 */
[----:B------:R-:W-:-:S04]  /*8ce0*/  FFMA.FTZ R4, R91, UR4, -R0 ;  /* 0x000000045b047c23 */ /* 0x000fc80008010800 */
[----:B------:R4:W-:Y:S01]  /*8cf0*/  MUFU.EX2 R245, R4 ;  /* 0x0000000400f57308 */ /* 0x0009e20000000800 */
[----:B--2---:R-:W-:-:S07]  /*8d00*/  FFMA.FTZ R8, R124, UR4, -R3 ;  /* 0x000000047c087c23 */ /* 0x004fce0008010803 */
[----:B------:R2:W-:Y:S01]  /*8d10*/  MUFU.EX2 R219, R8 ;  /* 0x0000000800db7308 */ /* 0x0005e20000000800 */
[----:B----4-:R-:W-:-:S07]  /*8d20*/  FFMA.FTZ R4, R15, UR4, -R0 ;  /* 0x000000040f047c23 */ /* 0x010fce0008010800 */
[----:B------:R-:W-:Y:S01]  /*8d30*/  MUFU.EX2 R246, R4 ;  /* 0x0000000400f67308 */ /* 0x000fe20000000800 */
[----:B--2---:R-:W-:-:S07]  /*8d40*/  FFMA.FTZ R8, R88, UR4, -R0 ;  /* 0x0000000458087c23 */ /* 0x004fce0008010800 */
[----:B------:R2:W-:Y:S02]  /*8d50*/  MUFU.EX2 R240, R8 ;  /* 0x0000000800f07308 */ /* 0x0005e40000000800 */
[----:B--2---:R-:W-:-:S06]  /*8d60*/  FFMA.FTZ R8, R139, UR4, -R2 ;  /* 0x000000048b087c23 */ /* 0x004fcc0008010802 */
[----:B------:R2:W-:Y:S02]  /*8d70*/  MUFU.EX2 R239, R8 ;  /* 0x0000000800ef7308 */ /* 0x0005e40000000800 */
[----:B--2---:R-:W-:-:S06]  /*8d80*/  FFMA.FTZ R8, R131, UR4, -R2 ;  /* 0x0000000483087c23 */ /* 0x004fcc0008010802 */
[----:B------:R2:W4:Y:S02]  /*8d90*/  MUFU.EX2 R224, R8 ;  /* 0x0000000800e07308 */ /* 0x0005240000000800 */
[----:B--2---:R-:W-:Y:S01]  /*8da0*/  FFMA.FTZ R8, R129, UR4, -R2 ;  /* 0x0000000481087c23 */ /* 0x004fe20008010802 */
[----:B----4-:R-:W-:-:S05]  /*8db0*/  F2FP.BF16.F32.PACK_AB R4, R224, R239 ;  /* 0x000000efe004723e */ /* 0x010fca00000010ff */
[----:B------:R2:W4:Y:S02]  /*8dc0*/  MUFU.EX2 R227, R8 ;  /* 0x0000000800e37308 */ /* 0x0005240000000800 */
[----:B--2---:R-:W-:Y:S01]  /*8dd0*/  FFMA.FTZ R8, R125, UR4, -R2 ;  /* 0x000000047d087c23 */ /* 0x004fe20008010802 */
[----:B----4-:R-:W-:Y:S02]  /*8de0*/  IMAD.MOV.U32 R15, RZ, RZ, R227 ;  /* 0x000000ffff0f7224 */ /* 0x010fe400078e00e3 */
[----:B------:R-:W-:-:S03]  /*8df0*/  IMAD.MOV.U32 R227, RZ, RZ, R242 ;  /* 0x000000ffffe37224 */ /* 0x000fc600078e00f2 */
[----:B------:R2:W4:Y:S08]  /*8e00*/  MUFU.EX2 R249, R8 ;  /* 0x0000000800f97308 */ /* 0x0005300000000800 */
[----:B------:R1:W-:Y:S01]  /*8e10*/  MUFU.EX2 R242, R13 ;  /* 0x0000000d00f27308 */ /* 0x0003e20000000800 */
[----:B--2---:R-:W-:Y:S01]  /*8e20*/  FFMA.FTZ R8, R141, UR4, -R12 ;  /* 0x000000048d087c23 */ /* 0x004fe2000801080c */
[----:B----4-:R-:W-:Y:S01]  /*8e30*/  F2FP.BF16.F32.PACK_AB R6, R249, R15 ;  /* 0x0000000ff906723e */ /* 0x010fe200000010ff */
[----:B------:R-:W-:-:S05]  /*8e40*/  IMAD.MOV.U32 R141, RZ, RZ, R228 ;  /* 0x000000ffff8d7224 */ /* 0x000fca00078e00e4 */
[----:B------:R2:W-:Y:S01]  /*8e50*/  MUFU.EX2 R205, R8 ;  /* 0x0000000800cd7308 */ /* 0x0005e20000000800 */
[----:B-1----:R-:W-:Y:S01]  /*8e60*/  FFMA.FTZ R13, R71, UR4, -R0 ;  /* 0x00000004470d7c23 */ /* 0x002fe20008010800 */
[----:B------:R-:W-:Y:S02]  /*8e70*/  IMAD.MOV.U32 R71, RZ, RZ, R209 ;  /* 0x000000ffff477224 */ /* 0x000fe400078e00d1 */
[----:B--2---:R-:W-:Y:S01]  /*8e80*/  FFMA.FTZ R8, R140, UR4, -R12 ;  /* 0x000000048c087c23 */ /* 0x004fe2000801080c */
[----:B------:R-:W-:-:S03]  /*8e90*/  IMAD.MOV.U32 R140, RZ, RZ, R223 ;  /* 0x000000ffff8c7224 */ /* 0x000fc600078e00df */
[----:B------:R1:W2:Y:S02]  /*8ea0*/  MUFU.EX2 R201, R8 ;  /* 0x0000000800c97308 */ /* 0x0002a40000000800 */
[----:B-1----:R-:W-:Y:S01]  /*8eb0*/  FFMA.FTZ R8, R136, UR4, -R12 ;  /* 0x0000000488087c23 */ /* 0x002fe2000801080c */
[----:B--2---:R-:W-:-:S05]  /*8ec0*/  F2FP.BF16.F32.PACK_AB R5, R201, R205 ;  /* 0x000000cdc905723e */ /* 0x004fca00000010ff */
[----:B------:R1:W2:Y:S02]  /*8ed0*/  MUFU.EX2 R220, R8 ;  /* 0x0000000800dc7308 */ /* 0x0002a40000000800 */
[----:B-1----:R-:W1:Y:S01]  /*8ee0*/  LDSM.16.MT88.4 R8, [R235+0x9000] ;  /* 0x00900000eb08783b */ /* 0x002e620000004200 */
[----:B--2---:R-:W-:Y:S01]  /*8ef0*/  F2FP.BF16.F32.PACK_AB R7, R248, R220 ;  /* 0x000000dcf807723e */ /* 0x004fe200000010ff */
[----:B------:R-:W-:-:S06]  /*8f00*/  IMAD.MOV.U32 R14, RZ, RZ, R220 ;  /* 0x000000ffff0e7224 */ /* 0x000fcc00078e00dc */
        /* <DEDUP_REMOVED lines=14> */
[----:B------:R-:W-:-:S03]  /*8ff0*/  IMAD.MOV.U32 R160, RZ, RZ, R222 ;  /* 0x000000ffffa07224 */ /* 0x000fc600078e00de */
[----:B------:R1:W-:Y:S03]  /*9000*/  MUFU.EX2 R229, R8 ;  /* 0x0000000800e57308 */ /* 0x0003e60000000800 */
[C---:B------:R-:W-:Y:S08]  /*9010*/  HMMA.16816.F32.BF16 R48, R4.reuse, R10, R28 ;  /* 0x0000000a0430723c */ /* 0x040ff0000004181c */
[----:B------:R-:W-:Y:S01]  /*9020*/  HMMA.16816.F32.BF16 R40, R4, R22, R32 ;  /* 0x000000160428723c */ /* 0x000fe20000041820 */
[----:B-1----:R-:W-:Y:S01]  /*9030*/  FFMA.FTZ R8, R156, UR4, -R3 ;  /* 0x000000049c087c23 */ /* 0x002fe20008010803 */
[----:B------:R-:W-:-:S06]  /*9040*/  IMAD.MOV.U32 R156, RZ, RZ, R224 ;  /* 0x000000ffff9c7224 */ /* 0x000fcc00078e00e0 */
[C---:B------:R-:W-:Y:S01]  /*9050*/  HMMA.16816.F32.BF16 R56, R4.reuse, R16, R56 ;  /* 0x000000100438723c */ /* 0x040fe20000041838 */
[----:B------:R1:W-:Y:S07]  /*9060*/  MUFU.EX2 R230, R8 ;  /* 0x0000000800e67308 */ /* 0x0003ee0000000800 */
[C---:B------:R-:W-:Y:S01]  /*9070*/  HMMA.16816.F32.BF16 R60, R4.reuse, R18, R60 ;  /* 0x00000012043c723c */ /* 0x040fe2000004183c */
[----:B------:R-:W-:Y:S07]  /*9080*/  LDSM.16.MT88.4 R16, [R202+0x9800] ;  /* 0x00980000ca10783b */ /* 0x000fee0000004200 */
[----:B------:R-:W-:Y:S01]  /*9090*/  HMMA.16816.F32.BF16 R44, R4, R20, R44 ;  /* 0x00000014042c723c */ /* 0x000fe2000004182c */
[----:B------:R-:W2:Y:S01]  /*90a0*/  LDSM.16.MT88.4 R20, [R232+0x9800] ;  /* 0x00980000e814783b */ /* 0x000ea20000004200 */
[----:B-1----:R-:W-:Y:S01]  /*90b0*/  FFMA.FTZ R8, R152, UR4, -R3 ;  /* 0x0000000498087c23 */ /* 0x002fe20008010803 */
[----:B------:R-:W-:-:S03]  /*90c0*/  IMAD.MOV.U32 R152, RZ, RZ, R221 ;  /* 0x000000ffff987224 */ /* 0x000fc600078e00dd */
[----:B------:R1:W-:Y:S02]  /*90d0*/  MUFU.EX2 R231, R8 ;  /* 0x0000000800e77308 */ /* 0x0003e40000000800 */
[C---:B------:R-:W-:Y:S08]  /*90e0*/  HMMA.16816.F32.BF16 R32, R4.reuse, R24, R104 ;  /* 0x000000180420723c */ /* 0x040ff00000041868 */
[----:B------:R-:W-:Y:S01]  /*90f0*/  HMMA.16816.F32.BF16 R28, R4, R26, R36 ;  /* 0x0000001a041c723c */ /* 0x000fe20000041824 */
[----:B------:R-:W-:Y:S01]  /*9100*/  LDSM.16.MT88.4 R24, [R133+0x9800] ;  /* 0x009800008518783b */ /* 0x000fe20000004200 */
[----:B------:R-:W-:Y:S01]  /*9110*/  FFMA.FTZ R4, R148, UR4, -R12 ;  /* 0x0000000494047c23 */ /* 0x000fe2000801080c */
[----:B------:R-:W-:Y:S01]  /*9120*/  FFMA.FTZ R5, R121, UR4, -R0 ;  /* 0x0000000479057c23 */ /* 0x000fe20008010800 */
[----:B------:R-:W-:-:S02]  /*9130*/  IMAD.MOV.U32 R148, RZ, RZ, R210 ;  /* 0x000000ffff947224 */ /* 0x000fc400078e00d2 */
[----:B------:R3:W-:Y:S01]  /*9140*/  MUFU.EX2 R220, R4 ;  /* 0x0000000400dc7308 */ /* 0x0007e20000000800 */
[----:B-1----:R-:W-:Y:S01]  /*9150*/  FFMA.FTZ R8, R149, UR4, -R3 ;  /* 0x0000000495087c23 */ /* 0x002fe20008010803 */
[----:B------:R-:W-:-:S06]  /*9160*/  IMAD.MOV.U32 R149, RZ, RZ, R219 ;  /* 0x000000ffff957224 */ /* 0x000fcc00078e00db */
[----:B------:R1:W-:Y:S01]  /*9170*/  MUFU.EX2 R237, R8 ;  /* 0x0000000800ed7308 */ /* 0x0003e20000000800 */
[----:B---3--:R-:W-:-:S07]  /*9180*/  FFMA.FTZ R4, R127, UR4, -R0 ;  /* 0x000000047f047c23 */ /* 0x008fce0008010800 */
[----:B------:R-:W-:Y:S01]  /*9190*/  MUFU.EX2 R219, R4 ;  /* 0x0000000400db7308 */ /* 0x000fe20000000800 */
[----:B-1----:R-:W-:-:S07]  /*91a0*/  FFMA.FTZ R8, R120, UR4, -R0 ;  /* 0x0000000478087c23 */ /* 0x002fce0008010800 */
[----:B------:R1:W-:Y:S02]  /*91b0*/  MUFU.EX2 R225, R8 ;  /* 0x0000000800e17308 */ /* 0x0003e40000000800 */
[----:B-1----:R-:W-:Y:S01]  /*91c0*/  FFMA.FTZ R8, R161, UR4, -R2 ;  /* 0x00000004a1087c23 */ /* 0x002fe20008010802 */
[----:B------:R-:W-:-:S05]  /*91d0*/  IMAD.MOV.U32 R161, RZ, RZ, R218 ;  /* 0x000000ffffa17224 */ /* 0x000fca00078e00da */
[----:B------:R-:W-:Y:S08]  /*91e0*/  MUFU.EX2 R218, R5 ;  /* 0x0000000500da7308 */ /* 0x000ff00000000800 */
[----:B------:R1:W-:Y:S02]  /*91f0*/  MUFU.EX2 R224, R8 ;  /* 0x0000000800e07308 */ /* 0x0003e40000000800 */
[----:B-1----:R-:W-:Y:S01]  /*9200*/  FFMA.FTZ R8, R157, UR4, -R2 ;  /* 0x000000049d087c23 */ /* 0x002fe20008010802 */
[----:B------:R-:W-:-:S02]  /*9210*/  IMAD.MOV.U32 R157, RZ, RZ, R173 ;  /* 0x000000ffff9d7224 */ /* 0x000fc400078e00ad */
[----:B------:R-:W-:-:S03]  /*9220*/  IMAD.MOV.U32 R173, RZ, RZ, R227 ;  /* 0x000000ffffad7224 */ /* 0x000fc600078e00e3 */
[----:B------:R1:W3:Y:S02]  /*9230*/  MUFU.EX2 R226, R8 ;  /* 0x0000000800e27308 */ /* 0x0002e40000000800 */
[----:B-1----:R-:W-:Y:S01]  /*9240*/  FFMA.FTZ R8, R153, UR4, -R2 ;  /* 0x0000000499087c23 */ /* 0x002fe20008010802 */
[----:B------:R-:W-:Y:S01]  /*9250*/  IMAD.MOV.U32 R153, RZ, RZ, R217 ;  /* 0x000000ffff997224 */ /* 0x000fe200078e00d9 */
[----:B---3--:R-:W-:-:S04]  /*9260*/  F2FP.BF16.F32.PACK_AB R4, R226, R224 ;  /* 0x000000e0e204723e */ /* 0x008fc800000010ff */
[----:B------:R1:W-:Y:S08]  /*9270*/  MUFU.EX2 R217, R13 ;  /* 0x0000000d00d97308 */ /* 0x0003f00000000800 */
[----:B------:R3:W-:Y:S01]  /*9280*/  MUFU.EX2 R227, R8 ;  /* 0x0000000800e37308 */ /* 0x0007e20000000800 */
[----:B-1----:R-:W-:Y:S01]  /*9290*/  FFMA.FTZ R13, R164, UR4, -R0 ;  /* 0x00000004a40d7c23 */ /* 0x002fe20008010800 */
[----:B------:R-:W-:-:S02]  /*92a0*/  IMAD.MOV.U32 R164, RZ, RZ, R148 ;  /* 0x000000ffffa47224 */ /* 0x000fc400078e0094 */
[----:B---3--:R-:W-:Y:S01]  /*92b0*/  FFMA.FTZ R8, R144, UR4, -R2 ;  /* 0x0000000490087c23 */ /* 0x008fe20008010802 */
[----:B------:R-:W-:Y:S02]  /*92c0*/  IMAD.MOV.U32 R144, RZ, RZ, R141 ;  /* 0x000000ffff907224 */ /* 0x000fe400078e008d */
[----:B------:R-:W-:Y:S01]  /*92d0*/  IMAD.MOV.U32 R141, RZ, RZ, R216 ;  /* 0x000000ffff8d7224 */ /* 0x000fe200078e00d8 */
[----:B------:R1:W3:Y:S02]  /*92e0*/  MUFU.EX2 R228, R8 ;  /* 0x0000000800e47308 */ /* 0x0002e40000000800 */
[----:B-1----:R-:W-:Y:S01]  /*92f0*/  FFMA.FTZ R8, R174, UR4, -R12 ;  /* 0x00000004ae087c23 */ /* 0x002fe2000801080c */
[----:B---3--:R-:W-:Y:S01]  /*9300*/  F2FP.BF16.F32.PACK_AB R6, R228, R227 ;  /* 0x000000e3e406723e */ /* 0x008fe200000010ff */
[----:B------:R-:W-:-:S04]  /*9310*/  IMAD.MOV.U32 R174, RZ, RZ, R213 ;  /* 0x000000ffffae7224 */ /* 0x000fc800078e00d5 */
[----:B------:R1:W-:Y:S02]  /*9320*/  MUFU.EX2 R222, R8 ;  /* 0x0000000800de7308 */ /* 0x0003e40000000800 */
[----:B-1----:R-:W-:Y:S01]  /*9330*/  FFMA.FTZ R8, R175, UR4, -R12 ;  /* 0x00000004af087c23 */ /* 0x002fe2000801080c */
[----:B------:R-:W-:-:S05]  /*9340*/  IMAD.MOV.U32 R175, RZ, RZ, R211 ;  /* 0x000000ffffaf7224 */ /* 0x000fca00078e00d3 */
[----:B------:R1:W3:Y:S01]  /*9350*/  MUFU.EX2 R223, R8 ;  /* 0x0000000800df7308 */ /* 0x0002e20000000800 */
[----:B------:R-:W-:Y:S02]  /*9360*/  IMAD.MOV.U32 R148, RZ, RZ, R175 ;  /* 0x000000ffff947224 */ /* 0x000fe400078e00af */
[----:B-1----:R-:W-:Y:S01]  /*9370*/  FFMA.FTZ R8, R145, UR4, -R12 ;  /* 0x0000000491087c23 */ /* 0x002fe2000801080c */
[----:B---3--:R-:W-:Y:S01]  /*9380*/  F2FP.BF16.F32.PACK_AB R5, R223, R222 ;  /* 0x000000dedf05723e */ /* 0x008fe200000010ff */
[----:B------:R-:W-:-:S03]  /*9390*/  IMAD.MOV.U32 R145, RZ, RZ, R160 ;  /* 0x000000ffff917224 */ /* 0x000fc600078e00a0 */
[----:B------:R1:W3:Y:S01]  /*93a0*/  MUFU.EX2 R221, R8 ;  /* 0x0000000800dd7308 */ /* 0x0002e20000000800 */
[----:B------:R-:W-:Y:S02]  /*93b0*/  IMAD.MOV.U32 R160, RZ, RZ, R82 ;  /* 0x000000ffffa07224 */ /* 0x000fe400078e0052 */
[----:B------:R-:W-:Y:S01]  /*93c0*/  IMAD.MOV.U32 R82, RZ, RZ, R206 ;  /* 0x000000ffff527224 */ /* 0x000fe200078e00ce */
[----:B-1----:R-:W1:Y:S01]  /*93d0*/  LDSM.16.MT88.4 R8, [R235+0x9800] ;  /* 0x00980000eb08783b */ /* 0x002e620000004200 */
[----:B---3--:R-:W-:-:S07]  /*93e0*/  F2FP.BF16.F32.PACK_AB R7, R220, R221 ;  /* 0x000000dddc07723e */ /* 0x008fce00000010ff */
[C---:B--2---:R-:W-:Y:S08]  /*93f0*/  HMMA.16816.F32.BF16 R136, R4.reuse, R20, R100 ;  /* 0x000000140488723c */ /* 0x044ff00000041864 */
        /* <DEDUP_REMOVED lines=15> */
[C---:B------:R-:W-:Y:S01]  /*94f0*/  HMMA.16816.F32.BF16 R104, R4.reuse, R20, R56 ;  /* 0x000000140468723c */ /* 0x040fe20000041838 */
[----:B------:R-:W-:Y:S02]  /*9500*/  IMAD.MOV.U32 R59, RZ, RZ, R153 ;  /* 0x000000ffff3b7224 */ /* 0x000fe400078e0099 */
[----:B------:R-:W-:Y:S02]  /*9510*/  IMAD.MOV.U32 R153, RZ, RZ, R140 ;  /* 0x000000ffff997224 */ /* 0x000fe400078e008c */
[----:B------:R-:W-:Y:S02]  /*9520*/  IMAD.MOV.U32 R140, RZ, RZ, R215 ;  /* 0x000000ffff8c7224 */ /* 0x000fe400078e00d7 */
[----:B------:R-:W-:Y:S01]  /*9530*/  IMAD.MOV.U32 R56, RZ, RZ, R208 ;  /* 0x000000ffff387224 */ /* 0x000fe200078e00d0 */
[----:B------:R-:W-:Y:S01]  /*9540*/  HMMA.16816.F32.BF16 R100, R4, R22, R60 ;  /* 0x000000160464723c */ /* 0x000fe2000004183c */
[----:B------:R-:W-:Y:S01]  /*9550*/  IMAD.MOV.U32 R61, RZ, RZ, R212 ;  /* 0x000000ffff3d7224 */ /* 0x000fe200078e00d4 */
[----:B------:R-:W2:Y:S01]  /*9560*/  LDSM.16.MT88.4 R20, [R232+0xa000] ;  /* 0x00a00000e814783b */ /* 0x000ea20000004200 */
[----:B------:R-:W-:-:S02]  /*9570*/  IMAD.MOV.U32 R62, RZ, RZ, R214 ;  /* 0x000000ffff3e7224 */ /* 0x000fc400078e00d6 */
[----:B------:R-:W-:Y:S02]  /*9580*/  IMAD.MOV.U32 R63, RZ, RZ, R207 ;  /* 0x000000ffff3f7224 */ /* 0x000fe400078e00cf */
[----:B-1----:R-:W-:Y:S01]  /*9590*/  FFMA.FTZ R8, R184, UR4, -R3 ;  /* 0x00000004b8087c23 */ /* 0x002fe20008010803 */
[----:B------:R-:W-:Y:S01]  /*95a0*/  IMAD.MOV.U32 R58, RZ, RZ, R161 ;  /* 0x000000ffff3a7224 */ /* 0x000fe200078e00a1 */
[C---:B------:R-:W-:Y:S01]  /*95b0*/  HMMA.16816.F32.BF16 R92, R4.reuse, R10, R48 ;  /* 0x0000000a045c723c */ /* 0x040fe20000041830 */
[----:B------:R-:W-:Y:S01]  /*95c0*/  IMAD.MOV.U32 R57, RZ, RZ, R152 ;  /* 0x000000ffff397224 */ /* 0x000fe200078e0098 */
[----:B------:R1:W-:Y:S01]  /*95d0*/  MUFU.EX2 R213, R8 ;  /* 0x0000000800d57308 */ /* 0x0003e20000000800 */
        /* <DEDUP_REMOVED lines=9> */
[----:B------:R-:W3:Y:S01]  /*9670*/  LDSM.16.MT88.4 R16, [R235+0xa000] ;  /* 0x00a00000eb10783b */ /* 0x000ee20000004200 */
[----:B-1----:R-:W-:-:S04]  /*9680*/  FFMA.FTZ R8, R187, UR4, -R3 ;  /* 0x00000004bb087c23 */ /* 0x002fc80008010803 */
[----:B------:R1:W-:Y:S02]  /*9690*/  MUFU.EX2 R215, R8 ;  /* 0x0000000800d77308 */ /* 0x0003e40000000800 */
[C---:B------:R-:W-:Y:S01]  /*96a0*/  HMMA.16816.F32.BF16 R88, R4.reuse, R24, R32 ;  /* 0x000000180458723c */ /* 0x040fe20000041820 */
[----:B------:R-:W4:Y:S07]  /*96b0*/  LDSM.16.MT88.4 R32, [R133+0xa000] ;  /* 0x00a000008520783b */ /* 0x000f2e0000004200 */
[----:B------:R-:W-:Y:S01]  /*96c0*/  HMMA.16816.F32.BF16 R64, R4, R26, R28 ;  /* 0x0000001a0440723c */ /* 0x000fe2000004181c */
[----:B------:R-:W-:Y:S01]  /*96d0*/  FFMA.FTZ R4, R183, UR4, -R12 ;  /* 0x00000004b7047c23 */ /* 0x000fe2000801080c */
[----:B------:R-:W-:Y:S01]  /*96e0*/  FFMA.FTZ R5, R166, UR4, -R0 ;  /* 0x00000004a6057c23 */ /* 0x000fe20008010800 */
[----:B------:R-:W-:Y:S01]  /*96f0*/  IMAD.MOV.U32 R166, RZ, RZ, R58 ;  /* 0x000000ffffa67224 */ /* 0x000fe200078e003a */
[----:B------:R-:W-:Y:S01]  /*9700*/  LDSM.16.MT88.4 R24, [R232+0xa800] ;  /* 0x00a80000e818783b */ /* 0x000fe20000004200 */
[----:B------:R2:W-:Y:S01]  /*9710*/  MUFU.EX2 R204, R4 ;  /* 0x0000000400cc7308 */ /* 0x0005e20000000800 */
[----:B-1----:R-:W-:-:S02]  /*9720*/  FFMA.FTZ R8, R186, UR4, -R3 ;  /* 0x00000004ba087c23 */ /* 0x002fc40008010803 */
[----:B------:R-:W-:Y:S05]  /*9730*/  LDSM.16.MT88.4 R28, [R133+0xa800] ;  /* 0x00a80000851c783b */ /* 0x000fea0000004200 */
[----:B------:R1:W-:Y:S08]  /*9740*/  MUFU.EX2 R216, R8 ;  /* 0x0000000800d87308 */ /* 0x0003f00000000800 */
[----:B------:R-:W-:Y:S01]  /*9750*/  MUFU.EX2 R202, R5 ;  /* 0x0000000500ca7308 */ /* 0x000fe20000000800 */
[----:B--2---:R-:W-:Y:S01]  /*9760*/  FFMA.FTZ R4, R165, UR4, -R0 ;  /* 0x00000004a5047c23 */ /* 0x004fe20008010800 */
[----:B------:R-:W-:-:S06]  /*9770*/  IMAD.MOV.U32 R165, RZ, RZ, R59 ;  /* 0x000000ffffa57224 */ /* 0x000fcc00078e003b */
[----:B------:R-:W-:Y:S01]  /*9780*/  MUFU.EX2 R203, R4 ;  /* 0x0000000400cb7308 */ /* 0x000fe20000000800 */
[----:B-1----:R-:W-:Y:S01]  /*9790*/  FFMA.FTZ R8, R147, UR4, -R0 ;  /* 0x0000000493087c23 */ /* 0x002fe20008010800 */
[----:B------:R-:W-:-:S06]  /*97a0*/  IMAD.MOV.U32 R147, RZ, RZ, R57 ;  /* 0x000000ffff937224 */ /* 0x000fcc00078e0039 */
        /* <DEDUP_REMOVED lines=18> */
[----:B-1----:R1:W4:Y:S01]  /*98d0*/  LDSM.16.MT88.4 R8, [R55+0xa000] ;  /* 0x00a000003708783b */ /* 0x0023220000004200 */
[----:B--2---:R-:W-:-:S07]  /*98e0*/  F2FP.BF16.F32.PACK_AB R7, R204, R205 ;  /* 0x000000cdcc07723e */ /* 0x004fce00000010ff */
[C---:B------:R-:W-:Y:S01]  /*98f0*/  HMMA.16816.F32.BF16 R72, R4.reuse, R20, R136 ;  /* 0x000000140448723c */ /* 0x040fe20000041888 */
[----:B------:R-:W-:Y:S02]  /*9900*/  IMAD.MOV.U32 R137, RZ, RZ, R157 ;  /* 0x000000ffff897224 */ /* 0x000fe400078e009d */
[----:B------:R-:W-:Y:S02]  /*9910*/  IMAD.MOV.U32 R157, RZ, RZ, R156 ;  /* 0x000000ffff9d7224 */ /* 0x000fe400078e009c */
[----:B------:R-:W-:Y:S02]  /*9920*/  IMAD.MOV.U32 R156, RZ, RZ, R201 ;  /* 0x000000ffff9c7224 */ /* 0x000fe400078e00c9 */
[----:B------:R2:W2:Y:S01]  /*9930*/  MUFU.EX2 R201, R13 ;  /* 0x0000000d00c97308 */ /* 0x0004a20000000800 */
[----:B------:R-:W-:Y:S01]  /*9940*/  IMAD.MOV.U32 R139, RZ, RZ, R55 ;  /* 0x000000ffff8b7224 */ /* 0x000fe200078e0037 */
[----:B---3--:R-:W-:Y:S01]  /*9950*/  HMMA.16816.F32.BF16 R56, R4, R16, R124 ;  /* 0x000000100438723c */ /* 0x008fe2000004187c */
[----:B------:R-:W-:-:S02]  /*9960*/  IMAD.MOV.U32 R136, RZ, RZ, R50 ;  /* 0x000000ffff887224 */ /* 0x000fc400078e0032 */
[----:B------:R-:W-:Y:S02]  /*9970*/  IMAD.MOV.U32 R125, RZ, RZ, R51 ;  /* 0x000000ffff7d7224 */ /* 0x000fe400078e0033 */
[----:B------:R-:W-:Y:S02]  /*9980*/  IMAD.MOV.U32 R138, RZ, RZ, R140 ;  /* 0x000000ffff8a7224 */ /* 0x000fe400078e008c */
[----:B-1----:R-:W-:Y:S01]  /*9990*/  IMAD.MOV.U32 R55, RZ, RZ, R60 ;  /* 0x000000ffff377224 */ /* 0x002fe200078e003c */
[----:B----4-:R-:W-:Y:S01]  /*99a0*/  HMMA.16816.F32.BF16 R40, R4, R32, R108 ;  /* 0x000000200428723c */ /* 0x010fe2000004186c */
[----:B------:R-:W-:Y:S02]  /*99b0*/  IMAD.MOV.U32 R140, RZ, RZ, R134 ;  /* 0x000000ffff8c7224 */ /* 0x000fe400078e0086 */
[----:B------:R-:W-:Y:S02]  /*99c0*/  IMAD.MOV.U32 R124, RZ, RZ, R55 ;  /* 0x000000ffff7c7224 */ /* 0x000fe400078e0037 */
[----:B--2---:R-:W-:-:S03]  /*99d0*/  IMAD.MOV.U32 R13, RZ, RZ, R49 ;  /* 0x000000ffff0d7224 */ /* 0x004fc600078e0031 */
        /* <DEDUP_REMOVED lines=8> */
[----:B------:R-:W-:-:S07]  /*9a60*/  IMAD.MOV.U32 R119, RZ, RZ, R200 ;  /* 0x000000ffff777224 */ /* 0x000fce00078e00c8 */
[C---:B------:R-:W-:Y:S08]  /*9a70*/  HMMA.16816.F32.BF16 R44, R4.reuse, R10, R112 ;  /* 0x0000000a042c723c */ /* 0x040ff00000041870 */
[----:B------:R-:W-:Y:S01]  /*9a80*/  HMMA.16816.F32.BF16 R36, R4, R34, R36 ;  /* 0x000000220424723c */ /* 0x000fe20000041824 */
[----:B------:R-:W-:Y:S02]  /*9a90*/  F2FP.BF16.F32.PACK_AB R4, R213, R211 ;  /* 0x000000d3d504723e */ /* 0x000fe400000010ff */
[----:B------:R-:W-:-:S02]  /*9aa0*/  F2FP.BF16.F32.PACK_AB R5, R202, R209 ;  /* 0x000000d1ca05723e */ /* 0x000fc400000010ff */
[----:B------:R-:W-:Y:S02]  /*9ab0*/  F2FP.BF16.F32.PACK_AB R6, R216, R215 ;  /* 0x000000d7d806723e */ /* 0x000fe400000010ff */
[----:B------:R-:W-:-:S07]  /*9ac0*/  F2FP.BF16.F32.PACK_AB R7, R201, R203 ;  /* 0x000000cbc907723e */ /* 0x000fce00000010ff */
[----:B------:R-:W-:Y:S01]  /*9ad0*/  HMMA.16816.F32.BF16 R84, R4, R8, R84 ;  /* 0x000000080454723c */ /* 0x000fe20000041854 */
[----:B------:R-:W-:Y:S01]  /*9ae0*/  FFMA.FTZ R8, R191, UR4, -R2 ;  /* 0x00000004bf087c23 */ /* 0x000fe20008010802 */
[----:B------:R-:W-:-:S03]  /*9af0*/  FFMA.FTZ R9, R192, UR4, -R12 ;  /* 0x00000004c0097c23 */ /* 0x000fc6000801080c */
[----:B------:R1:W-:Y:S03]  /*9b00*/  MUFU.EX2 R130, R8 ;  /* 0x0000000800827308 */ /* 0x0003e60000000800 */
[C---:B------:R-:W-:Y:S05]  /*9b10*/  HMMA.16816.F32.BF16 R104, R4.reuse, R20, R104 ;  /* 0x000000140468723c */ /* 0x040fea0000041868 */
[----:B------:R-:W-:Y:S03]  /*9b20*/  MUFU.EX2 R126, R9 ;  /* 0x00000009007e7308 */ /* 0x000fe60000000800 */
[----:B------:R-:W-:Y:S01]  /*9b30*/  HMMA.16816.F32.BF16 R100, R4, R22, R100 ;  /* 0x000000160464723c */ /* 0x000fe20000041864 */
[----:B------:R-:W2:Y:S01]  /*9b40*/  LDSM.16.MT88.4 R20, [R235+0xa800] ;  /* 0x00a80000eb14783b */ /* 0x000ea20000004200 */
[----:B-1----:R-:W-:-:S06]  /*9b50*/  FFMA.FTZ R8, R190, UR4, -R2 ;  /* 0x00000004be087c23 */ /* 0x002fcc0008010802 */
[C---:B------:R-:W-:Y:S01]  /*9b60*/  HMMA.16816.F32.BF16 R96, R4.reuse, R16, R96 ;  /* 0x000000100460723c */ /* 0x040fe20000041860 */
[----:B------:R1:W3:Y:S07]  /*9b70*/  MUFU.EX2 R131, R8 ;  /* 0x0000000800837308 */ /* 0x0002ee0000000800 */
[C---:B------:R-:W-:Y:S01]  /*9b80*/  HMMA.16816.F32.BF16 R92, R4.reuse, R18, R92 ;  /* 0x00000012045c723c */ /* 0x040fe2000004185c */
[----:B------:R-:W4:Y:S07]  /*9b90*/  LDSM.16.MT88.4 R16, [R139+0xa800] ;  /* 0x00a800008b10783b */ /* 0x000f2e0000004200 */
[----:B------:R-:W-:Y:S01]  /*9ba0*/  HMMA.16816.F32.BF16 R76, R4, R10, R76 ;  /* 0x0000000a044c723c */ /* 0x000fe2000004184c */
[----:B-1----:R-:W-:-:S04]  /*9bb0*/  FFMA.FTZ R8, R189, UR4, -R2 ;  /* 0x00000004bd087c23 */ /* 0x002fc80008010802 */
[----:B------:R1:W-:Y:S03]  /*9bc0*/  MUFU.EX2 R134, R8 ;  /* 0x0000000800867308 */ /* 0x0003e60000000800 */
[C---:B------:R-:W-:Y:S08]  /*9bd0*/  HMMA.16816.F32.BF16 R88, R4.reuse, R32, R88 ;  /* 0x000000200458723c */ /* 0x040ff00000041858 */
[----:B------:R-:W-:Y:S01]  /*9be0*/  HMMA.16816.F32.BF16 R64, R4, R34, R64 ;  /* 0x000000220440723c */ /* 0x000fe20000041840 */
[----:B---3--:R-:W-:Y:S01]  /*9bf0*/  F2FP.BF16.F32.PACK_AB R4, R131, R130 ;  /* 0x000000828304723e */ /* 0x008fe200000010ff */
[----:B-1----:R-:W-:-:S04]  /*9c00*/  FFMA.FTZ R8, R188, UR4, -R2 ;  /* 0x00000004bc087c23 */ /* 0x002fc80008010802 */
[----:B------:R1:W3:Y:S02]  /*9c10*/  MUFU.EX2 R200, R8 ;  /* 0x0000000800c87308 */ /* 0x0002e40000000800 */
[----:B-1----:R-:W-:Y:S01]  /*9c20*/  FFMA.FTZ R8, R195, UR4, -R12 ;  /* 0x00000004c3087c23 */ /* 0x002fe2000801080c */
[----:B---3--:R-:W-:-:S05]  /*9c30*/  F2FP.BF16.F32.PACK_AB R6, R200, R134 ;  /* 0x00000086c806723e */ /* 0x008fca00000010ff */
[----:B------:R1:W-:Y:S02]  /*9c40*/  MUFU.EX2 R127, R8 ;  /* 0x00000008007f7308 */ /* 0x0003e40000000800 */
[----:B-1----:R-:W-:-:S06]  /*9c50*/  FFMA.FTZ R8, R193, UR4, -R12 ;  /* 0x00000004c1087c23 */ /* 0x002fcc000801080c */
[----:B------:R1:W3:Y:S02]  /*9c60*/  MUFU.EX2 R129, R8 ;  /* 0x0000000800817308 */ /* 0x0002e40000000800 */
[----:B-1----:R-:W-:Y:S01]  /*9c70*/  FFMA.FTZ R8, R194, UR4, -R12 ;  /* 0x00000004c2087c23 */ /* 0x002fe2000801080c */
[----:B---3--:R-:W-:-:S05]  /*9c80*/  F2FP.BF16.F32.PACK_AB R5, R129, R127 ;  /* 0x0000007f8105723e */ /* 0x008fca00000010ff */
[----:B------:R-:W1:Y:S02]  /*9c90*/  MUFU.EX2 R128, R8 ;  /* 0x0000000800807308 */ /* 0x000e640000000800 */
[----:B-1----:R-:W-:-:S07]  /*9ca0*/  F2FP.BF16.F32.PACK_AB R7, R128, R126 ;  /* 0x0000007e8007723e */ /* 0x002fce00000010ff */
[C---:B------:R-:W-:Y:S08]  /*9cb0*/  HMMA.16816.F32.BF16 R72, R4.reuse, R24, R72 ;  /* 0x000000180448723c */ /* 0x040ff00000041848 */
[C---:B------:R-:W-:Y:S08]  /*9cc0*/  HMMA.16816.F32.BF16 R172, R4.reuse, R26, R60 ;  /* 0x0000001a04ac723c */ /* 0x040ff0000004183c */
[C---:B--2---:R-:W-:Y:S08]  /*9cd0*/  HMMA.16816.F32.BF16 R176, R4.reuse, R20, R56 ;  /* 0x0000001404b0723c */ /* 0x044ff00000041838 */
[C---:B------:R-:W-:Y:S08]  /*9ce0*/  HMMA.16816.F32.BF16 R180, R4.reuse, R22, R52 ;  /* 0x0000001604b4723c */ /* 0x040ff00000041834 */
[C---:B----4-:R-:W-:Y:S08]  /*9cf0*/  HMMA.16816.F32.BF16 R184, R4.reuse, R16, R48 ;  /* 0x0000001004b8723c */ /* 0x050ff00000041830 */
[C---:B------:R-:W-:Y:S08]  /*9d00*/  HMMA.16816.F32.BF16 R188, R4.reuse, R18, R44 ;  /* 0x0000001204bc723c */ /* 0x040ff0000004182c */
[C---:B------:R-:W-:Y:S08]  /*9d10*/  HMMA.16816.F32.BF16 R192, R4.reuse, R28, R40 ;  /* 0x0000001c04c0723c */ /* 0x040ff00000041828 */
[----:B------:R-:W-:Y:S01]  /*9d20*/  HMMA.16816.F32.BF16 R108, R4, R30, R36 ;  /* 0x0000001e046c723c */ /* 0x000fe20000041824 */
[----:B------:R-:W-:Y:S01]  /*9d30*/  FFMA.FTZ R4, R119, UR4, -R3 ;  /* 0x0000000477047c23 */ /* 0x000fe20008010803 */
[----:B------:R-:W-:-:S02]  /*9d40*/  IMAD.MOV.U32 R119, RZ, RZ, R120 ;  /* 0x000000ffff777224 */ /* 0x000fc400078e0078 */
[----:B------:R-:W-:Y:S01]  /*9d50*/  IMAD.MOV.U32 R120, RZ, RZ, R121 ;  /* 0x000000ffff787224 */ /* 0x000fe200078e0079 */
[----:B------:R1:W-:Y:S01]  /*9d60*/  MUFU.EX2 R114, R4 ;  /* 0x0000000400727308 */ /* 0x0003e20000000800 */
        /* <DEDUP_REMOVED lines=8> */
[----:B-1----:R-:W-:Y:S01]  /*9df0*/  FFMA.FTZ R4, R119, UR4, -R3 ;  /* 0x0000000477047c23 */ /* 0x002fe20008010803 */
[----:B------:R-:W-:Y:S02]  /*9e00*/  IMAD.MOV.U32 R119, RZ, RZ, R120 ;  /* 0x000000ffff777224 */ /* 0x000fe400078e0078 */
[----:B------:R-:W-:Y:S02]  /*9e10*/  IMAD.MOV.U32 R120, RZ, RZ, R121 ;  /* 0x000000ffff787224 */ /* 0x000fe400078e0079 */
[----:B------:R-:W-:Y:S01]  /*9e20*/  IMAD.MOV.U32 R121, RZ, RZ, R122 ;  /* 0x000000ffff797224 */ /* 0x000fe200078e007a */
[----:B------:R1:W-:Y:S01]  /*9e30*/  MUFU.EX2 R116, R4 ;  /* 0x0000000400747308 */ /* 0x0003e20000000800 */
[----:B------:R-:W-:-:S02]  /*9e40*/  IMAD.MOV.U32 R122, RZ, RZ, R123 ;  /* 0x000000ffff7a7224 */ /* 0x000fc400078e007b */
[----:B------:R-:W-:Y:S02]  /*9e50*/  IMAD.MOV.U32 R123, RZ, RZ, R124 ;  /* 0x000000ffff7b7224 */ /* 0x000fe400078e007c */
[----:B------:R-:W-:Y:S02]  /*9e60*/  IMAD.MOV.U32 R124, RZ, RZ, R137 ;  /* 0x000000ffff7c7224 */ /* 0x000fe400078e0089 */
[----:B------:R-:W-:Y:S02]  /*9e70*/  IMAD.MOV.U32 R137, RZ, RZ, R165 ;  /* 0x000000ffff897224 */ /* 0x000fe400078e00a5 */
[----:B------:R-:W-:Y:S02]  /*9e80*/  IMAD.MOV.U32 R165, RZ, RZ, R147 ;  /* 0x000000ffffa57224 */ /* 0x000fe400078e0093 */
[----:B------:R-:W-:Y:S02]  /*9e90*/  IMAD.MOV.U32 R147, RZ, RZ, R145 ;  /* 0x000000ffff937224 */ /* 0x000fe400078e0091 */
[----:B------:R-:W-:-:S02]  /*9ea0*/  IMAD.MOV.U32 R144, RZ, RZ, R80 ;  /* 0x000000ffff907224 */ /* 0x000fc400078e0050 */
[----:B------:R2:W5:Y:S01]  /*9eb0*/  LDL.LU R80, [R1+0xf8] ;  /* 0x0000f80001507983 */ /* 0x0005620000300800 */
[----:B-1----:R-:W-:Y:S01]  /*9ec0*/  FFMA.FTZ R4, R119, UR4, -R3 ;  /* 0x0000000477047c23 */ /* 0x002fe20008010803 */
        /* <DEDUP_REMOVED lines=14> */
[----:B------:R-:W3:Y:S01]  /*9fb0*/  LDL.LU R233, [R1+0xf4] ;  /* 0x0000f40001e97983 */ /* 0x000ee20000300800 */
[----:B------:R-:W-:Y:S02]  /*9fc0*/  IMAD.MOV.U32 R147, RZ, RZ, R236 ;  /* 0x000000ffff937224 */ /* 0x000fe400078e00ec */
[----:B------:R-:W-:Y:S01]  /*9fd0*/  IMAD.MOV.U32 R124, RZ, RZ, R137 ;  /* 0x000000ffff7c7224 */ /* 0x000fe200078e0089 */
[----:B------:R-:W4:Y:S01]  /*9fe0*/  LDL.LU R236, [R1+0xf0] ;  /* 0x0000f00001ec7983 */ /* 0x000f220000300800 */
[----:B------:R-:W-:Y:S01]  /*9ff0*/  IMAD.MOV.U32 R137, RZ, RZ, R234 ;  /* 0x000000ffff897224 */ /* 0x000fe200078e00ea */
[----:B------:R1:W-:Y:S02]  /*a000*/  MUFU.EX2 R118, R4 ;  /* 0x0000000400767308 */ /* 0x0003e40000000800 */
[----:B------:R-:W2:Y:S04]  /*a010*/  LDL.LU R234, [R1+0xec] ;  /* 0x0000ec0001ea7983 */ /* 0x000ea80000300800 */
[----:B------:R-:W3:Y:S01]  /*a020*/  LDL.LU R115, [R1+0x90] ;  /* 0x0000900001737983 */ /* 0x000ee20000300800 */
[----:B------:R-:W-:-:S02]  /*a030*/  IMAD.MOV.U32 R62, RZ, RZ, R161 ;  /* 0x000000ffff3e7224 */ /* 0x000fc400078e00a1 */
[--C-:B------:R-:W-:Y:S01]  /*a040*/  FFMA.FTZ R13, R13, UR4, -R3.reuse ;  /* 0x000000040d0d7c23 */ /* 0x100fe20008010803 */
[--C-:B------:R-:W-:Y:S01]  /*a050*/  FFMA.FTZ R121, R121, UR4, -R3.reuse ;  /* 0x0000000479797c23 */ /* 0x100fe20008010803 */
[--C-:B-1----:R-:W-:Y:S01]  /*a060*/  FFMA.FTZ R4, R119, UR4, -R3.reuse ;  /* 0x0000000477047c23 */ /* 0x102fe20008010803 */
[----:B---3--:R-:W-:Y:S01]  /*a070*/  FFMA.FTZ R32, R115, UR4, -R3 ;  /* 0x0000000473207c23 */ /* 0x008fe20008010803 */
[----:B------:R-:W-:Y:S02]  /*a080*/  IMAD.MOV.U32 R115, RZ, RZ, R117 ;  /* 0x000000ffff737224 */ /* 0x000fe400078e0075 */
[----:B------:R-:W-:Y:S02]  /*a090*/  IMAD.MOV.U32 R117, RZ, RZ, R120 ;  /* 0x000000ffff757224 */ /* 0x000fe400078e0078 */
[----:B------:R-:W-:Y:S02]  /*a0a0*/  IMAD.MOV.U32 R120, RZ, RZ, R122 ;  /* 0x000000ffff787224 */ /* 0x000fe400078e007a */
[----:B------:R-:W-:-:S02]  /*a0b0*/  IMAD.MOV.U32 R122, RZ, RZ, R123 ;  /* 0x000000ffff7a7224 */ /* 0x000fc400078e007b */
[----:B------:R-:W-:Y:S02]  /*a0c0*/  IMAD.MOV.U32 R123, RZ, RZ, R124 ;  /* 0x000000ffff7b7224 */ /* 0x000fe400078e007c */
[----:B------:R-:W-:Y:S02]  /*a0d0*/  IMAD.MOV.U32 R124, RZ, RZ, R125 ;  /* 0x000000ffff7c7224 */ /* 0x000fe400078e007d */
[----:B------:R-:W-:Y:S02]  /*a0e0*/  IMAD.MOV.U32 R125, RZ, RZ, R164 ;  /* 0x000000ffff7d7224 */ /* 0x000fe400078e00a4 */
[----:B------:R-:W-:Y:S01]  /*a0f0*/  FFMA.FTZ R39, R115, UR4, -R3 ;  /* 0x0000000473277c23 */ /* 0x000fe20008010803 */
[----:B------:R-:W-:Y:S02]  /*a100*/  IMAD.MOV.U32 R164, RZ, RZ, R148 ;  /* 0x000000ffffa47224 */ /* 0x000fe400078e0094 */
[----:B------:R-:W3:Y:S04]  /*a110*/  LDL.LU R148, [R1+0x54] ;  /* 0x0000540001947983 */ /* 0x000ee80000300800 */
[----:B------:R-:W4:Y:S01]  /*a120*/  LDL.LU R115, [R1+0x8c] ;  /* 0x00008c0001737983 */ /* 0x000f220000300800 */
[----:B------:R-:W-:-:S02]  /*a130*/  IMAD.MOV.U32 R161, RZ, RZ, R248 ;  /* 0x000000ffffa17224 */ /* 0x000fc400078e00f8 */
[----:B----4-:R-:W-:Y:S01]  /*a140*/  FFMA.FTZ R38, R115, UR4, -R3 ;  /* 0x0000000473267c23 */ /* 0x010fe20008010803 */
[----:B------:R-:W-:Y:S02]  /*a150*/  IMAD.MOV.U32 R115, RZ, RZ, R117 ;  /* 0x000000ffff737224 */ /* 0x000fe400078e0075 */
[----:B------:R-:W-:Y:S02]  /*a160*/  IMAD.MOV.U32 R117, RZ, RZ, R120 ;  /* 0x000000ffff757224 */ /* 0x000fe400078e0078 */
[----:B------:R-:W-:Y:S01]  /*a170*/  IMAD.MOV.U32 R10, RZ, RZ, R115 ;  /* 0x000000ffff0a7224 */ /* 0x000fe200078e0073 */
[----:B------:R-:W4:Y:S01]  /*a180*/  LDL.LU R120, [R1+0x88] ;  /* 0x0000880001787983 */ /* 0x000f220000300800 */
        /* <DEDUP_REMOVED lines=9> */
[----:B---3--:R-:W-:Y:S02]  /*a220*/  IMAD.MOV.U32 R164, RZ, RZ, R148 ;  /* 0x000000ffffa47224 */ /* 0x008fe400078e0094 */
[----:B------:R-:W-:Y:S02]  /*a230*/  IMAD.MOV.U32 R8, RZ, RZ, R9 ;  /* 0x000000ffff087224 */ /* 0x000fe400078e0009 */
[----:B------:R-:W-:Y:S02]  /*a240*/  IMAD.MOV.U32 R9, RZ, RZ, R10 ;  /* 0x000000ffff097224 */ /* 0x000fe400078e000a */
[----:B------:R-:W-:Y:S02]  /*a250*/  IMAD.MOV.U32 R117, RZ, RZ, R122 ;  /* 0x000000ffff757224 */ /* 0x000fe400078e007a */
[----:B------:R-:W-:Y:S02]  /*a260*/  IMAD.MOV.U32 R10, RZ, RZ, R11 ;  /* 0x000000ffff0a7224 */ /* 0x000fe400078e000b */
[----:B------:R-:W-:-:S02]  /*a270*/  IMAD.MOV.U32 R60, RZ, RZ, R125 ;  /* 0x000000ffff3c7224 */ /* 0x000fc400078e007d */
[----:B------:R-:W-:Y:S02]  /*a280*/  IMAD.MOV.U32 R61, RZ, RZ, R164 ;  /* 0x000000ffff3d7224 */ /* 0x000fe400078e00a4 */
[----:B------:R-:W-:Y:S02]  /*a290*/  IMAD.MOV.U32 R148, RZ, RZ, R250 ;  /* 0x000000ffff947224 */ /* 0x000fe400078e00fa */
[----:B------:R1:W5:Y:S01]  /*a2a0*/  LDL.LU R250, [R1+0xe8] ;  /* 0x0000e80001fa7983 */ /* 0x0003620000300800 */
[----:B------:R-:W-:Y:S02]  /*a2b0*/  IMAD.MOV.U32 R11, RZ, RZ, R117 ;  /* 0x000000ffff0b7224 */ /* 0x000fe400078e0075 */
[----:B------:R-:W-:Y:S01]  /*a2c0*/  IMAD.MOV.U32 R63, RZ, RZ, R10 ;  /* 0x000000ffff3f7224 */ /* 0x000fe200078e000a */
[----:B------:R-:W3:Y:S01]  /*a2d0*/  LDL.LU R122, [R1+0x80] ;  /* 0x00008000017a7983 */ /* 0x000ee20000300800 */
[----:B------:R-:W-:Y:S02]  /*a2e0*/  IMAD.MOV.U32 R117, RZ, RZ, R123 ;  /* 0x000000ffff757224 */ /* 0x000fe400078e007b */
[----:B------:R-:W-:Y:S01]  /*a2f0*/  IMAD.MOV.U32 R34, RZ, RZ, R9 ;  /* 0x000000ffff227224 */ /* 0x000fe200078e0009 */
[----:B------:R-:W2:Y:S01]  /*a300*/  LDL.LU R123, [R1+0x78] ;  /* 0x00007800017b7983 */ /* 0x000ea20000300800 */
[----:B------:R-:W-:-:S02]  /*a310*/  IMAD.MOV.U32 R59, RZ, RZ, R60 ;  /* 0x000000ffff3b7224 */ /* 0x000fc400078e003c */
[----:B------:R-:W-:Y:S01]  /*a320*/  IMAD.MOV.U32 R60, RZ, RZ, R61 ;  /* 0x000000ffff3c7224 */ /* 0x000fe200078e003d */
[----:B------:R-:W2:Y:S01]  /*a330*/  LDL.LU R248, [R1+0xe4] ;  /* 0x0000e40001f87983 */ /* 0x000ea20000300800 */
[----:B------:R-:W-:Y:S02]  /*a340*/  IMAD.MOV.U32 R61, RZ, RZ, R62 ;  /* 0x000000ffff3d7224 */ /* 0x000fe400078e003e */
[----:B------:R-:W-:Y:S02]  /*a350*/  IMAD.MOV.U32 R62, RZ, RZ, R63 ;  /* 0x000000ffff3e7224 */ /* 0x000fe400078e003f */
[----:B------:R-:W-:Y:S02]  /*a360*/  IMAD.MOV.U32 R63, RZ, RZ, R34 ;  /* 0x000000ffff3f7224 */ /* 0x000fe400078e0022 */
[----:B------:R-:W-:Y:S02]  /*a370*/  IMAD.MOV.U32 R34, RZ, RZ, R8 ;  /* 0x000000ffff227224 */ /* 0x000fe400078e0008 */
[----:B------:R-:W2:Y:S04]  /*a380*/  LDL.LU R8, [R1+0x40] ;  /* 0x0000400001087983 */ /* 0x000ea80000300800 */
[----:B------:R-:W2:Y:S01]  /*a390*/  LDL.LU R58, [R1+0x38] ;  /* 0x00003800013a7983 */ /* 0x000ea20000300800 */
[----:B------:R-:W-:-:S02]  /*a3a0*/  IMAD.MOV.U32 R9, RZ, RZ, R11 ;  /* 0x000000ffff097224 */ /* 0x000fc400078e000b */
[----:B------:R-:W-:Y:S02]  /*a3b0*/  IMAD.MOV.U32 R11, RZ, RZ, R117 ;  /* 0x000000ffff0b7224 */ /* 0x000fe400078e0075 */
[--C-:B----4-:R-:W-:Y:S01]  /*a3c0*/  FFMA.FTZ R120, R120, UR4, -R3.reuse ;  /* 0x0000000478787c23 */ /* 0x110fe20008010803 */
[--C-:B---3--:R-:W-:Y:S01]  /*a3d0*/  FFMA.FTZ R122, R122, UR4, -R3.reuse ;  /* 0x000000047a7a7c23 */ /* 0x108fe20008010803 */
[----:B--2---:R-:W-:Y:S01]  /*a3e0*/  FFMA.FTZ R123, R123, UR4, -R3 ;  /* 0x000000047b7b7c23 */ /* 0x004fe20008010803 */
[----:B------:R-:W-:-:S04]  /*a3f0*/  FFMA.FTZ R3, R168, UR4, -R0 ;  /* 0x00000004a8037c23 */ /* 0x000fc80008010800 */
[----:B------:R2:W-:Y:S02]  /*a400*/  MUFU.EX2 R117, R3 ;  /* 0x0000000300757308 */ /* 0x0005e40000000800 */
[----:B--2---:R-:W-:Y:S02]  /*a410*/  FFMA.FTZ R3, R58, UR4, -R2 ;  /* 0x000000043a037c23 */ /* 0x004fe40008010802 */
[----:B------:R-:W2:Y:S04]  /*a420*/  LDL.LU R58, [R1+0x34] ;  /* 0x00003400013a7983 */ /* 0x000ea80000300800 */
[----:B------:R3:W-:Y:S01]  /*a430*/  MUFU.EX2 R119, R4 ;  /* 0x0000000400777308 */ /* 0x0007e20000000800 */
[----:B------:R-:W-:Y:S02]  /*a440*/  IMAD.MOV.U32 R10, RZ, RZ, R124 ;  /* 0x000000ffff0a7224 */ /* 0x000fe400078e007c */
[----:B------:R-:W-:Y:S01]  /*a450*/  FFMA.FTZ R37, R167, UR4, -R0 ;  /* 0x00000004a7257c23 */ /* 0x000fe20008010800 */
[----:B------:R-:W-:-:S02]  /*a460*/  IMAD.MOV.U32 R164, RZ, RZ, R148 ;  /* 0x000000ffffa47224 */ /* 0x000fc400078e0094 */
[--C-:B------:R-:W-:Y:S01]  /*a470*/  FFMA.FTZ R36, R169, UR4, -R0.reuse ;  /* 0x00000004a9247c23 */ /* 0x100fe20008010800 */
[--C-:B------:R-:W-:Y:S01]  /*a480*/  FFMA.FTZ R35, R143, UR4, -R0.reuse ;  /* 0x000000048f237c23 */ /* 0x100fe20008010800 */
[--C-:B------:R-:W-:Y:S01]  /*a490*/  FFMA.FTZ R33, R142, UR4, -R0.reuse ;  /* 0x000000048e217c23 */ /* 0x100fe20008010800 */
[--C-:B------:R-:W-:Y:S01]  /*a4a0*/  FFMA.FTZ R124, R170, UR4, -R0.reuse ;  /* 0x00000004aa7c7c23 */ /* 0x100fe20008010800 */
[----:B---3--:R-:W-:-:S04]  /*a4b0*/  FFMA.FTZ R4, R163, UR4, -R0 ;  /* 0x00000004a3047c23 */ /* 0x008fc80008010800 */
[----:B------:R3:W-:Y:S01]  /*a4c0*/  MUFU.EX2 R112, R4 ;  /* 0x0000000400707308 */ /* 0x0007e20000000800 */
[--C-:B------:R-:W-:Y:S01]  /*a4d0*/  FFMA.FTZ R125, R171, UR4, -R0.reuse ;  /* 0x00000004ab7d7c23 */ /* 0x100fe20008010800 */
[--C-:B------:R-:W-:Y:S01]  /*a4e0*/  FFMA.FTZ R135, R135, UR4, -R0.reuse ;  /* 0x0000000487877c23 */ /* 0x100fe20008010800 */
[--C-:B------:R-:W-:Y:S01]  /*a4f0*/  FFMA.FTZ R148, R83, UR4, -R0.reuse ;  /* 0x0000000453947c23 */ /* 0x100fe20008010800 */
[----:B---3--:R-:W-:-:S04]  /*a500*/  FFMA.FTZ R4, R151, UR4, -R0 ;  /* 0x0000000497047c23 */ /* 0x008fc80008010800 */
[----:B------:R3:W4:Y:S02]  /*a510*/  MUFU.EX2 R113, R4 ;  /* 0x0000000400717308 */ /* 0x0007240000000800 */
[----:B---3--:R-:W-:Y:S01]  /*a520*/  FFMA.FTZ R4, R154, UR4, -R0 ;  /* 0x000000049a047c23 */ /* 0x008fe20008010800 */
[----:B--2---:R-:W-:Y:S01]  /*a530*/  FFMA.FTZ R0, R58, UR4, -R2 ;  /* 0x000000043a007c23 */ /* 0x004fe20008010802 */
[----:B------:R-:W-:Y:S02]  /*a540*/  IMAD.MOV.U32 R58, RZ, RZ, R59 ;  /* 0x000000ffff3a7224 */ /* 0x000fe400078e003b */
[----:B------:R-:W-:Y:S02]  /*a550*/  IMAD.MOV.U32 R59, RZ, RZ, R60 ;  /* 0x000000ffff3b7224 */ /* 0x000fe400078e003c */
[----:B------:R-:W-:Y:S02]  /*a560*/  IMAD.MOV.U32 R60, RZ, RZ, R61 ;  /* 0x000000ffff3c7224 */ /* 0x000fe400078e003d */
[----:B------:R-:W-:-:S02]  /*a570*/  IMAD.MOV.U32 R61, RZ, RZ, R62 ;  /* 0x000000ffff3d7224 */ /* 0x000fc400078e003e */
[----:B------:R-:W-:Y:S02]  /*a580*/  IMAD.MOV.U32 R62, RZ, RZ, R63 ;  /* 0x000000ffff3e7224 */ /* 0x000fe400078e003f */
[----:B------:R-:W-:Y:S02]  /*a590*/  IMAD.MOV.U32 R63, RZ, RZ, R34 ;  /* 0x000000ffff3f7224 */ /* 0x000fe400078e0022 */
[----:B------:R-:W2:Y:S04]  /*a5a0*/  LDL.LU R34, [R1+0x30] ;  /* 0x0000300001227983 */ /* 0x000ea80000300800 */
[----:B------:R-:W3:Y:S01]  /*a5b0*/  LDL.LU R57, [R1+0x2c] ;  /* 0x00002c0001397983 */ /* 0x000ee20000300800 */
[----:B------:R1:W1:Y:S01]  /*a5c0*/  MUFU.EX2 R115, R4 ;  /* 0x0000000400737308 */ /* 0x0002620000000800 */
[----:B----4-:R-:W-:-:S02]  /*a5d0*/  F2FP.BF16.F32.PACK_AB R5, R113, R112 ;  /* 0x000000707105723e */ /* 0x010fc400000010ff */
[----:B------:R-:W-:Y:S01]  /*a5e0*/  F2FP.BF16.F32.PACK_AB R6, R119, R118 ;  /* 0x000000767706723e */ /* 0x000fe200000010ff */
[----:B------:R-:W-:Y:S02]  /*a5f0*/  IMAD.MOV.U32 R142, RZ, RZ, R59 ;  /* 0x000000ffff8e7224 */ /* 0x000fe400078e003b */
[----:B------:R-:W-:Y:S02]  /*a600*/  IMAD.MOV.U32 R143, RZ, RZ, R60 ;  /* 0x000000ffff8f7224 */ /* 0x000fe400078e003c */
[----:B------:R-:W-:Y:S02]  /*a610*/  IMAD.MOV.U32 R54, RZ, RZ, R157 ;  /* 0x000000ffff367224 */ /* 0x000fe400078e009d */
[----:B------:R-:W-:Y:S01]  /*a620*/  IMAD.MOV.U32 R154, RZ, RZ, R156 ;  /* 0x000000ffff9a7224 */ /* 0x000fe200078e009c */
[----:B-1----:R-:W-:Y:S02]  /*a630*/  F2FP.BF16.F32.PACK_AB R4, R116, R114 ;  /* 0x000000727404723e */ /* 0x002fe400000010ff */
[----:B------:R-:W-:Y:S01]  /*a640*/  F2FP.BF16.F32.PACK_AB R7, R117, R115 ;  /* 0x000000737507723e */ /* 0x000fe200000010ff */
[----:B------:R-:W-:-:S02]  /*a650*/  IMAD.MOV.U32 R151, RZ, RZ, R159 ;  /* 0x000000ffff977224 */ /* 0x000fc400078e009f */
[----:B------:R-:W-:Y:S02]  /*a660*/  IMAD.MOV.U32 R163, RZ, RZ, R158 ;  /* 0x000000ffffa37224 */ /* 0x000fe400078e009e */
[----:B------:R-:W-:Y:S02]  /*a670*/  IMAD.MOV.U32 R169, RZ, RZ, R61 ;  /* 0x000000ffffa97224 */ /* 0x000fe400078e003d */
[----:B------:R-:W-:Y:S01]  /*a680*/  HMMA.16816.F32.BF16 R156, R4, R16, R84 ;  /* 0x00000010049c723c */ /* 0x000fe20000041854 */
[----:B------:R-:W-:Y:S01]  /*a690*/  IMAD.MOV.U32 R167, RZ, RZ, R62 ;  /* 0x000000ffffa77224 */ /* 0x000fe200078e003e */
[----:B------:R1:W-:Y:S01]  /*a6a0*/  MUFU.EX2 R84, R0 ;  /* 0x0000000000547308 */ /* 0x0003e20000000800 */
[----:B------:R-:W-:Y:S02]  /*a6b0*/  IMAD.MOV.U32 R168, RZ, RZ, R63 ;  /* 0x000000ffffa87224 */ /* 0x000fe400078e003f */
[----:B------:R-:W-:Y:S02]  /*a6c0*/  IMAD.MOV.U32 R55, RZ, RZ, R58 ;  /* 0x000000ffff377224 */ /* 0x000fe400078e003a */
[----:B-1----:R-:W-:Y:S01]  /*a6d0*/  FFMA.FTZ R0, R142, UR4, -R12 ;  /* 0x000000048e007c23 */ /* 0x002fe2000801080c */
        /* <DEDUP_REMOVED lines=20> */
[----:B-1----:R-:W-:Y:S01]  /*a820*/  FFMA.FTZ R0, R142, UR4, -R12 ;  /* 0x000000048e007c23 */ /* 0x002fe2000801080c */
[----:B------:R-:W-:Y:S02]  /*a830*/  IMAD.MOV.U32 R142, RZ, RZ, R169 ;  /* 0x000000ffff8e7224 */ /* 0x000fe400078e00a9 */
[----:B------:R-:W-:Y:S01]  /*a840*/  IMAD.MOV.U32 R169, RZ, RZ, R168 ;  /* 0x000000ffffa97224 */ /* 0x000fe200078e00a8 */
[----:B------:R1:W-:Y:S01]  /*a850*/  MUFU.EX2 R82, R0 ;  /* 0x0000000000527308 */ /* 0x0003e20000000800 */
[----:B------:R-:W-:Y:S02]  /*a860*/  IMAD.MOV.U32 R138, RZ, RZ, R147 ;  /* 0x000000ffff8a7224 */ /* 0x000fe400078e0093 */
[----:B------:R-:W-:Y:S02]  /*a870*/  IMAD.MOV.U32 R168, RZ, RZ, R163 ;  /* 0x000000ffffa87224 */ /* 0x000fe400078e00a3 */
[----:B------:R-:W-:Y:S02]  /*a880*/  IMAD.MOV.U32 R163, RZ, RZ, R10 ;  /* 0x000000ffffa37224 */ /* 0x000fe400078e000a */
[----:B------:R-:W-:Y:S01]  /*a890*/  IMAD.MOV.U32 R10, RZ, RZ, R136 ;  /* 0x000000ffff0a7224 */ /* 0x000fe200078e0088 */
[----:B------:R-:W-:Y:S01]  /*a8a0*/  HMMA.16816.F32.BF16 R88, R4, R28, R88 ;  /* 0x0000001c0458723c */ /* 0x000fe20000041858 */
[----:B------:R-:W-:-:S02]  /*a8b0*/  IMAD.MOV.U32 R136, RZ, RZ, R138 ;  /* 0x000000ffff887224 */ /* 0x000fc400078e008a */
[----:B------:R-:W-:Y:S02]  /*a8c0*/  IMAD.MOV.U32 R138, RZ, RZ, R164 ;  /* 0x000000ffff8a7224 */ /* 0x000fe400078e00a4 */
[----:B-1----:R-:W-:Y:S01]  /*a8d0*/  FFMA.FTZ R0, R170, UR4, -R12 ;  /* 0x00000004aa007c23 */ /* 0x002fe2000801080c */
[----:B------:R-:W-:Y:S02]  /*a8e0*/  IMAD.MOV.U32 R170, RZ, RZ, R142 ;  /* 0x000000ffffaa7224 */ /* 0x000fe400078e008e */
[----:B------:R-:W-:Y:S02]  /*a8f0*/  IMAD.MOV.U32 R142, RZ, RZ, R143 ;  /* 0x000000ffff8e7224 */ /* 0x000fe400078e008f */
[----:B------:R-:W-:Y:S02]  /*a900*/  IMAD.MOV.U32 R143, RZ, RZ, R169 ;  /* 0x000000ffff8f7224 */ /* 0x000fe400078e00a9 */
[----:B------:R-:W-:Y:S02]  /*a910*/  IMAD.MOV.U32 R169, RZ, RZ, R167 ;  /* 0x000000ffffa97224 */ /* 0x000fe400078e00a7 */
[----:B------:R-:W-:-:S02]  /*a920*/  IMAD.MOV.U32 R167, RZ, RZ, R168 ;  /* 0x000000ffffa77224 */ /* 0x000fc400078e00a8 */
[----:B------:R-:W-:Y:S01]  /*a930*/  FFMA.FTZ R28, R142, UR4, -R12 ;  /* 0x000000048e1c7c23 */ /* 0x000fe2000801080c */
        /* <DEDUP_REMOVED lines=10> */
[----:B------:R1:W-:Y:S01]  /*a9e0*/  MUFU.EX2 R78, R0 ;  /* 0x00000000004e7308 */ /* 0x0003e20000000800 */
[----:B------:R-:W-:Y:S02]  /*a9f0*/  IMAD.MOV.U32 R169, RZ, RZ, R167 ;  /* 0x000000ffffa97224 */ /* 0x000fe400078e00a7 */
[----:B------:R-:W-:Y:S01]  /*aa00*/  FFMA.FTZ R9, R9, UR4, -R2 ;  /* 0x0000000409097c23 */ /* 0x000fe20008010802 */
[----:B------:R-:W-:Y:S02]  /*aa10*/  IMAD.MOV.U32 R136, RZ, RZ, R164 ;  /* 0x000000ffff887224 */ /* 0x000fe400078e00a4 */
[----:B------:R-:W-:Y:S01]  /*aa20*/  FFMA.FTZ R8, R8, UR4, -R2 ;  /* 0x0000000408087c23 */ /* 0x000fe20008010802 */
[----:B------:R-:W-:Y:S01]  /*aa30*/  IMAD.MOV.U32 R167, RZ, RZ, R168 ;  /* 0x000000ffffa77224 */ /* 0x000fe200078e00a8 */
[----:B------:R-:W-:Y:S01]  /*aa40*/  HMMA.16816.F32.BF16 R40, R4, R22, R92 ;  /* 0x000000160428723c */ /* 0x000fe2000004185c */
[----:B------:R-:W-:Y:S01]  /*aa50*/  IMAD.MOV.U32 R164, RZ, RZ, R165 ;  /* 0x000000ffffa47224 */ /* 0x000fe200078e00a5 */
[----:B------:R-:W-:Y:S01]  /*aa60*/  LDSM.16.MT88.4 R16, [R139+0xb000] ;  /* 0x00b000008b10783b */ /* 0x000fe20000004200 */
[----:B------:R-:W-:-:S02]  /*aa70*/  IMAD.MOV.U32 R168, RZ, RZ, R151 ;  /* 0x000000ffffa87224 */ /* 0x000fc400078e0097 */
[----:B------:R-:W-:Y:S02]  /*aa80*/  IMAD.MOV.U32 R165, RZ, RZ, R153 ;  /* 0x000000ffffa57224 */ /* 0x000fe400078e0099 */
[----:B------:R-:W-:Y:S02]  /*aa90*/  IMAD.MOV.U32 R151, RZ, RZ, R163 ;  /* 0x000000ffff977224 */ /* 0x000fe400078e00a3 */
[----:B-1----:R-:W-:Y:S01]  /*aaa0*/  FFMA.FTZ R0, R170, UR4, -R12 ;  /* 0x00000004aa007c23 */ /* 0x002fe2000801080c */
        /* <DEDUP_REMOVED lines=13> */
[----:B------:R-:W-:Y:S01]  /*ab80*/  IMAD.MOV.U32 R11, RZ, RZ, R164 ;  /* 0x000000ffff0b7224 */ /* 0x000fe200078e00a4 */
[C---:B------:R-:W-:Y:S01]  /*ab90*/  HMMA.16816.F32.BF16 R44, R4.reuse, R20, R96 ;  /* 0x00000014042c723c */ /* 0x040fe20000041860 */
[----:B------:R-:W-:Y:S01]  /*aba0*/  MUFU.EX2 R92, R9 ;  /* 0x00000009005c7308 */ /* 0x000fe20000000800 */
[----:B------:R-:W-:Y:S07]  /*abb0*/  LDSM.16.MT88.4 R20, [R235+0xb000] ;  /* 0x00b00000eb14783b */ /* 0x000fee0000004200 */
[----:B------:R1:W4:Y:S08]  /*abc0*/  MUFU.EX2 R93, R8 ;  /* 0x00000008005d7308 */ /* 0x0003300000000800 */
[----:B------:R4:W4:Y:S08]  /*abd0*/  MUFU.EX2 R94, R3 ;  /* 0x00000003005e7308 */ /* 0x0009300000000800 */
[----:B------:R4:W4:Y:S01]  /*abe0*/  MUFU.EX2 R79, R0 ;  /* 0x00000000004f7308 */ /* 0x0009220000000800 */
[--C-:B------:R-:W-:Y:S01]  /*abf0*/  FFMA.FTZ R53, R248, UR4, -R2.reuse ;  /* 0x00000004f8357c23 */ /* 0x100fe20008010802 */
[----:B------:R-:W-:Y:S01]  /*ac00*/  FFMA.FTZ R81, R81, UR4, -R2 ;  /* 0x0000000451517c23 */ /* 0x000fe20008010802 */
[----:B------:R-:W-:Y:S01]  /*ac10*/  IMAD.MOV.U32 R171, RZ, RZ, R143 ;  /* 0x000000ffffab7224 */ /* 0x000fe200078e008f */
[----:B------:R-:W-:Y:S01]  /*ac20*/  HMMA.16816.F32.BF16 R64, R4, R30, R64 ;  /* 0x0000001e0440723c */ /* 0x000fe20000041840 */
[----:B------:R-:W-:-:S02]  /*ac30*/  IMAD.MOV.U32 R143, RZ, RZ, R151 ;  /* 0x000000ffff8f7224 */ /* 0x000fc400078e0097 */
[----:B------:R-:W-:Y:S01]  /*ac40*/  FFMA.FTZ R29, R233, UR4, -R12 ;  /* 0x00000004e91d7c23 */ /* 0x000fe2000801080c */
[----:B------:R4:W-:Y:S01]  /*ac50*/  MUFU.EX2 R77, R13 ;  /* 0x0000000d004d7308 */ /* 0x0009e20000000800 */
[----:B------:R-:W-:Y:S01]  /*ac60*/  IMAD.MOV.U32 R165, RZ, RZ, R149 ;  /* 0x000000ffffa57224 */ /* 0x000fe200078e0095 */
[----:B------:R1:W5:Y:S01]  /*ac70*/  LDL.LU R248, [R1+0xe0] ;  /* 0x0000e00001f87983 */ /* 0x0003620000300800 */
[----:B------:R-:W-:Y:S02]  /*ac80*/  IMAD.MOV.U32 R149, RZ, RZ, R14 ;  /* 0x000000ffff957224 */ /* 0x000fe400078e000e */
[----:B------:R-:W-:-:S03]  /*ac90*/  IMAD.MOV.U32 R14, RZ, RZ, R15 ;  /* 0x000000ffff0e7224 */ /* 0x000fc600078e000f */
[----:B------:R-:W4:Y:S01]  /*aca0*/  MUFU.EX2 R76, R32 ;  /* 0x00000020004c7308 */ /* 0x000f220000000800 */
[----:B------:R-:W-:Y:S02]  /*acb0*/  IMAD.MOV.U32 R164, RZ, RZ, R149 ;  /* 0x000000ffffa47224 */ /* 0x000fe400078e0095 */
[----:B------:R-:W-:Y:S01]  /*acc0*/  FFMA.FTZ R15, R236, UR4, -R12 ;  /* 0x00000004ec0f7c23 */ /* 0x000fe2000801080c */
[----:B------:R-:W-:Y:S02]  /*acd0*/  IMAD.MOV.U32 R149, RZ, RZ, R14 ;  /* 0x000000ffff957224 */ /* 0x000fe400078e000e */
[----:B------:R-:W-:Y:S01]  /*ace0*/  FFMA.FTZ R14, R234, UR4, -R12 ;  /* 0x00000004ea0e7c23 */ /* 0x000fe2000801080c */
[----:B------:R-:W-:Y:S01]  /*acf0*/  FADD.FTZ R12, R199, R197 ;  /* 0x000000c5c70c7221 */ /* 0x000fe20000010000 */
[----:B------:R-:W-:Y:S02]  /*ad00*/  IMAD.MOV.U32 R98, RZ, RZ, R137 ;  /* 0x000000ffff627224 */ /* 0x000fe400078e0089 */
[----:B------:R-:W-:-:S02]  /*ad10*/  IMAD.MOV.U32 R99, RZ, RZ, R138 ;  /* 0x000000ffff637224 */ /* 0x000fc400078e008a */
[----:B------:R-:W-:Y:S02]  /*ad20*/  IMAD.MOV.U32 R100, RZ, RZ, R145 ;  /* 0x000000ffff647224 */ /* 0x000fe400078e0091 */
[----:B------:R-:W-:Y:S02]  /*ad30*/  IMAD.MOV.U32 R101, RZ, RZ, R144 ;  /* 0x000000ffff657224 */ /* 0x000fe400078e0090 */
[----:B------:R-:W-:Y:S02]  /*ad40*/  IMAD.MOV.U32 R102, RZ, RZ, R140 ;  /* 0x000000ffff667224 */ /* 0x000fe400078e008c */
[----:B---3--:R-:W-:Y:S02]  /*ad50*/  FFMA.FTZ R52, R57, UR4, -R2 ;  /* 0x0000000439347c23 */ /* 0x008fe40008010802 */
[----:B------:R-:W-:Y:S01]  /*ad60*/  HMMA.16816.F32.BF16 R56, R4, R24, R104 ;  /* 0x000000180438723c */ /* 0x000fe20000041868 */
[----:B------:R-:W3:Y:S01]  /*ad70*/  LDSM.16.MT88.4 R24, [R232+0xb000] ;  /* 0x00b00000e818783b */ /* 0x000ee20000004200 */
[----:B------:R-:W-:-:S02]  /*ad80*/  IMAD.MOV.U32 R107, RZ, RZ, R170 ;  /* 0x000000ffff6b7224 */ /* 0x000fc400078e00aa */
[----:B------:R-:W-:Y:S02]  /*ad90*/  IMAD.MOV.U32 R106, RZ, RZ, R142 ;  /* 0x000000ffff6a7224 */ /* 0x000fe400078e008e */
[----:B------:R-:W-:Y:S02]  /*ada0*/  IMAD.MOV.U32 R170, RZ, RZ, R167 ;  /* 0x000000ffffaa7224 */ /* 0x000fe400078e00a7 */
[----:B------:R-:W-:Y:S02]  /*adb0*/  IMAD.MOV.U32 R142, RZ, RZ, R168 ;  /* 0x000000ffff8e7224 */ /* 0x000fe400078e00a8 */
[----:B------:R-:W-:Y:S02]  /*adc0*/  IMAD.MOV.U32 R167, RZ, RZ, R10 ;  /* 0x000000ffffa77224 */ /* 0x000fe400078e000a */
[----:B------:R-:W-:Y:S02]  /*add0*/  IMAD.MOV.U32 R168, RZ, RZ, R11 ;  /* 0x000000ffffa87224 */ /* 0x000fe400078e000b */
[----:B-1----:R-:W1:Y:S01]  /*ade0*/  LDSM.16.MT88.4 R8, [R133+0xb000] ;  /* 0x00b000008508783b */ /* 0x002e620000004200 */
[----:B--2---:R-:W-:Y:S01]  /*adf0*/  FFMA.FTZ R34, R34, UR4, -R2 ;  /* 0x0000000422227c23 */ /* 0x004fe20008010802 */
[----:B------:R-:W-:-:S02]  /*ae00*/  IMAD.MOV.U32 R2, RZ, RZ, R169 ;  /* 0x000000ffff027224 */ /* 0x000fc400078e00a9 */
[----:B----4-:R-:W-:Y:S02]  /*ae10*/  FADD.FTZ R3, R107, R106 ;  /* 0x0000006a6b037221 */ /* 0x010fe40000010000 */
[----:B------:R-:W-:Y:S01]  /*ae20*/  IMAD.MOV.U32 R107, RZ, RZ, R2 ;  /* 0x000000ffff6b7224 */ /* 0x000fe200078e0002 */
[----:B------:R-:W-:Y:S02]  /*ae30*/  F2FP.BF16.F32.PACK_AB R4, R93, R92 ;  /* 0x0000005c5d04723e */ /* 0x000fe400000010ff */
[----:B------:R-:W-:Y:S01]  /*ae40*/  F2FP.BF16.F32.PACK_AB R6, R84, R94 ;  /* 0x0000005e5406723e */ /* 0x000fe200000010ff */
[----:B------:R-:W-:Y:S01]  /*ae50*/  FADD.FTZ R0, R171, R107 ;  /* 0x0000006bab007221 */ /* 0x000fe20000010000 */
[----:B------:R-:W-:Y:S02]  /*ae60*/  F2FP.BF16.F32.PACK_AB R5, R82, R83 ;  /* 0x000000535205723e */ /* 0x000fe400000010ff */
[----:B------:R-:W-:Y:S01]  /*ae70*/  F2FP.BF16.F32.PACK_AB R7, R79, R78 ;  /* 0x0000004e4f07723e */ /* 0x000fe200000010ff */
[----:B------:R-:W-:-:S02]  /*ae80*/  IMAD.MOV.U32 R169, RZ, RZ, R163 ;  /* 0x000000ffffa97224 */ /* 0x000fc400078e00a3 */
[----:B------:R-:W-:Y:S01]  /*ae90*/  FADD.FTZ R0, R142, R0 ;  /* 0x000000008e007221 */ /* 0x000fe20000010000 */
[----:B------:R-:W-:Y:S02]  /*aea0*/  IMAD.MOV.U32 R107, RZ, RZ, R167 ;  /* 0x000000ffff6b7224 */ /* 0x000fe400078e00a7 */
[----:B------:R-:W-:Y:S01]  /*aeb0*/  FADD.FTZ R13, R170, R3 ;  /* 0x00000003aa0d7221 */ /* 0x000fe20000010000 */
[----:B------:R-:W-:Y:S02]  /*aec0*/  IMAD.MOV.U32 R106, RZ, RZ, R143 ;  /* 0x000000ffff6a7224 */ /* 0x000fe400078e008f */
[----:B------:R-:W-:Y:S02]  /*aed0*/  IMAD.MOV.U32 R105, RZ, RZ, R169 ;  /* 0x000000ffff697224 */ /* 0x000fe400078e00a9 */
[----:B------:R-:W-:Y:S02]  /*aee0*/  IMAD.MOV.U32 R142, RZ, RZ, R168 ;  /* 0x000000ffff8e7224 */ /* 0x000fe400078e00a8 */
[----:B------:R-:W-:-:S02]  /*aef0*/  IMAD.MOV.U32 R167, RZ, RZ, R54 ;  /* 0x000000ffffa77224 */ /* 0x000fc400078e0036 */
[----:B------:R-:W-:Y:S01]  /*af00*/  IMAD.MOV.U32 R143, RZ, RZ, R55 ;  /* 0x000000ffff8f7224 */ /* 0x000fe200078e0037 */
[----:B---3--:R-:W-:Y:S01]  /*af10*/  HMMA.16816.F32.BF16 R168, R4, R24, R72 ;  /* 0x0000001804a8723c */ /* 0x008fe20000041848 */
[----:B------:R-:W-:Y:S01]  /*af20*/  IMAD.MOV.U32 R54, RZ, RZ, R71 ;  /* 0x000000ffff367224 */ /* 0x000fe200078e0047 */
[----:B------:R-:W-:Y:S01]  /*af30*/  MUFU.EX2 R75, R39 ;  /* 0x00000027004b7308 */ /* 0x000fe20000000800 */
[----:B------:R-:W-:-:S07]  /*af40*/  FADD.FTZ R2, R155, R150 ;  /* 0x000000969b027221 */ /* 0x000fce0000010000 */
[----:B------:R-:W-:Y:S08]  /*af50*/  MUFU.EX2 R74, R38 ;  /* 0x00000026004a7308 */ /* 0x000ff00000000800 */
[----:B------:R-:W-:Y:S08]  /*af60*/  MUFU.EX2 R73, R37 ;  /* 0x0000002500497308 */ /* 0x000ff00000000800 */
[----:B------:R2:W3:Y:S08]  /*af70*/  MUFU.EX2 R72, R36 ;  /* 0x0000002400487308 */ /* 0x0004f00000000800 */
[----:B------:R-:W-:Y:S08]  /*af80*/  MUFU.EX2 R71, R35 ;  /* 0x0000002300477308 */ /* 0x000ff00000000800 */
[----:B------:R-:W4:Y:S01]  /*af90*/  MUFU.EX2 R55, R33 ;  /* 0x0000002100377308 */ /* 0x000f220000000800 */
[----:B------:R-:W-:Y:S01]  /*afa0*/  FADD.FTZ R2, R146, R2 ;  /* 0x0000000292027221 */ /* 0x000fe20000010000 */
[----:B------:R-:W-:Y:S01]  /*afb0*/  FADD.FTZ R3, R107, R12 ;  /* 0x0000000c6b037221 */ /* 0x000fe20000010000 */
[----:B------:R-:W-:Y:S01]  /*afc0*/  FADD.FTZ R12, R198, R13 ;  /* 0x0000000dc60c7221 */ /* 0x000fe20000010000 */
[----:B------:R-:W-:-:S02]  /*afd0*/  IMAD.MOV.U32 R107, RZ, RZ, R142 ;  /* 0x000000ffff6b7224 */ /* 0x000fc400078e008e */
[----:B------:R-:W-:Y:S01]  /*afe0*/  FADD.FTZ R2, R196, R2 ;  /* 0x00000002c4027221 */ /* 0x000fe20000010000 */
[----:B------:R-:W-:Y:S01]  /*aff0*/  FADD.FTZ R0, R105, R0 ;  /* 0x0000000069007221 */ /* 0x000fe20000010000 */
[----:B------:R-:W-:Y:S01]  /*b000*/  HMMA.16816.F32.BF16 R172, R4, R26, R172 ;  /* 0x0000001a04ac723c */ /* 0x000fe200000418ac */
[----:B------:R-:W-:Y:S01]  /*b010*/  FADD.FTZ R3, R106, R3 ;  /* 0x000000036a037221 */ /* 0x000fe20000010000 */
[----:B------:R-:W-:Y:S01]  /*b020*/  FADD.FTZ R12, R241, R12 ;  /* 0x0000000cf10c7221 */ /* 0x000fe20000010000 */
[----:B------:R-:W-:Y:S01]  /*b030*/  FADD.FTZ R2, R162, R2 ;  /* 0x00000002a2027221 */ /* 0x000fe20000010000 */
[----:B------:R-:W-:-:S04]  /*b040*/  FADD.FTZ R0, R107, R0 ;  /* 0x000000006b007221 */ /* 0x000fc80000010000 */
[----:B------:R-:W-:Y:S01]  /*b050*/  HMMA.16816.F32.BF16 R176, R4, R20, R176 ;  /* 0x0000001404b0723c */ /* 0x000fe200000418b0 */
[----:B------:R-:W-:Y:S01]  /*b060*/  FADD.FTZ R3, R98, R3 ;  /* 0x0000000362037221 */ /* 0x000fe20000010000 */
[----:B------:R-:W-:-:S06]  /*b070*/  FADD.FTZ R12, R99, R12 ;  /* 0x0000000c630c7221 */ /* 0x000fcc0000010000 */
[----:B------:R-:W-:Y:S01]  /*b080*/  HMMA.16816.F32.BF16 R180, R4, R22, R180 ;  /* 0x0000001604b4723c */ /* 0x000fe200000418b4 */
[----:B------:R-:W-:-:S07]  /*b090*/  FADD.FTZ R2, R252, R2 ;  /* 0x00000002fc027221 */ /* 0x000fce0000010000 */
[----:B------:R-:W-:Y:S01]  /*b0a0*/  HMMA.16816.F32.BF16 R184, R4, R16, R184 ;  /* 0x0000001004b8723c */ /* 0x000fe200000418b8 */
[----:B------:R-:W-:-:S07]  /*b0b0*/  IMAD.MOV.U32 R103, RZ, RZ, R141 ;  /* 0x000000ffff677224 */ /* 0x000fce00078e008d */
[----:B------:R-:W-:Y:S01]  /*b0c0*/  HMMA.16816.F32.BF16 R188, R4, R18, R188 ;  /* 0x0000001204bc723c */ /* 0x000fe200000418bc */
[----:B------:R-:W-:-:S07]  /*b0d0*/  FADD.FTZ R0, R100, R0 ;  /* 0x0000000064007221 */ /* 0x000fce0000010000 */
[C---:B-1----:R-:W-:Y:S08]  /*b0e0*/  HMMA.16816.F32.BF16 R192, R4.reuse, R8, R192 ;  /* 0x0000000804c0723c */ /* 0x042ff000000418c0 */
[----:B--2---:R-:W-:Y:S01]  /*b0f0*/  HMMA.16816.F32.BF16 R36, R4, R10, R108 ;  /* 0x0000000a0424723c */ /* 0x004fe2000004186c */
[----:B------:R-:W-:Y:S02]  /*b100*/  F2FP.BF16.F32.PACK_AB R4, R76, R77 ;  /* 0x0000004d4c04723e */ /* 0x000fe400000010ff */
[----:B---3--:R-:W-:-:S02]  /*b110*/  F2FP.BF16.F32.PACK_AB R5, R72, R73 ;  /* 0x000000494805723e */ /* 0x008fc400000010ff */
[----:B------:R-:W-:Y:S02]  /*b120*/  F2FP.BF16.F32.PACK_AB R6, R74, R75 ;  /* 0x0000004b4a06723e */ /* 0x000fe400000010ff */
[----:B----4-:R-:W-:Y:S01]  /*b130*/  F2FP.BF16.F32.PACK_AB R7, R55, R71 ;  /* 0x000000473707723e */ /* 0x010fe200000010ff */
[----:B------:R-:W-:Y:S02]  /*b140*/  IMAD.MOV.U32 R147, RZ, RZ, R152 ;  /* 0x000000ffff937224 */ /* 0x000fe400078e0098 */
[----:B------:R-:W-:Y:S01]  /*b150*/  FADD.FTZ R3, R101, R3 ;  /* 0x0000000365037221 */ /* 0x000fe20000010000 */
[----:B------:R-:W-:Y:S02]  /*b160*/  IMAD.MOV.U32 R142, RZ, RZ, R143 ;  /* 0x000000ffff8e7224 */ /* 0x000fe400078e008f */
[----:B------:R-:W-:Y:S01]  /*b170*/  IMAD.MOV.U32 R105, RZ, RZ, R136 ;  /* 0x000000ffff697224 */ /* 0x000fe200078e0088 */
[----:B------:R-:W-:Y:S01]  /*b180*/  HMMA.16816.F32.BF16 R88, R4, R8, R88 ;  /* 0x000000080458723c */ /* 0x000fe20000041858 */
[----:B------:R-:W-:-:S02]  /*b190*/  IMAD.MOV.U32 R151, RZ, RZ, R132 ;  /* 0x000000ffff977224 */ /* 0x000fc400078e0084 */
[----:B------:R-:W-:Y:S01]  /*b1a0*/  FADD.FTZ R9, R102, R12 ;  /* 0x0000000c66097221 */ /* 0x000fe20000010000 */
[----:B------:R-:W-:Y:S02]  /*b1b0*/  IMAD.MOV.U32 R143, RZ, RZ, R54 ;  /* 0x000000ffff8f7224 */ /* 0x000fe400078e0036 */
[----:B------:R-:W-:Y:S01]  /*b1c0*/  FADD.FTZ R8, R247, R2 ;  /* 0x00000002f7087221 */ /* 0x000fe20000010000 */
[----:B------:R-:W-:Y:S01]  /*b1d0*/  IMAD.MOV.U32 R163, RZ, RZ, R149 ;  /* 0x000000ffffa37224 */ /* 0x000fe200078e0095 */
[----:B------:R-:W-:Y:S01]  /*b1e0*/  MUFU.EX2 R32, R15 ;  /* 0x0000000f00207308 */ /* 0x000fe20000000800 */
[----:B------:R-:W-:Y:S01]  /*b1f0*/  IMAD.MOV.U32 R149, RZ, RZ, R238 ;  /* 0x000000ffff957224 */ /* 0x000fe200078e00ee */
[C---:B------:R-:W-:Y:S01]  /*b200*/  HMMA.16816.F32.BF16 R44, R4.reuse, R20, R44 ;  /* 0x00000014042c723c */ /* 0x040fe2000004182c */
[----:B------:R-:W-:Y:S01]  /*b210*/  FADD.FTZ R2, R103, R0 ;  /* 0x0000000067027221 */ /* 0x000fe20000010000 */
[----:B------:R-:W-:Y:S02]  /*b220*/  IMAD.MOV.U32 R152, RZ, RZ, R244 ;  /* 0x000000ffff987224 */ /* 0x000fe400078e00f4 */
[----:B------:R-:W-:Y:S01]  /*b230*/  FADD.FTZ R0, R105, R3 ;  /* 0x0000000369007221 */ /* 0x000fe20000010000 */
[----:B------:R-:W-:Y:S01]  /*b240*/  IMAD.MOV.U32 R104, RZ, RZ, R147 ;  /* 0x000000ffff687224 */ /* 0x000fe200078e0093 */
[----:B------:R1:W-:Y:S02]  /*b250*/  MUFU.EX2 R31, R14 ;  /* 0x0000000e001f7308 */ /* 0x0003e40000000800 */
[----:B------:R-:W-:Y:S01]  /*b260*/  HMMA.16816.F32.BF16 R40, R4, R22, R40 ;  /* 0x000000160428723c */ /* 0x000fe20000041828 */
[----:B------:R-:W-:-:S02]  /*b270*/  IMAD.MOV.U32 R106, RZ, RZ, R143 ;  /* 0x000000ffff6a7224 */ /* 0x000fc400078e008f */
[----:B------:R-:W-:Y:S01]  /*b280*/  FADD.FTZ R3, R166, R8 ;  /* 0x00000008a6037221 */ /* 0x000fe20000010000 */
[----:B------:R-:W-:Y:S01]  /*b290*/  FADD.FTZ R2, R149, R2 ;  /* 0x0000000295027221 */ /* 0x000fe20000010000 */
[----:B------:R-:W-:-:S03]  /*b2a0*/  IMAD.MOV.U32 R98, RZ, RZ, R104 ;  /* 0x000000ffff627224 */ /* 0x000fc600078e0068 */
[C---:B------:R-:W-:Y:S01]  /*b2b0*/  HMMA.16816.F32.BF16 R56, R4.reuse, R24, R56 ;  /* 0x000000180438723c */ /* 0x040fe20000041838 */
[----:B------:R-:W-:Y:S01]  /*b2c0*/  FADD.FTZ R0, R152, R0 ;  /* 0x0000000098007221 */ /* 0x000fe20000010000 */
[----:B------:R-:W-:Y:S01]  /*b2d0*/  IMAD.MOV.U32 R107, RZ, RZ, R142 ;  /* 0x000000ffff6b7224 */ /* 0x000fe200078e008e */
[----:B------:R-:W2:Y:S05]  /*b2e0*/  LDSM.16.MT88.4 R144, [R232+0xb800] ;  /* 0x00b80000e890783b */ /* 0x000eaa0000004200 */
[C---:B------:R-:W-:Y:S01]  /*b2f0*/  HMMA.16816.F32.BF16 R48, R4.reuse, R26, R48 ;  /* 0x0000001a0430723c */ /* 0x040fe20000041830 */
[----:B------:R-:W-:Y:S01]  /*b300*/  IMAD.MOV.U32 R99, RZ, RZ, R106 ;  /* 0x000000ffff637224 */ /* 0x000fe200078e006a */
[----:B------:R-:W3:Y:S06]  /*b310*/  LDSM.16.MT88.4 R140, [R235+0xb800] ;  /* 0x00b80000eb8c783b */ /* 0x000eec0000004200 */
[----:B------:R-:W-:Y:S01]  /*b320*/  HMMA.16816.F32.BF16 R156, R4, R16, R156 ;  /* 0x00000010049c723c */ /* 0x000fe2000004189c */
[----:B------:R-:W-:Y:S01]  /*b330*/  IMAD.MOV.U32 R100, RZ, RZ, R167 ;  /* 0x000000ffff647224 */ /* 0x000fe200078e00a7 */
[----:B------:R-:W4:Y:S01]  /*b340*/  LDSM.16.MT88.4 R136, [R139+0xb800] ;  /* 0x00b800008b88783b */ /* 0x000f220000004200 */
[----:B------:R-:W-:-:S02]  /*b350*/  IMAD.MOV.U32 R101, RZ, RZ, R154 ;  /* 0x000000ffff657224 */ /* 0x000fc400078e009a */
[----:B------:R-:W-:Y:S02]  /*b360*/  IMAD.MOV.U32 R103, RZ, RZ, R163 ;  /* 0x000000ffff677224 */ /* 0x000fe400078e00a3 */
[----:B------:R-:W-:Y:S01]  /*b370*/  IMAD.MOV.U32 R153, RZ, RZ, R249 ;  /* 0x000000ffff997224 */ /* 0x000fe200078e00f9 */
[C---:B------:R-:W-:Y:S01]  /*b380*/  HMMA.16816.F32.BF16 R20, R4.reuse, R18, R60 ;  /* 0x000000120414723c */ /* 0x040fe2000004183c */
[----:B------:R-:W-:Y:S01]  /*b390*/  MUFU.EX2 R30, R29 ;  /* 0x0000001d001e7308 */ /* 0x000fe20000000800 */
[----:B------:R2:W5:Y:S06]  /*b3a0*/  LDL.LU R244, [R1+0xdc] ;  /* 0x0000dc0001f47983 */ /* 0x00056c0000300800 */
[----:B-1----:R-:W-:Y:S01]  /*b3b0*/  HMMA.16816.F32.BF16 R12, R4, R10, R64 ;  /* 0x0000000a040c723c */ /* 0x002fe20000041840 */
[----:B------:R-:W-:Y:S01]  /*b3c0*/  FADD.FTZ R4, R151, R9 ;  /* 0x0000000997047221 */ /* 0x000fe20000010000 */
[----:B------:R-:W-:Y:S01]  /*b3d0*/  FADD.FTZ R6, R240, R3 ;  /* 0x00000003f0067221 */ /* 0x000fe20000010000 */
[----:B------:R-:W-:Y:S01]  /*b3e0*/  FADD.FTZ R5, R239, R2 ;  /* 0x00000002ef057221 */ /* 0x000fe20000010000 */
[----:B------:R-:W-:-:S02]  /*b3f0*/  IMAD.MOV.U32 R102, RZ, RZ, R107 ;  /* 0x000000ffff667224 */ /* 0x000fc400078e006b */
[----:B------:R-:W-:Y:S01]  /*b400*/  FADD.FTZ R7, R160, R4 ;  /* 0x00000004a0077221 */ /* 0x000fe20000010000 */
[----:B------:R-:W-:Y:S01]  /*b410*/  FADD.FTZ R4, R98, R0 ;  /* 0x0000000062047221 */ /* 0x000fe20000010000 */
[----:B------:R-:W-:Y:S01]  /*b420*/  FADD.FTZ R2, R245, R6 ;  /* 0x00000006f5027221 */ /* 0x000fe20000010000 */
[----:B------:R-:W-:Y:S02]  /*b430*/  IMAD.MOV.U32 R104, RZ, RZ, R164 ;  /* 0x000000ffff687224 */ /* 0x000fe400078e00a4 */
[----:B------:R-:W-:Y:S01]  /*b440*/  FADD.FTZ R3, R99, R7 ;  /* 0x0000000763037221 */ /* 0x000fe20000010000 */
[----:B------:R-:W-:Y:S01]  /*b450*/  FADD.FTZ R0, R100, R5 ;  /* 0x0000000564007221 */ /* 0x000fe20000010000 */
[----:B------:R-:W-:Y:S01]  /*b460*/  FADD.FTZ R4, R101, R4 ;  /* 0x0000000465047221 */ /* 0x000fe20000010000 */
[----:B------:R-:W-:Y:S02]  /*b470*/  IMAD.MOV.U32 R105, RZ, RZ, R165 ;  /* 0x000000ffff697224 */ /* 0x000fe400078e00a5 */
[----:B------:R-:W-:Y:S01]  /*b480*/  FADD.FTZ R5, R102, R3 ;  /* 0x0000000366057221 */ /* 0x000fe20000010000 */
[----:B------:R-:W-:Y:S01]  /*b490*/  FADD.FTZ R3, R246, R2 ;  /* 0x00000002f6037221 */ /* 0x000fe20000010000 */
[----:B------:R-:W-:Y:S01]  /*b4a0*/  FADD.FTZ R2, R103, R0 ;  /* 0x0000000067027221 */ /* 0x000fe20000010000 */
[----:B------:R-:W-:-:S02]  /*b4b0*/  IMAD.MOV.U32 R107, RZ, RZ, R161 ;  /* 0x000000ffff6b7224 */ /* 0x000fc400078e00a1 */
        /* <DEDUP_REMOVED lines=60> */
[----:B------:R1:W5:Y:S02]  /*b880*/  LDL.LU R243, [R1+0xd8] ;  /* 0x0000d80001f37983 */ /* 0x0003640000300800 */
[----:B------:R-:W3:Y:S01]  /*b890*/  MUFU.EX2 R10, R124 ;  /* 0x0000007c000a7308 */ /* 0x000ee20000000800 */
[----:B------:R-:W-:Y:S01]  /*b8a0*/  FADD.FTZ R4, R76, R4 ;  /* 0x000000044c047221 */ /* 0x000fe20000010000 */
[----:B------:R-:W-:Y:S01]  /*b8b0*/  FADD.FTZ R3, R72, R3 ;  /* 0x0000000348037221 */ /* 0x000fe20000010000 */
[----:B------:R-:W-:-:S05]  /*b8c0*/  FADD.FTZ R0, R82, R0 ;  /* 0x0000000052007221 */ /* 0x000fca0000010000 */
[----:B------:R-:W4:Y:S01]  /*b8d0*/  MUFU.EX2 R33, R28 ;  /* 0x0000001c00217308 */ /* 0x000f220000000800 */
[----:B------:R-:W-:Y:S01]  /*b8e0*/  FADD.FTZ R2, R93, R2 ;  /* 0x000000025d027221 */ /* 0x000fe20000010000 */
[----:B------:R-:W-:-:S06]  /*b8f0*/  FADD.FTZ R4, R75, R4 ;  /* 0x000000044b047221 */ /* 0x000fcc0000010000 */
[----:B------:R-:W1:Y:S01]  /*b900*/  MUFU.EX2 R54, R34 ;  /* 0x0000002200367308 */ /* 0x000e620000000800 */
[----:B------:R-:W-:-:S07]  /*b910*/  FADD.FTZ R3, R71, R3 ;  /* 0x0000000347037221 */ /* 0x000fce0000010000 */
[----:B------:R-:W1:Y:S01]  /*b920*/  MUFU.EX2 R27, R121 ;  /* 0x00000079001b7308 */ /* 0x000e620000000800 */
[----:B------:R-:W-:-:S07]  /*b930*/  FADD.FTZ R0, R78, R0 ;  /* 0x000000004e007221 */ /* 0x000fce0000010000 */
[----:B------:R-:W1:Y:S01]  /*b940*/  MUFU.EX2 R11, R125 ;  /* 0x0000007d000b7308 */ /* 0x000e620000000800 */
        /* <DEDUP_REMOVED lines=8> */
[----:B--2---:R-:W-:-:S06]  /*b9d0*/  FADD.FTZ R4, R29, R4 ;  /* 0x000000041d047221 */ /* 0x004fcc0000010000 */
[----:B------:R-:W2:Y:S01]  /*b9e0*/  MUFU.EX2 R35, R53 ;  /* 0x0000003500237308 */ /* 0x000ea20000000800 */
[----:B---3--:R-:W-:-:S07]  /*b9f0*/  FADD.FTZ R3, R10, R3 ;  /* 0x000000030a037221 */ /* 0x008fce0000010000 */
[----:B------:R-:W3:Y:S01]  /*ba00*/  MUFU.EX2 R25, R123 ;  /* 0x0000007b00197308 */ /* 0x000ee20000000800 */
[----:B----4-:R-:W-:Y:S01]  /*ba10*/  FADD.FTZ R0, R33, R0 ;  /* 0x0000000021007221 */ /* 0x010fe20000010000 */
[----:B------:R4:W5:Y:S06]  /*ba20*/  LDL.LU R249, [R1+0xd4] ;  /* 0x0000d40001f97983 */ /* 0x00096c0000300800 */
[----:B------:R-:W4:Y:S01]  /*ba30*/  MUFU.EX2 R34, R81 ;  /* 0x0000005100227308 */ /* 0x000f220000000800 */
[----:B-1----:R-:W-:-:S07]  /*ba40*/  FADD.FTZ R2, R54, R2 ;  /* 0x0000000236027221 */ /* 0x002fce0000010000 */
[----:B------:R-:W1:Y:S01]  /*ba50*/  MUFU.EX2 R28, R148 ;  /* 0x00000094001c7308 */ /* 0x000e620000000800 */
        /* <DEDUP_REMOVED lines=8> */
[----:B---3--:R-:W-:Y:S01]  /*bae0*/  FADD.FTZ R4, R25, R4 ;  /* 0x0000000419047221 */ /* 0x008fe20000010000 */
[----:B------:R2:W5:Y:S01]  /*baf0*/  LDL.LU R236, [R1+0xd0] ;  /* 0x0000d00001ec7983 */ /* 0x0005620000300800 */
[----:B------:R-:W-:Y:S01]  /*bb00*/  F2FP.BF16.F32.PACK_AB R196, R52, R54 ;  /* 0x0000003634c4723e */ /* 0x000fe200000010ff */
[----:B------:R-:W-:Y:S01]  /*bb10*/  FADD.FTZ R0, R30, R0 ;  /* 0x000000001e007221 */ /* 0x000fe20000010000 */
[----:B----4-:R-:W-:Y:S01]  /*bb20*/  F2FP.BF16.F32.PACK_AB R198, R34, R35 ;  /* 0x0000002322c6723e */ /* 0x010fe200000010ff */
[----:B------:R2:W5:Y:S01]  /*bb30*/  LDL.LU R234, [R1+0xcc] ;  /* 0x0000cc0001ea7983 */ /* 0x0005620000300800 */
[----:B------:R-:W-:-:S02]  /*bb40*/  F2FP.BF16.F32.PACK_AB R197, R32, R33 ;  /* 0x0000002120c5723e */ /* 0x000fc400000010ff */
[----:B------:R-:W-:Y:S01]  /*bb50*/  F2FP.BF16.F32.PACK_AB R199, R30, R31 ;  /* 0x0000001f1ec7723e */ /* 0x000fe200000010ff */
[C---:B-1----:R-:W-:Y:S01]  /*bb60*/  FADD.FTZ R3, R28.reuse, R3 ;  /* 0x000000031c037221 */ /* 0x042fe20000010000 */
[----:B------:R-:W-:Y:S01]  /*bb70*/  F2FP.BF16.F32.PACK_AB R148, R27, R29 ;  /* 0x0000001d1b94723e */ /* 0x000fe200000010ff */
[----:B------:R2:W5:Y:S01]  /*bb80*/  LDL.LU R233, [R1+0xc8] ;  /* 0x0000c80001e97983 */ /* 0x0005620000300800 */
[----:B------:R-:W-:Y:S02]  /*bb90*/  F2FP.BF16.F32.PACK_AB R149, R11, R10 ;  /* 0x0000000a0b95723e */ /* 0x000fe400000010ff */
        /* <DEDUP_REMOVED lines=26> */
[----:B------:R-:W-:-:S04]  /*bd40*/  NOP ;  /* 0x0000000000007918 */ /* 0x000fc80000000000 */
[----:B-12---:R-:W-:-:S15]  /*bd50*/  BRA.U !UP0, `(.L_x_812) ;  /* 0x0000009d08887547 */ /* 0x006fde000b800000 */
[----:B------:R-:W2:Y:S01]  /*bd60*/  LDL.LU R107, [R1+0xa4] ;  /* 0x0000a400016b7983 */ /* 0x000ea20000300800 */
[----:B------:R-:W1:Y:S01]  /*bd70*/  LDCU UR6, c[0x0][0x440] ;  /* 0x00008800ff0677ac */ /* 0x000e620008000800 */
[----:B------:R-:W-:Y:S02]  /*bd80*/  UIADD3 UR7, UPT, UPT, UR17, -0x2, URZ ;  /* 0xfffffffe11077890 */ /* 0x000fe4000fffe0ff */
[----:B------:R-:W3:Y:S01]  /*bd90*/  LDL R105, [R1+0x6c] ;  /* 0x00006c0001697983 */ /* 0x000ee20000100800 */
[----:B------:R-:W-:Y:S01]  /*bda0*/  IMAD.U32 R3, RZ, RZ, UR8 ;  /* 0x00000008ff037e24 */ /* 0x000fe2000f8e00ff */
[----:B------:R-:W-:-:S04]  /*bdb0*/  DEPBAR.LE SB0, 0x0 ;  /* 0x000080000000791a */ /* 0x000fc80000000000 */
[----:B------:R-:W4:Y:S01]  /*bdc0*/  LDL R106, [R1+0x68] ;  /* 0x00006800016a7983 */ /* 0x000f220000100800 */
[----:B------:R-:W-:Y:S01]  /*bdd0*/  UIMAD.WIDE.U32 UR12, UR7, UR8, URZ ;  /* 0x00000008070c72a5 */ /* 0x000fe2000f8e00ff */
[----:B------:R-:W-:Y:S02]  /*bde0*/  IMAD.U32 R9, RZ, RZ, UR8 ;  /* 0x00000008ff097e24 */ /* 0x000fe4000f8e00ff */
[----:B------:R-:W-:Y:S01]  /*bdf0*/  IMAD.U32 R8, RZ, RZ, UR9 ;  /* 0x00000009ff087e24 */ /* 0x000fe2000f8e00ff */
[----:B------:R-:W-:Y:S01]  /*be00*/  UIMAD UR7, UR7, UR9, UR13 ;  /* 0x00000009070772a4 */ /* 0x000fe2000f8e020d */
[----:B------:R-:W-:Y:S01]  /*be10*/  IMAD.U32 R4, RZ, RZ, UR8 ;  /* 0x00000008ff047e24 */ /* 0x000fe2000f8e00ff */
[----:B-1---5:R-:W-:Y:S01]  /*be20*/  ISETP.GE.AND P0, PT, R234, UR6, PT ;  /* 0x00000006ea007c0c */ /* 0x022fe2000bf06270 */
[----:B------:R-:W-:Y:S01]  /*be30*/  USHF.L.U32 UR6, UR12, 0x7, URZ ;  /* 0x000000070c067899 */ /* 0x000fe200080006ff */
[----:B------:R-:W-:Y:S01]  /*be40*/  BAR.SYNC.DEFER_BLOCKING 0x0 ;  /* 0x0000000000007b1d */ /* 0x000fe20000010000 */
[----:B------:R-:W-:Y:S01]  /*be50*/  USHF.L.U64.HI UR7, UR12, 0x7, UR7 ;  /* 0x000000070c077899 */ /* 0x000fe20008010207 */
[----:B------:R-:W-:-:S02]  /*be60*/  IMAD.U32 R2, RZ, RZ, UR8 ;  /* 0x00000008ff027e24 */ /* 0x000fc4000f8e00ff */
[----:B------:R-:W-:Y:S02]  /*be70*/  IMAD.U32 R7, RZ, RZ, UR8 ;  /* 0x00000008ff077e24 */ /* 0x000fe4000f8e00ff */
[----:B------:R-:W-:Y:S02]  /*be80*/  IMAD.U32 R0, RZ, RZ, UR6 ;  /* 0x00000006ff007e24 */ /* 0x000fe4000f8e00ff */
[----:B------:R-:W-:Y:S01]  /*be90*/  IMAD.U32 R5, RZ, RZ, UR7 ;  /* 0x00000007ff057e24 */ /* 0x000fe2000f8e00ff */
[----:B------:R-:W-:Y:S01]  /*bea0*/  STL [R1+0xe0], R139 ;  /* 0x0000e08b01007387 */ /* 0x000fe20000100800 */
[----:B------:R-:W-:Y:S01]  /*beb0*/  IMAD.U32 R6, RZ, RZ, UR9 ;  /* 0x00000009ff067e24 */ /* 0x000fe2000f8e00ff */
[----:B------:R-:W-:Y:S01]  /*bec0*/  @!P0 LEA R3, P2, R3, UR6, 0x5 ;  /* 0x0000000603038c11 */ /* 0x000fe2000f8428ff */
[----:B------:R-:W-:Y:S01]  /*bed0*/  IMAD.U32 R11, RZ, RZ, UR8 ;  /* 0x00000008ff0b7e24 */ /* 0x000fe2000f8e00ff */
[----:B------:R-:W-:Y:S01]  /*bee0*/  @!P0 LEA R4, P1, R4, UR6, 0x6 ;  /* 0x0000000604048c11 */ /* 0x000fe2000f8230ff */
[----:B------:R-:W-:Y:S01]  /*bef0*/  IMAD.U32 R10, RZ, RZ, UR9 ;  /* 0x00000009ff0a7e24 */ /* 0x000fe2000f8e00ff */
[----:B------:R-:W-:Y:S01]  /*bf00*/  @!P0 LEA.HI.X R8, R9, UR7, R8, 0x5, P2 ;  /* 0x0000000709088c11 */ /* 0x000fe200090f2c08 */
[----:B------:R-:W-:Y:S01]  /*bf10*/  IMAD.U32 R9, RZ, RZ, UR7 ;  /* 0x00000007ff097e24 */ /* 0x000fe2000f8e00ff */
[----:B------:R-:W-:Y:S01]  /*bf20*/  @!P0 LEA R2, P4, R2, UR6, 0x4 ;  /* 0x0000000602028c11 */ /* 0x000fe2000f8820ff */
[----:B------:R-:W-:Y:S01]  /*bf30*/  STL [R1+0xdc], R138 ;  /* 0x0000dc8a01007387 */ /* 0x000fe20000100800 */
[----:B------:R-:W-:Y:S01]  /*bf40*/  @!P0 LEA.HI.X R6, R7, UR7, R6, 0x6, P1 ;  /* 0x0000000707068c11 */ /* 0x000fe200088f3406 */
[----:B------:R-:W-:Y:S01]  /*bf50*/  IMAD.U32 R7, RZ, RZ, UR7 ;  /* 0x00000007ff077e24 */ /* 0x000fe2000f8e00ff */
[----:B------:R-:W-:Y:S01]  /*bf60*/  @!P0 LEA.HI.X R10, R11, UR7, R10, 0x4, P4 ;  /* 0x000000070b0a8c11 */ /* 0x000fe2000a0f240a */
[----:B------:R-:W-:Y:S04]  /*bf70*/  STL [R1+0xd8], R137 ;  /* 0x0000d88901007387 */ /* 0x000fe80000100800 */
[----:B------:R-:W-:Y:S04]  /*bf80*/  @P0 STS.128 [R249+0x8000], RZ ;  /* 0x008000fff9000388 */ /* 0x000fe80000000c00 */
[----:B------:R-:W-:Y:S04]  /*bf90*/  STL [R1+0xd4], R136 ;  /* 0x0000d48801007387 */ /* 0x000fe80000100800 */
[----:B------:R-:W-:Y:S04]  /*bfa0*/  STL [R1+0xd0], R80 ;  /* 0x0000d05001007387 */ /* 0x000fe80000100800 */
[----:B------:R-:W-:Y:S04]  /*bfb0*/  STL [R1+0xcc], R70 ;  /* 0x0000cc4601007387 */ /* 0x000fe80000100800 */
[----:B------:R-:W-:Y:S04]  /*bfc0*/  STL [R1+0xc8], R69 ;  /* 0x0000c84501007387 */ /* 0x000fe80000100800 */
[----:B------:R-:W-:Y:S01]  /*bfd0*/  STL [R1+0xc4], R68 ;  /* 0x0000c44401007387 */ /* 0x000fe20000100800 */
[----:B--2---:R-:W-:Y:S01]  /*bfe0*/  IMAD.MOV.U32 R81, RZ, RZ, R107 ;  /* 0x000000ffff517224 */ /* 0x004fe200078e006b */
[----:B---3--:R-:W-:-:S02]  /*bff0*/  @!P0 LEA R22, P5, R0, R105, 0x1 ;  /* 0x0000006900168211 */ /* 0x008fc400078a08ff */
[CC--:B------:R-:W-:Y:S02]  /*c000*/  @!P0 LEA R18, P2, R3.reuse, R105.reuse, 0x1 ;  /* 0x0000006903128211 */ /* 0x0c0fe400078408ff */
[-C--:B------:R-:W-:Y:S02]  /*c010*/  @!P0 LEA R16, P1, R4, R105.reuse, 0x1 ;  /* 0x0000006904108211 */ /* 0x080fe400078208ff */
[-C--:B----4-:R-:W-:Y:S01]  /*c020*/  @!P0 LEA.HI.X R23, R0, R106.reuse, R5, 0x1, P5 ;  /* 0x0000006a00178211 */ /* 0x090fe200028f0c05 */
[----:B------:R-:W-:Y:S01]  /*c030*/  IMAD.U32 R0, RZ, RZ, UR8 ;  /* 0x00000008ff007e24 */ /* 0x000fe2000f8e00ff */
[-C--:B------:R-:W-:Y:S01]  /*c040*/  @!P0 LEA.HI.X R19, R3, R106.reuse, R8, 0x1, P2 ;  /* 0x0000006a03138211 */ /* 0x080fe200010f0c08 */
[----:B------:R-:W-:Y:S01]  /*c050*/  IMAD.U32 R8, RZ, RZ, UR6 ;  /* 0x00000006ff087e24 */ /* 0x000fe2000f8e00ff */
[-C--:B------:R-:W-:Y:S01]  /*c060*/  @!P0 LEA R20, P4, R2, R105.reuse, 0x1 ;  /* 0x0000006902148211 */ /* 0x080fe200078808ff */
[----:B------:R-:W-:Y:S01]  /*c070*/  IMAD.U32 R5, RZ, RZ, UR7 ;  /* 0x00000007ff057e24 */ /* 0x000fe2000f8e00ff */
[-C--:B------:R-:W-:Y:S01]  /*c080*/  @!P0 LEA.HI.X R17, R4, R106.reuse, R6, 0x1, P1 ;  /* 0x0000006a04118211 */ /* 0x080fe200008f0c06 */
[----:B------:R-:W-:Y:S01]  /*c090*/  @!P0 IMAD.WIDE.U32 R8, R0, 0x30, R8 ;  /* 0x0000003000088825 */ /* 0x000fe200078e0008 */
[----:B------:R-:W-:Y:S01]  /*c0a0*/  @!P0 LEA.HI.X R21, R2, R106, R10, 0x1, P4 ;  /* 0x0000006a02158211 */ /* 0x000fe200020f0c0a */
[----:B------:R-:W-:Y:S01]  /*c0b0*/  @!PT LDS RZ, [RZ] ;  /* 0x00000000fffff984 */ /* 0x000fe20000000800 */
[----:B------:R-:W-:Y:S01]  /*c0c0*/  @!PT LDS RZ, [RZ] ;  /* 0x00000000fffff984 */ /* 0x000fe20000000800 */
[----:B------:R-:W-:Y:S01]  /*c0d0*/  @!PT LDS RZ, [RZ] ;  /* 0x00000000fffff984 */ /* 0x000fe20000000800 */
[----:B------:R-:W-:Y:S02]  /*c0e0*/  @!P0 LDGSTS.E.BYPASS.LTC128B.128 [R249+0x8000], desc[UR20][R22.64] ;  /* 0x0800000016f98fae */ /* 0x000fe4000b981a14 */
[----:B------:R-:W-:Y:S01]  /*c0f0*/  IMAD.U32 R0, RZ, RZ, UR9 ;  /* 0x00000009ff007e24 */ /* 0x000fe2000f8e00ff */
[----:B------:R-:W-:Y:S01]  /*c100*/  @!P0 LEA R14, P1, R8, R105, 0x1 ;  /* 0x00000069080e8211 */ /* 0x000fe200078208ff */
[----:B------:R-:W-:Y:S01]  /*c110*/  IMAD.U32 R6, RZ, RZ, UR6 ;  /* 0x00000006ff067e24 */ /* 0x000fe2000f8e00ff */
[----:B------:R-:W-:Y:S01]  /*c120*/  @P0 STS.128 [R249+0x8800], RZ ;  /* 0x008800fff9000388 */ /* 0x000fe20000000c00 */
[----:B------:R-:W-:-:S02]  /*c130*/  @!P0 IMAD R0, R0, 0x30, RZ ;  /* 0x0000003000008824 */ /* 0x000fc400078e02ff */
[----:B------:R-:W-:Y:S01]  /*c140*/  IMAD.U32 R2, RZ, RZ, UR8 ;  /* 0x00000008ff027e24 */ /* 0x000fe2000f8e00ff */
[----:B------:R-:W-:Y:S01]  /*c150*/  @!PT LDS RZ, [RZ] ;  /* 0x00000000fffff984 */ /* 0x000fe20000000800 */
[----:B------:R-:W-:Y:S01]  /*c160*/  @!PT LDS RZ, [RZ] ;  /* 0x00000000fffff984 */ /* 0x000fe20000000800 */
[----:B------:R-:W-:Y:S01]  /*c170*/  @!PT LDS RZ, [RZ] ;  /* 0x00000000fffff984 */ /* 0x000fe20000000800 */
[----:B------:R1:W-:Y:S01]  /*c180*/  @!P0 LDGSTS.E.BYPASS.LTC128B.128 [R249+0x8800], desc[UR20][R20.64] ;  /* 0x0880000014f98fae */ /* 0x0003e2000b981a14 */
[----:B------:R-:W-:Y:S02]  /*c190*/  @!P0 IMAD.IADD R0, R0, 0x1, R9 ;  /* 0x0000000100008824 */ /* 0x000fe400078e0209 */
        /* <DEDUP_REMOVED lines=9> */
[----:B------:R-:W-:-:S02]  /*c230*/  IMAD.U32 R8, RZ, RZ, UR9 ;  /* 0x00000009ff087e24 */ /* 0x000fc4000f8e00ff */
[----:B------:R-:W-:Y:S01]  /*c240*/  @!P0 IMAD.WIDE.U32 R6, R2, 0x50, R6 ;  /* 0x0000005002068825 */ /* 0x000fe200078e0006 */
[----:B------:R-:W-:Y:S03]  /*c250*/  @P0 STS.128 [R249+0x9800], RZ ;  /* 0x009800fff9000388 */ /* 0x000fe60000000c00 */
[----:B------:R-:W-:Y:S01]  /*c260*/  @!P0 IMAD.WIDE.U32 R4, R10, 0x60, R4 ;  /* 0x000000600a048825 */ /* 0x000fe200078e0004 */
[----:B------:R-:W-:Y:S01]  /*c270*/  @!P0 LEA R12, P4, R6, R105, 0x1 ;  /* 0x00000069060c8211 */ /* 0x000fe200078808ff */
[----:B------:R-:W-:Y:S01]  /*c280*/  @!PT LDS RZ, [RZ] ;  /* 0x00000000fffff984 */ /* 0x000fe20000000800 */
[----:B------:R-:W-:Y:S01]  /*c290*/  @!PT LDS RZ, [RZ] ;  /* 0x00000000fffff984 */ /* 0x000fe20000000800 */
[----:B------:R-:W-:Y:S01]  /*c2a0*/  @!PT LDS RZ, [RZ] ;  /* 0x00000000fffff984 */ /* 0x000fe20000000800 */
[----:B------:R-:W-:Y:S02]  /*c2b0*/  @!P0 LDGSTS.E.BYPASS.LTC128B.128 [R249+0x9800], desc[UR20][R14.64] ;  /* 0x098000000ef98fae */ /* 0x000fe4000b981a14 */
[----:B------:R-:W-:Y:S02]  /*c2c0*/  IMAD.U32 R0, RZ, RZ, UR9 ;  /* 0x00000009ff007e24 */ /* 0x000fe4000f8e00ff */
[----:B------:R-:W-:Y:S01]  /*c2d0*/  IMAD.U32 R2, RZ, RZ, UR6 ;  /* 0x00000006ff027e24 */ /* 0x000fe2000f8e00ff */
[----:B------:R-:W-:Y:S01]  /*c2e0*/  @P0 STS.128 [R249+0xa000], RZ ;  /* 0x00a000fff9000388 */ /* 0x000fe20000000c00 */
[----:B------:R-:W-:-:S02]  /*c2f0*/  IMAD.U32 R3, RZ, RZ, UR7 ;  /* 0x00000007ff037e24 */ /* 0x000fc4000f8e00ff */
[----:B------:R-:W-:Y:S01]  /*c300*/  @!P0 IMAD R10, R9, 0x50, RZ ;  /* 0x00000050090a8824 */ /* 0x000fe200078e02ff */
[----:B------:R-:W-:Y:S01]  /*c310*/  @!PT LDS RZ, [RZ] ;  /* 0x00000000fffff984 */ /* 0x000fe20000000800 */
[----:B------:R-:W-:Y:S01]  /*c320*/  @!PT LDS RZ, [RZ] ;  /* 0x00000000fffff984 */ /* 0x000fe20000000800 */
[----:B------:R-:W-:Y:S01]  /*c330*/  @!PT LDS RZ, [RZ] ;  /* 0x00000000fffff984 */ /* 0x000fe20000000800 */
[----:B------:R2:W-:Y:S01]  /*c340*/  @!P0 LDGSTS.E.BYPASS.LTC128B.128 [R249+0xa000], desc[UR20][R16.64] ;  /* 0x0a00000010f98fae */ /* 0x0005e2000b981a14 */
[----:B------:R-:W-:Y:S02]  /*c350*/  @!P0 IMAD R9, R8, 0x60, RZ ;  /* 0x0000006008098824 */ /* 0x000fe400078e02ff */
[----:B------:R-:W-:Y:S01]  /*c360*/  @!P0 IMAD R8, R0, 0x70, RZ ;  /* 0x0000007000088824 */ /* 0x000fe200078e02ff */
[----:B------:R-:W-:Y:S01]  /*c370*/  @P0 STS.128 [R249+0xa800], RZ ;  /* 0x00a800fff9000388 */ /* 0x000fe20000000c00 */
[----:B------:R-:W-:-:S04]  /*c380*/  @!P0 IMAD.WIDE.U32 R2, R11, 0x70, R2 ;  /* 0x000000700b028825 */ /* 0x000fc800078e0002 */
[----:B------:R-:W-:Y:S01]  /*c390*/  @!P0 IMAD.IADD R0, R10, 0x1, R7 ;  /* 0x000000010a008824 */ /* 0x000fe200078e0207 */
[-C--:B------:R-:W-:Y:S01]  /*c3a0*/  @!P0 LEA R10, P2, R4, R105.reuse, 0x1 ;  /* 0x00000069040a8211 */ /* 0x080fe200078408ff */
[----:B------:R-:W-:Y:S02]  /*c3b0*/  @!P0 IMAD.IADD R5, R9, 0x1, R5 ;  /* 0x0000000109058824 */ /* 0x000fe400078e0205 */
[----:B------:R-:W-:Y:S01]  /*c3c0*/  @!P0 IMAD.IADD R3, R8, 0x1, R3 ;  /* 0x0000000108038824 */ /* 0x000fe200078e0203 */
[----:B------:R-:W-:Y:S02]  /*c3d0*/  @!P0 LEA R8, P1, R2, R105, 0x1 ;  /* 0x0000006902088211 */ /* 0x000fe400078208ff */
[-C--:B------:R-:W-:Y:S02]  /*c3e0*/  @!P0 LEA.HI.X R13, R6, R106.reuse, R0, 0x1, P4 ;  /* 0x0000006a060d8211 */ /* 0x080fe400020f0c00 */
[-C--:B------:R-:W-:Y:S02]  /*c3f0*/  @!P0 LEA.HI.X R11, R4, R106.reuse, R5, 0x1, P2 ;  /* 0x0000006a040b8211 */ /* 0x080fe400010f0c05 */
[----:B------:R-:W-:Y:S01]  /*c400*/  @!P0 LEA.HI.X R9, R2, R106, R3, 0x1, P1 ;  /* 0x0000006a02098211 */ /* 0x000fe200008f0c03 */
[----:B------:R-:W-:Y:S01]  /*c410*/  @!PT LDS RZ, [RZ] ;  /* 0x00000000fffff984 */ /* 0x000fe20000000800 */
[----:B------:R-:W-:Y:S01]  /*c420*/  @!PT LDS RZ, [RZ] ;  /* 0x00000000fffff984 */ /* 0x000fe20000000800 */
[----:B------:R-:W-:Y:S01]  /*c430*/  @!PT LDS RZ, [RZ] ;  /* 0x00000000fffff984 */ /* 0x000fe20000000800 */
[----:B------:R-:W-:Y:S01]  /*c440*/  @!P0 LDGSTS.E.BYPASS.LTC128B.128 [R249+0xa800], desc[UR20][R12.64] ;  /* 0x0a8000000cf98fae */ /* 0x000fe2000b981a14 */
[----:B------:R-:W-:-:S03]  /*c450*/  IMAD.MOV.U32 R106, RZ, RZ, 0x20 ;  /* 0x00000020ff6a7424 */ /* 0x000fc600078e00ff */
[----:B------:R-:W-:Y:S02]  /*c460*/  @P0 STS.128 [R249+0xb000], RZ ;  /* 0x00b000fff9000388 */ /* 0x000fe40000000c00 */
[----:B------:R-:W-:Y:S02]  /*c470*/  SEL R133, R106, 0xffffffe0, !P6 ;  /* 0xffffffe06a857807 */ /* 0x000fe40007000000 */
[----:B------:R-:W-:Y:S01]  /*c480*/  @!PT LDS RZ, [RZ] ;  /* 0x00000000fffff984 */ /* 0x000fe20000000800 */
[----:B------:R-:W-:Y:S01]  /*c490*/  @!PT LDS RZ, [RZ] ;  /* 0x00000000fffff984 */ /* 0x000fe20000000800 */
[----:B------:R-:W-:Y:S01]  /*c4a0*/  @!PT LDS RZ, [RZ] ;  /* 0x00000000fffff984 */ /* 0x000fe20000000800 */
[----:B------:R-:W-:Y:S03]  /*c4b0*/  @!P0 LDGSTS.E.BYPASS.LTC128B.128 [R249+0xb000], desc[UR20][R10.64] ;  /* 0x0b0000000af98fae */ /* 0x000fe6000b981a14 */
[--C-:B------:R-:W-:Y:S01]  /*c4c0*/  IMAD.IADD R0, R233, 0x1, R133.reuse ;  /* 0x00000001e9007824 */ /* 0x100fe200078e0285 */
[----:B------:R-:W-:Y:S01]  /*c4d0*/  @P0 STS.128 [R249+0xb800], RZ ;  /* 0x00b800fff9000388 */ /* 0x000fe20000000c00 */
[----:B------:R-:W-:-:S03]  /*c4e0*/  IMAD.IADD R2, R236, 0x1, R133 ;  /* 0x00000001ec027824 */ /* 0x000fc600078e0285 */
[----:B------:R-:W-:Y:S01]  /*c4f0*/  @!PT LDS RZ, [RZ] ;  /* 0x00000000fffff984 */ /* 0x000fe20000000800 */
[----:B------:R-:W-:Y:S01]  /*c500*/  @!PT LDS RZ, [RZ] ;  /* 0x00000000fffff984 */ /* 0x000fe20000000800 */
[----:B------:R-:W-:Y:S01]  /*c510*/  @!PT LDS RZ, [RZ] ;  /* 0x00000000fffff984 */ /* 0x000fe20000000800 */
[----:B------:R3:W-:Y:S04]  /*c520*/  @!P0 LDGSTS.E.BYPASS.LTC128B.128 [R249+0xb800], desc[UR20][R8.64] ;  /* 0x0b80000008f98fae */ /* 0x0007e8000b981a14 */
[----:B------:R-:W-:Y:S04]  /*c530*/  LDSM.16.M88.4 R52, [R233+0x5000] ;  /* 0x00500000e934783b */ /* 0x000fe80000000200 */
[----:B------:R-:W-:Y:S04]  /*c540*/  LDSM.16.M88.4 R48, [R233+0x5800] ;  /* 0x00580000e930783b */ /* 0x000fe80000000200 */
[----:B------:R-:W-:Y:S04]  /*c550*/  LDSM.16.M88.4 R4, [R2+0x2000] ;  /* 0x002000000204783b */ /* 0x000fe80000000200 */
[----:B-1----:R-:W-:Y:S04]  /*c560*/  LDSM.16.M88.4 R20, [R0+0x5000] ;  /* 0x005000000014783b */ /* 0x002fe80000000200 */
[----:B------:R-:W-:Y:S04]  /*c570*/  LDSM.16.M88.4 R36, [R233+0x7000] ;  /* 0x00700000e924783b */ /* 0x000fe80000000200 */
[----:B--2---:R-:W-:Y:S04]  /*c580*/  LDSM.16.M88.4 R16, [R0+0x5800] ;  /* 0x005800000010783b */ /* 0x004fe80000000200 */
[----:B---3--:R-:W1:Y:S04]  /*c590*/  LDSM.16.M88.4 R8, [R236+0x2000] ;  /* 0x00200000ec08783b */ /* 0x008e680000000200 */
[----:B------:R-:W2:Y:S04]  /*c5a0*/  LDSM.16.M88.4 R32, [R233+0x7800] ;  /* 0x00780000e920783b */ /* 0x000ea80000000200 */
[----:B------:R-:W-:Y:S04]  /*c5b0*/  LDSM.16.M88.4 R76, [R0+0x7000] ;  /* 0x00700000004c783b */ /* 0x000fe80000000200 */
[----:B------:R-:W-:Y:S04]  /*c5c0*/  LDSM.16.M88.4 R72, [R0+0x7800] ;  /* 0x007800000048783b */ /* 0x000fe80000000200 */
[----:B------:R-:W3:Y:S04]  /*c5d0*/  LDSM.16.M88.4 R40, [R233+0x6800] ;  /* 0x00680000e928783b */ /* 0x000ee80000000200 */
[----:B------:R-:W4:Y:S04]  /*c5e0*/  LDSM.16.M88.4 R60, [R233+0x4000] ;  /* 0x00400000e93c783b */ /* 0x000f280000000200 */
[----:B------:R-:W4:Y:S04]  /*c5f0*/  LDSM.16.M88.4 R56, [R233+0x4800] ;  /* 0x00480000e938783b */ /* 0x000f280000000200 */
[----:B------:R-:W4:Y:S04]  /*c600*/  LDSM.16.M88.4 R44, [R233+0x6000] ;  /* 0x00600000e92c783b */ /* 0x000f280000000200 */
[----:B------:R-:W4:Y:S04]  /*c610*/  LDSM.16.M88.4 R84, [R0+0x6800] ;  /* 0x006800000054783b */ /* 0x000f280000000200 */
[----:B------:R-:W4:Y:S01]  /*c620*/  LDSM.16.M88.4 R28, [R0+0x4000] ;  /* 0x00400000001c783b */ /* 0x000f220000000200 */
[C---:B-1----:R-:W-:Y:S03]  /*c630*/  HMMA.16816.F32.BF16 R92, R8.reuse, R52, RZ ;  /* 0x00000034085c723c */ /* 0x042fe600000418ff */
[----:B------:R-:W1:Y:S04]  /*c640*/  LDSM.16.M88.4 R24, [R0+0x4800] ;  /* 0x004800000018783b */ /* 0x000e680000000200 */
[----:B------:R-:W1:Y:S01]  /*c650*/  LDSM.16.M88.4 R64, [R0+0x6000] ;  /* 0x006000000040783b */ /* 0x000e620000000200 */
[C---:B------:R-:W-:Y:S03]  /*c660*/  HMMA.16816.F32.BF16 R216, R8.reuse, R48, RZ ;  /* 0x0000003008d8723c */ /* 0x040fe600000418ff */
[----:B------:R-:W1:Y:S04]  /*c670*/  LDSM.16.M88.4 R12, [R236] ;  /* 0x00000000ec0c783b */ /* 0x000e680000000200 */
[----:B------:R-:W0:Y:S01]  /*c680*/  LDGDEPBAR ;  /* 0x00000000000079af */ /* 0x000e220000000000 */
[----:B------:R-:W-:Y:S08]  /*c690*/  HMMA.16816.F32.BF16 R112, R8, R36, RZ ;  /* 0x000000240870723c */ /* 0x000ff000000418ff */
[C---:B------:R-:W-:Y:S08]  /*c6a0*/  HMMA.16816.F32.BF16 R136, R4.reuse, R20, R92 ;  /* 0x000000140488723c */ /* 0x040ff0000004185c */
[----:B------:R-:W-:Y:S08]  /*c6b0*/  HMMA.16816.F32.BF16 R92, R4, R16, R216 ;  /* 0x00000010045c723c */ /* 0x000ff000000418d8 */
[----:B--2---:R-:W-:Y:S03]  /*c6c0*/  HMMA.16816.F32.BF16 R104, R8, R32, RZ ;  /* 0x000000200868723c */ /* 0x004fe600000418ff */
        /* <DEDUP_REMOVED lines=8> */
[----:B---3--:R-:W-:Y:S01]  /*c750*/  HMMA.16816.F32.BF16 R116, R8, R42, RZ ;  /* 0x0000002a0874723c */ /* 0x008fe200000418ff */
[----:B------:R-:W-:-:S07]  /*c760*/  IMAD.MOV.U32 R136, RZ, RZ, R95 ;  /* 0x000000ffff887224 */ /* 0x000fce00078e005f */
[----:B------:R-:W-:Y:S08]  /*c770*/  HMMA.16816.F32.BF16 R92, R4, R76, R112 ;  /* 0x0000004c045c723c */ /* 0x000ff00000041870 */
[C---:B----4-:R-:W-:Y:S08]  /*c780*/  HMMA.16816.F32.BF16 R100, R8.reuse, R60, RZ ;  /* 0x0000003c0864723c */ /* 0x050ff000000418ff */
        /* <DEDUP_REMOVED lines=24> */
[----:B------:R2:W3:Y:S07]  /*c910*/  LDSM.16.M88.4 R8, [R2] ;  /* 0x000000000208783b */ /* 0x0004ee0000000200 */
[----:B------:R-:W-:Y:S03]  /*c920*/  HMMA.16816.F32.BF16 R220, R4, R28, R100 ;  /* 0x0000001c04dc723c */ /* 0x000fe60000041864 */
[----:B------:R-:W-:-:S02]  /*c930*/  IMAD.MOV.U32 R231, RZ, RZ, R92 ;  /* 0x000000ffffe77224 */ /* 0x000fc400078e005c */
[----:B------:R-:W-:Y:S02]  /*c940*/  IMAD.MOV.U32 R230, RZ, RZ, R93 ;  /* 0x000000ffffe67224 */ /* 0x000fe400078e005d */
[----:B------:R-:W-:Y:S01]  /*c950*/  IMAD.MOV.U32 R229, RZ, RZ, R94 ;  /* 0x000000ffffe57224 */ /* 0x000fe200078e005e */
[----:B-1----:R-:W-:Y:S01]  /*c960*/  HMMA.16816.F32.BF16 R224, R4, R24, R96 ;  /* 0x0000001804e0723c */ /* 0x002fe20000041860 */
        /* <DEDUP_REMOVED lines=9> */
[----:B------:R-:W-:Y:S03]  /*ca00*/  HMMA.16816.F32.BF16 R88, R12, R52, RZ ;  /* 0x000000340c58723c */ /* 0x000fe600000418ff */
[----:B------:R-:W-:-:S02]  /*ca10*/  IMAD.MOV.U32 R207, RZ, RZ, R92 ;  /* 0x000000ffffcf7224 */ /* 0x000fc400078e005c */
[----:B------:R-:W-:Y:S02]  /*ca20*/  IMAD.MOV.U32 R206, RZ, RZ, R93 ;  /* 0x000000ffffce7224 */ /* 0x000fe400078e005d */
[----:B------:R-:W-:Y:S01]  /*ca30*/  IMAD.MOV.U32 R205, RZ, RZ, R94 ;  /* 0x000000ffffcd7224 */ /* 0x000fe200078e005e */
[C---:B------:R-:W-:Y:S01]  /*ca40*/  HMMA.16816.F32.BF16 R96, R12.reuse, R60, RZ ;  /* 0x0000003c0c60723c */ /* 0x040fe200000418ff */
[----:B------:R-:W-:Y:S02]  /*ca50*/  IMAD.MOV.U32 R204, RZ, RZ, R95 ;  /* 0x000000ffffcc7224 */ /* 0x000fe400078e005f */
[----:B--2---:R-:W-:Y:S02]  /*ca60*/  IMAD.MOV.U32 R2, RZ, RZ, R5 ;  /* 0x000000ffff027224 */ /* 0x004fe400078e0005 */
[----:B------:R-:W-:Y:S02]  /*ca70*/  IMAD.MOV.U32 R0, RZ, RZ, R4 ;  /* 0x000000ffff007224 */ /* 0x000fe400078e0004 */
[----:B------:R-:W-:Y:S01]  /*ca80*/  IMAD.MOV.U32 R252, RZ, RZ, R6 ;  /* 0x000000fffffc7224 */ /* 0x000fe200078e0006 */
[----:B------:R-:W-:Y:S01]  /*ca90*/  HMMA.16816.F32.BF16 R92, R12, R56, RZ ;  /* 0x000000380c5c723c */ /* 0x000fe200000418ff */
[----:B------:R-:W-:-:S07]  /*caa0*/  IMAD.MOV.U32 R247, RZ, RZ, R7 ;  /* 0x000000fffff77224 */ /* 0x000fce00078e0007 */
[----:B------:R-:W-:Y:S08]  /*cab0*/  HMMA.16816.F32.BF16 R4, R12, R48, RZ ;  /* 0x000000300c04723c */ /* 0x000ff000000418ff */
[C---:B---3--:R-:W-:Y:S08]  /*cac0*/  HMMA.16816.F32.BF16 R116, R8.reuse, R20, R88 ;  /* 0x000000140874723c */ /* 0x048ff00000041858 */
[----:B------:R-:W-:Y:S01]  /*cad0*/  HMMA.16816.F32.BF16 R108, R8, R24, R92 ;  /* 0x00000018086c723c */ /* 0x000fe2000004185c */
[----:B------:R-:W-:-:S02]  /*cae0*/  IMAD.MOV.U32 R24, RZ, RZ, R0 ;  /* 0x000000ffff187224 */ /* 0x000fc400078e0000 */
[----:B------:R-:W-:Y:S02]  /*caf0*/  IMAD.MOV.U32 R0, RZ, RZ, R81 ;  /* 0x000000ffff007224 */ /* 0x000fe400078e0051 */
[----:B------:R-:W-:Y:S02]  /*cb00*/  IMAD.MOV.U32 R25, RZ, RZ, R2 ;  /* 0x000000ffff197224 */ /* 0x000fe400078e0002 */
[----:B------:R-:W-:Y:S01]  /*cb10*/  IMAD.IADD R0, R236, 0x1, R0 ;  /* 0x00000001ec007824 */ /* 0x000fe200078e0200 */
        /* <DEDUP_REMOVED lines=8> */
[----:B------:R-:W-:Y:S08]  /*cba0*/  HMMA.16816.F32.BF16 R60, R12, R44, RZ ;  /* 0x0000002c0c3c723c */ /* 0x000ff000000418ff */
[----:B------:R-:W-:Y:S08]  /*cbb0*/  HMMA.16816.F32.BF16 R112, R8, R28, R96 ;  /* 0x0000001c0870723c */ /* 0x000ff00000041860 */
        /* <DEDUP_REMOVED lines=10> */
[----:B------:R-:W-:Y:S08]  /*cc60*/  HMMA.16816.F32.BF16 R80, R8, R64, R60 ;  /* 0x000000400850723c */ /* 0x000ff0000004183c */
        /* <DEDUP_REMOVED lines=8> */
[----:B------:R-:W-:Y:S02]  /*ccf0*/  IMAD.MOV.U32 R15, RZ, RZ, R80 ;  /* 0x000000ffff0f7224 */ /* 0x000fe400078e0050 */
[----:B------:R-:W-:-:S02]  /*cd00*/  IMAD.MOV.U32 R14, RZ, RZ, R81 ;  /* 0x000000ffff0e7224 */ /* 0x000fc400078e0051 */
[----:B------:R-:W-:Y:S02]  /*cd10*/  IMAD.MOV.U32 R13, RZ, RZ, R82 ;  /* 0x000000ffff0d7224 */ /* 0x000fe400078e0052 */
[----:B------:R-:W-:Y:S01]  /*cd20*/  IMAD.MOV.U32 R12, RZ, RZ, R83 ;  /* 0x000000ffff0c7224 */ /* 0x000fe200078e0053 */
[C---:B------:R-:W-:Y:S01]  /*cd30*/  HMMA.16816.F32.BF16 R40, R8.reuse, R22, R96 ;  /* 0x000000160828723c */ /* 0x040fe20000041860 */
[----:B------:R-:W-:Y:S01]  /*cd40*/  IMAD.MOV.U32 R52, RZ, RZ, R15 ;  /* 0x000000ffff347224 */ /* 0x000fe200078e000f */
[----:B------:R-:W-:Y:S01]  /*cd50*/  LDSM.16.M88.4 R20, [R132+0x4000] ;  /* 0x004000008414783b */ /* 0x000fe20000000200 */
[----:B------:R-:W-:Y:S02]  /*cd60*/  IMAD.MOV.U32 R135, RZ, RZ, R32 ;  /* 0x000000ffff877224 */ /* 0x000fe400078e0020 */
[----:B------:R-:W-:Y:S02]  /*cd70*/  IMAD.MOV.U32 R134, RZ, RZ, R33 ;  /* 0x000000ffff867224 */ /* 0x000fe400078e0021 */
[----:B------:R-:W-:Y:S01]  /*cd80*/  IMAD.MOV.U32 R3, RZ, RZ, R34 ;  /* 0x000000ffff037224 */ /* 0x000fe200078e0022 */
[----:B------:R-:W-:Y:S01]  /*cd90*/  HMMA.16816.F32.BF16 R80, R8, R72, R4 ;  /* 0x000000480850723c */ /* 0x000fe20000041804 */
[----:B------:R-:W-:Y:S01]  /*cda0*/  IMAD.MOV.U32 R2, RZ, RZ, R35 ;  /* 0x000000ffff027224 */ /* 0x000fe200078e0023 */
[----:B------:R-:W-:Y:S01]  /*cdb0*/  LDSM.16.M88.4 R4, [R0+0x2000] ;  /* 0x002000000004783b */ /* 0x000fe20000000200 */
[----:B------:R-:W-:-:S02]  /*cdc0*/  IMAD.MOV.U32 R53, RZ, RZ, R14 ;  /* 0x000000ffff357224 */ /* 0x000fc400078e000e */
[----:B------:R-:W-:Y:S02]  /*cdd0*/  IMAD.MOV.U32 R54, RZ, RZ, R13 ;  /* 0x000000ffff367224 */ /* 0x000fe400078e000d */
[----:B------:R-:W-:Y:S01]  /*cde0*/  IMAD.MOV.U32 R55, RZ, RZ, R12 ;  /* 0x000000ffff377224 */ /* 0x000fe200078e000c */
[C---:B------:R-:W-:Y:S01]  /*cdf0*/  HMMA.16816.F32.BF16 R32, R8.reuse, R30, R88 ;  /* 0x0000001e0820723c */ /* 0x040fe20000041858 */
[----:B------:R-:W1:Y:S01]  /*ce00*/  LDSM.16.M88.4 R12, [R0] ;  /* 0x00000000000c783b */ /* 0x000e620000000200 */
[----:B------:R-:W-:Y:S02]  /*ce10*/  IMAD.MOV.U32 R96, RZ, RZ, R207 ;  /* 0x000000ffff607224 */ /* 0x000fe400078e00cf */
[----:B------:R-:W-:Y:S02]  /*ce20*/  IMAD.MOV.U32 R97, RZ, RZ, R206 ;  /* 0x000000ffff617224 */ /* 0x000fe400078e00ce */
[----:B------:R-:W-:Y:S02]  /*ce30*/  IMAD.MOV.U32 R98, RZ, RZ, R205 ;  /* 0x000000ffff627224 */ /* 0x000fe400078e00cd */
[----:B------:R-:W-:Y:S01]  /*ce40*/  HMMA.16816.F32.BF16 R28, R8, R26, R92 ;  /* 0x0000001a081c723c */ /* 0x000fe2000004185c */
[----:B------:R-:W-:-:S02]  /*ce50*/  IMAD.MOV.U32 R92, RZ, RZ, R24 ;  /* 0x000000ffff5c7224 */ /* 0x000fc400078e0018 */
[----:B------:R-:W-:Y:S02]  /*ce60*/  IMAD.MOV.U32 R93, RZ, RZ, R25 ;  /* 0x000000ffff5d7224 */ /* 0x000fe400078e0019 */
[----:B------:R-:W-:Y:S01]  /*ce70*/  LDSM.16.M88.4 R24, [R132+0x5000] ;  /* 0x005000008418783b */ /* 0x000fe20000000200 */
[----:B------:R-:W-:Y:S02]  /*ce80*/  IMAD.MOV.U32 R99, RZ, RZ, R204 ;  /* 0x000000ffff637224 */ /* 0x000fe400078e00cc */
[----:B------:R-:W-:Y:S01]  /*ce90*/  HMMA.16816.F32.BF16 R48, R8, R18, R48 ;  /* 0x000000120830723c */ /* 0x000fe20000041830 */
[----:B------:R-:W2:Y:S01]  /*cea0*/  LDSM.16.M88.4 R16, [R132+0x4800] ;  /* 0x004800008410783b */ /* 0x000ea20000000200 */
[----:B------:R-:W-:Y:S02]  /*ceb0*/  IMAD.MOV.U32 R204, RZ, RZ, R139 ;  /* 0x000000ffffcc7224 */ /* 0x000fe400078e008b */
[----:B------:R-:W-:Y:S02]  /*cec0*/  IMAD.MOV.U32 R205, RZ, RZ, R138 ;  /* 0x000000ffffcd7224 */ /* 0x000fe400078e008a */
[----:B------:R-:W-:-:S02]  /*ced0*/  IMAD.MOV.U32 R206, RZ, RZ, R137 ;  /* 0x000000ffffce7224 */ /* 0x000fc400078e0089 */
[----:B------:R-:W-:Y:S01]  /*cee0*/  IMAD.MOV.U32 R207, RZ, RZ, R136 ;  /* 0x000000ffffcf7224 */ /* 0x000fe200078e0088 */
[----:B------:R-:W-:Y:S01]  /*cef0*/  HMMA.16816.F32.BF16 R64, R8, R66, R44 ;  /* 0x000000420840723c */ /* 0x000fe2000004182c */
[----:B------:R-:W-:Y:S02]  /*cf00*/  IMAD.MOV.U32 R94, RZ, RZ, R252 ;  /* 0x000000ffff5e7224 */ /* 0x000fe400078e00fc */
[----:B------:R-:W-:-:S05]  /*cf10*/  IMAD.MOV.U32 R95, RZ, RZ, R247 ;  /* 0x000000ffff5f7224 */ /* 0x000fca00078e00f7 */
[----:B------:R-:W-:Y:S01]  /*cf20*/  HMMA.16816.F32.BF16 R136, R8, R78, R100 ;  /* 0x0000004e0888723c */ /* 0x000fe20000041864 */
[----:B------:R-:W-:Y:S02]  /*cf30*/  IMAD.MOV.U32 R100, RZ, RZ, R231 ;  /* 0x000000ffff647224 */ /* 0x000fe400078e00e7 */
[----:B------:R-:W-:Y:S02]  /*cf40*/  IMAD.MOV.U32 R101, RZ, RZ, R230 ;  /* 0x000000ffff657224 */ /* 0x000fe400078e00e6 */
[----:B------:R-:W-:Y:S02]  /*cf50*/  IMAD.MOV.U32 R102, RZ, RZ, R229 ;  /* 0x000000ffff667224 */ /* 0x000fe400078e00e5 */
[----:B------:R-:W-:Y:S01]  /*cf60*/  IMAD.MOV.U32 R103, RZ, RZ, R228 ;  /* 0x000000ffff677224 */ /* 0x000fe200078e00e4 */
[----:B-1----:R-:W-:Y:S01]  /*cf70*/  HMMA.16816.F32.BF16 R88, R12, R22, R32 ;  /* 0x000000160c58723c */ /* 0x002fe20000041820 */
[----:B------:R-:W-:Y:S07]  /*cf80*/  LDSM.16.M88.4 R32, [R132+0x7800] ;  /* 0x007800008420783b */ /* 0x000fee0000000200 */
[----:B------:R-:W-:Y:S01]  /*cf90*/  HMMA.16816.F32.BF16 R228, R8, R74, R36 ;  /* 0x0000004a08e4723c */ /* 0x000fe20000041824 */
[----:B------:R-:W-:-:S02]  /*cfa0*/  IMAD.MOV.U32 R36, RZ, RZ, R71 ;  /* 0x000000ffff247224 */ /* 0x000fc400078e0047 */
[----:B------:R-:W-:Y:S02]  /*cfb0*/  IMAD.MOV.U32 R37, RZ, RZ, R70 ;  /* 0x000000ffff257224 */ /* 0x000fe400078e0046 */
[----:B------:R-:W-:Y:S02]  /*cfc0*/  IMAD.MOV.U32 R38, RZ, RZ, R69 ;  /* 0x000000ffff267224 */ /* 0x000fe400078e0045 */
[----:B------:R-:W-:Y:S01]  /*cfd0*/  IMAD.MOV.U32 R39, RZ, RZ, R68 ;  /* 0x000000ffff277224 */ /* 0x000fe200078e0044 */
[----:B------:R-:W-:Y:S01]  /*cfe0*/  HMMA.16816.F32.BF16 R44, R8, R86, R104 ;  /* 0x00000056082c723c */ /* 0x000fe20000041868 */
[----:B------:R-:W-:Y:S01]  /*cff0*/  LDSM.16.M88.4 R8, [R132+0x6000] ;  /* 0x006000008408783b */ /* 0x000fe20000000200 */
[----:B------:R-:W-:Y:S02]  /*d000*/  IMAD.MOV.U32 R104, RZ, RZ, R246 ;  /* 0x000000ffff687224 */ /* 0x000fe400078e00f6 */
[----:B------:R-:W-:Y:S02]  /*d010*/  IMAD.MOV.U32 R105, RZ, RZ, R245 ;  /* 0x000000ffff697224 */ /* 0x000fe400078e00f5 */
[----:B------:R-:W-:-:S02]  /*d020*/  IMAD.MOV.U32 R106, RZ, RZ, R242 ;  /* 0x000000ffff6a7224 */ /* 0x000fc400078e00f2 */
[----:B------:R-:W-:Y:S01]  /*d030*/  HMMA.16816.F32.BF16 R68, R4, R20, R220 ;  /* 0x000000140444723c */ /* 0x000fe200000418dc */
[----:B------:R-:W-:-:S07]  /*d040*/  IMAD.MOV.U32 R107, RZ, RZ, R241 ;  /* 0x000000ffff6b7224 */ /* 0x000fce00078e00f1 */
[C---:B------:R-:W-:Y:S01]  /*d050*/  HMMA.16816.F32.BF16 R220, R12.reuse, R20, R112 ;  /* 0x000000140cdc723c */ /* 0x040fe20000041870 */
[----:B------:R-:W-:Y:S02]  /*d060*/  IMAD.MOV.U32 R112, RZ, RZ, R219 ;  /* 0x000000ffff707224 */ /* 0x000fe400078e00db */
[----:B------:R-:W-:Y:S02]  /*d070*/  IMAD.MOV.U32 R113, RZ, RZ, R218 ;  /* 0x000000ffff717224 */ /* 0x000fe400078e00da */
[----:B------:R-:W-:Y:S02]  /*d080*/  IMAD.MOV.U32 R114, RZ, RZ, R217 ;  /* 0x000000ffff727224 */ /* 0x000fe400078e00d9 */
[----:B------:R-:W-:Y:S01]  /*d090*/  IMAD.MOV.U32 R115, RZ, RZ, R216 ;  /* 0x000000ffff737224 */ /* 0x000fe200078e00d8 */
[----:B--2---:R-:W-:Y:S01]  /*d0a0*/  HMMA.16816.F32.BF16 R84, R12, R16, R108 ;  /* 0x000000100c54723c */ /* 0x004fe2000004186c */
        /* <DEDUP_REMOVED lines=10> */
[----:B------:R-:W1:Y:S07]  /*d150*/  LDSM.16.M88.4 R36, [R132+0x7000] ;  /* 0x007000008424783b */ /* 0x000e6e0000000200 */
[----:B------:R-:W-:Y:S01]  /*d160*/  HMMA.16816.F32.BF16 R60, R12, R18, R28 ;  /* 0x000000120c3c723c */ /* 0x000fe2000004181c */
[----:B------:R-:W2:Y:S07]  /*d170*/  LDSM.16.M88.4 R28, [R132+0x6800] ;  /* 0x00680000841c783b */ /* 0x000eae0000000200 */
[C---:B------:R-:W-:Y:S08]  /*d180*/  HMMA.16816.F32.BF16 R76, R4.reuse, R16, R224 ;  /* 0x00000010044c723c */ /* 0x040ff000000418e0 */
[C---:B------:R-:W-:Y:S01]  /*d190*/  HMMA.16816.F32.BF16 R72, R4.reuse, R18, R208 ;  /* 0x000000120448723c */ /* 0x040fe200000418d0 */
[----:B------:R-:W3:Y:S07]  /*d1a0*/  LDSM.16.M88.4 R16, [R132+0x5800] ;  /* 0x005800008410783b */ /* 0x000eee0000000200 */
[----:B------:R-:W-:Y:S08]  /*d1b0*/  HMMA.16816.F32.BF16 R208, R4, R26, R108 ;  /* 0x0000001a04d0723c */ /* 0x000ff0000004186c */
[----:B------:R-:W-:Y:S08]  /*d1c0*/  HMMA.16816.F32.BF16 R224, R12, R24, R116 ;  /* 0x000000180ce0723c */ /* 0x000ff00000041874 */
[----:B-1----:R-:W-:Y:S08]  /*d1d0*/  HMMA.16816.F32.BF16 R108, R4, R38, R96 ;  /* 0x00000026046c723c */ /* 0x002ff00000041860 */
[----:B------:R-:W-:Y:S01]  /*d1e0*/  HMMA.16816.F32.BF16 R96, R12, R26, R40 ;  /* 0x0000001a0c60723c */ /* 0x000fe20000041828 */
[----:B------:R-:W-:-:S02]  /*d1f0*/  IMAD.MOV.U32 R43, RZ, RZ, R2 ;  /* 0x000000ffff2b7224 */ /* 0x000fc400078e0002 */
[C---:B------:R-:W-:Y:S02]  /*d200*/  IMAD.IADD R2, R133.reuse, 0x1, R0 ;  /* 0x0000000185027824 */ /* 0x040fe400078e0200 */
[----:B------:R-:W-:Y:S02]  /*d210*/  IMAD.IADD R0, R133, 0x1, R132 ;  /* 0x0000000185007824 */ /* 0x000fe400078e0284 */
[----:B------:R-:W-:Y:S01]  /*d220*/  IMAD.MOV.U32 R40, RZ, RZ, R135 ;  /* 0x000000ffff287224 */ /* 0x000fe200078e0087 */
[----:B--2---:R-:W-:Y:S01]  /*d230*/  HMMA.16816.F32.BF16 R116, R4, R30, R100 ;  /* 0x0000001e0474723c */ /* 0x004fe20000041864 */
[----:B------:R-:W-:Y:S02]  /*d240*/  IMAD.MOV.U32 R41, RZ, RZ, R134 ;  /* 0x000000ffff297224 */ /* 0x000fe400078e0086 */
[----:B------:R-:W-:-:S05]  /*d250*/  IMAD.MOV.U32 R42, RZ, RZ, R3 ;  /* 0x000000ffff2a7224 */ /* 0x000fca00078e0003 */
[----:B------:R-:W-:Y:S08]  /*d260*/  HMMA.16816.F32.BF16 R100, R4, R34, R92 ;  /* 0x000000220464723c */ /* 0x000ff0000004185c */
[C---:B---3--:R-:W-:Y:S08]  /*d270*/  HMMA.16816.F32.BF16 R92, R12.reuse, R16, R56 ;  /* 0x000000100c5c723c */ /* 0x048ff00000041838 */
[----:B------:R-:W-:Y:S08]  /*d280*/  HMMA.16816.F32.BF16 R56, R12, R18, R48 ;  /* 0x000000120c38723c */ /* 0x000ff00000041830 */
[C---:B------:R-:W-:Y:S08]  /*d290*/  HMMA.16816.F32.BF16 R128, R4.reuse, R8, R128 ;  /* 0x000000080480723c */ /* 0x040ff00000041880 */
[----:B------:R-:W-:Y:S08]  /*d2a0*/  HMMA.16816.F32.BF16 R124, R4, R10, R124 ;  /* 0x0000000a047c723c */ /* 0x000ff0000004187c */
[C---:B------:R-:W-:Y:S08]  /*d2b0*/  HMMA.16816.F32.BF16 R52, R12.reuse, R8, R52 ;  /* 0x000000080c34723c */ /* 0x040ff00000041834 */
[C---:B------:R-:W-:Y:S01]  /*d2c0*/  HMMA.16816.F32.BF16 R64, R12.reuse, R10, R64 ;  /* 0x0000000a0c40723c */ /* 0x040fe20000041840 */
[----:B------:R-:W-:Y:S07]  /*d2d0*/  LDSM.16.M88.4 R8, [R2] ;  /* 0x000000000208783b */ /* 0x000fee0000000200 */
[----:B------:R-:W-:Y:S01]  /*d2e0*/  HMMA.16816.F32.BF16 R48, R12, R28, R20 ;  /* 0x0000001c0c30723c */ /* 0x000fe20000041814 */
[----:B------:R-:W1:Y:S07]  /*d2f0*/  LDSM.16.M88.4 R20, [R0+0x4000] ;  /* 0x004000000014783b */ /* 0x000e6e0000000200 */
[C---:B------:R-:W-:Y:S08]  /*d300*/  HMMA.16816.F32.BF16 R204, R4.reuse, R16, R204 ;  /* 0x0000001004cc723c */ /* 0x040ff000000418cc */
[C---:B------:R-:W-:Y:S08]  /*d310*/  HMMA.16816.F32.BF16 R120, R4.reuse, R28, R120 ;  /* 0x0000001c0478723c */ /* 0x040ff00000041878 */
[C---:B------:R-:W-:Y:S08]  /*d320*/  HMMA.16816.F32.BF16 R112, R4.reuse, R36, R112 ;  /* 0x000000240470723c */ /* 0x040ff00000041870 */
[C---:B------:R-:W-:Y:S08]  /*d330*/  HMMA.16816.F32.BF16 R104, R4.reuse, R32, R104 ;  /* 0x000000200468723c */ /* 0x040ff00000041868 */
[----:B------:R-:W-:Y:S01]  /*d340*/  HMMA.16816.F32.BF16 R200, R4, R18, R200 ;  /* 0x0000001204c8723c */ /* 0x000fe200000418c8 */
[----:B------:R-:W2:Y:S04]  /*d350*/  LDSM.16.M88.4 R4, [R2+0x2000] ;  /* 0x002000000204783b */ /* 0x000ea80000000200 */
[----:B------:R-:W-:Y:S03]  /*d360*/  LDSM.16.M88.4 R16, [R0+0x4800] ;  /* 0x004800000010783b */ /* 0x000fe60000000200 */
[C---:B------:R-:W-:Y:S08]  /*d370*/  HMMA.16816.F32.BF16 R40, R12.reuse, R36, R40 ;  /* 0x000000240c28723c */ /* 0x040ff00000041828 */
[C---:B------:R-:W-:Y:S01]  /*d380*/  HMMA.16816.F32.BF16 R44, R12.reuse, R30, R44 ;  /* 0x0000001e0c2c723c */ /* 0x040fe2000004182c */
[----:B------:R-:W3:Y:S07]  /*d390*/  LDSM.16.M88.4 R28, [R0+0x5800] ;  /* 0x00580000001c783b */ /* 0x000eee0000000200 */
[C---:B------:R-:W-:Y:S08]  /*d3a0*/  HMMA.16816.F32.BF16 R36, R12.reuse, R38, R136 ;  /* 0x000000260c24723c */ /* 0x040ff00000041888 */
        /* <DEDUP_REMOVED lines=16> */
[----:B------:R-:W1:Y:S01]  /*d4b0*/  LDSM.16.M88.4 R24, [R0+0x6000] ;  /* 0x006000000018783b */ /* 0x000e620000000200 */
[----:B------:R-:W-:Y:S02]  /*d4c0*/  IMAD.MOV.U32 R239, RZ, RZ, R207 ;  /* 0x000000ffffef7224 */ /* 0x000fe400078e00cf */
[----:B------:R-:W-:Y:S02]  /*d4d0*/  IMAD.MOV.U32 R240, RZ, RZ, R206 ;  /* 0x000000fffff07224 */ /* 0x000fe400078e00ce */
        /* <DEDUP_REMOVED lines=12> */
[----:B------:R-:W-:-:S05]  /*d5a0*/  IMAD.MOV.U32 R233, RZ, RZ, R202 ;  /* 0x000000ffffe97224 */ /* 0x000fca00078e00ca */
[----:B------:R-:W-:Y:S01]  /*d5b0*/  HMMA.16816.F32.BF16 R12, R8, R22, R88 ;  /* 0x00000016080c723c */ /* 0x000fe20000041858 */
[----:B------:R-:W2:Y:S01]  /*d5c0*/  LDSM.16.M88.4 R20, [R0+0x6800] ;  /* 0x006800000014783b */ /* 0x000ea20000000200 */
[----:B------:R-:W-:Y:S02]  /*d5d0*/  IMAD.MOV.U32 R91, RZ, RZ, R237 ;  /* 0x000000ffff5b7224 */ /* 0x000fe400078e00ed */
[----:B------:R-:W-:Y:S02]  /*d5e0*/  IMAD.MOV.U32 R62, RZ, RZ, R210 ;  /* 0x000000ffff3e7224 */ /* 0x000fe400078e00d2 */
[----:B------:R-:W-:Y:S02]  /*d5f0*/  IMAD.MOV.U32 R83, RZ, RZ, R208 ;  /* 0x000000ffff537224 */ /* 0x000fe400078e00d0 */
[----:B------:R-:W-:Y:S02]  /*d600*/  IMAD.MOV.U32 R207, RZ, RZ, R62 ;  /* 0x000000ffffcf7224 */ /* 0x000fe400078e003e */
[----:B------:R-:W-:Y:S01]  /*d610*/  IMAD.MOV.U32 R62, RZ, RZ, R136 ;  /* 0x000000ffff3e7224 */ /* 0x000fe200078e0088 */
[----:B-1----:R-:W-:Y:S01]  /*d620*/  HMMA.16816.F32.BF16 R128, R4, R24, R128 ;  /* 0x000000180480723c */ /* 0x002fe20000041880 */
[----:B------:R-:W-:-:S02]  /*d630*/  IMAD.MOV.U32 R139, RZ, RZ, R211 ;  /* 0x000000ffff8b7224 */ /* 0x000fc400078e00d3 */
[----:B------:R-:W-:Y:S02]  /*d640*/  IMAD.MOV.U32 R90, RZ, RZ, R247 ;  /* 0x000000ffff5a7224 */ /* 0x000fe400078e00f7 */
[----:B------:R-:W-:-:S03]  /*d650*/  IMAD.MOV.U32 R89, RZ, RZ, R214 ;  /* 0x000000ffff597224 */ /* 0x000fc600078e00d6 */
[----:B------:R-:W-:Y:S01]  /*d660*/  IMAD.MOV.U32 R88, RZ, RZ, R13 ;  /* 0x000000ffff587224 */ /* 0x000fe200078e000d */
[----:B------:R-:W-:Y:S01]  /*d670*/  HMMA.16816.F32.BF16 R124, R4, R26, R124 ;  /* 0x0000001a047c723c */ /* 0x000fe2000004187c */
[----:B------:R-:W-:Y:S02]  /*d680*/  IMAD.MOV.U32 R70, RZ, RZ, R15 ;  /* 0x000000ffff467224 */ /* 0x000fe400078e000f */
[----:B------:R-:W-:Y:S02]  /*d690*/  IMAD.MOV.U32 R69, RZ, RZ, R12 ;  /* 0x000000ffff457224 */ /* 0x000fe400078e000c */
[----:B------:R-:W-:-:S03]  /*d6a0*/  IMAD.MOV.U32 R68, RZ, RZ, R14 ;  /* 0x000000ffff447224 */ /* 0x000fc600078e000e */
[----:B------:R-:W-:Y:S02]  /*d6b0*/  HMMA.16816.F32.BF16 R12, R8, R16, R84 ;  /* 0x00000010080c723c */ /* 0x000fe40000041854 */
[----:B------:R-:W-:Y:S02]  /*d6c0*/  IMAD.MOV.U32 R136, RZ, RZ, R128 ;  /* 0x000000ffff887224 */ /* 0x000fe400078e0080 */
[----:B------:R-:W-:Y:S02]  /*d6d0*/  IMAD.MOV.U32 R237, RZ, RZ, R130 ;  /* 0x000000ffffed7224 */ /* 0x000fe400078e0082 */
[----:B------:R-:W-:Y:S02]  /*d6e0*/  IMAD.MOV.U32 R130, RZ, RZ, R242 ;  /* 0x000000ffff827224 */ /* 0x000fe400078e00f2 */
[----:B------:R-:W-:Y:S02]  /*d6f0*/  IMAD.MOV.U32 R252, RZ, RZ, R131 ;  /* 0x000000fffffc7224 */ /* 0x000fe400078e0083 */
[----:B------:R-:W-:-:S02]  /*d700*/  IMAD.MOV.U32 R131, RZ, RZ, R137 ;  /* 0x000000ffff837224 */ /* 0x000fc400078e0089 */
[----:B------:R-:W-:Y:S01]  /*d710*/  IMAD.MOV.U32 R137, RZ, RZ, R125 ;  /* 0x000000ffff897224 */ /* 0x000fe200078e007d */
[----:B--2---:R-:W-:Y:S01]  /*d720*/  HMMA.16816.F32.BF16 R120, R4, R20, R120 ;  /* 0x000000140478723c */ /* 0x004fe20000041878 */
[----:B------:R-:W-:Y:S02]  /*d730*/  IMAD.MOV.U32 R247, RZ, RZ, R126 ;  /* 0x000000fffff77224 */ /* 0x000fe400078e007e */
[----:B------:R-:W-:-:S03]  /*d740*/  IMAD.MOV.U32 R126, RZ, RZ, R83 ;  /* 0x000000ffff7e7224 */ /* 0x000fc600078e0053 */
[----:B------:R-:W-:Y:S02]  /*d750*/  IMAD.MOV.U32 R87, RZ, RZ, R13 ;  /* 0x000000ffff577224 */ /* 0x000fe400078e000d */
[----:B------:R-:W-:Y:S02]  /*d760*/  IMAD.MOV.U32 R86, RZ, RZ, R14 ;  /* 0x000000ffff567224 */ /* 0x000fe400078e000e */
[----:B------:R-:W-:Y:S02]  /*d770*/  IMAD.MOV.U32 R85, RZ, RZ, R15 ;  /* 0x000000ffff557224 */ /* 0x000fe400078e000f */
[----:B------:R-:W-:Y:S02]  /*d780*/  IMAD.MOV.U32 R84, RZ, RZ, R12 ;  /* 0x000000ffff547224 */ /* 0x000fe400078e000c */
[----:B------:R-:W-:Y:S01]  /*d790*/  HMMA.16816.F32.BF16 R12, R4, R16, R76 ;  /* 0x00000010040c723c */ /* 0x000fe2000004184c */
[----:B------:R-:W-:Y:S02]  /*d7a0*/  IMAD.MOV.U32 R79, RZ, RZ, R215 ;  /* 0x000000ffff4f7224 */ /* 0x000fe400078e00d7 */
[----:B------:R-:W-:-:S02]  /*d7b0*/  IMAD.MOV.U32 R78, RZ, RZ, R212 ;  /* 0x000000ffff4e7224 */ /* 0x000fc400078e00d4 */
[----:B------:R-:W-:Y:S02]  /*d7c0*/  IMAD.MOV.U32 R242, RZ, RZ, R123 ;  /* 0x000000fffff27224 */ /* 0x000fe400078e007b */
[----:B------:R-:W-:Y:S02]  /*d7d0*/  IMAD.MOV.U32 R123, RZ, RZ, R220 ;  /* 0x000000ffff7b7224 */ /* 0x000fe400078e00dc */
[----:B------:R-:W-:Y:S02]  /*d7e0*/  IMAD.MOV.U32 R83, RZ, RZ, R121 ;  /* 0x000000ffff537224 */ /* 0x000fe400078e0079 */
[----:B------:R-:W-:-:S08]  /*d7f0*/  IMAD.MOV.U32 R121, RZ, RZ, R88 ;  /* 0x000000ffff797224 */ /* 0x000fd000078e0058 */
[----:B------:R-:W-:Y:S02]  /*d800*/  IMAD.MOV.U32 R246, RZ, RZ, R13 ;  /* 0x000000fffff67224 */ /* 0x000fe400078e000d */
[----:B------:R-:W-:Y:S02]  /*d810*/  IMAD.MOV.U32 R245, RZ, RZ, R12 ;  /* 0x000000fffff57224 */ /* 0x000fe400078e000c */
[----:B------:R-:W-:Y:S02]  /*d820*/  IMAD.MOV.U32 R77, RZ, RZ, R15 ;  /* 0x000000ffff4d7224 */ /* 0x000fe400078e000f */
[----:B------:R-:W-:Y:S02]  /*d830*/  IMAD.MOV.U32 R76, RZ, RZ, R14 ;  /* 0x000000ffff4c7224 */ /* 0x000fe400078e000e */
[----:B------:R-:W-:Y:S01]  /*d840*/  HMMA.16816.F32.BF16 R12, R4, R18, R72 ;  /* 0x00000012040c723c */ /* 0x000fe20000041848 */
[----:B------:R-:W1:Y:S01]  /*d850*/  LDSM.16.M88.4 R16, [R0+0x7000] ;  /* 0x007000000010783b */ /* 0x000e620000000200 */
[----:B------:R-:W-:-:S02]  /*d860*/  IMAD.MOV.U32 R74, RZ, RZ, R129 ;  /* 0x000000ffff4a7224 */ /* 0x000fc400078e0081 */
[----:B------:R-:W-:Y:S02]  /*d870*/  IMAD.MOV.U32 R128, RZ, RZ, R246 ;  /* 0x000000ffff807224 */ /* 0x000fe400078e00f6 */
[----:B------:R-:W-:Y:S02]  /*d880*/  IMAD.MOV.U32 R129, RZ, RZ, R245 ;  /* 0x000000ffff817224 */ /* 0x000fe400078e00f5 */
[----:B------:R-:W-:Y:S02]  /*d890*/  IMAD.MOV.U32 R246, RZ, RZ, R127 ;  /* 0x000000fffff67224 */ /* 0x000fe400078e007f */
[----:B------:R-:W-:Y:S02]  /*d8a0*/  IMAD.MOV.U32 R245, RZ, RZ, R122 ;  /* 0x000000fffff57224 */ /* 0x000fe400078e007a */
[----:B------:R-:W-:Y:S02]  /*d8b0*/  IMAD.MOV.U32 R122, RZ, RZ, R221 ;  /* 0x000000ffff7a7224 */ /* 0x000fe400078e00dd */
[----:B------:R-:W-:-:S02]  /*d8c0*/  IMAD.MOV.U32 R75, RZ, RZ, R124 ;  /* 0x000000ffff4b7224 */ /* 0x000fc400078e007c */
[----:B------:R-:W-:-:S03]  /*d8d0*/  IMAD.MOV.U32 R72, RZ, RZ, R213 ;  /* 0x000000ffff487224 */ /* 0x000fc600078e00d5 */
[----:B------:R-:W-:Y:S02]  /*d8e0*/  IMAD.MOV.U32 R223, RZ, RZ, R13 ;  /* 0x000000ffffdf7224 */ /* 0x000fe400078e000d */
[----:B------:R-:W-:Y:S02]  /*d8f0*/  IMAD.MOV.U32 R222, RZ, RZ, R12 ;  /* 0x000000ffffde7224 */ /* 0x000fe400078e000c */
[----:B------:R-:W-:Y:S02]  /*d900*/  IMAD.MOV.U32 R73, RZ, RZ, R14 ;  /* 0x000000ffff497224 */ /* 0x000fe400078e000e */
[----:B------:R-:W-:Y:S02]  /*d910*/  IMAD.MOV.U32 R80, RZ, RZ, R15 ;  /* 0x000000ffff507224 */ /* 0x000fe400078e000f */
[----:B------:R2:W3:Y:S01]  /*d920*/  LDSM.16.M88.4 R12, [R0+0x7800] ;  /* 0x00780000000c783b */ /* 0x0004e20000000200 */
[----:B------:R-:W-:Y:S01]  /*d930*/  IMAD.MOV.U32 R124, RZ, RZ, R223 ;  /* 0x000000ffff7c7224 */ /* 0x000fe200078e00df */
[----:B------:R-:W-:-:S04]  /*d940*/  DEPBAR.LE SB0, 0x0 ;  /* 0x000080000000791a */ /* 0x000fc80000000000 */
[----:B------:R-:W-:Y:S02]  /*d950*/  IMAD.MOV.U32 R125, RZ, RZ, R222 ;  /* 0x000000ffff7d7224 */ /* 0x000fe400078e00de */
[C---:B------:R-:W-:Y:S08]  /*d960*/  HMMA.16816.F32.BF16 R220, R4.reuse, R22, R116 ;  /* 0x0000001604dc723c */ /* 0x040ff00000041874 */
[----:B-1----:R-:W-:Y:S01]  /*d970*/  HMMA.16816.F32.BF16 R212, R4, R16, R112 ;  /* 0x0000001004d4723c */ /* 0x002fe20000041870 */
[----:B--2---:R-:W-:-:S07]  /*d980*/  IMAD.MOV.U32 R0, RZ, RZ, R209 ;  /* 0x000000ffff007224 */ /* 0x004fce00078e00d1 */
[----:B------:R-:W-:Y:S01]  /*d990*/  HMMA.16816.F32.BF16 R112, R8, R30, R56 ;  /* 0x0000001e0870723c */ /* 0x000fe20000041838 */
        /* <DEDUP_REMOVED lines=8> */
[----:B------:R-:W-:Y:S01]  /*da20*/  IMAD.SHL.U32 R30, R238, 0x2, RZ ;  /* 0x00000002ee1e7824 */ /* 0x000fe200078e00ff */
[C---:B---3--:R-:W-:Y:S01]  /*da30*/  HMMA.16816.F32.BF16 R204, R4.reuse, R12, R104 ;  /* 0x0000000c04cc723c */ /* 0x048fe20000041868 */
[----:B------:R-:W-:Y:S02]  /*da40*/  IMAD.MOV.U32 R57, RZ, RZ, R58 ;  /* 0x000000ffff397224 */ /* 0x000fe400078e003a */
[----:B------:R-:W-:Y:S01]  /*da50*/  IMAD.MOV.U32 R58, RZ, RZ, R59 ;  /* 0x000000ffff3a7224 */ /* 0x000fe200078e003b */
[----:B------:R1:W-:Y:S01]  /*da60*/  STL [R1+0xbc], R30 ;  /* 0x0000bc1e01007387 */ /* 0x0003e20000100800 */
[----:B------:R-:W-:Y:S02]  /*da70*/  IMAD.U32 R0, RZ, RZ, UR17 ;  /* 0x00000011ff007e24 */ /* 0x000fe4000f8e00ff */
        /* <DEDUP_REMOVED lines=21> */
[C---:B------:R-:W-:Y:S01]  /*dbd0*/  HMMA.16816.F32.BF16 R84, R8.reuse, R16, R40 ;  /* 0x000000100854723c */ /* 0x040fe20000041828 */
[----:B------:R-:W-:Y:S01]  /*dbe0*/  LOP3.LUT R16, R30, 0x6, RZ, 0xc0, !PT ;  /* 0x000000061e107812 */ /* 0x000fe200078ec0ff */
[----:B------:R-:W-:Y:S02]  /*dbf0*/  IMAD.MOV.U32 R29, RZ, RZ, R34 ;  /* 0x000000ffff1d7224 */ /* 0x000fe400078e0022 */
[----:B------:R-:W-:Y:S02]  /*dc00*/  IMAD.MOV.U32 R34, RZ, RZ, R35 ;  /* 0x000000ffff227224 */ /* 0x000fe400078e0023 */
[----:B------:R-:W-:Y:S01]  /*dc10*/  IMAD.MOV.U32 R35, RZ, RZ, R32 ;  /* 0x000000ffff237224 */ /* 0x000fe200078e0020 */
[----:B------:R2:W-:Y:S01]  /*dc20*/  STL [R1+0xb8], R16 ;  /* 0x0000b81001007387 */ /* 0x0005e20000100800 */
[----:B------:R-:W-:Y:S01]  /*dc30*/  IMAD.MOV.U32 R32, RZ, RZ, R33 ;  /* 0x000000ffff207224 */ /* 0x000fe200078e0021 */
[----:B------:R-:W-:Y:S01]  /*dc40*/  HMMA.16816.F32.BF16 R104, R8, R24, R52 ;  /* 0x000000180868723c */ /* 0x000fe20000041834 */
[----:B------:R-:W-:-:S02]  /*dc50*/  IMAD.MOV.U32 R33, RZ, RZ, R224 ;  /* 0x000000ffff217224 */ /* 0x000fc400078e00e0 */
[----:B------:R-:W-:Y:S02]  /*dc60*/  IMAD R0, R0, 0x80, R16 ;  /* 0x0000008000007824 */ /* 0x000fe400078e0210 */
        /* <DEDUP_REMOVED lines=8> */
[----:B------:R-:W-:Y:S02]  /*dcf0*/  VIADD R33, R243, 0x8 ;  /* 0x00000008f3217836 */ /* 0x000fe40000000000 */
[----:B------:R-:W-:Y:S02]  /*dd00*/  VIADD R32, R0, 0xffffff00 ;  /* 0xffffff0000207836 */ /* 0x000fe40000000000 */
[----:B------:R-:W-:Y:S02]  /*dd10*/  IMAD.MOV.U32 R225, RZ, RZ, R226 ;  /* 0x000000ffffe17224 */ /* 0x000fe400078e00e2 */
[----:B------:R-:W-:Y:S02]  /*dd20*/  IMAD.MOV.U32 R226, RZ, RZ, R4 ;  /* 0x000000ffffe27224 */ /* 0x000fe400078e0004 */
[----:B------:R-:W-:-:S02]  /*dd30*/  IMAD.MOV.U32 R55, RZ, RZ, R28 ;  /* 0x000000ffff377224 */ /* 0x000fc400078e001c */
[C---:B------:R-:W-:Y:S02]  /*dd40*/  VIADD R31, R0.reuse, 0xffffff01 ;  /* 0xffffff01001f7836 */ /* 0x040fe40000000000 */
[----:B------:R-:W-:Y:S02]  /*dd50*/  IMAD.MOV.U32 R4, RZ, RZ, R5 ;  /* 0x000000ffff047224 */ /* 0x000fe400078e0005 */
[----:B------:R-:W-:Y:S01]  /*dd60*/  VIADD R28, R0, 0xffffff10 ;  /* 0xffffff10001c7836 */ /* 0x000fe20000000000 */
[----:B------:R-:W-:Y:S01]  /*dd70*/  ISETP.GT.AND P6, PT, R33, R32, PT ;  /* 0x000000202100720c */ /* 0x000fe20003fc4270 */
[----:B------:R-:W-:Y:S02]  /*dd80*/  IMAD.MOV.U32 R5, RZ, RZ, R6 ;  /* 0x000000ffff057224 */ /* 0x000fe400078e0006 */
[----:B------:R-:W-:Y:S02]  /*dd90*/  IMAD.MOV.U32 R40, RZ, RZ, R2 ;  /* 0x000000ffff287224 */ /* 0x000fe400078e0002 */
[----:B------:R-:W-:-:S02]  /*dda0*/  IMAD.MOV.U32 R93, RZ, RZ, R90 ;  /* 0x000000ffff5d7224 */ /* 0x000fc400078e005a */
[----:B------:R-:W-:Y:S02]  /*ddb0*/  IMAD.MOV.U32 R94, RZ, RZ, R91 ;  /* 0x000000ffff5e7224 */ /* 0x000fe400078e005b */
[----:B------:R-:W-:Y:S01]  /*ddc0*/  IMAD.MOV.U32 R6, RZ, RZ, R7 ;  /* 0x000000ffff067224 */ /* 0x000fe200078e0007 */
[----:B------:R-:W-:Y:S01]  /*ddd0*/  HMMA.16816.F32.BF16 R88, R8, R22, R44 ;  /* 0x000000160858723c */ /* 0x000fe2000004182c */
[----:B------:R-:W-:Y:S01]  /*dde0*/  VIADD R27, R0, 0xffffff11 ;  /* 0xffffff11001b7836 */ /* 0x000fe20000000000 */
[C---:B------:R-:W-:Y:S01]  /*ddf0*/  ISETP.GT.AND P4, PT, R33.reuse, R31, PT ;  /* 0x0000001f2100720c */ /* 0x040fe20003f84270 */
[----:B------:R-:W-:Y:S01]  /*de00*/  IMAD.MOV.U32 R41, RZ, RZ, R3 ;  /* 0x000000ffff297224 */ /* 0x000fe200078e0003 */
[----:B------:R-:W-:Y:S01]  /*de10*/  ISETP.GT.AND P5, PT, R33, R28, PT ;  /* 0x0000001c2100720c */ /* 0x000fe20003fa4270 */
[----:B------:R-:W-:Y:S02]  /*de20*/  IMAD.MOV.U32 R95, RZ, RZ, R73 ;  /* 0x000000ffff5f7224 */ /* 0x000fe400078e0049 */
[----:B------:R-:W-:-:S02]  /*de30*/  IMAD.MOV.U32 R92, RZ, RZ, R72 ;  /* 0x000000ffff5c7224 */ /* 0x000fc400078e0048 */
[----:B------:R-:W-:Y:S01]  /*de40*/  IMAD.MOV.U32 R46, RZ, RZ, R138 ;  /* 0x000000ffff2e7224 */ /* 0x000fe200078e008a */
[----:B------:R-:W-:Y:S01]  /*de50*/  HMMA.16816.F32.BF16 R72, R8, R18, R36 ;  /* 0x000000120848723c */ /* 0x000fe20000041824 */
[----:B------:R-:W-:Y:S01]  /*de60*/  VIADD R26, R0, 0xffffff18 ;  /* 0xffffff18001a7836 */ /* 0x000fe20000000000 */
[----:B------:R-:W-:Y:S01]  /*de70*/  FSEL R38, R40, -INF , !P6 ;  /* 0xff80000028267808 */ /* 0x000fe20007000000 */
[C---:B------:R-:W-:Y:S01]  /*de80*/  VIADD R23, R0.reuse, 0xffffff21 ;  /* 0xffffff2100177836 */ /* 0x040fe20000000000 */
[----:B------:R-:W-:Y:S01]  /*de90*/  ISETP.GT.AND P6, PT, R33, R27, PT ;  /* 0x0000001b2100720c */ /* 0x000fe20003fc4270 */
[----:B------:R-:W-:Y:S01]  /*dea0*/  IMAD.MOV.U32 R47, RZ, RZ, R6 ;  /* 0x000000ffff2f7224 */ /* 0x000fe200078e0006 */
[----:B------:R-:W-:Y:S01]  /*deb0*/  FSEL R39, R41, -INF , !P4 ;  /* 0xff80000029277808 */ /* 0x000fe20006000000 */
[----:B------:R-:W-:Y:S02]  /*dec0*/  IMAD.MOV.U32 R48, RZ, RZ, R225 ;  /* 0x000000ffff307224 */ /* 0x000fe400078e00e1 */
[----:B------:R-:W-:Y:S01]  /*ded0*/  VIADD R22, R0, 0xffffff28 ;  /* 0xffffff2800167836 */ /* 0x000fe20000000000 */
[----:B------:R-:W-:Y:S01]  /*dee0*/  ISETP.GT.AND P4, PT, R33, R26, PT ;  /* 0x0000001a2100720c */ /* 0x000fe20003f84270 */
[----:B------:R-:W-:-:S02]  /*def0*/  IMAD.MOV.U32 R50, RZ, RZ, R29 ;  /* 0x000000ffff327224 */ /* 0x000fc400078e001d */
[----:B------:R-:W-:Y:S01]  /*df00*/  IMAD.MOV.U32 R37, RZ, RZ, R46 ;  /* 0x000000ffff257224 */ /* 0x000fe200078e002e */
[----:B------:R-:W-:Y:S01]  /*df10*/  FSEL R46, R54, -INF , !P5 ;  /* 0xff800000362e7808 */ /* 0x000fe20006800000 */
[----:B------:R-:W-:Y:S01]  /*df20*/  VIADD R21, R0, 0xffffff29 ;  /* 0xffffff2900157836 */ /* 0x000fe20000000000 */
[----:B------:R-:W-:Y:S01]  /*df30*/  ISETP.GT.AND P5, PT, R33, R23, PT ;  /* 0x000000172100720c */ /* 0x000fe20003fa4270 */
[----:B------:R-:W-:Y:S02]  /*df40*/  IMAD.MOV.U32 R51, RZ, RZ, R58 ;  /* 0x000000ffff337224 */ /* 0x000fe400078e003a */
[----:B------:R-:W-:Y:S01]  /*df50*/  IMAD.MOV.U32 R40, RZ, RZ, R47 ;  /* 0x000000ffff287224 */ /* 0x000fe200078e002f */
[----:B------:R-:W-:Y:S01]  /*df60*/  FSEL R47, R55, -INF , !P6 ;  /* 0xff800000372f7808 */ /* 0x000fe20007000000 */
[----:B------:R-:W-:Y:S01]  /*df70*/  IMAD.MOV.U32 R58, RZ, RZ, R35 ;  /* 0x000000ffff3a7224 */ /* 0x000fe200078e0023 */
[----:B------:R-:W-:Y:S01]  /*df80*/  ISETP.GT.AND P6, PT, R33, R22, PT ;  /* 0x000000162100720c */ /* 0x000fe20003fc4270 */
[----:B------:R-:W-:-:S02]  /*df90*/  IMAD.MOV.U32 R44, RZ, RZ, R136 ;  /* 0x000000ffff2c7224 */ /* 0x000fc400078e0088 */
[----:B------:R-:W-:Y:S02]  /*dfa0*/  IMAD.MOV.U32 R41, RZ, RZ, R48 ;  /* 0x000000ffff297224 */ /* 0x000fe400078e0030 */
        /* <DEDUP_REMOVED lines=10> */
[----:B-1----:R-:W-:-:S02]  /*e050*/  VIADD R30, R0, 0xffffff08 ;  /* 0xffffff08001e7836 */ /* 0x002fc40000000000 */
[----:B------:R-:W-:Y:S02]  /*e060*/  IMAD.MOV.U32 R44, RZ, RZ, R49 ;  /* 0x000000ffff2c7224 */ /* 0x000fe400078e0031 */
[----:B------:R-:W-:Y:S02]  /*e070*/  IMAD.MOV.U32 R127, RZ, RZ, R36 ;  /* 0x000000ffff7f7224 */ /* 0x000fe400078e0024 */
[----:B------:R-:W-:Y:S02]  /*e080*/  IMAD.MOV.U32 R45, RZ, RZ, R80 ;  /* 0x000000ffff2d7224 */ /* 0x000fe400078e0050 */
[----:B------:R-:W-:Y:S02]  /*e090*/  IMAD.MOV.U32 R36, RZ, RZ, R37 ;  /* 0x000000ffff247224 */ /* 0x000fe400078e0025 */
[----:B------:R-:W-:Y:S02]  /*e0a0*/  IMAD.MOV.U32 R37, RZ, RZ, R40 ;  /* 0x000000ffff257224 */ /* 0x000fe400078e0028 */
[----:B------:R-:W-:-:S02]  /*e0b0*/  VIADD R29, R0, 0xffffff09 ;  /* 0xffffff09001d7836 */ /* 0x000fc40000000000 */
[----:B------:R-:W-:Y:S02]  /*e0c0*/  IMAD.MOV.U32 R49, RZ, RZ, R51 ;  /* 0x000000ffff317224 */ /* 0x000fe400078e0033 */
[----:B------:R-:W-:Y:S01]  /*e0d0*/  IMAD.MOV.U32 R40, RZ, RZ, R41 ;  /* 0x000000ffff287224 */ /* 0x000fe200078e0029 */
[----:B------:R-:W-:Y:S01]  /*e0e0*/  ISETP.GT.AND P2, PT, R33, R30, PT ;  /* 0x0000001e2100720c */ /* 0x000fe20003f44270 */
[----:B------:R-:W-:Y:S02]  /*e0f0*/  IMAD.MOV.U32 R42, RZ, RZ, R68 ;  /* 0x000000ffff2a7224 */ /* 0x000fe400078e0044 */
[----:B------:R-:W-:Y:S02]  /*e100*/  IMAD.MOV.U32 R41, RZ, RZ, R44 ;  /* 0x000000ffff297224 */ /* 0x000fe400078e002c */
[----:B------:R-:W-:Y:S02]  /*e110*/  VIADD R25, R0, 0xffffff19 ;  /* 0xffffff1900197836 */ /* 0x000fe40000000000 */
[----:B------:R-:W-:-:S02]  /*e120*/  IMAD.MOV.U32 R44, RZ, RZ, R45 ;  /* 0x000000ffff2c7224 */ /* 0x000fc400078e002d */
[----:B------:R-:W-:Y:S01]  /*e130*/  IMAD.MOV.U32 R45, RZ, RZ, R48 ;  /* 0x000000ffff2d7224 */ /* 0x000fe200078e0030 */
[C---:B------:R-:W-:Y:S01]  /*e140*/  ISETP.GT.AND P1, PT, R33.reuse, R29, PT ;  /* 0x0000001d2100720c */ /* 0x040fe20003f24270 */
[----:B------:R-:W-:Y:S02]  /*e150*/  IMAD.MOV.U32 R43, RZ, RZ, R70 ;  /* 0x000000ffff2b7224 */ /* 0x000fe400078e0046 */
[----:B------:R-:W-:Y:S01]  /*e160*/  IMAD.MOV.U32 R48, RZ, RZ, R49 ;  /* 0x000000ffff307224 */ /* 0x000fe200078e0031 */
[----:B------:R-:W-:Y:S01]  /*e170*/  FSEL R42, R42, -INF , !P2 ;  /* 0xff8000002a2a7808 */ /* 0x000fe20005000000 */
[----:B------:R-:W-:Y:S02]  /*e180*/  VIADD R24, R0, 0xffffff20 ;  /* 0xffffff2000187836 */ /* 0x000fe40000000000 */
[----:B------:R-:W-:Y:S01]  /*e190*/  IMAD.MOV.U32 R49, RZ, RZ, R53 ;  /* 0x000000ffff317224 */ /* 0x000fe200078e0035 */
[----:B------:R-:W-:Y:S01]  /*e1a0*/  ISETP.GT.AND P2, PT, R33, R25, PT ;  /* 0x000000192100720c */ /* 0x000fe20003f44270 */
[----:B------:R-:W-:-:S02]  /*e1b0*/  IMAD.MOV.U32 R110, RZ, RZ, R78 ;  /* 0x000000ffff6e7224 */ /* 0x000fc400078e004e */
[----:B------:R-:W-:Y:S02]  /*e1c0*/  IMAD.MOV.U32 R53, RZ, RZ, R92 ;  /* 0x000000ffff357224 */ /* 0x000fe400078e005c */
[C---:B------:R-:W-:Y:S02]  /*e1d0*/  VIADD R20, R0.reuse, 0xffffff30 ;  /* 0xffffff3000147836 */ /* 0x040fe40000000000 */
[----:B------:R-:W-:Y:S01]  /*e1e0*/  IMAD.MOV.U32 R92, RZ, RZ, R93 ;  /* 0x000000ffff5c7224 */ /* 0x000fe200078e005d */
[----:B------:R-:W-:Y:S01]  /*e1f0*/  FSEL R43, R43, -INF , !P1 ;  /* 0xff8000002b2b7808 */ /* 0x000fe20004800000 */
[----:B------:R-:W-:Y:S01]  /*e200*/  IMAD.MOV.U32 R93, RZ, RZ, R94 ;  /* 0x000000ffff5d7224 */ /* 0x000fe200078e005e */
[----:B------:R-:W-:Y:S01]  /*e210*/  ISETP.GT.AND P1, PT, R33, R24, PT ;  /* 0x000000182100720c */ /* 0x000fe20003f24270 */
[----:B------:R-:W-:Y:S01]  /*e220*/  IMAD.MOV.U32 R94, RZ, RZ, R95 ;  /* 0x000000ffff5e7224 */ /* 0x000fe200078e005f */
[----:B------:R-:W-:Y:S01]  /*e230*/  FSEL R51, R219, -INF , !P2 ;  /* 0xff800000db337808 */ /* 0x000fe20005000000 */
[----:B------:R-:W-:-:S02]  /*e240*/  VIADD R19, R0, 0xffffff31 ;  /* 0xffffff3100137836 */ /* 0x000fc40000000000 */
[C---:B------:R-:W-:Y:S02]  /*e250*/  VIADD R18, R0.reuse, 0xffffff38 ;  /* 0xffffff3800127836 */ /* 0x040fe40000000000 */
[----:B------:R-:W-:Y:S01]  /*e260*/  IMAD.MOV.U32 R95, RZ, RZ, R110 ;  /* 0x000000ffff5f7224 */ /* 0x000fe200078e006e */
[C---:B------:R-:W-:Y:S01]  /*e270*/  ISETP.GT.AND P2, PT, R33.reuse, R20, PT ;  /* 0x000000142100720c */ /* 0x040fe20003f44270 */
[C---:B------:R-:W-:Y:S02]  /*e280*/  VIADD R17, R0.reuse, 0xffffff39 ;  /* 0xffffff3900117836 */ /* 0x040fe40000000000 */
[----:B--2---:R-:W-:Y:S02]  /*e290*/  VIADD R16, R0, 0xffffff40 ;  /* 0xffffff4000107836 */ /* 0x004fe40000000000 */
[----:B------:R-:W-:Y:S02]  /*e2a0*/  IMAD.MOV.U32 R110, RZ, RZ, R111 ;  /* 0x000000ffff6e7224 */ /* 0x000fe400078e006f */
[----:B------:R-:W-:Y:S01]  /*e2b0*/  IMAD.MOV.U32 R111, RZ, RZ, R120 ;  /* 0x000000ffff6f7224 */ /* 0x000fe200078e0078 */
[C---:B------:R-:W-:Y:S01]  /*e2c0*/  HMMA.16816.F32.BF16 R64, R8.reuse, R14, R228 ;  /* 0x0000000e0840723c */ /* 0x040fe200000418e4 */
[----:B------:R-:W-:Y:S01]  /*e2d0*/  IMAD.MOV.U32 R227, RZ, RZ, R79 ;  /* 0x000000ffffe37224 */ /* 0x000fe200078e004f */
[----:B------:R-:W-:Y:S01]  /*e2e0*/  FSEL R54, R130, -INF , !P1 ;  /* 0xff80000082367808 */ /* 0x000fe20004800000 */
[----:B------:R-:W-:Y:S01]  /*e2f0*/  IMAD.MOV.U32 R120, RZ, RZ, R122 ;  /* 0x000000ffff787224 */ /* 0x000fe200078e007a */
[C---:B------:R-:W-:Y:S01]  /*e300*/  ISETP.GT.AND P1, PT, R33.reuse, R19, PT ;  /* 0x000000132100720c */ /* 0x040fe20003f24270 */
[----:B------:R-:W-:Y:S01]  /*e310*/  IMAD.MOV.U32 R122, RZ, RZ, R123 ;  /* 0x000000ffff7a7224 */ /* 0x000fe200078e007b */
[C---:B------:R-:W-:Y:S01]  /*e320*/  ISETP.GT.AND P5, PT, R33.reuse, R18, PT ;  /* 0x000000122100720c */ /* 0x040fe20003fa4270 */
[C---:B------:R-:W-:Y:S01]  /*e330*/  VIADD R14, R0.reuse, 0xffffff48 ;  /* 0xffffff48000e7836 */ /* 0x040fe20000000000 */
[----:B------:R-:W-:Y:S01]  /*e340*/  HMMA.16816.F32.BF16 R76, R8, R12, R132 ;  /* 0x0000000c084c723c */ /* 0x000fe20000041884 */
[----:B------:R-:W-:Y:S01]  /*e350*/  VIADD R13, R0, 0xffffff49 ;  /* 0xffffff49000d7836 */ /* 0x000fe20000000000 */
[C---:B------:R-:W-:Y:S01]  /*e360*/  ISETP.GT.AND P6, PT, R33.reuse, R17, PT ;  /* 0x000000112100720c */ /* 0x040fe20003fc4270 */
[----:B------:R-:W-:Y:S01]  /*e370*/  IMAD.MOV.U32 R123, RZ, RZ, R62 ;  /* 0x000000ffff7b7224 */ /* 0x000fe200078e003e */
[----:B------:R-:W-:Y:S01]  /*e380*/  ISETP.GT.AND P4, PT, R33, R16, PT ;  /* 0x000000102100720c */ /* 0x000fe20003f84270 */
[----:B------:R-:W-:Y:S01]  /*e390*/  IMAD.MOV.U32 R7, RZ, RZ, R109 ;  /* 0x000000ffff077224 */ /* 0x000fe200078e006d */
[----:B------:R-:W-:Y:S01]  /*e3a0*/  FSEL R62, R118, -INF , !P2 ;  /* 0xff800000763e7808 */ /* 0x000fe20005000000 */
[----:B------:R-:W-:-:S02]  /*e3b0*/  VIADD R15, R0, 0xffffff41 ;  /* 0xffffff41000f7836 */ /* 0x000fc40000000000 */
[C---:B------:R-:W-:Y:S02]  /*e3c0*/  VIADD R12, R0.reuse, 0xffffff50 ;  /* 0xffffff50000c7836 */ /* 0x040fe40000000000 */
[----:B------:R-:W-:Y:S02]  /*e3d0*/  VIADD R11, R0, 0xffffff51 ;  /* 0xffffff51000b7836 */ /* 0x000fe40000000000 */
[----:B------:R-:W-:Y:S02]  /*e3e0*/  IMAD.MOV.U32 R118, RZ, RZ, R36 ;  /* 0x000000ffff767224 */ /* 0x000fe400078e0024 */
[----:B------:R-:W-:Y:S02]  /*e3f0*/  IMAD.MOV.U32 R228, RZ, RZ, R37 ;  /* 0x000000ffffe47224 */ /* 0x000fe400078e0025 */
[----:B------:R-:W-:Y:S02]  /*e400*/  IMAD.MOV.U32 R52, RZ, RZ, R137 ;  /* 0x000000ffff347224 */ /* 0x000fe400078e0089 */
[----:B------:R-:W-:-:S02]  /*e410*/  IMAD.MOV.U32 R135, RZ, RZ, R40 ;  /* 0x000000ffff877224 */ /* 0x000fc400078e0028 */
[----:B------:R-:W-:Y:S01]  /*e420*/  IMAD.MOV.U32 R37, RZ, RZ, R81 ;  /* 0x000000ffff257224 */ /* 0x000fe200078e0051 */
[----:B------:R-:W-:Y:S01]  /*e430*/  FSEL R81, R114, -INF , !P5 ;  /* 0xff80000072517808 */ /* 0x000fe20006800000 */
[----:B------:R-:W-:Y:S01]  /*e440*/  IMAD.MOV.U32 R36, RZ, RZ, R71 ;  /* 0x000000ffff247224 */ /* 0x000fe200078e0047 */
[----:B------:R-:W-:Y:S01]  /*e450*/  FSEL R71, R119, -INF , !P1 ;  /* 0xff80000077477808 */ /* 0x000fe20004800000 */
[----:B------:R-:W-:Y:S01]  /*e460*/  IMAD.MOV.U32 R225, RZ, RZ, R226 ;  /* 0x000000ffffe17224 */ /* 0x000fe200078e00e2 */
[C---:B------:R-:W-:Y:S01]  /*e470*/  ISETP.GT.AND P1, PT, R33.reuse, R14, PT ;  /* 0x0000000e2100720c */ /* 0x040fe20003f24270 */
[----:B------:R-:W-:Y:S01]  /*e480*/  IMAD.MOV.U32 R218, RZ, RZ, R92 ;  /* 0x000000ffffda7224 */ /* 0x000fe200078e005c */
[----:B------:R-:W-:Y:S01]  /*e490*/  ISETP.GT.AND P5, PT, R33, R13, PT ;  /* 0x0000000d2100720c */ /* 0x000fe20003fa4270 */
[----:B------:R-:W-:Y:S01]  /*e4a0*/  IMAD.MOV.U32 R40, RZ, RZ, R82 ;  /* 0x000000ffff287224 */ /* 0x000fe200078e0052 */
[----:B------:R-:W-:Y:S01]  /*e4b0*/  FSEL R82, R115, -INF , !P6 ;  /* 0xff80000073527808 */ /* 0x000fe20007000000 */
[----:B------:R-:W-:Y:S01]  /*e4c0*/  IMAD.MOV.U32 R226, RZ, RZ, R7 ;  /* 0x000000ffffe27224 */ /* 0x000fe200078e0007 */
[----:B------:R-:W-:Y:S01]  /*e4d0*/  FSEL R92, R106, -INF , !P4 ;  /* 0xff8000006a5c7808 */ /* 0x000fe20006000000 */
[C---:B------:R-:W-:Y:S01]  /*e4e0*/  VIADD R10, R0.reuse, 0xffffff58 ;  /* 0xffffff58000a7836 */ /* 0x040fe20000000000 */
[C---:B------:R-:W-:Y:S01]  /*e4f0*/  ISETP.GT.AND P2, PT, R33.reuse, R15, PT ;  /* 0x0000000f2100720c */ /* 0x040fe20003f44270 */
[C---:B------:R-:W-:Y:S01]  /*e500*/  VIADD R9, R0.reuse, 0xffffff59 ;  /* 0xffffff5900097836 */ /* 0x040fe20000000000 */
[C---:B------:R-:W-:Y:S01]  /*e510*/  ISETP.GT.AND P6, PT, R33.reuse, R12, PT ;  /* 0x0000000c2100720c */ /* 0x040fe20003fc4270 */
[C---:B------:R-:W-:Y:S01]  /*e520*/  VIADD R8, R0.reuse, 0xffffff60 ;  /* 0xffffff6000087836 */ /* 0x040fe20000000000 */
[----:B------:R-:W-:Y:S01]  /*e530*/  ISETP.GT.AND P4, PT, R33, R11, PT ;  /* 0x0000000b2100720c */ /* 0x000fe20003f84270 */
[----:B------:R-:W-:-:S02]  /*e540*/  VIADD R7, R0, 0xffffff61 ;  /* 0xffffff6100077836 */ /* 0x000fc40000000000 */
[----:B------:R-:W-:Y:S02]  /*e550*/  VIADD R6, R0, 0xffffff68 ;  /* 0xffffff6800067836 */ /* 0x000fe40000000000 */
[----:B------:R-:W-:Y:S02]  /*e560*/  IMAD.MOV.U32 R130, RZ, RZ, R52 ;  /* 0x000000ffff827224 */ /* 0x000fe400078e0034 */
        /* <DEDUP_REMOVED lines=16> */
[C---:B------:R-:W-:Y:S01]  /*e670*/  VIADD R2, R0.reuse, 0xffffff78 ;  /* 0xffffff7800027836 */ /* 0x040fe20000000000 */
[C---:B------:R-:W-:Y:S01]  /*e680*/  ISETP.GT.AND P6, PT, R33.reuse, R7, PT ;  /* 0x000000072100720c */ /* 0x040fe20003fc4270 */
        /* <DEDUP_REMOVED lines=15> */
[----:B------:R-:W-:Y:S01]  /*e780*/  IMAD.MOV.U32 R56, RZ, RZ, R224 ;  /* 0x000000ffff387224 */ /* 0x000fe200078e00e0 */
[C---:B------:R-:W-:Y:S01]  /*e790*/  ISETP.GT.AND P1, PT, R33.reuse, R4, PT ;  /* 0x000000042100720c */ /* 0x040fe20003f24270 */
[----:B------:R-:W-:Y:S01]  /*e7a0*/  IMAD.MOV.U32 R109, RZ, RZ, R139 ;  /* 0x000000ffff6d7224 */ /* 0x000fe200078e008b */
[----:B------:R-:W-:-:S02]  /*e7b0*/  ISETP.GT.AND P5, PT, R33, R3, PT ;  /* 0x000000032100720c */ /* 0x000fc40003fa4270 */
[C---:B------:R-:W-:Y:S02]  /*e7c0*/  ISETP.GT.AND P6, PT, R33.reuse, R2, PT ;  /* 0x000000022100720c */ /* 0x040fe40003fc4270 */
[----:B------:R-:W-:Y:S01]  /*e7d0*/  ISETP.GT.AND P4, PT, R33, R0, PT ;  /* 0x000000002100720c */ /* 0x000fe20003f84270 */
[----:B------:R-:W-:Y:S01]  /*e7e0*/  VIADD R33, R243, 0x40 ;  /* 0x00000040f3217836 */ /* 0x000fe20000000000 */
[----:B------:R-:W-:Y:S01]  /*e7f0*/  FSEL R114, R75, -INF , !P2 ;  /* 0xff8000004b727808 */ /* 0x000fe20005000000 */
[----:B------:R-:W-:Y:S01]  /*e800*/  IMAD.MOV.U32 R45, RZ, RZ, R120 ;  /* 0x000000ffff2d7224 */ /* 0x000fe200078e0078 */
[----:B------:R-:W-:Y:S01]  /*e810*/  FSEL R120, R78, -INF , !P1 ;  /* 0xff8000004e787808 */ /* 0x000fe20004800000 */
[----:B------:R-:W-:Y:S01]  /*e820*/  IMAD.MOV.U32 R44, RZ, RZ, R122 ;  /* 0x000000ffff2c7224 */ /* 0x000fe200078e007a */
[C---:B------:R-:W-:Y:S01]  /*e830*/  ISETP.GT.AND P2, PT, R33.reuse, R32, PT ;  /* 0x000000202100720c */ /* 0x040fe20003f44270 */
[----:B------:R-:W-:Y:S01]  /*e840*/  IMAD.MOV.U32 R41, RZ, RZ, R123 ;  /* 0x000000ffff297224 */ /* 0x000fe200078e007b */
[----:B------:R-:W-:Y:S01]  /*e850*/  ISETP.GT.AND P1, PT, R33, R31, PT ;  /* 0x0000001f2100720c */ /* 0x000fe20003f24270 */
[----:B------:R1:W5:Y:S01]  /*e860*/  LDL.LU R139, [R1+0xe0] ;  /* 0x0000e000018b7983 */ /* 0x0003620000300800 */
[----:B------:R-:W-:Y:S01]  /*e870*/  FSEL R119, R79, -INF , !P5 ;  /* 0xff8000004f777808 */ /* 0x000fe20006800000 */
[----:B------:R-:W-:Y:S01]  /*e880*/  IMAD.MOV.U32 R224, RZ, RZ, R109 ;  /* 0x000000ffffe07224 */ /* 0x000fe200078e006d */
[----:B------:R-:W-:Y:S01]  /*e890*/  ISETP.GT.AND P5, PT, R33, R30, PT ;  /* 0x0000001e2100720c */ /* 0x000fe20003fa4270 */
[----:B------:R1:W5:Y:S01]  /*e8a0*/  LDL.LU R138, [R1+0xdc] ;  /* 0x0000dc00018a7983 */ /* 0x0003620000300800 */
[----:B------:R-:W-:-:S02]  /*e8b0*/  FSEL R123, R66, -INF , !P6 ;  /* 0xff800000427b7808 */ /* 0x000fc40007000000 */
[----:B------:R-:W-:Y:S02]  /*e8c0*/  FSEL R122, R67, -INF , !P4 ;  /* 0xff800000437a7808 */ /* 0x000fe40006000000 */
[----:B------:R-:W-:Y:S02]  /*e8d0*/  FSEL R36, R36, -INF , !P2 ;  /* 0xff80000024247808 */ /* 0x000fe40005000000 */
[----:B------:R-:W-:Y:S01]  /*e8e0*/  FSEL R37, R37, -INF , !P1 ;  /* 0xff80000025257808 */ /* 0x000fe20004800000 */
[----:B------:R-:W-:Y:S01]  /*e8f0*/  IMAD.MOV.U32 R109, RZ, RZ, R69 ;  /* 0x000000ffff6d7224 */ /* 0x000fe200078e0045 */
[----:B------:R-:W-:Y:S01]  /*e900*/  BAR.SYNC.DEFER_BLOCKING 0x0 ;  /* 0x0000000000007b1d */ /* 0x000fe20000010000 */
[C---:B------:R-:W-:Y:S02]  /*e910*/  ISETP.GT.AND P6, PT, R33.reuse, R29, PT ;  /* 0x0000001d2100720c */ /* 0x040fe40003fc4270 */
[C---:B------:R-:W-:Y:S02]  /*e920*/  ISETP.GT.AND P4, PT, R33.reuse, R28, PT ;  /* 0x0000001c2100720c */ /* 0x040fe40003f84270 */
[----:B------:R-:W-:-:S02]  /*e930*/  ISETP.GT.AND P2, PT, R33, R27, PT ;  /* 0x0000001b2100720c */ /* 0x000fc40003f44270 */
[C---:B------:R-:W-:Y:S01]  /*e940*/  ISETP.GT.AND P1, PT, R33.reuse, R26, PT ;  /* 0x0000001a2100720c */ /* 0x040fe20003f24270 */
[----:B------:R1:W5:Y:S01]  /*e950*/  LDL.LU R137, [R1+0xd8] ;  /* 0x0000d80001897983 */ /* 0x0003620000300800 */
[----:B------:R-:W-:Y:S02]  /*e960*/  FSEL R40, R40, -INF , !P5 ;  /* 0xff80000028287808 */ /* 0x000fe40006800000 */
[----:B------:R-:W-:Y:S01]  /*e970*/  ISETP.GT.AND P5, PT, R33, R25, PT ;  /* 0x000000192100720c */ /* 0x000fe20003fa4270 */
[----:B------:R1:W5:Y:S01]  /*e980*/  LDL.LU R136, [R1+0xd4] ;  /* 0x0000d40001887983 */ /* 0x0003620000300800 */
[----:B------:R-:W-:Y:S02]  /*e990*/  FSEL R41, R41, -INF , !P6 ;  /* 0xff80000029297808 */ /* 0x000fe40007000000 */
[----:B------:R-:W-:Y:S01]  /*e9a0*/  FSEL R44, R44, -INF , !P4 ;  /* 0xff8000002c2c7808 */ /* 0x000fe20006000000 */
[----:B------:R1:W5:Y:S01]  /*e9b0*/  LDL.LU R80, [R1+0xd0] ;  /* 0x0000d00001507983 */ /* 0x0003620000300800 */
[----:B------:R-:W-:-:S02]  /*e9c0*/  FSEL R45, R45, -INF , !P2 ;  /* 0xff8000002d2d7808 */ /* 0x000fc40005000000 */
[----:B------:R-:W-:Y:S01]  /*e9d0*/  FSEL R48, R48, -INF , !P1 ;  /* 0xff80000030307808 */ /* 0x000fe20004800000 */
[----:B------:R1:W5:Y:S01]  /*e9e0*/  LDL.LU R70, [R1+0xcc] ;  /* 0x0000cc0001467983 */ /* 0x0003620000300800 */
[C---:B------:R-:W-:Y:S02]  /*e9f0*/  ISETP.GT.AND P6, PT, R33.reuse, R24, PT ;  /* 0x000000182100720c */ /* 0x040fe40003fc4270 */
[C---:B------:R-:W-:Y:S01]  /*ea00*/  ISETP.GT.AND P4, PT, R33.reuse, R23, PT ;  /* 0x000000172100720c */ /* 0x040fe20003f84270 */
[----:B------:R1:W5:Y:S01]  /*ea10*/  LDL.LU R69, [R1+0xc8] ;  /* 0x0000c80001457983 */ /* 0x0003620000300800 */
[C---:B------:R-:W-:Y:S02]  /*ea20*/  ISETP.GT.AND P2, PT, R33.reuse, R22, PT ;  /* 0x000000162100720c */ /* 0x040fe40003f44270 */
[----:B------:R-:W-:Y:S01]  /*ea30*/  ISETP.GT.AND P1, PT, R33, R21, PT ;  /* 0x000000152100720c */ /* 0x000fe20003f24270 */
[----:B------:R1:W5:Y:S01]  /*ea40*/  LDL.LU R68, [R1+0xc4] ;  /* 0x0000c40001447983 */ /* 0x0003620000300800 */
[----:B------:R-:W-:Y:S01]  /*ea50*/  FSEL R49, R49, -INF , !P5 ;  /* 0xff80000031317808 */ /* 0x000fe20006800000 */
[----:B------:R-:W-:Y:S01]  /*ea60*/  UIADD3 UR25, UPT, UPT, UR17, -0x2, URZ ;  /* 0xfffffffe11197890 */ /* 0x000fe2000fffe0ff */
[----:B------:R-:W-:-:S02]  /*ea70*/  ISETP.GT.AND P5, PT, R33, R20, PT ;  /* 0x000000142100720c */ /* 0x000fc40003fa4270 */
[----:B------:R-:W-:Y:S01]  /*ea80*/  FSEL R52, R52, -INF , !P6 ;  /* 0xff80000034347808 */ /* 0x000fe20007000000 */
[----:B------:R-:W-:Y:S01]  /*ea90*/  UISETP.GT.AND UP0, UPT, UR25, UR15, UPT ;  /* 0x0000000f1900728c */ /* 0x000fe2000bf04270 */
[----:B------:R-:W-:Y:S02]  /*eaa0*/  FSEL R53, R53, -INF , !P4 ;  /* 0xff80000035357808 */ /* 0x000fe40006000000 */
[----:B------:R-:W-:Y:S02]  /*eab0*/  FSEL R56, R56, -INF , !P2 ;  /* 0xff80000038387808 */ /* 0x000fe40005000000 */
[----:B------:R-:W-:Y:S02]  /*eac0*/  FSEL R57, R57, -INF , !P1 ;  /* 0xff80000039397808 */ /* 0x000fe40004800000 */
[C---:B------:R-:W-:Y:S02]  /*ead0*/  ISETP.GT.AND P6, PT, R33.reuse, R19, PT ;  /* 0x000000132100720c */ /* 0x040fe40003fc4270 */
[----:B------:R-:W-:-:S02]  /*eae0*/  ISETP.GT.AND P4, PT, R33, R18, PT ;  /* 0x000000122100720c */ /* 0x000fc40003f84270 */
[C---:B------:R-:W-:Y:S02]  /*eaf0*/  ISETP.GT.AND P2, PT, R33.reuse, R17, PT ;  /* 0x000000112100720c */ /* 0x040fe40003f44270 */
[C---:B------:R-:W-:Y:S02]  /*eb00*/  ISETP.GT.AND P1, PT, R33.reuse, R16, PT ;  /* 0x000000102100720c */ /* 0x040fe40003f24270 */
[----:B------:R-:W-:Y:S02]  /*eb10*/  FSEL R60, R60, -INF , !P5 ;  /* 0xff8000003c3c7808 */ /* 0x000fe40006800000 */
[----:B------:R-:W-:Y:S02]  /*eb20*/  ISETP.GT.AND P5, PT, R33, R15, PT ;  /* 0x0000000f2100720c */ /* 0x000fe40003fa4270 */
[----:B------:R-:W-:Y:S02]  /*eb30*/  FSEL R61, R61, -INF , !P6 ;  /* 0xff8000003d3d7808 */ /* 0x000fe40007000000 */
[----:B------:R-:W-:-:S02]  /*eb40*/  FSEL R63, R63, -INF , !P4 ;  /* 0xff8000003f3f7808 */ /* 0x000fc40006000000 */
[----:B------:R-:W-:Y:S02]  /*eb50*/  FSEL R66, R118, -INF , !P2 ;  /* 0xff80000076427808 */ /* 0x000fe40005000000 */
[----:B------:R-:W-:Y:S02]  /*eb60*/  FSEL R67, R127, -INF , !P1 ;  /* 0xff8000007f437808 */ /* 0x000fe40004800000 */
[C---:B------:R-:W-:Y:S02]  /*eb70*/  ISETP.GT.AND P6, PT, R33.reuse, R14, PT ;  /* 0x0000000e2100720c */ /* 0x040fe40003fc4270 */
[C---:B------:R-:W-:Y:S02]  /*eb80*/  ISETP.GT.AND P4, PT, R33.reuse, R13, PT ;  /* 0x0000000d2100720c */ /* 0x040fe40003f84270 */
[C---:B------:R-:W-:Y:S02]  /*eb90*/  ISETP.GT.AND P2, PT, R33.reuse, R12, PT ;  /* 0x0000000c2100720c */ /* 0x040fe40003f44270 */
[----:B------:R-:W-:-:S02]  /*eba0*/  ISETP.GT.AND P1, PT, R33, R11, PT ;  /* 0x0000000b2100720c */ /* 0x000fc40003f24270 */
[----:B------:R-:W-:Y:S02]  /*ebb0*/  FSEL R74, R126, -INF , !P5 ;  /* 0xff8000007e4a7808 */ /* 0x000fe40006800000 */
[----:B------:R-:W-:Y:S02]  /*ebc0*/  ISETP.GT.AND P5, PT, R33, R10, PT ;  /* 0x0000000a2100720c */ /* 0x000fe40003fa4270 */
        /* <DEDUP_REMOVED lines=12> */
[C---:B------:R-:W-:Y:S01]  /*ec90*/  ISETP.GT.AND P2, PT, R33.reuse, R7, PT ;  /* 0x000000072100720c */ /* 0x040fe20003f44270 */
[----:B------:R-:W-:Y:S01]  /*eca0*/  IMAD.MOV.U32 R219, RZ, RZ, R109 ;  /* 0x000000ffffdb7224 */ /* 0x000fe200078e006d */
[----:B------:R-:W-:Y:S01]  /*ecb0*/  ISETP.GT.AND P1, PT, R33, R6, PT ;  /* 0x000000062100720c */ /* 0x000fe20003f24270 */
[----:B------:R-:W-:Y:S01]  /*ecc0*/  IMAD.MOV.U32 R228, RZ, RZ, R121 ;  /* 0x000000ffffe47224 */ /* 0x000fe200078e0079 */
        /* <DEDUP_REMOVED lines=10> */
[----:B------:R-:W-:Y:S01]  /*ed70*/  VIADD R33, R243, 0x48 ;  /* 0x00000048f3217836 */ /* 0x000fe20000000000 */
[----:B------:R-:W-:Y:S02]  /*ed80*/  FSEL R98, R209, -INF , !P5 ;  /* 0xff800000d1627808 */ /* 0x000fe40006800000 */
[----:B------:R-:W-:Y:S02]  /*ed90*/  ISETP.GT.AND P5, PT, R243, R32, PT ;  /* 0x00000020f300720c */ /* 0x000fe40003fa4270 */
[----:B------:R-:W-:Y:S01]  /*eda0*/  FSEL R108, R204, -INF , !P6 ;  /* 0xff800000cc6c7808 */ /* 0x000fe20007000000 */
[----:B------:R-:W-:Y:S01]  /*edb0*/  IMAD.MOV.U32 R204, RZ, RZ, R237 ;  /* 0x000000ffffcc7224 */ /* 0x000fe200078e00ed */
[----:B------:R-:W-:-:S02]  /*edc0*/  FSEL R35, R35, -INF , !P5 ;  /* 0xff80000023237808 */ /* 0x000fc40006800000 */
[----:B------:R-:W-:Y:S02]  /*edd0*/  ISETP.GT.AND P5, PT, R33, R32, PT ;  /* 0x000000202100720c */ /* 0x000fe40003fa4270 */
[----:B------:R-:W-:Y:S02]  /*ede0*/  FSEL R109, R205, -INF , !P4 ;  /* 0xff800000cd6d7808 */ /* 0x000fe40006000000 */
[----:B------:R-:W-:Y:S01]  /*edf0*/  FSEL R118, R200, -INF , !P2 ;  /* 0xff800000c8767808 */ /* 0x000fe20005000000 */
[----:B------:R-:W-:Y:S01]  /*ee00*/  IMAD.MOV.U32 R200, RZ, RZ, R241 ;  /* 0x000000ffffc87224 */ /* 0x000fe200078e00f1 */
[----:B------:R-:W-:Y:S02]  /*ee10*/  FSEL R121, R201, -INF , !P1 ;  /* 0xff800000c9797808 */ /* 0x000fe40004800000 */
[C---:B------:R-:W-:Y:S02]  /*ee20*/  ISETP.GE.AND P6, PT, R32.reuse, R244, PT ;  /* 0x000000f42000720c */ /* 0x040fe40003fc6270 */
[----:B------:R-:W-:-:S02]  /*ee30*/  ISETP.GE.AND P4, PT, R32, R251, PT ;  /* 0x000000fb2000720c */ /* 0x000fc40003f86270 */
[C---:B------:R-:W-:Y:S02]  /*ee40*/  ISETP.GE.AND P2, PT, R32.reuse, R248, PT ;  /* 0x000000f82000720c */ /* 0x040fe40003f46270 */
[----:B------:R-:W-:Y:S02]  /*ee50*/  ISETP.GE.AND P1, PT, R32, R250, PT ;  /* 0x000000fa2000720c */ /* 0x000fe40003f26270 */
[----:B------:R-:W-:Y:S02]  /*ee60*/  FSEL R32, R131, -INF , !P5 ;  /* 0xff80000083207808 */ /* 0x000fe40006800000 */
[----:B------:R-:W-:Y:S02]  /*ee70*/  ISETP.GT.AND P5, PT, R243, R31, PT ;  /* 0x0000001ff300720c */ /* 0x000fe40003fa4270 */
[----:B------:R-:W-:Y:S02]  /*ee80*/  FSEL R131, R38, -INF , !P4 ;  /* 0xff80000026837808 */ /* 0x000fe40006000000 */
[----:B------:R-:W-:-:S02]  /*ee90*/  FSEL R34, R34, -INF , !P5 ;  /* 0xff80000022227808 */ /* 0x000fc40006800000 */
[----:B------:R-:W-:Y:S02]  /*eea0*/  ISETP.GT.AND P5, PT, R33, R31, PT ;  /* 0x0000001f2100720c */ /* 0x000fe40003fa4270 */
[----:B------:R-:W-:Y:S02]  /*eeb0*/  FSEL R35, R35, -INF , !P6 ;  /* 0xff80000023237808 */ /* 0x000fe40007000000 */
[----:B------:R-:W-:Y:S02]  /*eec0*/  FSEL R38, R36, -INF , !P2 ;  /* 0xff80000024267808 */ /* 0x000fe40005000000 */
        /* <DEDUP_REMOVED lines=12> */
[C---:B------:R-:W-:Y:S02]  /*ef90*/  ISETP.GE.AND P2, PT, R30.reuse, R248, PT ;  /* 0x000000f81e00720c */ /* 0x040fe40003f46270 */
[----:B------:R-:W-:Y:S02]  /*efa0*/  FSEL R126, R31, -INF , !P1 ;  /* 0xff8000001f7e7808 */ /* 0x000fe40004800000 */
[----:B------:R-:W-:-:S02]  /*efb0*/  ISETP.GE.AND P6, PT, R30, R244, PT ;  /* 0x000000f41e00720c */ /* 0x000fc40003fc6270 */
[C---:B------:R-:W-:Y:S02]  /*efc0*/  ISETP.GE.AND P4, PT, R30.reuse, R251, PT ;  /* 0x000000fb1e00720c */ /* 0x040fe40003f86270 */
[----:B------:R-:W-:Y:S02]  /*efd0*/  ISETP.GE.AND P1, PT, R30, R250, PT ;  /* 0x000000fa1e00720c */ /* 0x000fe40003f26270 */
[----:B------:R-:W-:Y:S02]  /*efe0*/  FSEL R30, R218, -INF , !P5 ;  /* 0xff800000da1e7808 */ /* 0x000fe40006800000 */
[-C--:B------:R-:W-:Y:S02]  /*eff0*/  ISETP.GT.AND P5, PT, R243, R29.reuse, PT ;  /* 0x0000001df300720c */ /* 0x080fe40003fa4270 */
[----:B------:R-:W-:Y:S02]  /*f000*/  FSEL R39, R40, -INF , !P2 ;  /* 0xff80000028277808 */ /* 0x000fe40005000000 */
[----:B------:R-:W-:-:S02]  /*f010*/  ISETP.GT.AND P2, PT, R33, R29, PT ;  /* 0x0000001d2100720c */ /* 0x000fc40003f44270 */
[----:B------:R-:W-:Y:S02]  /*f020*/  FSEL R31, R228, -INF , !P5 ;  /* 0xff800000e41f7808 */ /* 0x000fe40006800000 */
        /* <DEDUP_REMOVED lines=8> */
[-C--:B------:R-:W-:Y:S02]  /*f0b0*/  ISETP.GT.AND P2, PT, R243, R28.reuse, PT ;  /* 0x0000001cf300720c */ /* 0x080fe40003f44270 */
[----:B------:R-:W-:Y:S02]  /*f0c0*/  FSEL R36, R41, -INF , !P1 ;  /* 0xff80000029247808 */ /* 0x000fe40004800000 */
[----:B------:R-:W-:-:S02]  /*f0d0*/  ISETP.GT.AND P1, PT, R33, R28, PT ;  /* 0x0000001c2100720c */ /* 0x000fc40003f24270 */
[----:B------:R-:W-:Y:S01]  /*f0e0*/  FSEL R30, R229, -INF , !P2 ;  /* 0xff800000e51e7808 */ /* 0x000fe20005000000 */
[----:B------:R-:W-:Y:S01]  /*f0f0*/  IMAD.MOV.U32 R229, RZ, RZ, R224 ;  /* 0x000000ffffe57224 */ /* 0x000fe200078e00e0 */
[----:B------:R-:W-:Y:S02]  /*f100*/  ISETP.GE.AND P2, PT, R28, R248, PT ;  /* 0x000000f81c00720c */ /* 0x000fe40003f46270 */
[----:B------:R-:W-:Y:S02]  /*f110*/  FSEL R41, R29, -INF , !P5 ;  /* 0xff8000001d297808 */ /* 0x000fe40006800000 */
[----:B------:R-:W-:Y:S02]  /*f120*/  FSEL R31, R31, -INF , !P6 ;  /* 0xff8000001f1f7808 */ /* 0x000fe40007000000 */
[----:B------:R-:W-:Y:S02]  /*f130*/  FSEL R132, R43, -INF , !P4 ;  /* 0xff8000002b847808 */ /* 0x000fe40006000000 */
[----:B------:R-:W-:Y:S01]  /*f140*/  FSEL R29, R230, -INF , !P1 ;  /* 0xff800000e61d7808 */ /* 0x000fe20004800000 */
[----:B------:R-:W-:Y:S01]  /*f150*/  IMAD.MOV.U32 R230, RZ, RZ, R226 ;  /* 0x000000ffffe67224 */ /* 0x000fe200078e00e2 */
[----:B------:R-:W-:-:S02]  /*f160*/  ISETP.GE.AND P6, PT, R28, R244, PT ;  /* 0x000000f41c00720c */ /* 0x000fc40003fc6270 */
[C---:B------:R-:W-:Y:S02]  /*f170*/  ISETP.GE.AND P4, PT, R28.reuse, R251, PT ;  /* 0x000000fb1c00720c */ /* 0x040fe40003f86270 */
[-C--:B------:R-:W-:Y:S02]  /*f180*/  ISETP.GT.AND P5, PT, R243, R27.reuse, PT ;  /* 0x0000001bf300720c */ /* 0x080fe40003fa4270 */
[----:B------:R-:W-:Y:S02]  /*f190*/  ISETP.GE.AND P1, PT, R28, R250, PT ;  /* 0x000000fa1c00720c */ /* 0x000fe40003f26270 */
[----:B------:R-:W-:Y:S02]  /*f1a0*/  FSEL R213, R44, -INF , !P2 ;  /* 0xff8000002cd57808 */ /* 0x000fe40005000000 */
[----:B------:R-:W-:Y:S02]  /*f1b0*/  ISETP.GT.AND P2, PT, R33, R27, PT ;  /* 0x0000001b2100720c */ /* 0x000fe40003f44270 */
[----:B------:R-:W-:Y:S01]  /*f1c0*/  FSEL R28, R231, -INF , !P5 ;  /* 0xff800000e71c7808 */ /* 0x000fe20006800000 */
[----:B------:R-:W-:Y:S01]  /*f1d0*/  IMAD.MOV.U32 R231, RZ, RZ, R133 ;  /* 0x000000ffffe77224 */ /* 0x000fe200078e0085 */
[----:B------:R-:W-:-:S02]  /*f1e0*/  FSEL R208, R30, -INF , !P6 ;  /* 0xff8000001ed07808 */ /* 0x000fc40007000000 */
[----:B------:R-:W-:Y:S02]  /*f1f0*/  FSEL R218, R46, -INF , !P4 ;  /* 0xff8000002eda7808 */ /* 0x000fe40006000000 */
[----:B------:R-:W-:Y:S02]  /*f200*/  FSEL R220, R29, -INF , !P1 ;  /* 0xff8000001ddc7808 */ /* 0x000fe40004800000 */
[C---:B------:R-:W-:Y:S02]  /*f210*/  ISETP.GE.AND P6, PT, R27.reuse, R244, PT ;  /* 0x000000f41b00720c */ /* 0x040fe40003fc6270 */
[C---:B------:R-:W-:Y:S02]  /*f220*/  ISETP.GE.AND P4, PT, R27.reuse, R251, PT ;  /* 0x000000fb1b00720c */ /* 0x040fe40003f86270 */
[C---:B------:R-:W-:Y:S02]  /*f230*/  ISETP.GE.AND P1, PT, R27.reuse, R248, PT ;  /* 0x000000f81b00720c */ /* 0x040fe40003f26270 */
[----:B------:R-:W-:-:S02]  /*f240*/  ISETP.GE.AND P5, PT, R27, R250, PT ;  /* 0x000000fa1b00720c */ /* 0x000fc40003fa6270 */
[----:B------:R-:W-:Y:S02]  /*f250*/  FSEL R27, R135, -INF , !P2 ;  /* 0xff800000871b7808 */ /* 0x000fe40005000000 */
[-C--:B------:R-:W-:Y:S02]  /*f260*/  ISETP.GT.AND P2, PT, R243, R26.reuse, PT ;  /* 0x0000001af300720c */ /* 0x080fe40003f44270 */
[----:B------:R-:W-:Y:S02]  /*f270*/  FSEL R205, R45, -INF , !P1 ;  /* 0xff8000002dcd7808 */ /* 0x000fe40004800000 */
[----:B------:R-:W-:Y:S02]  /*f280*/  FSEL R135, R28, -INF , !P6 ;  /* 0xff8000001c877808 */ /* 0x000fe40007000000 */
[----:B------:R-:W-:Y:S02]  /*f290*/  ISETP.GT.AND P1, PT, R33, R26, PT ;  /* 0x0000001a2100720c */ /* 0x000fe40003f24270 */
[----:B------:R-:W-:-:S02]  /*f2a0*/  FSEL R28, R216, -INF , !P2 ;  /* 0xff800000d81c7808 */ /* 0x000fc40005000000 */
[----:B------:R-:W-:Y:S02]  /*f2b0*/  ISETP.GE.AND P2, PT, R26, R248, PT ;  /* 0x000000f81a00720c */ /* 0x000fe40003f46270 */
[----:B------:R-:W-:Y:S02]  /*f2c0*/  FSEL R219, R27, -INF , !P5 ;  /* 0xff8000001bdb7808 */ /* 0x000fe40006800000 */
[----:B------:R-:W-:Y:S02]  /*f2d0*/  FSEL R221, R47, -INF , !P4 ;  /* 0xff8000002fdd7808 */ /* 0x000fe40006000000 */
[----:B------:R-:W-:Y:S02]  /*f2e0*/  ISETP.GT.AND P5, PT, R243, R25, PT ;  /* 0x00000019f300720c */ /* 0x000fe40003fa4270 */
[----:B------:R-:W-:Y:S02]  /*f2f0*/  FSEL R27, R134, -INF , !P1 ;  /* 0xff800000861b7808 */ /* 0x000fe40004800000 */
[----:B------:R-:W-:-:S02]  /*f300*/  ISETP.GE.AND P6, PT, R26, R244, PT ;  /* 0x000000f41a00720c */ /* 0x000fc40003fc6270 */
        /* <DEDUP_REMOVED lines=18> */
[C---:B------:R-:W-:Y:S02]  /*f430*/  ISETP.GE.AND P2, PT, R24.reuse, R248, PT ;  /* 0x000000f81800720c */ /* 0x040fe40003f46270 */
[----:B------:R-:W-:Y:S02]  /*f440*/  FSEL R209, R25, -INF , !P5 ;  /* 0xff80000019d17808 */ /* 0x000fe40006800000 */
[----:B------:R-:W-:Y:S02]  /*f450*/  FSEL R216, R51, -INF , !P4 ;  /* 0xff80000033d87808 */ /* 0x000fe40006000000 */
[----:B------:R-:W-:Y:S02]  /*f460*/  FSEL R25, R227, -INF , !P1 ;  /* 0xff800000e3197808 */ /* 0x000fe40004800000 */
[C---:B------:R-:W-:Y:S02]  /*f470*/  ISETP.GE.AND P6, PT, R24.reuse, R244, PT ;  /* 0x000000f41800720c */ /* 0x040fe40003fc6270 */
[----:B------:R-:W-:-:S02]  /*f480*/  ISETP.GE.AND P4, PT, R24, R251, PT ;  /* 0x000000fb1800720c */ /* 0x000fc40003f86270 */
[-C--:B------:R-:W-:Y:S02]  /*f490*/  ISETP.GT.AND P5, PT, R243, R23.reuse, PT ;  /* 0x00000017f300720c */ /* 0x080fe40003fa4270 */
        /* <DEDUP_REMOVED lines=15> */
[----:B------:R-:W-:Y:S02]  /*f590*/  FSEL R231, R55, -INF , !P4 ;  /* 0xff80000037e77808 */ /* 0x000fe40006000000 */
[----:B------:R-:W-:-:S02]  /*f5a0*/  ISETP.GT.AND P1, PT, R33, R22, PT ;  /* 0x000000162100720c */ /* 0x000fc40003f24270 */
[----:B------:R-:W-:Y:S02]  /*f5b0*/  ISETP.GE.AND P4, PT, R22, R251, PT ;  /* 0x000000fb1600720c */ /* 0x000fe40003f86270 */
[----:B------:R-:W-:Y:S02]  /*f5c0*/  FSEL R24, R124, -INF , !P2 ;  /* 0xff8000007c187808 */ /* 0x000fe40005000000 */
[----:B------:R-:W-:Y:S02]  /*f5d0*/  ISETP.GE.AND P2, PT, R22, R248, PT ;  /* 0x000000f81600720c */ /* 0x000fe40003f46270 */
[----:B------:R-:W-:Y:S02]  /*f5e0*/  FSEL R225, R23, -INF , !P5 ;  /* 0xff80000017e17808 */ /* 0x000fe40006800000 */
[----:B------:R-:W-:Y:S02]  /*f5f0*/  ISETP.GT.AND P5, PT, R243, R21, PT ;  /* 0x00000015f300720c */ /* 0x000fe40003fa4270 */
[----:B------:R-:W-:-:S02]  /*f600*/  FSEL R23, R230, -INF , !P1 ;  /* 0xff800000e6177808 */ /* 0x000fc40004800000 */
[C---:B------:R-:W-:Y:S02]  /*f610*/  ISETP.GE.AND P6, PT, R22.reuse, R244, PT ;  /* 0x000000f41600720c */ /* 0x040fe40003fc6270 */
[----:B------:R-:W-:Y:S02]  /*f620*/  ISETP.GE.AND P1, PT, R22, R250, PT ;  /* 0x000000fa1600720c */ /* 0x000fe40003f26270 */
[----:B------:R-:W-:Y:S02]  /*f630*/  FSEL R230, R58, -INF , !P4 ;  /* 0xff8000003ae67808 */ /* 0x000fe40006000000 */
[----:B------:R-:W-:Y:S02]  /*f640*/  FSEL R58, R56, -INF , !P2 ;  /* 0xff800000383a7808 */ /* 0x000fe40005000000 */
[----:B------:R-:W-:Y:S02]  /*f650*/  ISETP.GT.AND P2, PT, R33, R21, PT ;  /* 0x000000152100720c */ /* 0x000fe40003f44270 */
        /* <DEDUP_REMOVED lines=13> */
[----:B------:R-:W-:Y:S02]  /*f730*/  FSEL R229, R59, -INF , !P4 ;  /* 0xff8000003be57808 */ /* 0x000fe40006000000 */
[----:B------:R-:W-:Y:S02]  /*f740*/  ISETP.GE.AND P2, PT, R20, R248, PT ;  /* 0x000000f81400720c */ /* 0x000fe40003f46270 */
        /* <DEDUP_REMOVED lines=11> */
[----:B------:R-:W-:Y:S01]  /*f800*/  FSEL R241, R21, -INF , !P1 ;  /* 0xff80000015f17808 */ /* 0x000fe20004800000 */
[----:B------:R-:W-:Y:S01]  /*f810*/  STL [R1+0x3c], R52 ;  /* 0x00003c3401007387 */ /* 0x000fe20000100800 */
        /* <DEDUP_REMOVED lines=62> */
[C---:B------:R-:W-:Y:S01]  /*fc00*/  ISETP.GE.AND P6, PT, R14.reuse, R244, PT ;  /* 0x000000f40e00720c */ /* 0x040fe20003fc6270 */
[----:B------:R-:W-:Y:S01]  /*fc10*/  STL [R1+0x74], R27 ;  /* 0x0000741b01007387 */ /* 0x000fe20000100800 */
[----:B------:R-:W-:Y:S02]  /*fc20*/  FSEL R15, R247, -INF , !P1 ;  /* 0xff800000f70f7808 */ /* 0x000fe40004800000 */
[----:B------:R-:W-:-:S02]  /*fc30*/  ISETP.GE.AND P4, PT, R14, R251, PT ;  /* 0x000000fb0e00720c */ /* 0x000fc40003f86270 */
[-C--:B------:R-:W-:Y:S02]  /*fc40*/  ISETP.GT.AND P5, PT, R243, R13.reuse, PT ;  /* 0x0000000df300720c */ /* 0x080fe40003fa4270 */
[----:B------:R-:W-:Y:S02]  /*fc50*/  ISETP.GE.AND P1, PT, R14, R250, PT ;  /* 0x000000fa0e00720c */ /* 0x000fe40003f26270 */
[----:B------:R-:W-:Y:S02]  /*fc60*/  FSEL R92, R75, -INF , !P2 ;  /* 0xff8000004b5c7808 */ /* 0x000fe40005000000 */
[----:B------:R-:W-:Y:S02]  /*fc70*/  ISETP.GT.AND P2, PT, R33, R13, PT ;  /* 0x0000000d2100720c */ /* 0x000fe40003f44270 */
[----:B------:R-:W-:Y:S02]  /*fc80*/  FSEL R50, R16, -INF , !P6 ;  /* 0xff80000010327808 */ /* 0x000fe40007000000 */
[----:B------:R-:W-:-:S02]  /*fc90*/  FSEL R14, R101, -INF , !P5 ;  /* 0xff800000650e7808 */ /* 0x000fc40006800000 */
[----:B------:R-:W-:Y:S01]  /*fca0*/  FSEL R16, R95, -INF , !P4 ;  /* 0xff8000005f107808 */ /* 0x000fe20006000000 */
[----:B------:R-:W-:Y:S01]  /*fcb0*/  STL [R1+0x10], R50 ;  /* 0x0000103201007387 */ /* 0x000fe20000100800 */
[----:B------:R-:W-:Y:S02]  /*fcc0*/  FSEL R25, R15, -INF , !P1 ;  /* 0xff8000000f197808 */ /* 0x000fe40004800000 */
[C---:B------:R-:W-:Y:S01]  /*fcd0*/  ISETP.GE.AND P6, PT, R13.reuse, R244, PT ;  /* 0x000000f40d00720c */ /* 0x040fe20003fc6270 */
[----:B------:R-:W-:Y:S01]  /*fce0*/  STL [R1+0x1c], R16 ;  /* 0x00001c1001007387 */ /* 0x000fe20000100800 */
[C---:B------:R-:W-:Y:S02]  /*fcf0*/  ISETP.GE.AND P4, PT, R13.reuse, R251, PT ;  /* 0x000000fb0d00720c */ /* 0x040fe40003f86270 */
[C---:B------:R-:W-:Y:S01]  /*fd00*/  ISETP.GE.AND P1, PT, R13.reuse, R248, PT ;  /* 0x000000f80d00720c */ /* 0x040fe20003f26270 */
[----:B------:R-:W-:Y:S01]  /*fd10*/  STL [R1+0x5c], R25 ;  /* 0x00005c1901007387 */ /* 0x000fe20000100800 */
        /* <DEDUP_REMOVED lines=9> */
[C---:B------:R-:W-:Y:S02]  /*fdb0*/  ISETP.GE.AND P6, PT, R12.reuse, R244, PT ;  /* 0x000000f40c00720c */ /* 0x040fe40003fc6270 */
[----:B------:R-:W-:Y:S02]  /*fdc0*/  FSEL R26, R13, -INF , !P5 ;  /* 0xff8000000d1a7808 */ /* 0x000fe40006800000 */
[----:B------:R-:W-:Y:S02]  /*fdd0*/  ISETP.GE.AND P4, PT, R12, R251, PT ;  /* 0x000000fb0c00720c */ /* 0x000fe40003f86270 */
[----:B------:R-:W-:Y:S01]  /*fde0*/  FSEL R13, R245, -INF , !P1 ;  /* 0xff800000f50d7808 */ /* 0x000fe20004800000 */
[----:B------:R-:W-:Y:S01]  /*fdf0*/  STL [R1+0x58], R26 ;  /* 0x0000581a01007387 */ /* 0x000fe20000100800 */
[----:B------:R-:W-:-:S02]  /*fe00*/  ISETP.GT.AND P5, PT, R243, R11, PT ;  /* 0x0000000bf300720c */ /* 0x000fc40003fa4270 */
[----:B------:R-:W-:Y:S02]  /*fe10*/  ISETP.GE.AND P1, PT, R12, R250, PT ;  /* 0x000000fa0c00720c */ /* 0x000fe40003f26270 */
[----:B------:R-:W-:Y:S02]  /*fe20*/  FSEL R75, R79, -INF , !P2 ;  /* 0xff8000004f4b7808 */ /* 0x000fe40005000000 */
[----:B------:R-:W-:Y:S02]  /*fe30*/  FSEL R61, R14, -INF , !P6 ;  /* 0xff8000000e3d7808 */ /* 0x000fe40007000000 */
[----:B------:R-:W-:Y:S02]  /*fe40*/  ISETP.GT.AND P2, PT, R33, R11, PT ;  /* 0x0000000b2100720c */ /* 0x000fe40003f44270 */
[----:B------:R-:W-:Y:S02]  /*fe50*/  FSEL R14, R103, -INF , !P4 ;  /* 0xff800000670e7808 */ /* 0x000fe40006000000 */
[----:B------:R-:W-:-:S02]  /*fe60*/  FSEL R12, R97, -INF , !P5 ;  /* 0xff800000610c7808 */ /* 0x000fc40006800000 */
[----:B------:R-:W-:Y:S01]  /*fe70*/  FSEL R103, R13, -INF , !P1 ;  /* 0xff8000000d677808 */ /* 0x000fe20004800000 */
[----:B------:R-:W-:Y:S01]  /*fe80*/  STL [R1+0x14], R14 ;  /* 0x0000140e01007387 */ /* 0x000fe20000100800 */
[C---:B------:R-:W-:Y:S02]  /*fe90*/  ISETP.GE.AND P6, PT, R11.reuse, R244, PT ;  /* 0x000000f40b00720c */ /* 0x040fe40003fc6270 */
[C---:B------:R-:W-:Y:S02]  /*fea0*/  ISETP.GE.AND P4, PT, R11.reuse, R251, PT ;  /* 0x000000fb0b00720c */ /* 0x040fe40003f86270 */
[C---:B------:R-:W-:Y:S02]  /*feb0*/  ISETP.GE.AND P1, PT, R11.reuse, R248, PT ;  /* 0x000000f80b00720c */ /* 0x040fe40003f26270 */
[----:B------:R-:W-:Y:S02]  /*fec0*/  ISETP.GE.AND P5, PT, R11, R250, PT ;  /* 0x000000fa0b00720c */ /* 0x000fe40003fa6270 */
[----:B------:R-:W-:-:S02]  /*fed0*/  FSEL R11, R242, -INF , !P2 ;  /* 0xff800000f20b7808 */ /* 0x000fc40005000000 */
[-C--:B------:R-:W-:Y:S02]  /*fee0*/  ISETP.GT.AND P2, PT, R243, R10.reuse, PT ;  /* 0x0000000af300720c */ /* 0x080fe40003f44270 */
[----:B------:R-:W-:Y:S02]  /*fef0*/  FSEL R78, R83, -INF , !P1 ;  /* 0xff800000534e7808 */ /* 0x000fe40004800000 */
[----:B------:R-:W-:Y:S02]  /*ff00*/  FSEL R247, R12, -INF , !P6 ;  /* 0xff8000000cf77808 */ /* 0x000fe40007000000 */
[----:B------:R-:W-:Y:S02]  /*ff10*/  ISETP.GT.AND P1, PT, R33, R10, PT ;  /* 0x0000000a2100720c */ /* 0x000fe40003f24270 */
[----:B------:R-:W-:Y:S02]  /*ff20*/  FSEL R12, R88, -INF , !P2 ;  /* 0xff800000580c7808 */ /* 0x000fe40005000000 */
[----:B------:R-:W-:-:S02]  /*ff30*/  FSEL R28, R102, -INF , !P4 ;  /* 0xff800000661c7808 */ /* 0x000fc40006000000 */
[C---:B------:R-:W-:Y:S02]  /*ff40*/  ISETP.GE.AND P2, PT, R10.reuse, R248, PT ;  /* 0x000000f80a00720c */ /* 0x040fe40003f46270 */
[----:B------:R-:W-:Y:S02]  /*ff50*/  FSEL R102, R11, -INF , !P5 ;  /* 0xff8000000b667808 */ /* 0x000fe40006800000 */
[----:B------:R-:W-:Y:S02]  /*ff60*/  ISETP.GE.AND P6, PT, R10, R244, PT ;  /* 0x000000f40a00720c */ /* 0x000fe40003fc6270 */
[----:B------:R-:W-:Y:S02]  /*ff70*/  FSEL R11, R222, -INF , !P1 ;  /* 0xff800000de0b7808 */ /* 0x000fe40004800000 */
[----:B------:R-:W-:Y:S02]  /*ff80*/  ISETP.GE.AND P4, PT, R10, R251, PT ;  /* 0x000000fb0a00720c */ /* 0x000fe40003f86270 */
[----:B------:R-:W-:-:S02]  /*ff90*/  ISETP.GT.AND P5, PT, R243, R9, PT ;  /* 0x00000009f300720c */ /* 0x000fc40003fa4270 */
[----:B------:R-:W-:Y:S02]  /*ffa0*/  ISETP.GE.AND P1, PT, R10, R250, PT ;  /* 0x000000fa0a00720c */ /* 0x000fe40003f26270 */
[----:B------:R-:W-:Y:S02]  /*ffb0*/  FSEL R86, R86, -INF , !P2 ;  /* 0xff80000056567808 */ /* 0x000fe40005000000 */
[----:B------:R-:W-:Y:S02]  /*ffc0*/  ISETP.GT.AND P2, PT, R33, R9, PT ;  /* 0x000000092100720c */ /* 0x000fe40003f44270 */
[----:B------:R-:W-:Y:S02]  /*ffd0*/  FSEL R245, R12, -INF , !P6 ;  /* 0xff8000000cf57808 */ /* 0x000fe40007000000 */
[----:B------:R-:W-:Y:S02]  /*ffe0*/  FSEL R10, R89, -INF , !P5 ;  /* 0xff800000590a7808 */ /* 0x000fe40006800000 */
[----:B------:R-:W-:-:S02]  /*fff0*/  FSEL R12, R107, -INF , !P4 ;  /* 0xff8000006b0c7808 */ /* 0x000fc40006000000 */
[----:B------:R-:W-:Y:S02]  /*10000*/  FSEL R23, R11, -INF , !P1 ;  /* 0xff8000000b177808 */ /* 0x000fe40004800000 */
[C---:B------:R-:W-:Y:S01]  /*10010*/  ISETP.GE.AND P6, PT, R9.reuse, R244, PT ;  /* 0x000000f40900720c */ /* 0x040fe20003fc6270 */
[----:B------:R-:W-:Y:S01]  /*10020*/  STL [R1+0x4], R12 ;  /* 0x0000040c01007387 */ /* 0x000fe20000100800 */
[C---:B------:R-:W-:Y:S02]  /*10030*/  ISETP.GE.AND P4, PT, R9.reuse, R251, PT ;  /* 0x000000fb0900720c */ /* 0x040fe40003f86270 */
[C---:B------:R-:W-:Y:S01]  /*10040*/  ISETP.GE.AND P1, PT, R9.reuse, R248, PT ;  /* 0x000000f80900720c */ /* 0x040fe20003f26270 */
[----:B------:R-:W-:Y:S01]  /*10050*/  STL [R1+0xa0], R23 ;  /* 0x0000a01701007387 */ /* 0x000fe20000100800 */
[----:B------:R-:W-:Y:S02]  /*10060*/  ISETP.GE.AND P5, PT, R9, R250, PT ;  /* 0x000000fa0900720c */ /* 0x000fe40003fa6270 */
[----:B------:R-:W-:-:S02]  /*10070*/  FSEL R9, R223, -INF , !P2 ;  /* 0xff800000df097808 */ /* 0x000fc40005000000 */
[-C--:B------:R-:W-:Y:S02]  /*10080*/  ISETP.GT.AND P2, PT, R243, R8.reuse, PT ;  /* 0x00000008f300720c */ /* 0x080fe40003f44270 */
[----:B------:R-:W-:Y:S02]  /*10090*/  FSEL R48, R87, -INF , !P1 ;  /* 0xff80000057307808 */ /* 0x000fe40004800000 */
[----:B------:R-:W-:Y:S02]  /*100a0*/  FSEL R223, R10, -INF , !P6 ;  /* 0xff8000000adf7808 */ /* 0x000fe40007000000 */
[----:B------:R-:W-:Y:S01]  /*100b0*/  ISETP.GT.AND P1, PT, R33, R8, PT ;  /* 0x000000082100720c */ /* 0x000fe20003f24270 */
[----:B------:R-:W-:Y:S01]  /*100c0*/  STL [R1+0x88], R48 ;  /* 0x0000883001007387 */ /* 0x000fe20000100800 */
[----:B------:R-:W-:Y:S02]  /*100d0*/  FSEL R10, R84, -INF , !P2 ;  /* 0xff800000540a7808 */ /* 0x000fe40005000000 */
[----:B------:R-:W-:-:S02]  /*100e0*/  ISETP.GE.AND P2, PT, R8, R248, PT ;  /* 0x000000f80800720c */ /* 0x000fc40003f46270 */
[----:B------:R-:W-:Y:S02]  /*100f0*/  FSEL R24, R9, -INF , !P5 ;  /* 0xff80000009187808 */ /* 0x000fe40006800000 */
[----:B------:R-:W-:Y:S02]  /*10100*/  FSEL R252, R106, -INF , !P4 ;  /* 0xff8000006afc7808 */ /* 0x000fe40006000000 */
[----:B------:R-:W-:Y:S01]  /*10110*/  FSEL R9, R214, -INF , !P1 ;  /* 0xff800000d6097808 */ /* 0x000fe20004800000 */
[----:B------:R-:W-:Y:S01]  /*10120*/  STL [R1+0x9c], R24 ;  /* 0x00009c1801007387 */ /* 0x000fe20000100800 */
[C---:B------:R-:W-:Y:S02]  /*10130*/  ISETP.GE.AND P6, PT, R8.reuse, R244, PT ;  /* 0x000000f40800720c */ /* 0x040fe40003fc6270 */
[----:B------:R-:W-:Y:S02]  /*10140*/  ISETP.GE.AND P4, PT, R8, R251, PT ;  /* 0x000000fb0800720c */ /* 0x000fe40003f86270 */
[----:B------:R-:W-:-:S02]  /*10150*/  ISETP.GT.AND P5, PT, R243, R7, PT ;  /* 0x00000007f300720c */ /* 0x000fc40003fa4270 */
[----:B------:R-:W-:Y:S02]  /*10160*/  ISETP.GE.AND P1, PT, R8, R250, PT ;  /* 0x000000fa0800720c */ /* 0x000fe40003f26270 */
[----:B------:R-:W-:Y:S02]  /*10170*/  FSEL R45, R90, -INF , !P2 ;  /* 0xff8000005a2d7808 */ /* 0x000fe40005000000 */
[----:B------:R-:W-:Y:S02]  /*10180*/  ISETP.GT.AND P2, PT, R33, R7, PT ;  /* 0x000000072100720c */ /* 0x000fe40003f44270 */
[----:B------:R-:W-:Y:S01]  /*10190*/  FSEL R8, R85, -INF , !P5 ;  /* 0xff80000055087808 */ /* 0x000fe20006800000 */
[----:B------:R-:W-:Y:S01]  /*101a0*/  STL [R1+0x7c], R45 ;  /* 0x00007c2d01007387 */ /* 0x000fe20000100800 */
[----:B------:R-:W-:Y:S02]  /*101b0*/  FSEL R222, R10, -INF , !P6 ;  /* 0xff8000000ade7808 */ /* 0x000fe40007000000 */
[----:B------:R-:W-:-:S02]  /*101c0*/  FSEL R246, R111, -INF , !P4 ;  /* 0xff8000006ff67808 */ /* 0x000fc40006000000 */
[----:B------:R-:W-:Y:S02]  /*101d0*/  FSEL R21, R9, -INF , !P1 ;  /* 0xff80000009157808 */ /* 0x000fe40004800000 */
[C---:B------:R-:W-:Y:S02]  /*101e0*/  ISETP.GE.AND P6, PT, R7.reuse, R244, PT ;  /* 0x000000f40700720c */ /* 0x040fe40003fc6270 */
[C---:B------:R-:W-:Y:S01]  /*101f0*/  ISETP.GE.AND P4, PT, R7.reuse, R251, PT ;  /* 0x000000fb0700720c */ /* 0x040fe20003f86270 */
[----:B------:R-:W-:Y:S01]  /*10200*/  STL [R1+0x98], R21 ;  /* 0x0000981501007387 */ /* 0x000fe20000100800 */
[C---:B------:R-:W-:Y:S02]  /*10210*/  ISETP.GE.AND P1, PT, R7.reuse, R248, PT ;  /* 0x000000f80700720c */ /* 0x040fe40003f26270 */
        /* <DEDUP_REMOVED lines=57> */
[----:B------:R-:W-:Y:S02]  /*105b0*/  ISETP.GT.AND P2, PT, R243, R2, PT ;  /* 0x00000002f300720c */ /* 0x000fe40003f44270 */
[----:B------:R-:W-:Y:S02]  /*105c0*/  FSEL R90, R4, -INF , !P6 ;  /* 0xff800000045a7808 */ /* 0x000fe40007000000 */
[----:B------:R-:W-:Y:S02]  /*105d0*/  ISETP.GE.AND P6, PT, R2, R244, PT ;  /* 0x000000f40200720c */ /* 0x000fe40003fc6270 */
[----:B------:R-:W-:Y:S02]  /*105e0*/  FSEL R4, R64, -INF , !P2 ;  /* 0xff80000040047808 */ /* 0x000fe40005000000 */
[----:B------:R-:W-:Y:S02]  /*105f0*/  FSEL R3, R3, -INF , !P1 ;  /* 0xff80000003037808 */ /* 0x000fe40004800000 */
[----:B------:R-:W-:-:S02]  /*10600*/  ISETP.GT.AND P1, PT, R33, R2, PT ;  /* 0x000000022100720c */ /* 0x000fc40003f24270 */
[----:B------:R-:W-:Y:S01]  /*10610*/  FSEL R114, R119, -INF , !P5 ;  /* 0xff80000077727808 */ /* 0x000fe20006800000 */
[----:B------:R2:W-:Y:S01]  /*10620*/  STL [R1+0x54], R3 ;  /* 0x0000540301007387 */ /* 0x0005e20000100800 */
[----:B------:R-:W-:Y:S02]  /*10630*/  FSEL R101, R109, -INF , !P4 ;  /* 0xff8000006d657808 */ /* 0x000fe40006000000 */
[C---:B------:R-:W-:Y:S02]  /*10640*/  ISETP.GE.AND P5, PT, R2.reuse, R251, PT ;  /* 0x000000fb0200720c */ /* 0x040fe40003fa6270 */
[C---:B------:R-:W-:Y:S02]  /*10650*/  ISETP.GE.AND P4, PT, R2.reuse, R248, PT ;  /* 0x000000f80200720c */ /* 0x040fe40003f86270 */
[----:B------:R-:W-:Y:S02]  /*10660*/  ISETP.GE.AND P2, PT, R2, R250, PT ;  /* 0x000000fa0200720c */ /* 0x000fe40003f46270 */
[----:B------:R-:W-:-:S02]  /*10670*/  FSEL R89, R4, -INF , !P6 ;  /* 0xff80000004597808 */ /* 0x000fc40007000000 */
[-C--:B------:R-:W-:Y:S02]  /*10680*/  ISETP.GT.AND P6, PT, R243, R0.reuse, PT ;  /* 0x00000000f300720c */ /* 0x080fe40003fc4270 */
[----:B------:R-:W-:Y:S02]  /*10690*/  FSEL R2, R202, -INF , !P1 ;  /* 0xff800000ca027808 */ /* 0x000fe40004800000 */
[----:B------:R-:W-:Y:S02]  /*106a0*/  ISETP.GT.AND P1, PT, R33, R0, PT ;  /* 0x000000002100720c */ /* 0x000fe40003f24270 */
[----:B------:R-:W-:Y:S02]  /*106b0*/  FSEL R113, R123, -INF , !P5 ;  /* 0xff8000007b717808 */ /* 0x000fe40006800000 */
[----:B------:R-:W-:Y:S02]  /*106c0*/  FSEL R87, R118, -INF , !P4 ;  /* 0xff80000076577808 */ /* 0x000fe40006000000 */
[----:B------:R-:W-:-:S02]  /*106d0*/  FSEL R2, R2, -INF , !P2 ;  /* 0xff80000002027808 */ /* 0x000fc40005000000 */
[C---:B------:R-:W-:Y:S02]  /*106e0*/  ISETP.GE.AND P5, PT, R0.reuse, R244, PT ;  /* 0x000000f40000720c */ /* 0x040fe40003fa6270 */
[----:B--2---:R-:W-:Y:S01]  /*106f0*/  FSEL R3, R65, -INF , !P6 ;  /* 0xff80000041037808 */ /* 0x004fe20007000000 */
[----:B------:R1:W-:Y:S01]  /*10700*/  STL [R1+0x4c], R2 ;  /* 0x00004c0201007387 */ /* 0x0003e20000100800 */
[C---:B------:R-:W-:Y:S02]  /*10710*/  ISETP.GE.AND P4, PT, R0.reuse, R251, PT ;  /* 0x000000fb0000720c */ /* 0x040fe40003f86270 */
[C---:B------:R-:W-:Y:S02]  /*10720*/  ISETP.GE.AND P6, PT, R0.reuse, R248, PT ;  /* 0x000000f80000720c */ /* 0x040fe40003fc6270 */
[----:B------:R-:W-:Y:S02]  /*10730*/  ISETP.GE.AND P2, PT, R0, R250, PT ;  /* 0x000000fa0000720c */ /* 0x000fe40003f46270 */
[----:B------:R-:W-:-:S02]  /*10740*/  FSEL R0, R203, -INF , !P1 ;  /* 0xff800000cb007808 */ /* 0x000fc40004800000 */
[----:B------:R-:W-:Y:S02]  /*10750*/  FSEL R88, R3, -INF , !P5 ;  /* 0xff80000003587808 */ /* 0x000fe40006800000 */
[----:B------:R-:W-:Y:S02]  /*10760*/  FSEL R0, R0, -INF , !P2 ;  /* 0xff80000000007808 */ /* 0x000fe40005000000 */
[----:B------:R-:W-:Y:S02]  /*10770*/  FSEL R91, R122, -INF , !P4 ;  /* 0xff8000007a5b7808 */ /* 0x000fe40006000000 */
[----:B------:R-:W-:Y:S01]  /*10780*/  FSEL R207, R121, -INF , !P6 ;  /* 0xff80000079cf7808 */ /* 0x000fe20007000000 */
[----:B------:R1:W-:Y:S01]  /*10790*/  STL [R1+0x44], R0 ;  /* 0x0000440001007387 */ /* 0x0003e20000100800 */
[----:B------:R-:W-:Y:S05]  /*107a0*/  BRA.U !UP0, `(.L_x_813) ;  /* 0x0000000908387547 */ /* 0x000fea000b800000 */
[----:B------:R-:W2:Y:S04]  /*107b0*/  LDL R201, [R1+0x64] ;  /* 0x0000640001c97983 */ /* 0x000ea80000100800 */
[----:B------:R-:W3:Y:S01]  /*107c0*/  LDL R204, [R1+0x60] ;  /* 0x0000600001cc7983 */ /* 0x000ee20000100800 */
[----:B-1----:R-:W-:Y:S01]  /*107d0*/  IMAD.U32 R0, RZ, RZ, UR17 ;  /* 0x00000011ff007e24 */ /* 0x002fe2000f8e00ff */
[----:B------:R-:W-:Y:S01]  /*107e0*/  MOV R8, UR17 ;  /* 0x0000001100087c02 */ /* 0x000fe20008000f00 */
[----:B------:R-:W-:Y:S01]  /*107f0*/  IMAD.U32 R9, RZ, RZ, UR17 ;  /* 0x00000011ff097e24 */ /* 0x000fe2000f8e00ff */
[----:B------:R-:W-:Y:S01]  /*10800*/  MOV R12, UR10 ;  /* 0x0000000a000c7c02 */ /* 0x000fe20008000f00 */
[----:B------:R-:W-:Y:S01]  /*10810*/  @!P0 VIADD R0, R0, 0xfffffffd ;  /* 0xfffffffd00008836 */ /* 0x000fe20000000000 */
[----:B------:R-:W-:Y:S01]  /*10820*/  @!P0 IADD3 R8, PT, PT, R8, -0x3, RZ ;  /* 0xfffffffd08088810 */ /* 0x000fe20007ffe0ff */
[----:B------:R-:W-:Y:S01]  /*10830*/  IMAD.U32 R4, RZ, RZ, UR17 ;  /* 0x00000011ff047e24 */ /* 0x000fe2000f8e00ff */
[----:B------:R1:W-:Y:S01]  /*10840*/  @P0 STS.128 [R249+0x4000], RZ ;  /* 0x004000fff9000388 */ /* 0x0003e20000000c00 */
[C---:B------:R-:W-:Y:S01]  /*10850*/  @!P0 IMAD.WIDE.U32 R2, R0.reuse, UR10, RZ ;  /* 0x0000000a00028c25 */ /* 0x040fe2000f8e00ff */
[----:B------:R-:W-:Y:S03]  /*10860*/  BSSY.RECONVERGENT B0, `(.L_x_814) ;  /* 0x0000081000007945 */ /* 0x000fe60003800200 */
[----:B------:R-:W-:Y:S01]  /*10870*/  @!P0 IMAD R3, R0, UR11, R3 ;  /* 0x0000000b00038c24 */ /* 0x000fe2000f8e0203 */
[----:B------:R-:W-:Y:S01]  /*10880*/  @!P0 SHF.L.U32 R11, R2, 0x7, RZ ;  /* 0x00000007020b8819 */ /* 0x000fe200000006ff */
[----:B------:R-:W-:-:S02]  /*10890*/  @!P0 VIADD R9, R9, 0xfffffffd ;  /* 0xfffffffd09098836 */ /* 0x000fc40000000000 */
[----:B------:R-:W-:Y:S01]  /*108a0*/  @!P0 VIADD R0, R4, 0xfffffffd ;  /* 0xfffffffd04008836 */ /* 0x000fe20000000000 */
[----:B------:R-:W-:Y:S01]  /*108b0*/  @!P0 SHF.L.U64.HI R14, R2, 0x7, R3 ;  /* 0x00000007020e8819 */ /* 0x000fe20000010203 */
[----:B------:R-:W-:Y:S01]  /*108c0*/  @!P0 IMAD.WIDE.U32 R4, R8, UR10, RZ ;  /* 0x0000000a08048c25 */ /* 0x000fe2000f8e00ff */
[----:B------:R-:W-:-:S03]  /*108d0*/  @!P0 LEA R12, P4, R12, R11, 0x4 ;  /* 0x0000000b0c0c8211 */ /* 0x000fc600078820ff */
[----:B------:R-:W-:-:S04]  /*108e0*/  @!P0 IMAD.WIDE.U32 R6, R9, UR10, RZ ;  /* 0x0000000a09068c25 */ /* 0x000fc8000f8e00ff */
[----:B------:R-:W-:-:S04]  /*108f0*/  @!P0 IMAD.WIDE.U32 R2, R0, UR10, RZ ;  /* 0x0000000a00028c25 */ /* 0x000fc8000f8e00ff */
[----:B------:R-:W-:Y:S02]  /*10900*/  @!P0 IMAD R5, R8, UR11, R5 ;  /* 0x0000000b08058c24 */ /* 0x000fe4000f8e0205 */
[----:B------:R-:W-:Y:S02]  /*10910*/  @!P0 IMAD R9, R9, UR11, R7 ;  /* 0x0000000b09098c24 */ /* 0x000fe4000f8e0207 */
[----:B------:R-:W-:Y:S01]  /*10920*/  @!P0 IMAD R0, R0, UR11, R3 ;  /* 0x0000000b00008c24 */ /* 0x000fe2000f8e0203 */
[C---:B------:R-:W-:Y:S01]  /*10930*/  @!P0 SHF.L.U64.HI R10, R4.reuse, 0x7, R5 ;  /* 0x00000007040a8819 */ /* 0x040fe20000010205 */
[----:B------:R-:W-:Y:S01]  /*10940*/  @!P0 IMAD.SHL.U32 R7, R4, 0x80, RZ ;  /* 0x0000008004078824 */ /* 0x000fe200078e00ff */
[----:B------:R-:W-:Y:S01]  /*10950*/  @!P0 SHF.L.U32 R5, R2, 0x7, RZ ;  /* 0x0000000702058819 */ /* 0x000fe200000006ff */
[----:B------:R-:W-:Y:S01]  /*10960*/  IMAD.U32 R13, RZ, RZ, UR10 ;  /* 0x0000000aff0d7e24 */ /* 0x000fe2000f8e00ff */
[----:B------:R-:W-:Y:S01]  /*10970*/  MOV R3, UR11 ;  /* 0x0000000b00037c02 */ /* 0x000fe20008000f00 */
[----:B------:R-:W-:-:S02]  /*10980*/  IMAD.U32 R4, RZ, RZ, UR10 ;  /* 0x0000000aff047e24 */ /* 0x000fc4000f8e00ff */
[----:B------:R-:W-:Y:S01]  /*10990*/  IMAD.U32 R16, RZ, RZ, UR10 ;  /* 0x0000000aff107e24 */ /* 0x000fe2000f8e00ff */
[----:B------:R-:W-:Y:S01]  /*109a0*/  @!P0 LEA R13, P2, R13, R7, 0x5 ;  /* 0x000000070d0d8211 */ /* 0x000fe200078428ff */
[----:B------:R-:W-:Y:S01]  /*109b0*/  IMAD.U32 R11, RZ, RZ, UR17 ;  /* 0x00000011ff0b7e24 */ /* 0x000fe2000f8e00ff */
[----:B------:R-:W-:Y:S01]  /*109c0*/  @!P0 LEA.HI.X R14, R4, R14, R3, 0x4, P4 ;  /* 0x0000000e040e8211 */ /* 0x000fe200020f2403 */
[----:B------:R-:W-:-:S03]  /*109d0*/  IMAD.U32 R3, RZ, RZ, UR10 ;  /* 0x0000000aff037e24 */ /* 0x000fc6000f8e00ff */
[----:B------:R-:W-:Y:S02]  /*109e0*/  @!P0 IADD3 R11, PT, PT, R11, -0x3, RZ ;  /* 0xfffffffd0b0b8810 */ /* 0x000fe40007ffe0ff */
[----:B--2---:R-:W-:-:S04]  /*109f0*/  @!P0 LEA R8, P1, R6, R201, 0x8 ;  /* 0x000000c906088211 */ /* 0x004fc800078240ff */
[----:B---3--:R-:W-:Y:S02]  /*10a00*/  @!P0 LEA.HI.X R9, R6, R204, R9, 0x8, P1 ;  /* 0x000000cc06098211 */ /* 0x008fe400008f4409 */
[----:B------:R-:W-:Y:S01]  /*10a10*/  @!P0 SHF.L.U64.HI R6, R2, 0x7, R0 ;  /* 0x0000000702068819 */ /* 0x000fe20000010200 */
[----:B------:R-:W-:Y:S01]  /*10a20*/  IMAD.U32 R0, RZ, RZ, UR11 ;  /* 0x0000000bff007e24 */ /* 0x000fe2000f8e00ff */
[----:B------:R-:W-:Y:S01]  /*10a30*/  MOV R2, UR10 ;  /* 0x0000000a00027c02 */ /* 0x000fe20008000f00 */
[----:B------:R-:W-:Y:S01]  /*10a40*/  @!PT LDS RZ, [RZ] ;  /* 0x00000000fffff984 */ /* 0x000fe20000000800 */
[----:B------:R-:W-:Y:S01]  /*10a50*/  @!PT LDS RZ, [RZ] ;  /* 0x00000000fffff984 */ /* 0x000fe20000000800 */
[----:B------:R-:W-:Y:S01]  /*10a60*/  @!PT LDS RZ, [RZ] ;  /* 0x00000000fffff984 */ /* 0x000fe20000000800 */
[----:B------:R2:W-:Y:S01]  /*10a70*/  @!P0 LDGSTS.E.BYPASS.LTC128B.128 [R249+0x4000], desc[UR20][R8.64] ;  /* 0x0400000008f98fae */ /* 0x0005e2000b981a14 */
[----:B------:R-:W-:Y:S01]  /*10a80*/  @!P0 LEA R16, P1, R16, R5, 0x6 ;  /* 0x0000000510108211 */ /* 0x000fe200078230ff */
[C---:B------:R-:W-:Y:S01]  /*10a90*/  @!P0 IMAD.WIDE.U32 R4, R11.reuse, UR10, RZ ;  /* 0x0000000a0b048c25 */ /* 0x040fe2000f8e00ff */
[----:B------:R-:W-:Y:S01]  /*10aa0*/  @!P0 LEA.HI.X R15, R2, R10, R0, 0x5, P2 ;  /* 0x0000000a020f8211 */ /* 0x000fe200010f2c00 */
[----:B------:R1:W-:Y:S01]  /*10ab0*/  @P0 STS.128 [R249+0x4800], RZ ;  /* 0x004800fff9000388 */ /* 0x0003e20000000c00 */
[----:B------:R-:W-:Y:S01]  /*10ac0*/  MOV R0, UR17 ;  /* 0x0000001100007c02 */ /* 0x000fe20008000f00 */
[----:B------:R-:W-:Y:S01]  /*10ad0*/  @!P0 IMAD R5, R11, UR11, R5 ;  /* 0x0000000b0b058c24 */ /* 0x000fe2000f8e0205 */
[----:B------:R-:W-:Y:S01]  /*10ae0*/  MOV R2, UR11 ;  /* 0x0000000b00027c02 */ /* 0x000fe20008000f00 */
[----:B------:R-:W-:Y:S01]  /*10af0*/  IMAD.U32 R11, RZ, RZ, UR11 ;  /* 0x0000000bff0b7e24 */ /* 0x000fe2000f8e00ff */
[----:B------:R-:W-:Y:S01]  /*10b00*/  MOV R10, UR17 ;  /* 0x00000011000a7c02 */ /* 0x000fe20008000f00 */
[----:B------:R-:W-:Y:S01]  /*10b10*/  @!P0 VIADD R0, R0, 0xfffffffd ;  /* 0xfffffffd00008836 */ /* 0x000fe20000000000 */
[----:B------:R-:W-:-:S02]  /*10b20*/  @!P0 LEA.HI.X R17, R3, R6, R2, 0x6, P1 ;  /* 0x0000000603118211 */ /* 0x000fc400008f3402 */
[----:B------:R-:W-:Y:S01]  /*10b30*/  @!P0 SHF.L.U64.HI R5, R4, 0x7, R5 ;  /* 0x0000000704058819 */ /* 0x000fe20000010205 */
[----:B------:R-:W-:Y:S02]  /*10b40*/  @!P0 VIADD R10, R10, 0xfffffffd ;  /* 0xfffffffd0a0a8836 */ /* 0x000fe40000000000 */
[----:B------:R-:W-:-:S04]  /*10b50*/  @!P0 IMAD.WIDE.U32 R6, R0, UR10, RZ ;  /* 0x0000000a00068c25 */ /* 0x000fc8000f8e00ff */
[----:B------:R-:W-:Y:S02]  /*10b60*/  @!P0 IMAD R0, R0, UR11, R7 ;  /* 0x0000000b00008c24 */ /* 0x000fe4000f8e0207 */
[----:B------:R-:W-:-:S03]  /*10b70*/  @!P0 IMAD.WIDE.U32 R2, R10, UR10, RZ ;  /* 0x0000000a0a028c25 */ /* 0x000fc6000f8e00ff */
[----:B------:R-:W-:Y:S01]  /*10b80*/  @!P0 SHF.L.U64.HI R7, R6, 0x7, R0 ;  /* 0x0000000706078819 */ /* 0x000fe20000010200 */
[----:B------:R-:W-:Y:S01]  /*10b90*/  @!P0 IMAD R3, R10, UR11, R3 ;  /* 0x0000000b0a038c24 */ /* 0x000fe2000f8e0203 */
[----:B--2---:R-:W-:Y:S01]  /*10ba0*/  @!P0 LEA R8, P1, R12, R201, 0x1 ;  /* 0x000000c90c088211 */ /* 0x004fe200078208ff */
[----:B------:R-:W-:Y:S01]  /*10bb0*/  @!P0 IMAD.SHL.U32 R4, R4, 0x80, RZ ;  /* 0x0000008004048824 */ /* 0x000fe200078e00ff */
[----:B------:R-:W-:Y:S01]  /*10bc0*/  MOV R10, UR10 ;  /* 0x0000000a000a7c02 */ /* 0x000fe20008000f00 */
[----:B------:R-:W-:Y:S01]  /*10bd0*/  IMAD.U32 R0, RZ, RZ, UR10 ;  /* 0x0000000aff007e24 */ /* 0x000fe2000f8e00ff */
[----:B------:R-:W-:Y:S02]  /*10be0*/  @!P0 SHF.L.U32 R6, R6, 0x7, RZ ;  /* 0x0000000706068819 */ /* 0x000fe400000006ff */
[----:B------:R-:W-:Y:S01]  /*10bf0*/  @!P0 LEA.HI.X R9, R12, R204, R14, 0x1, P1 ;  /* 0x000000cc0c098211 */ /* 0x000fe200008f0c0e */
[----:B------:R-:W-:Y:S01]  /*10c00*/  @!P0 IMAD.WIDE.U32 R4, R10, 0x50, R4 ;  /* 0x000000500a048825 */ /* 0x000fe200078e0004 */
[----:B------:R-:W-:-:S02]  /*10c10*/  @!P0 SHF.L.U64.HI R3, R2, 0x7, R3 ;  /* 0x0000000702038819 */ /* 0x000fc40000010203 */
[----:B------:R-:W-:Y:S01]  /*10c20*/  @!P0 SHF.L.U32 R2, R2, 0x7, RZ ;  /* 0x0000000702028819 */ /* 0x000fe200000006ff */
[----:B------:R-:W-:Y:S01]  /*10c30*/  @!P0 IMAD.WIDE.U32 R6, R0, 0x30, R6 ;  /* 0x0000003000068825 */ /* 0x000fe200078e0006 */
[----:B------:R-:W-:Y:S01]  /*10c40*/  @!PT LDS RZ, [RZ] ;  /* 0x00000000fffff984 */ /* 0x000fe20000000800 */
[----:B------:R-:W-:Y:S01]  /*10c50*/  @!PT LDS RZ, [RZ] ;  /* 0x00000000fffff984 */ /* 0x000fe20000000800 */
[----:B------:R-:W-:Y:S01]  /*10c60*/  @!PT LDS RZ, [RZ] ;  /* 0x00000000fffff984 */ /* 0x000fe20000000800 */
[----:B------:R2:W-:Y:S01]  /*10c70*/  @!P0 LDGSTS.E.BYPASS.LTC128B.128 [R249+0x4800], desc[UR20][R8.64] ;  /* 0x0480000008f98fae */ /* 0x0005e2000b981a14 */
[-C--:B------:R-:W-:Y:S02]  /*10c80*/  @!P0 LEA R14, P2, R13, R201.reuse, 0x1 ;  /* 0x000000c90d0e8211 */ /* 0x080fe400078408ff */
[----:B------:R-:W-:Y:S01]  /*10c90*/  @!P0 IMAD R10, R11, 0x30, RZ ;  /* 0x000000300b0a8824 */ /* 0x000fe200078e02ff */
[----:B------:R-:W-:Y:S01]  /*10ca0*/  @!P0 LEA R12, P1, R6, R201, 0x1 ;  /* 0x000000c9060c8211 */ /* 0x000fe200078208ff */
[----:B------:R-:W-:Y:S01]  /*10cb0*/  @!P0 IMAD.WIDE.U32 R2, R0, 0x60, R2 ;  /* 0x0000006000028825 */ /* 0x000fe200078e0002 */
[----:B------:R-:W-:Y:S01]  /*10cc0*/  @!P0 LEA.HI.X R15, R13, R204, R15, 0x1, P2 ;  /* 0x000000cc0d0f8211 */ /* 0x000fe200010f0c0f */
[----:B------:R1:W-:Y:S01]  /*10cd0*/  @P0 STS.128 [R249+0x5000], RZ ;  /* 0x005000fff9000388 */ /* 0x0003e20000000c00 */
[----:B------:R-:W-:Y:S01]  /*10ce0*/  @!P0 IADD3 R10, PT, PT, R10, R7, RZ ;  /* 0x000000070a0a8210 */ /* 0x000fe20007ffe0ff */
[----:B------:R-:W-:-:S02]  /*10cf0*/  IMAD.U32 R0, RZ, RZ, UR11 ;  /* 0x0000000bff007e24 */ /* 0x000fc4000f8e00ff */
[----:B------:R-:W-:Y:S01]  /*10d00*/  @!PT LDS RZ, [RZ] ;  /* 0x00000000fffff984 */ /* 0x000fe20000000800 */
[----:B------:R-:W-:Y:S01]  /*10d10*/  @!PT LDS RZ, [RZ] ;  /* 0x00000000fffff984 */ /* 0x000fe20000000800 */
[----:B------:R-:W-:Y:S01]  /*10d20*/  @!PT LDS RZ, [RZ] ;  /* 0x00000000fffff984 */ /* 0x000fe20000000800 */
[----:B------:R1:W-:Y:S01]  /*10d30*/  @!P0 LDGSTS.E.BYPASS.LTC128B.128 [R249+0x5000], desc[UR20][R14.64] ;  /* 0x050000000ef98fae */ /* 0x0003e2000b981a14 */
[-C--:B------:R-:W-:Y:S01]  /*10d40*/  @!P0 LEA.HI.X R13, R6, R204.reuse, R10, 0x1, P1 ;  /* 0x000000cc060d8211 */ /* 0x080fe200008f0c0a */
[----:B------:R-:W-:Y:S01]  /*10d50*/  @!P0 IMAD R0, R0, 0x60, RZ ;  /* 0x0000006000008824 */ /* 0x000fe200078e02ff */
[-C--:B------:R-:W-:Y:S01]  /*10d60*/  @!P0 LEA R10, P4, R16, R201.reuse, 0x1 ;  /* 0x000000c9100a8211 */ /* 0x080fe200078808ff */
[----:B------:R1:W-:Y:S01]  /*10d70*/  @P0 STS.128 [R249+0x5800], RZ ;  /* 0x005800fff9000388 */ /* 0x0003e20000000c00 */
[----:B------:R-:W-:Y:S02]  /*10d80*/  @!P0 LEA R6, P1, R2, R201, 0x1 ;  /* 0x000000c902068211 */ /* 0x000fe400078208ff */
[----:B------:R-:W-:Y:S01]  /*10d90*/  @!P0 IADD3 R0, PT, PT, R0, R3, RZ ;  /* 0x0000000300008210 */ /* 0x000fe20007ffe0ff */
[----:B------:R-:W-:Y:S01]  /*10da0*/  @!PT LDS RZ, [RZ] ;  /* 0x00000000fffff984 */ /* 0x000fe20000000800 */
[----:B------:R-:W-:Y:S01]  /*10db0*/  @!PT LDS RZ, [RZ] ;  /* 0x00000000fffff984 */ /* 0x000fe20000000800 */
[----:B------:R-:W-:Y:S01]  /*10dc0*/  @!PT LDS RZ, [RZ] ;  /* 0x00000000fffff984 */ /* 0x000fe20000000800 */
[----:B------:R1:W-:Y:S01]  /*10dd0*/  @!P0 LDGSTS.E.BYPASS.LTC128B.128 [R249+0x5800], desc[UR20][R12.64] ;  /* 0x058000000cf98fae */ /* 0x0003e2000b981a14 */
[-C--:B------:R-:W-:Y:S02]  /*10de0*/  @!P0 LEA.HI.X R11, R16, R204.reuse, R17, 0x1, P4 ;  /* 0x000000cc100b8211 */ /* 0x080fe400020f0c11 */
[----:B------:R-:W-:Y:S01]  /*10df0*/  @!P0 LEA.HI.X R7, R2, R204, R0, 0x1, P1 ;  /* 0x000000cc02078211 */ /* 0x000fe200008f0c00 */
[----:B------:R1:W-:Y:S01]  /*10e00*/  @P0 STS.128 [R249+0x6000], RZ ;  /* 0x006000fff9000388 */ /* 0x0003e20000000c00 */
[----:B--2---:R-:W-:-:S03]  /*10e10*/  MOV R8, UR11 ;  /* 0x0000000b00087c02 */ /* 0x004fc60008000f00 */
[----:B------:R-:W-:Y:S01]  /*10e20*/  @!PT LDS RZ, [RZ] ;  /* 0x00000000fffff984 */ /* 0x000fe20000000800 */
[----:B------:R-:W-:Y:S01]  /*10e30*/  @!PT LDS RZ, [RZ] ;  /* 0x00000000fffff984 */ /* 0x000fe20000000800 */
[----:B------:R-:W-:Y:S01]  /*10e40*/  @!PT LDS RZ, [RZ] ;  /* 0x00000000fffff984 */ /* 0x000fe20000000800 */
[----:B------:R1:W-:Y:S02]  /*10e50*/  @!P0 LDGSTS.E.BYPASS.LTC128B.128 [R249+0x6000], desc[UR20][R10.64] ;  /* 0x060000000af98fae */ /* 0x0003e4000b981a14 */
[----:B------:R-:W-:Y:S02]  /*10e60*/  @!P0 IMAD R8, R8, 0x50, RZ ;  /* 0x0000005008088824 */ /* 0x000fe400078e02ff */
[----:B------:R1:W-:Y:S02]  /*10e70*/  @P0 STS.128 [R249+0x6800], RZ ;  /* 0x006800fff9000388 */ /* 0x0003e40000000c00 */
[----:B------:R-:W-:Y:S01]  /*10e80*/  @!P0 IMAD.IADD R5, R8, 0x1, R5 ;  /* 0x0000000108058824 */ /* 0x000fe200078e0205 */
[----:B------:R-:W-:-:S04]  /*10e90*/  @!P0 LEA R8, P2, R4, R201, 0x1 ;  /* 0x000000c904088211 */ /* 0x000fc800078408ff */
[----:B------:R-:W-:-:S05]  /*10ea0*/  @!P0 LEA.HI.X R9, R4, R204, R5, 0x1, P2 ;  /* 0x000000cc04098211 */ /* 0x000fca00010f0c05 */
        /* <DEDUP_REMOVED lines=11> */
[----:B------:R-:W-:-:S04]  /*10f60*/  UIADD3 UR6, UPT, UPT, UR17, -0x3, URZ ;  /* 0xfffffffd11067890 */ /* 0x000fc8000fffe0ff */
[----:B------:R-:W-:-:S04]  /*10f70*/  UIMAD.WIDE.U32 UR8, UR6, UR10, URZ ;  /* 0x0000000a060872a5 */ /* 0x000fc8000f8e00ff */
[----:B------:R-:W-:Y:S02]  /*10f80*/  UIMAD UR6, UR6, UR11, UR9 ;  /* 0x0000000b060672a4 */ /* 0x000fe4000f8e0209 */
[----:B------:R-:W-:Y:S02]  /*10f90*/  USHF.L.U32 UR12, UR8, 0x7, URZ ;  /* 0x00000007080c7899 */ /* 0x000fe400080006ff */
[----:B------:R-:W-:Y:S02]  /*10fa0*/  USHF.L.U64.HI UR13, UR8, 0x7, UR6 ;  /* 0x00000007080d7899 */ /* 0x000fe40008010206 */
        /* <DEDUP_REMOVED lines=12> */
.L_x_815:
[----:B------:R-:W-:Y:S05]  /*11070*/  BSYNC.RECONVERGENT B0 ;  /* 0x0000000000007941 */ /* 0x000fea0003800200 */
.L_x_814:
[----:B------:R-:W0:Y:S02]  /*11080*/  LDGDEPBAR ;  /* 0x00000000000079af */ /* 0x000e240000000000 */
.L_x_813:
[----:B-1---5:R-:W-:Y:S01]  /*11090*/  FMNMX3.FTZ R0, R80, R35, R34, !PT ;  /* 0x0000002350007276 */ /* 0x022fe20007810022 */
[----:B------:R-:W-:Y:S01]  /*110a0*/  IMAD.MOV.U32 R106, RZ, RZ, R55 ;  /* 0x000000ffff6a7224 */ /* 0x000fe200078e0037 */
[----:B------:R-:W-:Y:S01]  /*110b0*/  MOV R104, R54 ;  /* 0x0000003600687202 */ /* 0x000fe20000000f00 */
[----:B------:R1:W-:Y:S01]  /*110c0*/  STL [R1+0xe0], R251 ;  /* 0x0000e0fb01007387 */ /* 0x0003e20000100800 */
[----:B------:R-:W-:Y:S02]  /*110d0*/  FMNMX3.FTZ R0, R0, R32, R31, !PT ;  /* 0x0000002000007276 */ /* 0x000fe4000781001f */
[----:B------:R-:W-:Y:S02]  /*110e0*/  MOV R118, R200 ;  /* 0x000000c800767202 */ /* 0x000fe40000000f00 */
[----:B------:R-:W-:Y:S02]  /*110f0*/  MOV R122, R66 ;  /* 0x00000042007a7202 */ /* 0x000fe40000000f00 */
[----:B------:R-:W-:-:S02]  /*11100*/  MOV R123, R67 ;  /* 0x00000043007b7202 */ /* 0x000fc40000000f00 */
[----:B------:R-:W-:Y:S02]  /*11110*/  MOV R121, R53 ;  /* 0x0000003500797202 */ /* 0x000fe40000000f00 */
[----:B------:R-:W-:Y:S02]  /*11120*/  FMNMX3.FTZ R5, R69, R131, R130, !PT ;  /* 0x0000008345057276 */ /* 0x000fe40007810082 */
[----:B------:R-:W-:Y:S01]  /*11130*/  MOV R120, R49 ;  /* 0x0000003100787202 */ /* 0x000fe20000000f00 */
[----:B------:R-:W-:Y:S01]  /*11140*/  IMAD.MOV.U32 R119, RZ, RZ, R47 ;  /* 0x000000ffff777224 */ /* 0x000fe200078e002f */
[----:B------:R-:W-:Y:S02]  /*11150*/  FMNMX3.FTZ R0, R0, R208, R135, !PT ;  /* 0x000000d000007276 */ /* 0x000fe40007810087 */
[----:B------:R-:W-:Y:S01]  /*11160*/  MOV R107, R28 ;  /* 0x0000001c006b7202 */ /* 0x000fe20000000f00 */
[----:B------:R-:W3:Y:S01]  /*11170*/  S2R R9, SR_TID.X ;  /* 0x0000000000097919 */ /* 0x000ee20000002100 */
[----:B------:R-:W-:-:S02]  /*11180*/  FMNMX3.FTZ R0, R0, R133, R29, !PT ;  /* 0x0000008500007276 */ /* 0x000fc4000781001d */
[----:B------:R-:W-:Y:S01]  /*11190*/  MOV R10, 0x20 ;  /* 0x00000020000a7802 */ /* 0x000fe20000000f00 */
[----:B------:R-:W-:Y:S01]  /*111a0*/  LDSM.16.MT88.4 R12, [R235+0x8000] ;  /* 0x00800000eb0c783b */ /* 0x000fe20000004200 */
[----:B------:R-:W-:-:S03]  /*111b0*/  FMNMX3.FTZ R0, R0, R224, R128, !PT ;  /* 0x000000e000007276 */ /* 0x000fc60007810080 */
[----:B-1----:R-:W4:Y:S01]  /*111c0*/  LDL.LU R251, [R1+0x54] ;  /* 0x0000540001fb7983 */ /* 0x002f220000300800 */
[----:B------:R-:W-:-:S03]  /*111d0*/  FMNMX3.FTZ R0, R0, R124, R56, !PT ;  /* 0x0000007c00007276 */ /* 0x000fc60007810038 */
[----:B------:R1:W-:Y:S01]  /*111e0*/  STL [R1+0xdc], R250 ;  /* 0x0000dcfa01007387 */ /* 0x0003e20000100800 */
[----:B--2---:R-:W-:-:S04]  /*111f0*/  FMNMX3.FTZ R2, R0, R52, R104, !PT ;  /* 0x0000003400027276 */ /* 0x004fc80007810068 */
[----:B------:R-:W-:-:S04]  /*11200*/  FMNMX3.FTZ R2, R2, R106, R118, !PT ;  /* 0x0000006a02027276 */ /* 0x000fc80007810076 */
[----:B------:R-:W-:-:S04]  /*11210*/  FMNMX3.FTZ R2, R2, R51, R122, !PT ;  /* 0x0000003302027276 */ /* 0x000fc8000781007a */
[----:B------:R-:W-:Y:S01]  /*11220*/  FMNMX3.FTZ R2, R2, R50, R123, !PT ;  /* 0x0000003202027276 */ /* 0x000fe2000781007b */
[----:B-1----:R-:W2:Y:S04]  /*11230*/  LDL.LU R250, [R1+0x4c] ;  /* 0x00004c0001fa7983 */ /* 0x002ea80000300800 */
[----:B------:R1:W-:Y:S01]  /*11240*/  STL [R1+0xd8], R249 ;  /* 0x0000d8f901007387 */ /* 0x0003e20000100800 */
[----:B------:R-:W-:-:S04]  /*11250*/  FMNMX3.FTZ R2, R2, R61, R247, !PT ;  /* 0x0000003d02027276 */ /* 0x000fc800078100f7 */
[----:B------:R-:W-:Y:S01]  /*11260*/  FMNMX3.FTZ R2, R2, R245, R223, !PT ;  /* 0x000000f502027276 */ /* 0x000fe200078100df */
[----:B-1----:R-:W2:Y:S01]  /*11270*/  LDL.LU R249, [R1+0x44] ;  /* 0x0000440001f97983 */ /* 0x002ea20000300800 */
        /* <DEDUP_REMOVED lines=9> */
[----:B------:R-:W-:-:S03]  /*11310*/  FMNMX3.FTZ R0, R0, R134, R30, !PT ;  /* 0x0000008600007276 */ /* 0x000fc6000781001e */
[----:B------:R-:W-:Y:S01]  /*11320*/  STL [R1+0xc8], R236 ;  /* 0x0000c8ec01007387 */ /* 0x000fe20000100800 */
[----:B------:R-:W-:-:S03]  /*11330*/  FMNMX3.FTZ R0, R0, R226, R129, !PT ;  /* 0x000000e200007276 */ /* 0x000fc60007810081 */
[----:B------:R-:W-:Y:S01]  /*11340*/  STL [R1+0xc4], R234 ;  /* 0x0000c4ea01007387 */ /* 0x000fe20000100800 */
[----:B------:R-:W-:-:S03]  /*11350*/  FMNMX3.FTZ R0, R0, R58, R57, !PT ;  /* 0x0000003a00007276 */ /* 0x000fc60007810039 */
[----:B------:R1:W-:Y:S01]  /*11360*/  STL [R1+0xe4], R247 ;  /* 0x0000e4f701007387 */ /* 0x0003e20000100800 */
[----:B------:R-:W-:Y:S02]  /*11370*/  FMNMX3.FTZ R2, R0, R240, R237, !PT ;  /* 0x000000f000027276 */ /* 0x000fe400078100ed */
[----:B------:R-:W-:Y:S01]  /*11380*/  FMNMX3.FTZ R0, R68, R127, R126, !PT ;  /* 0x0000007f44007276 */ /* 0x000fe2000781007e */
[----:B------:R3:W-:Y:S01]  /*11390*/  STL [R1+0xec], R245 ;  /* 0x0000ecf501007387 */ /* 0x0007e20000100800 */
[----:B------:R-:W-:Y:S02]  /*113a0*/  FMNMX3.FTZ R2, R2, R116, R112, !PT ;  /* 0x0000007402027276 */ /* 0x000fe40007810070 */
[----:B------:R-:W-:Y:S01]  /*113b0*/  FMNMX3.FTZ R0, R0, R40, R41, !PT ;  /* 0x0000002800007276 */ /* 0x000fe20007810029 */
[----:B------:R3:W-:Y:S01]  /*113c0*/  STL [R1+0xe8], R223 ;  /* 0x0000e8df01007387 */ /* 0x0007e20000100800 */
[----:B------:R-:W-:Y:S02]  /*113d0*/  FMNMX3.FTZ R3, R2, R121, R74, !PT ;  /* 0x0000007902037276 */ /* 0x000fe4000781004a */
[----:B------:R-:W-:Y:S01]  /*113e0*/  FMNMX3.FTZ R2, R0, R220, R219, !PT ;  /* 0x000000dc00027276 */ /* 0x000fe200078100db */
[----:B------:R-:W-:Y:S01]  /*113f0*/  STL [R1+0xf0], R214 ;  /* 0x0000f0d601007387 */ /* 0x000fe20000100800 */
[----:B------:R-:W-:-:S02]  /*11400*/  FMNMX3.FTZ R0, R4, R89, R88, !PT ;  /* 0x0000005904007276 */ /* 0x000fc40007810058 */
[----:B------:R-:W-:Y:S02]  /*11410*/  FMNMX3.FTZ R2, R2, R212, R209, !PT ;  /* 0x000000d402027276 */ /* 0x000fe400078100d1 */
[----:B------:R-:W-:Y:S01]  /*11420*/  FMNMX3.FTZ R3, R3, R92, R105, !PT ;  /* 0x0000005c03037276 */ /* 0x000fe20007810069 */
[----:B------:R-:W3:Y:S01]  /*11430*/  SHFL.BFLY PT, R4, R0, 0x2, 0x1f ;  /* 0x0c401f0000047f89 */ /* 0x000ee200000e0000 */
[----:B------:R-:W-:Y:S02]  /*11440*/  FMNMX3.FTZ R2, R2, R228, R225, !PT ;  /* 0x000000e402027276 */ /* 0x000fe400078100e1 */
[----:B------:R-:W-:Y:S01]  /*11450*/  FMNMX3.FTZ R3, R3, R75, R78, !PT ;  /* 0x0000004b03037276 */ /* 0x000fe2000781004e */
[----:B-1----:R-:W2:Y:S01]  /*11460*/  LDL.LU R247, [R1+0x1c] ;  /* 0x00001c0001f77983 */ /* 0x002ea20000300800 */
[----:B------:R-:W-:Y:S02]  /*11470*/  FMNMX3.FTZ R2, R2, R125, R59, !PT ;  /* 0x0000007d02027276 */ /* 0x000fe4000781003b */
[----:B------:R-:W-:Y:S01]  /*11480*/  FMNMX3.FTZ R3, R3, R86, R48, !PT ;  /* 0x0000005603037276 */ /* 0x000fe20007810030 */
[----:B---3--:R-:W3:Y:S04]  /*11490*/  LDL.LU R245, [R1+0x14] ;  /* 0x0000140001f57983 */ /* 0x008ee80000300800 */
[----:B------:R-:W3:Y:S01]  /*114a0*/  LDL.LU R223, [R1+0x4] ;  /* 0x0000040001df7983 */ /* 0x000ee20000300800 */
        /* <DEDUP_REMOVED lines=8> */
[----:B------:R-:W-:Y:S02]  /*11530*/  FMNMX.FTZ R0, R0, R4, !PT ;  /* 0x0000000400007209 */ /* 0x000fe40007810000 */
[----:B------:R-:W-:Y:S02]  /*11540*/  FMNMX3.FTZ R4, R2, R103, R102, !PT ;  /* 0x0000006702047276 */ /* 0x000fe40007810066 */
[----:B------:R-:W-:Y:S02]  /*11550*/  FMNMX3.FTZ R3, R3, R87, R207, !PT ;  /* 0x0000005703037276 */ /* 0x000fe400078100cf */
[----:B------:R-:W-:Y:S02]  /*11560*/  FMNMX3.FTZ R2, R5, R218, R221, !PT ;  /* 0x000000da05027276 */ /* 0x000fe400078100dd */
[----:B------:R-:W1:Y:S02]  /*11570*/  SHFL.BFLY PT, R5, R0, 0x1, 0x1f ;  /* 0x0c201f0000057f89 */ /* 0x000e6400000e0000 */
[----:B------:R-:W-:-:S02]  /*11580*/  FMNMX3.FTZ R2, R2, R217, R216, !PT ;  /* 0x000000d902027276 */ /* 0x000fc400078100d8 */
[----:B------:R-:W1:Y:S01]  /*11590*/  SHFL.BFLY PT, R6, R3, 0x2, 0x1f ;  /* 0x0c401f0003067f89 */ /* 0x000e6200000e0000 */
[----:B------:R-:W-:Y:S02]  /*115a0*/  FMNMX3.FTZ R4, R4, R23, R24, !PT ;  /* 0x0000001704047276 */ /* 0x000fe40007810018 */
[----:B------:R-:W-:Y:S02]  /*115b0*/  FMNMX3.FTZ R2, R2, R227, R231, !PT ;  /* 0x000000e302027276 */ /* 0x000fe400078100e7 */
[----:B------:R-:W-:Y:S02]  /*115c0*/  FMNMX3.FTZ R4, R4, R21, R22, !PT ;  /* 0x0000001504047276 */ /* 0x000fe40007810016 */
[----:B------:R-:W-:Y:S02]  /*115d0*/  FMNMX3.FTZ R2, R2, R230, R229, !PT ;  /* 0x000000e602027276 */ /* 0x000fe400078100e5 */
[----:B------:R-:W-:Y:S02]  /*115e0*/  FMNMX3.FTZ R4, R4, R19, R20, !PT ;  /* 0x0000001304047276 */ /* 0x000fe40007810014 */
[----:B------:R-:W-:Y:S01]  /*115f0*/  FMNMX3.FTZ R2, R2, R120, R60, !PT ;  /* 0x0000007802027276 */ /* 0x000fe2000781003c */
[----:B------:R-:W-:Y:S03]  /*11600*/  LDSM.16.MT88.4 R20, [R232+0x8000] ;  /* 0x00800000e814783b */ /* 0x000fe60000004200 */
[----:B------:R-:W-:-:S02]  /*11610*/  FMNMX3.FTZ R2, R2, R81, R119, !PT ;  /* 0x0000005102027276 */ /* 0x000fc40007810077 */
[----:B-1----:R-:W-:Y:S02]  /*11620*/  FMNMX.FTZ R203, R0, R5, !PT ;  /* 0x0000000500cb7209 */ /* 0x002fe40007810000 */
[----:B------:R-:W-:Y:S02]  /*11630*/  FMNMX3.FTZ R0, R2, R63, R62, !PT ;  /* 0x0000003f02007276 */ /* 0x000fe4000781003e */
[----:B------:R-:W-:Y:S01]  /*11640*/  FMNMX.FTZ R3, R3, R6, !PT ;  /* 0x0000000603037209 */ /* 0x000fe20007810000 */
[C---:B------:R-:W-:Y:S01]  /*11650*/  FMUL.FTZ R2, R203.reuse, UR4 ;  /* 0x00000004cb027c20 */ /* 0x040fe20008410000 */
[----:B------:R-:W-:-:S03]  /*11660*/  FSETP.NEU.FTZ.AND P2, PT, R203, -INF , PT ;  /* 0xff800000cb00780b */ /* 0x000fc60003f5d000 */
[----:B------:R-:W1:Y:S01]  /*11670*/  SHFL.BFLY PT, R7, R3, 0x1, 0x1f ;  /* 0x0c201f0003077f89 */ /* 0x000e6200000e0000 */
[----:B------:R-:W-:-:S05]  /*11680*/  FSEL R2, R2, RZ, P2 ;  /* 0x000000ff02027208 */ /* 0x000fca0001000000 */
[----:B------:R-:W-:-:S04]  /*11690*/  FFMA.FTZ R5, R35, UR4, -R2 ;  /* 0x0000000423057c23 */ /* 0x000fc80008010802 */
[----:B------:R-:W-:Y:S01]  /*116a0*/  MUFU.EX2 R110, R5 ;  /* 0x00000005006e7308 */ /* 0x000fe20000000800 */
[----:B-1----:R-:W-:Y:S01]  /*116b0*/  FMNMX.FTZ R202, R3, R7, !PT ;  /* 0x0000000703ca7209 */ /* 0x002fe20007810000 */
[----:B------:R-:W-:-:S03]  /*116c0*/  FFMA.FTZ R3, R32, UR4, -R2 ;  /* 0x0000000420037c23 */ /* 0x000fc60008010802 */
[C---:B------:R-:W-:Y:S01]  /*116d0*/  FSETP.NEU.FTZ.AND P1, PT, R202.reuse, -INF , PT ;  /* 0xff800000ca00780b */ /* 0x040fe20003f3d000 */
[----:B------:R-:W-:Y:S02]  /*116e0*/  FMUL.FTZ R8, R202, UR4 ;  /* 0x00000004ca087c20 */ /* 0x000fe40008410000 */
[----:B------:R1:W-:Y:S03]  /*116f0*/  MUFU.EX2 R234, R3 ;  /* 0x0000000300ea7308 */ /* 0x0003e60000000800 */
[----:B------:R-:W-:Y:S01]  /*11700*/  FSEL R8, R8, RZ, P1 ;  /* 0x000000ff08087208 */ /* 0x000fe20000800000 */
[----:B-1----:R-:W-:-:S04]  /*11710*/  FFMA.FTZ R3, R31, UR4, -R2 ;  /* 0x000000041f037c23 */ /* 0x002fc80008010802 */
[----:B------:R1:W-:Y:S02]  /*11720*/  MUFU.EX2 R73, R3 ;  /* 0x0000000300497308 */ /* 0x0003e40000000800 */
[----:B-1----:R-:W-:Y:S01]  /*11730*/  FFMA.FTZ R3, R38, UR4, -R8 ;  /* 0x0000000426037c23 */ /* 0x002fe20008010808 */
[----:B----4-:R-:W-:-:S05]  /*11740*/  FMNMX3.FTZ R4, R4, R18, R251, !PT ;  /* 0x0000001204047276 */ /* 0x010fca00078100fb */
[----:B------:R-:W-:Y:S01]  /*11750*/  MUFU.EX2 R109, R3 ;  /* 0x00000003006d7308 */ /* 0x000fe20000000800 */
[----:B--2---:R-:W-:-:S05]  /*11760*/  FMNMX3.FTZ R4, R4, R250, R249, !PT ;  /* 0x000000fa04047276 */ /* 0x004fca00078100f9 */
[----:B------:R-:W1:Y:S01]  /*11770*/  SHFL.BFLY PT, R6, R4, 0x2, 0x1f ;  /* 0x0c401f0004067f89 */ /* 0x000e6200000e0000 */
[----:B------:R-:W-:-:S04]  /*11780*/  FMNMX3.FTZ R0, R0, R247, R71, !PT ;  /* 0x000000f700007276 */ /* 0x000fc80007810047 */
[----:B---3--:R-:W-:-:S04]  /*11790*/  FMNMX3.FTZ R0, R0, R245, R107, !PT ;  /* 0x000000f500007276 */ /* 0x008fc8000781006b */
[----:B------:R-:W-:-:S04]  /*117a0*/  FMNMX3.FTZ R0, R0, R223, R252, !PT ;  /* 0x000000df00007276 */ /* 0x000fc800078100fc */
[----:B------:R-:W-:-:S04]  /*117b0*/  FMNMX3.FTZ R0, R0, R246, R242, !PT ;  /* 0x000000f600007276 */ /* 0x000fc800078100f2 */
[----:B------:R-:W-:Y:S01]  /*117c0*/  FMNMX3.FTZ R5, R0, R215, R211, !PT ;  /* 0x000000d700057276 */ /* 0x000fe200078100d3 */
[----:B------:R-:W-:-:S03]  /*117d0*/  FFMA.FTZ R0, R34, UR4, -R2 ;  /* 0x0000000422007c23 */ /* 0x000fc60008010802 */
[----:B------:R-:W-:Y:S01]  /*117e0*/  FMNMX3.FTZ R5, R5, R206, R114, !PT ;  /* 0x000000ce05057276 */ /* 0x000fe20007810072 */
[----:B------:R2:W-:Y:S01]  /*117f0*/  MUFU.EX2 R248, R0 ;  /* 0x0000000000f87308 */ /* 0x0005e20000000800 */
[----:B-1----:R-:W-:-:S05]  /*11800*/  FMNMX.FTZ R4, R4, R6, !PT ;  /* 0x0000000604047209 */ /* 0x002fca0007810000 */
[----:B------:R-:W1:Y:S01]  /*11810*/  SHFL.BFLY PT, R6, R4, 0x1, 0x1f ;  /* 0x0c201f0004067f89 */ /* 0x000e6200000e0000 */
[----:B--2---:R-:W-:-:S05]  /*11820*/  FMNMX3.FTZ R0, R5, R113, R91, !PT ;  /* 0x0000007105007276 */ /* 0x004fca000781005b */
[----:B------:R-:W2:Y:S01]  /*11830*/  SHFL.BFLY PT, R7, R0, 0x2, 0x1f ;  /* 0x0c401f0000077f89 */ /* 0x000ea200000e0000 */
[----:B------:R-:W-:Y:S01]  /*11840*/  FFMA.FTZ R3, R37, UR4, -R8 ;  /* 0x0000000425037c23 */ /* 0x000fe20008010808 */
[----:B-1----:R-:W-:-:S03]  /*11850*/  FMNMX.FTZ R201, R4, R6, !PT ;  /* 0x0000000604c97209 */ /* 0x002fc60007810000 */
[----:B------:R1:W-:Y:S01]  /*11860*/  MUFU.EX2 R243, R3 ;  /* 0x0000000300f37308 */ /* 0x0003e20000000800 */
[C---:B------:R-:W-:Y:S01]  /*11870*/  FSETP.NEU.FTZ.AND P0, PT, R201.reuse, -INF , PT ;  /* 0xff800000c900780b */ /* 0x040fe20003f1d000 */
[----:B------:R-:W-:Y:S01]  /*11880*/  FMUL.FTZ R5, R201, UR4 ;  /* 0x00000004c9057c20 */ /* 0x000fe20008410000 */
[----:B--2---:R-:W-:Y:S01]  /*11890*/  FMNMX.FTZ R0, R0, R7, !PT ;  /* 0x0000000700007209 */ /* 0x004fe20007810000 */
[----:B-1----:R-:W-:-:S04]  /*118a0*/  FFMA.FTZ R3, R39, UR4, -R8 ;  /* 0x0000000427037c23 */ /* 0x002fc80008010808 */
[----:B------:R-:W1:Y:S01]  /*118b0*/  SHFL.BFLY PT, R6, R0, 0x1, 0x1f ;  /* 0x0c201f0000067f89 */ /* 0x000e6200000e0000 */
[----:B------:R2:W-:Y:S01]  /*118c0*/  MUFU.EX2 R214, R3 ;  /* 0x0000000300d67308 */ /* 0x0005e20000000800 */
[----:B------:R-:W-:-:S07]  /*118d0*/  FFMA.FTZ R4, R36, UR4, -R8 ;  /* 0x0000000424047c23 */ /* 0x000fce0008010808 */
[----:B------:R3:W-:Y:S01]  /*118e0*/  MUFU.EX2 R72, R4 ;  /* 0x0000000400487308 */ /* 0x0007e20000000800 */
[----:B--2---:R-:W-:-:S05]  /*118f0*/  FSEL R3, R5, RZ, P0 ;  /* 0x000000ff05037208 */ /* 0x004fca0000000000 */
[----:B---3--:R-:W-:-:S04]  /*11900*/  FFMA.FTZ R4, R127, UR4, -R3 ;  /* 0x000000047f047c23 */ /* 0x008fc80008010803 */
[----:B------:R2:W-:Y:S01]  /*11910*/  MUFU.EX2 R108, R4 ;  /* 0x00000004006c7308 */ /* 0x0005e20000000800 */
[----:B-1----:R-:W-:Y:S02]  /*11920*/  FMNMX.FTZ R200, R0, R6, !PT ;  /* 0x0000000600c87209 */ /* 0x002fe40007810000 */
[C---:B------:R-:W-:Y:S02]  /*11930*/  IADD3 R0, PT, PT, R232.reuse, 0x8000, RZ ;  /* 0x00008000e8007810 */ /* 0x040fe40007ffe0ff */
[----:B------:R-:W-:Y:S01]  /*11940*/  IADD3 R36, PT, PT, R232, 0x8040, RZ ;  /* 0x00008040e8247810 */ /* 0x000fe20007ffe0ff */
[----:B--2---:R-:W-:-:S04]  /*11950*/  FFMA.FTZ R4, R126, UR4, -R3 ;  /* 0x000000047e047c23 */ /* 0x004fc80008010803 */
[----:B------:R1:W2:Y:S01]  /*11960*/  MUFU.EX2 R236, R4 ;  /* 0x0000000400ec7308 */ /* 0x0002a20000000800 */
[----:B------:R-:W-:Y:S01]  /*11970*/  @P3 VIADD R36, R0, 0xffffffc0 ;  /* 0xffffffc000243836 */ /* 0x000fe20000000000 */
[----:B------:R-:W-:-:S04]  /*11980*/  FSEL R5, R202, RZ, P1 ;  /* 0x000000ffca057208 */ /* 0x000fc80000800000 */
[----:B------:R-:W3:Y:S01]  /*11990*/  LDSM.16.MT88.4 R16, [R36] ;  /* 0x000000002410783b */ /* 0x000ee20000004200 */
[----:B-1----:R-:W-:-:S04]  /*119a0*/  FFMA.FTZ R4, R40, UR4, -R3 ;  /* 0x0000000428047c23 */ /* 0x002fc80008010803 */
[----:B------:R1:W-:Y:S01]  /*119b0*/  MUFU.EX2 R84, R4 ;  /* 0x0000000400547308 */ /* 0x0003e20000000800 */
[----:B------:R-:W-:Y:S01]  /*119c0*/  FADD.FTZ R5, R70, -R5 ;  /* 0x8000000546057221 */ /* 0x000fe20000010000 */
[----:B------:R-:W-:Y:S02]  /*119d0*/  LOP3.LUT P4, RZ, R9, 0x2, RZ, 0xc0, !PT ;  /* 0x0000000209ff7812 */ /* 0x000fe4000788c0ff */
[----:B-1----:R-:W-:-:S05]  /*119e0*/  FSEL R4, R201, RZ, P0 ;  /* 0x000000ffc9047208 */ /* 0x002fca0000000000 */
[----:B------:R-:W-:-:S04]  /*119f0*/  FADD.FTZ R4, R68, -R4 ;  /* 0x8000000444047221 */ /* 0x000fc80000010000 */
[----:B------:R-:W-:Y:S01]  /*11a00*/  FMUL.FTZ R4, R4, UR4 ;  /* 0x0000000404047c20 */ /* 0x000fe20008410000 */
[----:B------:R-:W-:-:S03]  /*11a10*/  FMUL.FTZ R5, R5, UR4 ;  /* 0x0000000405057c20 */ /* 0x000fc60008410000 */
[----:B------:R1:W-:Y:S01]  /*11a20*/  MUFU.EX2 R37, R4 ;  /* 0x0000000400257308 */ /* 0x0003e20000000800 */
[----:B------:R-:W-:Y:S02]  /*11a30*/  SEL R9, R10, 0xffffffe0, !P4 ;  /* 0xffffffe00a097807 */ /* 0x000fe40006000000 */
[----:B------:R-:W-:-:S05]  /*11a40*/  FSETP.NEU.FTZ.AND P0, PT, R200, -INF , PT ;  /* 0xff800000c800780b */ /* 0x000fca0003f1d000 */
[----:B------:R4:W3:Y:S01]  /*11a50*/  MUFU.EX2 R38, R5 ;  /* 0x0000000500267308 */ /* 0x0008e20000000800 */
[----:B-1----:R-:W-:-:S07]  /*11a60*/  FFMA.FTZ R4, R41, UR4, -R3 ;  /* 0x0000000429047c23 */ /* 0x002fce0008010803 */
[----:B------:R1:W3:Y:S01]  /*11a70*/  MUFU.EX2 R85, R4 ;  /* 0x0000000400557308 */ /* 0x0002e20000000800 */
[----:B------:R-:W-:Y:S01]  /*11a80*/  IADD3 R204, PT, PT, R9, R36, RZ ;  /* 0x0000002409cc7210 */ /* 0x000fe20007ffe0ff */
[----:B----4-:R-:W-:Y:S01]  /*11a90*/  FMUL.FTZ R5, R200, UR4 ;  /* 0x00000004c8057c20 */ /* 0x010fe20008410000 */
[----:B------:R-:W-:-:S03]  /*11aa0*/  FSEL R7, R203, RZ, P2 ;  /* 0x000000ffcb077208 */ /* 0x000fc60001000000 */
[----:B------:R-:W4:Y:S01]  /*11ab0*/  LDSM.16.MT88.4 R24, [R204] ;  /* 0x00000000cc18783b */ /* 0x000f220000004200 */
[----:B------:R-:W-:Y:S02]  /*11ac0*/  FSEL R0, R5, RZ, P0 ;  /* 0x000000ff05007208 */ /* 0x000fe40000000000 */
[----:B------:R-:W-:Y:S01]  /*11ad0*/  FSEL R6, R200, RZ, P0 ;  /* 0x000000ffc8067208 */ /* 0x000fe20000000000 */
[----:B------:R-:W-:Y:S02]  /*11ae0*/  FADD.FTZ R11, R80, -R7 ;  /* 0x80000007500b7221 */ /* 0x000fe40000010000 */
[----:B-1----:R-:W-:Y:S02]  /*11af0*/  FFMA.FTZ R4, R131, UR4, -R0 ;  /* 0x0000000483047c23 */ /* 0x002fe40008010800 */
[----:B------:R-:W-:Y:S01]  /*11b00*/  FADD.FTZ R28, R69, -R6 ;  /* 0x80000006451c7221 */ /* 0x000fe20000010000 */
[--C-:B------:R-:W-:Y:S01]  /*11b10*/  FFMA.FTZ R9, R130, UR4, -R0.reuse ;  /* 0x0000000482097c23 */ /* 0x100fe20008010800 */
[----:B--2---:R-:W-:Y:S01]  /*11b20*/  F2FP.BF16.F32.PACK_AB R5, R236, R108 ;  /* 0x0000006cec05723e */ /* 0x004fe200000010ff */
[----:B------:R1:W-:Y:S01]  /*11b30*/  MUFU.EX2 R39, R4 ;  /* 0x0000000400277308 */ /* 0x0003e20000000800 */
[----:B------:R-:W-:Y:S01]  /*11b40*/  F2FP.BF16.F32.PACK_AB R6, R72, R214 ;  /* 0x000000d64806723e */ /* 0x000fe200000010ff */
[----:B---3--:R-:W-:Y:S01]  /*11b50*/  FMUL.FTZ R172, R172, R38 ;  /* 0x00000026acac7220 */ /* 0x008fe20000410000 */
[----:B------:R-:W-:Y:S01]  /*11b60*/  F2FP.BF16.F32.PACK_AB R7, R85, R84 ;  /* 0x000000545507723e */ /* 0x000fe200000010ff */
[-C--:B------:R-:W-:Y:S01]  /*11b70*/  FMUL.FTZ R173, R173, R38.reuse ;  /* 0x00000026adad7220 */ /* 0x080fe20000410000 */
[-C--:B------:R-:W-:Y:S01]  /*11b80*/  FMUL.FTZ R174, R174, R37.reuse ;  /* 0x00000025aeae7220 */ /* 0x080fe20000410000 */
[-C--:B------:R-:W-:Y:S01]  /*11b90*/  FMUL.FTZ R175, R175, R37.reuse ;  /* 0x00000025afaf7220 */ /* 0x080fe20000410000 */
[----:B------:R-:W-:Y:S01]  /*11ba0*/  FFMA.FTZ R10, R42, UR4, -R0 ;  /* 0x000000042a0a7c23 */ /* 0x000fe20008010800 */
[----:B------:R2:W-:Y:S01]  /*11bb0*/  MUFU.EX2 R244, R9 ;  /* 0x0000000900f47308 */ /* 0x0005e20000000800 */
[-C--:B------:R-:W-:Y:S01]  /*11bc0*/  FMUL.FTZ R184, R184, R38.reuse ;  /* 0x00000026b8b87220 */ /* 0x080fe20000410000 */
[----:B------:R-:W-:Y:S01]  /*11bd0*/  FMUL.FTZ R185, R185, R38 ;  /* 0x00000026b9b97220 */ /* 0x000fe20000410000 */
[----:B------:R-:W-:Y:S01]  /*11be0*/  FMUL.FTZ R186, R186, R37 ;  /* 0x00000025baba7220 */ /* 0x000fe20000410000 */
[----:B-1----:R-:W-:Y:S01]  /*11bf0*/  F2FP.BF16.F32.PACK_AB R4, R243, R109 ;  /* 0x0000006df304723e */ /* 0x002fe200000010ff */
[----:B------:R-:W-:Y:S01]  /*11c00*/  FMUL.FTZ R187, R187, R37 ;  /* 0x00000025bbbb7220 */ /* 0x000fe20000410000 */
[----:B--2---:R-:W-:-:S05]  /*11c10*/  FMUL.FTZ R9, R11, UR4 ;  /* 0x000000040b097c20 */ /* 0x004fca0008410000 */
[----:B------:R-:W-:Y:S01]  /*11c20*/  HMMA.16816.F32.BF16 R32, R4, R22, R172 ;  /* 0x000000160420723c */ /* 0x000fe200000418ac */
[----:B------:R-:W-:Y:S01]  /*11c30*/  MUFU.EX2 R174, R10 ;  /* 0x0000000a00ae7308 */ /* 0x000fe20000000800 */
[----:B------:R-:W-:-:S07]  /*11c40*/  FMUL.FTZ R188, R188, R38 ;  /* 0x00000026bcbc7220 */ /* 0x000fce0000410000 */
[----:B------:R1:W2:Y:S01]  /*11c50*/  MUFU.EX2 R10, R9 ;  /* 0x00000009000a7308 */ /* 0x0002a20000000800 */
[----:B------:R-:W-:Y:S01]  /*11c60*/  HMMA.16816.F32.BF16 R48, R4, R16, R184 ;  /* 0x000000100430723c */ /* 0x000fe200000418b8 */
[----:B------:R-:W-:Y:S01]  /*11c70*/  FMUL.FTZ R189, R189, R38 ;  /* 0x00000026bdbd7220 */ /* 0x000fe20000410000 */
[-C--:B------:R-:W-:Y:S01]  /*11c80*/  FMUL.FTZ R190, R190, R37.reuse ;  /* 0x00000025bebe7220 */ /* 0x080fe20000410000 */
[----:B------:R-:W-:Y:S01]  /*11c90*/  FMUL.FTZ R191, R191, R37 ;  /* 0x00000025bfbf7220 */ /* 0x000fe20000410000 */
[----:B------:R-:W-:Y:S01]  /*11ca0*/  FMUL.FTZ R11, R28, UR4 ;  /* 0x000000041c0b7c20 */ /* 0x000fe20008410000 */
[----:B-1----:R-:W-:-:S04]  /*11cb0*/  FFMA.FTZ R9, R132, UR4, -R0 ;  /* 0x0000000484097c23 */ /* 0x002fc80008010800 */
[----:B------:R1:W-:Y:S01]  /*11cc0*/  MUFU.EX2 R185, R9 ;  /* 0x0000000900b97308 */ /* 0x0003e20000000800 */
[----:B------:R-:W-:Y:S01]  /*11cd0*/  HMMA.16816.F32.BF16 R44, R4, R18, R188 ;  /* 0x00000012042c723c */ /* 0x000fe200000418bc */
[-C--:B------:R-:W-:Y:S01]  /*11ce0*/  FMUL.FTZ R196, R196, R38.reuse ;  /* 0x00000026c4c47220 */ /* 0x080fe20000410000 */
[----:B------:R-:W-:Y:S01]  /*11cf0*/  FMUL.FTZ R197, R197, R38 ;  /* 0x00000026c5c57220 */ /* 0x000fe20000410000 */
[-C--:B------:R-:W-:Y:S01]  /*11d00*/  FMUL.FTZ R198, R198, R37.reuse ;  /* 0x00000025c6c67220 */ /* 0x080fe20000410000 */
[----:B------:R-:W-:Y:S01]  /*11d10*/  FMUL.FTZ R199, R199, R37 ;  /* 0x00000025c7c77220 */ /* 0x000fe20000410000 */
[----:B-1----:R-:W-:-:S04]  /*11d20*/  FFMA.FTZ R9, R208, UR4, -R2 ;  /* 0x00000004d0097c23 */ /* 0x002fc80008010802 */
[----:B------:R1:W-:Y:S01]  /*11d30*/  MUFU.EX2 R173, R9 ;  /* 0x0000000900ad7308 */ /* 0x0003e20000000800 */
[-C--:B------:R-:W-:Y:S01]  /*11d40*/  FMUL.FTZ R168, R168, R38.reuse ;  /* 0x00000026a8a87220 */ /* 0x080fe20000410000 */
[----:B------:R-:W-:Y:S01]  /*11d50*/  FMUL.FTZ R169, R169, R38 ;  /* 0x00000026a9a97220 */ /* 0x000fe20000410000 */
[-C--:B------:R-:W-:Y:S01]  /*11d60*/  FMUL.FTZ R170, R170, R37.reuse ;  /* 0x00000025aaaa7220 */ /* 0x080fe20000410000 */
[----:B------:R-:W-:-:S04]  /*11d70*/  FMUL.FTZ R171, R171, R37 ;  /* 0x00000025abab7220 */ /* 0x000fc80000410000 */
[----:B------:R-:W3:Y:S01]  /*11d80*/  MUFU.EX2 R11, R11 ;  /* 0x0000000b000b7308 */ /* 0x000ee20000000800 */
[----:B-1----:R-:W-:-:S07]  /*11d90*/  FFMA.FTZ R9, R135, UR4, -R2 ;  /* 0x0000000487097c23 */ /* 0x002fce0008010802 */
[----:B------:R1:W-:Y:S01]  /*11da0*/  MUFU.EX2 R189, R9 ;  /* 0x0000000900bd7308 */ /* 0x0003e20000000800 */
[----:B------:R-:W-:Y:S01]  /*11db0*/  IMAD.MOV.U32 R130, RZ, RZ, R63 ;  /* 0x000000ffff827224 */ /* 0x000fe200078e003f */
[----:B------:R-:W-:Y:S01]  /*11dc0*/  MOV R131, R62 ;  /* 0x0000003e00837202 */ /* 0x000fe20000000f00 */
[-C--:B------:R-:W-:Y:S01]  /*11dd0*/  FMUL.FTZ R192, R192, R38.reuse ;  /* 0x00000026c0c07220 */ /* 0x080fe20000410000 */
[----:B------:R-:W-:Y:S01]  /*11de0*/  MOV R126, R61 ;  /* 0x0000003d007e7202 */ /* 0x000fe20000000f00 */
[----:B------:R-:W-:Y:S01]  /*11df0*/  FMUL.FTZ R193, R193, R38 ;  /* 0x00000026c1c17220 */ /* 0x000fe20000410000 */
[----:B------:R-:W-:Y:S01]  /*11e00*/  MOV R127, R60 ;  /* 0x0000003c007f7202 */ /* 0x000fe20000000f00 */
[-C--:B------:R-:W-:Y:S01]  /*11e10*/  FMUL.FTZ R194, R194, R37.reuse ;  /* 0x00000025c2c27220 */ /* 0x080fe20000410000 */
[----:B------:R-:W-:Y:S01]  /*11e20*/  FMUL.FTZ R195, R195, R37 ;  /* 0x00000025c3c37220 */ /* 0x000fe20000410000 */
[----:B----4-:R-:W-:Y:S01]  /*11e30*/  HMMA.16816.F32.BF16 R60, R4, R26, R196 ;  /* 0x0000001a043c723c */ /* 0x010fe200000418c4 */
[----:B-1----:R-:W-:-:S04]  /*11e40*/  FFMA.FTZ R9, R133, UR4, -R2 ;  /* 0x0000000485097c23 */ /* 0x002fc80008010802 */
[----:B------:R1:W-:Y:S01]  /*11e50*/  MUFU.EX2 R190, R9 ;  /* 0x0000000900be7308 */ /* 0x0003e20000000800 */
[-C--:B------:R-:W-:Y:S01]  /*11e60*/  FMUL.FTZ R176, R176, R38.reuse ;  /* 0x00000026b0b07220 */ /* 0x080fe20000410000 */
[-C--:B------:R-:W-:Y:S01]  /*11e70*/  FMUL.FTZ R177, R177, R38.reuse ;  /* 0x00000026b1b17220 */ /* 0x080fe20000410000 */
[-C--:B------:R-:W-:Y:S01]  /*11e80*/  FMUL.FTZ R180, R180, R38.reuse ;  /* 0x00000026b4b47220 */ /* 0x080fe20000410000 */
[----:B------:R-:W-:Y:S01]  /*11e90*/  FMUL.FTZ R181, R181, R38 ;  /* 0x00000026b5b57220 */ /* 0x000fe20000410000 */
[-C--:B------:R-:W-:Y:S01]  /*11ea0*/  FMUL.FTZ R178, R178, R37.reuse ;  /* 0x00000025b2b27220 */ /* 0x080fe20000410000 */
[-C--:B------:R-:W-:Y:S01]  /*11eb0*/  FMUL.FTZ R179, R179, R37.reuse ;  /* 0x00000025b3b37220 */ /* 0x080fe20000410000 */
[-C--:B------:R-:W-:Y:S01]  /*11ec0*/  FMUL.FTZ R182, R182, R37.reuse ;  /* 0x00000025b6b67220 */ /* 0x080fe20000410000 */
[----:B------:R-:W-:Y:S01]  /*11ed0*/  FMUL.FTZ R183, R183, R37 ;  /* 0x00000025b7b77220 */ /* 0x000fe20000410000 */
[----:B------:R-:W-:Y:S01]  /*11ee0*/  HMMA.16816.F32.BF16 R40, R4, R20, R168 ;  /* 0x000000140428723c */ /* 0x000fe200000418a8 */
[----:B-1----:R-:W-:-:S04]  /*11ef0*/  FFMA.FTZ R9, R29, UR4, -R2 ;  /* 0x000000041d097c23 */ /* 0x002fc80008010802 */
[----:B------:R1:W-:Y:S03]  /*11f00*/  MUFU.EX2 R196, R9 ;  /* 0x0000000900c47308 */ /* 0x0003e60000000800 */
[----:B------:R-:W-:Y:S01]  /*11f10*/  HMMA.16816.F32.BF16 R64, R4, R24, R192 ;  /* 0x000000180440723c */ /* 0x000fe200000418c0 */
[----:B------:R-:W-:Y:S01]  /*11f20*/  MOV R192, R73 ;  /* 0x0000004900c07202 */ /* 0x000fe20000000f00 */
[-C--:B--2---:R-:W-:Y:S01]  /*11f30*/  FMUL.FTZ R164, R164, R10.reuse ;  /* 0x0000000aa4a47220 */ /* 0x084fe20000410000 */
[-C--:B------:R-:W-:Y:S01]  /*11f40*/  FMUL.FTZ R165, R165, R10.reuse ;  /* 0x0000000aa5a57220 */ /* 0x080fe20000410000 */
[-C--:B---3--:R-:W-:Y:S01]  /*11f50*/  FMUL.FTZ R166, R166, R11.reuse ;  /* 0x0000000ba6a67220 */ /* 0x088fe20000410000 */
[----:B------:R-:W-:Y:S01]  /*11f60*/  FMUL.FTZ R167, R167, R11 ;  /* 0x0000000ba7a77220 */ /* 0x000fe20000410000 */
[----:B------:R-:W-:Y:S01]  /*11f70*/  FMUL.FTZ R144, R144, R10 ;  /* 0x0000000a90907220 */ /* 0x000fe20000410000 */
[----:B-1----:R-:W-:-:S04]  /*11f80*/  FFMA.FTZ R9, R218, UR4, -R0 ;  /* 0x00000004da097c23 */ /* 0x002fc80008010800 */
[----:B------:R1:W-:Y:S01]  /*11f90*/  MUFU.EX2 R171, R9 ;  /* 0x0000000900ab7308 */ /* 0x0003e20000000800 */
[C---:B------:R-:W-:Y:S01]  /*11fa0*/  HMMA.16816.F32.BF16 R176, R4.reuse, R12, R176 ;  /* 0x0000000c04b0723c */ /* 0x040fe200000418b0 */
[-C--:B------:R-:W-:Y:S01]  /*11fb0*/  FMUL.FTZ R145, R145, R10.reuse ;  /* 0x0000000a91917220 */ /* 0x080fe20000410000 */
[-C--:B------:R-:W-:Y:S01]  /*11fc0*/  FMUL.FTZ R146, R146, R11.reuse ;  /* 0x0000000b92927220 */ /* 0x080fe20000410000 */
[-C--:B------:R-:W-:Y:S01]  /*11fd0*/  FMUL.FTZ R147, R147, R11.reuse ;  /* 0x0000000b93937220 */ /* 0x080fe20000410000 */
[-C--:B------:R-:W-:Y:S01]  /*11fe0*/  FMUL.FTZ R160, R160, R10.reuse ;  /* 0x0000000aa0a07220 */ /* 0x080fe20000410000 */
[----:B------:R-:W-:Y:S01]  /*11ff0*/  FMUL.FTZ R161, R161, R10 ;  /* 0x0000000aa1a17220 */ /* 0x000fe20000410000 */
[-C--:B------:R-:W-:Y:S01]  /*12000*/  FMUL.FTZ R162, R162, R11.reuse ;  /* 0x0000000ba2a27220 */ /* 0x080fe20000410000 */
[----:B------:R-:W-:Y:S01]  /*12010*/  FMUL.FTZ R163, R163, R11 ;  /* 0x0000000ba3a37220 */ /* 0x000fe20000410000 */
[----:B------:R-:W-:Y:S01]  /*12020*/  HMMA.16816.F32.BF16 R52, R4, R14, R180 ;  /* 0x0000000e0434723c */ /* 0x000fe200000418b4 */
[----:B------:R-:W-:Y:S01]  /*12030*/  F2FP.BF16.F32.PACK_AB R4, R248, R110 ;  /* 0x0000006ef804723e */ /* 0x000fe200000010ff */
[----:B------:R-:W-:Y:S01]  /*12040*/  FMUL.FTZ R140, R140, R10 ;  /* 0x0000000a8c8c7220 */ /* 0x000fe20000410000 */
[----:B------:R-:W-:Y:S01]  /*12050*/  F2FP.BF16.F32.PACK_AB R5, R244, R39 ;  /* 0x00000027f405723e */ /* 0x000fe200000010ff */
[--C-:B-1----:R-:W-:Y:S01]  /*12060*/  FFMA.FTZ R9, R213, UR4, -R8.reuse ;  /* 0x00000004d5097c23 */ /* 0x102fe20008010808 */
[----:B------:R-:W-:Y:S01]  /*12070*/  F2FP.BF16.F32.PACK_AB R6, R192, R234 ;  /* 0x000000eac006723e */ /* 0x000fe200000010ff */
[----:B------:R-:W-:Y:S01]  /*12080*/  FMUL.FTZ R141, R141, R10 ;  /* 0x0000000a8d8d7220 */ /* 0x000fe20000410000 */
[----:B------:R-:W-:Y:S01]  /*12090*/  F2FP.BF16.F32.PACK_AB R7, R185, R174 ;  /* 0x000000aeb907723e */ /* 0x000fe200000010ff */
[----:B------:R1:W-:Y:S01]  /*120a0*/  MUFU.EX2 R186, R9 ;  /* 0x0000000900ba7308 */ /* 0x0003e20000000800 */
        /* <DEDUP_REMOVED lines=16> */
[----:B-1----:R-:W-:Y:S01]  /*121b0*/  FFMA.FTZ R9, R205, UR4, -R8 ;  /* 0x00000004cd097c23 */ /* 0x002fe20008010808 */
[-C--:B------:R-:W-:Y:S01]  /*121c0*/  FMUL.FTZ R150, R150, R11.reuse ;  /* 0x0000000b96967220 */ /* 0x080fe20000410000 */
[----:B------:R-:W-:-:S02]  /*121d0*/  FMUL.FTZ R151, R151, R11 ;  /* 0x0000000b97977220 */ /* 0x000fc40000410000 */
[----:B------:R1:W-:Y:S01]  /*121e0*/  MUFU.EX2 R187, R9 ;  /* 0x0000000900bb7308 */ /* 0x0003e20000000800 */
[C---:B------:R-:W-:Y:S08]  /*121f0*/  HMMA.16816.F32.BF16 R164, R4.reuse, R20, R164 ;  /* 0x0000001404a4723c */ /* 0x040ff000000418a4 */
[----:B------:R-:W-:Y:S01]  /*12200*/  HMMA.16816.F32.BF16 R144, R4, R22, R144 ;  /* 0x000000160490723c */ /* 0x000fe20000041890 */
[----:B------:R-:W2:Y:S01]  /*12210*/  LDSM.16.MT88.4 R20, [R232+0x8800] ;  /* 0x00880000e814783b */ /* 0x000ea20000004200 */
[----:B-1----:R-:W-:-:S06]  /*12220*/  FFMA.FTZ R9, R134, UR4, -R8 ;  /* 0x0000000486097c23 */ /* 0x002fcc0008010808 */
[C---:B------:R-:W-:Y:S01]  /*12230*/  HMMA.16816.F32.BF16 R160, R4.reuse, R12, R160 ;  /* 0x0000000c04a0723c */ /* 0x040fe200000418a0 */
[----:B------:R1:W-:Y:S07]  /*12240*/  MUFU.EX2 R194, R9 ;  /* 0x0000000900c27308 */ /* 0x0003ee0000000800 */
[C---:B------:R-:W-:Y:S01]  /*12250*/  HMMA.16816.F32.BF16 R140, R4.reuse, R14, R140 ;  /* 0x0000000e048c723c */ /* 0x040fe2000004188c */
[----:B------:R-:W-:Y:S07]  /*12260*/  LDSM.16.MT88.4 R12, [R36+0x800] ;  /* 0x00080000240c783b */ /* 0x000fee0000004200 */
[----:B------:R-:W-:Y:S01]  /*12270*/  HMMA.16816.F32.BF16 R156, R4, R16, R156 ;  /* 0x00000010049c723c */ /* 0x000fe2000004189c */
[----:B-1----:R-:W-:-:S07]  /*12280*/  FFMA.FTZ R9, R30, UR4, -R8 ;  /* 0x000000041e097c23 */ /* 0x002fce0008010808 */
[C---:B------:R-:W-:Y:S01]  /*12290*/  HMMA.16816.F32.BF16 R136, R4.reuse, R18, R136 ;  /* 0x000000120488723c */ /* 0x040fe20000041888 */
[----:B------:R-:W1:Y:S07]  /*122a0*/  LDSM.16.MT88.4 R16, [R235+0x8800] ;  /* 0x00880000eb10783b */ /* 0x000e6e0000004200 */
[C---:B------:R-:W-:Y:S01]  /*122b0*/  HMMA.16816.F32.BF16 R152, R4.reuse, R24, R152 ;  /* 0x000000180498723c */ /* 0x040fe20000041898 */
[----:B------:R3:W4:Y:S07]  /*122c0*/  MUFU.EX2 R195, R9 ;  /* 0x0000000900c37308 */ /* 0x00072e0000000800 */
[----:B------:R-:W-:Y:S01]  /*122d0*/  HMMA.16816.F32.BF16 R148, R4, R26, R148 ;  /* 0x0000001a0494723c */ /* 0x000fe20000041894 */
[----:B------:R-:W1:Y:S01]  /*122e0*/  LDSM.16.MT88.4 R24, [R204+0x800] ;  /* 0x00080000cc18783b */ /* 0x000e620000004200 */
[--C-:B------:R-:W-:Y:S01]  /*122f0*/  FFMA.FTZ R4, R212, UR4, -R3.reuse ;  /* 0x00000004d4047c23 */ /* 0x100fe20008010803 */
[----:B---3--:R-:W-:-:S03]  /*12300*/  FFMA.FTZ R9, R220, UR4, -R3 ;  /* 0x00000004dc097c23 */ /* 0x008fc60008010803 */
[----:B------:R3:W-:Y:S01]  /*12310*/  MUFU.EX2 R193, R4 ;  /* 0x0000000400c17308 */ /* 0x0007e20000000800 */
[----:B------:R-:W-:Y:S01]  /*12320*/  FFMA.FTZ R5, R221, UR4, -R0 ;  /* 0x00000004dd057c23 */ /* 0x000fe20008010800 */
[----:B----4-:R-:W-:Y:S01]  /*12330*/  F2FP.BF16.F32.PACK_AB R6, R195, R194 ;  /* 0x000000c2c306723e */ /* 0x010fe200000010ff */
[----:B------:R-:W4:Y:S05]  /*12340*/  LDL.LU R212, [R1+0x20] ;  /* 0x0000200001d47983 */ /* 0x000f2a0000300800 */
[----:B------:R2:W-:Y:S01]  /*12350*/  MUFU.EX2 R182, R9 ;  /* 0x0000000900b67308 */ /* 0x0005e20000000800 */
[----:B---3--:R-:W-:-:S07]  /*12360*/  FFMA.FTZ R4, R209, UR4, -R3 ;  /* 0x00000004d1047c23 */ /* 0x008fce0008010803 */
[----:B------:R3:W-:Y:S01]  /*12370*/  MUFU.EX2 R199, R4 ;  /* 0x0000000400c77308 */ /* 0x0007e20000000800 */
[----:B--2---:R-:W-:-:S07]  /*12380*/  FFMA.FTZ R9, R219, UR4, -R3 ;  /* 0x00000004db097c23 */ /* 0x004fce0008010803 */
[----:B------:R2:W1:Y:S01]  /*12390*/  MUFU.EX2 R183, R9 ;  /* 0x0000000900b77308 */ /* 0x0004620000000800 */
[----:B---3--:R-:W-:-:S07]  /*123a0*/  FFMA.FTZ R4, R217, UR4, -R0 ;  /* 0x00000004d9047c23 */ /* 0x008fce0008010800 */
[----:B------:R1:W3:Y:S01]  /*123b0*/  MUFU.EX2 R175, R5 ;  /* 0x0000000500af7308 */ /* 0x0002e20000000800 */
[----:B--2---:R-:W-:-:S07]  /*123c0*/  FFMA.FTZ R9, R216, UR4, -R0 ;  /* 0x00000004d8097c23 */ /* 0x004fce0008010800 */
[----:B------:R2:W-:Y:S08]  /*123d0*/  MUFU.EX2 R181, R4 ;  /* 0x0000000400b57308 */ /* 0x0005f00000000800 */
[----:B------:R-:W3:Y:S01]  /*123e0*/  MUFU.EX2 R191, R9 ;  /* 0x0000000900bf7308 */ /* 0x000ee20000000800 */
[----:B-1----:R-:W-:Y:S02]  /*123f0*/  F2FP.BF16.F32.PACK_AB R5, R183, R182 ;  /* 0x000000b6b705723e */ /* 0x002fe400000010ff */
[----:B------:R-:W-:-:S02]  /*12400*/  F2FP.BF16.F32.PACK_AB R7, R199, R193 ;  /* 0x000000c1c707723e */ /* 0x000fc400000010ff */
[----:B--2---:R-:W-:-:S07]  /*12410*/  F2FP.BF16.F32.PACK_AB R4, R187, R186 ;  /* 0x000000babb04723e */ /* 0x004fce00000010ff */
[----:B------:R-:W-:Y:S01]  /*12420*/  HMMA.16816.F32.BF16 R40, R4, R20, R40 ;  /* 0x000000140428723c */ /* 0x000fe20000041828 */
[----:B------:R-:W-:-:S07]  /*12430*/  MOV R188, R82 ;  /* 0x0000005200bc7202 */ /* 0x000fce0000000f00 */
[----:B------:R-:W-:Y:S01]  /*12440*/  HMMA.16816.F32.BF16 R32, R4, R22, R32 ;  /* 0x000000160420723c */ /* 0x000fe20000041820 */
[----:B------:R-:W-:-:S07]  /*12450*/  MOV R170, R81 ;  /* 0x0000005100aa7202 */ /* 0x000fce0000000f00 */
[C---:B------:R-:W-:Y:S08]  /*12460*/  HMMA.16816.F32.BF16 R28, R4.reuse, R16, R176 ;  /* 0x00000010041c723c */ /* 0x040ff000000418b0 */
[C---:B------:R-:W-:Y:S08]  /*12470*/  HMMA.16816.F32.BF16 R52, R4.reuse, R18, R52 ;  /* 0x000000120434723c */ /* 0x040ff00000041834 */
[C---:B------:R-:W-:Y:S08]  /*12480*/  HMMA.16816.F32.BF16 R48, R4.reuse, R12, R48 ;  /* 0x0000000c0430723c */ /* 0x040ff00000041830 */
[C---:B------:R-:W-:Y:S08]  /*12490*/  HMMA.16816.F32.BF16 R44, R4.reuse, R14, R44 ;  /* 0x0000000e042c723c */ /* 0x040ff0000004182c */
[C---:B------:R-:W-:Y:S08]  /*124a0*/  HMMA.16816.F32.BF16 R64, R4.reuse, R24, R64 ;  /* 0x000000180440723c */ /* 0x040ff00000041840 */
[----:B------:R-:W-:Y:S01]  /*124b0*/  HMMA.16816.F32.BF16 R60, R4, R26, R60 ;  /* 0x0000001a043c723c */ /* 0x000fe2000004183c */
[----:B------:R-:W-:-:S02]  /*124c0*/  F2FP.BF16.F32.PACK_AB R4, R189, R173 ;  /* 0x000000adbd04723e */ /* 0x000fc400000010ff */
[----:B---3--:R-:W-:Y:S02]  /*124d0*/  F2FP.BF16.F32.PACK_AB R5, R175, R171 ;  /* 0x000000abaf05723e */ /* 0x008fe400000010ff */
[----:B------:R-:W-:Y:S02]  /*124e0*/  F2FP.BF16.F32.PACK_AB R6, R196, R190 ;  /* 0x000000bec406723e */ /* 0x000fe400000010ff */
[----:B------:R-:W-:-:S07]  /*124f0*/  F2FP.BF16.F32.PACK_AB R7, R191, R181 ;  /* 0x000000b5bf07723e */ /* 0x000fce00000010ff */
[----:B------:R-:W-:Y:S01]  /*12500*/  HMMA.16816.F32.BF16 R80, R4, R26, R148 ;  /* 0x0000001a0450723c */ /* 0x000fe20000041894 */
[----:B------:R-:W2:Y:S02]  /*12510*/  LDL.LU R149, [R1+0xb0] ;  /* 0x0000b00001957983 */ /* 0x000ea40000300800 */
[----:B--2---:R-:W-:Y:S02]  /*12520*/  FFMA.FTZ R39, R149, R11, R39 ;  /* 0x0000000b95277223 */ /* 0x004fe40000010027 */
[----:B------:R-:W2:Y:S02]  /*12530*/  LDL.LU R149, [R1+0xac] ;  /* 0x0000ac0001957983 */ /* 0x000ea40000300800 */
[----:B--2---:R-:W-:Y:S02]  /*12540*/  FFMA.FTZ R109, R149, R38, R109 ;  /* 0x00000026956d7223 */ /* 0x004fe4000001006d */
[----:B------:R-:W2:Y:S01]  /*12550*/  LDL.LU R149, [R1+0xb4] ;  /* 0x0000b40001957983 */ /* 0x000ea20000300800 */
[----:B------:R-:W-:Y:S01]  /*12560*/  FFMA.FTZ R9, R224, UR4, -R2 ;  /* 0x00000004e0097c23 */ /* 0x000fe20008010802 */
[----:B------:R-:W-:-:S03]  /*12570*/  MOV R132, R92 ;  /* 0x0000005c00847202 */ /* 0x000fc60000000f00 */
[----:B------:R1:W-:Y:S01]  /*12580*/  MUFU.EX2 R197, R9 ;  /* 0x0000000900c57308 */ /* 0x0003e20000000800 */
[----:B------:R-:W-:Y:S01]  /*12590*/  HMMA.16816.F32.BF16 R92, R4, R24, R152 ;  /* 0x00000018045c723c */ /* 0x000fe20000041898 */
[----:B------:R-:W-:Y:S01]  /*125a0*/  MOV R169, R71 ;  /* 0x0000004700a97202 */ /* 0x000fe20000000f00 */
[----:B------:R-:W-:Y:S01]  /*125b0*/  IMAD.MOV.U32 R172, RZ, RZ, R72 ;  /* 0x000000ffffac7224 */ /* 0x000fe200078e0048 */
[----:B------:R-:W-:Y:S01]  /*125c0*/  MOV R180, R78 ;  /* 0x0000004e00b47202 */ /* 0x000fe20000000f00 */
[----:B------:R-:W-:Y:S01]  /*125d0*/  IMAD.MOV.U32 R184, RZ, RZ, R75 ;  /* 0x000000ffffb87224 */ /* 0x000fe200078e004b */
[----:B------:R-:W-:Y:S01]  /*125e0*/  MOV R168, R74 ;  /* 0x0000004a00a87202 */ /* 0x000fe20000000f00 */
[----:B------:R-:W-:Y:S01]  /*125f0*/  LDSM.16.MT88.4 R24, [R204+0x1000] ;  /* 0x00100000cc18783b */ /* 0x000fe20000004200 */
[----:B-1----:R-:W-:-:S04]  /*12600*/  FFMA.FTZ R9, R128, UR4, -R2 ;  /* 0x0000000480097c23 */ /* 0x002fc80008010802 */
[----:B------:R1:W-:Y:S02]  /*12610*/  MUFU.EX2 R155, R9 ;  /* 0x00000009009b7308 */ /* 0x0003e40000000800 */
[----:B-1----:R-:W-:-:S06]  /*12620*/  FFMA.FTZ R9, R124, UR4, -R2 ;  /* 0x000000047c097c23 */ /* 0x002fcc0008010802 */
[----:B------:R1:W-:Y:S02]  /*12630*/  MUFU.EX2 R224, R9 ;  /* 0x0000000900e07308 */ /* 0x0003e40000000800 */
[----:B-1----:R-:W-:-:S06]  /*12640*/  FFMA.FTZ R9, R56, UR4, -R2 ;  /* 0x0000000438097c23 */ /* 0x002fcc0008010802 */
[----:B------:R1:W3:Y:S02]  /*12650*/  MUFU.EX2 R198, R9 ;  /* 0x0000000900c67308 */ /* 0x0002e40000000800 */
[----:B-1----:R-:W-:-:S06]  /*12660*/  FFMA.FTZ R9, R227, UR4, -R0 ;  /* 0x00000004e3097c23 */ /* 0x002fcc0008010800 */
[----:B------:R1:W-:Y:S01]  /*12670*/  MUFU.EX2 R179, R9 ;  /* 0x0000000900b37308 */ /* 0x0003e20000000800 */
[----:B------:R-:W-:Y:S01]  /*12680*/  HMMA.16816.F32.BF16 R68, R4, R20, R164 ;  /* 0x000000140444723c */ /* 0x000fe200000418a4 */
[----:B-1----:R-:W-:-:S06]  /*12690*/  FFMA.FTZ R9, R226, UR4, -R8 ;  /* 0x00000004e2097c23 */ /* 0x002fcc0008010808 */
[----:B------:R1:W-:Y:S01]  /*126a0*/  MUFU.EX2 R178, R9 ;  /* 0x0000000900b27308 */ /* 0x0003e20000000800 */
[----:B--2---:R-:W-:Y:S02]  /*126b0*/  FFMA.FTZ R108, R149, R37, R108 ;  /* 0x00000025956c7223 */ /* 0x004fe4000001006c */
[----:B------:R-:W2:Y:S01]  /*126c0*/  LDL.LU R149, [R1+0x3c] ;  /* 0x00003c0001957983 */ /* 0x000ea20000300800 */
[----:B-1----:R-:W-:-:S04]  /*126d0*/  FFMA.FTZ R9, R129, UR4, -R8 ;  /* 0x0000000481097c23 */ /* 0x002fc80008010808 */
[----:B------:R1:W-:Y:S01]  /*126e0*/  MUFU.EX2 R217, R9 ;  /* 0x0000000900d97308 */ /* 0x0003e20000000800 */
[C---:B------:R-:W-:Y:S01]  /*126f0*/  HMMA.16816.F32.BF16 R144, R4.reuse, R22, R144 ;  /* 0x000000160490723c */ /* 0x040fe20000041890 */
[----:B------:R-:W4:Y:S07]  /*12700*/  LDSM.16.MT88.4 R20, [R232+0x9000] ;  /* 0x00900000e814783b */ /* 0x000f2e0000004200 */
[----:B------:R-:W-:Y:S01]  /*12710*/  HMMA.16816.F32.BF16 R160, R4, R16, R160 ;  /* 0x0000001004a0723c */ /* 0x000fe200000418a0 */
[----:B-1----:R-:W-:-:S07]  /*12720*/  FFMA.FTZ R9, R58, UR4, -R8 ;  /* 0x000000043a097c23 */ /* 0x002fce0008010808 */
[C---:B------:R-:W-:Y:S01]  /*12730*/  HMMA.16816.F32.BF16 R72, R4.reuse, R18, R140 ;  /* 0x000000120448723c */ /* 0x040fe2000004188c */
[----:B------:R-:W1:Y:S01]  /*12740*/  LDSM.16.MT88.4 R16, [R235+0x9000] ;  /* 0x00900000eb10783b */ /* 0x000e620000004200 */
[----:B------:R3:W4:Y:S06]  /*12750*/  MUFU.EX2 R208, R9 ;  /* 0x0000000900d07308 */ /* 0x00072c0000000800 */
[C---:B------:R-:W-:Y:S08]  /*12760*/  HMMA.16816.F32.BF16 R96, R4.reuse, R12, R156 ;  /* 0x0000000c0460723c */ /* 0x040ff0000004189c */
[----:B------:R-:W-:Y:S01]  /*12770*/  HMMA.16816.F32.BF16 R76, R4, R14, R136 ;  /* 0x0000000e044c723c */ /* 0x000fe20000041888 */
[----:B------:R-:W1:Y:S01]  /*12780*/  LDSM.16.MT88.4 R12, [R36+0x1000] ;  /* 0x00100000240c783b */ /* 0x000e620000004200 */
[----:B---3--:R-:W-:Y:S01]  /*12790*/  FFMA.FTZ R9, R57, UR4, -R8 ;  /* 0x0000000439097c23 */ /* 0x008fe20008010808 */
[----:B------:R-:W-:-:S03]  /*127a0*/  FFMA.FTZ R4, R125, UR4, -R3 ;  /* 0x000000047d047c23 */ /* 0x000fc60008010803 */
[----:B------:R3:W-:Y:S01]  /*127b0*/  MUFU.EX2 R238, R9 ;  /* 0x0000000900ee7308 */ /* 0x0007e20000000800 */
[----:B------:R-:W-:Y:S01]  /*127c0*/  MOV R150, R198 ;  /* 0x000000c600967202 */ /* 0x000fe20000000f00 */
[----:B---3--:R-:W-:-:S06]  /*127d0*/  FFMA.FTZ R9, R228, UR4, -R3 ;  /* 0x00000004e4097c23 */ /* 0x008fcc0008010803 */
[----:B------:R3:W-:Y:S02]  /*127e0*/  MUFU.EX2 R177, R9 ;  /* 0x0000000900b17308 */ /* 0x0007e40000000800 */
[----:B---3--:R-:W-:-:S06]  /*127f0*/  FFMA.FTZ R9, R225, UR4, -R3 ;  /* 0x00000004e1097c23 */ /* 0x008fcc0008010803 */
[----:B------:R3:W-:Y:S08]  /*12800*/  MUFU.EX2 R225, R4 ;  /* 0x0000000400e17308 */ /* 0x0007f00000000800 */
[----:B------:R4:W1:Y:S01]  /*12810*/  MUFU.EX2 R220, R9 ;  /* 0x0000000900dc7308 */ /* 0x0008620000000800 */
[----:B---3--:R-:W-:-:S07]  /*12820*/  FFMA.FTZ R4, R59, UR4, -R3 ;  /* 0x000000043b047c23 */ /* 0x008fce0008010803 */
[----:B------:R3:W1:Y:S01]  /*12830*/  MUFU.EX2 R198, R4 ;  /* 0x0000000400c67308 */ /* 0x0006620000000800 */
[----:B----4-:R-:W-:-:S07]  /*12840*/  FFMA.FTZ R9, R230, UR4, -R0 ;  /* 0x00000004e6097c23 */ /* 0x010fce0008010800 */
[----:B------:R4:W-:Y:S01]  /*12850*/  MUFU.EX2 R216, R9 ;  /* 0x0000000900d87308 */ /* 0x0009e20000000800 */
[----:B------:R-:W-:Y:S02]  /*12860*/  IMAD.MOV.U32 R151, RZ, RZ, R208 ;  /* 0x000000ffff977224 */ /* 0x000fe400078e00d0 */
[----:B---3--:R-:W-:-:S05]  /*12870*/  FFMA.FTZ R4, R231, UR4, -R0 ;  /* 0x00000004e7047c23 */ /* 0x008fca0008010800 */
[----:B------:R3:W3:Y:S01]  /*12880*/  MUFU.EX2 R152, R4 ;  /* 0x0000000400987308 */ /* 0x0006e20000000800 */
[----:B----4-:R-:W-:-:S07]  /*12890*/  FFMA.FTZ R9, R229, UR4, -R0 ;  /* 0x00000004e5097c23 */ /* 0x010fce0008010800 */
[----:B------:R4:W4:Y:S01]  /*128a0*/  MUFU.EX2 R209, R9 ;  /* 0x0000000900d17308 */ /* 0x0009220000000800 */
[----:B-1----:R-:W-:Y:S02]  /*128b0*/  F2FP.BF16.F32.PACK_AB R5, R220, R177 ;  /* 0x000000b1dc05723e */ /* 0x002fe400000010ff */
[----:B------:R-:W-:Y:S02]  /*128c0*/  F2FP.BF16.F32.PACK_AB R6, R238, R151 ;  /* 0x00000097ee06723e */ /* 0x000fe400000010ff */
[----:B------:R-:W-:Y:S02]  /*128d0*/  F2FP.BF16.F32.PACK_AB R7, R198, R225 ;  /* 0x000000e1c607723e */ /* 0x000fe400000010ff */
[----:B---3--:R-:W-:Y:S01]  /*128e0*/  F2FP.BF16.F32.PACK_AB R4, R217, R178 ;  /* 0x000000b2d904723e */ /* 0x008fe200000010ff */
[----:B------:R-:W-:Y:S01]  /*128f0*/  IMAD.MOV.U32 R205, RZ, RZ, R180 ;  /* 0x000000ffffcd7224 */ /* 0x000fe200078e00b4 */
[----:B------:R-:W-:Y:S01]  /*12900*/  MOV R134, R188 ;  /* 0x000000bc00867202 */ /* 0x000fe20000000f00 */
[----:B------:R-:W-:Y:S01]  /*12910*/  IMAD.MOV.U32 R218, RZ, RZ, R87 ;  /* 0x000000ffffda7224 */ /* 0x000fe200078e0057 */
[----:B------:R-:W-:Y:S01]  /*12920*/  MOV R219, R132 ;  /* 0x0000008400db7202 */ /* 0x000fe20000000f00 */
[----:B------:R-:W-:Y:S01]  /*12930*/  IMAD.MOV.U32 R132, RZ, RZ, R100 ;  /* 0x000000ffff847224 */ /* 0x000fe200078e0064 */
[----:B------:R-:W-:-:S02]  /*12940*/  MOV R208, R172 ;  /* 0x000000ac00d07202 */ /* 0x000fc40000000f00 */
[----:B------:R-:W-:Y:S02]  /*12950*/  MOV R133, R102 ;  /* 0x0000006600857202 */ /* 0x000fe40000000f00 */
[----:B------:R-:W-:Y:S02]  /*12960*/  MOV R213, R103 ;  /* 0x0000006700d57202 */ /* 0x000fe40000000f00 */
[----:B------:R-:W-:Y:S02]  /*12970*/  MOV R135, R101 ;  /* 0x0000006500877202 */ /* 0x000fe40000000f00 */
[----:B------:R-:W-:Y:S01]  /*12980*/  MOV R172, R85 ;  /* 0x0000005500ac7202 */ /* 0x000fe20000000f00 */
[----:B------:R-:W-:Y:S01]  /*12990*/  HMMA.16816.F32.BF16 R100, R4, R20, R40 ;  /* 0x000000140464723c */ /* 0x000fe20000041828 */
[----:B------:R-:W-:Y:S02]  /*129a0*/  MOV R180, R84 ;  /* 0x0000005400b47202 */ /* 0x000fe40000000f00 */
[----:B------:R-:W-:-:S05]  /*129b0*/  MOV R188, R86 ;  /* 0x0000005600bc7202 */ /* 0x000fca0000000f00 */
[----:B------:R-:W-:Y:S01]  /*129c0*/  HMMA.16816.F32.BF16 R84, R4, R22, R32 ;  /* 0x000000160454723c */ /* 0x000fe20000041820 */
[----:B----4-:R-:W-:-:S07]  /*129d0*/  FFMA.FTZ R9, R240, UR4, -R8 ;  /* 0x00000004f0097c23 */ /* 0x010fce0008010808 */
[C---:B------:R-:W-:Y:S01]  /*129e0*/  HMMA.16816.F32.BF16 R56, R4.reuse, R16, R28 ;  /* 0x000000100438723c */ /* 0x040fe2000004181c */
[----:B------:R-:W-:Y:S07]  /*129f0*/  LDSM.16.MT88.4 R28, [R204+0x1800] ;  /* 0x00180000cc1c783b */ /* 0x000fee0000004200 */
        /* <DEDUP_REMOVED lines=10> */
[----:B------:R1:W-:Y:S02]  /*12aa0*/  MUFU.EX2 R160, R9 ;  /* 0x0000000900a07308 */ /* 0x0003e40000000800 */
[----:B-1----:R-:W-:-:S06]  /*12ab0*/  FFMA.FTZ R9, R237, UR4, -R8 ;  /* 0x00000004ed097c23 */ /* 0x002fcc0008010808 */
[----:B------:R1:W3:Y:S01]  /*12ac0*/  MUFU.EX2 R226, R9 ;  /* 0x0000000900e27308 */ /* 0x0002e20000000800 */
        /* <DEDUP_REMOVED lines=9> */
[----:B------:R-:W4:Y:S01]  /*12b60*/  LDSM.16.MT88.4 R12, [R232+0x9800] ;  /* 0x00980000e80c783b */ /* 0x000f220000004200 */
[----:B-1----:R-:W-:-:S04]  /*12b70*/  FFMA.FTZ R9, R112, UR4, -R8 ;  /* 0x0000000470097c23 */ /* 0x002fc80008010808 */
[----:B------:R1:W-:Y:S01]  /*12b80*/  MUFU.EX2 R221, R9 ;  /* 0x0000000900dd7308 */ /* 0x0003e20000000800 */
[----:B------:R-:W-:Y:S01]  /*12b90*/  FFMA.FTZ R110, R212, R10, R110 ;  /* 0x0000000ad46e7223 */ /* 0x000fe2000001006e */
[--C-:B------:R-:W-:Y:S01]  /*12ba0*/  FFMA.FTZ R10, R233, UR4, -R3.reuse ;  /* 0x00000004e90a7c23 */ /* 0x100fe20008010803 */
[----:B-1----:R-:W-:-:S05]  /*12bb0*/  FFMA.FTZ R9, R241, UR4, -R3 ;  /* 0x00000004f1097c23 */ /* 0x002fca0008010803 */
[----:B------:R1:W-:Y:S08]  /*12bc0*/  MUFU.EX2 R227, R9 ;  /* 0x0000000900e37308 */ /* 0x0003f00000000800 */
[----:B------:R-:W-:Y:S01]  /*12bd0*/  MUFU.EX2 R154, R10 ;  /* 0x0000000a009a7308 */ /* 0x000fe20000000800 */
[----:B-1----:R-:W-:-:S07]  /*12be0*/  FFMA.FTZ R9, R239, UR4, -R3 ;  /* 0x00000004ef097c23 */ /* 0x002fce0008010803 */
[----:B------:R1:W2:Y:S02]  /*12bf0*/  MUFU.EX2 R141, R9 ;  /* 0x00000009008d7308 */ /* 0x0002a40000000800 */
[----:B-1----:R-:W-:-:S06]  /*12c00*/  FFMA.FTZ R9, R117, UR4, -R3 ;  /* 0x0000000475097c23 */ /* 0x002fcc0008010803 */
[----:B------:R-:W1:Y:S01]  /*12c10*/  MUFU.EX2 R153, R9 ;  /* 0x0000000900997308 */ /* 0x000e620000000800 */
[----:B------:R-:W-:Y:S01]  /*12c20*/  HMMA.16816.F32.BF16 R92, R4, R24, R92 ;  /* 0x00000018045c723c */ /* 0x000fe2000004185c */
[----:B------:R-:W-:Y:S01]  /*12c30*/  MOV R212, R134 ;  /* 0x0000008600d47202 */ /* 0x000fe20000000f00 */
[----:B------:R-:W-:-:S06]  /*12c40*/  IMAD.MOV.U32 R176, RZ, RZ, R168 ;  /* 0x000000ffffb07224 */ /* 0x000fcc00078e00a8 */
[----:B------:R-:W-:Y:S01]  /*12c50*/  HMMA.16816.F32.BF16 R80, R4, R26, R80 ;  /* 0x0000001a0450723c */ /* 0x000fe20000041850 */
[----:B---3--:R-:W-:Y:S02]  /*12c60*/  F2FP.BF16.F32.PACK_AB R4, R226, R160 ;  /* 0x000000a0e204723e */ /* 0x008fe400000010ff */
[----:B--2---:R-:W-:Y:S02]  /*12c70*/  F2FP.BF16.F32.PACK_AB R5, R141, R227 ;  /* 0x000000e38d05723e */ /* 0x004fe400000010ff */
[----:B------:R-:W-:Y:S02]  /*12c80*/  F2FP.BF16.F32.PACK_AB R6, R221, R161 ;  /* 0x000000a1dd06723e */ /* 0x000fe400000010ff */
        /* <DEDUP_REMOVED lines=9> */
[----:B----4-:R-:W-:Y:S01]  /*12d20*/  HMMA.16816.F32.BF16 R100, R4, R12, R100 ;  /* 0x0000000c0464723c */ /* 0x010fe20000041864 */
[----:B------:R-:W-:-:S02]  /*12d30*/  MOV R164, R126 ;  /* 0x0000007e00a47202 */ /* 0x000fc40000000f00 */
[----:B------:R-:W-:Y:S02]  /*12d40*/  MOV R142, R127 ;  /* 0x0000007f008e7202 */ /* 0x000fe40000000f00 */
[----:B------:R-:W-:Y:S02]  /*12d50*/  MOV R140, R123 ;  /* 0x0000007b008c7202 */ /* 0x000fe40000000f00 */
[----:B------:R-:W-:Y:S01]  /*12d60*/  MOV R184, R121 ;  /* 0x0000007900b87202 */ /* 0x000fe20000000f00 */
[----:B------:R-:W-:Y:S01]  /*12d70*/  HMMA.16816.F32.BF16 R84, R4, R14, R84 ;  /* 0x0000000e0454723c */ /* 0x000fe20000041854 */
[----:B------:R-:W-:Y:S02]  /*12d80*/  MOV R158, R120 ;  /* 0x00000078009e7202 */ /* 0x000fe40000000f00 */
[----:B------:R-:W-:Y:S02]  /*12d90*/  MOV R143, R119 ;  /* 0x00000077008f7202 */ /* 0x000fe40000000f00 */
[----:B------:R-:W-:-:S02]  /*12da0*/  MOV R169, R107 ;  /* 0x0000006b00a97202 */ /* 0x000fc40000000f00 */
[----:B------:R-:W-:Y:S01]  /*12db0*/  MOV R156, R106 ;  /* 0x0000006a009c7202 */ /* 0x000fe20000000f00 */
[----:B------:R-:W-:Y:S01]  /*12dc0*/  HMMA.16816.F32.BF16 R116, R4, R18, R52 ;  /* 0x000000120474723c */ /* 0x000fe20000041834 */
[----:B------:R-:W-:-:S07]  /*12dd0*/  MOV R168, R105 ;  /* 0x0000006900a87202 */ /* 0x000fce0000000f00 */
[C---:B------:R-:W-:Y:S08]  /*12de0*/  HMMA.16816.F32.BF16 R104, R4.reuse, R16, R56 ;  /* 0x000000100468723c */ /* 0x040ff00000041838 */
[C---:B------:R-:W-:Y:S08]  /*12df0*/  HMMA.16816.F32.BF16 R124, R4.reuse, R20, R48 ;  /* 0x00000014047c723c */ /* 0x040ff00000041830 */
[C---:B------:R-:W-:Y:S08]  /*12e00*/  HMMA.16816.F32.BF16 R128, R4.reuse, R22, R44 ;  /* 0x000000160480723c */ /* 0x040ff0000004182c */
[C---:B------:R-:W-:Y:S08]  /*12e10*/  HMMA.16816.F32.BF16 R136, R4.reuse, R28, R40 ;  /* 0x0000001c0488723c */ /* 0x040ff00000041828 */
[----:B------:R-:W-:Y:S01]  /*12e20*/  HMMA.16816.F32.BF16 R120, R4, R30, R32 ;  /* 0x0000001e0478723c */ /* 0x000fe20000041820 */
[----:B------:R-:W-:-:S04]  /*12e30*/  FFMA.FTZ R4, R149, UR4, -R2 ;  /* 0x0000000495047c23 */ /* 0x000fc80008010802 */
[----:B------:R1:W2:Y:S01]  /*12e40*/  MUFU.EX2 R25, R4 ;  /* 0x0000000400197308 */ /* 0x0002a20000000800 */
[----:B------:R-:W-:Y:S02]  /*12e50*/  MOV R149, R156 ;  /* 0x0000009c00957202 */ /* 0x000fe40000000f00 */
[----:B------:R-:W-:Y:S02]  /*12e60*/  MOV R156, R158 ;  /* 0x0000009e009c7202 */ /* 0x000fe40000000f00 */
[----:B------:R-:W-:Y:S01]  /*12e70*/  MOV R158, R140 ;  /* 0x0000008c009e7202 */ /* 0x000fe20000000f00 */
[----:B------:R-:W-:Y:S02]  /*12e80*/  IMAD.MOV.U32 R140, RZ, RZ, R166 ;  /* 0x000000ffff8c7224 */ /* 0x000fe400078e00a6 */
[----:B-1----:R-:W-:Y:S01]  /*12e90*/  FFMA.FTZ R4, R228, UR4, -R2 ;  /* 0x00000004e4047c23 */ /* 0x002fe20008010802 */
[----:B------:R-:W-:Y:S01]  /*12ea0*/  MOV R228, R157 ;  /* 0x0000009d00e47202 */ /* 0x000fe20000000f00 */
[----:B------:R-:W-:Y:S01]  /*12eb0*/  IMAD.MOV.U32 R157, RZ, RZ, R159 ;  /* 0x000000ffff9d7224 */ /* 0x000fe200078e009f */
[----:B------:R-:W-:-:S02]  /*12ec0*/  MOV R159, R142 ;  /* 0x0000008e009f7202 */ /* 0x000fc40000000f00 */
[----:B------:R-:W-:Y:S02]  /*12ed0*/  MOV R142, R164 ;  /* 0x000000a4008e7202 */ /* 0x000fe40000000f00 */
[----:B------:R-:W-:Y:S02]  /*12ee0*/  MOV R164, R167 ;  /* 0x000000a700a47202 */ /* 0x000fe40000000f00 */
[----:B------:R-:W-:Y:S02]  /*12ef0*/  MOV R167, R212 ;  /* 0x000000d400a77202 */ /* 0x000fe40000000f00 */
[----:B------:R1:W-:Y:S01]  /*12f00*/  MUFU.EX2 R212, R4 ;  /* 0x0000000400d47308 */ /* 0x0003e20000000800 */
[----:B------:R-:W-:Y:S01]  /*12f10*/  MOV R166, R176 ;  /* 0x000000b000a67202 */ /* 0x000fe20000000f00 */
[----:B------:R-:W-:Y:S01]  /*12f20*/  IMAD.MOV.U32 R176, RZ, RZ, R219 ;  /* 0x000000ffffb07224 */ /* 0x000fe200078e00db */
[----:B------:R-:W-:Y:S02]  /*12f30*/  MOV R219, R205 ;  /* 0x000000cd00db7202 */ /* 0x000fe40000000f00 */
[----:B------:R-:W-:-:S02]  /*12f40*/  MOV R205, R213 ;  /* 0x000000d500cd7202 */ /* 0x000fc40000000f00 */
[----:B------:R-:W-:Y:S01]  /*12f50*/  MOV R213, R218 ;  /* 0x000000da00d57202 */ /* 0x000fe20000000f00 */
[----:B-1----:R-:W-:Y:S01]  /*12f60*/  FFMA.FTZ R4, R149, UR4, -R2 ;  /* 0x0000000495047c23 */ /* 0x002fe20008010802 */
[----:B------:R-:W-:Y:S01]  /*12f70*/  MOV R149, R228 ;  /* 0x000000e400957202 */ /* 0x000fe20000000f00 */
[----:B------:R-:W-:Y:S01]  /*12f80*/  IMAD.MOV.U32 R228, RZ, RZ, R156 ;  /* 0x000000ffffe47224 */ /* 0x000fe200078e009c */
[----:B------:R-:W-:Y:S01]  /*12f90*/  MOV R156, R157 ;  /* 0x0000009d009c7202 */ /* 0x000fe20000000f00 */
[----:B------:R1:W-:Y:S01]  /*12fa0*/  MUFU.EX2 R5, R4 ;  /* 0x0000000400057308 */ /* 0x0003e20000000800 */
[----:B------:R-:W-:Y:S02]  /*12fb0*/  MOV R157, R158 ;  /* 0x0000009e009d7202 */ /* 0x000fe40000000f00 */
        /* <DEDUP_REMOVED lines=8> */
[----:B-1----:R-:W-:Y:S01]  /*13040*/  FFMA.FTZ R4, R149, UR4, -R2 ;  /* 0x0000000495047c23 */ /* 0x002fe20008010802 */
[----:B------:R-:W-:Y:S02]  /*13050*/  MOV R149, R228 ;  /* 0x000000e400957202 */ /* 0x000fe40000000f00 */
[----:B------:R-:W-:Y:S02]  /*13060*/  MOV R228, R156 ;  /* 0x0000009c00e47202 */ /* 0x000fe40000000f00 */
        /* <DEDUP_REMOVED lines=18> */
[----:B------:R-:W3:Y:S01]  /*13190*/  LDL.LU R214, [R1+0xf0] ;  /* 0x0000f00001d67983 */ /* 0x000ee20000300800 */
[----:B------:R-:W-:Y:S02]  /*131a0*/  MOV R167, R176 ;  /* 0x000000b000a77202 */ /* 0x000fe40000000f00 */
        /* <DEDUP_REMOVED lines=13> */
[----:B------:R-:W4:Y:S01]  /*13280*/  LDL.LU R245, [R1+0xec] ;  /* 0x0000ec0001f57983 */ /* 0x000f220000300800 */
[----:B------:R-:W-:-:S02]  /*13290*/  MOV R132, R180 ;  /* 0x000000b400847202 */ /* 0x000fc40000000f00 */
[----:B------:R-:W-:Y:S01]  /*132a0*/  MOV R180, R172 ;  /* 0x000000ac00b47202 */ /* 0x000fe20000000f00 */
[----:B------:R-:W-:Y:S01]  /*132b0*/  IMAD.MOV.U32 R172, RZ, RZ, R168 ;  /* 0x000000ffffac7224 */ /* 0x000fe200078e00a8 */
[----:B------:R-:W-:Y:S01]  /*132c0*/  MOV R168, R169 ;  /* 0x000000a900a87202 */ /* 0x000fe20000000f00 */
[----:B------:R1:W-:Y:S01]  /*132d0*/  MUFU.EX2 R6, R4 ;  /* 0x0000000400067308 */ /* 0x0003e20000000800 */
[----:B------:R-:W-:Y:S02]  /*132e0*/  MOV R169, R223 ;  /* 0x000000df00a97202 */ /* 0x000fe40000000f00 */
[----:B------:R-:W2:Y:S01]  /*132f0*/  LDL.LU R223, [R1+0xe8] ;  /* 0x0000e80001df7983 */ /* 0x000ea20000300800 */
[----:B-1----:R-:W-:-:S03]  /*13300*/  FFMA.FTZ R4, R149, UR4, -R0 ;  /* 0x0000000495047c23 */ /* 0x002fc60008010800 */
[----:B------:R-:W3:Y:S01]  /*13310*/  LDL.LU R149, [R1+0x18] ;  /* 0x0000180001957983 */ /* 0x000ee20000300800 */
[----:B------:R1:W2:Y:S01]  /*13320*/  MUFU.EX2 R24, R4 ;  /* 0x0000000400187308 */ /* 0x0002a20000000800 */
[----:B---3--:R-:W-:Y:S01]  /*13330*/  FFMA.FTZ R9, R149, UR4, -R2 ;  /* 0x0000000495097c23 */ /* 0x008fe20008010802 */
[----:B------:R-:W-:Y:S01]  /*13340*/  MOV R149, R228 ;  /* 0x000000e400957202 */ /* 0x000fe20000000f00 */
[----:B------:R-:W-:Y:S01]  /*13350*/  IMAD.MOV.U32 R228, RZ, RZ, R156 ;  /* 0x000000ffffe47224 */ /* 0x000fe200078e009c */
[----:B------:R-:W-:Y:S02]  /*13360*/  MOV R156, R157 ;  /* 0x0000009d009c7202 */ /* 0x000fe40000000f00 */
[----:B------:R-:W-:Y:S01]  /*13370*/  MOV R157, R143 ;  /* 0x0000008f009d7202 */ /* 0x000fe20000000f00 */
[----:B------:R-:W-:Y:S01]  /*13380*/  FFMA.FTZ R10, R149, UR4, -R2 ;  /* 0x00000004950a7c23 */ /* 0x000fe20008010802 */
[----:B------:R-:W-:Y:S02]  /*13390*/  MOV R143, R247 ;  /* 0x000000f7008f7202 */ /* 0x000fe40000000f00 */
[----:B------:R-:W3:Y:S04]  /*133a0*/  LDL.LU R247, [R1+0xe4] ;  /* 0x0000e40001f77983 */ /* 0x000ee80000300800 */
[----:B------:R-:W3:Y:S01]  /*133b0*/  LDL.LU R149, [R1+0x10] ;  /* 0x0000100001957983 */ /* 0x000ee20000300800 */
[----:B-1----:R-:W-:Y:S01]  /*133c0*/  FFMA.FTZ R4, R156, UR4, -R0 ;  /* 0x000000049c047c23 */ /* 0x002fe20008010800 */
[----:B------:R-:W-:-:S03]  /*133d0*/  IMAD.MOV.U32 R156, RZ, RZ, R143 ;  /* 0x000000ffff9c7224 */ /* 0x000fc600078e008f */
[----:B------:R1:W3:Y:S01]  /*133e0*/  MUFU.EX2 R7, R4 ;  /* 0x0000000400077308 */ /* 0x0002e20000000800 */
[----:B------:R-:W-:Y:S01]  /*133f0*/  FFMA.FTZ R32, R228, UR4, -R2 ;  /* 0x00000004e4207c23 */ /* 0x000fe20008010802 */
[----:B------:R-:W-:Y:S02]  /*13400*/  MOV R231, R165 ;  /* 0x000000a500e77202 */ /* 0x000fe40000000f00 */
[----:B------:R-:W-:Y:S01]  /*13410*/  MOV R230, R157 ;  /* 0x0000009d00e67202 */ /* 0x000fe20000000f00 */
[----:B-1----:R-:W-:Y:S01]  /*13420*/  FFMA.FTZ R4, R158, UR4, -R0 ;  /* 0x000000049e047c23 */ /* 0x002fe20008010800 */
        /* <DEDUP_REMOVED lines=15> */
[--C-:B------:R-:W-:Y:S01]  /*13520*/  FFMA.FTZ R142, R142, UR4, -R2.reuse ;  /* 0x000000048e8e7c23 */ /* 0x100fe20008010802 */
[----:B------:R-:W-:Y:S01]  /*13530*/  MOV R188, R180 ;  /* 0x000000b400bc7202 */ /* 0x000fe20000000f00 */
[--C-:B----4-:R-:W-:Y:S01]  /*13540*/  FFMA.FTZ R143, R245, UR4, -R2.reuse ;  /* 0x00000004f58f7c23 */ /* 0x110fe20008010802 */
[--C-:B--2---:R-:W-:Y:S01]  /*13550*/  FFMA.FTZ R145, R223, UR4, -R2.reuse ;  /* 0x00000004df917c23 */ /* 0x104fe20008010802 */
[--C-:B------:R-:W-:Y:S01]  /*13560*/  FFMA.FTZ R162, R222, UR4, -R2.reuse ;  /* 0x00000004dea27c23 */ /* 0x100fe20008010802 */
[--C-:B------:R-:W-:Y:S01]  /*13570*/  FFMA.FTZ R163, R214, UR4, -R2.reuse ;  /* 0x00000004d6a37c23 */ /* 0x100fe20008010802 */
[--C-:B------:R-:W-:Y:S01]  /*13580*/  FFMA.FTZ R164, R210, UR4, -R2.reuse ;  /* 0x00000004d2a47c23 */ /* 0x100fe20008010802 */
[--C-:B------:R-:W-:Y:S01]  /*13590*/  FFMA.FTZ R165, R115, UR4, -R2.reuse ;  /* 0x0000000473a57c23 */ /* 0x100fe20008010802 */
[--C-:B------:R-:W-:Y:S01]  /*135a0*/  FFMA.FTZ R170, R111, UR4, -R2.reuse ;  /* 0x000000046faa7c23 */ /* 0x100fe20008010802 */
[--C-:B------:R-:W-:Y:S01]  /*135b0*/  FFMA.FTZ R176, R89, UR4, -R2.reuse ;  /* 0x0000000459b07c23 */ /* 0x100fe20008010802 */
[----:B------:R-:W-:Y:S01]  /*135c0*/  FFMA.FTZ R180, R88, UR4, -R2 ;  /* 0x0000000458b47c23 */ /* 0x000fe20008010802 */
[----:B------:R-:W-:Y:S01]  /*135d0*/  FFMA.FTZ R38, R228, UR4, -R0 ;  /* 0x00000004e4267c23 */ /* 0x000fe20008010800 */
[----:B------:R-:W-:-:S02]  /*135e0*/  IMAD.MOV.U32 R228, RZ, RZ, R184 ;  /* 0x000000ffffe47224 */ /* 0x000fc400078e00b8 */
        /* <DEDUP_REMOVED lines=8> */
[----:B------:R-:W-:Y:S01]  /*13670*/  IMAD.MOV.U32 R47, RZ, RZ, R227 ;  /* 0x000000ffff2f7224 */ /* 0x000fe200078e00e3 */
[----:B------:R-:W-:Y:S01]  /*13680*/  MOV R45, R224 ;  /* 0x000000e0002d7202 */ /* 0x000fe20000000f00 */
[----:B---3--:R-:W-:Y:S01]  /*13690*/  FFMA.FTZ R11, R149, UR4, -R2 ;  /* 0x00000004950b7c23 */ /* 0x008fe20008010802 */
[----:B------:R-:W-:-:S02]  /*136a0*/  MOV R149, R156 ;  /* 0x0000009c00957202 */ /* 0x000fc40000000f00 */
[----:B------:R-:W-:Y:S02]  /*136b0*/  MOV R156, R159 ;  /* 0x0000009f009c7202 */ /* 0x000fe40000000f00 */
[----:B------:R-:W-:Y:S01]  /*136c0*/  MOV R159, R167 ;  /* 0x000000a7009f7202 */ /* 0x000fe20000000f00 */
[----:B------:R-:W-:Y:S01]  /*136d0*/  FFMA.FTZ R144, R247, UR4, -R2 ;  /* 0x00000004f7907c23 */ /* 0x000fe20008010802 */
[----:B------:R-:W-:Y:S01]  /*136e0*/  MOV R167, R172 ;  /* 0x000000ac00a77202 */ /* 0x000fe20000000f00 */
[----:B------:R-:W-:Y:S01]  /*136f0*/  IMAD.MOV.U32 R231, RZ, RZ, R156 ;  /* 0x000000ffffe77224 */ /* 0x000fe200078e009c */
[----:B------:R-:W-:Y:S01]  /*13700*/  MOV R156, R157 ;  /* 0x0000009d009c7202 */ /* 0x000fe20000000f00 */
[----:B------:R-:W-:Y:S01]  /*13710*/  FFMA.FTZ R172, R90, UR4, -R2 ;  /* 0x000000045aac7c23 */ /* 0x000fe20008010802 */
[----:B------:R-:W-:Y:S01]  /*13720*/  MOV R157, R158 ;  /* 0x0000009e009d7202 */ /* 0x000fe20000000f00 */
[----:B------:R-:W-:Y:S01]  /*13730*/  FFMA.FTZ R2, R230, UR4, -R0 ;  /* 0x00000004e6027c23 */ /* 0x000fe20008010800 */
[----:B------:R-:W-:Y:S01]  /*13740*/  MOV R158, R159 ;  /* 0x0000009f009e7202 */ /* 0x000fe20000000f00 */
[----:B------:R-:W2:Y:S01]  /*13750*/  LDL.LU R230, [R1+0x74] ;  /* 0x0000740001e67983 */ /* 0x000ea20000300800 */
[----:B------:R-:W-:-:S02]  /*13760*/  MOV R229, R156 ;  /* 0x0000009c00e57202 */ /* 0x000fc40000000f00 */
[----:B------:R-:W-:Y:S01]  /*13770*/  MOV R156, R158 ;  /* 0x0000009e009c7202 */ /* 0x000fe20000000f00 */
[----:B------:R-:W-:Y:S01]  /*13780*/  IMAD.MOV.U32 R237, RZ, RZ, R157 ;  /* 0x000000ffffed7224 */ /* 0x000fe200078e009d */
[----:B------:R-:W-:Y:S02]  /*13790*/  MOV R239, R231 ;  /* 0x000000e700ef7202 */ /* 0x000fe40000000f00 */
[----:B------:R-:W-:Y:S01]  /*137a0*/  MOV R158, R219 ;  /* 0x000000db009e7202 */ /* 0x000fe20000000f00 */
[----:B------:R-:W-:Y:S01]  /*137b0*/  IMAD.MOV.U32 R219, RZ, RZ, R213 ;  /* 0x000000ffffdb7224 */ /* 0x000fe200078e00d5 */
[----:B------:R-:W3:Y:S01]  /*137c0*/  LDL.LU R231, [R1+0x5c] ;  /* 0x00005c0001e77983 */ /* 0x000ee20000300800 */
[----:B------:R-:W-:Y:S01]  /*137d0*/  MOV R157, R205 ;  /* 0x000000cd009d7202 */ /* 0x000fe20000000f00 */
[----:B------:R-:W-:Y:S01]  /*137e0*/  FFMA.FTZ R37, R149, UR4, -R0 ;  /* 0x0000000495257c23 */ /* 0x000fe20008010800 */
[----:B------:R-:W-:Y:S01]  /*137f0*/  MOV R213, R135 ;  /* 0x0000008700d57202 */ /* 0x000fe20000000f00 */
[----:B------:R-:W-:-:S02]  /*13800*/  IMAD.MOV.U32 R159, RZ, RZ, R166 ;  /* 0x000000ffff9f7224 */ /* 0x000fc400078e00a6 */
[--C-:B------:R-:W-:Y:S01]  /*13810*/  FFMA.FTZ R146, R167, UR4, -R0.reuse ;  /* 0x00000004a7927c23 */ /* 0x100fe20008010800 */
[----:B------:R-:W-:Y:S01]  /*13820*/  MOV R135, R192 ;  /* 0x000000c000877202 */ /* 0x000fe20000000f00 */
[--C-:B------:R-:W-:Y:S01]  /*13830*/  FFMA.FTZ R149, R252, UR4, -R0.reuse ;  /* 0x00000004fc957c23 */ /* 0x100fe20008010800 */
[--C-:B------:R-:W-:Y:S01]  /*13840*/  FFMA.FTZ R166, R246, UR4, -R0.reuse ;  /* 0x00000004f6a67c23 */ /* 0x100fe20008010800 */
[--C-:B------:R-:W-:Y:S01]  /*13850*/  FFMA.FTZ R167, R242, UR4, -R0.reuse ;  /* 0x00000004f2a77c23 */ /* 0x100fe20008010800 */
[--C-:B------:R-:W-:Y:S01]  /*13860*/  FFMA.FTZ R192, R113, UR4, -R0.reuse ;  /* 0x0000000471c07c23 */ /* 0x100fe20008010800 */
[----:B------:R-:W-:Y:S01]  /*13870*/  FFMA.FTZ R205, R91, UR4, -R0 ;  /* 0x000000045bcd7c23 */ /* 0x000fe20008010800 */
[----:B------:R-:W-:Y:S01]  /*13880*/  FFMA.FTZ R0, R228, UR4, -R8 ;  /* 0x00000004e4007c23 */ /* 0x000fe20008010808 */
[----:B------:R-:W-:Y:S01]  /*13890*/  IMAD.MOV.U32 R35, RZ, RZ, R157 ;  /* 0x000000ffff237224 */ /* 0x000fe200078e009d */
[----:B------:R-:W4:Y:S01]  /*138a0*/  LDL.LU R228, [R1+0x58] ;  /* 0x0000580001e47983 */ /* 0x000f220000300800 */
[----:B------:R-:W-:-:S02]  /*138b0*/  MOV R227, R156 ;  /* 0x0000009c00e37202 */ /* 0x000fc40000000f00 */
[----:B------:R-:W-:Y:S01]  /*138c0*/  MOV R157, R213 ;  /* 0x000000d5009d7202 */ /* 0x000fe20000000f00 */
[----:B------:R-:W4:Y:S01]  /*138d0*/  LDL.LU R44, [R1+0x88] ;  /* 0x00008800012c7983 */ /* 0x000f220000300800 */
[----:B------:R-:W-:Y:S01]  /*138e0*/  MOV R156, R219 ;  /* 0x000000db009c7202 */ /* 0x000fe20000000f00 */
[----:B------:R-:W-:Y:S01]  /*138f0*/  IMAD.MOV.U32 R213, RZ, RZ, R132 ;  /* 0x000000ffffd57224 */ /* 0x000fe200078e0084 */
[----:B------:R-:W-:Y:S01]  /*13900*/  MOV R219, R135 ;  /* 0x0000008700db7202 */ /* 0x000fe20000000f00 */
[----:B------:R-:W4:Y:S04]  /*13910*/  LDL.LU R224, [R1+0x7c] ;  /* 0x00007c0001e07983 */ /* 0x000f280000300800 */
[----:B------:R-:W4:Y:S04]  /*13920*/  LDL.LU R132, [R1+0x70] ;  /* 0x0000700001847983 */ /* 0x000f280000300800 */
[----:B------:R-:W4:Y:S01]  /*13930*/  LDL.LU R135, [R1+0x50] ;  /* 0x0000500001877983 */ /* 0x000f220000300800 */
[----:B------:R-:W1:Y:S08]  /*13940*/  MUFU.EX2 R4, R4 ;  /* 0x0000000400047308 */ /* 0x000e700000000800 */
[----:B------:R-:W1:Y:S08]  /*13950*/  MUFU.EX2 R247, R2 ;  /* 0x0000000200f77308 */ /* 0x000e700000000800 */
[----:B------:R1:W-:Y:S01]  /*13960*/  MUFU.EX2 R241, R0 ;  /* 0x0000000000f17308 */ /* 0x0003e20000000800 */
[----:B------:R-:W-:Y:S01]  /*13970*/  IMAD.MOV.U32 R210, RZ, RZ, R25 ;  /* 0x000000ffffd27224 */ /* 0x000fe200078e0019 */
[----:B------:R-:W-:-:S02]  /*13980*/  MOV R111, R24 ;  /* 0x00000018006f7202 */ /* 0x000fc40000000f00 */
[----:B------:R-:W-:Y:S01]  /*13990*/  MOV R252, R7 ;  /* 0x0000000700fc7202 */ /* 0x000fe20000000f00 */
[----:B------:R-:W4:Y:S01]  /*139a0*/  LDSM.16.MT88.4 R24, [R232+0xa000] ;  /* 0x00a00000e818783b */ /* 0x000f220000004200 */
[----:B------:R-:W-:Y:S02]  /*139b0*/  MOV R246, R6 ;  /* 0x0000000600f67202 */ /* 0x000fe40000000f00 */
[----:B-1----:R-:W-:Y:S01]  /*139c0*/  MOV R211, R4 ;  /* 0x0000000400d37202 */ /* 0x002fe20000000f00 */
[----:B------:R-:W-:-:S04]  /*139d0*/  FFMA.FTZ R0, R239, UR4, -R8 ;  /* 0x00000004ef007c23 */ /* 0x000fc80008010808 */
[----:B------:R1:W4:Y:S01]  /*139e0*/  MUFU.EX2 R242, R0 ;  /* 0x0000000000f27308 */ /* 0x0003220000000800 */
[----:B------:R-:W-:Y:S02]  /*139f0*/  MOV R206, R5 ;  /* 0x0000000500ce7202 */ /* 0x000fe40000000f00 */
[----:B------:R-:W-:Y:S02]  /*13a00*/  F2FP.BF16.F32.PACK_AB R4, R212, R210 ;  /* 0x000000d2d404723e */ /* 0x000fe400000010ff */
[----:B------:R-:W-:Y:S02]  /*13a10*/  F2FP.BF16.F32.PACK_AB R5, R252, R111 ;  /* 0x0000006ffc05723e */ /* 0x000fe400000010ff */
[----:B------:R-:W-:Y:S02]  /*13a20*/  F2FP.BF16.F32.PACK_AB R6, R246, R206 ;  /* 0x000000cef606723e */ /* 0x000fe400000010ff */
[----:B------:R-:W-:Y:S01]  /*13a30*/  F2FP.BF16.F32.PACK_AB R7, R247, R211 ;  /* 0x000000d3f707723e */ /* 0x000fe200000010ff */
[----:B-1----:R-:W-:-:S04]  /*13a40*/  FFMA.FTZ R0, R237, UR4, -R8 ;  /* 0x00000004ed007c23 */ /* 0x002fc80008010808 */
[----:B------:R1:W-:Y:S02]  /*13a50*/  MUFU.EX2 R245, R0 ;  /* 0x0000000000f57308 */ /* 0x0003e40000000800 */
[----:B------:R-:W-:Y:S01]  /*13a60*/  HMMA.16816.F32.BF16 R112, R4, R12, R68 ;  /* 0x0000000c0470723c */ /* 0x000fe20000041844 */
[--C-:B------:R-:W-:Y:S02]  /*13a70*/  FFMA.FTZ R2, R134, UR4, -R8.reuse ;  /* 0x0000000486027c23 */ /* 0x100fe40008010808 */
[----:B------:R-:W4:Y:S01]  /*13a80*/  LDL.LU R134, [R1+0x48] ;  /* 0x0000480001867983 */ /* 0x000f220000300800 */
[----:B-1----:R-:W-:-:S04]  /*13a90*/  FFMA.FTZ R0, R240, UR4, -R8 ;  /* 0x00000004f0007c23 */ /* 0x002fc80008010808 */
[----:B------:R1:W-:Y:S01]  /*13aa0*/  MUFU.EX2 R240, R0 ;  /* 0x0000000000f07308 */ /* 0x0003e20000000800 */
[C---:B------:R-:W-:Y:S08]  /*13ab0*/  HMMA.16816.F32.BF16 R68, R4.reuse, R22, R76 ;  /* 0x000000160444723c */ /* 0x040ff0000004184c */
[----:B------:R-:W-:Y:S01]  /*13ac0*/  HMMA.16816.F32.BF16 R76, R4, R28, R92 ;  /* 0x0000001c044c723c */ /* 0x000fe2000004185c */
[----:B------:R-:W4:Y:S04]  /*13ad0*/  LDL.LU R94, [R1+0xa0] ;  /* 0x0000a000015e7983 */ /* 0x000f280000300800 */
[----:B------:R-:W4:Y:S01]  /*13ae0*/  LDL.LU R95, [R1+0x9c] ;  /* 0x00009c00015f7983 */ /* 0x000f220000300800 */
[----:B-1----:R-:W-:-:S04]  /*13af0*/  FFMA.FTZ R0, R229, UR4, -R3 ;  /* 0x00000004e5007c23 */ /* 0x002fc80008010803 */
[----:B------:R2:W-:Y:S01]  /*13b00*/  MUFU.EX2 R239, R0 ;  /* 0x0000000000ef7308 */ /* 0x0005e20000000800 */
[C---:B------:R-:W-:Y:S08]  /*13b10*/  HMMA.16816.F32.BF16 R56, R4.reuse, R18, R72 ;  /* 0x000000120438723c */ /* 0x040ff00000041848 */
[----:B------:R-:W-:Y:S01]  /*13b20*/  HMMA.16816.F32.BF16 R72, R4, R20, R96 ;  /* 0x000000140448723c */ /* 0x000fe20000041860 */
[----:B------:R-:W4:Y:S01]  /*13b30*/  LDL.LU R96, [R1+0x98] ;  /* 0x0000980001607983 */ /* 0x000f220000300800 */
[----:B------:R-:W-:-:S02]  /*13b40*/  MOV R215, R160 ;  /* 0x000000a000d77202 */ /* 0x000fc40000000f00 */
[----:B------:R-:W-:Y:S01]  /*13b50*/  MOV R160, R150 ;  /* 0x0000009600a07202 */ /* 0x000fe20000000f00 */
[--C-:B------:R-:W-:Y:S01]  /*13b60*/  FFMA.FTZ R150, R156, UR4, -R8.reuse ;  /* 0x000000049c967c23 */ /* 0x100fe20008010808 */
[----:B------:R-:W-:Y:S01]  /*13b70*/  MOV R93, R140 ;  /* 0x0000008c005d7202 */ /* 0x000fe20000000f00 */
[----:B------:R-:W1:Y:S01]  /*13b80*/  LDSM.16.MT88.4 R20, [R235+0xa000] ;  /* 0x00a00000eb14783b */ /* 0x000e620000004200 */
[----:B------:R-:W-:Y:S02]  /*13b90*/  MOV R223, R141 ;  /* 0x0000008d00df7202 */ /* 0x000fe40000000f00 */
[----:B------:R-:W-:Y:S01]  /*13ba0*/  MOV R156, R157 ;  /* 0x0000009d009c7202 */ /* 0x000fe20000000f00 */
[----:B------:R-:W-:Y:S01]  /*13bb0*/  FFMA.FTZ R157, R159, UR4, -R8 ;  /* 0x000000049f9d7c23 */ /* 0x000fe20008010808 */
[----:B--2---:R-:W-:-:S04]  /*13bc0*/  FFMA.FTZ R0, R230, UR4, -R3 ;  /* 0x00000004e6007c23 */ /* 0x004fc80008010803 */
[----:B------:R3:W2:Y:S02]  /*13bd0*/  MUFU.EX2 R233, R0 ;  /* 0x0000000000e97308 */ /* 0x0006a40000000800 */
[----:B---3--:R-:W-:-:S06]  /*13be0*/  FFMA.FTZ R0, R231, UR4, -R3 ;  /* 0x00000004e7007c23 */ /* 0x008fcc0008010803 */
[----:B------:R4:W-:Y:S02]  /*13bf0*/  MUFU.EX2 R237, R0 ;  /* 0x0000000000ed7308 */ /* 0x0009e40000000800 */
[----:B----4-:R-:W-:-:S06]  /*13c00*/  FFMA.FTZ R0, R228, UR4, -R3 ;  /* 0x00000004e4007c23 */ /* 0x010fcc0008010803 */
[----:B------:R3:W-:Y:S02]  /*13c10*/  MUFU.EX2 R228, R10 ;  /* 0x0000000a00e47308 */ /* 0x0007e40000000800 */
[--C-:B---3--:R-:W-:Y:S01]  /*13c20*/  FFMA.FTZ R10, R35, UR4, -R8.reuse ;  /* 0x00000004230a7c23 */ /* 0x108fe20008010808 */
[--C-:B------:R-:W-:Y:S01]  /*13c30*/  FFMA.FTZ R35, R224, UR4, -R8.reuse ;  /* 0x00000004e0237c23 */ /* 0x100fe20008010808 */
[----:B------:R-:W-:Y:S01]  /*13c40*/  MOV R224, R133 ;  /* 0x0000008500e07202 */ /* 0x000fe20000000f00 */
[----:B------:R-:W-:Y:S02]  /*13c50*/  FFMA.FTZ R133, R135, UR4, -R8 ;  /* 0x0000000487857c23 */ /* 0x000fe40008010808 */
[----:B------:R-:W3:Y:S04]  /*13c60*/  LDL.LU R135, [R1+0x94] ;  /* 0x0000940001877983 */ /* 0x000ee80000300800 */
[----:B------:R-:W4:Y:S04]  /*13c70*/  LDL.LU R140, [R1+0x84] ;  /* 0x00008400018c7983 */ /* 0x000f280000300800 */
[----:B------:R-:W4:Y:S04]  /*13c80*/  LDL.LU R141, [R1+0x80] ;  /* 0x00008000018d7983 */ /* 0x000f280000300800 */
[----:B------:R-:W4:Y:S01]  /*13c90*/  LDL.LU R159, [R1+0x78] ;  /* 0x00007800019f7983 */ /* 0x000f220000300800 */
[C---:B------:R-:W-:Y:S03]  /*13ca0*/  HMMA.16816.F32.BF16 R88, R4.reuse, R14, R60 ;  /* 0x0000000e0458723c */ /* 0x040fe6000004183c */
[----:B------:R-:W-:Y:S05]  /*13cb0*/  LDSM.16.MT88.4 R12, [R204+0x2000] ;  /* 0x00200000cc0c783b */ /* 0x000fea0000004200 */
[----:B------:R-:W-:Y:S01]  /*13cc0*/  HMMA.16816.F32.BF16 R64, R4, R16, R64 ;  /* 0x000000100440723c */ /* 0x000fe20000041840 */
[----:B------:R-:W1:Y:S01]  /*13cd0*/  LDSM.16.MT88.4 R16, [R36+0x2000] ;  /* 0x002000002410783b */ /* 0x000e620000004200 */
[----:B------:R2:W2:Y:S01]  /*13ce0*/  MUFU.EX2 R231, R0 ;  /* 0x0000000000e77308 */ /* 0x0004a20000000800 */
[----:B------:R-:W-:Y:S01]  /*13cf0*/  MOV R46, R226 ;  /* 0x000000e2002e7202 */ /* 0x000fe20000000f00 */
[----:B------:R-:W-:Y:S01]  /*13d00*/  FFMA.FTZ R28, R224, UR4, -R3 ;  /* 0x00000004e01c7c23 */ /* 0x000fe20008010803 */
[----:B------:R-:W-:-:S03]  /*13d10*/  MOV R222, R225 ;  /* 0x000000e100de7202 */ /* 0x000fc60000000f00 */
[----:B------:R-:W-:Y:S01]  /*13d20*/  HMMA.16816.F32.BF16 R40, R4, R30, R80 ;  /* 0x0000001e0428723c */ /* 0x000fe20000041850 */
[----:B------:R-:W-:Y:S01]  /*13d30*/  MOV R30, R215 ;  /* 0x000000d7001e7202 */ /* 0x000fe20000000f00 */
[----:B------:R-:W-:Y:S01]  /*13d40*/  IMAD.MOV.U32 R215, RZ, RZ, R223 ;  /* 0x000000ffffd77224 */ /* 0x000fe200078e00df */
[----:B------:R1:W1:Y:S01]  /*13d50*/  MUFU.EX2 R230, R9 ;  /* 0x0000000900e67308 */ /* 0x0002620000000800 */
[----:B------:R-:W-:Y:S02]  /*13d60*/  F2FP.BF16.F32.PACK_AB R4, R242, R241 ;  /* 0x000000f1f204723e */ /* 0x000fe400000010ff */
[----:B--2---:R-:W-:Y:S01]  /*13d70*/  F2FP.BF16.F32.PACK_AB R5, R233, R239 ;  /* 0x000000efe905723e */ /* 0x004fe200000010ff */
[----:B------:R-:W-:-:S04]  /*13d80*/  FFMA.FTZ R0, R227, UR4, -R8 ;  /* 0x00000004e3007c23 */ /* 0x000fc80008010808 */
[----:B------:R-:W-:Y:S01]  /*13d90*/  MUFU.EX2 R229, R11 ;  /* 0x0000000b00e57308 */ /* 0x000fe20000000800 */
[----:B------:R-:W-:Y:S02]  /*13da0*/  F2FP.BF16.F32.PACK_AB R6, R240, R245 ;  /* 0x000000f5f006723e */ /* 0x000fe400000010ff */
[----:B------:R-:W-:-:S05]  /*13db0*/  F2FP.BF16.F32.PACK_AB R7, R231, R237 ;  /* 0x000000ede707723e */ /* 0x000fca00000010ff */
[----:B------:R2:W-:Y:S01]  /*13dc0*/  MUFU.EX2 R227, R32 ;  /* 0x0000002000e37308 */ /* 0x0005e20000000800 */
[----:B------:R-:W-:-:S07]  /*13dd0*/  MOV R99, R47 ;  /* 0x0000002f00637202 */ /* 0x000fce0000000f00 */
[----:B------:R2:W-:Y:S08]  /*13de0*/  MUFU.EX2 R226, R33 ;  /* 0x0000002100e27308 */ /* 0x0005f00000000800 */
[----:B------:R2:W2:Y:S08]  /*13df0*/  MUFU.EX2 R225, R34 ;  /* 0x0000002200e17308 */ /* 0x0004b00000000800 */
[----:B------:R-:W-:Y:S08]  /*13e00*/  MUFU.EX2 R224, R37 ;  /* 0x0000002500e07308 */ /* 0x000ff00000000800 */
[----:B------:R-:W2:Y:S01]  /*13e10*/  MUFU.EX2 R223, R38 ;  /* 0x0000002600df7308 */ /* 0x000ea20000000800 */
[----:B------:R-:W-:Y:S01]  /*13e20*/  HMMA.16816.F32.BF16 R60, R4, R24, R100 ;  /* 0x00000018043c723c */ /* 0x000fe20000041864 */
[----:B------:R-:W-:Y:S01]  /*13e30*/  MOV R97, R45 ;  /* 0x0000002d00617202 */ /* 0x000fe20000000f00 */
[----:B------:R-:W-:Y:S01]  /*13e40*/  IMAD.MOV.U32 R98, RZ, RZ, R46 ;  /* 0x000000ffff627224 */ /* 0x000fe200078e002e */
[----:B------:R-:W-:Y:S01]  /*13e50*/  MOV R103, R99 ;  /* 0x0000006300677202 */ /* 0x000fe20000000f00 */
[----:B------:R-:W-:-:S02]  /*13e60*/  IMAD.MOV.U32 R214, RZ, RZ, R151 ;  /* 0x000000ffffd67224 */ /* 0x000fc400078e0097 */
[--C-:B-1----:R-:W-:Y:S01]  /*13e70*/  FFMA.FTZ R9, R44, UR4, -R8.reuse ;  /* 0x000000042c097c23 */ /* 0x102fe20008010808 */
[--C-:B------:R-:W-:Y:S01]  /*13e80*/  FFMA.FTZ R151, R158, UR4, -R8.reuse ;  /* 0x000000049e977c23 */ /* 0x100fe20008010808 */
[--C-:B------:R-:W-:Y:S01]  /*13e90*/  FFMA.FTZ R132, R132, UR4, -R8.reuse ;  /* 0x0000000484847c23 */ /* 0x100fe20008010808 */
[--C-:B------:R-:W-:Y:S01]  /*13ea0*/  FFMA.FTZ R134, R134, UR4, -R8.reuse ;  /* 0x0000000486867c23 */ /* 0x100fe20008010808 */
[C---:B------:R-:W-:Y:S01]  /*13eb0*/  HMMA.16816.F32.BF16 R44, R4.reuse, R22, R116 ;  /* 0x00000016042c723c */ /* 0x040fe20000041874 */
[----:B------:R-:W-:Y:S01]  /*13ec0*/  FFMA.FTZ R158, R207, UR4, -R8 ;  /* 0x00000004cf9e7c23 */ /* 0x000fe20008010808 */
[----:B------:R-:W-:Y:S02]  /*13ed0*/  IMAD.MOV.U32 R80, RZ, RZ, R111 ;  /* 0x000000ffff507224 */ /* 0x000fe400078e006f */
[--C-:B------:R-:W-:Y:S01]  /*13ee0*/  FFMA.FTZ R8, R93, UR4, -R3.reuse ;  /* 0x000000045d087c23 */ /* 0x100fe20008010803 */
[--C-:B--2---:R-:W-:Y:S01]  /*13ef0*/  FFMA.FTZ R32, R94, UR4, -R3.reuse ;  /* 0x000000045e207c23 */ /* 0x104fe20008010803 */
[--C-:B------:R-:W-:Y:S01]  /*13f00*/  FFMA.FTZ R33, R95, UR4, -R3.reuse ;  /* 0x000000045f217c23 */ /* 0x100fe20008010803 */
[----:B------:R-:W-:Y:S01]  /*13f10*/  FFMA.FTZ R34, R96, UR4, -R3 ;  /* 0x0000000460227c23 */ /* 0x000fe20008010803 */
[----:B------:R-:W-:Y:S01]  /*13f20*/  IMAD.MOV.U32 R29, RZ, RZ, R97 ;  /* 0x000000ffff1d7224 */ /* 0x000fe200078e0061 */
[----:B------:R-:W-:Y:S01]  /*13f30*/  HMMA.16816.F32.BF16 R52, R4, R26, R84 ;  /* 0x0000001a0434723c */ /* 0x000fe20000041854 */
[----:B------:R-:W-:-:S02]  /*13f40*/  MOV R31, R98 ;  /* 0x00000062001f7202 */ /* 0x000fc40000000f00 */
[----:B------:R-:W-:Y:S02]  /*13f50*/  MOV R81, R210 ;  /* 0x000000d200517202 */ /* 0x000fe40000000f00 */
[----:B------:R-:W-:Y:S02]  /*13f60*/  MOV R119, R103 ;  /* 0x0000006700777202 */ /* 0x000fe40000000f00 */
[----:B------:R-:W-:Y:S01]  /*13f70*/  MOV R82, R214 ;  /* 0x000000d600527202 */ /* 0x000fe20000000f00 */
[----:B------:R-:W-:Y:S01]  /*13f80*/  HMMA.16816.F32.BF16 R48, R4, R20, R104 ;  /* 0x000000140430723c */ /* 0x000fe20000041868 */
[----:B------:R-:W-:Y:S02]  /*13f90*/  MOV R83, R222 ;  /* 0x000000de00537202 */ /* 0x000fe40000000f00 */
[----:B------:R-:W-:Y:S01]  /*13fa0*/  MOV R107, R80 ;  /* 0x00000050006b7202 */ /* 0x000fe20000000f00 */
[----:B------:R-:W-:-:S04]  /*13fb0*/  IMAD.MOV.U32 R80, RZ, RZ, R81 ;  /* 0x000000ffff507224 */ /* 0x000fc800078e0051 */
[----:B------:R-:W-:Y:S01]  /*13fc0*/  HMMA.16816.F32.BF16 R84, R4, R16, R124 ;  /* 0x000000100454723c */ /* 0x000fe2000004187c */
[----:B------:R-:W-:Y:S02]  /*13fd0*/  MOV R111, R160 ;  /* 0x000000a0006f7202 */ /* 0x000fe40000000f00 */
[----:B------:R-:W-:-:S05]  /*13fe0*/  MOV R210, R161 ;  /* 0x000000a100d27202 */ /* 0x000fca0000000f00 */
[----:B------:R-:W-:Y:S01]  /*13ff0*/  HMMA.16816.F32.BF16 R92, R4, R18, R128 ;  /* 0x00000012045c723c */ /* 0x000fe20000041880 */
[----:B------:R-:W-:Y:S02]  /*14000*/  MOV R214, R154 ;  /* 0x0000009a00d67202 */ /* 0x000fe40000000f00 */
[----:B------:R-:W-:-:S05]  /*14010*/  MOV R81, R82 ;  /* 0x0000005200517202 */ /* 0x000fca0000000f00 */
[----:B------:R-:W-:Y:S01]  /*14020*/  HMMA.16816.F32.BF16 R96, R4, R12, R136 ;  /* 0x0000000c0460723c */ /* 0x000fe20000041888 */
[----:B------:R-:W-:-:S07]  /*14030*/  MOV R104, R30 ;  /* 0x0000001e00687202 */ /* 0x000fce0000000f00 */
[----:B------:R-:W-:Y:S01]  /*14040*/  HMMA.16816.F32.BF16 R100, R4, R14, R120 ;  /* 0x0000000e0464723c */ /* 0x000fe20000041878 */
[----:B------:R-:W-:Y:S02]  /*14050*/  F2FP.BF16.F32.PACK_AB R4, R228, R230 ;  /* 0x000000e6e404723e */ /* 0x000fe400000010ff */
[----:B------:R-:W-:Y:S02]  /*14060*/  F2FP.BF16.F32.PACK_AB R5, R225, R226 ;  /* 0x000000e2e105723e */ /* 0x000fe400000010ff */
[----:B------:R-:W-:Y:S02]  /*14070*/  F2FP.BF16.F32.PACK_AB R6, R227, R229 ;  /* 0x000000e5e306723e */ /* 0x000fe400000010ff */
[----:B------:R-:W-:Y:S01]  /*14080*/  F2FP.BF16.F32.PACK_AB R7, R223, R224 ;  /* 0x000000e0df07723e */ /* 0x000fe200000010ff */
[----:B------:R-:W-:Y:S01]  /*14090*/  IMAD.MOV.U32 R30, RZ, RZ, R252 ;  /* 0x000000ffff1e7224 */ /* 0x000fe200078e00fc */
[----:B------:R-:W-:Y:S02]  /*140a0*/  MOV R82, R83 ;  /* 0x0000005300527202 */ /* 0x000fe40000000f00 */
[----:B------:R-:W-:-:S02]  /*140b0*/  MOV R83, R215 ;  /* 0x000000d700537202 */ /* 0x000fc40000000f00 */
[----:B------:R-:W-:Y:S01]  /*140c0*/  MOV R215, R111 ;  /* 0x0000006f00d77202 */ /* 0x000fe20000000f00 */
[C---:B------:R-:W-:Y:S01]  /*140d0*/  HMMA.16816.F32.BF16 R120, R4.reuse, R20, R64 ;  /* 0x000000140478723c */ /* 0x040fe20000041840 */
[----:B------:R-:W-:Y:S02]  /*140e0*/  MOV R252, R210 ;  /* 0x000000d200fc7202 */ /* 0x000fe40000000f00 */
[----:B------:R-:W-:Y:S02]  /*140f0*/  MOV R210, R214 ;  /* 0x000000d600d27202 */ /* 0x000fe40000000f00 */
        /* <DEDUP_REMOVED lines=13> */
[----:B------:R-:W-:Y:S01]  /*141d0*/  FFMA.FTZ R161, R249, UR4, -R3 ;  /* 0x00000004f9a17c23 */ /* 0x000fe20008010803 */
[----:B------:R-:W-:Y:S01]  /*141e0*/  MOV R106, R212 ;  /* 0x000000d4006a7202 */ /* 0x000fe20000000f00 */
[----:B------:R1:W-:Y:S01]  /*141f0*/  MUFU.EX2 R222, R2 ;  /* 0x0000000200de7308 */ /* 0x0003e20000000800 */
[----:B------:R-:W-:Y:S01]  /*14200*/  MOV R211, R252 ;  /* 0x000000fc00d37202 */ /* 0x000fe20000000f00 */
[----:B------:R-:W-:Y:S01]  /*14210*/  IMAD.MOV.U32 R252, RZ, RZ, R214 ;  /* 0x000000fffffc7224 */ /* 0x000fe200078e00d6 */
[----:B------:R-:W-:Y:S01]  /*14220*/  MOV R210, R153 ;  /* 0x0000009900d27202 */ /* 0x000fe20000000f00 */
[----:B------:R-:W-:Y:S01]  /*14230*/  FADD.FTZ R38, R236, R108 ;  /* 0x0000006cec267221 */ /* 0x000fe20000010000 */
[----:B------:R-:W-:Y:S01]  /*14240*/  MOV R212, R219 ;  /* 0x000000db00d47202 */ /* 0x000fe20000000f00 */
[----:B------:R-:W-:Y:S01]  /*14250*/  HMMA.16816.F32.BF16 R124, R4, R22, R56 ;  /* 0x00000016047c723c */ /* 0x000fe20000041838 */
[----:B------:R-:W-:Y:S01]  /*14260*/  MOV R105, R220 ;  /* 0x000000dc00697202 */ /* 0x000fe20000000f00 */
[----:B------:R-:W-:Y:S01]  /*14270*/  MUFU.EX2 R219, R9 ;  /* 0x0000000900db7308 */ /* 0x000fe20000000800 */
[----:B------:R-:W-:Y:S01]  /*14280*/  MOV R153, R218 ;  /* 0x000000da00997202 */ /* 0x000fe20000000f00 */
[----:B------:R-:W-:Y:S01]  /*14290*/  LDSM.16.MT88.4 R20, [R235+0xa800] ;  /* 0x00a80000eb14783b */ /* 0x000fe20000004200 */
[----:B------:R-:W-:-:S03]  /*142a0*/  MOV R214, R217 ;  /* 0x000000d900d67202 */ /* 0x000fc60000000f00 */
[----:B------:R-:W-:Y:S01]  /*142b0*/  HMMA.16816.F32.BF16 R128, R4, R16, R72 ;  /* 0x000000100480723c */ /* 0x000fe20000041848 */
[----:B------:R-:W-:Y:S01]  /*142c0*/  MOV R73, R30 ;  /* 0x0000001e00497202 */ /* 0x000fe20000000f00 */
[----:B------:R-:W-:Y:S01]  /*142d0*/  MUFU.EX2 R220, R10 ;  /* 0x0000000a00dc7308 */ /* 0x000fe20000000800 */
[----:B-1----:R-:W-:Y:S01]  /*142e0*/  FADD.FTZ R2, R234, R11 ;  /* 0x0000000bea027221 */ /* 0x002fe20000010000 */
[----:B------:R-:W-:Y:S01]  /*142f0*/  MOV R72, R31 ;  /* 0x0000001f00487202 */ /* 0x000fe20000000f00 */
[----:B------:R-:W-:-:S03]  /*14300*/  IMAD.MOV.U32 R17, RZ, RZ, R29 ;  /* 0x000000ffff117224 */ /* 0x000fc600078e001d */
[----:B------:R-:W-:Y:S02]  /*14310*/  HMMA.16816.F32.BF16 R112, R4, R24, R112 ;  /* 0x000000180470723c */ /* 0x000fe40000041870 */
[----:B------:R1:W-:Y:S08]  /*14320*/  MUFU.EX2 R218, R8 ;  /* 0x0000000800da7308 */ /* 0x0003f00000000800 */
[----:B------:R2:W-:Y:S01]  /*14330*/  MUFU.EX2 R217, R28 ;  /* 0x0000001c00d97308 */ /* 0x0005e20000000800 */
[----:B-1----:R-:W1:Y:S04]  /*14340*/  LDSM.16.MT88.4 R8, [R232+0xa800] ;  /* 0x00a80000e808783b */ /* 0x002e680000004200 */
[----:B--2---:R-:W2:Y:S01]  /*14350*/  LDSM.16.MT88.4 R28, [R36+0x2800] ;  /* 0x00280000241c783b */ /* 0x004ea20000004200 */
[----:B------:R-:W-:-:S02]  /*14360*/  MOV R16, R216 ;  /* 0x000000d800107202 */ /* 0x000fc40000000f00 */
[----:B------:R1:W2:Y:S01]  /*14370*/  MUFU.EX2 R221, R0 ;  /* 0x0000000000dd7308 */ /* 0x0002a20000000800 */
[----:B------:R-:W-:Y:S01]  /*14380*/  IMAD.MOV.U32 R67, RZ, RZ, R119 ;  /* 0x000000ffff437224 */ /* 0x000fe200078e0077 */
[----:B------:R-:W-:-:S06]  /*14390*/  MOV R136, R246 ;  /* 0x000000f600887202 */ /* 0x000fcc0000000f00 */
[----:B------:R-:W-:Y:S01]  /*143a0*/  MUFU.EX2 R216, R32 ;  /* 0x0000002000d87308 */ /* 0x000fe20000000800 */
[----:B------:R-:W-:Y:S01]  /*143b0*/  MOV R137, R214 ;  /* 0x000000d600897202 */ /* 0x000fe20000000f00 */
[----:B------:R-:W-:Y:S01]  /*143c0*/  HMMA.16816.F32.BF16 R116, R4, R18, R68 ;  /* 0x000000120474723c */ /* 0x000fe20000041844 */
[----:B------:R-:W-:Y:S02]  /*143d0*/  MOV R138, R152 ;  /* 0x00000098008a7202 */ /* 0x000fe40000000f00 */
[----:B------:R-:W-:Y:S01]  /*143e0*/  MOV R139, R155 ;  /* 0x0000009b008b7202 */ /* 0x000fe20000000f00 */
[----:B------:R-:W-:Y:S01]  /*143f0*/  IMAD.MOV.U32 R18, RZ, RZ, R211 ;  /* 0x000000ffff127224 */ /* 0x000fe200078e00d3 */
[----:B------:R-:W-:Y:S01]  /*14400*/  MOV R246, R252 ;  /* 0x000000fc00f67202 */ /* 0x000fe20000000f00 */
[----:B------:R2:W-:Y:S01]  /*14410*/  MUFU.EX2 R214, R142 ;  /* 0x0000008e00d67308 */ /* 0x0005e20000000800 */
[----:B-1----:R-:W-:Y:S01]  /*14420*/  MOV R0, R153 ;  /* 0x0000009900007202 */ /* 0x002fe20000000f00 */
[----:B------:R-:W-:-:S06]  /*14430*/  IMAD.MOV.U32 R252, RZ, RZ, R210 ;  /* 0x000000fffffc7224 */ /* 0x000fcc00078e00d2 */
[----:B------:R-:W-:Y:S01]  /*14440*/  MUFU.EX2 R211, R145 ;  /* 0x0000009100d37308 */ /* 0x000fe20000000800 */
[----:B------:R-:W-:-:S07]  /*14450*/  IMAD.MOV.U32 R69, RZ, RZ, R81 ;  /* 0x000000ffff457224 */ /* 0x000fce00078e0051 */
[----:B------:R-:W-:Y:S01]  /*14460*/  MUFU.EX2 R210, R146 ;  /* 0x0000009200d27308 */ /* 0x000fe20000000800 */
[----:B--2---:R-:W-:-:S07]  /*14470*/  MOV R142, R212 ;  /* 0x000000d4008e7202 */ /* 0x004fce0000000f00 */
[----:B------:R-:W-:Y:S01]  /*14480*/  MUFU.EX2 R212, R144 ;  /* 0x0000009000d47308 */ /* 0x000fe20000000800 */
[----:B------:R-:W-:-:S07]  /*14490*/  MOV R68, R82 ;  /* 0x0000005200447202 */ /* 0x000fce0000000f00 */
[----:B------:R-:W-:Y:S01]  /*144a0*/  MUFU.EX2 R207, R149 ;  /* 0x0000009500cf7308 */ /* 0x000fe20000000800 */
[--C-:B---3--:R-:W-:Y:S01]  /*144b0*/  FFMA.FTZ R135, R135, UR4, -R3.reuse ;  /* 0x0000000487877c23 */ /* 0x108fe20008010803 */
[--C-:B----4-:R-:W-:Y:S01]  /*144c0*/  FFMA.FTZ R140, R140, UR4, -R3.reuse ;  /* 0x000000048c8c7c23 */ /* 0x110fe20008010803 */
[--C-:B------:R-:W-:Y:S01]  /*144d0*/  FFMA.FTZ R141, R141, UR4, -R3.reuse ;  /* 0x000000048d8d7c23 */ /* 0x100fe20008010803 */
[--C-:B------:R-:W-:Y:S01]  /*144e0*/  FFMA.FTZ R156, R159, UR4, -R3.reuse ;  /* 0x000000049f9c7c23 */ /* 0x100fe20008010803 */
[----:B------:R-:W-:Y:S01]  /*144f0*/  FFMA.FTZ R159, R251, UR4, -R3 ;  /* 0x00000004fb9f7c23 */ /* 0x000fe20008010803 */
[----:B------:R-:W-:Y:S01]  /*14500*/  FADD.FTZ R3, R244, R39 ;  /* 0x00000027f4037221 */ /* 0x000fe20000010000 */
[----:B------:R-:W-:Y:S01]  /*14510*/  FADD.FTZ R39, R243, R109 ;  /* 0x0000006df3277221 */ /* 0x000fe20000010000 */
[----:B------:R-:W-:Y:S01]  /*14520*/  MOV R71, R107 ;  /* 0x0000006b00477202 */ /* 0x000fe20000000f00 */
[----:B------:R-:W-:Y:S01]  /*14530*/  HMMA.16816.F32.BF16 R108, R4, R26, R88 ;  /* 0x0000001a046c723c */ /* 0x000fe20000041858 */
[----:B------:R-:W1:Y:S01]  /*14540*/  LDSM.16.MT88.4 R24, [R204+0x2800] ;  /* 0x00280000cc18783b */ /* 0x000e620000004200 */
[----:B------:R-:W-:Y:S01]  /*14550*/  FADD.FTZ R37, R174, R3 ;  /* 0x00000003ae257221 */ /* 0x000fe20000010000 */
[----:B------:R-:W-:-:S02]  /*14560*/  MOV R174, R215 ;  /* 0x000000d700ae7202 */ /* 0x000fc40000000f00 */
[----:B------:R2:W3:Y:S01]  /*14570*/  MUFU.EX2 R215, R33 ;  /* 0x0000002100d77308 */ /* 0x0004e20000000800 */
[----:B------:R-:W-:Y:S01]  /*14580*/  IMAD.MOV.U32 R3, RZ, RZ, R154 ;  /* 0x000000ffff037224 */ /* 0x000fe200078e009a */
[----:B------:R-:W-:Y:S01]  /*14590*/  MOV R70, R80 ;  /* 0x0000005000467202 */ /* 0x000fe20000000f00 */
[C---:B------:R-:W-:Y:S01]  /*145a0*/  HMMA.16816.F32.BF16 R152, R4.reuse, R12, R76 ;  /* 0x0000000c0498723c */ /* 0x040fe2000004184c */
[----:B------:R-:W-:Y:S01]  /*145b0*/  IMAD.MOV.U32 R12, RZ, RZ, R213 ;  /* 0x000000ffff0c7224 */ /* 0x000fe200078e00d5 */
[----:B------:R-:W-:Y:S01]  /*145c0*/  MOV R13, R208 ;  /* 0x000000d0000d7202 */ /* 0x000fe20000000f00 */
[----:B------:R-:W-:Y:S01]  /*145d0*/  IMAD.MOV.U32 R75, RZ, RZ, R105 ;  /* 0x000000ffff4b7224 */ /* 0x000fe200078e0069 */
[----:B------:R-:W-:Y:S01]  /*145e0*/  MOV R19, R83 ;  /* 0x0000005300137202 */ /* 0x000fe20000000f00 */
[----:B------:R4:W-:Y:S01]  /*145f0*/  MUFU.EX2 R213, R143 ;  /* 0x0000008f00d57308 */ /* 0x0009e20000000800 */
[----:B------:R-:W-:Y:S02]  /*14600*/  MOV R74, R106 ;  /* 0x0000006a004a7202 */ /* 0x000fe40000000f00 */
[----:B------:R-:W-:Y:S01]  /*14610*/  MOV R66, R104 ;  /* 0x0000006800427202 */ /* 0x000fe20000000f00 */
[----:B------:R-:W-:Y:S01]  /*14620*/  FADD.FTZ R2, R0, R2 ;  /* 0x0000000200027221 */ /* 0x000fe20000010000 */
[----:B------:R-:W-:Y:S01]  /*14630*/  MOV R32, R206 ;  /* 0x000000ce00207202 */ /* 0x000fe20000000f00 */
[----:B------:R1:W5:Y:S02]  /*14640*/  LDL.LU R251, [R1+0xe0] ;  /* 0x0000e00001fb7983 */ /* 0x0003640000300800 */
[----:B------:R-:W-:Y:S01]  /*14650*/  MUFU.EX2 R208, R148 ;  /* 0x0000009400d07308 */ /* 0x000fe20000000800 */
[----:B--2---:R-:W-:Y:S01]  /*14660*/  MOV R33, R209 ;  /* 0x000000d100217202 */ /* 0x004fe20000000f00 */
[----:B------:R-:W-:Y:S01]  /*14670*/  HMMA.16816.F32.BF16 R88, R4, R14, R40 ;  /* 0x0000000e0458723c */ /* 0x000fe20000041828 */
[----:B------:R-:W-:Y:S01]  /*14680*/  MOV R144, R19 ;  /* 0x0000001300907202 */ /* 0x000fe20000000f00 */
[----:B------:R-:W-:Y:S01]  /*14690*/  FADD.FTZ R12, R12, R39 ;  /* 0x000000270c0c7221 */ /* 0x000fe20000010000 */
[----:B------:R-:W-:Y:S01]  /*146a0*/  FADD.FTZ R3, R3, R38 ;  /* 0x0000002603037221 */ /* 0x000fe20000010000 */
[----:B------:R-:W-:-:S02]  /*146b0*/  FADD.FTZ R0, R185, R37 ;  /* 0x00000025b9007221 */ /* 0x000fc40000010000 */
[----:B------:R-:W-:Y:S08]  /*146c0*/  MUFU.EX2 R132, R132 ;  /* 0x0000008400847308 */ /* 0x000ff00000000800 */
[----:B------:R-:W-:Y:S08]  /*146d0*/  MUFU.EX2 R133, R133 ;  /* 0x0000008500857308 */ /* 0x000ff00000000800 */
[----:B------:R-:W-:Y:S08]  /*146e0*/  MUFU.EX2 R134, R134 ;  /* 0x0000008600867308 */ /* 0x000ff00000000800 */
[----:B------:R-:W-:Y:S01]  /*146f0*/  MUFU.EX2 R135, R135 ;  /* 0x0000008700877308 */ /* 0x000fe20000000800 */
[----:B------:R-:W-:Y:S01]  /*14700*/  FADD.FTZ R2, R173, R2 ;  /* 0x00000002ad027221 */ /* 0x000fe20000010000 */
[----:B------:R2:W5:Y:S06]  /*14710*/  LDL.LU R250, [R1+0xdc] ;  /* 0x0000dc0001fa7983 */ /* 0x00056c0000300800 */
[----:B------:R1:W2:Y:S01]  /*14720*/  MUFU.EX2 R209, R147 ;  /* 0x0000009300d17308 */ /* 0x0002a20000000800 */
[----:B------:R-:W-:-:S02]  /*14730*/  F2FP.BF16.F32.PACK_AB R4, R221, R222 ;  /* 0x000000dedd04723e */ /* 0x000fc400000010ff */
[----:B------:R-:W-:Y:S02]  /*14740*/  F2FP.BF16.F32.PACK_AB R5, R217, R218 ;  /* 0x000000dad905723e */ /* 0x000fe400000010ff */
[----:B------:R-:W-:Y:S02]  /*14750*/  F2FP.BF16.F32.PACK_AB R6, R219, R220 ;  /* 0x000000dcdb06723e */ /* 0x000fe400000010ff */
[----:B---3--:R-:W-:Y:S01]  /*14760*/  F2FP.BF16.F32.PACK_AB R7, R215, R216 ;  /* 0x000000d8d707723e */ /* 0x008fe200000010ff */
[----:B----4-:R-:W-:Y:S01]  /*14770*/  IMAD.MOV.U32 R143, RZ, RZ, R33 ;  /* 0x000000ffff8f7224 */ /* 0x010fe200078e0021 */
[----:B------:R-:W-:Y:S01]  /*14780*/  MOV R42, R13 ;  /* 0x0000000d002a7202 */ /* 0x000fe20000000f00 */
[----:B------:R-:W-:Y:S01]  /*14790*/  IMAD.MOV.U32 R33, RZ, RZ, R69 ;  /* 0x000000ffff217224 */ /* 0x000fe200078e0045 */
[----:B------:R-:W-:Y:S02]  /*147a0*/  MOV R13, R68 ;  /* 0x00000044000d7202 */ /* 0x000fe40000000f00 */
[----:B------:R-:W-:-:S02]  /*147b0*/  MOV R43, R142 ;  /* 0x0000008e002b7202 */ /* 0x000fc40000000f00 */
[----:B------:R-:W-:Y:S01]  /*147c0*/  MOV R19, R73 ;  /* 0x0000004900137202 */ /* 0x000fe20000000f00 */
[----:B------:R-:W3:Y:S01]  /*147d0*/  MUFU.EX2 R206, R35 ;  /* 0x0000002300ce7308 */ /* 0x000ee20000000800 */
[----:B------:R-:W-:Y:S01]  /*147e0*/  MOV R68, R70 ;  /* 0x0000004600447202 */ /* 0x000fe20000000f00 */
[----:B------:R-:W-:Y:S01]  /*147f0*/  FADD.FTZ R0, R171, R0 ;  /* 0x00000000ab007221 */ /* 0x000fe20000010000 */
[----:B------:R-:W-:Y:S01]  /*14800*/  MOV R69, R71 ;  /* 0x0000004700457202 */ /* 0x000fe20000000f00 */
[----:B------:R-:W-:Y:S01]  /*14810*/  IMAD.MOV.U32 R71, RZ, RZ, R17 ;  /* 0x000000ffff477224 */ /* 0x000fe200078e0011 */
[----:B------:R-:W-:Y:S01]  /*14820*/  MOV R142, R18 ;  /* 0x00000012008e7202 */ /* 0x000fe20000000f00 */
[----:B------:R-:W-:Y:S01]  /*14830*/  IMAD.MOV.U32 R17, RZ, RZ, R75 ;  /* 0x000000ffff117224 */ /* 0x000fe200078e004b */
[----:B------:R-:W-:Y:S01]  /*14840*/  MOV R70, R16 ;  /* 0x0000001000467202 */ /* 0x000fe20000000f00 */
[C---:B------:R-:W-:Y:S01]  /*14850*/  HMMA.16816.F32.BF16 R80, R4.reuse, R10, R52 ;  /* 0x0000000a0450723c */ /* 0x040fe20000041834 */
[----:B------:R-:W-:Y:S01]  /*14860*/  MOV R18, R72 ;  /* 0x0000004800127202 */ /* 0x000fe20000000f00 */
[----:B------:R-:W-:Y:S01]  /*14870*/  IMAD.MOV.U32 R75, RZ, RZ, R67 ;  /* 0x000000ffff4b7224 */ /* 0x000fe200078e0043 */
[----:B------:R-:W-:Y:S01]  /*14880*/  MOV R16, R74 ;  /* 0x0000004a00107202 */ /* 0x000fe20000000f00 */
[----:B------:R-:W-:Y:S01]  /*14890*/  FADD.FTZ R2, R189, R2 ;  /* 0x00000002bd027221 */ /* 0x000fe20000010000 */
[----:B------:R-:W-:Y:S01]  /*148a0*/  MOV R72, R64 ;  /* 0x0000004000487202 */ /* 0x000fe20000000f00 */
[----:B------:R-:W-:Y:S01]  /*148b0*/  MUFU.EX2 R38, R156 ;  /* 0x0000009c00267308 */ /* 0x000fe20000000800 */
[----:B------:R-:W-:Y:S01]  /*148c0*/  MOV R73, R65 ;  /* 0x0000004100497202 */ /* 0x000fe20000000f00 */
[C---:B------:R-:W-:Y:S01]  /*148d0*/  HMMA.16816.F32.BF16 R76, R4.reuse, R20, R48 ;  /* 0x00000014044c723c */ /* 0x040fe20000041830 */
[----:B------:R-:W-:Y:S01]  /*148e0*/  MOV R74, R66 ;  /* 0x00000042004a7202 */ /* 0x000fe20000000f00 */
[----:B------:R4:W5:Y:S06]  /*148f0*/  LDL.LU R249, [R1+0xd8] ;  /* 0x0000d80001f97983 */ /* 0x00096c0000300800 */
[----:B------:R-:W-:Y:S01]  /*14900*/  HMMA.16816.F32.BF16 R56, R4, R22, R44 ;  /* 0x000000160438723c */ /* 0x000fe2000004182c */
[----:B------:R-:W-:-:S07]  /*14910*/  FADD.FTZ R37, R42, R12 ;  /* 0x0000000c2a257221 */ /* 0x000fce0000010000 */
[----:B------:R-:W-:Y:S01]  /*14920*/  HMMA.16816.F32.BF16 R104, R4, R8, R60 ;  /* 0x000000080468723c */ /* 0x000fe2000004183c */
[----:B------:R-:W-:-:S07]  /*14930*/  FADD.FTZ R3, R43, R3 ;  /* 0x000000032b037221 */ /* 0x000fce0000010000 */
[C---:B------:R-:W-:Y:S01]  /*14940*/  HMMA.16816.F32.BF16 R52, R4.reuse, R28, R84 ;  /* 0x0000001c0434723c */ /* 0x040fe20000041854 */
[----:B------:R-:W-:Y:S01]  /*14950*/  MOV R149, R143 ;  /* 0x0000008f00957202 */ /* 0x000fe20000000f00 */
[----:B------:R-:W-:Y:S01]  /*14960*/  IMAD.MOV.U32 R146, RZ, RZ, R18 ;  /* 0x000000ffff927224 */ /* 0x000fe200078e0012 */
[----:B------:R-:W-:Y:S02]  /*14970*/  MOV R145, R33 ;  /* 0x0000002100917202 */ /* 0x000fe40000000f00 */
[----:B-1----:R-:W-:Y:S01]  /*14980*/  MOV R147, R19 ;  /* 0x0000001300937202 */ /* 0x002fe20000000f00 */
[----:B------:R-:W-:Y:S01]  /*14990*/  FADD.FTZ R0, R175, R0 ;  /* 0x00000000af007221 */ /* 0x000fe20000010000 */
[----:B------:R-:W-:Y:S01]  /*149a0*/  MOV R148, R16 ;  /* 0x0000001000947202 */ /* 0x000fe20000000f00 */
[C---:B------:R-:W-:Y:S01]  /*149b0*/  HMMA.16816.F32.BF16 R48, R4.reuse, R30, R92 ;  /* 0x0000001e0430723c */ /* 0x040fe2000004185c */
[----:B------:R-:W-:Y:S01]  /*149c0*/  MUFU.EX2 R39, R158 ;  /* 0x0000009e00277308 */ /* 0x000fe20000000800 */
[----:B------:R4:W5:Y:S06]  /*149d0*/  LDL.LU R248, [R1+0xd4] ;  /* 0x0000d40001f87983 */ /* 0x00096c0000300800 */
[C---:B------:R-:W-:Y:S08]  /*149e0*/  HMMA.16816.F32.BF16 R64, R4.reuse, R24, R96 ;  /* 0x000000180440723c */ /* 0x040ff00000041860 */
[----:B------:R-:W-:Y:S01]  /*149f0*/  HMMA.16816.F32.BF16 R44, R4, R26, R100 ;  /* 0x0000001a042c723c */ /* 0x000fe20000041864 */
[----:B------:R-:W-:Y:S01]  /*14a00*/  F2FP.BF16.F32.PACK_AB R4, R212, R214 ;  /* 0x000000d6d404723e */ /* 0x000fe200000010ff */
[----:B------:R-:W-:Y:S01]  /*14a10*/  IMAD.MOV.U32 R84, RZ, RZ, R72 ;  /* 0x000000ffff547224 */ /* 0x000fe200078e0048 */
[----:B--2---:R-:W-:-:S02]  /*14a20*/  F2FP.BF16.F32.PACK_AB R5, R209, R210 ;  /* 0x000000d2d105723e */ /* 0x004fc400000010ff */
[----:B------:R-:W-:Y:S02]  /*14a30*/  MOV R85, R73 ;  /* 0x0000004900557202 */ /* 0x000fe40000000f00 */
[----:B------:R-:W-:Y:S02]  /*14a40*/  MOV R86, R74 ;  /* 0x0000004a00567202 */ /* 0x000fe40000000f00 */
[----:B------:R-:W-:Y:S02]  /*14a50*/  MOV R87, R75 ;  /* 0x0000004b00577202 */ /* 0x000fe40000000f00 */
[----:B------:R-:W-:Y:S01]  /*14a60*/  MOV R143, R13 ;  /* 0x0000000d008f7202 */ /* 0x000fe20000000f00 */
[----:B------:R-:W-:Y:S01]  /*14a70*/  MUFU.EX2 R94, R166 ;  /* 0x000000a6005e7308 */ /* 0x000fe20000000800 */
[----:B------:R-:W-:Y:S01]  /*14a80*/  F2FP.BF16.F32.PACK_AB R6, R211, R213 ;  /* 0x000000d5d306723e */ /* 0x000fe200000010ff */
[----:B------:R-:W-:Y:S01]  /*14a90*/  LDSM.16.MT88.4 R12, [R235+0xb000] ;  /* 0x00b00000eb0c783b */ /* 0x000fe20000004200 */
[----:B------:R-:W-:-:S02]  /*14aa0*/  F2FP.BF16.F32.PACK_AB R7, R207, R208 ;  /* 0x000000d0cf07723e */ /* 0x000fc400000010ff */
[----:B------:R-:W-:Y:S01]  /*14ab0*/  MOV R95, R17 ;  /* 0x00000011005f7202 */ /* 0x000fe20000000f00 */
[----:B------:R-:W-:Y:S01]  /*14ac0*/  FADD.FTZ R3, R182, R3 ;  /* 0x00000003b6037221 */ /* 0x000fe20000010000 */
[----:B------:R-:W1:Y:S01]  /*14ad0*/  LDSM.16.MT88.4 R16, [R232+0xb000] ;  /* 0x00b00000e810783b */ /* 0x000e620000004200 */
[----:B------:R2:W4:Y:S02]  /*14ae0*/  MUFU.EX2 R101, R34 ;  /* 0x0000002200657308 */ /* 0x0005240000000800 */
[C---:B------:R-:W-:Y:S01]  /*14af0*/  HMMA.16816.F32.BF16 R40, R4.reuse, R20, R120 ;  /* 0x000000140428723c */ /* 0x040fe20000041878 */
[----:B------:R-:W-:Y:S01]  /*14b00*/  IMAD.MOV.U32 R120, RZ, RZ, R32 ;  /* 0x000000ffff787224 */ /* 0x000fe200078e0020 */
[----:B------:R1:W5:Y:S06]  /*14b10*/  LDL.LU R244, [R1+0xd0] ;  /* 0x0000d00001f47983 */ /* 0x00036c0000300800 */
[C---:B------:R-:W-:Y:S08]  /*14b20*/  HMMA.16816.F32.BF16 R72, R4.reuse, R8, R112 ;  /* 0x000000080448723c */ /* 0x040ff00000041870 */
[C---:B------:R-:W-:Y:S01]  /*14b30*/  HMMA.16816.F32.BF16 R60, R4.reuse, R10, R108 ;  /* 0x0000000a043c723c */ /* 0x040fe2000004186c */
[----:B------:R-:W1:Y:S07]  /*14b40*/  LDSM.16.MT88.4 R8, [R36+0x3000] ;  /* 0x003000002408783b */ /* 0x000e6e0000004200 */
[----:B--2---:R-:W-:Y:S01]  /*14b50*/  HMMA.16816.F32.BF16 R32, R4, R22, R124 ;  /* 0x000000160420723c */ /* 0x004fe2000004187c */
[----:B------:R-:W2:Y:S01]  /*14b60*/  LDSM.16.MT88.4 R20, [R204+0x3000] ;  /* 0x00300000cc14783b */ /* 0x000ea20000004200 */
[----:B------:R-:W-:Y:S01]  /*14b70*/  MUFU.EX2 R100, R140 ;  /* 0x0000008c00647308 */ /* 0x000fe20000000800 */
[----:B------:R-:W-:Y:S01]  /*14b80*/  MOV R127, R68 ;  /* 0x00000044007f7202 */ /* 0x000fe20000000f00 */
[----:B------:R-:W-:Y:S01]  /*14b90*/  IMAD.MOV.U32 R124, RZ, RZ, R71 ;  /* 0x000000ffff7c7224 */ /* 0x000fe200078e0047 */
[----:B------:R-:W-:-:S05]  /*14ba0*/  MOV R126, R69 ;  /* 0x00000045007e7202 */ /* 0x000fca0000000f00 */
[----:B------:R-:W1:Y:S01]  /*14bb0*/  MUFU.EX2 R99, R141 ;  /* 0x0000008d00637308 */ /* 0x000e620000000800 */
[----:B------:R-:W-:-:S07]  /*14bc0*/  MOV R125, R70 ;  /* 0x00000046007d7202 */ /* 0x000fce0000000f00 */
[----:B------:R1:W-:Y:S01]  /*14bd0*/  MUFU.EX2 R98, R162 ;  /* 0x000000a200627308 */ /* 0x0003e20000000800 */
[----:B------:R-:W-:Y:S01]  /*14be0*/  HMMA.16816.F32.BF16 R68, R4, R28, R128 ;  /* 0x0000001c0444723c */ /* 0x000fe20000041880 */
[----:B------:R-:W-:-:S06]  /*14bf0*/  MOV R131, R95 ;  /* 0x0000005f00837202 */ /* 0x000fcc0000000f00 */
[----:B------:R-:W2:Y:S01]  /*14c00*/  MUFU.EX2 R97, R163 ;  /* 0x000000a300617308 */ /* 0x000ea20000000800 */
[----:B------:R-:W-:-:S07]  /*14c10*/  MOV R108, R87 ;  /* 0x00000057006c7202 */ /* 0x000fce0000000f00 */
[----:B------:R-:W-:Y:S08]  /*14c20*/  MUFU.EX2 R96, R164 ;  /* 0x000000a400607308 */ /* 0x000ff00000000800 */
[----:B------:R-:W2:Y:S08]  /*14c30*/  MUFU.EX2 R93, R167 ;  /* 0x000000a7005d7308 */ /* 0x000eb00000000800 */
[----:B------:R-:W-:Y:S01]  /*14c40*/  MUFU.EX2 R92, R168 ;  /* 0x000000a8005c7308 */ /* 0x000fe20000000800 */
[C---:B------:R-:W-:Y:S08]  /*14c50*/  HMMA.16816.F32.BF16 R152, R4.reuse, R24, R152 ;  /* 0x000000180498723c */ /* 0x040ff00000041898 */
[----:B------:R-:W-:Y:S01]  /*14c60*/  HMMA.16816.F32.BF16 R88, R4, R26, R88 ;  /* 0x0000001a0458723c */ /* 0x000fe20000041858 */
[----:B------:R-:W2:Y:S01]  /*14c70*/  MUFU.EX2 R95, R165 ;  /* 0x000000a5005f7308 */ /* 0x000ea20000000800 */
[----:B------:R-:W-:-:S02]  /*14c80*/  MOV R121, R84 ;  /* 0x0000005400797202 */ /* 0x000fc40000000f00 */
[----:B------:R-:W-:Y:S01]  /*14c90*/  MOV R122, R85 ;  /* 0x00000055007a7202 */ /* 0x000fe20000000f00 */
[----:B------:R-:W-:Y:S01]  /*14ca0*/  IMAD.MOV.U32 R123, RZ, RZ, R86 ;  /* 0x000000ffff7b7224 */ /* 0x000fe200078e0056 */
[----:B------:R-:W-:Y:S01]  /*14cb0*/  MOV R102, R174 ;  /* 0x000000ae00667202 */ /* 0x000fe20000000f00 */
[----:B------:R2:W5:Y:S02]  /*14cc0*/  LDL.LU R243, [R1+0xcc] ;  /* 0x0000cc0001f37983 */ /* 0x0005640000300800 */
[----:B------:R-:W2:Y:S01]  /*14cd0*/  MUFU.EX2 R87, R169 ;  /* 0x000000a900577308 */ /* 0x000ea20000000800 */
[----:B------:R-:W-:Y:S01]  /*14ce0*/  HMMA.16816.F32.BF16 R28, R4, R30, R116 ;  /* 0x0000001e041c723c */ /* 0x000fe20000041874 */
[----:B---3--:R-:W-:Y:S01]  /*14cf0*/  F2FP.BF16.F32.PACK_AB R4, R132, R206 ;  /* 0x000000ce8404723e */ /* 0x008fe200000010ff */
[----:B------:R-:W-:Y:S01]  /*14d00*/  FADD.FTZ R24, R186, R37 ;  /* 0x00000025ba187221 */ /* 0x000fe20000010000 */
[----:B----4-:R-:W-:Y:S02]  /*14d10*/  F2FP.BF16.F32.PACK_AB R5, R135, R101 ;  /* 0x000000658705723e */ /* 0x010fe400000010ff */
[----:B-1----:R-:W-:Y:S01]  /*14d20*/  MOV R162, R199 ;  /* 0x000000c700a27202 */ /* 0x002fe20000000f00 */
[----:B------:R-:W-:Y:S01]  /*14d30*/  IMAD.MOV.U32 R129, RZ, RZ, R138 ;  /* 0x000000ffff817224 */ /* 0x000fe200078e008a */
[----:B------:R-:W-:-:S02]  /*14d40*/  F2FP.BF16.F32.PACK_AB R6, R134, R133 ;  /* 0x000000858606723e */ /* 0x000fc400000010ff */
[----:B------:R-:W-:Y:S02]  /*14d50*/  MOV R128, R139 ;  /* 0x0000008b00807202 */ /* 0x000fe40000000f00 */
[----:B------:R-:W-:Y:S02]  /*14d60*/  MOV R130, R137 ;  /* 0x0000008900827202 */ /* 0x000fe40000000f00 */
[----:B------:R-:W-:Y:S02]  /*14d70*/  MOV R109, R148 ;  /* 0x00000094006d7202 */ /* 0x000fe40000000f00 */
[----:B------:R-:W-:Y:S01]  /*14d80*/  MOV R110, R147 ;  /* 0x00000093006e7202 */ /* 0x000fe20000000f00 */
[----:B------:R-:W-:Y:S01]  /*14d90*/  IMAD.MOV.U32 R111, RZ, RZ, R146 ;  /* 0x000000ffff6f7224 */ /* 0x000fe200078e0092 */
[----:B------:R-:W-:Y:S01]  /*14da0*/  F2FP.BF16.F32.PACK_AB R7, R99, R100 ;  /* 0x000000646307723e */ /* 0x000fe200000010ff */
[----:B------:R-:W-:Y:S01]  /*14db0*/  FADD.FTZ R25, R187, R24 ;  /* 0x00000018bb197221 */ /* 0x000fe20000010000 */
[----:B------:R-:W-:Y:S01]  /*14dc0*/  FADD.FTZ R24, R183, R3 ;  /* 0x00000003b7187221 */ /* 0x000fe20000010000 */
[----:B------:R-:W-:-:S02]  /*14dd0*/  MOV R112, R145 ;  /* 0x0000009100707202 */ /* 0x000fc40000000f00 */
[----:B------:R-:W-:Y:S02]  /*14de0*/  MOV R113, R143 ;  /* 0x0000008f00717202 */ /* 0x000fe40000000f00 */
[----:B------:R-:W-:Y:S01]  /*14df0*/  MOV R114, R144 ;  /* 0x0000009000727202 */ /* 0x000fe20000000f00 */
[C---:B------:R-:W-:Y:S01]  /*14e00*/  HMMA.16816.F32.BF16 R104, R4.reuse, R16, R104 ;  /* 0x000000100468723c */ /* 0x040fe20000041868 */
[----:B------:R-:W-:Y:S01]  /*14e10*/  IMAD.MOV.U32 R115, RZ, RZ, R142 ;  /* 0x000000ffff737224 */ /* 0x000fe200078e008e */
[----:B------:R-:W-:Y:S01]  /*14e20*/  MOV R103, R136 ;  /* 0x0000008800677202 */ /* 0x000fe20000000f00 */
[----:B------:R-:W-:Y:S01]  /*14e30*/  MUFU.EX2 R86, R150 ;  /* 0x0000009600567308 */ /* 0x000fe20000000800 */
[----:B------:R1:W5:Y:S04]  /*14e40*/  LDL.LU R236, [R1+0xc8] ;  /* 0x0000c80001ec7983 */ /* 0x0003680000300800 */
[C---:B------:R-:W-:Y:S08]  /*14e50*/  HMMA.16816.F32.BF16 R80, R4.reuse, R18, R80 ;  /* 0x000000120450723c */ /* 0x040ff00000041850 */
[C---:B------:R-:W-:Y:S08]  /*14e60*/  HMMA.16816.F32.BF16 R76, R4.reuse, R12, R76 ;  /* 0x0000000c044c723c */ /* 0x040ff0000004184c */
[C---:B------:R-:W-:Y:S08]  /*14e70*/  HMMA.16816.F32.BF16 R56, R4.reuse, R14, R56 ;  /* 0x0000000e0438723c */ /* 0x040ff00000041838 */
[C---:B------:R-:W-:Y:S08]  /*14e80*/  HMMA.16816.F32.BF16 R52, R4.reuse, R8, R52 ;  /* 0x000000080434723c */ /* 0x040ff00000041834 */
[C---:B------:R-:W-:Y:S08]  /*14e90*/  HMMA.16816.F32.BF16 R48, R4.reuse, R10, R48 ;  /* 0x0000000a0430723c */ /* 0x040ff00000041830 */
[C---:B--2---:R-:W-:Y:S08]  /*14ea0*/  HMMA.16816.F32.BF16 R64, R4.reuse, R20, R64 ;  /* 0x000000140440723c */ /* 0x044ff00000041840 */
[----:B------:R-:W-:Y:S01]  /*14eb0*/  HMMA.16816.F32.BF16 R44, R4, R22, R44 ;  /* 0x00000016042c723c */ /* 0x000fe2000004182c */
[----:B------:R-:W-:Y:S01]  /*14ec0*/  F2FP.BF16.F32.PACK_AB R4, R97, R98 ;  /* 0x000000626104723e */ /* 0x000fe200000010ff */
[----:B------:R-:W-:Y:S01]  /*14ed0*/  IMAD.MOV.U32 R117, RZ, RZ, R179 ;  /* 0x000000ffff757224 */ /* 0x000fe200078e00b3 */
[----:B------:R-:W-:-:S02]  /*14ee0*/  F2FP.BF16.F32.PACK_AB R5, R93, R94 ;  /* 0x0000005e5d05723e */ /* 0x000fc400000010ff */
[----:B------:R-:W-:Y:S01]  /*14ef0*/  MOV R116, R197 ;  /* 0x000000c500747202 */ /* 0x000fe20000000f00 */
[----:B------:R-:W-:Y:S01]  /*14f00*/  FADD.FTZ R3, R190, R2 ;  /* 0x00000002be037221 */ /* 0x000fe20000010000 */
[----:B------:R-:W-:Y:S01]  /*14f10*/  F2FP.BF16.F32.PACK_AB R6, R95, R96 ;  /* 0x000000605f06723e */ /* 0x000fe200000010ff */
[----:B------:R-:W2:Y:S01]  /*14f20*/  LDSM.16.MT88.4 R144, [R232+0xb800] ;  /* 0x00b80000e890783b */ /* 0x000ea20000004200 */
[----:B------:R-:W-:Y:S01]  /*14f30*/  F2FP.BF16.F32.PACK_AB R7, R87, R92 ;  /* 0x0000005c5707723e */ /* 0x000fe200000010ff */
[----:B------:R-:W-:Y:S01]  /*14f40*/  FADD.FTZ R2, R181, R0 ;  /* 0x00000000b5027221 */ /* 0x000fe20000010000 */
[----:B------:R-:W-:Y:S01]  /*14f50*/  MOV R118, R178 ;  /* 0x000000b200767202 */ /* 0x000fe20000000f00 */
[----:B------:R-:W3:Y:S04]  /*14f60*/  LDSM.16.MT88.4 R140, [R235+0xb800] ;  /* 0x00b80000eb8c783b */ /* 0x000ee80000004200 */
[C---:B------:R-:W-:Y:S01]  /*14f70*/  HMMA.16816.F32.BF16 R68, R4.reuse, R8, R68 ;  /* 0x000000080444723c */ /* 0x040fe20000041844 */
[----:B------:R-:W-:Y:S01]  /*14f80*/  FADD.FTZ R8, R193, R24 ;  /* 0x00000018c1087221 */ /* 0x000fe20000010000 */
[----:B------:R-:W-:Y:S01]  /*14f90*/  MOV R119, R177 ;  /* 0x000000b100777202 */ /* 0x000fe20000000f00 */
[----:B------:R-:W-:Y:S01]  /*14fa0*/  FADD.FTZ R0, R194, R25 ;  /* 0x00000019c2007221 */ /* 0x000fe20000010000 */
[----:B------:R-:W-:Y:S01]  /*14fb0*/  MOV R148, R198 ;  /* 0x000000c600947202 */ /* 0x000fe20000000f00 */
[----:B------:R-:W4:Y:S03]  /*14fc0*/  LDSM.16.MT88.4 R136, [R36+0x3800] ;  /* 0x003800002488783b */ /* 0x000f260000004200 */
[C---:B------:R-:W-:Y:S01]  /*14fd0*/  HMMA.16816.F32.BF16 R72, R4.reuse, R16, R72 ;  /* 0x000000100448723c */ /* 0x040fe20000041848 */
[----:B------:R-:W-:Y:S01]  /*14fe0*/  FADD.FTZ R3, R196, R3 ;  /* 0x00000003c4037221 */ /* 0x000fe20000010000 */
[----:B------:R-:W-:Y:S01]  /*14ff0*/  FADD.FTZ R2, R191, R2 ;  /* 0x00000002bf027221 */ /* 0x000fe20000010000 */
[----:B------:R-:W-:Y:S01]  /*15000*/  MUFU.EX2 R85, R151 ;  /* 0x0000009700557308 */ /* 0x000fe20000000800 */
[----:B------:R1:W5:Y:S04]  /*15010*/  LDL.LU R234, [R1+0xc4] ;  /* 0x0000c40001ea7983 */ /* 0x0003680000300800 */
[----:B------:R-:W-:Y:S01]  /*15020*/  HMMA.16816.F32.BF16 R60, R4, R18, R60 ;  /* 0x00000012043c723c */ /* 0x000fe2000004183c */
[----:B------:R-:W-:-:S07]  /*15030*/  FADD.FTZ R0, R195, R0 ;  /* 0x00000000c3007221 */ /* 0x000fce0000010000 */
[C---:B------:R-:W-:Y:S08]  /*15040*/  HMMA.16816.F32.BF16 R40, R4.reuse, R12, R40 ;  /* 0x0000000c0428723c */ /* 0x040ff00000041828 */
[C---:B------:R-:W-:Y:S01]  /*15050*/  HMMA.16816.F32.BF16 R32, R4.reuse, R14, R32 ;  /* 0x0000000e0420723c */ /* 0x040fe20000041820 */
[----:B------:R-:W1:Y:S07]  /*15060*/  LDSM.16.MT88.4 R12, [R204+0x3800] ;  /* 0x00380000cc0c783b */ /* 0x000e6e0000004200 */
[C---:B------:R-:W-:Y:S08]  /*15070*/  HMMA.16816.F32.BF16 R16, R4.reuse, R10, R28 ;  /* 0x0000000a0410723c */ /* 0x040ff0000004181c */
[C---:B------:R-:W-:Y:S08]  /*15080*/  HMMA.16816.F32.BF16 R152, R4.reuse, R20, R152 ;  /* 0x000000140498723c */ /* 0x040ff00000041898 */
[----:B------:R-:W-:Y:S01]  /*15090*/  HMMA.16816.F32.BF16 R88, R4, R22, R88 ;  /* 0x000000160458723c */ /* 0x000fe20000041858 */
[----:B------:R-:W-:Y:S01]  /*150a0*/  FADD.FTZ R4, R162, R8 ;  /* 0x00000008a2047221 */ /* 0x000fe20000010000 */
[----:B------:R-:W-:Y:S01]  /*150b0*/  IMAD.MOV.U32 R162, RZ, RZ, R116 ;  /* 0x000000ffffa27224 */ /* 0x000fe200078e0074 */
[----:B------:R-:W-:-:S02]  /*150c0*/  MOV R116, R117 ;  /* 0x0000007500747202 */ /* 0x000fc40000000f00 */
        /* <DEDUP_REMOVED lines=8> */
[----:B------:R-:W-:Y:S02]  /*15150*/  IMAD.MOV.U32 R131, RZ, RZ, R124 ;  /* 0x000000ffff837224 */ /* 0x000fe400078e007c */
        /* <DEDUP_REMOVED lines=11> */
[----:B------:R-:W-:Y:S01]  /*15210*/  IMAD.MOV.U32 R130, RZ, RZ, R124 ;  /* 0x000000ffff827224 */ /* 0x000fe200078e007c */
[----:B------:R-:W-:Y:S02]  /*15220*/  MOV R120, R149 ;  /* 0x0000009500787202 */ /* 0x000fe40000000f00 */
[----:B------:R-:W-:Y:S02]  /*15230*/  MOV R149, R238 ;  /* 0x000000ee00957202 */ /* 0x000fe40000000f00 */
        /* <DEDUP_REMOVED lines=68> */
[----:B------:R-:W3:Y:S01]  /*15680*/  MUFU.EX2 R11, R184 ;  /* 0x000000b8000b7308 */ /* 0x000ee20000000800 */
[----:B------:R-:W-:Y:S01]  /*15690*/  FADD.FTZ R4, R97, R4 ;  /* 0x0000000461047221 */ /* 0x000fe20000010000 */
[----:B------:R-:W-:Y:S01]  /*156a0*/  FADD.FTZ R3, R93, R3 ;  /* 0x000000035d037221 */ /* 0x000fe20000010000 */
[----:B------:R-:W-:Y:S01]  /*156b0*/  FADD.FTZ R2, R132, R2 ;  /* 0x0000000284027221 */ /* 0x000fe20000010000 */
[----:B------:R-:W-:-:S04]  /*156c0*/  FADD.FTZ R0, R135, R0 ;  /* 0x0000000087007221 */ /* 0x000fc80000010000 */
[----:B------:R-:W4:Y:S01]  /*156d0*/  MUFU.EX2 R22, R172 ;  /* 0x000000ac00167308 */ /* 0x000f220000000800 */
[----:B------:R-:W-:Y:S01]  /*156e0*/  FADD.FTZ R4, R96, R4 ;  /* 0x0000000460047221 */ /* 0x000fe20000010000 */
[----:B------:R-:W-:-:S06]  /*156f0*/  FADD.FTZ R3, R92, R3 ;  /* 0x000000035c037221 */ /* 0x000fcc0000010000 */
[----:B------:R-:W1:Y:S01]  /*15700*/  MUFU.EX2 R10, R188 ;  /* 0x000000bc000a7308 */ /* 0x000e620000000800 */
[----:B------:R-:W-:Y:S01]  /*15710*/  FADD.FTZ R2, R133, R2 ;  /* 0x0000000285027221 */ /* 0x000fe20000010000 */
[----:B------:R-:W-:-:S06]  /*15720*/  FADD.FTZ R0, R100, R0 ;  /* 0x0000000064007221 */ /* 0x000fcc0000010000 */
        /* <DEDUP_REMOVED lines=8> */
[----:B--2---:R-:W-:-:S07]  /*157b0*/  FADD.FTZ R4, R23, R4 ;  /* 0x0000000417047221 */ /* 0x004fce0000010000 */
[----:B------:R-:W2:Y:S01]  /*157c0*/  MUFU.EX2 R27, R160 ;  /* 0x000000a0001b7308 */ /* 0x000ea20000000800 */
[----:B---3--:R-:W-:-:S07]  /*157d0*/  FADD.FTZ R3, R11, R3 ;  /* 0x000000030b037221 */ /* 0x008fce0000010000 */
[----:B------:R-:W3:Y:S01]  /*157e0*/  MUFU.EX2 R20, R180 ;  /* 0x000000b400147308 */ /* 0x000ee20000000800 */
[----:B------:R-:W-:-:S07]  /*157f0*/  FADD.FTZ R2, R86, R2 ;  /* 0x0000000256027221 */ /* 0x000fce0000010000 */
[----:B------:R-:W3:Y:S01]  /*15800*/  MUFU.EX2 R26, R161 ;  /* 0x000000a1001a7308 */ /* 0x000ee20000000800 */
[----:B------:R-:W-:-:S07]  /*15810*/  FADD.FTZ R0, R38, R0 ;  /* 0x0000000026007221 */ /* 0x000fce0000010000 */
[----:B------:R-:W3:Y:S01]  /*15820*/  MUFU.EX2 R7, R205 ;  /* 0x000000cd00077308 */ /* 0x000ee20000000800 */
[----:B----4-:R-:W-:Y:S01]  /*15830*/  FADD.FTZ R4, R22, R4 ;  /* 0x0000000416047221 */ /* 0x010fe20000010000 */
[----:B-1----:R-:W-:Y:S01]  /*15840*/  FADD.FTZ R3, R10, R3 ;  /* 0x000000030a037221 */ /* 0x002fe20000010000 */
[----:B------:R-:W-:Y:S01]  /*15850*/  FADD.FTZ R2, R85, R2 ;  /* 0x0000000255027221 */ /* 0x000fe20000010000 */
[----:B------:R-:W-:Y:S01]  /*15860*/  FADD.FTZ R0, R37, R0 ;  /* 0x0000000025007221 */ /* 0x000fe20000010000 */
[----:B------:R-:W-:Y:S01]  /*15870*/  FADD.FTZ R4, R21, R4 ;  /* 0x0000000415047221 */ /* 0x000fe20000010000 */
[----:B------:R-:W-:Y:S01]  /*15880*/  FADD.FTZ R3, R9, R3 ;  /* 0x0000000309037221 */ /* 0x000fe20000010000 */
[----:B------:R-:W-:Y:S01]  /*15890*/  FADD.FTZ R2, R84, R2 ;  /* 0x0000000254027221 */ /* 0x000fe20000010000 */
[----:B--2---:R-:W-:Y:S01]  /*158a0*/  FADD.FTZ R0, R27, R0 ;  /* 0x000000001b007221 */ /* 0x004fe20000010000 */
[----:B---3--:R-:W-:Y:S01]  /*158b0*/  FADD.FTZ R4, R20, R4 ;  /* 0x0000000414047221 */ /* 0x008fe20000010000 */
[----:B------:R-:W-:Y:S01]  /*158c0*/  F2FP.BF16.F32.PACK_AB R196, R85, R86 ;  /* 0x0000005655c4723e */ /* 0x000fe200000010ff */
[----:B------:R-:W-:Y:S01]  /*158d0*/  FADD.FTZ R2, R39, R2 ;  /* 0x0000000227027221 */ /* 0x000fe20000010000 */
[----:B------:R-:W-:-:S02]  /*158e0*/  F2FP.BF16.F32.PACK_AB R197, R37, R38 ;  /* 0x0000002625c5723e */ /* 0x000fc400000010ff */
[----:B------:R-:W-:Y:S02]  /*158f0*/  F2FP.BF16.F32.PACK_AB R198, R39, R84 ;  /* 0x0000005427c6723e */ /* 0x000fe400000010ff */
[----:B------:R-:W-:Y:S01]  /*15900*/  F2FP.BF16.F32.PACK_AB R199, R26, R27 ;  /* 0x0000001b1ac7723e */ /* 0x000fe200000010ff */
[C---:B------:R-:W-:Y:S01]  /*15910*/  FADD.FTZ R3, R7.reuse, R3 ;  /* 0x0000000307037221 */ /* 0x040fe20000010000 */
[----:B------:R-:W-:Y:S02]  /*15920*/  F2FP.BF16.F32.PACK_AB R148, R22, R23 ;  /* 0x000000171694723e */ /* 0x000fe400000010ff */
[----:B------:R-:W-:Y:S02]  /*15930*/  F2FP.BF16.F32.PACK_AB R149, R10, R11 ;  /* 0x0000000b0a95723e */ /* 0x000fe400000010ff */
[----:B------:R-:W-:Y:S02]  /*15940*/  F2FP.BF16.F32.PACK_AB R150, R20, R21 ;  /* 0x000000151496723e */ /* 0x000fe400000010ff */
[----:B------:R-:W-:Y:S01]  /*15950*/  F2FP.BF16.F32.PACK_AB R151, R7, R9 ;  /* 0x000000090797723e */ /* 0x000fe200000010ff */
[----:B------:R-:W-:Y:S01]  /*15960*/  FADD.FTZ R0, R26, R0 ;  /* 0x000000001a007221 */ /* 0x000fe20000010000 */
[----:B------:R1:W-:Y:S01]  /*15970*/  STL [R1+0x20], R4 ;  /* 0x0000200401007387 */ /* 0x0003e20000100800 */
[----:B------:R-:W-:Y:S03]  /*15980*/  HMMA.16816.F32.BF16 R168, R196, R144, R104 ;  /* 0x00000090c4a8723c */ /* 0x000fe60000041868 */
[----:B------:R1:W-:Y:S01]  /*15990*/  STL [R1+0xb0], R3 ;  /* 0x0000b00301007387 */ /* 0x0003e20000100800 */
[----:B------:R-:W-:-:S03]  /*159a0*/  UISETP.GT.AND UP0, UPT, UR25, UR15, UPT ;  /* 0x0000000f1900728c */ /* 0x000fc6000bf04270 */
        /* <DEDUP_REMOVED lines=19> */
[----:B------:R-:W-:Y:S01]  /*15ae0*/  MOV R68, R201 ;  /* 0x000000c900447202 */ /* 0x000fe20000000f00 */
[----:B------:R-:W-:Y:S01]  /*15af0*/  IMAD.MOV.U32 R80, RZ, RZ, R203 ;  /* 0x000000ffff507224 */ /* 0x000fe200078e00cb */
[----:B------:R-:W-:-:S02]  /*15b00*/  MOV R70, R202 ;  /* 0x000000ca00467202 */ /* 0x000fc40000000f00 */
[----:B------:R-:W-:Y:S02]  /*15b10*/  MOV R69, R200 ;  /* 0x000000c800457202 */ /* 0x000fe40000000f00 */
[----:B------:R-:W-:Y:S02]  /*15b20*/  @P0 MOV R68, R201 ;  /* 0x000000c900440202 */ /* 0x000fe40000000f00 */
[----:B------:R-:W-:Y:S02]  /*15b30*/  @P0 MOV R70, R202 ;  /* 0x000000ca00460202 */ /* 0x000fe40000000f00 */
[----:B------:R-:W-:Y:S02]  /*15b40*/  @P0 MOV R69, R200 ;  /* 0x000000c800450202 */ /* 0x000fe40000000f00 */
[----:B------:R-:W-:Y:S01]  /*15b50*/  @P0 MOV R80, R203 ;  /* 0x000000cb00500202 */ /* 0x000fe20000000f00 */
[----:B------:R-:W-:Y:S01]  /*15b60*/  @UP0 UIADD3 UR17, UPT, UPT, UR17, -0x3, URZ ;  /* 0xfffffffd11110890 */ /* 0x000fe2000fffe0ff */
[----:B-12---:R-:W-:Y:S11]  /*15b70*/  BRA.U UP0, `(.L_x_816) ;  /* 0x0000000100047547 */ /* 0x006ff6000b800000 */
.L_x_812:
[----:B------:R-:W-:-:S12]  /*15b80*/  UIADD3 UR17, UPT, UPT, UR25, -0x1, URZ ;  /* 0xffffffff19117890 */ /* 0x000fd8000fffe0ff */
.L_x_816:
[----:B------:R-:W-:-:S09]  /*15b90*/  UISETP.GE.AND UP0, UPT, UR17, UR15, UPT ;  /* 0x0000000f1100728c */ /* 0x000fd2000bf06270 */
[----:B------:R-:W-:Y:S05]  /*15ba0*/  BRA.U !UP0, `(.L_x_817) ;  /* 0x0000007d08a07547 */ /* 0x000fea000b800000 */
[----:B------:R-:W1:Y:S01]  /*15bb0*/  LDC.64 R4, c[0x0][0x3c0] ;  /* 0x0000f000ff047b82 */ /* 0x000e620000000a00 */
[----:B------:R-:W2:Y:S01]  /*15bc0*/  S2R R238, SR_TID.X ;  /* 0x0000000000ee7919 */ /* 0x000ea20000002100 */
[----:B------:R-:W-:Y:S01]  /*15bd0*/  VIADD R0, R232, 0x8000 ;  /* 0x00008000e8007836 */ /* 0x000fe20000000000 */
[----:B------:R-:W3:Y:S01]  /*15be0*/  LDCU UR8, c[0x0][0x440] ;  /* 0x00008800ff0877ac */ /* 0x000ee20008000800 */
[----:B------:R-:W-:Y:S01]  /*15bf0*/  IMAD.MOV.U32 R235, RZ, RZ, 0x20 ;  /* 0x00000020ffeb7424 */ /* 0x000fe200078e00ff */
[----:B-----5:R-:W-:Y:S01]  /*15c00*/  MOV R132, R69 ;  /* 0x0000004500847202 */ /* 0x020fe20000000f00 */
[----:B------:R-:W-:Y:S01]  /*15c10*/  IMAD.MOV.U32 R133, RZ, RZ, R68 ;  /* 0x000000ffff857224 */ /* 0x000fe200078e0044 */
[----:B------:R-:W-:Y:S01]  /*15c20*/  MOV R242, 0x40 ;  /* 0x0000004000f27802 */ /* 0x000fe20000000f00 */
[----:B------:R-:W4:Y:S01]  /*15c30*/  S2UR UR5, SR_CgaCtaId ;  /* 0x00000000000579c3 */ /* 0x000f220000008800 */
[----:B------:R-:W-:Y:S01]  /*15c40*/  IMAD.MOV.U32 R3, RZ, RZ, R70 ;  /* 0x000000ffff037224 */ /* 0x000fe200078e0046 */
[C---:B------:R-:W-:Y:S01]  /*15c50*/  IADD3 R246, PT, PT, R243.reuse, 0x40, RZ ;  /* 0x00000040f3f67810 */ /* 0x040fe20007ffe0ff */
[----:B------:R-:W-:Y:S01]  /*15c60*/  IMAD.MOV.U32 R2, RZ, RZ, R80 ;  /* 0x000000ffff027224 */ /* 0x000fe200078e0050 */
[----:B------:R-:W-:Y:S01]  /*15c70*/  UMOV UR7, 0x400 ;  /* 0x0000040000077882 */ /* 0x000fe20000000000 */
[C---:B------:R-:W-:Y:S01]  /*15c80*/  VIADD R247, R243.reuse, 0x8 ;  /* 0x00000008f3f77836 */ /* 0x040fe20000000000 */
[----:B------:R-:W1:Y:S01]  /*15c90*/  LDCU UR6, c[0x0][0x440] ;  /* 0x00008800ff0677ac */ /* 0x000e620008000800 */
[----:B------:R-:W-:Y:S01]  /*15ca0*/  VIADD R245, R243, 0x48 ;  /* 0x00000048f3f57836 */ /* 0x000fe20000000000 */
[----:B------:R-:W1:Y:S01]  /*15cb0*/  LDCU UR4, c[0x0][0x45c] ;  /* 0x00008b80ff0477ac */ /* 0x000e620008000800 */
[----:B---3--:R-:W-:Y:S01]  /*15cc0*/  ISETP.GE.AND P4, PT, R234, UR8, PT ;  /* 0x00000008ea007c0c */ /* 0x008fe2000bf86270 */
[----:B-1----:R1:W-:Y:S04]  /*15cd0*/  STL.64 [R1+0x28], R4 ;  /* 0x0000280401007387 */ /* 0x0023e80000100a00 */
[----:B------:R1:W-:Y:S01]  /*15ce0*/  STL [R1+0xc0], R0 ;  /* 0x0000c00001007387 */ /* 0x0003e20000100800 */
[----:B----4-:R-:W-:Y:S01]  /*15cf0*/  ULEA UR5, UR5, UR7, 0x18 ;  /* 0x0000000705057291 */ /* 0x010fe2000f8ec0ff */
[----:B--2---:R-:W-:-:S02]  /*15d00*/  LOP3.LUT P0, RZ, R238, 0x2, RZ, 0xc0, !PT ;  /* 0x00000002eeff7812 */ /* 0x004fc4000780c0ff */
[C---:B------:R-:W-:Y:S02]  /*15d10*/  SHF.L.U32 R240, R238.reuse, 0x6, RZ ;  /* 0x00000006eef07819 */ /* 0x040fe400000006ff */
[----:B------:R-:W-:Y:S02]  /*15d20*/  SEL R235, R235, 0xffffffe0, !P0 ;  /* 0xffffffe0ebeb7807 */ /* 0x000fe40004000000 */
[----:B------:R-:W-:Y:S02]  /*15d30*/  LOP3.LUT R241, R238, 0x8, RZ, 0xc0, !PT ;  /* 0x00000008eef17812 */ /* 0x000fe400078ec0ff */
[----:B------:R-:W-:Y:S01]  /*15d40*/  LOP3.LUT R239, R240, 0x400, RZ, 0xc0, !PT ;  /* 0x00000400f0ef7812 */ /* 0x000fe200078ec0ff */
[----:B------:R-:W-:Y:S01]  /*15d50*/  IMAD.IADD R237, R236, 0x1, R235 ;  /* 0x00000001eced7824 */ /* 0x000fe200078e02eb */
[----:B------:R-:W-:Y:S01]  /*15d60*/  IADD3 R233, PT, PT, R235, R232, RZ ;  /* 0x000000e8ebe97210 */ /* 0x000fe20007ffe0ff */
[----:B------:R-:W-:Y:S06]  /*15d70*/  BRA `(.L_x_818) ;  /* 0x00000008002c7947 */ /* 0x000fec0003800000 */
.L_x_820:
[----:B------:R-:W-:Y:S01]  /*15d80*/  IMAD.U32 R0, RZ, RZ, UR17 ;  /* 0x00000011ff007e24 */ /* 0x000fe2000f8e00ff */
[----:B------:R-:W2:Y:S01]  /*15d90*/  LDL R221, [R1+0x64] ;  /* 0x0000640001dd7983 */ /* 0x000ea20000100800 */
[----:B------:R-:W-:Y:S02]  /*15da0*/  ISETP.GE.AND P4, PT, R234, UR6, PT ;  /* 0x00000006ea007c0c */ /* 0x000fe4000bf86270 */
[----:B------:R-:W-:Y:S02]  /*15db0*/  LOP3.LUT R249, R252, 0x1f8, RZ, 0xc0, !PT ;  /* 0x000001f8fcf97812 */ /* 0x000fe400078ec0ff */
[----:B------:R-:W3:Y:S02]  /*15dc0*/  LDL R220, [R1+0x60] ;  /* 0x0000600001dc7983 */ /* 0x000ee40000100800 */
[----:B------:R-:W-:Y:S04]  /*15dd0*/  LOP3.LUT R249, R249, 0x38, R238, 0x78, !PT ;  /* 0x00000038f9f97812 */ /* 0x000fe800078e78ee */
[----:B------:R-:W-:Y:S03]  /*15de0*/  LOP3.LUT R249, R249, 0x1e00, R252, 0xf8, !PT ;  /* 0x00001e00f9f97812 */ /* 0x000fe600078ef8fc */
[----:B------:R-:W-:Y:S01]  /*15df0*/  @!P4 VIADD R0, R0, 0xffffffff ;  /* 0xffffffff0000c836 */ /* 0x000fe20000000000 */
[----:B------:R-:W1:Y:S01]  /*15e00*/  @!P4 LDC.64 R216, c[0x0][0x3b8] ;  /* 0x0000ee00ffd8cb82 */ /* 0x000e620000000a00 */
[----:B------:R-:W-:Y:S02]  /*15e10*/  LEA R249, R249, UR5, 0x1 ;  /* 0x00000005f9f97c11 */ /* 0x000fe4000f8e08ff */
[C---:B-1----:R-:W-:Y:S04]  /*15e20*/  @!P4 IMAD.WIDE.U32 R214, R0.reuse, R216, RZ ;  /* 0x000000d800d6c225 */ /* 0x042fe800078e00ff */
[----:B------:R-:W-:Y:S01]  /*15e30*/  @!P4 IMAD R215, R0, R217, R215 ;  /* 0x000000d900d7c224 */ /* 0x000fe200078e02d7 */
[----:B------:R-:W-:Y:S01]  /*15e40*/  MOV R0, UR17 ;  /* 0x0000001100007c02 */ /* 0x000fe20008000f00 */
[----:B------:R-:W1:Y:S04]  /*15e50*/  @!P0 LDC.64 R216, c[0x0][0x3b8] ;  /* 0x0000ee00ffd88b82 */ /* 0x000e680000000a00 */
[----:B------:R-:W-:Y:S01]  /*15e60*/  @!P0 VIADD R0, R0, 0xffffffff ;  /* 0xffffffff00008836 */ /* 0x000fe20000000000 */
[C---:B--2---:R-:W-:Y:S04]  /*15e70*/  @!P4 LEA R219, P1, R214.reuse, R221, 0x8 ;  /* 0x000000ddd6dbc211 */ /* 0x044fe800078240ff */
[----:B---3--:R-:W-:Y:S01]  /*15e80*/  @!P4 LEA.HI.X R218, R214, R220, R215, 0x8, P1 ;  /* 0x000000dcd6dac211 */ /* 0x008fe200008f44d7 */
[C---:B-1----:R-:W-:Y:S04]  /*15e90*/  @!P0 IMAD.WIDE.U32 R214, R0.reuse, R216, RZ ;  /* 0x000000d800d68225 */ /* 0x042fe800078e00ff */
[----:B------:R-:W-:Y:S02]  /*15ea0*/  @!P0 IMAD R215, R0, R217, R215 ;  /* 0x000000d900d78224 */ /* 0x000fe400078e02d7 */
[C---:B------:R-:W-:Y:S03]  /*15eb0*/  @!P0 IMAD.SHL.U32 R0, R214.reuse, 0x80, RZ ;  /* 0x00000080d6008824 */ /* 0x040fe600078e00ff */
[----:B------:R-:W-:Y:S02]  /*15ec0*/  @!P0 SHF.L.U64.HI R215, R214, 0x7, R215 ;  /* 0x00000007d6d78819 */ /* 0x000fe400000102d7 */
[C---:B------:R-:W-:Y:S02]  /*15ed0*/  @!P0 LEA R0, P1, R216.reuse, R0, 0x4 ;  /* 0x00000000d8008211 */ /* 0x040fe400078220ff */
[----:B------:R-:W-:Y:S02]  /*15ee0*/  @!P4 MOV R214, R219 ;  /* 0x000000db00d6c202 */ /* 0x000fe40000000f00 */
[----:B------:R-:W-:Y:S01]  /*15ef0*/  @!P0 LEA.HI.X R216, R216, R215, R217, 0x4, P1 ;  /* 0x000000d7d8d88211 */ /* 0x000fe200008f24d9 */
[----:B------:R-:W-:Y:S05]  /*15f00*/  @!P4 IMAD.MOV.U32 R215, RZ, RZ, R218 ;  /* 0x000000ffffd7c224 */ /* 0x000fea00078e00da */
[----:B------:R-:W-:Y:S01]  /*15f10*/  @!PT LDS RZ, [RZ] ;  /* 0x00000000fffff984 */ /* 0x000fe20000000800 */
[----:B------:R-:W-:Y:S01]  /*15f20*/  @!PT LDS RZ, [RZ] ;  /* 0x00000000fffff984 */ /* 0x000fe20000000800 */
[----:B------:R-:W-:Y:S01]  /*15f30*/  @!PT LDS RZ, [RZ] ;  /* 0x00000000fffff984 */ /* 0x000fe20000000800 */
[----:B------:R1:W-:Y:S05]  /*15f40*/  @!P4 LDGSTS.E.BYPASS.LTC128B.128 [R249+0x4000], desc[UR20][R214.64] ;  /* 0x04000000d6f9cfae */ /* 0x0003ea000b981a14 */
[----:B------:R2:W-:Y:S05]  /*15f50*/  @P4 STS.128 [R249+0x4000], RZ ;  /* 0x004000fff9004388 */ /* 0x0005ea0000000c00 */
[----:B------:R2:W-:Y:S01]  /*15f60*/  @P0 STS.128 [R249+0x4800], RZ ;  /* 0x004800fff9000388 */ /* 0x0005e20000000c00 */
[C---:B-1----:R-:W-:Y:S04]  /*15f70*/  @!P0 LEA R214, P1, R0.reuse, R221, 0x1 ;  /* 0x000000dd00d68211 */ /* 0x042fe800078208ff */
[----:B------:R-:W-:Y:S01]  /*15f80*/  @!P0 LEA.HI.X R215, R0, R220, R216, 0x1, P1 ;  /* 0x000000dc00d78211 */ /* 0x000fe200008f0cd8 */
[----:B------:R-:W-:Y:S01]  /*15f90*/  IMAD.U32 R0, RZ, RZ, UR17 ;  /* 0x00000011ff007e24 */ /* 0x000fe2000f8e00ff */
[----:B------:R-:W1:Y:S03]  /*15fa0*/  @!P0 LDC.64 R216, c[0x0][0x3b8] ;  /* 0x0000ee00ffd88b82 */ /* 0x000e660000000a00 */
[----:B------:R-:W-:Y:S01]  /*15fb0*/  @!PT LDS RZ, [RZ] ;  /* 0x00000000fffff984 */ /* 0x000fe20000000800 */
[----:B------:R-:W-:Y:S01]  /*15fc0*/  @!PT LDS RZ, [RZ] ;  /* 0x00000000fffff984 */ /* 0x000fe20000000800 */
[----:B------:R-:W-:Y:S01]  /*15fd0*/  @!PT LDS RZ, [RZ] ;  /* 0x00000000fffff984 */ /* 0x000fe20000000800 */
[----:B------:R1:W-:Y:S01]  /*15fe0*/  @!P0 LDGSTS.E.BYPASS.LTC128B.128 [R249+0x4800], desc[UR20][R214.64] ;  /* 0x04800000d6f98fae */ /* 0x0003e2000b981a14 */
[----:B------:R-:W-:Y:S04]  /*15ff0*/  @!P0 IADD3 R0, PT, PT, R0, -0x1, RZ ;  /* 0xffffffff00008810 */ /* 0x000fe80007ffe0ff */
[----:B------:R2:W-:Y:S01]  /*16000*/  @P0 STS.128 [R249+0x5000], RZ ;  /* 0x005000fff9000388 */ /* 0x0005e20000000c00 */
[C---:B-1----:R-:W-:Y:S04]  /*16010*/  @!P0 IMAD.WIDE.U32 R214, R0.reuse, R216, RZ ;  /* 0x000000d800d68225 */ /* 0x042fe800078e00ff */
[----:B------:R-:W-:Y:S02]  /*16020*/  @!P0 IMAD R215, R0, R217, R215 ;  /* 0x000000d900d78224 */ /* 0x000fe400078e02d7 */
[----:B------:R-:W-:Y:S03]  /*16030*/  @!P0 IMAD R0, R217, 0x30, RZ ;  /* 0x00000030d9008824 */ /* 0x000fe600078e02ff */
[C---:B------:R-:W-:Y:S01]  /*16040*/  @!P0 SHF.L.U64.HI R215, R214.reuse, 0x7, R215 ;  /* 0x00000007d6d78819 */ /* 0x040fe200000102d7 */
[----:B------:R-:W-:Y:S04]  /*16050*/  @!P0 IMAD.SHL.U32 R214, R214, 0x80, RZ ;  /* 0x00000080d6d68824 */ /* 0x000fe800078e00ff */
[----:B------:R-:W-:Y:S02]  /*16060*/  @!P0 IMAD.WIDE.U32 R214, R216, 0x30, R214 ;  /* 0x00000030d8d68825 */ /* 0x000fe400078e00d6 */
[----:B------:R-:W1:Y:S02]  /*16070*/  @!P0 LDC.64 R216, c[0x0][0x3b8] ;  /* 0x0000ee00ffd88b82 */ /* 0x000e640000000a00 */
[----:B------:R-:W-:Y:S01]  /*16080*/  @!P0 IMAD.IADD R0, R0, 0x1, R215 ;  /* 0x0000000100008824 */ /* 0x000fe200078e02d7 */
[C---:B------:R-:W-:Y:S04]  /*16090*/  @!P0 LEA R218, P1, R214.reuse, R221, 0x1 ;  /* 0x000000ddd6da8211 */ /* 0x040fe800078208ff */
[----:B------:R-:W-:Y:S02]  /*160a0*/  @!P0 LEA.HI.X R219, R214, R220, R0, 0x1, P1 ;  /* 0x000000dcd6db8211 */ /* 0x000fe400008f0c00 */
[----:B------:R-:W-:Y:S05]  /*160b0*/  MOV R0, UR17 ;  /* 0x0000001100007c02 */ /* 0x000fea0008000f00 */
[----:B------:R-:W-:Y:S04]  /*160c0*/  @!P0 VIADD R0, R0, 0xffffffff ;  /* 0xffffffff00008836 */ /* 0x000fe80000000000 */
[C---:B-1----:R-:W-:Y:S04]  /*160d0*/  @!P0 IMAD.WIDE.U32 R214, R0.reuse, R216, RZ ;  /* 0x000000d800d68225 */ /* 0x042fe800078e00ff */
[----:B------:R-:W-:Y:S02]  /*160e0*/  @!P0 IMAD R215, R0, R217, R215 ;  /* 0x000000d900d78224 */ /* 0x000fe400078e02d7 */
[C---:B------:R-:W-:Y:S03]  /*160f0*/  @!P0 IMAD.SHL.U32 R0, R214.reuse, 0x80, RZ ;  /* 0x00000080d6008824 */ /* 0x040fe600078e00ff */
[----:B------:R-:W-:Y:S02]  /*16100*/  @!P0 SHF.L.U64.HI R215, R214, 0x7, R215 ;  /* 0x00000007d6d78819 */ /* 0x000fe400000102d7 */
[C---:B------:R-:W-:Y:S04]  /*16110*/  @!P0 LEA R0, P1, R216.reuse, R0, 0x5 ;  /* 0x00000000d8008211 */ /* 0x040fe800078228ff */
[----:B------:R-:W-:Y:S02]  /*16120*/  @!P0 LEA.HI.X R216, R216, R215, R217, 0x5, P1 ;  /* 0x000000d7d8d88211 */ /* 0x000fe400008f2cd9 */
[C---:B------:R-:W-:Y:S04]  /*16130*/  @!P0 LEA R214, P1, R0.reuse, R221, 0x1 ;  /* 0x000000dd00d68211 */ /* 0x040fe800078208ff */
[----:B------:R-:W-:Y:S02]  /*16140*/  @!P0 LEA.HI.X R215, R0, R220, R216, 0x1, P1 ;  /* 0x000000dc00d78211 */ /* 0x000fe400008f0cd8 */
[----:B------:R-:W1:Y:S01]  /*16150*/  @!P0 LDC.64 R216, c[0x0][0x3b8] ;  /* 0x0000ee00ffd88b82 */ /* 0x000e620000000a00 */
[----:B------:R-:W-:Y:S02]  /*16160*/  MOV R0, UR17 ;  /* 0x0000001100007c02 */ /* 0x000fe40008000f00 */
[----:B------:R-:W-:Y:S01]  /*16170*/  @!PT LDS RZ, [RZ] ;  /* 0x00000000fffff984 */ /* 0x000fe20000000800 */
[----:B------:R-:W-:Y:S01]  /*16180*/  @!PT LDS RZ, [RZ] ;  /* 0x00000000fffff984 */ /* 0x000fe20000000800 */
[----:B------:R-:W-:Y:S01]  /*16190*/  @!PT LDS RZ, [RZ] ;  /* 0x00000000fffff984 */ /* 0x000fe20000000800 */
[----:B------:R1:W-:Y:S03]  /*161a0*/  @!P0 LDGSTS.E.BYPASS.LTC128B.128 [R249+0x5000], desc[UR20][R214.64] ;  /* 0x05000000d6f98fae */ /* 0x0003e6000b981a14 */
[----:B------:R-:W-:Y:S02]  /*161b0*/  @!P0 VIADD R0, R0, 0xffffffff ;  /* 0xffffffff00008836 */ /* 0x000fe40000000000 */
[----:B------:R2:W-:Y:S05]  /*161c0*/  @P0 STS.128 [R249+0x5800], RZ ;  /* 0x005800fff9000388 */ /* 0x0005ea0000000c00 */
[----:B------:R-:W-:Y:S01]  /*161d0*/  @!PT LDS RZ, [RZ] ;  /* 0x00000000fffff984 */ /* 0x000fe20000000800 */
[----:B------:R-:W-:Y:S01]  /*161e0*/  @!PT LDS RZ, [RZ] ;  /* 0x00000000fffff984 */ /* 0x000fe20000000800 */
[----:B------:R-:W-:Y:S01]  /*161f0*/  @!PT LDS RZ, [RZ] ;  /* 0x00000000fffff984 */ /* 0x000fe20000000800 */
[----:B------:R3:W-:Y:S05]  /*16200*/  @!P0 LDGSTS.E.BYPASS.LTC128B.128 [R249+0x5800], desc[UR20][R218.64] ;  /* 0x05800000daf98fae */ /* 0x0007ea000b981a14 */
[----:B------:R2:W-:Y:S01]  /*16210*/  @P0 STS.128 [R249+0x6000], RZ ;  /* 0x006000fff9000388 */ /* 0x0005e20000000c00 */
[C---:B-1----:R-:W-:Y:S04]  /*16220*/  @!P0 IMAD.WIDE.U32 R214, R0.reuse, R216, RZ ;  /* 0x000000d800d68225 */ /* 0x042fe800078e00ff */
[----:B------:R-:W-:Y:S02]  /*16230*/  @!P0 IMAD R215, R0, R217, R215 ;  /* 0x000000d900d78224 */ /* 0x000fe400078e02d7 */
[----:B------:R-:W-:Y:S03]  /*16240*/  @!P0 IMAD R0, R217, 0x50, RZ ;  /* 0x00000050d9008824 */ /* 0x000fe600078e02ff */
[C---:B------:R-:W-:Y:S01]  /*16250*/  @!P0 SHF.L.U64.HI R215, R214.reuse, 0x7, R215 ;  /* 0x00000007d6d78819 */ /* 0x040fe200000102d7 */
[----:B------:R-:W-:Y:S04]  /*16260*/  @!P0 IMAD.SHL.U32 R214, R214, 0x80, RZ ;  /* 0x00000080d6d68824 */ /* 0x000fe800078e00ff */
[----:B------:R-:W-:Y:S02]  /*16270*/  @!P0 IMAD.WIDE.U32 R214, R216, 0x50, R214 ;  /* 0x00000050d8d68825 */ /* 0x000fe400078e00d6 */
[----:B------:R-:W1:Y:S01]  /*16280*/  @!P0 LDC.64 R216, c[0x0][0x3b8] ;  /* 0x0000ee00ffd88b82 */ /* 0x000e620000000a00 */
[----:B---3--:R-:W-:Y:S02]  /*16290*/  @!P0 LEA R218, P1, R214, R221, 0x1 ;  /* 0x000000ddd6da8211 */ /* 0x008fe400078208ff */
[----:B------:R-:W-:Y:S04]  /*162a0*/  @!P0 IADD3 R0, PT, PT, R0, R215, RZ ;  /* 0x000000d700008210 */ /* 0x000fe80007ffe0ff */
[----:B------:R-:W-:Y:S01]  /*162b0*/  @!P0 LEA.HI.X R219, R214, R220, R0, 0x1, P1 ;  /* 0x000000dcd6db8211 */ /* 0x000fe200008f0c00 */
[----:B------:R-:W-:Y:S04]  /*162c0*/  IMAD.U32 R0, RZ, RZ, UR17 ;  /* 0x00000011ff007e24 */ /* 0x000fe8000f8e00ff */
[----:B------:R-:W-:Y:S04]  /*162d0*/  @!P0 VIADD R0, R0, 0xffffffff ;  /* 0xffffffff00008836 */ /* 0x000fe80000000000 */
[C---:B-1----:R-:W-:Y:S04]  /*162e0*/  @!P0 IMAD.WIDE.U32 R214, R0.reuse, R216, RZ ;  /* 0x000000d800d68225 */ /* 0x042fe800078e00ff */
[----:B------:R-:W-:Y:S01]  /*162f0*/  @!P0 IMAD R215, R0, R217, R215 ;  /* 0x000000d900d78224 */ /* 0x000fe200078e02d7 */
[C---:B------:R-:W-:Y:S04]  /*16300*/  @!P0 SHF.L.U32 R0, R214.reuse, 0x7, RZ ;  /* 0x00000007d6008819 */ /* 0x040fe800000006ff */
[----:B------:R-:W-:Y:S02]  /*16310*/  @!P0 SHF.L.U64.HI R215, R214, 0x7, R215 ;  /* 0x00000007d6d78819 */ /* 0x000fe400000102d7 */
[C---:B------:R-:W-:Y:S04]  /*16320*/  @!P0 LEA R0, P1, R216.reuse, R0, 0x6 ;  /* 0x00000000d8008211 */ /* 0x040fe800078230ff */
[----:B------:R-:W-:Y:S02]  /*16330*/  @!P0 LEA.HI.X R216, R216, R215, R217, 0x6, P1 ;  /* 0x000000d7d8d88211 */ /* 0x000fe400008f34d9 */
[C---:B------:R-:W-:Y:S04]  /*16340*/  @!P0 LEA R214, P1, R0.reuse, R221, 0x1 ;  /* 0x000000dd00d68211 */ /* 0x040fe800078208ff */
        /* <DEDUP_REMOVED lines=16> */
[----:B------:R-:W-:Y:S01]  /*16450*/  @!P0 IMAD R0, R217, 0x60, RZ ;  /* 0x00000060d9008824 */ /* 0x000fe200078e02ff */
[----:B---3--:R-:W1:Y:S02]  /*16460*/  @!P0 LDC.64 R218, c[0x0][0x3b8] ;  /* 0x0000ee00ffda8b82 */ /* 0x008e640000000a00 */
[C---:B------:R-:W-:Y:S01]  /*16470*/  @!P0 SHF.L.U64.HI R215, R214.reuse, 0x7, R215 ;  /* 0x00000007d6d78819 */ /* 0x040fe200000102d7 */
[----:B------:R-:W-:Y:S04]  /*16480*/  @!P0 IMAD.SHL.U32 R214, R214, 0x80, RZ ;  /* 0x00000080d6d68824 */ /* 0x000fe800078e00ff */
[----:B------:R-:W-:Y:S03]  /*16490*/  @!P0 IMAD.WIDE.U32 R214, R216, 0x60, R214 ;  /* 0x00000060d8d68825 */ /* 0x000fe600078e00d6 */
[----:B------:R-:W-:Y:S02]  /*164a0*/  @!P0 LEA R216, P1, R214, R221, 0x1 ;  /* 0x000000ddd6d88211 */ /* 0x000fe400078208ff */
[----:B------:R-:W-:Y:S04]  /*164b0*/  @!P0 IADD3 R0, PT, PT, R0, R215, RZ ;  /* 0x000000d700008210 */ /* 0x000fe80007ffe0ff */
[----:B------:R-:W-:Y:S01]  /*164c0*/  @!P0 LEA.HI.X R217, R214, R220, R0, 0x1, P1 ;  /* 0x000000dcd6d98211 */ /* 0x000fe200008f0c00 */
[----:B------:R-:W-:Y:S04]  /*164d0*/  IMAD.U32 R0, RZ, RZ, UR17 ;  /* 0x00000011ff007e24 */ /* 0x000fe8000f8e00ff */
        /* <DEDUP_REMOVED lines=11> */
[----:B------:R-:W-:Y:S05]  /*16590*/  @!P0 IMAD.WIDE.U32 R214, R218, 0x70, R214 ;  /* 0x00000070dad68825 */ /* 0x000fea00078e00d6 */
[----:B------:R-:W-:Y:S02]  /*165a0*/  @!P0 IADD3 R0, PT, PT, R0, R215, RZ ;  /* 0x000000d700008210 */ /* 0x000fe40007ffe0ff */
[C---:B---3--:R-:W-:Y:S04]  /*165b0*/  @!P0 LEA R216, P1, R214.reuse, R221, 0x1 ;  /* 0x000000ddd6d88211 */ /* 0x048fe800078208ff */
[----:B------:R-:W-:Y:S05]  /*165c0*/  @!P0 LEA.HI.X R217, R214, R220, R0, 0x1, P1 ;  /* 0x000000dcd6d98211 */ /* 0x000fea00008f0c00 */
[----:B------:R-:W-:Y:S01]  /*165d0*/  @!PT LDS RZ, [RZ] ;  /* 0x00000000fffff984 */ /* 0x000fe20000000800 */
[----:B------:R-:W-:Y:S01]  /*165e0*/  @!PT LDS RZ, [RZ] ;  /* 0x00000000fffff984 */ /* 0x000fe20000000800 */
[----:B------:R-:W-:Y:S01]  /*165f0*/  @!PT LDS RZ, [RZ] ;  /* 0x00000000fffff984 */ /* 0x000fe20000000800 */
[----:B------:R2:W-:Y:S05]  /*16600*/  @!P0 LDGSTS.E.BYPASS.LTC128B.128 [R249+0x7800], desc[UR20][R216.64] ;  /* 0x07800000d8f98fae */ /* 0x0005ea000b981a14 */
[----:B------:R-:W0:Y:S01]  /*16610*/  LDGDEPBAR ;  /* 0x00000000000079af */ /* 0x000e220000000000 */
[----:B------:R-:W-:Y:S05]  /*16620*/  BRA `(.L_x_819) ;  /* 0x0000001000ac7947 */ /* 0x000fea0003800000 */
.L_x_818:
[----:B------:R-:W2:Y:S01]  /*16630*/  LDL R17, [R1+0x28] ;  /* 0x0000280001117983 */ /* 0x000ea20000100800 */
[----:B-----5:R-:W-:Y:S01]  /*16640*/  ISETP.GE.AND P0, PT, R234, UR6, PT ;  /* 0x00000006ea007c0c */ /* 0x020fe2000bf06270 */
[----:B------:R-:W-:Y:S04]  /*16650*/  DEPBAR.LE SB0, 0x0 ;  /* 0x000080000000791a */ /* 0x000fe80000000000 */
[----:B---3--:R-:W3:Y:S01]  /*16660*/  LDL R11, [R1+0x2c] ;  /* 0x00002c00010b7983 */ /* 0x008ee20000100800 */
[----:B------:R-:W-:Y:S01]  /*16670*/  IMAD.SHL.U32 R252, R238, 0x8, RZ ;  /* 0x00000008eefc7824 */ /* 0x000fe200078e00ff */
[----:B------:R-:W-:Y:S02]  /*16680*/  UISETP.GT.AND UP0, UPT, UR17, UR15, UPT ;  /* 0x0000000f1100728c */ /* 0x000fe4000bf04270 */
[----:B------:R-:W4:Y:S02]  /*16690*/  LDL R18, [R1+0x6c] ;  /* 0x00006c0001127983 */ /* 0x000f240000100800 */
[----:B------:R-:W-:Y:S02]  /*166a0*/  LOP3.LUT R234, R252, 0x38, RZ, 0xc0, !PT ;  /* 0x00000038fcea7812 */ /* 0x000fe400078ec0ff */
[----:B------:R-:W5:Y:S02]  /*166b0*/  LDL R26, [R1+0x68] ;  /* 0x00006800011a7983 */ /* 0x000f640000100800 */
[----:B------:R-:W-:Y:S01]  /*166c0*/  LOP3.LUT R200, R234, 0x1c0, R240, 0xf8, !PT ;  /* 0x000001c0eac87812 */ /* 0x000fe200078ef8f0 */
[----:B------:R-:W-:Y:S03]  /*166d0*/  BAR.SYNC.DEFER_BLOCKING 0x0 ;  /* 0x0000000000007b1d */ /* 0x000fe60000010000 */
[----:B------:R-:W-:Y:S05]  /*166e0*/  LOP3.LUT R200, R200, R241, RZ, 0x3c, !PT ;  /* 0x000000f1c8c87212 */ /* 0x000fea00078e3cff */
[----:B------:R-:W-:Y:S01]  /*166f0*/  IMAD R200, R200, 0x2, R239 ;  /* 0x00000002c8c87824 */ /* 0x000fe200078e02ef */
[----:B------:R-:W-:Y:S03]  /*16700*/  STL [R1+0xa8], R252 ;  /* 0x0000a8fc01007387 */ /* 0x000fe60000100800 */
[----:B------:R-:W-:Y:S02]  /*16710*/  VIADD R135, R200, UR5 ;  /* 0x00000005c8877c36 */ /* 0x000fe40008000000 */
[----:B--2---:R-:W-:Y:S04]  /*16720*/  IMAD.WIDE.U32 R6, R17, UR17, RZ ;  /* 0x0000001111067c25 */ /* 0x004fe8000f8e00ff */
[C---:B-1----:R-:W-:Y:S02]  /*16730*/  IMAD.SHL.U32 R4, R6.reuse, 0x80, RZ ;  /* 0x0000008006047824 */ /* 0x042fe400078e00ff */
[C---:B---3--:R-:W-:Y:S02]  /*16740*/  IMAD R7, R11.reuse, UR17, R7 ;  /* 0x000000110b077c24 */ /* 0x048fe4000f8e0207 */
[----:B------:R-:W-:Y:S01]  /*16750*/  @!P0 IMAD R14, R11, 0x50, RZ ;  /* 0x000000500b0e8824 */ /* 0x000fe200078e02ff */
[-C--:B------:R-:W-:Y:S01]  /*16760*/  @!P0 LEA R0, P3, R17, R4.reuse, 0x4 ;  /* 0x0000000411008211 */ /* 0x080fe200078620ff */
[C---:B------:R-:W-:Y:S01]  /*16770*/  @!P0 IMAD R15, R11.reuse, 0x60, RZ ;  /* 0x000000600b0f8824 */ /* 0x040fe200078e02ff */
[----:B------:R-:W-:Y:S01]  /*16780*/  SHF.L.U64.HI R5, R6, 0x7, R7 ;  /* 0x0000000706057819 */ /* 0x000fe20000010207 */
[----:B------:R-:W-:Y:S01]  /*16790*/  @!P0 IMAD R16, R11, 0x70, RZ ;  /* 0x000000700b108824 */ /* 0x000fe200078e02ff */
[C---:B------:R-:W-:Y:S02]  /*167a0*/  @!P0 LEA R7, P1, R17.reuse, R4, 0x6 ;  /* 0x0000000411078211 */ /* 0x040fe400078230ff */
[CCC-:B------:R-:W-:Y:S02]  /*167b0*/  @!P0 LEA.HI.X R8, R17.reuse, R5.reuse, R11.reuse, 0x4, P3 ;  /* 0x0000000511088211 */ /* 0x1c0fe400018f240b */
[-C--:B------:R-:W-:Y:S02]  /*167c0*/  @!P0 LEA.HI.X R10, R17, R5.reuse, R11, 0x6, P1 ;  /* 0x00000005110a8211 */ /* 0x080fe400008f340b */
[CC--:B----4-:R-:W-:Y:S02]  /*167d0*/  @!P0 LEA R24, P1, R7.reuse, R18.reuse, 0x1 ;  /* 0x0000001207188211 */ /* 0x0d0fe400078208ff */
[----:B------:R-:W-:Y:S02]  /*167e0*/  @!P0 LEA R22, P3, R0, R18, 0x1 ;  /* 0x0000001200168211 */ /* 0x000fe400078608ff */
[----:B-----5:R-:W-:Y:S01]  /*167f0*/  @!P0 LEA.HI.X R25, R7, R26, R10, 0x1, P1 ;  /* 0x0000001a07198211 */ /* 0x020fe200008f0c0a */
[----:B------:R-:W-:Y:S01]  /*16800*/  @!P0 IMAD.MOV.U32 R10, RZ, RZ, R4 ;  /* 0x000000ffff0a8224 */ /* 0x000fe200078e0004 */
[----:B------:R-:W-:Y:S02]  /*16810*/  @!P4 LEA R12, P1, R4, R18, 0x1 ;  /* 0x00000012040cc211 */ /* 0x000fe400078208ff */
[-C--:B------:R-:W-:Y:S01]  /*16820*/  @!P0 LEA.HI.X R23, R0, R26.reuse, R8, 0x1, P3 ;  /* 0x0000001a00178211 */ /* 0x080fe200018f0c08 */
[----:B------:R-:W-:Y:S01]  /*16830*/  @!P0 IMAD R0, R11, 0x30, RZ ;  /* 0x000000300b008824 */ /* 0x000fe200078e02ff */
[----:B------:R-:W-:Y:S01]  /*16840*/  @!P4 LEA.HI.X R13, R4, R26, R5, 0x1, P1 ;  /* 0x0000001a040dc211 */ /* 0x000fe200008f0c05 */
[----:B------:R-:W-:Y:S01]  /*16850*/  @!P0 IMAD.MOV.U32 R8, RZ, RZ, R4 ;  /* 0x000000ffff088224 */ /* 0x000fe200078e0004 */
[C---:B------:R-:W-:Y:S03]  /*16860*/  @!P0 LEA R6, P2, R17.reuse, R4, 0x5 ;  /* 0x0000000411068211 */ /* 0x040fe600078428ff */
[----:B------:R-:W-:Y:S01]  /*16870*/  @!PT LDS RZ, [RZ] ;  /* 0x00000000fffff984 */ /* 0x000fe20000000800 */
[----:B------:R-:W-:Y:S01]  /*16880*/  @!PT LDS RZ, [RZ] ;  /* 0x00000000fffff984 */ /* 0x000fe20000000800 */
[----:B------:R-:W-:Y:S01]  /*16890*/  @!PT LDS RZ, [RZ] ;  /* 0x00000000fffff984 */ /* 0x000fe20000000800 */
[----:B------:R1:W-:Y:S01]  /*168a0*/  @!P4 LDGSTS.E.BYPASS.LTC128B.128 [R249+0x8000], desc[UR20][R12.64] ;  /* 0x080000000cf9cfae */ /* 0x0003e2000b981a14 */
[CC--:B------:R-:W-:Y:S01]  /*168b0*/  @!P0 LEA.HI.X R9, R17.reuse, R5.reuse, R11, 0x5, P2 ;  /* 0x0000000511098211 */ /* 0x0c0fe200010f2c0b */
[----:B------:R-:W-:Y:S01]  /*168c0*/  @!P0 IMAD.MOV.U32 R11, RZ, RZ, R5 ;  /* 0x000000ffff0b8224 */ /* 0x000fe200078e0005 */
[C---:B------:R-:W-:Y:S01]  /*168d0*/  @!P0 LEA R20, P2, R6.reuse, R18, 0x1 ;  /* 0x0000001206148211 */ /* 0x040fe200078408ff */
[C---:B------:R-:W-:Y:S03]  /*168e0*/  @!P0 IMAD.WIDE.U32 R10, R17.reuse, 0x60, R10 ;  /* 0x00000060110a8825 */ /* 0x040fe600078e000a */
[----:B------:R-:W-:Y:S01]  /*168f0*/  @!P0 LEA.HI.X R21, R6, R26, R9, 0x1, P2 ;  /* 0x0000001a06158211 */ /* 0x000fe200010f0c09 */
[----:B------:R-:W-:Y:S01]  /*16900*/  @P4 STS.128 [R249+0x8000], RZ ;  /* 0x008000fff9004388 */ /* 0x000fe20000000c00 */
[----:B------:R-:W-:Y:S01]  /*16910*/  @!P0 MOV R9, R5 ;  /* 0x0000000500098202 */ /* 0x000fe20000000f00 */
[C---:B------:R-:W-:Y:S04]  /*16920*/  @!P0 IMAD.WIDE.U32 R6, R17.reuse, 0x30, R4 ;  /* 0x0000003011068825 */ /* 0x040fe800078e0004 */
[----:B------:R-:W-:Y:S02]  /*16930*/  @!P0 IMAD.IADD R0, R0, 0x1, R7 ;  /* 0x0000000100008824 */ /* 0x000fe400078e0207 */
[----:B------:R-:W-:Y:S01]  /*16940*/  @P0 STS.128 [R249+0x8800], RZ ;  /* 0x008800fff9000388 */ /* 0x000fe20000000c00 */
[----:B------:R-:W-:Y:S04]  /*16950*/  @!P0 IMAD.WIDE.U32 R4, R17, 0x50, R4 ;  /* 0x0000005011048825 */ /* 0x000fe800078e0004 */
[----:B------:R-:W-:Y:S01]  /*16960*/  @!P0 IMAD.IADD R5, R14, 0x1, R5 ;  /* 0x000000010e058824 */ /* 0x000fe200078e0205 */
[C---:B------:R-:W-:Y:S01]  /*16970*/  @!P0 LEA R14, P3, R4.reuse, R18, 0x1 ;  /* 0x00000012040e8211 */ /* 0x040fe200078608ff */
[----:B------:R-:W-:Y:S01]  /*16980*/  @!P0 IMAD.IADD R7, R15, 0x1, R11 ;  /* 0x000000010f078824 */ /* 0x000fe200078e020b */
[----:B------:R-:W-:Y:S01]  /*16990*/  @!PT LDS RZ, [RZ] ;  /* 0x00000000fffff984 */ /* 0x000fe20000000800 */
[----:B------:R-:W-:Y:S01]  /*169a0*/  @!PT LDS RZ, [RZ] ;  /* 0x00000000fffff984 */ /* 0x000fe20000000800 */
[----:B------:R-:W-:Y:S01]  /*169b0*/  @!PT LDS RZ, [RZ] ;  /* 0x00000000fffff984 */ /* 0x000fe20000000800 */
[----:B------:R-:W-:Y:S01]  /*169c0*/  @!P0 LDGSTS.E.BYPASS.LTC128B.128 [R249+0x8800], desc[UR20][R22.64] ;  /* 0x0880000016f98fae */ /* 0x000fe2000b981a14 */
[----:B------:R-:W-:Y:S01]  /*169d0*/  @!P0 IMAD.WIDE.U32 R8, R17, 0x70, R8 ;  /* 0x0000007011088825 */ /* 0x000fe200078e0008 */
[----:B------:R-:W-:Y:S02]  /*169e0*/  @!P0 LEA.HI.X R15, R4, R26, R5, 0x1, P3 ;  /* 0x0000001a040f8211 */ /* 0x000fe400018f0c05 */
[----:B-1----:R-:W-:Y:S02]  /*169f0*/  @!P0 LEA R12, P5, R6, R18, 0x1 ;  /* 0x00000012060c8211 */ /* 0x002fe400078a08ff */
[----:B------:R-:W-:Y:S02]  /*16a00*/  @!P0 IADD3 R9, PT, PT, R16, R9, RZ ;  /* 0x0000000910098210 */ /* 0x000fe40007ffe0ff */
[----:B------:R-:W-:Y:S01]  /*16a10*/  @P0 STS.128 [R249+0x9000], RZ ;  /* 0x009000fff9000388 */ /* 0x000fe20000000c00 */
[----:B------:R-:W-:Y:S02]  /*16a20*/  @!P0 LEA.HI.X R13, R6, R26, R0, 0x1, P5 ;  /* 0x0000001a060d8211 */ /* 0x000fe400028f0c00 */
[-C--:B------:R-:W-:Y:S02]  /*16a30*/  @!P0 LEA R16, P2, R10, R18.reuse, 0x1 ;  /* 0x000000120a108211 */ /* 0x080fe400078408ff */
[----:B------:R-:W-:Y:S02]  /*16a40*/  @!P0 LEA R18, P1, R8, R18, 0x1 ;  /* 0x0000001208128211 */ /* 0x000fe400078208ff */
[-C--:B------:R-:W-:Y:S01]  /*16a50*/  @!P0 LEA.HI.X R17, R10, R26.reuse, R7, 0x1, P2 ;  /* 0x0000001a0a118211 */ /* 0x080fe200010f0c07 */
[----:B------:R-:W-:Y:S01]  /*16a60*/  @!PT LDS RZ, [RZ] ;  /* 0x00000000fffff984 */ /* 0x000fe20000000800 */
[----:B------:R-:W-:Y:S01]  /*16a70*/  @!PT LDS RZ, [RZ] ;  /* 0x00000000fffff984 */ /* 0x000fe20000000800 */
[----:B------:R-:W-:Y:S01]  /*16a80*/  @!PT LDS RZ, [RZ] ;  /* 0x00000000fffff984 */ /* 0x000fe20000000800 */
[----:B------:R-:W-:Y:S01]  /*16a90*/  @!P0 LDGSTS.E.BYPASS.LTC128B.128 [R249+0x9000], desc[UR20][R20.64] ;  /* 0x0900000014f98fae */ /* 0x000fe2000b981a14 */
[----:B------:R-:W-:Y:S02]  /*16aa0*/  @!P0 LEA.HI.X R19, R8, R26, R9, 0x1, P1 ;  /* 0x0000001a08138211 */ /* 0x000fe400008f0c09 */
[C---:B------:R-:W-:Y:S02]  /*16ab0*/  IADD3 R0, PT, PT, R135.reuse, R235, RZ ;  /* 0x000000eb87007210 */ /* 0x040fe40007ffe0ff */
[----:B------:R-:W-:Y:S03]  /*16ac0*/  LOP3.LUT P3, RZ, R238, 0x4, RZ, 0xc0, !PT ;  /* 0x00000004eeff7812 */ /* 0x000fe6000786c0ff */
[----:B------:R-:W-:Y:S01]  /*16ad0*/  @P0 STS.128 [R249+0x9800], RZ ;  /* 0x009800fff9000388 */ /* 0x000fe20000000c00 */
[----:B------:R-:W-:Y:S07]  /*16ae0*/  SEL R134, R242, 0xffffffc0, !P3 ;  /* 0xffffffc0f2867807 */ /* 0x000fee0005800000 */
        /* <DEDUP_REMOVED lines=25> */
[----:B------:R-:W-:Y:S08]  /*16c80*/  LDSM.16.M88.4 R124, [R236+0x2000] ;  /* 0x00200000ec7c783b */ /* 0x000ff00000000200 */
[----:B------:R-:W-:Y:S08]  /*16c90*/  LDSM.16.M88.4 R32, [R200+UR5+0x4800] ;  /* 0x00480005c820783b */ /* 0x000ff00008000200 */
[----:B-1----:R-:W1:Y:S08]  /*16ca0*/  LDSM.16.M88.4 R16, [R200+UR5+0x4000] ;  /* 0x00400005c810783b */ /* 0x002e700008000200 */
[----:B------:R-:W0:Y:S08]  /*16cb0*/  LDGDEPBAR ;  /* 0x00000000000079af */ /* 0x000e300000000000 */
[----:B------:R-:W2:Y:S08]  /*16cc0*/  LDSM.16.M88.4 R48, [R200+UR5+0x5000] ;  /* 0x00500005c830783b */ /* 0x000eb00008000200 */
[----:B------:R-:W3:Y:S08]  /*16cd0*/  LDSM.16.M88.4 R64, [R200+UR5+0x5800] ;  /* 0x00580005c840783b */ /* 0x000ef00008000200 */
[----:B------:R-:W4:Y:S08]  /*16ce0*/  LDSM.16.M88.4 R80, [R200+UR5+0x6000] ;  /* 0x00600005c850783b */ /* 0x000f300008000200 */
[----:B------:R-:W5:Y:S01]  /*16cf0*/  LDSM.16.M88.4 R96, [R200+UR5+0x6800] ;  /* 0x00680005c860783b */ /* 0x000f620008000200 */
[-C--:B-1----:R-:W-:Y:S07]  /*16d00*/  HMMA.16816.F32.BF16 R4, R128, R16.reuse, RZ ;  /* 0x000000108004723c */ /* 0x082fee00000418ff */
[----:B------:R-:W1:Y:S01]  /*16d10*/  LDSM.16.M88.4 R112, [R200+UR5+0x7000] ;  /* 0x00700005c870783b */ /* 0x000e620008000200 */
[C---:B------:R-:W-:Y:S07]  /*16d20*/  HMMA.16816.F32.BF16 R8, R124.reuse, R16, RZ ;  /* 0x000000107c08723c */ /* 0x040fee00000418ff */
[----:B------:R-:W1:Y:S01]  /*16d30*/  LDSM.16.M88.4 R200, [R200+UR5+0x7800] ;  /* 0x00780005c8c8783b */ /* 0x000e620008000200 */
[-C--:B------:R-:W-:Y:S07]  /*16d40*/  HMMA.16816.F32.BF16 R12, R124, R18.reuse, RZ ;  /* 0x000000127c0c723c */ /* 0x080fee00000418ff */
[----:B------:R-:W-:Y:S01]  /*16d50*/  LDSM.16.M88.4 R204, [R237] ;  /* 0x00000000edcc783b */ /* 0x000fe20000000200 */
[C---:B------:R-:W-:Y:S07]  /*16d60*/  HMMA.16816.F32.BF16 R16, R128.reuse, R18, RZ ;  /* 0x000000128010723c */ /* 0x040fee00000418ff */
[----:B------:R-:W1:Y:S01]  /*16d70*/  LDSM.16.M88.4 R208, [R0+0x4000] ;  /* 0x0040000000d0783b */ /* 0x000e620000000200 */
[-C--:B------:R-:W-:Y:S07]  /*16d80*/  HMMA.16816.F32.BF16 R20, R128, R32.reuse, RZ ;  /* 0x000000208014723c */ /* 0x080fee00000418ff */
[----:B------:R-:W1:Y:S01]  /*16d90*/  LDSM.16.M88.4 R212, [R237+0x2000] ;  /* 0x00200000edd4783b */ /* 0x000e620000000200 */
[C---:B------:R-:W-:Y:S07]  /*16da0*/  HMMA.16816.F32.BF16 R24, R124.reuse, R32, RZ ;  /* 0x000000207c18723c */ /* 0x040fee00000418ff */
[----:B------:R-:W1:Y:S01]  /*16db0*/  LDSM.16.M88.4 R216, [R0+0x4800] ;  /* 0x0048000000d8783b */ /* 0x000e620000000200 */
[-C--:B------:R-:W-:Y:S07]  /*16dc0*/  HMMA.16816.F32.BF16 R28, R124, R34.reuse, RZ ;  /* 0x000000227c1c723c */ /* 0x080fee00000418ff */
[----:B------:R-:W1:Y:S01]  /*16dd0*/  LDSM.16.M88.4 R220, [R0+0x5000] ;  /* 0x0050000000dc783b */ /* 0x000e620000000200 */
[C---:B------:R-:W-:Y:S07]  /*16de0*/  HMMA.16816.F32.BF16 R32, R128.reuse, R34, RZ ;  /* 0x000000228020723c */ /* 0x040fee00000418ff */
[----:B------:R-:W1:Y:S01]  /*16df0*/  LDSM.16.M88.4 R224, [R0+0x5800] ;  /* 0x0058000000e0783b */ /* 0x000e620000000200 */
[-C--:B--2---:R-:W-:Y:S07]  /*16e00*/  HMMA.16816.F32.BF16 R36, R128, R48.reuse, RZ ;  /* 0x000000308024723c */ /* 0x084fee00000418ff */
[----:B------:R-:W2:Y:S01]  /*16e10*/  LDSM.16.M88.4 R228, [R0+0x6000] ;  /* 0x0060000000e4783b */ /* 0x000ea20000000200 */
[C---:B------:R-:W-:Y:S08]  /*16e20*/  HMMA.16816.F32.BF16 R40, R124.reuse, R48, RZ ;  /* 0x000000307c28723c */ /* 0x040ff000000418ff */
[-C--:B------:R-:W-:Y:S08]  /*16e30*/  HMMA.16816.F32.BF16 R44, R124, R50.reuse, RZ ;  /* 0x000000327c2c723c */ /* 0x080ff000000418ff */
[C---:B------:R-:W-:Y:S08]  /*16e40*/  HMMA.16816.F32.BF16 R48, R128.reuse, R50, RZ ;  /* 0x000000328030723c */ /* 0x040ff000000418ff */
[-C--:B---3--:R-:W-:Y:S08]  /*16e50*/  HMMA.16816.F32.BF16 R52, R128, R64.reuse, RZ ;  /* 0x000000408034723c */ /* 0x088ff000000418ff */
[C---:B------:R-:W-:Y:S08]  /*16e60*/  HMMA.16816.F32.BF16 R56, R124.reuse, R64, RZ ;  /* 0x000000407c38723c */ /* 0x040ff000000418ff */
[-C--:B------:R-:W-:Y:S08]  /*16e70*/  HMMA.16816.F32.BF16 R60, R124, R66.reuse, RZ ;  /* 0x000000427c3c723c */ /* 0x080ff000000418ff */
[C---:B------:R-:W-:Y:S08]  /*16e80*/  HMMA.16816.F32.BF16 R64, R128.reuse, R66, RZ ;  /* 0x000000428040723c */ /* 0x040ff000000418ff */
[-C--:B----4-:R-:W-:Y:S08]  /*16e90*/  HMMA.16816.F32.BF16 R68, R128, R80.reuse, RZ ;  /* 0x000000508044723c */ /* 0x090ff000000418ff */
[C---:B------:R-:W-:Y:S08]  /*16ea0*/  HMMA.16816.F32.BF16 R72, R124.reuse, R80, RZ ;  /* 0x000000507c48723c */ /* 0x040ff000000418ff */
[-C--:B------:R-:W-:Y:S08]  /*16eb0*/  HMMA.16816.F32.BF16 R76, R124, R82.reuse, RZ ;  /* 0x000000527c4c723c */ /* 0x080ff000000418ff */
        /* <DEDUP_REMOVED lines=23> */
[----:B------:R4:W5:Y:S07]  /*17030*/  LDSM.16.M88.4 R216, [R0+0x7800] ;  /* 0x0078000000d8783b */ /* 0x00096e0000000200 */
[-C--:B------:R-:W-:Y:S08]  /*17040*/  HMMA.16816.F32.BF16 R36, R204, R220.reuse, R36 ;  /* 0x000000dccc24723c */ /* 0x080ff00000041824 */
[C---:B------:R-:W-:Y:S08]  /*17050*/  HMMA.16816.F32.BF16 R40, R212.reuse, R220, R40 ;  /* 0x000000dcd428723c */ /* 0x040ff00000041828 */
[-C--:B------:R-:W-:Y:S03]  /*17060*/  HMMA.16816.F32.BF16 R44, R212, R222.reuse, R44 ;  /* 0x000000ded42c723c */ /* 0x080fe6000004182c */
[--C-:B----4-:R-:W-:Y:S02]  /*17070*/  IMAD.IADD R0, R236, 0x1, R134.reuse ;  /* 0x00000001ec007824 */ /* 0x110fe400078e0286 */
[----:B------:R-:W-:Y:S02]  /*17080*/  IMAD.IADD R134, R135, 0x1, R134 ;  /* 0x0000000187867824 */ /* 0x000fe400078e0286 */
[----:B------:R-:W-:Y:S01]  /*17090*/  IMAD.SHL.U32 R135, R238, 0x2, RZ ;  /* 0x00000002ee877824 */ /* 0x000fe200078e00ff */
[C---:B------:R-:W-:Y:S01]  /*170a0*/  HMMA.16816.F32.BF16 R48, R204.reuse, R222, R48 ;  /* 0x000000decc30723c */ /* 0x040fe20000041830 */
[----:B------:R-:W-:Y:S07]  /*170b0*/  LDSM.16.M88.4 R220, [R0] ;  /* 0x0000000000dc783b */ /* 0x000fee0000000200 */
[-C--:B------:R-:W-:Y:S01]  /*170c0*/  HMMA.16816.F32.BF16 R52, R204, R224.reuse, R52 ;  /* 0x000000e0cc34723c */ /* 0x080fe20000041834 */
[----:B------:R-:W-:Y:S07]  /*170d0*/  STL [R1+0xbc], R135 ;  /* 0x0000bc8701007387 */ /* 0x000fee0000100800 */
        /* <DEDUP_REMOVED lines=24> */
[----:B------:R-:W3:Y:S07]  /*17260*/  LDSM.16.M88.4 R204, [R134+0x5000] ;  /* 0x0050000086cc783b */ /* 0x000eee0000000200 */
[-C--:B----4-:R-:W-:Y:S01]  /*17270*/  HMMA.16816.F32.BF16 R4, R220, R224.reuse, R4 ;  /* 0x000000e0dc04723c */ /* 0x090fe20000041804 */
[----:B------:R-:W4:Y:S07]  /*17280*/  LDSM.16.M88.4 R216, [R134+0x6800] ;  /* 0x0068000086d8783b */ /* 0x000f2e0000000200 */
[C---:B--2---:R-:W-:Y:S04]  /*17290*/  HMMA.16816.F32.BF16 R8, R228.reuse, R224, R8 ;  /* 0x000000e0e408723c */ /* 0x044fe80000041808 */
[C---:B------:R-:W-:Y:S01]  /*172a0*/  IMAD.IADD R224, R235.reuse, 0x1, R0 ;  /* 0x00000001ebe07824 */ /* 0x040fe200078e0200 */
[----:B------:R-:W-:Y:S03]  /*172b0*/  IADD3 R0, PT, PT, R235, R134, RZ ;  /* 0x00000086eb007210 */ /* 0x000fe60007ffe0ff */
[-C--:B------:R-:W-:Y:S08]  /*172c0*/  HMMA.16816.F32.BF16 R12, R228, R226.reuse, R12 ;  /* 0x000000e2e40c723c */ /* 0x080ff0000004180c */
[C---:B------:R-:W-:Y:S08]  /*172d0*/  HMMA.16816.F32.BF16 R16, R220.reuse, R226, R16 ;  /* 0x000000e2dc10723c */ /* 0x040ff00000041810 */
        /* <DEDUP_REMOVED lines=10> */
[-C--:B------:R-:W-:Y:S08]  /*17380*/  HMMA.16816.F32.BF16 R52, R220, R208.reuse, R52 ;  /* 0x000000d0dc34723c */ /* 0x080ff00000041834 */
[C---:B------:R-:W-:Y:S08]  /*17390*/  HMMA.16816.F32.BF16 R56, R228.reuse, R208, R56 ;  /* 0x000000d0e438723c */ /* 0x040ff00000041838 */
[-C--:B------:R-:W-:Y:S01]  /*173a0*/  HMMA.16816.F32.BF16 R60, R228, R210.reuse, R60 ;  /* 0x000000d2e43c723c */ /* 0x080fe2000004183c */
[----:B--2---:R-:W-:Y:S07]  /*173b0*/  IMAD.U32 R134, RZ, RZ, UR17 ;  /* 0x00000011ff867e24 */ /* 0x004fee000f8e00ff */
[C---:B------:R-:W-:Y:S01]  /*173c0*/  HMMA.16816.F32.BF16 R64, R220.reuse, R210, R64 ;  /* 0x000000d2dc40723c */ /* 0x040fe20000041840 */
[----:B------:R-:W-:Y:S07]  /*173d0*/  LDSM.16.M88.4 R208, [R224] ;  /* 0x00000000e0d0783b */ /* 0x000fee0000000200 */
[-C--:B------:R-:W-:Y:S01]  /*173e0*/  HMMA.16816.F32.BF16 R68, R220, R212.reuse, R68 ;  /* 0x000000d4dc44723c */ /* 0x080fe20000041844 */
[----:B------:R-:W-:Y:S07]  /*173f0*/  LDSM.16.M88.4 R224, [R224+0x2000] ;  /* 0x00200000e0e0783b */ /* 0x000fee0000000200 */
[C---:B------:R-:W-:Y:S08]  /*17400*/  HMMA.16816.F32.BF16 R72, R228.reuse, R212, R72 ;  /* 0x000000d4e448723c */ /* 0x040ff00000041848 */
[-C--:B------:R-:W-:Y:S08]  /*17410*/  HMMA.16816.F32.BF16 R76, R228, R214.reuse, R76 ;  /* 0x000000d6e44c723c */ /* 0x080ff0000004184c */
[C---:B------:R-:W-:Y:S01]  /*17420*/  HMMA.16816.F32.BF16 R80, R220.reuse, R214, R80 ;  /* 0x000000d6dc50723c */ /* 0x040fe20000041850 */
[----:B------:R-:W2:Y:S07]  /*17430*/  LDSM.16.M88.4 R212, [R0+0x4000] ;  /* 0x0040000000d4783b */ /* 0x000eae0000000200 */
[-C--:B----4-:R-:W-:Y:S08]  /*17440*/  HMMA.16816.F32.BF16 R84, R220, R216.reuse, R84 ;  /* 0x000000d8dc54723c */ /* 0x090ff00000041854 */
        /* <DEDUP_REMOVED lines=9> */
[-C--:B---3--:R-:W-:Y:S08]  /*174e0*/  HMMA.16816.F32.BF16 R116, R220, R204.reuse, R116 ;  /* 0x000000ccdc74723c */ /* 0x088ff00000041874 */
[C---:B------:R-:W-:Y:S08]  /*174f0*/  HMMA.16816.F32.BF16 R120, R228.reuse, R204, R120 ;  /* 0x000000cce478723c */ /* 0x040ff00000041878 */
[-C--:B------:R-:W-:Y:S01]  /*17500*/  HMMA.16816.F32.BF16 R124, R228, R206.reuse, R124 ;  /* 0x000000cee47c723c */ /* 0x080fe2000004187c */
[----:B------:R-:W-:Y:S07]  /*17510*/  LDSM.16.M88.4 R228, [R0+0x7000] ;  /* 0x0070000000e4783b */ /* 0x000fee0000000200 */
[----:B------:R-:W-:Y:S01]  /*17520*/  HMMA.16816.F32.BF16 R128, R220, R206, R128 ;  /* 0x000000cedc80723c */ /* 0x000fe20000041880 */
[----:B------:R-:W3:Y:S07]  /*17530*/  LDSM.16.M88.4 R204, [R0+0x5800] ;  /* 0x0058000000cc783b */ /* 0x000eee0000000200 */
[-C--:B--2---:R-:W-:Y:S01]  /*17540*/  HMMA.16816.F32.BF16 R4, R208, R212.reuse, R4 ;  /* 0x000000d4d004723c */ /* 0x084fe20000041804 */
        /* <DEDUP_REMOVED lines=9> */
[----:B------:R4:W5:Y:S01]  /*175e0*/  LDSM.16.M88.4 R216, [R0+0x7800] ;  /* 0x0078000000d8783b */ /* 0x0009620000000200 */
[----:B------:R-:W-:Y:S06]  /*175f0*/  DEPBAR.LE SB0, 0x0 ;  /* 0x000080000000791a */ /* 0x000fec0000000000 */
[-C--:B-1----:R-:W-:Y:S01]  /*17600*/  HMMA.16816.F32.BF16 R36, R208, R200.reuse, R36 ;  /* 0x000000c8d024723c */ /* 0x082fe20000041824 */
[----:B------:R-:W-:Y:S07]  /*17610*/  BAR.SYNC.DEFER_BLOCKING 0x0 ;  /* 0x0000000000007b1d */ /* 0x000fee0000010000 */
[C---:B------:R-:W-:Y:S08]  /*17620*/  HMMA.16816.F32.BF16 R40, R224.reuse, R200, R40 ;  /* 0x000000c8e028723c */ /* 0x040ff00000041828 */
[-C--:B------:R-:W-:Y:S03]  /*17630*/  HMMA.16816.F32.BF16 R44, R224, R202.reuse, R44 ;  /* 0x000000cae02c723c */ /* 0x080fe6000004182c */
[----:B----4-:R-:W-:Y:S05]  /*17640*/  LOP3.LUT R0, R135, 0x6, RZ, 0xc0, !PT ;  /* 0x0000000687007812 */ /* 0x010fea00078ec0ff */
[C---:B------:R-:W-:Y:S01]  /*17650*/  HMMA.16816.F32.BF16 R48, R208.reuse, R202, R48 ;  /* 0x000000cad030723c */ /* 0x040fe20000041830 */
[----:B------:R1:W-:Y:S03]  /*17660*/  STL [R1+0xb8], R0 ;  /* 0x0000b80001007387 */ /* 0x0003e60000100800 */
[----:B------:R-:W-:Y:S04]  /*17670*/  IMAD R134, R134, 0x80, R0 ;  /* 0x0000008086867824 */ /* 0x000fe800078e0200 */
[-C--:B---3--:R-:W-:Y:S03]  /*17680*/  HMMA.16816.F32.BF16 R52, R208, R204.reuse, R52 ;  /* 0x000000ccd034723c */ /* 0x088fe60000041834 */
[----:B------:R-:W-:Y:S01]  /*17690*/  ISETP.GT.AND P2, PT, R243, R134, PT ;  /* 0x00000086f300720c */ /* 0x000fe20003f44270 */
[C---:B------:R-:W-:Y:S01]  /*176a0*/  VIADD R203, R134.reuse, 0x29 ;  /* 0x0000002986cb7836 */ /* 0x040fe20000000000 */
[C---:B------:R-:W-:Y:S01]  /*176b0*/  ISETP.GE.AND P5, PT, R134.reuse, R244, PT ;  /* 0x000000f48600720c */ /* 0x040fe20003fa6270 */
[C---:B------:R-:W-:Y:S01]  /*176c0*/  VIADD R202, R134.reuse, 0x30 ;  /* 0x0000003086ca7836 */ /* 0x040fe20000000000 */
[C---:B------:R-:W-:Y:S01]  /*176d0*/  IADD3 R201, PT, PT, R134.reuse, 0x31, RZ ;  /* 0x0000003186c97810 */ /* 0x040fe20007ffe0ff */
[C---:B------:R-:W-:Y:S04]  /*176e0*/  HMMA.16816.F32.BF16 R56, R224.reuse, R204, R56 ;  /* 0x000000cce038723c */ /* 0x040fe80000041838 */
[C---:B------:R-:W-:Y:S01]  /*176f0*/  IADD3 R205, PT, PT, R134.reuse, 0x21, RZ ;  /* 0x0000002186cd7810 */ /* 0x040fe20007ffe0ff */
[C---:B------:R-:W-:Y:S02]  /*17700*/  VIADD R204, R134.reuse, 0x28 ;  /* 0x0000002886cc7836 */ /* 0x040fe40000000000 */
[C---:B------:R-:W-:Y:S01]  /*17710*/  VIADD R200, R134.reuse, 0x38 ;  /* 0x0000003886c87836 */ /* 0x040fe20000000000 */
[-C--:B------:R-:W-:Y:S03]  /*17720*/  HMMA.16816.F32.BF16 R60, R224, R206.reuse, R60 ;  /* 0x000000cee03c723c */ /* 0x080fe6000004183c */
[C---:B------:R-:W-:Y:S05]  /*17730*/  VIADD R135, R134.reuse, 0x39 ;  /* 0x0000003986877836 */ /* 0x040fea0000000000 */
[C---:B------:R-:W-:Y:S04]  /*17740*/  HMMA.16816.F32.BF16 R64, R208.reuse, R206, R64 ;  /* 0x000000ced040723c */ /* 0x040fe80000041840 */
[C---:B------:R-:W-:Y:S02]  /*17750*/  VIADD R207, R134.reuse, 0x19 ;  /* 0x0000001986cf7836 */ /* 0x040fe40000000000 */
[C---:B------:R-:W-:Y:S02]  /*17760*/  VIADD R206, R134.reuse, 0x20 ;  /* 0x0000002086ce7836 */ /* 0x040fe40000000000 */
[-C--:B--2---:R-:W-:Y:S08]  /*17770*/  HMMA.16816.F32.BF16 R68, R208, R212.reuse, R68 ;  /* 0x000000d4d044723c */ /* 0x084ff00000041844 */
[C---:B------:R-:W-:Y:S04]  /*17780*/  HMMA.16816.F32.BF16 R72, R224.reuse, R212, R72 ;  /* 0x000000d4e048723c */ /* 0x040fe80000041848 */
[C---:B------:R-:W-:Y:S01]  /*17790*/  IADD3 R213, PT, PT, R134.reuse, 0x1, RZ ;  /* 0x0000000186d57810 */ /* 0x040fe20007ffe0ff */
[C---:B------:R-:W-:Y:S03]  /*177a0*/  VIADD R212, R134.reuse, 0x8 ;  /* 0x0000000886d47836 */ /* 0x040fe60000000000 */
[-C--:B------:R-:W-:Y:S08]  /*177b0*/  HMMA.16816.F32.BF16 R76, R224, R214.reuse, R76 ;  /* 0x000000d6e04c723c */ /* 0x080ff0000004184c */
[C---:B------:R-:W-:Y:S08]  /*177c0*/  HMMA.16816.F32.BF16 R80, R208.reuse, R214, R80 ;  /* 0x000000d6d050723c */ /* 0x040ff00000041850 */
        /* <DEDUP_REMOVED lines=8> */
[-C--:B-----5:R-:W-:Y:S08]  /*17850*/  HMMA.16816.F32.BF16 R116, R208, R216.reuse, R116 ;  /* 0x000000d8d074723c */ /* 0x0a0ff00000041874 */
[C---:B------:R-:W-:Y:S08]  /*17860*/  HMMA.16816.F32.BF16 R120, R224.reuse, R216, R120 ;  /* 0x000000d8e078723c */ /* 0x040ff00000041878 */
[-C--:B------:R-:W-:Y:S08]  /*17870*/  HMMA.16816.F32.BF16 R124, R224, R218.reuse, R124 ;  /* 0x000000dae07c723c */ /* 0x080ff0000004187c */
[----:B------:R-:W-:Y:S04]  /*17880*/  HMMA.16816.F32.BF16 R128, R208, R218, R128 ;  /* 0x000000dad080723c */ /* 0x000fe80000041880 */
[C---:B------:R-:W-:Y:S01]  /*17890*/  VIADD R211, R134.reuse, 0x9 ;  /* 0x0000000986d37836 */ /* 0x040fe20000000000 */
[C---:B------:R-:W-:Y:S01]  /*178a0*/  IADD3 R209, PT, PT, R134.reuse, 0x11, RZ ;  /* 0x0000001186d17810 */ /* 0x040fe20007ffe0ff */
[C---:B------:R-:W-:Y:S02]  /*178b0*/  VIADD R210, R134.reuse, 0x10 ;  /* 0x0000001086d27836 */ /* 0x040fe40000000000 */
[----:B------:R-:W-:Y:S01]  /*178c0*/  VIADD R208, R134, 0x18 ;  /* 0x0000001886d07836 */ /* 0x000fe20000000000 */
[----:B-1----:R-:W-:Y:S11]  /*178d0*/  BRA.U.ANY UP0, `(.L_x_820) ;  /* 0xffffffe500287547 */ /* 0x002ff6000b93ffff */
.L_x_819:
[C---:B------:R-:W-:Y:S01]  /*178e0*/  ISETP.GT.AND P0, PT, R243.reuse, R213, PT ;  /* 0x000000d5f300720c */ /* 0x040fe20003f04270 */
[----:B------:R-:W-:Y:S01]  /*178f0*/  STL [R1+0xe8], R199 ;  /* 0x0000e8c701007387 */ /* 0x000fe20000100800 */
[C---:B------:R-:W-:Y:S01]  /*17900*/  ISETP.GT.AND P6, PT, R243.reuse, R212, PT ;  /* 0x000000d4f300720c */ /* 0x040fe20003fc4270 */
[----:B------:R-:W-:Y:S01]  /*17910*/  VIADD R252, R134, 0x41 ;  /* 0x0000004186fc7836 */ /* 0x000fe20000000000 */
[----:B------:R-:W-:Y:S01]  /*17920*/  FSEL R4, R4, -INF , !P2 ;  /* 0xff80000004047808 */ /* 0x000fe20005000000 */
[----:B------:R1:W-:Y:S01]  /*17930*/  STL [R1+0xe4], R150 ;  /* 0x0000e49601007387 */ /* 0x0003e20000100800 */
[----:B------:R-:W-:Y:S01]  /*17940*/  ISETP.GT.AND P2, PT, R243, R211, PT ;  /* 0x000000d3f300720c */ /* 0x000fe20003f44270 */
[C---:B------:R-:W-:Y:S01]  /*17950*/  VIADD R229, R134.reuse, 0x50 ;  /* 0x0000005086e57836 */ /* 0x040fe20000000000 */
[----:B------:R-:W-:Y:S01]  /*17960*/  FSEL R5, R5, -INF , !P0 ;  /* 0xff80000005057808 */ /* 0x000fe20004000000 */
[----:B------:R3:W-:Y:S01]  /*17970*/  STL [R1+0xe0], R151 ;  /* 0x0000e09701007387 */ /* 0x0007e20000100800 */
[----:B------:R-:W-:Y:S01]  /*17980*/  ISETP.GT.AND P0, PT, R243, R210, PT ;  /* 0x000000d2f300720c */ /* 0x000fe20003f04270 */
[----:B------:R-:W-:Y:S01]  /*17990*/  VIADD R231, R134, 0x48 ;  /* 0x0000004886e77836 */ /* 0x000fe20000000000 */
[----:B------:R-:W-:Y:S01]  /*179a0*/  FSEL R16, R16, -INF , !P6 ;  /* 0xff80000010107808 */ /* 0x000fe20007000000 */
[----:B------:R-:W-:Y:S01]  /*179b0*/  STL [R1+0xd0], R249 ;  /* 0x0000d0f901007387 */ /* 0x000fe20000100800 */
[-C--:B------:R-:W-:Y:S01]  /*179c0*/  ISETP.GE.AND P6, PT, R211, R244.reuse, PT ;  /* 0x000000f4d300720c */ /* 0x080fe20003fc6270 */
[----:B------:R-:W-:Y:S01]  /*179d0*/  VIADD R228, R134, 0x51 ;  /* 0x0000005186e47836 */ /* 0x000fe20000000000 */
[----:B------:R-:W-:Y:S01]  /*179e0*/  FSEL R17, R17, -INF , !P2 ;  /* 0xff80000011117808 */ /* 0x000fe20005000000 */
[----:B------:R-:W-:Y:S01]  /*179f0*/  STL [R1+0xcc], R237 ;  /* 0x0000cced01007387 */ /* 0x000fe20000100800 */
[----:B------:R-:W-:Y:S01]  /*17a00*/  FSEL R222, R4, -INF , !P5 ;  /* 0xff80000004de7808 */ /* 0x000fe20006800000 */
[----:B------:R-:W-:Y:S01]  /*17a10*/  VIADD R0, R134, 0x40 ;  /* 0x0000004086007836 */ /* 0x000fe20000000000 */
[----:B------:R-:W-:Y:S01]  /*17a20*/  ISETP.GE.AND P2, PT, R210, R244, PT ;  /* 0x000000f4d200720c */ /* 0x000fe20003f46270 */
[----:B------:R-:W-:Y:S01]  /*17a30*/  STL [R1+0xc8], R236 ;  /* 0x0000c8ec01007387 */ /* 0x000fe20000100800 */
[----:B------:R-:W-:Y:S01]  /*17a40*/  FSEL R20, R20, -INF , !P0 ;  /* 0xff80000014147808 */ /* 0x000fe20004000000 */
[C---:B------:R-:W-:Y:S01]  /*17a50*/  VIADD R230, R134.reuse, 0x49 ;  /* 0x0000004986e67836 */ /* 0x040fe20000000000 */
[----:B------:R-:W-:Y:S01]  /*17a60*/  ISETP.GT.AND P5, PT, R243, R209, PT ;  /* 0x000000d1f300720c */ /* 0x000fe20003fa4270 */
[----:B------:R-:W-:Y:S01]  /*17a70*/  STL [R1+0xc4], R234 ;  /* 0x0000c4ea01007387 */ /* 0x000fe20000100800 */
[----:B------:R-:W-:Y:S01]  /*17a80*/  FSEL R225, R17, -INF , !P6 ;  /* 0xff80000011e17808 */ /* 0x000fe20007000000 */
[----:B------:R-:W-:Y:S01]  /*17a90*/  VIADD R239, R134, 0x58 ;  /* 0x0000005886ef7836 */ /* 0x000fe20000000000 */
[----:B------:R-:W-:Y:S01]  /*17aa0*/  ISETP.GT.AND P6, PT, R243, R206, PT ;  /* 0x000000cef300720c */ /* 0x000fe20003fc4270 */
[----:B------:R-:W-:Y:S01]  /*17ab0*/  STL [R1+0xd4], R243 ;  /* 0x0000d4f301007387 */ /* 0x000fe20000100800 */
[----:B------:R-:W-:Y:S01]  /*17ac0*/  FSEL R224, R20, -INF , !P2 ;  /* 0xff80000014e07808 */ /* 0x000fe20005000000 */
[C---:B-1----:R-:W-:Y:S01]  /*17ad0*/  VIADD R150, R134.reuse, 0x71 ;  /* 0x0000007186967836 */ /* 0x042fe20000000000 */
[----:B------:R-:W-:Y:S01]  /*17ae0*/  ISETP.GE.AND P0, PT, R209, R244, PT ;  /* 0x000000f4d100720c */ /* 0x000fe20003f06270 */
[----:B------:R-:W-:Y:S01]  /*17af0*/  STL [R1+0xd8], R244 ;  /* 0x0000d8f401007387 */ /* 0x000fe20000100800 */
[----:B------:R-:W-:Y:S01]  /*17b00*/  FSEL R21, R21, -INF , !P5 ;  /* 0xff80000015157808 */ /* 0x000fe20006800000 */
[C---:B---3--:R-:W-:Y:S01]  /*17b10*/  VIADD R151, R134.reuse, 0x69 ;  /* 0x0000006986977836 */ /* 0x048fe20000000000 */
[C---:B------:R-:W-:Y:S01]  /*17b20*/  ISETP.GT.AND P2, PT, R243.reuse, R205, PT ;  /* 0x000000cdf300720c */ /* 0x040fe20003f44270 */
[C---:B------:R-:W-:Y:S01]  /*17b30*/  VIADD R238, R134.reuse, 0x59 ;  /* 0x0000005986ee7836 */ /* 0x040fe20000000000 */
[----:B------:R-:W-:Y:S01]  /*17b40*/  ISETP.GT.AND P5, PT, R243, R208, PT ;  /* 0x000000d0f300720c */ /* 0x000fe20003fa4270 */
[----:B------:R-:W-:Y:S01]  /*17b50*/  VIADD R240, R134, 0x60 ;  /* 0x0000006086f07836 */ /* 0x000fe20000000000 */
[----:B------:R-:W-:Y:S01]  /*17b60*/  FSEL R36, R36, -INF , !P6 ;  /* 0xff80000024247808 */ /* 0x000fe20007000000 */
[----:B------:R-:W-:Y:S01]  /*17b70*/  UISETP.GT.AND UP0, UPT, UR17, UR15, UPT ;  /* 0x0000000f1100728c */ /* 0x000fe2000bf04270 */
[----:B------:R-:W-:Y:S01]  /*17b80*/  FSEL R223, R21, -INF , !P0 ;  /* 0xff80000015df7808 */ /* 0x000fe20004000000 */
[----:B------:R-:W-:Y:S01]  /*17b90*/  UIADD3 UR17, UPT, UPT, UR17, -0x1, URZ ;  /* 0xffffffff11117890 */ /* 0x000fe2000fffe0ff */
[-C--:B------:R-:W-:Y:S02]  /*17ba0*/  ISETP.GE.AND P6, PT, R205, R244.reuse, PT ;  /* 0x000000f4cd00720c */ /* 0x080fe40003fc6270 */
[----:B------:R-:W-:Y:S02]  /*17bb0*/  FSEL R37, R37, -INF , !P2 ;  /* 0xff80000025257808 */ /* 0x000fe40005000000 */
[-C--:B------:R-:W-:Y:S02]  /*17bc0*/  ISETP.GE.AND P1, PT, R213, R244.reuse, PT ;  /* 0x000000f4d500720c */ /* 0x080fe40003f26270 */
[----:B------:R-:W-:Y:S02]  /*17bd0*/  ISETP.GE.AND P0, PT, R208, R244, PT ;  /* 0x000000f4d000720c */ /* 0x000fe40003f06270 */
[----:B------:R-:W-:Y:S02]  /*17be0*/  FSEL R32, R32, -INF , !P5 ;  /* 0xff80000020207808 */ /* 0x000fe40006800000 */
[----:B------:R-:W-:Y:S02]  /*17bf0*/  ISETP.GT.AND P2, PT, R243, R204, PT ;  /* 0x000000ccf300720c */ /* 0x000fe40003f44270 */
[----:B------:R-:W-:Y:S02]  /*17c00*/  FSEL R218, R37, -INF , !P6 ;  /* 0xff80000025da7808 */ /* 0x000fe40007000000 */
[----:B------:R-:W-:Y:S02]  /*17c10*/  FSEL R227, R5, -INF , !P1 ;  /* 0xff80000005e37808 */ /* 0x000fe40004800000 */
[----:B------:R-:W-:Y:S02]  /*17c20*/  FSEL R221, R32, -INF , !P0 ;  /* 0xff80000020dd7808 */ /* 0x000fe40004000000 */
[-C--:B------:R-:W-:Y:S02]  /*17c30*/  ISETP.GE.AND P6, PT, R204, R244.reuse, PT ;  /* 0x000000f4cc00720c */ /* 0x080fe40003fc6270 */
[----:B------:R-:W-:Y:S02]  /*17c40*/  FSEL R48, R48, -INF , !P2 ;  /* 0xff80000030307808 */ /* 0x000fe40005000000 */
[-C--:B------:R-:W-:Y:S02]  /*17c50*/  ISETP.GE.AND P1, PT, R212, R244.reuse, PT ;  /* 0x000000f4d400720c */ /* 0x080fe40003f26270 */
[----:B------:R-:W-:Y:S02]  /*17c60*/  ISETP.GT.AND P0, PT, R243, R203, PT ;  /* 0x000000cbf300720c */ /* 0x000fe40003f04270 */
[----:B--2---:R-:W-:Y:S02]  /*17c70*/  FSEL R217, R48, -INF , !P6 ;  /* 0xff80000030d97808 */ /* 0x004fe40007000000 */
[----:B------:R-:W-:Y:S02]  /*17c80*/  FSEL R226, R16, -INF , !P1 ;  /* 0xff80000010e27808 */ /* 0x000fe40004800000 */
[-C--:B------:R-:W-:Y:S02]  /*17c90*/  ISETP.GE.AND P2, PT, R203, R244.reuse, PT ;  /* 0x000000f4cb00720c */ /* 0x080fe40003f46270 */
[----:B------:R-:W-:Y:S02]  /*17ca0*/  FSEL R49, R49, -INF , !P0 ;  /* 0xff80000031317808 */ /* 0x000fe40004000000 */
[C---:B------:R-:W-:Y:S02]  /*17cb0*/  ISETP.GT.AND P6, PT, R243.reuse, R135, PT ;  /* 0x00000087f300720c */ /* 0x040fe40003fc4270 */
[----:B------:R-:W-:Y:S02]  /*17cc0*/  ISETP.GT.AND P1, PT, R243, R207, PT ;  /* 0x000000cff300720c */ /* 0x000fe40003f24270 */
[----:B------:R-:W-:Y:S02]  /*17cd0*/  FSEL R216, R49, -INF , !P2 ;  /* 0xff80000031d87808 */ /* 0x000fe40005000000 */
[----:B------:R-:W-:Y:S02]  /*17ce0*/  FSEL R65, R65, -INF , !P6 ;  /* 0xff80000041417808 */ /* 0x000fe40007000000 */
[----:B------:R-:W-:Y:S02]  /*17cf0*/  ISETP.GE.AND P5, PT, R207, R244, PT ;  /* 0x000000f4cf00720c */ /* 0x000fe40003fa6270 */
[----:B------:R-:W-:Y:S02]  /*17d00*/  FSEL R33, R33, -INF , !P1 ;  /* 0xff80000021217808 */ /* 0x000fe40004800000 */
[----:B------:R-:W-:Y:S02]  /*17d10*/  ISETP.GT.AND P2, PT, R243, R0, PT ;  /* 0x00000000f300720c */ /* 0x000fe40003f44270 */
[-C--:B------:R-:W-:Y:S02]  /*17d20*/  ISETP.GE.AND P6, PT, R0, R244.reuse, PT ;  /* 0x000000f40000720c */ /* 0x080fe40003fc6270 */
[----:B------:R-:W-:Y:S02]  /*17d30*/  ISETP.GE.AND P1, PT, R206, R244, PT ;  /* 0x000000f4ce00720c */ /* 0x000fe40003f26270 */
[----:B------:R-:W-:Y:S02]  /*17d40*/  FMNMX3.FTZ R0, R2, R222, R227, !PT ;  /* 0x000000de02007276 */ /* 0x000fe400078100e3 */
[----:B------:R-:W-:Y:S02]  /*17d50*/  FSEL R220, R33, -INF , !P5 ;  /* 0xff80000021dc7808 */ /* 0x000fe40006800000 */
[C---:B------:R-:W-:Y:S02]  /*17d60*/  ISETP.GT.AND P5, PT, R243.reuse, R202, PT ;  /* 0x000000caf300720c */ /* 0x040fe40003fa4270 */
[----:B------:R-:W-:Y:S02]  /*17d70*/  FSEL R219, R36, -INF , !P1 ;  /* 0xff80000024db7808 */ /* 0x000fe40004800000 */
[----:B------:R-:W-:Y:S02]  /*17d80*/  FMNMX3.FTZ R0, R0, R226, R225, !PT ;  /* 0x000000e200007276 */ /* 0x000fe400078100e1 */
[----:B------:R-:W-:Y:S02]  /*17d90*/  ISETP.GT.AND P1, PT, R243, R201, PT ;  /* 0x000000c9f300720c */ /* 0x000fe40003f24270 */
[----:B------:R-:W-:Y:S02]  /*17da0*/  FSEL R52, R52, -INF , !P5 ;  /* 0xff80000034347808 */ /* 0x000fe40006800000 */
[----:B------:R-:W-:Y:S02]  /*17db0*/  FMNMX3.FTZ R0, R0, R224, R223, !PT ;  /* 0x000000e000007276 */ /* 0x000fe400078100df */
[----:B------:R-:W-:Y:S02]  /*17dc0*/  ISETP.GE.AND P5, PT, R201, R244, PT ;  /* 0x000000f4c900720c */ /* 0x000fe40003fa6270 */
[----:B------:R-:W-:Y:S02]  /*17dd0*/  FSEL R53, R53, -INF , !P1 ;  /* 0xff80000035357808 */ /* 0x000fe40004800000 */
[----:B------:R-:W-:Y:S02]  /*17de0*/  ISETP.GT.AND P1, PT, R243, R200, PT ;  /* 0x000000c8f300720c */ /* 0x000fe40003f24270 */
[----:B------:R-:W-:Y:S02]  /*17df0*/  FMNMX3.FTZ R0, R0, R221, R220, !PT ;  /* 0x000000dd00007276 */ /* 0x000fe400078100dc */
[-C--:B------:R-:W-:Y:S02]  /*17e00*/  ISETP.GE.AND P0, PT, R202, R244.reuse, PT ;  /* 0x000000f4ca00720c */ /* 0x080fe40003f06270 */
[----:B------:R-:W-:Y:S02]  /*17e10*/  FSEL R214, R53, -INF , !P5 ;  /* 0xff80000035d67808 */ /* 0x000fe40006800000 */
[-C--:B------:R-:W-:Y:S02]  /*17e20*/  ISETP.GE.AND P5, PT, R200, R244.reuse, PT ;  /* 0x000000f4c800720c */ /* 0x080fe40003fa6270 */
[----:B------:R-:W-:Y:S02]  /*17e30*/  FSEL R64, R64, -INF , !P1 ;  /* 0xff80000040407808 */ /* 0x000fe40004800000 */
[----:B------:R-:W-:Y:S02]  /*17e40*/  ISETP.GE.AND P1, PT, R135, R244, PT ;  /* 0x000000f48700720c */ /* 0x000fe40003f26270 */
[----:B------:R-:W-:Y:S02]  /*17e50*/  FMNMX3.FTZ R0, R0, R219, R218, !PT ;  /* 0x000000db00007276 */ /* 0x000fe400078100da */
[----:B------:R-:W-:Y:S02]  /*17e60*/  FSEL R215, R52, -INF , !P0 ;  /* 0xff80000034d77808 */ /* 0x000fe40004000000 */
[----:B------:R-:W-:Y:S02]  /*17e70*/  FSEL R4, R68, -INF , !P2 ;  /* 0xff80000044047808 */ /* 0x000fe40005000000 */
[C---:B------:R-:W-:Y:S02]  /*17e80*/  ISETP.GT.AND P0, PT, R243.reuse, R252, PT ;  /* 0x000000fcf300720c */ /* 0x040fe40003f04270 */
[----:B------:R-:W-:Y:S02]  /*17e90*/  FSEL R68, R64, -INF , !P5 ;  /* 0xff80000040447808 */ /* 0x000fe40006800000 */
[----:B------:R-:W-:Y:S02]  /*17ea0*/  ISETP.GT.AND P5, PT, R243, R230, PT ;  /* 0x000000e6f300720c */ /* 0x000fe40003fa4270 */
[----:B------:R-:W-:Y:S02]  /*17eb0*/  FSEL R65, R65, -INF , !P1 ;  /* 0xff80000041417808 */ /* 0x000fe40004800000 */
[----:B------:R-:W-:Y:S02]  /*17ec0*/  ISETP.GT.AND P1, PT, R243, R229, PT ;  /* 0x000000e5f300720c */ /* 0x000fe40003f24270 */
[----:B------:R-:W-:Y:S02]  /*17ed0*/  FMNMX3.FTZ R0, R0, R217, R216, !PT ;  /* 0x000000d900007276 */ /* 0x000fe400078100d8 */
[----:B------:R-:W-:Y:S02]  /*17ee0*/  ISETP.GE.AND P2, PT, R252, R244, PT ;  /* 0x000000f4fc00720c */ /* 0x000fe40003f46270 */
[----:B------:R-:W-:Y:S02]  /*17ef0*/  FSEL R69, R69, -INF , !P0 ;  /* 0xff80000045457808 */ /* 0x000fe40004000000 */
[----:B------:R-:W-:Y:S02]  /*17f00*/  FSEL R64, R4, -INF , !P6 ;  /* 0xff80000004407808 */ /* 0x000fe40007000000 */
[C---:B------:R-:W-:Y:S02]  /*17f10*/  ISETP.GT.AND P0, PT, R243.reuse, R231, PT ;  /* 0x000000e7f300720c */ /* 0x040fe40003f04270 */
[----:B------:R-:W-:Y:S02]  /*17f20*/  ISETP.GT.AND P6, PT, R243, R228, PT ;  /* 0x000000e4f300720c */ /* 0x000fe40003fc4270 */
[----:B------:R-:W-:Y:S01]  /*17f30*/  FSEL R52, R81, -INF , !P5 ;  /* 0xff80000051347808 */ /* 0x000fe20006800000 */
[----:B------:R-:W-:Y:S01]  /*17f40*/  VIADD R81, R134, 0x61 ;  /* 0x0000006186517836 */ /* 0x000fe20000000000 */
[-C--:B------:R-:W-:Y:S02]  /*17f50*/  ISETP.GE.AND P5, PT, R229, R244.reuse, PT ;  /* 0x000000f4e500720c */ /* 0x080fe40003fa6270 */
[----:B------:R-:W-:Y:S01]  /*17f60*/  FSEL R49, R84, -INF , !P1 ;  /* 0xff80000054317808 */ /* 0x000fe20004800000 */
[----:B------:R-:W-:Y:S01]  /*17f70*/  VIADD R84, R134, 0x68 ;  /* 0x0000006886547836 */ /* 0x000fe20000000000 */
[----:B------:R-:W-:Y:S02]  /*17f80*/  FMNMX3.FTZ R0, R0, R215, R214, !PT ;  /* 0x000000d700007276 */ /* 0x000fe400078100d6 */
[----:B------:R-:W-:Y:S02]  /*17f90*/  FSEL R69, R69, -INF , !P2 ;  /* 0xff80000045457808 */ /* 0x000fe40005000000 */
[-C--:B------:R-:W-:Y:S02]  /*17fa0*/  ISETP.GE.AND P2, PT, R231, R244.reuse, PT ;  /* 0x000000f4e700720c */ /* 0x080fe40003f46270 */
[----:B------:R-:W-:Y:S02]  /*17fb0*/  FSEL R53, R80, -INF , !P0 ;  /* 0xff80000050357808 */ /* 0x000fe40004000000 */
[----:B------:R-:W-:Y:S01]  /*17fc0*/  FSEL R48, R85, -INF , !P6 ;  /* 0xff80000055307808 */ /* 0x000fe20007000000 */
[----:B------:R-:W-:Y:S01]  /*17fd0*/  VIADD R85, R134, 0x78 ;  /* 0x0000007886557836 */ /* 0x000fe20000000000 */
[-C--:B------:R-:W-:Y:S02]  /*17fe0*/  ISETP.GE.AND P0, PT, R230, R244.reuse, PT ;  /* 0x000000f4e600720c */ /* 0x080fe40003f06270 */
[----:B------:R-:W-:Y:S02]  /*17ff0*/  ISETP.GE.AND P1, PT, R228, R244, PT ;  /* 0x000000f4e400720c */ /* 0x000fe40003f26270 */
[----:B------:R-:W-:Y:S02]  /*18000*/  ISETP.GT.AND P6, PT, R243, R239, PT ;  /* 0x000000eff300720c */ /* 0x000fe40003fc4270 */
[----:B------:R-:W-:Y:S02]  /*18010*/  FSEL R49, R49, -INF , !P5 ;  /* 0xff80000031317808 */ /* 0x000fe40006800000 */
[----:B------:R-:W-:Y:S02]  /*18020*/  FMNMX3.FTZ R0, R0, R68, R65, !PT ;  /* 0x0000004400007276 */ /* 0x000fe40007810041 */
[----:B------:R-:W-:Y:S02]  /*18030*/  ISETP.GT.AND P5, PT, R243, R81, PT ;  /* 0x00000051f300720c */ /* 0x000fe40003fa4270 */
[----:B------:R-:W-:Y:S02]  /*18040*/  FSEL R53, R53, -INF , !P2 ;  /* 0xff80000035357808 */ /* 0x000fe40005000000 */
[C---:B------:R-:W-:Y:S02]  /*18050*/  ISETP.GT.AND P2, PT, R243.reuse, R238, PT ;  /* 0x000000eef300720c */ /* 0x040fe40003f44270 */
[----:B------:R-:W-:Y:S02]  /*18060*/  FSEL R52, R52, -INF , !P0 ;  /* 0xff80000034347808 */ /* 0x000fe40004000000 */
[----:B------:R-:W-:Y:S02]  /*18070*/  FSEL R48, R48, -INF , !P1 ;  /* 0xff80000030307808 */ /* 0x000fe40004800000 */
[----:B------:R-:W-:Y:S01]  /*18080*/  FSEL R37, R96, -INF , !P6 ;  /* 0xff80000060257808 */ /* 0x000fe20007000000 */
[----:B------:R-:W-:Y:S01]  /*18090*/  VIADD R96, R134, 0x60 ;  /* 0x0000006086607836 */ /* 0x000fe20000000000 */
[----:B------:R-:W-:Y:S02]  /*180a0*/  FMNMX3.FTZ R0, R0, R64, R69, !PT ;  /* 0x0000004000007276 */ /* 0x000fe40007810045 */
[----:B------:R-:W-:Y:S02]  /*180b0*/  ISETP.GT.AND P0, PT, R243, R240, PT ;  /* 0x000000f0f300720c */ /* 0x000fe40003f04270 */
[----:B------:R-:W-:Y:S02]  /*180c0*/  ISETP.GE.AND P1, PT, R239, R244, PT ;  /* 0x000000f4ef00720c */ /* 0x000fe40003f26270 */
[----:B------:R-:W-:Y:S02]  /*180d0*/  FSEL R32, R101, -INF , !P5 ;  /* 0xff80000065207808 */ /* 0x000fe40006800000 */
[----:B------:R-:W-:Y:S02]  /*180e0*/  ISETP.GT.AND P5, PT, R243, R84, PT ;  /* 0x00000054f300720c */ /* 0x000fe40003fa4270 */
[-C--:B------:R-:W-:Y:S02]  /*180f0*/  ISETP.GE.AND P6, PT, R238, R244.reuse, PT ;  /* 0x000000f4ee00720c */ /* 0x080fe40003fc6270 */
[----:B------:R-:W-:Y:S01]  /*18100*/  FSEL R36, R97, -INF , !P2 ;  /* 0xff80000061247808 */ /* 0x000fe20005000000 */
[----:B------:R-:W-:Y:S01]  /*18110*/  VIADD R97, R134, 0x70 ;  /* 0x0000007086617836 */ /* 0x000fe20000000000 */
[----:B------:R-:W-:Y:S02]  /*18120*/  FMNMX3.FTZ R0, R0, R53, R52, !PT ;  /* 0x0000003500007276 */ /* 0x000fe40007810034 */
[----:B------:R-:W-:Y:S01]  /*18130*/  FSEL R33, R100, -INF , !P0 ;  /* 0xff80000064217808 */ /* 0x000fe20004000000 */
[----:B------:R-:W-:Y:S01]  /*18140*/  VIADD R100, R134, 0x79 ;  /* 0x0000007986647836 */ /* 0x000fe20000000000 */
[----:B------:R-:W-:Y:S02]  /*18150*/  FSEL R37, R37, -INF , !P1 ;  /* 0xff80000025257808 */ /* 0x000fe40004800000 */
[-C--:B------:R-:W-:Y:S02]  /*18160*/  ISETP.GE.AND P2, PT, R96, R244.reuse, PT ;  /* 0x000000f46000720c */ /* 0x080fe40003f46270 */
[----:B------:R-:W-:Y:S02]  /*18170*/  ISETP.GE.AND P0, PT, R81, R244, PT ;  /* 0x000000f45100720c */ /* 0x000fe40003f06270 */
[----:B------:R-:W-:Y:S02]  /*18180*/  ISETP.GT.AND P1, PT, R243, R151, PT ;  /* 0x00000097f300720c */ /* 0x000fe40003f24270 */
[----:B------:R-:W-:Y:S01]  /*18190*/  FSEL R21, R112, -INF , !P5 ;  /* 0xff80000070157808 */ /* 0x000fe20006800000 */
[----:B------:R-:W-:Y:S01]  /*181a0*/  VIADD R112, R134, 0x69 ;  /* 0x0000006986707836 */ /* 0x000fe20000000000 */
[----:B------:R-:W-:Y:S02]  /*181b0*/  FSEL R36, R36, -INF , !P6 ;  /* 0xff80000024247808 */ /* 0x000fe40007000000 */
[----:B------:R-:W-:Y:S02]  /*181c0*/  FMNMX3.FTZ R0, R0, R49, R48, !PT ;  /* 0x0000003100007276 */ /* 0x000fe40007810030 */
[----:B------:R-:W-:Y:S02]  /*181d0*/  FSEL R33, R33, -INF , !P2 ;  /* 0xff80000021217808 */ /* 0x000fe40005000000 */
[----:B------:R-:W-:Y:S02]  /*181e0*/  FSEL R32, R32, -INF , !P0 ;  /* 0xff80000020207808 */ /* 0x000fe40004000000 */
[----:B------:R-:W-:Y:S01]  /*181f0*/  FSEL R20, R113, -INF , !P1 ;  /* 0xff80000071147808 */ /* 0x000fe20004800000 */
[----:B------:R-:W-:Y:S01]  /*18200*/  VIADD R113, R134, 0x71 ;  /* 0x0000007186717836 */ /* 0x000fe20000000000 */
[C---:B------:R-:W-:Y:S02]  /*18210*/  ISETP.GT.AND P6, PT, R243.reuse, R97, PT ;  /* 0x00000061f300720c */ /* 0x040fe40003fc4270 */
[----:B------:R-:W-:Y:S02]  /*18220*/  ISETP.GT.AND P2, PT, R243, R150, PT ;  /* 0x00000096f300720c */ /* 0x000fe40003f44270 */
[-C--:B------:R-:W-:Y:S02]  /*18230*/  ISETP.GE.AND P0, PT, R84, R244.reuse, PT ;  /* 0x000000f45400720c */ /* 0x080fe40003f06270 */
[-C--:B------:R-:W-:Y:S02]  /*18240*/  ISETP.GE.AND P5, PT, R112, R244.reuse, PT ;  /* 0x000000f47000720c */ /* 0x080fe40003fa6270 */
[----:B------:R-:W-:Y:S02]  /*18250*/  FMNMX3.FTZ R0, R0, R37, R36, !PT ;  /* 0x0000002500007276 */ /* 0x000fe40007810024 */
[-C--:B------:R-:W-:Y:S02]  /*18260*/  ISETP.GE.AND P1, PT, R97, R244.reuse, PT ;  /* 0x000000f46100720c */ /* 0x080fe40003f26270 */
[----:B------:R-:W-:Y:S02]  /*18270*/  FSEL R17, R116, -INF , !P6 ;  /* 0xff80000074117808 */ /* 0x000fe40007000000 */
[----:B------:R-:W-:Y:S02]  /*18280*/  FSEL R16, R117, -INF , !P2 ;  /* 0xff80000075107808 */ /* 0x000fe40005000000 */
[----:B------:R-:W-:Y:S02]  /*18290*/  FSEL R21, R21, -INF , !P0 ;  /* 0xff80000015157808 */ /* 0x000fe40004000000 */
[----:B------:R-:W-:Y:S02]  /*182a0*/  ISETP.GE.AND P6, PT, R113, R244, PT ;  /* 0x000000f47100720c */ /* 0x000fe40003fc6270 */
[C---:B------:R-:W-:Y:S02]  /*182b0*/  ISETP.GT.AND P2, PT, R243.reuse, R85, PT ;  /* 0x00000055f300720c */ /* 0x040fe40003f44270 */
[----:B------:R-:W-:Y:S02]  /*182c0*/  ISETP.GT.AND P0, PT, R243, R100, PT ;  /* 0x00000064f300720c */ /* 0x000fe40003f04270 */
[----:B------:R-:W-:Y:S02]  /*182d0*/  FSEL R20, R20, -INF , !P5 ;  /* 0xff80000014147808 */ /* 0x000fe40006800000 */
[----:B------:R-:W-:Y:S02]  /*182e0*/  FMNMX3.FTZ R0, R0, R33, R32, !PT ;  /* 0x0000002100007276 */ /* 0x000fe40007810020 */
[----:B------:R-:W-:Y:S02]  /*182f0*/  FSEL R17, R17, -INF , !P1 ;  /* 0xff80000011117808 */ /* 0x000fe40004800000 */
[-C--:B------:R-:W-:Y:S02]  /*18300*/  ISETP.GE.AND P5, PT, R85, R244.reuse, PT ;  /* 0x000000f45500720c */ /* 0x080fe40003fa6270 */
[----:B------:R-:W-:Y:S02]  /*18310*/  ISETP.GE.AND P1, PT, R100, R244, PT ;  /* 0x000000f46400720c */ /* 0x000fe40003f26270 */
[----:B------:R-:W-:Y:S02]  /*18320*/  FSEL R5, R128, -INF , !P2 ;  /* 0xff80000080057808 */ /* 0x000fe40005000000 */
[----:B------:R-:W-:Y:S02]  /*18330*/  FSEL R4, R129, -INF , !P0 ;  /* 0xff80000081047808 */ /* 0x000fe40004000000 */
[----:B------:R-:W-:Y:S02]  /*18340*/  FSEL R16, R16, -INF , !P6 ;  /* 0xff80000010107808 */ /* 0x000fe40007000000 */
[----:B------:R-:W-:Y:S02]  /*18350*/  FMNMX3.FTZ R80, R0, R21, R20, !PT ;  /* 0x0000001500507276 */ /* 0x000fe40007810014 */
[----:B------:R-:W-:Y:S02]  /*18360*/  FSEL R5, R5, -INF , !P5 ;  /* 0xff80000005057808 */ /* 0x000fe40006800000 */
[----:B------:R-:W-:Y:S02]  /*18370*/  FMNMX3.FTZ R80, R80, R17, R16, !PT ;  /* 0x0000001150507276 */ /* 0x000fe40007810010 */
[----:B------:R-:W-:Y:S02]  /*18380*/  FSEL R4, R4, -INF , !P1 ;  /* 0xff80000004047808 */ /* 0x000fe40004800000 */
[----:B------:R-:W-:Y:S02]  /*18390*/  ISETP.GT.AND P2, PT, R246, R134, PT ;  /* 0x00000086f600720c */ /* 0x000fe40003f44270 */
[----:B------:R-:W-:Y:S02]  /*183a0*/  FMNMX3.FTZ R80, R80, R5, R4, !PT ;  /* 0x0000000550507276 */ /* 0x000fe40007810004 */
[C---:B------:R-:W-:Y:S02]  /*183b0*/  ISETP.GE.AND P6, PT, R134.reuse, R251, PT ;  /* 0x000000fb8600720c */ /* 0x040fe40003fc6270 */
[C---:B------:R-:W-:Y:S01]  /*183c0*/  ISETP.GE.AND P5, PT, R134.reuse, R248, PT ;  /* 0x000000f88600720c */ /* 0x040fe20003fa6270 */
[----:B------:R-:W1:Y:S01]  /*183d0*/  SHFL.BFLY PT, R0, R80, 0x2, 0x1f ;  /* 0x0c401f0050007f89 */ /* 0x000e6200000e0000 */
        /* <DEDUP_REMOVED lines=11> */
[----:B------:R-:W-:Y:S02]  /*18490*/  ISETP.GT.AND P0, PT, R247, R134, PT ;  /* 0x00000086f700720c */ /* 0x000fe40003f04270 */
[----:B------:R-:W2:Y:S01]  /*184a0*/  MUFU.EX2 R0, R0 ;  /* 0x0000000000007308 */ /* 0x000ea20000000800 */
[--C-:B------:R-:W-:Y:S01]  /*184b0*/  FFMA.FTZ R116, R219, UR4, -R2.reuse ;  /* 0x00000004db747c23 */ /* 0x100fe20008010802 */
[--C-:B------:R-:W-:Y:S01]  /*184c0*/  FFMA.FTZ R101, R217, UR4, -R2.reuse ;  /* 0x00000004d9657c23 */ /* 0x100fe20008010802 */
[--C-:B------:R-:W-:Y:S01]  /*184d0*/  FFMA.FTZ R234, R21, UR4, -R2.reuse ;  /* 0x0000000415ea7c23 */ /* 0x100fe20008010802 */
[----:B------:R-:W-:Y:S01]  /*184e0*/  FFMA.FTZ R199, R223, UR4, -R2 ;  /* 0x00000004dfc77c23 */ /* 0x000fe20008010802 */
[----:B------:R-:W-:Y:S01]  /*184f0*/  IMAD.MOV.U32 R217, RZ, RZ, R84 ;  /* 0x000000ffffd97224 */ /* 0x000fe200078e0054 */
[----:B------:R3:W-:Y:S01]  /*18500*/  STL [R1+0x70], R116 ;  /* 0x0000707401007387 */ /* 0x0007e20000100800 */
[--C-:B-1----:R-:W-:Y:S01]  /*18510*/  FFMA.FTZ R80, R218, UR4, -R2.reuse ;  /* 0x00000004da507c23 */ /* 0x102fe20008010802 */
[----:B------:R-:W-:Y:S02]  /*18520*/  VIADD R84, R134, 0x40 ;  /* 0x0000004086547836 */ /* 0x000fe40000000000 */
[----:B------:R-:W-:Y:S01]  /*18530*/  FFMA.FTZ R151, R220, UR4, -R2 ;  /* 0x00000004dc977c23 */ /* 0x000fe20008010802 */
[----:B------:R-:W-:Y:S02]  /*18540*/  IMAD.MOV.U32 R220, RZ, RZ, R112 ;  /* 0x000000ffffdc7224 */ /* 0x000fe400078e0070 */
[----:B------:R-:W-:Y:S01]  /*18550*/  FFMA.FTZ R150, R221, UR4, -R2 ;  /* 0x00000004dd967c23 */ /* 0x000fe20008010802 */
[----:B------:R1:W-:Y:S01]  /*18560*/  STL [R1+0x74], R80 ;  /* 0x0000745001007387 */ /* 0x0003e20000100800 */
[----:B------:R-:W-:Y:S02]  /*18570*/  IMAD.MOV.U32 R112, RZ, RZ, R84 ;  /* 0x000000ffff707224 */ /* 0x000fe400078e0054 */
[--C-:B------:R-:W-:Y:S01]  /*18580*/  FFMA.FTZ R222, R222, UR4, -R2.reuse ;  /* 0x00000004dede7c23 */ /* 0x100fe20008010802 */
[----:B------:R-:W-:Y:S01]  /*18590*/  IMAD.MOV.U32 R219, RZ, RZ, R113 ;  /* 0x000000ffffdb7224 */ /* 0x000fe200078e0071 */
[----:B------:R4:W-:Y:S01]  /*185a0*/  STL [R1+0x78], R101 ;  /* 0x0000786501007387 */ /* 0x0009e20000100800 */
[----:B--2---:R-:W-:Y:S01]  /*185b0*/  FMUL.FTZ R21, R0, R161 ;  /* 0x000000a100157220 */ /* 0x004fe20000410000 */
[----:B------:R-:W-:Y:S01]  /*185c0*/  IMAD.MOV.U32 R161, RZ, RZ, R85 ;  /* 0x000000ffffa17224 */ /* 0x000fe200078e0055 */
[----:B------:R-:W-:Y:S01]  /*185d0*/  FSEL R85, R8, -INF , !P2 ;  /* 0xff80000008557808 */ /* 0x000fe20005000000 */
[----:B------:R-:W2:Y:S01]  /*185e0*/  MUFU.EX2 R222, R222 ;  /* 0x000000de00de7308 */ /* 0x000ea20000000800 */
[-C--:B------:R-:W-:Y:S01]  /*185f0*/  ISETP.GT.AND P2, PT, R246, R213.reuse, PT ;  /* 0x000000d5f600720c */ /* 0x080fe20003f44270 */
[----:B------:R-:W-:Y:S02]  /*18600*/  IMAD.MOV.U32 R113, RZ, RZ, R81 ;  /* 0x000000ffff717224 */ /* 0x000fe400078e0051 */
[----:B------:R-:W-:Y:S01]  /*18610*/  FFMA.FTZ R238, R4, UR4, -R2 ;  /* 0x0000000404ee7c23 */ /* 0x000fe20008010802 */
[----:B------:R-:W-:Y:S01]  /*18620*/  IMAD.MOV.U32 R221, RZ, RZ, R97 ;  /* 0x000000ffffdd7224 */ /* 0x000fe200078e0061 */
[----:B------:R-:W-:Y:S01]  /*18630*/  FSEL R9, R9, -INF , !P2 ;  /* 0xff80000009097808 */ /* 0x000fe20005000000 */
[----:B------:R-:W-:Y:S01]  /*18640*/  VIADD R97, R134, 0x59 ;  /* 0x0000005986617836 */ /* 0x000fe20000000000 */
[----:B------:R-:W-:Y:S01]  /*18650*/  ISETP.GT.AND P2, PT, R245, R213, PT ;  /* 0x000000d5f500720c */ /* 0x000fe20003f44270 */
[----:B------:R-:W-:Y:S01]  /*18660*/  FMUL.FTZ R4, R0, R164 ;  /* 0x000000a400047220 */ /* 0x000fe20000410000 */
[----:B------:R-:W-:Y:S02]  /*18670*/  IMAD.MOV.U32 R164, RZ, RZ, R96 ;  /* 0x000000ffffa47224 */ /* 0x000fe400078e0060 */
[--C-:B------:R-:W-:Y:S01]  /*18680*/  FFMA.FTZ R244, R52, UR4, -R2.reuse ;  /* 0x0000000434f47c23 */ /* 0x100fe20008010802 */
[--C-:B---3--:R-:W-:Y:S01]  /*18690*/  FFMA.FTZ R116, R216, UR4, -R2.reuse ;  /* 0x00000004d8747c23 */ /* 0x108fe20008010802 */
[----:B------:R-:W-:Y:S01]  /*186a0*/  FSEL R11, R11, -INF , !P2 ;  /* 0xff8000000b0b7808 */ /* 0x000fe20005000000 */
[--C-:B------:R-:W-:Y:S01]  /*186b0*/  FFMA.FTZ R216, R48, UR4, -R2.reuse ;  /* 0x0000000430d87c23 */ /* 0x100fe20008010802 */
[-C--:B------:R-:W-:Y:S01]  /*186c0*/  ISETP.GT.AND P2, PT, R246, R211.reuse, PT ;  /* 0x000000d3f600720c */ /* 0x080fe20003f44270 */
[----:B------:R-:W-:Y:S01]  /*186d0*/  FMUL.FTZ R48, R0, R136 ;  /* 0x0000008800307220 */ /* 0x000fe20000410000 */
[----:B------:R-:W-:Y:S01]  /*186e0*/  STL [R1+0x7c], R116 ;  /* 0x00007c7401007387 */ /* 0x000fe20000100800 */
[--C-:B-1----:R-:W-:Y:S01]  /*186f0*/  FFMA.FTZ R80, R215, UR4, -R2.reuse ;  /* 0x00000004d7507c23 */ /* 0x102fe20008010802 */
[----:B------:R-:W-:Y:S01]  /*18700*/  FSEL R81, R13, -INF , !P2 ;  /* 0xff8000000d517808 */ /* 0x000fe20005000000 */
[----:B------:R-:W-:Y:S01]  /*18710*/  IMAD.MOV.U32 R215, RZ, RZ, R97 ;  /* 0x000000ffffd77224 */ /* 0x000fe200078e0061 */
[----:B------:R-:W-:Y:S01]  /*18720*/  ISETP.GT.AND P2, PT, R245, R211, PT ;  /* 0x000000d3f500720c */ /* 0x000fe20003f44270 */
[--C-:B----4-:R-:W-:Y:S01]  /*18730*/  FFMA.FTZ R101, R214, UR4, -R2.reuse ;  /* 0x00000004d6657c23 */ /* 0x110fe20008010802 */
[----:B------:R1:W-:Y:S01]  /*18740*/  STL [R1+0x80], R80 ;  /* 0x0000805001007387 */ /* 0x0003e20000100800 */
[--C-:B------:R-:W-:Y:S01]  /*18750*/  FFMA.FTZ R243, R37, UR4, -R2.reuse ;  /* 0x0000000425f37c23 */ /* 0x100fe20008010802 */
[--C-:B------:R-:W-:Y:S01]  /*18760*/  FFMA.FTZ R249, R36, UR4, -R2.reuse ;  /* 0x0000000424f97c23 */ /* 0x100fe20008010802 */
[--C-:B------:R-:W-:Y:S01]  /*18770*/  FFMA.FTZ R237, R33, UR4, -R2.reuse ;  /* 0x0000000421ed7c23 */ /* 0x100fe20008010802 */
[----:B------:R3:W-:Y:S01]  /*18780*/  STL [R1+0x84], R101 ;  /* 0x0000846501007387 */ /* 0x0007e20000100800 */
[--C-:B------:R-:W-:Y:S01]  /*18790*/  FFMA.FTZ R236, R32, UR4, -R2.reuse ;  /* 0x0000000420ec7c23 */ /* 0x100fe20008010802 */
[--C-:B------:R-:W-:Y:S01]  /*187a0*/  FFMA.FTZ R214, R49, UR4, -R2.reuse ;  /* 0x0000000431d67c23 */ /* 0x100fe20008010802 */
[--C-:B------:R-:W-:Y:S01]  /*187b0*/  FFMA.FTZ R241, R17, UR4, -R2.reuse ;  /* 0x0000000411f17c23 */ /* 0x100fe20008010802 */
        /* <DEDUP_REMOVED lines=13> */
[----:B------:R-:W-:Y:S02]  /*18890*/  IMAD.MOV.U32 R218, RZ, RZ, R100 ;  /* 0x000000ffffda7224 */ /* 0x000fe400078e0064 */
[--C-:B------:R-:W-:Y:S01]  /*188a0*/  FFMA.FTZ R227, R227, UR4, -R2.reuse ;  /* 0x00000004e3e37c23 */ /* 0x100fe20008010802 */
[--C-:B------:R-:W-:Y:S01]  /*188b0*/  FFMA.FTZ R224, R224, UR4, -R2.reuse ;  /* 0x00000004e0e07c23 */ /* 0x100fe20008010802 */
[--C-:B------:R-:W-:Y:S01]  /*188c0*/  FFMA.FTZ R226, R226, UR4, -R2.reuse ;  /* 0x00000004e2e27c23 */ /* 0x100fe20008010802 */
[--C-:B-1----:R-:W-:Y:S01]  /*188d0*/  FFMA.FTZ R80, R68, UR4, -R2.reuse ;  /* 0x0000000444507c23 */ /* 0x102fe20008010802 */
[--C-:B------:R-:W-:Y:S01]  /*188e0*/  FFMA.FTZ R68, R65, UR4, -R2.reuse ;  /* 0x0000000441447c23 */ /* 0x100fe20008010802 */
[--C-:B------:R-:W-:Y:S01]  /*188f0*/  FFMA.FTZ R65, R64, UR4, -R2.reuse ;  /* 0x0000000440417c23 */ /* 0x100fe20008010802 */
[--C-:B------:R-:W-:Y:S01]  /*18900*/  FFMA.FTZ R64, R69, UR4, -R2.reuse ;  /* 0x0000000445407c23 */ /* 0x100fe20008010802 */
[----:B---3--:R-:W-:Y:S01]  /*18910*/  VIADD R101, R134, 0x58 ;  /* 0x0000005886657836 */ /* 0x008fe20000000000 */
[----:B------:R-:W-:Y:S01]  /*18920*/  MUFU.EX2 R226, R226 ;  /* 0x000000e200e27308 */ /* 0x000fe20000000800 */
[----:B------:R1:W-:Y:S01]  /*18930*/  STL [R1+0x88], R80 ;  /* 0x0000885001007387 */ /* 0x0003e20000100800 */
[--C-:B------:R-:W-:Y:S01]  /*18940*/  FFMA.FTZ R225, R225, UR4, -R2.reuse ;  /* 0x00000004e1e17c23 */ /* 0x100fe20008010802 */
[----:B------:R-:W-:Y:S01]  /*18950*/  IMAD.MOV.U32 R223, RZ, RZ, R101 ;  /* 0x000000ffffdf7224 */ /* 0x000fe200078e0065 */
[----:B------:R-:W-:Y:S01]  /*18960*/  FSEL R101, R6, -INF , !P0 ;  /* 0xff80000006657808 */ /* 0x000fe20004000000 */
[----:B------:R3:W-:Y:S01]  /*18970*/  STL [R1+0x8c], R68 ;  /* 0x00008c4401007387 */ /* 0x0007e20000100800 */
[----:B------:R-:W-:Y:S04]  /*18980*/  ISETP.GT.AND P0, PT, R245, R134, PT ;  /* 0x00000086f500720c */ /* 0x000fe80003f04270 */
[----:B------:R-:W4:Y:S01]  /*18990*/  MUFU.EX2 R225, R225 ;  /* 0x000000e100e17308 */ /* 0x000f220000000800 */
[----:B------:R2:W-:Y:S01]  /*189a0*/  STL [R1+0x98], R65 ;  /* 0x0000984101007387 */ /* 0x0005e20000100800 */
[----:B------:R-:W-:Y:S02]  /*189b0*/  FSEL R84, R10, -INF , !P0 ;  /* 0xff8000000a547808 */ /* 0x000fe40004000000 */
[-C--:B------:R-:W-:Y:S02]  /*189c0*/  ISETP.GT.AND P0, PT, R246, R212.reuse, PT ;  /* 0x000000d4f600720c */ /* 0x080fe40003f04270 */
[----:B------:R-:W-:Y:S02]  /*189d0*/  FSEL R85, R85, -INF , !P5 ;  /* 0xff80000055557808 */ /* 0x000fe40006800000 */
[----:B------:R-:W-:Y:S02]  /*189e0*/  FSEL R10, R12, -INF , !P0 ;  /* 0xff8000000c0a7808 */ /* 0x000fe40004000000 */
[----:B------:R-:W-:Y:S02]  /*189f0*/  ISETP.GT.AND P0, PT, R245, R212, PT ;  /* 0x000000d4f500720c */ /* 0x000fe40003f04270 */
[----:B------:R-:W-:Y:S02]  /*18a00*/  ISETP.GE.AND P5, PT, R212, R250, PT ;  /* 0x000000fad400720c */ /* 0x000fe40003fa6270 */
[----:B------:R-:W-:Y:S02]  /*18a10*/  FSEL R13, R14, -INF , !P0 ;  /* 0xff8000000e0d7808 */ /* 0x000fe40004000000 */
[----:B------:R-:W-:Y:S02]  /*18a20*/  ISETP.GT.AND P0, PT, R247, R212, PT ;  /* 0x000000d4f700720c */ /* 0x000fe40003f04270 */
[----:B------:R-:W-:Y:S01]  /*18a30*/  FSEL R14, R15, -INF , !P2 ;  /* 0xff8000000f0e7808 */ /* 0x000fe20005000000 */
[----:B-1----:R-:W-:Y:S01]  /*18a40*/  FFMA.FTZ R80, R53, UR4, -R2 ;  /* 0x0000000435507c23 */ /* 0x002fe20008010802 */
[----:B------:R-:W-:Y:S01]  /*18a50*/  ISETP.GT.AND P2, PT, R247, R211, PT ;  /* 0x000000d3f700720c */ /* 0x000fe20003f44270 */
[----:B------:R-:W-:Y:S01]  /*18a60*/  FMUL.FTZ R53, R0, R153 ;  /* 0x0000009900357220 */ /* 0x000fe20000410000 */
[----:B---3--:R-:W3:Y:S01]  /*18a70*/  LDL.LU R68, [R1+0x20] ;  /* 0x0000200001447983 */ /* 0x008ee20000300800 */
[----:B------:R-:W-:Y:S02]  /*18a80*/  FSEL R15, R18, -INF , !P0 ;  /* 0xff800000120f7808 */ /* 0x000fe40004000000 */
[----:B------:R-:W-:Y:S01]  /*18a90*/  FSEL R18, R19, -INF , !P2 ;  /* 0xff80000013127808 */ /* 0x000fe20005000000 */
[----:B------:R1:W-:Y:S01]  /*18aa0*/  STL [R1+0x9c], R64 ;  /* 0x00009c4001007387 */ /* 0x0003e20000100800 */
[C---:B------:R-:W-:Y:S01]  /*18ab0*/  ISETP.GT.AND P2, PT, R247.reuse, R209, PT ;  /* 0x000000d1f700720c */ /* 0x040fe20003f44270 */
[----:B--2---:R-:W-:Y:S01]  /*18ac0*/  FMUL.FTZ R65, R0, R149 ;  /* 0x0000009500417220 */ /* 0x004fe20000410000 */
[-C--:B------:R-:W-:Y:S02]  /*18ad0*/  ISETP.GT.AND P0, PT, R247, R210.reuse, PT ;  /* 0x000000d2f700720c */ /* 0x080fe40003f04270 */
[----:B------:R-:W-:Y:S02]  /*18ae0*/  FSEL R97, R23, -INF , !P2 ;  /* 0xff80000017617808 */ /* 0x000fe40005000000 */
[-C--:B------:R-:W-:Y:S02]  /*18af0*/  ISETP.GT.AND P2, PT, R246, R209.reuse, PT ;  /* 0x000000d1f600720c */ /* 0x080fe40003f44270 */
[----:B------:R-:W-:Y:S02]  /*18b00*/  FSEL R96, R22, -INF , !P0 ;  /* 0xff80000016607808 */ /* 0x000fe40004000000 */
[----:B------:R-:W-:Y:S02]  /*18b10*/  FSEL R69, R25, -INF , !P2 ;  /* 0xff80000019457808 */ /* 0x000fe40005000000 */
[----:B------:R-:W-:Y:S02]  /*18b20*/  ISETP.GT.AND P2, PT, R245, R209, PT ;  /* 0x000000d1f500720c */ /* 0x000fe40003f44270 */
[-C--:B------:R-:W-:Y:S02]  /*18b30*/  ISETP.GT.AND P0, PT, R246, R210.reuse, PT ;  /* 0x000000d2f600720c */ /* 0x080fe40003f04270 */
[----:B------:R-:W-:Y:S02]  /*18b40*/  FSEL R27, R27, -INF , !P2 ;  /* 0xff8000001b1b7808 */ /* 0x000fe40005000000 */
[----:B------:R-:W-:Y:S02]  /*18b50*/  FSEL R23, R24, -INF , !P0 ;  /* 0xff80000018177808 */ /* 0x000fe40004000000 */
[-C--:B------:R-:W-:Y:S02]  /*18b60*/  ISETP.GT.AND P2, PT, R246, R207.reuse, PT ;  /* 0x000000cff600720c */ /* 0x080fe40003f44270 */
[----:B------:R-:W-:Y:S02]  /*18b70*/  ISETP.GT.AND P0, PT, R245, R210, PT ;  /* 0x000000d2f500720c */ /* 0x000fe40003f04270 */
[----:B------:R-:W-:Y:S01]  /*18b80*/  FSEL R25, R29, -INF , !P2 ;  /* 0xff8000001d197808 */ /* 0x000fe20005000000 */
[----:B-1----:R-:W-:Y:S01]  /*18b90*/  FMUL.FTZ R64, R0, R148 ;  /* 0x0000009400407220 */ /* 0x002fe20000410000 */
[----:B------:R-:W-:Y:S02]  /*18ba0*/  FSEL R26, R26, -INF , !P0 ;  /* 0xff8000001a1a7808 */ /* 0x000fe40004000000 */
[-C--:B------:R-:W-:Y:S02]  /*18bb0*/  ISETP.GT.AND P2, PT, R245, R207.reuse, PT ;  /* 0x000000cff500720c */ /* 0x080fe40003f44270 */
[----:B------:R-:W-:Y:S02]  /*18bc0*/  ISETP.GT.AND P0, PT, R246, R208, PT ;  /* 0x000000d0f600720c */ /* 0x000fe40003f04270 */
[----:B------:R-:W-:Y:S02]  /*18bd0*/  FSEL R8, R31, -INF , !P2 ;  /* 0xff8000001f087808 */ /* 0x000fe40005000000 */
[----:B------:R-:W-:Y:S02]  /*18be0*/  ISETP.GT.AND P2, PT, R247, R207, PT ;  /* 0x000000cff700720c */ /* 0x000fe40003f44270 */
[----:B------:R-:W-:Y:S02]  /*18bf0*/  FSEL R84, R84, -INF , !P1 ;  /* 0xff80000054547808 */ /* 0x000fe40004800000 */
[----:B------:R-:W-:Y:S02]  /*18c00*/  FSEL R6, R35, -INF , !P2 ;  /* 0xff80000023067808 */ /* 0x000fe40005000000 */
[-C--:B------:R-:W-:Y:S02]  /*18c10*/  ISETP.GT.AND P2, PT, R247, R205.reuse, PT ;  /* 0x000000cdf700720c */ /* 0x080fe40003f44270 */
[-C--:B------:R-:W-:Y:S02]  /*18c20*/  ISETP.GE.AND P1, PT, R211, R248.reuse, PT ;  /* 0x000000f8d300720c */ /* 0x080fe40003f26270 */
[----:B------:R-:W-:Y:S02]  /*18c30*/  FSEL R39, R39, -INF , !P2 ;  /* 0xff80000027277808 */ /* 0x000fe40005000000 */
[-C--:B------:R-:W-:Y:S02]  /*18c40*/  ISETP.GT.AND P2, PT, R246, R205.reuse, PT ;  /* 0x000000cdf600720c */ /* 0x080fe40003f44270 */
[----:B------:R-:W-:Y:S02]  /*18c50*/  FSEL R13, R13, -INF , !P5 ;  /* 0xff8000000d0d7808 */ /* 0x000fe40006800000 */
[----:B------:R-:W-:Y:S02]  /*18c60*/  FSEL R41, R41, -INF , !P2 ;  /* 0xff80000029297808 */ /* 0x000fe40005000000 */
[----:B------:R-:W-:Y:S02]  /*18c70*/  ISETP.GT.AND P2, PT, R245, R205, PT ;  /* 0x000000cdf500720c */ /* 0x000fe40003f44270 */
[----:B------:R-:W-:Y:S02]  /*18c80*/  ISETP.GE.AND P5, PT, R210, R248, PT ;  /* 0x000000f8d200720c */ /* 0x000fe40003fa6270 */
[----:B------:R-:W-:Y:S02]  /*18c90*/  FSEL R43, R43, -INF , !P2 ;  /* 0xff8000002b2b7808 */ /* 0x000fe40005000000 */
[-C--:B------:R-:W-:Y:S02]  /*18ca0*/  ISETP.GT.AND P2, PT, R246, R203.reuse, PT ;  /* 0x000000cbf600720c */ /* 0x080fe40003f44270 */
[----:B------:R-:W-:Y:S02]  /*18cb0*/  FSEL R23, R23, -INF , !P5 ;  /* 0xff80000017177808 */ /* 0x000fe40006800000 */
[----:B------:R-:W-:Y:S02]  /*18cc0*/  FSEL R45, R45, -INF , !P2 ;  /* 0xff8000002d2d7808 */ /* 0x000fe40005000000 */
[-C--:B------:R-:W-:Y:S02]  /*18cd0*/  ISETP.GT.AND P2, PT, R245, R203.reuse, PT ;  /* 0x000000cbf500720c */ /* 0x080fe40003f44270 */
[----:B------:R-:W-:Y:S02]  /*18ce0*/  ISETP.GE.AND P5, PT, R208, R250, PT ;  /* 0x000000fad000720c */ /* 0x000fe40003fa6270 */
[----:B------:R-:W-:Y:S02]  /*18cf0*/  FSEL R47, R47, -INF , !P2 ;  /* 0xff8000002f2f7808 */ /* 0x000fe40005000000 */
[----:B------:R-:W-:Y:S04]  /*18d00*/  ISETP.GT.AND P2, PT, R247, R203, PT ;  /* 0x000000cbf700720c */ /* 0x000fe80003f44270 */
[----:B------:R-:W-:Y:S02]  /*18d10*/  FSEL R51, R51, -INF , !P2 ;  /* 0xff80000033337808 */ /* 0x000fe40005000000 */
[-C--:B------:R-:W-:Y:S04]  /*18d20*/  ISETP.GT.AND P2, PT, R247, R201.reuse, PT ;  /* 0x000000c9f700720c */ /* 0x080fe80003f44270 */
[----:B------:R-:W-:Y:S02]  /*18d30*/  FSEL R55, R55, -INF , !P2 ;  /* 0xff80000037377808 */ /* 0x000fe40005000000 */
[CC--:B------:R-:W-:Y:S04]  /*18d40*/  ISETP.GT.AND P2, PT, R246.reuse, R201.reuse, PT ;  /* 0x000000c9f600720c */ /* 0x0c0fe80003f44270 */
[----:B------:R-:W-:Y:S02]  /*18d50*/  FSEL R57, R57, -INF , !P2 ;  /* 0xff80000039397808 */ /* 0x000fe40005000000 */
[----:B------:R-:W-:Y:S04]  /*18d60*/  ISETP.GT.AND P2, PT, R245, R201, PT ;  /* 0x000000c9f500720c */ /* 0x000fe80003f44270 */
[----:B------:R-:W-:Y:S02]  /*18d70*/  FSEL R59, R59, -INF , !P2 ;  /* 0xff8000003b3b7808 */ /* 0x000fe40005000000 */
[CC--:B------:R-:W-:Y:S04]  /*18d80*/  ISETP.GT.AND P2, PT, R246.reuse, R135.reuse, PT ;  /* 0x00000087f600720c */ /* 0x0c0fe80003f44270 */
[----:B------:R-:W-:Y:S02]  /*18d90*/  FSEL R61, R61, -INF , !P2 ;  /* 0xff8000003d3d7808 */ /* 0x000fe40005000000 */
[-C--:B------:R-:W-:Y:S04]  /*18da0*/  ISETP.GT.AND P2, PT, R245, R135.reuse, PT ;  /* 0x00000087f500720c */ /* 0x080fe80003f44270 */
        /* <DEDUP_REMOVED lines=45> */
[-C--:B------:R-:W-:Y:S04]  /*19080*/  ISETP.GT.AND P2, PT, R246, R218.reuse, PT ;  /* 0x000000daf600720c */ /* 0x080fe80003f44270 */
[----:B------:R-:W-:Y:S02]  /*19090*/  FSEL R125, R125, -INF , !P2 ;  /* 0xff8000007d7d7808 */ /* 0x000fe40005000000 */
[----:B------:R-:W-:Y:S04]  /*190a0*/  ISETP.GT.AND P2, PT, R245, R218, PT ;  /* 0x000000daf500720c */ /* 0x000fe80003f44270 */
[----:B------:R-:W-:Y:S02]  /*190b0*/  FSEL R71, R127, -INF , !P2 ;  /* 0xff8000007f477808 */ /* 0x000fe40005000000 */
[----:B------:R-:W-:Y:S01]  /*190c0*/  ISETP.GE.AND P2, PT, R213, R251, PT ;  /* 0x000000fbd500720c */ /* 0x000fe20003f46270 */
[----:B---3--:R-:W-:Y:S01]  /*190d0*/  FFMA.FTZ R136, R0, R68, R222 ;  /* 0x0000004400887223 */ /* 0x008fe200000100de */
[----:B------:R-:W-:Y:S02]  /*190e0*/  FSEL R68, R28, -INF , !P0 ;  /* 0xff8000001c447808 */ /* 0x000fe40004000000 */
[-C--:B------:R-:W-:Y:S02]  /*190f0*/  ISETP.GT.AND P0, PT, R245, R208.reuse, PT ;  /* 0x000000d0f500720c */ /* 0x080fe40003f04270 */
[----:B------:R-:W-:Y:S02]  /*19100*/  P2R R0, PR, RZ, 0x40 ;  /* 0x00000040ff007803 */ /* 0x000fe40000000000 */
[----:B------:R-:W-:Y:S02]  /*19110*/  FSEL R24, R30, -INF , !P0 ;  /* 0xff8000001e187808 */ /* 0x000fe40004000000 */
[C---:B------:R-:W-:Y:S02]  /*19120*/  ISETP.GT.AND P6, PT, R247.reuse, R213, PT ;  /* 0x000000d5f700720c */ /* 0x040fe40003fc4270 */
[----:B------:R-:W-:Y:S02]  /*19130*/  ISETP.GT.AND P0, PT, R247, R208, PT ;  /* 0x000000d0f700720c */ /* 0x000fe40003f04270 */
[----:B------:R-:W-:Y:S02]  /*19140*/  FSEL R100, R7, -INF , !P6 ;  /* 0xff80000007647808 */ /* 0x000fe40007000000 */
[----:B------:R-:W-:Y:S02]  /*19150*/  FSEL R7, R34, -INF , !P0 ;  /* 0xff80000022077808 */ /* 0x000fe40004000000 */
[-C--:B------:R-:W-:Y:S02]  /*19160*/  ISETP.GT.AND P0, PT, R247, R206.reuse, PT ;  /* 0x000000cef700720c */ /* 0x080fe40003f04270 */
[----:B------:R-:W-:Y:S02]  /*19170*/  ISETP.NE.AND P6, PT, R0, RZ, PT ;  /* 0x000000ff0000720c */ /* 0x000fe40003fc5270 */
        /* <DEDUP_REMOVED lines=10> */
[----:B------:R-:W-:Y:S02]  /*19220*/  ISETP.GT.AND P0, PT, R245, R204, PT ;  /* 0x000000ccf500720c */ /* 0x000fe40003f04270 */
[----:B------:R-:W-:Y:S02]  /*19230*/  ISETP.GE.AND P6, PT, R213, R250, PT ;  /* 0x000000fad500720c */ /* 0x000fe40003fc6270 */
[----:B------:R-:W-:Y:S02]  /*19240*/  FSEL R46, R46, -INF , !P0 ;  /* 0xff8000002e2e7808 */ /* 0x000fe40004000000 */
[C---:B------:R-:W-:Y:S02]  /*19250*/  ISETP.GT.AND P0, PT, R247.reuse, R204, PT ;  /* 0x000000ccf700720c */ /* 0x040fe40003f04270 */
        /* <DEDUP_REMOVED lines=9> */
[----:B------:R-:W-:Y:S01]  /*192f0*/  FSEL R11, R81, -INF , !P1 ;  /* 0xff800000510b7808 */ /* 0x000fe20004800000 */
[----:B------:R-:W-:Y:S01]  /*19300*/  IMAD.MOV.U32 R81, RZ, RZ, R161 ;  /* 0x000000ffff517224 */ /* 0x000fe200078e00a1 */
[----:B------:R-:W-:Y:S02]  /*19310*/  FSEL R58, R58, -INF , !P0 ;  /* 0xff8000003a3a7808 */ /* 0x000fe40004000000 */
[----:B------:R-:W-:Y:S02]  /*19320*/  ISETP.GT.AND P0, PT, R246, R200, PT ;  /* 0x000000c8f600720c */ /* 0x000fe40003f04270 */
[----:B------:R-:W-:Y:S02]  /*19330*/  ISETP.GE.AND P6, PT, R211, R250, PT ;  /* 0x000000fad300720c */ /* 0x000fe40003fc6270 */
[----:B------:R-:W-:Y:S02]  /*19340*/  FSEL R60, R60, -INF , !P0 ;  /* 0xff8000003c3c7808 */ /* 0x000fe40004000000 */
[-C--:B------:R-:W-:Y:S02]  /*19350*/  ISETP.GT.AND P0, PT, R245, R200.reuse, PT ;  /* 0x000000c8f500720c */ /* 0x080fe40003f04270 */
[----:B------:R-:W-:Y:S02]  /*19360*/  ISETP.GE.AND P1, PT, R210, R251, PT ;  /* 0x000000fbd200720c */ /* 0x000fe40003f26270 */
[----:B------:R-:W-:Y:S02]  /*19370*/  FSEL R62, R62, -INF , !P0 ;  /* 0xff8000003e3e7808 */ /* 0x000fe40004000000 */
[C---:B------:R-:W-:Y:S02]  /*19380*/  ISETP.GT.AND P0, PT, R247.reuse, R200, PT ;  /* 0x000000c8f700720c */ /* 0x040fe40003f04270 */
        /* <DEDUP_REMOVED lines=15> */
[----:B------:R-:W-:Y:S02]  /*19480*/  ISETP.GE.AND P1, PT, R209, R250, PT ;  /* 0x000000fad100720c */ /* 0x000fe40003f26270 */
        /* <DEDUP_REMOVED lines=12> */
[-C--:B------:R-:W-:Y:S02]  /*19550*/  ISETP.GE.AND P5, PT, R206, R248.reuse, PT ;  /* 0x000000f8ce00720c */ /* 0x080fe40003fa6270 */
[----:B------:R-:W-:Y:S02]  /*19560*/  FSEL R90, R90, -INF , !P0 ;  /* 0xff8000005a5a7808 */ /* 0x000fe40004000000 */
[-C--:B------:R-:W-:Y:S02]  /*19570*/  ISETP.GT.AND P0, PT, R246, R223.reuse, PT ;  /* 0x000000dff600720c */ /* 0x080fe40003f04270 */
[----:B------:R-:W-:Y:S01]  /*19580*/  FSEL R31, R26, -INF , !P6 ;  /* 0xff8000001a1f7808 */ /* 0x000fe20007000000 */
[----:B------:R-:W-:Y:S01]  /*19590*/  IMAD.MOV.U32 R26, RZ, RZ, R215 ;  /* 0x000000ffff1a7224 */ /* 0x000fe200078e00d7 */
        /* <DEDUP_REMOVED lines=24> */
[----:B------:R-:W-:Y:S02]  /*19720*/  FSEL R137, R39, -INF , !P2 ;  /* 0xff80000027897808 */ /* 0x000fe40005000000 */
[----:B------:R-:W-:Y:S01]  /*19730*/  FSEL R114, R114, -INF , !P0 ;  /* 0xff80000072727808 */ /* 0x000fe20004000000 */
[----:B------:R-:W2:Y:S01]  /*19740*/  LDL R39, [R1+0xc0] ;  /* 0x0000c00001277983 */ /* 0x000ea20000100800 */
[-C--:B------:R-:W-:Y:S02]  /*19750*/  ISETP.GT.AND P0, PT, R247, R221.reuse, PT ;  /* 0x000000ddf700720c */ /* 0x080fe40003f04270 */
[----:B------:R-:W-:Y:S02]  /*19760*/  ISETP.GE.AND P2, PT, R204, R248, PT ;  /* 0x000000f8cc00720c */ /* 0x000fe40003f46270 */
[----:B------:R-:W-:Y:S02]  /*19770*/  FSEL R118, R118, -INF , !P0 ;  /* 0xff80000076767808 */ /* 0x000fe40004000000 */
[-C--:B------:R-:W-:Y:S02]  /*19780*/  ISETP.GT.AND P0, PT, R246, R221.reuse, PT ;  /* 0x000000ddf600720c */ /* 0x080fe40003f04270 */
        /* <DEDUP_REMOVED lines=10> */
[-C--:B------:R-:W-:Y:S02]  /*19830*/  ISETP.GE.AND P2, PT, R203, R251.reuse, PT ;  /* 0x000000fbcb00720c */ /* 0x080fe40003f46270 */
[----:B------:R-:W-:Y:S02]  /*19840*/  FSEL R72, R126, -INF , !P0 ;  /* 0xff8000007e487808 */ /* 0x000fe40004000000 */
[----:B------:R-:W-:Y:S01]  /*19850*/  ISETP.GE.AND P0, PT, R213, R248, PT ;  /* 0x000000f8d500720c */ /* 0x000fe20003f06270 */
[----:B------:R-:W-:Y:S01]  /*19860*/  IMAD.MOV.U32 R213, RZ, RZ, R113 ;  /* 0x000000ffffd57224 */ /* 0x000fe200078e0071 */
[----:B------:R-:W-:Y:S02]  /*19870*/  FSEL R113, R40, -INF , !P5 ;  /* 0xff80000028717808 */ /* 0x000fe40006800000 */
[----:B------:R-:W-:Y:S02]  /*19880*/  FSEL R9, R9, -INF , !P0 ;  /* 0xff80000009097808 */ /* 0x000fe40004000000 */
[-C--:B------:R-:W-:Y:S01]  /*19890*/  ISETP.GE.AND P0, PT, R212, R251.reuse, PT ;  /* 0x000000fbd400720c */ /* 0x080fe20003f06270 */
[----:B------:R-:W-:Y:S01]  /*198a0*/  IMAD.MOV.U32 R212, RZ, RZ, R112 ;  /* 0x000000ffffd47224 */ /* 0x000fe200078e0070 */
[----:B------:R-:W-:Y:S02]  /*198b0*/  ISETP.GE.AND P5, PT, R204, R250, PT ;  /* 0x000000facc00720c */ /* 0x000fe40003fa6270 */
[----:B------:R-:W-:Y:S02]  /*198c0*/  FSEL R15, R15, -INF , !P0 ;  /* 0xff8000000f0f7808 */ /* 0x000fe40004000000 */
[-C--:B------:R-:W-:Y:S02]  /*198d0*/  ISETP.GE.AND P0, PT, R209, R251.reuse, PT ;  /* 0x000000fbd100720c */ /* 0x080fe40003f06270 */
[----:B------:R-:W-:Y:S02]  /*198e0*/  FSEL R112, R8, -INF , !P1 ;  /* 0xff80000008707808 */ /* 0x000fe40004800000 */
[----:B------:R-:W-:Y:S02]  /*198f0*/  FSEL R97, R97, -INF , !P0 ;  /* 0xff80000061617808 */ /* 0x000fe40004000000 */
[----:B------:R-:W-:Y:S01]  /*19900*/  ISETP.GE.AND P0, PT, R208, R248, PT ;  /* 0x000000f8d000720c */ /* 0x000fe20003f06270 */
[----:B------:R-:W-:Y:S01]  /*19910*/  IMAD.MOV.U32 R208, RZ, RZ, R213 ;  /* 0x000000ffffd07224 */ /* 0x000fe200078e00d5 */
[----:B------:R-:W-:Y:S02]  /*19920*/  ISETP.GE.AND P1, PT, R206, R250, PT ;  /* 0x000000face00720c */ /* 0x000fe40003f26270 */
[----:B------:R-:W-:Y:S01]  /*19930*/  FSEL R29, R68, -INF , !P0 ;  /* 0xff800000441d7808 */ /* 0x000fe20004000000 */
[----:B------:R-:W-:Y:S01]  /*19940*/  IMAD.MOV.U32 R68, RZ, RZ, R217 ;  /* 0x000000ffff447224 */ /* 0x000fe200078e00d9 */
[-C--:B------:R-:W-:Y:S01]  /*19950*/  ISETP.GE.AND P0, PT, R207, R251.reuse, PT ;  /* 0x000000fbcf00720c */ /* 0x080fe20003f06270 */
[----:B------:R-:W-:Y:S01]  /*19960*/  IMAD.MOV.U32 R207, RZ, RZ, R223 ;  /* 0x000000ffffcf7224 */ /* 0x000fe200078e00df */
[----:B------:R-:W-:Y:S02]  /*19970*/  FSEL R129, R46, -INF , !P5 ;  /* 0xff8000002e817808 */ /* 0x000fe40006800000 */
[----:B------:R-:W-:Y:S02]  /*19980*/  FSEL R101, R6, -INF , !P0 ;  /* 0xff80000006657808 */ /* 0x000fe40004000000 */
[-C--:B------:R-:W-:Y:S02]  /*19990*/  ISETP.GE.AND P0, PT, R205, R248.reuse, PT ;  /* 0x000000f8cd00720c */ /* 0x080fe40003f06270 */
[-C--:B------:R-:W-:Y:S02]  /*199a0*/  ISETP.GE.AND P5, PT, R202, R248.reuse, PT ;  /* 0x000000f8ca00720c */ /* 0x080fe40003fa6270 */
[----:B------:R-:W-:Y:S02]  /*199b0*/  FSEL R127, R42, -INF , !P1 ;  /* 0xff8000002a7f7808 */ /* 0x000fe40004800000 */
[----:B------:R-:W-:Y:S02]  /*199c0*/  FSEL R116, R41, -INF , !P0 ;  /* 0xff80000029747808 */ /* 0x000fe40004000000 */
[----:B------:R-:W-:Y:S02]  /*199d0*/  ISETP.GE.AND P1, PT, R203, R248, PT ;  /* 0x000000f8cb00720c */ /* 0x000fe40003f26270 */
[-C--:B------:R-:W-:Y:S02]  /*199e0*/  ISETP.GE.AND P0, PT, R204, R251.reuse, PT ;  /* 0x000000fbcc00720c */ /* 0x080fe40003f06270 */
[----:B------:R-:W-:Y:S02]  /*199f0*/  FSEL R145, R56, -INF , !P5 ;  /* 0xff80000038917808 */ /* 0x000fe40006800000 */
[----:B------:R-:W-:Y:S02]  /*19a00*/  FSEL R128, R43, -INF , !P6 ;  /* 0xff8000002b807808 */ /* 0x000fe40007000000 */
[-C--:B------:R-:W-:Y:S01]  /*19a10*/  ISETP.GE.AND P5, PT, R200, R250.reuse, PT ;  /* 0x000000fac800720c */ /* 0x080fe20003fa6270 */
[----:B------:R-:W-:Y:S01]  /*19a20*/  LDSM.16.MT88.4 R40, [R233+0x8000] ;  /* 0x00800000e928783b */ /* 0x000fe20000004200 */
[----:B------:R-:W-:Y:S02]  /*19a30*/  ISETP.GE.AND P6, PT, R203, R250, PT ;  /* 0x000000facb00720c */ /* 0x000fe40003fc6270 */
[----:B------:R-:W-:Y:S02]  /*19a40*/  FSEL R126, R45, -INF , !P1 ;  /* 0xff8000002d7e7808 */ /* 0x000fe40004800000 */
[----:B------:R-:W-:Y:S02]  /*19a50*/  FSEL R140, R50, -INF , !P0 ;  /* 0xff800000328c7808 */ /* 0x000fe40004000000 */
[----:B------:R-:W-:Y:S02]  /*19a60*/  FSEL R141, R51, -INF , !P2 ;  /* 0xff800000338d7808 */ /* 0x000fe40005000000 */
[-C--:B------:R-:W-:Y:S02]  /*19a70*/  ISETP.GE.AND P1, PT, R202, R251.reuse, PT ;  /* 0x000000fbca00720c */ /* 0x080fe40003f26270 */
[CC--:B------:R-:W-:Y:S02]  /*19a80*/  ISETP.GE.AND P2, PT, R201.reuse, R248.reuse, PT ;  /* 0x000000f8c900720c */ /* 0x0c0fe40003f46270 */
[-C--:B------:R-:W-:Y:S02]  /*19a90*/  ISETP.GE.AND P0, PT, R201, R251.reuse, PT ;  /* 0x000000fbc900720c */ /* 0x080fe40003f06270 */
[----:B------:R-:W-:Y:S02]  /*19aa0*/  FSEL R156, R62, -INF , !P5 ;  /* 0xff8000003e9c7808 */ /* 0x000fe40006800000 */
[----:B------:R-:W-:Y:S02]  /*19ab0*/  FSEL R144, R47, -INF , !P6 ;  /* 0xff8000002f907808 */ /* 0x000fe40007000000 */
[----:B------:R-:W-:Y:S02]  /*19ac0*/  ISETP.GE.AND P5, PT, R212, R248, PT ;  /* 0x000000f8d400720c */ /* 0x000fe40003fa6270 */
[-C--:B------:R-:W-:Y:S02]  /*19ad0*/  ISETP.GE.AND P6, PT, R202, R250.reuse, PT ;  /* 0x000000faca00720c */ /* 0x080fe40003fc6270 */
[----:B------:R-:W-:Y:S02]  /*19ae0*/  FSEL R157, R54, -INF , !P1 ;  /* 0xff800000369d7808 */ /* 0x000fe40004800000 */
[----:B------:R-:W-:Y:S02]  /*19af0*/  FSEL R148, R57, -INF , !P2 ;  /* 0xff80000039947808 */ /* 0x000fe40005000000 */
[----:B------:R-:W-:Y:S02]  /*19b00*/  ISETP.GE.AND P1, PT, R201, R250, PT ;  /* 0x000000fac900720c */ /* 0x000fe40003f26270 */
[----:B------:R-:W-:Y:S02]  /*19b10*/  FSEL R160, R55, -INF , !P0 ;  /* 0xff80000037a07808 */ /* 0x000fe40004000000 */
[C---:B------:R-:W-:Y:S02]  /*19b20*/  ISETP.GE.AND P2, PT, R200.reuse, R251, PT ;  /* 0x000000fbc800720c */ /* 0x040fe40003f46270 */
[-C--:B------:R-:W-:Y:S02]  /*19b30*/  ISETP.GE.AND P0, PT, R200, R248.reuse, PT ;  /* 0x000000f8c800720c */ /* 0x080fe40003f06270 */
[----:B------:R-:W-:Y:S02]  /*19b40*/  FSEL R200, R0, -INF , !P5 ;  /* 0xff80000000c87808 */ /* 0x000fe40006800000 */
[----:B------:R-:W-:Y:S02]  /*19b50*/  FSEL R152, R58, -INF , !P6 ;  /* 0xff8000003a987808 */ /* 0x000fe40007000000 */
[----:B------:R-:W-:Y:S02]  /*19b60*/  FMNMX3.FTZ R0, R3, R85, R9, !PT ;  /* 0x0000005503007276 */ /* 0x000fe40007810009 */
[----:B------:R-:W-:Y:S02]  /*19b70*/  FSEL R153, R59, -INF , !P1 ;  /* 0xff8000003b997808 */ /* 0x000fe40004800000 */
[C---:B------:R-:W-:Y:S02]  /*19b80*/  ISETP.GE.AND P6, PT, R135.reuse, R248, PT ;  /* 0x000000f88700720c */ /* 0x040fe40003fc6270 */
[C---:B------:R-:W-:Y:S02]  /*19b90*/  ISETP.GE.AND P1, PT, R135.reuse, R250, PT ;  /* 0x000000fa8700720c */ /* 0x040fe40003f26270 */
[----:B------:R-:W-:Y:S02]  /*19ba0*/  FSEL R149, R60, -INF , !P0 ;  /* 0xff8000003c957808 */ /* 0x000fe40004000000 */
[-C--:B------:R-:W-:Y:S02]  /*19bb0*/  ISETP.GE.AND P0, PT, R135, R251.reuse, PT ;  /* 0x000000fb8700720c */ /* 0x080fe40003f06270 */
[----:B------:R-:W-:Y:S02]  /*19bc0*/  FSEL R161, R66, -INF , !P2 ;  /* 0xff80000042a17808 */ /* 0x000fe40005000000 */
[-C--:B------:R-:W-:Y:S02]  /*19bd0*/  ISETP.GE.AND P2, PT, R252, R251.reuse, PT ;  /* 0x000000fbfc00720c */ /* 0x080fe40003f46270 */
[----:B------:R-:W-:Y:S02]  /*19be0*/  FMNMX3.FTZ R0, R0, R10, R11, !PT ;  /* 0x0000000a00007276 */ /* 0x000fe4000781000b */
[----:B------:R-:W-:Y:S02]  /*19bf0*/  FSEL R135, R61, -INF , !P6 ;  /* 0xff8000003d877808 */ /* 0x000fe40007000000 */
[C---:B------:R-:W-:Y:S02]  /*19c00*/  ISETP.GE.AND P6, PT, R212.reuse, R251, PT ;  /* 0x000000fbd400720c */ /* 0x040fe40003fc6270 */
[----:B------:R-:W-:Y:S02]  /*19c10*/  FSEL R165, R63, -INF , !P1 ;  /* 0xff8000003fa57808 */ /* 0x000fe40004800000 */
[----:B------:R-:W-:Y:S01]  /*19c20*/  ISETP.GE.AND P1, PT, R212, R250, PT ;  /* 0x000000fad400720c */ /* 0x000fe20003f26270 */
[----:B------:R-:W-:Y:S01]  /*19c30*/  IMAD.MOV.U32 R212, RZ, RZ, R218 ;  /* 0x000000ffffd47224 */ /* 0x000fe200078e00da */
[----:B------:R-:W-:Y:S02]  /*19c40*/  FSEL R164, R67, -INF , !P0 ;  /* 0xff80000043a47808 */ /* 0x000fe40004000000 */
[-C--:B------:R-:W-:Y:S02]  /*19c50*/  ISETP.GE.AND P0, PT, R252, R248.reuse, PT ;  /* 0x000000f8fc00720c */ /* 0x080fe40003f06270 */
[----:B------:R-:W-:Y:S02]  /*19c60*/  FMNMX3.FTZ R0, R0, R23, R28, !PT ;  /* 0x0000001700007276 */ /* 0x000fe4000781001c */
[----:B------:R-:W-:Y:S02]  /*19c70*/  FSEL R215, R2, -INF , !P2 ;  /* 0xff80000002d77808 */ /* 0x000fe40005000000 */
[----:B------:R-:W-:Y:S02]  /*19c80*/  ISETP.GE.AND P2, PT, R231, R248, PT ;  /* 0x000000f8e700720c */ /* 0x000fe40003f46270 */
[----:B------:R-:W-:Y:S02]  /*19c90*/  FSEL R213, R70, -INF , !P6 ;  /* 0xff80000046d57808 */ /* 0x000fe40007000000 */
[----:B------:R-:W-:Y:S02]  /*19ca0*/  ISETP.GE.AND P6, PT, R252, R250, PT ;  /* 0x000000fafc00720c */ /* 0x000fe40003fc6270 */
[----:B------:R-:W-:Y:S02]  /*19cb0*/  FSEL R209, R74, -INF , !P1 ;  /* 0xff8000004ad17808 */ /* 0x000fe40004800000 */
[----:B------:R-:W-:Y:S02]  /*19cc0*/  FSEL R201, R73, -INF , !P0 ;  /* 0xff80000049c97808 */ /* 0x000fe40004000000 */
[----:B------:R-:W-:Y:S02]  /*19cd0*/  ISETP.GE.AND P1, PT, R230, R248, PT ;  /* 0x000000f8e600720c */ /* 0x000fe40003f26270 */
[----:B------:R-:W-:Y:S02]  /*19ce0*/  FMNMX3.FTZ R0, R0, R29, R30, !PT ;  /* 0x0000001d00007276 */ /* 0x000fe4000781001e */
[CC--:B------:R-:W-:Y:S02]  /*19cf0*/  ISETP.GE.AND P0, PT, R231.reuse, R251.reuse, PT ;  /* 0x000000fbe700720c */ /* 0x0c0fe40003f06270 */
[----:B------:R-:W-:Y:S02]  /*19d00*/  FSEL R203, R76, -INF , !P2 ;  /* 0xff8000004ccb7808 */ /* 0x000fe40005000000 */
[----:B------:R-:W-:Y:S01]  /*19d10*/  MUFU.EX2 R76, R227 ;  /* 0x000000e3004c7308 */ /* 0x000fe20000000800 */
[-C--:B------:R-:W-:Y:S02]  /*19d20*/  ISETP.GE.AND P5, PT, R231, R250.reuse, PT ;  /* 0x000000fae700720c */ /* 0x080fe40003fa6270 */
[C---:B------:R-:W-:Y:S02]  /*19d30*/  ISETP.GE.AND P2, PT, R230.reuse, R251, PT ;  /* 0x000000fbe600720c */ /* 0x040fe40003f46270 */
[----:B------:R-:W-:Y:S02]  /*19d40*/  FSEL R210, R75, -INF , !P6 ;  /* 0xff8000004bd27808 */ /* 0x000fe40007000000 */
[----:B------:R-:W-:Y:S02]  /*19d50*/  ISETP.GE.AND P6, PT, R230, R250, PT ;  /* 0x000000fae600720c */ /* 0x000fe40003fc6270 */
[----:B------:R-:W-:Y:S02]  /*19d60*/  FSEL R204, R77, -INF , !P1 ;  /* 0xff8000004dcc7808 */ /* 0x000fe40004800000 */
[----:B------:R-:W-:Y:S02]  /*19d70*/  FMNMX3.FTZ R0, R0, R113, R116, !PT ;  /* 0x0000007100007276 */ /* 0x000fe40007810074 */
[-C--:B------:R-:W-:Y:S02]  /*19d80*/  ISETP.GE.AND P1, PT, R229, R251.reuse, PT ;  /* 0x000000fbe500720c */ /* 0x080fe40003f26270 */
[----:B------:R-:W-:Y:S01]  /*19d90*/  FSEL R217, R82, -INF , !P0 ;  /* 0xff80000052d97808 */ /* 0x000fe20004000000 */
[----:B------:R-:W-:Y:S01]  /*19da0*/  IMAD.MOV.U32 R82, RZ, RZ, R38 ;  /* 0x000000ffff527224 */ /* 0x000fe200078e0026 */
[----:B------:R-:W-:Y:S02]  /*19db0*/  ISETP.GE.AND P0, PT, R228, R251, PT ;  /* 0x000000fbe400720c */ /* 0x000fe40003f06270 */
[----:B------:R-:W-:Y:S02]  /*19dc0*/  FSEL R211, R78, -INF , !P5 ;  /* 0xff8000004ed37808 */ /* 0x000fe40006800000 */
[----:B------:R-:W-:Y:S02]  /*19dd0*/  FSEL R218, R83, -INF , !P2 ;  /* 0xff80000053da7808 */ /* 0x000fe40005000000 */
[-C--:B------:R-:W-:Y:S02]  /*19de0*/  ISETP.GE.AND P5, PT, R229, R248.reuse, PT ;  /* 0x000000f8e500720c */ /* 0x080fe40003fa6270 */
[----:B------:R-:W-:Y:S02]  /*19df0*/  ISETP.GE.AND P2, PT, R228, R248, PT ;  /* 0x000000f8e400720c */ /* 0x000fe40003f46270 */
        /* <DEDUP_REMOVED lines=8> */
[----:B------:R-:W-:Y:S02]  /*19e80*/  ISETP.GE.AND P0, PT, R207, R248, PT ;  /* 0x000000f8cf00720c */ /* 0x000fe40003f06270 */
[----:B------:R-:W-:Y:S02]  /*19e90*/  FMNMX3.FTZ R0, R133, R84, R12, !PT ;  /* 0x0000005485007276 */ /* 0x000fe4000781000c */
[C---:B------:R-:W-:Y:S02]  /*19ea0*/  ISETP.GE.AND P5, PT, R207.reuse, R250, PT ;  /* 0x000000facf00720c */ /* 0x040fe40003fa6270 */
[----:B------:R-:W-:Y:S01]  /*19eb0*/  ISETP.GE.AND P2, PT, R207, R251, PT ;  /* 0x000000fbcf00720c */ /* 0x000fe20003f46270 */
[----:B------:R-:W-:Y:S01]  /*19ec0*/  IMAD.MOV.U32 R207, RZ, RZ, R68 ;  /* 0x000000ffffcf7224 */ /* 0x000fe200078e0044 */
[----:B------:R-:W-:Y:S01]  /*19ed0*/  FMNMX3.FTZ R2, R2, R145, R148, !PT ;  /* 0x0000009102027276 */ /* 0x000fe20007810094 */
[----:B------:R-:W-:Y:S01]  /*19ee0*/  IMAD.MOV.U32 R68, RZ, RZ, R220 ;  /* 0x000000ffff447224 */ /* 0x000fe200078e00dc */
[----:B------:R-:W-:Y:S02]  /*19ef0*/  FSEL R252, R90, -INF , !P6 ;  /* 0xff8000005afc7808 */ /* 0x000fe40007000000 */
[----:B------:R-:W-:Y:S02]  /*19f00*/  FSEL R7, R91, -INF , !P1 ;  /* 0xff8000005b077808 */ /* 0x000fe40004800000 */
[----:B------:R-:W-:Y:S02]  /*19f10*/  ISETP.GE.AND P6, PT, R26, R248, PT ;  /* 0x000000f81a00720c */ /* 0x000fe40003fc6270 */
[----:B------:R-:W-:Y:S02]  /*19f20*/  FSEL R220, R92, -INF , !P0 ;  /* 0xff8000005cdc7808 */ /* 0x000fe40004000000 */
[----:B------:R-:W-:Y:S02]  /*19f30*/  ISETP.GE.AND P1, PT, R26, R250, PT ;  /* 0x000000fa1a00720c */ /* 0x000fe40003f26270 */
[----:B------:R-:W-:Y:S02]  /*19f40*/  FMNMX3.FTZ R0, R0, R13, R14, !PT ;  /* 0x0000000d00007276 */ /* 0x000fe4000781000e */
[----:B------:R-:W-:Y:S01]  /*19f50*/  ISETP.GE.AND P0, PT, R26, R251, PT ;  /* 0x000000fb1a00720c */ /* 0x000fe20003f06270 */
[----:B------:R-:W-:Y:S01]  /*19f60*/  IMAD.MOV.U32 R26, RZ, RZ, R219 ;  /* 0x000000ffff1a7224 */ /* 0x000fe200078e00db */
[----:B------:R-:W-:Y:S02]  /*19f70*/  FMNMX3.FTZ R2, R2, R149, R135, !PT ;  /* 0x0000009502027276 */ /* 0x000fe40007810087 */
[----:B------:R-:W-:Y:S02]  /*19f80*/  FSEL R219, R93, -INF , !P6 ;  /* 0xff8000005ddb7808 */ /* 0x000fe40007000000 */
[----:B------:R-:W-:Y:S02]  /*19f90*/  FSEL R54, R94, -INF , !P5 ;  /* 0xff8000005e367808 */ /* 0x000fe40006800000 */
[----:B------:R-:W-:Y:S02]  /*19fa0*/  FSEL R6, R95, -INF , !P1 ;  /* 0xff8000005f067808 */ /* 0x000fe40004800000 */
[----:B------:R-:W-:Y:S01]  /*19fb0*/  FSEL R98, R98, -INF , !P2 ;  /* 0xff80000062627808 */ /* 0x000fe20005000000 */
[----:B------:R-:W-:Y:S01]  /*19fc0*/  LDSM.16.MT88.4 R92, [R232+0x8800] ;  /* 0x00880000e85c783b */ /* 0x000fe20000004200 */
[----:B------:R-:W-:Y:S02]  /*19fd0*/  FMNMX3.FTZ R0, R0, R31, R34, !PT ;  /* 0x0000001f00007276 */ /* 0x000fe40007810022 */
[CC--:B------:R-:W-:Y:S02]  /*19fe0*/  ISETP.GE.AND P6, PT, R69.reuse, R248.reuse, PT ;  /* 0x000000f84500720c */ /* 0x0c0fe40003fc6270 */
[C---:B------:R-:W-:Y:S02]  /*19ff0*/  ISETP.GE.AND P1, PT, R69.reuse, R251, PT ;  /* 0x000000fb4500720c */ /* 0x040fe40003f26270 */
[----:B------:R-:W-:Y:S02]  /*1a000*/  ISETP.GE.AND P2, PT, R208, R248, PT ;  /* 0x000000f8d000720c */ /* 0x000fe40003f46270 */
[----:B------:R-:W-:Y:S02]  /*1a010*/  FMNMX3.FTZ R2, R2, R200, R201, !PT ;  /* 0x000000c802027276 */ /* 0x000fe400078100c9 */
[----:B------:R-:W-:Y:S01]  /*1a020*/  ISETP.GE.AND P5, PT, R69, R250, PT ;  /* 0x000000fa4500720c */ /* 0x000fe20003fa6270 */
[----:B------:R-:W-:Y:S01]  /*1a030*/  IMAD.MOV.U32 R69, RZ, RZ, R81 ;  /* 0x000000ffff457224 */ /* 0x000fe200078e0051 */
[----:B------:R-:W-:Y:S01]  /*1a040*/  FMNMX3.FTZ R0, R0, R35, R112, !PT ;  /* 0x0000002300007276 */ /* 0x000fe20007810070 */
[----:B------:R-:W-:Y:S01]  /*1a050*/  IMAD.MOV.U32 R81, RZ, RZ, R216 ;  /* 0x000000ffff517224 */ /* 0x000fe200078e00d8 */
[----:B------:R-:W-:Y:S02]  /*1a060*/  FSEL R216, R104, -INF , !P6 ;  /* 0xff80000068d87808 */ /* 0x000fe40007000000 */
[----:B------:R-:W-:Y:S01]  /*1a070*/  FSEL R104, R105, -INF , !P2 ;  /* 0xff80000069687808 */ /* 0x000fe20005000000 */
[----:B------:R-:W-:Y:S01]  /*1a080*/  IMAD.MOV.U32 R105, RZ, RZ, R7 ;  /* 0x000000ffff697224 */ /* 0x000fe200078e0007 */
[----:B------:R-:W-:Y:S01]  /*1a090*/  FMNMX3.FTZ R2, R2, R203, R204, !PT ;  /* 0x000000cb02027276 */ /* 0x000fe200078100cc */
[----:B------:R-:W-:Y:S01]  /*1a0a0*/  IMAD.MOV.U32 R229, RZ, RZ, R81 ;  /* 0x000000ffffe57224 */ /* 0x000fe200078e0051 */
[-C--:B------:R-:W-:Y:S02]  /*1a0b0*/  ISETP.GE.AND P2, PT, R207, R248.reuse, PT ;  /* 0x000000f8cf00720c */ /* 0x080fe40003f46270 */
[----:B------:R-:W-:Y:S02]  /*1a0c0*/  FMNMX3.FTZ R0, R0, R127, R128, !PT ;  /* 0x0000007f00007276 */ /* 0x000fe40007810080 */
[----:B------:R-:W-:Y:S02]  /*1a0d0*/  FMNMX3.FTZ R2, R2, R223, R221, !PT ;  /* 0x000000df02027276 */ /* 0x000fe400078100dd */
[----:B------:R-:W-:Y:S02]  /*1a0e0*/  FSEL R108, R108, -INF , !P2 ;  /* 0xff8000006c6c7808 */ /* 0x000fe40005000000 */
[----:B------:R-:W-:Y:S02]  /*1a0f0*/  ISETP.GE.AND P2, PT, R26, R248, PT ;  /* 0x000000f81a00720c */ /* 0x000fe40003f46270 */
[----:B------:R-:W-:Y:S02]  /*1a100*/  FSEL R61, R99, -INF , !P0 ;  /* 0xff800000633d7808 */ /* 0x000fe40004000000 */
[----:B------:R-:W-:Y:S02]  /*1a110*/  ISETP.GE.AND P0, PT, R208, R250, PT ;  /* 0x000000fad000720c */ /* 0x000fe40003f06270 */
[----:B------:R-:W-:Y:S02]  /*1a120*/  FMNMX3.FTZ R0, R0, R129, R144, !PT ;  /* 0x0000008100007276 */ /* 0x000fe40007810090 */
[----:B------:R-:W-:Y:S01]  /*1a130*/  FSEL R67, R106, -INF , !P5 ;  /* 0xff8000006a437808 */ /* 0x000fe20006800000 */
[----:B------:R-:W-:Y:S01]  /*1a140*/  IMAD.MOV.U32 R106, RZ, RZ, R6 ;  /* 0x000000ffff6a7224 */ /* 0x000fe200078e0006 */
[----:B------:R-:W-:Y:S02]  /*1a150*/  ISETP.GE.AND P5, PT, R68, R248, PT ;  /* 0x000000f84400720c */ /* 0x000fe40003fa6270 */
[----:B------:R-:W-:Y:S02]  /*1a160*/  FMNMX3.FTZ R2, R2, R220, R219, !PT ;  /* 0x000000dc02027276 */ /* 0x000fe400078100db */
[----:B------:R-:W-:Y:S02]  /*1a170*/  FSEL R121, R121, -INF , !P2 ;  /* 0xff80000079797808 */ /* 0x000fe40005000000 */
[----:B------:R-:W-:Y:S02]  /*1a180*/  ISETP.GE.AND P6, PT, R208, R251, PT ;  /* 0x000000fbd000720c */ /* 0x000fe40003fc6270 */
[----:B------:R-:W-:Y:S02]  /*1a190*/  FSEL R208, R107, -INF , !P0 ;  /* 0xff8000006bd07808 */ /* 0x000fe40004000000 */
[----:B------:R-:W-:Y:S02]  /*1a1a0*/  FMNMX3.FTZ R6, R0, R152, R153, !PT ;  /* 0x0000009800067276 */ /* 0x000fe40007810099 */
[-C--:B------:R-:W-:Y:S02]  /*1a1b0*/  ISETP.GE.AND P2, PT, R69, R248.reuse, PT ;  /* 0x000000f84500720c */ /* 0x080fe40003f46270 */
[----:B------:R-:W-:Y:S02]  /*1a1c0*/  ISETP.GE.AND P0, PT, R27, R248, PT ;  /* 0x000000f81b00720c */ /* 0x000fe40003f06270 */
[----:B------:R-:W-:Y:S02]  /*1a1d0*/  FSEL R109, R109, -INF , !P5 ;  /* 0xff8000006d6d7808 */ /* 0x000fe40006800000 */
[----:B------:R-:W-:Y:S02]  /*1a1e0*/  FMNMX3.FTZ R0, R2, R216, R104, !PT ;  /* 0x000000d802007276 */ /* 0x000fe40007810068 */
[----:B------:R-:W-:Y:S02]  /*1a1f0*/  FSEL R124, R124, -INF , !P2 ;  /* 0xff8000007c7c7808 */ /* 0x000fe40005000000 */
[----:B------:R-:W-:Y:S02]  /*1a200*/  FSEL R120, R120, -INF , !P0 ;  /* 0xff80000078787808 */ /* 0x000fe40004000000 */
        /* <DEDUP_REMOVED lines=8> */
[----:B------:R-:W-:Y:S01]  /*1a290*/  FMNMX3.FTZ R7, R132, R22, R19, !PT ;  /* 0x0000001684077276 */ /* 0x000fe20007810013 */
[----:B------:R-:W1:Y:S01]  /*1a2a0*/  SHFL.BFLY PT, R70, R2, 0x2, 0x1f ;  /* 0x0c401f0002467f89 */ /* 0x000e6200000e0000 */
[----:B------:R-:W-:Y:S02]  /*1a2b0*/  FMNMX3.FTZ R0, R0, R252, R105, !PT ;  /* 0x000000fc00007276 */ /* 0x000fe40007810069 */
[-C--:B------:R-:W-:Y:S02]  /*1a2c0*/  ISETP.GE.AND P5, PT, R207, R250.reuse, PT ;  /* 0x000000facf00720c */ /* 0x080fe40003fa6270 */
[----:B------:R-:W-:Y:S02]  /*1a2d0*/  FMNMX3.FTZ R7, R7, R15, R18, !PT ;  /* 0x0000000f07077276 */ /* 0x000fe40007810012 */
[----:B------:R-:W-:Y:S02]  /*1a2e0*/  ISETP.GE.AND P2, PT, R68, R250, PT ;  /* 0x000000fa4400720c */ /* 0x000fe40003f46270 */
[----:B------:R-:W-:Y:S02]  /*1a2f0*/  ISETP.GE.AND P0, PT, R207, R251, PT ;  /* 0x000000fbcf00720c */ /* 0x000fe40003f06270 */
[----:B------:R-:W-:Y:S02]  /*1a300*/  FMNMX3.FTZ R0, R0, R54, R106, !PT ;  /* 0x0000003600007276 */ /* 0x000fe4000781006a */
[----:B------:R-:W-:Y:S02]  /*1a310*/  FMNMX3.FTZ R6, R7, R96, R97, !PT ;  /* 0x0000006007067276 */ /* 0x000fe40007810061 */
[----:B------:R-:W-:Y:S02]  /*1a320*/  FSEL R207, R110, -INF , !P5 ;  /* 0xff8000006ecf7808 */ /* 0x000fe40006800000 */
[-C--:B------:R-:W-:Y:S02]  /*1a330*/  ISETP.GE.AND P5, PT, R27, R250.reuse, PT ;  /* 0x000000fa1b00720c */ /* 0x080fe40003fa6270 */
[----:B------:R-:W-:Y:S02]  /*1a340*/  FSEL R107, R111, -INF , !P2 ;  /* 0xff8000006f6b7808 */ /* 0x000fe40005000000 */
[----:B------:R-:W-:Y:S02]  /*1a350*/  ISETP.GE.AND P2, PT, R26, R250, PT ;  /* 0x000000fa1a00720c */ /* 0x000fe40003f46270 */
        /* <DEDUP_REMOVED lines=14> */
[----:B-1----:R-:W-:Y:S02]  /*1a440*/  FMNMX.FTZ R70, R2, R70, !PT ;  /* 0x0000004602467209 */ /* 0x002fe40007810000 */
[----:B------:R-:W-:Y:S01]  /*1a450*/  FMNMX3.FTZ R6, R6, R161, R164, !PT ;  /* 0x000000a106067276 */ /* 0x000fe200078100a4 */
[----:B------:R-:W1:Y:S01]  /*1a460*/  SHFL.BFLY PT, R2, R0, 0x2, 0x1f ;  /* 0x0c401f0000027f89 */ /* 0x000e6200000e0000 */
[----:B------:R-:W-:Y:S02]  /*1a470*/  FSEL R206, R103, -INF , !P6 ;  /* 0xff80000067ce7808 */ /* 0x000fe40007000000 */
[----:B------:R-:W-:Y:S05]  /*1a480*/  FMNMX3.FTZ R6, R6, R213, R215, !PT ;  /* 0x000000d506067276 */ /* 0x000fea00078100d7 */
[----:B------:R-:W3:Y:S01]  /*1a490*/  SHFL.BFLY PT, R8, R70, 0x1, 0x1f ;  /* 0x0c201f0046087f89 */ /* 0x000ee200000e0000 */
[----:B------:R-:W-:Y:S02]  /*1a4a0*/  ISETP.GE.AND P5, PT, R68, R251, PT ;  /* 0x000000fb4400720c */ /* 0x000fe40003fa6270 */
[----:B------:R-:W-:Y:S02]  /*1a4b0*/  FMNMX3.FTZ R6, R6, R217, R218, !PT ;  /* 0x000000d906067276 */ /* 0x000fe400078100da */
[----:B------:R-:W-:Y:S02]  /*1a4c0*/  ISETP.GT.AND P6, PT, R247, R69, PT ;  /* 0x00000045f700720c */ /* 0x000fe40003fc4270 */
[----:B------:R-:W-:Y:S02]  /*1a4d0*/  FMNMX3.FTZ R6, R6, R231, R202, !PT ;  /* 0x000000e706067276 */ /* 0x000fe400078100ca */
[----:B------:R-:W-:Y:S02]  /*1a4e0*/  FSEL R228, R102, -INF , !P1 ;  /* 0xff80000066e47808 */ /* 0x000fe40004800000 */
[----:B------:R-:W-:Y:S02]  /*1a4f0*/  FMNMX3.FTZ R6, R6, R98, R61, !PT ;  /* 0x0000006206067276 */ /* 0x000fe4000781003d */
[-C--:B------:R-:W-:Y:S02]  /*1a500*/  ISETP.GE.AND P2, PT, R27, R251.reuse, PT ;  /* 0x000000fb1b00720c */ /* 0x080fe40003f46270 */
[----:B------:R-:W-:Y:S02]  /*1a510*/  FSEL R99, R114, -INF , !P0 ;  /* 0xff80000072637808 */ /* 0x000fe40004000000 */
[----:B------:R-:W-:Y:S02]  /*1a520*/  FSEL R115, R115, -INF , !P5 ;  /* 0xff80000073737808 */ /* 0x000fe40006800000 */
[----:B------:R-:W-:Y:S02]  /*1a530*/  ISETP.GT.AND P5, PT, R247, R212, PT ;  /* 0x000000d4f700720c */ /* 0x000fe40003fa4270 */
[-C--:B------:R-:W-:Y:S02]  /*1a540*/  ISETP.GE.AND P0, PT, R69, R251.reuse, PT ;  /* 0x000000fb4500720c */ /* 0x080fe40003f06270 */
[----:B------:R-:W-:Y:S02]  /*1a550*/  FSEL R130, R130, -INF , !P6 ;  /* 0xff80000082827808 */ /* 0x000fe40007000000 */
[-C--:B------:R-:W-:Y:S02]  /*1a560*/  ISETP.GE.AND P1, PT, R26, R251.reuse, PT ;  /* 0x000000fb1a00720c */ /* 0x080fe40003f26270 */
[----:B------:R-:W-:Y:S02]  /*1a570*/  FMNMX3.FTZ R6, R6, R228, R206, !PT ;  /* 0x000000e406067276 */ /* 0x000fe400078100ce */
[----:B------:R-:W-:Y:S02]  /*1a580*/  FSEL R123, R118, -INF , !P2 ;  /* 0xff800000767b7808 */ /* 0x000fe40005000000 */
[----:B------:R-:W-:Y:S02]  /*1a590*/  ISETP.GE.AND P2, PT, R212, R251, PT ;  /* 0x000000fbd400720c */ /* 0x000fe40003f46270 */
[----:B------:R-:W-:Y:S02]  /*1a5a0*/  FSEL R131, R131, -INF , !P5 ;  /* 0xff80000083837808 */ /* 0x000fe40006800000 */
[----:B------:R-:W-:Y:S02]  /*1a5b0*/  FSEL R7, R130, -INF , !P0 ;  /* 0xff80000082077808 */ /* 0x000fe40004000000 */
[----:B------:R-:W-:Y:S02]  /*1a5c0*/  FMNMX3.FTZ R6, R6, R99, R115, !PT ;  /* 0x0000006306067276 */ /* 0x000fe40007810073 */
[----:B------:R-:W-:Y:S02]  /*1a5d0*/  FSEL R119, R119, -INF , !P1 ;  /* 0xff80000077777808 */ /* 0x000fe40004800000 */
[----:B-1----:R-:W-:Y:S02]  /*1a5e0*/  FMNMX.FTZ R0, R0, R2, !PT ;  /* 0x0000000200007209 */ /* 0x002fe40007810000 */
[----:B------:R-:W-:Y:S01]  /*1a5f0*/  FSEL R212, R131, -INF , !P2 ;  /* 0xff80000083d47808 */ /* 0x000fe20005000000 */
[----:B------:R-:W-:Y:S01]  /*1a600*/  IMAD.MOV.U32 R131, RZ, RZ, R7 ;  /* 0x000000ffff837224 */ /* 0x000fe200078e0007 */
[----:B------:R-:W-:Y:S01]  /*1a610*/  FMNMX3.FTZ R69, R6, R123, R119, !PT ;  /* 0x0000007b06457276 */ /* 0x000fe20007810077 */
[----:B------:R-:W1:Y:S01]  /*1a620*/  SHFL.BFLY PT, R2, R0, 0x1, 0x1f ;  /* 0x0c201f0000027f89 */ /* 0x000e6200000e0000 */
[----:B---3--:R-:W-:Y:S02]  /*1a630*/  FMNMX.FTZ R70, R70, R8, !PT ;  /* 0x0000000846467209 */ /* 0x008fe40007810000 */
[----:B------:R-:W-:Y:S02]  /*1a640*/  FMNMX3.FTZ R69, R69, R131, R212, !PT ;  /* 0x0000008345457276 */ /* 0x000fe400078100d4 */
[C---:B------:R-:W-:Y:S01]  /*1a650*/  FSETP.NEU.FTZ.AND P1, PT, R70.reuse, -INF , PT ;  /* 0xff8000004600780b */ /* 0x040fe20003f3d000 */
[----:B------:R-:W-:Y:S01]  /*1a660*/  FMUL.FTZ R73, R70, UR4 ;  /* 0x0000000446497c20 */ /* 0x000fe20008410000 */
[----:B----4-:R-:W-:Y:S01]  /*1a670*/  F2FP.BF16.F32.PACK_AB R78, R225, R226 ;  /* 0x000000e2e14e723e */ /* 0x010fe200000010ff */
[----:B------:R-:W3:Y:S03]  /*1a680*/  SHFL.BFLY PT, R7, R69, 0x2, 0x1f ;  /* 0x0c401f0045077f89 */ /* 0x000ee600000e0000 */
[----:B------:R-:W-:Y:S05]  /*1a690*/  FSEL R73, R73, RZ, P1 ;  /* 0x000000ff49497208 */ /* 0x000fea0000800000 */
[--C-:B------:R-:W-:Y:S01]  /*1a6a0*/  FFMA.FTZ R6, R85, UR4, -R73.reuse ;  /* 0x0000000455067c23 */ /* 0x100fe20008010849 */
[--C-:B------:R-:W-:Y:S01]  /*1a6b0*/  FFMA.FTZ R108, R108, UR4, -R73.reuse ;  /* 0x000000046c6c7c23 */ /* 0x100fe20008010849 */
[--C-:B------:R-:W-:Y:S02]  /*1a6c0*/  FFMA.FTZ R109, R109, UR4, -R73.reuse ;  /* 0x000000046d6d7c23 */ /* 0x100fe40008010849 */
[----:B------:R4:W-:Y:S01]  /*1a6d0*/  MUFU.EX2 R102, R6 ;  /* 0x0000000600667308 */ /* 0x0009e20000000800 */
[----:B-1----:R-:W-:Y:S01]  /*1a6e0*/  FMNMX.FTZ R68, R0, R2, !PT ;  /* 0x0000000200447209 */ /* 0x002fe20007810000 */
[--C-:B------:R-:W-:Y:S03]  /*1a6f0*/  FFMA.FTZ R0, R10, UR4, -R73.reuse ;  /* 0x000000040a007c23 */ /* 0x100fe60008010849 */
[C---:B------:R-:W-:Y:S05]  /*1a700*/  FSETP.NEU.FTZ.AND P0, PT, R68.reuse, -INF , PT ;  /* 0xff8000004400780b */ /* 0x040fea0003f1d000 */
[----:B------:R1:W-:Y:S01]  /*1a710*/  MUFU.EX2 R83, R0 ;  /* 0x0000000000537308 */ /* 0x0003e20000000800 */
[----:B------:R-:W-:Y:S01]  /*1a720*/  FMUL.FTZ R74, R68, UR4 ;  /* 0x00000004444a7c20 */ /* 0x000fe20008410000 */
[----:B---3--:R-:W-:Y:S04]  /*1a730*/  FMNMX.FTZ R69, R69, R7, !PT ;  /* 0x0000000745457209 */ /* 0x008fe80007810000 */
[----:B------:R-:W-:Y:S01]  /*1a740*/  FSEL R74, R74, RZ, P0 ;  /* 0x000000ff4a4a7208 */ /* 0x000fe20000000000 */
[----:B------:R-:W3:Y:S01]  /*1a750*/  SHFL.BFLY PT, R2, R69, 0x1, 0x1f ;  /* 0x0c201f0045027f89 */ /* 0x000ee200000e0000 */
[--C-:B----4-:R-:W-:Y:S03]  /*1a760*/  FFMA.FTZ R6, R9, UR4, -R73.reuse ;  /* 0x0000000409067c23 */ /* 0x110fe60008010849 */
[--C-:B------:R-:W-:Y:S01]  /*1a770*/  FFMA.FTZ R107, R107, UR4, -R74.reuse ;  /* 0x000000046b6b7c23 */ /* 0x100fe2000801084a */
[----:B------:R4:W2:Y:S01]  /*1a780*/  MUFU.EX2 R111, R6 ;  /* 0x00000006006f7308 */ /* 0x0008a20000000800 */
[--C-:B-1----:R-:W-:Y:S09]  /*1a790*/  FFMA.FTZ R0, R11, UR4, -R73.reuse ;  /* 0x000000040b007c23 */ /* 0x102ff20008010849 */
[----:B------:R1:W-:Y:S01]  /*1a7a0*/  MUFU.EX2 R44, R0 ;  /* 0x00000000002c7308 */ /* 0x0003e20000000800 */
[----:B----4-:R-:W-:Y:S01]  /*1a7b0*/  FFMA.FTZ R6, R23, UR4, -R73 ;  /* 0x0000000417067c23 */ /* 0x010fe20008010849 */
[----:B---3--:R-:W-:Y:S08]  /*1a7c0*/  FMNMX.FTZ R69, R69, R2, !PT ;  /* 0x0000000245457209 */ /* 0x008ff00007810000 */
[----:B------:R-:W-:Y:S01]  /*1a7d0*/  MUFU.EX2 R62, R6 ;  /* 0x00000006003e7308 */ /* 0x000fe20000000800 */
[C---:B------:R-:W-:Y:S01]  /*1a7e0*/  FSETP.NEU.FTZ.AND P2, PT, R69.reuse, -INF , PT ;  /* 0xff8000004500780b */ /* 0x040fe20003f5d000 */
[----:B------:R-:W-:Y:S01]  /*1a7f0*/  FMUL.FTZ R75, R69, UR4 ;  /* 0x00000004454b7c20 */ /* 0x000fe20008410000 */
[--C-:B-1----:R-:W-:Y:S01]  /*1a800*/  FFMA.FTZ R0, R84, UR4, -R74.reuse ;  /* 0x0000000454007c23 */ /* 0x102fe2000801084a */
[----:B--2---:R-:W-:Y:S06]  /*1a810*/  F2FP.BF16.F32.PACK_AB R84, R111, R102 ;  /* 0x000000666f54723e */ /* 0x004fec00000010ff */
[----:B------:R1:W-:Y:S01]  /*1a820*/  MUFU.EX2 R110, R0 ;  /* 0x00000000006e7308 */ /* 0x0003e20000000800 */
[----:B------:R-:W-:Y:S05]  /*1a830*/  FSEL R75, R75, RZ, P2 ;  /* 0x000000ff4b4b7208 */ /* 0x000fea0001000000 */
[----:B------:R-:W-:Y:S01]  /*1a840*/  FFMA.FTZ R2, R22, UR4, -R75 ;  /* 0x0000000416027c23 */ /* 0x000fe2000801084b */
[----:B------:R-:W-:Y:S01]  /*1a850*/  FFMA.FTZ R22, R30, UR4, -R73 ;  /* 0x000000041e167c23 */ /* 0x000fe20008010849 */
[--C-:B------:R-:W-:Y:S01]  /*1a860*/  FFMA.FTZ R50, R97, UR4, -R75.reuse ;  /* 0x0000000461327c23 */ /* 0x100fe2000801084b */
[--C-:B------:R-:W-:Y:S01]  /*1a870*/  FFMA.FTZ R123, R123, UR4, -R75.reuse ;  /* 0x000000047b7b7c23 */ /* 0x100fe2000801084b */
[----:B------:R2:W-:Y:S01]  /*1a880*/  MUFU.EX2 R103, R2 ;  /* 0x0000000200677308 */ /* 0x0005e20000000800 */
[----:B------:R-:W-:Y:S01]  /*1a890*/  FFMA.FTZ R131, R131, UR4, -R75 ;  /* 0x0000000483837c23 */ /* 0x000fe2000801084b */
[--C-:B-1----:R-:W-:Y:S01]  /*1a8a0*/  FFMA.FTZ R0, R12, UR4, -R74.reuse ;  /* 0x000000040c007c23 */ /* 0x102fe2000801084a */
[----:B------:R-:W-:Y:S01]  /*1a8b0*/  FFMA.FTZ R12, R28, UR4, -R73 ;  /* 0x000000041c0c7c23 */ /* 0x000fe20008010849 */
[--C-:B------:R-:W-:Y:S06]  /*1a8c0*/  FFMA.FTZ R28, R34, UR4, -R74.reuse ;  /* 0x00000004221c7c23 */ /* 0x100fec000801084a */
[----:B------:R-:W-:Y:S01]  /*1a8d0*/  MUFU.EX2 R63, R22 ;  /* 0x00000016003f7308 */ /* 0x000fe20000000800 */
[--C-:B------:R-:W-:Y:S01]  /*1a8e0*/  FFMA.FTZ R34, R35, UR4, -R74.reuse ;  /* 0x0000000423227c23 */ /* 0x100fe2000801084a */
[----:B--2---:R-:W-:Y:S08]  /*1a8f0*/  FFMA.FTZ R2, R18, UR4, -R75 ;  /* 0x0000000412027c23 */ /* 0x004ff0000801084b */
[----:B------:R1:W2:Y:S01]  /*1a900*/  MUFU.EX2 R114, R0 ;  /* 0x0000000000727308 */ /* 0x0002a20000000800 */
[----:B------:R-:W-:Y:S09]  /*1a910*/  FFMA.FTZ R18, R29, UR4, -R73 ;  /* 0x000000041d127c23 */ /* 0x000ff20008010849 */
[----:B------:R3:W-:Y:S10]  /*1a920*/  MUFU.EX2 R66, R2 ;  /* 0x0000000200427308 */ /* 0x0007f40000000800 */
[----:B------:R-:W-:Y:S01]  /*1a930*/  MUFU.EX2 R130, R18 ;  /* 0x0000001200827308 */ /* 0x000fe20000000800 */
[----:B-1----:R-:W-:Y:S01]  /*1a940*/  FFMA.FTZ R0, R13, UR4, -R74 ;  /* 0x000000040d007c23 */ /* 0x002fe2000801084a */
[----:B--2---:R-:W-:Y:S08]  /*1a950*/  F2FP.BF16.F32.PACK_AB R85, R114, R110 ;  /* 0x0000006e7255723e */ /* 0x004ff000000010ff */
[----:B------:R1:W-:Y:S01]  /*1a960*/  MUFU.EX2 R118, R0 ;  /* 0x0000000000767308 */ /* 0x0003e20000000800 */
[----:B---3--:R-:W-:Y:S05]  /*1a970*/  FSEL R2, R69, RZ, P2 ;  /* 0x000000ff45027208 */ /* 0x008fea0001000000 */
[----:B------:R-:W-:Y:S01]  /*1a980*/  FADD.FTZ R2, -R2, R132 ;  /* 0x0000008402027221 */ /* 0x000fe20000010100 */
[----:B------:R-:W-:Y:S03]  /*1a990*/  IMAD.MOV.U32 R132, RZ, RZ, R54 ;  /* 0x000000ffff847224 */ /* 0x000fe600078e0036 */
[----:B------:R-:W-:Y:S01]  /*1a9a0*/  MUFU.EX2 R60, R34 ;  /* 0x00000022003c7308 */ /* 0x000fe20000000800 */
[----:B------:R-:W-:Y:S09]  /*1a9b0*/  FMUL.FTZ R2, R2, UR4 ;  /* 0x0000000402027c20 */ /* 0x000ff20008410000 */
[----:B------:R-:W2:Y:S01]  /*1a9c0*/  MUFU.EX2 R2, R2 ;  /* 0x0000000200027308 */ /* 0x000ea20000000800 */
[----:B-1----:R-:W-:Y:S09]  /*1a9d0*/  FFMA.FTZ R0, R14, UR4, -R74 ;  /* 0x000000040e007c23 */ /* 0x002ff2000801084a */
[----:B------:R1:W3:Y:S01]  /*1a9e0*/  MUFU.EX2 R24, R0 ;  /* 0x0000000000187308 */ /* 0x0002e20000000800 */
[C---:B--2---:R-:W-:Y:S01]  /*1a9f0*/  FMUL.FTZ R18, R2.reuse, R146 ;  /* 0x0000009202127220 */ /* 0x044fe20000410000 */
[C---:B------:R-:W-:Y:S08]  /*1aa00*/  FMUL.FTZ R23, R2.reuse, R163 ;  /* 0x000000a302177220 */ /* 0x040ff00000410000 */
[----:B------:R2:W-:Y:S01]  /*1aa10*/  MUFU.EX2 R146, R199 ;  /* 0x000000c700927308 */ /* 0x0005e20000000800 */
[C---:B------:R-:W-:Y:S01]  /*1aa20*/  FMUL.FTZ R6, R2.reuse, R166 ;  /* 0x000000a602067220 */ /* 0x040fe20000410000 */
[C---:B------:R-:W-:Y:S01]  /*1aa30*/  FMUL.FTZ R7, R2.reuse, R167 ;  /* 0x000000a702077220 */ /* 0x040fe20000410000 */
[----:B------:R-:W-:Y:S02]  /*1aa40*/  IMAD.MOV.U32 R166, RZ, RZ, R44 ;  /* 0x000000ffffa67224 */ /* 0x000fe400078e002c */
[C---:B------:R-:W-:Y:S01]  /*1aa50*/  FMUL.FTZ R22, R2.reuse, R162 ;  /* 0x000000a202167220 */ /* 0x040fe20000410000 */
[C---:B------:R-:W-:Y:S01]  /*1aa60*/  FMUL.FTZ R34, R2.reuse, R142 ;  /* 0x0000008e02227220 */ /* 0x040fe20000410000 */
[--C-:B-1----:R-:W-:Y:S01]  /*1aa70*/  FFMA.FTZ R0, R19, UR4, -R75.reuse ;  /* 0x0000000413007c23 */ /* 0x102fe2000801084b */
[----:B------:R-:W-:Y:S01]  /*1aa80*/  FMUL.FTZ R19, R2, R147 ;  /* 0x0000009302137220 */ /* 0x000fe20000410000 */
[----:B---3--:R-:W-:Y:S01]  /*1aa90*/  IMAD.MOV.U32 R227, RZ, RZ, R24 ;  /* 0x000000ffffe37224 */ /* 0x008fe200078e0018 */
[----:B------:R-:W-:Y:S01]  /*1aaa0*/  MUFU.EX2 R147, R28 ;  /* 0x0000001c00937308 */ /* 0x000fe20000000800 */
[----:B------:R-:W1:Y:S01]  /*1aab0*/  LDSM.16.MT88.4 R24, [R232+0x8000] ;  /* 0x00800000e818783b */ /* 0x000e620000004200 */
[----:B------:R-:W-:Y:S01]  /*1aac0*/  F2FP.BF16.F32.PACK_AB R86, R166, R83 ;  /* 0x00000053a656723e */ /* 0x000fe200000010ff */
[----:B------:R-:W-:Y:S01]  /*1aad0*/  FMUL.FTZ R35, R2, R143 ;  /* 0x0000008f02237220 */ /* 0x000fe20000410000 */
[----:B------:R-:W-:Y:S01]  /*1aae0*/  F2FP.BF16.F32.PACK_AB R87, R227, R118 ;  /* 0x00000076e357723e */ /* 0x000fe200000010ff */
[--C-:B------:R-:W-:Y:S01]  /*1aaf0*/  FFMA.FTZ R44, R96, UR4, -R75.reuse ;  /* 0x00000004602c7c23 */ /* 0x100fe2000801084b */
[C---:B------:R-:W-:Y:S01]  /*1ab00*/  FMUL.FTZ R38, R2.reuse, R158 ;  /* 0x0000009e02267220 */ /* 0x040fe20000410000 */
[C---:B------:R-:W-:Y:S03]  /*1ab10*/  FMUL.FTZ R51, R2.reuse, R139 ;  /* 0x0000008b02337220 */ /* 0x040fe60000410000 */
[----:B------:R3:W4:Y:S01]  /*1ab20*/  MUFU.EX2 R55, R0 ;  /* 0x0000000000377308 */ /* 0x0007220000000800 */
[----:B--2---:R-:W2:Y:S01]  /*1ab30*/  LDL.LU R199, [R1+0xe8] ;  /* 0x0000e80001c77983 */ /* 0x004ea20000300800 */
[C---:B------:R-:W-:Y:S08]  /*1ab40*/  FMUL.FTZ R54, R2.reuse, R154 ;  /* 0x0000009a02367220 */ /* 0x040ff00000410000 */
[----:B------:R-:W-:Y:S10]  /*1ab50*/  MUFU.EX2 R142, R44 ;  /* 0x0000002c008e7308 */ /* 0x000ff40000000800 */
[----:B------:R1:W-:Y:S01]  /*1ab60*/  MUFU.EX2 R143, R224 ;  /* 0x000000e0008f7308 */ /* 0x0003e20000000800 */
[----:B---3--:R-:W-:Y:S01]  /*1ab70*/  FFMA.FTZ R0, R15, UR4, -R75 ;  /* 0x000000040f007c23 */ /* 0x008fe2000801084b */
[----:B----4-:R-:W-:Y:S01]  /*1ab80*/  F2FP.BF16.F32.PACK_AB R77, R55, R103 ;  /* 0x00000067374d723e */ /* 0x010fe200000010ff */
[----:B------:R-:W-:Y:S02]  /*1ab90*/  IMAD.MOV.U32 R167, RZ, RZ, R55 ;  /* 0x000000ffffa77224 */ /* 0x000fe400078e0037 */
[----:B------:R-:W-:Y:S05]  /*1aba0*/  FMUL.FTZ R55, R2, R155 ;  /* 0x0000009b02377220 */ /* 0x000fea0000410000 */
[----:B------:R3:W4:Y:S01]  /*1abb0*/  MUFU.EX2 R214, R0 ;  /* 0x0000000000d67308 */ /* 0x0007220000000800 */
[----:B-1----:R-:W-:Y:S04]  /*1abc0*/  IMAD.MOV.U32 R224, RZ, RZ, R67 ;  /* 0x000000ffffe07224 */ /* 0x002fe800078e0043 */
[----:B------:R-:W-:Y:S01]  /*1abd0*/  IMAD.MOV.U32 R158, RZ, RZ, R224 ;  /* 0x000000ffff9e7224 */ /* 0x000fe200078e00e0 */
[----:B---3--:R-:W-:Y:S02]  /*1abe0*/  FSEL R0, R70, RZ, P1 ;  /* 0x000000ff46007208 */ /* 0x008fe40000800000 */
[----:B----4-:R-:W-:Y:S03]  /*1abf0*/  F2FP.BF16.F32.PACK_AB R79, R66, R214 ;  /* 0x000000d6424f723e */ /* 0x010fe600000010ff */
[----:B------:R-:W-:Y:S04]  /*1ac00*/  FADD.FTZ R0, -R0, R3 ;  /* 0x0000000300007221 */ /* 0x000fe80000010100 */
[----:B------:R-:W-:Y:S04]  /*1ac10*/  FMUL.FTZ R0, R0, UR4 ;  /* 0x0000000400007c20 */ /* 0x000fe80008410000 */
[----:B------:R1:W3:Y:S02]  /*1ac20*/  MUFU.EX2 R3, R0 ;  /* 0x0000000000037308 */ /* 0x0002e40000000800 */
[----:B-1----:R-:W-:Y:S01]  /*1ac30*/  FSEL R0, R68, RZ, P0 ;  /* 0x000000ff44007208 */ /* 0x002fe20000000000 */
[C---:B---3--:R-:W-:Y:S01]  /*1ac40*/  FMUL.FTZ R8, R3.reuse, R168 ;  /* 0x000000a803087220 */ /* 0x048fe20000410000 */
[----:B------:R-:W-:Y:S02]  /*1ac50*/  IMAD.MOV.U32 R168, RZ, RZ, R61 ;  /* 0x000000ffffa87224 */ /* 0x000fe400078e003d */
[C---:B------:R-:W-:Y:S04]  /*1ac60*/  FMUL.FTZ R28, R3.reuse, R180 ;  /* 0x000000b4031c7220 */ /* 0x040fe80000410000 */
[----:B------:R-:W-:Y:S01]  /*1ac70*/  MUFU.EX2 R61, R151 ;  /* 0x00000097003d7308 */ /* 0x000fe20000000800 */
[----:B------:R-:W-:Y:S01]  /*1ac80*/  FADD.FTZ R0, -R0, R133 ;  /* 0x0000008500007221 */ /* 0x000fe20000010100 */
[----:B------:R-:W-:Y:S02]  /*1ac90*/  IMAD.MOV.U32 R180, RZ, RZ, R229 ;  /* 0x000000ffffb47224 */ /* 0x000fe400078e00e5 */
[C---:B------:R-:W-:Y:S01]  /*1aca0*/  FADD.FTZ R133, R76.reuse, R136 ;  /* 0x000000884c857221 */ /* 0x040fe20000010000 */
[----:B------:R-:W-:Y:S01]  /*1acb0*/  F2FP.BF16.F32.PACK_AB R76, R76, R222 ;  /* 0x000000de4c4c723e */ /* 0x000fe200000010ff */
[----:B------:R-:W-:Y:S01]  /*1acc0*/  FMUL.FTZ R0, R0, UR4 ;  /* 0x0000000400007c20 */ /* 0x000fe20008410000 */
[C---:B------:R-:W-:Y:S01]  /*1acd0*/  FMUL.FTZ R9, R3.reuse, R169 ;  /* 0x000000a903097220 */ /* 0x040fe20000410000 */
[C---:B------:R-:W-:Y:S01]  /*1ace0*/  FMUL.FTZ R13, R3.reuse, R173 ;  /* 0x000000ad030d7220 */ /* 0x040fe20000410000 */
[----:B------:R-:W-:Y:S02]  /*1acf0*/  VIADD R136, R232, 0x8040 ;  /* 0x00008040e8887836 */ /* 0x000fe40000000000 */
[----:B------:R-:W-:Y:S01]  /*1ad00*/  FMUL.FTZ R29, R3, R181 ;  /* 0x000000b5031d7220 */ /* 0x000fe20000410000 */
[----:B------:R-:W-:Y:S01]  /*1ad10*/  @P3 VIADD R136, R39, 0xffffffc0 ;  /* 0xffffffc027883836 */ /* 0x000fe20000000000 */
[-C--:B------:R-:W-:Y:S01]  /*1ad20*/  HMMA.16816.F32.BF16 R4, R76, R24.reuse, R4 ;  /* 0x000000184c04723c */ /* 0x080fe20000041804 */
[----:B------:R-:W1:Y:S03]  /*1ad30*/  MUFU.EX2 R0, R0 ;  /* 0x0000000000007308 */ /* 0x000e660000000800 */
[----:B------:R-:W3:Y:S01]  /*1ad40*/  LDSM.16.MT88.4 R56, [R136] ;  /* 0x000000008838783b */ /* 0x000ee20000004200 */
[----:B------:R-:W-:Y:S02]  /*1ad50*/  IMAD.MOV.U32 R222, RZ, RZ, R82 ;  /* 0x000000ffffde7224 */ /* 0x000fe400078e0052 */
[----:B------:R-:W-:Y:S01]  /*1ad60*/  FFMA.FTZ R82, R112, UR4, -R74 ;  /* 0x0000000470527c23 */ /* 0x000fe2000801084a */
[----:B------:R-:W-:Y:S01]  /*1ad70*/  FMUL.FTZ R39, R2, R159 ;  /* 0x0000009f02277220 */ /* 0x000fe20000410000 */
[C---:B------:R-:W-:Y:S01]  /*1ad80*/  FMUL.FTZ R44, R3.reuse, R188 ;  /* 0x000000bc032c7220 */ /* 0x040fe20000410000 */
[----:B------:R-:W-:Y:S01]  /*1ad90*/  FMUL.FTZ R45, R3, R189 ;  /* 0x000000bd032d7220 */ /* 0x000fe20000410000 */
[----:B------:R-:W-:Y:S02]  /*1ada0*/  IMAD.MOV.U32 R181, RZ, RZ, R231 ;  /* 0x000000ffffb57224 */ /* 0x000fe400078e00e7 */
[----:B------:R-:W-:Y:S02]  /*1adb0*/  IMAD.IADD R81, R235, 0x1, R136 ;  /* 0x00000001eb517824 */ /* 0x000fe400078e0288 */
[----:B------:R-:W-:Y:S02]  /*1adc0*/  IMAD.MOV.U32 R139, RZ, RZ, R222 ;  /* 0x000000ffff8b7224 */ /* 0x000fe400078e00de */
[----:B------:R-:W-:Y:S01]  /*1add0*/  IMAD.MOV.U32 R189, RZ, RZ, R214 ;  /* 0x000000ffffbd7224 */ /* 0x000fe200078e00d6 */
[----:B------:R-:W4:Y:S01]  /*1ade0*/  LDSM.16.MT88.4 R88, [R81] ;  /* 0x000000005158783b */ /* 0x000f220000004200 */
[C---:B-1----:R-:W-:Y:S01]  /*1adf0*/  FMUL.FTZ R15, R0.reuse, R175 ;  /* 0x000000af000f7220 */ /* 0x042fe20000410000 */
[C---:B------:R-:W-:Y:S01]  /*1ae00*/  FMUL.FTZ R11, R0.reuse, R171 ;  /* 0x000000ab000b7220 */ /* 0x040fe20000410000 */
[----:B------:R1:W-:Y:S01]  /*1ae10*/  MUFU.EX2 R175, R150 ;  /* 0x0000009600af7308 */ /* 0x0003e20000000800 */
[C---:B------:R-:W-:Y:S01]  /*1ae20*/  FMUL.FTZ R10, R0.reuse, R170 ;  /* 0x000000aa000a7220 */ /* 0x040fe20000410000 */
[C---:B------:R-:W-:Y:S01]  /*1ae30*/  FMUL.FTZ R14, R0.reuse, R174 ;  /* 0x000000ae000e7220 */ /* 0x040fe20000410000 */
[C---:B------:R-:W-:Y:S01]  /*1ae40*/  FMUL.FTZ R30, R0.reuse, R182 ;  /* 0x000000b6001e7220 */ /* 0x040fe20000410000 */
[----:B------:R-:W-:Y:S02]  /*1ae50*/  IMAD.MOV.U32 R182, RZ, RZ, R99 ;  /* 0x000000ffffb67224 */ /* 0x000fe400078e0063 */
[C---:B------:R-:W-:Y:S01]  /*1ae60*/  FMUL.FTZ R46, R0.reuse, R190 ;  /* 0x000000be002e7220 */ /* 0x040fe20000410000 */
[C---:B------:R-:W-:Y:S01]  /*1ae70*/  FMUL.FTZ R47, R0.reuse, R191 ;  /* 0x000000bf002f7220 */ /* 0x040fe20000410000 */
[----:B------:R-:W-:Y:S01]  /*1ae80*/  IMAD.MOV.U32 R191, RZ, RZ, R225 ;  /* 0x000000ffffbf7224 */ /* 0x000fe200078e00e1 */
[C---:B------:R-:W-:Y:S01]  /*1ae90*/  HMMA.16816.F32.BF16 R8, R84.reuse, R24, R8 ;  /* 0x000000185408723c */ /* 0x040fe20000041808 */
[----:B------:R3:W3:Y:S03]  /*1aea0*/  MUFU.EX2 R171, R12 ;  /* 0x0000000c00ab7308 */ /* 0x0006e60000000800 */
[----:B------:R-:W-:Y:S01]  /*1aeb0*/  FFMA.FTZ R24, R31, UR4, -R74 ;  /* 0x000000041f187c23 */ /* 0x000fe2000801084a */
[----:B------:R-:W-:Y:S02]  /*1aec0*/  IMAD.MOV.U32 R170, RZ, RZ, R66 ;  /* 0x000000ffffaa7224 */ /* 0x000fe400078e0042 */
[----:B------:R-:W-:Y:S01]  /*1aed0*/  FMUL.FTZ R25, R3, R177 ;  /* 0x000000b103197220 */ /* 0x000fe20000410000 */
[C---:B------:R-:W-:Y:S01]  /*1aee0*/  FMUL.FTZ R31, R0.reuse, R183 ;  /* 0x000000b7001f7220 */ /* 0x040fe20000410000 */
[----:B------:R-:W-:Y:S01]  /*1aef0*/  IMAD.MOV.U32 R177, RZ, RZ, R167 ;  /* 0x000000ffffb17224 */ /* 0x000fe200078e00a7 */
[----:B-1----:R-:W2:Y:S01]  /*1af00*/  LDL.LU R150, [R1+0xe4] ;  /* 0x0000e40001967983 */ /* 0x002ea20000300800 */
[----:B------:R1:W2:Y:S01]  /*1af10*/  MUFU.EX2 R169, R24 ;  /* 0x0000001800a97308 */ /* 0x0002a20000000800 */
[----:B------:R-:W-:Y:S02]  /*1af20*/  IMAD.MOV.U32 R162, RZ, RZ, R170 ;  /* 0x000000ffffa27224 */ /* 0x000fe400078e00aa */
[----:B------:R-:W-:Y:S01]  /*1af30*/  FFMA.FTZ R66, R101, UR4, -R75 ;  /* 0x0000000465427c23 */ /* 0x000fe2000801084b */
[----:B------:R-:W2:Y:S01]  /*1af40*/  LDL.LU R151, [R1+0xe0] ;  /* 0x0000e00001977983 */ /* 0x000ea20000300800 */
[----:B------:R-:W-:Y:S02]  /*1af50*/  IMAD.MOV.U32 R190, RZ, RZ, R226 ;  /* 0x000000ffffbe7224 */ /* 0x000fe400078e00e2 */
[----:B------:R-:W-:Y:S01]  /*1af60*/  IMAD.MOV.U32 R154, RZ, RZ, R162 ;  /* 0x000000ffff9a7224 */ /* 0x000fe200078e00a2 */
[----:B------:R-:W2:Y:S01]  /*1af70*/  LDL.LU R163, [R1+0x70] ;  /* 0x0000700001a37983 */ /* 0x000ea20000300800 */
[C---:B---3--:R-:W-:Y:S01]  /*1af80*/  FMUL.FTZ R12, R3.reuse, R172 ;  /* 0x000000ac030c7220 */ /* 0x048fe20000410000 */
[----:B------:R-:W-:Y:S01]  /*1af90*/  IMAD.MOV.U32 R183, RZ, RZ, R98 ;  /* 0x000000ffffb77224 */ /* 0x000fe200078e0062 */
[----:B------:R3:W-:Y:S01]  /*1afa0*/  MUFU.EX2 R174, R50 ;  /* 0x0000003200ae7308 */ /* 0x0007e20000000800 */
[----:B------:R-:W2:Y:S01]  /*1afb0*/  LDL.LU R229, [R1+0x74] ;  /* 0x0000740001e57983 */ /* 0x000ea20000300800 */
[----:B------:R-:W-:Y:S02]  /*1afc0*/  IMAD.MOV.U32 R112, RZ, RZ, R171 ;  /* 0x000000ffff707224 */ /* 0x000fe400078e00ab */
[----:B------:R-:W-:Y:S01]  /*1afd0*/  IMAD.MOV.U32 R159, RZ, RZ, R183 ;  /* 0x000000ffff9f7224 */ /* 0x000fe200078e00b7 */
[-C--:B------:R-:W-:Y:S01]  /*1afe0*/  HMMA.16816.F32.BF16 R12, R84, R26.reuse, R12 ;  /* 0x0000001a540c723c */ /* 0x080fe2000004180c */
[----:B------:R-:W2:Y:S02]  /*1aff0*/  LDSM.16.MT88.4 R96, [R233+0x8800] ;  /* 0x00880000e960783b */ /* 0x000ea40000004200 */
[----:B-1----:R-:W-:Y:S01]  /*1b000*/  FMUL.FTZ R24, R3, R176 ;  /* 0x000000b003187220 */ /* 0x002fe20000410000 */
[----:B------:R-:W-:Y:S01]  /*1b010*/  IMAD.MOV.U32 R176, RZ, RZ, R168 ;  /* 0x000000ffffb07224 */ /* 0x000fe200078e00a8 */
[----:B------:R1:W2:Y:S01]  /*1b020*/  MUFU.EX2 R170, R82 ;  /* 0x0000005200aa7308 */ /* 0x0002a20000000800 */
[----:B------:R-:W-:Y:S02]  /*1b030*/  IMAD.MOV.U32 R101, RZ, RZ, R207 ;  /* 0x000000ffff657224 */ /* 0x000fe400078e00cf */
[C---:B------:R-:W-:Y:S04]  /*1b040*/  HMMA.16816.F32.BF16 R16, R76.reuse, R26, R16 ;  /* 0x0000001a4c10723c */ /* 0x040fe80000041810 */
[----:B------:R-:W-:Y:S02]  /*1b050*/  IMAD.MOV.U32 R188, RZ, RZ, R176 ;  /* 0x000000ffffbc7224 */ /* 0x000fe400078e00b0 */
[C---:B------:R-:W-:Y:S01]  /*1b060*/  FMUL.FTZ R26, R0.reuse, R178 ;  /* 0x000000b2001a7220 */ /* 0x040fe20000410000 */
[----:B------:R-:W-:Y:S01]  /*1b070*/  FMUL.FTZ R27, R0, R179 ;  /* 0x000000b3001b7220 */ /* 0x000fe20000410000 */
[----:B------:R-:W-:Y:S01]  /*1b080*/  IMAD.MOV.U32 R179, RZ, RZ, R132 ;  /* 0x000000ffffb37224 */ /* 0x000fe200078e0084 */
[-C--:B------:R-:W-:Y:S01]  /*1b090*/  HMMA.16816.F32.BF16 R20, R76, R40.reuse, R20 ;  /* 0x000000284c14723c */ /* 0x080fe20000041814 */
[----:B------:R-:W-:Y:S02]  /*1b0a0*/  MUFU.EX2 R173, R66 ;  /* 0x0000004200ad7308 */ /* 0x000fe40000000800 */
[----:B------:R-:W-:Y:S02]  /*1b0b0*/  IMAD.MOV.U32 R132, RZ, RZ, R228 ;  /* 0x000000ffff847224 */ /* 0x000fe400078e00e4 */
[----:B---3--:R-:W-:Y:S01]  /*1b0c0*/  FMUL.FTZ R50, R2, R138 ;  /* 0x0000008a02327220 */ /* 0x008fe20000410000 */
[----:B------:R-:W3:Y:S01]  /*1b0d0*/  LDL.LU R228, [R1+0x78] ;  /* 0x0000780001e47983 */ /* 0x000ee20000300800 */
[----:B------:R-:W-:Y:S02]  /*1b0e0*/  IMAD.MOV.U32 R178, RZ, RZ, R166 ;  /* 0x000000ffffb27224 */ /* 0x000fe400078e00a6 */
[----:B-1----:R-:W-:Y:S01]  /*1b0f0*/  FFMA.FTZ R82, R113, UR4, -R73 ;  /* 0x0000000471527c23 */ /* 0x002fe20008010849 */
[C---:B------:R-:W-:Y:S01]  /*1b100*/  HMMA.16816.F32.BF16 R24, R84.reuse, R40, R24 ;  /* 0x000000285418723c */ /* 0x040fe20000041818 */
[----:B------:R-:W3:Y:S02]  /*1b110*/  LDL.LU R231, [R1+0x7c] ;  /* 0x00007c0001e77983 */ /* 0x000ee40000300800 */
[----:B------:R1:W-:Y:S01]  /*1b120*/  MUFU.EX2 R168, R82 ;  /* 0x0000005200a87308 */ /* 0x0003e20000000800 */
[C---:B------:R-:W-:Y:S01]  /*1b130*/  FMUL.FTZ R40, R3.reuse, R184 ;  /* 0x000000b803287220 */ /* 0x040fe20000410000 */
[C---:B------:R-:W-:Y:S01]  /*1b140*/  FMUL.FTZ R41, R3.reuse, R185 ;  /* 0x000000b903297220 */ /* 0x040fe20000410000 */
[----:B------:R-:W-:Y:S02]  /*1b150*/  IMAD.MOV.U32 R138, RZ, RZ, R227 ;  /* 0x000000ffff8a7224 */ /* 0x000fe400078e00e3 */
[-C--:B------:R-:W-:Y:S03]  /*1b160*/  HMMA.16816.F32.BF16 R28, R84, R42.reuse, R28 ;  /* 0x0000002a541c723c */ /* 0x080fe6000004181c */
[----:B------:R-:W-:Y:S02]  /*1b170*/  IMAD.MOV.U32 R185, RZ, RZ, R181 ;  /* 0x000000ffffb97224 */ /* 0x000fe400078e00b5 */
[----:B------:R-:W-:Y:S02]  /*1b180*/  IMAD.MOV.U32 R155, RZ, RZ, R178 ;  /* 0x000000ffff9b7224 */ /* 0x000fe400078e00b2 */
[----:B------:R-:W-:Y:S01]  /*1b190*/  IMAD.MOV.U32 R184, RZ, RZ, R182 ;  /* 0x000000ffffb87224 */ /* 0x000fe200078e00b6 */
[C---:B------:R-:W-:Y:S04]  /*1b1a0*/  HMMA.16816.F32.BF16 R32, R76.reuse, R42, R32 ;  /* 0x0000002a4c20723c */ /* 0x040fe80000041820 */
[C---:B------:R-:W-:Y:S01]  /*1b1b0*/  FMUL.FTZ R42, R0.reuse, R186 ;  /* 0x000000ba002a7220 */ /* 0x040fe20000410000 */
[----:B------:R-:W-:Y:S02]  /*1b1c0*/  IMAD.MOV.U32 R186, RZ, RZ, R180 ;  /* 0x000000ffffba7224 */ /* 0x000fe400078e00b4 */
[----:B------:R-:W-:Y:S01]  /*1b1d0*/  FMUL.FTZ R43, R0, R187 ;  /* 0x000000bb002b7220 */ /* 0x000fe20000410000 */
[----:B------:R-:W-:Y:S01]  /*1b1e0*/  IMAD.MOV.U32 R187, RZ, RZ, R212 ;  /* 0x000000ffffbb7224 */ /* 0x000fe200078e00d4 */
[-C--:B------:R-:W-:Y:S03]  /*1b1f0*/  HMMA.16816.F32.BF16 R36, R76, R56.reuse, R36 ;  /* 0x000000384c24723c */ /* 0x080fe60000041824 */
[----:B-1----:R-:W-:Y:S01]  /*1b200*/  FFMA.FTZ R82, R116, UR4, -R73 ;  /* 0x0000000474527c23 */ /* 0x002fe20008010849 */
[----:B------:R-:W-:Y:S02]  /*1b210*/  IMAD.MOV.U32 R116, RZ, RZ, R184 ;  /* 0x000000ffff747224 */ /* 0x000fe400078e00b8 */
[----:B------:R-:W-:Y:S01]  /*1b220*/  IMAD.MOV.U32 R184, RZ, RZ, R202 ;  /* 0x000000ffffb87224 */ /* 0x000fe200078e00ca */
[----:B------:R1:W-:Y:S01]  /*1b230*/  MUFU.EX2 R171, R82 ;  /* 0x0000005200ab7308 */ /* 0x0003e20000000800 */
[C---:B------:R-:W-:Y:S04]  /*1b240*/  HMMA.16816.F32.BF16 R40, R84.reuse, R56, R40 ;  /* 0x000000385428723c */ /* 0x040fe80000041828 */
[C---:B------:R-:W-:Y:S01]  /*1b250*/  FMUL.FTZ R57, R3.reuse, R193 ;  /* 0x000000c103397220 */ /* 0x040fe20000410000 */
[----:B------:R-:W-:Y:S02]  /*1b260*/  IMAD.MOV.U32 R193, RZ, RZ, R177 ;  /* 0x000000ffffc17224 */ /* 0x000fe400078e00b1 */
[----:B------:R-:W-:Y:S01]  /*1b270*/  FMUL.FTZ R56, R3, R192 ;  /* 0x000000c003387220 */ /* 0x000fe20000410000 */
[----:B------:R-:W3:Y:S01]  /*1b280*/  LDL.LU R177, [R1+0x80] ;  /* 0x0000800001b17983 */ /* 0x000ee20000300800 */
[-C--:B------:R-:W-:Y:S03]  /*1b290*/  HMMA.16816.F32.BF16 R44, R84, R58.reuse, R44 ;  /* 0x0000003a542c723c */ /* 0x080fe6000004182c */
[----:B------:R-:W3:Y:S01]  /*1b2a0*/  LDL.LU R176, [R1+0x84] ;  /* 0x0000840001b07983 */ /* 0x000ee20000300800 */
[----:B------:R-:W-:Y:S03]  /*1b2b0*/  IMAD.MOV.U32 R192, RZ, RZ, R179 ;  /* 0x000000ffffc07224 */ /* 0x000fe600078e00b3 */
[----:B------:R-:W3:Y:S01]  /*1b2c0*/  LDL.LU R180, [R1+0x88] ;  /* 0x0000880001b47983 */ /* 0x000ee20000300800 */
[C---:B------:R-:W-:Y:S03]  /*1b2d0*/  HMMA.16816.F32.BF16 R48, R76.reuse, R58, R48 ;  /* 0x0000003a4c30723c */ /* 0x040fe60000041830 */
[----:B------:R-:W3:Y:S01]  /*1b2e0*/  LDL.LU R212, [R1+0x8c] ;  /* 0x00008c0001d47983 */ /* 0x000ee20000300800 */
[----:B------:R-:W-:Y:S01]  /*1b2f0*/  FMUL.FTZ R58, R0, R194 ;  /* 0x000000c2003a7220 */ /* 0x000fe20000410000 */
[----:B------:R-:W-:Y:S02]  /*1b300*/  IMAD.MOV.U32 R194, RZ, RZ, R60 ;  /* 0x000000ffffc27224 */ /* 0x000fe400078e003c */
[----:B------:R-:W-:Y:S01]  /*1b310*/  FFMA.FTZ R60, R100, UR4, -R75 ;  /* 0x00000004643c7c23 */ /* 0x000fe2000801084b */
[----:B------:R-:W-:Y:S01]  /*1b320*/  IMAD.MOV.U32 R100, RZ, RZ, R62 ;  /* 0x000000ffff647224 */ /* 0x000fe200078e003e */
[-C--:B----4-:R-:W-:Y:S02]  /*1b330*/  HMMA.16816.F32.BF16 R52, R76, R88.reuse, R52 ;  /* 0x000000584c34723c */ /* 0x090fe40000041834 */
[----:B------:R4:W2:Y:S01]  /*1b340*/  MUFU.EX2 R172, R60 ;  /* 0x0000003c00ac7308 */ /* 0x0008a20000000800 */
[C---:B------:R-:W-:Y:S01]  /*1b350*/  FMUL.FTZ R62, R0.reuse, R198 ;  /* 0x000000c6003e7220 */ /* 0x040fe20000410000 */
[----:B-1----:R-:W-:Y:S01]  /*1b360*/  FFMA.FTZ R82, R117, UR4, -R73 ;  /* 0x0000000475527c23 */ /* 0x002fe20008010849 */
[----:B------:R-:W-:Y:S02]  /*1b370*/  IMAD.MOV.U32 R198, RZ, RZ, R63 ;  /* 0x000000ffffc67224 */ /* 0x000fe400078e003f */
[C---:B------:R-:W-:Y:S01]  /*1b380*/  FMUL.FTZ R59, R0.reuse, R195 ;  /* 0x000000c3003b7220 */ /* 0x040fe20000410000 */
[----:B------:R-:W-:Y:S02]  /*1b390*/  IMAD.MOV.U32 R117, RZ, RZ, R192 ;  /* 0x000000ffff757224 */ /* 0x000fe400078e00c0 */
[----:B------:R-:W-:Y:S04]  /*1b3a0*/  IMAD.MOV.U32 R192, RZ, RZ, R206 ;  /* 0x000000ffffc07224 */ /* 0x000fe800078e00ce */
[C---:B------:R-:W-:Y:S04]  /*1b3b0*/  HMMA.16816.F32.BF16 R56, R84.reuse, R88, R56 ;  /* 0x000000585438723c */ /* 0x040fe80000041838 */
[C---:B----4-:R-:W-:Y:S01]  /*1b3c0*/  FMUL.FTZ R60, R3.reuse, R196 ;  /* 0x000000c4033c7220 */ /* 0x050fe20000410000 */
[----:B------:R-:W-:Y:S02]  /*1b3d0*/  IMAD.MOV.U32 R196, RZ, RZ, R61 ;  /* 0x000000ffffc47224 */ /* 0x000fe400078e003d */
[----:B------:R-:W-:Y:S01]  /*1b3e0*/  FMUL.FTZ R61, R3, R197 ;  /* 0x000000c5033d7220 */ /* 0x000fe20000410000 */
[----:B--2---:R-:W-:Y:S02]  /*1b3f0*/  FMUL.FTZ R63, R0, R199 ;  /* 0x000000c7003f7220 */ /* 0x004fe40000410000 */
[----:B------:R1:W-:Y:S05]  /*1b400*/  MUFU.EX2 R199, R82 ;  /* 0x0000005200c77308 */ /* 0x0003ea0000000800 */
[-C--:B------:R-:W-:Y:S03]  /*1b410*/  HMMA.16816.F32.BF16 R60, R84, R90.reuse, R60 ;  /* 0x0000005a543c723c */ /* 0x080fe6000004183c */
[----:B------:R-:W-:Y:S02]  /*1b420*/  F2FP.BF16.F32.PACK_AB R85, R147, R169 ;  /* 0x000000a99355723e */ /* 0x000fe400000010ff */
[----:B------:R-:W-:Y:S02]  /*1b430*/  F2FP.BF16.F32.PACK_AB R84, R112, R100 ;  /* 0x000000647054723e */ /* 0x000fe400000010ff */
[----:B------:R-:W-:Y:S02]  /*1b440*/  F2FP.BF16.F32.PACK_AB R86, R198, R130 ;  /* 0x00000082c656723e */ /* 0x000fe400000010ff */
[----:B------:R-:W-:Y:S01]  /*1b450*/  F2FP.BF16.F32.PACK_AB R87, R170, R194 ;  /* 0x000000c2aa57723e */ /* 0x000fe200000010ff */
[----:B-1----:R-:W-:Y:S01]  /*1b460*/  FFMA.FTZ R82, R126, UR4, -R73 ;  /* 0x000000047e527c23 */ /* 0x002fe20008010849 */
[----:B------:R-:W-:Y:S02]  /*1b470*/  IMAD.MOV.U32 R126, RZ, RZ, R186 ;  /* 0x000000ffff7e7224 */ /* 0x000fe400078e00ba */
[----:B------:R-:W-:Y:S01]  /*1b480*/  IMAD.MOV.U32 R186, RZ, RZ, R118 ;  /* 0x000000ffffba7224 */ /* 0x000fe200078e0076 */
[----:B------:R1:W2:Y:S01]  /*1b490*/  MUFU.EX2 R197, R82 ;  /* 0x0000005200c57308 */ /* 0x0002a20000000800 */
[----:B------:R-:W-:Y:S02]  /*1b4a0*/  IMAD.MOV.U32 R118, RZ, RZ, R205 ;  /* 0x000000ffff767224 */ /* 0x000fe400078e00cd */
[--C-:B-1----:R-:W-:Y:S01]  /*1b4b0*/  FFMA.FTZ R82, R127, UR4, -R74.reuse ;  /* 0x000000047f527c23 */ /* 0x102fe2000801084a */
[----:B------:R-:W-:Y:S02]  /*1b4c0*/  IMAD.MOV.U32 R127, RZ, RZ, R185 ;  /* 0x000000ffff7f7224 */ /* 0x000fe400078e00b9 */
[----:B------:R-:W-:Y:S04]  /*1b4d0*/  IMAD.MOV.U32 R185, RZ, RZ, R83 ;  /* 0x000000ffffb97224 */ /* 0x000fe800078e0053 */
[----:B------:R1:W-:Y:S01]  /*1b4e0*/  MUFU.EX2 R166, R82 ;  /* 0x0000005200a67308 */ /* 0x0003e20000000800 */
[--C-:B------:R-:W-:Y:S09]  /*1b4f0*/  FFMA.FTZ R83, R204, UR4, -R73.reuse ;  /* 0x00000004cc537c23 */ /* 0x100ff20008010849 */
[----:B------:R4:W-:Y:S01]  /*1b500*/  MUFU.EX2 R204, R83 ;  /* 0x0000005300cc7308 */ /* 0x0009e20000000800 */
[----:B-1----:R-:W-:Y:S01]  /*1b510*/  FFMA.FTZ R82, R128, UR4, -R74 ;  /* 0x0000000480527c23 */ /* 0x002fe2000801084a */
[----:B------:R-:W-:Y:S08]  /*1b520*/  IMAD.MOV.U32 R128, RZ, RZ, R208 ;  /* 0x000000ffff807224 */ /* 0x000ff000078e00d0 */
[----:B------:R1:W-:Y:S01]  /*1b530*/  MUFU.EX2 R167, R82 ;  /* 0x0000005200a77308 */ /* 0x0003e20000000800 */
[----:B----4-:R-:W-:Y:S01]  /*1b540*/  FFMA.FTZ R83, R220, UR4, -R73 ;  /* 0x00000004dc537c23 */ /* 0x010fe20008010849 */
[----:B-1----:R-:W-:Y:S01]  /*1b550*/  FFMA.FTZ R82, R129, UR4, -R74 ;  /* 0x0000000481527c23 */ /* 0x002fe2000801084a */
[----:B------:R-:W-:Y:S07]  /*1b560*/  IMAD.MOV.U32 R129, RZ, RZ, R158 ;  /* 0x000000ffff817224 */ /* 0x000fee00078e009e */
[----:B------:R1:W-:Y:S02]  /*1b570*/  MUFU.EX2 R113, R82 ;  /* 0x0000005200717308 */ /* 0x0003e40000000800 */
[----:B-1----:R-:W-:Y:S01]  /*1b580*/  FFMA.FTZ R82, R134, UR4, -R75 ;  /* 0x0000000486527c23 */ /* 0x002fe2000801084b */
[----:B------:R-:W-:Y:S02]  /*1b590*/  IMAD.MOV.U32 R134, RZ, RZ, R159 ;  /* 0x000000ffff867224 */ /* 0x000fe400078e009f */
[----:B------:R-:W4:Y:S04]  /*1b5a0*/  LDL.LU R159, [R1+0x98] ;  /* 0x00009800019f7983 */ /* 0x000f280000300800 */
[----:B------:R-:W4:Y:S01]  /*1b5b0*/  LDL.LU R158, [R1+0x9c] ;  /* 0x00009c00019e7983 */ /* 0x000f220000300800 */
[C---:B------:R-:W-:Y:S02]  /*1b5c0*/  FMUL.FTZ R66, R2.reuse, R150 ;  /* 0x0000009602427220 */ /* 0x040fe40000410000 */
[----:B------:R1:W-:Y:S01]  /*1b5d0*/  MUFU.EX2 R150, R82 ;  /* 0x0000005200967308 */ /* 0x0003e20000000800 */
[----:B------:R-:W-:Y:S09]  /*1b5e0*/  FMUL.FTZ R67, R2, R151 ;  /* 0x0000009702437220 */ /* 0x000ff20000410000 */
[----:B------:R-:W-:Y:S01]  /*1b5f0*/  MUFU.EX2 R151, R163 ;  /* 0x000000a300977308 */ /* 0x000fe20000000800 */
[----:B------:R-:W-:Y:S01]  /*1b600*/  HMMA.16816.F32.BF16 R64, R76, R90, R64 ;  /* 0x0000005a4c40723c */ /* 0x000fe20000041840 */
[----:B------:R-:W2:Y:S03]  /*1b610*/  LDSM.16.MT88.4 R88, [R136+0x800] ;  /* 0x000800008858783b */ /* 0x000ea60000004200 */
[----:B------:R-:W-:Y:S02]  /*1b620*/  F2FP.BF16.F32.PACK_AB R76, R146, R143 ;  /* 0x0000008f924c723e */ /* 0x000fe400000010ff */
[----:B------:R-:W-:Y:S03]  /*1b630*/  F2FP.BF16.F32.PACK_AB R77, R174, R142 ;  /* 0x0000008eae4d723e */ /* 0x000fe600000010ff */
[----:B------:R-:W2:Y:S01]  /*1b640*/  MUFU.EX2 R163, R229 ;  /* 0x000000e500a37308 */ /* 0x000ea20000000800 */
[----:B-1----:R-:W-:Y:S01]  /*1b650*/  FFMA.FTZ R82, R137, UR4, -R75 ;  /* 0x0000000489527c23 */ /* 0x002fe2000801084b */
[----:B------:R-:W-:Y:S01]  /*1b660*/  F2FP.BF16.F32.PACK_AB R78, R196, R175 ;  /* 0x000000afc44e723e */ /* 0x000fe200000010ff */
[----:B------:R-:W-:Y:S01]  /*1b670*/  IMAD.MOV.U32 R137, RZ, RZ, R127 ;  /* 0x000000ffff897224 */ /* 0x000fe200078e007f */
[----:B------:R-:W-:Y:S01]  /*1b680*/  F2FP.BF16.F32.PACK_AB R79, R173, R172 ;  /* 0x000000acad4f723e */ /* 0x000fe200000010ff */
[----:B------:R-:W-:Y:S02]  /*1b690*/  IMAD.MOV.U32 R127, RZ, RZ, R117 ;  /* 0x000000ffff7f7224 */ /* 0x000fe400078e0075 */
[----:B------:R-:W-:Y:S03]  /*1b6a0*/  IMAD.MOV.U32 R117, RZ, RZ, R193 ;  /* 0x000000ffff757224 */ /* 0x000fe600078e00c1 */
[----:B------:R1:W2:Y:S01]  /*1b6b0*/  MUFU.EX2 R229, R82 ;  /* 0x0000005200e57308 */ /* 0x0002a20000000800 */
[----:B------:R-:W-:Y:S01]  /*1b6c0*/  IMAD.MOV.U32 R193, RZ, RZ, R139 ;  /* 0x000000ffffc17224 */ /* 0x000fe200078e008b */
[-C--:B------:R-:W-:Y:S03]  /*1b6d0*/  HMMA.16816.F32.BF16 R4, R76, R92.reuse, R4 ;  /* 0x0000005c4c04723c */ /* 0x080fe60000041804 */
[----:B------:R-:W-:Y:S05]  /*1b6e0*/  IMAD.MOV.U32 R139, RZ, RZ, R191 ;  /* 0x000000ffff8b7224 */ /* 0x000fea00078e00bf */
[----:B------:R2:W-:Y:S01]  /*1b6f0*/  MUFU.EX2 R191, R80 ;  /* 0x0000005000bf7308 */ /* 0x0005e20000000800 */
[C---:B------:R-:W-:Y:S09]  /*1b700*/  HMMA.16816.F32.BF16 R8, R84.reuse, R92, R8 ;  /* 0x0000005c5408723c */ /* 0x040ff20000041808 */
[----:B---3--:R-:W-:Y:S01]  /*1b710*/  MUFU.EX2 R228, R228 ;  /* 0x000000e400e47308 */ /* 0x008fe20000000800 */
[----:B-1----:R-:W-:Y:S01]  /*1b720*/  FFMA.FTZ R82, R140, UR4, -R75 ;  /* 0x000000048c527c23 */ /* 0x002fe2000801084b */
[----:B------:R-:W-:Y:S01]  /*1b730*/  IMAD.MOV.U32 R140, RZ, RZ, R134 ;  /* 0x000000ffff8c7224 */ /* 0x000fe200078e0086 */
[-C--:B------:R-:W-:Y:S03]  /*1b740*/  HMMA.16816.F32.BF16 R12, R84, R94.reuse, R12 ;  /* 0x0000005e540c723c */ /* 0x080fe6000004180c */
[----:B------:R-:W-:Y:S04]  /*1b750*/  IMAD.MOV.U32 R134, RZ, RZ, R126 ;  /* 0x000000ffff867224 */ /* 0x000fe800078e007e */
[----:B------:R1:W-:Y:S01]  /*1b760*/  MUFU.EX2 R162, R82 ;  /* 0x0000005200a27308 */ /* 0x0003e20000000800 */
[----:B--2---:R-:W2:Y:S01]  /*1b770*/  LDL.LU R80, [R1+0xdc] ;  /* 0x0000dc0001507983 */ /* 0x004ea20000300800 */
[----:B------:R-:W-:Y:S01]  /*1b780*/  IMAD.MOV.U32 R126, RZ, RZ, R194 ;  /* 0x000000ffff7e7224 */ /* 0x000fe200078e00c2 */
[C---:B------:R-:W-:Y:S02]  /*1b790*/  HMMA.16816.F32.BF16 R16, R76.reuse, R94, R16 ;  /* 0x0000005e4c10723c */ /* 0x040fe40000041810 */
[----:B------:R-:W3:Y:S02]  /*1b7a0*/  LDSM.16.MT88.4 R92, [R81+0x800] ;  /* 0x00080000515c783b */ /* 0x000ee40000004200 */
[----:B------:R-:W-:Y:S03]  /*1b7b0*/  IMAD.MOV.U32 R194, RZ, RZ, R154 ;  /* 0x000000ffffc27224 */ /* 0x000fe600078e009a */
[----:B------:R-:W3:Y:S01]  /*1b7c0*/  MUFU.EX2 R231, R231 ;  /* 0x000000e700e77308 */ /* 0x000ee20000000800 */
[----:B------:R-:W-:Y:S01]  /*1b7d0*/  IMAD.MOV.U32 R154, RZ, RZ, R138 ;  /* 0x000000ffff9a7224 */ /* 0x000fe200078e008a */
[-C--:B------:R-:W-:Y:S03]  /*1b7e0*/  HMMA.16816.F32.BF16 R20, R76, R96.reuse, R20 ;  /* 0x000000604c14723c */ /* 0x080fe60000041814 */
[----:B------:R-:W-:Y:S02]  /*1b7f0*/  IMAD.MOV.U32 R138, RZ, RZ, R190 ;  /* 0x000000ffff8a7224 */ /* 0x000fe400078e00be */
[----:B------:R-:W-:Y:S02]  /*1b800*/  IMAD.MOV.U32 R190, RZ, RZ, R189 ;  /* 0x000000ffffbe7224 */ /* 0x000fe400078e00bd */
[----:B-1----:R-:W-:Y:S01]  /*1b810*/  FFMA.FTZ R82, R141, UR4, -R75 ;  /* 0x000000048d527c23 */ /* 0x002fe2000801084b */
[----:B------:R-:W-:Y:S01]  /*1b820*/  FFMA.FTZ R141, R125, UR4, -R73 ;  /* 0x000000047d8d7c23 */ /* 0x000fe20008010849 */
[C---:B------:R-:W-:Y:S01]  /*1b830*/  HMMA.16816.F32.BF16 R24, R84.reuse, R96, R24 ;  /* 0x000000605418723c */ /* 0x040fe20000041818 */
[----:B------:R-:W-:Y:S03]  /*1b840*/  MUFU.EX2 R125, R109 ;  /* 0x0000006d007d7308 */ /* 0x000fe60000000800 */
[----:B------:R-:W-:Y:S04]  /*1b850*/  IMAD.MOV.U32 R189, RZ, RZ, R187 ;  /* 0x000000ffffbd7224 */ /* 0x000fe800078e00bb */
[-C--:B------:R-:W-:Y:S03]  /*1b860*/  HMMA.16816.F32.BF16 R28, R84, R98.reuse, R28 ;  /* 0x00000062541c723c */ /* 0x080fe6000004181c */
[----:B------:R1:W3:Y:S05]  /*1b870*/  MUFU.EX2 R227, R82 ;  /* 0x0000005200e37308 */ /* 0x0002ea0000000800 */
[C---:B------:R-:W-:Y:S01]  /*1b880*/  HMMA.16816.F32.BF16 R32, R76.reuse, R98, R32 ;  /* 0x000000624c20723c */ /* 0x040fe20000041820 */
[----:B------:R-:W-:Y:S04]  /*1b890*/  LDSM.16.MT88.4 R96, [R233+0x9000] ;  /* 0x00900000e960783b */ /* 0x000fe80000004200 */
[----:B------:R3:W-:Y:S03]  /*1b8a0*/  MUFU.EX2 R187, R244 ;  /* 0x000000f400bb7308 */ /* 0x0007e60000000800 */
[-C--:B------:R-:W-:Y:S07]  /*1b8b0*/  HMMA.16816.F32.BF16 R36, R76, R88.reuse, R36 ;  /* 0x000000584c24723c */ /* 0x080fee0000041824 */
[----:B------:R-:W-:Y:S01]  /*1b8c0*/  MUFU.EX2 R182, R176 ;  /* 0x000000b000b67308 */ /* 0x000fe20000000800 */
[----:B-1----:R-:W-:Y:S01]  /*1b8d0*/  FFMA.FTZ R82, R144, UR4, -R74 ;  /* 0x0000000490527c23 */ /* 0x002fe2000801084a */
[----:B------:R-:W-:Y:S02]  /*1b8e0*/  IMAD.MOV.U32 R144, RZ, RZ, R154 ;  /* 0x000000ffff907224 */ /* 0x000fe400078e009a */
[----:B------:R-:W-:Y:S02]  /*1b8f0*/  IMAD.MOV.U32 R154, RZ, RZ, R138 ;  /* 0x000000ffff9a7224 */ /* 0x000fe400078e008a */
[--C-:B------:R-:W-:Y:S01]  /*1b900*/  FFMA.FTZ R138, R120, UR4, -R73.reuse ;  /* 0x00000004788a7c23 */ /* 0x100fe20008010849 */
[C---:B------:R-:W-:Y:S03]  /*1b910*/  HMMA.16816.F32.BF16 R40, R84.reuse, R88, R40 ;  /* 0x000000585428723c */ /* 0x040fe60000041828 */
[----:B------:R1:W1:Y:S01]  /*1b920*/  MUFU.EX2 R226, R82 ;  /* 0x0000005200e27308 */ /* 0x0002620000000800 */
[----:B---3--:R3:W5:Y:S04]  /*1b930*/  LDL.LU R244, [R1+0xd8] ;  /* 0x0000d80001f47983 */ /* 0x0087680000300800 */
[-C--:B------:R-:W-:Y:S05]  /*1b940*/  HMMA.16816.F32.BF16 R44, R84, R90.reuse, R44 ;  /* 0x0000005a542c723c */ /* 0x080fea000004182c */
[----:B------:R-:W-:Y:S03]  /*1b950*/  MUFU.EX2 R180, R180 ;  /* 0x000000b400b47308 */ /* 0x000fe60000000800 */
[C---:B------:R-:W-:Y:S01]  /*1b960*/  HMMA.16816.F32.BF16 R48, R76.reuse, R90, R48 ;  /* 0x0000005a4c30723c */ /* 0x040fe20000041830 */
[----:B------:R-:W3:Y:S06]  /*1b970*/  LDSM.16.MT88.4 R88, [R232+0x9000] ;  /* 0x00900000e858783b */ /* 0x000eec0000004200 */
[----:B------:R-:W-:Y:S01]  /*1b980*/  MUFU.EX2 R212, R212 ;  /* 0x000000d400d47308 */ /* 0x000fe20000000800 */
[--C-:B-1----:R-:W-:Y:S01]  /*1b990*/  FFMA.FTZ R82, R145, UR4, -R73.reuse ;  /* 0x0000000491527c23 */ /* 0x102fe20008010849 */
[----:B------:R-:W-:Y:S02]  /*1b9a0*/  IMAD.MOV.U32 R145, RZ, RZ, R126 ;  /* 0x000000ffff917224 */ /* 0x000fe400078e007e */
[----:B------:R-:W-:Y:S01]  /*1b9b0*/  IMAD.MOV.U32 R126, RZ, RZ, R194 ;  /* 0x000000ffff7e7224 */ /* 0x000fe200078e00c2 */
[-C--:B------:R-:W-:Y:S05]  /*1b9c0*/  HMMA.16816.F32.BF16 R52, R76, R92.reuse, R52 ;  /* 0x0000005c4c34723c */ /* 0x080fea0000041834 */
[----:B------:R1:W-:Y:S03]  /*1b9d0*/  MUFU.EX2 R179, R82 ;  /* 0x0000005200b37308 */ /* 0x0003e60000000800 */
[C---:B------:R-:W-:Y:S07]  /*1b9e0*/  HMMA.16816.F32.BF16 R56, R84.reuse, R92, R56 ;  /* 0x0000005c5438723c */ /* 0x040fee0000041838 */
[----:B------:R-:W-:Y:S01]  /*1b9f0*/  MUFU.EX2 R177, R177 ;  /* 0x000000b100b17308 */ /* 0x000fe20000000800 */
[-C--:B------:R-:W-:Y:S09]  /*1ba00*/  HMMA.16816.F32.BF16 R60, R84, R94.reuse, R60 ;  /* 0x0000005e543c723c */ /* 0x080ff2000004183c */
[----:B------:R-:W-:Y:S01]  /*1ba10*/  MUFU.EX2 R194, R83 ;  /* 0x0000005300c27308 */ /* 0x000fe20000000800 */
[----:B-1----:R-:W-:Y:S01]  /*1ba20*/  FFMA.FTZ R82, R148, UR4, -R73 ;  /* 0x0000000494527c23 */ /* 0x002fe20008010849 */
[----:B------:R-:W-:Y:S01]  /*1ba30*/  F2FP.BF16.F32.PACK_AB R84, R171, R168 ;  /* 0x000000a8ab54723e */ /* 0x000fe200000010ff */
[----:B------:R-:W-:Y:S01]  /*1ba40*/  IMAD.MOV.U32 R148, RZ, RZ, R117 ;  /* 0x000000ffff947224 */ /* 0x000fe200078e0075 */
[----:B------:R-:W-:Y:S01]  /*1ba50*/  F2FP.BF16.F32.PACK_AB R86, R197, R199 ;  /* 0x000000c7c556723e */ /* 0x000fe200000010ff */
[----:B------:R-:W-:Y:S01]  /*1ba60*/  IMAD.MOV.U32 R117, RZ, RZ, R100 ;  /* 0x000000ffff757224 */ /* 0x000fe200078e0064 */
[----:B------:R-:W-:Y:S01]  /*1ba70*/  HMMA.16816.F32.BF16 R64, R76, R94, R64 ;  /* 0x0000005e4c40723c */ /* 0x000fe20000041840 */
[----:B------:R-:W1:Y:S03]  /*1ba80*/  LDSM.16.MT88.4 R92, [R136+0x1000] ;  /* 0x00100000885c783b */ /* 0x000e660000004200 */
[----:B------:R3:W1:Y:S01]  /*1ba90*/  MUFU.EX2 R225, R82 ;  /* 0x0000005200e17308 */ /* 0x0006620000000800 */
[----:B------:R-:W-:Y:S01]  /*1baa0*/  F2FP.BF16.F32.PACK_AB R76, R163, R151 ;  /* 0x00000097a34c723e */ /* 0x000fe200000010ff */
[--C-:B------:R-:W-:Y:S01]  /*1bab0*/  FFMA.FTZ R100, R219, UR4, -R73.reuse ;  /* 0x00000004db647c23 */ /* 0x100fe20008010849 */
[----:B------:R-:W-:Y:S02]  /*1bac0*/  F2FP.BF16.F32.PACK_AB R77, R229, R150 ;  /* 0x00000096e54d723e */ /* 0x000fe400000010ff */
[----:B------:R-:W-:Y:S02]  /*1bad0*/  F2FP.BF16.F32.PACK_AB R78, R231, R228 ;  /* 0x000000e4e74e723e */ /* 0x000fe400000010ff */
[----:B------:R-:W-:Y:S02]  /*1bae0*/  F2FP.BF16.F32.PACK_AB R79, R227, R162 ;  /* 0x000000a2e34f723e */ /* 0x000fe400000010ff */
[----:B------:R-:W-:Y:S02]  /*1baf0*/  F2FP.BF16.F32.PACK_AB R85, R167, R166 ;  /* 0x000000a6a755723e */ /* 0x000fe400000010ff */
[----:B------:R-:W-:Y:S03]  /*1bb00*/  F2FP.BF16.F32.PACK_AB R87, R226, R113 ;  /* 0x00000071e257723e */ /* 0x000fe600000010ff */
[-C--:B---3--:R-:W-:Y:S03]  /*1bb10*/  HMMA.16816.F32.BF16 R4, R76, R88.reuse, R4 ;  /* 0x000000584c04723c */ /* 0x088fe60000041804 */
[----:B------:R-:W-:Y:S01]  /*1bb20*/  FFMA.FTZ R82, R149, UR4, -R73 ;  /* 0x0000000495527c23 */ /* 0x000fe20008010849 */
[----:B------:R-:W-:Y:S02]  /*1bb30*/  IMAD.MOV.U32 R149, RZ, RZ, R193 ;  /* 0x000000ffff957224 */ /* 0x000fe400078e00c1 */
[----:B------:R-:W-:Y:S02]  /*1bb40*/  MUFU.EX2 R193, R100 ;  /* 0x0000006400c17308 */ /* 0x000fe40000000800 */
[C---:B------:R-:W-:Y:S08]  /*1bb50*/  HMMA.16816.F32.BF16 R8, R84.reuse, R88, R8 ;  /* 0x000000585408723c */ /* 0x040ff00000041808 */
[----:B------:R3:W-:Y:S01]  /*1bb60*/  MUFU.EX2 R222, R82 ;  /* 0x0000005200de7308 */ /* 0x0007e20000000800 */
[-C--:B------:R-:W-:Y:S08]  /*1bb70*/  HMMA.16816.F32.BF16 R12, R84, R90.reuse, R12 ;  /* 0x0000005a540c723c */ /* 0x080ff0000004180c */
[C---:B------:R-:W-:Y:S01]  /*1bb80*/  HMMA.16816.F32.BF16 R16, R76.reuse, R90, R16 ;  /* 0x0000005a4c10723c */ /* 0x040fe20000041810 */
[----:B------:R-:W4:Y:S03]  /*1bb90*/  LDSM.16.MT88.4 R88, [R81+0x1000] ;  /* 0x001000005158783b */ /* 0x000f260000004200 */
[----:B---3--:R-:W-:Y:S04]  /*1bba0*/  FFMA.FTZ R82, R135, UR4, -R73 ;  /* 0x0000000487527c23 */ /* 0x008fe80008010849 */
[-C--:B------:R-:W-:Y:S01]  /*1bbb0*/  HMMA.16816.F32.BF16 R20, R76, R96.reuse, R20 ;  /* 0x000000604c14723c */ /* 0x080fe20000041814 */
[----:B------:R3:W4:Y:S02]  /*1bbc0*/  MUFU.EX2 R224, R82 ;  /* 0x0000005200e07308 */ /* 0x0007240000000800 */
[----:B------:R-:W-:Y:S05]  /*1bbd0*/  IMAD.MOV.U32 R135, RZ, RZ, R188 ;  /* 0x000000ffff877224 */ /* 0x000fea00078e00bc */
[C---:B------:R-:W-:Y:S08]  /*1bbe0*/  HMMA.16816.F32.BF16 R24, R84.reuse, R96, R24 ;  /* 0x000000605418723c */ /* 0x040ff00000041818 */
[-C--:B------:R-:W-:Y:S03]  /*1bbf0*/  HMMA.16816.F32.BF16 R28, R84, R98.reuse, R28 ;  /* 0x00000062541c723c */ /* 0x080fe6000004181c */
[----:B---3--:R-:W-:Y:S01]  /*1bc00*/  FFMA.FTZ R82, R152, UR4, -R74 ;  /* 0x0000000498527c23 */ /* 0x008fe2000801084a */
[----:B------:R-:W-:Y:S02]  /*1bc10*/  IMAD.MOV.U32 R152, RZ, RZ, R134 ;  /* 0x000000ffff987224 */ /* 0x000fe400078e0086 */
[----:B------:R-:W-:Y:S02]  /*1bc20*/  IMAD.MOV.U32 R134, RZ, RZ, R190 ;  /* 0x000000ffff867224 */ /* 0x000fe400078e00be */
[C---:B------:R-:W-:Y:S01]  /*1bc30*/  HMMA.16816.F32.BF16 R32, R76.reuse, R98, R32 ;  /* 0x000000624c20723c */ /* 0x040fe20000041820 */
[----:B------:R3:W-:Y:S01]  /*1bc40*/  MUFU.EX2 R178, R82 ;  /* 0x0000005200b27308 */ /* 0x0007e20000000800 */
[----:B------:R-:W2:Y:S06]  /*1bc50*/  LDSM.16.MT88.4 R96, [R232+0x9800] ;  /* 0x00980000e860783b */ /* 0x000eac0000004200 */
[-C--:B-1----:R-:W-:Y:S03]  /*1bc60*/  HMMA.16816.F32.BF16 R36, R76, R92.reuse, R36 ;  /* 0x0000005c4c24723c */ /* 0x082fe60000041824 */
[----:B------:R-:W-:Y:S05]  /*1bc70*/  MUFU.EX2 R152, R152 ;  /* 0x0000009800987308 */ /* 0x000fea0000000800 */
[C---:B------:R-:W-:Y:S04]  /*1bc80*/  HMMA.16816.F32.BF16 R40, R84.reuse, R92, R40 ;  /* 0x0000005c5428723c */ /* 0x040fe80000041828 */
[----:B---3--:R-:W-:Y:S01]  /*1bc90*/  FFMA.FTZ R82, R153, UR4, -R74 ;  /* 0x0000000499527c23 */ /* 0x008fe2000801084a */
[----:B------:R-:W-:Y:S03]  /*1bca0*/  IMAD.MOV.U32 R153, RZ, RZ, R186 ;  /* 0x000000ffff997224 */ /* 0x000fe600078e00ba */
[-C--:B------:R-:W-:Y:S01]  /*1bcb0*/  HMMA.16816.F32.BF16 R44, R84, R94.reuse, R44 ;  /* 0x0000005e542c723c */ /* 0x080fe2000004182c */
[----:B------:R1:W3:Y:S07]  /*1bcc0*/  MUFU.EX2 R214, R82 ;  /* 0x0000005200d67308 */ /* 0x0002ee0000000800 */
[C---:B------:R-:W-:Y:S01]  /*1bcd0*/  HMMA.16816.F32.BF16 R48, R76.reuse, R94, R48 ;  /* 0x0000005e4c30723c */ /* 0x040fe20000041830 */
[----:B------:R-:W2:Y:S07]  /*1bce0*/  LDSM.16.MT88.4 R92, [R233+0x9800] ;  /* 0x00980000e95c783b */ /* 0x000eae0000004200 */
[-C--:B----4-:R-:W-:Y:S03]  /*1bcf0*/  HMMA.16816.F32.BF16 R52, R76, R88.reuse, R52 ;  /* 0x000000584c34723c */ /* 0x090fe60000041834 */
[----:B-1----:R-:W-:Y:S04]  /*1bd00*/  FFMA.FTZ R82, R156, UR4, -R74 ;  /* 0x000000049c527c23 */ /* 0x002fe8000801084a */
[----:B------:R1:W-:Y:S01]  /*1bd10*/  MUFU.EX2 R183, R82 ;  /* 0x0000005200b77308 */ /* 0x0003e20000000800 */
[C---:B------:R-:W-:Y:S08]  /*1bd20*/  HMMA.16816.F32.BF16 R56, R84.reuse, R88, R56 ;  /* 0x000000585438723c */ /* 0x040ff00000041838 */
[-C--:B------:R-:W-:Y:S03]  /*1bd30*/  HMMA.16816.F32.BF16 R60, R84, R90.reuse, R60 ;  /* 0x0000005a543c723c */ /* 0x080fe6000004183c */
[----:B------:R-:W-:Y:S02]  /*1bd40*/  F2FP.BF16.F32.PACK_AB R84, R225, R179 ;  /* 0x000000b3e154723e */ /* 0x000fe400000010ff */
[----:B------:R-:W-:Y:S01]  /*1bd50*/  F2FP.BF16.F32.PACK_AB R86, R224, R222 ;  /* 0x000000dee056723e */ /* 0x000fe200000010ff */
[----:B------:R-:W-:Y:S01]  /*1bd60*/  MUFU.EX2 R159, R159 ;  /* 0x0000009f009f7308 */ /* 0x000fe20000000800 */
[----:B---3--:R-:W-:Y:S01]  /*1bd70*/  F2FP.BF16.F32.PACK_AB R85, R214, R178 ;  /* 0x000000b2d655723e */ /* 0x008fe200000010ff */
[----:B------:R-:W-:Y:S01]  /*1bd80*/  HMMA.16816.F32.BF16 R64, R76, R90, R64 ;  /* 0x0000005a4c40723c */ /* 0x000fe20000041840 */
[----:B------:R-:W3:Y:S03]  /*1bd90*/  LDSM.16.MT88.4 R88, [R136+0x1800] ;  /* 0x001800008858783b */ /* 0x000ee60000004200 */
[--C-:B-1----:R-:W-:Y:S01]  /*1bda0*/  FFMA.FTZ R82, R157, UR4, -R75.reuse ;  /* 0x000000049d527c23 */ /* 0x102fe2000801084b */
[----:B------:R-:W-:Y:S03]  /*1bdb0*/  F2FP.BF16.F32.PACK_AB R76, R182, R177 ;  /* 0x000000b1b64c723e */ /* 0x000fe600000010ff */
[----:B------:R-:W-:Y:S01]  /*1bdc0*/  MUFU.EX2 R158, R158 ;  /* 0x0000009e009e7308 */ /* 0x000fe20000000800 */
[----:B------:R-:W-:Y:S09]  /*1bdd0*/  F2FP.BF16.F32.PACK_AB R78, R212, R180 ;  /* 0x000000b4d44e723e */ /* 0x000ff200000010ff */
[----:B------:R1:W-:Y:S02]  /*1bde0*/  MUFU.EX2 R176, R82 ;  /* 0x0000005200b07308 */ /* 0x0003e40000000800 */
[----:B-1----:R-:W-:Y:S01]  /*1bdf0*/  FFMA.FTZ R82, R160, UR4, -R75 ;  /* 0x00000004a0527c23 */ /* 0x002fe2000801084b */
[----:B------:R-:W-:Y:S07]  /*1be00*/  IMAD.MOV.U32 R160, RZ, RZ, R185 ;  /* 0x000000ffffa07224 */ /* 0x000fee00078e00b9 */
[----:B------:R1:W4:Y:S02]  /*1be10*/  MUFU.EX2 R181, R82 ;  /* 0x0000005200b57308 */ /* 0x0003240000000800 */
[--C-:B-1----:R-:W-:Y:S01]  /*1be20*/  FFMA.FTZ R82, R161, UR4, -R75.reuse ;  /* 0x00000004a1527c23 */ /* 0x102fe2000801084b */
[----:B----4-:R-:W-:Y:S01]  /*1be30*/  F2FP.BF16.F32.PACK_AB R77, R181, R176 ;  /* 0x000000b0b54d723e */ /* 0x010fe200000010ff */
[----:B------:R-:W-:Y:S06]  /*1be40*/  IMAD.MOV.U32 R161, RZ, RZ, R184 ;  /* 0x000000ffffa17224 */ /* 0x000fec00078e00b8 */
[----:B------:R1:W-:Y:S02]  /*1be50*/  MUFU.EX2 R208, R82 ;  /* 0x0000005200d07308 */ /* 0x0003e40000000800 */
[----:B-1----:R-:W-:Y:S01]  /*1be60*/  FFMA.FTZ R82, R164, UR4, -R75 ;  /* 0x00000004a4527c23 */ /* 0x002fe2000801084b */
[----:B------:R-:W-:Y:S02]  /*1be70*/  IMAD.MOV.U32 R164, RZ, RZ, R106 ;  /* 0x000000ffffa47224 */ /* 0x000fe400078e006a */
[----:B------:R-:W-:Y:S01]  /*1be80*/  FFMA.FTZ R106, R104, UR4, -R73 ;  /* 0x00000004686a7c23 */ /* 0x000fe20008010849 */
[----:B------:R-:W-:Y:S04]  /*1be90*/  FFMA.FTZ R104, R115, UR4, -R75 ;  /* 0x0000000473687c23 */ /* 0x000fe8000801084b */
[----:B------:R1:W4:Y:S10]  /*1bea0*/  MUFU.EX2 R207, R82 ;  /* 0x0000005200cf7308 */ /* 0x0003340000000800 */
[----:B------:R-:W-:Y:S10]  /*1beb0*/  MUFU.EX2 R115, R237 ;  /* 0x000000ed00737308 */ /* 0x000ff40000000800 */
[----:B------:R-:W-:Y:S01]  /*1bec0*/  MUFU.EX2 R109, R104 ;  /* 0x00000068006d7308 */ /* 0x000fe20000000800 */
[--C-:B-1----:R-:W-:Y:S01]  /*1bed0*/  FFMA.FTZ R82, R165, UR4, -R74.reuse ;  /* 0x00000004a5527c23 */ /* 0x102fe2000801084a */
[----:B----4-:R-:W-:Y:S01]  /*1bee0*/  F2FP.BF16.F32.PACK_AB R79, R207, R208 ;  /* 0x000000d0cf4f723e */ /* 0x010fe200000010ff */
[----:B------:R-:W-:Y:S02]  /*1bef0*/  IMAD.MOV.U32 R165, RZ, RZ, R105 ;  /* 0x000000ffffa57224 */ /* 0x000fe400078e0069 */
[--C-:B------:R-:W-:Y:S05]  /*1bf00*/  FFMA.FTZ R105, R216, UR4, -R73.reuse ;  /* 0x00000004d8697c23 */ /* 0x100fea0008010849 */
[----:B------:R1:W4:Y:S01]  /*1bf10*/  MUFU.EX2 R206, R82 ;  /* 0x0000005200ce7308 */ /* 0x0003220000000800 */
[-C--:B--2---:R-:W-:Y:S03]  /*1bf20*/  HMMA.16816.F32.BF16 R4, R76, R96.reuse, R4 ;  /* 0x000000604c04723c */ /* 0x084fe60000041804 */
[--C-:B-1----:R-:W-:Y:S01]  /*1bf30*/  FFMA.FTZ R82, R200, UR4, -R73.reuse ;  /* 0x00000004c8527c23 */ /* 0x102fe20008010849 */
[----:B----4-:R-:W-:Y:S05]  /*1bf40*/  F2FP.BF16.F32.PACK_AB R87, R206, R183 ;  /* 0x000000b7ce57723e */ /* 0x010fea00000010ff */
[----:B------:R1:W-:Y:S02]  /*1bf50*/  MUFU.EX2 R202, R82 ;  /* 0x0000005200ca7308 */ /* 0x0003e40000000800 */
[C---:B------:R-:W-:Y:S08]  /*1bf60*/  HMMA.16816.F32.BF16 R8, R84.reuse, R96, R8 ;  /* 0x000000605408723c */ /* 0x040ff00000041808 */
[-C--:B------:R-:W-:Y:S03]  /*1bf70*/  HMMA.16816.F32.BF16 R12, R84, R98.reuse, R12 ;  /* 0x00000062540c723c */ /* 0x080fe6000004180c */
[--C-:B-1----:R-:W-:Y:S05]  /*1bf80*/  FFMA.FTZ R82, R201, UR4, -R73.reuse ;  /* 0x00000004c9527c23 */ /* 0x102fea0008010849 */
[C---:B------:R-:W-:Y:S01]  /*1bf90*/  HMMA.16816.F32.BF16 R16, R76.reuse, R98, R16 ;  /* 0x000000624c10723c */ /* 0x040fe20000041810 */
[----:B------:R1:W2:Y:S01]  /*1bfa0*/  MUFU.EX2 R205, R82 ;  /* 0x0000005200cd7308 */ /* 0x0002a20000000800 */
[----:B------:R-:W4:Y:S06]  /*1bfb0*/  LDSM.16.MT88.4 R96, [R81+0x1800] ;  /* 0x001800005160783b */ /* 0x000f2c0000004200 */
[-C--:B------:R-:W-:Y:S08]  /*1bfc0*/  HMMA.16816.F32.BF16 R20, R76, R92.reuse, R20 ;  /* 0x0000005c4c14723c */ /* 0x080ff00000041814 */
[C---:B------:R-:W-:Y:S04]  /*1bfd0*/  HMMA.16816.F32.BF16 R24, R84.reuse, R92, R24 ;  /* 0x0000005c5418723c */ /* 0x040fe80000041818 */
[--C-:B-1----:R-:W-:Y:S04]  /*1bfe0*/  FFMA.FTZ R82, R203, UR4, -R73.reuse ;  /* 0x00000004cb527c23 */ /* 0x102fe80008010849 */
[-C--:B------:R-:W-:Y:S01]  /*1bff0*/  HMMA.16816.F32.BF16 R28, R84, R94.reuse, R28 ;  /* 0x0000005e541c723c */ /* 0x080fe2000004181c */
[----:B------:R1:W2:Y:S07]  /*1c000*/  MUFU.EX2 R203, R82 ;  /* 0x0000005200cb7308 */ /* 0x0002ae0000000800 */
[C---:B------:R-:W-:Y:S01]  /*1c010*/  HMMA.16816.F32.BF16 R32, R76.reuse, R94, R32 ;  /* 0x0000005e4c20723c */ /* 0x040fe20000041820 */
[----:B------:R-:W-:Y:S07]  /*1c020*/  LDSM.16.MT88.4 R92, [R233+0xa000] ;  /* 0x00a00000e95c783b */ /* 0x000fee0000004200 */
[-C--:B---3--:R-:W-:Y:S03]  /*1c030*/  HMMA.16816.F32.BF16 R36, R76, R88.reuse, R36 ;  /* 0x000000584c24723c */ /* 0x088fe60000041824 */
[----:B-1----:R-:W-:Y:S01]  /*1c040*/  FFMA.FTZ R82, R209, UR4, -R74 ;  /* 0x00000004d1527c23 */ /* 0x002fe2000801084a */
[----:B------:R-:W-:Y:S02]  /*1c050*/  IMAD.MOV.U32 R209, RZ, RZ, R140 ;  /* 0x000000ffffd17224 */ /* 0x000fe400078e008c */
[----:B------:R-:W-:Y:S01]  /*1c060*/  FFMA.FTZ R140, R124, UR4, -R73 ;  /* 0x000000047c8c7c23 */ /* 0x000fe20008010849 */
[----:B------:R-:W-:Y:S01]  /*1c070*/  FFMA.FTZ R124, R119, UR4, -R75 ;  /* 0x00000004777c7c23 */ /* 0x000fe2000801084b */
[----:B------:R1:W-:Y:S01]  /*1c080*/  MUFU.EX2 R195, R82 ;  /* 0x0000005200c37308 */ /* 0x0003e20000000800 */
[C---:B------:R-:W-:Y:S09]  /*1c090*/  HMMA.16816.F32.BF16 R40, R84.reuse, R88, R40 ;  /* 0x000000585428723c */ /* 0x040ff20000041828 */
[----:B------:R-:W-:Y:S01]  /*1c0a0*/  MUFU.EX2 R104, R140 ;  /* 0x0000008c00687308 */ /* 0x000fe20000000800 */
[-C--:B------:R-:W-:Y:S08]  /*1c0b0*/  HMMA.16816.F32.BF16 R44, R84, R90.reuse, R44 ;  /* 0x0000005a542c723c */ /* 0x080ff0000004182c */
[C---:B------:R-:W-:Y:S01]  /*1c0c0*/  HMMA.16816.F32.BF16 R48, R76.reuse, R90, R48 ;  /* 0x0000005a4c30723c */ /* 0x040fe20000041830 */
[----:B------:R-:W3:Y:S03]  /*1c0d0*/  LDSM.16.MT88.4 R88, [R232+0xa000] ;  /* 0x00a00000e858783b */ /* 0x000ee60000004200 */
[--C-:B-1----:R-:W-:Y:S01]  /*1c0e0*/  FFMA.FTZ R82, R210, UR4, -R74.reuse ;  /* 0x00000004d2527c23 */ /* 0x102fe2000801084a */
[----:B------:R-:W-:Y:S02]  /*1c0f0*/  IMAD.MOV.U32 R210, RZ, RZ, R137 ;  /* 0x000000ffffd27224 */ /* 0x000fe400078e0089 */
[----:B------:R-:W-:Y:S01]  /*1c100*/  IMAD.MOV.U32 R137, RZ, RZ, R189 ;  /* 0x000000ffff897224 */ /* 0x000fe200078e00bd */
[-C--:B----4-:R-:W-:Y:S01]  /*1c110*/  HMMA.16816.F32.BF16 R52, R76, R96.reuse, R52 ;  /* 0x000000604c34723c */ /* 0x090fe20000041834 */
[----:B------:R1:W4:Y:S02]  /*1c120*/  MUFU.EX2 R200, R82 ;  /* 0x0000005200c87308 */ /* 0x0003240000000800 */
[----:B------:R-:W-:Y:S05]  /*1c130*/  FFMA.FTZ R137, R137, UR4, -R75 ;  /* 0x0000000489897c23 */ /* 0x000fea000801084b */
[C---:B------:R-:W-:Y:S08]  /*1c140*/  HMMA.16816.F32.BF16 R56, R84.reuse, R96, R56 ;  /* 0x000000605438723c */ /* 0x040ff00000041838 */
[-C--:B------:R-:W-:Y:S03]  /*1c150*/  HMMA.16816.F32.BF16 R60, R84, R98.reuse, R60 ;  /* 0x00000062543c723c */ /* 0x080fe6000004183c */
[--C-:B-1----:R-:W-:Y:S01]  /*1c160*/  FFMA.FTZ R82, R211, UR4, -R74.reuse ;  /* 0x00000004d3527c23 */ /* 0x102fe2000801084a */
[----:B------:R-:W-:Y:S01]  /*1c170*/  IMAD.MOV.U32 R211, RZ, RZ, R127 ;  /* 0x000000ffffd37224 */ /* 0x000fe200078e007f */
[----:B--2---:R-:W-:Y:S01]  /*1c180*/  F2FP.BF16.F32.PACK_AB R84, R205, R202 ;  /* 0x000000cacd54723e */ /* 0x004fe200000010ff */
[----:B------:R-:W-:Y:S01]  /*1c190*/  IMAD.MOV.U32 R127, RZ, RZ, R139 ;  /* 0x000000ffff7f7224 */ /* 0x000fe200078e008b */
[----:B------:R1:W-:Y:S01]  /*1c1a0*/  MUFU.EX2 R201, R82 ;  /* 0x0000005200c97308 */ /* 0x0003e20000000800 */
[----:B------:R-:W-:Y:S01]  /*1c1b0*/  HMMA.16816.F32.BF16 R64, R76, R98, R64 ;  /* 0x000000624c40723c */ /* 0x000fe20000041840 */
[----:B------:R-:W2:Y:S03]  /*1c1c0*/  LDSM.16.MT88.4 R96, [R136+0x2000] ;  /* 0x002000008860783b */ /* 0x000ea60000004200 */
[--C-:B------:R-:W-:Y:S01]  /*1c1d0*/  FFMA.FTZ R139, R121, UR4, -R73.reuse ;  /* 0x00000004798b7c23 */ /* 0x100fe20008010849 */
[----:B------:R-:W-:Y:S01]  /*1c1e0*/  FFMA.FTZ R77, R223, UR4, -R73 ;  /* 0x00000004df4d7c23 */ /* 0x000fe20008010849 */
[--C-:B------:R-:W-:Y:S01]  /*1c1f0*/  FFMA.FTZ R76, R230, UR4, -R74.reuse ;  /* 0x00000004e64c7c23 */ /* 0x100fe2000801084a */
[----:B------:R-:W-:Y:S02]  /*1c200*/  F2FP.BF16.F32.PACK_AB R78, R187, R191 ;  /* 0x000000bfbb4e723e */ /* 0x000fe400000010ff */
[----:B------:R-:W-:Y:S01]  /*1c210*/  MUFU.EX2 R189, R77 ;  /* 0x0000004d00bd7308 */ /* 0x000fe20000000800 */
[----:B------:R-:W-:Y:S02]  /*1c220*/  F2FP.BF16.F32.PACK_AB R86, R204, R203 ;  /* 0x000000cbcc56723e */ /* 0x000fe400000010ff */
[----:B----4-:R-:W-:Y:S01]  /*1c230*/  F2FP.BF16.F32.PACK_AB R85, R200, R195 ;  /* 0x000000c3c855723e */ /* 0x010fe200000010ff */
[--C-:B-1----:R-:W-:Y:S06]  /*1c240*/  FFMA.FTZ R82, R213, UR4, -R75.reuse ;  /* 0x00000004d5527c23 */ /* 0x102fec000801084b */
[----:B------:R1:W4:Y:S10]  /*1c250*/  MUFU.EX2 R184, R76 ;  /* 0x0000004c00b87308 */ /* 0x0003340000000800 */
[----:B------:R3:W-:Y:S01]  /*1c260*/  MUFU.EX2 R157, R82 ;  /* 0x00000052009d7308 */ /* 0x0007e20000000800 */
[----:B-1----:R-:W-:Y:S02]  /*1c270*/  F2FP.BF16.F32.PACK_AB R76, R158, R159 ;  /* 0x0000009f9e4c723e */ /* 0x002fe400000010ff */
[----:B----4-:R-:W-:Y:S01]  /*1c280*/  F2FP.BF16.F32.PACK_AB R87, R184, R201 ;  /* 0x000000c9b857723e */ /* 0x010fe200000010ff */
[--C-:B---3--:R-:W-:Y:S06]  /*1c290*/  FFMA.FTZ R82, R215, UR4, -R75.reuse ;  /* 0x00000004d7527c23 */ /* 0x108fec000801084b */
[----:B------:R1:W3:Y:S02]  /*1c2a0*/  MUFU.EX2 R156, R82 ;  /* 0x00000052009c7308 */ /* 0x0002e40000000800 */
[--C-:B-1----:R-:W-:Y:S01]  /*1c2b0*/  FFMA.FTZ R82, R217, UR4, -R75.reuse ;  /* 0x00000004d9527c23 */ /* 0x102fe2000801084b */
[----:B---3--:R-:W-:Y:S07]  /*1c2c0*/  F2FP.BF16.F32.PACK_AB R77, R156, R157 ;  /* 0x0000009d9c4d723e */ /* 0x008fee00000010ff */
[----:B------:R1:W-:Y:S02]  /*1c2d0*/  MUFU.EX2 R186, R82 ;  /* 0x0000005200ba7308 */ /* 0x0003e40000000800 */
[----:B-1----:R-:W-:Y:S08]  /*1c2e0*/  FFMA.FTZ R82, R218, UR4, -R75 ;  /* 0x00000004da527c23 */ /* 0x002ff0000801084b */
[----:B------:R1:W3:Y:S02]  /*1c2f0*/  MUFU.EX2 R185, R82 ;  /* 0x0000005200b97308 */ /* 0x0002e40000000800 */
[----:B-1----:R-:W-:Y:S01]  /*1c300*/  FFMA.FTZ R82, R221, UR4, -R73 ;  /* 0x00000004dd527c23 */ /* 0x002fe20008010849 */
[--C-:B------:R-:W-:Y:S01]  /*1c310*/  FFMA.FTZ R73, R252, UR4, -R74.reuse ;  /* 0x00000004fc497c23 */ /* 0x100fe2000801084a */
[----:B---3--:R-:W-:Y:S06]  /*1c320*/  F2FP.BF16.F32.PACK_AB R79, R185, R186 ;  /* 0x000000bab94f723e */ /* 0x008fec00000010ff */
[----:B------:R-:W1:Y:S01]  /*1c330*/  MUFU.EX2 R190, R82 ;  /* 0x0000005200be7308 */ /* 0x000e620000000800 */
[-C--:B------:R-:W-:Y:S09]  /*1c340*/  HMMA.16816.F32.BF16 R4, R76, R88.reuse, R4 ;  /* 0x000000584c04723c */ /* 0x080ff20000041804 */
[----:B------:R3:W-:Y:S01]  /*1c350*/  MUFU.EX2 R188, R73 ;  /* 0x0000004900bc7308 */ /* 0x0007e20000000800 */
[C---:B------:R-:W-:Y:S08]  /*1c360*/  HMMA.16816.F32.BF16 R8, R84.reuse, R88, R8 ;  /* 0x000000585408723c */ /* 0x040ff00000041808 */
[-C--:B------:R-:W-:Y:S03]  /*1c370*/  HMMA.16816.F32.BF16 R12, R84, R90.reuse, R12 ;  /* 0x0000005a540c723c */ /* 0x080fe6000004180c */
[----:B---3--:R-:W-:Y:S01]  /*1c380*/  FFMA.FTZ R73, R165, UR4, -R74 ;  /* 0x00000004a5497c23 */ /* 0x008fe2000801084a */
[----:B------:R-:W-:Y:S02]  /*1c390*/  IMAD.MOV.U32 R165, RZ, RZ, R164 ;  /* 0x000000ffffa57224 */ /* 0x000fe400078e00a4 */
[----:B------:R-:W-:Y:S02]  /*1c3a0*/  IMAD.MOV.U32 R164, RZ, RZ, R161 ;  /* 0x000000ffffa47224 */ /* 0x000fe400078e00a1 */
[C---:B------:R-:W-:Y:S01]  /*1c3b0*/  HMMA.16816.F32.BF16 R16, R76.reuse, R90, R16 ;  /* 0x0000005a4c10723c */ /* 0x040fe20000041810 */
[----:B------:R-:W3:Y:S03]  /*1c3c0*/  LDSM.16.MT88.4 R88, [R81+0x2000] ;  /* 0x002000005158783b */ /* 0x000ee60000004200 */
[----:B------:R-:W-:Y:S02]  /*1c3d0*/  IMAD.MOV.U32 R161, RZ, RZ, R153 ;  /* 0x000000ffffa17224 */ /* 0x000fe400078e0099 */
[----:B------:R-:W-:Y:S02]  /*1c3e0*/  IMAD.MOV.U32 R153, RZ, RZ, R149 ;  /* 0x000000ffff997224 */ /* 0x000fe400078e0095 */
[-C--:B------:R-:W-:Y:S03]  /*1c3f0*/  HMMA.16816.F32.BF16 R20, R76, R92.reuse, R20 ;  /* 0x0000005c4c14723c */ /* 0x080fe60000041814 */
[----:B------:R-:W-:Y:S01]  /*1c400*/  IMAD.MOV.U32 R149, RZ, RZ, R148 ;  /* 0x000000ffff957224 */ /* 0x000fe200078e0094 */
[----:B------:R-:W-:Y:S01]  /*1c410*/  MUFU.EX2 R153, R153 ;  /* 0x0000009900997308 */ /* 0x000fe20000000800 */
[----:B------:R-:W-:Y:S03]  /*1c420*/  IMAD.MOV.U32 R148, RZ, RZ, R155 ;  /* 0x000000ffff947224 */ /* 0x000fe600078e009b */
[C---:B------:R-:W-:Y:S06]  /*1c430*/  HMMA.16816.F32.BF16 R24, R84.reuse, R92, R24 ;  /* 0x0000005c5418723c */ /* 0x040fec0000041818 */
[----:B------:R4:W1:Y:S02]  /*1c440*/  MUFU.EX2 R155, R73 ;  /* 0x00000049009b7308 */ /* 0x0008640000000800 */
[-C--:B------:R-:W-:Y:S08]  /*1c450*/  HMMA.16816.F32.BF16 R28, R84, R94.reuse, R28 ;  /* 0x0000005e541c723c */ /* 0x080ff0000004181c */
[C---:B------:R-:W-:Y:S01]  /*1c460*/  HMMA.16816.F32.BF16 R32, R76.reuse, R94, R32 ;  /* 0x0000005e4c20723c */ /* 0x040fe20000041820 */
[----:B------:R-:W1:Y:S03]  /*1c470*/  LDSM.16.MT88.4 R92, [R232+0xa800] ;  /* 0x00a80000e85c783b */ /* 0x000e660000004200 */
[----:B----4-:R-:W-:Y:S01]  /*1c480*/  FFMA.FTZ R73, R211, UR4, -R74 ;  /* 0x00000004d3497c23 */ /* 0x010fe2000801084a */
[----:B------:R-:W-:Y:S03]  /*1c490*/  IMAD.MOV.U32 R211, RZ, RZ, R210 ;  /* 0x000000ffffd37224 */ /* 0x000fe600078e00d2 */
[-C--:B--2---:R-:W-:Y:S03]  /*1c4a0*/  HMMA.16816.F32.BF16 R36, R76, R96.reuse, R36 ;  /* 0x000000604c24723c */ /* 0x084fe60000041824 */
[----:B------:R-:W-:Y:S02]  /*1c4b0*/  IMAD.MOV.U32 R210, RZ, RZ, R209 ;  /* 0x000000ffffd27224 */ /* 0x000fe400078e00d1 */
[----:B------:R-:W-:Y:S02]  /*1c4c0*/  IMAD.MOV.U32 R209, RZ, RZ, R129 ;  /* 0x000000ffffd17224 */ /* 0x000fe400078e0081 */
[----:B------:R-:W-:Y:S01]  /*1c4d0*/  IMAD.MOV.U32 R129, RZ, RZ, R128 ;  /* 0x000000ffff817224 */ /* 0x000fe200078e0080 */
[C---:B------:R-:W-:Y:S04]  /*1c4e0*/  HMMA.16816.F32.BF16 R40, R84.reuse, R96, R40 ;  /* 0x000000605428723c */ /* 0x040fe80000041828 */
[----:B------:R-:W-:Y:S02]  /*1c4f0*/  IMAD.MOV.U32 R128, RZ, RZ, R101 ;  /* 0x000000ffff807224 */ /* 0x000fe400078e0065 */
[----:B------:R-:W-:Y:S02]  /*1c500*/  IMAD.MOV.U32 R101, RZ, RZ, R192 ;  /* 0x000000ffff657224 */ /* 0x000fe400078e00c0 */
[-C--:B------:R-:W-:Y:S01]  /*1c510*/  HMMA.16816.F32.BF16 R44, R84, R98.reuse, R44 ;  /* 0x00000062542c723c */ /* 0x080fe2000004182c */
[----:B------:R2:W-:Y:S02]  /*1c520*/  MUFU.EX2 R192, R73 ;  /* 0x0000004900c07308 */ /* 0x0005e40000000800 */
[----:B------:R-:W-:Y:S02]  /*1c530*/  IMAD.MOV.U32 R215, RZ, RZ, R210 ;  /* 0x000000ffffd77224 */ /* 0x000fe400078e00d2 */
[----:B------:R-:W-:Y:S01]  /*1c540*/  FFMA.FTZ R101, R101, UR4, -R75 ;  /* 0x0000000465657c23 */ /* 0x000fe2000801084b */
[----:B------:R-:W-:Y:S02]  /*1c550*/  IMAD.MOV.U32 R213, RZ, RZ, R209 ;  /* 0x000000ffffd57224 */ /* 0x000fe400078e00d1 */
[C---:B------:R-:W-:Y:S04]  /*1c560*/  HMMA.16816.F32.BF16 R48, R76.reuse, R98, R48 ;  /* 0x000000624c30723c */ /* 0x040fe80000041830 */
[--C-:B------:R-:W-:Y:S04]  /*1c570*/  FFMA.FTZ R82, R213, UR4, -R74.reuse ;  /* 0x00000004d5527c23 */ /* 0x100fe8000801084a */
[-C--:B---3--:R-:W-:Y:S01]  /*1c580*/  HMMA.16816.F32.BF16 R52, R76, R88.reuse, R52 ;  /* 0x000000584c34723c */ /* 0x088fe20000041834 */
[----:B------:R-:W-:Y:S02]  /*1c590*/  MUFU.EX2 R120, R82 ;  /* 0x0000005200787308 */ /* 0x000fe40000000800 */
[----:B--2---:R-:W-:Y:S01]  /*1c5a0*/  FFMA.FTZ R73, R165, UR4, -R74 ;  /* 0x00000004a5497c23 */ /* 0x004fe2000801084a */
[----:B------:R-:W-:Y:S02]  /*1c5b0*/  IMAD.MOV.U32 R165, RZ, RZ, R164 ;  /* 0x000000ffffa57224 */ /* 0x000fe400078e00a4 */
[----:B------:R-:W-:Y:S02]  /*1c5c0*/  IMAD.MOV.U32 R164, RZ, RZ, R135 ;  /* 0x000000ffffa47224 */ /* 0x000fe400078e0087 */
[C---:B------:R-:W-:Y:S04]  /*1c5d0*/  HMMA.16816.F32.BF16 R56, R84.reuse, R88, R56 ;  /* 0x000000585438723c */ /* 0x040fe80000041838 */
[----:B------:R-:W-:Y:S02]  /*1c5e0*/  IMAD.MOV.U32 R210, RZ, RZ, R164 ;  /* 0x000000ffffd27224 */ /* 0x000fe400078e00a4 */
[----:B------:R-:W-:Y:S02]  /*1c5f0*/  IMAD.MOV.U32 R135, RZ, RZ, R134 ;  /* 0x000000ffff877224 */ /* 0x000fe400078e0086 */
[-C--:B------:R-:W-:Y:S01]  /*1c600*/  HMMA.16816.F32.BF16 R60, R84, R90.reuse, R60 ;  /* 0x0000005a543c723c */ /* 0x080fe2000004183c */
[----:B------:R-:W2:Y:S02]  /*1c610*/  LDSM.16.MT88.4 R84, [R233+0xa800] ;  /* 0x00a80000e954783b */ /* 0x000ea40000004200 */
[----:B------:R-:W-:Y:S02]  /*1c620*/  IMAD.MOV.U32 R164, RZ, RZ, R133 ;  /* 0x000000ffffa47224 */ /* 0x000fe400078e0085 */
[----:B------:R3:W-:Y:S01]  /*1c630*/  MUFU.EX2 R133, R243 ;  /* 0x000000f300857308 */ /* 0x0007e20000000800 */
[----:B------:R-:W-:Y:S02]  /*1c640*/  IMAD.MOV.U32 R209, RZ, RZ, R135 ;  /* 0x000000ffffd17224 */ /* 0x000fe400078e0087 */
[----:B------:R-:W-:Y:S04]  /*1c650*/  HMMA.16816.F32.BF16 R64, R76, R90, R64 ;  /* 0x0000005a4c40723c */ /* 0x000fe80000041840 */
[----:B------:R-:W-:Y:S03]  /*1c660*/  IMAD.MOV.U32 R134, RZ, RZ, R154 ;  /* 0x000000ffff867224 */ /* 0x000fe600078e009a */
[----:B------:R4:W-:Y:S01]  /*1c670*/  MUFU.EX2 R135, R249 ;  /* 0x000000f900877308 */ /* 0x0009e20000000800 */
[----:B-1----:R-:W-:Y:S02]  /*1c680*/  F2FP.BF16.F32.PACK_AB R76, R190, R189 ;  /* 0x000000bdbe4c723e */ /* 0x002fe400000010ff */
[----:B------:R-:W-:Y:S02]  /*1c690*/  F2FP.BF16.F32.PACK_AB R78, R193, R194 ;  /* 0x000000c2c14e723e */ /* 0x000fe400000010ff */
[----:B------:R-:W-:Y:S05]  /*1c6a0*/  F2FP.BF16.F32.PACK_AB R77, R155, R188 ;  /* 0x000000bc9b4d723e */ /* 0x000fea00000010ff */
[----:B------:R1:W2:Y:S01]  /*1c6b0*/  MUFU.EX2 R154, R73 ;  /* 0x00000049009a7308 */ /* 0x0002a20000000800 */
[----:B---3--:R3:W5:Y:S04]  /*1c6c0*/  LDL.LU R243, [R1+0xd4] ;  /* 0x0000d40001f37983 */ /* 0x0087680000300800 */
[----:B----4-:R3:W5:Y:S04]  /*1c6d0*/  LDL.LU R249, [R1+0xd0] ;  /* 0x0000d00001f97983 */ /* 0x0107680000300800 */
[----:B------:R-:W4:Y:S04]  /*1c6e0*/  LDL.LU R96, [R1+0xac] ;  /* 0x0000ac0001607983 */ /* 0x000f280000300800 */
[----:B------:R-:W3:Y:S01]  /*1c6f0*/  LDL.LU R89, [R1+0xb4] ;  /* 0x0000b40001597983 */ /* 0x000ee20000300800 */
[----:B-1----:R-:W-:Y:S01]  /*1c700*/  FFMA.FTZ R73, R211, UR4, -R75 ;  /* 0x00000004d3497c23 */ /* 0x002fe2000801084b */
[----:B------:R-:W-:Y:S01]  /*1c710*/  IMAD.MOV.U32 R211, RZ, RZ, R129 ;  /* 0x000000ffffd37224 */ /* 0x000fe200078e0081 */
[----:B--2---:R-:W-:Y:S01]  /*1c720*/  F2FP.BF16.F32.PACK_AB R79, R154, R192 ;  /* 0x000000c09a4f723e */ /* 0x004fe200000010ff */
[----:B------:R-:W2:Y:S01]  /*1c730*/  LDL.LU R88, [R1+0xb0] ;  /* 0x0000b00001587983 */ /* 0x000ea20000300800 */
[----:B------:R-:W-:Y:S02]  /*1c740*/  IMAD.MOV.U32 R129, RZ, RZ, R128 ;  /* 0x000000ffff817224 */ /* 0x000fe400078e0080 */
[----:B------:R-:W-:Y:S01]  /*1c750*/  FFMA.FTZ R83, R211, UR4, -R74 ;  /* 0x00000004d3537c23 */ /* 0x000fe2000801084a */
[----:B------:R-:W-:Y:S01]  /*1c760*/  IMAD.MOV.U32 R128, RZ, RZ, R132 ;  /* 0x000000ffff807224 */ /* 0x000fe200078e0084 */
[----:B------:R1:W5:Y:S01]  /*1c770*/  LDL.LU R237, [R1+0xcc] ;  /* 0x0000cc0001ed7983 */ /* 0x0003620000300800 */
[----:B------:R1:W-:Y:S01]  /*1c780*/  MUFU.EX2 R132, R73 ;  /* 0x0000004900847308 */ /* 0x0003e20000000800 */
[----:B------:R-:W-:Y:S01]  /*1c790*/  FFMA.FTZ R100, R129, UR4, -R74 ;  /* 0x0000000481647c23 */ /* 0x000fe2000801084a */
[----:B------:R-:W-:Y:S02]  /*1c7a0*/  IMAD.MOV.U32 R213, RZ, RZ, R128 ;  /* 0x000000ffffd57224 */ /* 0x000fe400078e0080 */
[----:B------:R-:W-:Y:S02]  /*1c7b0*/  IMAD.MOV.U32 R211, RZ, RZ, R209 ;  /* 0x000000ffffd37224 */ /* 0x000fe400078e00d1 */
[----:B------:R-:W-:Y:S02]  /*1c7c0*/  IMAD.MOV.U32 R128, RZ, RZ, R116 ;  /* 0x000000ffff807224 */ /* 0x000fe400078e0074 */
[----:B------:R-:W-:Y:S01]  /*1c7d0*/  FFMA.FTZ R116, R118, UR4, -R74 ;  /* 0x0000000476747c23 */ /* 0x000fe2000801084a */
[----:B------:R-:W-:Y:S02]  /*1c7e0*/  IMAD.MOV.U32 R209, RZ, RZ, R164 ;  /* 0x000000ffffd17224 */ /* 0x000fe400078e00a4 */
[----:B------:R-:W-:Y:S01]  /*1c7f0*/  FFMA.FTZ R118, R122, UR4, -R74 ;  /* 0x000000047a767c23 */ /* 0x000fe2000801084a */
[----:B------:R-:W-:Y:S02]  /*1c800*/  IMAD.MOV.U32 R164, RZ, RZ, R160 ;  /* 0x000000ffffa47224 */ /* 0x000fe400078e00a0 */
[----:B------:R-:W-:Y:S01]  /*1c810*/  FFMA.FTZ R122, R72, UR4, -R74 ;  /* 0x00000004487a7c23 */ /* 0x000fe2000801084a */
[----:B------:R-:W-:Y:S02]  /*1c820*/  IMAD.MOV.U32 R160, RZ, RZ, R148 ;  /* 0x000000ffffa07224 */ /* 0x000fe400078e0094 */
[----:B------:R-:W-:Y:S01]  /*1c830*/  FFMA.FTZ R148, R71, UR4, -R74 ;  /* 0x0000000447947c23 */ /* 0x000fe2000801084a */
[--C-:B------:R-:W-:Y:S01]  /*1c840*/  FFMA.FTZ R71, R213, UR4, -R75.reuse ;  /* 0x00000004d5477c23 */ /* 0x100fe2000801084b */
[----:B------:R-:W-:Y:S01]  /*1c850*/  F2FP.BF16.F32.PACK_AB R72, R152, R153 ;  /* 0x000000999848723e */ /* 0x000fe200000010ff */
[----:B------:R-:W-:Y:S01]  /*1c860*/  MUFU.EX2 R121, R83 ;  /* 0x0000005300797308 */ /* 0x000fe20000000800 */
[--C-:B-1----:R-:W-:Y:S01]  /*1c870*/  FFMA.FTZ R73, R165, UR4, -R75.reuse ;  /* 0x00000004a5497c23 */ /* 0x102fe2000801084b */
[----:B------:R-:W-:Y:S01]  /*1c880*/  IMAD.MOV.U32 R165, RZ, RZ, R134 ;  /* 0x000000ffffa57224 */ /* 0x000fe200078e0086 */
[----:B------:R-:W-:Y:S01]  /*1c890*/  F2FP.BF16.F32.PACK_AB R74, R135, R133 ;  /* 0x00000085874a723e */ /* 0x000fe200000010ff */
[----:B------:R-:W-:Y:S02]  /*1c8a0*/  IMAD.MOV.U32 R218, RZ, RZ, R164 ;  /* 0x000000ffffda7224 */ /* 0x000fe400078e00a4 */
[----:B------:R-:W-:Y:S04]  /*1c8b0*/  IMAD.MOV.U32 R164, RZ, RZ, R160 ;  /* 0x000000ffffa47224 */ /* 0x000fe800078e00a0 */
[----:B------:R1:W1:Y:S10]  /*1c8c0*/  MUFU.EX2 R134, R73 ;  /* 0x0000004900867308 */ /* 0x0002740000000800 */
[----:B------:R-:W-:Y:S10]  /*1c8d0*/  MUFU.EX2 R119, R100 ;  /* 0x0000006400777308 */ /* 0x000ff40000000800 */
[----:B------:R1:W-:Y:S02]  /*1c8e0*/  MUFU.EX2 R100, R241 ;  /* 0x000000f100647308 */ /* 0x0003e40000000800 */
[----:B-1----:R-:W-:Y:S01]  /*1c8f0*/  FFMA.FTZ R73, R215, UR4, -R75 ;  /* 0x00000004d7497c23 */ /* 0x002fe2000801084b */
[----:B------:R-:W-:Y:S07]  /*1c900*/  IMAD.MOV.U32 R215, RZ, RZ, R209 ;  /* 0x000000ffffd77224 */ /* 0x000fee00078e00d1 */
[----:B------:R1:W-:Y:S01]  /*1c910*/  MUFU.EX2 R129, R73 ;  /* 0x0000004900817308 */ /* 0x0003e20000000800 */
[----:B------:R-:W1:Y:S02]  /*1c920*/  S2R R241, SR_TID.X ;  /* 0x0000000000f17919 */ /* 0x000e640000002100 */
[----:B-1----:R-:W-:Y:S01]  /*1c930*/  FFMA.FTZ R73, R210, UR4, -R75 ;  /* 0x00000004d2497c23 */ /* 0x002fe2000801084b */
[----:B------:R-:W-:Y:S02]  /*1c940*/  IMAD.MOV.U32 R210, RZ, RZ, R165 ;  /* 0x000000ffffd27224 */ /* 0x000fe400078e00a5 */
[----:B------:R-:W-:Y:S02]  /*1c950*/  IMAD.MOV.U32 R165, RZ, RZ, R161 ;  /* 0x000000ffffa57224 */ /* 0x000fe400078e00a1 */
[----:B------:R-:W-:Y:S02]  /*1c960*/  IMAD.MOV.U32 R161, RZ, RZ, R149 ;  /* 0x000000ffffa17224 */ /* 0x000fe400078e0095 */
[----:B------:R-:W-:Y:S02]  /*1c970*/  IMAD.MOV.U32 R149, RZ, RZ, R144 ;  /* 0x000000ffff957224 */ /* 0x000fe400078e0090 */
[----:B------:R-:W-:Y:S02]  /*1c980*/  IMAD.MOV.U32 R144, RZ, RZ, R127 ;  /* 0x000000ffff907224 */ /* 0x000fe400078e007f */
[----:B------:R-:W-:Y:S02]  /*1c990*/  IMAD.MOV.U32 R127, RZ, RZ, R126 ;  /* 0x000000ffff7f7224 */ /* 0x000fe400078e007e */
[----:B------:R-:W-:Y:S02]  /*1c9a0*/  IMAD.MOV.U32 R126, RZ, RZ, R130 ;  /* 0x000000ffff7e7224 */ /* 0x000fe400078e0082 */
[----:B------:R1:W4:Y:S01]  /*1c9b0*/  MUFU.EX2 R130, R73 ;  /* 0x0000004900827308 */ /* 0x0003220000000800 */
[----:B------:R-:W-:Y:S02]  /*1c9c0*/  IMAD.MOV.U32 R160, RZ, RZ, R144 ;  /* 0x000000ffffa07224 */ /* 0x000fe400078e0090 */
[----:B------:R-:W-:Y:S02]  /*1c9d0*/  IMAD.MOV.U32 R144, RZ, RZ, R126 ;  /* 0x000000ffff907224 */ /* 0x000fe400078e007e */
[----:B------:R-:W-:Y:S02]  /*1c9e0*/  IMAD.MOV.U32 R217, RZ, RZ, R165 ;  /* 0x000000ffffd97224 */ /* 0x000fe400078e00a5 */
[----:B------:R-:W-:Y:S03]  /*1c9f0*/  IMAD.MOV.U32 R165, RZ, RZ, R160 ;  /* 0x000000ffffa57224 */ /* 0x000fe600078e00a0 */
[----:B------:R-:W-:Y:S01]  /*1ca00*/  MUFU.EX2 R126, R108 ;  /* 0x0000006c007e7308 */ /* 0x000fe20000000800 */
[----:B------:R-:W-:Y:S01]  /*1ca10*/  IMAD.MOV.U32 R160, RZ, RZ, R112 ;  /* 0x000000ffffa07224 */ /* 0x000fe200078e0070 */
[----:B------:R-:W-:Y:S01]  /*1ca20*/  LOP3.LUT R241, R241, 0x8, RZ, 0xc0, !PT ;  /* 0x00000008f1f17812 */ /* 0x000fe200078ec0ff */
[----:B------:R-:W-:Y:S02]  /*1ca30*/  IMAD.MOV.U32 R230, RZ, RZ, R161 ;  /* 0x000000ffffe67224 */ /* 0x000fe400078e00a1 */
[----:B------:R-:W-:Y:S02]  /*1ca40*/  IMAD.MOV.U32 R161, RZ, RZ, R149 ;  /* 0x000000ffffa17224 */ /* 0x000fe400078e0095 */
[----:B------:R-:W-:Y:S03]  /*1ca50*/  IMAD.MOV.U32 R149, RZ, RZ, R127 ;  /* 0x000000ffff957224 */ /* 0x000fe600078e007f */
[----:B------:R-:W-:Y:S01]  /*1ca60*/  MUFU.EX2 R112, R234 ;  /* 0x000000ea00707308 */ /* 0x000fe20000000800 */
[----:B-1----:R-:W-:Y:S01]  /*1ca70*/  F2FP.BF16.F32.PACK_AB R73, R134, R132 ;  /* 0x000000848649723e */ /* 0x002fe200000010ff */
[----:B------:R-:W-:Y:S02]  /*1ca80*/  IMAD.MOV.U32 R209, RZ, RZ, R161 ;  /* 0x000000ffffd17224 */ /* 0x000fe400078e00a1 */
[----:B------:R-:W-:Y:S02]  /*1ca90*/  IMAD.MOV.U32 R161, RZ, RZ, R117 ;  /* 0x000000ffffa17224 */ /* 0x000fe400078e0075 */
[----:B------:R-:W-:Y:S04]  /*1caa0*/  IMAD.MOV.U32 R213, RZ, RZ, R210 ;  /* 0x000000ffffd57224 */ /* 0x000fe800078e00d2 */
[----:B------:R1:W-:Y:S01]  /*1cab0*/  MUFU.EX2 R117, R236 ;  /* 0x000000ec00757308 */ /* 0x0003e20000000800 */
[----:B------:R-:W-:Y:S02]  /*1cac0*/  IMAD.MOV.U32 R210, RZ, RZ, R164 ;  /* 0x000000ffffd27224 */ /* 0x000fe400078e00a4 */
[----:B------:R-:W-:Y:S01]  /*1cad0*/  FADD.FTZ R82, R213, R215 ;  /* 0x000000d7d5527221 */ /* 0x000fe20000010000 */
[----:B------:R-:W-:Y:S02]  /*1cae0*/  IMAD.MOV.U32 R164, RZ, RZ, R149 ;  /* 0x000000ffffa47224 */ /* 0x000fe400078e0095 */
[----:B------:R-:W-:Y:S02]  /*1caf0*/  IMAD.MOV.U32 R149, RZ, RZ, R113 ;  /* 0x000000ffff957224 */ /* 0x000fe400078e0071 */
[----:B------:R-:W-:Y:S02]  /*1cb00*/  FADD.FTZ R82, R165, R82 ;  /* 0x00000052a5527221 */ /* 0x000fe40000010000 */
[----:B------:R-:W-:Y:S10]  /*1cb10*/  MUFU.EX2 R127, R106 ;  /* 0x0000006a007f7308 */ /* 0x000ff40000000800 */
[----:B------:R-:W-:Y:S01]  /*1cb20*/  MUFU.EX2 R106, R139 ;  /* 0x0000008b006a7308 */ /* 0x000fe20000000800 */
[----:B-1----:R1:W5:Y:S04]  /*1cb30*/  LDL.LU R236, [R1+0xc8] ;  /* 0x0000c80001ec7983 */ /* 0x0023680000300800 */
[----:B------:R1:W5:Y:S05]  /*1cb40*/  LDL.LU R234, [R1+0xc4] ;  /* 0x0000c40001ea7983 */ /* 0x00036a0000300800 */
[----:B------:R-:W-:Y:S10]  /*1cb50*/  MUFU.EX2 R108, R107 ;  /* 0x0000006b006c7308 */ /* 0x000ff40000000800 */
[----:B------:R-:W-:Y:S10]  /*1cb60*/  MUFU.EX2 R107, R138 ;  /* 0x0000008a006b7308 */ /* 0x000ff40000000800 */
[----:B------:R-:W-:Y:S10]  /*1cb70*/  MUFU.EX2 R113, R101 ;  /* 0x0000006500717308 */ /* 0x000ff40000000800 */
[----:B------:R-:W-:Y:S01]  /*1cb80*/  MUFU.EX2 R101, R116 ;  /* 0x0000007400657308 */ /* 0x000fe20000000800 */
[----:B----4-:R-:W-:Y:S01]  /*1cb90*/  FFMA.FTZ R3, R3, R96, R102 ;  /* 0x0000006003037223 */ /* 0x010fe20000010066 */
[----:B------:R-:W-:Y:S01]  /*1cba0*/  FFMA.FTZ R102, R128, UR4, -R75 ;  /* 0x0000000480667c23 */ /* 0x000fe2000801084b */
[----:B------:R-:W-:Y:S01]  /*1cbb0*/  F2FP.BF16.F32.PACK_AB R75, R130, R129 ;  /* 0x00000081824b723e */ /* 0x000fe200000010ff */
[----:B------:R-:W4:Y:S01]  /*1cbc0*/  LDSM.16.MT88.4 R96, [R136+0x2800] ;  /* 0x002800008860783b */ /* 0x000f220000004200 */
[----:B---3--:R-:W-:Y:S05]  /*1cbd0*/  FFMA.FTZ R0, R0, R89, R110 ;  /* 0x0000005900007223 */ /* 0x008fea000001006e */
[----:B------:R-:W-:Y:S01]  /*1cbe0*/  MUFU.EX2 R128, R105 ;  /* 0x0000006900807308 */ /* 0x000fe20000000800 */
[----:B--2---:R-:W-:Y:S01]  /*1cbf0*/  FFMA.FTZ R103, R2, R88, R103 ;  /* 0x0000005802677223 */ /* 0x004fe20000010067 */
[-C--:B------:R-:W-:Y:S01]  /*1cc00*/  HMMA.16816.F32.BF16 R4, R72, R92.reuse, R4 ;  /* 0x0000005c4804723c */ /* 0x080fe20000041804 */
[----:B------:R-:W2:Y:S07]  /*1cc10*/  LDSM.16.MT88.4 R88, [R81+0x2800] ;  /* 0x002800005158783b */ /* 0x000eae0000004200 */
[----:B------:R-:W-:Y:S01]  /*1cc20*/  MUFU.EX2 R105, R141 ;  /* 0x0000008d00697308 */ /* 0x000fe20000000800 */
[----:B------:R-:W-:Y:S01]  /*1cc30*/  FADD.FTZ R2, R111, R3 ;  /* 0x000000036f027221 */ /* 0x000fe20000010000 */
[----:B------:R-:W-:Y:S01]  /*1cc40*/  FADD.FTZ R3, R114, R0 ;  /* 0x0000000072037221 */ /* 0x000fe20000010000 */
[----:B------:R-:W-:Y:S01]  /*1cc50*/  FADD.FTZ R0, R230, R103 ;  /* 0x00000067e6007221 */ /* 0x000fe20000010000 */
[C---:B------:R-:W-:Y:S06]  /*1cc60*/  HMMA.16816.F32.BF16 R8, R76.reuse, R92, R8 ;  /* 0x0000005c4c08723c */ /* 0x040fec0000041808 */
[----:B------:R3:W-:Y:S01]  /*1cc70*/  MUFU.EX2 R111, R71 ;  /* 0x00000047006f7308 */ /* 0x0007e20000000800 */
[----:B------:R-:W-:Y:S01]  /*1cc80*/  FADD.FTZ R2, R218, R2 ;  /* 0x00000002da027221 */ /* 0x000fe20000010000 */
[----:B------:R-:W-:Y:S01]  /*1cc90*/  FADD.FTZ R3, R217, R3 ;  /* 0x00000003d9037221 */ /* 0x000fe20000010000 */
[-C--:B------:R-:W-:Y:S07]  /*1cca0*/  HMMA.16816.F32.BF16 R12, R76, R94.reuse, R12 ;  /* 0x0000005e4c0c723c */ /* 0x080fee000004180c */
[----:B------:R1:W-:Y:S01]  /*1ccb0*/  MUFU.EX2 R114, R242 ;  /* 0x000000f200727308 */ /* 0x0003e20000000800 */
[C---:B------:R-:W-:Y:S01]  /*1ccc0*/  HMMA.16816.F32.BF16 R16, R72.reuse, R94, R16 ;  /* 0x0000005e4810723c */ /* 0x040fe20000041810 */
[----:B------:R-:W-:Y:S08]  /*1ccd0*/  LDSM.16.MT88.4 R92, [R233+0xb000] ;  /* 0x00b00000e95c783b */ /* 0x000ff00000004200 */
[----:B------:R-:W-:Y:S01]  /*1cce0*/  MUFU.EX2 R110, R102 ;  /* 0x00000066006e7308 */ /* 0x000fe20000000800 */
[----:B---3--:R-:W-:Y:S01]  /*1ccf0*/  FADD.FTZ R71, R211, R0 ;  /* 0x00000000d3477221 */ /* 0x008fe20000010000 */
[----:B------:R-:W-:Y:S01]  /*1cd00*/  FADD.FTZ R0, R210, R2 ;  /* 0x00000002d2007221 */ /* 0x000fe20000010000 */
[----:B------:R-:W-:Y:S01]  /*1cd10*/  FADD.FTZ R2, R209, R3 ;  /* 0x00000003d1027221 */ /* 0x000fe20000010000 */
[-C--:B------:R-:W-:Y:S03]  /*1cd20*/  HMMA.16816.F32.BF16 R20, R72, R84.reuse, R20 ;  /* 0x000000544814723c */ /* 0x080fe60000041814 */
[----:B------:R-:W-:Y:S01]  /*1cd30*/  FADD.FTZ R3, R161, R0 ;  /* 0x00000000a1037221 */ /* 0x000fe20000010000 */
[----:B------:R-:W-:Y:S02]  /*1cd40*/  IMAD.MOV.U32 R161, RZ, RZ, R144 ;  /* 0x000000ffffa17224 */ /* 0x000fe400078e0090 */
[----:B------:R-:W-:Y:S01]  /*1cd50*/  FADD.FTZ R0, R169, R2 ;  /* 0x00000002a9007221 */ /* 0x000fe20000010000 */
[----:B------:R-:W-:Y:S01]  /*1cd60*/  FADD.FTZ R2, R143, R82 ;  /* 0x000000528f027221 */ /* 0x000fe20000010000 */
[----:B------:R-:W-:Y:S01]  /*1cd70*/  FADD.FTZ R3, R160, R3 ;  /* 0x00000003a0037221 */ /* 0x000fe20000010000 */
[C---:B------:R-:W-:Y:S01]  /*1cd80*/  HMMA.16816.F32.BF16 R24, R76.reuse, R84, R24 ;  /* 0x000000544c18723c */ /* 0x040fe20000041818 */
[----:B------:R-:W-:Y:S01]  /*1cd90*/  MUFU.EX2 R102, R122 ;  /* 0x0000007a00667308 */ /* 0x000fe20000000800 */
[----:B-1----:R-:W-:Y:S02]  /*1cda0*/  IMAD.MOV.U32 R242, RZ, RZ, 0x40 ;  /* 0x00000040fff27424 */ /* 0x002fe400078e00ff */
[----:B------:R-:W-:Y:S02]  /*1cdb0*/  IMAD.MOV.U32 R160, RZ, RZ, R145 ;  /* 0x000000ffffa07224 */ /* 0x000fe400078e0091 */
[----:B------:R-:W-:Y:S01]  /*1cdc0*/  FADD.FTZ R0, R147, R0 ;  /* 0x0000000093007221 */ /* 0x000fe20000010000 */
[----:B------:R-:W-:Y:S01]  /*1cdd0*/  FADD.FTZ R83, R146, R2 ;  /* 0x0000000292537221 */ /* 0x000fe20000010000 */
[----:B------:R-:W-:Y:S01]  /*1cde0*/  FADD.FTZ R71, R164, R71 ;  /* 0x00000047a4477221 */ /* 0x000fe20000010000 */
[-C--:B------:R-:W-:Y:S01]  /*1cdf0*/  HMMA.16816.F32.BF16 R28, R76, R86.reuse, R28 ;  /* 0x000000564c1c723c */ /* 0x080fe2000004181c */
[----:B------:R-:W-:Y:S01]  /*1ce00*/  LDSM.16.MT88.4 R144, [R232+0xb800] ;  /* 0x00b80000e890783b */ /* 0x000fe20000004200 */
[----:B------:R-:W1:Y:S01]  /*1ce10*/  MUFU.EX2 R103, R118 ;  /* 0x0000007600677308 */ /* 0x000e620000000800 */
[----:B------:R-:W-:Y:S01]  /*1ce20*/  FADD.FTZ R71, R142, R71 ;  /* 0x000000478e477221 */ /* 0x000fe20000010000 */
[----:B------:R-:W-:Y:S01]  /*1ce30*/  FADD.FTZ R0, R160, R0 ;  /* 0x00000000a0007221 */ /* 0x000fe20000010000 */
[----:B------:R-:W-:Y:S02]  /*1ce40*/  IMAD.MOV.U32 R209, RZ, RZ, R199 ;  /* 0x000000ffffd17224 */ /* 0x000fe400078e00c7 */
[----:B------:R-:W-:Y:S01]  /*1ce50*/  FADD.FTZ R83, R175, R83 ;  /* 0x00000053af537221 */ /* 0x000fe20000010000 */
[----:B------:R-:W-:Y:S01]  /*1ce60*/  IMAD.MOV.U32 R160, RZ, RZ, R197 ;  /* 0x000000ffffa07224 */ /* 0x000fe200078e00c5 */
[C---:B------:R-:W-:Y:S01]  /*1ce70*/  HMMA.16816.F32.BF16 R32, R72.reuse, R86, R32 ;  /* 0x000000564820723c */ /* 0x040fe20000041820 */
[----:B------:R-:W3:Y:S03]  /*1ce80*/  LDSM.16.MT88.4 R84, [R232+0xb000] ;  /* 0x00b00000e854783b */ /* 0x000ee60000004200 */
[----:B------:R-:W-:Y:S01]  /*1ce90*/  FADD.FTZ R2, R174, R71 ;  /* 0x00000047ae027221 */ /* 0x000fe20000010000 */
[----:B------:R-:W-:Y:S01]  /*1cea0*/  FADD.FTZ R71, R161, R3 ;  /* 0x00000003a1477221 */ /* 0x000fe20000010000 */
[----:B------:R-:W-:Y:S01]  /*1ceb0*/  FADD.FTZ R3, R170, R0 ;  /* 0x00000000aa037221 */ /* 0x000fe20000010000 */
[----:B------:R-:W-:Y:S01]  /*1cec0*/  IMAD.MOV.U32 R161, RZ, RZ, R149 ;  /* 0x000000ffffa17224 */ /* 0x000fe200078e0095 */
[-C--:B----4-:R-:W-:Y:S01]  /*1ced0*/  HMMA.16816.F32.BF16 R36, R72, R96.reuse, R36 ;  /* 0x000000604824723c */ /* 0x090fe20000041824 */
[----:B------:R-:W-:Y:S02]  /*1cee0*/  LDSM.16.MT88.4 R140, [R233+0xb800] ;  /* 0x00b80000e98c783b */ /* 0x000fe40000004200 */
[----:B------:R-:W-:Y:S01]  /*1cef0*/  FADD.FTZ R3, R166, R3 ;  /* 0x00000003a6037221 */ /* 0x000fe20000010000 */
[----:B-1----:R-:W-:Y:S01]  /*1cf00*/  F2FP.BF16.F32.PACK_AB R197, R103, R101 ;  /* 0x0000006567c5723e */ /* 0x002fe200000010ff */
[----:B------:R-:W-:Y:S01]  /*1cf10*/  FADD.FTZ R71, R198, R71 ;  /* 0x00000047c6477221 */ /* 0x000fe20000010000 */
[----:B------:R-:W-:Y:S01]  /*1cf20*/  F2FP.BF16.F32.PACK_AB R198, R105, R104 ;  /* 0x0000006869c6723e */ /* 0x000fe200000010ff */
        /* <DEDUP_REMOVED lines=8> */
[----:B------:R-:W-:Y:S01]  /*1cfb0*/  F2FP.BF16.F32.PACK_AB R196, R106, R107 ;  /* 0x0000006b6ac4723e */ /* 0x000fe200000010ff */
[----:B------:R-:W-:Y:S03]  /*1cfc0*/  FADD.FTZ R0, R173, R82 ;  /* 0x00000052ad007221 */ /* 0x000fe60000010000 */
[C---:B------:R-:W-:Y:S01]  /*1cfd0*/  HMMA.16816.F32.BF16 R48, R72.reuse, R98, R48 ;  /* 0x000000624830723c */ /* 0x040fe20000041830 */
[----:B------:R-:W1:Y:S07]  /*1cfe0*/  LDSM.16.MT88.4 R96, [R136+0x3000] ;  /* 0x003000008860783b */ /* 0x000e6e0000004200 */
        /* <DEDUP_REMOVED lines=13> */
[-C--:B---3--:R-:W-:Y:S08]  /*1d0c0*/  HMMA.16816.F32.BF16 R4, R72, R84.reuse, R4 ;  /* 0x000000544804723c */ /* 0x088ff00000041804 */
[C---:B------:R-:W-:Y:S01]  /*1d0d0*/  HMMA.16816.F32.BF16 R8, R76.reuse, R84, R8 ;  /* 0x000000544c08723c */ /* 0x040fe20000041808 */
[----:B------:R3:W-:Y:S07]  /*1d0e0*/  MUFU.EX2 R84, R137 ;  /* 0x0000008900547308 */ /* 0x0007ee0000000800 */
[-C--:B------:R-:W-:Y:S03]  /*1d0f0*/  HMMA.16816.F32.BF16 R12, R76, R86.reuse, R12 ;  /* 0x000000564c0c723c */ /* 0x080fe6000004180c */
[----:B------:R-:W4:Y:S05]  /*1d100*/  MUFU.EX2 R85, R131 ;  /* 0x0000008300557308 */ /* 0x000f2a0000000800 */
[C---:B------:R-:W-:Y:S05]  /*1d110*/  HMMA.16816.F32.BF16 R16, R72.reuse, R86, R16 ;  /* 0x000000564810723c */ /* 0x040fea0000041810 */
[----:B------:R1:W-:Y:S01]  /*1d120*/  MUFU.EX2 R86, R238 ;  /* 0x000000ee00567308 */ /* 0x0003e20000000800 */
[----:B---3--:R-:W3:Y:S02]  /*1d130*/  LDSM.16.MT88.4 R136, [R136+0x3800] ;  /* 0x003800008888783b */ /* 0x008ee40000004200 */
[-C--:B------:R-:W-:Y:S07]  /*1d140*/  HMMA.16816.F32.BF16 R20, R72, R92.reuse, R20 ;  /* 0x0000005c4814723c */ /* 0x080fee0000041814 */
[----:B------:R-:W-:Y:S01]  /*1d150*/  MUFU.EX2 R87, R124 ;  /* 0x0000007c00577308 */ /* 0x000fe20000000800 */
[----:B----4-:R-:W-:Y:S01]  /*1d160*/  F2FP.BF16.F32.PACK_AB R151, R84, R85 ;  /* 0x000000555497723e */ /* 0x010fe200000010ff */
[C---:B------:R-:W-:Y:S08]  /*1d170*/  HMMA.16816.F32.BF16 R24, R76.reuse, R92, R24 ;  /* 0x0000005c4c18723c */ /* 0x040ff00000041818 */
[----:B------:R-:W4:Y:S01]  /*1d180*/  MUFU.EX2 R92, R123 ;  /* 0x0000007b005c7308 */ /* 0x000f220000000800 */
[----:B-1----:R-:W1:Y:S01]  /*1d190*/  S2R R238, SR_TID.X ;  /* 0x0000000000ee7919 */ /* 0x002e620000002100 */
[-C--:B------:R-:W-:Y:S08]  /*1d1a0*/  HMMA.16816.F32.BF16 R28, R76, R94.reuse, R28 ;  /* 0x0000005e4c1c723c */ /* 0x080ff0000004181c */
[----:B------:R-:W3:Y:S01]  /*1d1b0*/  MUFU.EX2 R93, R239 ;  /* 0x000000ef005d7308 */ /* 0x000ee20000000800 */
[C---:B------:R-:W-:Y:S09]  /*1d1c0*/  HMMA.16816.F32.BF16 R32, R72.reuse, R94, R32 ;  /* 0x0000005e4820723c */ /* 0x040ff20000041820 */
[----:B------:R2:W1:Y:S01]  /*1d1d0*/  MUFU.EX2 R94, R240 ;  /* 0x000000f0005e7308 */ /* 0x0004620000000800 */
[----:B----4-:R-:W-:Y:S01]  /*1d1e0*/  F2FP.BF16.F32.PACK_AB R149, R87, R92 ;  /* 0x0000005c5795723e */ /* 0x010fe200000010ff */
[-C--:B------:R-:W-:Y:S08]  /*1d1f0*/  HMMA.16816.F32.BF16 R36, R72, R96.reuse, R36 ;  /* 0x000000604824723c */ /* 0x080ff00000041824 */
[C---:B------:R-:W-:Y:S01]  /*1d200*/  HMMA.16816.F32.BF16 R40, R76.reuse, R96, R40 ;  /* 0x000000604c28723c */ /* 0x040fe20000041828 */
[----:B--2---:R-:W2:Y:S07]  /*1d210*/  S2R R240, SR_TID.X ;  /* 0x0000000000f07919 */ /* 0x004eae0000002100 */
[-C--:B------:R-:W-:Y:S08]  /*1d220*/  HMMA.16816.F32.BF16 R44, R76, R98.reuse, R44 ;  /* 0x000000624c2c723c */ /* 0x080ff0000004182c */
[C---:B------:R-:W-:Y:S08]  /*1d230*/  HMMA.16816.F32.BF16 R48, R72.reuse, R98, R48 ;  /* 0x000000624830723c */ /* 0x040ff00000041830 */
[-C--:B------:R-:W-:Y:S08]  /*1d240*/  HMMA.16816.F32.BF16 R52, R72, R88.reuse, R52 ;  /* 0x000000584834723c */ /* 0x080ff00000041834 */
[C---:B------:R-:W-:Y:S04]  /*1d250*/  HMMA.16816.F32.BF16 R56, R76.reuse, R88, R56 ;  /* 0x000000584c38723c */ /* 0x040fe80000041838 */
[----:B--2---:R-:W-:Y:S04]  /*1d260*/  IMAD.SHL.U32 R240, R240, 0x40, RZ ;  /* 0x00000040f0f07824 */ /* 0x004fe800078e00ff */
[-C--:B------:R-:W-:Y:S01]  /*1d270*/  HMMA.16816.F32.BF16 R60, R76, R90.reuse, R60 ;  /* 0x0000005a4c3c723c */ /* 0x080fe2000004183c */
[----:B------:R1:W2:Y:S02]  /*1d280*/  MUFU.EX2 R77, R148 ;  /* 0x00000094004d7308 */ /* 0x0002a40000000800 */
[----:B------:R-:W-:Y:S01]  /*1d290*/  FADD.FTZ R76, R150, R0 ;  /* 0x00000000964c7221 */ /* 0x000fe20000010000 */
[----:B---3--:R-:W-:Y:S01]  /*1d2a0*/  F2FP.BF16.F32.PACK_AB R150, R86, R93 ;  /* 0x0000005d5696723e */ /* 0x008fe200000010ff */
[----:B------:R-:W-:Y:S01]  /*1d2b0*/  FADD.FTZ R0, R171, R71 ;  /* 0x00000047ab007221 */ /* 0x000fe20000010000 */
[----:B------:R-:W-:Y:S01]  /*1d2c0*/  FADD.FTZ R71, R163, R2 ;  /* 0x00000002a3477221 */ /* 0x000fe20000010000 */
[----:B------:R-:W-:Y:S01]  /*1d2d0*/  FADD.FTZ R2, R229, R76 ;  /* 0x0000004ce5027221 */ /* 0x000fe20000010000 */
[----:B------:R-:W-:Y:S04]  /*1d2e0*/  HMMA.16816.F32.BF16 R64, R72, R90, R64 ;  /* 0x0000005a4840723c */ /* 0x000fe80000041840 */
[----:B------:R-:W-:Y:S01]  /*1d2f0*/  FADD.FTZ R0, R209, R0 ;  /* 0x00000000d1007221 */ /* 0x000fe20000010000 */
[----:B------:R-:W-:Y:S01]  /*1d300*/  FADD.FTZ R2, R162, R2 ;  /* 0x00000002a2027221 */ /* 0x000fe20000010000 */
[----:B------:R-:W-:Y:S03]  /*1d310*/  LOP3.LUT R239, R240, 0x400, RZ, 0xc0, !PT ;  /* 0x00000400f0ef7812 */ /* 0x000fe600078ec0ff */
[----:B------:R-:W-:Y:S01]  /*1d320*/  FADD.FTZ R2, R227, R2 ;  /* 0x00000002e3027221 */ /* 0x000fe20000010000 */
[----:B-1----:R-:W-:Y:S02]  /*1d330*/  F2FP.BF16.F32.PACK_AB R148, R94, R100 ;  /* 0x000000645e94723e */ /* 0x002fe400000010ff */
[----:B--2---:R-:W-:Y:S05]  /*1d340*/  F2FP.BF16.F32.PACK_AB R199, R77, R102 ;  /* 0x000000664dc7723e */ /* 0x004fea00000010ff */
        /* <DEDUP_REMOVED lines=101> */
[----:B------:R-:W-:Y:S01]  /*1d9a0*/  FADD.FTZ R2, R86, R2 ;  /* 0x0000000256027221 */ /* 0x000fe20000010000 */
[----:B------:R-:W-:Y:S01]  /*1d9b0*/  FADD.FTZ R0, R84, R0 ;  /* 0x0000000054007221 */ /* 0x000fe20000010000 */
[----:B------:R-:W-:Y:S01]  /*1d9c0*/  IMAD.MOV.U32 R132, RZ, RZ, R69 ;  /* 0x000000ffff847224 */ /* 0x000fe200078e0045 */
[----:B------:R1:W-:Y:S04]  /*1d9d0*/  STL [R1+0xb4], R3 ;  /* 0x0000b40301007387 */ /* 0x0003e80000100800 */
[----:B------:R2:W-:Y:S04]  /*1d9e0*/  STL [R1+0x20], R2 ;  /* 0x0000200201007387 */ /* 0x0005e80000100800 */
[----:B------:R3:W-:Y:S01]  /*1d9f0*/  STL [R1+0xb0], R0 ;  /* 0x0000b00001007387 */ /* 0x0007e20000100800 */
[----:B-1----:R-:W-:Y:S02]  /*1da00*/  IMAD.MOV.U32 R3, RZ, RZ, R70 ;  /* 0x000000ffff037224 */ /* 0x002fe400078e0046 */
[----:B--2---:R-:W-:Y:S01]  /*1da10*/  IMAD.MOV.U32 R2, RZ, RZ, R80 ;  /* 0x000000ffff027224 */ /* 0x004fe200078e0050 */
[----:B------:R-:W-:Y:S06]  /*1da20*/  BRA.U UP0, `(.L_x_818) ;  /* 0xffffff8d00007547 */ /* 0x000fec000b83ffff */
.L_x_817:
[----:B------:R-:W2:Y:S01]  /*1da30*/  LDL.LU R11, [R1+0x20] ;  /* 0x00002000010b7983 */ /* 0x000ea20000300800 */
[----:B------:R-:W-:Y:S01]  /*1da40*/  UISETP.NE.AND UP3, UPT, UR16, -0x1, UPT ;  /* 0xffffffff1000788c */ /* 0x000fe2000bf65270 */
[----:B------:R-:W-:Y:S01]  /*1da50*/  MOV R34, 0x10 ;  /* 0x0000001000227802 */ /* 0x000fe20000000f00 */
[----:B------:R-:W1:Y:S01]  /*1da60*/  S2UR UR9, SR_CTAID.Y ;  /* 0x00000000000979c3 */ /* 0x000e620000002600 */
[----:B------:R-:W4:Y:S01]  /*1da70*/  LDL.LU R10, [R1+0xb0] ;  /* 0x0000b000010a7983 */ /* 0x000f220000300800 */
[----:B------:R-:W-:Y:S01]  /*1da80*/  LOP3.LUT P5, RZ, R238, 0x8, RZ, 0xc0, !PT ;  /* 0x00000008eeff7812 */ /* 0x000fe200078ac0ff */
[----:B------:R-:W3:Y:S02]  /*1da90*/  LDCU.U8 UR4, c[0x0][0x549] ;  /* 0x0000a920ff0477ac */ /* 0x000ee40008000000 */
[----:B------:R-:W4:Y:S01]  /*1daa0*/  LDL.LU R6, [R1+0xac] ;  /* 0x0000ac0001067983 */ /* 0x000f220000300800 */
[----:B------:R-:W1:Y:S03]  /*1dab0*/  LDCU.U8 UR8, c[0x0][0x548] ;  /* 0x0000a900ff0877ac */ /* 0x000e660008000000 */
[----:B------:R-:W4:Y:S01]  /*1dac0*/  LDL.LU R5, [R1+0xb4] ;  /* 0x0000b40001057983 */ /* 0x000f220000300800 */
[----:B------:R-:W1:Y:S03]  /*1dad0*/  @!UP3 LDCU.64 UR6, c[0x0][0x400] ;  /* 0x00008000ff06b7ac */ /* 0x000e660008000a00 */
[----:B------:R-:W4:Y:S04]  /*1dae0*/  LDL.LU R9, [R1+0xb8] ;  /* 0x0000b80001097983 */ /* 0x000f280000300800 */
[----:B------:R-:W4:Y:S04]  /*1daf0*/  LDL.LU R8, [R1+0xbc] ;  /* 0x0000bc0001087983 */ /* 0x000f280000300800 */
[----:B------:R-:W4:Y:S01]  /*1db00*/  LDL.LU R7, [R1+0xa8] ;  /* 0x0000a80001077983 */ /* 0x000f220000300800 */
[----:B------:R-:W-:Y:S01]  /*1db10*/  SEL R34, R34, 0xfffffff0, !P3 ;  /* 0xfffffff022227807 */ /* 0x000fe20005800000 */
[----:B---3--:R-:W-:Y:S01]  /*1db20*/  UISETP.NE.AND UP1, UPT, UR4, URZ, UPT ;  /* 0x000000ff0400728c */ /* 0x008fe2000bf25270 */
[----:B------:R-:W-:Y:S01]  /*1db30*/  LOP3.LUT P3, RZ, R238, 0x10, RZ, 0xc0, !PT ;  /* 0x00000010eeff7812 */ /* 0x000fe2000786c0ff */
[----:B------:R-:W3:Y:S01]  /*1db40*/  S2UR UR13, SR_CTAID.Z ;  /* 0x00000000000d79c3 */ /* 0x000ee20000002700 */
[----:B------:R-:W3:Y:S01]  /*1db50*/  LDCU UR4, c[0x0][0x434] ;  /* 0x00008680ff0477ac */ /* 0x000ee20008000800 */
[----:B-1----:R-:W-:-:S02]  /*1db60*/  @!UP3 UIMAD.WIDE.U32 UR18, UR9, UR6, URZ ;  /* 0x000000060912b2a5 */ /* 0x002fc4000f8e00ff */
[----:B------:R-:W-:Y:S02]  /*1db70*/  UISETP.NE.AND UP2, UPT, UR16, -0x1, UPT ;  /* 0xffffffff1000788c */ /* 0x000fe4000bf45270 */
[----:B------:R-:W-:Y:S01]  /*1db80*/  @!UP3 UIMAD UR10, UR9, UR7, UR19 ;  /* 0x00000007090ab2a4 */ /* 0x000fe2000f8e0213 */
[----:B------:R-:W1:Y:S02]  /*1db90*/  @UP3 LDCU.64 UR6, c[0x0][0x408] ;  /* 0x00008100ff0637ac */ /* 0x000e640008000a00 */
[----:B------:R-:W3:Y:S01]  /*1dba0*/  @UP1 LDCU UR12, c[0x0][0x430] ;  /* 0x00008600ff0c17ac */ /* 0x000ee20008000800 */
[----:B------:R-:W3:Y:S01]  /*1dbb0*/  LDCU UR11, c[0x0][0x434] ;  /* 0x00008680ff0b77ac */ /* 0x000ee20008000800 */
[----:B------:R-:W-:Y:S01]  /*1dbc0*/  UISETP.NE.AND UP0, UPT, UR8, URZ, !UP1 ;  /* 0x000000ff0800728c */ /* 0x000fe2000cf05270 */
[----:B------:R-:W2:Y:S01]  /*1dbd0*/  @UP1 LDCU UR15, c[0x0][0x430] ;  /* 0x00008600ff0f17ac */ /* 0x000ea20008000800 */
[----:B-1----:R-:W-:Y:S01]  /*1dbe0*/  @UP3 UIMAD.WIDE.U32 UR22, UR16, UR6, URZ ;  /* 0x00000006101632a5 */ /* 0x002fe2000f8e00ff */
[----:B------:R-:W1:Y:S03]  /*1dbf0*/  S2UR UR6, SR_CTAID.X ;  /* 0x00000000000679c3 */ /* 0x000e660000002500 */
[----:B------:R-:W-:-:S02]  /*1dc00*/  @UP3 UIMAD UR10, UR16, UR7, UR23 ;  /* 0x00000007100a32a4 */ /* 0x000fc4000f8e0217 */
[----:B---3--:R-:W-:Y:S02]  /*1dc10*/  @!UP2 UIMAD UR16, UR9, UR4, URZ ;  /* 0x000000040910a2a4 */ /* 0x008fe4000f8e02ff */
[----:B------:R-:W-:Y:S01]  /*1dc20*/  @UP1 UIMAD UR11, UR12, UR4, URZ ;  /* 0x000000040c0b12a4 */ /* 0x000fe2000f8e02ff */
[----:B------:R-:W-:Y:S01]  /*1dc30*/  @UP1 UMOV UR7, 0x1 ;  /* 0x0000000100071882 */ /* 0x000fe20000000000 */
[----:B------:R-:W-:Y:S01]  /*1dc40*/  @UP3 UMOV UR18, UR22 ;  /* 0x0000001600123c82 */ /* 0x000fe20008000000 */
[----:B------:R-:W-:Y:S01]  /*1dc50*/  USHF.R.S32.HI UR12, URZ, 0x1f, UR16 ;  /* 0x0000001fff0c7899 */ /* 0x000fe20008011410 */
[----:B--2---:R-:W2:Y:S04]  /*1dc60*/  SHFL.BFLY PT, R3, R11, 0x2, 0x1f ;  /* 0x0c401f000b037f89 */ /* 0x004ea800000e0000 */
[----:B----4-:R-:W3:Y:S04]  /*1dc70*/  SHFL.BFLY PT, R2, R10, 0x2, 0x1f ;  /* 0x0c401f000a027f89 */ /* 0x010ee800000e0000 */
[----:B------:R-:W4:Y:S04]  /*1dc80*/  SHFL.BFLY PT, R0, R6, 0x2, 0x1f ;  /* 0x0c401f0006007f89 */ /* 0x000f2800000e0000 */
        /* <DEDUP_REMOVED lines=8> */
[----:B------:R-:W1:Y:S01]  /*1dd10*/  SHFL.BFLY PT, R38, R0, 0x1, 0x1f ;  /* 0x0c201f0000267f89 */ /* 0x000e6200000e0000 */
[----:B------:R-:W-:-:S03]  /*1dd20*/  SHF.L.U32 R5, R238, 0x5, RZ ;  /* 0x00000005ee057819 */ /* 0x000fc600000006ff */
[----:B------:R-:W4:Y:S01]  /*1dd30*/  SHFL.BFLY PT, R39, R4, 0x1, 0x1f ;  /* 0x0c201f0004277f89 */ /* 0x000f2200000e0000 */
[----:B------:R-:W-:Y:S01]  /*1dd40*/  LOP3.LUT R5, R9, 0x7c00, R5, 0xf8, !PT ;  /* 0x00007c0009057812 */ /* 0x000fe200078ef805 */
[----:B--2---:R-:W-:-:S04]  /*1dd50*/  FADD.FTZ R37, R3, R37 ;  /* 0x0000002503257221 */ /* 0x004fc80000010000 */
[----:B------:R-:W2:Y:S01]  /*1dd60*/  MUFU.RCP R3, R37 ;  /* 0x0000002500037308 */ /* 0x000ea20000001000 */
[----:B---3--:R-:W-:Y:S01]  /*1dd70*/  FADD.FTZ R36, R2, R36 ;  /* 0x0000002402247221 */ /* 0x008fe20000010000 */
[----:B------:R-:W-:Y:S02]  /*1dd80*/  SHF.L.U32 R2, R238, 0x4, RZ ;  /* 0x00000004ee027819 */ /* 0x000fe400000006ff */
[----:B------:R-:W-:Y:S01]  /*1dd90*/  FSETP.NE.FTZ.AND P4, PT, R37, RZ, PT ;  /* 0x000000ff2500720b */ /* 0x000fe20003f95000 */
[----:B-1----:R-:W-:Y:S01]  /*1dda0*/  FADD.FTZ R38, R0, R38 ;  /* 0x0000002600267221 */ /* 0x002fe20000010000 */
[----:B------:R-:W-:Y:S01]  /*1ddb0*/  LOP3.LUT R2, R2, 0x1c0, RZ, 0xc0, !PT ;  /* 0x000001c002027812 */ /* 0x000fe200078ec0ff */
[----:B----4-:R-:W-:Y:S01]  /*1ddc0*/  FADD.FTZ R39, R4, R39 ;  /* 0x0000002704277221 */ /* 0x010fe20000010000 */
[----:B------:R-:W1:Y:S02]  /*1ddd0*/  MUFU.RCP R6, R36 ;  /* 0x0000002400067308 */ /* 0x000e640000001000 */
[----:B------:R-:W-:-:S02]  /*1dde0*/  LOP3.LUT R2, R2, 0x38, R8, 0xf8, !PT ;  /* 0x0000003802027812 */ /* 0x000fc400078ef808 */
[----:B------:R-:W-:Y:S02]  /*1ddf0*/  FSETP.NE.FTZ.AND P2, PT, R36, RZ, PT ;  /* 0x000000ff2400720b */ /* 0x000fe40003f55000 */
[----:B------:R-:W-:Y:S02]  /*1de00*/  LOP3.LUT R4, R5, R2, RZ, 0xfc, !PT ;  /* 0x0000000205047212 */ /* 0x000fe400078efcff */
[----:B------:R-:W-:Y:S01]  /*1de10*/  FSETP.NE.FTZ.AND P1, PT, R38, RZ, PT ;  /* 0x000000ff2600720b */ /* 0x000fe20003f35000 */
[----:B------:R-:W3:Y:S01]  /*1de20*/  MUFU.RCP R2, R38 ;  /* 0x0000002600027308 */ /* 0x000ee20000001000 */
[----:B--2---:R-:W-:Y:S02]  /*1de30*/  FSEL R0, R3, 1, P4 ;  /* 0x3f80000003007808 */ /* 0x004fe40002000000 */
[----:B------:R-:W-:-:S03]  /*1de40*/  FSETP.NE.FTZ.AND P0, PT, R39, RZ, PT ;  /* 0x000000ff2700720b */ /* 0x000fc60003f15000 */
        /* <DEDUP_REMOVED lines=18> */
[----:B---3--:R-:W-:-:S02]  /*1df70*/  FSEL R2, R2, 1, P1 ;  /* 0x3f80000002027808 */ /* 0x008fc40000800000 */
[----:B------:R-:W-:Y:S01]  /*1df80*/  F2FP.BF16.F32.PACK_AB R5, R5, R144 ;  /* 0x000000900505723e */ /* 0x000fe200000010ff */
        /* <DEDUP_REMOVED lines=36> */
[C---:B------:R-:W-:Y:S01]  /*1e1d0*/  FMUL.FTZ R146, R3.reuse, R146 ;  /* 0x0000009203927220 */ /* 0x040fe20000410000 */
[----:B------:R-:W-:Y:S01]  /*1e1e0*/  LEA R2, R4, UR5, 0x1 ;  /* 0x0000000504027c11 */ /* 0x000fe2000f8e08ff */
[C---:B------:R-:W-:Y:S01]  /*1e1f0*/  FMUL.FTZ R147, R3.reuse, R147 ;  /* 0x0000009303937220 */ /* 0x040fe20000410000 */
[----:B------:R-:W-:Y:S01]  /*1e200*/  F2FP.BF16.F32.PACK_AB R6, R6, R166 ;  /* 0x000000a60606723e */ /* 0x000fe200000010ff */
[C---:B------:R-:W-:Y:S01]  /*1e210*/  FMUL.FTZ R162, R3.reuse, R162 ;  /* 0x000000a203a27220 */ /* 0x040fe20000410000 */
[----:B------:R-:W-:Y:S01]  /*1e220*/  IADD3 R4, PT, PT, R34, R2, RZ ;  /* 0x0000000222047210 */ /* 0x000fe20007ffe0ff */
[----:B------:R1:W-:Y:S01]  /*1e230*/  STS [R2], R0 ;  /* 0x0000000002007388 */ /* 0x0003e20000000800 */
        /* <DEDUP_REMOVED lines=14> */
[----:B------:R-:W-:Y:S01]  /*1e320*/  F2FP.BF16.F32.PACK_AB R8, R8, R170 ;  /* 0x000000aa0808723e */ /* 0x000fe200000010ff */
[----:B------:R3:W-:Y:S01]  /*1e330*/  STS [R4], R5 ;  /* 0x0000000504007388 */ /* 0x0007e20000000800 */
[----:B------:R-:W-:Y:S02]  /*1e340*/  F2FP.BF16.F32.PACK_AB R18, R18, R172 ;  /* 0x000000ac1212723e */ /* 0x000fe400000010ff */
[----:B------:R-:W-:Y:S01]  /*1e350*/  F2FP.BF16.F32.PACK_AB R17, R17, R174 ;  /* 0x000000ae1111723e */ /* 0x000fe200000010ff */
[----:B------:R4:W-:Y:S01]  /*1e360*/  STS [R4+0x400], R3 ;  /* 0x0004000304007388 */ /* 0x0009e20000000800 */
[----:B------:R-:W-:Y:S02]  /*1e370*/  F2FP.BF16.F32.PACK_AB R16, R16, R160 ;  /* 0x000000a01010723e */ /* 0x000fe400000010ff */
[----:B------:R-:W-:Y:S01]  /*1e380*/  F2FP.BF16.F32.PACK_AB R15, R15, R162 ;  /* 0x000000a20f0f723e */ /* 0x000fe200000010ff */
[----:B------:R4:W-:Y:S01]  /*1e390*/  STS [R2+0x2000], R7 ;  /* 0x0020000702007388 */ /* 0x0009e20000000800 */
[----:B-1----:R-:W-:-:S02]  /*1e3a0*/  MOV R0, 0x20 ;  /* 0x0000002000007802 */ /* 0x002fc40000000f00 */
[----:B------:R-:W-:Y:S01]  /*1e3b0*/  F2FP.BF16.F32.PACK_AB R12, R12, R140 ;  /* 0x0000008c0c0c723e */ /* 0x000fe200000010ff */
[----:B------:R1:W-:Y:S01]  /*1e3c0*/  STS [R2+0x2400], R8 ;  /* 0x0024000802007388 */ /* 0x0003e20000000800 */
[----:B------:R-:W-:Y:S02]  /*1e3d0*/  F2FP.BF16.F32.PACK_AB R11, R11, R142 ;  /* 0x0000008e0b0b723e */ /* 0x000fe400000010ff */
[----:B------:R-:W-:Y:S01]  /*1e3e0*/  F2FP.BF16.F32.PACK_AB R14, R14, R176 ;  /* 0x000000b00e0e723e */ /* 0x000fe200000010ff */
[----:B------:R-:W-:Y:S01]  /*1e3f0*/  STS [R4+0x2000], R18 ;  /* 0x0020001204007388 */ /* 0x000fe20000000800 */
[----:B------:R-:W-:Y:S02]  /*1e400*/  F2FP.BF16.F32.PACK_AB R13, R13, R178 ;  /* 0x000000b20d0d723e */ /* 0x000fe400000010ff */
[----:B------:R-:W-:Y:S01]  /*1e410*/  F2FP.BF16.F32.PACK_AB R10, R10, R180 ;  /* 0x000000b40a0a723e */ /* 0x000fe200000010ff */
[----:B------:R-:W-:Y:S01]  /*1e420*/  STS [R4+0x2400], R17 ;  /* 0x0024001104007388 */ /* 0x000fe20000000800 */
[----:B------:R-:W-:Y:S01]  /*1e430*/  F2FP.BF16.F32.PACK_AB R9, R9, R182 ;  /* 0x000000b60909723e */ /* 0x000fe200000010ff */
[----:B--2---:R-:W-:Y:S01]  /*1e440*/  @P1 MUFU.LG2 R6, R38 ;  /* 0x0000002600061308 */ /* 0x004fe20000000c00 */
[----:B------:R-:W-:-:S02]  /*1e450*/  F2FP.BF16.F32.PACK_AB R23, R23, R156 ;  /* 0x0000009c1717723e */ /* 0x000fc400000010ff */
[----:B---3--:R-:W-:Y:S02]  /*1e460*/  SEL R5, R0, 0xffffffe0, !P5 ;  /* 0xffffffe000057807 */ /* 0x008fe40006800000 */
[C---:B------:R-:W-:Y:S02]  /*1e470*/  IADD3 R0, PT, PT, R2.reuse, 0x40, RZ ;  /* 0x0000004002007810 */ /* 0x040fe40007ffe0ff */
[----:B----4-:R-:W-:Y:S02]  /*1e480*/  IADD3 R3, PT, PT, R5, R2, RZ ;  /* 0x0000000205037210 */ /* 0x010fe40007ffe0ff */
[----:B------:R-:W-:Y:S02]  /*1e490*/  @P3 IADD3 R0, PT, PT, R2, -0x40, RZ ;  /* 0xffffffc002003810 */ /* 0x000fe40007ffe0ff */
[----:B------:R-:W-:Y:S01]  /*1e4a0*/  F2FP.BF16.F32.PACK_AB R22, R22, R158 ;  /* 0x0000009e1616723e */ /* 0x000fe200000010ff */
[----:B------:R-:W-:Y:S01]  /*1e4b0*/  STS [R3], R16 ;  /* 0x0000001003007388 */ /* 0x000fe20000000800 */
[----:B------:R-:W-:Y:S01]  /*1e4c0*/  F2FP.BF16.F32.PACK_AB R20, R20, R136 ;  /* 0x000000881414723e */ /* 0x000fe200000010ff */
[----:B------:R-:W-:Y:S01]  /*1e4d0*/  @P2 MUFU.LG2 R7, R36 ;  /* 0x0000002400072308 */ /* 0x000fe20000000c00 */
[----:B-1----:R-:W-:Y:S01]  /*1e4e0*/  IADD3 R2, PT, PT, R34, R3, RZ ;  /* 0x0000000322027210 */ /* 0x002fe20007ffe0ff */
[----:B------:R1:W-:Y:S01]  /*1e4f0*/  STS [R3+0x400], R15 ;  /* 0x0004000f03007388 */ /* 0x0003e20000000800 */
[----:B------:R-:W-:Y:S01]  /*1e500*/  F2FP.BF16.F32.PACK_AB R19, R19, R138 ;  /* 0x0000008a1313723e */ /* 0x000fe200000010ff */
[----:B------:R-:W2:Y:S01]  /*1e510*/  @P0 LDC R8, c[0x0][0x458] ;  /* 0x00011600ff080b82 */ /* 0x000ea20000000800 */
[----:B------:R-:W-:Y:S01]  /*1e520*/  F2FP.BF16.F32.PACK_AB R21, R21, R184 ;  /* 0x000000b81515723e */ /* 0x000fe200000010ff */
[----:B------:R-:W-:Y:S01]  /*1e530*/  STS [R2], R12 ;  /* 0x0000000c02007388 */ /* 0x000fe20000000800 */
        /* <DEDUP_REMOVED lines=8> */
[----:B------:R3:W-:Y:S01]  /*1e5c0*/  STS [R3+0x2400], R13 ;  /* 0x0024000d03007388 */ /* 0x0007e20000000800 */
[----:B------:R-:W-:-:S02]  /*1e5d0*/  F2FP.BF16.F32.PACK_AB R30, R30, R150 ;  /* 0x000000961e1e723e */ /* 0x000fc400000010ff */
[----:B------:R-:W-:Y:S01]  /*1e5e0*/  F2FP.BF16.F32.PACK_AB R33, R33, R192 ;  /* 0x000000c02121723e */ /* 0x000fe200000010ff */
[----:B------:R4:W-:Y:S01]  /*1e5f0*/  STS [R2+0x2000], R10 ;  /* 0x0020000a02007388 */ /* 0x0009e20000000800 */
[----:B------:R-:W-:Y:S02]  /*1e600*/  F2FP.BF16.F32.PACK_AB R32, R32, R194 ;  /* 0x000000c22020723e */ /* 0x000fe400000010ff */
[----:B------:R-:W-:Y:S01]  /*1e610*/  F2FP.BF16.F32.PACK_AB R29, R29, R196 ;  /* 0x000000c41d1d723e */ /* 0x000fe200000010ff */
[----:B------:R2:W-:Y:S01]  /*1e620*/  STS [R2+0x2400], R9 ;  /* 0x0024000902007388 */ /* 0x0005e20000000800 */
[----:B------:R-:W-:Y:S02]  /*1e630*/  F2FP.BF16.F32.PACK_AB R35, R35, R198 ;  /* 0x000000c62323723e */ /* 0x000fe400000010ff */
[----:B-1----:R-:W-:Y:S01]  /*1e640*/  MOV R15, 0x7f800000 ;  /* 0x7f800000000f7802 */ /* 0x002fe20000000f00 */
[----:B------:R-:W-:Y:S04]  /*1e650*/  STS [R0], R23 ;  /* 0x0000001700007388 */ /* 0x000fe80000000800 */
[----:B------:R-:W-:Y:S01]  /*1e660*/  STS [R0+0x400], R22 ;  /* 0x0004001600007388 */ /* 0x000fe20000000800 */
[----:B---3--:R-:W-:-:S02]  /*1e670*/  IADD3 R3, PT, PT, R5, R0, RZ ;  /* 0x0000000005037210 */ /* 0x008fc40007ffe0ff */
[----:B------:R-:W-:Y:S01]  /*1e680*/  @P0 MUFU.LG2 R5, R39 ;  /* 0x0000002700050308 */ /* 0x000fe20000000c00 */
[----:B----4-:R-:W1:Y:S01]  /*1e690*/  @P2 LDC R10, c[0x0][0x458] ;  /* 0x00011600ff0a2b82 */ /* 0x010e620000000800 */
[----:B--2---:R-:W-:-:S07]  /*1e6a0*/  IADD3 R2, PT, PT, R34, R0, RZ ;  /* 0x0000000022027210 */ /* 0x004fce0007ffe0ff */
[----:B------:R-:W2:Y:S01]  /*1e6b0*/  @P1 LDC R9, c[0x0][0x458] ;  /* 0x00011600ff091b82 */ /* 0x000ea20000000800 */
[----:B------:R-:W-:Y:S04]  /*1e6c0*/  STS [R2], R20 ;  /* 0x0000001402007388 */ /* 0x000fe80000000800 */
[----:B------:R3:W-:Y:S04]  /*1e6d0*/  STS [R2+0x400], R19 ;  /* 0x0004001302007388 */ /* 0x0007e80000000800 */
[----:B------:R-:W-:Y:S04]  /*1e6e0*/  STS [R0+0x2000], R21 ;  /* 0x0020001500007388 */ /* 0x000fe80000000800 */
[----:B------:R4:W-:Y:S04]  /*1e6f0*/  STS [R0+0x2400], R27 ;  /* 0x0024001b00007388 */ /* 0x0009e80000000800 */
[----:B------:R-:W-:Y:S04]  /*1e700*/  STS [R2+0x2000], R26 ;  /* 0x0020001a02007388 */ /* 0x000fe80000000800 */
[----:B------:R1:W-:Y:S04]  /*1e710*/  STS [R2+0x2400], R25 ;  /* 0x0024001902007388 */ /* 0x0003e80000000800 */
[----:B------:R-:W-:Y:S04]  /*1e720*/  STS [R3], R24 ;  /* 0x0000001803007388 */ /* 0x000fe80000000800 */
[----:B------:R-:W-:Y:S01]  /*1e730*/  STS [R3+0x400], R28 ;  /* 0x0004001c03007388 */ /* 0x000fe20000000800 */
[----:B---3--:R-:W3:Y:S01]  /*1e740*/  S2R R19, SR_CTAID.X ;  /* 0x0000000000137919 */ /* 0x008ee20000002500 */
[----:B----4-:R-:W-:-:S05]  /*1e750*/  IADD3 R0, PT, PT, R34, R3, RZ ;  /* 0x0000000322007210 */ /* 0x010fca0007ffe0ff */
[----:B------:R-:W-:Y:S01]  /*1e760*/  STS [R0], R31 ;  /* 0x0000001f00007388 */ /* 0x000fe20000000800 */
[----:B-1----:R-:W1:Y:S03]  /*1e770*/  @P4 MUFU.LG2 R2, R37 ;  /* 0x0000002500024308 */ /* 0x002e660000000c00 */
[----:B------:R-:W-:Y:S04]  /*1e780*/  STS [R0+0x400], R30 ;  /* 0x0004001e00007388 */ /* 0x000fe80000000800 */
[----:B------:R-:W-:Y:S04]  /*1e790*/  STS [R3+0x2000], R33 ;  /* 0x0020002103007388 */ /* 0x000fe80000000800 */
[----:B------:R4:W-:Y:S04]  /*1e7a0*/  STS [R3+0x2400], R32 ;  /* 0x0024002003007388 */ /* 0x0009e80000000800 */
[----:B------:R-:W-:Y:S04]  /*1e7b0*/  STS [R0+0x2000], R29 ;  /* 0x0020001d00007388 */ /* 0x000fe80000000800 */
[----:B------:R2:W-:Y:S01]  /*1e7c0*/  STS [R0+0x2400], R35 ;  /* 0x0024002300007388 */ /* 0x0005e20000000800 */
[----:B-1----:R-:W-:Y:S01]  /*1e7d0*/  @P4 FMUL.FTZ R2, R2, 0.69314718246459960938 ;  /* 0x3f31721802024820 */ /* 0x002fe20000410000 */
[----:B----4-:R-:W1:Y:S01]  /*1e7e0*/  @P4 LDC R3, c[0x0][0x458] ;  /* 0x00011600ff034b82 */ /* 0x010e620000000800 */
[----:B--2---:R-:W-:-:S04]  /*1e7f0*/  LOP3.LUT R0, R40, 0x1f8, RZ, 0xc0, !PT ;  /* 0x000001f828007812 */ /* 0x004fc800078ec0ff */
[----:B------:R-:W-:-:S04]  /*1e800*/  LOP3.LUT R0, R0, 0x38, R238, 0x78, !PT ;  /* 0x0000003800007812 */ /* 0x000fc800078e78ee */
[----:B------:R-:W-:Y:S01]  /*1e810*/  LOP3.LUT R4, R0, 0x1e00, R40, 0xf8, !PT ;  /* 0x00001e0000047812 */ /* 0x000fe200078ef828 */
[----:B-1---5:R-:W-:Y:S01]  /*1e820*/  @P4 FFMA.FTZ R15, R80, R3, R2 ;  /* 0x00000003500f4223 */ /* 0x022fe20000010002 */
[----:B---3--:R-:W-:Y:S06]  /*1e830*/  BRA.U UP1, `(.L_x_821) ;  /* 0x0000000101207547 */ /* 0x008fec000b800000 */
        /* <DEDUP_REMOVED lines=8> */
.L_x_821:
[----:B------:R-:W-:Y:S01]  /*1e8c0*/  UIMAD UR11, UR13, UR11, URZ ;  /* 0x0000000b0d0b72a4 */ /* 0x000fe2000f8e02ff */
[----:B------:R-:W-:Y:S01]  /*1e8d0*/  LOP3.LUT P3, RZ, R238, 0x3, RZ, 0xc0, !PT ;  /* 0x00000003eeff7812 */ /* 0x000fe2000786c0ff */
[----:B------:R-:W-:Y:S01]  /*1e8e0*/  UIMAD UR8, UR6, UR15, URZ ;  /* 0x0000000f060872a4 */ /* 0x000fe2000f8e02ff */
[----:B------:R-:W-:Y:S01]  /*1e8f0*/  @P2 FMUL.FTZ R3, R7, 0.69314718246459960938 ;  /* 0x3f31721807032820 */ /* 0x000fe20000410000 */
[----:B------:R-:W-:Y:S01]  /*1e900*/  USEL UR16, UR16, URZ, UP0 ;  /* 0x000000ff10107287 */ /* 0x000fe20008000000 */
[----:B------:R-:W-:Y:S01]  /*1e910*/  @P1 FMUL.FTZ R2, R6, 0.69314718246459960938 ;  /* 0x3f31721806021820 */ /* 0x000fe20000410000 */
[----:B------:R-:W-:Y:S01]  /*1e920*/  @!UP0 UIMAD UR11, UR9, UR7, UR11 ;  /* 0x00000007090b82a4 */ /* 0x000fe2000f8e020b */
[----:B------:R-:W-:Y:S01]  /*1e930*/  @P0 FMUL.FTZ R0, R5, 0.69314718246459960938 ;  /* 0x3f31721805000820 */ /* 0x000fe20000410000 */
[----:B------:R-:W-:Y:S01]  /*1e940*/  USHF.L.U32 UR8, UR8, 0x7, URZ ;  /* 0x0000000708087899 */ /* 0x000fe200080006ff */
[----:B------:R-:W-:Y:S01]  /*1e950*/  BAR.SYNC.DEFER_BLOCKING 0x0 ;  /* 0x0000000000007b1d */ /* 0x000fe20000010000 */
[----:B------:R-:W-:Y:S01]  /*1e960*/  USEL UR12, UR12, URZ, UP0 ;  /* 0x000000ff0c0c7287 */ /* 0x000fe20008000000 */
[----:B------:R-:W-:Y:S01]  /*1e970*/  MOV R14, 0x7f800000 ;  /* 0x7f800000000e7802 */ /* 0x000fe20000000f00 */
[----:B------:R-:W-:Y:S01]  /*1e980*/  USHF.R.S32.HI UR7, URZ, 0x1f, UR11 ;  /* 0x0000001fff077899 */ /* 0x000fe2000801140b */
[----:B------:R-:W-:Y:S01]  /*1e990*/  MOV R13, 0x7f800000 ;  /* 0x7f800000000d7802 */ /* 0x000fe20000000f00 */
[----:B------:R-:W-:Y:S01]  /*1e9a0*/  USHF.R.S32.HI UR4, URZ, 0x1f, UR8 ;  /* 0x0000001fff047899 */ /* 0x000fe20008011408 */
[----:B------:R-:W-:Y:S01]  /*1e9b0*/  BSSY.RECONVERGENT B0, `(.L_x_822) ;  /* 0x0000030000007945 */ /* 0x000fe20003800200 */
[----:B------:R-:W-:Y:S01]  /*1e9c0*/  UIADD3 UR16, UP1, UP0, UR8, UR16, UR11 ;  /* 0x0000001008107290 */ /* 0x000fe2000f83e00b */
[----:B------:R-:W-:Y:S01]  /*1e9d0*/  MOV R12, 0x7f800000 ;  /* 0x7f800000000c7802 */ /* 0x000fe20000000f00 */
[----:B------:R-:W-:Y:S01]  /*1e9e0*/  @P2 FFMA.FTZ R14, R69, R10, R3 ;  /* 0x0000000a450e2223 */ /* 0x000fe20000010003 */
[----:B------:R-:W-:Y:S01]  /*1e9f0*/  @P1 FFMA.FTZ R13, R70, R9, R2 ;  /* 0x00000009460d1223 */ /* 0x000fe20000010002 */
[----:B------:R-:W-:Y:S01]  /*1ea00*/  UIADD3.X UR4, UPT, UPT, UR4, UR12, UR7, UP1, UP0 ;  /* 0x0000000c04047290 */ /* 0x000fe20008fe0407 */
[----:B------:R-:W-:Y:S01]  /*1ea10*/  @P0 FFMA.FTZ R12, R68, R8, R0 ;  /* 0x00000008440c0223 */ /* 0x000fe20000010000 */
[----:B------:R-:W-:Y:S01]  /*1ea20*/  LEA R18, R4, UR5, 0x1 ;  /* 0x0000000504127c11 */ /* 0x000fe2000f8e08ff */
[----:B------:R-:W-:Y:S09]  /*1ea30*/  @P3 BRA `(.L_x_823) ;  /* 0x00000000009c3947 */ /* 0x000ff20003800000 */
[--C-:B------:R-:W-:Y:S02]  /*1ea40*/  SHF.R.U32.HI R0, RZ, 0x1, R238.reuse ;  /* 0x00000001ff007819 */ /* 0x100fe400000116ee */
[----:B------:R-:W-:Y:S02]  /*1ea50*/  SHF.R.U32.HI R2, RZ, 0x2, R238 ;  /* 0x00000002ff027819 */ /* 0x000fe400000116ee */
[----:B------:R-:W-:-:S04]  /*1ea60*/  LOP3.LUT R0, R0, 0x30, RZ, 0xc0, !PT ;  /* 0x0000003000007812 */ /* 0x000fc800078ec0ff */
        /* <DEDUP_REMOVED lines=18> */
[----:B------:R-:W-:-:S07]  /*1eb90*/  @!P5 LEA.HI.X.SX32 R2, R2, UR4, 0x1, P0 ;  /* 0x000000040202dc11 */ /* 0x000fce00080f0eff */
[----:B------:R-:W4:Y:S01]  /*1eba0*/  @!P3 LDC.64 R20, c[0x0][0x420] ;  /* 0x00010800ff14bb82 */ /* 0x000f220000000a00 */
        /* <DEDUP_REMOVED lines=10> */
[----:B---3--:R-:W-:-:S04]  /*1ec50*/  @!P4 LEA R4, P1, R0, R16, 0x2 ;  /* 0x000000100004c211 */ /* 0x008fc800078210ff */
[----:B------:R-:W-:Y:S02]  /*1ec60*/  @!P4 LEA.HI.X R5, R0, R17, R5, 0x2, P1 ;  /* 0x000000110005c211 */ /* 0x000fe400008f1405 */
[----:B----4-:R-:W-:-:S03]  /*1ec70*/  @!P3 LEA R2, P0, R10, R20, 0x2 ;  /* 0x000000140a02b211 */ /* 0x010fc600078010ff */
[----:B------:R1:W-:Y:S01]  /*1ec80*/  @!P4 STG.E desc[UR20][R4.64], R13 ;  /* 0x0000000d0400c986 */ /* 0x0003e2000c101914 */
[----:B------:R-:W-:-:S05]  /*1ec90*/  @!P3 LEA.HI.X R3, R10, R21, R3, 0x2, P0 ;  /* 0x000000150a03b211 */ /* 0x000fca00000f1403 */
[----:B------:R1:W-:Y:S04]  /*1eca0*/  @!P3 STG.E desc[UR20][R2.64], R12 ;  /* 0x0000000c0200b986 */ /* 0x0003e8000c101914 */
.L_x_823:
[----:B------:R-:W-:Y:S05]  /*1ecb0*/  BSYNC.RECONVERGENT B0 ;  /* 0x0000000000007941 */ /* 0x000fea0003800200 */
.L_x_822:
[----:B------:R-:W2:Y:S01]  /*1ecc0*/  LDCU UR6, c[0x0][0x440] ;  /* 0x00008800ff0677ac */ /* 0x000ea20008000800 */
[----:B------:R3:W4:Y:S01]  /*1ecd0*/  LDS.128 R20, [R18+0x3800] ;  /* 0x0038000012147984 */ /* 0x0007220000000c00 */
[----:B-1----:R-:W-:Y:S01]  /*1ece0*/  SHF.R.U32.HI R2, RZ, 0x3, R238 ;  /* 0x00000003ff027819 */ /* 0x002fe200000116ee */
[----:B------:R-:W-:Y:S01]  /*1ecf0*/  IMAD.MOV.U32 R3, RZ, RZ, RZ ;  /* 0x000000ffff037224 */ /* 0x000fe200078e00ff */
[----:B------:R-:W1:Y:S01]  /*1ed00*/  LDCU.64 UR4, c[0x0][0x410] ;  /* 0x00008200ff0477ac */ /* 0x000e620008000a00 */
[----:B------:R3:W3:Y:S01]  /*1ed10*/  LDS.128 R12, [R18] ;  /* 0x00000000120c7984 */ /* 0x0006e20000000c00 */
[C---:B------:R-:W-:Y:S01]  /*1ed20*/  IADD3 R0, PT, PT, R2.reuse, 0x20, RZ ;  /* 0x0000002002007810 */ /* 0x040fe20007ffe0ff */
[C---:B------:R-:W-:Y:S01]  /*1ed30*/  VIADD R4, R2.reuse, 0x10 ;  /* 0x0000001002047836 */ /* 0x040fe20000000000 */
[----:B------:R-:W-:Y:S01]  /*1ed40*/  BSSY.RECONVERGENT B0, `(.L_x_824) ;  /* 0x000001f000007945 */ /* 0x000fe20003800200 */
[C---:B------:R-:W-:Y:S01]  /*1ed50*/  VIADD R5, R2.reuse, 0x30 ;  /* 0x0000003002057836 */ /* 0x040fe20000000000 */
[----:B------:R-:W-:Y:S01]  /*1ed60*/  IADD3 R16, PT, PT, R2, 0x70, RZ ;  /* 0x0000007002107810 */ /* 0x000fe20007ffe0ff */
[----:B------:R-:W-:-:S04]  /*1ed70*/  IMAD.WIDE.U32 R6, R19, 0x80, R2 ;  /* 0x0000008013067825 */ /* 0x000fc800078e0002 */
[C---:B------:R-:W-:Y:S02]  /*1ed80*/  VIADD R3, R2.reuse, 0x40 ;  /* 0x0000004002037836 */ /* 0x040fe40000000000 */
[----:B------:R-:W-:Y:S01]  /*1ed90*/  VIADD R17, R2, 0x60 ;  /* 0x0000006002117836 */ /* 0x000fe20000000000 */
[----:B--2---:R-:W-:-:S04]  /*1eda0*/  ISETP.GE.AND P0, PT, R234, UR6, PT ;  /* 0x00000006ea007c0c */ /* 0x004fc8000bf06270 */
[----:B------:R-:W-:Y:S02]  /*1edb0*/  ISETP.GE.OR P6, PT, R4, UR14, P0 ;  /* 0x0000000e04007c0c */ /* 0x000fe400087c6670 */
[----:B------:R-:W-:Y:S02]  /*1edc0*/  IADD3 R4, P1, PT, R234, UR18, RZ ;  /* 0x00000012ea047c10 */ /* 0x000fe4000ff3e0ff */
[----:B------:R-:W-:Y:S02]  /*1edd0*/  ISETP.GE.OR P4, PT, R5, UR14, P0 ;  /* 0x0000000e05007c0c */ /* 0x000fe40008786670 */
[----:B------:R-:W-:Y:S01]  /*1ede0*/  ISETP.GE.OR P3, PT, R3, UR14, P0 ;  /* 0x0000000e03007c0c */ /* 0x000fe20008766670 */
[----:B------:R-:W-:Y:S01]  /*1edf0*/  IMAD.X R5, RZ, RZ, UR10, P1 ;  /* 0x0000000aff057e24 */ /* 0x000fe200088e06ff */
[C---:B------:R-:W-:Y:S02]  /*1ee00*/  ISETP.GE.OR P1, PT, R2.reuse, UR14, P0 ;  /* 0x0000000e02007c0c */ /* 0x040fe40008726670 */
[----:B------:R-:W-:-:S02]  /*1ee10*/  IADD3 R3, PT, PT, R2, 0x50, RZ ;  /* 0x0000005002037810 */ /* 0x000fc40007ffe0ff */
[----:B------:R-:W-:Y:S01]  /*1ee20*/  ISETP.GE.OR P5, PT, R0, UR14, P0 ;  /* 0x0000000e00007c0c */ /* 0x000fe200087a6670 */
[----:B-1----:R-:W-:Y:S01]  /*1ee30*/  IMAD.U32 R0, RZ, RZ, UR4 ;  /* 0x00000004ff007e24 */ /* 0x002fe2000f8e00ff */
[----:B------:R-:W-:Y:S02]  /*1ee40*/  ISETP.GE.OR P2, PT, R3, UR14, P0 ;  /* 0x0000000e03007c0c */ /* 0x000fe40008746670 */
[----:B------:R-:W-:Y:S01]  /*1ee50*/  MOV R3, UR5 ;  /* 0x0000000500037c02 */ /* 0x000fe20008000f00 */
[----:B------:R-:W-:-:S04]  /*1ee60*/  IMAD.WIDE.U32 R10, R0, UR13, R4 ;  /* 0x0000000d000a7c25 */ /* 0x000fc8000f8e0004 */
[----:B------:R-:W-:Y:S01]  /*1ee70*/  IMAD R9, R3, UR13, R11 ;  /* 0x0000000d03097c24 */ /* 0x000fe2000f8e020b */
[----:B----4-:R-:W-:Y:S06]  /*1ee80*/  @P1 BRA `(.L_x_825) ;  /* 0x0000000000281947 */ /* 0x010fec0003800000 */
        /* <DEDUP_REMOVED lines=9> */
[----:B---3--:R1:W-:Y:S02]  /*1ef20*/  STG.E.128 desc[UR20][R4.64], R12 ;  /* 0x0000000c04007986 */ /* 0x0083e4000c101d14 */
.L_x_825:
[----:B------:R-:W-:Y:S05]  /*1ef30*/  BSYNC.RECONVERGENT B0 ;  /* 0x0000000000007941 */ /* 0x000fea0003800200 */
.L_x_824:
[----:B-1-3--:R1:W2:Y:S01]  /*1ef40*/  LDS.128 R12, [R18+0x800] ;  /* 0x00080000120c7984 */ /* 0x00a2a20000000c00 */
[----:B------:R-:W-:Y:S01]  /*1ef50*/  BSSY.RECONVERGENT B0, `(.L_x_826) ;  /* 0x0000011000007945 */ /* 0x000fe20003800200 */
[----:B------:R-:W-:Y:S02]  /*1ef60*/  ISETP.GE.OR P1, PT, R17, UR14, P0 ;  /* 0x0000000e11007c0c */ /* 0x000fe40008726670 */
[----:B------:R-:W-:Y:S01]  /*1ef70*/  ISETP.GE.OR P0, PT, R16, UR14, P0 ;  /* 0x0000000e10007c0c */ /* 0x000fe20008706670 */
[----:B------:R-:W-:-:S12]  /*1ef80*/  @P6 BRA `(.L_x_827) ;  /* 0x0000000000346947 */ /* 0x000fd80003800000 */
[----:B------:R-:W3:Y:S01]  /*1ef90*/  LDCU.64 UR6, c[0x0][0x408] ;  /* 0x00008100ff0677ac */ /* 0x000ee20008000a00 */
[----:B------:R-:W-:Y:S02]  /*1efa0*/  IADD3 R0, P6, PT, R6, 0x10, RZ ;  /* 0x0000001006007810 */ /* 0x000fe40007fde0ff */
[----:B------:R-:W-:Y:S01]  /*1efb0*/  MOV R3, R9 ;  /* 0x0000000900037202 */ /* 0x000fe20000000f00 */
[----:B------:R-:W4:Y:S02]  /*1efc0*/  LDCU.64 UR4, c[0x0][0x3f0] ;  /* 0x00007e00ff0477ac */ /* 0x000f240008000a00 */
[----:B------:R-:W-:-:S04]  /*1efd0*/  IMAD.X R2, RZ, RZ, R7, P6 ;  /* 0x000000ffff027224 */ /* 0x000fc800030e0607 */
[----:B---3--:R-:W-:Y:S02]  /*1efe0*/  IMAD R4, R2, UR6, RZ ;  /* 0x0000000602047c24 */ /* 0x008fe4000f8e02ff */
[----:B------:R-:W-:-:S04]  /*1eff0*/  IMAD.MOV.U32 R2, RZ, RZ, R10 ;  /* 0x000000ffff027224 */ /* 0x000fc800078e000a */
[----:B------:R-:W-:-:S04]  /*1f000*/  IMAD.WIDE.U32 R2, R0, UR6, R2 ;  /* 0x0000000600027c25 */ /* 0x000fc8000f8e0002 */
[----:B------:R-:W-:Y:S01]  /*1f010*/  IMAD R0, R0, UR7, R4 ;  /* 0x0000000700007c24 */ /* 0x000fe2000f8e0204 */
[----:B----4-:R-:W-:-:S04]  /*1f020*/  LEA R4, P6, R2, UR4, 0x1 ;  /* 0x0000000402047c11 */ /* 0x010fc8000f8c08ff */
[----:B------:R-:W-:-:S04]  /*1f030*/  IADD3 R0, PT, PT, R3, R0, RZ ;  /* 0x0000000003007210 */ /* 0x000fc80007ffe0ff */
[----:B------:R-:W-:-:S05]  /*1f040*/  LEA.HI.X R5, R2, UR5, R0, 0x1, P6 ;  /* 0x0000000502057c11 */ /* 0x000fca000b0f0c00 */
[----:B--2---:R3:W-:Y:S02]  /*1f050*/  STG.E.128 desc[UR20][R4.64], R12 ;  /* 0x0000000c04007986 */ /* 0x0047e4000c101d14 */
.L_x_827:
[----:B------:R-:W-:Y:S05]  /*1f060*/  BSYNC.RECONVERGENT B0 ;  /* 0x0000000000007941 */ /* 0x000fea0003800200 */
.L_x_826:
[----:B--23--:R2:W3:Y:S01]  /*1f070*/  LDS.128 R12, [R18+0x1000] ;  /* 0x00100000120c7984 */ /* 0x00c4e20000000c00 */
[----:B------:R-:W-:Y:S04]  /*1f080*/  BSSY.RECONVERGENT B0, `(.L_x_828) ;  /* 0x000000f000007945 */ /* 0x000fe80003800200 */
[----:B------:R-:W-:Y:S05]  /*1f090*/  @P5 BRA `(.L_x_829) ;  /* 0x0000000000345947 */ /* 0x000fea0003800000 */
[----:B------:R-:W4:Y:S01]  /*1f0a0*/  LDCU.64 UR6, c[0x0][0x408] ;  /* 0x00008100ff0677ac */ /* 0x000f220008000a00 */
[----:B------:R-:W-:Y:S02]  /*1f0b0*/  IADD3 R0, P5, PT, R6, 0x20, RZ ;  /* 0x0000002006007810 */ /* 0x000fe40007fbe0ff */
[----:B------:R-:W-:Y:S01]  /*1f0c0*/  MOV R3, R9 ;  /* 0x0000000900037202 */ /* 0x000fe20000000f00 */
[----:B------:R-:W5:Y:S02]  /*1f0d0*/  LDCU.64 UR4, c[0x0][0x3f0] ;  /* 0x00007e00ff0477ac */ /* 0x000f640008000a00 */
[----:B------:R-:W-:-:S04]  /*1f0e0*/  IMAD.X R2, RZ, RZ, R7, P5 ;  /* 0x000000ffff027224 */ /* 0x000fc800028e0607 */
        /* <DEDUP_REMOVED lines=8> */
.L_x_829:
[----:B------:R-:W-:Y:S05]  /*1f170*/  BSYNC.RECONVERGENT B0 ;  /* 0x0000000000007941 */ /* 0x000fea0003800200 */
.L_x_828:
[----:B---34-:R3:W4:Y:S01]  /*1f180*/  LDS.128 R12, [R18+0x1800] ;  /* 0x00180000120c7984 */ /* 0x0187220000000c00 */
        /* <DEDUP_REMOVED lines=15> */
.L_x_831:
[----:B------:R-:W-:Y:S05]  /*1f280*/  BSYNC.RECONVERGENT B0 ;  /* 0x0000000000007941 */ /* 0x000fea0003800200 */
.L_x_830:
[----:B-1--4-:R1:W4:Y:S01]  /*1f290*/  LDS.128 R12, [R18+0x2000] ;  /* 0x00200000120c7984 */ /* 0x0123220000000c00 */
        /* <DEDUP_REMOVED lines=15> */
.L_x_833:
[----:B------:R-:W-:Y:S05]  /*1f390*/  BSYNC.RECONVERGENT B0 ;  /* 0x0000000000007941 */ /* 0x000fea0003800200 */
.L_x_832:
[----:B--2-4-:R2:W4:Y:S01]  /*1f3a0*/  LDS.128 R12, [R18+0x2800] ;  /* 0x00280000120c7984 */ /* 0x0145220000000c00 */
[----:B------:R-:W-:Y:S04]  /*1f3b0*/  BSSY.RECONVERGENT B0, `(.L_x_834) ;  /* 0x000000f000007945 */ /* 0x000fe80003800200 */
[----:B------:R-:W-:Y:S05]  /*1f3c0*/  @P2 BRA `(.L_x_835) ;  /* 0x0000000000342947 */ /* 0x000fea0003800000 */
[----:B------:R-:W5:Y:S01]  /*1f3d0*/  LDCU.64 UR6, c[0x0][0x408] ;  /* 0x00008100ff0677ac */ /* 0x000f620008000a00 */
[----:B------:R-:W-:Y:S02]  /*1f3e0*/  IADD3 R0, P2, PT, R6, 0x50, RZ ;  /* 0x0000005006007810 */ /* 0x000fe40007f5e0ff */
[----:B------:R-:W-:Y:S01]  /*1f3f0*/  MOV R3, R9 ;  /* 0x0000000900037202 */ /* 0x000fe20000000f00 */
[----:B------:R-:W3:Y:S02]  /*1f400*/  LDCU.64 UR4, c[0x0][0x3f0] ;  /* 0x00007e00ff0477ac */ /* 0x000ee40008000a00 */
[----:B------:R-:W-:-:S04]  /*1f410*/  IMAD.X R2, RZ, RZ, R7, P2 ;  /* 0x000000ffff027224 */ /* 0x000fc800010e0607 */
        /* <DEDUP_REMOVED lines=8> */
.L_x_835:
[----:B------:R-:W-:Y:S05]  /*1f4a0*/  BSYNC.RECONVERGENT B0 ;  /* 0x0000000000007941 */ /* 0x000fea0003800200 */
.L_x_834:
        /* <DEDUP_REMOVED lines=16> */
.L_x_837:
[----:B------:R-:W-:Y:S05]  /*1f5b0*/  BSYNC.RECONVERGENT B0 ;  /* 0x0000000000007941 */ /* 0x000fea0003800200 */
.L_x_836:
        /* <DEDUP_REMOVED lines=13> */
[----:B------:R-:W-:Y:S01]  /*1f690*/  STG.E.128 desc[UR20][R2.64], R20 ;  /* 0x0000001402007986 */ /* 0x000fe2000c101d14 */
[----:B------:R-:W-:Y:S05]  /*1f6a0*/  EXIT ;  /* 0x000000000000794d */ /* 0x000fea0003800000 */
.L_x_838:
        /* <DEDUP_REMOVED lines=13> */
.L_x_2696:


//--------------------- .text._ZN5flash16flash_fwd_kernelI23Flash_fwd_kernel_traitsILi64ELi128ELi128ELi4ELb0ELb0EN7cutlass10bfloat16_tE19Flash_kernel_traitsILi64ELi128ELi128ELi4ES3_EELb0ELb0ELb1ELb0ELb0ELb0ELb1ELb0EEEvNS_16Flash_fwd_paramsE --------------------------
	.section	.text._ZN5flash16flash_fwd_kernelI23Flash_fwd_kernel_traitsILi64ELi128ELi128ELi4ELb0ELb0EN7cutlass10bfloat16_tE19Flash_kernel_traitsILi64ELi128ELi128ELi4ES3_EELb0ELb0ELb1ELb0ELb0ELb0ELb1ELb0EEEvNS_16Flash_fwd_paramsE,"ax",@progbits
	.align	128
        .global         _ZN5flash16flash_fwd_kernelI23Flash_fwd_kernel_traitsILi64ELi128ELi128ELi4ELb0ELb0EN7cutlass10bfloat16_tE19Flash_kernel_traitsILi64ELi128ELi128ELi4ES3_EELb0ELb0ELb1ELb0ELb0ELb0ELb1ELb0EEEvNS_16Flash_fwd_paramsE
        .type           _ZN5flash16flash_fwd_kernelI23Flash_fwd_kernel_traitsILi64ELi128ELi128ELi4ELb0ELb0EN7cutlass10bfloat16_tE19Flash_kernel_traitsILi64ELi128ELi128ELi4ES3_EELb0ELb0ELb1ELb0ELb0ELb0ELb1ELb0EEEvNS_16Flash_fwd_paramsE,@function
        .size           _ZN5flash16flash_fwd_kernelI23Flash_fwd_kernel_traitsILi64ELi128ELi128ELi4ELb0ELb0EN7cutlass10bfloat16_tE19Flash_kernel_traitsILi64ELi128ELi128ELi4ES3_EELb0ELb0ELb1ELb0ELb0ELb0ELb1ELb0EEEvNS_16Flash_fwd_paramsE,(.L_x_2697 - _ZN5flash16flash_fwd_kernelI23Flash_fwd_kernel_traitsILi64ELi128ELi128ELi4ELb0ELb0EN7cutlass10bfloat16_tE19Flash_kernel_traitsILi64ELi128ELi128ELi4ES3_EELb0ELb0ELb1ELb0ELb0ELb0ELb1ELb0EEEvNS_16Flash_fwd_paramsE)
        .other          _ZN5flash16flash_fwd_kernelI23Flash_fwd_kernel_traitsILi64ELi128ELi128ELi4ELb0ELb0EN7cutlass10bfloat16_tE19Flash_kernel_traitsILi64ELi128ELi128ELi4ES3_EELb0ELb0ELb1ELb0ELb0ELb0ELb1ELb0EEEvNS_16Flash_fwd_paramsE,@"STO_CUDA_ENTRY STV_DEFAULT"
_ZN5flash16flash_fwd_kernelI23Flash_fwd_kernel_traitsILi64ELi128ELi128ELi4ELb0ELb0EN7cutlass10bfloat16_tE19Flash_kernel_traitsILi64ELi128ELi128ELi4ES3_EELb0ELb0ELb1ELb0ELb0ELb0ELb1ELb0EEEvNS_16Flash_fwd_paramsE:
.text._ZN5flash16flash_fwd_kernelI23Flash_fwd_kernel_traitsILi64ELi128ELi128ELi4ELb0ELb0EN7cutlass10bfloat16_tE19Flash_kernel_traitsILi64ELi128ELi128ELi4ES3_EELb0ELb0ELb1ELb0ELb0ELb0ELb1ELb0EEEvNS_16Flash_fwd_paramsE:
        /* <DEDUP_REMOVED lines=72> */
.L_x_839:
        /* <DEDUP_REMOVED lines=57> */
.L_x_841:
        /* <DEDUP_REMOVED lines=50> */
.L_x_843:
[----:B------:R-:W-:Y:S05]  /*0b30*/  BSYNC.RECONVERGENT B0 ;  /* 0x0000000000007941 */ /* 0x000fea0003800200 */
.L_x_842:
        /* <DEDUP_REMOVED lines=17> */
.L_x_845:
[----:B------:R-:W-:Y:S05]  /*0c50*/  BSYNC.RECONVERGENT B0 ;  /* 0x0000000000007941 */ /* 0x000fea0003800200 */
.L_x_844:
        /* <DEDUP_REMOVED lines=17> */
.L_x_847:
[----:B------:R-:W-:Y:S05]  /*0d70*/  BSYNC.RECONVERGENT B0 ;  /* 0x0000000000007941 */ /* 0x000fea0003800200 */
.L_x_846:
        /* <DEDUP_REMOVED lines=17> */
.L_x_849:
[----:B------:R-:W-:Y:S05]  /*0e90*/  BSYNC.RECONVERGENT B0 ;  /* 0x0000000000007941 */ /* 0x000fea0003800200 */
.L_x_848:
        /* <DEDUP_REMOVED lines=18> */
.L_x_851:
[----:B------:R-:W-:Y:S05]  /*0fc0*/  BSYNC.RECONVERGENT B0 ;  /* 0x0000000000007941 */ /* 0x000fea0003800200 */
.L_x_850:
        /* <DEDUP_REMOVED lines=17> */
.L_x_853:
[----:B------:R-:W-:Y:S05]  /*10e0*/  BSYNC.RECONVERGENT B0 ;  /* 0x0000000000007941 */ /* 0x000fea0003800200 */
.L_x_852:
        /* <DEDUP_REMOVED lines=15> */
.L_x_855:
[----:B------:R-:W-:Y:S05]  /*11e0*/  BSYNC.RECONVERGENT B0 ;  /* 0x0000000000007941 */ /* 0x000fea0003800200 */
.L_x_854:
        /* <DEDUP_REMOVED lines=15> */
.L_x_857:
[----:B------:R-:W-:Y:S05]  /*12e0*/  BSYNC.RECONVERGENT B0 ;  /* 0x0000000000007941 */ /* 0x000fea0003800200 */
.L_x_856:
        /* <DEDUP_REMOVED lines=10> */
.L_x_859:
[----:B------:R-:W-:Y:S05]  /*1390*/  BSYNC.RECONVERGENT B0 ;  /* 0x0000000000007941 */ /* 0x000fea0003800200 */
.L_x_858:
        /* <DEDUP_REMOVED lines=15> */
.L_x_861:
[----:B------:R-:W-:Y:S05]  /*1490*/  BSYNC.RECONVERGENT B0 ;  /* 0x0000000000007941 */ /* 0x000fea0003800200 */
.L_x_860:
        /* <DEDUP_REMOVED lines=10> */
.L_x_863:
[----:B------:R-:W-:Y:S05]  /*1540*/  BSYNC.RECONVERGENT B0 ;  /* 0x0000000000007941 */ /* 0x000fea0003800200 */
.L_x_862:
        /* <DEDUP_REMOVED lines=10> */
.L_x_865:
[----:B------:R-:W-:Y:S05]  /*15f0*/  BSYNC.RECONVERGENT B0 ;  /* 0x0000000000007941 */ /* 0x000fea0003800200 */
.L_x_864:
        /* <DEDUP_REMOVED lines=10> */
.L_x_867:
[----:B------:R-:W-:Y:S05]  /*16a0*/  BSYNC.RECONVERGENT B0 ;  /* 0x0000000000007941 */ /* 0x000fea0003800200 */
.L_x_866:
        /* <DEDUP_REMOVED lines=10> */
.L_x_869:
[----:B------:R-:W-:Y:S05]  /*1750*/  BSYNC.RECONVERGENT B0 ;  /* 0x0000000000007941 */ /* 0x000fea0003800200 */
.L_x_868:
        /* <DEDUP_REMOVED lines=10> */
.L_x_871:
[----:B------:R-:W-:Y:S05]  /*1800*/  BSYNC.RECONVERGENT B0 ;  /* 0x0000000000007941 */ /* 0x000fea0003800200 */
.L_x_870:
        /* <DEDUP_REMOVED lines=10> */
.L_x_840:
        /* <DEDUP_REMOVED lines=22> */
.L_x_872:
[----:B------:R-:W1:Y:S01]  /*1a10*/  LDCU.64 UR10, c[0x0][0x3b8] ;  /* 0x00007700ff0a77ac */ /* 0x000e620008000a00 */
[----:B------:R-:W-:-:S04]  /*1a20*/  UIADD3 UR13, UPT, UPT, UR26, UR27, URZ ;  /* 0x0000001b1a0d7290 */ /* 0x000fc8000fffe0ff */
[----:B-1----:R-:W-:Y:S02]  /*1a30*/  UIMAD.WIDE.U32 UR6, UR13, UR10, URZ ;  /* 0x0000000a0d0672a5 */ /* 0x002fe4000f8e00ff */
[----:B------:R-:W-:-:S04]  /*1a40*/  UIMAD UR13, UR13, UR11, URZ ;  /* 0x0000000b0d0d72a4 */ /* 0x000fc8000f8e02ff */
[----:B------:R-:W-:Y:S02]  /*1a50*/  UIADD3 UR13, UPT, UPT, UR7, UR13, URZ ;  /* 0x0000000d070d7290 */ /* 0x000fe4000fffe0ff */
.L_x_873:
        /* <DEDUP_REMOVED lines=38> */
.L_x_874:
[----:B------:R-:W1:Y:S01]  /*1cc0*/  LDCU.64 UR8, c[0x0][0x3c0] ;  /* 0x00007800ff0877ac */ /* 0x000e620008000a00 */
[----:B------:R-:W-:-:S04]  /*1cd0*/  UIADD3 UR26, UPT, UPT, UR26, UR27, URZ ;  /* 0x0000001b1a1a7290 */ /* 0x000fc8000fffe0ff */
[----:B-1----:R-:W-:Y:S02]  /*1ce0*/  UIMAD.WIDE.U32 UR4, UR26, UR8, URZ ;  /* 0x000000081a0472a5 */ /* 0x002fe4000f8e00ff */
[----:B------:R-:W-:-:S04]  /*1cf0*/  UIMAD UR26, UR26, UR9, URZ ;  /* 0x000000091a1a72a4 */ /* 0x000fc8000f8e02ff */
[----:B------:R-:W-:-:S03]  /*1d00*/  UIADD3 UR32, UPT, UPT, UR5, UR26, URZ ;  /* 0x0000001a05207290 */ /* 0x000fc6000fffe0ff */
[----:B------:R-:W-:-:S09]  /*1d10*/  UMOV UR26, UR4 ;  /* 0x00000004001a7c82 */ /* 0x000fd20008000000 */
.L_x_875:
        /* <DEDUP_REMOVED lines=71> */
.L_x_878:
[----:B------:R1:W-:Y:S02]  /*2190*/  STS.128 [R246], RZ ;  /* 0x000000fff6007388 */ /* 0x0003e40000000c00 */
.L_x_877:
[----:B------:R-:W-:Y:S05]  /*21a0*/  BSYNC.RECONVERGENT B0 ;  /* 0x0000000000007941 */ /* 0x000fea0003800200 */
.L_x_876:
        /* <DEDUP_REMOVED lines=41> */
.L_x_880:
[----:B------:R-:W-:Y:S05]  /*2440*/  BSYNC.RECONVERGENT B0 ;  /* 0x0000000000007941 */ /* 0x000fea0003800200 */
.L_x_879:
        /* <DEDUP_REMOVED lines=22> */
.L_x_882:
[----:B------:R-:W-:Y:S05]  /*25b0*/  BSYNC.RECONVERGENT B0 ;  /* 0x0000000000007941 */ /* 0x000fea0003800200 */
.L_x_881:
        /* <DEDUP_REMOVED lines=22> */
.L_x_884:
[----:B------:R-:W-:Y:S05]  /*2720*/  BSYNC.RECONVERGENT B0 ;  /* 0x0000000000007941 */ /* 0x000fea0003800200 */
.L_x_883:
        /* <DEDUP_REMOVED lines=22> */
.L_x_886:
[----:B------:R-:W-:Y:S05]  /*2890*/  BSYNC.RECONVERGENT B0 ;  /* 0x0000000000007941 */ /* 0x000fea0003800200 */
.L_x_885:
        /* <DEDUP_REMOVED lines=22> */
.L_x_888:
[----:B------:R-:W-:Y:S05]  /*2a00*/  BSYNC.RECONVERGENT B0 ;  /* 0x0000000000007941 */ /* 0x000fea0003800200 */
.L_x_887:
        /* <DEDUP_REMOVED lines=22> */
.L_x_890:
[----:B------:R-:W-:Y:S05]  /*2b70*/  BSYNC.RECONVERGENT B0 ;  /* 0x0000000000007941 */ /* 0x000fea0003800200 */
.L_x_889:
        /* <DEDUP_REMOVED lines=22> */
.L_x_892:
[----:B------:R-:W-:Y:S05]  /*2ce0*/  BSYNC.RECONVERGENT B0 ;  /* 0x0000000000007941 */ /* 0x000fea0003800200 */
.L_x_891:
        /* <DEDUP_REMOVED lines=18> */
.L_x_895:
[----:B------:R1:W-:Y:S02]  /*2e10*/  STS.128 [R246+0x4000], RZ ;  /* 0x004000fff6007388 */ /* 0x0003e40000000c00 */
.L_x_894:
[----:B------:R-:W-:Y:S05]  /*2e20*/  BSYNC.RECONVERGENT B0 ;  /* 0x0000000000007941 */ /* 0x000fea0003800200 */
.L_x_893:
        /* <DEDUP_REMOVED lines=25> */
.L_x_897:
[----:B------:R-:W-:Y:S05]  /*2fc0*/  BSYNC.RECONVERGENT B0 ;  /* 0x0000000000007941 */ /* 0x000fea0003800200 */
.L_x_896:
        /* <DEDUP_REMOVED lines=18> */
.L_x_899:
[----:B------:R-:W-:Y:S05]  /*30f0*/  BSYNC.RECONVERGENT B0 ;  /* 0x0000000000007941 */ /* 0x000fea0003800200 */
.L_x_898:
        /* <DEDUP_REMOVED lines=20> */
.L_x_901:
[----:B------:R-:W-:Y:S05]  /*3240*/  BSYNC.RECONVERGENT B0 ;  /* 0x0000000000007941 */ /* 0x000fea0003800200 */
.L_x_900:
        /* <DEDUP_REMOVED lines=16> */
.L_x_903:
[----:B------:R-:W-:Y:S05]  /*3350*/  BSYNC.RECONVERGENT B0 ;  /* 0x0000000000007941 */ /* 0x000fea0003800200 */
.L_x_902:
        /* <DEDUP_REMOVED lines=20> */
.L_x_905:
[----:B------:R-:W-:Y:S05]  /*34a0*/  BSYNC.RECONVERGENT B0 ;  /* 0x0000000000007941 */ /* 0x000fea0003800200 */
.L_x_904:
        /* <DEDUP_REMOVED lines=20> */
.L_x_907:
[----:B------:R-:W-:Y:S05]  /*35f0*/  BSYNC.RECONVERGENT B0 ;  /* 0x0000000000007941 */ /* 0x000fea0003800200 */
.L_x_906:
        /* <DEDUP_REMOVED lines=20> */
.L_x_909:
[----:B------:R-:W-:Y:S05]  /*3740*/  BSYNC.RECONVERGENT B0 ;  /* 0x0000000000007941 */ /* 0x000fea0003800200 */
.L_x_908:
        /* <DEDUP_REMOVED lines=22> */
.L_x_912:
[----:B------:R1:W-:Y:S01]  /*38b0*/  STS.128 [R246+0x8000], RZ ;  /* 0x008000fff6007388 */ /* 0x0003e20000000c00 */
[----:B------:R-:W-:Y:S05]  /*38c0*/  BRA `(.L_x_913) ;  /* 0x0000000000047947 */ /* 0x000fea0003800000 */
.L_x_911:
[----:B------:R1:W-:Y:S02]  /*38d0*/  STS.128 [R246+0x8000], RZ ;  /* 0x008000fff6007388 */ /* 0x0003e40000000c00 */
.L_x_913:
[----:B------:R-:W-:Y:S05]  /*38e0*/  BSYNC.RECONVERGENT B0 ;  /* 0x0000000000007941 */ /* 0x000fea0003800200 */
.L_x_910:
[----:B------:R-:W-:Y:S01]  /*38f0*/  ISETP.GE.AND P0, PT, R16, UR4, PT ;  /* 0x0000000410007c0c */ /* 0x000fe2000bf06270 */
[C---:B--2---:R-:W-:Y:S01]  /*3900*/  IMAD.SHL.U32 R2, R238.reuse, 0x40, RZ ;  /* 0x00000040ee027824 */ /* 0x044fe200078e00ff */
[----:B------:R-:W-:Y:S01]  /*3910*/  SHF.R.U32.HI R121, RZ, 0x1, R238 ;  /* 0x00000001ff797819 */ /* 0x000fe200000116ee */
[----:B------:R-:W-:Y:S01]  /*3920*/  IMAD.SHL.U32 R3, R238, 0x20, RZ ;  /* 0x00000020ee037824 */ /* 0x000fe200078e00ff */
[----:B------:R-:W-:Y:S01]  /*3930*/  BSSY.RECONVERGENT B0, `(.L_x_914) ;  /* 0x0000021000007945 */ /* 0x000fe20003800200 */
[----:B------:R-:W-:Y:S02]  /*3940*/  ISETP.GE.AND P6, PT, R15, UR4, PT ;  /* 0x000000040f007c0c */ /* 0x000fe4000bfc6270 */
[----:B------:R-:W-:Y:S02]  /*3950*/  LOP3.LUT R0, R234, 0x1c0, R2, 0xf8, !PT ;  /* 0x000001c0ea007812 */ /* 0x000fe400078ef802 */
[----:B------:R-:W-:Y:S02]  /*3960*/  LOP3.LUT R203, R2, 0x200, RZ, 0xc0, !PT ;  /* 0x0000020002cb7812 */ /* 0x000fe400078ec0ff */
[----:B------:R-:W-:-:S02]  /*3970*/  LOP3.LUT R92, R0, 0x8, R121, 0x78, !PT ;  /* 0x00000008005c7812 */ /* 0x000fc400078e7879 */
[----:B------:R2:W-:Y:S01]  /*3980*/  @P0 STS.128 [R246+0x8800], RZ ;  /* 0x008800fff6000388 */ /* 0x0005e20000000c00 */
[----:B------:R-:W-:Y:S02]  /*3990*/  LOP3.LUT R88, R2, 0x400, RZ, 0xc0, !PT ;  /* 0x0000040002587812 */ /* 0x000fe400078ec0ff */
        /* <DEDUP_REMOVED lines=26> */
.L_x_915:
[----:B------:R-:W-:Y:S05]  /*3b40*/  BSYNC.RECONVERGENT B0 ;  /* 0x0000000000007941 */ /* 0x000fea0003800200 */
.L_x_914:
        /* <DEDUP_REMOVED lines=18> */
.L_x_917:
[----:B------:R-:W-:Y:S05]  /*3c70*/  BSYNC.RECONVERGENT B0 ;  /* 0x0000000000007941 */ /* 0x000fea0003800200 */
.L_x_916:
        /* <DEDUP_REMOVED lines=20> */
.L_x_919:
[----:B------:R-:W-:Y:S05]  /*3dc0*/  BSYNC.RECONVERGENT B0 ;  /* 0x0000000000007941 */ /* 0x000fea0003800200 */
.L_x_918:
        /* <DEDUP_REMOVED lines=17> */
.L_x_921:
[----:B------:R-:W-:Y:S05]  /*3ee0*/  BSYNC.RECONVERGENT B0 ;  /* 0x0000000000007941 */ /* 0x000fea0003800200 */
.L_x_920:
        /* <DEDUP_REMOVED lines=20> */
.L_x_923:
[----:B------:R-:W-:Y:S05]  /*4030*/  BSYNC.RECONVERGENT B0 ;  /* 0x0000000000007941 */ /* 0x000fea0003800200 */
.L_x_922:
        /* <DEDUP_REMOVED lines=20> */
.L_x_925:
[----:B------:R-:W-:Y:S05]  /*4180*/  BSYNC.RECONVERGENT B0 ;  /* 0x0000000000007941 */ /* 0x000fea0003800200 */
.L_x_924:
        /* <DEDUP_REMOVED lines=20> */
.L_x_927:
[----:B------:R-:W-:Y:S05]  /*42d0*/  BSYNC.RECONVERGENT B0 ;  /* 0x0000000000007941 */ /* 0x000fea0003800200 */
.L_x_926:
[----:B------:R-:W-:Y:S01]  /*42e0*/  LDSM.16.M88.4 R32, [R236] ;  /* 0x00000000ec20783b */ /* 0x000fe20000000200 */
[----:B------:R-:W-:Y:S01]  /*42f0*/  LOP3.LUT P6, RZ, R238, 0x2, RZ, 0xc0, !PT ;  /* 0x00000002eeff7812 */ /* 0x000fe200078cc0ff */
[----:B------:R-:W5:Y:S01]  /*4300*/  LDCU UR4, c[0x0][0x50c] ;  /* 0x0000a180ff0477ac */ /* 0x000f620008000800 */
[----:B------:R-:W-:Y:S01]  /*4310*/  MOV R0, 0x20 ;  /* 0x0000002000007802 */ /* 0x000fe20000000f00 */
[----:B------:R-:W2:Y:S01]  /*4320*/  LDSM.16.M88.4 R36, [R88+UR5+0x4000] ;  /* 0x004000055824783b */ /* 0x000ea20008000200 */
[----:B------:R-:W-:Y:S01]  /*4330*/  IADD3 R200, PT, PT, R88, UR5, RZ ;  /* 0x0000000558c87c10 */ /* 0x000fe2000fffe0ff */
[----:B------:R-:W-:Y:S01]  /*4340*/  UISETP.GT.AND UP0, UPT, UR25, UR15, UPT ;  /* 0x0000000f1900728c */ /* 0x000fe2000bf04270 */
[----:B------:R-:W-:Y:S01]  /*4350*/  SEL R148, R0, 0xffffffe0, !P6 ;  /* 0xffffffe000947807 */ /* 0x000fe20007000000 */
[----:B------:R-:W4:Y:S01]  /*4360*/  LDSM.16.M88.4 R28, [R236+0x2000] ;  /* 0x00200000ec1c783b */ /* 0x000f220000000200 */
[----:B------:R-:W-:Y:S02]  /*4370*/  LOP3.LUT P3, RZ, R238, 0x4, RZ, 0xc0, !PT ;  /* 0x00000004eeff7812 */ /* 0x000fe4000786c0ff */
[-C--:B------:R-:W-:Y:S01]  /*4380*/  IADD3 R0, PT, PT, R236, R148.reuse, RZ ;  /* 0x00000094ec007210 */ /* 0x080fe20007ffe0ff */
[----:B------:R-:W-:Y:S01]  /*4390*/  LDSM.16.M88.4 R56, [R88+UR5+0x4800] ;  /* 0x004800055838783b */ /* 0x000fe20008000200 */
[----:B-1----:R-:W-:-:S02]  /*43a0*/  IADD3 R3, PT, PT, R200, R148, RZ ;  /* 0x00000094c8037210 */ /* 0x002fc40007ffe0ff */
[----:B------:R-:W-:Y:S01]  /*43b0*/  MOV R2, 0x40 ;  /* 0x0000004000027802 */ /* 0x000fe20000000f00 */
[----:B------:R-:W-:Y:S01]  /*43c0*/  LDSM.16.M88.4 R24, [R0] ;  /* 0x000000000018783b */ /* 0x000fe20000000200 */
[----:B------:R-:W-:Y:S02]  /*43d0*/  MOV R247, 0x8 ;  /* 0x0000000800f77802 */ /* 0x000fe40000000f00 */
[----:B------:R-:W-:Y:S01]  /*43e0*/  SEL R207, R2, 0xffffffc0, !P3 ;  /* 0xffffffc002cf7807 */ /* 0x000fe20005800000 */
[----:B------:R-:W1:Y:S01]  /*43f0*/  LDSM.16.M88.4 R40, [R3+0x4000] ;  /* 0x004000000328783b */ /* 0x000e620000000200 */
[----:B------:R-:W-:Y:S02]  /*4400*/  MOV R249, 0x40 ;  /* 0x0000004000f97802 */ /* 0x000fe40000000f00 */
[-C--:B------:R-:W-:Y:S01]  /*4410*/  IADD3 R2, PT, PT, R236, R207.reuse, RZ ;  /* 0x000000cfec027210 */ /* 0x080fe20007ffe0ff */
[----:B---3--:R3:W5:Y:S01]  /*4420*/  LDSM.16.M88.4 R20, [R0+0x2000] ;  /* 0x002000000014783b */ /* 0x0087620000000200 */
[----:B------:R-:W-:-:S02]  /*4430*/  IADD3 R216, PT, PT, R200, R207, RZ ;  /* 0x000000cfc8d87210 */ /* 0x000fc40007ffe0ff */
[----:B------:R-:W-:Y:S01]  /*4440*/  MOV R250, 0x48 ;  /* 0x0000004800fa7802 */ /* 0x000fe20000000f00 */
[----:B------:R-:W-:Y:S01]  /*4450*/  LDSM.16.M88.4 R16, [R2] ;  /* 0x000000000210783b */ /* 0x000fe20000000200 */
[----:B------:R-:W-:-:S03]  /*4460*/  IADD3 R89, PT, PT, R148, R216, RZ ;  /* 0x000000d894597210 */ /* 0x000fc60007ffe0ff */
[----:B------:R-:W5:Y:S04]  /*4470*/  LDSM.16.M88.4 R52, [R216+0x4000] ;  /* 0x00400000d834783b */ /* 0x000f680000000200 */
[----:B------:R-:W-:Y:S04]  /*4480*/  LDSM.16.M88.4 R48, [R89+0x4000] ;  /* 0x004000005930783b */ /* 0x000fe80000000200 */
[----:B------:R1:W5:Y:S01]  /*4490*/  LDSM.16.M88.4 R12, [R2+0x2000] ;  /* 0x00200000020c783b */ /* 0x0003620000000200 */
[----:B--2---:R-:W-:Y:S03]  /*44a0*/  HMMA.16816.F32.BF16 R4, R32, R36, RZ ;  /* 0x000000242004723c */ /* 0x004fe600000418ff */
[----:B------:R-:W0:Y:S01]  /*44b0*/  LDGDEPBAR ;  /* 0x00000000000079af */ /* 0x000e220000000000 */
[----:B---3--:R-:W-:-:S03]  /*44c0*/  IADD3 R0, PT, PT, R148, R2, RZ ;  /* 0x0000000294007210 */ /* 0x008fc60007ffe0ff */
[----:B------:R-:W-:Y:S01]  /*44d0*/  STL [R1+0xb4], R207 ;  /* 0x0000b4cf01007387 */ /* 0x000fe20000100800 */
[----:B----4-:R-:W-:Y:S03]  /*44e0*/  HMMA.16816.F32.BF16 R60, R28, R36, RZ ;  /* 0x000000241c3c723c */ /* 0x010fe600000418ff */
[----:B------:R-:W2:Y:S05]  /*44f0*/  LDSM.16.M88.4 R8, [R0] ;  /* 0x000000000008783b */ /* 0x000eaa0000000200 */
[----:B------:R-:W-:Y:S01]  /*4500*/  HMMA.16816.F32.BF16 R72, R32, R38, RZ ;  /* 0x000000262048723c */ /* 0x000fe200000418ff */
[----:B-1----:R-:W-:-:S04]  /*4510*/  SHF.R.U32.HI R2, RZ, 0x2, R238 ;  /* 0x00000002ff027819 */ /* 0x002fc800000116ee */
[----:B------:R-:W-:-:S03]  /*4520*/  LOP3.LUT R2, R2, 0x7, RZ, 0xc0, !PT ;  /* 0x0000000702027812 */ /* 0x000fc600078ec0ff */
[-C--:B------:R-:W-:Y:S01]  /*4530*/  HMMA.16816.F32.BF16 R44, R24, R40.reuse, R4 ;  /* 0x00000028182c723c */ /* 0x080fe20000041804 */
[----:B------:R1:W3:Y:S07]  /*4540*/  LDSM.16.M88.4 R4, [R0+0x2000] ;  /* 0x002000000004783b */ /* 0x0002ee0000000200 */
[----:B-----5:R-:W-:Y:S08]  /*4550*/  HMMA.16816.F32.BF16 R64, R20, R40, R60 ;  /* 0x000000281440723c */ /* 0x020ff0000004183c */
[----:B------:R-:W-:Y:S08]  /*4560*/  HMMA.16816.F32.BF16 R68, R28, R38, RZ ;  /* 0x000000261c44723c */ /* 0x000ff000000418ff */
[-C--:B------:R-:W-:Y:S01]  /*4570*/  HMMA.16816.F32.BF16 R60, R16, R52.reuse, R44 ;  /* 0x00000034103c723c */ /* 0x080fe2000004182c */
[----:B------:R-:W4:Y:S07]  /*4580*/  LDSM.16.M88.4 R44, [R3+0x4800] ;  /* 0x00480000032c783b */ /* 0x000f2e0000000200 */
[----:B------:R-:W-:Y:S08]  /*4590*/  HMMA.16816.F32.BF16 R36, R12, R52, R64 ;  /* 0x000000340c24723c */ /* 0x000ff00000041840 */
[----:B------:R-:W-:Y:S08]  /*45a0*/  HMMA.16816.F32.BF16 R68, R20, R42, R68 ;  /* 0x0000002a1444723c */ /* 0x000ff00000041844 */
[----:B--2---:R-:W-:Y:S08]  /*45b0*/  HMMA.16816.F32.BF16 R76, R8, R48, R60 ;  /* 0x00000030084c723c */ /* 0x004ff0000004183c */
[----:B------:R-:W-:Y:S01]  /*45c0*/  HMMA.16816.F32.BF16 R60, R24, R42, R72 ;  /* 0x0000002a183c723c */ /* 0x000fe20000041848 */
[----:B------:R-:W2:Y:S07]  /*45d0*/  LDSM.16.M88.4 R40, [R216+0x4800] ;  /* 0x00480000d828783b */ /* 0x000eae0000000200 */
[----:B------:R-:W-:Y:S03]  /*45e0*/  HMMA.16816.F32.BF16 R64, R32, R56, RZ ;  /* 0x000000382040723c */ /* 0x000fe600000418ff */
[----:B------:R-:W-:Y:S01]  /*45f0*/  FMUL.FTZ R76, R76, UR4 ;  /* 0x000000044c4c7c20 */ /* 0x000fe20008410000 */
[----:B------:R-:W-:Y:S01]  /*4600*/  FMUL.FTZ R77, R77, UR4 ;  /* 0x000000044d4d7c20 */ /* 0x000fe20008410000 */
[----:B------:R-:W-:Y:S01]  /*4610*/  FMUL.FTZ R78, R78, UR4 ;  /* 0x000000044e4e7c20 */ /* 0x000fe20008410000 */
[----:B-1----:R-:W-:Y:S01]  /*4620*/  FMUL.FTZ R0, R79, UR4 ;  /* 0x000000044f007c20 */ /* 0x002fe20008410000 */
[----:B------:R-:W1:Y:S01]  /*4630*/  MUFU.TANH R201, R76 ;  /* 0x0000004c00c97308 */ /* 0x000e620000002400 */
[----:B---3--:R-:W-:Y:S07]  /*4640*/  HMMA.16816.F32.BF16 R72, R4, R48, R36 ;  /* 0x000000300448723c */ /* 0x008fee0000041824 */
[----:B------:R-:W3:Y:S01]  /*4650*/  MUFU.TANH R199, R77 ;  /* 0x0000004d00c77308 */ /* 0x000ee20000002400 */
[-C--:B------:R-:W-:Y:S07]  /*4660*/  HMMA.16816.F32.BF16 R60, R16, R54.reuse, R60 ;  /* 0x00000036103c723c */ /* 0x080fee000004183c */
[----:B------:R-:W1:Y:S01]  /*4670*/  MUFU.TANH R188, R78 ;  /* 0x0000004e00bc7308 */ /* 0x000e620000002400 */
[----:B------:R-:W-:Y:S03]  /*4680*/  HMMA.16816.F32.BF16 R52, R12, R54, R68 ;  /* 0x000000360c34723c */ /* 0x000fe60000041844 */
[----:B------:R-:W-:Y:S01]  /*4690*/  FMUL.FTZ R72, R72, UR4 ;  /* 0x0000000448487c20 */ /* 0x000fe20008410000 */
[----:B------:R-:W-:Y:S01]  /*46a0*/  FMUL.FTZ R74, R74, UR4 ;  /* 0x000000044a4a7c20 */ /* 0x000fe20008410000 */
[----:B------:R-:W-:-:S02]  /*46b0*/  FMUL.FTZ R75, R75, UR4 ;  /* 0x000000044b4b7c20 */ /* 0x000fc40008410000 */
[----:B------:R5:W1:Y:S01]  /*46c0*/  MUFU.TANH R185, R0 ;  /* 0x0000000000b97308 */ /* 0x000a620000002400 */
[----:B------:R-:W-:Y:S07]  /*46d0*/  HMMA.16816.F32.BF16 R36, R28, R56, RZ ;  /* 0x000000381c24723c */ /* 0x000fee00000418ff */
[----:B------:R-:W1:Y:S01]  /*46e0*/  MUFU.TANH R192, R72 ;  /* 0x0000004800c07308 */ /* 0x000e620000002400 */
[----:B----4-:R-:W-:Y:S07]  /*46f0*/  HMMA.16816.F32.BF16 R84, R24, R44, R64 ;  /* 0x0000002c1854723c */ /* 0x010fee0000041840 */
[----:B------:R-:W4:Y:S01]  /*4700*/  MUFU.TANH R196, R74 ;  /* 0x0000004a00c47308 */ /* 0x000f220000002400 */
[----:B------:R-:W-:Y:S01]  /*4710*/  HMMA.16816.F32.BF16 R64, R8, R50, R60 ;  /* 0x000000320840723c */ /* 0x000fe2000004183c */
[----:B-----5:R-:W-:-:S06]  /*4720*/  FMUL.FTZ R0, R73, UR4 ;  /* 0x0000000449007c20 */ /* 0x020fcc0008410000 */
[----:B------:R-:W1:Y:S01]  /*4730*/  MUFU.TANH R198, R75 ;  /* 0x0000004b00c67308 */ /* 0x000e620000002400 */
[----:B------:R-:W-:Y:S07]  /*4740*/  HMMA.16816.F32.BF16 R60, R28, R58, RZ ;  /* 0x0000003a1c3c723c */ /* 0x000fee00000418ff */
[----:B------:R5:W1:Y:S01]  /*4750*/  MUFU.TANH R191, R0 ;  /* 0x0000000000bf7308 */ /* 0x000a620000002400 */
[----:B------:R-:W-:Y:S01]  /*4760*/  HMMA.16816.F32.BF16 R76, R4, R50, R52 ;  /* 0x00000032044c723c */ /* 0x000fe20000041834 */
[----:B------:R-:W3:Y:S02]  /*4770*/  LDSM.16.M88.4 R48, [R88+UR5+0x5000] ;  /* 0x005000055830783b */ /* 0x000ee40008000200 */
[----:B------:R-:W-:-:S04]  /*4780*/  FMUL.FTZ R64, R64, UR4 ;  /* 0x0000000440407c20 */ /* 0x000fc80008410000 */
[----:B------:R-:W1:Y:S01]  /*4790*/  MUFU.TANH R195, R64 ;  /* 0x0000004000c37308 */ /* 0x000e620000002400 */
[----:B------:R-:W-:Y:S08]  /*47a0*/  HMMA.16816.F32.BF16 R56, R32, R58, RZ ;  /* 0x0000003a2038723c */ /* 0x000ff000000418ff */
[----:B------:R-:W-:Y:S01]  /*47b0*/  HMMA.16816.F32.BF16 R80, R20, R44, R36 ;  /* 0x0000002c1450723c */ /* 0x000fe20000041824 */
[----:B------:R-:W4:Y:S01]  /*47c0*/  LDSM.16.M88.4 R36, [R89+0x4800] ;  /* 0x004800005924783b */ /* 0x000f220000000200 */
[----:B-----5:R-:W-:-:S04]  /*47d0*/  FMUL.FTZ R0, R65, UR4 ;  /* 0x0000000441007c20 */ /* 0x020fc80008410000 */
[----:B------:R5:W1:Y:S02]  /*47e0*/  MUFU.TANH R193, R0 ;  /* 0x0000000000c17308 */ /* 0x000a640000002400 */
[-C--:B------:R-:W-:Y:S08]  /*47f0*/  HMMA.16816.F32.BF16 R72, R20, R46.reuse, R60 ;  /* 0x0000002e1448723c */ /* 0x080ff0000004183c */
[----:B------:R-:W-:Y:S01]  /*4800*/  HMMA.16816.F32.BF16 R68, R24, R46, R56 ;  /* 0x0000002e1844723c */ /* 0x000fe20000041838 */
[----:B------:R-:W1:Y:S01]  /*4810*/  LDSM.16.M88.4 R44, [R3+0x5000] ;  /* 0x00500000032c783b */ /* 0x000e620000000200 */
[----:B-----5:R-:W-:-:S06]  /*4820*/  FMUL.FTZ R0, R66, UR4 ;  /* 0x0000000442007c20 */ /* 0x020fcc0008410000 */
[-C--:B--2---:R-:W-:Y:S01]  /*4830*/  HMMA.16816.F32.BF16 R52, R12, R40.reuse, R80 ;  /* 0x000000280c34723c */ /* 0x084fe20000041850 */
[----:B------:R2:W1:Y:S07]  /*4840*/  MUFU.TANH R179, R0 ;  /* 0x0000000000b37308 */ /* 0x00046e0000002400 */
[----:B------:R-:W-:Y:S08]  /*4850*/  HMMA.16816.F32.BF16 R60, R16, R40, R84 ;  /* 0x00000028103c723c */ /* 0x000ff00000041854 */
[----:B---3--:R-:W-:Y:S01]  /*4860*/  HMMA.16816.F32.BF16 R56, R32, R48, RZ ;  /* 0x000000302038723c */ /* 0x008fe200000418ff */
[----:B--2---:R-:W-:-:S07]  /*4870*/  FMUL.FTZ R0, R67, UR4 ;  /* 0x0000000443007c20 */ /* 0x004fce0008410000 */
[----:B----4-:R-:W-:Y:S01]  /*4880*/  HMMA.16816.F32.BF16 R64, R4, R36, R52 ;  /* 0x000000240440723c */ /* 0x010fe20000041834 */
[----:B------:R2:W3:Y:S07]  /*4890*/  MUFU.TANH R174, R0 ;  /* 0x0000000000ae7308 */ /* 0x0004ee0000002400 */
[----:B------:R-:W-:Y:S08]  /*48a0*/  HMMA.16816.F32.BF16 R52, R28, R48, RZ ;  /* 0x000000301c34723c */ /* 0x000ff000000418ff */
[----:B------:R-:W-:Y:S01]  /*48b0*/  HMMA.16816.F32.BF16 R60, R8, R36, R60 ;  /* 0x00000024083c723c */ /* 0x000fe2000004183c */
[----:B--2---:R-:W-:-:S02]  /*48c0*/  FMUL.FTZ R0, R76, UR4 ;  /* 0x000000044c007c20 */ /* 0x004fc40008410000 */
[----:B------:R-:W-:Y:S01]  /*48d0*/  FMUL.FTZ R64, R64, UR4 ;  /* 0x0000000440407c20 */ /* 0x000fe20008410000 */
[----:B------:R-:W-:Y:S01]  /*48e0*/  FMUL.FTZ R65, R65, UR4 ;  /* 0x0000000441417c20 */ /* 0x000fe20008410000 */
[----:B------:R-:W-:Y:S01]  /*48f0*/  FMUL.FTZ R66, R66, UR4 ;  /* 0x0000000442427c20 */ /* 0x000fe20008410000 */
[----:B------:R2:W4:Y:S01]  /*4900*/  MUFU.TANH R183, R0 ;  /* 0x0000000000b77308 */ /* 0x0005220000002400 */
[----:B------:R-:W-:-:S07]  /*4910*/  FMUL.FTZ R67, R67, UR4 ;  /* 0x0000000443437c20 */ /* 0x000fce0008410000 */
[----:B------:R-:W1:Y:S08]  /*4920*/  MUFU.TANH R173, R64 ;  /* 0x0000004000ad7308 */ /* 0x000e700000002400 */
[----:B------:R-:W1:Y:S01]  /*4930*/  MUFU.TANH R172, R65 ;  /* 0x0000004100ac7308 */ /* 0x000e620000002400 */
[----:B--2---:R-:W-:-:S07]  /*4940*/  FMUL.FTZ R0, R77, UR4 ;  /* 0x000000044d007c20 */ /* 0x004fce0008410000 */
[----:B------:R2:W1:Y:S08]  /*4950*/  MUFU.TANH R182, R0 ;  /* 0x0000000000b67308 */ /* 0x0004700000002400 */
[----:B------:R-:W1:Y:S08]  /*4960*/  MUFU.TANH R197, R66 ;  /* 0x0000004200c57308 */ /* 0x000e700000002400 */
[----:B------:R-:W1:Y:S01]  /*4970*/  MUFU.TANH R194, R67 ;  /* 0x0000004300c27308 */ /* 0x000e620000002400 */
[----:B--2---:R-:W-:-:S07]  /*4980*/  FMUL.FTZ R0, R78, UR4 ;  /* 0x000000044e007c20 */ /* 0x004fce0008410000 */
[----:B------:R2:W1:Y:S02]  /*4990*/  MUFU.TANH R190, R0 ;  /* 0x0000000000be7308 */ /* 0x0004640000002400 */
[----:B--2---:R-:W-:Y:S02]  /*49a0*/  FMUL.FTZ R0, R79, UR4 ;  /* 0x000000044f007c20 */ /* 0x004fe40008410000 */
[----:B-1----:R-:W-:Y:S04]  /*49b0*/  HMMA.16816.F32.BF16 R76, R24, R44, R56 ;  /* 0x0000002c184c723c */ /* 0x002fe80000041838 */
[----:B------:R1:W2:Y:S04]  /*49c0*/  MUFU.TANH R202, R0 ;  /* 0x0000000000ca7308 */ /* 0x0002a80000002400 */
[----:B------:R-:W-:Y:S08]  /*49d0*/  HMMA.16816.F32.BF16 R56, R16, R42, R68 ;  /* 0x0000002a1038723c */ /* 0x000ff00000041844 */
[----:B------:R-:W-:Y:S01]  /*49e0*/  HMMA.16816.F32.BF16 R68, R20, R44, R52 ;  /* 0x0000002c1444723c */ /* 0x000fe20000041834 */
[----:B-1----:R-:W-:-:S04]  /*49f0*/  FMUL.FTZ R0, R60, UR4 ;  /* 0x000000043c007c20 */ /* 0x002fc80008410000 */
[----:B------:R1:W1:Y:S03]  /*4a00*/  MUFU.TANH R186, R0 ;  /* 0x0000000000ba7308 */ /* 0x0002660000002400 */
[----:B------:R-:W-:Y:S01]  /*4a10*/  HMMA.16816.F32.BF16 R52, R12, R42, R72 ;  /* 0x0000002a0c34723c */ /* 0x000fe20000041848 */
[----:B------:R-:W5:Y:S01]  /*4a20*/  LDSM.16.M88.4 R40, [R216+0x5000] ;  /* 0x00500000d828783b */ /* 0x000f620000000200 */
[----:B-1----:R-:W-:-:S04]  /*4a30*/  FMUL.FTZ R0, R61, UR4 ;  /* 0x000000043d007c20 */ /* 0x002fc80008410000 */
[----:B------:R1:W1:-:S14]  /*4a40*/  MUFU.TANH R184, R0 ;  /* 0x0000000000b87308 */ /* 0x00025c0000002400 */
[----:B------:R-:W-:Y:S08]  /*4a50*/  HMMA.16816.F32.BF16 R72, R4, R38, R52 ;  /* 0x000000260448723c */ /* 0x000ff00000041834 */
[----:B------:R-:W-:Y:S01]  /*4a60*/  HMMA.16816.F32.BF16 R52, R32, R50, RZ ;  /* 0x000000322034723c */ /* 0x000fe200000418ff */
[----:B-1----:R-:W-:-:S04]  /*4a70*/  FMUL.FTZ R0, R62, UR4 ;  /* 0x000000043e007c20 */ /* 0x002fc80008410000 */
[----:B------:R1:W1:-:S15]  /*4a80*/  MUFU.TANH R171, R0 ;  /* 0x0000000000ab7308 */ /* 0x00025e0000002400 */
[----:B------:R-:W-:Y:S08]  /*4a90*/  HMMA.16816.F32.BF16 R64, R24, R46, R52 ;  /* 0x0000002e1840723c */ /* 0x000ff00000041834 */
[----:B-----5:R-:W-:Y:S01]  /*4aa0*/  HMMA.16816.F32.BF16 R52, R12, R40, R68 ;  /* 0x000000280c34723c */ /* 0x020fe20000041844 */
[----:B-1----:R-:W-:-:S04]  /*4ab0*/  FMUL.FTZ R0, R63, UR4 ;  /* 0x000000043f007c20 */ /* 0x002fc80008410000 */
[----:B------:R1:W1:Y:S03]  /*4ac0*/  MUFU.TANH R168, R0 ;  /* 0x0000000000a87308 */ /* 0x0002660000002400 */
[----:B------:R-:W-:Y:S01]  /*4ad0*/  HMMA.16816.F32.BF16 R60, R8, R38, R56 ;  /* 0x00000026083c723c */ /* 0x000fe20000041838 */
[----:B------:R-:W5:Y:S07]  /*4ae0*/  LDSM.16.M88.4 R36, [R89+0x5000] ;  /* 0x005000005924783b */ /* 0x000f6e0000000200 */
[----:B------:R-:W-:Y:S01]  /*4af0*/  HMMA.16816.F32.BF16 R56, R28, R50, RZ ;  /* 0x000000321c38723c */ /* 0x000fe200000418ff */
[----:B------:R-:W3:Y:S10]  /*4b00*/  LDSM.16.M88.4 R48, [R88+UR5+0x5800] ;  /* 0x005800055830783b */ /* 0x000ef40008000200 */
[----:B-1----:R-:W-:Y:S01]  /*4b10*/  FMUL.FTZ R0, R61, UR4 ;  /* 0x000000043d007c20 */ /* 0x002fe20008410000 */
[----:B------:R-:W-:-:S03]  /*4b20*/  FMUL.FTZ R60, R60, UR4 ;  /* 0x000000043c3c7c20 */ /* 0x000fc60008410000 */
[----:B------:R1:W1:Y:S05]  /*4b30*/  MUFU.TANH R177, R0 ;  /* 0x0000000000b17308 */ /* 0x00026a0000002400 */
[----:B------:R-:W-:Y:S01]  /*4b40*/  HMMA.16816.F32.BF16 R84, R20, R46, R56 ;  /* 0x0000002e1454723c */ /* 0x000fe20000041838 */
[----:B------:R-:W4:Y:S02]  /*4b50*/  LDSM.16.M88.4 R44, [R3+0x5800] ;  /* 0x00580000032c783b */ /* 0x000f240000000200 */
[----:B------:R-:W2:Y:S05]  /*4b60*/  MUFU.TANH R178, R60 ;  /* 0x0000003c00b27308 */ /* 0x000eaa0000002400 */
[----:B------:R-:W-:Y:S01]  /*4b70*/  HMMA.16816.F32.BF16 R56, R16, R40, R76 ;  /* 0x000000281038723c */ /* 0x000fe2000004184c */
[----:B-1----:R-:W-:-:S04]  /*4b80*/  FMUL.FTZ R0, R62, UR4 ;  /* 0x000000043e007c20 */ /* 0x002fc80008410000 */
[----:B------:R1:W1:Y:S03]  /*4b90*/  MUFU.TANH R119, R0 ;  /* 0x0000000000777308 */ /* 0x0002660000002400 */
[----:B-----5:R-:W-:Y:S08]  /*4ba0*/  HMMA.16816.F32.BF16 R68, R4, R36, R52 ;  /* 0x000000240444723c */ /* 0x020ff00000041834 */
[----:B---3--:R-:W-:Y:S01]  /*4bb0*/  HMMA.16816.F32.BF16 R52, R28, R48, RZ ;  /* 0x000000301c34723c */ /* 0x008fe200000418ff */
[----:B-1----:R-:W-:-:S07]  /*4bc0*/  FMUL.FTZ R0, R63, UR4 ;  /* 0x000000043f007c20 */ /* 0x002fce0008410000 */
[----:B------:R-:W-:Y:S03]  /*4bd0*/  HMMA.16816.F32.BF16 R60, R8, R36, R56 ;  /* 0x00000024083c723c */ /* 0x000fe60000041838 */
[----:B------:R-:W-:Y:S01]  /*4be0*/  FMUL.FTZ R68, R68, UR4 ;  /* 0x0000000444447c20 */ /* 0x000fe20008410000 */
[----:B------:R1:W3:Y:S01]  /*4bf0*/  MUFU.TANH R118, R0 ;  /* 0x0000000000767308 */ /* 0x0002e20000002400 */
[----:B------:R-:W-:Y:S01]  /*4c00*/  FMUL.FTZ R69, R69, UR4 ;  /* 0x0000000445457c20 */ /* 0x000fe20008410000 */
[----:B------:R-:W-:Y:S01]  /*4c10*/  FMUL.FTZ R70, R70, UR4 ;  /* 0x0000000446467c20 */ /* 0x000fe20008410000 */
[----:B------:R-:W-:Y:S01]  /*4c20*/  FMUL.FTZ R71, R71, UR4 ;  /* 0x0000000447477c20 */ /* 0x000fe20008410000 */
[----:B------:R-:W-:Y:S04]  /*4c30*/  HMMA.16816.F32.BF16 R56, R32, R48, RZ ;  /* 0x000000302038723c */ /* 0x000fe800000418ff */
[----:B------:R-:W2:Y:S04]  /*4c40*/  MUFU.TANH R155, R68 ;  /* 0x00000044009b7308 */ /* 0x000ea80000002400 */
[----:B----4-:R-:W-:Y:S04]  /*4c50*/  HMMA.16816.F32.BF16 R76, R20, R44, R52 ;  /* 0x0000002c144c723c */ /* 0x010fe80000041834 */
[----:B------:R-:W4:Y:S01]  /*4c60*/  MUFU.TANH R154, R69 ;  /* 0x00000045009a7308 */ /* 0x000f220000002400 */
[----:B-1----:R-:W-:-:S03]  /*4c70*/  FMUL.FTZ R0, R72, UR4 ;  /* 0x0000000448007c20 */ /* 0x002fc60008410000 */
[----:B------:R-:W-:Y:S04]  /*4c80*/  HMMA.16816.F32.BF16 R52, R12, R42, R84 ;  /* 0x0000002a0c34723c */ /* 0x000fe80000041854 */
[----:B------:R1:W1:Y:S04]  /*4c90*/  MUFU.TANH R167, R0 ;  /* 0x0000000000a77308 */ /* 0x0002680000002400 */
[----:B------:R-:W-:Y:S04]  /*4ca0*/  HMMA.16816.F32.BF16 R80, R24, R44, R56 ;  /* 0x0000002c1850723c */ /* 0x000fe80000041838 */
[----:B------:R-:W2:Y:S04]  /*4cb0*/  MUFU.TANH R181, R70 ;  /* 0x0000004600b57308 */ /* 0x000ea80000002400 */
[----:B------:R-:W-:Y:S01]  /*4cc0*/  HMMA.16816.F32.BF16 R56, R16, R42, R64 ;  /* 0x0000002a1038723c */ /* 0x000fe20000041840 */
[----:B------:R-:W5:Y:S03]  /*4cd0*/  LDSM.16.M88.4 R40, [R216+0x5800] ;  /* 0x00580000d828783b */ /* 0x000f660000000200 */
[----:B------:R-:W2:Y:S01]  /*4ce0*/  MUFU.TANH R180, R71 ;  /* 0x0000004700b47308 */ /* 0x000ea20000002400 */
[----:B-1----:R-:W-:-:S07]  /*4cf0*/  FMUL.FTZ R0, R73, UR4 ;  /* 0x0000000449007c20 */ /* 0x002fce0008410000 */
[----:B------:R1:W1:Y:S02]  /*4d00*/  MUFU.TANH R165, R0 ;  /* 0x0000000000a57308 */ /* 0x0002640000002400 */
[----:B-1----:R-:W-:-:S06]  /*4d10*/  FMUL.FTZ R0, R74, UR4 ;  /* 0x000000044a007c20 */ /* 0x002fcc0008410000 */
[----:B------:R1:W1:Y:S02]  /*4d20*/  MUFU.TANH R189, R0 ;  /* 0x0000000000bd7308 */ /* 0x0002640000002400 */
[----:B-1----:R-:W-:Y:S02]  /*4d30*/  FMUL.FTZ R0, R75, UR4 ;  /* 0x000000044b007c20 */ /* 0x002fe40008410000 */
[----:B------:R-:W-:Y:S04]  /*4d40*/  HMMA.16816.F32.BF16 R72, R4, R38, R52 ;  /* 0x000000260448723c */ /* 0x000fe80000041834 */
[----:B------:R1:W1:Y:S04]  /*4d50*/  MUFU.TANH R187, R0 ;  /* 0x0000000000bb7308 */ /* 0x0002680000002400 */
[----:B------:R-:W-:Y:S01]  /*4d60*/  HMMA.16816.F32.BF16 R52, R32, R50, RZ ;  /* 0x000000322034723c */ /* 0x000fe200000418ff */
[----:B-1----:R-:W-:-:S04]  /*4d70*/  FMUL.FTZ R0, R60, UR4 ;  /* 0x000000043c007c20 */ /* 0x002fc80008410000 */
[----:B------:R1:W1:-:S15]  /*4d80*/  MUFU.TANH R170, R0 ;  /* 0x0000000000aa7308 */ /* 0x00025e0000002400 */
[----:B------:R-:W-:Y:S08]  /*4d90*/  HMMA.16816.F32.BF16 R64, R24, R46, R52 ;  /* 0x0000002e1840723c */ /* 0x000ff00000041834 */
[----:B-----5:R-:W-:Y:S01]  /*4da0*/  HMMA.16816.F32.BF16 R52, R12, R40, R76 ;  /* 0x000000280c34723c */ /* 0x020fe2000004184c */
[----:B-1----:R-:W-:-:S04]  /*4db0*/  FMUL.FTZ R0, R61, UR4 ;  /* 0x000000043d007c20 */ /* 0x002fc80008410000 */
[----:B------:R1:W1:Y:S02]  /*4dc0*/  MUFU.TANH R169, R0 ;  /* 0x0000000000a97308 */ /* 0x0002640000002400 */
[----:B-1----:R-:W-:-:S06]  /*4dd0*/  FMUL.FTZ R0, R62, UR4 ;  /* 0x000000043e007c20 */ /* 0x002fcc0008410000 */
[----:B------:R1:W1:Y:S02]  /*4de0*/  MUFU.TANH R117, R0 ;  /* 0x0000000000757308 */ /* 0x0002640000002400 */
[----:B-1----:R-:W-:Y:S02]  /*4df0*/  FMUL.FTZ R0, R63, UR4 ;  /* 0x000000043f007c20 */ /* 0x002fe40008410000 */
[----:B------:R-:W-:Y:S01]  /*4e00*/  HMMA.16816.F32.BF16 R60, R8, R38, R56 ;  /* 0x00000026083c723c */ /* 0x000fe20000041838 */
[----:B------:R-:W1:Y:S03]  /*4e10*/  LDSM.16.M88.4 R36, [R89+0x5800] ;  /* 0x005800005924783b */ /* 0x000e660000000200 */
[----:B------:R5:W1:Y:S04]  /*4e20*/  MUFU.TANH R116, R0 ;  /* 0x0000000000747308 */ /* 0x000a680000002400 */
[----:B------:R-:W-:Y:S01]  /*4e30*/  HMMA.16816.F32.BF16 R56, R28, R50, RZ ;  /* 0x000000321c38723c */ /* 0x000fe200000418ff */
[----:B------:R-:W3:Y:S10]  /*4e40*/  LDSM.16.M88.4 R48, [R88+UR5+0x6000] ;  /* 0x006000055830783b */ /* 0x000ef40008000200 */
[----:B-----5:R-:W-:Y:S01]  /*4e50*/  FMUL.FTZ R0, R61, UR4 ;  /* 0x000000043d007c20 */ /* 0x020fe20008410000 */
[----:B------:R-:W-:-:S03]  /*4e60*/  FMUL.FTZ R60, R60, UR4 ;  /* 0x000000043c3c7c20 */ /* 0x000fc60008410000 */
[----:B------:R5:W1:Y:S05]  /*4e70*/  MUFU.TANH R156, R0 ;  /* 0x00000000009c7308 */ /* 0x000a6a0000002400 */
[----:B------:R-:W-:Y:S01]  /*4e80*/  HMMA.16816.F32.BF16 R84, R20, R46, R56 ;  /* 0x0000002e1454723c */ /* 0x000fe20000041838 */
[----:B------:R-:W4:Y:S02]  /*4e90*/  LDSM.16.M88.4 R44, [R3+0x6000] ;  /* 0x00600000032c783b */ /* 0x000f240000000200 */
[----:B------:R-:W1:Y:S05]  /*4ea0*/  MUFU.TANH R163, R60 ;  /* 0x0000003c00a37308 */ /* 0x000e6a0000002400 */
[----:B------:R-:W-:Y:S01]  /*4eb0*/  HMMA.16816.F32.BF16 R56, R16, R40, R80 ;  /* 0x000000281038723c */ /* 0x000fe20000041850 */
[----:B-----5:R-:W-:-:S04]  /*4ec0*/  FMUL.FTZ R0, R62, UR4 ;  /* 0x000000043e007c20 */ /* 0x020fc80008410000 */
[----:B------:R5:W2:Y:S03]  /*4ed0*/  MUFU.TANH R115, R0 ;  /* 0x0000000000737308 */ /* 0x000aa60000002400 */
[----:B-1----:R-:W-:Y:S08]  /*4ee0*/  HMMA.16816.F32.BF16 R68, R4, R36, R52 ;  /* 0x000000240444723c */ /* 0x002ff00000041834 */
[----:B---3--:R-:W-:Y:S01]  /*4ef0*/  HMMA.16816.F32.BF16 R52, R28, R48, RZ ;  /* 0x000000301c34723c */ /* 0x008fe200000418ff */
[----:B-----5:R-:W-:-:S07]  /*4f00*/  FMUL.FTZ R0, R63, UR4 ;  /* 0x000000043f007c20 */ /* 0x020fce0008410000 */
        /* <DEDUP_REMOVED lines=59> */
[----:B------:R-:W2:Y:S08]  /*52c0*/  MUFU.TANH R104, R68 ;  /* 0x0000004400687308 */ /* 0x000eb00000002400 */
[----:B------:R-:W2:Y:S01]  /*52d0*/  MUFU.TANH R98, R69 ;  /* 0x0000004500627308 */ /* 0x000ea20000002400 */
[----:B-1----:R-:W-:-:S07]  /*52e0*/  FMUL.FTZ R0, R72, UR4 ;  /* 0x0000000448007c20 */ /* 0x002fce0008410000 */
[----:B------:R1:W1:Y:S08]  /*52f0*/  MUFU.TANH R137, R0 ;  /* 0x0000000000897308 */ /* 0x0002700000002400 */
[----:B------:R-:W2:Y:S08]  /*5300*/  MUFU.TANH R160, R70 ;  /* 0x0000004600a07308 */ /* 0x000eb00000002400 */
[----:B------:R-:W2:Y:S01]  /*5310*/  MUFU.TANH R159, R71 ;  /* 0x00000047009f7308 */ /* 0x000ea20000002400 */
[----:B-1----:R-:W-:-:S07]  /*5320*/  FMUL.FTZ R0, R73, UR4 ;  /* 0x0000000449007c20 */ /* 0x002fce0008410000 */
[----:B------:R1:W1:Y:S02]  /*5330*/  MUFU.TANH R136, R0 ;  /* 0x0000000000887308 */ /* 0x0002640000002400 */
[----:B-1----:R-:W-:-:S06]  /*5340*/  FMUL.FTZ R0, R74, UR4 ;  /* 0x000000044a007c20 */ /* 0x002fcc0008410000 */
[----:B------:R1:W1:Y:S02]  /*5350*/  MUFU.TANH R162, R0 ;  /* 0x0000000000a27308 */ /* 0x0002640000002400 */
[----:B-1----:R-:W-:Y:S02]  /*5360*/  FMUL.FTZ R0, R75, UR4 ;  /* 0x000000044b007c20 */ /* 0x002fe40008410000 */
[----:B----4-:R-:W-:Y:S04]  /*5370*/  HMMA.16816.F32.BF16 R72, R24, R44, R56 ;  /* 0x0000002c1848723c */ /* 0x010fe80000041838 */
[----:B------:R1:W4:Y:S04]  /*5380*/  MUFU.TANH R161, R0 ;  /* 0x0000000000a17308 */ /* 0x0003280000002400 */
        /* <DEDUP_REMOVED lines=8> */
[----:B------:R-:W-:Y:S01]  /*5410*/  HMMA.16816.F32.BF16 R76, R4, R38, R52 ;  /* 0x00000026044c723c */ /* 0x000fe20000041834 */
[----:B------:R-:W-:Y:S01]  /*5420*/  LDSM.16.M88.4 R52, [R88+UR5+0x7000] ;  /* 0x007000055834783b */ /* 0x000fe20008000200 */
[----:B-1----:R-:W-:-:S04]  /*5430*/  FMUL.FTZ R0, R62, UR4 ;  /* 0x000000043e007c20 */ /* 0x002fc80008410000 */
[----:B------:R1:W1:Y:S02]  /*5440*/  MUFU.TANH R102, R0 ;  /* 0x0000000000667308 */ /* 0x0002640000002400 */
[----:B-1----:R-:W-:Y:S02]  /*5450*/  FMUL.FTZ R0, R63, UR4 ;  /* 0x000000043f007c20 */ /* 0x002fe40008410000 */
[----:B------:R-:W-:Y:S01]  /*5460*/  HMMA.16816.F32.BF16 R60, R8, R38, R56 ;  /* 0x00000026083c723c */ /* 0x000fe20000041838 */
[----:B------:R-:W1:Y:S03]  /*5470*/  LDSM.16.M88.4 R36, [R89+0x6800] ;  /* 0x006800005924783b */ /* 0x000e660000000200 */
[----:B------:R3:W1:Y:S04]  /*5480*/  MUFU.TANH R105, R0 ;  /* 0x0000000000697308 */ /* 0x0006680000002400 */
[-C--:B------:R-:W-:Y:S08]  /*5490*/  HMMA.16816.F32.BF16 R56, R28, R50.reuse, RZ ;  /* 0x000000321c38723c */ /* 0x080ff000000418ff */
[----:B------:R-:W-:Y:S03]  /*54a0*/  HMMA.16816.F32.BF16 R48, R32, R50, RZ ;  /* 0x000000322030723c */ /* 0x000fe600000418ff */
[----:B---3--:R-:W-:Y:S01]  /*54b0*/  FMUL.FTZ R0, R61, UR4 ;  /* 0x000000043d007c20 */ /* 0x008fe20008410000 */
[----:B------:R-:W-:-:S03]  /*54c0*/  FMUL.FTZ R60, R60, UR4 ;  /* 0x000000043c3c7c20 */ /* 0x000fc60008410000 */
[----:B------:R3:W1:Y:S05]  /*54d0*/  MUFU.TANH R132, R0 ;  /* 0x0000000000847308 */ /* 0x00066a0000002400 */
[----:B------:R-:W-:Y:S03]  /*54e0*/  HMMA.16816.F32.BF16 R84, R20, R46, R56 ;  /* 0x0000002e1454723c */ /* 0x000fe60000041838 */
[----:B------:R-:W1:Y:S05]  /*54f0*/  MUFU.TANH R141, R60 ;  /* 0x0000003c008d7308 */ /* 0x000e6a0000002400 */
[----:B-----5:R-:W-:Y:S01]  /*5500*/  HMMA.16816.F32.BF16 R56, R16, R40, R72 ;  /* 0x000000281038723c */ /* 0x020fe20000041848 */
[----:B---3--:R-:W-:-:S07]  /*5510*/  FMUL.FTZ R0, R62, UR4 ;  /* 0x000000043e007c20 */ /* 0x008fce0008410000 */
[----:B------:R-:W-:Y:S01]  /*5520*/  HMMA.16816.F32.BF16 R72, R24, R46, R48 ;  /* 0x0000002e1848723c */ /* 0x000fe20000041830 */
[----:B------:R3:W2:Y:S01]  /*5530*/  MUFU.TANH R106, R0 ;  /* 0x00000000006a7308 */ /* 0x0006a20000002400 */
[----:B------:R-:W5:Y:S06]  /*5540*/  LDSM.16.M88.4 R48, [R3+0x7000] ;  /* 0x007000000330783b */ /* 0x000f6c0000000200 */
[----:B------:R-:W-:Y:S08]  /*5550*/  HMMA.16816.F32.BF16 R44, R12, R40, R64 ;  /* 0x000000280c2c723c */ /* 0x000ff00000041840 */
[----:B-1----:R-:W-:Y:S01]  /*5560*/  HMMA.16816.F32.BF16 R64, R8, R36, R56 ;  /* 0x000000240840723c */ /* 0x002fe20000041838 */
[----:B---3--:R-:W-:-:S04]  /*5570*/  FMUL.FTZ R0, R63, UR4 ;  /* 0x000000043f007c20 */ /* 0x008fc80008410000 */
[----:B------:R1:W3:Y:S03]  /*5580*/  MUFU.TANH R109, R0 ;  /* 0x00000000006d7308 */ /* 0x0002e60000002400 */
[----:B------:R-:W-:Y:S08]  /*5590*/  HMMA.16816.F32.BF16 R56, R28, R52, RZ ;  /* 0x000000341c38723c */ /* 0x000ff000000418ff */
[----:B------:R-:W-:Y:S01]  /*55a0*/  HMMA.16816.F32.BF16 R80, R4, R36, R44 ;  /* 0x000000240450723c */ /* 0x000fe2000004182c */
[----:B------:R-:W4:Y:S01]  /*55b0*/  LDSM.16.M88.4 R44, [R216+0x7000] ;  /* 0x00700000d82c783b */ /* 0x000f220000000200 */
[----:B-1----:R-:W-:-:S06]  /*55c0*/  FMUL.FTZ R0, R76, UR4 ;  /* 0x000000044c007c20 */ /* 0x002fcc0008410000 */
[----:B------:R-:W-:Y:S01]  /*55d0*/  HMMA.16816.F32.BF16 R60, R32, R52, RZ ;  /* 0x00000034203c723c */ /* 0x000fe200000418ff */
[----:B------:R1:W1:Y:S07]  /*55e0*/  MUFU.TANH R97, R0 ;  /* 0x0000000000617308 */ /* 0x00026e0000002400 */
[----:B-----5:R-:W-:Y:S03]  /*55f0*/  HMMA.16816.F32.BF16 R56, R20, R48, R56 ;  /* 0x000000301438723c */ /* 0x020fe60000041838 */
[----:B------:R-:W-:Y:S01]  /*5600*/  FMUL.FTZ R80, R80, UR4 ;  /* 0x0000000450507c20 */ /* 0x000fe20008410000 */
[----:B------:R-:W-:Y:S01]  /*5610*/  FMUL.FTZ R81, R81, UR4 ;  /* 0x0000000451517c20 */ /* 0x000fe20008410000 */
[----:B------:R-:W-:Y:S01]  /*5620*/  FMUL.FTZ R83, R83, UR4 ;  /* 0x0000000453537c20 */ /* 0x000fe20008410000 */
[----:B------:R-:W-:Y:S01]  /*5630*/  FMUL.FTZ R82, R82, UR4 ;  /* 0x0000000452527c20 */ /* 0x000fe20008410000 */
[----:B------:R-:W2:Y:S01]  /*5640*/  MUFU.TANH R95, R80 ;  /* 0x00000050005f7308 */ /* 0x000ea20000002400 */
[----:B-1----:R-:W-:-:S04]  /*5650*/  FMUL.FTZ R0, R77, UR4 ;  /* 0x000000044d007c20 */ /* 0x002fc80008410000 */
[----:B------:R-:W-:Y:S03]  /*5660*/  HMMA.16816.F32.BF16 R68, R24, R48, R60 ;  /* 0x000000301844723c */ /* 0x000fe6000004183c */
[----:B------:R-:W1:Y:S05]  /*5670*/  MUFU.TANH R94, R81 ;  /* 0x00000051005e7308 */ /* 0x000e6a0000002400 */
[----:B------:R-:W-:Y:S03]  /*5680*/  HMMA.16816.F32.BF16 R60, R16, R42, R72 ;  /* 0x0000002a103c723c */ /* 0x000fe60000041848 */
[----:B------:R5:W1:Y:S05]  /*5690*/  MUFU.TANH R96, R0 ;  /* 0x0000000000607308 */ /* 0x000a6a0000002400 */
[----:B----4-:R-:W-:Y:S03]  /*56a0*/  HMMA.16816.F32.BF16 R72, R12, R44, R56 ;  /* 0x0000002c0c48723c */ /* 0x010fe60000041838 */
[----:B------:R-:W4:Y:S05]  /*56b0*/  MUFU.TANH R151, R83 ;  /* 0x0000005300977308 */ /* 0x000f2a0000002400 */
[----:B------:R-:W-:Y:S03]  /*56c0*/  HMMA.16816.F32.BF16 R56, R28, R54, RZ ;  /* 0x000000361c38723c */ /* 0x000fe600000418ff */
[----:B------:R-:W1:Y:S01]  /*56d0*/  MUFU.TANH R152, R82 ;  /* 0x0000005200987308 */ /* 0x000e620000002400 */
[----:B-----5:R-:W-:-:S04]  /*56e0*/  FMUL.FTZ R0, R78, UR4 ;  /* 0x000000044e007c20 */ /* 0x020fc80008410000 */
[----:B------:R-:W-:Y:S03]  /*56f0*/  HMMA.16816.F32.BF16 R60, R8, R38, R60 ;  /* 0x00000026083c723c */ /* 0x000fe6000004183c */
[----:B------:R5:W1:Y:S05]  /*5700*/  MUFU.TANH R158, R0 ;  /* 0x00000000009e7308 */ /* 0x000a6a0000002400 */
[----:B------:R-:W-:Y:S08]  /*5710*/  HMMA.16816.F32.BF16 R52, R32, R54, RZ ;  /* 0x000000362034723c */ /* 0x000ff000000418ff */
[----:B------:R-:W-:Y:S01]  /*5720*/  HMMA.16816.F32.BF16 R56, R20, R50, R56 ;  /* 0x000000321438723c */ /* 0x000fe20000041838 */
[----:B-----5:R-:W-:-:S02]  /*5730*/  FMUL.FTZ R0, R79, UR4 ;  /* 0x000000044f007c20 */ /* 0x020fc40008410000 */
[----:B------:R-:W-:Y:S01]  /*5740*/  FMUL.FTZ R60, R60, UR4 ;  /* 0x000000043c3c7c20 */ /* 0x000fe20008410000 */
[----:B------:R-:W-:Y:S01]  /*5750*/  FMUL.FTZ R61, R61, UR4 ;  /* 0x000000043d3d7c20 */ /* 0x000fe20008410000 */
[----:B------:R-:W-:Y:S01]  /*5760*/  FMUL.FTZ R62, R62, UR4 ;  /* 0x000000043e3e7c20 */ /* 0x000fe20008410000 */
[----:B------:R5:W1:Y:S01]  /*5770*/  MUFU.TANH R157, R0 ;  /* 0x00000000009d7308 */ /* 0x000a620000002400 */
[----:B------:R-:W-:Y:S01]  /*5780*/  FMUL.FTZ R63, R63, UR4 ;  /* 0x000000043f3f7c20 */ /* 0x000fe20008410000 */
[----:B------:R-:W-:Y:S06]  /*5790*/  HMMA.16816.F32.BF16 R68, R16, R44, R68 ;  /* 0x0000002c1044723c */ /* 0x000fec0000041844 */
[----:B------:R-:W1:Y:S02]  /*57a0*/  MUFU.TANH R128, R60 ;  /* 0x0000003c00807308 */ /* 0x000e640000002400 */
[----:B------:R-:W-:Y:S01]  /*57b0*/  HMMA.16816.F32.BF16 R52, R24, R50, R52 ;  /* 0x000000321834723c */ /* 0x000fe20000041834 */
[----:B------:R3:W-:Y:S05]  /*57c0*/  LDSM.16.M88.4 R48, [R3+0x7800] ;  /* 0x007800000330783b */ /* 0x0007ea0000000200 */
[----:B------:R-:W1:Y:S01]  /*57d0*/  MUFU.TANH R127, R61 ;  /* 0x0000003d007f7308 */ /* 0x000e620000002400 */
[----:B-----5:R-:W-:Y:S01]  /*57e0*/  FMUL.FTZ R0, R64, UR4 ;  /* 0x0000000440007c20 */ /* 0x020fe20008410000 */
[-C--:B------:R-:W-:Y:S06]  /*57f0*/  HMMA.16816.F32.BF16 R76, R12, R46.reuse, R56 ;  /* 0x0000002e0c4c723c */ /* 0x080fec0000041838 */
[----:B------:R5:W1:Y:S06]  /*5800*/  MUFU.TANH R131, R0 ;  /* 0x0000000000837308 */ /* 0x000a6c0000002400 */
[----:B------:R-:W-:Y:S01]  /*5810*/  HMMA.16816.F32.BF16 R56, R16, R46, R52 ;  /* 0x0000002e1038723c */ /* 0x000fe20000041834 */
[----:B------:R-:W-:Y:S01]  /*5820*/  LDSM.16.M88.4 R44, [R216+0x7800] ;  /* 0x00780000d82c783b */ /* 0x000fe20000000200 */
[----:B------:R-:W1:Y:S01]  /*5830*/  MUFU.TANH R110, R62 ;  /* 0x0000003e006e7308 */ /* 0x000e620000002400 */
[----:B---3--:R-:W-:-:S07]  /*5840*/  MOV R3, UR19 ;  /* 0x0000001300037c02 */ /* 0x008fce0008000f00 */
[----:B------:R-:W3:Y:S01]  /*5850*/  MUFU.TANH R112, R63 ;  /* 0x0000003f00707308 */ /* 0x000ee20000002400 */
[----:B-----5:R-:W-:-:S07]  /*5860*/  FMUL.FTZ R0, R65, UR4 ;  /* 0x0000000441007c20 */ /* 0x020fce0008410000 */
[----:B------:R5:W1:Y:S02]  /*5870*/  MUFU.TANH R130, R0 ;  /* 0x0000000000827308 */ /* 0x000a640000002400 */
[----:B-----5:R-:W-:-:S06]  /*5880*/  FMUL.FTZ R0, R66, UR4 ;  /* 0x0000000442007c20 */ /* 0x020fcc0008410000 */
[----:B------:R5:W1:Y:S02]  /*5890*/  MUFU.TANH R108, R0 ;  /* 0x00000000006c7308 */ /* 0x000a640000002400 */
[----:B-----5:R-:W-:Y:S02]  /*58a0*/  FMUL.FTZ R0, R67, UR4 ;  /* 0x0000000443007c20 */ /* 0x020fe40008410000 */
[----:B------:R-:W-:Y:S01]  /*58b0*/  HMMA.16816.F32.BF16 R64, R12, R42, R84 ;  /* 0x0000002a0c40723c */ /* 0x000fe20000041854 */
[----:B------:R-:W5:Y:S03]  /*58c0*/  LDSM.16.M88.4 R40, [R89+0x7000] ;  /* 0x007000005928783b */ /* 0x000f660000000200 */
[----:B------:R-:W1:-:S15]  /*58d0*/  MUFU.TANH R107, R0 ;  /* 0x00000000006b7308 */ /* 0x000e5e0000002400 */
[----:B------:R-:W-:-:S01]  /*58e0*/  NOP ;  /* 0x0000000000007918 */ /* 0x000fc20000000000 */
[----:B------:R-:W-:Y:S01]  /*58f0*/  HMMA.16816.F32.BF16 R64, R4, R38, R64 ;  /* 0x000000260440723c */ /* 0x000fe20000041840 */
[----:B------:R-:W2:-:S15]  /*5900*/  LDSM.16.M88.4 R36, [R88+UR5+0x7800] ;  /* 0x007800055824783b */ /* 0x000e9e0008000200 */
[----:B------:R-:W-:-:S03]  /*5910*/  NOP ;  /* 0x0000000000007918 */ /* 0x000fc60000000000 */
[----:B------:R-:W-:Y:S01]  /*5920*/  FMUL.FTZ R64, R64, UR4 ;  /* 0x0000000440407c20 */ /* 0x000fe20008410000 */
[----:B------:R-:W-:Y:S01]  /*5930*/  FMUL.FTZ R65, R65, UR4 ;  /* 0x0000000441417c20 */ /* 0x000fe20008410000 */
[----:B------:R-:W-:Y:S01]  /*5940*/  FMUL.FTZ R66, R66, UR4 ;  /* 0x0000000442427c20 */ /* 0x000fe20008410000 */
[----:B------:R-:W-:Y:S01]  /*5950*/  FMUL.FTZ R67, R67, UR4 ;  /* 0x0000000443437c20 */ /* 0x000fe20008410000 */
[-C--:B-----5:R-:W-:Y:S01]  /*5960*/  HMMA.16816.F32.BF16 R68, R8, R40.reuse, R68 ;  /* 0x000000280844723c */ /* 0x0a0fe20000041844 */
[----:B------:R-:W1:Y:S07]  /*5970*/  MUFU.TANH R93, R64 ;  /* 0x00000040005d7308 */ /* 0x000e6e0000002400 */
[----:B------:R-:W-:Y:S01]  /*5980*/  HMMA.16816.F32.BF16 R72, R4, R40, R72 ;  /* 0x000000280448723c */ /* 0x000fe20000041848 */
[----:B------:R-:W1:Y:S08]  /*5990*/  MUFU.TANH R91, R65 ;  /* 0x00000041005b7308 */ /* 0x000e700000002400 */
[----:B------:R-:W1:Y:S01]  /*59a0*/  MUFU.TANH R150, R66 ;  /* 0x0000004200967308 */ /* 0x000e620000002400 */
[----:B--2---:R-:W-:Y:S01]  /*59b0*/  HMMA.16816.F32.BF16 R60, R32, R36, RZ ;  /* 0x00000024203c723c */ /* 0x004fe200000418ff */
[----:B------:R-:W-:Y:S01]  /*59c0*/  FMUL.FTZ R68, R68, UR4 ;  /* 0x0000000444447c20 */ /* 0x000fe20008410000 */
[----:B------:R-:W-:Y:S01]  /*59d0*/  FMUL.FTZ R69, R69, UR4 ;  /* 0x0000000445457c20 */ /* 0x000fe20008410000 */
[----:B------:R-:W-:Y:S01]  /*59e0*/  FMUL.FTZ R70, R70, UR4 ;  /* 0x0000000446467c20 */ /* 0x000fe20008410000 */
[----:B------:R-:W-:-:S03]  /*59f0*/  FMUL.FTZ R71, R71, UR4 ;  /* 0x0000000447477c20 */ /* 0x000fc60008410000 */
[----:B------:R2:W1:Y:S01]  /*5a00*/  MUFU.TANH R140, R67 ;  /* 0x00000043008c7308 */ /* 0x0004620000002400 */
[----:B------:R-:W-:Y:S01]  /*5a10*/  HMMA.16816.F32.BF16 R52, R28, R36, RZ ;  /* 0x000000241c34723c */ /* 0x000fe200000418ff */
[----:B------:R-:W-:Y:S01]  /*5a20*/  FMUL.FTZ R72, R72, UR4 ;  /* 0x0000000448487c20 */ /* 0x000fe20008410000 */
[----:B------:R-:W-:Y:S01]  /*5a30*/  FMUL.FTZ R73, R73, UR4 ;  /* 0x0000000449497c20 */ /* 0x000fe20008410000 */
[----:B------:R-:W-:Y:S01]  /*5a40*/  FMUL.FTZ R74, R74, UR4 ;  /* 0x000000044a4a7c20 */ /* 0x000fe20008410000 */
[----:B------:R-:W-:-:S03]  /*5a50*/  FMUL.FTZ R75, R75, UR4 ;  /* 0x000000044b4b7c20 */ /* 0x000fc60008410000 */
[----:B------:R-:W1:Y:S01]  /*5a60*/  MUFU.TANH R126, R68 ;  /* 0x00000044007e7308 */ /* 0x000e620000002400 */
[----:B------:R-:W-:Y:S07]  /*5a70*/  HMMA.16816.F32.BF16 R32, R32, R38, RZ ;  /* 0x000000262020723c */ /* 0x000fee00000418ff */
[----:B------:R-:W1:Y:S01]  /*5a80*/  MUFU.TANH R125, R69 ;  /* 0x00000045007d7308 */ /* 0x000e620000002400 */
[----:B--2---:R-:W-:Y:S07]  /*5a90*/  HMMA.16816.F32.BF16 R64, R24, R48, R60 ;  /* 0x000000301840723c */ /* 0x004fee000004183c */
[----:B------:R-:W2:Y:S01]  /*5aa0*/  MUFU.TANH R111, R70 ;  /* 0x00000046006f7308 */ /* 0x000ea20000002400 */
[----:B------:R-:W-:Y:S07]  /*5ab0*/  HMMA.16816.F32.BF16 R60, R8, R42, R56 ;  /* 0x0000002a083c723c */ /* 0x000fee0000041838 */
[----:B------:R5:W1:Y:S01]  /*5ac0*/  MUFU.TANH R113, R71 ;  /* 0x0000004700717308 */ /* 0x000a620000002400 */
[----:B------:R-:W-:Y:S01]  /*5ad0*/  HMMA.16816.F32.BF16 R56, R20, R48, R52 ;  /* 0x000000301438723c */ /* 0x000fe20000041834 */
[----:B------:R-:W4:Y:S01]  /*5ae0*/  LDSM.16.M88.4 R52, [R89+0x7800] ;  /* 0x007800005934783b */ /* 0x000f220000000200 */
[----:B------:R-:W-:-:S05]  /*5af0*/  DEPBAR.LE SB0, 0x0 ;  /* 0x000080000000791a */ /* 0x000fca0000000000 */
[----:B------:R-:W1:Y:S01]  /*5b00*/  MUFU.TANH R81, R72 ;  /* 0x0000004800517308 */ /* 0x000e620000002400 */
[----:B------:R-:W-:Y:S03]  /*5b10*/  HMMA.16816.F32.BF16 R28, R28, R38, RZ ;  /* 0x000000261c1c723c */ /* 0x000fe600000418ff */
[----:B------:R-:W-:Y:S01]  /*5b20*/  FMUL.FTZ R61, R61, UR4 ;  /* 0x000000043d3d7c20 */ /* 0x000fe20008410000 */
[----:B------:R-:W-:Y:S01]  /*5b30*/  FMUL.FTZ R60, R60, UR4 ;  /* 0x000000043c3c7c20 */ /* 0x000fe20008410000 */
[----:B------:R-:W-:Y:S01]  /*5b40*/  FMUL.FTZ R62, R62, UR4 ;  /* 0x000000043e3e7c20 */ /* 0x000fe20008410000 */
[----:B------:R-:W-:Y:S01]  /*5b50*/  FMUL.FTZ R63, R63, UR4 ;  /* 0x000000043f3f7c20 */ /* 0x000fe20008410000 */
[----:B------:R-:W1:Y:S01]  /*5b60*/  MUFU.TANH R90, R61 ;  /* 0x0000003d005a7308 */ /* 0x000e620000002400 */
[----:B-----5:R-:W-:Y:S07]  /*5b70*/  HMMA.16816.F32.BF16 R68, R4, R42, R76 ;  /* 0x0000002a0444723c */ /* 0x020fee000004184c */
[----:B------:R-:W1:Y:S01]  /*5b80*/  MUFU.TANH R124, R60 ;  /* 0x0000003c007c7308 */ /* 0x000e620000002400 */
[----:B------:R-:W-:Y:S07]  /*5b90*/  HMMA.16816.F32.BF16 R40, R16, R44, R64 ;  /* 0x0000002c1028723c */ /* 0x000fee0000041840 */
[----:B------:R-:W1:Y:S01]  /*5ba0*/  MUFU.TANH R80, R73 ;  /* 0x0000004900507308 */ /* 0x000e620000002400 */
[----:B------:R-:W-:Y:S03]  /*5bb0*/  HMMA.16816.F32.BF16 R24, R24, R50, R32 ;  /* 0x000000321818723c */ /* 0x000fe60000041820 */
[----:B------:R-:W-:Y:S01]  /*5bc0*/  FMUL.FTZ R0, R71, UR4 ;  /* 0x0000000447007c20 */ /* 0x000fe20008410000 */
[----:B------:R-:W-:Y:S01]  /*5bd0*/  FMUL.FTZ R69, R69, UR4 ;  /* 0x0000000445457c20 */ /* 0x000fe20008410000 */
[----:B------:R-:W-:Y:S01]  /*5be0*/  FMUL.FTZ R68, R68, UR4 ;  /* 0x0000000444447c20 */ /* 0x000fe20008410000 */
[----:B------:R-:W-:Y:S01]  /*5bf0*/  FMUL.FTZ R70, R70, UR4 ;  /* 0x0000000446467c20 */ /* 0x000fe20008410000 */
[----:B------:R5:W1:Y:S01]  /*5c00*/  MUFU.TANH R129, R0 ;  /* 0x0000000000817308 */ /* 0x000a620000002400 */
[----:B------:R-:W-:Y:S07]  /*5c10*/  HMMA.16816.F32.BF16 R32, R12, R44, R56 ;  /* 0x0000002c0c20723c */ /* 0x000fee0000041838 */
[----:B------:R-:W1:Y:S01]  /*5c20*/  MUFU.TANH R135, R74 ;  /* 0x0000004a00877308 */ /* 0x000e620000002400 */
[----:B----4-:R-:W-:Y:S07]  /*5c30*/  HMMA.16816.F32.BF16 R40, R8, R52, R40 ;  /* 0x000000340828723c */ /* 0x010fee0000041828 */
[----:B------:R-:W4:Y:S01]  /*5c40*/  MUFU.TANH R134, R75 ;  /* 0x0000004b00867308 */ /* 0x000f220000002400 */
[----:B------:R-:W-:Y:S07]  /*5c50*/  HMMA.16816.F32.BF16 R20, R20, R50, R28 ;  /* 0x000000321414723c */ /* 0x000fee000004181c */
[----:B------:R-:W1:Y:S01]  /*5c60*/  MUFU.TANH R62, R62 ;  /* 0x0000003e003e7308 */ /* 0x000e620000002400 */
[----:B------:R-:W-:Y:S03]  /*5c70*/  HMMA.16816.F32.BF16 R16, R16, R46, R24 ;  /* 0x0000002e1010723c */ /* 0x000fe60000041818 */
[----:B-----5:R-:W-:Y:S01]  /*5c80*/  FMUL.FTZ R0, R42, UR4 ;  /* 0x000000042a007c20 */ /* 0x020fe20008410000 */
[----:B------:R-:W-:Y:S01]  /*5c90*/  FMUL.FTZ R40, R40, UR4 ;  /* 0x0000000428287c20 */ /* 0x000fe20008410000 */
[----:B------:R-:W-:-:S02]  /*5ca0*/  FMUL.FTZ R41, R41, UR4 ;  /* 0x0000000429297c20 */ /* 0x000fc40008410000 */
[----:B------:R5:W1:Y:S01]  /*5cb0*/  MUFU.TANH R42, R0 ;  /* 0x00000000002a7308 */ /* 0x000a620000002400 */
[----:B------:R-:W-:Y:S07]  /*5cc0*/  HMMA.16816.F32.BF16 R24, R4, R52, R32 ;  /* 0x000000340418723c */ /* 0x000fee0000041820 */
[----:B------:R-:W1:Y:S01]  /*5cd0*/  MUFU.TANH R89, R40 ;  /* 0x0000002800597308 */ /* 0x000e620000002400 */
[----:B------:R-:W-:Y:S07]  /*5ce0*/  HMMA.16816.F32.BF16 R12, R12, R46, R20 ;  /* 0x0000002e0c0c723c */ /* 0x000fee0000041814 */
[----:B------:R-:W1:Y:S01]  /*5cf0*/  MUFU.TANH R63, R63 ;  /* 0x0000003f003f7308 */ /* 0x000e620000002400 */
[----:B-----5:R-:W-:Y:S01]  /*5d00*/  FMUL.FTZ R0, R43, UR4 ;  /* 0x000000042b007c20 */ /* 0x020fe20008410000 */
[-C--:B------:R-:W-:Y:S06]  /*5d10*/  HMMA.16816.F32.BF16 R16, R8, R54.reuse, R16 ;  /* 0x000000360810723c */ /* 0x080fec0000041810 */
[----:B------:R5:W1:Y:S05]  /*5d20*/  MUFU.TANH R40, R0 ;  /* 0x0000000000287308 */ /* 0x000a6a0000002400 */
[----:B------:R-:W-:Y:S03]  /*5d30*/  HMMA.16816.F32.BF16 R4, R4, R54, R12 ;  /* 0x000000360404723c */ /* 0x000fe6000004180c */
[----:B------:R-:W1:Y:S08]  /*5d40*/  MUFU.TANH R76, R68 ;  /* 0x00000044004c7308 */ /* 0x000e700000002400 */
[----:B------:R-:W1:Y:S01]  /*5d50*/  MUFU.TANH R69, R69 ;  /* 0x0000004500457308 */ /* 0x000e620000002400 */
[----:B-----5:R-:W-:-:S07]  /*5d60*/  FMUL.FTZ R0, R24, UR4 ;  /* 0x0000000418007c20 */ /* 0x020fce0008410000 */
[----:B------:R5:W1:Y:S01]  /*5d70*/  MUFU.TANH R51, R0 ;  /* 0x0000000000337308 */ /* 0x000a620000002400 */
[----:B------:R-:W-:Y:S01]  /*5d80*/  FMUL.FTZ R4, R4, UR4 ;  /* 0x0000000404047c20 */ /* 0x000fe20008410000 */
[----:B------:R-:W-:Y:S01]  /*5d90*/  FMUL.FTZ R5, R5, UR4 ;  /* 0x0000000405057c20 */ /* 0x000fe20008410000 */
[----:B------:R-:W-:Y:S01]  /*5da0*/  FMUL.FTZ R6, R6, UR4 ;  /* 0x0000000406067c20 */ /* 0x000fe20008410000 */
[----:B------:R-:W-:-:S04]  /*5db0*/  FMUL.FTZ R7, R7, UR4 ;  /* 0x0000000407077c20 */ /* 0x000fc80008410000 */
[----:B------:R-:W1:Y:S08]  /*5dc0*/  MUFU.TANH R133, R70 ;  /* 0x0000004600857308 */ /* 0x000e700000002400 */
[----:B------:R-:W1:Y:S01]  /*5dd0*/  MUFU.TANH R83, R41 ;  /* 0x0000002900537308 */ /* 0x000e620000002400 */
[----:B-----5:R-:W-:-:S07]  /*5de0*/  FMUL.FTZ R0, R25, UR4 ;  /* 0x0000000419007c20 */ /* 0x020fce0008410000 */
[----:B------:R5:W1:Y:S08]  /*5df0*/  MUFU.TANH R50, R0 ;  /* 0x0000000000327308 */ /* 0x000a700000002400 */
[----:B------:R-:W1:Y:S08]  /*5e00*/  MUFU.TANH R49, R4 ;  /* 0x0000000400317308 */ /* 0x000e700000002400 */
[----:B------:R-:W1:Y:S01]  /*5e10*/  MUFU.TANH R47, R5 ;  /* 0x00000005002f7308 */ /* 0x000e620000002400 */
[----:B-----5:R-:W-:-:S07]  /*5e20*/  FMUL.FTZ R0, R26, UR4 ;  /* 0x000000041a007c20 */ /* 0x020fce0008410000 */
[----:B------:R5:W1:Y:S08]  /*5e30*/  MUFU.TANH R122, R0 ;  /* 0x00000000007a7308 */ /* 0x000a700000002400 */
[----:B------:R-:W1:Y:S01]  /*5e40*/  MUFU.TANH R120, R7 ;  /* 0x0000000700787308 */ /* 0x000e620000002400 */
[----:B-----5:R-:W-:-:S07]  /*5e50*/  FMUL.FTZ R0, R27, UR4 ;  /* 0x000000041b007c20 */ /* 0x020fce0008410000 */
[----:B------:R5:W1:Y:S02]  /*5e60*/  MUFU.TANH R123, R0 ;  /* 0x00000000007b7308 */ /* 0x000a640000002400 */
[----:B-----5:R-:W-:-:S06]  /*5e70*/  FMUL.FTZ R0, R16, UR4 ;  /* 0x0000000410007c20 */ /* 0x020fcc0008410000 */
[----:B------:R5:W1:Y:S02]  /*5e80*/  MUFU.TANH R61, R0 ;  /* 0x00000000003d7308 */ /* 0x000a640000002400 */
[----:B-----5:R-:W-:-:S06]  /*5e90*/  FMUL.FTZ R0, R17, UR4 ;  /* 0x0000000411007c20 */ /* 0x020fcc0008410000 */
[----:B------:R5:W1:Y:S02]  /*5ea0*/  MUFU.TANH R60, R0 ;  /* 0x00000000003c7308 */ /* 0x000a640000002400 */
[----:B-----5:R-:W-:-:S06]  /*5eb0*/  FMUL.FTZ R0, R18, UR4 ;  /* 0x0000000412007c20 */ /* 0x020fcc0008410000 */
[----:B------:R5:W1:Y:S02]  /*5ec0*/  MUFU.TANH R39, R0 ;  /* 0x0000000000277308 */ /* 0x000a640000002400 */
[----:B-----5:R-:W-:-:S06]  /*5ed0*/  FMUL.FTZ R0, R19, UR4 ;  /* 0x0000000413007c20 */ /* 0x020fcc0008410000 */
[----:B------:R5:W1:Y:S02]  /*5ee0*/  MUFU.TANH R36, R0 ;  /* 0x0000000000247308 */ /* 0x000a640000002400 */
[----:B-----5:R-:W-:-:S06]  /*5ef0*/  LOP3.LUT R0, R121, 0x1f0, RZ, 0xc0, !PT ;  /* 0x000001f079007812 */ /* 0x020fcc00078ec0ff */
[----:B------:R1:W1:Y:S01]  /*5f00*/  MUFU.TANH R121, R6 ;  /* 0x0000000600797308 */ /* 0x0002620000002400 */
[----:B------:R-:W-:Y:S02]  /*5f10*/  IADD3 R0, PT, PT, R2, UR22, R0 ;  /* 0x0000001602007c10 */ /* 0x000fe4000fffe000 */
[----:B------:R-:W-:-:S04]  /*5f20*/  MOV R2, UR18 ;  /* 0x0000001200027c02 */ /* 0x000fc80008000f00 */
[C---:B------:R-:W-:Y:S02]  /*5f30*/  IADD3 R243, PT, PT, R0.reuse, UR23, -R2 ;  /* 0x0000001700f37c10 */ /* 0x040fe4000fffe802 */
[----:B------:R-:W-:-:S04]  /*5f40*/  IADD3 R0, PT, PT, R0, 0x1, R3 ;  /* 0x0000000100007810 */ /* 0x000fc80007ffe003 */
[C---:B------:R-:W-:Y:S02]  /*5f50*/  VIADDMNMX R247, R0.reuse, R247, UR23, PT ;  /* 0x0000001700f77e46 */ /* 0x040fe4000b8001f7 */
[C---:B------:R-:W-:Y:S02]  /*5f60*/  VIADDMNMX R249, R0.reuse, R249, UR23, PT ;  /* 0x0000001700f97e46 */ /* 0x040fe4000b8001f9 */
[C---:B------:R-:W-:Y:S02]  /*5f70*/  VIADDMNMX R250, R0.reuse, R250, UR23, PT ;  /* 0x0000001700fa7e46 */ /* 0x040fe4000b8001fa */
[----:B------:R-:W-:Y:S01]  /*5f80*/  VIMNMX R244, PT, PT, R0, UR23, PT ;  /* 0x0000001700f47c48 */ /* 0x000fe2000bfe0100 */
[----:B------:R-:W-:Y:S06]  /*5f90*/  BAR.SYNC.DEFER_BLOCKING 0x0 ;  /* 0x0000000000007b1d */ /* 0x000fec0000010000 */
[----:B-1234-:R-:W-:Y:S05]  /*5fa0*/  BRA.U !UP0, `(.L_x_928) ;  /* 0x0000000508b47547 */ /* 0x01efea000b800000 */
        /* <DEDUP_REMOVED lines=9> */
[----:B------:R-:W-:-:S03]  /*6040*/  IMAD.U32 R7, RZ, RZ, UR11 ;  /* 0x0000000bff077e24 */ /* 0x000fc6000f8e00ff */
[----:B------:R-:W-:Y:S02]  /*6050*/  UIMAD UR7, UR7, UR11, UR13 ;  /* 0x0000000b070772a4 */ /* 0x000fe4000f8e020d */
[----:B------:R-:W-:Y:S02]  /*6060*/  USHF.L.U32 UR6, UR12, 0x7, URZ ;  /* 0x000000070c067899 */ /* 0x000fe400080006ff */
[----:B------:R-:W-:Y:S01]  /*6070*/  USHF.L.U64.HI UR7, UR12, 0x7, UR7 ;  /* 0x000000070c077899 */ /* 0x000fe20008010207 */
[C---:B-1----:R-:W-:Y:S02]  /*6080*/  ISETP.GE.AND P0, PT, R234.reuse, UR4, PT ;  /* 0x00000004ea007c0c */ /* 0x042fe4000bf06270 */
[----:B------:R-:W-:Y:S01]  /*6090*/  ISETP.GE.AND P1, PT, R234, UR4, PT ;  /* 0x00000004ea007c0c */ /* 0x000fe2000bf26270 */
[----:B------:R-:W-:Y:S02]  /*60a0*/  IMAD.U32 R0, RZ, RZ, UR6 ;  /* 0x00000006ff007e24 */ /* 0x000fe4000f8e00ff */
[----:B------:R-:W-:-:S08]  /*60b0*/  IMAD.U32 R5, RZ, RZ, UR7 ;  /* 0x00000007ff057e24 */ /* 0x000fd0000f8e00ff */
[----:B------:R-:W-:Y:S02]  /*60c0*/  @!P0 LEA R3, P2, R3, UR6, 0x5 ;  /* 0x0000000603038c11 */ /* 0x000fe4000f8428ff */
[-C--:B------:R-:W-:Y:S02]  /*60d0*/  @!P1 LEA R18, P5, R0, R205.reuse, 0x1 ;  /* 0x000000cd00129211 */ /* 0x080fe400078a08ff */
[----:B------:R-:W-:Y:S02]  /*60e0*/  @!P0 LEA R2, P4, R2, UR6, 0x4 ;  /* 0x0000000602028c11 */ /* 0x000fe4000f8820ff */
[----:B------:R-:W-:Y:S01]  /*60f0*/  @!P0 LEA.HI.X R9, R6, UR7, R4, 0x5, P2 ;  /* 0x0000000706098c11 */ /* 0x000fe200090f2c04 */
[----:B------:R-:W-:Y:S01]  /*6100*/  IMAD.U32 R6, RZ, RZ, UR6 ;  /* 0x00000006ff067e24 */ /* 0x000fe2000f8e00ff */
[----:B------:R-:W-:Y:S02]  /*6110*/  MOV R4, UR10 ;  /* 0x0000000a00047c02 */ /* 0x000fe40008000f00 */
[----:B------:R-:W-:Y:S01]  /*6120*/  @!P1 LEA.HI.X R19, R0, R204, R5, 0x1, P5 ;  /* 0x000000cc00139211 */ /* 0x000fe200028f0c05 */
[----:B------:R-:W-:Y:S01]  /*6130*/  IMAD.U32 R5, RZ, RZ, UR11 ;  /* 0x0000000bff057e24 */ /* 0x000fe2000f8e00ff */
[----:B------:R-:W-:Y:S01]  /*6140*/  @!P0 LEA.HI.X R10, R8, UR7, R7, 0x4, P4 ;  /* 0x00000007080a8c11 */ /* 0x000fe2000a0f2407 */
[----:B------:R-:W-:Y:S01]  /*6150*/  IMAD.U32 R7, RZ, RZ, UR7 ;  /* 0x00000007ff077e24 */ /* 0x000fe2000f8e00ff */
[----:B------:R-:W-:Y:S01]  /*6160*/  @!P0 LEA R13, P2, R4, UR6, 0x6 ;  /* 0x00000006040d8c11 */ /* 0x000fe2000f8430ff */
[----:B------:R-:W-:Y:S01]  /*6170*/  IMAD.U32 R4, RZ, RZ, UR6 ;  /* 0x00000006ff047e24 */ /* 0x000fe2000f8e00ff */
[-C--:B------:R-:W-:Y:S01]  /*6180*/  @!P0 LEA R14, P4, R3, R205.reuse, 0x1 ;  /* 0x000000cd030e8211 */ /* 0x080fe200078808ff */
[----:B------:R-:W-:Y:S01]  /*6190*/  @!PT LDS RZ, [RZ] ;  /* 0x00000000fffff984 */ /* 0x000fe20000000800 */
[----:B------:R-:W-:Y:S01]  /*61a0*/  @!PT LDS RZ, [RZ] ;  /* 0x00000000fffff984 */ /* 0x000fe20000000800 */
[----:B------:R-:W-:Y:S01]  /*61b0*/  @!PT LDS RZ, [RZ] ;  /* 0x00000000fffff984 */ /* 0x000fe20000000800 */
[----:B------:R1:W-:Y:S01]  /*61c0*/  @!P1 LDGSTS.E.BYPASS.LTC128B.128 [R246+0x4000], desc[UR20][R18.64] ;  /* 0x0400000012f69fae */ /* 0x0003e2000b981a14 */
[----:B------:R-:W-:-:S02]  /*61d0*/  @!P0 LEA R16, P5, R2, R205, 0x1 ;  /* 0x000000cd02108211 */ /* 0x000fc400078a08ff */
[----:B------:R-:W-:Y:S01]  /*61e0*/  MOV R0, UR10 ;  /* 0x0000000a00007c02 */ /* 0x000fe20008000f00 */
[----:B------:R1:W-:Y:S01]  /*61f0*/  @P1 STS.128 [R246+0x4000], RZ ;  /* 0x004000fff6001388 */ /* 0x0003e20000000c00 */
[----:B------:R-:W-:Y:S01]  /*6200*/  @!P0 LEA.HI.X R20, R8, UR7, R5, 0x6, P2 ;  /* 0x0000000708148c11 */ /* 0x000fe200090f3405 */
[----:B------:R-:W-:Y:S01]  /*6210*/  IMAD.U32 R5, RZ, RZ, UR7 ;  /* 0x00000007ff057e24 */ /* 0x000fe2000f8e00ff */
[-C--:B------:R-:W-:Y:S01]  /*6220*/  @!P0 LEA.HI.X R15, R3, R204.reuse, R9, 0x1, P4 ;  /* 0x000000cc030f8211 */ /* 0x080fe200020f0c09 */
[----:B------:R-:W-:Y:S01]  /*6230*/  IMAD.U32 R9, RZ, RZ, UR11 ;  /* 0x0000000bff097e24 */ /* 0x000fe2000f8e00ff */
[----:B------:R-:W-:Y:S01]  /*6240*/  @!P0 LEA.HI.X R17, R2, R204, R10, 0x1, P5 ;  /* 0x000000cc02118211 */ /* 0x000fe200028f0c0a */
[----:B------:R-:W-:Y:S01]  /*6250*/  IMAD.U32 R3, RZ, RZ, UR7 ;  /* 0x00000007ff037e24 */ /* 0x000fe2000f8e00ff */
[----:B------:R-:W-:Y:S01]  /*6260*/  MOV R2, UR6 ;  /* 0x0000000600027c02 */ /* 0x000fe20008000f00 */
[C---:B------:R-:W-:Y:S01]  /*6270*/  @!P0 IMAD.WIDE.U32 R6, R0.reuse, 0x30, R6 ;  /* 0x0000003000068825 */ /* 0x040fe200078e0006 */
[-C--:B------:R-:W-:Y:S01]  /*6280*/  @!P0 LEA R10, P2, R13, R205.reuse, 0x1 ;  /* 0x000000cd0d0a8211 */ /* 0x080fe200078408ff */
[----:B------:R1:W-:Y:S02]  /*6290*/  @P0 STS.128 [R246+0x4800], RZ ;  /* 0x004800fff6000388 */ /* 0x0003e40000000c00 */
[----:B------:R-:W-:Y:S01]  /*62a0*/  @!P0 IMAD.WIDE.U32 R4, R0, 0x50, R4 ;  /* 0x0000005000048825 */ /* 0x000fe200078e0004 */
[----:B------:R-:W-:Y:S01]  /*62b0*/  @!P0 LEA R12, P4, R6, R205, 0x1 ;  /* 0x000000cd060c8211 */ /* 0x000fe200078808ff */
[----:B------:R-:W-:Y:S01]  /*62c0*/  @!PT LDS RZ, [RZ] ;  /* 0x00000000fffff984 */ /* 0x000fe20000000800 */
[----:B------:R-:W-:Y:S01]  /*62d0*/  @!PT LDS RZ, [RZ] ;  /* 0x00000000fffff984 */ /* 0x000fe20000000800 */
[----:B------:R-:W-:Y:S01]  /*62e0*/  @!PT LDS RZ, [RZ] ;  /* 0x00000000fffff984 */ /* 0x000fe20000000800 */
[----:B------:R1:W-:Y:S02]  /*62f0*/  @!P0 LDGSTS.E.BYPASS.LTC128B.128 [R246+0x4800], desc[UR20][R16.64] ;  /* 0x0480000010f68fae */ /* 0x0003e4000b981a14 */
[----:B------:R-:W-:-:S02]  /*6300*/  @!P0 IMAD R11, R9, 0x30, RZ ;  /* 0x00000030090b8824 */ /* 0x000fc400078e02ff */
[----:B------:R-:W-:Y:S01]  /*6310*/  IMAD.U32 R0, RZ, RZ, UR11 ;  /* 0x0000000bff007e24 */ /* 0x000fe2000f8e00ff */
[----:B------:R1:W-:Y:S01]  /*6320*/  @P0 STS.128 [R246+0x5000], RZ ;  /* 0x005000fff6000388 */ /* 0x0003e20000000c00 */
[----:B------:R-:W-:Y:S01]  /*6330*/  @!P0 IMAD.WIDE.U32 R2, R8, 0x60, R2 ;  /* 0x0000006008028825 */ /* 0x000fe200078e0002 */
[----:B------:R-:W-:Y:S02]  /*6340*/  @!P0 IADD3 R7, PT, PT, R11, R7, RZ ;  /* 0x000000070b078210 */ /* 0x000fe40007ffe0ff */
[-C--:B------:R-:W-:Y:S01]  /*6350*/  @!P0 LEA.HI.X R11, R13, R204.reuse, R20, 0x1, P2 ;  /* 0x000000cc0d0b8211 */ /* 0x080fe200010f0c14 */
[----:B------:R-:W-:Y:S01]  /*6360*/  IMAD.U32 R8, RZ, RZ, UR11 ;  /* 0x0000000bff087e24 */ /* 0x000fe2000f8e00ff */
[----:B------:R-:W-:Y:S01]  /*6370*/  @!P0 LEA.HI.X R13, R6, R204, R7, 0x1, P4 ;  /* 0x000000cc060d8211 */ /* 0x000fe200020f0c07 */
[----:B------:R-:W-:Y:S01]  /*6380*/  @!P0 IMAD R9, R0, 0x50, RZ ;  /* 0x0000005000098824 */ /* 0x000fe200078e02ff */
[-C--:B------:R-:W-:Y:S01]  /*6390*/  @!P0 LEA R6, P2, R2, R205.reuse, 0x1 ;  /* 0x000000cd02068211 */ /* 0x080fe200078408ff */
[----:B------:R-:W-:Y:S01]  /*63a0*/  @!P0 IMAD R0, R8, 0x60, RZ ;  /* 0x0000006008008824 */ /* 0x000fe200078e02ff */
[----:B------:R-:W-:Y:S01]  /*63b0*/  @!P0 LEA R8, P4, R4, R205, 0x1 ;  /* 0x000000cd04088211 */ /* 0x000fe200078808ff */
[----:B------:R-:W-:Y:S01]  /*63c0*/  @!P0 IMAD.IADD R9, R9, 0x1, R5 ;  /* 0x0000000109098824 */ /* 0x000fe200078e0205 */
[----:B------:R-:W-:Y:S01]  /*63d0*/  @!PT LDS RZ, [RZ] ;  /* 0x00000000fffff984 */ /* 0x000fe20000000800 */
[----:B------:R-:W-:Y:S01]  /*63e0*/  @!PT LDS RZ, [RZ] ;  /* 0x00000000fffff984 */ /* 0x000fe20000000800 */
[----:B------:R-:W-:Y:S01]  /*63f0*/  @!PT LDS RZ, [RZ] ;  /* 0x00000000fffff984 */ /* 0x000fe20000000800 */
[----:B------:R1:W-:Y:S01]  /*6400*/  @!P0 LDGSTS.E.BYPASS.LTC128B.128 [R246+0x5000], desc[UR20][R14.64] ;  /* 0x050000000ef68fae */ /* 0x0003e2000b981a14 */
[----:B------:R-:W-:-:S03]  /*6410*/  @!P0 IMAD.IADD R0, R0, 0x1, R3 ;  /* 0x0000000100008824 */ /* 0x000fc600078e0203 */
        /* <DEDUP_REMOVED lines=36> */
.L_x_930:
[----:B------:R-:W-:Y:S05]  /*6660*/  BSYNC.RECONVERGENT B0 ;  /* 0x0000000000007941 */ /* 0x000fea0003800200 */
.L_x_929:
[----:B------:R-:W0:Y:S02]  /*6670*/  LDGDEPBAR ;  /* 0x00000000000079af */ /* 0x000e240000000000 */
.L_x_928:
[----:B------:R-:W-:Y:S01]  /*6680*/  STL [R1+0xc8], R246 ;  /* 0x0000c8f601007387 */ /* 0x000fe20000100800 */
[----:B------:R-:W-:Y:S01]  /*6690*/  IMAD.SHL.U32 R0, R238, 0x2, RZ ;  /* 0x00000002ee007824 */ /* 0x000fe200078e00ff */
[----:B------:R-:W3:Y:S01]  /*66a0*/  LDCU UR4, c[0x0][0x45c] ;  /* 0x00008b80ff0477ac */ /* 0x000ee20008000800 */
[----:B------:R-:W-:Y:S01]  /*66b0*/  IMAD.U32 R2, RZ, RZ, UR25 ;  /* 0x00000019ff027e24 */ /* 0x000fe2000f8e00ff */
[----:B------:R-:W-:Y:S01]  /*66c0*/  STL [R1+0xc4], R236 ;  /* 0x0000c4ec01007387 */ /* 0x000fe20000100800 */
[C---:B------:R-:W-:Y:S02]  /*66d0*/  VIADD R35, R243.reuse, 0x8 ;  /* 0x00000008f3237836 */ /* 0x040fe40000000000 */
[----:B------:R-:W-:Y:S01]  /*66e0*/  VIADD R34, R243, 0x40 ;  /* 0x00000040f3227836 */ /* 0x000fe20000000000 */
[----:B------:R-:W-:Y:S04]  /*66f0*/  STL [R1+0xc0], R234 ;  /* 0x0000c0ea01007387 */ /* 0x000fe80000100800 */
[----:B------:R-:W-:Y:S04]  /*6700*/  STL [R1+0xbc], R216 ;  /* 0x0000bcd801007387 */ /* 0x000fe80000100800 */
[----:B------:R-:W-:Y:S04]  /*6710*/  STL [R1+0xb8], R200 ;  /* 0x0000b8c801007387 */ /* 0x000fe80000100800 */
[----:B------:R4:W-:Y:S02]  /*6720*/  STL [R1+0x9c], R0 ;  /* 0x00009c0001007387 */ /* 0x0009e40000100800 */
[----:B----4-:R-:W-:-:S05]  /*6730*/  LOP3.LUT R0, R0, 0x6, RZ, 0xc0, !PT ;  /* 0x0000000600007812 */ /* 0x010fca00078ec0ff */
[----:B------:R-:W-:Y:S01]  /*6740*/  IMAD R2, R2, 0x80, R0 ;  /* 0x0000008002027824 */ /* 0x000fe200078e0200 */
[----:B------:R4:W-:Y:S03]  /*6750*/  STL [R1+0x98], R0 ;  /* 0x0000980001007387 */ /* 0x0009e60000100800 */
[C---:B-1----:R-:W-:Y:S01]  /*6760*/  VIADD R13, R2.reuse, 0x1 ;  /* 0x00000001020d7836 */ /* 0x042fe20000000000 */
[CC--:B------:R-:W-:Y:S01]  /*6770*/  ISETP.GT.AND P1, PT, R35.reuse, R2.reuse, PT ;  /* 0x000000022300720c */ /* 0x0c0fe20003f24270 */
[----:B------:R-:W-:Y:S01]  /*6780*/  VIADD R11, R2, 0x9 ;  /* 0x00000009020b7836 */ /* 0x000fe20000000000 */
[----:B------:R-:W-:Y:S01]  /*6790*/  ISETP.GT.AND P0, PT, R34, R2, PT ;  /* 0x000000022200720c */ /* 0x000fe20003f04270 */
[----:B------:R-:W-:Y:S01]  /*67a0*/  VIADD R12, R2, 0x8 ;  /* 0x00000008020c7836 */ /* 0x000fe20000000000 */
[----:B------:R-:W-:Y:S01]  /*67b0*/  FSEL R37, R188, -INF , !P1 ;  /* 0xff800000bc257808 */ /* 0x000fe20004800000 */
        /* <DEDUP_REMOVED lines=8> */
[C---:B--2---:R-:W-:Y:S01]  /*6840*/  VIADD R5, R2.reuse, 0x21 ;  /* 0x0000002102057836 */ /* 0x044fe20000000000 */
[----:B------:R-:W-:Y:S01]  /*6850*/  ISETP.GT.AND P1, PT, R35, R9, PT ;  /* 0x000000092300720c */ /* 0x000fe20003f24270 */
[----:B------:R-:W-:Y:S01]  /*6860*/  VIADD R3, R2, 0x29 ;  /* 0x0000002902037836 */ /* 0x000fe20000000000 */
[----:B------:R-:W-:Y:S01]  /*6870*/  FSEL R43, R174, -INF , !P2 ;  /* 0xff800000ae2b7808 */ /* 0x000fe20005000000 */
[C---:B------:R-:W-:Y:S01]  /*6880*/  VIADD R6, R2.reuse, 0x20 ;  /* 0x0000002002067836 */ /* 0x040fe20000000000 */
[----:B------:R-:W-:Y:S01]  /*6890*/  FSEL R41, R179, -INF , !P4 ;  /* 0xff800000b3297808 */ /* 0x000fe20006000000 */
[C---:B------:R-:W-:Y:S01]  /*68a0*/  VIADD R4, R2.reuse, 0x28 ;  /* 0x0000002802047836 */ /* 0x040fe20000000000 */
[C---:B------:R-:W-:Y:S01]  /*68b0*/  ISETP.GT.AND P2, PT, R35.reuse, R7, PT ;  /* 0x000000072300720c */ /* 0x040fe20003f44270 */
[C---:B------:R-:W-:Y:S01]  /*68c0*/  VIADD R15, R2.reuse, 0x31 ;  /* 0x00000031020f7836 */ /* 0x040fe20000000000 */
[C---:B------:R-:W-:Y:S01]  /*68d0*/  ISETP.GT.AND P5, PT, R35.reuse, R10, PT ;  /* 0x0000000a2300720c */ /* 0x040fe20003fa4270 */
[----:B------:R-:W-:Y:S01]  /*68e0*/  VIADD R21, R2, 0x39 ;  /* 0x0000003902157836 */ /* 0x000fe20000000000 */
[----:B------:R-:W-:Y:S01]  /*68f0*/  ISETP.GT.AND P4, PT, R35, R8, PT ;  /* 0x000000082300720c */ /* 0x000fe20003f84270 */
[----:B----4-:R-:W-:Y:S01]  /*6900*/  IMAD.IADD R0, R203, 0x1, R92 ;  /* 0x00000001cb007824 */ /* 0x010fe200078e025c */
[----:B------:R-:W-:Y:S01]  /*6910*/  FSEL R82, R168, -INF , !P1 ;  /* 0xff800000a8527808 */ /* 0x000fe20004800000 */
[C---:B------:R-:W-:Y:S01]  /*6920*/  VIADD R16, R2.reuse, 0x30 ;  /* 0x0000003002107836 */ /* 0x040fe20000000000 */
[----:B------:R-:W-:Y:S01]  /*6930*/  ISETP.GT.AND P1, PT, R35, R5, PT ;  /* 0x000000052300720c */ /* 0x000fe20003f24270 */
[----:B------:R-:W-:Y:S01]  /*6940*/  VIADD R14, R2, 0x38 ;  /* 0x00000038020e7836 */ /* 0x000fe20000000000 */
[----:B------:R-:W-:Y:S01]  /*6950*/  FSEL R85, R118, -INF , !P2 ;  /* 0xff80000076557808 */ /* 0x000fe20005000000 */
[C---:B------:R-:W-:Y:S01]  /*6960*/  VIADD R19, R2.reuse, 0x41 ;  /* 0x0000004102137836 */ /* 0x040fe20000000000 */
[----:B------:R-:W-:Y:S01]  /*6970*/  FSEL R45, R171, -INF , !P5 ;  /* 0xff800000ab2d7808 */ /* 0x000fe20006800000 */
[C---:B------:R-:W-:Y:S01]  /*6980*/  VIADD R17, R2.reuse, 0x49 ;  /* 0x0000004902117836 */ /* 0x040fe20000000000 */
        /* <DEDUP_REMOVED lines=25> */
[C---:B------:R-:W-:Y:S01]  /*6b20*/  VIADD R23, R2.reuse, 0x70 ;  /* 0x0000007002177836 */ /* 0x040fe20000000000 */
[----:B------:R-:W-:Y:S01]  /*6b30*/  ISETP.GT.AND P1, PT, R35, R19, PT ;  /* 0x000000132300720c */ /* 0x000fe20003f24270 */
[----:B------:R-:W-:Y:S01]  /*6b40*/  VIADD R31, R2, 0x78 ;  /* 0x00000078021f7836 */ /* 0x000fe20000000000 */
[----:B------:R-:W-:-:S02]  /*6b50*/  FSEL R103, R103, -INF , !P2 ;  /* 0xff80000067677808 */ /* 0x000fc40005000000 */
[----:B------:R-:W-:Y:S02]  /*6b60*/  FSEL R99, R99, -INF , !P5 ;  /* 0xff80000063637808 */ /* 0x000fe40006800000 */
[----:B------:R-:W-:Y:S02]  /*6b70*/  FSEL R100, R100, -INF , !P4 ;  /* 0xff80000064647808 */ /* 0x000fe40006000000 */
        /* <DEDUP_REMOVED lines=15> */
[----:B------:R-:W-:-:S02]  /*6c70*/  FSEL R110, R110, -INF , !P4 ;  /* 0xff8000006e6e7808 */ /* 0x000fc40006000000 */
[C---:B------:R-:W-:Y:S02]  /*6c80*/  ISETP.GT.AND P2, PT, R35.reuse, R24, PT ;  /* 0x000000182300720c */ /* 0x040fe40003f44270 */
[C---:B------:R-:W-:Y:S02]  /*6c90*/  ISETP.GT.AND P5, PT, R35.reuse, R27, PT ;  /* 0x0000001b2300720c */ /* 0x040fe40003fa4270 */
[----:B------:R-:W-:Y:S02]  /*6ca0*/  ISETP.GT.AND P4, PT, R35, R25, PT ;  /* 0x000000192300720c */ /* 0x000fe40003f84270 */
[----:B------:R-:W-:Y:S02]  /*6cb0*/  FSEL R113, R113, -INF , !P1 ;  /* 0xff80000071717808 */ /* 0x000fe40004800000 */
[----:B------:R-:W-:Y:S02]  /*6cc0*/  ISETP.GT.AND P1, PT, R35, R32, PT ;  /* 0x000000202300720c */ /* 0x000fe40003f24270 */
[----:B------:R-:W-:-:S02]  /*6cd0*/  FSEL R118, R63, -INF , !P2 ;  /* 0xff8000003f767808 */ /* 0x000fc40005000000 */
        /* <DEDUP_REMOVED lines=12> */
[----:B------:R-:W-:Y:S01]  /*6da0*/  FSEL R115, R39, -INF , !P4 ;  /* 0xff80000027737808 */ /* 0x000fe20006000000 */
[----:B------:R-:W-:Y:S01]  /*6db0*/  VIADD R39, R243, 0x48 ;  /* 0x00000048f3277836 */ /* 0x000fe20000000000 */
[----:B------:R-:W-:Y:S02]  /*6dc0*/  FSEL R36, R191, -INF , !P0 ;  /* 0xff800000bf247808 */ /* 0x000fe40004000000 */
[----:B------:R-:W-:Y:S02]  /*6dd0*/  FSEL R40, R183, -INF , !P1 ;  /* 0xff800000b7287808 */ /* 0x000fe40004800000 */
[C---:B------:R-:W-:Y:S02]  /*6de0*/  ISETP.GT.AND P5, PT, R34.reuse, R11, PT ;  /* 0x0000000b2200720c */ /* 0x040fe40003fa4270 */
        /* <DEDUP_REMOVED lines=51> */
[----:B------:R-:W-:Y:S02]  /*7120*/  ISETP.GT.AND P0, PT, R34, R33, PT ;  /* 0x000000212200720c */ /* 0x000fe40003f04270 */
[-C--:B------:R-:W-:Y:S02]  /*7130*/  ISETP.GT.AND P1, PT, R243, R2.reuse, PT ;  /* 0x00000002f300720c */ /* 0x080fe40003f24270 */
[----:B------:R-:W-:Y:S02]  /*7140*/  FSEL R79, R49, -INF , !P2 ;  /* 0xff800000314f7808 */ /* 0x000fe40005000000 */
[----:B------:R-:W-:Y:S02]  /*7150*/  ISETP.GT.AND P2, PT, R39, R2, PT ;  /* 0x000000022700720c */ /* 0x000fe40003f44270 */
        /* <DEDUP_REMOVED lines=17> */
[----:B------:R-:W-:Y:S02]  /*7270*/  ISETP.GE.AND P4, PT, R13, R247, PT ;  /* 0x000000f70d00720c */ /* 0x000fe40003f86270 */
[----:B------:R-:W-:-:S02]  /*7280*/  ISETP.GT.AND P0, PT, R39, R13, PT ;  /* 0x0000000d2700720c */ /* 0x000fc40003f04270 */
[----:B------:R-:W-:Y:S02]  /*7290*/  FSEL R47, R34, -INF , !P5 ;  /* 0xff800000222f7808 */ /* 0x000fe40006800000 */
[----:B------:R-:W-:Y:S02]  /*72a0*/  FSEL R51, R36, -INF , !P1 ;  /* 0xff80000024337808 */ /* 0x000fe40004800000 */
[-C--:B------:R-:W-:Y:S02]  /*72b0*/  ISETP.GT.AND P5, PT, R243, R12.reuse, PT ;  /* 0x0000000cf300720c */ /* 0x080fe40003fa4270 */
[----:B------:R-:W-:Y:S02]  /*72c0*/  ISETP.GT.AND P1, PT, R39, R12, PT ;  /* 0x0000000c2700720c */ /* 0x000fe40003f24270 */
[----:B------:R-:W-:Y:S02]  /*72d0*/  FSEL R97, R38, -INF , !P4 ;  /* 0xff80000026617808 */ /* 0x000fe40006000000 */
[----:B------:R-:W-:-:S02]  /*72e0*/  FSEL R35, R198, -INF , !P0 ;  /* 0xff800000c6237808 */ /* 0x000fc40004000000 */
[----:B------:R-:W-:Y:S02]  /*72f0*/  ISETP.GE.AND P4, PT, R12, R244, PT ;  /* 0x000000f40c00720c */ /* 0x000fe40003f86270 */
[----:B------:R-:W-:Y:S02]  /*7300*/  ISETP.GT.AND P0, PT, R243, R11, PT ;  /* 0x0000000bf300720c */ /* 0x000fe40003f04270 */
[----:B------:R-:W-:Y:S02]  /*7310*/  FSEL R2, R195, -INF , !P5 ;  /* 0xff800000c3027808 */ /* 0x000fe40006800000 */
[----:B------:R-:W-:Y:S02]  /*7320*/  FSEL R36, R190, -INF , !P1 ;  /* 0xff800000be247808 */ /* 0x000fe40004800000 */
[----:B------:R-:W-:Y:S02]  /*7330*/  ISETP.GT.AND P1, PT, R243, R10, PT ;  /* 0x0000000af300720c */ /* 0x000fe40003f24270 */
[----:B------:R-:W-:-:S02]  /*7340*/  ISETP.GE.AND P2, PT, R13, R250, PT ;  /* 0x000000fa0d00720c */ /* 0x000fc40003f46270 */
[-C--:B------:R-:W-:Y:S02]  /*7350*/  ISETP.GE.AND P5, PT, R11, R244.reuse, PT ;  /* 0x000000f40b00720c */ /* 0x080fe40003fa6270 */
[----:B------:R-:W-:Y:S02]  /*7360*/  FSEL R13, R193, -INF , !P0 ;  /* 0xff800000c10d7808 */ /* 0x000fe40004000000 */
[----:B------:R-:W-:Y:S02]  /*7370*/  FSEL R49, R2, -INF , !P4 ;  /* 0xff80000002317808 */ /* 0x000fe40006000000 */
[----:B------:R-:W-:Y:S02]  /*7380*/  ISETP.GE.AND P4, PT, R10, R244, PT ;  /* 0x000000f40a00720c */ /* 0x000fe40003f86270 */
[----:B------:R-:W-:Y:S02]  /*7390*/  ISETP.GT.AND P0, PT, R243, R9, PT ;  /* 0x00000009f300720c */ /* 0x000fe40003f04270 */
[----:B------:R-:W-:-:S02]  /*73a0*/  FSEL R2, R186, -INF , !P1 ;  /* 0xff800000ba027808 */ /* 0x000fc40004800000 */
[----:B------:R-:W-:Y:S02]  /*73b0*/  ISETP.GT.AND P1, PT, R243, R8, PT ;  /* 0x00000008f300720c */ /* 0x000fe40003f24270 */
[----:B------:R-:W-:Y:S02]  /*73c0*/  FSEL R94, R13, -INF , !P5 ;  /* 0xff8000000d5e7808 */ /* 0x000fe40006800000 */
[-C--:B------:R-:W-:Y:S02]  /*73d0*/  ISETP.GE.AND P5, PT, R9, R244.reuse, PT ;  /* 0x000000f40900720c */ /* 0x080fe40003fa6270 */
[----:B------:R-:W-:Y:S02]  /*73e0*/  FSEL R13, R184, -INF , !P0 ;  /* 0xff800000b80d7808 */ /* 0x000fe40004000000 */
[----:B------:R-:W-:Y:S02]  /*73f0*/  FSEL R93, R2, -INF , !P4 ;  /* 0xff800000025d7808 */ /* 0x000fe40006000000 */
[----:B------:R-:W-:-:S02]  /*7400*/  ISETP.GE.AND P4, PT, R8, R244, PT ;  /* 0x000000f40800720c */ /* 0x000fc40003f86270 */
[C---:B------:R-:W-:Y:S02]  /*7410*/  ISETP.GT.AND P0, PT, R243.reuse, R7, PT ;  /* 0x00000007f300720c */ /* 0x040fe40003f04270 */
[----:B------:R-:W-:Y:S02]  /*7420*/  FSEL R2, R178, -INF , !P1 ;  /* 0xff800000b2027808 */ /* 0x000fe40004800000 */
[----:B------:R-:W-:Y:S02]  /*7430*/  ISETP.GT.AND P1, PT, R243, R6, PT ;  /* 0x00000006f300720c */ /* 0x000fe40003f24270 */
[----:B------:R-:W-:Y:S02]  /*7440*/  FSEL R95, R13, -INF , !P5 ;  /* 0xff8000000d5f7808 */ /* 0x000fe40006800000 */
[----:B------:R-:W-:Y:S02]  /*7450*/  ISETP.GE.AND P5, PT, R7, R244, PT ;  /* 0x000000f40700720c */ /* 0x000fe40003fa6270 */
[----:B------:R-:W-:-:S02]  /*7460*/  FSEL R13, R177, -INF , !P0 ;  /* 0xff800000b10d7808 */ /* 0x000fc40004000000 */
[----:B------:R-:W-:Y:S02]  /*7470*/  FSEL R96, R2, -INF , !P4 ;  /* 0xff80000002607808 */ /* 0x000fe40006000000 */
[----:B------:R-:W-:Y:S02]  /*7480*/  ISETP.GE.AND P4, PT, R6, R244, PT ;  /* 0x000000f40600720c */ /* 0x000fe40003f86270 */
[C---:B------:R-:W-:Y:S02]  /*7490*/  ISETP.GT.AND P0, PT, R243.reuse, R5, PT ;  /* 0x00000005f300720c */ /* 0x040fe40003f04270 */
[----:B------:R-:W-:Y:S02]  /*74a0*/  FSEL R2, R170, -INF , !P1 ;  /* 0xff800000aa027808 */ /* 0x000fe40004800000 */
[----:B------:R-:W-:Y:S02]  /*74b0*/  ISETP.GT.AND P1, PT, R243, R4, PT ;  /* 0x00000004f300720c */ /* 0x000fe40003f24270 */
[----:B------:R-:W-:-:S02]  /*74c0*/  FSEL R104, R13, -INF , !P5 ;  /* 0xff8000000d687808 */ /* 0x000fc40006800000 */
        /* <DEDUP_REMOVED lines=12> */
[----:B------:R-:W-:Y:S02]  /*7590*/  ISETP.GT.AND P0, PT, R243, R15, PT ;  /* 0x0000000ff300720c */ /* 0x000fe40003f04270 */
[----:B------:R-:W-:Y:S02]  /*75a0*/  FSEL R2, R153, -INF , !P1 ;  /* 0xff80000099027808 */ /* 0x000fe40004800000 */
        /* <DEDUP_REMOVED lines=26> */
[----:B------:R-:W-:Y:S02]  /*7750*/  FSEL R13, R132, -INF , !P0 ;  /* 0xff800000840d7808 */ /* 0x000fe40004000000 */
[----:B------:R-:W-:-:S02]  /*7760*/  FSEL R173, R2, -INF , !P4 ;  /* 0xff80000002ad7808 */ /* 0x000fc40006000000 */
[-C--:B------:R-:W-:Y:S02]  /*7770*/  ISETP.GE.AND P0, PT, R22, R244.reuse, PT ;  /* 0x000000f41600720c */ /* 0x080fe40003f06270 */
[----:B------:R-:W-:Y:S02]  /*7780*/  FSEL R2, R131, -INF , !P1 ;  /* 0xff80000083027808 */ /* 0x000fe40004800000 */
[----:B------:R-:W-:Y:S02]  /*7790*/  ISETP.GE.AND P5, PT, R17, R244, PT ;  /* 0x000000f41100720c */ /* 0x000fe40003fa6270 */
[----:B------:R-:W-:Y:S02]  /*77a0*/  FSEL R188, R2, -INF , !P0 ;  /* 0xff80000002bc7808 */ /* 0x000fe40004000000 */
[----:B------:R-:W-:Y:S02]  /*77b0*/  FMNMX3.FTZ R2, R50, R47, R49, !PT ;  /* 0x0000002f32027276 */ /* 0x000fe40007810031 */
[----:B------:R-:W-:-:S02]  /*77c0*/  ISETP.GT.AND P1, PT, R243, R30, PT ;  /* 0x0000001ef300720c */ /* 0x000fc40003f24270 */
[----:B------:R-:W-:Y:S02]  /*77d0*/  FMNMX3.FTZ R2, R2, R94, R93, !PT ;  /* 0x0000005e02027276 */ /* 0x000fe4000781005d */
[----:B------:R-:W-:Y:S02]  /*77e0*/  ISETP.GT.AND P0, PT, R243, R29, PT ;  /* 0x0000001df300720c */ /* 0x000fe40003f04270 */
[----:B------:R-:W-:Y:S02]  /*77f0*/  FMNMX3.FTZ R2, R2, R95, R96, !PT ;  /* 0x0000005f02027276 */ /* 0x000fe40007810060 */
[----:B------:R-:W-:Y:S02]  /*7800*/  FSEL R174, R13, -INF , !P5 ;  /* 0xff8000000dae7808 */ /* 0x000fe40006800000 */
[----:B------:R-:W-:Y:S02]  /*7810*/  FSEL R13, R130, -INF , !P1 ;  /* 0xff800000820d7808 */ /* 0x000fe40004800000 */
[----:B------:R-:W-:-:S02]  /*7820*/  ISETP.GE.AND P1, PT, R29, R244, PT ;  /* 0x000000f41d00720c */ /* 0x000fc40003f26270 */
[----:B------:R-:W-:Y:S02]  /*7830*/  FSEL R34, R128, -INF , !P0 ;  /* 0xff80000080227808 */ /* 0x000fe40004000000 */
[----:B------:R-:W-:Y:S02]  /*7840*/  FMNMX3.FTZ R2, R2, R104, R139, !PT ;  /* 0x0000006802027276 */ /* 0x000fe4000781008b */
[----:B------:R-:W-:Y:S02]  /*7850*/  ISETP.GE.AND P5, PT, R30, R244, PT ;  /* 0x000000f41e00720c */ /* 0x000fe40003fa6270 */
[C---:B------:R-:W-:Y:S02]  /*7860*/  ISETP.GT.AND P0, PT, R243.reuse, R28, PT ;  /* 0x0000001cf300720c */ /* 0x040fe40003f04270 */
[----:B------:R-:W-:Y:S02]  /*7870*/  FSEL R192, R34, -INF , !P1 ;  /* 0xff80000022c07808 */ /* 0x000fe40004800000 */
[----:B------:R-:W-:-:S02]  /*7880*/  ISETP.GT.AND P1, PT, R243, R27, PT ;  /* 0x0000001bf300720c */ /* 0x000fc40003f24270 */
[----:B------:R-:W-:Y:S02]  /*7890*/  FMNMX3.FTZ R2, R2, R138, R137, !PT ;  /* 0x0000008a02027276 */ /* 0x000fe40007810089 */
[----:B------:R-:W-:Y:S02]  /*78a0*/  FSEL R185, R13, -INF , !P5 ;  /* 0xff8000000db97808 */ /* 0x000fe40006800000 */
[----:B------:R-:W-:Y:S02]  /*78b0*/  FSEL R13, R127, -INF , !P0 ;  /* 0xff8000007f0d7808 */ /* 0x000fe40004000000 */
[----:B------:R-:W-:Y:S02]  /*78c0*/  ISETP.GE.AND P0, PT, R27, R244, PT ;  /* 0x000000f41b00720c */ /* 0x000fe40003f06270 */
[----:B------:R-:W-:Y:S02]  /*78d0*/  FSEL R34, R126, -INF , !P1 ;  /* 0xff8000007e227808 */ /* 0x000fe40004800000 */
[----:B------:R-:W-:-:S02]  /*78e0*/  FMNMX3.FTZ R2, R2, R136, R156, !PT ;  /* 0x0000008802027276 */ /* 0x000fc4000781009c */
[----:B------:R-:W-:Y:S02]  /*78f0*/  ISETP.GE.AND P5, PT, R28, R244, PT ;  /* 0x000000f41c00720c */ /* 0x000fe40003fa6270 */
[C---:B------:R-:W-:Y:S02]  /*7900*/  ISETP.GT.AND P1, PT, R243.reuse, R26, PT ;  /* 0x0000001af300720c */ /* 0x040fe40003f24270 */
[----:B------:R-:W-:Y:S02]  /*7910*/  FSEL R204, R34, -INF , !P0 ;  /* 0xff80000022cc7808 */ /* 0x000fe40004000000 */
[----:B------:R-:W-:Y:S02]  /*7920*/  FMNMX3.FTZ R2, R2, R155, R154, !PT ;  /* 0x0000009b02027276 */ /* 0x000fe4000781009a */
[----:B------:R-:W-:Y:S02]  /*7930*/  ISETP.GT.AND P0, PT, R243, R25, PT ;  /* 0x00000019f300720c */ /* 0x000fe40003f04270 */
[----:B------:R-:W-:-:S02]  /*7940*/  FSEL R203, R13, -INF , !P5 ;  /* 0xff8000000dcb7808 */ /* 0x000fc40006800000 */
[----:B------:R-:W-:Y:S02]  /*7950*/  FSEL R34, R125, -INF , !P1 ;  /* 0xff8000007d227808 */ /* 0x000fe40004800000 */
[----:B------:R-:W-:Y:S02]  /*7960*/  FMNMX3.FTZ R2, R2, R153, R171, !PT ;  /* 0x0000009902027276 */ /* 0x000fe400078100ab */
[-C--:B------:R-:W-:Y:S02]  /*7970*/  ISETP.GE.AND P1, PT, R25, R244.reuse, PT ;  /* 0x000000f41900720c */ /* 0x080fe40003f26270 */
[----:B------:R-:W-:Y:S02]  /*7980*/  FSEL R13, R124, -INF , !P0 ;  /* 0xff8000007c0d7808 */ /* 0x000fe40004000000 */
[----:B------:R-:W-:Y:S02]  /*7990*/  ISETP.GE.AND P5, PT, R26, R244, PT ;  /* 0x000000f41a00720c */ /* 0x000fe40003fa6270 */
[----:B------:R-:W-:-:S02]  /*79a0*/  FMNMX3.FTZ R2, R2, R172, R173, !PT ;  /* 0x000000ac02027276 */ /* 0x000fc400078100ad */
[----:B------:R-:W-:Y:S02]  /*79b0*/  ISETP.GT.AND P0, PT, R243, R24, PT ;  /* 0x00000018f300720c */ /* 0x000fe40003f04270 */
[----:B------:R-:W-:Y:S02]  /*79c0*/  FSEL R205, R13, -INF , !P1 ;  /* 0xff8000000dcd7808 */ /* 0x000fe40004800000 */
[----:B------:R-:W-:Y:S02]  /*79d0*/  ISETP.GT.AND P1, PT, R243, R23, PT ;  /* 0x00000017f300720c */ /* 0x000fe40003f24270 */
[----:B------:R-:W-:Y:S02]  /*79e0*/  FSEL R209, R34, -INF , !P5 ;  /* 0xff80000022d17808 */ /* 0x000fe40006800000 */
[----:B------:R-:W-:Y:S02]  /*79f0*/  FMNMX3.FTZ R2, R2, R174, R188, !PT ;  /* 0x000000ae02027276 */ /* 0x000fe400078100bc */
[----:B------:R-:W-:Y:S01]  /*7a00*/  FSEL R34, R90, -INF , !P0 ;  /* 0xff8000005a227808 */ /* 0x000fe20004000000 */
[----:B------:R-:W-:Y:S01]  /*7a10*/  STL [R1+0xb0], R209 ;  /* 0x0000b0d101007387 */ /* 0x000fe20000100800 */
[----:B------:R-:W-:-:S02]  /*7a20*/  ISETP.GE.AND P5, PT, R24, R244, PT ;  /* 0x000000f41800720c */ /* 0x000fc40003fa6270 */
[----:B------:R-:W-:Y:S02]  /*7a30*/  ISETP.GE.AND P0, PT, R23, R244, PT ;  /* 0x000000f41700720c */ /* 0x000fe40003f06270 */
[----:B------:R-:W-:Y:S02]  /*7a40*/  FSEL R13, R89, -INF , !P1 ;  /* 0xff800000590d7808 */ /* 0x000fe40004800000 */
[----:B------:R-:W-:Y:S02]  /*7a50*/  ISETP.GT.AND P1, PT, R243, R32, PT ;  /* 0x00000020f300720c */ /* 0x000fe40003f24270 */
[----:B------:R-:W-:Y:S02]  /*7a60*/  FMNMX3.FTZ R2, R2, R185, R192, !PT ;  /* 0x000000b902027276 */ /* 0x000fe400078100c0 */
[----:B------:R-:W-:Y:S02]  /*7a70*/  FSEL R200, R34, -INF , !P5 ;  /* 0xff80000022c87808 */ /* 0x000fe40006800000 */
[----:B------:R-:W-:-:S02]  /*7a80*/  FSEL R208, R13, -INF , !P0 ;  /* 0xff8000000dd07808 */ /* 0x000fc40004000000 */
[-C--:B------:R-:W-:Y:S01]  /*7a90*/  ISETP.GE.AND P5, PT, R32, R244.reuse, PT ;  /* 0x000000f42000720c */ /* 0x080fe20003fa6270 */
[----:B------:R-:W-:Y:S01]  /*7aa0*/  STL [R1+0xac], R200 ;  /* 0x0000acc801007387 */ /* 0x000fe20000100800 */
[----:B------:R-:W-:Y:S02]  /*7ab0*/  ISETP.GT.AND P0, PT, R243, R31, PT ;  /* 0x0000001ff300720c */ /* 0x000fe40003f04270 */
[----:B------:R-:W-:Y:S01]  /*7ac0*/  FSEL R13, R83, -INF , !P1 ;  /* 0xff800000530d7808 */ /* 0x000fe20004800000 */
[----:B------:R-:W-:Y:S01]  /*7ad0*/  STL [R1+0xa8], R208 ;  /* 0x0000a8d001007387 */ /* 0x000fe20000100800 */
[----:B------:R-:W-:Y:S02]  /*7ae0*/  FMNMX3.FTZ R2, R2, R203, R204, !PT ;  /* 0x000000cb02027276 */ /* 0x000fe400078100cc */
[----:B------:R-:W-:Y:S01]  /*7af0*/  ISETP.GE.AND P1, PT, R31, R244, PT ;  /* 0x000000f41f00720c */ /* 0x000fe20003f26270 */
[----:B------:R-:W-:Y:S01]  /*7b00*/  STL [R1+0xcc], R243 ;  /* 0x0000ccf301007387 */ /* 0x000fe20000100800 */
[----:B------:R-:W-:-:S02]  /*7b10*/  FSEL R34, R61, -INF , !P0 ;  /* 0xff8000003d227808 */ /* 0x000fc40004000000 */
[----:B------:R-:W-:Y:S01]  /*7b20*/  FSEL R206, R13, -INF , !P5 ;  /* 0xff8000000dce7808 */ /* 0x000fe20006800000 */
[----:B------:R-:W-:Y:S01]  /*7b30*/  STL [R1+0xd0], R244 ;  /* 0x0000d0f401007387 */ /* 0x000fe20000100800 */
[----:B------:R-:W-:Y:S02]  /*7b40*/  ISETP.GT.AND P5, PT, R243, R33, PT ;  /* 0x00000021f300720c */ /* 0x000fe40003fa4270 */
[----:B------:R-:W-:Y:S02]  /*7b50*/  FMNMX3.FTZ R2, R2, R209, R205, !PT ;  /* 0x000000d102027276 */ /* 0x000fe400078100cd */
[----:B------:R-:W-:Y:S02]  /*7b60*/  FSEL R34, R34, -INF , !P1 ;  /* 0xff80000022227808 */ /* 0x000fe40004800000 */
[----:B------:R-:W-:Y:S02]  /*7b70*/  ISETP.GE.AND P1, PT, R33, R244, PT ;  /* 0x000000f42100720c */ /* 0x000fe40003f26270 */
[----:B------:R-:W-:Y:S01]  /*7b80*/  FSEL R13, R60, -INF , !P5 ;  /* 0xff8000003c0d7808 */ /* 0x000fe20006800000 */
[----:B------:R1:W-:Y:S01]  /*7b90*/  STL [R1+0xa4], R34 ;  /* 0x0000a42201007387 */ /* 0x0003e20000100800 */
[----:B------:R-:W-:-:S02]  /*7ba0*/  FMNMX3.FTZ R2, R2, R200, R208, !PT ;  /* 0x000000c802027276 */ /* 0x000fc400078100d0 */
[----:B------:R-:W-:Y:S02]  /*7bb0*/  FSEL R13, R13, -INF , !P1 ;  /* 0xff8000000d0d7808 */ /* 0x000fe40004800000 */
[----:B------:R-:W-:Y:S02]  /*7bc0*/  FMNMX3.FTZ R2, R2, R206, R34, !PT ;  /* 0x000000ce02027276 */ /* 0x000fe40007810022 */
[----:B------:R-:W-:Y:S01]  /*7bd0*/  FSEL R35, R35, -INF , !P2 ;  /* 0xff80000023237808 */ /* 0x000fe20005000000 */
[----:B------:R2:W-:Y:S01]  /*7be0*/  STL [R1+0xa0], R13 ;  /* 0x0000a00d01007387 */ /* 0x0005e20000100800 */
[----:B------:R-:W-:Y:S02]  /*7bf0*/  FMNMX.FTZ R2, R13, R2, !PT ;  /* 0x000000020d027209 */ /* 0x000fe40007810000 */
[C---:B------:R-:W-:Y:S02]  /*7c00*/  ISETP.GE.AND P4, PT, R12.reuse, R247, PT ;  /* 0x000000f70c00720c */ /* 0x040fe40003f86270 */
[----:B------:R-:W-:-:S02]  /*7c10*/  ISETP.GE.AND P0, PT, R12, R249, PT ;  /* 0x000000f90c00720c */ /* 0x000fc40003f06270 */
[-C--:B------:R-:W-:Y:S02]  /*7c20*/  ISETP.GE.AND P2, PT, R12, R250.reuse, PT ;  /* 0x000000fa0c00720c */ /* 0x080fe40003f46270 */
[----:B------:R-:W4:Y:S01]  /*7c30*/  SHFL.BFLY PT, R12, R2, 0x2, 0x1f ;  /* 0x0c401f00020c7f89 */ /* 0x000f2200000e0000 */
[----:B------:R-:W-:Y:S02]  /*7c40*/  FSEL R91, R41, -INF , !P4 ;  /* 0xff800000295b7808 */ /* 0x000fe40006000000 */
[C---:B------:R-:W-:Y:S02]  /*7c50*/  ISETP.GE.AND P1, PT, R11.reuse, R247, PT ;  /* 0x000000f70b00720c */ /* 0x040fe40003f26270 */
[C---:B------:R-:W-:Y:S02]  /*7c60*/  ISETP.GE.AND P4, PT, R11.reuse, R249, PT ;  /* 0x000000f90b00720c */ /* 0x040fe40003f86270 */
[----:B------:R-:W-:Y:S02]  /*7c70*/  ISETP.GE.AND P5, PT, R11, R250, PT ;  /* 0x000000fa0b00720c */ /* 0x000fe40003fa6270 */
[----:B------:R-:W-:-:S02]  /*7c80*/  FSEL R36, R36, -INF , !P2 ;  /* 0xff80000024247808 */ /* 0x000fc40005000000 */
[----:B------:R-:W-:Y:S02]  /*7c90*/  FSEL R90, R43, -INF , !P1 ;  /* 0xff8000002b5a7808 */ /* 0x000fe40004800000 */
[----:B-1----:R-:W-:Y:S02]  /*7ca0*/  FSEL R34, R42, -INF , !P4 ;  /* 0xff8000002a227808 */ /* 0x002fe40006000000 */
[----:B------:R-:W-:Y:S02]  /*7cb0*/  ISETP.GE.AND P2, PT, R10, R247, PT ;  /* 0x000000f70a00720c */ /* 0x000fe40003f46270 */
[----:B--2---:R-:W-:Y:S02]  /*7cc0*/  FSEL R13, R40, -INF , !P0 ;  /* 0xff800000280d7808 */ /* 0x004fe40004000000 */
[----:B------:R-:W-:Y:S02]  /*7cd0*/  ISETP.GT.AND P0, PT, R39, R11, PT ;  /* 0x0000000b2700720c */ /* 0x000fe40003f04270 */
[----:B------:R-:W-:-:S02]  /*7ce0*/  ISETP.GE.AND P1, PT, R10, R249, PT ;  /* 0x000000f90a00720c */ /* 0x000fc40003f26270 */
[----:B------:R-:W-:Y:S02]  /*7cf0*/  FSEL R11, R202, -INF , !P0 ;  /* 0xff800000ca0b7808 */ /* 0x000fe40004000000 */
[----:B------:R-:W-:Y:S02]  /*7d00*/  ISETP.GT.AND P0, PT, R39, R10, PT ;  /* 0x0000000a2700720c */ /* 0x000fe40003f04270 */
[----:B------:R-:W-:Y:S02]  /*7d10*/  ISETP.GE.AND P4, PT, R10, R250, PT ;  /* 0x000000fa0a00720c */ /* 0x000fe40003f86270 */
[----:B------:R-:W-:Y:S02]  /*7d20*/  FSEL R10, R197, -INF , !P0 ;  /* 0xff800000c50a7808 */ /* 0x000fe40004000000 */
[----:B------:R-:W-:Y:S02]  /*7d30*/  ISETP.GT.AND P0, PT, R39, R9, PT ;  /* 0x000000092700720c */ /* 0x000fe40003f04270 */
[----:B------:R-:W-:-:S02]  /*7d40*/  FSEL R11, R11, -INF , !P5 ;  /* 0xff8000000b0b7808 */ /* 0x000fc40006800000 */
[----:B------:R-:W-:Y:S02]  /*7d50*/  FSEL R89, R45, -INF , !P2 ;  /* 0xff8000002d597808 */ /* 0x000fe40005000000 */
[----:B------:R-:W-:Y:S02]  /*7d60*/  FSEL R37, R44, -INF , !P1 ;  /* 0xff8000002c257808 */ /* 0x000fe40004800000 */
[C---:B------:R-:W-:Y:S02]  /*7d70*/  ISETP.GE.AND P5, PT, R9.reuse, R247, PT ;  /* 0x000000f70900720c */ /* 0x040fe40003fa6270 */
[C---:B------:R-:W-:Y:S02]  /*7d80*/  ISETP.GE.AND P2, PT, R9.reuse, R249, PT ;  /* 0x000000f90900720c */ /* 0x040fe40003f46270 */
[----:B------:R-:W-:Y:S02]  /*7d90*/  ISETP.GE.AND P1, PT, R9, R250, PT ;  /* 0x000000fa0900720c */ /* 0x000fe40003f26270 */
[----:B------:R-:W-:-:S02]  /*7da0*/  FSEL R9, R194, -INF , !P0 ;  /* 0xff800000c2097808 */ /* 0x000fc40004000000 */
[----:B------:R-:W-:Y:S02]  /*7db0*/  ISETP.GT.AND P0, PT, R39, R8, PT ;  /* 0x000000082700720c */ /* 0x000fe40003f04270 */
[----:B------:R-:W-:Y:S02]  /*7dc0*/  FSEL R61, R9, -INF , !P1 ;  /* 0xff800000093d7808 */ /* 0x000fe40004800000 */
[----:B----4-:R-:W-:Y:S02]  /*7dd0*/  FMNMX.FTZ R12, R2, R12, !PT ;  /* 0x0000000c020c7209 */ /* 0x010fe40007810000 */
[----:B------:R-:W-:Y:S02]  /*7de0*/  ISETP.GE.AND P1, PT, R8, R250, PT ;  /* 0x000000fa0800720c */ /* 0x000fe40003f26270 */
[----:B------:R-:W-:Y:S02]  /*7df0*/  FSEL R2, R189, -INF , !P0 ;  /* 0xff800000bd027808 */ /* 0x000fe40004000000 */
[----:B------:R-:W-:-:S02]  /*7e00*/  ISETP.GT.AND P0, PT, R39, R7, PT ;  /* 0x000000072700720c */ /* 0x000fc40003f04270 */
[----:B------:R-:W-:Y:S02]  /*7e10*/  FSEL R69, R2, -INF , !P1 ;  /* 0xff80000002457808 */ /* 0x000fe40004800000 */
[----:B------:R-:W-:Y:S02]  /*7e20*/  ISETP.GE.AND P1, PT, R7, R250, PT ;  /* 0x000000fa0700720c */ /* 0x000fe40003f26270 */
[----:B------:R-:W-:Y:S02]  /*7e30*/  FSEL R2, R187, -INF , !P0 ;  /* 0xff800000bb027808 */ /* 0x000fe40004000000 */
[----:B------:R-:W-:Y:S02]  /*7e40*/  ISETP.GT.AND P0, PT, R39, R6, PT ;  /* 0x000000062700720c */ /* 0x000fe40003f04270 */
[----:B------:R-:W-:Y:S02]  /*7e50*/  FSEL R83, R2, -INF , !P1 ;  /* 0xff80000002537808 */ /* 0x000fe40004800000 */
[----:B------:R-:W-:-:S02]  /*7e60*/  ISETP.GE.AND P1, PT, R6, R250, PT ;  /* 0x000000fa0600720c */ /* 0x000fc40003f26270 */
        /* <DEDUP_REMOVED lines=12> */
[----:B------:R-:W-:Y:S02]  /*7f30*/  ISETP.GT.AND P0, PT, R39, R3, PT ;  /* 0x000000032700720c */ /* 0x000fe40003f04270 */
        /* <DEDUP_REMOVED lines=71> */
[----:B------:R-:W-:Y:S02]  /*83b0*/  FSEL R158, R67, -INF , !P2 ;  /* 0xff800000439e7808 */ /* 0x000fe40005000000 */
[----:B------:R-:W-:Y:S02]  /*83c0*/  ISETP.GE.AND P2, PT, R17, R249, PT ;  /* 0x000000f91100720c */ /* 0x000fe40003f46270 */
[----:B------:R-:W-:Y:S02]  /*83d0*/  FSEL R179, R2, -INF , !P1 ;  /* 0xff80000002b37808 */ /* 0x000fe40004800000 */
[----:B------:R-:W-:Y:S02]  /*83e0*/  FMNMX3.FTZ R2, R53, R51, R13, !PT ;  /* 0x0000003335027276 */ /* 0x000fe4000781000d */
[----:B------:R-:W-:Y:S02]  /*83f0*/  FSEL R157, R68, -INF , !P2 ;  /* 0xff800000449d7808 */ /* 0x000fe40005000000 */
[----:B------:R-:W-:-:S02]  /*8400*/  ISETP.GE.AND P2, PT, R22, R249, PT ;  /* 0x000000f91600720c */ /* 0x000fc40003f46270 */
[----:B------:R-:W-:Y:S02]  /*8410*/  FMNMX3.FTZ R2, R2, R34, R37, !PT ;  /* 0x0000002202027276 */ /* 0x000fe40007810025 */
[----:B------:R-:W-:Y:S02]  /*8420*/  ISETP.GT.AND P0, PT, R39, R28, PT ;  /* 0x0000001c2700720c */ /* 0x000fe40003f04270 */
[----:B------:R-:W-:Y:S02]  /*8430*/  ISETP.GE.AND P4, PT, R8, R247, PT ;  /* 0x000000f70800720c */ /* 0x000fe40003f86270 */
[----:B------:R-:W-:Y:S02]  /*8440*/  FSEL R178, R70, -INF , !P2 ;  /* 0xff80000046b27808 */ /* 0x000fe40005000000 */
[----:B------:R-:W-:Y:S02]  /*8450*/  FMNMX3.FTZ R2, R2, R10, R38, !PT ;  /* 0x0000000a02027276 */ /* 0x000fe40007810026 */
[----:B------:R-:W-:-:S02]  /*8460*/  ISETP.GE.AND P2, PT, R30, R249, PT ;  /* 0x000000f91e00720c */ /* 0x000fc40003f46270 */
[----:B------:R-:W-:Y:S02]  /*8470*/  ISETP.GE.AND P1, PT, R28, R250, PT ;  /* 0x000000fa1c00720c */ /* 0x000fe40003f26270 */
[----:B------:R-:W-:Y:S02]  /*8480*/  FSEL R8, R140, -INF , !P0 ;  /* 0xff8000008c087808 */ /* 0x000fe40004000000 */
[----:B------:R-:W-:Y:S02]  /*8490*/  ISETP.GT.AND P0, PT, R39, R27, PT ;  /* 0x0000001b2700720c */ /* 0x000fe40003f04270 */
[----:B------:R-:W-:Y:S02]  /*84a0*/  FMNMX3.FTZ R2, R2, R48, R127, !PT ;  /* 0x0000003002027276 */ /* 0x000fe4000781007f */
[----:B------:R-:W-:Y:S02]  /*84b0*/  FSEL R177, R71, -INF , !P2 ;  /* 0xff80000047b17808 */ /* 0x000fe40005000000 */
[----:B------:R-:W-:-:S02]  /*84c0*/  FSEL R182, R8, -INF , !P1 ;  /* 0xff80000008b67808 */ /* 0x000fc40004800000 */
[----:B------:R-:W-:Y:S02]  /*84d0*/  ISETP.GE.AND P2, PT, R29, R249, PT ;  /* 0x000000f91d00720c */ /* 0x000fe40003f46270 */
[----:B------:R-:W-:Y:S02]  /*84e0*/  ISETP.GE.AND P1, PT, R27, R250, PT ;  /* 0x000000fa1b00720c */ /* 0x000fe40003f26270 */
[----:B------:R-:W-:Y:S02]  /*84f0*/  FSEL R8, R135, -INF , !P0 ;  /* 0xff80000087087808 */ /* 0x000fe40004000000 */
[----:B------:R-:W-:Y:S02]  /*8500*/  ISETP.GT.AND P0, PT, R39, R26, PT ;  /* 0x0000001a2700720c */ /* 0x000fe40003f04270 */
[----:B------:R-:W-:Y:S02]  /*8510*/  FMNMX3.FTZ R2, R2, R126, R125, !PT ;  /* 0x0000007e02027276 */ /* 0x000fe4000781007d */
[----:B------:R-:W-:-:S02]  /*8520*/  FSEL R176, R72, -INF , !P2 ;  /* 0xff80000048b07808 */ /* 0x000fc40005000000 */
[----:B------:R-:W-:Y:S02]  /*8530*/  FSEL R190, R8, -INF , !P1 ;  /* 0xff80000008be7808 */ /* 0x000fe40004800000 */
[----:B------:R-:W-:Y:S02]  /*8540*/  ISETP.GE.AND P2, PT, R28, R249, PT ;  /* 0x000000f91c00720c */ /* 0x000fe40003f46270 */
[----:B------:R-:W-:Y:S02]  /*8550*/  ISETP.GE.AND P1, PT, R26, R250, PT ;  /* 0x000000fa1a00720c */ /* 0x000fe40003f26270 */
[----:B------:R-:W-:Y:S02]  /*8560*/  FSEL R8, R134, -INF , !P0 ;  /* 0xff80000086087808 */ /* 0x000fe40004000000 */
[----:B------:R-:W-:Y:S02]  /*8570*/  FMNMX3.FTZ R2, R2, R124, R144, !PT ;  /* 0x0000007c02027276 */ /* 0x000fe40007810090 */
[----:B------:R-:W-:-:S02]  /*8580*/  FSEL R175, R73, -INF , !P2 ;  /* 0xff80000049af7808 */ /* 0x000fc40005000000 */
[----:B------:R-:W-:Y:S02]  /*8590*/  FSEL R41, R8, -INF , !P1 ;  /* 0xff80000008297808 */ /* 0x000fe40004800000 */
[----:B------:R-:W-:Y:S02]  /*85a0*/  ISETP.GE.AND P2, PT, R27, R249, PT ;  /* 0x000000f91b00720c */ /* 0x000fe40003f46270 */
[----:B------:R-:W-:Y:S02]  /*85b0*/  FMNMX3.FTZ R8, R2, R143, R142, !PT ;  /* 0x0000008f02087276 */ /* 0x000fe4000781008e */
[----:B------:R-:W-:Y:S02]  /*85c0*/  FSEL R211, R74, -INF , !P2 ;  /* 0xff8000004ad37808 */ /* 0x000fe40005000000 */
[----:B------:R-:W-:Y:S02]  /*85d0*/  FMNMX3.FTZ R8, R8, R141, R160, !PT ;  /* 0x0000008d08087276 */ /* 0x000fe400078100a0 */
[----:B------:R-:W-:-:S02]  /*85e0*/  ISETP.GE.AND P2, PT, R26, R249, PT ;  /* 0x000000f91a00720c */ /* 0x000fc40003f46270 */
[----:B------:R-:W-:Y:S02]  /*85f0*/  FMNMX3.FTZ R70, R8, R159, R158, !PT ;  /* 0x0000009f08467276 */ /* 0x000fe4000781009e */
[----:B------:R-:W-:Y:S02]  /*8600*/  FSEL R75, R75, -INF , !P2 ;  /* 0xff8000004b4b7808 */ /* 0x000fe40005000000 */
[----:B------:R-:W-:Y:S02]  /*8610*/  ISETP.GT.AND P2, PT, R39, R25, PT ;  /* 0x000000192700720c */ /* 0x000fe40003f44270 */
[----:B------:R-:W-:Y:S01]  /*8620*/  FMNMX3.FTZ R70, R70, R157, R178, !PT ;  /* 0x0000009d46467276 */ /* 0x000fe200078100b2 */
[----:B------:R-:W-:Y:S01]  /*8630*/  STL [R1+0x5c], R75 ;  /* 0x00005c4b01007387 */ /* 0x000fe20000100800 */
[C---:B------:R-:W-:Y:S02]  /*8640*/  ISETP.GE.AND P0, PT, R25.reuse, R249, PT ;  /* 0x000000f91900720c */ /* 0x040fe40003f06270 */
[----:B------:R-:W-:Y:S01]  /*8650*/  ISETP.GE.AND P1, PT, R25, R250, PT ;  /* 0x000000fa1900720c */ /* 0x000fe20003f26270 */
[----:B------:R-:W-:Y:S01]  /*8660*/  STL [R1+0x90], R41 ;  /* 0x0000902901007387 */ /* 0x000fe20000100800 */
[----:B------:R-:W-:-:S02]  /*8670*/  FSEL R9, R133, -INF , !P2 ;  /* 0xff80000085097808 */ /* 0x000fc40005000000 */
[----:B------:R-:W-:Y:S02]  /*8680*/  FMNMX3.FTZ R2, R59, R35, R36, !PT ;  /* 0x000000233b027276 */ /* 0x000fe40007810024 */
[----:B------:R-:W-:Y:S02]  /*8690*/  FMNMX3.FTZ R70, R70, R177, R176, !PT ;  /* 0x000000b146467276 */ /* 0x000fe400078100b0 */
[----:B------:R-:W-:Y:S02]  /*86a0*/  FSEL R76, R76, -INF , !P0 ;  /* 0xff8000004c4c7808 */ /* 0x000fe40004000000 */
[----:B------:R-:W-:Y:S02]  /*86b0*/  ISETP.GE.AND P0, PT, R24, R249, PT ;  /* 0x000000f91800720c */ /* 0x000fe40003f06270 */
[----:B------:R-:W-:Y:S01]  /*86c0*/  FSEL R209, R9, -INF , !P1 ;  /* 0xff80000009d17808 */ /* 0x000fe20004800000 */
[----:B------:R-:W-:Y:S01]  /*86d0*/  STL [R1+0x50], R76 ;  /* 0x0000504c01007387 */ /* 0x000fe20000100800 */
[----:B------:R-:W-:-:S02]  /*86e0*/  FMNMX3.FTZ R2, R2, R11, R60, !PT ;  /* 0x0000000b02027276 */ /* 0x000fc4000781003c */
[----:B------:R-:W-:Y:S02]  /*86f0*/  ISETP.GT.AND P2, PT, R39, R24, PT ;  /* 0x000000182700720c */ /* 0x000fe40003f44270 */
[----:B------:R-:W-:Y:S02]  /*8700*/  ISETP.GE.AND P1, PT, R23, R249, PT ;  /* 0x000000f91700720c */ /* 0x000fe40003f26270 */
[----:B------:R-:W-:Y:S02]  /*8710*/  FMNMX3.FTZ R70, R70, R175, R211, !PT ;  /* 0x000000af46467276 */ /* 0x000fe400078100d3 */
[----:B------:R-:W-:Y:S02]  /*8720*/  FSEL R77, R77, -INF , !P0 ;  /* 0xff8000004d4d7808 */ /* 0x000fe40004000000 */
[----:B------:R-:W-:Y:S02]  /*8730*/  FMNMX3.FTZ R2, R2, R61, R69, !PT ;  /* 0x0000003d02027276 */ /* 0x000fe40007810045 */
[----:B------:R-:W-:Y:S01]  /*8740*/  ISETP.GT.AND P0, PT, R39, R23, PT ;  /* 0x000000172700720c */ /* 0x000fe20003f04270 */
[----:B------:R-:W-:Y:S01]  /*8750*/  STL [R1+0x4c], R77 ;  /* 0x00004c4d01007387 */ /* 0x000fe20000100800 */
[----:B------:R-:W-:-:S02]  /*8760*/  FSEL R9, R129, -INF , !P2 ;  /* 0xff80000081097808 */ /* 0x000fc40005000000 */
[----:B------:R-:W-:Y:S02]  /*8770*/  FSEL R78, R78, -INF , !P1 ;  /* 0xff8000004e4e7808 */ /* 0x000fe40004800000 */
[-C--:B------:R-:W-:Y:S02]  /*8780*/  ISETP.GE.AND P2, PT, R32, R249.reuse, PT ;  /* 0x000000f92000720c */ /* 0x080fe40003f46270 */
[----:B------:R-:W-:Y:S01]  /*8790*/  ISETP.GE.AND P1, PT, R31, R249, PT ;  /* 0x000000f91f00720c */ /* 0x000fe20003f26270 */
[----:B------:R-:W-:Y:S01]  /*87a0*/  STL [R1+0x3c], R78 ;  /* 0x00003c4e01007387 */ /* 0x000fe20000100800 */
[----:B------:R-:W-:Y:S02]  /*87b0*/  FMNMX3.FTZ R70, R70, R75, R76, !PT ;  /* 0x0000004b46467276 */ /* 0x000fe4000781004c */
[----:B------:R-:W-:Y:S01]  /*87c0*/  FMNMX3.FTZ R2, R2, R83, R128, !PT ;  /* 0x0000005302027276 */ /* 0x000fe20007810080 */
[----:B------:R-:W-:Y:S01]  /*87d0*/  STL [R1+0xd4], R249 ;  /* 0x0000d4f901007387 */ /* 0x000fe20000100800 */
[----:B------:R-:W-:-:S02]  /*87e0*/  FSEL R8, R122, -INF , !P0 ;  /* 0xff8000007a087808 */ /* 0x000fc40004000000 */
[----:B------:R-:W-:Y:S02]  /*87f0*/  ISETP.GE.AND P0, PT, R33, R249, PT ;  /* 0x000000f92100720c */ /* 0x000fe40003f06270 */
[----:B------:R-:W-:Y:S02]  /*8800*/  FSEL R42, R81, -INF , !P2 ;  /* 0xff800000512a7808 */ /* 0x000fe40005000000 */
[----:B------:R-:W-:Y:S02]  /*8810*/  FSEL R43, R79, -INF , !P1 ;  /* 0xff8000004f2b7808 */ /* 0x000fe40004800000 */
[----:B------:R-:W-:Y:S01]  /*8820*/  FMNMX3.FTZ R70, R70, R77, R78, !PT ;  /* 0x0000004d46467276 */ /* 0x000fe2000781004e */
[----:B------:R-:W-:Y:S01]  /*8830*/  STL [R1+0x38], R42 ;  /* 0x0000382a01007387 */ /* 0x000fe20000100800 */
[----:B------:R-:W-:Y:S02]  /*8840*/  FMNMX3.FTZ R2, R2, R131, R130, !PT ;  /* 0x0000008302027276 */ /* 0x000fe40007810082 */
[----:B------:R-:W-:Y:S01]  /*8850*/  FSEL R40, R80, -INF , !P0 ;  /* 0xff80000050287808 */ /* 0x000fe20004000000 */
[----:B------:R-:W-:Y:S01]  /*8860*/  STL [R1+0x34], R43 ;  /* 0x0000342b01007387 */ /* 0x000fe20000100800 */
[----:B------:R-:W-:-:S02]  /*8870*/  FMNMX3.FTZ R70, R70, R42, R43, !PT ;  /* 0x0000002a46467276 */ /* 0x000fc4000781002b */
[----:B------:R-:W-:Y:S01]  /*8880*/  FMNMX3.FTZ R2, R2, R132, R145, !PT ;  /* 0x0000008402027276 */ /* 0x000fe20007810091 */
[----:B------:R-:W-:Y:S01]  /*8890*/  SHFL.BFLY PT, R80, R12, 0x1, 0x1f ;  /* 0x0c201f000c507f89 */ /* 0x000fe200000e0000 */
[----:B------:R-:W-:Y:S02]  /*88a0*/  ISETP.GE.AND P1, PT, R24, R250, PT ;  /* 0x000000fa1800720c */ /* 0x000fe40003f26270 */
[----:B------:R-:W-:Y:S01]  /*88b0*/  FMNMX.FTZ R70, R40, R70, !PT ;  /* 0x0000004628467209 */ /* 0x000fe20007810000 */
[----:B------:R1:W-:Y:S01]  /*88c0*/  STL [R1+0x28], R40 ;  /* 0x0000282801007387 */ /* 0x0003e20000100800 */
[----:B------:R-:W-:Y:S02]  /*88d0*/  FMNMX3.FTZ R2, R2, R146, R147, !PT ;  /* 0x0000009202027276 */ /* 0x000fe40007810093 */
[----:B------:R-:W-:Y:S02]  /*88e0*/  FSEL R214, R9, -INF , !P1 ;  /* 0xff80000009d67808 */ /* 0x000fe40004800000 */
[----:B------:R-:W2:Y:S01]  /*88f0*/  SHFL.BFLY PT, R9, R70, 0x2, 0x1f ;  /* 0x0c401f0046097f89 */ /* 0x000ea200000e0000 */
[----:B------:R-:W-:-:S02]  /*8900*/  FMNMX3.FTZ R2, R2, R149, R161, !PT ;  /* 0x0000009502027276 */ /* 0x000fc400078100a1 */
[----:B------:R-:W-:Y:S02]  /*8910*/  ISETP.GE.AND P0, PT, R23, R250, PT ;  /* 0x000000fa1700720c */ /* 0x000fe40003f06270 */
[----:B------:R-:W-:Y:S02]  /*8920*/  FMNMX3.FTZ R2, R2, R162, R163, !PT ;  /* 0x000000a202027276 */ /* 0x000fe400078100a3 */
[----:B------:R-:W-:Y:S02]  /*8930*/  ISETP.GT.AND P1, PT, R39, R32, PT ;  /* 0x000000202700720c */ /* 0x000fe40003f24270 */
[----:B------:R-:W-:Y:S02]  /*8940*/  FMNMX3.FTZ R68, R2, R164, R181, !PT ;  /* 0x000000a402447276 */ /* 0x000fe400078100b5 */
[----:B------:R-:W-:Y:S02]  /*8950*/  ISETP.GE.AND P2, PT, R32, R250, PT ;  /* 0x000000fa2000720c */ /* 0x000fe40003f46270 */
[----:B------:R-:W-:-:S02]  /*8960*/  FMNMX3.FTZ R68, R68, R180, R179, !PT ;  /* 0x000000b444447276 */ /* 0x000fc400078100b3 */
[----:B------:R-:W-:Y:S02]  /*8970*/  FSEL R201, R8, -INF , !P0 ;  /* 0xff80000008c97808 */ /* 0x000fe40004000000 */
[----:B------:R-:W-:Y:S02]  /*8980*/  FSEL R2, R123, -INF , !P1 ;  /* 0xff8000007b027808 */ /* 0x000fe40004800000 */
[C---:B------:R-:W-:Y:S02]  /*8990*/  ISETP.GT.AND P0, PT, R39.reuse, R31, PT ;  /* 0x0000001f2700720c */ /* 0x040fe40003f04270 */
[----:B------:R-:W-:Y:S02]  /*89a0*/  FMNMX3.FTZ R68, R68, R182, R190, !PT ;  /* 0x000000b644447276 */ /* 0x000fe400078100be */
[----:B-1----:R-:W-:Y:S02]  /*89b0*/  FSEL R40, R2, -INF , !P2 ;  /* 0xff80000002287808 */ /* 0x002fe40005000000 */
[----:B------:R-:W-:-:S02]  /*89c0*/  ISETP.GT.AND P1, PT, R39, R33, PT ;  /* 0x000000212700720c */ /* 0x000fc40003f24270 */
[-C--:B------:R-:W-:Y:S01]  /*89d0*/  ISETP.GE.AND P2, PT, R31, R250.reuse, PT ;  /* 0x000000fa1f00720c */ /* 0x080fe20003f46270 */
[----:B------:R-:W-:Y:S01]  /*89e0*/  STL [R1+0x74], R40 ;  /* 0x0000742801007387 */ /* 0x000fe20000100800 */
[----:B------:R-:W-:Y:S02]  /*89f0*/  FSEL R8, R121, -INF , !P0 ;  /* 0xff80000079087808 */ /* 0x000fe40004000000 */
[----:B------:R-:W-:Y:S01]  /*8a00*/  FMNMX3.FTZ R68, R68, R41, R209, !PT ;  /* 0x0000002944447276 */ /* 0x000fe200078100d1 */
[----:B------:R-:W-:Y:S01]  /*8a10*/  STL [R1+0xd8], R250 ;  /* 0x0000d8fa01007387 */ /* 0x000fe20000100800 */
[----:B--2---:R-:W-:Y:S02]  /*8a20*/  FMNMX.FTZ R70, R70, R9, !PT ;  /* 0x0000000946467209 */ /* 0x004fe40007810000 */
[----:B------:R-:W-:Y:S02]  /*8a30*/  ISETP.GE.AND P0, PT, R33, R250, PT ;  /* 0x000000fa2100720c */ /* 0x000fe40003f06270 */
[----:B------:R-:W-:-:S02]  /*8a40*/  FSEL R2, R120, -INF , !P1 ;  /* 0xff80000078027808 */ /* 0x000fc40004800000 */
[----:B------:R-:W-:Y:S02]  /*8a50*/  FSEL R8, R8, -INF , !P2 ;  /* 0xff80000008087808 */ /* 0x000fe40005000000 */
[----:B------:R-:W-:Y:S02]  /*8a60*/  FMNMX3.FTZ R68, R68, R214, R201, !PT ;  /* 0x000000d644447276 */ /* 0x000fe400078100c9 */
[----:B------:R-:W-:Y:S01]  /*8a70*/  FSEL R81, R82, -INF , !P5 ;  /* 0xff80000052517808 */ /* 0x000fe20006800000 */
[----:B------:R-:W-:Y:S01]  /*8a80*/  STL [R1+0x70], R8 ;  /* 0x0000700801007387 */ /* 0x000fe20000100800 */
[----:B------:R-:W-:Y:S02]  /*8a90*/  ISETP.GE.AND P5, PT, R5, R247, PT ;  /* 0x000000f70500720c */ /* 0x000fe40003fa6270 */
[----:B------:R-:W-:Y:S01]  /*8aa0*/  FSEL R39, R2, -INF , !P0 ;  /* 0xff80000002277808 */ /* 0x000fe20004000000 */
[----:B------:R-:W1:Y:S01]  /*8ab0*/  SHFL.BFLY PT, R5, R70, 0x1, 0x1f ;  /* 0x0c201f0046057f89 */ /* 0x000e6200000e0000 */
[----:B------:R-:W-:-:S02]  /*8ac0*/  FMNMX3.FTZ R68, R68, R40, R8, !PT ;  /* 0x0000002844447276 */ /* 0x000fc40007810008 */
[----:B------:R-:W-:Y:S01]  /*8ad0*/  FMNMX.FTZ R80, R12, R80, !PT ;  /* 0x000000500c507209 */ /* 0x000fe20007810000 */
[----:B------:R-:W-:Y:S01]  /*8ae0*/  STL [R1+0x6c], R39 ;  /* 0x00006c2701007387 */ /* 0x000fe20000100800 */
[----:B------:R-:W-:Y:S02]  /*8af0*/  FMNMX.FTZ R68, R39, R68, !PT ;  /* 0x0000004427447209 */ /* 0x000fe40007810000 */
[-C--:B------:R-:W-:Y:S01]  /*8b00*/  ISETP.GE.AND P0, PT, R6, R247.reuse, PT ;  /* 0x000000f70600720c */ /* 0x080fe20003f06270 */
[----:B------:R-:W-:Y:S01]  /*8b10*/  STL [R1+0xdc], R80 ;  /* 0x0000dc5001007387 */ /* 0x000fe20000100800 */
[----:B------:R-:W-:Y:S02]  /*8b20*/  FSEL R71, R84, -INF , !P4 ;  /* 0xff80000054477808 */ /* 0x000fe40006000000 */
[-C--:B------:R-:W-:Y:S02]  /*8b30*/  ISETP.GE.AND P2, PT, R4, R247.reuse, PT ;  /* 0x000000f70400720c */ /* 0x080fe40003f46270 */
[----:B------:R-:W-:Y:S01]  /*8b40*/  ISETP.GE.AND P4, PT, R3, R247, PT ;  /* 0x000000f70300720c */ /* 0x000fe20003f86270 */
[----:B------:R-:W2:Y:S01]  /*8b50*/  SHFL.BFLY PT, R4, R68, 0x2, 0x1f ;  /* 0x0c401f0044047f89 */ /* 0x000ea200000e0000 */
[----:B------:R-:W-:Y:S01]  /*8b60*/  FSEL R88, R88, -INF , !P0 ;  /* 0xff80000058587808 */ /* 0x000fe20004000000 */
[C---:B---3--:R-:W-:Y:S01]  /*8b70*/  FMUL.FTZ R3, R80.reuse, UR4 ;  /* 0x0000000450037c20 */ /* 0x048fe20008410000 */
[----:B------:R-:W-:-:S02]  /*8b80*/  FSETP.NEU.FTZ.AND P0, PT, R80, -INF , PT ;  /* 0xff8000005000780b */ /* 0x000fc40003f1d000 */
[-C--:B------:R-:W-:Y:S02]  /*8b90*/  ISETP.GE.AND P1, PT, R7, R247.reuse, PT ;  /* 0x000000f70700720c */ /* 0x080fe40003f26270 */
[----:B------:R-:W-:Y:S02]  /*8ba0*/  FSEL R3, R3, RZ, P0 ;  /* 0x000000ff03037208 */ /* 0x000fe40000000000 */
[----:B------:R-:W-:Y:S02]  /*8bb0*/  ISETP.GE.AND P0, PT, R21, R247, PT ;  /* 0x000000f71500720c */ /* 0x000fe40003f06270 */
[----:B-1----:R-:W-:Y:S01]  /*8bc0*/  FMNMX.FTZ R70, R70, R5, !PT ;  /* 0x0000000546467209 */ /* 0x002fe20007810000 */
[----:B------:R-:W-:Y:S01]  /*8bd0*/  FFMA.FTZ R2, R50, UR4, -R3 ;  /* 0x0000000432027c23 */ /* 0x000fe20008010803 */
[----:B------:R-:W-:Y:S02]  /*8be0*/  FSEL R134, R103, -INF , !P0 ;  /* 0xff80000067867808 */ /* 0x000fe40004000000 */
[----:B------:R-:W-:Y:S01]  /*8bf0*/  FSETP.NEU.FTZ.AND P0, PT, R70, -INF , PT ;  /* 0xff8000004600780b */ /* 0x000fe20003f1d000 */
[----:B------:R1:W-:Y:S01]  /*8c00*/  MUFU.EX2 R189, R2 ;  /* 0x0000000200bd7308 */ /* 0x0003e20000000800 */
[----:B------:R-:W-:Y:S01]  /*8c10*/  FMNMX3.FTZ R5, R98, R97, R91, !PT ;  /* 0x0000006162057276 */ /* 0x000fe2000781005b */
[----:B------:R-:W-:Y:S01]  /*8c20*/  STL [R1+0xe0], R70 ;  /* 0x0000e04601007387 */ /* 0x000fe20000100800 */
[----:B------:R-:W-:-:S02]  /*8c30*/  FSEL R82, R85, -INF , !P1 ;  /* 0xff80000055527808 */ /* 0x000fc40004800000 */
[----:B------:R-:W-:Y:S02]  /*8c40*/  FMNMX3.FTZ R5, R5, R90, R89, !PT ;  /* 0x0000005a05057276 */ /* 0x000fe40007810059 */
[----:B------:R-:W-:Y:S02]  /*8c50*/  ISETP.GE.AND P1, PT, R16, R247, PT ;  /* 0x000000f71000720c */ /* 0x000fe40003f26270 */
[----:B--2---:R-:W-:Y:S01]  /*8c60*/  FMNMX.FTZ R68, R68, R4, !PT ;  /* 0x0000000444447209 */ /* 0x004fe20007810000 */
[----:B------:R-:W-:Y:S01]  /*8c70*/  FFMA.FTZ R4, R49, UR4, -R3 ;  /* 0x0000000431047c23 */ /* 0x000fe20008010803 */
[----:B------:R-:W-:Y:S02]  /*8c80*/  FMNMX3.FTZ R5, R5, R81, R71, !PT ;  /* 0x0000005105057276 */ /* 0x000fe40007810047 */
[----:B------:R-:W-:Y:S01]  /*8c90*/  FSEL R92, R92, -INF , !P5 ;  /* 0xff8000005c5c7808 */ /* 0x000fe20006800000 */
[----:B------:R-:W-:Y:S01]  /*8ca0*/  MUFU.EX2 R236, R4 ;  /* 0x0000000400ec7308 */ /* 0x000fe20000000800 */
[----:B------:R-:W2:Y:S01]  /*8cb0*/  SHFL.BFLY PT, R6, R68, 0x1, 0x1f ;  /* 0x0c201f0044067f89 */ /* 0x000ea200000e0000 */
[----:B------:R-:W-:Y:S01]  /*8cc0*/  ISETP.GE.AND P5, PT, R15, R247, PT ;  /* 0x000000f70f00720c */ /* 0x000fe20003fa6270 */
[----:B-1----:R-:W-:Y:S01]  /*8cd0*/  FFMA.FTZ R2, R47, UR4, -R3 ;  /* 0x000000042f027c23 */ /* 0x002fe20008010803 */
[----:B------:R-:W-:-:S02]  /*8ce0*/  FSEL R129, R99, -INF , !P1 ;  /* 0xff80000063817808 */ /* 0x000fc40004800000 */
[----:B------:R-:W-:Y:S02]  /*8cf0*/  FSEL R15, R86, -INF , !P2 ;  /* 0xff800000560f7808 */ /* 0x000fe40005000000 */
[----:B------:R1:W-:Y:S01]  /*8d00*/  MUFU.EX2 R191, R2 ;  /* 0x0000000200bf7308 */ /* 0x0003e20000000800 */
[-C--:B------:R-:W-:Y:S02]  /*8d10*/  ISETP.GE.AND P1, PT, R19, R247.reuse, PT ;  /* 0x000000f71300720c */ /* 0x080fe40003f26270 */
[-C--:B------:R-:W-:Y:S02]  /*8d20*/  ISETP.GE.AND P2, PT, R14, R247.reuse, PT ;  /* 0x000000f70e00720c */ /* 0x080fe40003f46270 */
[----:B------:R-:W-:Y:S02]  /*8d30*/  FSEL R14, R87, -INF , !P4 ;  /* 0xff800000570e7808 */ /* 0x000fe40006000000 */
[----:B------:R-:W-:Y:S02]  /*8d40*/  FSEL R150, R105, -INF , !P1 ;  /* 0xff80000069967808 */ /* 0x000fe40004800000 */
[----:B------:R-:W-:-:S02]  /*8d50*/  ISETP.GE.AND P1, PT, R28, R247, PT ;  /* 0x000000f71c00720c */ /* 0x000fc40003f26270 */
[----:B------:R-:W-:Y:S02]  /*8d60*/  ISETP.GE.AND P4, PT, R20, R247, PT ;  /* 0x000000f71400720c */ /* 0x000fe40003f86270 */
[----:B------:R-:W-:Y:S02]  /*8d70*/  FSEL R133, R101, -INF , !P5 ;  /* 0xff80000065857808 */ /* 0x000fe40006800000 */
[----:B------:R-:W-:Y:S01]  /*8d80*/  FSEL R135, R100, -INF , !P2 ;  /* 0xff80000064877808 */ /* 0x000fe20005000000 */
[----:B-1----:R-:W-:Y:S01]  /*8d90*/  FMUL.FTZ R2, R70, UR4 ;  /* 0x0000000446027c20 */ /* 0x002fe20008410000 */
[----:B--2---:R-:W-:Y:S02]  /*8da0*/  FMNMX.FTZ R68, R68, R6, !PT ;  /* 0x0000000644447209 */ /* 0x004fe40007810000 */
[----:B------:R-:W-:Y:S02]  /*8db0*/  FSEL R227, R112, -INF , !P1 ;  /* 0xff80000070e37808 */ /* 0x000fe40004800000 */
[----:B------:R-:W-:Y:S01]  /*8dc0*/  FSEL R2, R2, RZ, P0 ;  /* 0x000000ff02027208 */ /* 0x000fe20000000000 */
[C---:B------:R-:W-:Y:S01]  /*8dd0*/  FMUL.FTZ R12, R68.reuse, UR4 ;  /* 0x00000004440c7c20 */ /* 0x040fe20008410000 */
[----:B------:R-:W-:-:S02]  /*8de0*/  FSETP.NEU.FTZ.AND P1, PT, R68, -INF , PT ;  /* 0xff8000004400780b */ /* 0x000fc40003f3d000 */
[-C--:B------:R-:W-:Y:S01]  /*8df0*/  ISETP.GE.AND P5, PT, R18, R247.reuse, PT ;  /* 0x000000f71200720c */ /* 0x080fe20003fa6270 */
[----:B------:R-:W-:Y:S01]  /*8e00*/  FFMA.FTZ R4, R53, UR4, -R2 ;  /* 0x0000000435047c23 */ /* 0x000fe20008010802 */
[----:B------:R-:W-:Y:S02]  /*8e10*/  FSEL R140, R102, -INF , !P4 ;  /* 0xff800000668c7808 */ /* 0x000fe40006000000 */
[----:B------:R-:W-:Y:S01]  /*8e20*/  FSEL R12, R12, RZ, P1 ;  /* 0x000000ff0c0c7208 */ /* 0x000fe20000800000 */
[----:B------:R1:W-:Y:S01]  /*8e30*/  MUFU.EX2 R186, R4 ;  /* 0x0000000400ba7308 */ /* 0x0003e20000000800 */
[-C--:B------:R-:W-:Y:S02]  /*8e40*/  ISETP.GE.AND P2, PT, R17, R247.reuse, PT ;  /* 0x000000f71100720c */ /* 0x080fe40003f46270 */
[----:B------:R-:W-:Y:S02]  /*8e50*/  ISETP.GE.AND P4, PT, R22, R247, PT ;  /* 0x000000f71600720c */ /* 0x000fe40003f86270 */
[----:B------:R-:W-:-:S02]  /*8e60*/  FSEL R151, R106, -INF , !P5 ;  /* 0xff8000006a977808 */ /* 0x000fc40006800000 */
[----:B------:R-:W-:Y:S01]  /*8e70*/  LEA R232, R0, UR5, 0x1 ;  /* 0x0000000500e87c11 */ /* 0x000fe2000f8e08ff */
[----:B------:R-:W-:Y:S01]  /*8e80*/  FFMA.FTZ R0, R35, UR4, -R12 ;  /* 0x0000000423007c23 */ /* 0x000fe2000801080c */
[-C--:B------:R-:W-:Y:S02]  /*8e90*/  ISETP.GE.AND P0, PT, R30, R247.reuse, PT ;  /* 0x000000f71e00720c */ /* 0x080fe40003f06270 */
[----:B------:R-:W-:Y:S01]  /*8ea0*/  ISETP.GE.AND P5, PT, R29, R247, PT ;  /* 0x000000f71d00720c */ /* 0x000fe20003fa6270 */
[----:B------:R-:W-:Y:S01]  /*8eb0*/  MUFU.EX2 R252, R0 ;  /* 0x0000000000fc7308 */ /* 0x000fe20000000800 */
[----:B------:R-:W-:Y:S01]  /*8ec0*/  FSEL R152, R109, -INF , !P2 ;  /* 0xff8000006d987808 */ /* 0x000fe20005000000 */
[----:B------:R-:W-:Y:S01]  /*8ed0*/  IMAD.IADD R233, R148, 0x1, R232 ;  /* 0x0000000194e97824 */ /* 0x000fe200078e02e8 */
[----:B------:R-:W-:Y:S01]  /*8ee0*/  FSEL R225, R108, -INF , !P4 ;  /* 0xff8000006ce17808 */ /* 0x000fe20006000000 */
[----:B-1----:R-:W-:Y:S01]  /*8ef0*/  FFMA.FTZ R4, R51, UR4, -R2 ;  /* 0x0000000433047c23 */ /* 0x002fe20008010802 */
[----:B------:R-:W-:-:S02]  /*8f00*/  FSEL R199, R107, -INF , !P0 ;  /* 0xff8000006bc77808 */ /* 0x000fc40004000000 */
[----:B------:R-:W-:Y:S01]  /*8f10*/  LDSM.16.MT88.4 R40, [R233+0x8000] ;  /* 0x00800000e928783b */ /* 0x000fe20000004200 */
[----:B------:R-:W-:Y:S02]  /*8f20*/  FSEL R228, R110, -INF , !P5 ;  /* 0xff8000006ee47808 */ /* 0x000fe40006800000 */
[-C--:B------:R-:W-:Y:S01]  /*8f30*/  ISETP.GE.AND P2, PT, R27, R247.reuse, PT ;  /* 0x000000f71b00720c */ /* 0x080fe20003f46270 */
[----:B------:R-:W1:Y:S01]  /*8f40*/  MUFU.EX2 R4, R4 ;  /* 0x0000000400047308 */ /* 0x000e620000000800 */
[-C--:B------:R-:W-:Y:S01]  /*8f50*/  ISETP.GE.AND P4, PT, R26, R247.reuse, PT ;  /* 0x000000f71a00720c */ /* 0x080fe20003f86270 */
[----:B------:R-:W-:Y:S01]  /*8f60*/  FFMA.FTZ R8, R38, UR4, -R2 ;  /* 0x0000000426087c23 */ /* 0x000fe20008010802 */
[-C--:B------:R-:W-:Y:S01]  /*8f70*/  ISETP.GE.AND P0, PT, R25, R247.reuse, PT ;  /* 0x000000f71900720c */ /* 0x080fe20003f06270 */
[----:B------:R-:W-:Y:S01]  /*8f80*/  LDSM.16.MT88.4 R72, [R233+0x8800] ;  /* 0x00880000e948783b */ /* 0x000fe20000004200 */
[----:B------:R-:W-:Y:S02]  /*8f90*/  FSEL R226, R111, -INF , !P2 ;  /* 0xff8000006fe27808 */ /* 0x000fe40005000000 */
[----:B------:R-:W-:-:S02]  /*8fa0*/  ISETP.GE.AND P5, PT, R24, R247, PT ;  /* 0x000000f71800720c */ /* 0x000fc40003fa6270 */
[-C--:B------:R-:W-:Y:S01]  /*8fb0*/  ISETP.GE.AND P2, PT, R23, R247.reuse, PT ;  /* 0x000000f71700720c */ /* 0x080fe20003f46270 */
[----:B------:R-:W-:Y:S01]  /*8fc0*/  LDSM.16.MT88.4 R24, [R232+0x8000] ;  /* 0x00800000e818783b */ /* 0x000fe20000004200 */
[----:B------:R-:W-:Y:S02]  /*8fd0*/  FSEL R196, R113, -INF , !P4 ;  /* 0xff80000071c47808 */ /* 0x000fe40006000000 */
[----:B------:R-:W-:Y:S02]  /*8fe0*/  FSEL R170, R114, -INF , !P0 ;  /* 0xff80000072aa7808 */ /* 0x000fe40004000000 */
[-C--:B------:R-:W-:Y:S01]  /*8ff0*/  ISETP.GE.AND P4, PT, R32, R247.reuse, PT ;  /* 0x000000f72000720c */ /* 0x080fe20003f86270 */
[----:B-1----:R1:W-:Y:S01]  /*9000*/  STL [R1+0x20], R4 ;  /* 0x0000200401007387 */ /* 0x0023e20000100800 */
[----:B------:R-:W-:Y:S02]  /*9010*/  ISETP.GE.AND P1, PT, R31, R247, PT ;  /* 0x000000f71f00720c */ /* 0x000fe40003f26270 */
[----:B------:R-:W-:-:S02]  /*9020*/  FSEL R169, R118, -INF , !P5 ;  /* 0xff80000076a97808 */ /* 0x000fc40006800000 */
[----:B------:R-:W-:Y:S02]  /*9030*/  FSEL R168, R116, -INF , !P2 ;  /* 0xff80000074a87808 */ /* 0x000fe40005000000 */
[----:B------:R-:W-:Y:S01]  /*9040*/  ISETP.GE.AND P0, PT, R33, R247, PT ;  /* 0x000000f72100720c */ /* 0x000fe20003f06270 */
[----:B-1----:R-:W-:Y:S01]  /*9050*/  FFMA.FTZ R4, R13, UR4, -R2 ;  /* 0x000000040d047c23 */ /* 0x002fe20008010802 */
[----:B------:R-:W-:Y:S01]  /*9060*/  FSEL R167, R117, -INF , !P4 ;  /* 0xff80000075a77808 */ /* 0x000fe20006000000 */
[----:B------:R-:W-:Y:S02]  /*9070*/  IMAD.IADD R13, R207, 0x1, R232 ;  /* 0x00000001cf0d7824 */ /* 0x000fe400078e02e8 */
[----:B------:R1:W2:Y:S01]  /*9080*/  MUFU.EX2 R6, R4 ;  /* 0x0000000400067308 */ /* 0x0002a20000000800 */
[----:B------:R-:W-:Y:S02]  /*9090*/  FSEL R166, R115, -INF , !P1 ;  /* 0xff80000073a67808 */ /* 0x000fe40004800000 */
[----:B------:R-:W-:Y:S01]  /*90a0*/  FSEL R165, R119, -INF , !P0 ;  /* 0xff80000077a57808 */ /* 0x000fe20004000000 */
[----:B------:R-:W-:Y:S04]  /*90b0*/  LDSM.16.MT88.4 R52, [R13+0x8000] ;  /* 0x008000000d34783b */ /* 0x000fe80000004200 */
[----:B------:R3:W-:Y:S01]  /*90c0*/  MUFU.EX2 R202, R8 ;  /* 0x0000000800ca7308 */ /* 0x0007e20000000800 */
[----:B------:R-:W-:Y:S01]  /*90d0*/  LDSM.16.MT88.4 R76, [R13+0x8800] ;  /* 0x008800000d4c783b */ /* 0x000fe20000004200 */
[----:B-1----:R-:W-:-:S03]  /*90e0*/  FMNMX3.FTZ R4, R5, R82, R88, !PT ;  /* 0x0000005205047276 */ /* 0x002fc60007810058 */
[----:B--2---:R-:W-:Y:S01]  /*90f0*/  STL [R1+0x1c], R6 ;  /* 0x00001c0601007387 */ /* 0x004fe20000100800 */
[----:B------:R-:W-:Y:S01]  /*9100*/  FFMA.FTZ R5, R34, UR4, -R2 ;  /* 0x0000000422057c23 */ /* 0x000fe20008010802 */
[----:B------:R-:W-:Y:S02]  /*9110*/  FMNMX3.FTZ R4, R4, R92, R15, !PT ;  /* 0x0000005c04047276 */ /* 0x000fe4000781000f */
[----:B------:R-:W-:Y:S01]  /*9120*/  STL [R1+0xe4], R68 ;  /* 0x0000e44401007387 */ /* 0x000fe20000100800 */
[----:B------:R-:W-:Y:S01]  /*9130*/  IMAD.IADD R148, R148, 0x1, R13 ;  /* 0x0000000194947824 */ /* 0x000fe200078e020d */
[----:B------:R1:W-:Y:S01]  /*9140*/  MUFU.EX2 R249, R5 ;  /* 0x0000000500f97308 */ /* 0x0003e20000000800 */
[----:B------:R-:W-:Y:S01]  /*9150*/  FMNMX3.FTZ R4, R4, R14, R129, !PT ;  /* 0x0000000e04047276 */ /* 0x000fe20007810081 */
[----:B------:R-:W-:Y:S03]  /*9160*/  STL [R1+0xe8], R247 ;  /* 0x0000e8f701007387 */ /* 0x000fe60000100800 */
[----:B------:R-:W-:Y:S01]  /*9170*/  FMNMX3.FTZ R4, R4, R133, R135, !PT ;  /* 0x0000008504047276 */ /* 0x000fe20007810087 */
[----:B------:R2:W-:Y:S03]  /*9180*/  STL [R1+0xf0], R225 ;  /* 0x0000f0e101007387 */ /* 0x0005e60000100800 */
[----:B------:R-:W-:Y:S01]  /*9190*/  FMNMX3.FTZ R4, R4, R134, R140, !PT ;  /* 0x0000008604047276 */ /* 0x000fe2000781008c */
[----:B---3--:R-:W-:Y:S01]  /*91a0*/  FFMA.FTZ R8, R48, UR4, -R2 ;  /* 0x0000000430087c23 */ /* 0x008fe20008010802 */
[----:B------:R-:W-:Y:S02]  /*91b0*/  LDSM.16.MT88.4 R84, [R148+0x8800] ;  /* 0x008800009454783b */ /* 0x000fe40000004200 */
[----:B------:R-:W-:-:S04]  /*91c0*/  FMNMX3.FTZ R4, R4, R150, R151, !PT ;  /* 0x0000009604047276 */ /* 0x000fc80007810097 */
[----:B------:R-:W-:Y:S01]  /*91d0*/  FMNMX3.FTZ R0, R4, R152, R225, !PT ;  /* 0x0000009804007276 */ /* 0x000fe200078100e1 */
[----:B-1----:R-:W-:Y:S02]  /*91e0*/  FFMA.FTZ R5, R59, UR4, -R12 ;  /* 0x000000043b057c23 */ /* 0x002fe4000801080c */
[----:B------:R-:W-:Y:S01]  /*91f0*/  LDSM.16.MT88.4 R56, [R148+0x8000] ;  /* 0x008000009438783b */ /* 0x000fe20000004200 */
[----:B------:R-:W-:Y:S01]  /*9200*/  FMNMX3.FTZ R0, R0, R199, R228, !PT ;  /* 0x000000c700007276 */ /* 0x000fe200078100e4 */
[----:B------:R-:W-:Y:S01]  /*9210*/  FFMA.FTZ R4, R36, UR4, -R12 ;  /* 0x0000000424047c23 */ /* 0x000fe2000801080c */
[----:B------:R-:W1:Y:S01]  /*9220*/  MUFU.EX2 R246, R5 ;  /* 0x0000000500f67308 */ /* 0x000e620000000800 */
[----:B--2---:R-:W2:Y:S04]  /*9230*/  LDL.LU R225, [R1+0x20] ;  /* 0x0000200001e17983 */ /* 0x004ea80000300800 */
[----:B------:R3:W-:Y:S04]  /*9240*/  STL [R1+0xf4], R199 ;  /* 0x0000f4c701007387 */ /* 0x0007e80000100800 */
[----:B---3--:R-:W3:Y:S01]  /*9250*/  LDL.LU R199, [R1+0x1c] ;  /* 0x00001c0001c77983 */ /* 0x008ee20000300800 */
[----:B------:R-:W-:Y:S01]  /*9260*/  FMNMX3.FTZ R0, R0, R227, R226, !PT ;  /* 0x000000e300007276 */ /* 0x000fe200078100e2 */
[----:B------:R4:W-:Y:S01]  /*9270*/  MUFU.EX2 R212, R4 ;  /* 0x0000000400d47308 */ /* 0x0009e20000000800 */
[----:B-1----:R-:W-:Y:S01]  /*9280*/  F2FP.BF16.F32.PACK_AB R5, R252, R246 ;  /* 0x000000f6fc05723e */ /* 0x002fe200000010ff */
[----:B------:R-:W-:Y:S01]  /*9290*/  STL [R1+0xec], R228 ;  /* 0x0000ece401007387 */ /* 0x000fe20000100800 */
[----:B------:R-:W-:-:S03]  /*92a0*/  FMNMX3.FTZ R0, R0, R196, R170, !PT ;  /* 0x000000c400007276 */ /* 0x000fc600078100aa */
[----:B------:R-:W-:Y:S01]  /*92b0*/  STL [R1+0xf8], R226 ;  /* 0x0000f8e201007387 */ /* 0x000fe20000100800 */
[----:B------:R-:W-:Y:S01]  /*92c0*/  FMNMX3.FTZ R0, R0, R169, R168, !PT ;  /* 0x000000a900007276 */ /* 0x000fe200078100a8 */
[----:B------:R1:W-:Y:S03]  /*92d0*/  MUFU.EX2 R195, R8 ;  /* 0x0000000800c37308 */ /* 0x0003e60000000800 */
[----:B------:R-:W-:-:S04]  /*92e0*/  FMNMX3.FTZ R0, R0, R167, R166, !PT ;  /* 0x000000a700007276 */ /* 0x000fc800078100a6 */
[----:B------:R-:W-:Y:S01]  /*92f0*/  FMNMX.FTZ R0, R165, R0, !PT ;  /* 0x00000000a5007209 */ /* 0x000fe20007810000 */
[----:B----4-:R-:W-:-:S04]  /*9300*/  FFMA.FTZ R4, R11, UR4, -R12 ;  /* 0x000000040b047c23 */ /* 0x010fc8000801080c */
[----:B------:R-:W4:Y:S01]  /*9310*/  SHFL.BFLY PT, R9, R0, 0x2, 0x1f ;  /* 0x0c401f0000097f89 */ /* 0x000f2200000e0000 */
[----:B------:R4:W4:Y:S01]  /*9320*/  MUFU.EX2 R238, R4 ;  /* 0x0000000400ee7308 */ /* 0x0009220000000800 */
[----:B-1----:R-:W-:-:S07]  /*9330*/  FFMA.FTZ R8, R60, UR4, -R12 ;  /* 0x000000043c087c23 */ /* 0x002fce000801080c */
[----:B------:R1:W-:Y:S01]  /*9340*/  MUFU.EX2 R194, R8 ;  /* 0x0000000800c27308 */ /* 0x0003e20000000800 */
[----:B----4-:R-:W-:Y:S01]  /*9350*/  FFMA.FTZ R4, R37, UR4, -R2 ;  /* 0x0000000425047c23 */ /* 0x010fe20008010802 */
[----:B------:R-:W-:-:S06]  /*9360*/  F2FP.BF16.F32.PACK_AB R7, R238, R212 ;  /* 0x000000d4ee07723e */ /* 0x000fcc00000010ff */
[----:B------:R4:W-:Y:S01]  /*9370*/  MUFU.EX2 R187, R4 ;  /* 0x0000000400bb7308 */ /* 0x0009e20000000800 */
[----:B------:R-:W-:Y:S01]  /*9380*/  FMNMX.FTZ R0, R0, R9, !PT ;  /* 0x0000000900007209 */ /* 0x000fe20007810000 */
[----:B-1----:R-:W-:Y:S02]  /*9390*/  FFMA.FTZ R8, R61, UR4, -R12 ;  /* 0x000000043d087c23 */ /* 0x002fe4000801080c */
[----:B------:R-:W-:Y:S04]  /*93a0*/  LDSM.16.MT88.4 R60, [R232+0x8800] ;  /* 0x00880000e83c783b */ /* 0x000fe80000004200 */
[----:B------:R1:W1:Y:S01]  /*93b0*/  MUFU.EX2 R183, R8 ;  /* 0x0000000800b77308 */ /* 0x0002620000000800 */
[----:B------:R-:W1:Y:S01]  /*93c0*/  SHFL.BFLY PT, R9, R0, 0x1, 0x1f ;  /* 0x0c201f0000097f89 */ /* 0x000e6200000e0000 */
[----:B----4-:R-:W-:Y:S01]  /*93d0*/  FFMA.FTZ R4, R10, UR4, -R2 ;  /* 0x000000040a047c23 */ /* 0x010fe20008010802 */
[----:B------:R-:W-:-:S05]  /*93e0*/  F2FP.BF16.F32.PACK_AB R10, R195, R202 ;  /* 0x000000cac30a723e */ /* 0x000fca00000010ff */
[----:B------:R-:W-:Y:S01]  /*93f0*/  MUFU.EX2 R226, R4 ;  /* 0x0000000400e27308 */ /* 0x000fe20000000800 */
[----:B-1----:R-:W-:-:S07]  /*9400*/  FFMA.FTZ R8, R69, UR4, -R12 ;  /* 0x0000000445087c23 */ /* 0x002fce000801080c */
[----:B------:R1:W-:Y:S01]  /*9410*/  MUFU.EX2 R208, R8 ;  /* 0x0000000800d07308 */ /* 0x0003e20000000800 */
[----:B------:R-:W-:Y:S02]  /*9420*/  FMNMX.FTZ R69, R0, R9, !PT ;  /* 0x0000000900457209 */ /* 0x000fe40007810000 */
[----:B------:R-:W-:Y:S02]  /*9430*/  F2FP.BF16.F32.PACK_AB R9, R183, R194 ;  /* 0x000000c2b709723e */ /* 0x000fe400000010ff */
[C---:B------:R-:W-:Y:S01]  /*9440*/  FSETP.NEU.FTZ.AND P0, PT, R69.reuse, -INF , PT ;  /* 0xff8000004500780b */ /* 0x040fe20003f1d000 */
[----:B------:R-:W-:-:S05]  /*9450*/  FMUL.FTZ R0, R69, UR4 ;  /* 0x0000000445007c20 */ /* 0x000fca0008410000 */
[----:B------:R-:W-:Y:S01]  /*9460*/  FSEL R0, R0, RZ, P0 ;  /* 0x000000ff00007208 */ /* 0x000fe20000000000 */
[----:B-1----:R-:W-:-:S04]  /*9470*/  FFMA.FTZ R8, R83, UR4, -R12 ;  /* 0x0000000453087c23 */ /* 0x002fc8000801080c */
[----:B------:R1:W4:Y:S02]  /*9480*/  MUFU.EX2 R68, R8 ;  /* 0x0000000800447308 */ /* 0x0003240000000800 */
[----:B-1----:R-:W-:Y:S01]  /*9490*/  FFMA.FTZ R8, R94, UR4, -R3 ;  /* 0x000000045e087c23 */ /* 0x002fe20008010803 */
[----:B----4-:R-:W-:-:S05]  /*94a0*/  F2FP.BF16.F32.PACK_AB R11, R68, R208 ;  /* 0x000000d0440b723e */ /* 0x010fca00000010ff */
[----:B------:R1:W4:Y:S02]  /*94b0*/  MUFU.EX2 R216, R8 ;  /* 0x0000000800d87308 */ /* 0x0003240000000800 */
[----:B-1----:R-:W-:-:S06]  /*94c0*/  FFMA.FTZ R8, R93, UR4, -R3 ;  /* 0x000000045d087c23 */ /* 0x002fcc0008010803 */
[----:B------:R1:W-:Y:S02]  /*94d0*/  MUFU.EX2 R207, R8 ;  /* 0x0000000800cf7308 */ /* 0x0003e40000000800 */
[----:B-1----:R-:W-:Y:S02]  /*94e0*/  F2FP.BF16.F32.PACK_AB R8, R226, R187 ;  /* 0x000000bbe208723e */ /* 0x002fe400000010ff */
[----:B--2---:R-:W-:Y:S02]  /*94f0*/  F2FP.BF16.F32.PACK_AB R4, R225, R186 ;  /* 0x000000bae104723e */ /* 0x004fe400000010ff */
[----:B---3--:R-:W-:-:S07]  /*9500*/  F2FP.BF16.F32.PACK_AB R6, R249, R199 ;  /* 0x000000c7f906723e */ /* 0x008fce00000010ff */
        /* <DEDUP_REMOVED lines=8> */
[----:B------:R-:W-:Y:S01]  /*9590*/  FFMA.FTZ R4, R95, UR4, -R3 ;  /* 0x000000045f047c23 */ /* 0x000fe20008010803 */
[----:B----4-:R-:W-:-:S03]  /*95a0*/  F2FP.BF16.F32.PACK_AB R6, R216, R236 ;  /* 0x000000ecd806723e */ /* 0x010fc600000010ff */
        /* <DEDUP_REMOVED lines=12> */
[----:B-1----:R-:W-:-:S07]  /*9670*/  FFMA.FTZ R4, R97, UR4, -R0 ;  /* 0x0000000461047c23 */ /* 0x002fce0008010800 */
[----:B------:R-:W-:Y:S01]  /*9680*/  HMMA.16816.F32.BF16 R96, R8, R62, R36 ;  /* 0x0000003e0860723c */ /* 0x000fe20000041824 */
[--C-:B------:R-:W-:Y:S01]  /*9690*/  FFMA.FTZ R8, R81, UR4, -R0.reuse ;  /* 0x0000000451087c23 */ /* 0x100fe20008010800 */
        /* <DEDUP_REMOVED lines=10> */
[----:B------:R-:W-:Y:S01]  /*9740*/  MUFU.EX2 R234, R8 ;  /* 0x0000000800ea7308 */ /* 0x000fe20000000800 */
[----:B-1----:R-:W-:Y:S01]  /*9750*/  FFMA.FTZ R4, R104, UR4, -R3 ;  /* 0x0000000468047c23 */ /* 0x002fe20008010803 */
[----:B---3--:R-:W-:-:S06]  /*9760*/  F2FP.BF16.F32.PACK_AB R7, R251, R197 ;  /* 0x000000c5fb07723e */ /* 0x008fcc00000010ff */
[----:B------:R1:W2:Y:S02]  /*9770*/  MUFU.EX2 R70, R4 ;  /* 0x0000000400467308 */ /* 0x0002a40000000800 */
[----:B-1----:R-:W-:Y:S01]  /*9780*/  FFMA.FTZ R4, R89, UR4, -R0 ;  /* 0x0000000459047c23 */ /* 0x002fe20008010800 */
[----:B--2---:R-:W-:-:S05]  /*9790*/  IMAD.MOV.U32 R71, RZ, RZ, R70 ;  /* 0x000000ffff477224 */ /* 0x004fca00078e0046 */
[----:B------:R1:W2:Y:S02]  /*97a0*/  MUFU.EX2 R242, R4 ;  /* 0x0000000400f27308 */ /* 0x0002a40000000800 */
[----:B-1----:R-:W-:-:S07]  /*97b0*/  F2FP.BF16.F32.PACK_AB R4, R191, R189 ;  /* 0x000000bdbf04723e */ /* 0x002fce00000010ff */
        /* <DEDUP_REMOVED lines=8> */
[----:B------:R-:W-:-:S02]  /*9840*/  F2FP.BF16.F32.PACK_AB R4, R83, R207 ;  /* 0x000000cf5304723e */ /* 0x000fc400000010ff */
[----:B--2---:R-:W-:Y:S02]  /*9850*/  F2FP.BF16.F32.PACK_AB R5, R217, R242 ;  /* 0x000000f2d905723e */ /* 0x004fe400000010ff */
[----:B------:R-:W-:Y:S02]  /*9860*/  F2FP.BF16.F32.PACK_AB R6, R71, R200 ;  /* 0x000000c84706723e */ /* 0x000fe400000010ff */
[----:B------:R-:W-:-:S07]  /*9870*/  F2FP.BF16.F32.PACK_AB R7, R234, R250 ;  /* 0x000000faea07723e */ /* 0x000fce00000010ff */
[C---:B------:R-:W-:Y:S01]  /*9880*/  HMMA.16816.F32.BF16 R104, R4.reuse, R84, R8 ;  /* 0x000000540468723c */ /* 0x040fe20000041808 */
[----:B------:R-:W-:Y:S01]  /*9890*/  FFMA.FTZ R8, R139, UR4, -R3 ;  /* 0x000000048b087c23 */ /* 0x000fe20008010803 */
[----:B------:R-:W-:Y:S02]  /*98a0*/  IMAD.MOV.U32 R139, RZ, RZ, R13 ;  /* 0x000000ffff8b7224 */ /* 0x000fe400078e000d */
[----:B------:R-:W-:Y:S01]  /*98b0*/  FFMA.FTZ R13, R132, UR4, -R12 ;  /* 0x00000004840d7c23 */ /* 0x000fe2000801080c */
[----:B------:R1:W-:Y:S03]  /*98c0*/  MUFU.EX2 R210, R8 ;  /* 0x0000000800d27308 */ /* 0x0003e60000000800 */
[C---:B------:R-:W-:Y:S01]  /*98d0*/  HMMA.16816.F32.BF16 R52, R4.reuse, R72, R20 ;  /* 0x000000480434723c */ /* 0x040fe20000041814 */
[----:B------:R-:W-:Y:S04]  /*98e0*/  LDSM.16.MT88.4 R20, [R139+0x9000] ;  /* 0x009000008b14783b */ /* 0x000fe80000004200 */
[----:B------:R2:W-:Y:S03]  /*98f0*/  MUFU.EX2 R80, R13 ;  /* 0x0000000d00507308 */ /* 0x0005e60000000800 */
[----:B------:R-:W-:Y:S01]  /*9900*/  HMMA.16816.F32.BF16 R56, R4, R60, R28 ;  /* 0x0000003c0438723c */ /* 0x000fe2000004181c */
[----:B-1----:R-:W-:-:S07]  /*9910*/  FFMA.FTZ R8, R138, UR4, -R3 ;  /* 0x000000048a087c23 */ /* 0x002fce0008010803 */
[----:B------:R-:W-:Y:S01]  /*9920*/  HMMA.16816.F32.BF16 R44, R4, R76, R16 ;  /* 0x0000004c042c723c */ /* 0x000fe20000041810 */
[----:B------:R-:W1:Y:S01]  /*9930*/  LDSM.16.MT88.4 R16, [R232+0x9000] ;  /* 0x00900000e810783b */ /* 0x000e620000004200 */
[----:B------:R3:W-:Y:S01]  /*9940*/  MUFU.EX2 R193, R8 ;  /* 0x0000000800c17308 */ /* 0x0007e20000000800 */
[----:B--2---:R-:W-:-:S05]  /*9950*/  FFMA.FTZ R13, R14, UR4, -R0 ;  /* 0x000000040e0d7c23 */ /* 0x004fca0008010800 */
[C---:B------:R-:W-:Y:S01]  /*9960*/  HMMA.16816.F32.BF16 R60, R4.reuse, R62, R24 ;  /* 0x0000003e043c723c */ /* 0x040fe20000041818 */
[----:B------:R-:W2:Y:S07]  /*9970*/  LDSM.16.MT88.4 R24, [R148+0x9000] ;  /* 0x009000009418783b */ /* 0x000eae0000004200 */
[----:B------:R-:W-:Y:S01]  /*9980*/  HMMA.16816.F32.BF16 R28, R4, R74, R32 ;  /* 0x0000004a041c723c */ /* 0x000fe20000041820 */
[----:B---3--:R-:W-:Y:S01]  /*9990*/  FFMA.FTZ R8, R137, UR4, -R3 ;  /* 0x0000000489087c23 */ /* 0x008fe20008010803 */
[----:B------:R-:W-:-:S03]  /*99a0*/  IMAD.MOV.U32 R137, RZ, RZ, R202 ;  /* 0x000000ffff897224 */ /* 0x000fc600078e00ca */
[----:B------:R3:W-:Y:S03]  /*99b0*/  MUFU.EX2 R70, R8 ;  /* 0x0000000800467308 */ /* 0x0007e60000000800 */
[C---:B------:R-:W-:Y:S08]  /*99c0*/  HMMA.16816.F32.BF16 R32, R4.reuse, R78, R36 ;  /* 0x0000004e0420723c */ /* 0x040ff00000041824 */
[----:B------:R-:W-:Y:S01]  /*99d0*/  HMMA.16816.F32.BF16 R36, R4, R86, R40 ;  /* 0x000000560424723c */ /* 0x000fe20000041828 */
[----:B------:R-:W-:-:S04]  /*99e0*/  FFMA.FTZ R4, R92, UR4, -R0 ;  /* 0x000000045c047c23 */ /* 0x000fc80008010800 */
[----:B------:R4:W-:Y:S01]  /*99f0*/  MUFU.EX2 R228, R4 ;  /* 0x0000000400e47308 */ /* 0x0009e20000000800 */
[----:B---3--:R-:W-:Y:S01]  /*9a00*/  FFMA.FTZ R8, R136, UR4, -R3 ;  /* 0x0000000488087c23 */ /* 0x008fe20008010803 */
[----:B------:R-:W-:-:S06]  /*9a10*/  IMAD.MOV.U32 R136, RZ, RZ, R207 ;  /* 0x000000ffff887224 */ /* 0x000fcc00078e00cf */
[----:B------:R3:W1:Y:S01]  /*9a20*/  MUFU.EX2 R72, R8 ;  /* 0x0000000800487308 */ /* 0x0006620000000800 */
[----:B----4-:R-:W-:-:S07]  /*9a30*/  FFMA.FTZ R4, R15, UR4, -R0 ;  /* 0x000000040f047c23 */ /* 0x010fce0008010800 */
[----:B------:R4:W-:Y:S01]  /*9a40*/  MUFU.EX2 R15, R13 ;  /* 0x0000000d000f7308 */ /* 0x0009e20000000800 */
[----:B---3--:R-:W-:Y:S01]  /*9a50*/  FFMA.FTZ R8, R88, UR4, -R0 ;  /* 0x0000000458087c23 */ /* 0x008fe20008010800 */
[----:B-1----:R-:W-:-:S06]  /*9a60*/  IMAD.MOV.U32 R14, RZ, RZ, R72 ;  /* 0x000000ffff0e7224 */ /* 0x002fcc00078e0048 */
[----:B------:R-:W-:Y:S08]  /*9a70*/  MUFU.EX2 R215, R4 ;  /* 0x0000000400d77308 */ /* 0x000ff00000000800 */
[----:B------:R1:W-:Y:S01]  /*9a80*/  MUFU.EX2 R82, R8 ;  /* 0x0000000800527308 */ /* 0x0003e20000000800 */
[----:B----4-:R-:W-:-:S07]  /*9a90*/  FFMA.FTZ R13, R134, UR4, -R0 ;  /* 0x00000004860d7c23 */ /* 0x010fce0008010800 */
[----:B------:R3:W-:Y:S01]  /*9aa0*/  MUFU.EX2 R218, R13 ;  /* 0x0000000d00da7308 */ /* 0x0007e20000000800 */
[----:B-1----:R-:W-:-:S07]  /*9ab0*/  FFMA.FTZ R8, R127, UR4, -R2 ;  /* 0x000000047f087c23 */ /* 0x002fce0008010802 */
[----:B------:R1:W-:Y:S01]  /*9ac0*/  MUFU.EX2 R138, R8 ;  /* 0x00000008008a7308 */ /* 0x0003e20000000800 */
[----:B---3--:R-:W-:Y:S01]  /*9ad0*/  FFMA.FTZ R13, R152, UR4, -R0 ;  /* 0x00000004980d7c23 */ /* 0x008fe20008010800 */
[----:B------:R-:W-:Y:S02]  /*9ae0*/  IMAD.MOV.U32 R152, RZ, RZ, R192 ;  /* 0x000000ffff987224 */ /* 0x000fe400078e00c0 */
        /* <DEDUP_REMOVED lines=14> */
[----:B------:R1:W3:Y:S02]  /*9bd0*/  MUFU.EX2 R247, R8 ;  /* 0x0000000800f77308 */ /* 0x0002e40000000800 */
[----:B-1----:R-:W1:Y:S01]  /*9be0*/  LDSM.16.MT88.4 R8, [R233+0x9000] ;  /* 0x00900000e908783b */ /* 0x002e620000004200 */
[----:B---3--:R-:W-:-:S07]  /*9bf0*/  F2FP.BF16.F32.PACK_AB R7, R80, R247 ;  /* 0x000000f75007723e */ /* 0x008fce00000010ff */
[C---:B------:R-:W-:Y:S08]  /*9c00*/  HMMA.16816.F32.BF16 R100, R4.reuse, R16, R100 ;  /* 0x000000100464723c */ /* 0x040ff00000041864 */
[C---:B------:R-:W-:Y:S08]  /*9c10*/  HMMA.16816.F32.BF16 R84, R4.reuse, R20, R116 ;  /* 0x000000140454723c */ /* 0x040ff00000041874 */
[C---:B--2---:R-:W-:Y:S08]  /*9c20*/  HMMA.16816.F32.BF16 R72, R4.reuse, R24, R112 ;  /* 0x000000180448723c */ /* 0x044ff00000041870 */
        /* <DEDUP_REMOVED lines=35> */
[----:B------:R1:W-:Y:S08]  /*9e60*/  MUFU.EX2 R248, R8 ;  /* 0x0000000800f87308 */ /* 0x0003f00000000800 */
[----:B------:R-:W-:Y:S01]  /*9e70*/  MUFU.EX2 R219, R5 ;  /* 0x0000000500db7308 */ /* 0x000fe20000000800 */
[----:B---3--:R-:W-:-:S07]  /*9e80*/  FFMA.FTZ R4, R135, UR4, -R0 ;  /* 0x0000000487047c23 */ /* 0x008fce0008010800 */
[----:B------:R-:W-:Y:S01]  /*9e90*/  MUFU.EX2 R220, R4 ;  /* 0x0000000400dc7308 */ /* 0x000fe20000000800 */
[----:B-1----:R-:W-:-:S07]  /*9ea0*/  FFMA.FTZ R8, R129, UR4, -R0 ;  /* 0x0000000481087c23 */ /* 0x002fce0008010800 */
[----:B------:R1:W-:Y:S02]  /*9eb0*/  MUFU.EX2 R231, R8 ;  /* 0x0000000800e77308 */ /* 0x0003e40000000800 */
[----:B-1----:R-:W-:Y:S01]  /*9ec0*/  FFMA.FTZ R8, R144, UR4, -R2 ;  /* 0x0000000490087c23 */ /* 0x002fe20008010802 */
[----:B------:R-:W-:-:S05]  /*9ed0*/  IMAD.MOV.U32 R144, RZ, RZ, R217 ;  /* 0x000000ffff907224 */ /* 0x000fca00078e00d9 */
[----:B------:R1:W-:Y:S02]  /*9ee0*/  MUFU.EX2 R230, R8 ;  /* 0x0000000800e67308 */ /* 0x0003e40000000800 */
[----:B-1----:R-:W-:Y:S01]  /*9ef0*/  FFMA.FTZ R8, R143, UR4, -R2 ;  /* 0x000000048f087c23 */ /* 0x002fe20008010802 */
[----:B------:R-:W-:-:S05]  /*9f00*/  IMAD.MOV.U32 R143, RZ, RZ, R215 ;  /* 0x000000ffff8f7224 */ /* 0x000fca00078e00d7 */
[----:B------:R1:W3:Y:S02]  /*9f10*/  MUFU.EX2 R235, R8 ;  /* 0x0000000800eb7308 */ /* 0x0002e40000000800 */
[----:B-1----:R-:W-:Y:S01]  /*9f20*/  FFMA.FTZ R8, R142, UR4, -R2 ;  /* 0x000000048e087c23 */ /* 0x002fe20008010802 */
[----:B---3--:R-:W-:Y:S01]  /*9f30*/  F2FP.BF16.F32.PACK_AB R4, R235, R230 ;  /* 0x000000e6eb04723e */ /* 0x008fe200000010ff */
[----:B------:R-:W-:-:S04]  /*9f40*/  IMAD.MOV.U32 R142, RZ, RZ, R213 ;  /* 0x000000ffff8e7224 */ /* 0x000fc800078e00d5 */
        /* <DEDUP_REMOVED lines=14> */
[----:B------:R1:W3:Y:S02]  /*a030*/  MUFU.EX2 R222, R8 ;  /* 0x0000000800de7308 */ /* 0x0002e40000000800 */
        /* <DEDUP_REMOVED lines=29> */
[C---:B------:R-:W-:Y:S01]  /*a210*/  HMMA.16816.F32.BF16 R88, R4.reuse, R24, R32 ;  /* 0x000000180458723c */ /* 0x040fe20000041820 */
[----:B------:R-:W-:Y:S07]  /*a220*/  LDSM.16.MT88.4 R32, [R148+0xa000] ;  /* 0x00a000009420783b */ /* 0x000fee0000004200 */
[----:B------:R-:W-:Y:S01]  /*a230*/  HMMA.16816.F32.BF16 R64, R4, R26, R28 ;  /* 0x0000001a0440723c */ /* 0x000fe2000004181c */
[----:B------:R-:W-:Y:S01]  /*a240*/  FFMA.FTZ R4, R164, UR4, -R12 ;  /* 0x00000004a4047c23 */ /* 0x000fe2000801080c */
[----:B------:R-:W-:-:S02]  /*a250*/  IMAD.MOV.U32 R164, RZ, RZ, R204 ;  /* 0x000000ffffa47224 */ /* 0x000fc400078e00cc */
[--C-:B------:R-:W-:Y:S01]  /*a260*/  FFMA.FTZ R5, R150, UR4, -R0.reuse ;  /* 0x0000000496057c23 */ /* 0x100fe20008010800 */
[----:B------:R-:W-:Y:S01]  /*a270*/  LDSM.16.MT88.4 R24, [R232+0xa800] ;  /* 0x00a80000e818783b */ /* 0x000fe20000004200 */
[----:B------:R4:W-:Y:S01]  /*a280*/  MUFU.EX2 R204, R4 ;  /* 0x0000000400cc7308 */ /* 0x0009e20000000800 */
[----:B------:R-:W-:Y:S02]  /*a290*/  IMAD.MOV.U32 R150, RZ, RZ, R193 ;  /* 0x000000ffff967224 */ /* 0x000fe400078e00c1 */
[----:B-1----:R-:W-:Y:S01]  /*a2a0*/  FFMA.FTZ R8, R174, UR4, -R3 ;  /* 0x00000004ae087c23 */ /* 0x002fe20008010803 */
[----:B------:R-:W-:Y:S04]  /*a2b0*/  LDSM.16.MT88.4 R28, [R148+0xa800] ;  /* 0x00a80000941c783b */ /* 0x000fe80000004200 */
[----:B------:R1:W-:Y:S08]  /*a2c0*/  MUFU.EX2 R217, R8 ;  /* 0x0000000800d97308 */ /* 0x0003f00000000800 */
[----:B------:R-:W-:Y:S01]  /*a2d0*/  MUFU.EX2 R202, R5 ;  /* 0x0000000500ca7308 */ /* 0x000fe20000000800 */
[----:B----4-:R-:W-:Y:S01]  /*a2e0*/  FFMA.FTZ R4, R151, UR4, -R0 ;  /* 0x0000000497047c23 */ /* 0x010fe20008010800 */
[----:B------:R-:W-:-:S06]  /*a2f0*/  IMAD.MOV.U32 R151, RZ, RZ, R203 ;  /* 0x000000ffff977224 */ /* 0x000fcc00078e00cb */
[----:B------:R-:W-:Y:S01]  /*a300*/  MUFU.EX2 R203, R4 ;  /* 0x0000000400cb7308 */ /* 0x000fe20000000800 */
[----:B-1----:R-:W-:Y:S01]  /*a310*/  FFMA.FTZ R8, R140, UR4, -R0 ;  /* 0x000000048c087c23 */ /* 0x002fe20008010800 */
[----:B------:R-:W-:-:S06]  /*a320*/  IMAD.MOV.U32 R140, RZ, RZ, R187 ;  /* 0x000000ffff8c7224 */ /* 0x000fcc00078e00bb */
[----:B------:R1:W-:Y:S02]  /*a330*/  MUFU.EX2 R209, R8 ;  /* 0x0000000800d17308 */ /* 0x0003e40000000800 */
[----:B-1----:R-:W-:Y:S01]  /*a340*/  FFMA.FTZ R8, R160, UR4, -R2 ;  /* 0x00000004a0087c23 */ /* 0x002fe20008010802 */
[----:B------:R-:W-:-:S05]  /*a350*/  IMAD.MOV.U32 R160, RZ, RZ, R186 ;  /* 0x000000ffffa07224 */ /* 0x000fca00078e00ba */
[----:B------:R1:W-:Y:S02]  /*a360*/  MUFU.EX2 R208, R8 ;  /* 0x0000000800d07308 */ /* 0x0003e40000000800 */
[----:B-1----:R-:W-:Y:S01]  /*a370*/  FFMA.FTZ R8, R159, UR4, -R2 ;  /* 0x000000049f087c23 */ /* 0x002fe20008010802 */
[----:B------:R-:W-:Y:S02]  /*a380*/  IMAD.MOV.U32 R159, RZ, RZ, R81 ;  /* 0x000000ffff9f7224 */ /* 0x000fe400078e0051 */
[----:B------:R-:W-:-:S03]  /*a390*/  IMAD.MOV.U32 R81, RZ, RZ, R201 ;  /* 0x000000ffff517224 */ /* 0x000fc600078e00c9 */
[----:B------:R1:W4:Y:S08]  /*a3a0*/  MUFU.EX2 R210, R8 ;  /* 0x0000000800d27308 */ /* 0x0003300000000800 */
[----:B------:R-:W-:Y:S01]  /*a3b0*/  MUFU.EX2 R201, R13 ;  /* 0x0000000d00c97308 */ /* 0x000fe20000000800 */
[----:B-1----:R-:W-:Y:S01]  /*a3c0*/  FFMA.FTZ R8, R158, UR4, -R2 ;  /* 0x000000049e087c23 */ /* 0x002fe20008010802 */
[----:B------:R-:W-:Y:S01]  /*a3d0*/  IMAD.MOV.U32 R158, RZ, RZ, R15 ;  /* 0x000000ffff9e7224 */ /* 0x000fe200078e000f */
[----:B----4-:R-:W-:Y:S01]  /*a3e0*/  F2FP.BF16.F32.PACK_AB R4, R210, R208 ;  /* 0x000000d0d204723e */ /* 0x010fe200000010ff */
[----:B------:R-:W-:-:S04]  /*a3f0*/  IMAD.MOV.U32 R15, RZ, RZ, R212 ;  /* 0x000000ffff0f7224 */ /* 0x000fc800078e00d4 */
[----:B------:R1:W-:Y:S02]  /*a400*/  MUFU.EX2 R212, R8 ;  /* 0x0000000800d47308 */ /* 0x0003e40000000800 */
[----:B-1----:R-:W-:Y:S01]  /*a410*/  FFMA.FTZ R8, R157, UR4, -R2 ;  /* 0x000000049d087c23 */ /* 0x002fe20008010802 */
[----:B------:R-:W-:-:S05]  /*a420*/  IMAD.MOV.U32 R157, RZ, RZ, R206 ;  /* 0x000000ffff9d7224 */ /* 0x000fca00078e00ce */
[----:B------:R1:W4:Y:S02]  /*a430*/  MUFU.EX2 R214, R8 ;  /* 0x0000000800d67308 */ /* 0x0003240000000800 */
[----:B-1----:R-:W-:Y:S01]  /*a440*/  FFMA.FTZ R8, R161, UR4, -R12 ;  /* 0x00000004a1087c23 */ /* 0x002fe2000801080c */
[----:B------:R-:W-:Y:S01]  /*a450*/  IMAD.MOV.U32 R161, RZ, RZ, R205 ;  /* 0x000000ffffa17224 */ /* 0x000fe200078e00cd */
[----:B----4-:R-:W-:-:S04]  /*a460*/  F2FP.BF16.F32.PACK_AB R6, R214, R212 ;  /* 0x000000d4d606723e */ /* 0x010fc800000010ff */
[----:B------:R1:W-:Y:S02]  /*a470*/  MUFU.EX2 R206, R8 ;  /* 0x0000000800ce7308 */ /* 0x0003e40000000800 */
[----:B-1----:R-:W-:Y:S01]  /*a480*/  FFMA.FTZ R8, R162, UR4, -R12 ;  /* 0x00000004a2087c23 */ /* 0x002fe2000801080c */
[----:B------:R-:W-:-:S05]  /*a490*/  IMAD.MOV.U32 R162, RZ, RZ, R189 ;  /* 0x000000ffffa27224 */ /* 0x000fca00078e00bd */
[----:B------:R1:W4:Y:S02]  /*a4a0*/  MUFU.EX2 R207, R8 ;  /* 0x0000000800cf7308 */ /* 0x0003240000000800 */
[----:B-1----:R-:W-:Y:S01]  /*a4b0*/  FFMA.FTZ R8, R163, UR4, -R12 ;  /* 0x00000004a3087c23 */ /* 0x002fe2000801080c */
[----:B----4-:R-:W-:Y:S01]  /*a4c0*/  F2FP.BF16.F32.PACK_AB R5, R207, R206 ;  /* 0x000000cecf05723e */ /* 0x010fe200000010ff */
[----:B------:R-:W-:-:S04]  /*a4d0*/  IMAD.MOV.U32 R163, RZ, RZ, R191 ;  /* 0x000000ffffa37224 */ /* 0x000fc800078e00bf */
[----:B------:R1:W4:Y:S02]  /*a4e0*/  MUFU.EX2 R205, R8 ;  /* 0x0000000800cd7308 */ /* 0x0003240000000800 */
[----:B-1----:R-:W1:Y:S01]  /*a4f0*/  LDSM.16.MT88.4 R8, [R139+0xa000] ;  /* 0x00a000008b08783b */ /* 0x002e620000004200 */
[----:B----4-:R-:W-:-:S07]  /*a500*/  F2FP.BF16.F32.PACK_AB R7, R204, R205 ;  /* 0x000000cdcc07723e */ /* 0x010fce00000010ff */
[----:B--2---:R-:W-:Y:S01]  /*a510*/  HMMA.16816.F32.BF16 R72, R4, R20, R132 ;  /* 0x000000140448723c */ /* 0x004fe20000041884 */
[----:B------:R-:W-:Y:S02]  /*a520*/  IMAD.MOV.U32 R133, RZ, RZ, R188 ;  /* 0x000000ffff857224 */ /* 0x000fe400078e00bc */
[----:B------:R-:W-:-:S05]  /*a530*/  IMAD.MOV.U32 R135, RZ, RZ, R185 ;  /* 0x000000ffff877224 */ /* 0x000fca00078e00b9 */
        /* <DEDUP_REMOVED lines=51> */
[----:B------:R-:W-:Y:S02]  /*a870*/  IMAD.MOV.U32 R135, RZ, RZ, R152 ;  /* 0x000000ffff877224 */ /* 0x000fe400078e0098 */
[----:B------:R-:W-:Y:S01]  /*a880*/  IMAD.MOV.U32 R152, RZ, RZ, R151 ;  /* 0x000000ffff987224 */ /* 0x000fe200078e0097 */
[----:B------:R1:W-:Y:S01]  /*a890*/  MUFU.EX2 R114, R4 ;  /* 0x0000000400727308 */ /* 0x0003e20000000800 */
        /* <DEDUP_REMOVED lines=8> */
[----:B-1----:R-:W-:Y:S01]  /*a920*/  FFMA.FTZ R4, R133, UR4, -R3 ;  /* 0x0000000485047c23 */ /* 0x002fe20008010803 */
[----:B------:R-:W-:Y:S02]  /*a930*/  IMAD.MOV.U32 R133, RZ, RZ, R135 ;  /* 0x000000ffff857224 */ /* 0x000fe400078e0087 */
[----:B------:R-:W-:-:S02]  /*a940*/  IMAD.MOV.U32 R135, RZ, RZ, R152 ;  /* 0x000000ffff877224 */ /* 0x000fc400078e0098 */
[----:B------:R-:W-:Y:S01]  /*a950*/  IMAD.MOV.U32 R152, RZ, RZ, R151 ;  /* 0x000000ffff987224 */ /* 0x000fe200078e0097 */
[----:B------:R1:W2:Y:S01]  /*a960*/  MUFU.EX2 R116, R4 ;  /* 0x0000000400747308 */ /* 0x0002a20000000800 */
[----:B------:R-:W-:Y:S02]  /*a970*/  IMAD.MOV.U32 R151, RZ, RZ, R164 ;  /* 0x000000ffff977224 */ /* 0x000fe400078e00a4 */
[----:B------:R-:W-:Y:S02]  /*a980*/  IMAD.MOV.U32 R164, RZ, RZ, R161 ;  /* 0x000000ffffa47224 */ /* 0x000fe400078e00a1 */
[----:B------:R-:W-:Y:S02]  /*a990*/  IMAD.MOV.U32 R161, RZ, RZ, R171 ;  /* 0x000000ffffa17224 */ /* 0x000fe400078e00ab */
[----:B------:R-:W-:Y:S02]  /*a9a0*/  IMAD.MOV.U32 R171, RZ, RZ, R145 ;  /* 0x000000ffffab7224 */ /* 0x000fe400078e0091 */
[----:B------:R-:W-:-:S02]  /*a9b0*/  IMAD.MOV.U32 R143, RZ, RZ, R144 ;  /* 0x000000ffff8f7224 */ /* 0x000fc400078e0090 */
[----:B------:R-:W-:Y:S02]  /*a9c0*/  IMAD.MOV.U32 R144, RZ, RZ, R226 ;  /* 0x000000ffff907224 */ /* 0x000fe400078e00e2 */
[----:B------:R-:W3:Y:S01]  /*a9d0*/  LDL.LU R226, [R1+0xf8] ;  /* 0x0000f80001e27983 */ /* 0x000ee20000300800 */
[----:B------:R-:W-:Y:S02]  /*a9e0*/  IMAD.MOV.U32 R145, RZ, RZ, R199 ;  /* 0x000000ffff917224 */ /* 0x000fe400078e00c7 */
[----:B-1----:R-:W-:Y:S01]  /*a9f0*/  FFMA.FTZ R4, R133, UR4, -R3 ;  /* 0x0000000485047c23 */ /* 0x002fe20008010803 */
[----:B------:R-:W-:Y:S01]  /*aa00*/  IMAD.MOV.U32 R133, RZ, RZ, R135 ;  /* 0x000000ffff857224 */ /* 0x000fe200078e0087 */
[----:B------:R-:W4:Y:S01]  /*aa10*/  LDL.LU R199, [R1+0xf4] ;  /* 0x0000f40001c77983 */ /* 0x000f220000300800 */
[----:B------:R-:W-:Y:S01]  /*aa20*/  IMAD.MOV.U32 R135, RZ, RZ, R152 ;  /* 0x000000ffff877224 */ /* 0x000fe200078e0098 */
[----:B------:R1:W-:Y:S01]  /*aa30*/  MUFU.EX2 R118, R4 ;  /* 0x0000000400767308 */ /* 0x0003e20000000800 */
[----:B------:R-:W-:-:S02]  /*aa40*/  IMAD.MOV.U32 R152, RZ, RZ, R151 ;  /* 0x000000ffff987224 */ /* 0x000fc400078e0097 */
[----:B------:R-:W-:Y:S02]  /*aa50*/  IMAD.MOV.U32 R151, RZ, RZ, R164 ;  /* 0x000000ffff977224 */ /* 0x000fe400078e00a4 */
[----:B------:R-:W-:Y:S02]  /*aa60*/  IMAD.MOV.U32 R164, RZ, RZ, R171 ;  /* 0x000000ffffa47224 */ /* 0x000fe400078e00ab */
[----:B------:R-:W-:Y:S02]  /*aa70*/  IMAD.MOV.U32 R171, RZ, RZ, R225 ;  /* 0x000000ffffab7224 */ /* 0x000fe400078e00e1 */
[----:B------:R-:W2:Y:S01]  /*aa80*/  LDL.LU R225, [R1+0xf0] ;  /* 0x0000f00001e17983 */ /* 0x000ea20000300800 */
[----:B-1----:R-:W-:Y:S01]  /*aa90*/  FFMA.FTZ R4, R133, UR4, -R3 ;  /* 0x0000000485047c23 */ /* 0x002fe20008010803 */
[----:B------:R-:W-:Y:S02]  /*aaa0*/  IMAD.MOV.U32 R133, RZ, RZ, R135 ;  /* 0x000000ffff857224 */ /* 0x000fe400078e0087 */
[----:B------:R-:W-:-:S02]  /*aab0*/  IMAD.MOV.U32 R135, RZ, RZ, R152 ;  /* 0x000000ffff877224 */ /* 0x000fc400078e0098 */
[----:B------:R-:W-:Y:S02]  /*aac0*/  IMAD.MOV.U32 R152, RZ, RZ, R151 ;  /* 0x000000ffff987224 */ /* 0x000fe400078e0097 */
[----:B------:R-:W-:Y:S02]  /*aad0*/  IMAD.MOV.U32 R151, RZ, RZ, R164 ;  /* 0x000000ffff977224 */ /* 0x000fe400078e00a4 */
[----:B------:R-:W-:Y:S01]  /*aae0*/  FFMA.FTZ R13, R133, UR4, -R3 ;  /* 0x00000004850d7c23 */ /* 0x000fe20008010803 */
[----:B------:R-:W-:Y:S02]  /*aaf0*/  IMAD.MOV.U32 R164, RZ, RZ, R228 ;  /* 0x000000ffffa47224 */ /* 0x000fe400078e00e4 */
[----:B------:R-:W4:Y:S01]  /*ab00*/  LDL.LU R228, [R1+0xec] ;  /* 0x0000ec0001e47983 */ /* 0x000f220000300800 */
[----:B------:R2:W-:Y:S03]  /*ab10*/  MUFU.EX2 R119, R4 ;  /* 0x0000000400777308 */ /* 0x0005e60000000800 */
[----:B------:R-:W4:Y:S01]  /*ab20*/  LDL.LU R133, [R1+0xb0] ;  /* 0x0000b00001857983 */ /* 0x000f220000300800 */
[--C-:B------:R-:W-:Y:S01]  /*ab30*/  FFMA.FTZ R36, R196, UR4, -R0.reuse ;  /* 0x00000004c4247c23 */ /* 0x100fe20008010800 */
[--C-:B------:R-:W-:Y:S01]  /*ab40*/  FFMA.FTZ R35, R170, UR4, -R0.reuse ;  /* 0x00000004aa237c23 */ /* 0x100fe20008010800 */
[--C-:B------:R-:W-:Y:S01]  /*ab50*/  FFMA.FTZ R33, R169, UR4, -R0.reuse ;  /* 0x00000004a9217c23 */ /* 0x100fe20008010800 */
[--C-:B------:R-:W-:Y:S01]  /*ab60*/  FFMA.FTZ R124, R168, UR4, -R0.reuse ;  /* 0x00000004a87c7c23 */ /* 0x100fe20008010800 */
[--C-:B------:R-:W-:Y:S01]  /*ab70*/  FFMA.FTZ R125, R167, UR4, -R0.reuse ;  /* 0x00000004a77d7c23 */ /* 0x100fe20008010800 */
[--C-:B---3--:R-:W-:Y:S01]  /*ab80*/  FFMA.FTZ R37, R226, UR4, -R0.reuse ;  /* 0x00000004e2257c23 */ /* 0x108fe20008010800 */
[----:B--2---:R-:W-:-:S04]  /*ab90*/  FFMA.FTZ R4, R225, UR4, -R0 ;  /* 0x00000004e1047c23 */ /* 0x004fc80008010800 */
[----:B------:R4:W-:Y:S02]  /*aba0*/  MUFU.EX2 R112, R4 ;  /* 0x0000000400707308 */ /* 0x0009e40000000800 */
[----:B----4-:R-:W-:Y:S01]  /*abb0*/  FFMA.FTZ R4, R199, UR4, -R0 ;  /* 0x00000004c7047c23 */ /* 0x010fe20008010800 */
[----:B------:R-:W-:Y:S01]  /*abc0*/  FFMA.FTZ R32, R133, UR4, -R3 ;  /* 0x0000000485207c23 */ /* 0x000fe20008010803 */
[----:B------:R-:W-:-:S04]  /*abd0*/  IMAD.MOV.U32 R133, RZ, RZ, R135 ;  /* 0x000000ffff857224 */ /* 0x000fc800078e0087 */
[----:B------:R-:W1:Y:S01]  /*abe0*/  MUFU.EX2 R113, R4 ;  /* 0x0000000400717308 */ /* 0x000e620000000800 */
[----:B------:R-:W-:Y:S02]  /*abf0*/  IMAD.MOV.U32 R135, RZ, RZ, R152 ;  /* 0x000000ffff877224 */ /* 0x000fe400078e0098 */
[----:B------:R-:W-:Y:S02]  /*ac00*/  IMAD.MOV.U32 R152, RZ, RZ, R151 ;  /* 0x000000ffff987224 */ /* 0x000fe400078e0097 */
[----:B------:R-:W-:Y:S02]  /*ac10*/  IMAD.MOV.U32 R151, RZ, RZ, R163 ;  /* 0x000000ffff977224 */ /* 0x000fe400078e00a3 */
[----:B------:R-:W-:Y:S02]  /*ac20*/  IMAD.MOV.U32 R163, RZ, RZ, R162 ;  /* 0x000000ffffa37224 */ /* 0x000fe400078e00a2 */
[----:B------:R-:W-:Y:S02]  /*ac30*/  IMAD.MOV.U32 R162, RZ, RZ, R140 ;  /* 0x000000ffffa27224 */ /* 0x000fe400078e008c */
[----:B------:R-:W-:-:S02]  /*ac40*/  IMAD.MOV.U32 R140, RZ, RZ, R154 ;  /* 0x000000ffff8c7224 */ /* 0x000fc400078e009a */
[----:B------:R-:W-:Y:S01]  /*ac50*/  FFMA.FTZ R39, R133, UR4, -R3 ;  /* 0x0000000485277c23 */ /* 0x000fe20008010803 */
[----:B------:R-:W-:Y:S02]  /*ac60*/  IMAD.MOV.U32 R154, RZ, RZ, R247 ;  /* 0x000000ffff9a7224 */ /* 0x000fe400078e00f7 */
[----:B------:R2:W5:Y:S04]  /*ac70*/  LDL.LU R247, [R1+0xe8] ;  /* 0x0000e80001f77983 */ /* 0x0005680000300800 */
[----:B------:R-:W3:Y:S02]  /*ac80*/  LDL.LU R133, [R1+0xac] ;  /* 0x0000ac0001857983 */ /* 0x000ee40000300800 */
[--C-:B---3--:R-:W-:Y:S02]  /*ac90*/  FFMA.FTZ R38, R133, UR4, -R3.reuse ;  /* 0x0000000485267c23 */ /* 0x108fe40008010803 */
[----:B------:R-:W3:Y:S02]  /*aca0*/  LDL.LU R133, [R1+0xa8] ;  /* 0x0000a80001857983 */ /* 0x000ee40000300800 */
[----:B---3--:R-:W-:Y:S01]  /*acb0*/  FFMA.FTZ R120, R133, UR4, -R3 ;  /* 0x0000000485787c23 */ /* 0x008fe20008010803 */
        /* <DEDUP_REMOVED lines=9> */
[----:B------:R-:W-:Y:S02]  /*ad50*/  IMAD.MOV.U32 R10, RZ, RZ, R135 ;  /* 0x000000ffff0a7224 */ /* 0x000fe400078e0087 */
[----:B------:R-:W-:Y:S02]  /*ad60*/  IMAD.MOV.U32 R152, RZ, RZ, R163 ;  /* 0x000000ffff987224 */ /* 0x000fe400078e00a3 */
[----:B------:R-:W-:Y:S02]  /*ad70*/  IMAD.MOV.U32 R163, RZ, RZ, R162 ;  /* 0x000000ffffa37224 */ /* 0x000fe400078e00a2 */
[----:B------:R-:W-:Y:S01]  /*ad80*/  FFMA.FTZ R9, R10, UR4, -R2 ;  /* 0x000000040a097c23 */ /* 0x000fe20008010802 */
[----:B---3--:R-:W-:Y:S02]  /*ad90*/  IMAD.MOV.U32 R162, RZ, RZ, R140 ;  /* 0x000000ffffa27224 */ /* 0x008fe400078e008c */
[----:B------:R-:W-:Y:S02]  /*ada0*/  IMAD.MOV.U32 R140, RZ, RZ, R149 ;  /* 0x000000ffff8c7224 */ /* 0x000fe400078e0095 */
[----:B----4-:R-:W-:Y:S01]  /*adb0*/  FFMA.FTZ R122, R133, UR4, -R3 ;  /* 0x00000004857a7c23 */ /* 0x010fe20008010803 */
[----:B------:R-:W-:Y:S01]  /*adc0*/  IMAD.MOV.U32 R149, RZ, RZ, R68 ;  /* 0x000000ffff957224 */ /* 0x000fe200078e0044 */
[----:B------:R-:W3:Y:S04]  /*add0*/  LDL.LU R133, [R1+0xa0] ;  /* 0x0000a00001857983 */ /* 0x000ee80000300800 */
[----:B------:R2:W5:Y:S04]  /*ade0*/  LDL.LU R68, [R1+0xe4] ;  /* 0x0000e40001447983 */ /* 0x0005680000300800 */
[----:B------:R-:W4:Y:S02]  /*adf0*/  LDL.LU R10, [R1+0x5c] ;  /* 0x00005c00010a7983 */ /* 0x000f240000300800 */
[----:B----4-:R-:W-:-:S02]  /*ae00*/  FFMA.FTZ R8, R10, UR4, -R2 ;  /* 0x000000040a087c23 */ /* 0x010fc40008010802 */
[----:B------:R-:W4:Y:S01]  /*ae10*/  LDL.LU R10, [R1+0x50] ;  /* 0x00005000010a7983 */ /* 0x000f220000300800 */
[----:B---3--:R-:W-:Y:S01]  /*ae20*/  FFMA.FTZ R123, R133, UR4, -R3 ;  /* 0x00000004857b7c23 */ /* 0x008fe20008010803 */
[----:B------:R-:W-:-:S04]  /*ae30*/  FFMA.FTZ R3, R227, UR4, -R0 ;  /* 0x00000004e3037c23 */ /* 0x000fc80008010800 */
[----:B------:R4:W-:Y:S02]  /*ae40*/  MUFU.EX2 R117, R3 ;  /* 0x0000000300757308 */ /* 0x0009e40000000800 */
[----:B----4-:R-:W-:Y:S02]  /*ae50*/  FFMA.FTZ R3, R10, UR4, -R2 ;  /* 0x000000040a037c23 */ /* 0x010fe40008010802 */
[----:B------:R-:W3:Y:S01]  /*ae60*/  LDL.LU R10, [R1+0x4c] ;  /* 0x00004c00010a7983 */ /* 0x000ee20000300800 */
[--C-:B------:R-:W-:Y:S01]  /*ae70*/  FFMA.FTZ R4, R228, UR4, -R0.reuse ;  /* 0x00000004e4047c23 */ /* 0x100fe20008010800 */
[--C-:B------:R-:W-:Y:S01]  /*ae80*/  FFMA.FTZ R133, R166, UR4, -R0.reuse ;  /* 0x00000004a6857c23 */ /* 0x100fe20008010800 */
[----:B------:R-:W-:Y:S01]  /*ae90*/  FFMA.FTZ R135, R165, UR4, -R0 ;  /* 0x00000004a5877c23 */ /* 0x000fe20008010800 */
[--C-:B---3--:R-:W-:Y:S02]  /*aea0*/  FFMA.FTZ R0, R10, UR4, -R2.reuse ;  /* 0x000000040a007c23 */ /* 0x108fe40008010802 */
[----:B------:R-:W3:Y:S02]  /*aeb0*/  LDL.LU R10, [R1+0x3c] ;  /* 0x00003c00010a7983 */ /* 0x000ee40000300800 */
[----:B---3--:R-:W-:-:S02]  /*aec0*/  FFMA.FTZ R34, R10, UR4, -R2 ;  /* 0x000000040a227c23 */ /* 0x008fc40008010802 */
[----:B------:R-:W3:Y:S01]  /*aed0*/  LDL.LU R10, [R1+0x38] ;  /* 0x00003800010a7983 */ /* 0x000ee20000300800 */
[----:B------:R4:W2:Y:S01]  /*aee0*/  MUFU.EX2 R115, R4 ;  /* 0x0000000400737308 */ /* 0x0008a20000000800 */
[----:B---3--:R-:W-:Y:S02]  /*aef0*/  FFMA.FTZ R52, R10, UR4, -R2 ;  /* 0x000000040a347c23 */ /* 0x008fe40008010802 */
[----:B------:R-:W3:Y:S01]  /*af00*/  LDL.LU R10, [R1+0x34] ;  /* 0x00003400010a7983 */ /* 0x000ee20000300800 */
[----:B----4-:R-:W-:Y:S02]  /*af10*/  F2FP.BF16.F32.PACK_AB R4, R116, R114 ;  /* 0x000000727404723e */ /* 0x010fe400000010ff */
[----:B-1----:R-:W-:Y:S02]  /*af20*/  F2FP.BF16.F32.PACK_AB R5, R113, R112 ;  /* 0x000000707105723e */ /* 0x002fe400000010ff */
[----:B------:R-:W-:Y:S02]  /*af30*/  F2FP.BF16.F32.PACK_AB R6, R119, R118 ;  /* 0x000000767706723e */ /* 0x000fe400000010ff */
[----:B--2---:R-:W-:-:S07]  /*af40*/  F2FP.BF16.F32.PACK_AB R7, R117, R115 ;  /* 0x000000737507723e */ /* 0x004fce00000010ff */
[C---:B------:R-:W-:Y:S08]  /*af50*/  HMMA.16816.F32.BF16 R88, R4.reuse, R28, R88 ;  /* 0x0000001c0458723c */ /* 0x040ff00000041858 */
[----:B------:R-:W-:Y:S01]  /*af60*/  HMMA.16816.F32.BF16 R60, R4, R18, R76 ;  /* 0x00000012043c723c */ /* 0x000fe2000004184c */
[----:B---3--:R-:W-:Y:S01]  /*af70*/  FFMA.FTZ R53, R10, UR4, -R2 ;  /* 0x000000040a357c23 */ /* 0x008fe20008010802 */
        /* <DEDUP_REMOVED lines=10> */
[----:B------:R-:W2:Y:S01]  /*b020*/  LDL.LU R81, [R1+0x28] ;  /* 0x0000280001517983 */ /* 0x000ea20000300800 */
[----:B------:R-:W-:Y:S02]  /*b030*/  IMAD.MOV.U32 R228, RZ, RZ, R152 ;  /* 0x000000ffffe47224 */ /* 0x000fe400078e0098 */
[----:B------:R-:W-:Y:S02]  /*b040*/  IMAD.MOV.U32 R225, RZ, RZ, R162 ;  /* 0x000000ffffe17224 */ /* 0x000fe400078e00a2 */
[----:B------:R-:W-:-:S02]  /*b050*/  IMAD.MOV.U32 R163, RZ, RZ, R161 ;  /* 0x000000ffffa37224 */ /* 0x000fc400078e00a1 */
[----:B------:R-:W-:Y:S02]  /*b060*/  IMAD.MOV.U32 R162, RZ, RZ, R157 ;  /* 0x000000ffffa27224 */ /* 0x000fe400078e009d */
[----:B------:R-:W-:Y:S02]  /*b070*/  IMAD.MOV.U32 R161, RZ, RZ, R158 ;  /* 0x000000ffffa17224 */ /* 0x000fe400078e009e */
[----:B------:R-:W-:Y:S02]  /*b080*/  IMAD.MOV.U32 R54, RZ, RZ, R159 ;  /* 0x000000ffff367224 */ /* 0x000fe400078e009f */
[----:B------:R-:W-:Y:S02]  /*b090*/  IMAD.MOV.U32 R55, RZ, RZ, R156 ;  /* 0x000000ffff377224 */ /* 0x000fe400078e009c */
[----:B------:R-:W-:Y:S01]  /*b0a0*/  HMMA.16816.F32.BF16 R156, R4, R16, R84 ;  /* 0x00000010049c723c */ /* 0x000fe20000041854 */
[----:B------:R1:W-:Y:S01]  /*b0b0*/  MUFU.EX2 R84, R0 ;  /* 0x0000000000547308 */ /* 0x0003e20000000800 */
[----:B------:R-:W-:Y:S01]  /*b0c0*/  IMAD.MOV.U32 R152, RZ, RZ, R70 ;  /* 0x000000ffff987224 */ /* 0x000fe200078e0046 */
[----:B------:R-:W-:Y:S04]  /*b0d0*/  LDSM.16.MT88.4 R16, [R139+0xb000] ;  /* 0x00b000008b10783b */ /* 0x000fe80000004200 */
[----:B------:R3:W5:Y:S01]  /*b0e0*/  LDL.LU R70, [R1+0xe0] ;  /* 0x0000e00001467983 */ /* 0x0007620000300800 */
        /* <DEDUP_REMOVED lines=14> */
[----:B------:R1:W-:Y:S02]  /*b1d0*/  MUFU.EX2 R83, R0 ;  /* 0x0000000000537308 */ /* 0x0003e40000000800 */
        /* <DEDUP_REMOVED lines=11> */
[----:B------:R1:W-:Y:S02]  /*b290*/  MUFU.EX2 R82, R0 ;  /* 0x0000000000527308 */ /* 0x0003e40000000800 */
[----:B-1----:R-:W-:Y:S01]  /*b2a0*/  FFMA.FTZ R0, R228, UR4, -R12 ;  /* 0x00000004e4007c23 */ /* 0x002fe2000801080c */
[----:B------:R-:W-:-:S02]  /*b2b0*/  IMAD.MOV.U32 R228, RZ, RZ, R199 ;  /* 0x000000ffffe47224 */ /* 0x000fc400078e00c7 */
[----:B------:R-:W-:Y:S02]  /*b2c0*/  IMAD.MOV.U32 R199, RZ, RZ, R225 ;  /* 0x000000ffffc77224 */ /* 0x000fe400078e00e1 */
[----:B------:R-:W-:Y:S02]  /*b2d0*/  IMAD.MOV.U32 R225, RZ, RZ, R54 ;  /* 0x000000ffffe17224 */ /* 0x000fe400078e0036 */
[----:B------:R-:W-:Y:S02]  /*b2e0*/  IMAD.MOV.U32 R54, RZ, RZ, R10 ;  /* 0x000000ffff367224 */ /* 0x000fe400078e000a */
[----:B------:R-:W-:Y:S01]  /*b2f0*/  FFMA.FTZ R28, R199, UR4, -R12 ;  /* 0x00000004c71c7c23 */ /* 0x000fe2000801080c */
[----:B------:R-:W-:Y:S02]  /*b300*/  IMAD.MOV.U32 R10, RZ, RZ, R11 ;  /* 0x000000ffff0a7224 */ /* 0x000fe400078e000b */
[----:B------:R-:W-:Y:S02]  /*b310*/  IMAD.MOV.U32 R11, RZ, RZ, R164 ;  /* 0x000000ffff0b7224 */ /* 0x000fe400078e00a4 */
[----:B------:R-:W-:-:S02]  /*b320*/  IMAD.MOV.U32 R164, RZ, RZ, R160 ;  /* 0x000000ffffa47224 */ /* 0x000fc400078e00a0 */
[----:B------:R-:W-:Y:S02]  /*b330*/  IMAD.MOV.U32 R199, RZ, RZ, R225 ;  /* 0x000000ffffc77224 */ /* 0x000fe400078e00e1 */
[----:B------:R-:W-:Y:S02]  /*b340*/  IMAD.MOV.U32 R225, RZ, RZ, R54 ;  /* 0x000000ffffe17224 */ /* 0x000fe400078e0036 */
[----:B------:R-:W-:Y:S01]  /*b350*/  IMAD.MOV.U32 R54, RZ, RZ, R10 ;  /* 0x000000ffff367224 */ /* 0x000fe200078e000a */
[----:B------:R1:W-:Y:S01]  /*b360*/  MUFU.EX2 R78, R0 ;  /* 0x00000000004e7308 */ /* 0x0003e20000000800 */
[----:B------:R-:W-:Y:S02]  /*b370*/  IMAD.MOV.U32 R10, RZ, RZ, R11 ;  /* 0x000000ffff0a7224 */ /* 0x000fe400078e000b */
[----:B------:R-:W-:Y:S02]  /*b380*/  IMAD.MOV.U32 R11, RZ, RZ, R164 ;  /* 0x000000ffff0b7224 */ /* 0x000fe400078e00a4 */
[----:B------:R-:W-:-:S02]  /*b390*/  IMAD.MOV.U32 R164, RZ, RZ, R14 ;  /* 0x000000ffffa47224 */ /* 0x000fc400078e000e */
[----:B------:R-:W-:Y:S02]  /*b3a0*/  IMAD.MOV.U32 R14, RZ, RZ, R15 ;  /* 0x000000ffff0e7224 */ /* 0x000fe400078e000f */
[----:B------:R-:W-:Y:S02]  /*b3b0*/  IMAD.MOV.U32 R160, RZ, RZ, R80 ;  /* 0x000000ffffa07224 */ /* 0x000fe400078e0050 */
[----:B------:R3:W5:Y:S04]  /*b3c0*/  LDL.LU R80, [R1+0xdc] ;  /* 0x0000dc0001507983 */ /* 0x0007680000300800 */
[----:B------:R-:W4:Y:S01]  /*b3d0*/  LDL.LU R15, [R1+0x74] ;  /* 0x00007400010f7983 */ /* 0x000f220000300800 */
[----:B-1----:R-:W-:Y:S01]  /*b3e0*/  FFMA.FTZ R0, R228, UR4, -R12 ;  /* 0x00000004e4007c23 */ /* 0x002fe2000801080c */
[----:B------:R-:W-:-:S02]  /*b3f0*/  IMAD.MOV.U32 R228, RZ, RZ, R199 ;  /* 0x000000ffffe47224 */ /* 0x000fc400078e00c7 */
[----:B------:R-:W-:Y:S02]  /*b400*/  IMAD.MOV.U32 R199, RZ, RZ, R225 ;  /* 0x000000ffffc77224 */ /* 0x000fe400078e00e1 */
[----:B------:R-:W-:Y:S02]  /*b410*/  IMAD.MOV.U32 R225, RZ, RZ, R54 ;  /* 0x000000ffffe17224 */ /* 0x000fe400078e0036 */
[----:B------:R-:W-:Y:S02]  /*b420*/  IMAD.MOV.U32 R54, RZ, RZ, R10 ;  /* 0x000000ffff367224 */ /* 0x000fe400078e000a */
[----:B------:R-:W-:Y:S02]  /*b430*/  IMAD.MOV.U32 R10, RZ, RZ, R11 ;  /* 0x000000ffff0a7224 */ /* 0x000fe400078e000b */
[----:B------:R-:W-:Y:S02]  /*b440*/  IMAD.MOV.U32 R11, RZ, RZ, R14 ;  /* 0x000000ffff0b7224 */ /* 0x000fe400078e000e */
[----:B------:R-:W3:Y:S04]  /*b450*/  LDL.LU R14, [R1+0x70] ;  /* 0x00007000010e7983 */ /* 0x000ee80000300800 */
[----:B------:R-:W4:Y:S01]  /*b460*/  LDL.LU R227, [R1+0x6c] ;  /* 0x00006c0001e37983 */ /* 0x000f220000300800 */
[C---:B------:R-:W-:Y:S08]  /*b470*/  HMMA.16816.F32.BF16 R56, R4.reuse, R24, R104 ;  /* 0x000000180438723c */ /* 0x040ff00000041868 */
[----:B------:R-:W-:Y:S01]  /*b480*/  HMMA.16816.F32.BF16 R48, R4, R26, R100 ;  /* 0x0000001a0430723c */ /* 0x000fe20000041864 */
[----:B------:R-:W1:Y:S01]  /*b490*/  LDSM.16.MT88.4 R24, [R232+0xb000] ;  /* 0x00b00000e818783b */ /* 0x000e620000004200 */
[----:B------:R-:W-:-:S02]  /*b4a0*/  IMAD.MOV.U32 R196, RZ, RZ, R228 ;  /* 0x000000ffffc47224 */ /* 0x000fc400078e00e4 */
[----:B------:R-:W-:Y:S02]  /*b4b0*/  IMAD.MOV.U32 R170, RZ, RZ, R199 ;  /* 0x000000ffffaa7224 */ /* 0x000fe400078e00c7 */
[----:B------:R-:W-:Y:S01]  /*b4c0*/  IMAD.MOV.U32 R226, RZ, RZ, R225 ;  /* 0x000000ffffe27224 */ /* 0x000fe200078e00e1 */
[----:B------:R-:W-:Y:S01]  /*b4d0*/  MUFU.EX2 R79, R0 ;  /* 0x00000000004f7308 */ /* 0x000fe20000000800 */
[C---:B------:R-:W-:Y:S01]  /*b4e0*/  HMMA.16816.F32.BF16 R40, R4.reuse, R22, R92 ;  /* 0x000000160428723c */ /* 0x040fe2000004185c */
[----:B------:R-:W-:Y:S02]  /*b4f0*/  IMAD.MOV.U32 R228, RZ, RZ, R10 ;  /* 0x000000ffffe47224 */ /* 0x000fe400078e000a */
[----:B------:R-:W-:Y:S02]  /*b500*/  IMAD.MOV.U32 R199, RZ, RZ, R11 ;  /* 0x000000ffffc77224 */ /* 0x000fe400078e000b */
[----:B------:R-:W-:Y:S02]  /*b510*/  IMAD.MOV.U32 R225, RZ, RZ, R136 ;  /* 0x000000ffffe17224 */ /* 0x000fe400078e0088 */
[----:B------:R-:W-:Y:S01]  /*b520*/  MUFU.EX2 R92, R9 ;  /* 0x00000009005c7308 */ /* 0x000fe20000000800 */
[----:B------:R-:W-:Y:S01]  /*b530*/  HMMA.16816.F32.BF16 R44, R4, R20, R96 ;  /* 0x00000014042c723c */ /* 0x000fe20000041860 */
[----:B------:R-:W1:Y:S06]  /*b540*/  LDSM.16.MT88.4 R20, [R233+0xb000] ;  /* 0x00b00000e914783b */ /* 0x000e6c0000004200 */
[----:B------:R1:W1:Y:S08]  /*b550*/  MUFU.EX2 R93, R8 ;  /* 0x00000008005d7308 */ /* 0x0002700000000800 */
[----:B------:R1:W1:Y:S02]  /*b560*/  MUFU.EX2 R94, R3 ;  /* 0x00000003005e7308 */ /* 0x0002640000000800 */
[----:B-1----:R-:W1:Y:S01]  /*b570*/  LDSM.16.MT88.4 R8, [R148+0xb000] ;  /* 0x00b000009408783b */ /* 0x002e620000004200 */
[----:B------:R-:W-:Y:S01]  /*b580*/  FADD.FTZ R3, R196, R170 ;  /* 0x000000aac4037221 */ /* 0x000fe20000010000 */
[----:B------:R-:W-:-:S02]  /*b590*/  IMAD.MOV.U32 R196, RZ, RZ, R226 ;  /* 0x000000ffffc47224 */ /* 0x000fc400078e00e2 */
[----:B------:R-:W-:Y:S02]  /*b5a0*/  IMAD.MOV.U32 R226, RZ, RZ, R228 ;  /* 0x000000ffffe27224 */ /* 0x000fe400078e00e4 */
[----:B------:R-:W-:Y:S02]  /*b5b0*/  IMAD.MOV.U32 R228, RZ, RZ, R225 ;  /* 0x000000ffffe47224 */ /* 0x000fe400078e00e1 */
[----:B------:R-:W-:Y:S02]  /*b5c0*/  IMAD.MOV.U32 R225, RZ, RZ, R55 ;  /* 0x000000ffffe17224 */ /* 0x000fe400078e0037 */
[----:B------:R-:W-:Y:S01]  /*b5d0*/  IMAD.MOV.U32 R55, RZ, RZ, R244 ;  /* 0x000000ffff377224 */ /* 0x000fe200078e00f4 */
[----:B------:R-:W-:Y:S01]  /*b5e0*/  HMMA.16816.F32.BF16 R64, R4, R30, R64 ;  /* 0x0000001e0440723c */ /* 0x000fe20000041840 */
[----:B------:R-:W-:Y:S02]  /*b5f0*/  F2FP.BF16.F32.PACK_AB R4, R93, R92 ;  /* 0x0000005c5d04723e */ /* 0x000fe400000010ff */
[----:B------:R-:W-:-:S02]  /*b600*/  F2FP.BF16.F32.PACK_AB R6, R84, R94 ;  /* 0x0000005e5406723e */ /* 0x000fc400000010ff */
[----:B------:R-:W-:Y:S02]  /*b610*/  F2FP.BF16.F32.PACK_AB R5, R82, R83 ;  /* 0x000000535205723e */ /* 0x000fe400000010ff */
[----:B------:R-:W-:Y:S01]  /*b620*/  F2FP.BF16.F32.PACK_AB R7, R79, R78 ;  /* 0x0000004e4f07723e */ /* 0x000fe200000010ff */
[----:B------:R1:W-:Y:S08]  /*b630*/  MUFU.EX2 R77, R13 ;  /* 0x0000000d004d7308 */ /* 0x0003f00000000800 */
[----:B------:R-:W3:Y:S01]  /*b640*/  MUFU.EX2 R76, R32 ;  /* 0x00000020004c7308 */ /* 0x000ee20000000800 */
[----:B------:R-:W-:Y:S01]  /*b650*/  HMMA.16816.F32.BF16 R172, R4, R26, R172 ;  /* 0x0000001a04ac723c */ /* 0x000fe200000418ac */
[----:B------:R-:W-:-:S02]  /*b660*/  IMAD.MOV.U32 R136, RZ, RZ, R250 ;  /* 0x000000ffff887224 */ /* 0x000fc400078e00fa */
[----:B------:R-:W-:Y:S01]  /*b670*/  IMAD.MOV.U32 R107, RZ, RZ, R137 ;  /* 0x000000ffff6b7224 */ /* 0x000fe200078e0089 */
[----:B------:R2:W5:Y:S01]  /*b680*/  LDL.LU R250, [R1+0xd8] ;  /* 0x0000d80001fa7983 */ /* 0x0005620000300800 */
[----:B-1----:R-:W-:-:S03]  /*b690*/  FADD.FTZ R13, R236, R3 ;  /* 0x00000003ec0d7221 */ /* 0x002fc60000010000 */
[----:B------:R-:W-:Y:S01]  /*b6a0*/  HMMA.16816.F32.BF16 R176, R4, R20, R176 ;  /* 0x0000001404b0723c */ /* 0x000fe200000418b0 */
[----:B------:R-:W-:-:S07]  /*b6b0*/  IMAD.MOV.U32 R106, RZ, RZ, R136 ;  /* 0x000000ffff6a7224 */ /* 0x000fce00078e0088 */
[C---:B------:R-:W-:Y:S08]  /*b6c0*/  HMMA.16816.F32.BF16 R180, R4.reuse, R22, R180 ;  /* 0x0000001604b4723c */ /* 0x040ff000000418b4 */
[C---:B------:R-:W-:Y:S08]  /*b6d0*/  HMMA.16816.F32.BF16 R184, R4.reuse, R16, R184 ;  /* 0x0000001004b8723c */ /* 0x040ff000000418b8 */
[----:B------:R-:W-:Y:S01]  /*b6e0*/  HMMA.16816.F32.BF16 R188, R4, R18, R188 ;  /* 0x0000001204bc723c */ /* 0x000fe200000418bc */
[----:B--2---:R-:W-:Y:S01]  /*b6f0*/  FFMA.FTZ R81, R81, UR4, -R2 ;  /* 0x0000000451517c23 */ /* 0x004fe20008010802 */
[----:B------:R-:W-:-:S04]  /*b700*/  FADD.FTZ R2, R229, R198 ;  /* 0x000000c6e5027221 */ /* 0x000fc80000010000 */
[----:B------:R-:W-:Y:S02]  /*b710*/  FADD.FTZ R2, R197, R2 ;  /* 0x00000002c5027221 */ /* 0x000fe40000010000 */
[----:B------:R-:W-:Y:S02]  /*b720*/  HMMA.16816.F32.BF16 R192, R4, R8, R192 ;  /* 0x0000000804c0723c */ /* 0x000fe400000418c0 */
[----:B------:R-:W-:-:S04]  /*b730*/  FADD.FTZ R2, R251, R2 ;  /* 0x00000002fb027221 */ /* 0x000fc80000010000 */
[----:B------:R-:W-:Y:S01]  /*b740*/  FADD.FTZ R2, R242, R2 ;  /* 0x00000002f2027221 */ /* 0x000fe20000010000 */
[----:B------:R-:W-:Y:S01]  /*b750*/  MUFU.EX2 R52, R52 ;  /* 0x0000003400347308 */ /* 0x000fe20000000800 */
[----:B----4-:R-:W-:Y:S01]  /*b760*/  FFMA.FTZ R29, R227, UR4, -R12 ;  /* 0x00000004e31d7c23 */ /* 0x010fe2000801080c */
[----:B------:R-:W-:Y:S02]  /*b770*/  IMAD.MOV.U32 R227, RZ, RZ, R54 ;  /* 0x000000ffffe37224 */ /* 0x000fe400078e0036 */
[----:B------:R-:W-:Y:S02]  /*b780*/  IMAD.MOV.U32 R54, RZ, RZ, R249 ;  /* 0x000000ffff367224 */ /* 0x000fe400078e00f9 */
[----:B------:R-:W-:Y:S02]  /*b790*/  IMAD.MOV.U32 R170, RZ, RZ, R227 ;  /* 0x000000ffffaa7224 */ /* 0x000fe400078e00e3 */
[----:B------:R-:W-:Y:S01]  /*b7a0*/  FFMA.FTZ R15, R15, UR4, -R12 ;  /* 0x000000040f0f7c23 */ /* 0x000fe2000801080c */
[----:B------:R-:W-:-:S02]  /*b7b0*/  IMAD.MOV.U32 R227, RZ, RZ, R199 ;  /* 0x000000ffffe37224 */ /* 0x000fc400078e00c7 */
[----:B---3--:R-:W-:Y:S01]  /*b7c0*/  FFMA.FTZ R14, R14, UR4, -R12 ;  /* 0x000000040e0e7c23 */ /* 0x008fe2000801080c */
[----:B------:R-:W-:Y:S02]  /*b7d0*/  IMAD.MOV.U32 R199, RZ, RZ, R54 ;  /* 0x000000ffffc77224 */ /* 0x000fe400078e0036 */
[----:B------:R-:W-:Y:S01]  /*b7e0*/  FADD.FTZ R0, R196, R170 ;  /* 0x000000aac4007221 */ /* 0x000fe20000010000 */
[----:B------:R-:W-:Y:S01]  /*b7f0*/  IMAD.MOV.U32 R196, RZ, RZ, R226 ;  /* 0x000000ffffc47224 */ /* 0x000fe200078e00e2 */
[----:B------:R-:W-:Y:S01]  /*b800*/  MUFU.EX2 R30, R29 ;  /* 0x0000001d001e7308 */ /* 0x000fe20000000800 */
[----:B------:R-:W-:Y:S01]  /*b810*/  IMAD.MOV.U32 R54, RZ, RZ, R152 ;  /* 0x000000ffff367224 */ /* 0x000fe200078e0098 */
[----:B------:R1:W5:Y:S01]  /*b820*/  LDL.LU R249, [R1+0xd4] ;  /* 0x0000d40001f97983 */ /* 0x0003620000300800 */
[----:B------:R-:W-:Y:S02]  /*b830*/  IMAD.MOV.U32 R226, RZ, RZ, R227 ;  /* 0x000000ffffe27224 */ /* 0x000fe400078e00e3 */
[----:B------:R-:W-:-:S02]  /*b840*/  IMAD.MOV.U32 R227, RZ, RZ, R228 ;  /* 0x000000ffffe37224 */ /* 0x000fc400078e00e4 */
[----:B------:R-:W-:Y:S01]  /*b850*/  FADD.FTZ R0, R196, R0 ;  /* 0x00000000c4007221 */ /* 0x000fe20000010000 */
[----:B------:R-:W-:Y:S02]  /*b860*/  IMAD.MOV.U32 R152, RZ, RZ, R243 ;  /* 0x000000ffff987224 */ /* 0x000fe400078e00f3 */
[----:B------:R-:W-:Y:S01]  /*b870*/  FADD.FTZ R12, R246, R252 ;  /* 0x000000fcf60c7221 */ /* 0x000fe20000010000 */
[----:B------:R-:W-:Y:S01]  /*b880*/  IMAD.MOV.U32 R228, RZ, RZ, R199 ;  /* 0x000000ffffe47224 */ /* 0x000fe200078e00c7 */
[----:B------:R-:W-:Y:S01]  /*b890*/  MUFU.EX2 R32, R15 ;  /* 0x0000000f00207308 */ /* 0x000fe20000000800 */
[----:B------:R-:W-:Y:S01]  /*b8a0*/  IMAD.MOV.U32 R199, RZ, RZ, R225 ;  /* 0x000000ffffc77224 */ /* 0x000fe200078e00e1 */
[----:B------:R1:W5:Y:S01]  /*b8b0*/  LDL.LU R244, [R1+0xd0] ;  /* 0x0000d00001f47983 */ /* 0x0003620000300800 */
[----:B------:R-:W-:Y:S02]  /*b8c0*/  IMAD.MOV.U32 R225, RZ, RZ, R54 ;  /* 0x000000ffffe17224 */ /* 0x000fe400078e0036 */
[----:B------:R-:W-:Y:S01]  /*b8d0*/  IMAD.MOV.U32 R54, RZ, RZ, R55 ;  /* 0x000000ffff367224 */ /* 0x000fe200078e0037 */
[----:B------:R1:W5:Y:S01]  /*b8e0*/  LDL.LU R243, [R1+0xcc] ;  /* 0x0000cc0001f37983 */ /* 0x0003620000300800 */
[----:B------:R-:W-:-:S02]  /*b8f0*/  IMAD.MOV.U32 R55, RZ, RZ, R152 ;  /* 0x000000ffff377224 */ /* 0x000fc400078e0098 */
[----:B------:R-:W-:Y:S01]  /*b900*/  IMAD.MOV.U32 R152, RZ, RZ, R151 ;  /* 0x000000ffff987224 */ /* 0x000fe200078e0097 */
[----:B------:R-:W-:Y:S01]  /*b910*/  MUFU.EX2 R31, R14 ;  /* 0x0000000e001f7308 */ /* 0x000fe20000000800 */
[----:B------:R-:W-:Y:S01]  /*b920*/  IMAD.MOV.U32 R151, RZ, RZ, R150 ;  /* 0x000000ffff977224 */ /* 0x000fe200078e0096 */
[----:B------:R1:W5:Y:S01]  /*b930*/  LDL.LU R246, [R1+0xc8] ;  /* 0x0000c80001f67983 */ /* 0x0003620000300800 */
[----:B------:R-:W-:Y:S02]  /*b940*/  IMAD.MOV.U32 R150, RZ, RZ, R234 ;  /* 0x000000ffff967224 */ /* 0x000fe400078e00ea */
[----:B------:R-:W-:Y:S01]  /*b950*/  IMAD.MOV.U32 R166, RZ, RZ, R226 ;  /* 0x000000ffffa67224 */ /* 0x000fe200078e00e2 */
[----:B------:R1:W5:Y:S01]  /*b960*/  LDL.LU R236, [R1+0xc4] ;  /* 0x0000c40001ec7983 */ /* 0x0003620000300800 */
[----:B------:R-:W-:Y:S02]  /*b970*/  IMAD.MOV.U32 R167, RZ, RZ, R227 ;  /* 0x000000ffffa77224 */ /* 0x000fe400078e00e3 */
[----:B------:R-:W-:-:S02]  /*b980*/  IMAD.MOV.U32 R226, RZ, RZ, R199 ;  /* 0x000000ffffe27224 */ /* 0x000fc400078e00c7 */
[----:B------:R-:W-:Y:S02]  /*b990*/  IMAD.MOV.U32 R196, RZ, RZ, R228 ;  /* 0x000000ffffc47224 */ /* 0x000fe400078e00e4 */
[----:B------:R-:W-:Y:S01]  /*b9a0*/  FADD.FTZ R3, R166, R12 ;  /* 0x0000000ca6037221 */ /* 0x000fe20000010000 */
[----:B------:R-:W-:Y:S01]  /*b9b0*/  IMAD.MOV.U32 R199, RZ, RZ, R54 ;  /* 0x000000ffffc77224 */ /* 0x000fe200078e0036 */
[----:B------:R-:W-:Y:S01]  /*b9c0*/  MUFU.EX2 R29, R120 ;  /* 0x00000078001d7308 */ /* 0x000fe20000000800 */
[----:B------:R-:W-:Y:S01]  /*b9d0*/  IMAD.MOV.U32 R227, RZ, RZ, R152 ;  /* 0x000000ffffe37224 */ /* 0x000fe200078e0098 */
[----:B------:R1:W5:Y:S01]  /*b9e0*/  LDL.LU R234, [R1+0xc0] ;  /* 0x0000c00001ea7983 */ /* 0x0003620000300800 */
[----:B------:R-:W-:Y:S02]  /*b9f0*/  IMAD.MOV.U32 R54, RZ, RZ, R151 ;  /* 0x000000ffff367224 */ /* 0x000fe400078e0097 */
[----:B------:R-:W-:Y:S02]  /*ba00*/  IMAD.MOV.U32 R152, RZ, RZ, R150 ;  /* 0x000000ffff987224 */ /* 0x000fe400078e0096 */
[----:B------:R-:W-:-:S02]  /*ba10*/  IMAD.MOV.U32 R151, RZ, RZ, R171 ;  /* 0x000000ffff977224 */ /* 0x000fc400078e00ab */
[----:B------:R-:W-:Y:S01]  /*ba20*/  IMAD.MOV.U32 R150, RZ, RZ, R71 ;  /* 0x000000ffff967224 */ /* 0x000fe200078e0047 */
[----:B------:R-:W-:Y:S01]  /*ba30*/  HMMA.16816.F32.BF16 R168, R4, R24, R72 ;  /* 0x0000001804a8723c */ /* 0x000fe20000041848 */
[----:B------:R-:W-:Y:S01]  /*ba40*/  IMAD.MOV.U32 R228, RZ, RZ, R55 ;  /* 0x000000ffffe47224 */ /* 0x000fe200078e0037 */
[----:B------:R-:W-:Y:S01]  /*ba50*/  MUFU.EX2 R75, R39 ;  /* 0x00000027004b7308 */ /* 0x000fe20000000800 */
[----:B------:R-:W-:Y:S02]  /*ba60*/  IMAD.MOV.U32 R165, RZ, RZ, R196 ;  /* 0x000000ffffa57224 */ /* 0x000fe400078e00c4 */
[----:B------:R-:W-:Y:S02]  /*ba70*/  IMAD.MOV.U32 R196, RZ, RZ, R152 ;  /* 0x000000ffffc47224 */ /* 0x000fe400078e0098 */
[----:B------:R-:W-:-:S03]  /*ba80*/  IMAD.MOV.U32 R152, RZ, RZ, R151 ;  /* 0x000000ffff987224 */ /* 0x000fc600078e0097 */
[----:B------:R-:W-:Y:S01]  /*ba90*/  MUFU.EX2 R74, R38 ;  /* 0x00000026004a7308 */ /* 0x000fe20000000800 */
[----:B------:R-:W-:Y:S02]  /*baa0*/  IMAD.MOV.U32 R151, RZ, RZ, R150 ;  /* 0x000000ffff977224 */ /* 0x000fe400078e0096 */
[----:B------:R-:W-:-:S05]  /*bab0*/  IMAD.MOV.U32 R150, RZ, RZ, R163 ;  /* 0x000000ffff967224 */ /* 0x000fca00078e00a3 */
[----:B------:R-:W-:Y:S01]  /*bac0*/  MUFU.EX2 R73, R37 ;  /* 0x0000002500497308 */ /* 0x000fe20000000800 */
[----:B------:R-:W-:Y:S02]  /*bad0*/  IMAD.MOV.U32 R163, RZ, RZ, R162 ;  /* 0x000000ffffa37224 */ /* 0x000fe400078e00a2 */
[----:B------:R-:W-:-:S05]  /*bae0*/  IMAD.MOV.U32 R162, RZ, RZ, R161 ;  /* 0x000000ffffa27224 */ /* 0x000fca00078e00a1 */
[----:B------:R2:W3:Y:S01]  /*baf0*/  MUFU.EX2 R72, R36 ;  /* 0x0000002400487308 */ /* 0x0004e20000000800 */
[----:B------:R-:W-:-:S07]  /*bb00*/  IMAD.MOV.U32 R161, RZ, RZ, R160 ;  /* 0x000000ffffa17224 */ /* 0x000fce00078e00a0 */
[----:B------:R-:W-:Y:S01]  /*bb10*/  MUFU.EX2 R71, R35 ;  /* 0x0000002300477308 */ /* 0x000fe20000000800 */
[----:B------:R-:W-:-:S07]  /*bb20*/  IMAD.MOV.U32 R160, RZ, RZ, R140 ;  /* 0x000000ffffa07224 */ /* 0x000fce00078e008c */
[----:B------:R-:W4:Y:S01]  /*bb30*/  MUFU.EX2 R55, R33 ;  /* 0x0000002100377308 */ /* 0x000f220000000800 */
[----:B------:R-:W-:Y:S02]  /*bb40*/  IMAD.MOV.U32 R140, RZ, RZ, R147 ;  /* 0x000000ffff8c7224 */ /* 0x000fe400078e0093 */
[----:B------:R-:W-:Y:S02]  /*bb50*/  IMAD.MOV.U32 R147, RZ, RZ, R146 ;  /* 0x000000ffff937224 */ /* 0x000fe400078e0092 */
[----:B------:R-:W-:Y:S02]  /*bb60*/  IMAD.MOV.U32 R146, RZ, RZ, R145 ;  /* 0x000000ffff927224 */ /* 0x000fe400078e0091 */
[----:B------:R-:W-:Y:S02]  /*bb70*/  IMAD.MOV.U32 R145, RZ, RZ, R141 ;  /* 0x000000ffff917224 */ /* 0x000fe400078e008d */
[----:B------:R-:W-:Y:S02]  /*bb80*/  IMAD.MOV.U32 R141, RZ, RZ, R142 ;  /* 0x000000ffff8d7224 */ /* 0x000fe400078e008e */
[----:B------:R-:W-:Y:S01]  /*bb90*/  FADD.FTZ R0, R165, R0 ;  /* 0x00000000a5007221 */ /* 0x000fe20000010000 */
[----:B------:R-:W-:-:S02]  /*bba0*/  IMAD.MOV.U32 R166, RZ, RZ, R167 ;  /* 0x000000ffffa67224 */ /* 0x000fc400078e00a7 */
[----:B------:R-:W-:Y:S02]  /*bbb0*/  IMAD.MOV.U32 R142, RZ, RZ, R143 ;  /* 0x000000ffff8e7224 */ /* 0x000fe400078e008f */
[----:B------:R-:W-:Y:S01]  /*bbc0*/  FADD.FTZ R12, R216, R13 ;  /* 0x0000000dd80c7221 */ /* 0x000fe20000010000 */
[----:B------:R-:W-:Y:S01]  /*bbd0*/  IMAD.MOV.U32 R167, RZ, RZ, R226 ;  /* 0x000000ffffa77224 */ /* 0x000fe200078e00e2 */
[----:B--2---:R-:W-:Y:S01]  /*bbe0*/  HMMA.16816.F32.BF16 R36, R4, R10, R108 ;  /* 0x0000000a0424723c */ /* 0x004fe2000004186c */
[----:B------:R-:W-:Y:S01]  /*bbf0*/  IMAD.MOV.U32 R143, RZ, RZ, R144 ;  /* 0x000000ffff8f7224 */ /* 0x000fe200078e0090 */
[----:B------:R-:W-:Y:S01]  /*bc00*/  F2FP.BF16.F32.PACK_AB R4, R76, R77 ;  /* 0x0000004d4c04723e */ /* 0x000fe200000010ff */
[----:B------:R-:W-:Y:S01]  /*bc10*/  IMAD.MOV.U32 R102, RZ, RZ, R142 ;  /* 0x000000ffff667224 */ /* 0x000fe200078e008e */
[----:B---3--:R-:W-:Y:S01]  /*bc20*/  F2FP.BF16.F32.PACK_AB R5, R72, R73 ;  /* 0x000000494805723e */ /* 0x008fe200000010ff */
[----:B------:R-:W-:Y:S01]  /*bc30*/  IMAD.MOV.U32 R144, RZ, RZ, R155 ;  /* 0x000000ffff907224 */ /* 0x000fe200078e009b */
[----:B------:R-:W-:Y:S01]  /*bc40*/  F2FP.BF16.F32.PACK_AB R6, R74, R75 ;  /* 0x0000004b4a06723e */ /* 0x000fe200000010ff */
[----:B------:R-:W-:Y:S01]  /*bc50*/  FADD.FTZ R3, R238, R3 ;  /* 0x00000003ee037221 */ /* 0x000fe20000010000 */
[----:B----4-:R-:W-:Y:S01]  /*bc60*/  F2FP.BF16.F32.PACK_AB R7, R55, R71 ;  /* 0x000000473707723e */ /* 0x010fe200000010ff */
[----:B------:R-:W-:Y:S01]  /*bc70*/  FADD.FTZ R0, R167, R0 ;  /* 0x00000000a7007221 */ /* 0x000fe20000010000 */
[----:B------:R-:W-:-:S02]  /*bc80*/  IMAD.MOV.U32 R100, RZ, RZ, R147 ;  /* 0x000000ffff647224 */ /* 0x000fc400078e0093 */
[----:B------:R-:W-:Y:S01]  /*bc90*/  FADD.FTZ R12, R166, R12 ;  /* 0x0000000ca60c7221 */ /* 0x000fe20000010000 */
[----:B------:R-:W-:Y:S01]  /*bca0*/  IMAD.MOV.U32 R103, RZ, RZ, R143 ;  /* 0x000000ffff677224 */ /* 0x000fe200078e008f */
[----:B------:R-:W2:Y:S01]  /*bcb0*/  MUFU.EX2 R33, R28 ;  /* 0x0000001c00217308 */ /* 0x000ea20000000800 */
[----:B------:R-:W-:Y:S02]  /*bcc0*/  IMAD.MOV.U32 R155, RZ, RZ, R200 ;  /* 0x000000ffff9b7224 */ /* 0x000fe400078e00c8 */
[----:B------:R-:W-:Y:S02]  /*bcd0*/  IMAD.MOV.U32 R101, RZ, RZ, R146 ;  /* 0x000000ffff657224 */ /* 0x000fe400078e0092 */
[----:B------:R-:W-:Y:S01]  /*bce0*/  FADD.FTZ R2, R102, R2 ;  /* 0x0000000266027221 */ /* 0x000fe20000010000 */
[----:B------:R-:W-:Y:S02]  /*bcf0*/  IMAD.MOV.U32 R165, RZ, RZ, R150 ;  /* 0x000000ffffa57224 */ /* 0x000fe400078e0096 */
[----:B------:R-:W-:Y:S01]  /*bd00*/  FADD.FTZ R3, R100, R3 ;  /* 0x0000000364037221 */ /* 0x000fe20000010000 */
[----:B------:R-:W-:-:S02]  /*bd10*/  IMAD.MOV.U32 R104, RZ, RZ, R144 ;  /* 0x000000ffff687224 */ /* 0x000fc400078e0090 */
[----:B------:R-:W-:Y:S01]  /*bd20*/  FADD.FTZ R0, R103, R0 ;  /* 0x0000000067007221 */ /* 0x000fe20000010000 */
[----:B------:R-:W-:Y:S02]  /*bd30*/  IMAD.MOV.U32 R166, RZ, RZ, R151 ;  /* 0x000000ffffa67224 */ /* 0x000fe400078e0097 */
[----:B------:R-:W-:Y:S01]  /*bd40*/  FADD.FTZ R12, R101, R12 ;  /* 0x0000000c650c7221 */ /* 0x000fe20000010000 */
[----:B------:R-:W-:Y:S01]  /*bd50*/  IMAD.MOV.U32 R105, RZ, RZ, R155 ;  /* 0x000000ffff697224 */ /* 0x000fe200078e009b */
[----:B------:R-:W-:Y:S01]  /*bd60*/  HMMA.16816.F32.BF16 R88, R4, R8, R88 ;  /* 0x000000080458723c */ /* 0x000fe20000041858 */
[----:B------:R-:W-:Y:S01]  /*bd70*/  FADD.FTZ R8, R106, R2 ;  /* 0x000000026a087221 */ /* 0x000fe20000010000 */
[----:B------:R-:W-:Y:S02]  /*bd80*/  IMAD.MOV.U32 R167, RZ, RZ, R152 ;  /* 0x000000ffffa77224 */ /* 0x000fe400078e0098 */
[----:B------:R-:W-:Y:S01]  /*bd90*/  FADD.FTZ R3, R104, R3 ;  /* 0x0000000368037221 */ /* 0x000fe20000010000 */
[----:B------:R-:W-:Y:S01]  /*bda0*/  FADD.FTZ R2, R107, R0 ;  /* 0x000000006b027221 */ /* 0x000fe20000010000 */
[----:B------:R-:W-:-:S02]  /*bdb0*/  IMAD.MOV.U32 R106, RZ, RZ, R165 ;  /* 0x000000ffff6a7224 */ /* 0x000fc400078e00a5 */
[----:B------:R-:W-:Y:S01]  /*bdc0*/  FADD.FTZ R9, R105, R12 ;  /* 0x0000000c69097221 */ /* 0x000fe20000010000 */
[----:B------:R-:W-:Y:S01]  /*bdd0*/  IMAD.MOV.U32 R226, RZ, RZ, R54 ;  /* 0x000000ffffe27224 */ /* 0x000fe200078e0036 */
[----:B------:R-:W-:Y:S01]  /*bde0*/  MUFU.EX2 R35, R53 ;  /* 0x0000003500237308 */ /* 0x000fe20000000800 */
[----:B------:R-:W-:Y:S01]  /*bdf0*/  IMAD.MOV.U32 R107, RZ, RZ, R166 ;  /* 0x000000ffff6b7224 */ /* 0x000fe200078e00a6 */
[----:B------:R-:W-:Y:S01]  /*be00*/  HMMA.16816.F32.BF16 R44, R4, R20, R44 ;  /* 0x00000014042c723c */ /* 0x000fe2000004182c */
[----:B------:R-:W-:Y:S02]  /*be10*/  IMAD.MOV.U32 R166, RZ, RZ, R196 ;  /* 0x000000ffffa67224 */ /* 0x000fe400078e00c4 */
[----:B------:R-:W-:Y:S01]  /*be20*/  FADD.FTZ R0, R106, R3 ;  /* 0x000000036a007221 */ /* 0x000fe20000010000 */
[----:B------:R-:W-:Y:S01]  /*be30*/  IMAD.MOV.U32 R165, RZ, RZ, R167 ;  /* 0x000000ffffa57224 */ /* 0x000fe200078e00a7 */
[----:B------:R1:W5:Y:S01]  /*be40*/  LDL.LU R216, [R1+0xbc] ;  /* 0x0000bc0001d87983 */ /* 0x0003620000300800 */
[----:B------:R-:W-:-:S02]  /*be50*/  IMAD.MOV.U32 R167, RZ, RZ, R226 ;  /* 0x000000ffffa77224 */ /* 0x000fc400078e00e2 */
[C---:B------:R-:W-:Y:S01]  /*be60*/  HMMA.16816.F32.BF16 R40, R4.reuse, R22, R40 ;  /* 0x000000160428723c */ /* 0x040fe20000041828 */
[----:B------:R-:W-:Y:S02]  /*be70*/  IMAD.MOV.U32 R226, RZ, RZ, R227 ;  /* 0x000000ffffe27224 */ /* 0x000fe400078e00e3 */
[----:B------:R-:W-:Y:S01]  /*be80*/  FADD.FTZ R3, R166, R8 ;  /* 0x00000008a6037221 */ /* 0x000fe20000010000 */
[----:B------:R-:W-:Y:S02]  /*be90*/  IMAD.MOV.U32 R155, RZ, RZ, R138 ;  /* 0x000000ffff9b7224 */ /* 0x000fe400078e008a */
[----:B------:R-:W-:Y:S01]  /*bea0*/  FADD.FTZ R2, R160, R2 ;  /* 0x00000002a0027221 */ /* 0x000fe20000010000 */
[----:B------:R-:W-:Y:S01]  /*beb0*/  IMAD.MOV.U32 R227, RZ, RZ, R228 ;  /* 0x000000ffffe37224 */ /* 0x000fe200078e00e4 */
[C---:B------:R-:W-:Y:S01]  /*bec0*/  HMMA.16816.F32.BF16 R56, R4.reuse, R24, R56 ;  /* 0x000000180438723c */ /* 0x040fe20000041838 */
[----:B------:R-:W-:Y:S02]  /*bed0*/  IMAD.MOV.U32 R228, RZ, RZ, R199 ;  /* 0x000000ffffe47224 */ /* 0x000fe400078e00c7 */
[----:B------:R-:W-:Y:S01]  /*bee0*/  FADD.FTZ R0, R149, R0 ;  /* 0x0000000095007221 */ /* 0x000fe20000010000 */
[----:B------:R-:W-:Y:S01]  /*bef0*/  IMAD.MOV.U32 R99, RZ, RZ, R165 ;  /* 0x000000ffff637224 */ /* 0x000fe200078e00a5 */
[----:B------:R-:W-:Y:S03]  /*bf00*/  LDSM.16.MT88.4 R136, [R139+0xb800] ;  /* 0x00b800008b88783b */ /* 0x000fe60000004200 */
[----:B------:R-:W-:Y:S01]  /*bf10*/  HMMA.16816.F32.BF16 R48, R4, R26, R48 ;  /* 0x0000001a0430723c */ /* 0x000fe20000041830 */
[----:B------:R-:W-:-:S07]  /*bf20*/  IMAD.MOV.U32 R100, RZ, RZ, R167 ;  /* 0x000000ffff647224 */ /* 0x000fce00078e00a7 */
[----:B------:R-:W-:Y:S01]  /*bf30*/  HMMA.16816.F32.BF16 R156, R4, R16, R156 ;  /* 0x00000010049c723c */ /* 0x000fe2000004189c */
[----:B------:R-:W-:-:S07]  /*bf40*/  IMAD.MOV.U32 R152, RZ, RZ, R141 ;  /* 0x000000ffff987224 */ /* 0x000fce00078e008d */
[C---:B------:R-:W-:Y:S01]  /*bf50*/  HMMA.16816.F32.BF16 R12, R4.reuse, R10, R64 ;  /* 0x0000000a040c723c */ /* 0x040fe20000041840 */
[----:B------:R-:W-:Y:S02]  /*bf60*/  IMAD.MOV.U32 R101, RZ, RZ, R226 ;  /* 0x000000ffff657224 */ /* 0x000fe400078e00e2 */
[----:B------:R-:W-:Y:S02]  /*bf70*/  IMAD.MOV.U32 R151, RZ, RZ, R145 ;  /* 0x000000ffff977224 */ /* 0x000fe400078e0091 */
[----:B------:R-:W-:Y:S01]  /*bf80*/  IMAD.MOV.U32 R150, RZ, RZ, R140 ;  /* 0x000000ffff967224 */ /* 0x000fe200078e008c */
[----:B------:R-:W3:Y:S02]  /*bf90*/  LDSM.16.MT88.4 R144, [R232+0xb800] ;  /* 0x00b80000e890783b */ /* 0x000ee40000004200 */
[----:B------:R-:W-:Y:S01]  /*bfa0*/  HMMA.16816.F32.BF16 R20, R4, R18, R60 ;  /* 0x000000120414723c */ /* 0x000fe2000004183c */
[----:B------:R-:W-:Y:S01]  /*bfb0*/  FADD.FTZ R4, R107, R9 ;  /* 0x000000096b047221 */ /* 0x000fe20000010000 */
[----:B------:R-:W-:Y:S01]  /*bfc0*/  FADD.FTZ R6, R154, R3 ;  /* 0x000000039a067221 */ /* 0x000fe20000010000 */
[----:B------:R-:W-:-:S02]  /*bfd0*/  IMAD.MOV.U32 R102, RZ, RZ, R227 ;  /* 0x000000ffff667224 */ /* 0x000fc400078e00e3 */
[----:B------:R-:W-:Y:S01]  /*bfe0*/  FADD.FTZ R5, R155, R2 ;  /* 0x000000029b057221 */ /* 0x000fe20000010000 */
[----:B------:R-:W-:Y:S01]  /*bff0*/  FADD.FTZ R7, R153, R4 ;  /* 0x0000000499077221 */ /* 0x000fe20000010000 */
[----:B------:R-:W-:Y:S02]  /*c000*/  IMAD.MOV.U32 R103, RZ, RZ, R228 ;  /* 0x000000ffff677224 */ /* 0x000fe400078e00e4 */
[----:B------:R-:W-:Y:S01]  /*c010*/  FADD.FTZ R4, R99, R0 ;  /* 0x0000000063047221 */ /* 0x000fe20000010000 */
        /* <DEDUP_REMOVED lines=64> */
[----:B------:R-:W4:Y:S01]  /*c420*/  LDSM.16.MT88.4 R140, [R233+0xb800] ;  /* 0x00b80000e98c783b */ /* 0x000f220000004200 */
[----:B------:R-:W-:Y:S01]  /*c430*/  FADD.FTZ R4, R119, R4 ;  /* 0x0000000477047221 */ /* 0x000fe20000010000 */
[----:B------:R-:W-:Y:S01]  /*c440*/  FADD.FTZ R3, R117, R3 ;  /* 0x0000000375037221 */ /* 0x000fe20000010000 */
[----:B------:R-:W-:Y:S01]  /*c450*/  FADD.FTZ R0, R128, R0 ;  /* 0x0000000080007221 */ /* 0x000fe20000010000 */
[----:B------:R1:W4:Y:S01]  /*c460*/  LDSM.16.MT88.4 R16, [R148+0xb800] ;  /* 0x00b800009410783b */ /* 0x0003220000004200 */
[----:B------:R-:W-:Y:S01]  /*c470*/  FADD.FTZ R2, R134, R2 ;  /* 0x0000000286027221 */ /* 0x000fe20000010000 */
[----:B------:R-:W3:Y:S01]  /*c480*/  MUFU.EX2 R10, R124 ;  /* 0x0000007c000a7308 */ /* 0x000ee20000000800 */
        /* <DEDUP_REMOVED lines=9> */
[----:B------:R-:W-:Y:S01]  /*c520*/  MUFU.EX2 R28, R135 ;  /* 0x00000087001c7308 */ /* 0x000fe20000000800 */
[----:B------:R-:W-:Y:S01]  /*c530*/  FADD.FTZ R4, R75, R4 ;  /* 0x000000044b047221 */ /* 0x000fe20000010000 */
[----:B------:R-:W-:Y:S01]  /*c540*/  FADD.FTZ R3, R71, R3 ;  /* 0x0000000347037221 */ /* 0x000fe20000010000 */
[----:B--2---:R-:W-:Y:S01]  /*c550*/  F2FP.BF16.F32.PACK_AB R197, R32, R33 ;  /* 0x0000002120c5723e */ /* 0x004fe200000010ff */
[----:B------:R2:W5:Y:S04]  /*c560*/  LDL.LU R200, [R1+0xb8] ;  /* 0x0000b80001c87983 */ /* 0x0005680000300800 */
[----:B------:R-:W4:Y:S01]  /*c570*/  MUFU.EX2 R27, R121 ;  /* 0x00000079001b7308 */ /* 0x000f220000000800 */
[----:B------:R-:W-:-:S07]  /*c580*/  FADD.FTZ R0, R78, R0 ;  /* 0x000000004e007221 */ /* 0x000fce0000010000 */
[----:B------:R-:W2:Y:S01]  /*c590*/  MUFU.EX2 R11, R125 ;  /* 0x0000007d000b7308 */ /* 0x000ea20000000800 */
[----:B------:R-:W-:Y:S01]  /*c5a0*/  FADD.FTZ R2, R94, R2 ;  /* 0x000000025e027221 */ /* 0x000fe20000010000 */
[----:B------:R-:W-:-:S06]  /*c5b0*/  FADD.FTZ R4, R74, R4 ;  /* 0x000000044a047221 */ /* 0x000fcc0000010000 */
[----:B------:R-:W2:Y:S01]  /*c5c0*/  MUFU.EX2 R26, R122 ;  /* 0x0000007a001a7308 */ /* 0x000ea20000000800 */
[----:B------:R-:W-:Y:S01]  /*c5d0*/  FADD.FTZ R3, R55, R3 ;  /* 0x0000000337037221 */ /* 0x000fe20000010000 */
[----:B------:R-:W-:-:S06]  /*c5e0*/  FADD.FTZ R0, R79, R0 ;  /* 0x000000004f007221 */ /* 0x000fcc0000010000 */
[----:B------:R-:W2:Y:S01]  /*c5f0*/  MUFU.EX2 R24, R133 ;  /* 0x0000008500187308 */ /* 0x000ea20000000800 */
[----:B------:R-:W-:Y:S01]  /*c600*/  FADD.FTZ R2, R84, R2 ;  /* 0x0000000254027221 */ /* 0x000fe20000010000 */
[----:B------:R-:W-:-:S06]  /*c610*/  FADD.FTZ R4, R29, R4 ;  /* 0x000000041d047221 */ /* 0x000fcc0000010000 */
[----:B------:R-:W2:Y:S01]  /*c620*/  MUFU.EX2 R25, R123 ;  /* 0x0000007b00197308 */ /* 0x000ea20000000800 */
[----:B---3--:R-:W-:Y:S01]  /*c630*/  FADD.FTZ R3, R10, R3 ;  /* 0x000000030a037221 */ /* 0x008fe20000010000 */
[----:B------:R-:W-:-:S06]  /*c640*/  FADD.FTZ R0, R33, R0 ;  /* 0x0000000021007221 */ /* 0x000fcc0000010000 */
[----:B------:R-:W3:Y:S01]  /*c650*/  MUFU.EX2 R34, R81 ;  /* 0x0000005100227308 */ /* 0x000ee20000000800 */
[----:B-1----:R-:W-:Y:S01]  /*c660*/  FADD.FTZ R2, R54, R2 ;  /* 0x0000000236027221 */ /* 0x002fe20000010000 */
[----:B----4-:R-:W-:Y:S01]  /*c670*/  FADD.FTZ R4, R27, R4 ;  /* 0x000000041b047221 */ /* 0x010fe20000010000 */
        /* <DEDUP_REMOVED lines=8> */
[----:B------:R-:W-:Y:S01]  /*c700*/  F2FP.BF16.F32.PACK_AB R196, R52, R54 ;  /* 0x0000003634c4723e */ /* 0x000fe200000010ff */
[----:B------:R-:W-:Y:S01]  /*c710*/  FADD.FTZ R3, R28, R3 ;  /* 0x000000031c037221 */ /* 0x000fe20000010000 */
[C---:B------:R-:W-:Y:S01]  /*c720*/  F2FP.BF16.F32.PACK_AB R199, R30.reuse, R31 ;  /* 0x0000001f1ec7723e */ /* 0x040fe200000010ff */
[----:B------:R-:W-:Y:S01]  /*c730*/  FADD.FTZ R0, R30, R0 ;  /* 0x000000001e007221 */ /* 0x000fe20000010000 */
[----:B------:R-:W-:-:S02]  /*c740*/  F2FP.BF16.F32.PACK_AB R148, R27, R29 ;  /* 0x0000001d1b94723e */ /* 0x000fc400000010ff */
[----:B---3--:R-:W-:Y:S02]  /*c750*/  F2FP.BF16.F32.PACK_AB R198, R34, R35 ;  /* 0x0000002322c6723e */ /* 0x008fe400000010ff */
        /* <DEDUP_REMOVED lines=61> */
[----:B------:R1:W-:Y:S04]  /*cb30*/  STL [R1+0xc8], R136 ;  /* 0x0000c88801007387 */ /* 0x0003e80000100800 */
[----:B------:R-:W-:Y:S04]  /*cb40*/  @P0 STS.128 [R246+0x8000], RZ ;  /* 0x008000fff6000388 */ /* 0x000fe80000000c00 */
[----:B------:R-:W-:Y:S04]  /*cb50*/  STL [R1+0xc4], R80 ;  /* 0x0000c45001007387 */ /* 0x000fe80000100800 */
[----:B------:R-:W-:Y:S04]  /*cb60*/  STL [R1+0xc0], R70 ;  /* 0x0000c04601007387 */ /* 0x000fe80000100800 */
[----:B------:R-:W-:Y:S04]  /*cb70*/  STL [R1+0xbc], R69 ;  /* 0x0000bc4501007387 */ /* 0x000fe80000100800 */
[----:B------:R-:W-:Y:S01]  /*cb80*/  STL [R1+0xb8], R68 ;  /* 0x0000b84401007387 */ /* 0x000fe20000100800 */
[----:B--2---:R-:W-:-:S04]  /*cb90*/  IMAD.MOV.U32 R252, RZ, RZ, R225 ;  /* 0x000000fffffc7224 */ /* 0x004fc800078e00e1 */
[----:B------:R-:W-:Y:S01]  /*cba0*/  IMAD.MOV.U32 R219, RZ, RZ, R252 ;  /* 0x000000ffffdb7224 */ /* 0x000fe200078e00fc */
[CC--:B---3--:R-:W-:Y:S02]  /*cbb0*/  @!P0 LEA R18, P2, R3.reuse, R227.reuse, 0x1 ;  /* 0x000000e303128211 */ /* 0x0c8fe400078408ff */
[-C--:B------:R-:W-:Y:S02]  /*cbc0*/  @!P0 LEA R22, P5, R0, R227.reuse, 0x1 ;  /* 0x000000e300168211 */ /* 0x080fe400078a08ff */
[-C--:B------:R-:W-:Y:S02]  /*cbd0*/  @!P0 LEA R16, P1, R4, R227.reuse, 0x1 ;  /* 0x000000e304108211 */ /* 0x080fe400078208ff */
[-C--:B----4-:R-:W-:Y:S01]  /*cbe0*/  @!P0 LEA.HI.X R19, R3, R228.reuse, R8, 0x1, P2 ;  /* 0x000000e403138211 */ /* 0x090fe200010f0c08 */
[----:B------:R-:W-:Y:S01]  /*cbf0*/  IMAD.U32 R3, RZ, RZ, UR7 ;  /* 0x00000007ff037e24 */ /* 0x000fe2000f8e00ff */
[-C--:B------:R-:W-:Y:S01]  /*cc00*/  @!P0 LEA.HI.X R23, R0, R228.reuse, R5, 0x1, P5 ;  /* 0x000000e400178211 */ /* 0x080fe200028f0c05 */
[----:B------:R-:W-:Y:S01]  /*cc10*/  IMAD.U32 R0, RZ, RZ, UR8 ;  /* 0x00000008ff007e24 */ /* 0x000fe2000f8e00ff */
[----:B------:R-:W-:Y:S01]  /*cc20*/  MOV R8, UR6 ;  /* 0x0000000600087c02 */ /* 0x000fe20008000f00 */
[----:B------:R-:W-:Y:S01]  /*cc30*/  IMAD.U32 R5, RZ, RZ, UR7 ;  /* 0x00000007ff057e24 */ /* 0x000fe2000f8e00ff */
[-C--:B------:R-:W-:Y:S01]  /*cc40*/  @!P0 LEA R20, P4, R2, R227.reuse, 0x1 ;  /* 0x000000e302148211 */ /* 0x080fe200078808ff */
[----:B------:R-:W-:Y:S01]  /*cc50*/  @!PT LDS RZ, [RZ] ;  /* 0x00000000fffff984 */ /* 0x000fe20000000800 */
[----:B------:R-:W-:Y:S01]  /*cc60*/  @!PT LDS RZ, [RZ] ;  /* 0x00000000fffff984 */ /* 0x000fe20000000800 */
[----:B------:R-:W-:Y:S01]  /*cc70*/  @!PT LDS RZ, [RZ] ;  /* 0x00000000fffff984 */ /* 0x000fe20000000800 */
[----:B------:R-:W-:Y:S01]  /*cc80*/  @!P0 LDGSTS.E.BYPASS.LTC128B.128 [R246+0x8000], desc[UR20][R22.64] ;  /* 0x0800000016f68fae */ /* 0x000fe2000b981a14 */
[-C--:B------:R-:W-:Y:S01]  /*cc90*/  @!P0 LEA.HI.X R17, R4, R228.reuse, R6, 0x1, P1 ;  /* 0x000000e404118211 */ /* 0x080fe200008f0c06 */
[----:B------:R-:W-:Y:S01]  /*cca0*/  @!P0 IMAD.WIDE.U32 R8, R0, 0x30, R8 ;  /* 0x0000003000088825 */ /* 0x000fe200078e0008 */
[----:B------:R-:W-:Y:S01]  /*ccb0*/  @!P0 LEA.HI.X R21, R2, R228, R10, 0x1, P4 ;  /* 0x000000e402158211 */ /* 0x000fe200020f0c0a */
[----:B------:R-:W-:Y:S02]  /*ccc0*/  @P0 STS.128 [R246+0x8800], RZ ;  /* 0x008800fff6000388 */ /* 0x000fe40000000c00 */
[----:B------:R-:W-:Y:S01]  /*ccd0*/  IMAD.U32 R0, RZ, RZ, UR9 ;  /* 0x00000009ff007e24 */ /* 0x000fe2000f8e00ff */
[----:B------:R-:W-:Y:S01]  /*cce0*/  @!P0 LEA R14, P1, R8, R227, 0x1 ;  /* 0x000000e3080e8211 */ /* 0x000fe200078208ff */
[----:B------:R-:W-:Y:S01]  /*ccf0*/  IMAD.U32 R6, RZ, RZ, UR6 ;  /* 0x00000006ff067e24 */ /* 0x000fe2000f8e00ff */
[----:B------:R-:W-:Y:S01]  /*cd00*/  @!PT LDS RZ, [RZ] ;  /* 0x00000000fffff984 */ /* 0x000fe20000000800 */
[----:B------:R-:W-:Y:S01]  /*cd10*/  @!PT LDS RZ, [RZ] ;  /* 0x00000000fffff984 */ /* 0x000fe20000000800 */
[----:B------:R-:W-:Y:S01]  /*cd20*/  @!PT LDS RZ, [RZ] ;  /* 0x00000000fffff984 */ /* 0x000fe20000000800 */
[----:B------:R-:W-:Y:S01]  /*cd30*/  @!P0 LDGSTS.E.BYPASS.LTC128B.128 [R246+0x8800], desc[UR20][R20.64] ;  /* 0x0880000014f68fae */ /* 0x000fe2000b981a14 */
[----:B------:R-:W-:-:S02]  /*cd40*/  @!P0 IMAD R0, R0, 0x30, RZ ;  /* 0x0000003000008824 */ /* 0x000fc400078e02ff */
[----:B------:R-:W-:Y:S01]  /*cd50*/  IMAD.U32 R2, RZ, RZ, UR8 ;  /* 0x00000008ff027e24 */ /* 0x000fe2000f8e00ff */
[----:B------:R-:W-:Y:S01]  /*cd60*/  @P0 STS.128 [R246+0x9000], RZ ;  /* 0x009000fff6000388 */ /* 0x000fe20000000c00 */
[----:B------:R-:W-:Y:S01]  /*cd70*/  IMAD.U32 R10, RZ, RZ, UR8 ;  /* 0x00000008ff0a7e24 */ /* 0x000fe2000f8e00ff */
[----:B------:R-:W-:Y:S01]  /*cd80*/  @!P0 IADD3 R0, PT, PT, R0, R9, RZ ;  /* 0x0000000900008210 */ /* 0x000fe20007ffe0ff */
        /* <DEDUP_REMOVED lines=9> */
[----:B------:R-:W-:-:S03]  /*ce20*/  @!P0 IMAD.WIDE.U32 R6, R2, 0x50, R6 ;  /* 0x0000005002068825 */ /* 0x000fc600078e0006 */
[----:B------:R-:W-:Y:S01]  /*ce30*/  @!PT LDS RZ, [RZ] ;  /* 0x00000000fffff984 */ /* 0x000fe20000000800 */
[----:B------:R-:W-:Y:S01]  /*ce40*/  @!PT LDS RZ, [RZ] ;  /* 0x00000000fffff984 */ /* 0x000fe20000000800 */
[----:B------:R-:W-:Y:S01]  /*ce50*/  @!PT LDS RZ, [RZ] ;  /* 0x00000000fffff984 */ /* 0x000fe20000000800 */
[----:B------:R-:W-:Y:S01]  /*ce60*/  @!P0 LDGSTS.E.BYPASS.LTC128B.128 [R246+0x9800], desc[UR20][R14.64] ;  /* 0x098000000ef68fae */ /* 0x000fe2000b981a14 */
[----:B------:R-:W-:Y:S01]  /*ce70*/  @!P0 IMAD.WIDE.U32 R4, R10, 0x60, R4 ;  /* 0x000000600a048825 */ /* 0x000fe200078e0004 */
[----:B------:R-:W-:Y:S02]  /*ce80*/  @!P0 LEA R12, P4, R6, R227, 0x1 ;  /* 0x000000e3060c8211 */ /* 0x000fe400078808ff */
[----:B------:R-:W-:Y:S01]  /*ce90*/  @P0 STS.128 [R246+0xa000], RZ ;  /* 0x00a000fff6000388 */ /* 0x000fe20000000c00 */
[----:B------:R-:W-:Y:S02]  /*cea0*/  IMAD.U32 R0, RZ, RZ, UR9 ;  /* 0x00000009ff007e24 */ /* 0x000fe4000f8e00ff */
[----:B------:R-:W-:Y:S01]  /*ceb0*/  IMAD.U32 R2, RZ, RZ, UR6 ;  /* 0x00000006ff027e24 */ /* 0x000fe2000f8e00ff */
[----:B------:R-:W-:Y:S01]  /*cec0*/  @!PT LDS RZ, [RZ] ;  /* 0x00000000fffff984 */ /* 0x000fe20000000800 */
[----:B------:R-:W-:Y:S01]  /*ced0*/  @!PT LDS RZ, [RZ] ;  /* 0x00000000fffff984 */ /* 0x000fe20000000800 */
[----:B------:R-:W-:Y:S01]  /*cee0*/  @!PT LDS RZ, [RZ] ;  /* 0x00000000fffff984 */ /* 0x000fe20000000800 */
[----:B------:R-:W-:Y:S01]  /*cef0*/  @!P0 LDGSTS.E.BYPASS.LTC128B.128 [R246+0xa000], desc[UR20][R16.64] ;  /* 0x0a00000010f68fae */ /* 0x000fe2000b981a14 */
[----:B------:R-:W-:Y:S01]  /*cf00*/  @!P0 IMAD R10, R9, 0x50, RZ ;  /* 0x00000050090a8824 */ /* 0x000fe200078e02ff */
[----:B------:R-:W2:Y:S01]  /*cf10*/  LDCU UR6, c[0x0][0x50c] ;  /* 0x0000a180ff0677ac */ /* 0x000ea20008000800 */
[----:B------:R-:W-:Y:S01]  /*cf20*/  @!P0 IMAD R9, R8, 0x60, RZ ;  /* 0x0000006008098824 */ /* 0x000fe200078e02ff */
[----:B------:R-:W-:Y:S01]  /*cf30*/  @P0 STS.128 [R246+0xa800], RZ ;  /* 0x00a800fff6000388 */ /* 0x000fe20000000c00 */
[----:B------:R-:W-:-:S02]  /*cf40*/  @!P0 IMAD R8, R0, 0x70, RZ ;  /* 0x0000007000088824 */ /* 0x000fc400078e02ff */
        /* <DEDUP_REMOVED lines=15> */
[----:B-1----:R-:W-:Y:S02]  /*d040*/  SEL R136, R228, 0xffffffe0, !P6 ;  /* 0xffffffe0e4887807 */ /* 0x002fe40007000000 */
        /* <DEDUP_REMOVED lines=14> */
[----:B------:R-:W-:Y:S04]  /*d130*/  LDSM.16.M88.4 R48, [R200+0x5800] ;  /* 0x00580000c830783b */ /* 0x000fe80000000200 */
[----:B------:R-:W-:Y:S04]  /*d140*/  LDSM.16.M88.4 R44, [R200+0x6000] ;  /* 0x00600000c82c783b */ /* 0x000fe80000000200 */
[----:B------:R-:W-:Y:S04]  /*d150*/  LDSM.16.M88.4 R40, [R200+0x6800] ;  /* 0x00680000c828783b */ /* 0x000fe80000000200 */
[----:B-1----:R-:W1:Y:S04]  /*d160*/  LDSM.16.M88.4 R8, [R236+0x2000] ;  /* 0x00200000ec08783b */ /* 0x002e680000000200 */
[----:B------:R-:W3:Y:S04]  /*d170*/  LDSM.16.M88.4 R36, [R200+0x7000] ;  /* 0x00700000c824783b */ /* 0x000ee80000000200 */
[----:B------:R-:W4:Y:S04]  /*d180*/  LDSM.16.M88.4 R32, [R200+0x7800] ;  /* 0x00780000c820783b */ /* 0x000f280000000200 */
[----:B------:R-:W-:Y:S04]  /*d190*/  LDSM.16.M88.4 R4, [R2+0x2000] ;  /* 0x002000000204783b */ /* 0x000fe80000000200 */
[----:B------:R-:W2:Y:S04]  /*d1a0*/  LDSM.16.M88.4 R24, [R0+0x4800] ;  /* 0x004800000018783b */ /* 0x000ea80000000200 */
[----:B------:R-:W2:Y:S04]  /*d1b0*/  LDSM.16.M88.4 R28, [R0+0x4000] ;  /* 0x00400000001c783b */ /* 0x000ea80000000200 */
[----:B------:R-:W-:Y:S04]  /*d1c0*/  LDSM.16.M88.4 R20, [R0+0x5000] ;  /* 0x005000000014783b */ /* 0x000fe80000000200 */
[----:B------:R-:W-:Y:S04]  /*d1d0*/  LDSM.16.M88.4 R72, [R0+0x7800] ;  /* 0x007800000048783b */ /* 0x000fe80000000200 */
[----:B------:R-:W-:Y:S04]  /*d1e0*/  LDSM.16.M88.4 R16, [R0+0x5800] ;  /* 0x005800000010783b */ /* 0x000fe80000000200 */
[----:B------:R-:W-:Y:S01]  /*d1f0*/  LDSM.16.M88.4 R64, [R0+0x6000] ;  /* 0x006000000040783b */ /* 0x000fe20000000200 */
[C---:B-1----:R-:W-:Y:S03]  /*d200*/  HMMA.16816.F32.BF16 R96, R8.reuse, R56, RZ ;  /* 0x000000380860723c */ /* 0x042fe600000418ff */
[----:B------:R-:W-:Y:S04]  /*d210*/  LDSM.16.M88.4 R84, [R0+0x6800] ;  /* 0x006800000054783b */ /* 0x000fe80000000200 */
[----:B------:R-:W-:Y:S01]  /*d220*/  LDSM.16.M88.4 R76, [R0+0x7000] ;  /* 0x00700000004c783b */ /* 0x000fe20000000200 */
[C---:B------:R-:W-:Y:S03]  /*d230*/  HMMA.16816.F32.BF16 R100, R8.reuse, R60, RZ ;  /* 0x0000003c0864723c */ /* 0x040fe600000418ff */
[----:B------:R-:W1:Y:S04]  /*d240*/  LDSM.16.M88.4 R12, [R236] ;  /* 0x00000000ec0c783b */ /* 0x000e680000000200 */
[----:B------:R-:W0:Y:S01]  /*d250*/  LDGDEPBAR ;  /* 0x00000000000079af */ /* 0x000e220000000000 */
[C---:B------:R-:W-:Y:S08]  /*d260*/  HMMA.16816.F32.BF16 R92, R8.reuse, R52, RZ ;  /* 0x00000034085c723c */ /* 0x040ff000000418ff */
[C---:B------:R-:W-:Y:S08]  /*d270*/  HMMA.16816.F32.BF16 R212, R8.reuse, R48, RZ ;  /* 0x0000003008d4723c */ /* 0x040ff000000418ff */
[C---:B------:R-:W-:Y:S08]  /*d280*/  HMMA.16816.F32.BF16 R128, R8.reuse, R44, RZ ;  /* 0x0000002c0880723c */ /* 0x040ff000000418ff */
[C---:B------:R-:W-:Y:S08]  /*d290*/  HMMA.16816.F32.BF16 R120, R8.reuse, R40, RZ ;  /* 0x000000280878723c */ /* 0x040ff000000418ff */
[C---:B---3--:R-:W-:Y:S08]  /*d2a0*/  HMMA.16816.F32.BF16 R112, R8.reuse, R36, RZ ;  /* 0x000000240870723c */ /* 0x048ff000000418ff */
[C---:B----4-:R-:W-:Y:S08]  /*d2b0*/  HMMA.16816.F32.BF16 R104, R8.reuse, R32, RZ ;  /* 0x000000200868723c */ /* 0x050ff000000418ff */
        /* <DEDUP_REMOVED lines=8> */
[C---:B--2---:R-:W-:Y:S08]  /*d340*/  HMMA.16816.F32.BF16 R8, R4.reuse, R24, R96 ;  /* 0x000000180408723c */ /* 0x044ff00000041860 */
[----:B------:R-:W-:Y:S08]  /*d350*/  HMMA.16816.F32.BF16 R80, R4, R28, R100 ;  /* 0x0000001c0450723c */ /* 0x000ff00000041864 */
[----:B-1----:R-:W-:Y:S03]  /*d360*/  HMMA.16816.F32.BF16 R100, R12, R42, RZ ;  /* 0x0000002a0c64723c */ /* 0x002fe600000418ff */
[----:B------:R-:W-:-:S02]  /*d370*/  IMAD.MOV.U32 R97, RZ, RZ, R8 ;  /* 0x000000ffff617224 */ /* 0x000fc400078e0008 */
[----:B------:R-:W-:Y:S02]  /*d380*/  IMAD.MOV.U32 R96, RZ, RZ, R9 ;  /* 0x000000ffff607224 */ /* 0x000fe400078e0009 */
[----:B------:R-:W-:Y:S02]  /*d390*/  IMAD.MOV.U32 R0, RZ, RZ, R10 ;  /* 0x000000ffff007224 */ /* 0x000fe400078e000a */
[----:B------:R-:W-:Y:S02]  /*d3a0*/  IMAD.MOV.U32 R238, RZ, RZ, R11 ;  /* 0x000000ffffee7224 */ /* 0x000fe400078e000b */
[----:B------:R-:W-:Y:S01]  /*d3b0*/  HMMA.16816.F32.BF16 R8, R4, R20, R92 ;  /* 0x000000140408723c */ /* 0x000fe2000004185c */
[----:B------:R-:W-:Y:S01]  /*d3c0*/  IMAD.MOV.U32 R71, RZ, RZ, R81 ;  /* 0x000000ffff477224 */ /* 0x000fe200078e0051 */
[----:B------:R-:W-:Y:S01]  /*d3d0*/  MOV R69, R83 ;  /* 0x0000005300457202 */ /* 0x000fe20000000f00 */
[----:B------:R-:W-:Y:S02]  /*d3e0*/  IMAD.MOV.U32 R70, RZ, RZ, R82 ;  /* 0x000000ffff467224 */ /* 0x000fe400078e0052 */
[----:B------:R-:W-:-:S03]  /*d3f0*/  IMAD.MOV.U32 R68, RZ, RZ, R80 ;  /* 0x000000ffff447224 */ /* 0x000fc600078e0050 */
[C---:B------:R-:W-:Y:S08]  /*d400*/  HMMA.16816.F32.BF16 R92, R4.reuse, R72, R104 ;  /* 0x00000048045c723c */ /* 0x040ff00000041868 */
[----:B------:R-:W-:Y:S01]  /*d410*/  HMMA.16816.F32.BF16 R80, R4, R16, R212 ;  /* 0x000000100450723c */ /* 0x000fe200000418d4 */
[----:B------:R-:W-:Y:S02]  /*d420*/  IMAD.MOV.U32 R215, RZ, RZ, R96 ;  /* 0x000000ffffd77224 */ /* 0x000fe400078e0060 */
[----:B------:R-:W-:-:S02]  /*d430*/  IMAD.MOV.U32 R231, RZ, RZ, R8 ;  /* 0x000000ffffe77224 */ /* 0x000fc400078e0008 */
[----:B------:R-:W-:Y:S02]  /*d440*/  IMAD.MOV.U32 R230, RZ, RZ, R9 ;  /* 0x000000ffffe67224 */ /* 0x000fe400078e0009 */
[----:B------:R-:W-:Y:S02]  /*d450*/  IMAD.MOV.U32 R229, RZ, RZ, R10 ;  /* 0x000000ffffe57224 */ /* 0x000fe400078e000a */
[----:B------:R-:W-:Y:S02]  /*d460*/  IMAD.MOV.U32 R228, RZ, RZ, R11 ;  /* 0x000000ffffe47224 */ /* 0x000fe400078e000b */
[----:B------:R-:W-:Y:S01]  /*d470*/  IMAD.MOV.U32 R227, RZ, RZ, R92 ;  /* 0x000000ffffe37224 */ /* 0x000fe200078e005c */
[----:B------:R-:W1:Y:S01]  /*d480*/  LDSM.16.M88.4 R8, [R2] ;  /* 0x000000000208783b */ /* 0x000e620000000200 */
[----:B------:R-:W-:Y:S02]  /*d490*/  IMAD.MOV.U32 R226, RZ, RZ, R93 ;  /* 0x000000ffffe27224 */ /* 0x000fe400078e005d */
[----:B------:R-:W-:-:S02]  /*d4a0*/  IMAD.MOV.U32 R225, RZ, RZ, R94 ;  /* 0x000000ffffe17224 */ /* 0x000fc400078e005e */
[----:B------:R-:W-:Y:S02]  /*d4b0*/  IMAD.MOV.U32 R224, RZ, RZ, R95 ;  /* 0x000000ffffe07224 */ /* 0x000fe400078e005f */
[----:B------:R-:W-:Y:S01]  /*d4c0*/  HMMA.16816.F32.BF16 R92, R4, R22, R200 ;  /* 0x00000016045c723c */ /* 0x000fe200000418c8 */
[----:B------:R-:W-:Y:S01]  /*d4d0*/  IMAD.MOV.U32 R223, RZ, RZ, R80 ;  /* 0x000000ffffdf7224 */ /* 0x000fe200078e0050 */
[----:B------:R-:W-:Y:S01]  /*d4e0*/  MOV R222, R81 ;  /* 0x0000005100de7202 */ /* 0x000fe20000000f00 */
[----:B------:R-:W-:Y:S02]  /*d4f0*/  IMAD.MOV.U32 R221, RZ, RZ, R82 ;  /* 0x000000ffffdd7224 */ /* 0x000fe400078e0052 */
[----:B------:R-:W-:-:S03]  /*d500*/  IMAD.MOV.U32 R220, RZ, RZ, R83 ;  /* 0x000000ffffdc7224 */ /* 0x000fc600078e0053 */
[C---:B------:R-:W-:Y:S08]  /*d510*/  HMMA.16816.F32.BF16 R80, R4.reuse, R64, R128 ;  /* 0x000000400450723c */ /* 0x040ff00000041880 */
[----:B------:R-:W-:Y:S03]  /*d520*/  HMMA.16816.F32.BF16 R128, R4, R26, R204 ;  /* 0x0000001a0480723c */ /* 0x000fe600000418cc */
        /* <DEDUP_REMOVED lines=9> */
[----:B------:R-:W-:Y:S01]  /*d5c0*/  HMMA.16816.F32.BF16 R80, R4, R84, R120 ;  /* 0x000000540450723c */ /* 0x000fe20000041878 */
[----:B------:R-:W-:Y:S02]  /*d5d0*/  IMAD.MOV.U32 R135, RZ, RZ, R97 ;  /* 0x000000ffff877224 */ /* 0x000fe400078e0061 */
[----:B------:R-:W-:Y:S02]  /*d5e0*/  IMAD.MOV.U32 R134, RZ, RZ, R0 ;  /* 0x000000ffff867224 */ /* 0x000fe400078e0000 */
[----:B------:R-:W-:-:S03]  /*d5f0*/  IMAD.MOV.U32 R0, RZ, RZ, R219 ;  /* 0x000000ffff007224 */ /* 0x000fc600078e00db */
[----:B------:R-:W-:Y:S02]  /*d600*/  HMMA.16816.F32.BF16 R96, R12, R60, RZ ;  /* 0x0000003c0c60723c */ /* 0x000fe400000418ff */
[----:B------:R-:W-:Y:S01]  /*d610*/  MOV R251, R92 ;  /* 0x0000005c00fb7202 */ /* 0x000fe20000000f00 */
[----:B------:R-:W-:Y:S01]  /*d620*/  IMAD.MOV.U32 R248, RZ, RZ, R93 ;  /* 0x000000fffff87224 */ /* 0x000fe200078e005d */
[----:B------:R-:W-:Y:S01]  /*d630*/  IADD3 R0, PT, PT, R236, R0, RZ ;  /* 0x00000000ec007210 */ /* 0x000fe20007ffe0ff */
[----:B------:R-:W-:Y:S02]  /*d640*/  IMAD.MOV.U32 R245, RZ, RZ, R94 ;  /* 0x000000fffff57224 */ /* 0x000fe400078e005e */
[----:B------:R-:W-:Y:S02]  /*d650*/  IMAD.MOV.U32 R242, RZ, RZ, R95 ;  /* 0x000000fffff27224 */ /* 0x000fe400078e005f */
[----:B------:R-:W-:Y:S02]  /*d660*/  HMMA.16816.F32.BF16 R92, R4, R66, R124 ;  /* 0x00000042045c723c */ /* 0x000fe4000004187c */
[----:B------:R-:W-:-:S02]  /*d670*/  IMAD.MOV.U32 R214, RZ, RZ, R81 ;  /* 0x000000ffffd67224 */ /* 0x000fc400078e0051 */
[----:B------:R-:W-:Y:S02]  /*d680*/  IMAD.MOV.U32 R213, RZ, RZ, R82 ;  /* 0x000000ffffd57224 */ /* 0x000fe400078e0052 */
[----:B------:R-:W-:Y:S02]  /*d690*/  IMAD.MOV.U32 R212, RZ, RZ, R83 ;  /* 0x000000ffffd47224 */ /* 0x000fe400078e0053 */
[----:B------:R-:W-:Y:S02]  /*d6a0*/  IMAD.MOV.U32 R123, RZ, RZ, R80 ;  /* 0x000000ffff7b7224 */ /* 0x000fe400078e0050 */
[C---:B------:R-:W-:Y:S08]  /*d6b0*/  HMMA.16816.F32.BF16 R80, R4.reuse, R76, R112 ;  /* 0x0000004c0450723c */ /* 0x040ff00000041870 */
[----:B------:R-:W-:Y:S01]  /*d6c0*/  HMMA.16816.F32.BF16 R112, R4, R30, R208 ;  /* 0x0000001e0470723c */ /* 0x000fe200000418d0 */
[----:B------:R-:W-:-:S02]  /*d6d0*/  IMAD.MOV.U32 R126, RZ, RZ, R92 ;  /* 0x000000ffff7e7224 */ /* 0x000fc400078e005c */
[----:B------:R-:W-:Y:S02]  /*d6e0*/  IMAD.MOV.U32 R125, RZ, RZ, R93 ;  /* 0x000000ffff7d7224 */ /* 0x000fe400078e005d */
[----:B------:R-:W-:Y:S02]  /*d6f0*/  IMAD.MOV.U32 R124, RZ, RZ, R94 ;  /* 0x000000ffff7c7224 */ /* 0x000fe400078e005e */
[----:B------:R-:W-:Y:S01]  /*d700*/  IMAD.MOV.U32 R252, RZ, RZ, R95 ;  /* 0x000000fffffc7224 */ /* 0x000fe200078e005f */
[----:B-1----:R-:W-:Y:S03]  /*d710*/  HMMA.16816.F32.BF16 R104, R8, R28, R96 ;  /* 0x0000001c0868723c */ /* 0x002fe60000041860 */
[----:B------:R-:W-:Y:S01]  /*d720*/  IMAD.MOV.U32 R120, RZ, RZ, R83 ;  /* 0x000000ffff787224 */ /* 0x000fe200078e0053 */
[----:B------:R-:W-:Y:S01]  /*d730*/  MOV R121, R82 ;  /* 0x0000005200797202 */ /* 0x000fe20000000f00 */
[----:B------:R-:W-:-:S02]  /*d740*/  IMAD.MOV.U32 R122, RZ, RZ, R81 ;  /* 0x000000ffff7a7224 */ /* 0x000fc400078e0051 */
[----:B------:R-:W-:Y:S01]  /*d750*/  IMAD.MOV.U32 R83, RZ, RZ, R80 ;  /* 0x000000ffff537224 */ /* 0x000fe200078e0050 */
[----:B------:R-:W-:Y:S08]  /*d760*/  HMMA.16816.F32.BF16 R92, R4, R86, R116 ;  /* 0x00000056045c723c */ /* 0x000ff00000041874 */
[----:B------:R-:W-:Y:S11]  /*d770*/  HMMA.16816.F32.BF16 R96, R12, R54, RZ ;  /* 0x000000360c60723c */ /* 0x000ff600000418ff */
[----:B------:R-:W-:-:S02]  /*d780*/  IMAD.MOV.U32 R119, RZ, RZ, R92 ;  /* 0x000000ffff777224 */ /* 0x000fc400078e005c */
[----:B------:R-:W-:Y:S02]  /*d790*/  IMAD.MOV.U32 R118, RZ, RZ, R93 ;  /* 0x000000ffff767224 */ /* 0x000fe400078e005d */
[----:B------:R-:W-:Y:S02]  /*d7a0*/  IMAD.MOV.U32 R117, RZ, RZ, R94 ;  /* 0x000000ffff757224 */ /* 0x000fe400078e005e */
[----:B------:R-:W-:Y:S02]  /*d7b0*/  IMAD.MOV.U32 R116, RZ, RZ, R95 ;  /* 0x000000ffff747224 */ /* 0x000fe400078e005f */
[C---:B------:R-:W-:Y:S08]  /*d7c0*/  HMMA.16816.F32.BF16 R92, R4.reuse, R78, R108 ;  /* 0x0000004e045c723c */ /* 0x040ff0000004186c */
[----:B------:R-:W-:Y:S08]  /*d7d0*/  HMMA.16816.F32.BF16 R4, R4, R74, R88 ;  /* 0x0000004a0404723c */ /* 0x000ff00000041858 */
[----:B------:R-:W-:Y:S03]  /*d7e0*/  HMMA.16816.F32.BF16 R88, R12, R52, RZ ;  /* 0x000000340c58723c */ /* 0x000fe600000418ff */
[----:B------:R-:W-:Y:S01]  /*d7f0*/  MOV R3, R92 ;  /* 0x0000005c00037202 */ /* 0x000fe20000000f00 */
[----:B------:R-:W-:-:S02]  /*d800*/  IMAD.MOV.U32 R2, RZ, RZ, R93 ;  /* 0x000000ffff027224 */ /* 0x000fc400078e005d */
[----:B------:R-:W-:Y:S01]  /*d810*/  IMAD.MOV.U32 R133, RZ, RZ, R94 ;  /* 0x000000ffff857224 */ /* 0x000fe200078e005e */
[----:B------:R-:W-:Y:S01]  /*d820*/  MOV R28, R3 ;  /* 0x00000003001c7202 */ /* 0x000fe20000000f00 */
        /* <DEDUP_REMOVED lines=8> */
[----:B------:R-:W-:Y:S08]  /*d8b0*/  HMMA.16816.F32.BF16 R4, R12, R48, RZ ;  /* 0x000000300c04723c */ /* 0x000ff000000418ff */
[----:B------:R-:W-:Y:S01]  /*d8c0*/  HMMA.16816.F32.BF16 R208, R8, R20, R88 ;  /* 0x0000001408d0723c */ /* 0x000fe20000041858 */
[----:B------:R-:W-:Y:S02]  /*d8d0*/  IMAD.MOV.U32 R20, RZ, RZ, R83 ;  /* 0x000000ffff147224 */ /* 0x000fe400078e0053 */
[----:B------:R-:W-:-:S05]  /*d8e0*/  IMAD.MOV.U32 R21, RZ, RZ, R80 ;  /* 0x000000ffff157224 */ /* 0x000fca00078e0050 */
[----:B------:R-:W-:Y:S01]  /*d8f0*/  HMMA.16816.F32.BF16 R108, R8, R24, R92 ;  /* 0x00000018086c723c */ /* 0x000fe2000004185c */
[----:B------:R-:W-:Y:S02]  /*d900*/  IMAD.MOV.U32 R24, RZ, RZ, R82 ;  /* 0x000000ffff187224 */ /* 0x000fe400078e0052 */
[----:B------:R-:W-:-:S05]  /*d910*/  IMAD.MOV.U32 R25, RZ, RZ, R81 ;  /* 0x000000ffff197224 */ /* 0x000fca00078e0051 */
[C---:B------:R-:W-:Y:S08]  /*d920*/  HMMA.16816.F32.BF16 R92, R12.reuse, R58, RZ ;  /* 0x0000003a0c5c723c */ /* 0x040ff000000418ff */
[----:B------:R-:W-:Y:S08]  /*d930*/  HMMA.16816.F32.BF16 R56, R12, R40, RZ ;  /* 0x000000280c38723c */ /* 0x000ff000000418ff */
[----:B------:R-:W-:Y:S01]  /*d940*/  HMMA.16816.F32.BF16 R4, R8, R16, R4 ;  /* 0x000000100804723c */ /* 0x000fe20000041804 */
[----:B------:R-:W-:-:S02]  /*d950*/  IMAD.MOV.U32 R16, RZ, RZ, R121 ;  /* 0x000000ffff107224 */ /* 0x000fc400078e0079 */
[----:B------:R-:W-:-:S05]  /*d960*/  IMAD.MOV.U32 R17, RZ, RZ, R120 ;  /* 0x000000ffff117224 */ /* 0x000fca00078e0078 */
[----:B------:R-:W-:Y:S08]  /*d970*/  HMMA.16816.F32.BF16 R88, R12, R62, RZ ;  /* 0x0000003e0c58723c */ /* 0x000ff000000418ff */
[----:B------:R-:W-:Y:S01]  /*d980*/  HMMA.16816.F32.BF16 R56, R8, R84, R56 ;  /* 0x000000540838723c */ /* 0x000fe20000041838 */
[----:B------:R-:W-:Y:S02]  /*d990*/  IMAD.MOV.U32 R84, RZ, RZ, R227 ;  /* 0x000000ffff547224 */ /* 0x000fe400078e00e3 */
[----:B------:R-:W-:-:S02]  /*d9a0*/  IMAD.MOV.U32 R138, RZ, RZ, R4 ;  /* 0x000000ffff8a7224 */ /* 0x000fc400078e0004 */
[----:B------:R-:W-:Y:S02]  /*d9b0*/  IMAD.MOV.U32 R137, RZ, RZ, R5 ;  /* 0x000000ffff897224 */ /* 0x000fe400078e0005 */
[----:B------:R-:W-:Y:S01]  /*d9c0*/  IMAD.MOV.U32 R3, RZ, RZ, R6 ;  /* 0x000000ffff037224 */ /* 0x000fe200078e0006 */
[----:B------:R-:W-:Y:S01]  /*d9d0*/  HMMA.16816.F32.BF16 R60, R12, R44, RZ ;  /* 0x0000002c0c3c723c */ /* 0x000fe200000418ff */
[----:B------:R-:W-:Y:S02]  /*d9e0*/  IMAD.MOV.U32 R2, RZ, RZ, R7 ;  /* 0x000000ffff027224 */ /* 0x000fe400078e0007 */
[----:B------:R-:W-:-:S05]  /*d9f0*/  IMAD.MOV.U32 R85, RZ, RZ, R226 ;  /* 0x000000ffff557224 */ /* 0x000fca00078e00e2 */
[C---:B------:R-:W-:Y:S03]  /*da00*/  HMMA.16816.F32.BF16 R4, R12.reuse, R32, RZ ;  /* 0x000000200c04723c */ /* 0x040fe600000418ff */
[----:B------:R-:W-:Y:S02]  /*da10*/  IMAD.MOV.U32 R218, RZ, RZ, R58 ;  /* 0x000000ffffda7224 */ /* 0x000fe400078e003a */
[----:B------:R-:W-:Y:S02]  /*da20*/  IMAD.MOV.U32 R58, RZ, RZ, R28 ;  /* 0x000000ffff3a7224 */ /* 0x000fe400078e001c */
[----:B------:R-:W-:Y:S01]  /*da30*/  IMAD.MOV.U32 R217, RZ, RZ, R59 ;  /* 0x000000ffffd97224 */ /* 0x000fe200078e003b */
[----:B------:R-:W-:Y:S01]  /*da40*/  HMMA.16816.F32.BF16 R48, R12, R50, RZ ;  /* 0x000000320c30723c */ /* 0x000fe200000418ff */
[----:B------:R-:W-:Y:S02]  /*da50*/  IMAD.MOV.U32 R235, RZ, RZ, R56 ;  /* 0x000000ffffeb7224 */ /* 0x000fe400078e0038 */
[----:B------:R-:W-:-:S02]  /*da60*/  IMAD.MOV.U32 R219, RZ, RZ, R57 ;  /* 0x000000ffffdb7224 */ /* 0x000fc400078e0039 */
[----:B------:R-:W-:-:S03]  /*da70*/  IMAD.MOV.U32 R59, RZ, RZ, R29 ;  /* 0x000000ffff3b7224 */ /* 0x000fc600078e001d */
[C---:B------:R-:W-:Y:S08]  /*da80*/  HMMA.16816.F32.BF16 R40, R12.reuse, R38, RZ ;  /* 0x000000260c28723c */ /* 0x040ff000000418ff */
[C---:B------:R-:W-:Y:S08]  /*da90*/  HMMA.16816.F32.BF16 R44, R12.reuse, R46, RZ ;  /* 0x0000002e0c2c723c */ /* 0x040ff000000418ff */
[----:B------:R-:W-:Y:S01]  /*daa0*/  HMMA.16816.F32.BF16 R36, R12, R34, RZ ;  /* 0x000000220c24723c */ /* 0x000fe200000418ff */
[----:B------:R-:W-:Y:S01]  /*dab0*/  IMAD.MOV.U32 R12, RZ, RZ, R214 ;  /* 0x000000ffff0c7224 */ /* 0x000fe200078e00d6 */
[----:B------:R-:W-:Y:S01]  /*dac0*/  MOV R14, R123 ;  /* 0x0000007b000e7202 */ /* 0x000fe20000000f00 */
[----:B------:R-:W-:-:S02]  /*dad0*/  IMAD.MOV.U32 R13, RZ, RZ, R213 ;  /* 0x000000ffff0d7224 */ /* 0x000fc400078e00d5 */
[----:B------:R-:W-:Y:S02]  /*dae0*/  IMAD.MOV.U32 R15, RZ, RZ, R122 ;  /* 0x000000ffff0f7224 */ /* 0x000fe400078e007a */
[----:B------:R-:W-:Y:S01]  /*daf0*/  IMAD.MOV.U32 R213, RZ, RZ, R71 ;  /* 0x000000ffffd57224 */ /* 0x000fe200078e0047 */
[C---:B------:R-:W-:Y:S01]  /*db00*/  HMMA.16816.F32.BF16 R200, R8.reuse, R64, R60 ;  /* 0x0000004008c8723c */ /* 0x040fe2000004183c */
        /* <DEDUP_REMOVED lines=11> */
[----:B------:R-:W-:Y:S01]  /*dbc0*/  IMAD.MOV.U32 R117, RZ, RZ, R135 ;  /* 0x000000ffff757224 */ /* 0x000fe200078e0087 */
[----:B------:R-:W-:Y:S01]  /*dbd0*/  MOV R53, R15 ;  /* 0x0000000f00357202 */ /* 0x000fe20000000f00 */
        /* <DEDUP_REMOVED lines=9> */
[----:B------:R-:W-:Y:S01]  /*dc70*/  IMAD.MOV.U32 R54, RZ, RZ, R16 ;  /* 0x000000ffff367224 */ /* 0x000fe200078e0010 */
[----:B------:R-:W-:Y:S01]  /*dc80*/  LDSM.16.M88.4 R4, [R0+0x2000] ;  /* 0x002000000004783b */ /* 0x000fe20000000200 */
[----:B------:R-:W-:-:S02]  /*dc90*/  IMAD.MOV.U32 R55, RZ, RZ, R17 ;  /* 0x000000ffff377224 */ /* 0x000fc400078e0011 */
[----:B------:R-:W-:Y:S01]  /*dca0*/  IMAD.MOV.U32 R52, RZ, RZ, R20 ;  /* 0x000000ffff347224 */ /* 0x000fe200078e0014 */
[----:B------:R-:W-:Y:S01]  /*dcb0*/  LDSM.16.M88.4 R12, [R0] ;  /* 0x00000000000c783b */ /* 0x000fe20000000200 */
[----:B------:R-:W-:Y:S01]  /*dcc0*/  IMAD.MOV.U32 R76, RZ, RZ, R21 ;  /* 0x000000ffff4c7224 */ /* 0x000fe200078e0015 */
[C---:B------:R-:W-:Y:S01]  /*dcd0*/  HMMA.16816.F32.BF16 R132, R8.reuse, R18, R48 ;  /* 0x000000120884723c */ /* 0x040fe20000041830 */
[----:B------:R-:W-:Y:S01]  /*dce0*/  IMAD.MOV.U32 R77, RZ, RZ, R24 ;  /* 0x000000ffff4d7224 */ /* 0x000fe200078e0018 */
[----:B------:R-:W1:Y:S01]  /*dcf0*/  LDSM.16.M88.4 R16, [R216+0x4800] ;  /* 0x00480000d810783b */ /* 0x000e620000000200 */
[----:B------:R-:W-:Y:S01]  /*dd00*/  IMAD.MOV.U32 R94, RZ, RZ, R25 ;  /* 0x000000ffff5e7224 */ /* 0x000fe200078e0019 */
[----:B------:R-:W-:Y:S01]  /*dd10*/  MOV R49, R118 ;  /* 0x0000007600317202 */ /* 0x000fe20000000f00 */
[----:B------:R-:W-:Y:S01]  /*dd20*/  IMAD.MOV.U32 R89, RZ, RZ, R59 ;  /* 0x000000ffff597224 */ /* 0x000fe200078e003b */
[----:B------:R-:W-:Y:S01]  /*dd30*/  LDSM.16.M88.4 R24, [R216+0x5000] ;  /* 0x00500000d818783b */ /* 0x000fe20000000200 */
[----:B------:R-:W-:Y:S01]  /*dd40*/  IMAD.MOV.U32 R90, RZ, RZ, R64 ;  /* 0x000000ffff5a7224 */ /* 0x000fe200078e0040 */
[----:B------:R-:W-:Y:S01]  /*dd50*/  HMMA.16816.F32.BF16 R120, R8, R22, R96 ;  /* 0x000000160878723c */ /* 0x000fe20000041860 */
[----:B------:R-:W-:Y:S01]  /*dd60*/  IMAD.MOV.U32 R91, RZ, RZ, R65 ;  /* 0x000000ffff5b7224 */ /* 0x000fe200078e0041 */
[----:B------:R-:W2:Y:S01]  /*dd70*/  LDSM.16.M88.4 R20, [R216+0x4000] ;  /* 0x00400000d814783b */ /* 0x000ea20000000200 */
[----:B------:R-:W-:-:S02]  /*dd80*/  IMAD.MOV.U32 R96, RZ, RZ, R60 ;  /* 0x000000ffff607224 */ /* 0x000fc400078e003c */
        /* <DEDUP_REMOVED lines=10> */
[----:B------:R-:W-:Y:S02]  /*de30*/  IMAD.MOV.U32 R118, RZ, RZ, R221 ;  /* 0x000000ffff767224 */ /* 0x000fe400078e00dd */
[----:B------:R-:W-:Y:S02]  /*de40*/  IMAD.MOV.U32 R119, RZ, RZ, R220 ;  /* 0x000000ffff777224 */ /* 0x000fe400078e00dc */
[----:B------:R-:W-:Y:S01]  /*de50*/  IMAD.MOV.U32 R95, RZ, RZ, R127 ;  /* 0x000000ffff5f7224 */ /* 0x000fe200078e007f */
[----:B------:R-:W-:Y:S01]  /*de60*/  HMMA.16816.F32.BF16 R220, R8, R74, R36 ;  /* 0x0000004a08dc723c */ /* 0x000fe20000041824 */
[----:B------:R-:W-:-:S02]  /*de70*/  IMAD.MOV.U32 R51, RZ, RZ, R238 ;  /* 0x000000ffff337224 */ /* 0x000fc400078e00ee */
[----:B------:R-:W-:Y:S01]  /*de80*/  IMAD.MOV.U32 R36, RZ, RZ, R59 ;  /* 0x000000ffff247224 */ /* 0x000fe200078e003b */
[----:B------:R-:W3:Y:S01]  /*de90*/  S2R R238, SR_TID.X ;  /* 0x0000000000ee7919 */ /* 0x000ee20000002100 */
[----:B------:R-:W-:Y:S02]  /*dea0*/  IMAD.MOV.U32 R37, RZ, RZ, R64 ;  /* 0x000000ffff257224 */ /* 0x000fe400078e0040 */
[----:B------:R-:W-:Y:S01]  /*deb0*/  IMAD.MOV.U32 R38, RZ, RZ, R65 ;  /* 0x000000ffff267224 */ /* 0x000fe200078e0041 */
[----:B-1----:R-:W-:Y:S01]  /*dec0*/  HMMA.16816.F32.BF16 R48, R4, R16, R48 ;  /* 0x000000100430723c */ /* 0x002fe20000041830 */
[----:B------:R-:W-:Y:S02]  /*ded0*/  IMAD.MOV.U32 R39, RZ, RZ, R60 ;  /* 0x000000ffff277224 */ /* 0x000fe400078e003c */
[----:B------:R-:W-:Y:S01]  /*dee0*/  IMAD.MOV.U32 R97, RZ, RZ, R61 ;  /* 0x000000ffff617224 */ /* 0x000fe200078e003d */
[----:B------:R-:W-:Y:S01]  /*def0*/  MOV R61, R126 ;  /* 0x0000007e003d7202 */ /* 0x000fe20000000f00 */
[----:B------:R-:W-:-:S02]  /*df00*/  IMAD.MOV.U32 R98, RZ, RZ, R62 ;  /* 0x000000ffff627224 */ /* 0x000fc400078e003e */
[----:B------:R-:W-:Y:S01]  /*df10*/  IMAD.MOV.U32 R99, RZ, RZ, R63 ;  /* 0x000000ffff637224 */ /* 0x000fe200078e003f */
[----:B--2---:R-:W-:Y:S01]  /*df20*/  HMMA.16816.F32.BF16 R212, R4, R20, R212 ;  /* 0x0000001404d4723c */ /* 0x004fe200000418d4 */
[----:B------:R-:W-:Y:S02]  /*df30*/  IMAD.MOV.U32 R72, RZ, RZ, R225 ;  /* 0x000000ffff487224 */ /* 0x000fe400078e00e1 */
[----:B------:R-:W-:Y:S02]  /*df40*/  IMAD.MOV.U32 R73, RZ, RZ, R224 ;  /* 0x000000ffff497224 */ /* 0x000fe400078e00e0 */
[----:B------:R-:W-:Y:S02]  /*df50*/  IMAD.MOV.U32 R62, RZ, RZ, R125 ;  /* 0x000000ffff3e7224 */ /* 0x000fe400078e007d */
[----:B------:R-:W-:Y:S01]  /*df60*/  IMAD.MOV.U32 R63, RZ, RZ, R124 ;  /* 0x000000ffff3f7224 */ /* 0x000fe200078e007c */
[----:B------:R-:W-:Y:S01]  /*df70*/  HMMA.16816.F32.BF16 R224, R8, R78, R40 ;  /* 0x0000004e08e0723c */ /* 0x000fe20000041828 */
[----:B------:R-:W-:Y:S01]  /*df80*/  IMAD.MOV.U32 R124, RZ, RZ, R207 ;  /* 0x000000ffff7c7224 */ /* 0x000fe200078e00cf */
[----:B------:R-:W-:Y:S01]  /*df90*/  MOV R79, R95 ;  /* 0x0000005f004f7202 */ /* 0x000fe20000000f00 */
[----:B------:R-:W-:-:S02]  /*dfa0*/  IMAD.MOV.U32 R125, RZ, RZ, R206 ;  /* 0x000000ffff7d7224 */ /* 0x000fc400078e00ce */
[----:B------:R-:W-:Y:S02]  /*dfb0*/  IMAD.MOV.U32 R126, RZ, RZ, R205 ;  /* 0x000000ffff7e7224 */ /* 0x000fe400078e00cd */
[----:B------:R-:W-:Y:S01]  /*dfc0*/  IMAD.MOV.U32 R127, RZ, RZ, R204 ;  /* 0x000000ffff7f7224 */ /* 0x000fe200078e00cc */
[----:B------:R-:W-:Y:S01]  /*dfd0*/  HMMA.16816.F32.BF16 R40, R12, R18, R28 ;  /* 0x000000120c28723c */ /* 0x000fe2000004181c */
[----:B------:R-:W-:Y:S01]  /*dfe0*/  IMAD.MOV.U32 R78, RZ, RZ, R94 ;  /* 0x000000ffff4e7224 */ /* 0x000fe200078e005e */
[----:B------:R-:W-:Y:S01]  /*dff0*/  LDSM.16.M88.4 R28, [R216+0x6800] ;  /* 0x00680000d81c783b */ /* 0x000fe20000000200 */
[----:B------:R-:W-:Y:S02]  /*e000*/  IMAD.MOV.U32 R92, RZ, RZ, R52 ;  /* 0x000000ffff5c7224 */ /* 0x000fe400078e0034 */
[----:B------:R-:W-:Y:S02]  /*e010*/  IMAD.MOV.U32 R93, RZ, RZ, R53 ;  /* 0x000000ffff5d7224 */ /* 0x000fe400078e0035 */
[----:B------:R-:W-:Y:S01]  /*e020*/  IMAD.MOV.U32 R94, RZ, RZ, R54 ;  /* 0x000000ffff5e7224 */ /* 0x000fe200078e0036 */
        /* <DEDUP_REMOVED lines=8> */
[----:B------:R-:W-:Y:S01]  /*e0b0*/  IMAD.MOV.U32 R87, RZ, RZ, R73 ;  /* 0x000000ffff577224 */ /* 0x000fe200078e0049 */
[----:B------:R-:W-:Y:S01]  /*e0c0*/  MOV R73, R62 ;  /* 0x0000003e00497202 */ /* 0x000fe20000000f00 */
[----:B------:R-:W-:Y:S02]  /*e0d0*/  IMAD.MOV.U32 R72, RZ, RZ, R61 ;  /* 0x000000ffff487224 */ /* 0x000fe400078e003d */
[----:B------:R-:W-:Y:S01]  /*e0e0*/  IMAD.MOV.U32 R74, RZ, RZ, R63 ;  /* 0x000000ffff4a7224 */ /* 0x000fe200078e003f */
[----:B------:R-:W-:Y:S01]  /*e0f0*/  HMMA.16816.F32.BF16 R44, R4, R18, R128 ;  /* 0x00000012042c723c */ /* 0x000fe20000041880 */
[----:B------:R-:W2:Y:S01]  /*e100*/  LDSM.16.M88.4 R16, [R216+0x5800] ;  /* 0x00580000d810783b */ /* 0x000ea20000000200 */
[----:B------:R-:W-:-:S06]  /*e110*/  IMAD.MOV.U32 R75, RZ, RZ, R252 ;  /* 0x000000ffff4b7224 */ /* 0x000fcc00078e00fc */
[----:B------:R-:W-:Y:S01]  /*e120*/  HMMA.16816.F32.BF16 R56, R12, R22, R32 ;  /* 0x000000160c38723c */ /* 0x000fe20000041820 */
[----:B------:R-:W-:Y:S07]  /*e130*/  LDSM.16.M88.4 R32, [R216+0x7800] ;  /* 0x00780000d820783b */ /* 0x000fee0000000200 */
[C---:B------:R-:W-:Y:S01]  /*e140*/  HMMA.16816.F32.BF16 R128, R4.reuse, R24, R36 ;  /* 0x000000180480723c */ /* 0x040fe20000041824 */
[----:B------:R-:W4:Y:S07]  /*e150*/  LDSM.16.M88.4 R36, [R216+0x7000] ;  /* 0x00700000d824783b */ /* 0x000f2e0000000200 */
        /* <DEDUP_REMOVED lines=11> */
[----:B-1----:R-:W-:Y:S01]  /*e210*/  HMMA.16816.F32.BF16 R108, R4, R8, R112 ;  /* 0x00000008046c723c */ /* 0x002fe20000041870 */
[----:B------:R-:W-:Y:S02]  /*e220*/  IMAD.MOV.U32 R20, RZ, RZ, R235 ;  /* 0x000000ffff147224 */ /* 0x000fe400078e00eb */
[----:B------:R-:W-:Y:S02]  /*e230*/  IMAD.MOV.U32 R22, RZ, RZ, R218 ;  /* 0x000000ffff167224 */ /* 0x000fe400078e00da */
[----:B------:R-:W-:-:S03]  /*e240*/  IMAD.MOV.U32 R23, RZ, RZ, R217 ;  /* 0x000000ffff177224 */ /* 0x000fc600078e00d9 */
[C---:B--2---:R-:W-:Y:S08]  /*e250*/  HMMA.16816.F32.BF16 R112, R4.reuse, R18, R104 ;  /* 0x000000120470723c */ /* 0x044ff00000041868 */
[C---:B------:R-:W-:Y:S08]  /*e260*/  HMMA.16816.F32.BF16 R116, R4.reuse, R16, R116 ;  /* 0x000000100474723c */ /* 0x040ff00000041874 */
[C---:B------:R-:W-:Y:S08]  /*e270*/  HMMA.16816.F32.BF16 R100, R4.reuse, R28, R100 ;  /* 0x0000001c0464723c */ /* 0x040ff00000041864 */
[C---:B----4-:R-:W-:Y:S08]  /*e280*/  HMMA.16816.F32.BF16 R92, R4.reuse, R36, R92 ;  /* 0x00000024045c723c */ /* 0x050ff0000004185c */
[C---:B------:R-:W-:Y:S08]  /*e290*/  HMMA.16816.F32.BF16 R84, R4.reuse, R32, R84 ;  /* 0x000000200454723c */ /* 0x040ff00000041854 */
[C---:B------:R-:W-:Y:S08]  /*e2a0*/  HMMA.16816.F32.BF16 R124, R4.reuse, R26, R124 ;  /* 0x0000001a047c723c */ /* 0x040ff0000004187c */
[C---:B------:R-:W-:Y:S08]  /*e2b0*/  HMMA.16816.F32.BF16 R104, R4.reuse, R10, R72 ;  /* 0x0000000a0468723c */ /* 0x040ff00000041848 */
        /* <DEDUP_REMOVED lines=8> */
[C---:B------:R-:W-:Y:S01]  /*e340*/  IMAD.IADD R2, R136.reuse, 0x1, R0 ;  /* 0x0000000188027824 */ /* 0x040fe200078e0200 */
[----:B------:R-:W-:-:S06]  /*e350*/  IADD3 R0, PT, PT, R136, R216, RZ ;  /* 0x000000d888007210 */ /* 0x000fcc0007ffe0ff */
[C---:B------:R-:W-:Y:S08]  /*e360*/  HMMA.16816.F32.BF16 R120, R12.reuse, R16, R4 ;  /* 0x000000100c78723c */ /* 0x040ff00000041804 */
[C---:B------:R-:W-:Y:S01]  /*e370*/  HMMA.16816.F32.BF16 R4, R12.reuse, R28, R20 ;  /* 0x0000001c0c04723c */ /* 0x040fe20000041814 */
[----:B------:R-:W-:Y:S07]  /*e380*/  LDSM.16.M88.4 R20, [R0+0x4000] ;  /* 0x004000000014783b */ /* 0x000fee0000000200 */
[C---:B------:R-:W-:Y:S08]  /*e390*/  HMMA.16816.F32.BF16 R208, R12.reuse, R24, R208 ;  /* 0x000000180cd0723c */ /* 0x040ff000000418d0 */
[----:B------:R-:W-:Y:S03]  /*e3a0*/  HMMA.16816.F32.BF16 R200, R12, R8, R200 ;  /* 0x000000080cc8723c */ /* 0x000fe600000418c8 */
[----:B------:R-:W-:-:S02]  /*e3b0*/  IMAD.MOV.U32 R26, RZ, RZ, R6 ;  /* 0x000000ffff1a7224 */ /* 0x000fc400078e0006 */
[----:B------:R-:W-:Y:S02]  /*e3c0*/  IMAD.MOV.U32 R25, RZ, RZ, R7 ;  /* 0x000000ffff197224 */ /* 0x000fe400078e0007 */
[----:B------:R-:W-:Y:S01]  /*e3d0*/  IMAD.MOV.U32 R24, RZ, RZ, R5 ;  /* 0x000000ffff187224 */ /* 0x000fe200078e0005 */
[C---:B------:R-:W-:Y:S01]  /*e3e0*/  HMMA.16816.F32.BF16 R204, R12.reuse, R10, R204 ;  /* 0x0000000a0ccc723c */ /* 0x040fe200000418cc */
[----:B------:R-:W-:Y:S01]  /*e3f0*/  IMAD.MOV.U32 R251, RZ, RZ, R4 ;  /* 0x000000fffffb7224 */ /* 0x000fe200078e0004 */
[----:B------:R-:W-:Y:S04]  /*e400*/  LDSM.16.M88.4 R8, [R2] ;  /* 0x000000000208783b */ /* 0x000fe80000000200 */
[----:B------:R-:W1:Y:S02]  /*e410*/  LDSM.16.M88.4 R4, [R2+0x2000] ;  /* 0x002000000204783b */ /* 0x000e640000000200 */
[C---:B------:R-:W-:Y:S02]  /*e420*/  HMMA.16816.F32.BF16 R132, R12.reuse, R18, R132 ;  /* 0x000000120c84723c */ /* 0x040fe40000041884 */
[----:B------:R-:W-:Y:S06]  /*e430*/  LDSM.16.M88.4 R16, [R0+0x4800] ;  /* 0x004800000010783b */ /* 0x000fec0000000200 */
[C---:B------:R-:W-:Y:S08]  /*e440*/  HMMA.16816.F32.BF16 R228, R12.reuse, R30, R228 ;  /* 0x0000001e0ce4723c */ /* 0x040ff000000418e4 */
[C---:B------:R-:W-:Y:S08]  /*e450*/  HMMA.16816.F32.BF16 R216, R12.reuse, R36, R80 ;  /* 0x000000240cd8723c */ /* 0x040ff00000041850 */
[C---:B------:R-:W-:Y:S08]  /*e460*/  HMMA.16816.F32.BF16 R224, R12.reuse, R38, R224 ;  /* 0x000000260ce0723c */ /* 0x040ff000000418e0 */
[C---:B------:R-:W-:Y:S08]  /*e470*/  HMMA.16816.F32.BF16 R36, R12.reuse, R32, R68 ;  /* 0x000000200c24723c */ /* 0x040ff00000041844 */
[----:B------:R-:W-:Y:S01]  /*e480*/  HMMA.16816.F32.BF16 R220, R12, R34, R220 ;  /* 0x000000220cdc723c */ /* 0x000fe200000418dc */
[----:B------:R-:W2:Y:S07]  /*e490*/  LDSM.16.M88.4 R32, [R0+0x5000] ;  /* 0x005000000020783b */ /* 0x000eae0000000200 */
[-C--:B-1----:R-:W-:Y:S08]  /*e4a0*/  HMMA.16816.F32.BF16 R28, R4, R20.reuse, R212 ;  /* 0x00000014041c723c */ /* 0x082ff000000418d4 */
[----:B------:R-:W-:Y:S08]  /*e4b0*/  HMMA.16816.F32.BF16 R212, R8, R20, R64 ;  /* 0x0000001408d4723c */ /* 0x000ff00000041840 */
[----:B------:R-:W-:Y:S03]  /*e4c0*/  HMMA.16816.F32.BF16 R12, R4, R22, R60 ;  /* 0x00000016040c723c */ /* 0x000fe6000004183c */
[----:B------:R-:W-:-:S02]  /*e4d0*/  IMAD.MOV.U32 R241, RZ, RZ, R28 ;  /* 0x000000fffff17224 */ /* 0x000fc400078e001c */
[----:B------:R-:W-:Y:S02]  /*e4e0*/  IMAD.MOV.U32 R237, RZ, RZ, R29 ;  /* 0x000000ffffed7224 */ /* 0x000fe400078e001d */
[----:B------:R-:W-:Y:S01]  /*e4f0*/  IMAD.MOV.U32 R138, RZ, RZ, R31 ;  /* 0x000000ffff8a7224 */ /* 0x000fe200078e001f */
[----:B------:R-:W-:Y:S01]  /*e500*/  HMMA.16816.F32.BF16 R20, R8, R22, R56 ;  /* 0x000000160814723c */ /* 0x000fe20000041838 */
[----:B------:R-:W-:Y:S02]  /*e510*/  IMAD.MOV.U32 R68, RZ, RZ, R30 ;  /* 0x000000ffff447224 */ /* 0x000fe400078e001e */
[----:B------:R-:W1:Y:S05]  /*e520*/  LDSM.16.M88.4 R28, [R0+0x5800] ;  /* 0x00580000001c783b */ /* 0x000e6a0000000200 */
[----:B--2---:R-:W-:Y:S03]  /*e530*/  HMMA.16816.F32.BF16 R124, R4, R34, R124 ;  /* 0x00000022047c723c */ /* 0x004fe6000004187c */
        /* <DEDUP_REMOVED lines=8> */
[----:B------:R-:W-:-:S03]  /*e5c0*/  IMAD.MOV.U32 R61, RZ, RZ, R20 ;  /* 0x000000ffff3d7224 */ /* 0x000fc600078e0014 */
[C---:B------:R-:W-:Y:S01]  /*e5d0*/  HMMA.16816.F32.BF16 R20, R8.reuse, R16, R52 ;  /* 0x000000100814723c */ /* 0x040fe20000041834 */
[----:B------:R-:W-:Y:S01]  /*e5e0*/  IMAD.MOV.U32 R54, RZ, RZ, R26 ;  /* 0x000000ffff367224 */ /* 0x000fe200078e001a */
[----:B------:R-:W-:Y:S01]  /*e5f0*/  MOV R64, R125 ;  /* 0x0000007d00407202 */ /* 0x000fe20000000f00 */
[----:B------:R-:W-:Y:S02]  /*e600*/  IMAD.MOV.U32 R55, RZ, RZ, R25 ;  /* 0x000000ffff377224 */ /* 0x000fe400078e0019 */
[----:B------:R-:W-:Y:S02]  /*e610*/  IMAD.MOV.U32 R53, RZ, RZ, R24 ;  /* 0x000000ffff357224 */ /* 0x000fe400078e0018 */
[----:B------:R-:W2:Y:S01]  /*e620*/  LDSM.16.M88.4 R24, [R0+0x6000] ;  /* 0x006000000018783b */ /* 0x000ea20000000200 */
[----:B------:R-:W-:Y:S01]  /*e630*/  IMAD.MOV.U32 R235, RZ, RZ, R126 ;  /* 0x000000ffffeb7224 */ /* 0x000fe200078e007e */
[----:B------:R-:W-:Y:S01]  /*e640*/  HMMA.16816.F32.BF16 R72, R8, R34, R72 ;  /* 0x000000220848723c */ /* 0x000fe20000041848 */
[----:B------:R-:W-:-:S07]  /*e650*/  IMAD.MOV.U32 R125, RZ, RZ, R138 ;  /* 0x000000ffff7d7224 */ /* 0x000fce00078e008a */
[C---:B-1----:R-:W-:Y:S02]  /*e660*/  HMMA.16816.F32.BF16 R116, R4.reuse, R28, R116 ;  /* 0x0000001c0474723c */ /* 0x042fe40000041874 */
[----:B------:R-:W-:Y:S02]  /*e670*/  IMAD.MOV.U32 R52, RZ, RZ, R23 ;  /* 0x000000ffff347224 */ /* 0x000fe400078e0017 */
[----:B------:R-:W-:Y:S02]  /*e680*/  IMAD.MOV.U32 R252, RZ, RZ, R22 ;  /* 0x000000fffffc7224 */ /* 0x000fe400078e0016 */
[----:B------:R-:W-:Y:S02]  /*e690*/  IMAD.MOV.U32 R62, RZ, RZ, R21 ;  /* 0x000000ffff3e7224 */ /* 0x000fe400078e0015 */
[----:B------:R-:W-:Y:S01]  /*e6a0*/  IMAD.MOV.U32 R57, RZ, RZ, R20 ;  /* 0x000000ffff397224 */ /* 0x000fe200078e0014 */
[C---:B------:R-:W-:Y:S08]  /*e6b0*/  HMMA.16816.F32.BF16 R112, R4.reuse, R30, R112 ;  /* 0x0000001e0470723c */ /* 0x040ff00000041870 */
[----:B------:R-:W-:Y:S01]  /*e6c0*/  HMMA.16816.F32.BF16 R20, R4, R16, R48 ;  /* 0x000000100414723c */ /* 0x000fe20000041830 */
[----:B------:R-:W-:-:S02]  /*e6d0*/  IMAD.MOV.U32 R48, RZ, RZ, R13 ;  /* 0x000000ffff307224 */ /* 0x000fc400078e000d */
[----:B------:R-:W-:Y:S02]  /*e6e0*/  IMAD.MOV.U32 R58, RZ, RZ, R118 ;  /* 0x000000ffff3a7224 */ /* 0x000fe400078e0076 */
[----:B------:R-:W-:Y:S02]  /*e6f0*/  IMAD.MOV.U32 R56, RZ, RZ, R119 ;  /* 0x000000ffff387224 */ /* 0x000fe400078e0077 */
[----:B------:R-:W-:Y:S02]  /*e700*/  IMAD.MOV.U32 R119, RZ, RZ, R241 ;  /* 0x000000ffff777224 */ /* 0x000fe400078e00f1 */
[----:B------:R-:W-:Y:S02]  /*e710*/  IMAD.MOV.U32 R66, RZ, RZ, R116 ;  /* 0x000000ffff427224 */ /* 0x000fe400078e0074 */
[----:B------:R-:W-:Y:S01]  /*e720*/  IMAD.MOV.U32 R248, RZ, RZ, R115 ;  /* 0x000000fffff87224 */ /* 0x000fe200078e0073 */
[----:B--2---:R-:W-:Y:S01]  /*e730*/  HMMA.16816.F32.BF16 R108, R4, R24, R108 ;  /* 0x00000018046c723c */ /* 0x004fe2000004186c */
[----:B------:R-:W-:-:S02]  /*e740*/  IMAD.MOV.U32 R63, RZ, RZ, R113 ;  /* 0x000000ffff3f7224 */ /* 0x000fc400078e0071 */
[----:B------:R-:W-:Y:S01]  /*e750*/  IMAD.MOV.U32 R245, RZ, RZ, R114 ;  /* 0x000000fffff57224 */ /* 0x000fe200078e0072 */
[----:B------:R-:W-:Y:S01]  /*e760*/  MOV R114, R119 ;  /* 0x0000007700727202 */ /* 0x000fe20000000f00 */
        /* <DEDUP_REMOVED lines=8> */
[----:B------:R-:W1:Y:S01]  /*e7f0*/  LDSM.16.M88.4 R12, [R0+0x7800] ;  /* 0x00780000000c783b */ /* 0x000e620000000200 */
[----:B------:R-:W-:Y:S01]  /*e800*/  IMAD.MOV.U32 R239, RZ, RZ, R111 ;  /* 0x000000ffffef7224 */ /* 0x000fe200078e006f */
[----:B------:R-:W-:Y:S01]  /*e810*/  MOV R60, R110 ;  /* 0x0000006e003c7202 */ /* 0x000fe20000000f00 */
[----:B------:R-:W-:Y:S02]  /*e820*/  IMAD.MOV.U32 R44, RZ, RZ, R48 ;  /* 0x000000ffff2c7224 */ /* 0x000fe400078e0030 */
[----:B------:R-:W-:Y:S01]  /*e830*/  HMMA.16816.F32.BF16 R16, R8, R18, R40 ;  /* 0x000000120810723c */ /* 0x000fe20000041828 */
[----:B------:R-:W-:Y:S02]  /*e840*/  IMAD.MOV.U32 R41, RZ, RZ, R117 ;  /* 0x000000ffff297224 */ /* 0x000fe400078e0075 */
[----:B------:R-:W-:-:S02]  /*e850*/  IMAD.MOV.U32 R81, RZ, RZ, R109 ;  /* 0x000000ffff517224 */ /* 0x000fc400078e006d */
[----:B------:R-:W-:Y:S02]  /*e860*/  IMAD.MOV.U32 R48, RZ, RZ, R52 ;  /* 0x000000ffff307224 */ /* 0x000fe400078e0034 */
[----:B------:R-:W-:Y:S02]  /*e870*/  IMAD.MOV.U32 R240, RZ, RZ, R107 ;  /* 0x000000fffff07224 */ /* 0x000fe400078e006b */
[----:B------:R-:W-:Y:S02]  /*e880*/  IMAD.MOV.U32 R47, RZ, RZ, R2 ;  /* 0x000000ffff2f7224 */ /* 0x000fe400078e0002 */
[----:B------:R-:W-:Y:S01]  /*e890*/  IMAD.MOV.U32 R51, RZ, RZ, R21 ;  /* 0x000000ffff337224 */ /* 0x000fe200078e0015 */
[----:B------:R-:W-:Y:S01]  /*e8a0*/  MOV R82, R20 ;  /* 0x0000001400527202 */ /* 0x000fe20000000f00 */
[----:B------:R-:W-:Y:S02]  /*e8b0*/  IMAD.MOV.U32 R49, RZ, RZ, R22 ;  /* 0x000000ffff317224 */ /* 0x000fe400078e0016 */
[----:B------:R-:W-:-:S02]  /*e8c0*/  IMAD.MOV.U32 R50, RZ, RZ, R23 ;  /* 0x000000ffff327224 */ /* 0x000fc400078e0017 */
[----:B------:R-:W2:Y:S01]  /*e8d0*/  LDSM.16.M88.4 R20, [R0+0x6800] ;  /* 0x006800000014783b */ /* 0x000ea20000000200 */
[----:B------:R-:W-:Y:S02]  /*e8e0*/  IMAD.MOV.U32 R126, RZ, RZ, R51 ;  /* 0x000000ffff7e7224 */ /* 0x000fe400078e0033 */
[----:B------:R-:W-:Y:S02]  /*e8f0*/  IMAD.MOV.U32 R242, RZ, RZ, R19 ;  /* 0x000000fffff27224 */ /* 0x000fe400078e0013 */
[----:B------:R-:W-:Y:S02]  /*e900*/  IMAD.MOV.U32 R42, RZ, RZ, R17 ;  /* 0x000000ffff2a7224 */ /* 0x000fe400078e0011 */
[----:B------:R-:W-:Y:S02]  /*e910*/  IMAD.MOV.U32 R40, RZ, RZ, R16 ;  /* 0x000000ffff287224 */ /* 0x000fe400078e0010 */
[----:B------:R-:W-:Y:S01]  /*e920*/  IMAD.MOV.U32 R45, RZ, RZ, R18 ;  /* 0x000000ffff2d7224 */ /* 0x000fe200078e0012 */
[----:B------:R-:W-:Y:S01]  /*e930*/  MOV R118, R42 ;  /* 0x0000002a00767202 */ /* 0x000fe20000000f00 */
[----:B------:R4:W3:Y:S01]  /*e940*/  LDSM.16.M88.4 R16, [R0+0x7000] ;  /* 0x007000000010783b */ /* 0x0008e20000000200 */
[----:B------:R-:W-:Y:S01]  /*e950*/  IMAD.MOV.U32 R117, RZ, RZ, R242 ;  /* 0x000000ffff757224 */ /* 0x000fe200078e00f2 */
[----:B------:R-:W-:-:S04]  /*e960*/  DEPBAR.LE SB0, 0x0 ;  /* 0x000080000000791a */ /* 0x000fc80000000000 */
[----:B------:R-:W-:Y:S01]  /*e970*/  IMAD.MOV.U32 R111, RZ, RZ, R117 ;  /* 0x000000ffff6f7224 */ /* 0x000fe200078e0075 */
[C---:B-1----:R-:W-:Y:S01]  /*e980*/  HMMA.16816.F32.BF16 R84, R4.reuse, R12, R84 ;  /* 0x0000000c0454723c */ /* 0x042fe20000041854 */
        /* <DEDUP_REMOVED lines=8> */
[----:B------:R-:W-:Y:S02]  /*ea10*/  IMAD.MOV.U32 R127, RZ, RZ, R40 ;  /* 0x000000ffff7f7224 */ /* 0x000fe400078e0028 */
[----:B----4-:R-:W-:Y:S02]  /*ea20*/  IMAD.MOV.U32 R0, RZ, RZ, R124 ;  /* 0x000000ffff007224 */ /* 0x010fe400078e007c */
[----:B------:R-:W-:Y:S01]  /*ea30*/  FMUL.FTZ R2, R2, UR6 ;  /* 0x0000000602027c20 */ /* 0x000fe20008410000 */
        /* <DEDUP_REMOVED lines=13> */
[----:B---3--:R-:W-:Y:S01]  /*eb10*/  HMMA.16816.F32.BF16 R92, R4, R16, R92 ;  /* 0x00000010045c723c */ /* 0x008fe2000004185c */
[----:B------:R-:W-:Y:S01]  /*eb20*/  IMAD.MOV.U32 R42, RZ, RZ, R3 ;  /* 0x000000ffff2a7224 */ /* 0x000fe200078e0003 */
[----:B------:R-:W-:Y:S01]  /*eb30*/  MOV R48, R68 ;  /* 0x0000004400307202 */ /* 0x000fe20000000f00 */
[----:B------:R-:W-:Y:S01]  /*eb40*/  IMAD.MOV.U32 R126, RZ, RZ, R47 ;  /* 0x000000ffff7e7224 */ /* 0x000fe200078e002f */
[----:B------:R-:W-:Y:S01]  /*eb50*/  MOV R47, R69 ;  /* 0x00000045002f7202 */ /* 0x000fe20000000f00 */
[----:B------:R-:W-:Y:S02]  /*eb60*/  IMAD.MOV.U32 R108, RZ, RZ, R111 ;  /* 0x000000ffff6c7224 */ /* 0x000fe400078e006f */
[----:B------:R-:W-:Y:S02]  /*eb70*/  IMAD.MOV.U32 R105, RZ, RZ, R107 ;  /* 0x000000ffff697224 */ /* 0x000fe400078e006b */
[----:B------:R-:W-:-:S02]  /*eb80*/  IMAD.MOV.U32 R40, RZ, RZ, R137 ;  /* 0x000000ffff287224 */ /* 0x000fc400078e0089 */
[----:B------:R-:W-:Y:S01]  /*eb90*/  IMAD.MOV.U32 R111, RZ, RZ, R115 ;  /* 0x000000ffff6f7224 */ /* 0x000fe200078e0073 */
[----:B------:R-:W-:Y:S01]  /*eba0*/  MOV R137, R103 ;  /* 0x0000006700897202 */ /* 0x000fe20000000f00 */
[----:B------:R-:W-:Y:S02]  /*ebb0*/  IMAD.MOV.U32 R107, RZ, RZ, R118 ;  /* 0x000000ffff6b7224 */ /* 0x000fe400078e0076 */
[----:B------:R-:W-:Y:S02]  /*ebc0*/  IMAD.MOV.U32 R112, RZ, RZ, R97 ;  /* 0x000000ffff707224 */ /* 0x000fe400078e0061 */
[----:B------:R-:W-:Y:S02]  /*ebd0*/  IMAD.MOV.U32 R51, RZ, RZ, R96 ;  /* 0x000000ffff337224 */ /* 0x000fe400078e0060 */
[----:B------:R-:W-:Y:S02]  /*ebe0*/  IMAD.MOV.U32 R118, RZ, RZ, R0 ;  /* 0x000000ffff767224 */ /* 0x000fe400078e0000 */
[----:B------:R-:W-:Y:S01]  /*ebf0*/  FMUL.FTZ R0, R212, UR6 ;  /* 0x00000006d4007c20 */ /* 0x000fe20008410000 */
        /* <DEDUP_REMOVED lines=19> */
[----:B------:R1:W-:Y:S01]  /*ed30*/  MUFU.TANH R206, R0 ;  /* 0x0000000000ce7308 */ /* 0x0003e20000002400 */
[----:B------:R-:W-:Y:S02]  /*ed40*/  IMAD.MOV.U32 R52, RZ, RZ, R251 ;  /* 0x000000ffff347224 */ /* 0x000fe400078e00fb */
[----:B------:R-:W-:-:S02]  /*ed50*/  IMAD.MOV.U32 R251, RZ, RZ, R98 ;  /* 0x000000fffffb7224 */ /* 0x000fc400078e0062 */
[----:B------:R-:W-:Y:S02]  /*ed60*/  IMAD.MOV.U32 R115, RZ, RZ, R119 ;  /* 0x000000ffff737224 */ /* 0x000fe400078e0077 */
[----:B------:R-:W-:Y:S01]  /*ed70*/  IMAD.MOV.U32 R119, RZ, RZ, R44 ;  /* 0x000000ffff777224 */ /* 0x000fe200078e002c */
[----:B------:R-:W-:Y:S01]  /*ed80*/  HMMA.16816.F32.BF16 R52, R8, R20, R52 ;  /* 0x000000140834723c */ /* 0x000fe20000041834 */
[----:B------:R-:W-:Y:S02]  /*ed90*/  IMAD.MOV.U32 R98, RZ, RZ, R126 ;  /* 0x000000ffff627224 */ /* 0x000fe400078e007e */
[----:B------:R-:W-:Y:S02]  /*eda0*/  IMAD.MOV.U32 R47, RZ, RZ, R61 ;  /* 0x000000ffff2f7224 */ /* 0x000fe400078e003d */
[----:B------:R-:W-:Y:S02]  /*edb0*/  IMAD.MOV.U32 R126, RZ, RZ, R48 ;  /* 0x000000ffff7e7224 */ /* 0x000fe400078e0030 */
[----:B------:R-:W-:-:S02]  /*edc0*/  IMAD.MOV.U32 R242, RZ, RZ, R99 ;  /* 0x000000fffff27224 */ /* 0x000fc400078e0063 */
[----:B-1----:R-:W-:Y:S01]  /*edd0*/  FMUL.FTZ R0, R214, UR6 ;  /* 0x00000006d6007c20 */ /* 0x002fe20008410000 */
[----:B------:R-:W-:Y:S01]  /*ede0*/  IMAD.MOV.U32 R99, RZ, RZ, R117 ;  /* 0x000000ffff637224 */ /* 0x000fe200078e0075 */
[----:B------:R-:W-:Y:S01]  /*edf0*/  MOV R117, R119 ;  /* 0x0000007700757202 */ /* 0x000fe20000000f00 */
[----:B------:R-:W-:Y:S01]  /*ee00*/  IMAD.MOV.U32 R119, RZ, RZ, R47 ;  /* 0x000000ffff777224 */ /* 0x000fe200078e002f */
[----:B------:R1:W2:Y:S01]  /*ee10*/  MUFU.TANH R48, R0 ;  /* 0x0000000000307308 */ /* 0x0002a20000002400 */
[----:B------:R-:W-:Y:S02]  /*ee20*/  IMAD.MOV.U32 R40, RZ, RZ, R46 ;  /* 0x000000ffff287224 */ /* 0x000fe400078e002e */
        /* <DEDUP_REMOVED lines=8> */
[----:B-1----:R-:W-:Y:S01]  /*eeb0*/  FMUL.FTZ R0, R215, UR6 ;  /* 0x00000006d7007c20 */ /* 0x002fe20008410000 */
[----:B------:R-:W-:-:S02]  /*eec0*/  IMAD.MOV.U32 R136, RZ, RZ, R94 ;  /* 0x000000ffff887224 */ /* 0x000fc400078e005e */
[----:B------:R-:W-:Y:S01]  /*eed0*/  IMAD.MOV.U32 R80, RZ, RZ, R95 ;  /* 0x000000ffff507224 */ /* 0x000fe200078e005f */
[----:B------:R1:W-:Y:S01]  /*eee0*/  MUFU.TANH R47, R0 ;  /* 0x00000000002f7308 */ /* 0x0003e20000002400 */
[C---:B------:R-:W-:Y:S01]  /*eef0*/  HMMA.16816.F32.BF16 R92, R8.reuse, R30, R132 ;  /* 0x0000001e085c723c */ /* 0x040fe20000041884 */
[----:B------:R-:W-:Y:S02]  /*ef00*/  IMAD.MOV.U32 R61, RZ, RZ, R76 ;  /* 0x000000ffff3d7224 */ /* 0x000fe400078e004c */
[----:B------:R-:W-:Y:S02]  /*ef10*/  IMAD.MOV.U32 R6, RZ, RZ, R77 ;  /* 0x000000ffff067224 */ /* 0x000fe400078e004d */
[----:B------:R-:W-:Y:S01]  /*ef20*/  IMAD.MOV.U32 R68, RZ, RZ, R78 ;  /* 0x000000ffff447224 */ /* 0x000fe200078e004e */
[----:B------:R-:W-:Y:S01]  /*ef30*/  MOV R34, R61 ;  /* 0x0000003d00227202 */ /* 0x000fe20000000f00 */
[----:B------:R-:W-:Y:S02]  /*ef40*/  IMAD.MOV.U32 R252, RZ, RZ, R79 ;  /* 0x000000fffffc7224 */ /* 0x000fe400078e004f */
[----:B------:R-:W-:Y:S01]  /*ef50*/  HMMA.16816.F32.BF16 R76, R8, R32, R208 ;  /* 0x00000020084c723c */ /* 0x000fe200000418d0 */
[----:B------:R-:W-:-:S02]  /*ef60*/  IMAD.MOV.U32 R4, RZ, RZ, R81 ;  /* 0x000000ffff047224 */ /* 0x000fc400078e0051 */
[----:B------:R-:W-:Y:S02]  /*ef70*/  IMAD.MOV.U32 R89, RZ, RZ, R84 ;  /* 0x000000ffff597224 */ /* 0x000fe400078e0054 */
[----:B------:R-:W-:Y:S02]  /*ef80*/  IMAD.MOV.U32 R88, RZ, RZ, R85 ;  /* 0x000000ffff587224 */ /* 0x000fe400078e0055 */
[----:B-1----:R-:W-:Y:S01]  /*ef90*/  FMUL.FTZ R0, R5, UR6 ;  /* 0x0000000605007c20 */ /* 0x002fe20008410000 */
[----:B------:R-:W-:Y:S02]  /*efa0*/  IMAD.MOV.U32 R5, RZ, RZ, R105 ;  /* 0x000000ffff057224 */ /* 0x000fe400078e0069 */
[----:B------:R-:W-:Y:S01]  /*efb0*/  IMAD.MOV.U32 R105, RZ, RZ, R50 ;  /* 0x000000ffff697224 */ /* 0x000fe200078e0032 */
[----:B------:R1:W-:Y:S01]  /*efc0*/  MUFU.TANH R205, R0 ;  /* 0x0000000000cd7308 */ /* 0x0003e20000002400 */
[----:B------:R-:W-:Y:S02]  /*efd0*/  IMAD.MOV.U32 R70, RZ, RZ, R86 ;  /* 0x000000ffff467224 */ /* 0x000fe400078e0056 */
[----:B------:R-:W-:Y:S01]  /*efe0*/  IMAD.MOV.U32 R69, RZ, RZ, R87 ;  /* 0x000000ffff457224 */ /* 0x000fe200078e0057 */
[----:B------:R-:W-:Y:S01]  /*eff0*/  MOV R201, R105 ;  /* 0x0000006900c97202 */ /* 0x000fe20000000f00 */
[----:B------:R-:W-:Y:S01]  /*f000*/  HMMA.16816.F32.BF16 R84, R8, R28, R120 ;  /* 0x0000001c0854723c */ /* 0x000fe20000041878 */
[----:B------:R-:W-:-:S02]  /*f010*/  IMAD.MOV.U32 R28, RZ, RZ, R71 ;  /* 0x000000ffff1c7224 */ /* 0x000fc400078e0047 */
[----:B------:R-:W-:Y:S02]  /*f020*/  IMAD.MOV.U32 R202, RZ, RZ, R91 ;  /* 0x000000ffffca7224 */ /* 0x000fe400078e005b */
[----:B------:R-:W-:Y:S02]  /*f030*/  IMAD.MOV.U32 R133, RZ, RZ, R90 ;  /* 0x000000ffff857224 */ /* 0x000fe400078e005a */
[----:B------:R-:W-:Y:S02]  /*f040*/  IMAD.MOV.U32 R31, RZ, RZ, R89 ;  /* 0x000000ffff1f7224 */ /* 0x000fe400078e0059 */
[----:B------:R-:W-:Y:S02]  /*f050*/  IMAD.MOV.U32 R30, RZ, RZ, R88 ;  /* 0x000000ffff1e7224 */ /* 0x000fe400078e0058 */
[----:B------:R-:W-:Y:S01]  /*f060*/  HMMA.16816.F32.BF16 R88, R8, R22, R228 ;  /* 0x000000160858723c */ /* 0x000fe200000418e4 */
[----:B-1----:R-:W-:Y:S01]  /*f070*/  FMUL.FTZ R0, R7, UR6 ;  /* 0x0000000607007c20 */ /* 0x002fe20008410000 */
[----:B------:R-:W-:-:S02]  /*f080*/  IMAD.MOV.U32 R7, RZ, RZ, R60 ;  /* 0x000000ffff077224 */ /* 0x000fc400078e003c */
[----:B------:R-:W-:Y:S01]  /*f090*/  IMAD.MOV.U32 R123, RZ, RZ, R6 ;  /* 0x000000ffff7b7224 */ /* 0x000fe200078e0006 */
[----:B------:R1:W-:Y:S01]  /*f0a0*/  MUFU.TANH R204, R0 ;  /* 0x0000000000cc7308 */ /* 0x0003e20000002400 */
[----:B------:R-:W-:Y:S02]  /*f0b0*/  IMAD.MOV.U32 R6, RZ, RZ, R59 ;  /* 0x000000ffff067224 */ /* 0x000fe400078e003b */
[----:B------:R-:W-:Y:S02]  /*f0c0*/  IMAD.SHL.U32 R20, R238, 0x2, RZ ;  /* 0x00000002ee147824 */ /* 0x000fe400078e00ff */
[----:B------:R-:W-:Y:S02]  /*f0d0*/  IMAD.MOV.U32 R134, RZ, RZ, R117 ;  /* 0x000000ffff867224 */ /* 0x000fe400078e0075 */
[----:B------:R-:W-:Y:S01]  /*f0e0*/  IMAD.MOV.U32 R29, RZ, RZ, R119 ;  /* 0x000000ffff1d7224 */ /* 0x000fe200078e0077 */
[----:B------:R3:W-:Y:S01]  /*f0f0*/  STL [R1+0x9c], R20 ;  /* 0x00009c1401007387 */ /* 0x0007e20000100800 */
[----:B------:R-:W-:-:S02]  /*f100*/  IMAD.MOV.U32 R33, RZ, RZ, R97 ;  /* 0x000000ffff217224 */ /* 0x000fc400078e0061 */
[----:B------:R-:W-:Y:S02]  /*f110*/  IMAD.MOV.U32 R32, RZ, RZ, R96 ;  /* 0x000000ffff207224 */ /* 0x000fe400078e0060 */
[----:B------:R-:W-:Y:S02]  /*f120*/  IMAD.MOV.U32 R210, RZ, RZ, R106 ;  /* 0x000000ffffd27224 */ /* 0x000fe400078e006a */
[----:B------:R-:W-:Y:S02]  /*f130*/  IMAD.MOV.U32 R207, RZ, RZ, R32 ;  /* 0x000000ffffcf7224 */ /* 0x000fe400078e0020 */
[----:B-1----:R-:W-:Y:S01]  /*f140*/  FMUL.FTZ R0, R40, UR6 ;  /* 0x0000000628007c20 */ /* 0x002fe20008410000 */
[----:B------:R-:W-:Y:S02]  /*f150*/  IMAD.MOV.U32 R230, RZ, RZ, R134 ;  /* 0x000000ffffe67224 */ /* 0x000fe400078e0086 */
[----:B------:R-:W-:Y:S01]  /*f160*/  IMAD.MOV.U32 R134, RZ, RZ, R51 ;  /* 0x000000ffff867224 */ /* 0x000fe200078e0033 */
[----:B------:R1:W4:Y:S01]  /*f170*/  MUFU.TANH R40, R0 ;  /* 0x0000000000287308 */ /* 0x0003220000002400 */
[----:B------:R-:W-:-:S02]  /*f180*/  IMAD.MOV.U32 R200, RZ, RZ, R202 ;  /* 0x000000ffffc87224 */ /* 0x000fc400078e00ca */
[----:B------:R-:W-:Y:S02]  /*f190*/  IMAD.MOV.U32 R229, RZ, RZ, R62 ;  /* 0x000000ffffe57224 */ /* 0x000fe400078e003e */
[----:B------:R-:W-:Y:S02]  /*f1a0*/  IMAD.MOV.U32 R231, RZ, RZ, R6 ;  /* 0x000000ffffe77224 */ /* 0x000fe400078e0006 */
[----:B------:R-:W-:Y:S02]  /*f1b0*/  IMAD.MOV.U32 R215, RZ, RZ, R7 ;  /* 0x000000ffffd77224 */ /* 0x000fe400078e0007 */
[----:B-1----:R-:W-:-:S04]  /*f1c0*/  FMUL.FTZ R0, R42, UR6 ;  /* 0x000000062a007c20 */ /* 0x002fc80008410000 */
[----:B------:R1:W3:Y:S02]  /*f1d0*/  MUFU.TANH R42, R0 ;  /* 0x00000000002a7308 */ /* 0x0002e40000002400 */
[----:B-1----:R-:W-:Y:S01]  /*f1e0*/  FMUL.FTZ R0, R98, UR6 ;  /* 0x0000000662007c20 */ /* 0x002fe20008410000 */
[----:B------:R-:W-:-:S05]  /*f1f0*/  IMAD.MOV.U32 R98, RZ, RZ, R58 ;  /* 0x000000ffff627224 */ /* 0x000fca00078e003a */
[----:B------:R1:W-:Y:S02]  /*f200*/  MUFU.TANH R203, R0 ;  /* 0x0000000000cb7308 */ /* 0x0003e40000002400 */
[----:B-1----:R-:W-:-:S06]  /*f210*/  FMUL.FTZ R0, R83, UR6 ;  /* 0x0000000653007c20 */ /* 0x002fcc0008410000 */
[----:B------:R1:W-:Y:S02]  /*f220*/  MUFU.TANH R83, R0 ;  /* 0x0000000000537308 */ /* 0x0003e40000002400 */
[----:B-1----:R-:W-:-:S06]  /*f230*/  FMUL.FTZ R0, R44, UR6 ;  /* 0x000000062c007c20 */ /* 0x002fcc0008410000 */
[----:B------:R1:W-:Y:S02]  /*f240*/  MUFU.TANH R44, R0 ;  /* 0x00000000002c7308 */ /* 0x0003e40000002400 */
[----:B-1----:R-:W-:Y:S01]  /*f250*/  FMUL.FTZ R0, R118, UR6 ;  /* 0x0000000676007c20 */ /* 0x002fe20008410000 */
[----:B------:R-:W-:-:S05]  /*f260*/  IMAD.MOV.U32 R118, RZ, RZ, R46 ;  /* 0x000000ffff767224 */ /* 0x000fca00078e002e */
[----:B------:R1:W3:Y:S01]  /*f270*/  MUFU.TANH R46, R0 ;  /* 0x00000000002e7308 */ /* 0x0002e20000002400 */
[----:B------:R-:W-:-:S04]  /*f280*/  IMAD.MOV.U32 R132, RZ, RZ, R118 ;  /* 0x000000ffff847224 */ /* 0x000fc800078e0076 */
[----:B------:R-:W-:Y:S02]  /*f290*/  IMAD.MOV.U32 R228, RZ, RZ, R132 ;  /* 0x000000ffffe47224 */ /* 0x000fe400078e0084 */
[----:B-1----:R-:W-:Y:S01]  /*f2a0*/  FMUL.FTZ R0, R99, UR6 ;  /* 0x0000000663007c20 */ /* 0x002fe20008410000 */
[----:B------:R-:W-:-:S03]  /*f2b0*/  IMAD.MOV.U32 R99, RZ, RZ, R56 ;  /* 0x000000ffff637224 */ /* 0x000fc600078e0038 */
[----:B------:R1:W-:Y:S01]  /*f2c0*/  MUFU.TANH R135, R0 ;  /* 0x0000000000877308 */ /* 0x0003e20000002400 */
[----:B------:R-:W-:-:S04]  /*f2d0*/  IMAD.MOV.U32 R208, RZ, RZ, R99 ;  /* 0x000000ffffd07224 */ /* 0x000fc800078e0063 */
[----:B------:R-:W-:Y:S02]  /*f2e0*/  IMAD.MOV.U32 R214, RZ, RZ, R208 ;  /* 0x000000ffffd67224 */ /* 0x000fe400078e00d0 */
[----:B-1----:R-:W-:Y:S01]  /*f2f0*/  FMUL.FTZ R0, R107, UR6 ;  /* 0x000000066b007c20 */ /* 0x002fe20008410000 */
[----:B------:R-:W-:-:S03]  /*f300*/  IMAD.MOV.U32 R107, RZ, RZ, R127 ;  /* 0x000000ffff6b7224 */ /* 0x000fc600078e007f */
[----:B------:R1:W-:Y:S01]  /*f310*/  MUFU.TANH R127, R0 ;  /* 0x00000000007f7308 */ /* 0x0003e20000002400 */
[----:B------:R-:W-:Y:S02]  /*f320*/  IMAD.MOV.U32 R211, RZ, RZ, R107 ;  /* 0x000000ffffd37224 */ /* 0x000fe400078e006b */
[----:B-1----:R-:W-:-:S05]  /*f330*/  FMUL.FTZ R0, R45, UR6 ;  /* 0x000000062d007c20 */ /* 0x002fca0008410000 */
[----:B------:R1:W-:Y:S02]  /*f340*/  MUFU.TANH R45, R0 ;  /* 0x00000000002d7308 */ /* 0x0003e40000002400 */
[----:B-1----:R-:W-:Y:S01]  /*f350*/  FMUL.FTZ R0, R104, UR6 ;  /* 0x0000000668007c20 */ /* 0x002fe20008410000 */
[----:B------:R-:W-:Y:S02]  /*f360*/  IMAD.MOV.U32 R104, RZ, RZ, R114 ;  /* 0x000000ffff687224 */ /* 0x000fe400078e0072 */
[----:B------:R-:W-:-:S03]  /*f370*/  IMAD.MOV.U32 R114, RZ, RZ, R124 ;  /* 0x000000ffff727224 */ /* 0x000fc600078e007c */
[----:B------:R1:W3:Y:S01]  /*f380*/  MUFU.TANH R50, R0 ;  /* 0x0000000000327308 */ /* 0x0002e20000002400 */
[----:B------:R-:W-:Y:S02]  /*f390*/  IMAD.MOV.U32 R209, RZ, RZ, R104 ;  /* 0x000000ffffd17224 */ /* 0x000fe400078e0068 */
[----:B------:R-:W-:Y:S01]  /*f3a0*/  HMMA.16816.F32.BF16 R104, R8, R18, R224 ;  /* 0x000000120868723c */ /* 0x000fe200000418e0 */
[----:B------:R-:W-:Y:S02]  /*f3b0*/  IMAD.MOV.U32 R225, RZ, RZ, R33 ;  /* 0x000000ffffe17224 */ /* 0x000fe400078e0021 */
[----:B------:R-:W-:Y:S02]  /*f3c0*/  IMAD.MOV.U32 R226, RZ, RZ, R34 ;  /* 0x000000ffffe27224 */ /* 0x000fe400078e0022 */
[----:B------:R-:W-:Y:S01]  /*f3d0*/  FMUL.FTZ R34, R90, UR6 ;  /* 0x000000065a227c20 */ /* 0x000fe20008410000 */
[----:B------:R-:W-:Y:S02]  /*f3e0*/  VIADD R33, R243, 0x8 ;  /* 0x00000008f3217836 */ /* 0x000fe40000000000 */
[----:B------:R-:W-:Y:S01]  /*f3f0*/  IMAD.MOV.U32 R202, RZ, RZ, R114 ;  /* 0x000000ffffca7224 */ /* 0x000fe200078e0072 */
[----:B------:R2:W-:Y:S01]  /*f400*/  MUFU.TANH R51, R34 ;  /* 0x0000002200337308 */ /* 0x0005e20000002400 */
[----:B------:R-:W-:-:S02]  /*f410*/  IMAD.MOV.U32 R224, RZ, RZ, R112 ;  /* 0x000000ffffe07224 */ /* 0x000fc400078e0070 */
[----:B------:R-:W-:Y:S02]  /*f420*/  IMAD.MOV.U32 R227, RZ, RZ, R123 ;  /* 0x000000ffffe37224 */ /* 0x000fe400078e007b */
[----:B-1----:R-:W-:-:S04]  /*f430*/  FMUL.FTZ R0, R82, UR6 ;  /* 0x0000000652007c20 */ /* 0x002fc80008410000 */
[----:B------:R1:W-:Y:S01]  /*f440*/  MUFU.TANH R82, R0 ;  /* 0x0000000000527308 */ /* 0x0003e20000002400 */
[----:B--2---:R-:W-:Y:S01]  /*f450*/  FMUL.FTZ R34, R91, UR6 ;  /* 0x000000065b227c20 */ /* 0x004fe20008410000 */
[----:B-1----:R-:W-:Y:S01]  /*f460*/  FMUL.FTZ R0, R113, UR6 ;  /* 0x0000000671007c20 */ /* 0x002fe20008410000 */
[----:B------:R-:W-:Y:S01]  /*f470*/  IMAD.MOV.U32 R113, RZ, RZ, R115 ;  /* 0x000000ffff717224 */ /* 0x000fe200078e0073 */
[----:B------:R-:W-:-:S04]  /*f480*/  MOV R115, R125 ;  /* 0x0000007d00737202 */ /* 0x000fc80000000f00 */
[----:B------:R1:W-:Y:S02]  /*f490*/  MUFU.TANH R125, R0 ;  /* 0x00000000007d7308 */ /* 0x0003e40000002400 */
[----:B-1----:R-:W-:-:S06]  /*f4a0*/  FMUL.FTZ R0, R78, UR6 ;  /* 0x000000064e007c20 */ /* 0x002fcc0008410000 */
[----:B------:R1:W2:Y:S02]  /*f4b0*/  MUFU.TANH R58, R0 ;  /* 0x00000000003a7308 */ /* 0x0002a40000002400 */
[----:B-1----:R-:W-:-:S06]  /*f4c0*/  FMUL.FTZ R0, R79, UR6 ;  /* 0x000000064f007c20 */ /* 0x002fcc0008410000 */
[----:B------:R1:W-:Y:S02]  /*f4d0*/  MUFU.TANH R56, R0 ;  /* 0x0000000000387308 */ /* 0x0003e40000002400 */
[----:B-1----:R-:W-:Y:S01]  /*f4e0*/  FMUL.FTZ R0, R128, UR6 ;  /* 0x0000000680007c20 */ /* 0x002fe20008410000 */
[----:B------:R-:W-:-:S05]  /*f4f0*/  IMAD.MOV.U32 R128, RZ, RZ, R126 ;  /* 0x000000ffff807224 */ /* 0x000fca00078e007e */
[----:B------:R1:W-:Y:S02]  /*f500*/  MUFU.TANH R124, R0 ;  /* 0x00000000007c7308 */ /* 0x0003e40000002400 */
[----:B-1----:R-:W-:-:S06]  /*f510*/  FMUL.FTZ R0, R129, UR6 ;  /* 0x0000000681007c20 */ /* 0x002fcc0008410000 */
[----:B------:R1:W-:Y:S02]  /*f520*/  MUFU.TANH R81, R0 ;  /* 0x0000000000517308 */ /* 0x0003e40000002400 */
[----:B-1----:R-:W-:Y:S01]  /*f530*/  FMUL.FTZ R0, R74, UR6 ;  /* 0x000000064a007c20 */ /* 0x002fe20008410000 */
[----:B------:R-:W-:-:S05]  /*f540*/  IMAD.MOV.U32 R74, RZ, RZ, R30 ;  /* 0x000000ffff4a7224 */ /* 0x000fca00078e001e */
[----:B------:R1:W2:Y:S02]  /*f550*/  MUFU.TANH R35, R0 ;  /* 0x0000000000237308 */ /* 0x0002a40000002400 */
[----:B-1----:R-:W-:-:S06]  /*f560*/  FMUL.FTZ R0, R75, UR6 ;  /* 0x000000064b007c20 */ /* 0x002fcc0008410000 */
[----:B------:R1:W-:Y:S02]  /*f570*/  MUFU.TANH R60, R0 ;  /* 0x00000000003c7308 */ /* 0x0003e40000002400 */
[----:B-1----:R-:W-:Y:S01]  /*f580*/  FMUL.FTZ R0, R5, UR6 ;  /* 0x0000000605007c20 */ /* 0x002fe20008410000 */
[----:B------:R-:W-:-:S05]  /*f590*/  IMAD.MOV.U32 R5, RZ, RZ, R43 ;  /* 0x000000ffff057224 */ /* 0x000fca00078e002b */
[----:B------:R1:W-:Y:S01]  /*f5a0*/  MUFU.TANH R122, R0 ;  /* 0x00000000007a7308 */ /* 0x0003e20000002400 */
[----:B------:R-:W-:Y:S02]  /*f5b0*/  IMAD.MOV.U32 R208, RZ, RZ, R5 ;  /* 0x000000ffffd07224 */ /* 0x000fe400078e0005 */
[----:B-1----:R-:W-:-:S05]  /*f5c0*/  FMUL.FTZ R0, R64, UR6 ;  /* 0x0000000640007c20 */ /* 0x002fca0008410000 */
        /* <DEDUP_REMOVED lines=8> */
[----:B-1----:R-:W-:-:S06]  /*f650*/  FMUL.FTZ R0, R41, UR6 ;  /* 0x0000000629007c20 */ /* 0x002fcc0008410000 */
[----:B------:R1:W-:Y:S02]  /*f660*/  MUFU.TANH R120, R0 ;  /* 0x0000000000787308 */ /* 0x0003e40000002400 */
[----:B-1----:R-:W-:-:S06]  /*f670*/  FMUL.FTZ R0, R94, UR6 ;  /* 0x000000065e007c20 */ /* 0x002fcc0008410000 */
[----:B------:R1:W-:Y:S08]  /*f680*/  MUFU.TANH R94, R2 ;  /* 0x00000002005e7308 */ /* 0x0003f00000002400 */
[----:B------:R4:W-:Y:S01]  /*f690*/  MUFU.TANH R66, R0 ;  /* 0x0000000000427308 */ /* 0x0009e20000002400 */
[----:B-1----:R-:W-:-:S07]  /*f6a0*/  FMUL.FTZ R2, R54, UR6 ;  /* 0x0000000636027c20 */ /* 0x002fce0008410000 */
[----:B------:R1:W-:Y:S01]  /*f6b0*/  MUFU.TANH R57, R2 ;  /* 0x0000000200397308 */ /* 0x0003e20000002400 */
[----:B----4-:R-:W-:-:S07]  /*f6c0*/  FMUL.FTZ R0, R95, UR6 ;  /* 0x000000065f007c20 */ /* 0x010fce0008410000 */
[----:B------:R4:W2:Y:S01]  /*f6d0*/  MUFU.TANH R41, R0 ;  /* 0x0000000000297308 */ /* 0x0008a20000002400 */
[----:B-1----:R-:W-:Y:S01]  /*f6e0*/  FMUL.FTZ R2, R55, UR6 ;  /* 0x0000000637027c20 */ /* 0x002fe20008410000 */
[----:B----4-:R-:W-:-:S06]  /*f6f0*/  FMUL.FTZ R0, R65, UR6 ;  /* 0x0000000641007c20 */ /* 0x010fcc0008410000 */
        /* <DEDUP_REMOVED lines=9> */
[----:B-1----:R-:W-:Y:S01]  /*f790*/  FMUL.FTZ R0, R4, UR6 ;  /* 0x0000000604007c20 */ /* 0x002fe20008410000 */
[----:B------:R-:W-:Y:S02]  /*f7a0*/  IMAD.MOV.U32 R4, RZ, RZ, R98 ;  /* 0x000000ffff047224 */ /* 0x000fe400078e0062 */
[C---:B------:R-:W-:Y:S03]  /*f7b0*/  HMMA.16816.F32.BF16 R96, R8.reuse, R16, R216 ;  /* 0x000000100860723c */ /* 0x040fe600000418d8 */
[----:B------:R1:W-:Y:S01]  /*f7c0*/  MUFU.TANH R71, R0 ;  /* 0x0000000000477308 */ /* 0x0003e20000002400 */
[----:B------:R-:W-:Y:S01]  /*f7d0*/  IMAD.MOV.U32 R216, RZ, RZ, R31 ;  /* 0x000000ffffd87224 */ /* 0x000fe200078e001f */
[----:B------:R-:W-:Y:S01]  /*f7e0*/  MOV R218, R113 ;  /* 0x0000007100da7202 */ /* 0x000fe20000000f00 */
[----:B------:R-:W-:Y:S01]  /*f7f0*/  IMAD.MOV.U32 R219, RZ, RZ, R115 ;  /* 0x000000ffffdb7224 */ /* 0x000fe200078e0073 */
[----:B------:R-:W-:Y:S01]  /*f800*/  MOV R217, R28 ;  /* 0x0000001c00d97202 */ /* 0x000fe20000000f00 */
[----:B------:R-:W-:Y:S01]  /*f810*/  IMAD.MOV.U32 R212, RZ, RZ, R4 ;  /* 0x000000ffffd47224 */ /* 0x000fe200078e0004 */
[----:B------:R-:W-:Y:S01]  /*f820*/  HMMA.16816.F32.BF16 R112, R8, R14, R220 ;  /* 0x0000000e0870723c */ /* 0x000fe200000418dc */
[----:B------:R-:W-:-:S02]  /*f830*/  IMAD.MOV.U32 R223, RZ, RZ, R3 ;  /* 0x000000ffffdf7224 */ /* 0x000fc400078e0003 */
[----:B------:R-:W-:Y:S02]  /*f840*/  IMAD.MOV.U32 R220, RZ, RZ, R224 ;  /* 0x000000ffffdc7224 */ /* 0x000fe400078e00e0 */
[----:B------:R-:W-:Y:S01]  /*f850*/  IMAD.MOV.U32 R221, RZ, RZ, R225 ;  /* 0x000000ffffdd7224 */ /* 0x000fe200078e00e1 */
[----:B------:R-:W-:Y:S01]  /*f860*/  MOV R225, R226 ;  /* 0x000000e200e17202 */ /* 0x000fe20000000f00 */
[----:B------:R-:W-:Y:S02]  /*f870*/  IMAD.MOV.U32 R224, RZ, RZ, R74 ;  /* 0x000000ffffe07224 */ /* 0x000fe400078e004a */
[----:B------:R-:W-:Y:S02]  /*f880*/  IMAD.MOV.U32 R226, RZ, RZ, R227 ;  /* 0x000000ffffe27224 */ /* 0x000fe400078e00e3 */
[----:B-1----:R-:W-:Y:S01]  /*f890*/  FMUL.FTZ R0, R110, UR6 ;  /* 0x000000066e007c20 */ /* 0x002fe20008410000 */
[----:B------:R-:W-:Y:S02]  /*f8a0*/  IMAD.MOV.U32 R227, RZ, RZ, R200 ;  /* 0x000000ffffe37224 */ /* 0x000fe400078e00c8 */
[----:B------:R-:W-:Y:S01]  /*f8b0*/  IMAD.MOV.U32 R222, RZ, RZ, R207 ;  /* 0x000000ffffde7224 */ /* 0x000fe200078e00cf */
[----:B------:R1:W-:Y:S01]  /*f8c0*/  MUFU.TANH R61, R0 ;  /* 0x00000000003d7308 */ /* 0x0003e20000002400 */
[----:B------:R-:W-:Y:S01]  /*f8d0*/  IMAD.MOV.U32 R55, RZ, RZ, R221 ;  /* 0x000000ffff377224 */ /* 0x000fe200078e00dd */
[----:B------:R-:W-:Y:S01]  /*f8e0*/  MOV R221, R227 ;  /* 0x000000e300dd7202 */ /* 0x000fe20000000f00 */
[----:B------:R-:W-:-:S02]  /*f8f0*/  IMAD.MOV.U32 R207, RZ, RZ, R201 ;  /* 0x000000ffffcf7224 */ /* 0x000fc400078e00c9 */
[----:B------:R-:W-:Y:S02]  /*f900*/  IMAD.MOV.U32 R227, RZ, RZ, R219 ;  /* 0x000000ffffe37224 */ /* 0x000fe400078e00db */
[----:B------:R-:W-:Y:S02]  /*f910*/  IMAD.MOV.U32 R219, RZ, RZ, R86 ;  /* 0x000000ffffdb7224 */ /* 0x000fe400078e0056 */
[----:B-1----:R-:W-:Y:S01]  /*f920*/  FMUL.FTZ R0, R111, UR6 ;  /* 0x000000066f007c20 */ /* 0x002fe20008410000 */
[----:B------:R-:W-:-:S03]  /*f930*/  IMAD.MOV.U32 R111, RZ, RZ, R29 ;  /* 0x000000ffff6f7224 */ /* 0x000fc600078e001d */
[----:B------:R1:W-:Y:S02]  /*f940*/  MUFU.TANH R59, R0 ;  /* 0x00000000003b7308 */ /* 0x0003e40000002400 */
[----:B-1----:R-:W-:Y:S02]  /*f950*/  FMUL.FTZ R0, R116, UR6 ;  /* 0x0000000674007c20 */ /* 0x002fe40008410000 */
[----:B------:R-:W-:Y:S01]  /*f960*/  HMMA.16816.F32.BF16 R116, R8, R12, R36 ;  /* 0x0000000c0874723c */ /* 0x000fe20000041824 */
[----:B------:R-:W-:-:S03]  /*f970*/  LOP3.LUT R12, R20, 0x6, RZ, 0xc0, !PT ;  /* 0x00000006140c7812 */ /* 0x000fc600078ec0ff */
[----:B------:R1:W-:Y:S02]  /*f980*/  MUFU.TANH R75, R0 ;  /* 0x00000000004b7308 */ /* 0x0003e40000002400 */
[----:B------:R4:W-:Y:S06]  /*f990*/  STL [R1+0x98], R12 ;  /* 0x0000980c01007387 */ /* 0x0009ec0000100800 */
[----:B------:R3:W4:Y:S01]  /*f9a0*/  MUFU.TANH R37, R2 ;  /* 0x0000000200257308 */ /* 0x0007220000002400 */
[----:B-1----:R-:W-:-:S04]  /*f9b0*/  IMAD.U32 R0, RZ, RZ, UR17 ;  /* 0x00000011ff007e24 */ /* 0x002fc8000f8e00ff */
[----:B------:R-:W-:-:S04]  /*f9c0*/  IMAD R0, R0, 0x80, R12 ;  /* 0x0000008000007824 */ /* 0x000fc800078e020c */
[C---:B------:R-:W-:Y:S01]  /*f9d0*/  VIADD R32, R0.reuse, 0xffffff00 ;  /* 0xffffff0000207836 */ /* 0x040fe20000000000 */
[C---:B------:R-:W-:Y:S01]  /*f9e0*/  IADD3 R30, PT, PT, R0.reuse, -0xf8, RZ ;  /* 0xffffff08001e7810 */ /* 0x040fe20007ffe0ff */
[C---:B------:R-:W-:Y:S02]  /*f9f0*/  VIADD R29, R0.reuse, 0xffffff09 ;  /* 0xffffff09001d7836 */ /* 0x040fe40000000000 */
[----:B---3--:R-:W-:Y:S01]  /*fa00*/  FMUL.FTZ R2, R49, UR6 ;  /* 0x0000000631027c20 */ /* 0x008fe20008410000 */
        /* <DEDUP_REMOVED lines=9> */
[C---:B------:R-:W-:Y:S01]  /*faa0*/  ISETP.GT.AND P2, PT, R33.reuse, R31, PT ;  /* 0x0000001f2100720c */ /* 0x040fe20003f44270 */
[----:B------:R-:W-:Y:S01]  /*fab0*/  VIADD R22, R0, 0xffffff28 ;  /* 0xffffff2800167836 */ /* 0x000fe20000000000 */
[----:B------:R-:W-:Y:S01]  /*fac0*/  ISETP.GT.AND P4, PT, R33, R27, PT ;  /* 0x0000001b2100720c */ /* 0x000fe20003f84270 */
[----:B------:R1:W-:Y:S01]  /*fad0*/  MUFU.TANH R49, R34 ;  /* 0x0000002200317308 */ /* 0x0003e20000002400 */
[----:B------:R-:W-:Y:S01]  /*fae0*/  FSEL R40, R40, -INF , !P6 ;  /* 0xff80000028287808 */ /* 0x000fe20007000000 */
        /* <DEDUP_REMOVED lines=9> */
[----:B------:R-:W-:Y:S01]  /*fb80*/  FSEL R46, R46, -INF , !P4 ;  /* 0xff8000002e2e7808 */ /* 0x000fe20006000000 */
[C---:B------:R-:W-:Y:S01]  /*fb90*/  VIADD R11, R0.reuse, 0xffffff51 ;  /* 0xffffff51000b7836 */ /* 0x040fe20000000000 */
[C---:B------:R-:W-:Y:S01]  /*fba0*/  IADD3 R20, PT, PT, R0.reuse, -0xd0, RZ ;  /* 0xffffff3000147810 */ /* 0x040fe20007ffe0ff */
[C---:B------:R-:W-:Y:S01]  /*fbb0*/  VIADD R19, R0.reuse, 0xffffff31 ;  /* 0xffffff3100137836 */ /* 0x040fe20000000000 */
[----:B------:R-:W-:Y:S01]  /*fbc0*/  ISETP.GT.AND P2, PT, R33, R26, PT ;  /* 0x0000001a2100720c */ /* 0x000fe20003f44270 */
[----:B------:R-:W-:-:S02]  /*fbd0*/  VIADD R18, R0, 0xffffff38 ;  /* 0xffffff3800127836 */ /* 0x000fc40000000000 */
[----:B-1----:R-:W-:Y:S01]  /*fbe0*/  FMUL.FTZ R34, R98, UR6 ;  /* 0x0000000662227c20 */ /* 0x002fe20008410000 */
[----:B------:R-:W-:Y:S01]  /*fbf0*/  ISETP.GT.AND P4, PT, R33, R22, PT ;  /* 0x000000162100720c */ /* 0x000fe20003f84270 */
[----:B------:R-:W-:Y:S01]  /*fc00*/  VIADD R6, R0, 0xffffff68 ;  /* 0xffffff6800067836 */ /* 0x000fe20000000000 */
[----:B------:R-:W-:Y:S01]  /*fc10*/  FSEL R50, R50, -INF , !P6 ;  /* 0xff80000032327808 */ /* 0x000fe20007000000 */
[----:B------:R1:W-:Y:S01]  /*fc20*/  MUFU.TANH R47, R34 ;  /* 0x00000022002f7308 */ /* 0x0003e20000002400 */
[----:B--2---:R-:W-:Y:S01]  /*fc30*/  FSEL R54, R58, -INF , !P1 ;  /* 0xff8000003a367808 */ /* 0x004fe20004800000 */
[C---:B------:R-:W-:Y:S01]  /*fc40*/  VIADD R15, R0.reuse, 0xffffff41 ;  /* 0xffffff41000f7836 */ /* 0x040fe20000000000 */
[----:B------:R-:W-:Y:S01]  /*fc50*/  FSEL R48, R45, -INF , !P2 ;  /* 0xff8000002d307808 */ /* 0x000fe20005000000 */
[C---:B------:R-:W-:Y:S01]  /*fc60*/  VIADD R14, R0.reuse, 0xffffff48 ;  /* 0xffffff48000e7836 */ /* 0x040fe20000000000 */
[----:B------:R-:W-:Y:S01]  /*fc70*/  ISETP.GT.AND P6, PT, R33, R20, PT ;  /* 0x000000142100720c */ /* 0x000fe20003fc4270 */
[C---:B------:R-:W-:Y:S01]  /*fc80*/  VIADD R13, R0.reuse, 0xffffff49 ;  /* 0xffffff49000d7836 */ /* 0x040fe20000000000 */
[----:B------:R-:W-:Y:S01]  /*fc90*/  FSEL R58, R35, -INF , !P4 ;  /* 0xff800000233a7808 */ /* 0x000fe20006000000 */
[----:B------:R-:W-:Y:S01]  /*fca0*/  FMUL.FTZ R35, R107, UR6 ;  /* 0x000000066b237c20 */ /* 0x000fe20008410000 */
[----:B------:R-:W-:Y:S01]  /*fcb0*/  FSEL R62, R43, -INF , !P6 ;  /* 0xff8000002b3e7808 */ /* 0x000fe20007000000 */
[C---:B----4-:R-:W-:Y:S01]  /*fcc0*/  VIADD R12, R0.reuse, 0xffffff50 ;  /* 0xffffff50000c7836 */ /* 0x050fe20000000000 */
[C---:B------:R-:W-:Y:S01]  /*fcd0*/  ISETP.GT.AND P2, PT, R33.reuse, R21, PT ;  /* 0x000000152100720c */ /* 0x040fe20003f44270 */
[----:B------:R2:W-:Y:S01]  /*fce0*/  MUFU.TANH R43, R35 ;  /* 0x00000023002b7308 */ /* 0x0005e20000002400 */
[C---:B------:R-:W-:Y:S01]  /*fcf0*/  ISETP.GT.AND P4, PT, R33.reuse, R17, PT ;  /* 0x000000112100720c */ /* 0x040fe20003f84270 */
[C---:B------:R-:W-:Y:S01]  /*fd00*/  VIADD R10, R0.reuse, 0xffffff58 ;  /* 0xffffff58000a7836 */ /* 0x040fe20000000000 */
[----:B------:R-:W-:Y:S01]  /*fd10*/  ISETP.GT.AND P5, PT, R33, R28, PT ;  /* 0x0000001c2100720c */ /* 0x000fe20003fa4270 */
[----:B------:R-:W-:-:S02]  /*fd20*/  VIADD R8, R0, 0xffffff60 ;  /* 0xffffff6000087836 */ /* 0x000fc40000000000 */
[----:B-1----:R-:W-:Y:S01]  /*fd30*/  FMUL.FTZ R34, R99, UR6 ;  /* 0x0000000663227c20 */ /* 0x002fe20008410000 */
[----:B------:R-:W-:Y:S01]  /*fd40*/  FSEL R60, R60, -INF , !P2 ;  /* 0xff8000003c3c7808 */ /* 0x000fe20005000000 */
[C---:B------:R-:W-:Y:S01]  /*fd50*/  VIADD R7, R0.reuse, 0xffffff61 ;  /* 0xffffff6100077836 */ /* 0x040fe20000000000 */
[----:B------:R-:W-:Y:S01]  /*fd60*/  FSEL R95, R41, -INF , !P4 ;  /* 0xff800000295f7808 */ /* 0x000fe20006000000 */
[----:B------:R1:W-:Y:S01]  /*fd70*/  MUFU.TANH R45, R34 ;  /* 0x00000022002d7308 */ /* 0x0003e20000002400 */
[C---:B------:R-:W-:Y:S01]  /*fd80*/  ISETP.GT.AND P2, PT, R33.reuse, R16, PT ;  /* 0x000000102100720c */ /* 0x040fe20003f44270 */
[----:B------:R-:W-:Y:S01]  /*fd90*/  VIADD R5, R0, 0xffffff69 ;  /* 0xffffff6900057836 */ /* 0x000fe20000000000 */
[----:B------:R-:W-:Y:S01]  /*fda0*/  FSEL R44, R44, -INF , !P5 ;  /* 0xff8000002c2c7808 */ /* 0x000fe20006800000 */
[C---:B------:R-:W-:Y:S01]  /*fdb0*/  VIADD R4, R0.reuse, 0xffffff70 ;  /* 0xffffff7000047836 */ /* 0x040fe20000000000 */
[----:B------:R-:W-:Y:S01]  /*fdc0*/  ISETP.GT.AND P5, PT, R33, R23, PT ;  /* 0x000000172100720c */ /* 0x000fe20003fa4270 */
[----:B------:R-:W-:Y:S01]  /*fdd0*/  VIADD R3, R0, 0xffffff71 ;  /* 0xffffff7100037836 */ /* 0x000fe20000000000 */
[----:B------:R-:W-:Y:S01]  /*fde0*/  FSEL R99, R65, -INF , !P2 ;  /* 0xff80000041637808 */ /* 0x000fe20005000000 */
[----:B--2---:R-:W-:Y:S01]  /*fdf0*/  FMUL.FTZ R35, R118, UR6 ;  /* 0x0000000676237c20 */ /* 0x004fe20008410000 */
[----:B------:R-:W-:Y:S01]  /*fe00*/  ISETP.GT.AND P2, PT, R33, R11, PT ;  /* 0x0000000b2100720c */ /* 0x000fe20003f44270 */
[----:B------:R2:W-:Y:S01]  /*fe10*/  MUFU.TANH R102, R2 ;  /* 0x0000000200667308 */ /* 0x0005e20000002400 */
[----:B------:R-:W-:-:S02]  /*fe20*/  FSEL R56, R56, -INF , !P5 ;  /* 0xff80000038387808 */ /* 0x000fc40006800000 */
[C---:B------:R-:W-:Y:S02]  /*fe30*/  ISETP.GT.AND P1, PT, R33.reuse, R19, PT ;  /* 0x000000132100720c */ /* 0x040fe40003f24270 */
[----:B------:R-:W-:Y:S01]  /*fe40*/  ISETP.GT.AND P5, PT, R33, R18, PT ;  /* 0x000000122100720c */ /* 0x000fe20003fa4270 */
[----:B-1----:R-:W-:Y:S02]  /*fe50*/  FMUL.FTZ R34, R106, UR6 ;  /* 0x000000066a227c20 */ /* 0x002fe40008410000 */
[----:B------:R1:W-:Y:S01]  /*fe60*/  MUFU.TANH R41, R35 ;  /* 0x0000002300297308 */ /* 0x0003e20000002400 */
[----:B------:R-:W-:Y:S02]  /*fe70*/  FSEL R118, R37, -INF , !P2 ;  /* 0xff80000025767808 */ /* 0x000fe40005000000 */
[----:B------:R-:W-:Y:S02]  /*fe80*/  ISETP.GT.AND P2, PT, R33, R6, PT ;  /* 0x000000062100720c */ /* 0x000fe40003f44270 */
[----:B------:R-:W-:-:S02]  /*fe90*/  FSEL R64, R64, -INF , !P1 ;  /* 0xff80000040407808 */ /* 0x000fc40004800000 */
[----:B------:R-:W-:Y:S01]  /*fea0*/  FSEL R90, R66, -INF , !P5 ;  /* 0xff800000425a7808 */ /* 0x000fe20006800000 */
[----:B------:R-:W3:Y:S01]  /*feb0*/  MUFU.TANH R34, R34 ;  /* 0x0000002200227308 */ /* 0x000ee20000002400 */
[C---:B------:R-:W-:Y:S01]  /*fec0*/  ISETP.GT.AND P6, PT, R33.reuse, R15, PT ;  /* 0x0000000f2100720c */ /* 0x040fe20003fc4270 */
[C---:B--2---:R-:W-:Y:S01]  /*fed0*/  VIADD R2, R0.reuse, 0xffffff78 ;  /* 0xffffff7800027836 */ /* 0x044fe20000000000 */
[C---:B------:R-:W-:Y:S02]  /*fee0*/  ISETP.GT.AND P1, PT, R33.reuse, R14, PT ;  /* 0x0000000e2100720c */ /* 0x040fe40003f24270 */
[C---:B------:R-:W-:Y:S02]  /*fef0*/  ISETP.GT.AND P5, PT, R33.reuse, R13, PT ;  /* 0x0000000d2100720c */ /* 0x040fe40003fa4270 */
[----:B------:R-:W-:Y:S01]  /*ff00*/  ISETP.GT.AND P4, PT, R33, R12, PT ;  /* 0x0000000c2100720c */ /* 0x000fe20003f84270 */
[----:B-1----:R-:W-:Y:S01]  /*ff10*/  FMUL.FTZ R35, R119, UR6 ;  /* 0x0000000677237c20 */ /* 0x002fe20008410000 */
[C---:B------:R-:W-:Y:S01]  /*ff20*/  IADD3 R9, PT, PT, R0.reuse, -0xa7, RZ ;  /* 0xffffff5900097810 */ /* 0x040fe20007ffe0ff */
[----:B------:R-:W-:Y:S01]  /*ff30*/  VIADD R0, R0, 0xffffff79 ;  /* 0xffffff7900007836 */ /* 0x000fe20000000000 */
[----:B------:R-:W-:Y:S01]  /*ff40*/  FSEL R103, R63, -INF , !P6 ;  /* 0xff8000003f677808 */ /* 0x000fe20007000000 */
[----:B------:R1:W-:Y:S01]  /*ff50*/  MUFU.TANH R39, R35 ;  /* 0x0000002300277308 */ /* 0x0003e20000002400 */
[----:B------:R-:W-:-:S02]  /*ff60*/  FSEL R106, R61, -INF , !P1 ;  /* 0xff8000003d6a7808 */ /* 0x000fc40004800000 */
[----:B------:R-:W-:Y:S02]  /*ff70*/  FSEL R107, R59, -INF , !P5 ;  /* 0xff8000003b6b7808 */ /* 0x000fe40006800000 */
[----:B---3--:R-:W-:Y:S01]  /*ff80*/  FSEL R132, R34, -INF , !P2 ;  /* 0xff80000022847808 */ /* 0x008fe20005000000 */
[----:B------:R-:W-:Y:S01]  /*ff90*/  FMUL.FTZ R34, R223, UR6 ;  /* 0x00000006df227c20 */ /* 0x000fe20008410000 */
[----:B------:R-:W-:Y:S01]  /*ffa0*/  FSEL R110, R57, -INF , !P4 ;  /* 0xff800000396e7808 */ /* 0x000fe20006000000 */
[----:B------:R-:W-:Y:S01]  /*ffb0*/  IMAD.MOV.U32 R223, RZ, RZ, R216 ;  /* 0x000000ffffdf7224 */ /* 0x000fe200078e00d8 */
[C---:B------:R-:W-:Y:S01]  /*ffc0*/  ISETP.GT.AND P6, PT, R33.reuse, R10, PT ;  /* 0x0000000a2100720c */ /* 0x040fe20003fc4270 */
[----:B------:R2:W-:Y:S01]  /*ffd0*/  MUFU.TANH R74, R34 ;  /* 0x00000022004a7308 */ /* 0x0005e20000002400 */
[C---:B------:R-:W-:Y:S01]  /*ffe0*/  ISETP.GT.AND P1, PT, R33.reuse, R9, PT ;  /* 0x000000092100720c */ /* 0x040fe20003f24270 */
[----:B------:R-:W-:Y:S01]  /*fff0*/  IMAD.MOV.U32 R216, RZ, RZ, R133 ;  /* 0x000000ffffd87224 */ /* 0x000fe200078e0085 */
[----:B------:R-:W-:-:S02]  /*10000*/  ISETP.GT.AND P5, PT, R33, R8, PT ;  /* 0x000000082100720c */ /* 0x000fc40003fa4270 */
[----:B------:R-:W-:Y:S01]  /*10010*/  ISETP.GT.AND P4, PT, R33, R7, PT ;  /* 0x000000072100720c */ /* 0x000fe20003f84270 */
[----:B-1----:R-:W-:Y:S01]  /*10020*/  FMUL.FTZ R35, R114, UR6 ;  /* 0x0000000672237c20 */ /* 0x002fe20008410000 */
[----:B------:R-:W-:Y:S02]  /*10030*/  FSEL R119, R51, -INF , !P6 ;  /* 0xff80000033777808 */ /* 0x000fe40007000000 */
[----:B------:R-:W-:Y:S01]  /*10040*/  FSEL R123, R49, -INF , !P1 ;  /* 0xff800000317b7808 */ /* 0x000fe20004800000 */
[----:B------:R1:W3:Y:S01]  /*10050*/  MUFU.TANH R37, R35 ;  /* 0x0000002300257308 */ /* 0x0002e20000002400 */
[----:B------:R-:W-:Y:S02]  /*10060*/  FSEL R126, R47, -INF , !P5 ;  /* 0xff8000002f7e7808 */ /* 0x000fe40006800000 */
[----:B------:R-:W-:Y:S02]  /*10070*/  FSEL R129, R45, -INF , !P4 ;  /* 0xff8000002d817808 */ /* 0x000fe40006000000 */
[C---:B------:R-:W-:Y:S01]  /*10080*/  ISETP.GT.AND P6, PT, R33.reuse, R5, PT ;  /* 0x000000052100720c */ /* 0x040fe20003fc4270 */
[----:B--2---:R-:W-:Y:S01]  /*10090*/  FMUL.FTZ R34, R134, UR6 ;  /* 0x0000000686227c20 */ /* 0x004fe20008410000 */
[----:B------:R-:W-:-:S02]  /*100a0*/  ISETP.GT.AND P1, PT, R33, R4, PT ;  /* 0x000000042100720c */ /* 0x000fc40003f24270 */
[C---:B------:R-:W-:Y:S01]  /*100b0*/  ISETP.GT.AND P5, PT, R33.reuse, R3, PT ;  /* 0x000000032100720c */ /* 0x040fe20003fa4270 */
[----:B------:R2:W-:Y:S01]  /*100c0*/  MUFU.TANH R91, R34 ;  /* 0x00000022005b7308 */ /* 0x0005e20000002400 */
[C---:B------:R-:W-:Y:S02]  /*100d0*/  ISETP.GT.AND P4, PT, R33.reuse, R2, PT ;  /* 0x000000022100720c */ /* 0x040fe40003f84270 */
[----:B------:R-:W-:Y:S01]  /*100e0*/  ISETP.GT.AND P2, PT, R33, R0, PT ;  /* 0x000000002100720c */ /* 0x000fe20003f44270 */
[----:B------:R-:W-:Y:S01]  /*100f0*/  VIADD R33, R243, 0x40 ;  /* 0x00000040f3217836 */ /* 0x000fe20000000000 */
[----:B------:R-:W-:Y:S01]  /*10100*/  FSEL R134, R41, -INF , !P1 ;  /* 0xff80000029867808 */ /* 0x000fe20004800000 */
[----:B-1----:R-:W-:Y:S01]  /*10110*/  FMUL.FTZ R35, R115, UR6 ;  /* 0x0000000673237c20 */ /* 0x002fe20008410000 */
[----:B---3--:R-:W-:Y:S01]  /*10120*/  FSEL R201, R37, -INF , !P4 ;  /* 0xff80000025c97808 */ /* 0x008fe20006000000 */
[----:B------:R-:W-:Y:S01]  /*10130*/  BAR.SYNC.DEFER_BLOCKING 0x0 ;  /* 0x0000000000007b1d */ /* 0x000fe20000010000 */
[----:B------:R-:W-:-:S02]  /*10140*/  ISETP.GT.AND P1, PT, R33, R31, PT ;  /* 0x0000001f2100720c */ /* 0x000fc40003f24270 */
[----:B------:R-:W-:Y:S02]  /*10150*/  ISETP.GT.AND P4, PT, R33, R29, PT ;  /* 0x0000001d2100720c */ /* 0x000fe40003f84270 */
[----:B------:R-:W-:Y:S01]  /*10160*/  FSEL R133, R43, -INF , !P6 ;  /* 0xff8000002b857808 */ /* 0x000fe20007000000 */
[----:B------:R-:W1:Y:S01]  /*10170*/  MUFU.TANH R35, R35 ;  /* 0x0000002300237308 */ /* 0x000e620000002400 */
[----:B------:R-:W-:Y:S01]  /*10180*/  FSEL R200, R39, -INF , !P5 ;  /* 0xff80000027c87808 */ /* 0x000fe20006800000 */
[----:B--2---:R-:W-:Y:S01]  /*10190*/  FMUL.FTZ R34, R220, UR6 ;  /* 0x00000006dc227c20 */ /* 0x004fe20008410000 */
[----:B------:R-:W-:Y:S01]  /*101a0*/  IMAD.MOV.U32 R220, RZ, RZ, R222 ;  /* 0x000000ffffdc7224 */ /* 0x000fe200078e00de */
[----:B------:R-:W-:Y:S01]  /*101b0*/  FSEL R37, R204, -INF , !P1 ;  /* 0xff800000cc257808 */ /* 0x000fe20004800000 */
[----:B------:R-:W-:Y:S01]  /*101c0*/  IMAD.MOV.U32 R222, RZ, RZ, R216 ;  /* 0x000000ffffde7224 */ /* 0x000fe200078e00d8 */
[----:B------:R-:W-:Y:S01]  /*101d0*/  FSEL R41, R83, -INF , !P4 ;  /* 0xff80000053297808 */ /* 0x000fe20006000000 */
[----:B------:R-:W-:Y:S01]  /*101e0*/  IMAD.MOV.U32 R216, RZ, RZ, R218 ;  /* 0x000000ffffd87224 */ /* 0x000fe200078e00da */
[----:B------:R2:W3:Y:S01]  /*101f0*/  MUFU.TANH R86, R34 ;  /* 0x0000002200567308 */ /* 0x0004e20000002400 */
[----:B------:R-:W-:Y:S01]  /*10200*/  IMAD.MOV.U32 R218, RZ, RZ, R202 ;  /* 0x000000ffffda7224 */ /* 0x000fe200078e00ca */
[----:B------:R-:W-:-:S02]  /*10210*/  ISETP.GT.AND P6, PT, R33, R32, PT ;  /* 0x000000202100720c */ /* 0x000fc40003fc4270 */
[C---:B------:R-:W-:Y:S02]  /*10220*/  ISETP.GT.AND P5, PT, R33.reuse, R30, PT ;  /* 0x0000001e2100720c */ /* 0x040fe40003fa4270 */
[----:B------:R-:W-:Y:S02]  /*10230*/  ISETP.GT.AND P1, PT, R33, R26, PT ;  /* 0x0000001a2100720c */ /* 0x000fe40003f24270 */
[----:B------:R-:W-:Y:S02]  /*10240*/  FSEL R39, R203, -INF , !P5 ;  /* 0xff800000cb277808 */ /* 0x000fe40006800000 */
[----:B-1----:R-:W-:Y:S02]  /*10250*/  FSEL R202, R35, -INF , !P2 ;  /* 0xff80000023ca7808 */ /* 0x002fe40005000000 */
[----:B------:R-:W-:Y:S02]  /*10260*/  ISETP.GT.AND P2, PT, R33, R28, PT ;  /* 0x0000001c2100720c */ /* 0x000fe40003f44270 */
[----:B------:R-:W-:-:S02]  /*10270*/  FSEL R35, R205, -INF , !P6 ;  /* 0xff800000cd237808 */ /* 0x000fc40007000000 */
[----:B------:R-:W-:Y:S01]  /*10280*/  FSEL R43, R135, -INF , !P2 ;  /* 0xff800000872b7808 */ /* 0x000fe20005000000 */
[----:B--2---:R-:W-:Y:S01]  /*10290*/  FMUL.FTZ R34, R55, UR6 ;  /* 0x0000000637227c20 */ /* 0x004fe20008410000 */
[----:B------:R-:W-:Y:S02]  /*102a0*/  FSEL R47, R82, -INF , !P1 ;  /* 0xff800000522f7808 */ /* 0x000fe40004800000 */
[C---:B------:R-:W-:Y:S01]  /*102b0*/  ISETP.GT.AND P6, PT, R33.reuse, R27, PT ;  /* 0x0000001b2100720c */ /* 0x040fe20003fc4270 */
[----:B------:R1:W2:Y:S01]  /*102c0*/  MUFU.TANH R83, R34 ;  /* 0x0000002200537308 */ /* 0x0002a20000002400 */
[C---:B------:R-:W-:Y:S02]  /*102d0*/  ISETP.GT.AND P5, PT, R33.reuse, R25, PT ;  /* 0x000000192100720c */ /* 0x040fe40003fa4270 */
[----:B------:R-:W-:Y:S02]  /*102e0*/  ISETP.GT.AND P2, PT, R33, R23, PT ;  /* 0x000000172100720c */ /* 0x000fe40003f44270 */
[----:B------:R-:W-:-:S02]  /*102f0*/  FSEL R45, R127, -INF , !P6 ;  /* 0xff8000007f2d7808 */ /* 0x000fc40007000000 */
[----:B------:R-:W-:Y:S02]  /*10300*/  FSEL R49, R125, -INF , !P5 ;  /* 0xff8000007d317808 */ /* 0x000fe40006800000 */
[----:B------:R-:W-:Y:S02]  /*10310*/  FSEL R55, R81, -INF , !P2 ;  /* 0xff80000051377808 */ /* 0x000fe40005000000 */
[C---:B------:R-:W-:Y:S02]  /*10320*/  ISETP.GT.AND P4, PT, R33.reuse, R24, PT ;  /* 0x000000182100720c */ /* 0x040fe40003f84270 */
[C---:B------:R-:W-:Y:S02]  /*10330*/  ISETP.GT.AND P6, PT, R33.reuse, R22, PT ;  /* 0x000000162100720c */ /* 0x040fe40003fc4270 */
[----:B------:R-:W-:Y:S01]  /*10340*/  ISETP.GT.AND P5, PT, R33, R20, PT ;  /* 0x000000142100720c */ /* 0x000fe20003fa4270 */
[----:B-1----:R-:W-:Y:S01]  /*10350*/  FMUL.FTZ R34, R220, UR6 ;  /* 0x00000006dc227c20 */ /* 0x002fe20008410000 */
[----:B------:R-:W-:-:S02]  /*10360*/  FSEL R51, R124, -INF , !P4 ;  /* 0xff8000007c337808 */ /* 0x000fc40006000000 */
[----:B------:R-:W-:Y:S01]  /*10370*/  FSEL R57, R122, -INF , !P6 ;  /* 0xff8000007a397808 */ /* 0x000fe20007000000 */
[----:B------:R1:W-:Y:S01]  /*10380*/  MUFU.TANH R82, R34 ;  /* 0x0000002200527308 */ /* 0x0003e20000002400 */
[----:B------:R-:W-:Y:S02]  /*10390*/  FSEL R61, R79, -INF , !P5 ;  /* 0xff8000004f3d7808 */ /* 0x000fe40006800000 */
[C---:B------:R-:W-:Y:S02]  /*103a0*/  ISETP.GT.AND P1, PT, R33.reuse, R21, PT ;  /* 0x000000152100720c */ /* 0x040fe40003f24270 */
[C---:B------:R-:W-:Y:S02]  /*103b0*/  ISETP.GT.AND P4, PT, R33.reuse, R19, PT ;  /* 0x000000132100720c */ /* 0x040fe40003f84270 */
[C---:B------:R-:W-:Y:S02]  /*103c0*/  ISETP.GT.AND P6, PT, R33.reuse, R17, PT ;  /* 0x000000112100720c */ /* 0x040fe40003fc4270 */
[----:B------:R-:W-:-:S02]  /*103d0*/  ISETP.GT.AND P2, PT, R33, R18, PT ;  /* 0x000000122100720c */ /* 0x000fc40003f44270 */
[----:B------:R-:W-:Y:S02]  /*103e0*/  FSEL R59, R121, -INF , !P1 ;  /* 0xff800000793b7808 */ /* 0x000fe40004800000 */
[----:B------:R-:W-:Y:S02]  /*103f0*/  FSEL R63, R120, -INF , !P4 ;  /* 0xff800000783f7808 */ /* 0x000fe40006000000 */
[----:B------:R-:W-:Y:S01]  /*10400*/  FSEL R66, R78, -INF , !P6 ;  /* 0xff8000004e427808 */ /* 0x000fe20007000000 */
[----:B-1----:R-:W-:Y:S01]  /*10410*/  FMUL.FTZ R34, R221, UR6 ;  /* 0x00000006dd227c20 */ /* 0x002fe20008410000 */
[C---:B------:R-:W-:Y:S02]  /*10420*/  ISETP.GT.AND P1, PT, R33.reuse, R16, PT ;  /* 0x000000102100720c */ /* 0x040fe40003f24270 */
[----:B------:R-:W-:Y:S01]  /*10430*/  ISETP.GT.AND P4, PT, R33, R14, PT ;  /* 0x0000000e2100720c */ /* 0x000fe20003f84270 */
[----:B------:R1:W4:Y:S01]  /*10440*/  MUFU.TANH R81, R34 ;  /* 0x0000002200517308 */ /* 0x0003220000002400 */
[----:B------:R-:W-:-:S02]  /*10450*/  FSEL R65, R87, -INF , !P2 ;  /* 0xff80000057417808 */ /* 0x000fc40005000000 */
[----:B------:R-:W-:Y:S02]  /*10460*/  ISETP.GT.AND P6, PT, R33, R12, PT ;  /* 0x0000000c2100720c */ /* 0x000fe40003fc4270 */
[----:B------:R-:W-:Y:S02]  /*10470*/  FSEL R67, R67, -INF , !P1 ;  /* 0xff80000043437808 */ /* 0x000fe40004800000 */
[----:B------:R-:W-:Y:S02]  /*10480*/  FSEL R87, R75, -INF , !P4 ;  /* 0xff8000004b577808 */ /* 0x000fe40006000000 */
[----:B------:R-:W-:Y:S02]  /*10490*/  ISETP.GT.AND P1, PT, R33, R11, PT ;  /* 0x0000000b2100720c */ /* 0x000fe40003f24270 */
[----:B------:R-:W-:Y:S02]  /*104a0*/  FSEL R98, R102, -INF , !P6 ;  /* 0xff80000066627808 */ /* 0x000fe40007000000 */
[----:B------:R-:W-:-:S02]  /*104b0*/  FSEL R102, R74, -INF , !P1 ;  /* 0xff8000004a667808 */ /* 0x000fc40004800000 */
[C---:B------:R-:W-:Y:S01]  /*104c0*/  ISETP.GT.AND P5, PT, R33.reuse, R15, PT ;  /* 0x0000000f2100720c */ /* 0x040fe20003fa4270 */
[----:B-1----:R-:W-:Y:S01]  /*104d0*/  FMUL.FTZ R34, R222, UR6 ;  /* 0x00000006de227c20 */ /* 0x002fe20008410000 */
[----:B------:R-:W-:Y:S02]  /*104e0*/  ISETP.GT.AND P2, PT, R33, R13, PT ;  /* 0x0000000d2100720c */ /* 0x000fe40003f44270 */
[----:B------:R-:W-:Y:S01]  /*104f0*/  FSEL R71, R71, -INF , !P5 ;  /* 0xff80000047477808 */ /* 0x000fe20006800000 */
[----:B------:R1:W4:Y:S01]  /*10500*/  MUFU.TANH R79, R34 ;  /* 0x00000022004f7308 */ /* 0x0003220000002400 */
[----:B------:R-:W-:Y:S02]  /*10510*/  FSEL R94, R94, -INF , !P2 ;  /* 0xff8000005e5e7808 */ /* 0x000fe40005000000 */
[C---:B------:R-:W-:Y:S02]  /*10520*/  ISETP.GT.AND P5, PT, R33.reuse, R10, PT ;  /* 0x0000000a2100720c */ /* 0x040fe40003fa4270 */
[----:B------:R-:W-:-:S02]  /*10530*/  ISETP.GT.AND P4, PT, R33, R9, PT ;  /* 0x000000092100720c */ /* 0x000fc40003f84270 */
[C---:B------:R-:W-:Y:S02]  /*10540*/  ISETP.GT.AND P2, PT, R33.reuse, R8, PT ;  /* 0x000000082100720c */ /* 0x040fe40003f44270 */
[C---:B------:R-:W-:Y:S02]  /*10550*/  ISETP.GT.AND P6, PT, R33.reuse, R7, PT ;  /* 0x000000072100720c */ /* 0x040fe40003fc4270 */
[----:B------:R-:W-:Y:S02]  /*10560*/  ISETP.GT.AND P1, PT, R33, R6, PT ;  /* 0x000000062100720c */ /* 0x000fe40003f24270 */
[----:B------:R-:W-:Y:S02]  /*10570*/  FSEL R91, R91, -INF , !P5 ;  /* 0xff8000005b5b7808 */ /* 0x000fe40006800000 */
[----:B---3--:R-:W-:Y:S01]  /*10580*/  FSEL R86, R86, -INF , !P4 ;  /* 0xff80000056567808 */ /* 0x008fe20006000000 */
[----:B-1----:R-:W-:Y:S01]  /*10590*/  FMUL.FTZ R34, R223, UR6 ;  /* 0x00000006df227c20 */ /* 0x002fe20008410000 */
[----:B--2---:R-:W-:-:S02]  /*105a0*/  FSEL R83, R83, -INF , !P2 ;  /* 0xff80000053537808 */ /* 0x004fc40005000000 */
[----:B----4-:R-:W-:Y:S01]  /*105b0*/  FSEL R114, R81, -INF , !P1 ;  /* 0xff80000051727808 */ /* 0x010fe20004800000 */
[----:B------:R1:W2:Y:S01]  /*105c0*/  MUFU.TANH R78, R34 ;  /* 0x00000022004e7308 */ /* 0x0002a20000002400 */
[C---:B------:R-:W-:Y:S02]  /*105d0*/  ISETP.GT.AND P5, PT, R33.reuse, R5, PT ;  /* 0x000000052100720c */ /* 0x040fe40003fa4270 */
[C---:B------:R-:W-:Y:S02]  /*105e0*/  ISETP.GT.AND P4, PT, R33.reuse, R4, PT ;  /* 0x000000042100720c */ /* 0x040fe40003f84270 */
[C---:B------:R-:W-:Y:S02]  /*105f0*/  ISETP.GT.AND P2, PT, R33.reuse, R3, PT ;  /* 0x000000032100720c */ /* 0x040fe40003f44270 */
[----:B------:R-:W-:Y:S02]  /*10600*/  ISETP.GT.AND P1, PT, R33, R0, PT ;  /* 0x000000002100720c */ /* 0x000fe40003f24270 */
[----:B------:R-:W-:-:S02]  /*10610*/  FSEL R115, R79, -INF , !P5 ;  /* 0xff8000004f737808 */ /* 0x000fc40006800000 */
[----:B------:R-:W-:Y:S01]  /*10620*/  ISETP.GT.AND P5, PT, R243, R32, PT ;  /* 0x00000020f300720c */ /* 0x000fe20003fa4270 */
[----:B-1----:R-:W-:Y:S01]  /*10630*/  FMUL.FTZ R34, R224, UR6 ;  /* 0x00000006e0227c20 */ /* 0x002fe20008410000 */
[----:B--2---:R-:W-:Y:S02]  /*10640*/  FSEL R121, R78, -INF , !P4 ;  /* 0xff8000004e797808 */ /* 0x004fe40006000000 */
[C---:B------:R-:W-:Y:S01]  /*10650*/  ISETP.GE.AND P4, PT, R32.reuse, R244, PT ;  /* 0x000000f42000720c */ /* 0x040fe20003f86270 */
[----:B------:R1:W2:Y:S02]  /*10660*/  MUFU.TANH R75, R34 ;  /* 0x00000022004b7308 */ /* 0x0002a40000002400 */
[----:B-1----:R-:W-:Y:S01]  /*10670*/  FMUL.FTZ R34, R225, UR6 ;  /* 0x00000006e1227c20 */ /* 0x002fe20008410000 */
[----:B--2---:R-:W-:Y:S02]  /*10680*/  FSEL R125, R75, -INF , !P2 ;  /* 0xff8000004b7d7808 */ /* 0x004fe40005000000 */
[----:B------:R-:W-:-:S03]  /*10690*/  ISETP.GE.AND P2, PT, R32, R247, PT ;  /* 0x000000f72000720c */ /* 0x000fc60003f46270 */
[----:B------:R1:W2:Y:S01]  /*106a0*/  MUFU.TANH R74, R34 ;  /* 0x00000022004a7308 */ /* 0x0002a20000002400 */
[----:B------:R-:W-:Y:S01]  /*106b0*/  FSEL R124, R36, -INF , !P2 ;  /* 0xff800000247c7808 */ /* 0x000fe20005000000 */
[----:B------:R-:W-:Y:S01]  /*106c0*/  FMUL.FTZ R36, R217, UR6 ;  /* 0x00000006d9247c20 */ /* 0x000fe20008410000 */
[----:B------:R-:W-:Y:S01]  /*106d0*/  ISETP.GE.AND P2, PT, R31, R244, PT ;  /* 0x000000f41f00720c */ /* 0x000fe20003f46270 */
[----:B-1----:R-:W-:Y:S01]  /*106e0*/  FMUL.FTZ R34, R226, UR6 ;  /* 0x00000006e2227c20 */ /* 0x002fe20008410000 */
[----:B------:R-:W-:Y:S02]  /*106f0*/  IMAD.MOV.U32 R226, RZ, RZ, R227 ;  /* 0x000000ffffe27224 */ /* 0x000fe400078e00e3 */
[----:B------:R-:W-:Y:S01]  /*10700*/  IMAD.MOV.U32 R227, RZ, RZ, R111 ;  /* 0x000000ffffe37224 */ /* 0x000fe200078e006f */
[----:B------:R-:W-:Y:S01]  /*10710*/  FSEL R111, R82, -INF , !P6 ;  /* 0xff800000526f7808 */ /* 0x000fe20007000000 */
[----:B------:R-:W-:Y:S01]  /*10720*/  FMUL.FTZ R82, R213, UR6 ;  /* 0x00000006d5527c20 */ /* 0x000fe20008410000 */
[----:B------:R-:W1:Y:S01]  /*10730*/  MUFU.TANH R34, R34 ;  /* 0x0000002200227308 */ /* 0x000e620000002400 */
[----:B------:R-:W-:Y:S01]  /*10740*/  ISETP.GT.AND P6, PT, R33, R2, PT ;  /* 0x000000022100720c */ /* 0x000fe20003fc4270 */
[----:B------:R-:W-:-:S03]  /*10750*/  FMUL.FTZ R33, R128, UR6 ;  /* 0x0000000680217c20 */ /* 0x000fc60008410000 */
[----:B--2---:R-:W-:Y:S02]  /*10760*/  FSEL R128, R74, -INF , !P6 ;  /* 0xff8000004a807808 */ /* 0x004fe40007000000 */
[----:B------:R-:W-:Y:S01]  /*10770*/  ISETP.GE.AND P6, PT, R32, R249, PT ;  /* 0x000000f92000720c */ /* 0x000fe20003fc6270 */
[----:B------:R2:W3:Y:S08]  /*10780*/  MUFU.TANH R81, R33 ;  /* 0x0000002100517308 */ /* 0x0004f00000002400 */
[----:B------:R-:W4:Y:S01]  /*10790*/  MUFU.TANH R75, R82 ;  /* 0x00000052004b7308 */ /* 0x000f220000002400 */
[----:B-1----:R-:W-:-:S02]  /*107a0*/  FSEL R127, R34, -INF , !P1 ;  /* 0xff800000227f7808 */ /* 0x002fc40004800000 */
[----:B------:R-:W-:Y:S02]  /*107b0*/  FSEL R34, R206, -INF , !P5 ;  /* 0xff800000ce227808 */ /* 0x000fe40006800000 */
[----:B------:R-:W-:Y:S02]  /*107c0*/  ISETP.GE.AND P1, PT, R32, R250, PT ;  /* 0x000000fa2000720c */ /* 0x000fe40003f26270 */
[----:B------:R-:W-:Y:S01]  /*107d0*/  FSEL R78, R34, -INF , !P4 ;  /* 0xff800000224e7808 */ /* 0x000fe20006000000 */
[----:B------:R-:W-:Y:S01]  /*107e0*/  FMUL.FTZ R34, R227, UR6 ;  /* 0x00000006e3227c20 */ /* 0x000fe20008410000 */
[C---:B--2---:R-:W-:Y:S01]  /*107f0*/  VIADD R33, R243.reuse, 0x48 ;  /* 0x00000048f3217836 */ /* 0x044fe20000000000 */
[----:B------:R-:W-:-:S04]  /*10800*/  ISETP.GT.AND P4, PT, R243, R31, PT ;  /* 0x0000001ff300720c */ /* 0x000fc80003f84270 */
[----:B------:R-:W-:Y:S01]  /*10810*/  ISETP.GT.AND P5, PT, R33, R32, PT ;  /* 0x000000202100720c */ /* 0x000fe20003fa4270 */
[----:B------:R-:W-:-:S04]  /*10820*/  FMUL.FTZ R32, R226, UR6 ;  /* 0x00000006e2207c20 */ /* 0x000fc80008410000 */
[----:B------:R3:W1:Y:S02]  /*10830*/  MUFU.TANH R74, R32 ;  /* 0x00000020004a7308 */ /* 0x0006640000002400 */
[----:B---3--:R-:W-:Y:S02]  /*10840*/  FSEL R32, R81, -INF , !P5 ;  /* 0xff80000051207808 */ /* 0x008fe40006800000 */
[----:B------:R-:W-:-:S04]  /*10850*/  FSEL R81, R35, -INF , !P6 ;  /* 0xff80000023517808 */ /* 0x000fc80007000000 */
[----:B------:R-:W2:Y:S01]  /*10860*/  MUFU.TANH R35, R34 ;  /* 0x0000002200237308 */ /* 0x000ea20000002400 */
[----:B------:R-:W-:Y:S02]  /*10870*/  FSEL R82, R32, -INF , !P1 ;  /* 0xff80000020527808 */ /* 0x000fe40004800000 */
[----:B----4-:R-:W-:Y:S02]  /*10880*/  FSEL R32, R75, -INF , !P4 ;  /* 0xff8000004b207808 */ /* 0x010fe40006000000 */
[C---:B------:R-:W-:Y:S02]  /*10890*/  ISETP.GE.AND P5, PT, R31.reuse, R247, PT ;  /* 0x000000f71f00720c */ /* 0x040fe40003fa6270 */
[C---:B------:R-:W-:Y:S02]  /*108a0*/  ISETP.GE.AND P6, PT, R31.reuse, R249, PT ;  /* 0x000000f91f00720c */ /* 0x040fe40003fc6270 */
[----:B------:R-:W-:Y:S02]  /*108b0*/  ISETP.GE.AND P1, PT, R31, R250, PT ;  /* 0x000000fa1f00720c */ /* 0x000fe40003f26270 */
[----:B------:R-:W-:Y:S01]  /*108c0*/  ISETP.GT.AND P4, PT, R33, R31, PT ;  /* 0x0000001f2100720c */ /* 0x000fe20003f84270 */
[----:B------:R-:W-:Y:S01]  /*108d0*/  FMUL.FTZ R31, R216, UR6 ;  /* 0x00000006d81f7c20 */ /* 0x000fe20008410000 */
[----:B------:R-:W-:-:S02]  /*108e0*/  FSEL R75, R32, -INF , !P2 ;  /* 0xff800000204b7808 */ /* 0x000fc40005000000 */
[----:B------:R-:W-:Y:S01]  /*108f0*/  ISETP.GT.AND P2, PT, R243, R30, PT ;  /* 0x0000001ef300720c */ /* 0x000fe20003f44270 */
[----:B------:R1:W3:Y:S01]  /*10900*/  MUFU.TANH R34, R31 ;  /* 0x0000001f00227308 */ /* 0x0002e20000002400 */
[----:B------:R-:W-:Y:S02]  /*10910*/  FSEL R120, R38, -INF , !P5 ;  /* 0xff80000026787808 */ /* 0x000fe40006800000 */
[----:B------:R-:W-:Y:S02]  /*10920*/  FSEL R38, R37, -INF , !P6 ;  /* 0xff80000025267808 */ /* 0x000fe40007000000 */
[C---:B------:R-:W-:Y:S02]  /*10930*/  ISETP.GE.AND P5, PT, R30.reuse, R244, PT ;  /* 0x000000f41e00720c */ /* 0x040fe40003fa6270 */
[----:B------:R-:W-:Y:S01]  /*10940*/  ISETP.GE.AND P6, PT, R30, R249, PT ;  /* 0x000000f91e00720c */ /* 0x000fe20003fc6270 */
[----:B------:R-:W4:Y:S03]  /*10950*/  MUFU.TANH R32, R36 ;  /* 0x0000002400207308 */ /* 0x000f260000002400 */
[----:B------:R-:W-:-:S02]  /*10960*/  FSEL R39, R39, -INF , !P6 ;  /* 0xff80000027277808 */ /* 0x000fc40007000000 */
[----:B------:R-:W-:Y:S02]  /*10970*/  ISETP.GE.AND P6, PT, R29, R249, PT ;  /* 0x000000f91d00720c */ /* 0x000fe40003fc6270 */
[----:B-1----:R-:W-:Y:S02]  /*10980*/  FSEL R31, R74, -INF , !P4 ;  /* 0xff8000004a1f7808 */ /* 0x002fe40006000000 */
[C---:B------:R-:W-:Y:S02]  /*10990*/  ISETP.GE.AND P4, PT, R30.reuse, R247, PT ;  /* 0x000000f71e00720c */ /* 0x040fe40003f86270 */
[----:B------:R-:W-:Y:S02]  /*109a0*/  FSEL R79, R31, -INF , !P1 ;  /* 0xff8000001f4f7808 */ /* 0x000fe40004800000 */
[----:B--2---:R-:W-:Y:S01]  /*109b0*/  FSEL R31, R35, -INF , !P2 ;  /* 0xff800000231f7808 */ /* 0x004fe20005000000 */
[----:B------:R-:W-:Y:S01]  /*109c0*/  FMUL.FTZ R35, R219, UR6 ;  /* 0x00000006db237c20 */ /* 0x000fe20008410000 */
[----:B------:R-:W-:Y:S01]  /*109d0*/  ISETP.GE.AND P1, PT, R30, R250, PT ;  /* 0x000000fa1e00720c */ /* 0x000fe20003f26270 */
[----:B------:R-:W-:Y:S01]  /*109e0*/  IMAD.MOV.U32 R219, RZ, RZ, R207 ;  /* 0x000000ffffdb7224 */ /* 0x000fe200078e00cf */
[----:B------:R-:W-:Y:S01]  /*109f0*/  ISETP.GT.AND P2, PT, R33, R30, PT ;  /* 0x0000001e2100720c */ /* 0x000fe20003f44270 */
[----:B------:R-:W-:Y:S01]  /*10a00*/  FMUL.FTZ R30, R218, UR6 ;  /* 0x00000006da1e7c20 */ /* 0x000fe20008410000 */
[----:B------:R-:W-:-:S02]  /*10a10*/  FSEL R74, R31, -INF , !P5 ;  /* 0xff8000001f4a7808 */ /* 0x000fc40006800000 */
[----:B------:R-:W-:Y:S01]  /*10a20*/  ISETP.GT.AND P5, PT, R243, R29, PT ;  /* 0x0000001df300720c */ /* 0x000fe20003fa4270 */
[----:B------:R3:W1:Y:S01]  /*10a30*/  MUFU.TANH R31, R30 ;  /* 0x0000001e001f7308 */ /* 0x0006620000002400 */
[----:B------:R-:W-:Y:S02]  /*10a40*/  FSEL R122, R40, -INF , !P4 ;  /* 0xff800000287a7808 */ /* 0x000fe40006000000 */
[----:B------:R-:W-:Y:S02]  /*10a50*/  ISETP.GE.AND P4, PT, R29, R244, PT ;  /* 0x000000f41d00720c */ /* 0x000fe40003f86270 */
[----:B------:R-:W-:Y:S02]  /*10a60*/  FSEL R37, R41, -INF , !P6 ;  /* 0xff80000029257808 */ /* 0x000fe40007000000 */
[----:B------:R-:W-:Y:S02]  /*10a70*/  ISETP.GE.AND P6, PT, R28, R249, PT ;  /* 0x000000f91c00720c */ /* 0x000fe40003fc6270 */
[----:B---3--:R-:W-:-:S02]  /*10a80*/  FSEL R30, R34, -INF , !P2 ;  /* 0xff800000221e7808 */ /* 0x008fc40005000000 */
[----:B------:R2:W3:Y:S01]  /*10a90*/  MUFU.TANH R34, R35 ;  /* 0x0000002300227308 */ /* 0x0004e20000002400 */
[C---:B------:R-:W-:Y:S02]  /*10aa0*/  ISETP.GE.AND P2, PT, R29.reuse, R247, PT ;  /* 0x000000f71d00720c */ /* 0x040fe40003f46270 */
        /* <DEDUP_REMOVED lines=10> */
[----:B--2---:R-:W-:Y:S01]  /*10b50*/  FMUL.FTZ R35, R229, UR6 ;  /* 0x00000006e5237c20 */ /* 0x004fe20008410000 */
[----:B------:R-:W-:Y:S01]  /*10b60*/  ISETP.GE.AND P2, PT, R28, R244, PT ;  /* 0x000000f41c00720c */ /* 0x000fe20003f46270 */
[----:B------:R-:W-:Y:S01]  /*10b70*/  IMAD.MOV.U32 R229, RZ, RZ, R214 ;  /* 0x000000ffffe57224 */ /* 0x000fe200078e00d6 */
[----:B------:R-:W-:-:S03]  /*10b80*/  MOV R228, R212 ;  /* 0x000000d400e47202 */ /* 0x000fc60000000f00 */
[----:B------:R-:W-:Y:S01]  /*10b90*/  MUFU.TANH R30, R30 ;  /* 0x0000001e001e7308 */ /* 0x000fe20000002400 */
[----:B------:R-:W-:Y:S02]  /*10ba0*/  FSEL R211, R43, -INF , !P6 ;  /* 0xff8000002bd37808 */ /* 0x000fe40007000000 */
[----:B------:R-:W-:Y:S01]  /*10bb0*/  ISETP.GE.AND P6, PT, R27, R249, PT ;  /* 0x000000f91b00720c */ /* 0x000fe20003fc6270 */
[----:B------:R-:W-:Y:S02]  /*10bc0*/  IMAD.MOV.U32 R227, RZ, RZ, R228 ;  /* 0x000000ffffe37224 */ /* 0x000fe400078e00e4 */
[----:B------:R-:W-:Y:S01]  /*10bd0*/  IMAD.MOV.U32 R228, RZ, RZ, R208 ;  /* 0x000000ffffe47224 */ /* 0x000fe200078e00d0 */
[----:B-1----:R-:W-:Y:S02]  /*10be0*/  FSEL R29, R31, -INF , !P5 ;  /* 0xff8000001f1d7808 */ /* 0x002fe40006800000 */
[----:B------:R1:W2:Y:S01]  /*10bf0*/  MUFU.TANH R31, R35 ;  /* 0x00000023001f7308 */ /* 0x0002a20000002400 */
[----:B------:R-:W-:-:S04]  /*10c00*/  ISETP.GE.AND P5, PT, R28, R247, PT ;  /* 0x000000f71c00720c */ /* 0x000fc80003fa6270 */
[----:B------:R-:W-:Y:S02]  /*10c10*/  FSEL R214, R44, -INF , !P5 ;  /* 0xff8000002cd67808 */ /* 0x000fe40006800000 */
[----:B------:R-:W-:Y:S02]  /*10c20*/  ISETP.GE.AND P5, PT, R27, R244, PT ;  /* 0x000000f41b00720c */ /* 0x000fe40003fa6270 */
[----:B-1----:R-:W-:Y:S02]  /*10c30*/  FSEL R35, R29, -INF , !P1 ;  /* 0xff8000001d237808 */ /* 0x002fe40004800000 */
[----:B---3--:R-:W-:Y:S02]  /*10c40*/  FSEL R29, R34, -INF , !P4 ;  /* 0xff800000221d7808 */ /* 0x008fe40006000000 */
[----:B------:R-:W-:Y:S02]  /*10c50*/  ISETP.GE.AND P1, PT, R28, R250, PT ;  /* 0x000000fa1c00720c */ /* 0x000fe40003f26270 */
[----:B------:R-:W-:Y:S01]  /*10c60*/  ISETP.GT.AND P4, PT, R33, R28, PT ;  /* 0x0000001c2100720c */ /* 0x000fe20003f84270 */
[----:B------:R-:W-:Y:S01]  /*10c70*/  FMUL.FTZ R28, R230, UR6 ;  /* 0x00000006e61c7c20 */ /* 0x000fe20008410000 */
[----:B------:R-:W-:Y:S01]  /*10c80*/  FSEL R212, R29, -INF , !P2 ;  /* 0xff8000001dd47808 */ /* 0x000fe20005000000 */
[----:B------:R-:W-:Y:S01]  /*10c90*/  IMAD.MOV.U32 R230, RZ, RZ, R215 ;  /* 0x000000ffffe67224 */ /* 0x000fe200078e00d7 */
[----:B------:R-:W-:Y:S01]  /*10ca0*/  ISETP.GT.AND P2, PT, R243, R27, PT ;  /* 0x0000001bf300720c */ /* 0x000fe20003f44270 */
[----:B------:R4:W1:Y:S02]  /*10cb0*/  MUFU.TANH R29, R28 ;  /* 0x0000001c001d7308 */ /* 0x0008640000002400 */
[----:B----4-:R-:W-:Y:S01]  /*10cc0*/  FSEL R28, R32, -INF , !P4 ;  /* 0xff800000201c7808 */ /* 0x010fe20006000000 */
[----:B------:R-:W-:Y:S01]  /*10cd0*/  FMUL.FTZ R32, R210, UR6 ;  /* 0x00000006d2207c20 */ /* 0x000fe20008410000 */
[----:B------:R-:W-:-:S02]  /*10ce0*/  ISETP.GE.AND P4, PT, R27, R247, PT ;  /* 0x000000f71b00720c */ /* 0x000fc40003f86270 */
[----:B------:R-:W-:Y:S02]  /*10cf0*/  FSEL R213, R28, -INF , !P1 ;  /* 0xff8000001cd57808 */ /* 0x000fe40004800000 */
[----:B--2---:R-:W-:Y:S02]  /*10d00*/  FSEL R28, R31, -INF , !P2 ;  /* 0xff8000001f1c7808 */ /* 0x004fe40005000000 */
[----:B------:R-:W-:Y:S02]  /*10d10*/  ISETP.GE.AND P1, PT, R27, R250, PT ;  /* 0x000000fa1b00720c */ /* 0x000fe40003f26270 */
[----:B------:R-:W-:Y:S01]  /*10d20*/  ISETP.GT.AND P2, PT, R33, R27, PT ;  /* 0x0000001b2100720c */ /* 0x000fe20003f44270 */
[----:B------:R-:W-:Y:S01]  /*10d30*/  FMUL.FTZ R27, R209, UR6 ;  /* 0x00000006d11b7c20 */ /* 0x000fe20008410000 */
[----:B------:R-:W-:Y:S01]  /*10d40*/  FSEL R207, R28, -INF , !P5 ;  /* 0xff8000001ccf7808 */ /* 0x000fe20006800000 */
[----:B------:R-:W-:Y:S01]  /*10d50*/  FMUL.FTZ R28, R76, UR6 ;  /* 0x000000064c1c7c20 */ /* 0x000fe20008410000 */
[----:B------:R-:W-:Y:S01]  /*10d60*/  ISETP.GT.AND P5, PT, R243, R26, PT ;  /* 0x0000001af300720c */ /* 0x000fe20003fa4270 */
[----:B------:R1:W2:Y:S01]  /*10d70*/  MUFU.TANH R31, R27 ;  /* 0x0000001b001f7308 */ /* 0x0002a20000002400 */
[----:B------:R-:W-:-:S02]  /*10d80*/  FSEL R215, R46, -INF , !P4 ;  /* 0xff8000002ed77808 */ /* 0x000fc40006000000 */
[----:B------:R-:W-:Y:S02]  /*10d90*/  FSEL R209, R45, -INF , !P6 ;  /* 0xff8000002dd17808 */ /* 0x000fe40007000000 */
[C---:B------:R-:W-:Y:S02]  /*10da0*/  ISETP.GE.AND P4, PT, R26.reuse, R244, PT ;  /* 0x000000f41a00720c */ /* 0x040fe40003f86270 */
[-C--:B------:R-:W-:Y:S01]  /*10db0*/  ISETP.GE.AND P6, PT, R26, R249.reuse, PT ;  /* 0x000000f91a00720c */ /* 0x080fe20003fc6270 */
[----:B------:R-:W-:Y:S03]  /*10dc0*/  MUFU.TANH R28, R28 ;  /* 0x0000001c001c7308 */ /* 0x000fe60000002400 */
[----:B------:R-:W-:Y:S02]  /*10dd0*/  FSEL R205, R47, -INF , !P6 ;  /* 0xff8000002fcd7808 */ /* 0x000fe40007000000 */
[----:B------:R-:W-:-:S02]  /*10de0*/  ISETP.GE.AND P6, PT, R25, R249, PT ;  /* 0x000000f91900720c */ /* 0x000fc40003fc6270 */
[----:B-1----:R-:W-:Y:S02]  /*10df0*/  FSEL R27, R29, -INF , !P2 ;  /* 0xff8000001d1b7808 */ /* 0x002fe40005000000 */
[----:B------:R-:W1:Y:S01]  /*10e00*/  MUFU.TANH R29, R32 ;  /* 0x00000020001d7308 */ /* 0x000e620000002400 */
[----:B------:R-:W-:Y:S02]  /*10e10*/  ISETP.GE.AND P2, PT, R26, R247, PT ;  /* 0x000000f71a00720c */ /* 0x000fe40003f46270 */
[----:B------:R-:W-:Y:S02]  /*10e20*/  FSEL R210, R27, -INF , !P1 ;  /* 0xff8000001bd27808 */ /* 0x000fe40004800000 */
[----:B------:R-:W-:Y:S01]  /*10e30*/  FSEL R27, R30, -INF , !P5 ;  /* 0xff8000001e1b7808 */ /* 0x000fe20006800000 */
[----:B------:R-:W-:Y:S01]  /*10e40*/  FMUL.FTZ R30, R77, UR6 ;  /* 0x000000064d1e7c20 */ /* 0x000fe20008410000 */
[----:B------:R-:W-:Y:S02]  /*10e50*/  ISETP.GE.AND P1, PT, R26, R250, PT ;  /* 0x000000fa1a00720c */ /* 0x000fe40003f26270 */
[----:B------:R-:W-:Y:S01]  /*10e60*/  ISETP.GT.AND P5, PT, R33, R26, PT ;  /* 0x0000001a2100720c */ /* 0x000fe20003fa4270 */
[----:B------:R-:W-:Y:S01]  /*10e70*/  FMUL.FTZ R26, R219, UR6 ;  /* 0x00000006db1a7c20 */ /* 0x000fe20008410000 */
[----:B------:R-:W-:-:S02]  /*10e80*/  FSEL R206, R27, -INF , !P4 ;  /* 0xff8000001bce7808 */ /* 0x000fc40006000000 */
[----:B------:R-:W-:Y:S01]  /*10e90*/  ISETP.GT.AND P4, PT, R243, R25, PT ;  /* 0x00000019f300720c */ /* 0x000fe20003f84270 */
[----:B------:R2:W3:Y:S01]  /*10ea0*/  MUFU.TANH R27, R26 ;  /* 0x0000001a001b7308 */ /* 0x0004e20000002400 */
[----:B------:R-:W-:Y:S02]  /*10eb0*/  FSEL R216, R48, -INF , !P2 ;  /* 0xff80000030d87808 */ /* 0x000fe40005000000 */
[----:B------:R-:W-:Y:S02]  /*10ec0*/  ISETP.GE.AND P2, PT, R25, R244, PT ;  /* 0x000000f41900720c */ /* 0x000fe40003f46270 */
[----:B------:R-:W-:Y:S02]  /*10ed0*/  FSEL R76, R49, -INF , !P6 ;  /* 0xff800000314c7808 */ /* 0x000fe40007000000 */
[----:B------:R-:W-:-:S04]  /*10ee0*/  ISETP.GE.AND P6, PT, R24, R249, PT ;  /* 0x000000f91800720c */ /* 0x000fc80003fc6270 */
[----:B------:R-:W-:Y:S02]  /*10ef0*/  FSEL R221, R51, -INF , !P6 ;  /* 0xff80000033dd7808 */ /* 0x000fe40007000000 */
[----:B------:R-:W-:Y:S02]  /*10f00*/  ISETP.GE.AND P6, PT, R23, R249, PT ;  /* 0x000000f91700720c */ /* 0x000fe40003fc6270 */
[----:B--2---:R-:W-:Y:S02]  /*10f10*/  FSEL R26, R31, -INF , !P5 ;  /* 0xff8000001f1a7808 */ /* 0x004fe40006800000 */
[----:B------:R-:W-:Y:S02]  /*10f20*/  ISETP.GE.AND P5, PT, R25, R247, PT ;  /* 0x000000f71900720c */ /* 0x000fe40003fa6270 */
[----:B------:R-:W-:Y:S02]  /*10f30*/  FSEL R208, R26, -INF , !P1 ;  /* 0xff8000001ad07808 */ /* 0x000fe40004800000 */
[----:B-1----:R-:W-:-:S02]  /*10f40*/  FSEL R26, R29, -INF , !P4 ;  /* 0xff8000001d1a7808 */ /* 0x002fc40006000000 */
[----:B------:R-:W-:Y:S02]  /*10f50*/  ISETP.GE.AND P1, PT, R25, R250, PT ;  /* 0x000000fa1900720c */ /* 0x000fe40003f26270 */
[----:B------:R-:W-:Y:S01]  /*10f60*/  ISETP.GT.AND P4, PT, R33, R25, PT ;  /* 0x000000192100720c */ /* 0x000fe20003f84270 */
[----:B------:R-:W-:Y:S01]  /*10f70*/  FMUL.FTZ R25, R130, UR6 ;  /* 0x0000000682197c20 */ /* 0x000fe20008410000 */
[----:B------:R-:W-:Y:S01]  /*10f80*/  FSEL R31, R26, -INF , !P2 ;  /* 0xff8000001a1f7808 */ /* 0x000fe20005000000 */
[----:B------:R-:W-:Y:S01]  /*10f90*/  FMUL.FTZ R26, R131, UR6 ;  /* 0x00000006831a7c20 */ /* 0x000fe20008410000 */
[----:B------:R-:W-:Y:S01]  /*10fa0*/  ISETP.GT.AND P2, PT, R243, R24, PT ;  /* 0x00000018f300720c */ /* 0x000fe20003f44270 */
[----:B------:R3:W1:Y:S01]  /*10fb0*/  MUFU.TANH R29, R25 ;  /* 0x00000019001d7308 */ /* 0x0006620000002400 */
[----:B------:R-:W-:Y:S02]  /*10fc0*/  FSEL R77, R50, -INF , !P5 ;  /* 0xff800000324d7808 */ /* 0x000fe40006800000 */
[----:B------:R-:W-:-:S02]  /*10fd0*/  ISETP.GE.AND P5, PT, R24, R244, PT ;  /* 0x000000f41800720c */ /* 0x000fc40003fa6270 */
[----:B------:R-:W-:Y:S02]  /*10fe0*/  FSEL R218, R55, -INF , !P6 ;  /* 0xff80000037da7808 */ /* 0x000fe40007000000 */
[----:B------:R-:W-:Y:S01]  /*10ff0*/  ISETP.GE.AND P6, PT, R22, R249, PT ;  /* 0x000000f91600720c */ /* 0x000fe20003fc6270 */
[----:B------:R-:W-:Y:S01]  /*11000*/  MUFU.TANH R26, R26 ;  /* 0x0000001a001a7308 */ /* 0x000fe20000002400 */
[----:B---3--:R-:W-:-:S07]  /*11010*/  FSEL R25, R27, -INF , !P4 ;  /* 0xff8000001b197808 */ /* 0x008fce0006000000 */
[----:B------:R2:W3:Y:S01]  /*11020*/  MUFU.TANH R27, R30 ;  /* 0x0000001e001b7308 */ /* 0x0004e20000002400 */
[----:B------:R-:W-:-:S04]  /*11030*/  ISETP.GE.AND P4, PT, R24, R247, PT ;  /* 0x000000f71800720c */ /* 0x000fc80003f86270 */
[----:B------:R-:W-:Y:S02]  /*11040*/  FSEL R225, R54, -INF , !P4 ;  /* 0xff80000036e17808 */ /* 0x000fe40006000000 */
[----:B------:R-:W-:Y:S02]  /*11050*/  ISETP.GE.AND P4, PT, R23, R244, PT ;  /* 0x000000f41700720c */ /* 0x000fe40003f86270 */
[----:B--2---:R-:W-:Y:S02]  /*11060*/  FSEL R30, R25, -INF , !P1 ;  /* 0xff800000191e7808 */ /* 0x004fe40004800000 */
[----:B------:R-:W-:Y:S01]  /*11070*/  FSEL R25, R28, -INF , !P2 ;  /* 0xff8000001c197808 */ /* 0x000fe20005000000 */
[----:B------:R-:W-:Y:S01]  /*11080*/  FMUL.FTZ R28, R73, UR6 ;  /* 0x00000006491c7c20 */ /* 0x000fe20008410000 */
[----:B------:R-:W-:Y:S02]  /*11090*/  ISETP.GT.AND P2, PT, R33, R24, PT ;  /* 0x000000182100720c */ /* 0x000fe40003f44270 */
[----:B------:R-:W-:Y:S01]  /*110a0*/  FSEL R222, R25, -INF , !P5 ;  /* 0xff80000019de7808 */ /* 0x000fe20006800000 */
[----:B------:R-:W-:Y:S01]  /*110b0*/  FMUL.FTZ R25, R72, UR6 ;  /* 0x0000000648197c20 */ /* 0x000fe20008410000 */
[----:B------:R-:W-:-:S02]  /*110c0*/  ISETP.GE.AND P1, PT, R24, R250, PT ;  /* 0x000000fa1800720c */ /* 0x000fc40003f26270 */
[----:B-1----:R-:W-:Y:S02]  /*110d0*/  FSEL R24, R29, -INF , !P2 ;  /* 0xff8000001d187808 */ /* 0x002fe40005000000 */
[----:B------:R-:W-:Y:S01]  /*110e0*/  ISETP.GT.AND P5, PT, R243, R23, PT ;  /* 0x00000017f300720c */ /* 0x000fe20003fa4270 */
[----:B------:R-:W1:Y:S01]  /*110f0*/  MUFU.TANH R25, R25 ;  /* 0x0000001900197308 */ /* 0x000e620000002400 */
[----:B------:R-:W-:Y:S02]  /*11100*/  FSEL R224, R24, -INF , !P1 ;  /* 0xff80000018e07808 */ /* 0x000fe40004800000 */
[----:B---3--:R-:W-:Y:S02]  /*11110*/  FSEL R24, R27, -INF , !P5 ;  /* 0xff8000001b187808 */ /* 0x008fe40006800000 */
[C---:B------:R-:W-:Y:S02]  /*11120*/  ISETP.GE.AND P2, PT, R23.reuse, R247, PT ;  /* 0x000000f71700720c */ /* 0x040fe40003f46270 */
[----:B------:R-:W-:-:S02]  /*11130*/  ISETP.GE.AND P1, PT, R23, R250, PT ;  /* 0x000000fa1700720c */ /* 0x000fc40003f26270 */
[----:B------:R-:W-:Y:S01]  /*11140*/  ISETP.GT.AND P5, PT, R33, R23, PT ;  /* 0x000000172100720c */ /* 0x000fe20003fa4270 */
[----:B------:R-:W-:Y:S01]  /*11150*/  FMUL.FTZ R23, R235, UR6 ;  /* 0x00000006eb177c20 */ /* 0x000fe20008410000 */
[----:B------:R-:W-:Y:S02]  /*11160*/  FSEL R131, R24, -INF , !P4 ;  /* 0xff80000018837808 */ /* 0x000fe40006000000 */
[----:B------:R-:W-:Y:S01]  /*11170*/  ISETP.GT.AND P4, PT, R243, R22, PT ;  /* 0x00000016f300720c */ /* 0x000fe20003f84270 */
[----:B------:R2:W3:Y:S01]  /*11180*/  MUFU.TANH R27, R23 ;  /* 0x00000017001b7308 */ /* 0x0004e20000002400 */
[----:B------:R-:W-:Y:S02]  /*11190*/  FSEL R235, R56, -INF , !P2 ;  /* 0xff80000038eb7808 */ /* 0x000fe40005000000 */
[----:B------:R-:W-:-:S05]  /*111a0*/  ISETP.GE.AND P2, PT, R22, R244, PT ;  /* 0x000000f41600720c */ /* 0x000fca0003f46270 */
[----:B------:R-:W4:Y:S01]  /*111b0*/  MUFU.TANH R24, R28 ;  /* 0x0000001c00187308 */ /* 0x000f220000002400 */
[----:B--2---:R-:W-:Y:S02]  /*111c0*/  FSEL R23, R26, -INF , !P5 ;  /* 0xff8000001a177808 */ /* 0x004fe40006800000 */
[C---:B------:R-:W-:Y:S02]  /*111d0*/  ISETP.GE.AND P5, PT, R22.reuse, R247, PT ;  /* 0x000000f71600720c */ /* 0x040fe40003fa6270 */
[----:B------:R-:W-:Y:S02]  /*111e0*/  FSEL R219, R23, -INF , !P1 ;  /* 0xff80000017db7808 */ /* 0x000fe40004800000 */
[----:B-1----:R-:W-:Y:S02]  /*111f0*/  FSEL R23, R25, -INF , !P4 ;  /* 0xff80000019177808 */ /* 0x002fe40006000000 */
[----:B------:R-:W-:Y:S02]  /*11200*/  ISETP.GE.AND P1, PT, R22, R250, PT ;  /* 0x000000fa1600720c */ /* 0x000fe40003f26270 */
[----:B------:R-:W-:Y:S01]  /*11210*/  ISETP.GT.AND P4, PT, R33, R22, PT ;  /* 0x000000162100720c */ /* 0x000fe20003f84270 */
[----:B------:R-:W-:Y:S01]  /*11220*/  FMUL.FTZ R22, R228, UR6 ;  /* 0x00000006e4167c20 */ /* 0x000fe20008410000 */
[----:B------:R-:W-:Y:S01]  /*11230*/  FSEL R130, R23, -INF , !P2 ;  /* 0xff80000017827808 */ /* 0x000fe20005000000 */
[----:B------:R-:W-:Y:S01]  /*11240*/  FMUL.FTZ R23, R84, UR6 ;  /* 0x0000000654177c20 */ /* 0x000fe20008410000 */
[----:B------:R-:W-:Y:S01]  /*11250*/  ISETP.GT.AND P2, PT, R243, R21, PT ;  /* 0x00000015f300720c */ /* 0x000fe20003f44270 */
[----:B------:R3:W1:Y:S01]  /*11260*/  MUFU.TANH R26, R22 ;  /* 0x00000016001a7308 */ /* 0x0006620000002400 */
[----:B------:R-:W-:Y:S01]  /*11270*/  IMAD.MOV.U32 R228, RZ, RZ, R229 ;  /* 0x000000ffffe47224 */ /* 0x000fe200078e00e5 */
[----:B------:R-:W-:-:S02]  /*11280*/  FSEL R229, R58, -INF , !P5 ;  /* 0xff8000003ae57808 */ /* 0x000fc40006800000 */
[----:B------:R-:W-:Y:S02]  /*11290*/  FSEL R58, R57, -INF , !P6 ;  /* 0xff800000393a7808 */ /* 0x000fe40007000000 */
[C---:B------:R-:W-:Y:S02]  /*112a0*/  ISETP.GE.AND P5, PT, R21.reuse, R244, PT ;  /* 0x000000f41500720c */ /* 0x040fe40003fa6270 */
[----:B------:R-:W2:Y:S01]  /*112b0*/  MUFU.TANH R23, R23 ;  /* 0x0000001700177308 */ /* 0x000ea20000002400 */
[----:B------:R-:W-:-:S04]  /*112c0*/  ISETP.GE.AND P6, PT, R21, R249, PT ;  /* 0x000000f91500720c */ /* 0x000fc80003fc6270 */
[----:B------:R-:W-:Y:S02]  /*112d0*/  FSEL R59, R59, -INF , !P6 ;  /* 0xff8000003b3b7808 */ /* 0x000fe40007000000 */
[----:B------:R-:W-:Y:S02]  /*112e0*/  ISETP.GE.AND P6, PT, R20, R249, PT ;  /* 0x000000f91400720c */ /* 0x000fe40003fc6270 */
[----:B---3--:R-:W-:Y:S02]  /*112f0*/  FSEL R22, R27, -INF , !P4 ;  /* 0xff8000001b167808 */ /* 0x008fe40006000000 */
[----:B------:R-:W-:Y:S02]  /*11300*/  ISETP.GE.AND P4, PT, R21, R247, PT ;  /* 0x000000f71500720c */ /* 0x000fe40003f86270 */
[----:B------:R-:W-:Y:S02]  /*11310*/  FSEL R217, R22, -INF , !P1 ;  /* 0xff80000016d97808 */ /* 0x000fe40004800000 */
[----:B----4-:R-:W-:Y:S01]  /*11320*/  FSEL R22, R24, -INF , !P2 ;  /* 0xff80000018167808 */ /* 0x010fe20005000000 */
[----:B------:R-:W-:Y:S01]  /*11330*/  FMUL.FTZ R24, R85, UR6 ;  /* 0x0000000655187c20 */ /* 0x000fe20008410000 */
[----:B------:R-:W-:-:S02]  /*11340*/  ISETP.GE.AND P1, PT, R21, R250, PT ;  /* 0x000000fa1500720c */ /* 0x000fc40003f26270 */
[----:B------:R-:W-:Y:S01]  /*11350*/  ISETP.GT.AND P2, PT, R33, R21, PT ;  /* 0x000000152100720c */ /* 0x000fe20003f44270 */
[----:B------:R-:W-:Y:S01]  /*11360*/  FMUL.FTZ R21, R227, UR6 ;  /* 0x00000006e3157c20 */ /* 0x000fe20008410000 */
[----:B------:R-:W-:Y:S01]  /*11370*/  FSEL R56, R22, -INF , !P5 ;  /* 0xff80000016387808 */ /* 0x000fe20006800000 */
[----:B------:R-:W-:Y:S01]  /*11380*/  MUFU.TANH R24, R24 ;  /* 0x0000001800187308 */ /* 0x000fe20000002400 */
[----:B------:R-:W-:Y:S01]  /*11390*/  ISETP.GT.AND P5, PT, R243, R20, PT ;  /* 0x00000014f300720c */ /* 0x000fe20003fa4270 */
[----:B------:R-:W-:Y:S01]  /*113a0*/  FMUL.FTZ R22, R228, UR6 ;  /* 0x00000006e4167c20 */ /* 0x000fe20008410000 */
[----:B------:R-:W-:Y:S01]  /*113b0*/  FSEL R226, R60, -INF , !P4 ;  /* 0xff8000003ce27808 */ /* 0x000fe20006000000 */
[----:B------:R-:W-:Y:S01]  /*113c0*/  IMAD.MOV.U32 R227, RZ, RZ, R230 ;  /* 0x000000ffffe37224 */ /* 0x000fe200078e00e6 */
[----:B------:R-:W-:Y:S01]  /*113d0*/  ISETP.GE.AND P4, PT, R20, R244, PT ;  /* 0x000000f41400720c */ /* 0x000fe20003f86270 */
[----:B------:R-:W-:Y:S02]  /*113e0*/  IMAD.MOV.U32 R230, RZ, RZ, R248 ;  /* 0x000000ffffe67224 */ /* 0x000fe400078e00f8 */
[----:B------:R1:W3:Y:S01]  /*113f0*/  MUFU.TANH R25, R21 ;  /* 0x0000001500197308 */ /* 0x0002e20000002400 */
[----:B------:R-:W-:-:S07]  /*11400*/  IMAD.MOV.U32 R228, RZ, RZ, R239 ;  /* 0x000000ffffe47224 */ /* 0x000fce00078e00ef */
[----:B------:R-:W4:Y:S01]  /*11410*/  MUFU.TANH R22, R22 ;  /* 0x0000001600167308 */ /* 0x000f220000002400 */
[----:B-1----:R-:W-:Y:S02]  /*11420*/  FSEL R21, R26, -INF , !P2 ;  /* 0xff8000001a157808 */ /* 0x002fe40005000000 */
[----:B------:R-:W-:Y:S02]  /*11430*/  ISETP.GE.AND P2, PT, R20, R247, PT ;  /* 0x000000f71400720c */ /* 0x000fe40003f46270 */
[----:B------:R-:W-:Y:S02]  /*11440*/  FSEL R57, R21, -INF , !P1 ;  /* 0xff80000015397808 */ /* 0x000fe40004800000 */
[----:B--2---:R-:W-:Y:S02]  /*11450*/  FSEL R21, R23, -INF , !P5 ;  /* 0xff80000017157808 */ /* 0x004fe40006800000 */
[----:B------:R-:W-:Y:S02]  /*11460*/  ISETP.GT.AND P5, PT, R33, R20, PT ;  /* 0x000000142100720c */ /* 0x000fe40003fa4270 */
[----:B------:R-:W-:Y:S01]  /*11470*/  FSEL R51, R21, -INF , !P4 ;  /* 0xff80000015337808 */ /* 0x000fe20006000000 */
[----:B------:R-:W-:Y:S01]  /*11480*/  FMUL.FTZ R21, R92, UR6 ;  /* 0x000000065c157c20 */ /* 0x000fe20008410000 */
[----:B------:R-:W-:-:S02]  /*11490*/  ISETP.GE.AND P1, PT, R20, R250, PT ;  /* 0x000000fa1400720c */ /* 0x000fc40003f26270 */
[----:B---3--:R-:W-:Y:S01]  /*114a0*/  FSEL R20, R25, -INF , !P5 ;  /* 0xff80000019147808 */ /* 0x008fe20006800000 */
[----:B------:R-:W-:Y:S01]  /*114b0*/  STL [R1+0x60], R51 ;  /* 0x0000603301007387 */ /* 0x000fe20000100800 */
[----:B------:R-:W-:Y:S01]  /*114c0*/  ISETP.GT.AND P4, PT, R243, R19, PT ;  /* 0x00000013f300720c */ /* 0x000fe20003f84270 */
[----:B------:R-:W1:Y:S01]  /*114d0*/  MUFU.TANH R21, R21 ;  /* 0x0000001500157308 */ /* 0x000e620000002400 */
[----:B------:R-:W-:Y:S02]  /*114e0*/  FSEL R47, R20, -INF , !P1 ;  /* 0xff800000142f7808 */ /* 0x000fe40004800000 */
[----:B------:R-:W-:Y:S02]  /*114f0*/  FSEL R50, R62, -INF , !P2 ;  /* 0xff8000003e327808 */ /* 0x000fe40005000000 */
[----:B------:R-:W-:Y:S02]  /*11500*/  FSEL R92, R61, -INF , !P6 ;  /* 0xff8000003d5c7808 */ /* 0x000fe40007000000 */
[----:B------:R-:W-:Y:S01]  /*11510*/  FSEL R20, R24, -INF , !P4 ;  /* 0xff80000018147808 */ /* 0x000fe20006000000 */
[----:B------:R-:W-:Y:S01]  /*11520*/  FMUL.FTZ R24, R93, UR6 ;  /* 0x000000065d187c20 */ /* 0x000fe20008410000 */
[----:B------:R-:W-:-:S02]  /*11530*/  ISETP.GE.AND P2, PT, R19, R244, PT ;  /* 0x000000f41300720c */ /* 0x000fc40003f46270 */
        /* <DEDUP_REMOVED lines=16> */
[----:B----4-:R-:W-:Y:S02]  /*11640*/  FSEL R19, R22, -INF , !P4 ;  /* 0xff80000016137808 */ /* 0x010fe40006000000 */
[----:B------:R-:W3:Y:S01]  /*11650*/  MUFU.TANH R22, R24 ;  /* 0x0000001800167308 */ /* 0x000ee20000002400 */
[C---:B------:R-:W-:Y:S02]  /*11660*/  ISETP.GE.AND P4, PT, R18.reuse, R247, PT ;  /* 0x000000f71200720c */ /* 0x040fe40003f86270 */
[----:B------:R-:W-:Y:S02]  /*11670*/  FSEL R248, R19, -INF , !P1 ;  /* 0xff80000013f87808 */ /* 0x000fe40004800000 */
[----:B-1----:R-:W-:Y:S02]  /*11680*/  FSEL R19, R21, -INF , !P2 ;  /* 0xff80000015137808 */ /* 0x002fe40005000000 */
[----:B------:R-:W-:Y:S02]  /*11690*/  ISETP.GE.AND P1, PT, R18, R250, PT ;  /* 0x000000fa1200720c */ /* 0x000fe40003f26270 */
[----:B------:R-:W-:Y:S01]  /*116a0*/  ISETP.GT.AND P2, PT, R33, R18, PT ;  /* 0x000000122100720c */ /* 0x000fe20003f44270 */
[----:B------:R-:W-:Y:S01]  /*116b0*/  FMUL.FTZ R18, R230, UR6 ;  /* 0x00000006e6127c20 */ /* 0x000fe20008410000 */
[----:B------:R-:W-:Y:S01]  /*116c0*/  FSEL R54, R19, -INF , !P5 ;  /* 0xff80000013367808 */ /* 0x000fe20006800000 */
[----:B------:R-:W-:Y:S01]  /*116d0*/  IMAD.MOV.U32 R230, RZ, RZ, R231 ;  /* 0x000000ffffe67224 */ /* 0x000fe200078e00e7 */
[----:B------:R-:W-:Y:S01]  /*116e0*/  ISETP.GT.AND P5, PT, R243, R17, PT ;  /* 0x00000011f300720c */ /* 0x000fe20003fa4270 */
[----:B------:R2:W1:Y:S01]  /*116f0*/  MUFU.TANH R19, R18 ;  /* 0x0000001200137308 */ /* 0x0004620000002400 */
[----:B------:R-:W-:Y:S01]  /*11700*/  IMAD.MOV.U32 R231, RZ, RZ, R240 ;  /* 0x000000ffffe77224 */ /* 0x000fe200078e00f0 */
[----:B------:R-:W-:-:S02]  /*11710*/  FSEL R72, R90, -INF , !P4 ;  /* 0xff8000005a487808 */ /* 0x000fc40006000000 */
        /* <DEDUP_REMOVED lines=8> */
[----:B---3--:R-:W-:Y:S01]  /*117a0*/  FSEL R18, R22, -INF , !P5 ;  /* 0xff80000016127808 */ /* 0x008fe20006800000 */
[----:B------:R-:W-:Y:S01]  /*117b0*/  FMUL.FTZ R22, R101, UR6 ;  /* 0x0000000665167c20 */ /* 0x000fe20008410000 */
        /* <DEDUP_REMOVED lines=9> */
[----:B------:R-:W-:-:S02]  /*11850*/  FSEL R44, R71, -INF , !P6 ;  /* 0xff800000472c7808 */ /* 0x000fc40007000000 */
[----:B------:R-:W-:Y:S01]  /*11860*/  ISETP.GE.AND P6, PT, R14, R249, PT ;  /* 0x000000f90e00720c */ /* 0x000fe20003fc6270 */
[----:B------:R-:W-:Y:S03]  /*11870*/  MUFU.TANH R18, R18 ;  /* 0x0000001200127308 */ /* 0x000fe60000002400 */
[----:B------:R-:W-:Y:S02]  /*11880*/  FSEL R49, R87, -INF , !P6 ;  /* 0xff80000057317808 */ /* 0x000fe40007000000 */
[-C--:B------:R-:W-:Y:S02]  /*11890*/  ISETP.GE.AND P6, PT, R13, R247.reuse, PT ;  /* 0x000000f70d00720c */ /* 0x080fe40003fc6270 */
[----:B-1----:R-:W-:Y:S02]  /*118a0*/  FSEL R17, R19, -INF , !P5 ;  /* 0xff80000013117808 */ /* 0x002fe40006800000 */
[----:B------:R-:W1:Y:S01]  /*118b0*/  MUFU.TANH R19, R22 ;  /* 0x0000001600137308 */ /* 0x000e620000002400 */
[----:B------:R-:W-:-:S02]  /*118c0*/  ISETP.GE.AND P5, PT, R16, R247, PT ;  /* 0x000000f71000720c */ /* 0x000fc40003fa6270 */
[----:B------:R-:W-:Y:S02]  /*118d0*/  FSEL R101, R17, -INF , !P1 ;  /* 0xff80000011657808 */ /* 0x000fe40004800000 */
[----:B------:R-:W-:Y:S01]  /*118e0*/  FSEL R17, R20, -INF , !P4 ;  /* 0xff80000014117808 */ /* 0x000fe20006000000 */
[----:B------:R-:W-:Y:S01]  /*118f0*/  FMUL.FTZ R20, R109, UR6 ;  /* 0x000000066d147c20 */ /* 0x000fe20008410000 */
[----:B------:R-:W-:Y:S02]  /*11900*/  ISETP.GE.AND P1, PT, R16, R250, PT ;  /* 0x000000fa1000720c */ /* 0x000fe40003f26270 */
[----:B------:R-:W-:Y:S01]  /*11910*/  ISETP.GT.AND P4, PT, R33, R16, PT ;  /* 0x000000102100720c */ /* 0x000fe20003f84270 */
[----:B------:R-:W-:Y:S01]  /*11920*/  FMUL.FTZ R16, R228, UR6 ;  /* 0x00000006e4107c20 */ /* 0x000fe20008410000 */
[----:B------:R-:W-:Y:S01]  /*11930*/  FSEL R61, R17, -INF , !P2 ;  /* 0xff800000113d7808 */ /* 0x000fe20005000000 */
[----:B------:R-:W-:Y:S01]  /*11940*/  MUFU.TANH R20, R20 ;  /* 0x0000001400147308 */ /* 0x000fe20000002400 */
[----:B------:R-:W-:-:S02]  /*11950*/  ISETP.GT.AND P2, PT, R243, R15, PT ;  /* 0x0000000ff300720c */ /* 0x000fc40003f44270 */
[----:B------:R-:W-:Y:S02]  /*11960*/  FSEL R85, R99, -INF , !P5 ;  /* 0xff80000063557808 */ /* 0x000fe40006800000 */
[----:B------:R-:W-:-:S03]  /*11970*/  ISETP.GE.AND P5, PT, R15, R244, PT ;  /* 0x000000f40f00720c */ /* 0x000fc60003fa6270 */
[----:B------:R2:W3:Y:S02]  /*11980*/  MUFU.TANH R17, R16 ;  /* 0x0000001000117308 */ /* 0x0004e40000002400 */
[----:B--2---:R-:W-:Y:S02]  /*11990*/  FSEL R16, R21, -INF , !P4 ;  /* 0xff80000015107808 */ /* 0x004fe40006000000 */
[----:B------:R-:W-:Y:S02]  /*119a0*/  ISETP.GE.AND P4, PT, R15, R247, PT ;  /* 0x000000f70f00720c */ /* 0x000fe40003f86270 */
[----:B------:R-:W-:Y:S02]  /*119b0*/  FSEL R99, R16, -INF , !P1 ;  /* 0xff80000010637808 */ /* 0x000fe40004800000 */
[----:B-1----:R-:W-:Y:S02]  /*119c0*/  FSEL R16, R19, -INF , !P2 ;  /* 0xff80000013107808 */ /* 0x002fe40005000000 */
[----:B------:R-:W-:-:S02]  /*119d0*/  ISETP.GE.AND P1, PT, R15, R250, PT ;  /* 0x000000fa0f00720c */ /* 0x000fc40003f26270 */
[----:B------:R-:W-:Y:S01]  /*119e0*/  ISETP.GT.AND P2, PT, R33, R15, PT ;  /* 0x0000000f2100720c */ /* 0x000fe20003f44270 */
[----:B------:R-:W-:Y:S01]  /*119f0*/  FMUL.FTZ R15, R230, UR6 ;  /* 0x00000006e60f7c20 */ /* 0x000fe20008410000 */
[----:B------:R-:W-:Y:S02]  /*11a00*/  FSEL R62, R16, -INF , !P5 ;  /* 0xff800000103e7808 */ /* 0x000fe40006800000 */
[----:B------:R-:W-:Y:S01]  /*11a10*/  ISETP.GT.AND P5, PT, R243, R14, PT ;  /* 0x0000000ef300720c */ /* 0x000fe20003fa4270 */
[----:B------:R3:W1:Y:S01]  /*11a20*/  MUFU.TANH R19, R15 ;  /* 0x0000000f00137308 */ /* 0x0006620000002400 */
[----:B------:R-:W-:Y:S02]  /*11a30*/  FSEL R90, R103, -INF , !P4 ;  /* 0xff800000675a7808 */ /* 0x000fe40006000000 */
[----:B------:R-:W-:Y:S02]  /*11a40*/  ISETP.GE.AND P4, PT, R14, R244, PT ;  /* 0x000000f40e00720c */ /* 0x000fe40003f86270 */
[----:B---3--:R-:W-:-:S02]  /*11a50*/  FSEL R15, R17, -INF , !P2 ;  /* 0xff800000110f7808 */ /* 0x008fc40005000000 */
[----:B------:R-:W-:Y:S02]  /*11a60*/  ISETP.GE.AND P2, PT, R14, R247, PT ;  /* 0x000000f70e00720c */ /* 0x000fe40003f46270 */
[----:B------:R-:W-:Y:S02]  /*11a70*/  FSEL R16, R15, -INF , !P1 ;  /* 0xff8000000f107808 */ /* 0x000fe40004800000 */
[----:B------:R-:W-:Y:S02]  /*11a80*/  FSEL R15, R18, -INF , !P5 ;  /* 0xff800000120f7808 */ /* 0x000fe40006800000 */
[----:B------:R-:W-:Y:S01]  /*11a90*/  ISETP.GE.AND P1, PT, R14, R250, PT ;  /* 0x000000fa0e00720c */ /* 0x000fe20003f26270 */
[----:B------:R2:W-:Y:S01]  /*11aa0*/  STL [R1+0x70], R16 ;  /* 0x0000701001007387 */ /* 0x0005e20000100800 */
[----:B------:R-:W-:Y:S01]  /*11ab0*/  ISETP.GT.AND P5, PT, R33, R14, PT ;  /* 0x0000000e2100720c */ /* 0x000fe20003fa4270 */
[----:B------:R-:W-:Y:S01]  /*11ac0*/  FMUL.FTZ R14, R231, UR6 ;  /* 0x00000006e70e7c20 */ /* 0x000fe20008410000 */
[----:B------:R-:W-:Y:S01]  /*11ad0*/  FSEL R63, R15, -INF , !P4 ;  /* 0xff8000000f3f7808 */ /* 0x000fe20006000000 */
[----:B------:R-:W-:Y:S01]  /*11ae0*/  FMUL.FTZ R15, R52, UR6 ;  /* 0x00000006340f7c20 */ /* 0x000fe20008410000 */
[----:B------:R-:W-:Y:S01]  /*11af0*/  ISETP.GT.AND P4, PT, R243, R13, PT ;  /* 0x0000000df300720c */ /* 0x000fe20003f84270 */
[----:B------:R1:W3:Y:S01]  /*11b00*/  MUFU.TANH R17, R14 ;  /* 0x0000000e00117308 */ /* 0x0002e20000002400 */
[----:B------:R-:W-:-:S02]  /*11b10*/  FSEL R73, R106, -INF , !P2 ;  /* 0xff8000006a497808 */ /* 0x000fc40005000000 */
[----:B------:R-:W-:Y:S01]  /*11b20*/  ISETP.GE.AND P2, PT, R13, R244, PT ;  /* 0x000000f40d00720c */ /* 0x000fe20003f46270 */
[----:B------:R-:W-:Y:S01]  /*11b30*/  FMUL.FTZ R18, R53, UR6 ;  /* 0x0000000635127c20 */ /* 0x000fe20008410000 */
[----:B-1----:R-:W-:-:S03]  /*11b40*/  FSEL R14, R19, -INF , !P5 ;  /* 0xff800000130e7808 */ /* 0x002fc60006800000 */
[----:B--2---:R1:W2:Y:S01]  /*11b50*/  MUFU.TANH R16, R15 ;  /* 0x0000000f00107308 */ /* 0x0042a20000002400 */
[----:B------:R-:W-:Y:S02]  /*11b60*/  ISETP.GE.AND P5, PT, R13, R249, PT ;  /* 0x000000f90d00720c */ /* 0x000fe40003fa6270 */
[----:B------:R-:W-:Y:S02]  /*11b70*/  FSEL R95, R14, -INF , !P1 ;  /* 0xff8000000e5f7808 */ /* 0x000fe40004800000 */
[----:B------:R-:W-:Y:S01]  /*11b80*/  FSEL R14, R20, -INF , !P4 ;  /* 0xff800000140e7808 */ /* 0x000fe20006000000 */
[----:B-1----:R-:W-:-:S03]  /*11b90*/  FMUL.FTZ R15, R138, UR6 ;  /* 0x000000068a0f7c20 */ /* 0x002fc60008410000 */
[----:B------:R-:W-:Y:S02]  /*11ba0*/  FSEL R53, R14, -INF , !P2 ;  /* 0xff8000000e357808 */ /* 0x000fe40005000000 */
[----:B------:R-:W-:Y:S01]  /*11bb0*/  FSEL R42, R107, -INF , !P6 ;  /* 0xff8000006b2a7808 */ /* 0x000fe20007000000 */
[----:B------:R-:W-:Y:S01]  /*11bc0*/  FMUL.FTZ R19, R137, UR6 ;  /* 0x0000000689137c20 */ /* 0x000fe20008410000 */
[----:B------:R-:W-:Y:S01]  /*11bd0*/  ISETP.GT.AND P4, PT, R33, R13, PT ;  /* 0x0000000d2100720c */ /* 0x000fe20003f84270 */
[----:B------:R-:W1:Y:S01]  /*11be0*/  MUFU.TANH R15, R15 ;  /* 0x0000000f000f7308 */ /* 0x000e620000002400 */
[----:B------:R-:W-:Y:S01]  /*11bf0*/  ISETP.GT.AND P2, PT, R243, R12, PT ;  /* 0x0000000cf300720c */ /* 0x000fe20003f44270 */
[----:B------:R4:W5:Y:S01]  /*11c00*/  LDL.LU R138, [R1+0xd0] ;  /* 0x0000d000018a7983 */ /* 0x0009620000300800 */
[----:B------:R-:W-:Y:S02]  /*11c10*/  ISETP.GE.AND P1, PT, R13, R250, PT ;  /* 0x000000fa0d00720c */ /* 0x000fe40003f26270 */
[----:B------:R-:W-:Y:S01]  /*11c20*/  ISETP.GE.AND P6, PT, R12, R244, PT ;  /* 0x000000f40c00720c */ /* 0x000fe20003fc6270 */
[----:B------:R4:W5:Y:S01]  /*11c30*/  LDL.LU R137, [R1+0xcc] ;  /* 0x0000cc0001897983 */ /* 0x0009620000300800 */
[----:B---3--:R-:W-:-:S02]  /*11c40*/  FSEL R13, R17, -INF , !P4 ;  /* 0xff800000110d7808 */ /* 0x008fc40006000000 */
[----:B--2---:R-:W-:Y:S01]  /*11c50*/  FSEL R14, R16, -INF , !P2 ;  /* 0xff800000100e7808 */ /* 0x004fe20005000000 */
[----:B------:R-:W2:Y:S01]  /*11c60*/  MUFU.TANH R17, R18 ;  /* 0x0000001200117308 */ /* 0x000ea20000002400 */
[----:B------:R-:W-:Y:S02]  /*11c70*/  ISETP.GT.AND P2, PT, R33, R12, PT ;  /* 0x0000000c2100720c */ /* 0x000fe40003f44270 */
[----:B------:R-:W-:Y:S01]  /*11c80*/  FSEL R106, R14, -INF , !P6 ;  /* 0xff8000000e6a7808 */ /* 0x000fe20007000000 */
[----:B------:R-:W-:Y:S01]  /*11c90*/  FMUL.FTZ R14, R88, UR6 ;  /* 0x00000006580e7c20 */ /* 0x000fe20008410000 */
[----:B------:R-:W-:Y:S02]  /*11ca0*/  FSEL R28, R13, -INF , !P1 ;  /* 0xff8000000d1c7808 */ /* 0x000fe40004800000 */
[----:B------:R-:W-:Y:S01]  /*11cb0*/  FSEL R52, R94, -INF , !P5 ;  /* 0xff8000005e347808 */ /* 0x000fe20006800000 */
[----:B------:R-:W3:Y:S01]  /*11cc0*/  MUFU.TANH R13, R19 ;  /* 0x00000013000d7308 */ /* 0x000ee20000002400 */
[----:B------:R-:W-:-:S02]  /*11cd0*/  ISETP.GE.AND P5, PT, R12, R247, PT ;  /* 0x000000f70c00720c */ /* 0x000fc40003fa6270 */
[C---:B------:R-:W-:Y:S02]  /*11ce0*/  ISETP.GE.AND P4, PT, R12.reuse, R249, PT ;  /* 0x000000f90c00720c */ /* 0x040fe40003f86270 */
[----:B------:R-:W-:Y:S02]  /*11cf0*/  ISETP.GE.AND P1, PT, R12, R250, PT ;  /* 0x000000fa0c00720c */ /* 0x000fe40003f26270 */
[----:B-1----:R-:W-:Y:S02]  /*11d00*/  FSEL R12, R15, -INF , !P2 ;  /* 0xff8000000f0c7808 */ /* 0x002fe40005000000 */
[----:B------:R1:W4:Y:S01]  /*11d10*/  MUFU.TANH R15, R14 ;  /* 0x0000000e000f7308 */ /* 0x0003220000002400 */
[----:B------:R-:W-:Y:S01]  /*11d20*/  ISETP.GT.AND P6, PT, R243, R11, PT ;  /* 0x0000000bf300720c */ /* 0x000fe20003fc4270 */
[----:B------:R-:W-:Y:S01]  /*11d30*/  FMUL.FTZ R16, R89, UR6 ;  /* 0x0000000659107c20 */ /* 0x000fe20008410000 */
[----:B------:R-:W-:Y:S02]  /*11d40*/  FSEL R26, R12, -INF , !P1 ;  /* 0xff8000000c1a7808 */ /* 0x000fe40004800000 */
[----:B------:R-:W-:-:S02]  /*11d50*/  FSEL R43, R110, -INF , !P5 ;  /* 0xff8000006e2b7808 */ /* 0x000fc40006800000 */
[----:B--2---:R-:W-:Y:S01]  /*11d60*/  FSEL R12, R17, -INF , !P6 ;  /* 0xff800000110c7808 */ /* 0x004fe20007000000 */
[----:B-1----:R-:W-:Y:S01]  /*11d70*/  FMUL.FTZ R14, R251, UR6 ;  /* 0x00000006fb0e7c20 */ /* 0x002fe20008410000 */
[----:B------:R-:W-:Y:S02]  /*11d80*/  ISETP.GE.AND P5, PT, R11, R244, PT ;  /* 0x000000f40b00720c */ /* 0x000fe40003fa6270 */
[----:B------:R-:W-:-:S03]  /*11d90*/  ISETP.GT.AND P6, PT, R33, R11, PT ;  /* 0x0000000b2100720c */ /* 0x000fc60003fc4270 */
[----:B------:R-:W1:Y:S01]  /*11da0*/  MUFU.TANH R14, R14 ;  /* 0x0000000e000e7308 */ /* 0x000e620000002400 */
[----:B------:R-:W-:Y:S01]  /*11db0*/  FSEL R45, R98, -INF , !P4 ;  /* 0xff800000622d7808 */ /* 0x000fe20006000000 */
[----:B------:R-:W-:Y:S01]  /*11dc0*/  FMUL.FTZ R17, R242, UR6 ;  /* 0x00000006f2117c20 */ /* 0x000fe20008410000 */
[C---:B------:R-:W-:Y:S02]  /*11dd0*/  ISETP.GE.AND P2, PT, R11.reuse, R247, PT ;  /* 0x000000f70b00720c */ /* 0x040fe40003f46270 */
[C---:B------:R-:W-:Y:S02]  /*11de0*/  ISETP.GE.AND P4, PT, R11.reuse, R249, PT ;  /* 0x000000f90b00720c */ /* 0x040fe40003f86270 */
[----:B------:R-:W-:Y:S01]  /*11df0*/  ISETP.GE.AND P1, PT, R11, R250, PT ;  /* 0x000000fa0b00720c */ /* 0x000fe20003f26270 */
[----:B------:R-:W2:Y:S01]  /*11e00*/  MUFU.TANH R16, R16 ;  /* 0x0000001000107308 */ /* 0x000ea20000002400 */
[----:B------:R-:W-:Y:S02]  /*11e10*/  FSEL R242, R12, -INF , !P5 ;  /* 0xff8000000cf27808 */ /* 0x000fe40006800000 */
[----:B---3--:R-:W-:Y:S01]  /*11e20*/  FSEL R11, R13, -INF , !P6 ;  /* 0xff8000000d0b7808 */ /* 0x008fe20007000000 */
[----:B------:R-:W-:Y:S01]  /*11e30*/  FMUL.FTZ R13, R96, UR6 ;  /* 0x00000006600d7c20 */ /* 0x000fe20008410000 */
[----:B------:R-:W-:-:S02]  /*11e40*/  ISETP.GT.AND P5, PT, R243, R10, PT ;  /* 0x0000000af300720c */ /* 0x000fc40003fa4270 */
[----:B------:R-:W-:Y:S02]  /*11e50*/  FSEL R94, R118, -INF , !P2 ;  /* 0xff800000765e7808 */ /* 0x000fe40005000000 */
[----:B----4-:R-:W-:Y:S02]  /*11e60*/  FSEL R12, R15, -INF , !P5 ;  /* 0xff8000000f0c7808 */ /* 0x010fe40006800000 */
[----:B------:R-:W-:Y:S01]  /*11e70*/  FSEL R27, R11, -INF , !P1 ;  /* 0xff8000000b1b7808 */ /* 0x000fe20004800000 */
[----:B------:R-:W-:Y:S01]  /*11e80*/  MUFU.TANH R13, R13 ;  /* 0x0000000d000d7308 */ /* 0x000fe20000002400 */
[----:B------:R-:W-:Y:S02]  /*11e90*/  ISETP.GE.AND P2, PT, R10, R244, PT ;  /* 0x000000f40a00720c */ /* 0x000fe40003f46270 */
[----:B------:R-:W-:Y:S02]  /*11ea0*/  ISETP.GT.AND P5, PT, R33, R10, PT ;  /* 0x0000000a2100720c */ /* 0x000fe40003fa4270 */
[----:B------:R-:W-:-:S03]  /*11eb0*/  FSEL R46, R102, -INF , !P4 ;  /* 0xff800000662e7808 */ /* 0x000fc60006000000 */
[----:B------:R-:W3:Y:S01]  /*11ec0*/  MUFU.TANH R11, R17 ;  /* 0x00000011000b7308 */ /* 0x000ee20000002400 */
[C---:B------:R-:W-:Y:S02]  /*11ed0*/  ISETP.GE.AND P4, PT, R10.reuse, R247, PT ;  /* 0x000000f70a00720c */ /* 0x040fe40003f86270 */
[C---:B------:R-:W-:Y:S02]  /*11ee0*/  ISETP.GE.AND P6, PT, R10.reuse, R249, PT ;  /* 0x000000f90a00720c */ /* 0x040fe40003fc6270 */
[----:B------:R-:W-:Y:S02]  /*11ef0*/  ISETP.GE.AND P1, PT, R10, R250, PT ;  /* 0x000000fa0a00720c */ /* 0x000fe40003f26270 */
[----:B------:R-:W-:Y:S01]  /*11f00*/  FSEL R107, R12, -INF , !P2 ;  /* 0xff8000000c6b7808 */ /* 0x000fe20005000000 */
[----:B------:R-:W-:Y:S01]  /*11f10*/  FMUL.FTZ R12, R241, UR6 ;  /* 0x00000006f10c7c20 */ /* 0x000fe20008410000 */
[----:B-1----:R-:W-:Y:S02]  /*11f20*/  FSEL R10, R14, -INF , !P5 ;  /* 0xff8000000e0a7808 */ /* 0x002fe40006800000 */
[----:B------:R-:W-:-:S02]  /*11f30*/  ISETP.GT.AND P2, PT, R243, R9, PT ;  /* 0x00000009f300720c */ /* 0x000fc40003f44270 */
[----:B------:R-:W-:Y:S02]  /*11f40*/  FSEL R251, R119, -INF , !P4 ;  /* 0xff80000077fb7808 */ /* 0x000fe40006000000 */
[----:B------:R-:W-:Y:S01]  /*11f50*/  FSEL R23, R10, -INF , !P1 ;  /* 0xff8000000a177808 */ /* 0x000fe20004800000 */
[----:B------:R-:W-:Y:S01]  /*11f60*/  FMUL.FTZ R14, R97, UR6 ;  /* 0x00000006610e7c20 */ /* 0x000fe20008410000 */
[----:B------:R-:W-:Y:S02]  /*11f70*/  ISETP.GE.AND P4, PT, R9, R244, PT ;  /* 0x000000f40900720c */ /* 0x000fe40003f86270 */
[----:B--2---:R-:W-:Y:S01]  /*11f80*/  FSEL R10, R16, -INF , !P2 ;  /* 0xff800000100a7808 */ /* 0x004fe20005000000 */
[----:B------:R-:W1:Y:S01]  /*11f90*/  MUFU.TANH R12, R12 ;  /* 0x0000000c000c7308 */ /* 0x000e620000002400 */
[----:B------:R-:W-:Y:S02]  /*11fa0*/  FSEL R71, R91, -INF , !P6 ;  /* 0xff8000005b477808 */ /* 0x000fe40007000000 */
[----:B------:R-:W-:-:S02]  /*11fb0*/  ISETP.GE.AND P6, PT, R9, R247, PT ;  /* 0x000000f70900720c */ /* 0x000fc40003fc6270 */
[----:B------:R-:W-:Y:S02]  /*11fc0*/  ISETP.GT.AND P2, PT, R33, R9, PT ;  /* 0x000000092100720c */ /* 0x000fe40003f44270 */
[----:B------:R-:W-:Y:S02]  /*11fd0*/  FSEL R231, R10, -INF , !P4 ;  /* 0xff8000000ae77808 */ /* 0x000fe40006000000 */
[----:B------:R-:W-:Y:S01]  /*11fe0*/  ISETP.GT.AND P4, PT, R243, R8, PT ;  /* 0x00000008f300720c */ /* 0x000fe20003f84270 */
[----:B------:R-:W2:Y:S01]  /*11ff0*/  MUFU.TANH R14, R14 ;  /* 0x0000000e000e7308 */ /* 0x000ea20000002400 */
[C---:B------:R-:W-:Y:S02]  /*12000*/  ISETP.GE.AND P5, PT, R9.reuse, R249, PT ;  /* 0x000000f90900720c */ /* 0x040fe40003fa6270 */
[----:B------:R-:W-:Y:S02]  /*12010*/  ISETP.GE.AND P1, PT, R9, R250, PT ;  /* 0x000000fa0900720c */ /* 0x000fe40003f26270 */
[----:B------:R-:W-:-:S02]  /*12020*/  FSEL R241, R123, -INF , !P6 ;  /* 0xff8000007bf17808 */ /* 0x000fc40007000000 */
[----:B---3--:R-:W-:Y:S01]  /*12030*/  FSEL R9, R11, -INF , !P2 ;  /* 0xff8000000b097808 */ /* 0x008fe20005000000 */
[----:B------:R-:W-:Y:S01]  /*12040*/  FMUL.FTZ R15, R237, UR6 ;  /* 0x00000006ed0f7c20 */ /* 0x000fe20008410000 */
[C---:B------:R-:W-:Y:S02]  /*12050*/  ISETP.GE.AND P6, PT, R8.reuse, R244, PT ;  /* 0x000000f40800720c */ /* 0x040fe40003fc6270 */
[----:B------:R-:W-:Y:S02]  /*12060*/  FSEL R10, R13, -INF , !P4 ;  /* 0xff8000000d0a7808 */ /* 0x000fe40006000000 */
[----:B------:R-:W-:Y:S01]  /*12070*/  ISETP.GE.AND P2, PT, R8, R249, PT ;  /* 0x000000f90800720c */ /* 0x000fe20003f46270 */
[----:B------:R-:W-:Y:S01]  /*12080*/  STL [R1+0x58], R28 ;  /* 0x0000581c01007387 */ /* 0x000fe20000100800 */
[----:B------:R-:W-:Y:S01]  /*12090*/  FMUL.FTZ R11, R104, UR6 ;  /* 0x00000006680b7c20 */ /* 0x000fe20008410000 */
[----:B------:R-:W-:Y:S02]  /*120a0*/  FSEL R25, R9, -INF , !P1 ;  /* 0xff80000009197808 */ /* 0x000fe40004800000 */
[----:B------:R-:W-:Y:S01]  /*120b0*/  STL [R1+0x78], R45 ;  /* 0x0000782d01007387 */ /* 0x000fe20000100800 */
[----:B------:R-:W-:Y:S01]  /*120c0*/  FSEL R228, R10, -INF , !P6 ;  /* 0xff8000000ae47808 */ /* 0x000fe20007000000 */
[----:B------:R-:W3:Y:S01]  /*120d0*/  MUFU.TANH R9, R15 ;  /* 0x0000000f00097308 */ /* 0x000ee20000002400 */
[----:B------:R-:W-:Y:S01]  /*120e0*/  FSEL R10, R83, -INF , !P2 ;  /* 0xff800000530a7808 */ /* 0x000fe20005000000 */
[----:B------:R-:W-:Y:S01]  /*120f0*/  STL [R1+0x84], R26 ;  /* 0x0000841a01007387 */ /* 0x000fe20000100800 */
[----:B------:R-:W-:-:S03]  /*12100*/  ISETP.GT.AND P1, PT, R33, R8, PT ;  /* 0x000000082100720c */ /* 0x000fc60003f24270 */
[----:B------:R-:W-:Y:S01]  /*12110*/  STL [R1+0x68], R46 ;  /* 0x0000682e01007387 */ /* 0x000fe20000100800 */
[----:B------:R-:W-:Y:S01]  /*12120*/  FSEL R24, R86, -INF , !P5 ;  /* 0xff80000056187808 */ /* 0x000fe20006800000 */
[----:B------:R-:W4:Y:S02]  /*12130*/  MUFU.TANH R11, R11 ;  /* 0x0000000b000b7308 */ /* 0x000f240000002400 */
[----:B------:R-:W-:Y:S01]  /*12140*/  STL [R1+0x80], R27 ;  /* 0x0000801b01007387 */ /* 0x000fe20000100800 */
[C---:B------:R-:W-:Y:S02]  /*12150*/  ISETP.GE.AND P5, PT, R8.reuse, R247, PT ;  /* 0x000000f70800720c */ /* 0x040fe40003fa6270 */
[----:B------:R-:W-:Y:S01]  /*12160*/  ISETP.GE.AND P4, PT, R8, R250, PT ;  /* 0x000000fa0800720c */ /* 0x000fe20003f86270 */
[----:B------:R-:W-:Y:S01]  /*12170*/  STL [R1+0x7c], R23 ;  /* 0x00007c1701007387 */ /* 0x000fe20000100800 */
[----:B-1----:R-:W-:-:S03]  /*12180*/  FSEL R8, R12, -INF , !P1 ;  /* 0xff8000000c087808 */ /* 0x002fc60004800000 */
[----:B------:R-:W-:Y:S01]  /*12190*/  STL [R1+0x74], R25 ;  /* 0x0000741901007387 */ /* 0x000fe20000100800 */
[----:B------:R-:W-:-:S03]  /*121a0*/  ISETP.GT.AND P6, PT, R243, R7, PT ;  /* 0x00000007f300720c */ /* 0x000fc60003fc4270 */
[----:B------:R1:W-:Y:S01]  /*121b0*/  STL [R1+0x4c], R10 ;  /* 0x00004c0a01007387 */ /* 0x0003e20000100800 */
[----:B------:R-:W-:Y:S02]  /*121c0*/  FSEL R237, R126, -INF , !P5 ;  /* 0xff8000007eed7808 */ /* 0x000fe40006800000 */
[----:B------:R-:W-:Y:S02]  /*121d0*/  FSEL R21, R8, -INF , !P4 ;  /* 0xff80000008157808 */ /* 0x000fe40006000000 */
[C---:B------:R-:W-:Y:S02]  /*121e0*/  ISETP.GE.AND P5, PT, R7.reuse, R244, PT ;  /* 0x000000f40700720c */ /* 0x040fe40003fa6270 */
[----:B--2---:R-:W-:Y:S02]  /*121f0*/  FSEL R8, R14, -INF , !P6 ;  /* 0xff8000000e087808 */ /* 0x004fe40007000000 */
[----:B------:R-:W-:Y:S01]  /*12200*/  ISETP.GE.AND P1, PT, R7, R249, PT ;  /* 0x000000f90700720c */ /* 0x000fe20003f26270 */
[----:B------:R-:W-:Y:S01]  /*12210*/  FMUL.FTZ R12, R105, UR6 ;  /* 0x00000006690c7c20 */ /* 0x000fe20008410000 */
[----:B------:R-:W-:-:S02]  /*12220*/  ISETP.GT.AND P6, PT, R33, R7, PT ;  /* 0x000000072100720c */ /* 0x000fc40003fc4270 */
[----:B------:R-:W-:Y:S02]  /*12230*/  FSEL R223, R8, -INF , !P5 ;  /* 0xff80000008df7808 */ /* 0x000fe40006800000 */
[----:B------:R-:W-:Y:S01]  /*12240*/  FSEL R8, R111, -INF , !P1 ;  /* 0xff8000006f087808 */ /* 0x000fe20004800000 */
[----:B-1----:R-:W-:Y:S01]  /*12250*/  FMUL.FTZ R10, R136, UR6 ;  /* 0x00000006880a7c20 */ /* 0x002fe20008410000 */
[C---:B------:R-:W-:Y:S01]  /*12260*/  ISETP.GE.AND P2, PT, R7.reuse, R247, PT ;  /* 0x000000f70700720c */ /* 0x040fe20003f46270 */
[----:B------:R1:W5:Y:S04]  /*12270*/  LDL.LU R136, [R1+0xc8] ;  /* 0x0000c80001887983 */ /* 0x0003680000300800 */
[----:B------:R-:W2:Y:S01]  /*12280*/  MUFU.TANH R10, R10 ;  /* 0x0000000a000a7308 */ /* 0x000ea20000002400 */
[----:B------:R-:W-:Y:S01]  /*12290*/  ISETP.GE.AND P4, PT, R7, R250, PT ;  /* 0x000000fa0700720c */ /* 0x000fe20003f86270 */
[----:B------:R-:W-:Y:S01]  /*122a0*/  STL [R1+0x64], R21 ;  /* 0x0000641501007387 */ /* 0x000fe20000100800 */
[----:B------:R-:W-:Y:S01]  /*122b0*/  ISETP.GT.AND P5, PT, R243, R6, PT ;  /* 0x00000006f300720c */ /* 0x000fe20003fa4270 */
[----:B------:R-:W-:Y:S01]  /*122c0*/  FMUL.FTZ R13, R80, UR6 ;  /* 0x00000006500d7c20 */ /* 0x000fe20008410000 */
[----:B---3--:R-:W-:Y:S01]  /*122d0*/  FSEL R7, R9, -INF , !P6 ;  /* 0xff80000009077808 */ /* 0x008fe20007000000 */
[----:B------:R1:W5:Y:S02]  /*122e0*/  LDL.LU R80, [R1+0xc4] ;  /* 0x0000c40001507983 */ /* 0x0003640000300800 */
[----:B------:R-:W3:Y:S01]  /*122f0*/  MUFU.TANH R9, R12 ;  /* 0x0000000c00097308 */ /* 0x000ee20000002400 */
[----:B------:R-:W-:Y:S01]  /*12300*/  FSEL R230, R129, -INF , !P2 ;  /* 0xff80000081e67808 */ /* 0x000fe20005000000 */
[----:B------:R4:W-:Y:S01]  /*12310*/  STL [R1+0x38], R8 ;  /* 0x0000380801007387 */ /* 0x0009e20000100800 */
[----:B------:R-:W-:-:S02]  /*12320*/  ISETP.GE.AND P2, PT, R6, R244, PT ;  /* 0x000000f40600720c */ /* 0x000fc40003f46270 */
[----:B------:R-:W-:Y:S02]  /*12330*/  FSEL R22, R7, -INF , !P4 ;  /* 0xff80000007167808 */ /* 0x000fe40006000000 */
[C---:B------:R-:W-:Y:S01]  /*12340*/  ISETP.GE.AND P1, PT, R6.reuse, R247, PT ;  /* 0x000000f70600720c */ /* 0x040fe20003f26270 */
[----:B------:R-:W1:Y:S01]  /*12350*/  MUFU.TANH R7, R13 ;  /* 0x0000000d00077308 */ /* 0x000e620000002400 */
[C---:B------:R-:W-:Y:S02]  /*12360*/  ISETP.GE.AND P6, PT, R6.reuse, R249, PT ;  /* 0x000000f90600720c */ /* 0x040fe40003fc6270 */
[----:B------:R-:W-:Y:S02]  /*12370*/  ISETP.GE.AND P4, PT, R6, R250, PT ;  /* 0x000000fa0600720c */ /* 0x000fe40003f86270 */
[----:B----4-:R-:W-:Y:S02]  /*12380*/  FSEL R8, R11, -INF , !P5 ;  /* 0xff8000000b087808 */ /* 0x010fe40006800000 */
[----:B------:R-:W-:-:S02]  /*12390*/  ISETP.GT.AND P5, PT, R33, R6, PT ;  /* 0x000000062100720c */ /* 0x000fc40003fa4270 */
[----:B------:R-:W-:Y:S01]  /*123a0*/  FSEL R220, R8, -INF , !P2 ;  /* 0xff80000008dc7808 */ /* 0x000fe20005000000 */
[----:B------:R-:W-:Y:S01]  /*123b0*/  FMUL.FTZ R8, R116, UR6 ;  /* 0x0000000674087c20 */ /* 0x000fe20008410000 */
[----:B--2---:R-:W-:Y:S02]  /*123c0*/  FSEL R6, R10, -INF , !P5 ;  /* 0xff8000000a067808 */ /* 0x004fe40006800000 */
[----:B------:R-:W-:Y:S01]  /*123d0*/  ISETP.GT.AND P2, PT, R243, R5, PT ;  /* 0x00000005f300720c */ /* 0x000fe20003f44270 */
[----:B------:R2:W4:Y:S01]  /*123e0*/  MUFU.TANH R10, R8 ;  /* 0x00000008000a7308 */ /* 0x0005220000002400 */
[----:B------:R-:W-:Y:S02]  /*123f0*/  FSEL R19, R6, -INF , !P4 ;  /* 0xff80000006137808 */ /* 0x000fe40006000000 */
[----:B---3--:R-:W-:Y:S01]  /*12400*/  FSEL R6, R9, -INF , !P2 ;  /* 0xff80000009067808 */ /* 0x008fe20005000000 */
[----:B------:R-:W-:Y:S01]  /*12410*/  FMUL.FTZ R9, R117, UR6 ;  /* 0x0000000675097c20 */ /* 0x000fe20008410000 */
[----:B------:R-:W-:-:S02]  /*12420*/  FSEL R227, R132, -INF , !P1 ;  /* 0xff80000084e37808 */ /* 0x000fc40004800000 */
[----:B------:R-:W-:Y:S01]  /*12430*/  ISETP.GE.AND P1, PT, R5, R244, PT ;  /* 0x000000f40500720c */ /* 0x000fe20003f26270 */
[----:B--2---:R-:W-:Y:S01]  /*12440*/  FMUL.FTZ R8, R70, UR6 ;  /* 0x0000000646087c20 */ /* 0x004fe20008410000 */
[----:B------:R-:W-:-:S05]  /*12450*/  ISETP.GT.AND P2, PT, R33, R5, PT ;  /* 0x000000052100720c */ /* 0x000fca0003f44270 */
[----:B------:R-:W2:Y:S01]  /*12460*/  MUFU.TANH R8, R8 ;  /* 0x0000000800087308 */ /* 0x000ea20000002400 */
[----:B------:R-:W-:Y:S01]  /*12470*/  FSEL R87, R114, -INF , !P6 ;  /* 0xff80000072577808 */ /* 0x000fe20007000000 */
[----:B------:R-:W-:Y:S01]  /*12480*/  FMUL.FTZ R11, R69, UR6 ;  /* 0x00000006450b7c20 */ /* 0x000fe20008410000 */
[C---:B------:R-:W-:Y:S02]  /*12490*/  ISETP.GE.AND P6, PT, R5.reuse, R247, PT ;  /* 0x000000f70500720c */ /* 0x040fe40003fc6270 */
[C---:B------:R-:W-:Y:S02]  /*124a0*/  ISETP.GE.AND P5, PT, R5.reuse, R249, PT ;  /* 0x000000f90500720c */ /* 0x040fe40003fa6270 */
[----:B------:R-:W-:Y:S01]  /*124b0*/  ISETP.GE.AND P4, PT, R5, R250, PT ;  /* 0x000000fa0500720c */ /* 0x000fe20003f86270 */
[----:B------:R-:W3:Y:S01]  /*124c0*/  MUFU.TANH R9, R9 ;  /* 0x0000000900097308 */ /* 0x000ee20000002400 */
[----:B------:R-:W-:Y:S02]  /*124d0*/  FSEL R132, R6, -INF , !P1 ;  /* 0xff80000006847808 */ /* 0x000fe40004800000 */
[----:B-1----:R-:W-:-:S02]  /*124e0*/  FSEL R5, R7, -INF , !P2 ;  /* 0xff80000007057808 */ /* 0x002fc40005000000 */
[----:B------:R-:W-:Y:S02]  /*124f0*/  ISETP.GT.AND P1, PT, R243, R4, PT ;  /* 0x00000004f300720c */ /* 0x000fe40003f24270 */
[----:B------:R-:W-:Y:S01]  /*12500*/  FSEL R20, R5, -INF , !P4 ;  /* 0xff80000005147808 */ /* 0x000fe20006000000 */
[----:B------:R-:W1:Y:S01]  /*12510*/  MUFU.TANH R6, R11 ;  /* 0x0000000b00067308 */ /* 0x000e620000002400 */
[----:B------:R-:W-:Y:S02]  /*12520*/  FSEL R133, R133, -INF , !P6 ;  /* 0xff80000085857808 */ /* 0x000fe40007000000 */
[----:B----4-:R-:W-:Y:S01]  /*12530*/  FSEL R5, R10, -INF , !P1 ;  /* 0xff8000000a057808 */ /* 0x010fe20004800000 */
[----:B------:R-:W-:Y:S01]  /*12540*/  FMUL.FTZ R7, R112, UR6 ;  /* 0x0000000670077c20 */ /* 0x000fe20008410000 */
[----:B------:R-:W-:Y:S02]  /*12550*/  ISETP.GE.AND P6, PT, R4, R244, PT ;  /* 0x000000f40400720c */ /* 0x000fe40003fc6270 */
[----:B------:R-:W-:Y:S01]  /*12560*/  ISETP.GT.AND P1, PT, R33, R4, PT ;  /* 0x000000042100720c */ /* 0x000fe20003f24270 */
[----:B------:R-:W-:Y:S01]  /*12570*/  FMUL.FTZ R10, R113, UR6 ;  /* 0x00000006710a7c20 */ /* 0x000fe20008410000 */
[----:B------:R-:W-:-:S02]  /*12580*/  FSEL R29, R115, -INF , !P5 ;  /* 0xff800000731d7808 */ /* 0x000fc40006800000 */
[C---:B------:R-:W-:Y:S02]  /*12590*/  ISETP.GE.AND P5, PT, R4.reuse, R247, PT ;  /* 0x000000f70400720c */ /* 0x040fe40003fa6270 */
[C---:B------:R-:W-:Y:S02]  /*125a0*/  ISETP.GE.AND P2, PT, R4.reuse, R249, PT ;  /* 0x000000f90400720c */ /* 0x040fe40003f46270 */
[----:B------:R-:W-:Y:S02]  /*125b0*/  ISETP.GE.AND P4, PT, R4, R250, PT ;  /* 0x000000fa0400720c */ /* 0x000fe40003f86270 */
[----:B------:R-:W-:Y:S02]  /*125c0*/  FSEL R113, R5, -INF , !P6 ;  /* 0xff80000005717808 */ /* 0x000fe40007000000 */
[----:B--2---:R-:W-:Y:S01]  /*125d0*/  FSEL R4, R8, -INF , !P1 ;  /* 0xff80000008047808 */ /* 0x004fe20004800000 */
[----:B------:R-:W-:Y:S01]  /*125e0*/  FMUL.FTZ R5, R68, UR6 ;  /* 0x0000000644057c20 */ /* 0x000fe20008410000 */
[----:B------:R-:W-:Y:S01]  /*125f0*/  ISETP.GT.AND P6, PT, R243, R3, PT ;  /* 0x00000003f300720c */ /* 0x000fe20003fc4270 */
[----:B------:R-:W2:Y:S01]  /*12600*/  MUFU.TANH R7, R7 ;  /* 0x0000000700077308 */ /* 0x000ea20000002400 */
[----:B------:R-:W-:-:S02]  /*12610*/  FSEL R18, R4, -INF , !P4 ;  /* 0xff80000004127808 */ /* 0x000fc40006000000 */
[----:B---3--:R-:W-:Y:S02]  /*12620*/  FSEL R4, R9, -INF , !P6 ;  /* 0xff80000009047808 */ /* 0x008fe40007000000 */
[----:B------:R-:W-:Y:S02]  /*12630*/  ISETP.GT.AND P6, PT, R33, R3, PT ;  /* 0x000000032100720c */ /* 0x000fe40003fc4270 */
[----:B------:R-:W-:Y:S01]  /*12640*/  FSEL R134, R134, -INF , !P5 ;  /* 0xff80000086867808 */ /* 0x000fe20006800000 */
[----:B------:R-:W3:Y:S01]  /*12650*/  MUFU.TANH R5, R5 ;  /* 0x0000000500057308 */ /* 0x000ee20000002400 */
[----:B------:R-:W-:Y:S01]  /*12660*/  FSEL R34, R121, -INF , !P2 ;  /* 0xff80000079227808 */ /* 0x000fe20005000000 */
[----:B------:R-:W-:Y:S01]  /*12670*/  STL [R1+0x54], R22 ;  /* 0x0000541601007387 */ /* 0x000fe20000100800 */
[C---:B------:R-:W-:Y:S02]  /*12680*/  ISETP.GE.AND P5, PT, R3.reuse, R244, PT ;  /* 0x000000f40300720c */ /* 0x040fe40003fa6270 */
[C---:B------:R-:W-:Y:S01]  /*12690*/  ISETP.GE.AND P1, PT, R3.reuse, R247, PT ;  /* 0x000000f70300720c */ /* 0x040fe20003f26270 */
[----:B------:R4:W5:Y:S01]  /*126a0*/  LDL.LU R70, [R1+0xc0] ;  /* 0x0000c00001467983 */ /* 0x0009620000300800 */
[----:B------:R-:W-:-:S02]  /*126b0*/  ISETP.GE.AND P2, PT, R3, R249, PT ;  /* 0x000000f90300720c */ /* 0x000fc40003f46270 */
[----:B------:R-:W-:Y:S02]  /*126c0*/  ISETP.GE.AND P4, PT, R3, R250, PT ;  /* 0x000000fa0300720c */ /* 0x000fe40003f86270 */
[----:B-1----:R-:W-:Y:S01]  /*126d0*/  FSEL R3, R6, -INF , !P6 ;  /* 0xff80000006037808 */ /* 0x002fe20007000000 */
[----:B------:R-:W-:Y:S01]  /*126e0*/  STL [R1+0x48], R19 ;  /* 0x0000481301007387 */ /* 0x000fe20000100800 */
[----:B------:R-:W-:Y:S02]  /*126f0*/  FSEL R41, R125, -INF , !P2 ;  /* 0xff8000007d297808 */ /* 0x000fe40005000000 */
[----:B------:R-:W-:Y:S01]  /*12700*/  FSEL R3, R3, -INF , !P4 ;  /* 0xff80000003037808 */ /* 0x000fe20006000000 */
[----:B------:R4:W5:Y:S01]  /*12710*/  LDL.LU R69, [R1+0xbc] ;  /* 0x0000bc0001457983 */ /* 0x0009620000300800 */
[----:B------:R-:W-:Y:S01]  /*12720*/  FSEL R111, R4, -INF , !P5 ;  /* 0xff800000046f7808 */ /* 0x000fe20006800000 */
[----:B------:R-:W-:Y:S02]  /*12730*/  FMUL.FTZ R9, R252, UR6 ;  /* 0x00000006fc097c20 */ /* 0x000fe40008410000 */
[----:B------:R-:W-:Y:S01]  /*12740*/  STL [R1+0x34], R20 ;  /* 0x0000341401007387 */ /* 0x000fe20000100800 */
[----:B------:R-:W-:-:S03]  /*12750*/  ISETP.GT.AND P5, PT, R243, R2, PT ;  /* 0x00000002f300720c */ /* 0x000fc60003fa4270 */
[----:B------:R-:W-:Y:S01]  /*12760*/  STL [R1+0x14], R34 ;  /* 0x0000142201007387 */ /* 0x000fe20000100800 */
[----:B------:R-:W1:Y:S03]  /*12770*/  MUFU.TANH R8, R10 ;  /* 0x0000000a00087308 */ /* 0x000e660000002400 */
[----:B------:R-:W-:Y:S01]  /*12780*/  STL [R1+0x28], R18 ;  /* 0x0000281201007387 */ /* 0x000fe20000100800 */
[----:B--2---:R-:W-:-:S03]  /*12790*/  FSEL R4, R7, -INF , !P5 ;  /* 0xff80000007047808 */ /* 0x004fc60006800000 */
[----:B------:R4:W5:Y:S01]  /*127a0*/  LDL.LU R68, [R1+0xb8] ;  /* 0x0000b80001447983 */ /* 0x0009620000300800 */
[----:B------:R-:W-:-:S03]  /*127b0*/  ISETP.GT.AND P5, PT, R33, R2, PT ;  /* 0x000000022100720c */ /* 0x000fc60003fa4270 */
[----:B------:R-:W-:Y:S04]  /*127c0*/  STL [R1+0x8], R41 ;  /* 0x0000082901007387 */ /* 0x000fe80000100800 */
[----:B------:R2:W-:Y:S01]  /*127d0*/  STL [R1+0x24], R3 ;  /* 0x0000240301007387 */ /* 0x0005e20000100800 */
[----:B------:R-:W-:Y:S02]  /*127e0*/  FSEL R114, R200, -INF , !P1 ;  /* 0xff800000c8727808 */ /* 0x000fe40004800000 */
[C---:B------:R-:W-:Y:S02]  /*127f0*/  ISETP.GE.AND P1, PT, R2.reuse, R244, PT ;  /* 0x000000f40200720c */ /* 0x040fe40003f26270 */
[C---:B------:R-:W-:Y:S02]  /*12800*/  ISETP.GE.AND P2, PT, R2.reuse, R247, PT ;  /* 0x000000f70200720c */ /* 0x040fe40003f46270 */
[----:B------:R-:W-:-:S02]  /*12810*/  ISETP.GE.AND P6, PT, R2, R249, PT ;  /* 0x000000f90200720c */ /* 0x000fc40003fc6270 */
[----:B------:R-:W-:Y:S02]  /*12820*/  ISETP.GE.AND P4, PT, R2, R250, PT ;  /* 0x000000fa0200720c */ /* 0x000fe40003f86270 */
[----:B---3--:R-:W-:Y:S02]  /*12830*/  FSEL R2, R5, -INF , !P5 ;  /* 0xff80000005027808 */ /* 0x008fe40006800000 */
[----:B------:R-:W-:Y:S02]  /*12840*/  FSEL R32, R128, -INF , !P6 ;  /* 0xff80000080207808 */ /* 0x000fe40007000000 */
[----:B------:R-:W-:Y:S01]  /*12850*/  FSEL R2, R2, -INF , !P4 ;  /* 0xff80000002027808 */ /* 0x000fe20006000000 */
[----:B--2---:R-:W2:Y:S01]  /*12860*/  MUFU.TANH R3, R9 ;  /* 0x0000000900037308 */ /* 0x004ea20000002400 */
[----:B------:R-:W-:Y:S02]  /*12870*/  FSEL R112, R201, -INF , !P2 ;  /* 0xff800000c9707808 */ /* 0x000fe40005000000 */
[----:B------:R-:W-:Y:S01]  /*12880*/  ISETP.GT.AND P2, PT, R243, R0, PT ;  /* 0x00000000f300720c */ /* 0x000fe20003f44270 */
[----:B------:R-:W-:Y:S01]  /*12890*/  STL [R1+0x4], R32 ;  /* 0x0000042001007387 */ /* 0x000fe20000100800 */
[----:B------:R-:W-:-:S02]  /*128a0*/  FSEL R109, R4, -INF , !P1 ;  /* 0xff800000046d7808 */ /* 0x000fc40004800000 */
[----:B------:R-:W-:Y:S01]  /*128b0*/  ISETP.GT.AND P1, PT, R33, R0, PT ;  /* 0x000000002100720c */ /* 0x000fe20003f24270 */
[----:B------:R1:W-:Y:S01]  /*128c0*/  STL [R1+0x10], R2 ;  /* 0x0000100201007387 */ /* 0x0003e20000100800 */
[C---:B------:R-:W-:Y:S02]  /*128d0*/  ISETP.GE.AND P6, PT, R0.reuse, R244, PT ;  /* 0x000000f40000720c */ /* 0x040fe40003fc6270 */
[C---:B------:R-:W-:Y:S02]  /*128e0*/  ISETP.GE.AND P5, PT, R0.reuse, R247, PT ;  /* 0x000000f70000720c */ /* 0x040fe40003fa6270 */
[----:B------:R-:W-:Y:S01]  /*128f0*/  ISETP.GE.AND P4, PT, R0, R249, PT ;  /* 0x000000f90000720c */ /* 0x000fe20003f86270 */
[----:B------:R-:W-:Y:S01]  /*12900*/  UIADD3 UR25, UPT, UPT, UR17, -0x2, URZ ;  /* 0xfffffffe11197890 */ /* 0x000fe2000fffe0ff */
[----:B-1----:R-:W-:Y:S02]  /*12910*/  FSEL R2, R8, -INF , !P2 ;  /* 0xff80000008027808 */ /* 0x002fe40005000000 */
[----:B------:R-:W-:-:S02]  /*12920*/  ISETP.GE.AND P2, PT, R0, R250, PT ;  /* 0x000000fa0000720c */ /* 0x000fc40003f46270 */
[----:B--2---:R-:W-:-:S04]  /*12930*/  FSEL R0, R3, -INF , !P1 ;  /* 0xff80000003007808 */ /* 0x004fc80004800000 */
[----:B------:R-:W-:-:S05]  /*12940*/  FSEL R0, R0, -INF , !P2 ;  /* 0xff80000000007808 */ /* 0x000fca0005000000 */
[----:B------:R4:W-:Y:S01]  /*12950*/  STL [R1+0xc], R0 ;  /* 0x00000c0001007387 */ /* 0x0009e20000100800 */
[----:B------:R-:W-:Y:S01]  /*12960*/  UISETP.GT.AND UP0, UPT, UR25, UR15, UPT ;  /* 0x0000000f1900728c */ /* 0x000fe2000bf04270 */
[----:B------:R-:W-:Y:S02]  /*12970*/  FSEL R108, R2, -INF , !P6 ;  /* 0xff800000026c7808 */ /* 0x000fe40007000000 */
[----:B------:R-:W-:Y:S02]  /*12980*/  FSEL R110, R202, -INF , !P5 ;  /* 0xff800000ca6e7808 */ /* 0x000fe40006800000 */
[----:B------:R-:W-:-:S04]  /*12990*/  FSEL R252, R127, -INF , !P4 ;  /* 0xff8000007ffc7808 */ /* 0x000fc80006000000 */
[----:B------:R-:W-:Y:S05]  /*129a0*/  BRA.U !UP0, `(.L_x_932) ;  /* 0x0000000908387547 */ /* 0x000fea000b800000 */
[----:B------:R-:W2:Y:S04]  /*129b0*/  LDL R203, [R1+0x30] ;  /* 0x0000300001cb7983 */ /* 0x000ea80000100800 */
[----:B------:R-:W3:Y:S01]  /*129c0*/  LDL R204, [R1+0x2c] ;  /* 0x00002c0001cc7983 */ /* 0x000ee20000100800 */
[----:B----4-:R-:W-:Y:S01]  /*129d0*/  IMAD.U32 R0, RZ, RZ, UR17 ;  /* 0x00000011ff007e24 */ /* 0x010fe2000f8e00ff */
        /* <DEDUP_REMOVED lines=137> */
.L_x_934:
[----:B------:R-:W-:Y:S05]  /*13270*/  BSYNC.RECONVERGENT B0 ;  /* 0x0000000000007941 */ /* 0x000fea0003800200 */
.L_x_933:
[----:B------:R-:W0:Y:S02]  /*13280*/  LDGDEPBAR ;  /* 0x00000000000079af */ /* 0x000e240000000000 */
.L_x_932:
[----:B----45:R-:W-:Y:S01]  /*13290*/  FMNMX3.FTZ R0, R80, R78, R75, !PT ;  /* 0x0000004e50007276 */ /* 0x030fe2000781004b */
[----:B------:R-:W-:Y:S01]  /*132a0*/  IMAD.MOV.U32 R123, RZ, RZ, R61 ;  /* 0x000000ffff7b7224 */ /* 0x000fe200078e003d */
[----:B------:R-:W-:Y:S01]  /*132b0*/  MOV R118, R55 ;  /* 0x0000003700767202 */ /* 0x000fe20000000f00 */
[----:B------:R3:W-:Y:S01]  /*132c0*/  STL [R1+0xd4], R250 ;  /* 0x0000d4fa01007387 */ /* 0x0007e20000100800 */
[----:B------:R-:W-:Y:S01]  /*132d0*/  FMNMX3.FTZ R0, R0, R74, R36, !PT ;  /* 0x0000004a00007276 */ /* 0x000fe20007810024 */
[----:B------:R-:W-:Y:S01]  /*132e0*/  IMAD.MOV.U32 R115, RZ, RZ, R52 ;  /* 0x000000ffff737224 */ /* 0x000fe200078e0034 */
[----:B------:R-:W-:Y:S02]  /*132f0*/  MOV R121, R60 ;  /* 0x0000003c00797202 */ /* 0x000fe40000000f00 */
[----:B------:R-:W-:Y:S02]  /*13300*/  MOV R116, R54 ;  /* 0x0000003600747202 */ /* 0x000fe40000000f00 */
[----:B------:R-:W-:-:S02]  /*13310*/  MOV R126, R62 ;  /* 0x0000003e007e7202 */ /* 0x000fc40000000f00 */
[----:B------:R-:W-:Y:S02]  /*13320*/  MOV R127, R63 ;  /* 0x0000003f007f7202 */ /* 0x000fe40000000f00 */
[----:B------:R-:W-:Y:S02]  /*13330*/  MOV R128, R53 ;  /* 0x0000003500807202 */ /* 0x000fe40000000f00 */
[----:B------:R-:W-:Y:S01]  /*13340*/  MOV R88, R49 ;  /* 0x0000003100587202 */ /* 0x000fe20000000f00 */
[----:B------:R-:W-:Y:S01]  /*13350*/  IMAD.MOV.U32 R83, RZ, RZ, R47 ;  /* 0x000000ffff537224 */ /* 0x000fe200078e002f */
[----:B------:R-:W-:Y:S02]  /*13360*/  FMNMX3.FTZ R0, R0, R212, R207, !PT ;  /* 0x000000d400007276 */ /* 0x000fe400078100cf */
[----:B------:R-:W-:Y:S02]  /*13370*/  FMNMX3.FTZ R5, R69, R124, R120, !PT ;  /* 0x0000007c45057276 */ /* 0x000fe40007810078 */
[----:B------:R-:W-:-:S02]  /*13380*/  MOV R125, R50 ;  /* 0x00000032007d7202 */ /* 0x000fc40000000f00 */
[----:B------:R-:W-:Y:S02]  /*13390*/  MOV R129, R48 ;  /* 0x0000003000817202 */ /* 0x000fe40000000f00 */
[----:B------:R-:W-:Y:S02]  /*133a0*/  MOV R91, R42 ;  /* 0x0000002a005b7202 */ /* 0x000fe40000000f00 */
[----:B------:R-:W-:Y:S01]  /*133b0*/  MOV R89, R43 ;  /* 0x0000002b00597202 */ /* 0x000fe20000000f00 */
[----:B---3--:R-:W3:Y:S01]  /*133c0*/  LDL.LU R250, [R1+0x24] ;  /* 0x0000240001fa7983 */ /* 0x008ee20000300800 */
[----:B------:R-:W-:-:S03]  /*133d0*/  FMNMX3.FTZ R0, R0, R206, R31, !PT ;  /* 0x000000ce00007276 */ /* 0x000fc6000781001f */
[----:B------:R4:W-:Y:S01]  /*133e0*/  STL [R1+0xd0], R249 ;  /* 0x0000d0f901007387 */ /* 0x0009e20000100800 */
[----:B------:R-:W-:Y:S01]  /*133f0*/  FMNMX3.FTZ R0, R0, R222, R131, !PT ;  /* 0x000000de00007276 */ /* 0x000fe20007810083 */
[----:B-1----:R-:W1:Y:S03]  /*13400*/  S2R R9, SR_TID.X ;  /* 0x0000000000097919 */ /* 0x002e660000002100 */
[----:B------:R-:W-:Y:S01]  /*13410*/  FMNMX3.FTZ R0, R0, R130, R56, !PT ;  /* 0x0000008200007276 */ /* 0x000fe20007810038 */
[----:B------:R-:W-:Y:S03]  /*13420*/  LDSM.16.MT88.4 R12, [R233+0x8000] ;  /* 0x00800000e90c783b */ /* 0x000fe60000004200 */
[----:B--2---:R-:W-:-:S04]  /*13430*/  FMNMX3.FTZ R2, R0, R51, R118, !PT ;  /* 0x0000003300027276 */ /* 0x004fc80007810076 */
[----:B------:R-:W-:-:S04]  /*13440*/  FMNMX3.FTZ R2, R2, R116, R121, !PT ;  /* 0x0000007402027276 */ /* 0x000fc80007810079 */
[----:B------:R-:W-:-:S04]  /*13450*/  FMNMX3.FTZ R2, R2, R123, R126, !PT ;  /* 0x0000007b02027276 */ /* 0x000fc8000781007e */
[----:B------:R-:W-:Y:S01]  /*13460*/  FMNMX3.FTZ R2, R2, R127, R128, !PT ;  /* 0x0000007f02027276 */ /* 0x000fe20007810080 */
[----:B----4-:R-:W2:Y:S04]  /*13470*/  LDL.LU R249, [R1+0x10] ;  /* 0x0000100001f97983 */ /* 0x010ea80000300800 */
[----:B------:R4:W-:Y:S01]  /*13480*/  STL [R1+0xcc], R247 ;  /* 0x0000ccf701007387 */ /* 0x0009e20000100800 */
[----:B------:R-:W-:-:S04]  /*13490*/  FMNMX3.FTZ R2, R2, R106, R242, !PT ;  /* 0x0000006a02027276 */ /* 0x000fc800078100f2 */
[----:B------:R-:W-:Y:S01]  /*134a0*/  FMNMX3.FTZ R2, R2, R107, R231, !PT ;  /* 0x0000006b02027276 */ /* 0x000fe200078100e7 */
[----:B----4-:R-:W2:Y:S01]  /*134b0*/  LDL.LU R247, [R1+0xc] ;  /* 0x00000c0001f77983 */ /* 0x010ea20000300800 */
[----:B------:R-:W-:-:S03]  /*134c0*/  FMNMX3.FTZ R0, R70, R81, R38, !PT ;  /* 0x0000005146007276 */ /* 0x000fc60007810026 */
[----:B------:R-:W-:Y:S01]  /*134d0*/  STL [R1+0xc8], R246 ;  /* 0x0000c8f601007387 */ /* 0x000fe20000100800 */
[----:B------:R-:W-:-:S03]  /*134e0*/  FMNMX3.FTZ R0, R0, R39, R37, !PT ;  /* 0x0000002700007276 */ /* 0x000fc60007810025 */
[----:B------:R-:W-:Y:S01]  /*134f0*/  STL [R1+0xc4], R244 ;  /* 0x0000c4f401007387 */ /* 0x000fe20000100800 */
[----:B------:R-:W-:-:S03]  /*13500*/  FMNMX3.FTZ R0, R0, R211, R209, !PT ;  /* 0x000000d300007276 */ /* 0x000fc600078100d1 */
[----:B------:R-:W-:Y:S01]  /*13510*/  STL [R1+0xc0], R243 ;  /* 0x0000c0f301007387 */ /* 0x000fe20000100800 */
[----:B------:R-:W-:-:S03]  /*13520*/  FMNMX3.FTZ R0, R0, R205, R76, !PT ;  /* 0x000000cd00007276 */ /* 0x000fc6000781004c */
[----:B------:R-:W-:Y:S04]  /*13530*/  STL [R1+0xbc], R236 ;  /* 0x0000bcec01007387 */ /* 0x000fe80000100800 */
[----:B------:R-:W-:Y:S04]  /*13540*/  STL [R1+0xb8], R234 ;  /* 0x0000b8ea01007387 */ /* 0x000fe80000100800 */
[----:B------:R-:W-:Y:S04]  /*13550*/  STL [R1+0xdc], R106 ;  /* 0x0000dc6a01007387 */ /* 0x000fe80000100800 */
[----:B------:R4:W-:Y:S04]  /*13560*/  STL [R1+0xd8], R242 ;  /* 0x0000d8f201007387 */ /* 0x0009e80000100800 */
[----:B----4-:R-:W4:Y:S01]  /*13570*/  LDL.LU R242, [R1+0x70] ;  /* 0x0000700001f27983 */ /* 0x010f220000300800 */
[----:B------:R-:W-:-:S03]  /*13580*/  FMNMX3.FTZ R0, R0, R221, R218, !PT ;  /* 0x000000dd00007276 */ /* 0x000fc600078100da */
[----:B------:R1:W-:Y:S04]  /*13590*/  STL [R1+0xe4], R107 ;  /* 0x0000e46b01007387 */ /* 0x0003e80000100800 */
[----:B-1----:R-:W2:Y:S04]  /*135a0*/  LDL.LU R107, [R1+0x38] ;  /* 0x00003800016b7983 */ /* 0x002ea80000300800 */
[----:B------:R1:W-:Y:S04]  /*135b0*/  STL [R1+0xe0], R231 ;  /* 0x0000e0e701007387 */ /* 0x0003e80000100800 */
[----:B-1----:R-:W2:Y:S01]  /*135c0*/  LDL.LU R231, [R1+0x4c] ;  /* 0x00004c0001e77983 */ /* 0x002ea20000300800 */
        /* <DEDUP_REMOVED lines=12> */
[----:B------:R-:W-:Y:S01]  /*13690*/  FMNMX3.FTZ R2, R2, R208, R30, !PT ;  /* 0x000000d002027276 */ /* 0x000fe2000781001e */
[----:B------:R-:W1:Y:S01]  /*136a0*/  SHFL.BFLY PT, R4, R0, 0x2, 0x1f ;  /* 0x0c401f0000047f89 */ /* 0x000e6200000e0000 */
[----:B------:R-:W-:-:S02]  /*136b0*/  FMNMX3.FTZ R3, R3, R45, R46, !PT ;  /* 0x0000002d03037276 */ /* 0x000fc4000781002e */
[----:B------:R-:W-:Y:S02]  /*136c0*/  FMNMX3.FTZ R2, R2, R224, R219, !PT ;  /* 0x000000e002027276 */ /* 0x000fe400078100db */
[----:B------:R-:W-:Y:S02]  /*136d0*/  FMNMX3.FTZ R3, R3, R71, R24, !PT ;  /* 0x0000004703037276 */ /* 0x000fe40007810018 */
[----:B------:R-:W-:Y:S02]  /*136e0*/  FMNMX3.FTZ R2, R2, R217, R57, !PT ;  /* 0x000000d902027276 */ /* 0x000fe40007810039 */
[----:B------:R-:W-:Y:S02]  /*136f0*/  FMNMX3.FTZ R5, R5, R122, R135, !PT ;  /* 0x0000007a05057276 */ /* 0x000fe40007810087 */
[----:B------:R-:W-:Y:S02]  /*13700*/  FMNMX3.FTZ R2, R2, R83, R248, !PT ;  /* 0x0000005302027276 */ /* 0x000fe400078100f8 */
[----:B------:R-:W-:-:S02]  /*13710*/  MOV R10, 0x20 ;  /* 0x00000020000a7802 */ /* 0x000fc40000000f00 */
[----:B------:R-:W-:Y:S02]  /*13720*/  FMNMX3.FTZ R2, R2, R240, R101, !PT ;  /* 0x000000f002027276 */ /* 0x000fe40007810065 */
[----:B------:R-:W-:-:S04]  /*13730*/  LOP3.LUT P4, RZ, R9, 0x2, RZ, 0xc0, !PT ;  /* 0x0000000209ff7812 */ /* 0x000fc8000788c0ff */
[----:B------:R-:W-:Y:S02]  /*13740*/  SEL R9, R10, 0xffffffe0, !P4 ;  /* 0xffffffe00a097807 */ /* 0x000fe40006000000 */
[----:B-1----:R-:W-:Y:S02]  /*13750*/  FMNMX.FTZ R0, R0, R4, !PT ;  /* 0x0000000400007209 */ /* 0x002fe40007810000 */
[----:B----4-:R-:W-:-:S04]  /*13760*/  FMNMX3.FTZ R2, R2, R99, R242, !PT ;  /* 0x0000006302027276 */ /* 0x010fc800078100f2 */
[----:B------:R-:W-:-:S04]  /*13770*/  FMNMX3.FTZ R2, R2, R95, R28, !PT ;  /* 0x0000005f02027276 */ /* 0x000fc8000781001c */
[----:B------:R-:W-:Y:S02]  /*13780*/  FMNMX3.FTZ R4, R2, R26, R27, !PT ;  /* 0x0000001a02047276 */ /* 0x000fe4000781001b */
[----:B------:R-:W-:Y:S02]  /*13790*/  FMNMX3.FTZ R2, R5, R214, R215, !PT ;  /* 0x000000d605027276 */ /* 0x000fe400078100d7 */
[----:B------:R-:W-:Y:S01]  /*137a0*/  FMNMX3.FTZ R4, R4, R23, R25, !PT ;  /* 0x0000001704047276 */ /* 0x000fe20007810019 */
[----:B------:R-:W1:Y:S01]  /*137b0*/  SHFL.BFLY PT, R5, R0, 0x1, 0x1f ;  /* 0x0c201f0000057f89 */ /* 0x000e6200000e0000 */
[----:B------:R-:W-:Y:S02]  /*137c0*/  FMNMX3.FTZ R2, R2, R216, R77, !PT ;  /* 0x000000d802027276 */ /* 0x000fe4000781004d */
[----:B------:R-:W-:Y:S02]  /*137d0*/  FMNMX3.FTZ R4, R4, R21, R22, !PT ;  /* 0x0000001504047276 */ /* 0x000fe40007810016 */
[----:B------:R-:W-:-:S02]  /*137e0*/  FMNMX3.FTZ R2, R2, R225, R235, !PT ;  /* 0x000000e102027276 */ /* 0x000fc400078100eb */
[----:B------:R-:W-:Y:S02]  /*137f0*/  FMNMX3.FTZ R4, R4, R19, R20, !PT ;  /* 0x0000001304047276 */ /* 0x000fe40007810014 */
[----:B------:R-:W-:Y:S01]  /*13800*/  FMNMX3.FTZ R2, R2, R229, R226, !PT ;  /* 0x000000e502027276 */ /* 0x000fe200078100e2 */
[----:B------:R-:W-:Y:S01]  /*13810*/  LDSM.16.MT88.4 R20, [R232+0x8000] ;  /* 0x00800000e814783b */ /* 0x000fe20000004200 */
[----:B---3--:R-:W-:Y:S02]  /*13820*/  FMNMX3.FTZ R4, R4, R18, R250, !PT ;  /* 0x0000001204047276 */ /* 0x008fe400078100fa */
[----:B------:R-:W-:Y:S02]  /*13830*/  FMNMX3.FTZ R2, R2, R125, R129, !PT ;  /* 0x0000007d02027276 */ /* 0x000fe40007810081 */
[----:B--2---:R-:W-:Y:S02]  /*13840*/  FMNMX3.FTZ R4, R4, R249, R247, !PT ;  /* 0x000000f904047276 */ /* 0x004fe400078100f7 */
[----:B------:R-:W-:-:S02]  /*13850*/  FMNMX3.FTZ R2, R2, R72, R84, !PT ;  /* 0x0000004802027276 */ /* 0x000fc40007810054 */
[----:B-1----:R-:W-:Y:S02]  /*13860*/  FMNMX.FTZ R203, R0, R5, !PT ;  /* 0x0000000500cb7209 */ /* 0x002fe40007810000 */
[----:B------:R-:W-:Y:S02]  /*13870*/  FMNMX3.FTZ R0, R2, R85, R90, !PT ;  /* 0x0000005502007276 */ /* 0x000fe4000781005a */
[C---:B------:R-:W-:Y:S01]  /*13880*/  FSETP.NEU.FTZ.AND P2, PT, R203.reuse, -INF , PT ;  /* 0xff800000cb00780b */ /* 0x040fe20003f5d000 */
[----:B------:R-:W-:Y:S01]  /*13890*/  FMUL.FTZ R2, R203, UR4 ;  /* 0x00000004cb027c20 */ /* 0x000fe20008410000 */
[----:B------:R-:W-:-:S04]  /*138a0*/  FMNMX3.FTZ R0, R0, R73, R91, !PT ;  /* 0x0000004900007276 */ /* 0x000fc8000781005b */
[----:B------:R-:W-:Y:S02]  /*138b0*/  FMNMX3.FTZ R0, R0, R89, R94, !PT ;  /* 0x0000005900007276 */ /* 0x000fe4000781005e */
[----:B------:R-:W-:Y:S02]  /*138c0*/  FSEL R2, R2, RZ, P2 ;  /* 0x000000ff02027208 */ /* 0x000fe40001000000 */
[----:B------:R-:W-:-:S03]  /*138d0*/  FMNMX3.FTZ R0, R0, R251, R241, !PT ;  /* 0x000000fb00007276 */ /* 0x000fc600078100f1 */
[----:B------:R-:W-:Y:S01]  /*138e0*/  FFMA.FTZ R5, R78, UR4, -R2 ;  /* 0x000000044e057c23 */ /* 0x000fe20008010802 */
[----:B------:R-:W-:Y:S02]  /*138f0*/  FMNMX3.FTZ R0, R0, R237, R230, !PT ;  /* 0x000000ed00007276 */ /* 0x000fe400078100e6 */
[----:B------:R-:W-:Y:S01]  /*13900*/  FMNMX3.FTZ R3, R3, R231, R107, !PT ;  /* 0x000000e703037276 */ /* 0x000fe2000781006b */
[----:B------:R1:W-:Y:S03]  /*13910*/  MUFU.EX2 R102, R5 ;  /* 0x0000000500667308 */ /* 0x0003e60000000800 */
[----:B------:R-:W-:-:S04]  /*13920*/  FMNMX3.FTZ R3, R3, R87, R29, !PT ;  /* 0x0000005703037276 */ /* 0x000fc8000781001d */
[----:B------:R-:W-:-:S04]  /*13930*/  FMNMX3.FTZ R3, R3, R34, R41, !PT ;  /* 0x0000002203037276 */ /* 0x000fc80007810029 */
[----:B------:R-:W-:-:S05]  /*13940*/  FMNMX3.FTZ R3, R3, R32, R252, !PT ;  /* 0x0000002003037276 */ /* 0x000fca00078100fc */
[----:B------:R-:W2:Y:S01]  /*13950*/  SHFL.BFLY PT, R6, R3, 0x2, 0x1f ;  /* 0x0c401f0003067f89 */ /* 0x000ea200000e0000 */
[----:B-1----:R-:W-:Y:S01]  /*13960*/  FMNMX3.FTZ R5, R0, R227, R133, !PT ;  /* 0x000000e300057276 */ /* 0x002fe20007810085 */
[----:B------:R-:W-:-:S03]  /*13970*/  FFMA.FTZ R0, R75, UR4, -R2 ;  /* 0x000000044b007c23 */ /* 0x000fc60008010802 */
[----:B------:R-:W-:Y:S01]  /*13980*/  FMNMX3.FTZ R5, R5, R134, R114, !PT ;  /* 0x0000008605057276 */ /* 0x000fe20007810072 */
[----:B------:R1:W-:Y:S03]  /*13990*/  MUFU.EX2 R246, R0 ;  /* 0x0000000000f67308 */ /* 0x0003e60000000800 */
[----:B-1----:R-:W-:Y:S02]  /*139a0*/  FMNMX3.FTZ R0, R5, R112, R110, !PT ;  /* 0x0000007005007276 */ /* 0x002fe4000781006e */
[----:B--2---:R-:W-:Y:S02]  /*139b0*/  FMNMX.FTZ R3, R3, R6, !PT ;  /* 0x0000000603037209 */ /* 0x004fe40007810000 */
[----:B------:R-:W1:Y:S04]  /*139c0*/  SHFL.BFLY PT, R6, R4, 0x2, 0x1f ;  /* 0x0c401f0004067f89 */ /* 0x000e6800000e0000 */
[----:B------:R-:W2:Y:S01]  /*139d0*/  SHFL.BFLY PT, R7, R3, 0x1, 0x1f ;  /* 0x0c201f0003077f89 */ /* 0x000ea200000e0000 */
[----:B-1----:R-:W-:-:S02]  /*139e0*/  FMNMX.FTZ R4, R4, R6, !PT ;  /* 0x0000000604047209 */ /* 0x002fc40007810000 */
[----:B--2---:R-:W-:-:S03]  /*139f0*/  FMNMX.FTZ R202, R3, R7, !PT ;  /* 0x0000000703ca7209 */ /* 0x004fc60007810000 */
[----:B------:R-:W1:Y:S01]  /*13a00*/  SHFL.BFLY PT, R6, R4, 0x1, 0x1f ;  /* 0x0c201f0004067f89 */ /* 0x000e6200000e0000 */
[--C-:B------:R-:W-:Y:S01]  /*13a10*/  FFMA.FTZ R3, R74, UR4, -R2.reuse ;  /* 0x000000044a037c23 */ /* 0x100fe20008010802 */
[C---:B------:R-:W-:Y:S01]  /*13a20*/  FSETP.NEU.FTZ.AND P1, PT, R202.reuse, -INF , PT ;  /* 0xff800000ca00780b */ /* 0x040fe20003f3d000 */
[----:B------:R-:W-:Y:S02]  /*13a30*/  FMUL.FTZ R8, R202, UR4 ;  /* 0x00000004ca087c20 */ /* 0x000fe40008410000 */
[----:B------:R2:W-:Y:S01]  /*13a40*/  MUFU.EX2 R234, R3 ;  /* 0x0000000300ea7308 */ /* 0x0005e20000000800 */
[----:B------:R-:W3:Y:S02]  /*13a50*/  SHFL.BFLY PT, R7, R0, 0x2, 0x1f ;  /* 0x0c401f0000077f89 */ /* 0x000ee400000e0000 */
[----:B------:R-:W-:Y:S01]  /*13a60*/  FSEL R8, R8, RZ, P1 ;  /* 0x000000ff08087208 */ /* 0x000fe20000800000 */
[----:B--2---:R-:W-:Y:S01]  /*13a70*/  FFMA.FTZ R3, R36, UR4, -R2 ;  /* 0x0000000424037c23 */ /* 0x004fe20008010802 */
[----:B------:R-:W-:Y:S01]  /*13a80*/  VIADD R36, R232, 0x8040 ;  /* 0x00008040e8247836 */ /* 0x000fe20000000000 */
[----:B-1----:R-:W-:-:S02]  /*13a90*/  FMNMX.FTZ R201, R4, R6, !PT ;  /* 0x0000000604c97209 */ /* 0x002fc40007810000 */
[----:B------:R-:W-:Y:S01]  /*13aa0*/  FFMA.FTZ R4, R37, UR4, -R8 ;  /* 0x0000000425047c23 */ /* 0x000fe20008010808 */
[----:B------:R1:W-:Y:S01]  /*13ab0*/  MUFU.EX2 R119, R3 ;  /* 0x0000000300777308 */ /* 0x0003e20000000800 */
[C---:B------:R-:W-:Y:S01]  /*13ac0*/  FSETP.NEU.FTZ.AND P0, PT, R201.reuse, -INF , PT ;  /* 0xff800000c900780b */ /* 0x040fe20003f1d000 */
[----:B------:R-:W-:Y:S01]  /*13ad0*/  FMUL.FTZ R5, R201, UR4 ;  /* 0x00000004c9057c20 */ /* 0x000fe20008410000 */
[----:B---3--:R-:W-:Y:S02]  /*13ae0*/  FMNMX.FTZ R0, R0, R7, !PT ;  /* 0x0000000700007209 */ /* 0x008fe40007810000 */
[----:B------:R-:W-:-:S03]  /*13af0*/  FSEL R7, R203, RZ, P2 ;  /* 0x000000ffcb077208 */ /* 0x000fc60001000000 */
[----:B------:R-:W-:Y:S01]  /*13b00*/  MUFU.EX2 R103, R4 ;  /* 0x0000000400677308 */ /* 0x000fe20000000800 */
[----:B------:R-:W2:Y:S01]  /*13b10*/  SHFL.BFLY PT, R6, R0, 0x1, 0x1f ;  /* 0x0c201f0000067f89 */ /* 0x000ea200000e0000 */
[----:B------:R-:W-:Y:S01]  /*13b20*/  FADD.FTZ R11, R80, -R7 ;  /* 0x80000007500b7221 */ /* 0x000fe20000010000 */
[----:B-1----:R-:W-:-:S05]  /*13b30*/  FFMA.FTZ R3, R81, UR4, -R8 ;  /* 0x0000000451037c23 */ /* 0x002fca0008010808 */
[----:B------:R1:W-:Y:S01]  /*13b40*/  MUFU.EX2 R105, R3 ;  /* 0x0000000300697308 */ /* 0x0003e20000000800 */
[----:B--2---:R-:W-:Y:S02]  /*13b50*/  FMNMX.FTZ R200, R0, R6, !PT ;  /* 0x0000000600c87209 */ /* 0x004fe40007810000 */
[----:B------:R-:W-:Y:S01]  /*13b60*/  IADD3 R0, PT, PT, R232, 0x8000, RZ ;  /* 0x00008000e8007810 */ /* 0x000fe20007ffe0ff */
[----:B-1----:R-:W-:-:S03]  /*13b70*/  FFMA.FTZ R3, R38, UR4, -R8 ;  /* 0x0000000426037c23 */ /* 0x002fc60008010808 */
[----:B------:R-:W-:Y:S01]  /*13b80*/  @P3 IADD3 R36, PT, PT, R0, -0x40, RZ ;  /* 0xffffffc000243810 */ /* 0x000fe20007ffe0ff */
[----:B------:R1:W-:Y:S03]  /*13b90*/  MUFU.EX2 R243, R3 ;  /* 0x0000000300f37308 */ /* 0x0003e60000000800 */
[----:B------:R-:W-:Y:S01]  /*13ba0*/  IADD3 R204, PT, PT, R9, R36, RZ ;  /* 0x0000002409cc7210 */ /* 0x000fe20007ffe0ff */
[----:B------:R-:W2:Y:S01]  /*13bb0*/  LDSM.16.MT88.4 R16, [R36] ;  /* 0x000000002410783b */ /* 0x000ea20000004200 */
[----:B-1----:R-:W-:-:S04]  /*13bc0*/  FFMA.FTZ R3, R39, UR4, -R8 ;  /* 0x0000000427037c23 */ /* 0x002fc80008010808 */
[----:B------:R1:W-:Y:S02]  /*13bd0*/  MUFU.EX2 R86, R3 ;  /* 0x0000000300567308 */ /* 0x0003e40000000800 */
[----:B-1----:R-:W-:Y:S02]  /*13be0*/  FSEL R3, R5, RZ, P0 ;  /* 0x000000ff05037208 */ /* 0x002fe40000000000 */
[----:B------:R-:W-:-:S03]  /*13bf0*/  FSEL R5, R202, RZ, P1 ;  /* 0x000000ffca057208 */ /* 0x000fc60000800000 */
[----:B------:R-:W-:Y:S02]  /*13c00*/  FFMA.FTZ R4, R82, UR4, -R3 ;  /* 0x0000000452047c23 */ /* 0x000fe40008010803 */
[----:B------:R-:W-:Y:S02]  /*13c10*/  FADD.FTZ R5, R70, -R5 ;  /* 0x8000000546057221 */ /* 0x000fe40000010000 */
[----:B------:R1:W-:Y:S02]  /*13c20*/  MUFU.EX2 R104, R4 ;  /* 0x0000000400687308 */ /* 0x0003e40000000800 */
[----:B------:R-:W-:-:S06]  /*13c30*/  FMUL.FTZ R5, R5, UR4 ;  /* 0x0000000405057c20 */ /* 0x000fcc0008410000 */
[----:B------:R3:W4:Y:S01]  /*13c40*/  MUFU.EX2 R38, R5 ;  /* 0x0000000500267308 */ /* 0x0007220000000800 */
[----:B-1----:R-:W-:-:S07]  /*13c50*/  FFMA.FTZ R4, R79, UR4, -R3 ;  /* 0x000000044f047c23 */ /* 0x002fce0008010803 */
[----:B------:R1:W2:Y:S01]  /*13c60*/  MUFU.EX2 R236, R4 ;  /* 0x0000000400ec7308 */ /* 0x0002a20000000800 */
[----:B---3--:R-:W-:Y:S01]  /*13c70*/  FMUL.FTZ R5, R200, UR4 ;  /* 0x00000004c8057c20 */ /* 0x008fe20008410000 */
[-C--:B----4-:R-:W-:Y:S01]  /*13c80*/  FMUL.FTZ R172, R172, R38.reuse ;  /* 0x00000026acac7220 */ /* 0x090fe20000410000 */
        /* <DEDUP_REMOVED lines=11> */
[----:B-1----:R-:W-:Y:S01]  /*13d40*/  FFMA.FTZ R4, R40, UR4, -R3 ;  /* 0x0000000428047c23 */ /* 0x002fe20008010803 */
[-C--:B------:R-:W-:Y:S01]  /*13d50*/  FMUL.FTZ R176, R176, R38.reuse ;  /* 0x00000026b0b07220 */ /* 0x080fe20000410000 */
[-C--:B------:R-:W-:Y:S01]  /*13d60*/  FMUL.FTZ R177, R177, R38.reuse ;  /* 0x00000026b1b17220 */ /* 0x080fe20000410000 */
[-C--:B------:R-:W-:Y:S01]  /*13d70*/  FMUL.FTZ R196, R196, R38.reuse ;  /* 0x00000026c4c47220 */ /* 0x080fe20000410000 */
[----:B------:R1:W-:Y:S01]  /*13d80*/  MUFU.EX2 R106, R4 ;  /* 0x00000004006a7308 */ /* 0x0003e20000000800 */
[----:B------:R-:W-:Y:S01]  /*13d90*/  FMUL.FTZ R197, R197, R38 ;  /* 0x00000026c5c57220 */ /* 0x000fe20000410000 */
[----:B-1----:R-:W-:-:S02]  /*13da0*/  FSEL R4, R201, RZ, P0 ;  /* 0x000000ffc9047208 */ /* 0x002fc40000000000 */
[----:B------:R-:W-:-:S03]  /*13db0*/  FSETP.NEU.FTZ.AND P0, PT, R200, -INF , PT ;  /* 0xff800000c800780b */ /* 0x000fc60003f1d000 */
[----:B------:R-:W-:Y:S01]  /*13dc0*/  FADD.FTZ R4, R68, -R4 ;  /* 0x8000000444047221 */ /* 0x000fe20000010000 */
[----:B------:R-:W-:Y:S02]  /*13dd0*/  FSEL R0, R5, RZ, P0 ;  /* 0x000000ff05007208 */ /* 0x000fe40000000000 */
[----:B------:R-:W-:Y:S01]  /*13de0*/  FSEL R6, R200, RZ, P0 ;  /* 0x000000ffc8067208 */ /* 0x000fe20000000000 */
[----:B------:R-:W-:Y:S01]  /*13df0*/  FMUL.FTZ R4, R4, UR4 ;  /* 0x0000000404047c20 */ /* 0x000fe20008410000 */
[----:B--2---:R-:W-:Y:S01]  /*13e00*/  F2FP.BF16.F32.PACK_AB R5, R236, R104 ;  /* 0x00000068ec05723e */ /* 0x004fe200000010ff */
[--C-:B------:R-:W-:Y:S01]  /*13e10*/  FFMA.FTZ R9, R120, UR4, -R0.reuse ;  /* 0x0000000478097c23 */ /* 0x100fe20008010800 */
[----:B------:R-:W-:Y:S01]  /*13e20*/  FFMA.FTZ R10, R122, UR4, -R0 ;  /* 0x000000047a0a7c23 */ /* 0x000fe20008010800 */
[----:B------:R1:W2:Y:S01]  /*13e30*/  MUFU.EX2 R37, R4 ;  /* 0x0000000400257308 */ /* 0x0002a20000000800 */
[----:B------:R-:W-:Y:S01]  /*13e40*/  FADD.FTZ R28, R69, -R6 ;  /* 0x80000006451c7221 */ /* 0x000fe20000010000 */
[----:B------:R-:W-:Y:S01]  /*13e50*/  F2FP.BF16.F32.PACK_AB R6, R103, R86 ;  /* 0x000000566706723e */ /* 0x000fe200000010ff */
[----:B------:R-:W-:Y:S01]  /*13e60*/  IMAD.MOV.U32 R122, RZ, RZ, R73 ;  /* 0x000000ffff7a7224 */ /* 0x000fe200078e0049 */
[----:B------:R-:W-:-:S04]  /*13e70*/  MOV R120, R72 ;  /* 0x0000004800787202 */ /* 0x000fc80000000f00 */
[----:B------:R3:W-:Y:S01]  /*13e80*/  MUFU.EX2 R244, R9 ;  /* 0x0000000900f47308 */ /* 0x0007e20000000800 */
[----:B-1----:R-:W-:Y:S01]  /*13e90*/  FFMA.FTZ R4, R35, UR4, -R3 ;  /* 0x0000000423047c23 */ /* 0x002fe20008010803 */
[-C--:B--2---:R-:W-:Y:S01]  /*13ea0*/  FMUL.FTZ R174, R174, R37.reuse ;  /* 0x00000025aeae7220 */ /* 0x084fe20000410000 */
[-C--:B------:R-:W-:Y:S01]  /*13eb0*/  FMUL.FTZ R175, R175, R37.reuse ;  /* 0x00000025afaf7220 */ /* 0x080fe20000410000 */
[----:B------:R-:W-:-:S04]  /*13ec0*/  FMUL.FTZ R182, R182, R37 ;  /* 0x00000025b6b67220 */ /* 0x000fc80000410000 */
[----:B------:R1:W2:Y:S01]  /*13ed0*/  MUFU.EX2 R117, R4 ;  /* 0x0000000400757308 */ /* 0x0002a20000000800 */
[-C--:B------:R-:W-:Y:S01]  /*13ee0*/  FMUL.FTZ R183, R183, R37.reuse ;  /* 0x00000025b7b77220 */ /* 0x080fe20000410000 */
[-C--:B------:R-:W-:Y:S01]  /*13ef0*/  FMUL.FTZ R170, R170, R37.reuse ;  /* 0x00000025aaaa7220 */ /* 0x080fe20000410000 */
[-C--:B------:R-:W-:Y:S01]  /*13f00*/  FMUL.FTZ R171, R171, R37.reuse ;  /* 0x00000025abab7220 */ /* 0x080fe20000410000 */
[----:B---3--:R-:W-:Y:S01]  /*13f10*/  FMUL.FTZ R9, R11, UR4 ;  /* 0x000000040b097c20 */ /* 0x008fe20008410000 */
[-C--:B------:R-:W-:Y:S01]  /*13f20*/  FMUL.FTZ R186, R186, R37.reuse ;  /* 0x00000025baba7220 */ /* 0x080fe20000410000 */
[-C--:B------:R-:W-:Y:S01]  /*13f30*/  FMUL.FTZ R187, R187, R37.reuse ;  /* 0x00000025bbbb7220 */ /* 0x080fe20000410000 */
[-C--:B------:R-:W-:Y:S01]  /*13f40*/  FMUL.FTZ R190, R190, R37.reuse ;  /* 0x00000025bebe7220 */ /* 0x080fe20000410000 */
[-C--:B------:R-:W-:Y:S01]  /*13f50*/  FMUL.FTZ R191, R191, R37.reuse ;  /* 0x00000025bfbf7220 */ /* 0x080fe20000410000 */
[----:B------:R-:W-:Y:S01]  /*13f60*/  FMUL.FTZ R11, R28, UR4 ;  /* 0x000000041c0b7c20 */ /* 0x000fe20008410000 */
[-C--:B------:R-:W-:Y:S01]  /*13f70*/  FMUL.FTZ R194, R194, R37.reuse ;  /* 0x00000025c2c27220 */ /* 0x080fe20000410000 */
[-C--:B------:R-:W-:Y:S01]  /*13f80*/  FMUL.FTZ R195, R195, R37.reuse ;  /* 0x00000025c3c37220 */ /* 0x080fe20000410000 */
[-C--:B------:R-:W-:Y:S01]  /*13f90*/  FMUL.FTZ R178, R178, R37.reuse ;  /* 0x00000025b2b27220 */ /* 0x080fe20000410000 */
[-C--:B------:R-:W-:Y:S01]  /*13fa0*/  FMUL.FTZ R179, R179, R37.reuse ;  /* 0x00000025b3b37220 */ /* 0x080fe20000410000 */
[-C--:B------:R-:W-:Y:S01]  /*13fb0*/  FMUL.FTZ R198, R198, R37.reuse ;  /* 0x00000025c6c67220 */ /* 0x080fe20000410000 */
[----:B------:R-:W3:Y:S01]  /*13fc0*/  MUFU.EX2 R11, R11 ;  /* 0x0000000b000b7308 */ /* 0x000ee20000000800 */
[----:B------:R-:W-:Y:S01]  /*13fd0*/  FMUL.FTZ R199, R199, R37 ;  /* 0x00000025c7c77220 */ /* 0x000fe20000410000 */
[----:B-1----:R-:W-:Y:S01]  /*13fe0*/  FFMA.FTZ R4, R124, UR4, -R0 ;  /* 0x000000047c047c23 */ /* 0x002fe20008010800 */
[----:B--2---:R-:W-:-:S02]  /*13ff0*/  F2FP.BF16.F32.PACK_AB R7, R117, R106 ;  /* 0x0000006a7507723e */ /* 0x004fc400000010ff */
[----:B------:R-:W-:-:S03]  /*14000*/  MOV R124, R71 ;  /* 0x00000047007c7202 */ /* 0x000fc60000000f00 */
[----:B------:R1:W-:Y:S01]  /*14010*/  MUFU.EX2 R39, R4 ;  /* 0x0000000400277308 */ /* 0x0003e20000000800 */
[-C--:B---3--:R-:W-:Y:S01]  /*14020*/  FMUL.FTZ R166, R166, R11.reuse ;  /* 0x0000000ba6a67220 */ /* 0x088fe20000410000 */
[-C--:B------:R-:W-:Y:S01]  /*14030*/  FMUL.FTZ R167, R167, R11.reuse ;  /* 0x0000000ba7a77220 */ /* 0x080fe20000410000 */
[-C--:B------:R-:W-:Y:S01]  /*14040*/  FMUL.FTZ R146, R146, R11.reuse ;  /* 0x0000000b92927220 */ /* 0x080fe20000410000 */
[-C--:B------:R-:W-:Y:S01]  /*14050*/  FMUL.FTZ R147, R147, R11.reuse ;  /* 0x0000000b93937220 */ /* 0x080fe20000410000 */
[-C--:B------:R-:W-:Y:S01]  /*14060*/  FMUL.FTZ R162, R162, R11.reuse ;  /* 0x0000000ba2a27220 */ /* 0x080fe20000410000 */
[-C--:B------:R-:W-:Y:S01]  /*14070*/  FMUL.FTZ R163, R163, R11.reuse ;  /* 0x0000000ba3a37220 */ /* 0x080fe20000410000 */
[-C--:B------:R-:W-:Y:S01]  /*14080*/  FMUL.FTZ R142, R142, R11.reuse ;  /* 0x0000000b8e8e7220 */ /* 0x080fe20000410000 */
[----:B------:R-:W-:Y:S01]  /*14090*/  FMUL.FTZ R143, R143, R11 ;  /* 0x0000000b8f8f7220 */ /* 0x000fe20000410000 */
[----:B-1----:R-:W-:Y:S01]  /*140a0*/  F2FP.BF16.F32.PACK_AB R4, R243, R105 ;  /* 0x00000069f304723e */ /* 0x002fe200000010ff */
[-C--:B------:R-:W-:Y:S01]  /*140b0*/  FMUL.FTZ R158, R158, R11.reuse ;  /* 0x0000000b9e9e7220 */ /* 0x080fe20000410000 */
[-C--:B------:R-:W-:Y:S01]  /*140c0*/  FMUL.FTZ R159, R159, R11.reuse ;  /* 0x0000000b9f9f7220 */ /* 0x080fe20000410000 */
[-C--:B------:R-:W-:Y:S01]  /*140d0*/  FMUL.FTZ R138, R138, R11.reuse ;  /* 0x0000000b8a8a7220 */ /* 0x080fe20000410000 */
[-C--:B------:R-:W-:Y:S01]  /*140e0*/  FMUL.FTZ R139, R139, R11.reuse ;  /* 0x0000000b8b8b7220 */ /* 0x080fe20000410000 */
[-C--:B------:R-:W-:Y:S01]  /*140f0*/  FMUL.FTZ R154, R154, R11.reuse ;  /* 0x0000000b9a9a7220 */ /* 0x080fe20000410000 */
[-C--:B------:R-:W-:Y:S01]  /*14100*/  FMUL.FTZ R155, R155, R11.reuse ;  /* 0x0000000b9b9b7220 */ /* 0x080fe20000410000 */
[----:B------:R-:W-:Y:S01]  /*14110*/  HMMA.16816.F32.BF16 R32, R4, R22, R172 ;  /* 0x000000160420723c */ /* 0x000fe200000418ac */
[----:B------:R-:W-:Y:S01]  /*14120*/  IMAD.MOV.U32 R172, RZ, RZ, R24 ;  /* 0x000000ffffac7224 */ /* 0x000fe200078e0018 */
[----:B------:R-:W-:Y:S01]  /*14130*/  MUFU.EX2 R173, R10 ;  /* 0x0000000a00ad7308 */ /* 0x000fe20000000800 */
[----:B------:R-:W1:Y:S01]  /*14140*/  LDSM.16.MT88.4 R24, [R204] ;  /* 0x00000000cc18783b */ /* 0x000e620000004200 */
[-C--:B------:R-:W-:Y:S01]  /*14150*/  FMUL.FTZ R150, R150, R11.reuse ;  /* 0x0000000b96967220 */ /* 0x080fe20000410000 */
[----:B------:R-:W-:-:S03]  /*14160*/  FMUL.FTZ R151, R151, R11 ;  /* 0x0000000b97977220 */ /* 0x000fc60000410000 */
[C---:B------:R-:W-:Y:S01]  /*14170*/  HMMA.16816.F32.BF16 R52, R4.reuse, R14, R180 ;  /* 0x0000000e0434723c */ /* 0x040fe200000418b4 */
[----:B------:R-:W-:Y:S01]  /*14180*/  MOV R180, R44 ;  /* 0x0000002c00b47202 */ /* 0x000fe20000000f00 */
[----:B------:R2:W3:Y:S06]  /*14190*/  MUFU.EX2 R10, R9 ;  /* 0x00000009000a7308 */ /* 0x0004ec0000000800 */
[----:B------:R-:W-:Y:S01]  /*141a0*/  HMMA.16816.F32.BF16 R40, R4, R20, R168 ;  /* 0x000000140428723c */ /* 0x000fe200000418a8 */
[----:B------:R-:W-:Y:S02]  /*141b0*/  MOV R168, R88 ;  /* 0x0000005800a87202 */ /* 0x000fe40000000f00 */
[----:B------:R-:W-:-:S05]  /*141c0*/  MOV R169, R84 ;  /* 0x0000005400a97202 */ /* 0x000fca0000000f00 */
[C---:B------:R-:W-:Y:S01]  /*141d0*/  HMMA.16816.F32.BF16 R48, R4.reuse, R16, R184 ;  /* 0x000000100430723c */ /* 0x040fe200000418b8 */
[----:B------:R-:W-:Y:S01]  /*141e0*/  MOV R184, R99 ;  /* 0x0000006300b87202 */ /* 0x000fe20000000f00 */
[----:B--2---:R-:W-:Y:S01]  /*141f0*/  FFMA.FTZ R9, R135, UR4, -R0 ;  /* 0x0000000487097c23 */ /* 0x004fe20008010800 */
[-C--:B---3--:R-:W-:Y:S01]  /*14200*/  FMUL.FTZ R164, R164, R10.reuse ;  /* 0x0000000aa4a47220 */ /* 0x088fe20000410000 */
[-C--:B------:R-:W-:Y:S01]  /*14210*/  FMUL.FTZ R165, R165, R10.reuse ;  /* 0x0000000aa5a57220 */ /* 0x080fe20000410000 */
[-C--:B------:R-:W-:Y:S01]  /*14220*/  FMUL.FTZ R144, R144, R10.reuse ;  /* 0x0000000a90907220 */ /* 0x080fe20000410000 */
[----:B------:R2:W3:Y:S02]  /*14230*/  MUFU.EX2 R183, R9 ;  /* 0x0000000900b77308 */ /* 0x0004e40000000800 */
[C---:B------:R-:W-:Y:S01]  /*14240*/  HMMA.16816.F32.BF16 R44, R4.reuse, R18, R188 ;  /* 0x00000012042c723c */ /* 0x040fe200000418bc */
[-C--:B------:R-:W-:Y:S01]  /*14250*/  FMUL.FTZ R145, R145, R10.reuse ;  /* 0x0000000a91917220 */ /* 0x080fe20000410000 */
[-C--:B------:R-:W-:Y:S01]  /*14260*/  FMUL.FTZ R160, R160, R10.reuse ;  /* 0x0000000aa0a07220 */ /* 0x080fe20000410000 */
[-C--:B------:R-:W-:Y:S01]  /*14270*/  FMUL.FTZ R161, R161, R10.reuse ;  /* 0x0000000aa1a17220 */ /* 0x080fe20000410000 */
[-C--:B------:R-:W-:Y:S01]  /*14280*/  FMUL.FTZ R140, R140, R10.reuse ;  /* 0x0000000a8c8c7220 */ /* 0x080fe20000410000 */
[-C--:B------:R-:W-:Y:S01]  /*14290*/  FMUL.FTZ R141, R141, R10.reuse ;  /* 0x0000000a8d8d7220 */ /* 0x080fe20000410000 */
[-C--:B------:R-:W-:Y:S01]  /*142a0*/  FMUL.FTZ R156, R156, R10.reuse ;  /* 0x0000000a9c9c7220 */ /* 0x080fe20000410000 */
[-C--:B------:R-:W-:Y:S01]  /*142b0*/  FMUL.FTZ R157, R157, R10.reuse ;  /* 0x0000000a9d9d7220 */ /* 0x080fe20000410000 */
[C---:B------:R-:W-:Y:S01]  /*142c0*/  HMMA.16816.F32.BF16 R176, R4.reuse, R12, R176 ;  /* 0x0000000c04b0723c */ /* 0x040fe200000418b0 */
[-C--:B------:R-:W-:Y:S01]  /*142d0*/  FMUL.FTZ R136, R136, R10.reuse ;  /* 0x0000000a88887220 */ /* 0x080fe20000410000 */
[-C--:B------:R-:W-:Y:S01]  /*142e0*/  FMUL.FTZ R137, R137, R10.reuse ;  /* 0x0000000a89897220 */ /* 0x080fe20000410000 */
[-C--:B------:R-:W-:Y:S01]  /*142f0*/  FMUL.FTZ R152, R152, R10.reuse ;  /* 0x0000000a98987220 */ /* 0x080fe20000410000 */
[-C--:B------:R-:W-:Y:S01]  /*14300*/  FMUL.FTZ R153, R153, R10.reuse ;  /* 0x0000000a99997220 */ /* 0x080fe20000410000 */
[-C--:B------:R-:W-:Y:S01]  /*14310*/  FMUL.FTZ R148, R148, R10.reuse ;  /* 0x0000000a94947220 */ /* 0x080fe20000410000 */
[----:B------:R-:W-:Y:S01]  /*14320*/  FMUL.FTZ R149, R149, R10 ;  /* 0x0000000a95957220 */ /* 0x000fe20000410000 */
[----:B------:R-:W-:Y:S01]  /*14330*/  MOV R135, R86 ;  /* 0x0000005600877202 */ /* 0x000fe20000000f00 */
[----:B--2---:R-:W-:Y:S01]  /*14340*/  FFMA.FTZ R9, R212, UR4, -R2 ;  /* 0x00000004d4097c23 */ /* 0x004fe20008010802 */
[----:B-1----:R-:W-:Y:S01]  /*14350*/  HMMA.16816.F32.BF16 R64, R4, R24, R192 ;  /* 0x000000180440723c */ /* 0x002fe200000418c0 */
[----:B------:R-:W-:-:S02]  /*14360*/  MOV R212, R91 ;  /* 0x0000005b00d47202 */ /* 0x000fc40000000f00 */
[----:B------:R1:W-:Y:S01]  /*14370*/  MUFU.EX2 R171, R9 ;  /* 0x0000000900ab7308 */ /* 0x0003e20000000800 */
[----:B------:R-:W-:Y:S02]  /*14380*/  MOV R192, R90 ;  /* 0x0000005a00c07202 */ /* 0x000fe40000000f00 */
[----:B------:R-:W-:Y:S02]  /*14390*/  MOV R188, R85 ;  /* 0x0000005500bc7202 */ /* 0x000fe40000000f00 */
[----:B------:R-:W-:Y:S01]  /*143a0*/  HMMA.16816.F32.BF16 R60, R4, R26, R196 ;  /* 0x0000001a043c723c */ /* 0x000fe200000418c4 */
[----:B------:R-:W-:Y:S02]  /*143b0*/  F2FP.BF16.F32.PACK_AB R4, R246, R102 ;  /* 0x00000066f604723e */ /* 0x000fe400000010ff */
[----:B------:R-:W-:Y:S02]  /*143c0*/  F2FP.BF16.F32.PACK_AB R5, R244, R39 ;  /* 0x00000027f405723e */ /* 0x000fe400000010ff */
[----:B------:R-:W-:-:S02]  /*143d0*/  F2FP.BF16.F32.PACK_AB R6, R119, R234 ;  /* 0x000000ea7706723e */ /* 0x000fc400000010ff */
[----:B---3--:R-:W-:Y:S01]  /*143e0*/  F2FP.BF16.F32.PACK_AB R7, R183, R173 ;  /* 0x000000adb707723e */ /* 0x008fe200000010ff */
[----:B-1----:R-:W-:Y:S01]  /*143f0*/  FFMA.FTZ R9, R207, UR4, -R2 ;  /* 0x00000004cf097c23 */ /* 0x002fe20008010802 */
[----:B------:R-:W-:-:S05]  /*14400*/  MOV R207, R29 ;  /* 0x0000001d00cf7202 */ /* 0x000fca0000000f00 */
[C---:B------:R-:W-:Y:S01]  /*14410*/  HMMA.16816.F32.BF16 R164, R4.reuse, R20, R164 ;  /* 0x0000001404a4723c */ /* 0x040fe200000418a4 */
[----:B------:R1:W-:Y:S07]  /*14420*/  MUFU.EX2 R187, R9 ;  /* 0x0000000900bb7308 */ /* 0x0003ee0000000800 */
[C---:B------:R-:W-:Y:S01]  /*14430*/  HMMA.16816.F32.BF16 R144, R4.reuse, R22, R144 ;  /* 0x000000160490723c */ /* 0x040fe20000041890 */
[----:B------:R-:W2:Y:S07]  /*14440*/  LDSM.16.MT88.4 R20, [R232+0x8800] ;  /* 0x00880000e814783b */ /* 0x000eae0000004200 */
[----:B------:R-:W-:Y:S01]  /*14450*/  HMMA.16816.F32.BF16 R160, R4, R12, R160 ;  /* 0x0000000c04a0723c */ /* 0x000fe200000418a0 */
[----:B-1----:R-:W-:-:S04]  /*14460*/  FFMA.FTZ R9, R206, UR4, -R2 ;  /* 0x00000004ce097c23 */ /* 0x002fc80008010802 */
[----:B------:R1:W-:Y:S03]  /*14470*/  MUFU.EX2 R189, R9 ;  /* 0x0000000900bd7308 */ /* 0x0003e60000000800 */
[C---:B------:R-:W-:Y:S01]  /*14480*/  HMMA.16816.F32.BF16 R140, R4.reuse, R14, R140 ;  /* 0x0000000e048c723c */ /* 0x040fe2000004188c */
[----:B------:R-:W-:Y:S07]  /*14490*/  LDSM.16.MT88.4 R12, [R36+0x800] ;  /* 0x00080000240c783b */ /* 0x000fee0000004200 */
        /* <DEDUP_REMOVED lines=8> */
[--C-:B------:R-:W-:Y:S01]  /*14520*/  FFMA.FTZ R4, R208, UR4, -R3.reuse ;  /* 0x00000004d0047c23 */ /* 0x100fe20008010803 */
[--C-:B------:R-:W-:Y:S01]  /*14530*/  FFMA.FTZ R5, R215, UR4, -R0.reuse ;  /* 0x00000004d7057c23 */ /* 0x100fe20008010800 */
[----:B---3--:R-:W-:Y:S01]  /*14540*/  FFMA.FTZ R9, R214, UR4, -R0 ;  /* 0x00000004d6097c23 */ /* 0x008fe20008010800 */
[----:B------:R-:W-:Y:S01]  /*14550*/  MOV R215, R89 ;  /* 0x0000005900d77202 */ /* 0x000fe20000000f00 */
[----:B------:R3:W-:Y:S08]  /*14560*/  MUFU.EX2 R191, R4 ;  /* 0x0000000400bf7308 */ /* 0x0007f00000000800 */
[----:B------:R2:W-:Y:S08]  /*14570*/  MUFU.EX2 R170, R9 ;  /* 0x0000000900aa7308 */ /* 0x0005f00000000800 */
[----:B------:R-:W-:Y:S01]  /*14580*/  MUFU.EX2 R174, R5 ;  /* 0x0000000500ae7308 */ /* 0x000fe20000000800 */
[----:B---3--:R-:W-:-:S07]  /*14590*/  FFMA.FTZ R4, R30, UR4, -R3 ;  /* 0x000000041e047c23 */ /* 0x008fce0008010803 */
[----:B------:R3:W1:Y:S01]  /*145a0*/  MUFU.EX2 R199, R4 ;  /* 0x0000000400c77308 */ /* 0x0006620000000800 */
[----:B--2---:R-:W-:Y:S01]  /*145b0*/  FFMA.FTZ R9, R211, UR4, -R8 ;  /* 0x00000004d3097c23 */ /* 0x004fe20008010808 */
[----:B------:R-:W-:-:S06]  /*145c0*/  MOV R211, R93 ;  /* 0x0000005d00d37202 */ /* 0x000fcc0000000f00 */
[----:B------:R2:W-:Y:S01]  /*145d0*/  MUFU.EX2 R185, R9 ;  /* 0x0000000900b97308 */ /* 0x0005e20000000800 */
[----:B---3--:R-:W-:Y:S01]  /*145e0*/  FFMA.FTZ R4, R216, UR4, -R0 ;  /* 0x00000004d8047c23 */ /* 0x008fe20008010800 */
[----:B-1----:R-:W-:-:S06]  /*145f0*/  F2FP.BF16.F32.PACK_AB R7, R199, R191 ;  /* 0x000000bfc707723e */ /* 0x002fcc00000010ff */
[----:B------:R-:W-:Y:S01]  /*14600*/  MUFU.EX2 R175, R4 ;  /* 0x0000000400af7308 */ /* 0x000fe20000000800 */
[----:B--2---:R-:W-:Y:S01]  /*14610*/  FFMA.FTZ R9, R209, UR4, -R8 ;  /* 0x00000004d1097c23 */ /* 0x004fe20008010808 */
[----:B------:R-:W-:-:S06]  /*14620*/  IMAD.MOV.U32 R209, RZ, RZ, R87 ;  /* 0x000000ffffd17224 */ /* 0x000fcc00078e0057 */
[----:B------:R1:W2:Y:S02]  /*14630*/  MUFU.EX2 R186, R9 ;  /* 0x0000000900ba7308 */ /* 0x0002a40000000800 */
[----:B-1----:R-:W-:Y:S01]  /*14640*/  FFMA.FTZ R9, R205, UR4, -R8 ;  /* 0x00000004cd097c23 */ /* 0x002fe20008010808 */
[----:B--2---:R-:W-:Y:S01]  /*14650*/  F2FP.BF16.F32.PACK_AB R4, R186, R185 ;  /* 0x000000b9ba04723e */ /* 0x004fe200000010ff */
[----:B------:R-:W-:Y:S01]  /*14660*/  IMAD.MOV.U32 R208, RZ, RZ, R92 ;  /* 0x000000ffffd07224 */ /* 0x000fe200078e005c */
[----:B------:R-:W-:-:S03]  /*14670*/  MOV R205, R95 ;  /* 0x0000005f00cd7202 */ /* 0x000fc60000000f00 */
[----:B------:R1:W-:Y:S02]  /*14680*/  MUFU.EX2 R193, R9 ;  /* 0x0000000900c17308 */ /* 0x0003e40000000800 */
[----:B-1----:R-:W-:-:S06]  /*14690*/  FFMA.FTZ R9, R76, UR4, -R8 ;  /* 0x000000044c097c23 */ /* 0x002fcc0008010808 */
[----:B------:R1:W2:Y:S02]  /*146a0*/  MUFU.EX2 R194, R9 ;  /* 0x0000000900c27308 */ /* 0x0002a40000000800 */
[----:B-1----:R-:W-:Y:S01]  /*146b0*/  FFMA.FTZ R9, R213, UR4, -R3 ;  /* 0x00000004d5097c23 */ /* 0x002fe20008010803 */
[----:B--2---:R-:W-:-:S05]  /*146c0*/  F2FP.BF16.F32.PACK_AB R6, R194, R193 ;  /* 0x000000c1c206723e */ /* 0x004fca00000010ff */
[----:B------:R1:W-:Y:S02]  /*146d0*/  MUFU.EX2 R181, R9 ;  /* 0x0000000900b57308 */ /* 0x0003e40000000800 */
[----:B-1----:R-:W-:Y:S01]  /*146e0*/  FFMA.FTZ R9, R210, UR4, -R3 ;  /* 0x00000004d2097c23 */ /* 0x002fe20008010803 */
[----:B------:R-:W-:-:S05]  /*146f0*/  IMAD.MOV.U32 R210, RZ, RZ, R94 ;  /* 0x000000ffffd27224 */ /* 0x000fca00078e005e */
[----:B------:R1:W2:Y:S02]  /*14700*/  MUFU.EX2 R182, R9 ;  /* 0x0000000900b67308 */ /* 0x0002a40000000800 */
[----:B-1----:R-:W-:Y:S01]  /*14710*/  FFMA.FTZ R9, R77, UR4, -R0 ;  /* 0x000000044d097c23 */ /* 0x002fe20008010800 */
[----:B--2---:R-:W-:-:S05]  /*14720*/  F2FP.BF16.F32.PACK_AB R5, R182, R181 ;  /* 0x000000b5b605723e */ /* 0x004fca00000010ff */
[----:B------:R-:W1:Y:S02]  /*14730*/  MUFU.EX2 R190, R9 ;  /* 0x0000000900be7308 */ /* 0x000e640000000800 */
[C---:B------:R-:W-:Y:S08]  /*14740*/  HMMA.16816.F32.BF16 R40, R4.reuse, R20, R40 ;  /* 0x000000140428723c */ /* 0x040ff00000041828 */
[C---:B------:R-:W-:Y:S08]  /*14750*/  HMMA.16816.F32.BF16 R32, R4.reuse, R22, R32 ;  /* 0x000000160420723c */ /* 0x040ff00000041820 */
[----:B------:R-:W-:Y:S01]  /*14760*/  HMMA.16816.F32.BF16 R28, R4, R16, R176 ;  /* 0x00000010041c723c */ /* 0x000fe200000418b0 */
[----:B------:R-:W-:-:S07]  /*14770*/  IMAD.MOV.U32 R176, RZ, RZ, R83 ;  /* 0x000000ffffb07224 */ /* 0x000fce00078e0053 */
[C---:B------:R-:W-:Y:S08]  /*14780*/  HMMA.16816.F32.BF16 R52, R4.reuse, R18, R52 ;  /* 0x000000120434723c */ /* 0x040ff00000041834 */
[C---:B------:R-:W-:Y:S08]  /*14790*/  HMMA.16816.F32.BF16 R48, R4.reuse, R12, R48 ;  /* 0x0000000c0430723c */ /* 0x040ff00000041830 */
[C---:B------:R-:W-:Y:S08]  /*147a0*/  HMMA.16816.F32.BF16 R44, R4.reuse, R14, R44 ;  /* 0x0000000e042c723c */ /* 0x040ff0000004182c */
[C---:B----4-:R-:W-:Y:S08]  /*147b0*/  HMMA.16816.F32.BF16 R64, R4.reuse, R24, R64 ;  /* 0x000000180440723c */ /* 0x050ff00000041840 */
[----:B------:R-:W-:Y:S01]  /*147c0*/  HMMA.16816.F32.BF16 R60, R4, R26, R60 ;  /* 0x0000001a043c723c */ /* 0x000fe2000004183c */
[----:B------:R-:W-:-:S02]  /*147d0*/  F2FP.BF16.F32.PACK_AB R4, R187, R171 ;  /* 0x000000abbb04723e */ /* 0x000fc400000010ff */
[----:B------:R-:W-:Y:S02]  /*147e0*/  F2FP.BF16.F32.PACK_AB R5, R174, R170 ;  /* 0x000000aaae05723e */ /* 0x000fe400000010ff */
[----:B------:R-:W-:Y:S02]  /*147f0*/  F2FP.BF16.F32.PACK_AB R6, R195, R189 ;  /* 0x000000bdc306723e */ /* 0x000fe400000010ff */
[----:B-1----:R-:W-:-:S07]  /*14800*/  F2FP.BF16.F32.PACK_AB R7, R190, R175 ;  /* 0x000000afbe07723e */ /* 0x002fce00000010ff */
[C---:B------:R-:W-:Y:S01]  /*14810*/  HMMA.16816.F32.BF16 R68, R4.reuse, R20, R164 ;  /* 0x000000140444723c */ /* 0x040fe200000418a4 */
[----:B------:R-:W2:Y:S01]  /*14820*/  LDL.LU R167, [R1+0x18] ;  /* 0x0000180001a77983 */ /* 0x000ea20000300800 */
[----:B------:R-:W-:Y:S01]  /*14830*/  FFMA.FTZ R9, R222, UR4, -R2 ;  /* 0x00000004de097c23 */ /* 0x000fe20008010802 */
[----:B------:R-:W-:Y:S01]  /*14840*/  MOV R166, R192 ;  /* 0x000000c000a67202 */ /* 0x000fe20000000f00 */
[----:B------:R-:W-:Y:S01]  /*14850*/  IMAD.MOV.U32 R165, RZ, RZ, R188 ;  /* 0x000000ffffa57224 */ /* 0x000fe200078e00bc */
[----:B------:R-:W-:Y:S01]  /*14860*/  MOV R164, R169 ;  /* 0x000000a900a47202 */ /* 0x000fe20000000f00 */
[----:B------:R1:W-:Y:S01]  /*14870*/  MUFU.EX2 R197, R9 ;  /* 0x0000000900c57308 */ /* 0x0003e20000000800 */
[----:B------:R-:W-:Y:S01]  /*14880*/  IMAD.MOV.U32 R169, RZ, RZ, R124 ;  /* 0x000000ffffa97224 */ /* 0x000fe200078e007c */
[----:B------:R-:W-:Y:S01]  /*14890*/  HMMA.16816.F32.BF16 R144, R4, R22, R144 ;  /* 0x000000160490723c */ /* 0x000fe20000041890 */
[----:B------:R-:W3:Y:S01]  /*148a0*/  LDSM.16.MT88.4 R20, [R232+0x9000] ;  /* 0x00900000e814783b */ /* 0x000ee20000004200 */
[----:B------:R-:W-:-:S06]  /*148b0*/  MOV R222, R123 ;  /* 0x0000007b00de7202 */ /* 0x000fcc0000000f00 */
[----:B------:R-:W-:Y:S01]  /*148c0*/  HMMA.16816.F32.BF16 R160, R4, R16, R160 ;  /* 0x0000001004a0723c */ /* 0x000fe200000418a0 */
[----:B-1----:R-:W-:-:S07]  /*148d0*/  FFMA.FTZ R9, R131, UR4, -R2 ;  /* 0x0000000483097c23 */ /* 0x002fce0008010802 */
[----:B------:R-:W-:Y:S01]  /*148e0*/  HMMA.16816.F32.BF16 R72, R4, R18, R140 ;  /* 0x000000120448723c */ /* 0x000fe2000004188c */
[----:B------:R-:W1:Y:S01]  /*148f0*/  LDSM.16.MT88.4 R16, [R233+0x9000] ;  /* 0x00900000e910783b */ /* 0x000e620000004200 */
[----:B------:R-:W-:Y:S01]  /*14900*/  MOV R143, R122 ;  /* 0x0000007a008f7202 */ /* 0x000fe20000000f00 */
[----:B------:R4:W-:Y:S01]  /*14910*/  MUFU.EX2 R177, R9 ;  /* 0x0000000900b17308 */ /* 0x0009e20000000800 */
[----:B------:R-:W-:-:S04]  /*14920*/  MOV R142, R120 ;  /* 0x00000078008e7202 */ /* 0x000fc80000000f00 */
[----:B------:R-:W-:Y:S01]  /*14930*/  HMMA.16816.F32.BF16 R76, R4, R12, R156 ;  /* 0x0000000c044c723c */ /* 0x000fe2000004189c */
[----:B------:R-:W-:Y:S01]  /*14940*/  MOV R141, R129 ;  /* 0x00000081008d7202 */ /* 0x000fe20000000f00 */
[----:B------:R-:W-:Y:S01]  /*14950*/  IMAD.MOV.U32 R156, RZ, RZ, R126 ;  /* 0x000000ffff9c7224 */ /* 0x000fe200078e007e */
[----:B------:R-:W-:-:S05]  /*14960*/  MOV R159, R128 ;  /* 0x00000080009f7202 */ /* 0x000fca0000000f00 */
[----:B------:R-:W-:Y:S01]  /*14970*/  HMMA.16816.F32.BF16 R84, R4, R14, R136 ;  /* 0x0000000e0454723c */ /* 0x000fe20000041888 */
[----:B------:R-:W2:Y:S01]  /*14980*/  LDSM.16.MT88.4 R12, [R36+0x1000] ;  /* 0x00100000240c783b */ /* 0x000ea20000004200 */
[----:B------:R-:W-:Y:S01]  /*14990*/  MOV R157, R127 ;  /* 0x0000007f009d7202 */ /* 0x000fe20000000f00 */
[----:B----4-:R-:W-:-:S05]  /*149a0*/  FFMA.FTZ R9, R130, UR4, -R2 ;  /* 0x0000000482097c23 */ /* 0x010fca0008010802 */
[----:B------:R-:W-:Y:S01]  /*149b0*/  HMMA.16816.F32.BF16 R88, R4, R24, R152 ;  /* 0x000000180458723c */ /* 0x000fe20000041898 */
[----:B------:R4:W-:Y:S01]  /*149c0*/  MUFU.EX2 R140, R9 ;  /* 0x00000009008c7308 */ /* 0x0009e20000000800 */
[----:B------:R-:W-:-:S06]  /*149d0*/  MOV R154, R125 ;  /* 0x0000007d009a7202 */ /* 0x000fcc0000000f00 */
[----:B------:R-:W-:Y:S01]  /*149e0*/  HMMA.16816.F32.BF16 R80, R4, R26, R148 ;  /* 0x0000001a0450723c */ /* 0x000fe20000041894 */
[----:B------:R-:W-:Y:S01]  /*149f0*/  FFMA.FTZ R4, R217, UR4, -R3 ;  /* 0x00000004d9047c23 */ /* 0x000fe20008010803 */
[----:B------:R-:W2:Y:S04]  /*14a00*/  LDSM.16.MT88.4 R24, [R204+0x1000] ;  /* 0x00100000cc18783b */ /* 0x000ea80000004200 */
[----:B------:R-:W2:Y:S01]  /*14a10*/  LDL.LU R217, [R1+0x90] ;  /* 0x0000900001d97983 */ /* 0x000ea20000300800 */
[----:B----4-:R-:W-:-:S04]  /*14a20*/  FFMA.FTZ R9, R56, UR4, -R2 ;  /* 0x0000000438097c23 */ /* 0x010fc80008010802 */
[----:B------:R4:W-:Y:S02]  /*14a30*/  MUFU.EX2 R158, R9 ;  /* 0x00000009009e7308 */ /* 0x0009e40000000800 */
[----:B----4-:R-:W-:Y:S01]  /*14a40*/  FFMA.FTZ R9, R225, UR4, -R0 ;  /* 0x00000004e1097c23 */ /* 0x010fe20008010800 */
[----:B------:R-:W-:Y:S01]  /*14a50*/  MOV R149, R118 ;  /* 0x0000007600957202 */ /* 0x000fe20000000f00 */
[----:B------:R-:W-:Y:S01]  /*14a60*/  IMAD.MOV.U32 R188, RZ, RZ, R103 ;  /* 0x000000ffffbc7224 */ /* 0x000fe200078e0067 */
[----:B------:R-:W-:-:S03]  /*14a70*/  MOV R225, R121 ;  /* 0x0000007900e17202 */ /* 0x000fc60000000f00 */
[----:B------:R4:W-:Y:S02]  /*14a80*/  MUFU.EX2 R196, R9 ;  /* 0x0000000900c47308 */ /* 0x0009e40000000800 */
[----:B----4-:R-:W-:-:S06]  /*14a90*/  FFMA.FTZ R9, R221, UR4, -R8 ;  /* 0x00000004dd097c23 */ /* 0x010fcc0008010808 */
[----:B------:R4:W-:Y:S02]  /*14aa0*/  MUFU.EX2 R179, R9 ;  /* 0x0000000900b37308 */ /* 0x0009e40000000800 */
[----:B----4-:R-:W-:-:S06]  /*14ab0*/  FFMA.FTZ R9, R218, UR4, -R8 ;  /* 0x00000004da097c23 */ /* 0x010fcc0008010808 */
[----:B------:R4:W-:Y:S02]  /*14ac0*/  MUFU.EX2 R206, R9 ;  /* 0x0000000900ce7308 */ /* 0x0009e40000000800 */
[----:B----4-:R-:W-:-:S06]  /*14ad0*/  FFMA.FTZ R9, R58, UR4, -R8 ;  /* 0x000000043a097c23 */ /* 0x010fcc0008010808 */
[----:B------:R4:W-:Y:S02]  /*14ae0*/  MUFU.EX2 R216, R9 ;  /* 0x0000000900d87308 */ /* 0x0009e40000000800 */
[----:B----4-:R-:W-:-:S06]  /*14af0*/  FFMA.FTZ R9, R59, UR4, -R8 ;  /* 0x000000043b097c23 */ /* 0x010fcc0008010808 */
[----:B------:R4:W3:Y:S02]  /*14b00*/  MUFU.EX2 R238, R9 ;  /* 0x0000000900ee7308 */ /* 0x0008e40000000800 */
[----:B----4-:R-:W-:Y:S01]  /*14b10*/  FFMA.FTZ R9, R224, UR4, -R3 ;  /* 0x00000004e0097c23 */ /* 0x010fe20008010803 */
[----:B---3--:R-:W-:-:S05]  /*14b20*/  F2FP.BF16.F32.PACK_AB R6, R238, R216 ;  /* 0x000000d8ee06723e */ /* 0x008fca00000010ff */
[----:B------:R3:W-:Y:S02]  /*14b30*/  MUFU.EX2 R178, R9 ;  /* 0x0000000900b27308 */ /* 0x0007e40000000800 */
[----:B---3--:R-:W-:-:S06]  /*14b40*/  FFMA.FTZ R9, R219, UR4, -R3 ;  /* 0x00000004db097c23 */ /* 0x008fcc0008010803 */
[----:B------:R3:W-:Y:S08]  /*14b50*/  MUFU.EX2 R219, R4 ;  /* 0x0000000400db7308 */ /* 0x0007f00000000800 */
[----:B------:R4:W1:Y:S01]  /*14b60*/  MUFU.EX2 R218, R9 ;  /* 0x0000000900da7308 */ /* 0x0008620000000800 */
[----:B---3--:R-:W-:-:S07]  /*14b70*/  FFMA.FTZ R4, R57, UR4, -R3 ;  /* 0x0000000439047c23 */ /* 0x008fce0008010803 */
[----:B------:R3:W3:Y:S01]  /*14b80*/  MUFU.EX2 R198, R4 ;  /* 0x0000000400c67308 */ /* 0x0006e20000000800 */
[----:B----4-:R-:W-:Y:S01]  /*14b90*/  FFMA.FTZ R9, R229, UR4, -R0 ;  /* 0x00000004e5097c23 */ /* 0x010fe20008010800 */
[----:B-1----:R-:W-:-:S06]  /*14ba0*/  F2FP.BF16.F32.PACK_AB R5, R218, R178 ;  /* 0x000000b2da05723e */ /* 0x002fcc00000010ff */
[----:B------:R1:W4:Y:S01]  /*14bb0*/  MUFU.EX2 R93, R9 ;  /* 0x00000009005d7308 */ /* 0x0003220000000800 */
[----:B---3--:R-:W-:Y:S01]  /*14bc0*/  FFMA.FTZ R4, R235, UR4, -R0 ;  /* 0x00000004eb047c23 */ /* 0x008fe20008010800 */
[----:B------:R-:W-:-:S06]  /*14bd0*/  F2FP.BF16.F32.PACK_AB R7, R198, R219 ;  /* 0x000000dbc607723e */ /* 0x000fcc00000010ff */
[----:B------:R3:W2:Y:S01]  /*14be0*/  MUFU.EX2 R214, R4 ;  /* 0x0000000400d67308 */ /* 0x0006a20000000800 */
[----:B-1----:R-:W-:Y:S01]  /*14bf0*/  FFMA.FTZ R9, R226, UR4, -R0 ;  /* 0x00000004e2097c23 */ /* 0x002fe20008010800 */
[----:B----4-:R-:W-:-:S06]  /*14c00*/  MOV R226, R93 ;  /* 0x0000005d00e27202 */ /* 0x010fcc0000000f00 */
[----:B------:R1:W4:Y:S01]  /*14c10*/  MUFU.EX2 R213, R9 ;  /* 0x0000000900d57308 */ /* 0x0003220000000800 */
[----:B---3--:R-:W-:-:S07]  /*14c20*/  F2FP.BF16.F32.PACK_AB R4, R206, R179 ;  /* 0x000000b3ce04723e */ /* 0x008fce00000010ff */
[----:B------:R-:W-:Y:S01]  /*14c30*/  HMMA.16816.F32.BF16 R96, R4, R20, R40 ;  /* 0x000000140460723c */ /* 0x000fe20000041828 */
[----:B-1----:R-:W-:-:S04]  /*14c40*/  FFMA.FTZ R9, R208, UR4, -R8 ;  /* 0x00000004d0097c23 */ /* 0x002fc80008010808 */
[----:B------:R1:W-:Y:S03]  /*14c50*/  MUFU.EX2 R221, R9 ;  /* 0x0000000900dd7308 */ /* 0x0003e60000000800 */
[C---:B------:R-:W-:Y:S08]  /*14c60*/  HMMA.16816.F32.BF16 R92, R4.reuse, R22, R32 ;  /* 0x00000016045c723c */ /* 0x040ff00000041820 */
[----:B------:R-:W-:Y:S01]  /*14c70*/  HMMA.16816.F32.BF16 R56, R4, R16, R28 ;  /* 0x000000100438723c */ /* 0x000fe2000004181c */
[----:B------:R-:W-:Y:S01]  /*14c80*/  LDSM.16.MT88.4 R28, [R204+0x1800] ;  /* 0x00180000cc1c783b */ /* 0x000fe20000004200 */
[----:B--2---:R-:W-:Y:S01]  /*14c90*/  FFMA.FTZ R148, R167, R10, R102 ;  /* 0x0000000aa7947223 */ /* 0x004fe20000010066 */
[----:B-1----:R-:W-:Y:S01]  /*14ca0*/  FFMA.FTZ R9, R245, UR4, -R8 ;  /* 0x00000004f5097c23 */ /* 0x002fe20008010808 */
[----:B------:R-:W-:-:S04]  /*14cb0*/  MOV R167, R212 ;  /* 0x000000d400a77202 */ /* 0x000fc80000000f00 */
[C---:B------:R-:W-:Y:S01]  /*14cc0*/  HMMA.16816.F32.BF16 R52, R4.reuse, R18, R52 ;  /* 0x000000120434723c */ /* 0x040fe20000041834 */
[----:B------:R1:W2:Y:S07]  /*14cd0*/  MUFU.EX2 R151, R9 ;  /* 0x0000000900977308 */ /* 0x0002ae0000000800 */
[C---:B------:R-:W-:Y:S08]  /*14ce0*/  HMMA.16816.F32.BF16 R48, R4.reuse, R12, R48 ;  /* 0x0000000c0430723c */ /* 0x040ff00000041830 */
[----:B------:R-:W-:Y:S01]  /*14cf0*/  HMMA.16816.F32.BF16 R44, R4, R14, R44 ;  /* 0x0000000e042c723c */ /* 0x000fe2000004182c */
[----:B-1----:R-:W-:-:S04]  /*14d00*/  FFMA.FTZ R9, R239, UR4, -R8 ;  /* 0x00000004ef097c23 */ /* 0x002fc80008010808 */
[----:B------:R1:W-:Y:S03]  /*14d10*/  MUFU.EX2 R208, R9 ;  /* 0x0000000900d07308 */ /* 0x0003e60000000800 */
[C---:B------:R-:W-:Y:S08]  /*14d20*/  HMMA.16816.F32.BF16 R40, R4.reuse, R24, R64 ;  /* 0x000000180428723c */ /* 0x040ff00000041840 */
[----:B------:R-:W-:Y:S01]  /*14d30*/  HMMA.16816.F32.BF16 R32, R4, R26, R60 ;  /* 0x0000001a0420723c */ /* 0x000fe2000004183c */
[----:B------:R-:W-:-:S02]  /*14d40*/  F2FP.BF16.F32.PACK_AB R4, R177, R197 ;  /* 0x000000c5b104723e */ /* 0x000fc400000010ff */
[----:B------:R-:W-:Y:S02]  /*14d50*/  F2FP.BF16.F32.PACK_AB R5, R214, R196 ;  /* 0x000000c4d605723e */ /* 0x000fe400000010ff */
[----:B------:R-:W-:Y:S02]  /*14d60*/  F2FP.BF16.F32.PACK_AB R6, R158, R140 ;  /* 0x0000008c9e06723e */ /* 0x000fe400000010ff */
[----:B----4-:R-:W-:Y:S01]  /*14d70*/  F2FP.BF16.F32.PACK_AB R7, R213, R226 ;  /* 0x000000e2d507723e */ /* 0x010fe200000010ff */
[----:B-1----:R-:W-:-:S04]  /*14d80*/  FFMA.FTZ R9, R100, UR4, -R8 ;  /* 0x0000000464097c23 */ /* 0x002fc80008010808 */
[----:B------:R1:W-:Y:S02]  /*14d90*/  MUFU.EX2 R152, R9 ;  /* 0x0000000900987308 */ /* 0x0003e40000000800 */
[C---:B------:R-:W-:Y:S08]  /*14da0*/  HMMA.16816.F32.BF16 R68, R4.reuse, R20, R68 ;  /* 0x000000140444723c */ /* 0x040ff00000041844 */
[----:B------:R-:W-:Y:S01]  /*14db0*/  HMMA.16816.F32.BF16 R60, R4, R22, R144 ;  /* 0x00000016043c723c */ /* 0x000fe20000041890 */
[----:B------:R-:W-:Y:S01]  /*14dc0*/  LDSM.16.MT88.4 R20, [R36+0x1800] ;  /* 0x001800002414783b */ /* 0x000fe20000004200 */
[----:B------:R-:W-:-:S03]  /*14dd0*/  FFMA.FTZ R39, R217, R11, R39 ;  /* 0x0000000bd9277223 */ /* 0x000fc60000010027 */
[----:B------:R-:W3:Y:S01]  /*14de0*/  LDL.LU R217, [R1+0x8c] ;  /* 0x00008c0001d97983 */ /* 0x000ee20000300800 */
[----:B-1----:R-:W-:Y:S02]  /*14df0*/  FFMA.FTZ R9, R176, UR4, -R3 ;  /* 0x00000004b0097c23 */ /* 0x002fe40008010803 */
[----:B------:R-:W-:Y:S01]  /*14e00*/  HMMA.16816.F32.BF16 R64, R4, R16, R160 ;  /* 0x000000100440723c */ /* 0x000fe200000418a0 */
[----:B------:R-:W-:-:S07]  /*14e10*/  MOV R176, R215 ;  /* 0x000000d700b07202 */ /* 0x000fce0000000f00 */
[C---:B------:R-:W-:Y:S01]  /*14e20*/  HMMA.16816.F32.BF16 R72, R4.reuse, R18, R72 ;  /* 0x000000120448723c */ /* 0x040fe20000041848 */
[----:B------:R-:W-:Y:S07]  /*14e30*/  LDSM.16.MT88.4 R16, [R233+0x9800] ;  /* 0x00980000e910783b */ /* 0x000fee0000004200 */
[C---:B------:R-:W-:Y:S08]  /*14e40*/  HMMA.16816.F32.BF16 R76, R4.reuse, R12, R76 ;  /* 0x0000000c044c723c */ /* 0x040ff0000004184c */
[----:B------:R-:W-:Y:S01]  /*14e50*/  HMMA.16816.F32.BF16 R84, R4, R14, R84 ;  /* 0x0000000e0454723c */ /* 0x000fe20000041854 */
[----:B------:R-:W1:Y:S01]  /*14e60*/  LDSM.16.MT88.4 R12, [R232+0x9800] ;  /* 0x00980000e80c783b */ /* 0x000e620000004200 */
[----:B---3--:R-:W-:-:S03]  /*14e70*/  FFMA.FTZ R105, R217, R38, R105 ;  /* 0x00000026d9697223 */ /* 0x008fc60000010069 */
[----:B------:R-:W3:Y:S01]  /*14e80*/  LDL.LU R217, [R1+0x94] ;  /* 0x0000940001d97983 */ /* 0x000ee20000300800 */
[----:B------:R4:W-:Y:S01]  /*14e90*/  MUFU.EX2 R150, R9 ;  /* 0x0000000900967308 */ /* 0x0009e20000000800 */
[----:B------:R-:W-:-:S07]  /*14ea0*/  FFMA.FTZ R10, R240, UR4, -R3 ;  /* 0x00000004f00a7c23 */ /* 0x000fce0008010803 */
[----:B------:R-:W-:Y:S01]  /*14eb0*/  MUFU.EX2 R155, R10 ;  /* 0x0000000a009b7308 */ /* 0x000fe20000000800 */
[----:B----4-:R-:W-:-:S07]  /*14ec0*/  FFMA.FTZ R9, R248, UR4, -R3 ;  /* 0x00000004f8097c23 */ /* 0x010fce0008010803 */
[----:B------:R4:W1:Y:S01]  /*14ed0*/  MUFU.EX2 R215, R9 ;  /* 0x0000000900d77308 */ /* 0x0008620000000800 */
[----:B---3--:R-:W-:Y:S02]  /*14ee0*/  FFMA.FTZ R104, R217, R37, R104 ;  /* 0x00000025d9687223 */ /* 0x008fe40000010068 */
[----:B------:R-:W3:Y:S01]  /*14ef0*/  LDL.LU R217, [R1+0x60] ;  /* 0x0000600001d97983 */ /* 0x000ee20000300800 */
[----:B----4-:R-:W-:-:S04]  /*14f00*/  FFMA.FTZ R9, R101, UR4, -R3 ;  /* 0x0000000465097c23 */ /* 0x010fc80008010803 */
[----:B------:R4:W1:Y:S01]  /*14f10*/  MUFU.EX2 R153, R9 ;  /* 0x0000000900997308 */ /* 0x0008620000000800 */
[----:B------:R-:W-:Y:S01]  /*14f20*/  HMMA.16816.F32.BF16 R88, R4, R24, R88 ;  /* 0x000000180458723c */ /* 0x000fe20000041858 */
[----:B------:R-:W-:-:S07]  /*14f30*/  IMAD.MOV.U32 R212, RZ, RZ, R119 ;  /* 0x000000ffffd47224 */ /* 0x000fce00078e0077 */
[----:B------:R-:W-:Y:S01]  /*14f40*/  HMMA.16816.F32.BF16 R80, R4, R26, R80 ;  /* 0x0000001a0450723c */ /* 0x000fe20000041850 */
[----:B--2---:R-:W-:Y:S02]  /*14f50*/  F2FP.BF16.F32.PACK_AB R4, R151, R221 ;  /* 0x000000dd9704723e */ /* 0x004fe400000010ff */
[----:B------:R-:W-:Y:S02]  /*14f60*/  MOV R192, R117 ;  /* 0x0000007500c07202 */ /* 0x000fe40000000f00 */
[----:B------:R-:W-:Y:S02]  /*14f70*/  MOV R224, R116 ;  /* 0x0000007400e07202 */ /* 0x000fe40000000f00 */
[----:B------:R-:W-:Y:S01]  /*14f80*/  MOV R235, R149 ;  /* 0x0000009500eb7202 */ /* 0x000fe20000000f00 */
[--C-:B----4-:R-:W-:Y:S01]  /*14f90*/  FFMA.FTZ R9, R222, UR4, -R2.reuse ;  /* 0x00000004de097c23 */ /* 0x110fe20008010802 */
[----:B-1----:R-:W-:Y:S01]  /*14fa0*/  F2FP.BF16.F32.PACK_AB R5, R215, R150 ;  /* 0x00000096d705723e */ /* 0x002fe200000010ff */
[--C-:B------:R-:W-:Y:S01]  /*14fb0*/  FFMA.FTZ R161, R228, UR4, -R2.reuse ;  /* 0x00000004e4a17c23 */ /* 0x100fe20008010802 */
[----:B------:R-:W-:Y:S01]  /*14fc0*/  F2FP.BF16.F32.PACK_AB R6, R152, R208 ;  /* 0x000000d09806723e */ /* 0x000fe200000010ff */
[--C-:B------:R-:W-:Y:S01]  /*14fd0*/  FFMA.FTZ R162, R223, UR4, -R2.reuse ;  /* 0x00000004dfa27c23 */ /* 0x100fe20008010802 */
[----:B------:R-:W-:Y:S01]  /*14fe0*/  F2FP.BF16.F32.PACK_AB R7, R153, R155 ;  /* 0x0000009b9907723e */ /* 0x000fe200000010ff */
[----:B------:R-:W-:Y:S01]  /*14ff0*/  FFMA.FTZ R163, R220, UR4, -R2 ;  /* 0x00000004dca37c23 */ /* 0x000fe20008010802 */
[----:B------:R-:W-:Y:S01]  /*15000*/  MOV R149, R224 ;  /* 0x000000e000957202 */ /* 0x000fe20000000f00 */
[----:B------:R-:W1:Y:S04]  /*15010*/  LDSM.16.MT88.4 R24, [R232+0xa000] ;  /* 0x00a00000e818783b */ /* 0x000e680000004200 */
[----:B------:R-:W-:Y:S01]  /*15020*/  HMMA.16816.F32.BF16 R96, R4, R12, R96 ;  /* 0x0000000c0460723c */ /* 0x000fe20000041860 */
[----:B------:R-:W-:Y:S01]  /*15030*/  MOV R224, R225 ;  /* 0x000000e100e07202 */ /* 0x000fe20000000f00 */
[----:B------:R-:W-:-:S06]  /*15040*/  IMAD.MOV.U32 R225, RZ, RZ, R154 ;  /* 0x000000ffffe17224 */ /* 0x000fcc00078e009a */
        /* <DEDUP_REMOVED lines=8> */
[----:B------:R-:W-:Y:S01]  /*150d0*/  HMMA.16816.F32.BF16 R120, R4, R30, R32 ;  /* 0x0000001e0478723c */ /* 0x000fe20000041820 */
[----:B------:R-:W-:Y:S01]  /*150e0*/  MOV R157, R159 ;  /* 0x0000009f009d7202 */ /* 0x000fe20000000f00 */
[----:B------:R-:W-:Y:S01]  /*150f0*/  IMAD.MOV.U32 R159, RZ, RZ, R141 ;  /* 0x000000ffff9f7224 */ /* 0x000fe200078e008d */
[----:B------:R-:W-:-:S02]  /*15100*/  MOV R141, R142 ;  /* 0x0000008e008d7202 */ /* 0x000fc40000000f00 */
        /* <DEDUP_REMOVED lines=11> */
[----:B------:R-:W-:Y:S02]  /*151c0*/  MOV R207, R107 ;  /* 0x0000006b00cf7202 */ /* 0x000fe40000000f00 */
[----:B------:R-:W2:Y:S01]  /*151d0*/  LDL.LU R107, [R1+0xe4] ;  /* 0x0000e400016b7983 */ /* 0x000ea20000300800 */
[----:B---3--:R-:W-:-:S04]  /*151e0*/  FFMA.FTZ R4, R217, UR4, -R2 ;  /* 0x00000004d9047c23 */ /* 0x008fc80008010802 */
[----:B------:R3:W-:Y:S02]  /*151f0*/  MUFU.EX2 R217, R4 ;  /* 0x0000000400d97308 */ /* 0x0007e40000000800 */
[----:B---3--:R-:W-:Y:S01]  /*15200*/  FFMA.FTZ R4, R235, UR4, -R2 ;  /* 0x00000004eb047c23 */ /* 0x008fe20008010802 */
        /* <DEDUP_REMOVED lines=20> */
[----:B------:R-:W-:Y:S02]  /*15350*/  IMAD.MOV.U32 R225, RZ, RZ, R156 ;  /* 0x000000ffffe17224 */ /* 0x000fe400078e009c */
[----:B---3--:R-:W-:Y:S01]  /*15360*/  FFMA.FTZ R4, R235, UR4, -R2 ;  /* 0x00000004eb047c23 */ /* 0x008fe20008010802 */
[----:B------:R-:W-:Y:S02]  /*15370*/  MOV R235, R224 ;  /* 0x000000e000eb7202 */ /* 0x000fe40000000f00 */
[----:B------:R-:W-:Y:S02]  /*15380*/  MOV R224, R154 ;  /* 0x0000009a00e07202 */ /* 0x000fe40000000f00 */
[----:B------:R-:W-:-:S02]  /*15390*/  MOV R154, R157 ;  /* 0x0000009d009a7202 */ /* 0x000fc40000000f00 */
[----:B------:R-:W-:Y:S02]  /*153a0*/  MOV R157, R141 ;  /* 0x0000008d009d7202 */ /* 0x000fe40000000f00 */
[----:B------:R-:W-:Y:S02]  /*153b0*/  MOV R141, R143 ;  /* 0x0000008f008d7202 */ /* 0x000fe40000000f00 */
[----:B------:R-:W-:Y:S02]  /*153c0*/  MOV R143, R165 ;  /* 0x000000a5008f7202 */ /* 0x000fe40000000f00 */
[----:B------:R-:W-:Y:S02]  /*153d0*/  MOV R165, R167 ;  /* 0x000000a700a57202 */ /* 0x000fe40000000f00 */
[----:B------:R-:W-:Y:S02]  /*153e0*/  MOV R156, R159 ;  /* 0x0000009f009c7202 */ /* 0x000fe40000000f00 */
[----:B------:R-:W-:Y:S01]  /*153f0*/  MOV R167, R210 ;  /* 0x000000d200a77202 */ /* 0x000fe20000000f00 */
[----:B------:R-:W-:Y:S01]  /*15400*/  IMAD.MOV.U32 R159, RZ, RZ, R142 ;  /* 0x000000ffff9f7224 */ /* 0x000fe200078e008e */
[----:B------:R3:W-:Y:S01]  /*15410*/  MUFU.EX2 R210, R4 ;  /* 0x0000000400d27308 */ /* 0x0007e20000000800 */
[----:B------:R-:W-:Y:S01]  /*15420*/  MOV R205, R209 ;  /* 0x000000d100cd7202 */ /* 0x000fe20000000f00 */
[----:B------:R-:W-:Y:S01]  /*15430*/  IMAD.MOV.U32 R209, RZ, RZ, R211 ;  /* 0x000000ffffd17224 */ /* 0x000fe200078e00d3 */
[----:B------:R-:W-:Y:S01]  /*15440*/  MOV R142, R164 ;  /* 0x000000a4008e7202 */ /* 0x000fe20000000f00 */
[----:B------:R-:W-:Y:S01]  /*15450*/  IMAD.MOV.U32 R164, RZ, RZ, R166 ;  /* 0x000000ffffa47224 */ /* 0x000fe200078e00a6 */
[----:B------:R-:W-:-:S02]  /*15460*/  MOV R211, R207 ;  /* 0x000000cf00d37202 */ /* 0x000fc40000000f00 */
[----:B------:R-:W-:Y:S02]  /*15470*/  MOV R207, R212 ;  /* 0x000000d400cf7202 */ /* 0x000fe40000000f00 */
[----:B------:R-:W-:Y:S02]  /*15480*/  MOV R212, R231 ;  /* 0x000000e700d47202 */ /* 0x000fe40000000f00 */
[----:B------:R-:W-:Y:S01]  /*15490*/  MOV R166, R176 ;  /* 0x000000b000a67202 */ /* 0x000fe20000000f00 */
[----:B---3--:R-:W-:Y:S01]  /*154a0*/  FFMA.FTZ R4, R229, UR4, -R2 ;  /* 0x00000004e5047c23 */ /* 0x008fe20008010802 */
[----:B------:R-:W-:Y:S01]  /*154b0*/  IMAD.MOV.U32 R229, RZ, RZ, R149 ;  /* 0x000000ffffe57224 */ /* 0x000fe200078e0095 */
[----:B------:R-:W-:Y:S01]  /*154c0*/  MOV R149, R225 ;  /* 0x000000e100957202 */ /* 0x000fe20000000f00 */
[----:B------:R-:W-:Y:S01]  /*154d0*/  IMAD.MOV.U32 R225, RZ, RZ, R156 ;  /* 0x000000ffffe17224 */ /* 0x000fe200078e009c */
[----:B------:R-:W-:Y:S01]  /*154e0*/  MOV R156, R157 ;  /* 0x0000009d009c7202 */ /* 0x000fe20000000f00 */
[----:B------:R-:W3:Y:S01]  /*154f0*/  LDL.LU R231, [R1+0xe0] ;  /* 0x0000e00001e77983 */ /* 0x000ee20000300800 */
        /* <DEDUP_REMOVED lines=19> */
[----:B------:R-:W4:Y:S01]  /*15630*/  LDL.LU R106, [R1+0xdc] ;  /* 0x0000dc00016a7983 */ /* 0x000f220000300800 */
[----:B------:R-:W-:-:S02]  /*15640*/  MOV R207, R212 ;  /* 0x000000d400cf7202 */ /* 0x000fc40000000f00 */
[----:B------:R-:W-:Y:S01]  /*15650*/  MOV R212, R192 ;  /* 0x000000c000d47202 */ /* 0x000fe20000000f00 */
[----:B------:R-:W-:Y:S01]  /*15660*/  IMAD.MOV.U32 R192, RZ, RZ, R188 ;  /* 0x000000ffffc07224 */ /* 0x000fe200078e00bc */
[----:B------:R-:W-:Y:S02]  /*15670*/  MOV R188, R242 ;  /* 0x000000f200bc7202 */ /* 0x000fe40000000f00 */
[----:B------:R-:W4:Y:S01]  /*15680*/  LDL.LU R242, [R1+0xd8] ;  /* 0x0000d80001f27983 */ /* 0x000f220000300800 */
[----:B------:R-:W-:Y:S02]  /*15690*/  MOV R147, R235 ;  /* 0x000000eb00937202 */ /* 0x000fe40000000f00 */
[----:B------:R-:W-:Y:S01]  /*156a0*/  MOV R235, R224 ;  /* 0x000000e000eb7202 */ /* 0x000fe20000000f00 */
[--C-:B------:R-:W-:Y:S01]  /*156b0*/  FFMA.FTZ R32, R149, UR4, -R2.reuse ;  /* 0x0000000495207c23 */ /* 0x100fe20008010802 */
[----:B------:R-:W-:Y:S01]  /*156c0*/  MOV R224, R154 ;  /* 0x0000009a00e07202 */ /* 0x000fe20000000f00 */
[----:B------:R-:W-:Y:S01]  /*156d0*/  FFMA.FTZ R10, R229, UR4, -R2 ;  /* 0x00000004e50a7c23 */ /* 0x000fe20008010802 */
[----:B------:R1:W-:Y:S01]  /*156e0*/  MUFU.EX2 R154, R4 ;  /* 0x00000004009a7308 */ /* 0x0003e20000000800 */
[----:B------:R-:W-:Y:S01]  /*156f0*/  MOV R149, R225 ;  /* 0x000000e100957202 */ /* 0x000fe20000000f00 */
[----:B------:R-:W-:Y:S01]  /*15700*/  IMAD.MOV.U32 R225, RZ, RZ, R157 ;  /* 0x000000ffffe17224 */ /* 0x000fe200078e009d */
[----:B------:R-:W-:Y:S01]  /*15710*/  MOV R157, R141 ;  /* 0x0000008d009d7202 */ /* 0x000fe20000000f00 */
[----:B------:R-:W-:-:S02]  /*15720*/  IMAD.MOV.U32 R141, RZ, RZ, R143 ;  /* 0x000000ffff8d7224 */ /* 0x000fc400078e008f */
[----:B--2---:R-:W-:Y:S01]  /*15730*/  FFMA.FTZ R107, R107, UR4, -R2 ;  /* 0x000000046b6b7c23 */ /* 0x004fe20008010802 */
[----:B------:R-:W-:Y:S01]  /*15740*/  MOV R245, R168 ;  /* 0x000000a800f57202 */ /* 0x000fe20000000f00 */
[----:B------:R-:W2:Y:S01]  /*15750*/  LDL.LU R55, [R1+0x58] ;  /* 0x0000580001377983 */ /* 0x000ea20000300800 */
[----:B-1----:R-:W-:-:S04]  /*15760*/  FFMA.FTZ R4, R147, UR4, -R0 ;  /* 0x0000000493047c23 */ /* 0x002fc80008010800 */
[----:B------:R1:W-:Y:S01]  /*15770*/  MUFU.EX2 R222, R4 ;  /* 0x0000000400de7308 */ /* 0x0003e20000000800 */
[----:B------:R-:W-:Y:S01]  /*15780*/  IMAD.MOV.U32 R147, RZ, RZ, R157 ;  /* 0x000000ffff937224 */ /* 0x000fe200078e009d */
[----:B------:R-:W-:Y:S01]  /*15790*/  MOV R157, R166 ;  /* 0x000000a6009d7202 */ /* 0x000fe20000000f00 */
[----:B------:R-:W-:Y:S01]  /*157a0*/  FFMA.FTZ R11, R235, UR4, -R2 ;  /* 0x00000004eb0b7c23 */ /* 0x000fe20008010802 */
[----:B------:R-:W-:Y:S02]  /*157b0*/  MOV R145, R225 ;  /* 0x000000e100917202 */ /* 0x000fe40000000f00 */
[----:B------:R-:W-:Y:S01]  /*157c0*/  MOV R166, R212 ;  /* 0x000000d400a67202 */ /* 0x000fe20000000f00 */
[----:B------:R-:W-:Y:S01]  /*157d0*/  IMAD.MOV.U32 R212, RZ, RZ, R192 ;  /* 0x000000ffffd47224 */ /* 0x000fe200078e00c0 */
[----:B------:R-:W-:Y:S01]  /*157e0*/  MOV R225, R165 ;  /* 0x000000a500e17202 */ /* 0x000fe20000000f00 */
[----:B-1----:R-:W-:Y:S01]  /*157f0*/  FFMA.FTZ R4, R224, UR4, -R0 ;  /* 0x00000004e0047c23 */ /* 0x002fe20008010800 */
[----:B------:R-:W-:-:S02]  /*15800*/  MOV R224, R156 ;  /* 0x0000009c00e07202 */ /* 0x000fc40000000f00 */
[----:B------:R-:W-:Y:S01]  /*15810*/  MOV R156, R159 ;  /* 0x0000009f009c7202 */ /* 0x000fe20000000f00 */
[----:B------:R1:W4:Y:S01]  /*15820*/  MUFU.EX2 R6, R4 ;  /* 0x0000000400067308 */ /* 0x0003220000000800 */
        /* <DEDUP_REMOVED lines=11> */
[----:B-1----:R-:W-:Y:S01]  /*158e0*/  FFMA.FTZ R4, R149, UR4, -R0 ;  /* 0x0000000495047c23 */ /* 0x002fe20008010800 */
[----:B------:R-:W-:Y:S02]  /*158f0*/  MOV R149, R141 ;  /* 0x0000008d00957202 */ /* 0x000fe40000000f00 */
[----:B------:R-:W-:Y:S01]  /*15900*/  MOV R141, R205 ;  /* 0x000000cd008d7202 */ /* 0x000fe20000000f00 */
[--C-:B------:R-:W-:Y:S01]  /*15910*/  FFMA.FTZ R164, R132, UR4, -R2.reuse ;  /* 0x0000000484a47c23 */ /* 0x100fe20008010802 */
[----:B------:R-:W-:Y:S01]  /*15920*/  MOV R205, R180 ;  /* 0x000000b400cd7202 */ /* 0x000fe20000000f00 */
[--C-:B------:R-:W-:Y:S01]  /*15930*/  FFMA.FTZ R169, R113, UR4, -R2.reuse ;  /* 0x0000000471a97c23 */ /* 0x100fe20008010802 */
[--C-:B------:R-:W-:Y:S01]  /*15940*/  FFMA.FTZ R172, R111, UR4, -R2.reuse ;  /* 0x000000046fac7c23 */ /* 0x100fe20008010802 */
[--C-:B------:R-:W-:Y:S01]  /*15950*/  FFMA.FTZ R176, R109, UR4, -R2.reuse ;  /* 0x000000046db07c23 */ /* 0x100fe20008010802 */
[----:B------:R-:W-:Y:S01]  /*15960*/  FFMA.FTZ R180, R108, UR4, -R2 ;  /* 0x000000046cb47c23 */ /* 0x000fe20008010802 */
[----:B------:R-:W-:Y:S01]  /*15970*/  MOV R240, R156 ;  /* 0x0000009c00f07202 */ /* 0x000fe20000000f00 */
[--C-:B------:R-:W-:Y:S01]  /*15980*/  FFMA.FTZ R37, R229, UR4, -R0.reuse ;  /* 0x00000004e5257c23 */ /* 0x100fe20008010800 */
[--C-:B------:R-:W-:Y:S01]  /*15990*/  FFMA.FTZ R144, R149, UR4, -R0.reuse ;  /* 0x0000000495907c23 */ /* 0x100fe20008010800 */
[----:B------:R-:W-:Y:S01]  /*159a0*/  MOV R54, R225 ;  /* 0x000000e100367202 */ /* 0x000fe20000000f00 */
[--C-:B------:R-:W-:Y:S01]  /*159b0*/  FFMA.FTZ R33, R146, UR4, -R0.reuse ;  /* 0x0000000492217c23 */ /* 0x100fe20008010800 */
[----:B------:R-:W-:Y:S01]  /*159c0*/  FFMA.FTZ R34, R147, UR4, -R0 ;  /* 0x0000000493227c23 */ /* 0x000fe20008010800 */
[----:B------:R-:W-:Y:S01]  /*159d0*/  IMAD.MOV.U32 R149, RZ, RZ, R165 ;  /* 0x000000ffff957224 */ /* 0x000fe200078e00a5 */
[----:B------:R-:W-:Y:S01]  /*159e0*/  MOV R160, R166 ;  /* 0x000000a600a07202 */ /* 0x000fe20000000f00 */
[----:B------:R-:W-:Y:S01]  /*159f0*/  IMAD.MOV.U32 R229, RZ, RZ, R192 ;  /* 0x000000ffffe57224 */ /* 0x000fe200078e00c0 */
[----:B------:R-:W-:Y:S01]  /*15a00*/  MOV R156, R167 ;  /* 0x000000a7009c7202 */ /* 0x000fe20000000f00 */
[--C-:B------:R-:W-:Y:S01]  /*15a10*/  FFMA.FTZ R38, R235, UR4, -R0.reuse ;  /* 0x00000004eb267c23 */ /* 0x100fe20008010800 */
[----:B------:R-:W-:Y:S01]  /*15a20*/  MOV R239, R205 ;  /* 0x000000cd00ef7202 */ /* 0x000fe20000000f00 */
[--C-:B------:R-:W-:Y:S01]  /*15a30*/  FFMA.FTZ R146, R251, UR4, -R0.reuse ;  /* 0x00000004fb927c23 */ /* 0x100fe20008010800 */
        /* <DEDUP_REMOVED lines=10> */
[--C-:B---3--:R-:W-:Y:S01]  /*15ae0*/  FFMA.FTZ R143, R231, UR4, -R2.reuse ;  /* 0x00000004e78f7c23 */ /* 0x108fe20008010802 */
[--C-:B----4-:R-:W-:Y:S01]  /*15af0*/  FFMA.FTZ R106, R106, UR4, -R2.reuse ;  /* 0x000000046a6a7c23 */ /* 0x110fe20008010802 */
[----:B------:R-:W-:Y:S01]  /*15b00*/  FFMA.FTZ R142, R242, UR4, -R2 ;  /* 0x00000004f28e7c23 */ /* 0x000fe20008010802 */
[--C-:B------:R-:W-:Y:S01]  /*15b10*/  FFMA.FTZ R2, R145, UR4, -R0.reuse ;  /* 0x0000000491027c23 */ /* 0x100fe20008010800 */
[--C-:B------:R-:W-:Y:S01]  /*15b20*/  FFMA.FTZ R145, R224, UR4, -R0.reuse ;  /* 0x00000004e0917c23 */ /* 0x100fe20008010800 */
[----:B------:R-:W-:Y:S01]  /*15b30*/  MOV R224, R188 ;  /* 0x000000bc00e07202 */ /* 0x000fe20000000f00 */
[----:B------:R-:W-:Y:S01]  /*15b40*/  FFMA.FTZ R188, R114, UR4, -R0 ;  /* 0x0000000472bc7c23 */ /* 0x000fe20008010800 */
        /* <DEDUP_REMOVED lines=8> */
[--C-:B-1----:R-:W-:Y:S02]  /*15bd0*/  FFMA.FTZ R0, R225, UR4, -R3.reuse ;  /* 0x00000004e1007c23 */ /* 0x102fe40008010803 */
[----:B------:R-:W3:Y:S04]  /*15be0*/  LDL.LU R225, [R1+0x78] ;  /* 0x0000780001e17983 */ /* 0x000ee80000300800 */
[----:B------:R1:W-:Y:S02]  /*15bf0*/  MUFU.EX2 R239, R0 ;  /* 0x0000000000ef7308 */ /* 0x0003e40000000800 */
[----:B-1----:R-:W-:Y:S01]  /*15c00*/  FFMA.FTZ R0, R156, UR4, -R3 ;  /* 0x000000049c007c23 */ /* 0x002fe20008010803 */
[----:B------:R-:W-:-:S02]  /*15c10*/  MOV R156, R157 ;  /* 0x0000009d009c7202 */ /* 0x000fc40000000f00 */
[----:B------:R-:W4:Y:S03]  /*15c20*/  LDL.LU R157, [R1+0x68] ;  /* 0x00006800019d7983 */ /* 0x000f260000300800 */
[----:B------:R1:W-:Y:S08]  /*15c30*/  MUFU.EX2 R209, R4 ;  /* 0x0000000400d17308 */ /* 0x0003f00000000800 */
[----:B------:R-:W2:Y:S01]  /*15c40*/  MUFU.EX2 R248, R2 ;  /* 0x0000000200f87308 */ /* 0x000ea20000000800 */
[----:B------:R-:W-:-:S02]  /*15c50*/  MOV R220, R6 ;  /* 0x0000000600dc7202 */ /* 0x000fc40000000f00 */
[----:B------:R-:W-:Y:S02]  /*15c60*/  MOV R251, R5 ;  /* 0x0000000500fb7202 */ /* 0x000fe40000000f00 */
[----:B------:R-:W-:Y:S02]  /*15c70*/  F2FP.BF16.F32.PACK_AB R5, R220, R222 ;  /* 0x000000dedc05723e */ /* 0x000fe400000010ff */
[----:B------:R-:W-:Y:S01]  /*15c80*/  F2FP.BF16.F32.PACK_AB R6, R154, R210 ;  /* 0x000000d29a06723e */ /* 0x000fe200000010ff */
[----:B------:R2:W4:Y:S01]  /*15c90*/  MUFU.EX2 R235, R0 ;  /* 0x0000000000eb7308 */ /* 0x0005220000000800 */
[----:B-1----:R-:W-:Y:S02]  /*15ca0*/  F2FP.BF16.F32.PACK_AB R4, R251, R217 ;  /* 0x000000d9fb04723e */ /* 0x002fe400000010ff */
[----:B--2---:R-:W-:Y:S01]  /*15cb0*/  F2FP.BF16.F32.PACK_AB R7, R248, R209 ;  /* 0x000000d1f807723e */ /* 0x004fe200000010ff */
[----:B------:R-:W-:-:S06]  /*15cc0*/  FFMA.FTZ R0, R54, UR4, -R3 ;  /* 0x0000000436007c23 */ /* 0x000fcc0008010803 */
[C---:B------:R-:W-:Y:S01]  /*15cd0*/  HMMA.16816.F32.BF16 R56, R4.reuse, R18, R72 ;  /* 0x000000120438723c */ /* 0x040fe20000041848 */
[----:B------:R1:W-:Y:S07]  /*15ce0*/  MUFU.EX2 R237, R0 ;  /* 0x0000000000ed7308 */ /* 0x0003ee0000000800 */
[----:B------:R-:W-:Y:S01]  /*15cf0*/  HMMA.16816.F32.BF16 R72, R4, R20, R76 ;  /* 0x000000140448723c */ /* 0x000fe2000004184c */
[----:B------:R-:W-:-:S07]  /*15d00*/  IMAD.MOV.U32 R45, RZ, RZ, R224 ;  /* 0x000000ffff2d7224 */ /* 0x000fce00078e00e0 */
[----:B------:R-:W-:Y:S01]  /*15d10*/  HMMA.16816.F32.BF16 R76, R4, R28, R88 ;  /* 0x0000001c044c723c */ /* 0x000fe20000041858 */
[----:B------:R-:W-:Y:S02]  /*15d20*/  MOV R91, R150 ;  /* 0x00000096005b7202 */ /* 0x000fe40000000f00 */
[----:B------:R-:W2:Y:S01]  /*15d30*/  LDL.LU R150, [R1+0x14] ;  /* 0x0000140001967983 */ /* 0x000ea20000300800 */
[----:B-1----:R-:W-:-:S04]  /*15d40*/  FFMA.FTZ R0, R55, UR4, -R3 ;  /* 0x0000000437007c23 */ /* 0x002fc80008010803 */
[----:B------:R4:W1:Y:S01]  /*15d50*/  MUFU.EX2 R231, R0 ;  /* 0x0000000000e77308 */ /* 0x0008620000000800 */
[C---:B------:R-:W-:Y:S08]  /*15d60*/  HMMA.16816.F32.BF16 R112, R4.reuse, R12, R68 ;  /* 0x0000000c0470723c */ /* 0x040ff00000041844 */
[C---:B------:R-:W-:Y:S08]  /*15d70*/  HMMA.16816.F32.BF16 R68, R4.reuse, R22, R84 ;  /* 0x000000160444723c */ /* 0x040ff00000041854 */
[----:B------:R-:W-:Y:S01]  /*15d80*/  HMMA.16816.F32.BF16 R40, R4, R30, R80 ;  /* 0x0000001e0428723c */ /* 0x000fe20000041850 */
[----:B------:R-:W-:Y:S01]  /*15d90*/  IMAD.MOV.U32 R89, RZ, RZ, R211 ;  /* 0x000000ffff597224 */ /* 0x000fe200078e00d3 */
[----:B------:R-:W-:Y:S01]  /*15da0*/  MOV R211, R207 ;  /* 0x000000cf00d37202 */ /* 0x000fe20000000f00 */
[--C-:B------:R-:W-:Y:S01]  /*15db0*/  FFMA.FTZ R132, R141, UR4, -R8.reuse ;  /* 0x000000048d847c23 */ /* 0x100fe20008010808 */
[----:B------:R-:W-:Y:S01]  /*15dc0*/  MOV R207, R212 ;  /* 0x000000d400cf7202 */ /* 0x000fe20000000f00 */
[--C-:B------:R-:W-:Y:S01]  /*15dd0*/  FFMA.FTZ R134, R159, UR4, -R8.reuse ;  /* 0x000000049f867c23 */ /* 0x100fe20008010808 */
[----:B------:R-:W-:Y:S01]  /*15de0*/  MOV R212, R135 ;  /* 0x0000008700d47202 */ /* 0x000fe20000000f00 */
[----:B------:R-:W2:Y:S01]  /*15df0*/  LDSM.16.MT88.4 R20, [R233+0xa000] ;  /* 0x00a00000e914783b */ /* 0x000ea20000004200 */
[----:B------:R-:W-:Y:S01]  /*15e00*/  MOV R90, R140 ;  /* 0x0000008c005a7202 */ /* 0x000fe20000000f00 */
[----:B---3--:R-:W-:Y:S01]  /*15e10*/  FFMA.FTZ R2, R225, UR4, -R8 ;  /* 0x00000004e1027c23 */ /* 0x008fe20008010808 */
[----:B------:R-:W-:-:S02]  /*15e20*/  MOV R225, R156 ;  /* 0x0000009c00e17202 */ /* 0x000fc40000000f00 */
[----:B------:R-:W3:Y:S01]  /*15e30*/  LDL.LU R156, [R1+0x8] ;  /* 0x00000800019c7983 */ /* 0x000ee20000300800 */
[----:B----4-:R-:W-:-:S03]  /*15e40*/  FFMA.FTZ R0, R157, UR4, -R8 ;  /* 0x000000049d007c23 */ /* 0x010fc60008010808 */
        /* <DEDUP_REMOVED lines=10> */
[C---:B------:R-:W-:Y:S03]  /*15ef0*/  HMMA.16816.F32.BF16 R108, R4.reuse, R14, R60 ;  /* 0x0000000e046c723c */ /* 0x040fe6000004183c */
[----:B------:R-:W-:Y:S05]  /*15f00*/  LDSM.16.MT88.4 R12, [R204+0x2000] ;  /* 0x00200000cc0c783b */ /* 0x000fea0000004200 */
[----:B------:R-:W-:Y:S01]  /*15f10*/  HMMA.16816.F32.BF16 R64, R4, R16, R64 ;  /* 0x000000100440723c */ /* 0x000fe20000041840 */
[----:B------:R-:W2:Y:S01]  /*15f20*/  LDSM.16.MT88.4 R16, [R36+0x2000] ;  /* 0x002000002410783b */ /* 0x000ea20000004200 */
[----:B------:R-:W-:Y:S01]  /*15f30*/  MOV R47, R226 ;  /* 0x000000e2002f7202 */ /* 0x000fe20000000f00 */
[----:B------:R-:W-:Y:S04]  /*15f40*/  MUFU.EX2 R227, R32 ;  /* 0x0000002000e37308 */ /* 0x000fe80000000800 */
[----:B------:R-:W-:Y:S01]  /*15f50*/  IMAD.MOV.U32 R223, RZ, RZ, R47 ;  /* 0x000000ffffdf7224 */ /* 0x000fe200078e002f */
[----:B------:R-:W-:Y:S01]  /*15f60*/  MOV R46, R229 ;  /* 0x000000e5002e7202 */ /* 0x000fe20000000f00 */
[----:B------:R-:W-:-:S02]  /*15f70*/  FFMA.FTZ R133, R225, UR4, -R8 ;  /* 0x00000004e1857c23 */ /* 0x000fc40008010808 */
[----:B------:R-:W-:Y:S08]  /*15f80*/  MUFU.EX2 R230, R9 ;  /* 0x0000000900e67308 */ /* 0x000ff00000000800 */
[----:B------:R2:W4:Y:S08]  /*15f90*/  MUFU.EX2 R228, R10 ;  /* 0x0000000a00e47308 */ /* 0x0005300000000800 */
[----:B------:R2:W-:Y:S08]  /*15fa0*/  MUFU.EX2 R229, R11 ;  /* 0x0000000b00e57308 */ /* 0x0005f00000000800 */
[----:B------:R-:W-:Y:S08]  /*15fb0*/  MUFU.EX2 R226, R33 ;  /* 0x0000002100e27308 */ /* 0x000ff00000000800 */
[----:B------:R-:W4:Y:S01]  /*15fc0*/  MUFU.EX2 R225, R34 ;  /* 0x0000002200e17308 */ /* 0x000f220000000800 */
[----:B------:R-:W-:-:S02]  /*15fd0*/  F2FP.BF16.F32.PACK_AB R4, R242, R241 ;  /* 0x000000f1f204723e */ /* 0x000fc400000010ff */
[----:B------:R-:W-:Y:S02]  /*15fe0*/  F2FP.BF16.F32.PACK_AB R5, R235, R239 ;  /* 0x000000efeb05723e */ /* 0x000fe400000010ff */
[----:B------:R-:W-:Y:S02]  /*15ff0*/  F2FP.BF16.F32.PACK_AB R6, R240, R245 ;  /* 0x000000f5f006723e */ /* 0x000fe400000010ff */
[----:B-1----:R-:W-:Y:S01]  /*16000*/  F2FP.BF16.F32.PACK_AB R7, R231, R237 ;  /* 0x000000ede707723e */ /* 0x002fe200000010ff */
[--C-:B------:R-:W-:Y:S01]  /*16010*/  FFMA.FTZ R35, R149, UR4, -R8.reuse ;  /* 0x0000000495237c23 */ /* 0x100fe20008010808 */
[--C-:B--2---:R-:W-:Y:S01]  /*16020*/  FFMA.FTZ R149, R150, UR4, -R8.reuse ;  /* 0x0000000496957c23 */ /* 0x104fe20008010808 */
[--C-:B------:R-:W-:Y:S01]  /*16030*/  FFMA.FTZ R10, R45, UR4, -R8.reuse ;  /* 0x000000042d0a7c23 */ /* 0x100fe20008010808 */
[----:B------:R-:W-:Y:S01]  /*16040*/  FFMA.FTZ R9, R46, UR4, -R8 ;  /* 0x000000042e097c23 */ /* 0x000fe20008010808 */
[----:B------:R-:W-:Y:S02]  /*16050*/  MOV R82, R89 ;  /* 0x0000005900527202 */ /* 0x000fe40000000f00 */
[----:B------:R-:W-:Y:S01]  /*16060*/  HMMA.16816.F32.BF16 R60, R4, R24, R96 ;  /* 0x00000018043c723c */ /* 0x000fe20000041860 */
[----:B------:R-:W-:-:S02]  /*16070*/  MOV R89, R220 ;  /* 0x000000dc00597202 */ /* 0x000fc40000000f00 */
[----:B------:R-:W-:Y:S01]  /*16080*/  MOV R220, R158 ;  /* 0x0000009e00dc7202 */ /* 0x000fe20000000f00 */
[----:B------:R-:W-:Y:S01]  /*16090*/  FFMA.FTZ R158, R250, UR4, -R3 ;  /* 0x00000004fa9e7c23 */ /* 0x000fe20008010803 */
[----:B------:R-:W-:Y:S01]  /*160a0*/  MOV R80, R221 ;  /* 0x000000dd00507202 */ /* 0x000fe20000000f00 */
[----:B------:R-:W-:Y:S02]  /*160b0*/  FADD.FTZ R11, R246, R148 ;  /* 0x00000094f60b7221 */ /* 0x000fe40000010000 */
[C---:B------:R-:W-:Y:S01]  /*160c0*/  HMMA.16816.F32.BF16 R52, R4.reuse, R26, R92 ;  /* 0x0000001a0434723c */ /* 0x040fe2000004185c */
[----:B------:R1:W-:Y:S01]  /*160d0*/  MUFU.EX2 R221, R0 ;  /* 0x0000000000dd7308 */ /* 0x0003e20000000800 */
[----:B------:R-:W-:Y:S01]  /*160e0*/  MOV R81, R222 ;  /* 0x000000de00517202 */ /* 0x000fe20000000f00 */
[----:B------:R2:W5:Y:S05]  /*160f0*/  LDL.LU R250, [R1+0xd4] ;  /* 0x0000d40001fa7983 */ /* 0x00056a0000300800 */
[C---:B------:R-:W-:Y:S08]  /*16100*/  HMMA.16816.F32.BF16 R48, R4.reuse, R20, R100 ;  /* 0x000000140430723c */ /* 0x040ff00000041864 */
[----:B------:R-:W-:Y:S01]  /*16110*/  HMMA.16816.F32.BF16 R44, R4, R22, R116 ;  /* 0x00000016042c723c */ /* 0x000fe20000041874 */
[----:B-1----:R-:W-:-:S07]  /*16120*/  IMAD.MOV.U32 R0, RZ, RZ, R82 ;  /* 0x000000ffff007224 */ /* 0x002fce00078e0052 */
[C---:B------:R-:W-:Y:S08]  /*16130*/  HMMA.16816.F32.BF16 R92, R4.reuse, R18, R128 ;  /* 0x00000012045c723c */ /* 0x040ff00000041880 */
[C---:B------:R-:W-:Y:S08]  /*16140*/  HMMA.16816.F32.BF16 R96, R4.reuse, R12, R136 ;  /* 0x0000000c0460723c */ /* 0x040ff00000041888 */
[----:B------:R-:W-:Y:S01]  /*16150*/  HMMA.16816.F32.BF16 R100, R4, R14, R120 ;  /* 0x0000000e0464723c */ /* 0x000fe20000041878 */
[----:B------:R1:W-:Y:S02]  /*16160*/  MUFU.EX2 R222, R2 ;  /* 0x0000000200de7308 */ /* 0x0003e40000000800 */
[----:B-1----:R-:W-:Y:S01]  /*16170*/  FADD.FTZ R2, R234, R11 ;  /* 0x0000000bea027221 */ /* 0x002fe20000010000 */
[----:B------:R-:W-:-:S02]  /*16180*/  MOV R137, R155 ;  /* 0x0000009b00897202 */ /* 0x000fc40000000f00 */
[----:B------:R-:W-:Y:S02]  /*16190*/  MOV R138, R154 ;  /* 0x0000009a008a7202 */ /* 0x000fe40000000f00 */
[----:B------:R-:W-:Y:S02]  /*161a0*/  MOV R136, R208 ;  /* 0x000000d000887202 */ /* 0x000fe40000000f00 */
[----:B------:R-:W-:Y:S01]  /*161b0*/  MOV R148, R214 ;  /* 0x000000d600947202 */ /* 0x000fe20000000f00 */
[----:B------:R-:W-:Y:S08]  /*161c0*/  MUFU.EX2 R208, R146 ;  /* 0x0000009200d07308 */ /* 0x000ff00000000800 */
[----:B------:R-:W-:Y:S01]  /*161d0*/  MUFU.EX2 R214, R106 ;  /* 0x0000006a00d67308 */ /* 0x000fe20000000800 */
[----:B------:R-:W-:Y:S01]  /*161e0*/  FADD.FTZ R2, R0, R2 ;  /* 0x0000000200027221 */ /* 0x000fe20000010000 */
[----:B------:R-:W-:-:S06]  /*161f0*/  MOV R139, R206 ;  /* 0x000000ce008b7202 */ /* 0x000fcc0000000f00 */
[----:B------:R-:W-:Y:S01]  /*16200*/  MUFU.EX2 R206, R35 ;  /* 0x0000002300ce7308 */ /* 0x000fe20000000800 */
[----:B---3--:R-:W-:Y:S01]  /*16210*/  FFMA.FTZ R150, R156, UR4, -R8 ;  /* 0x000000049c967c23 */ /* 0x008fe20008010808 */
[--C-:B----4-:R-:W-:Y:S01]  /*16220*/  FFMA.FTZ R28, R224, UR4, -R3.reuse ;  /* 0x00000004e01c7c23 */ /* 0x110fe20008010803 */
[----:B------:R-:W-:Y:S01]  /*16230*/  FFMA.FTZ R32, R83, UR4, -R3 ;  /* 0x0000000453207c23 */ /* 0x000fe20008010803 */
[----:B------:R-:W-:-:S04]  /*16240*/  MOV R83, R90 ;  /* 0x0000005a00537202 */ /* 0x000fc80000000f00 */
[----:B------:R-:W-:Y:S01]  /*16250*/  MUFU.EX2 R224, R37 ;  /* 0x0000002500e07308 */ /* 0x000fe20000000800 */
[----:B------:R-:W-:-:S07]  /*16260*/  MOV R90, R223 ;  /* 0x000000df005a7202 */ /* 0x000fce0000000f00 */
[----:B------:R-:W1:Y:S01]  /*16270*/  MUFU.EX2 R223, R38 ;  /* 0x0000002600df7308 */ /* 0x000e620000000800 */
[--C-:B------:R-:W-:Y:S01]  /*16280*/  FFMA.FTZ R156, R157, UR4, -R8.reuse ;  /* 0x000000049d9c7c23 */ /* 0x100fe20008010808 */
[----:B------:R-:W-:Y:S01]  /*16290*/  FFMA.FTZ R157, R252, UR4, -R8 ;  /* 0x00000004fc9d7c23 */ /* 0x000fe20008010808 */
[--C-:B------:R-:W-:Y:S01]  /*162a0*/  FFMA.FTZ R34, R88, UR4, -R3.reuse ;  /* 0x0000000458227c23 */ /* 0x100fe20008010803 */
[--C-:B------:R-:W-:Y:S01]  /*162b0*/  FFMA.FTZ R8, R87, UR4, -R3.reuse ;  /* 0x0000000457087c23 */ /* 0x100fe20008010803 */
[----:B------:R-:W-:Y:S01]  /*162c0*/  FFMA.FTZ R33, R29, UR4, -R3 ;  /* 0x000000041d217c23 */ /* 0x000fe20008010803 */
[----:B------:R-:W-:Y:S01]  /*162d0*/  IMAD.MOV.U32 R88, RZ, RZ, R251 ;  /* 0x000000ffff587224 */ /* 0x000fe200078e00fb */
[----:B------:R-:W-:Y:S01]  /*162e0*/  HMMA.16816.F32.BF16 R84, R4, R16, R124 ;  /* 0x000000100454723c */ /* 0x000fe2000004187c */
[----:B------:R-:W-:Y:S01]  /*162f0*/  MOV R29, R91 ;  /* 0x0000005b001d7202 */ /* 0x000fe20000000f00 */
[----:B------:R-:W-:Y:S01]  /*16300*/  IMAD.MOV.U32 R251, RZ, RZ, R151 ;  /* 0x000000fffffb7224 */ /* 0x000fe200078e0097 */
[----:B------:R-:W-:Y:S01]  /*16310*/  MOV R91, R160 ;  /* 0x000000a0005b7202 */ /* 0x000fe20000000f00 */
[--C-:B------:R-:W-:Y:S01]  /*16320*/  FFMA.FTZ R135, R135, UR4, -R3.reuse ;  /* 0x0000000487877c23 */ /* 0x100fe20008010803 */
[----:B------:R-:W-:Y:S01]  /*16330*/  F2FP.BF16.F32.PACK_AB R4, R228, R230 ;  /* 0x000000e6e404723e */ /* 0x000fe200000010ff */
[--C-:B------:R-:W-:Y:S01]  /*16340*/  FFMA.FTZ R140, R140, UR4, -R3.reuse ;  /* 0x000000048c8c7c23 */ /* 0x100fe20008010803 */
[--C-:B------:R-:W-:Y:S01]  /*16350*/  FFMA.FTZ R151, R159, UR4, -R3.reuse ;  /* 0x000000049f977c23 */ /* 0x100fe20008010803 */
[----:B------:R-:W-:Y:S01]  /*16360*/  F2FP.BF16.F32.PACK_AB R5, R225, R226 ;  /* 0x000000e2e105723e */ /* 0x000fe200000010ff */
[--C-:B------:R-:W-:Y:S01]  /*16370*/  FFMA.FTZ R141, R141, UR4, -R3.reuse ;  /* 0x000000048d8d7c23 */ /* 0x100fe20008010803 */
[----:B------:R-:W-:Y:S01]  /*16380*/  F2FP.BF16.F32.PACK_AB R6, R227, R229 ;  /* 0x000000e5e306723e */ /* 0x000fe200000010ff */
[--C-:B------:R-:W-:Y:S01]  /*16390*/  FFMA.FTZ R159, R249, UR4, -R3.reuse ;  /* 0x00000004f99f7c23 */ /* 0x100fe20008010803 */
[----:B-1----:R-:W-:Y:S01]  /*163a0*/  F2FP.BF16.F32.PACK_AB R7, R223, R224 ;  /* 0x000000e0df07723e */ /* 0x002fe200000010ff */
[----:B------:R-:W-:Y:S01]  /*163b0*/  FFMA.FTZ R160, R247, UR4, -R3 ;  /* 0x00000004f7a07c23 */ /* 0x000fe20008010803 */
[----:B------:R-:W-:Y:S01]  /*163c0*/  FADD.FTZ R3, R244, R39 ;  /* 0x00000027f4037221 */ /* 0x000fe20000010000 */
[----:B------:R-:W-:-:S02]  /*163d0*/  MOV R82, R83 ;  /* 0x0000005300527202 */ /* 0x000fc40000000f00 */
[----:B------:R-:W-:Y:S01]  /*163e0*/  MOV R252, R152 ;  /* 0x0000009800fc7202 */ /* 0x000fe20000000f00 */
[----:B------:R-:W-:Y:S01]  /*163f0*/  FADD.FTZ R38, R236, R104 ;  /* 0x00000068ec267221 */ /* 0x000fe20000010000 */
[----:B------:R-:W-:Y:S01]  /*16400*/  MOV R83, R29 ;  /* 0x0000001d00537202 */ /* 0x000fe20000000f00 */
[----:B------:R-:W-:Y:S01]  /*16410*/  FADD.FTZ R37, R173, R3 ;  /* 0x00000003ad257221 */ /* 0x000fe20000010000 */
[----:B------:R-:W-:Y:S01]  /*16420*/  MOV R29, R88 ;  /* 0x00000058001d7202 */ /* 0x000fe20000000f00 */
[----:B------:R-:W-:Y:S01]  /*16430*/  IMAD.MOV.U32 R88, RZ, RZ, R89 ;  /* 0x000000ffff587224 */ /* 0x000fe200078e0059 */
[----:B------:R-:W-:Y:S01]  /*16440*/  MOV R89, R90 ;  /* 0x0000005a00597202 */ /* 0x000fe20000000f00 */
[----:B------:R-:W-:Y:S01]  /*16450*/  HMMA.16816.F32.BF16 R120, R4, R20, R64 ;  /* 0x000000140478723c */ /* 0x000fe20000041840 */
[----:B------:R-:W-:Y:S01]  /*16460*/  MOV R3, R91 ;  /* 0x0000005b00037202 */ /* 0x000fe20000000f00 */
[----:B------:R-:W-:Y:S01]  /*16470*/  MUFU.EX2 R132, R132 ;  /* 0x0000008400847308 */ /* 0x000fe20000000800 */
[----:B------:R-:W-:-:S07]  /*16480*/  MOV R91, R220 ;  /* 0x000000dc005b7202 */ /* 0x000fce0000000f00 */
[----:B------:R-:W-:Y:S01]  /*16490*/  MUFU.EX2 R133, R133 ;  /* 0x0000008500857308 */ /* 0x000fe20000000800 */
[----:B------:R-:W-:Y:S01]  /*164a0*/  MOV R90, R219 ;  /* 0x000000db005a7202 */ /* 0x000fe20000000f00 */
[----:B------:R-:W-:Y:S01]  /*164b0*/  HMMA.16816.F32.BF16 R124, R4, R22, R56 ;  /* 0x00000016047c723c */ /* 0x000fe20000041838 */
[----:B------:R-:W-:Y:S01]  /*164c0*/  MOV R64, R218 ;  /* 0x000000da00407202 */ /* 0x000fe20000000f00 */
[----:B------:R-:W-:Y:S01]  /*164d0*/  LDSM.16.MT88.4 R20, [R233+0xa800] ;  /* 0x00a80000e914783b */ /* 0x000fe20000004200 */
[----:B------:R-:W-:-:S03]  /*164e0*/  MOV R65, R217 ;  /* 0x000000d900417202 */ /* 0x000fc60000000f00 */
[----:B------:R-:W-:Y:S08]  /*164f0*/  MUFU.EX2 R220, R10 ;  /* 0x0000000a00dc7308 */ /* 0x000ff00000000800 */
[----:B------:R-:W-:Y:S01]  /*16500*/  MUFU.EX2 R134, R134 ;  /* 0x0000008600867308 */ /* 0x000fe20000000800 */
[C---:B------:R-:W-:Y:S01]  /*16510*/  HMMA.16816.F32.BF16 R128, R4.reuse, R16, R72 ;  /* 0x000000100480723c */ /* 0x040fe20000041848 */
[----:B------:R-:W-:Y:S01]  /*16520*/  MOV R73, R29 ;  /* 0x0000001d00497202 */ /* 0x000fe20000000f00 */
[----:B------:R-:W-:Y:S01]  /*16530*/  FADD.FTZ R2, R171, R2 ;  /* 0x00000002ab027221 */ /* 0x000fe20000010000 */
[----:B------:R2:W5:Y:S04]  /*16540*/  LDL.LU R249, [R1+0xd0] ;  /* 0x0000d00001f97983 */ /* 0x0005680000300800 */
[----:B------:R-:W-:Y:S01]  /*16550*/  MUFU.EX2 R219, R9 ;  /* 0x0000000900db7308 */ /* 0x000fe20000000800 */
[C---:B------:R-:W-:Y:S07]  /*16560*/  HMMA.16816.F32.BF16 R112, R4.reuse, R24, R112 ;  /* 0x000000180470723c */ /* 0x040fee0000041870 */
[----:B------:R1:W-:Y:S01]  /*16570*/  MUFU.EX2 R218, R8 ;  /* 0x0000000800da7308 */ /* 0x0003e20000000800 */
[C---:B------:R-:W-:Y:S01]  /*16580*/  HMMA.16816.F32.BF16 R108, R4.reuse, R26, R108 ;  /* 0x0000001a046c723c */ /* 0x040fe2000004186c */
[----:B------:R-:W-:Y:S06]  /*16590*/  LDSM.16.MT88.4 R24, [R204+0x2800] ;  /* 0x00280000cc18783b */ /* 0x000fec0000004200 */
[----:B------:R3:W4:Y:S01]  /*165a0*/  MUFU.EX2 R217, R28 ;  /* 0x0000001c00d97308 */ /* 0x0007220000000800 */
[----:B------:R-:W-:Y:S01]  /*165b0*/  HMMA.16816.F32.BF16 R116, R4, R18, R68 ;  /* 0x000000120474723c */ /* 0x000fe20000041844 */
[----:B------:R-:W-:-:S02]  /*165c0*/  MOV R16, R216 ;  /* 0x000000d800107202 */ /* 0x000fc40000000f00 */
[----:B------:R-:W-:Y:S01]  /*165d0*/  MOV R173, R209 ;  /* 0x000000d100ad7202 */ /* 0x000fe20000000f00 */
[----:B------:R-:W-:Y:S01]  /*165e0*/  FADD.FTZ R39, R243, R105 ;  /* 0x00000069f3277221 */ /* 0x000fe20000010000 */
[----:B------:R-:W-:Y:S02]  /*165f0*/  MOV R72, R88 ;  /* 0x0000005800487202 */ /* 0x000fe40000000f00 */
[----:B------:R-:W-:Y:S01]  /*16600*/  MOV R17, R89 ;  /* 0x0000005900117202 */ /* 0x000fe20000000f00 */
[----:B-1----:R-:W1:Y:S01]  /*16610*/  LDSM.16.MT88.4 R8, [R232+0xa800] ;  /* 0x00a80000e808783b */ /* 0x002e620000004200 */
[----:B------:R-:W-:Y:S01]  /*16620*/  IMAD.MOV.U32 R74, RZ, RZ, R83 ;  /* 0x000000ffff4a7224 */ /* 0x000fe200078e0053 */
[----:B------:R-:W-:Y:S01]  /*16630*/  MOV R75, R82 ;  /* 0x00000052004b7202 */ /* 0x000fe20000000f00 */
[----:B------:R-:W-:Y:S01]  /*16640*/  IMAD.MOV.U32 R67, RZ, RZ, R80 ;  /* 0x000000ffff437224 */ /* 0x000fe200078e0050 */
[----:B------:R-:W-:Y:S01]  /*16650*/  MOV R66, R81 ;  /* 0x0000005100427202 */ /* 0x000fe20000000f00 */
[----:B------:R-:W-:Y:S01]  /*16660*/  FADD.FTZ R3, R3, R38 ;  /* 0x0000002603037221 */ /* 0x000fe20000010000 */
[----:B------:R-:W-:Y:S01]  /*16670*/  FADD.FTZ R0, R183, R37 ;  /* 0x00000025b7007221 */ /* 0x000fe20000010000 */
[----:B------:R-:W-:Y:S01]  /*16680*/  MUFU.EX2 R135, R135 ;  /* 0x0000008700877308 */ /* 0x000fe20000000800 */
[----:B---3--:R-:W3:Y:S01]  /*16690*/  LDSM.16.MT88.4 R28, [R36+0x2800] ;  /* 0x00280000241c783b */ /* 0x008ee20000004200 */
[----:B------:R-:W-:Y:S01]  /*166a0*/  MOV R68, R215 ;  /* 0x000000d700447202 */ /* 0x000fe20000000f00 */
[----:B------:R-:W-:-:S02]  /*166b0*/  FADD.FTZ R2, R187, R2 ;  /* 0x00000002bb027221 */ /* 0x000fc40000010000 */
[----:B------:R2:W5:Y:S03]  /*166c0*/  LDL.LU R247, [R1+0xcc] ;  /* 0x0000cc0001f77983 */ /* 0x0005660000300800 */
[----:B------:R4:W-:Y:S01]  /*166d0*/  MUFU.EX2 R216, R32 ;  /* 0x0000002000d87308 */ /* 0x0009e20000000800 */
[----:B------:R-:W-:Y:S01]  /*166e0*/  MOV R69, R251 ;  /* 0x000000fb00457202 */ /* 0x000fe20000000f00 */
[----:B------:R-:W-:-:S06]  /*166f0*/  IMAD.MOV.U32 R18, RZ, RZ, R211 ;  /* 0x000000ffff127224 */ /* 0x000fcc00078e00d3 */
[----:B------:R2:W1:Y:S01]  /*16700*/  MUFU.EX2 R215, R33 ;  /* 0x0000002100d77308 */ /* 0x0004620000000800 */
[----:B------:R-:W-:Y:S02]  /*16710*/  MOV R251, R153 ;  /* 0x0000009900fb7202 */ /* 0x000fe40000000f00 */
[----:B------:R-:W-:Y:S01]  /*16720*/  MOV R19, R210 ;  /* 0x000000d200137202 */ /* 0x000fe20000000f00 */
[----:B------:R-:W-:Y:S01]  /*16730*/  HMMA.16816.F32.BF16 R152, R4, R12, R76 ;  /* 0x0000000c0498723c */ /* 0x000fe2000004184c */
[----:B------:R-:W-:-:S03]  /*16740*/  MOV R13, R212 ;  /* 0x000000d4000d7202 */ /* 0x000fc60000000f00 */
[----:B------:R-:W-:Y:S01]  /*16750*/  MUFU.EX2 R209, R145 ;  /* 0x0000009100d17308 */ /* 0x000fe20000000800 */
[----:B----4-:R-:W-:Y:S01]  /*16760*/  IMAD.MOV.U32 R32, RZ, RZ, R213 ;  /* 0x000000ffff207224 */ /* 0x010fe200078e00d5 */
[----:B------:R-:W-:Y:S01]  /*16770*/  MOV R70, R91 ;  /* 0x0000005b00467202 */ /* 0x000fe20000000f00 */
[----:B------:R-:W-:Y:S02]  /*16780*/  IMAD.MOV.U32 R71, RZ, RZ, R90 ;  /* 0x000000ffff477224 */ /* 0x000fe400078e005a */
[----:B------:R-:W-:Y:S01]  /*16790*/  FADD.FTZ R0, R170, R0 ;  /* 0x00000000aa007221 */ /* 0x000fe20000010000 */
[----:B------:R4:W5:Y:S02]  /*167a0*/  LDL.LU R246, [R1+0xc8] ;  /* 0x0000c80001f67983 */ /* 0x0009640000300800 */
[----:B------:R3:W4:Y:S01]  /*167b0*/  MUFU.EX2 R212, R142 ;  /* 0x0000008e00d47308 */ /* 0x0007220000000800 */
[----:B--2---:R-:W-:-:S07]  /*167c0*/  IMAD.MOV.U32 R33, RZ, RZ, R207 ;  /* 0x000000ffff217224 */ /* 0x004fce00078e00cf */
[----:B------:R2:W-:Y:S01]  /*167d0*/  MUFU.EX2 R213, R107 ;  /* 0x0000006b00d57308 */ /* 0x0005e20000000800 */
[----:B------:R-:W-:Y:S07]  /*167e0*/  HMMA.16816.F32.BF16 R88, R4, R14, R40 ;  /* 0x0000000e0458723c */ /* 0x000fee0000041828 */
[----:B------:R-:W-:Y:S08]  /*167f0*/  MUFU.EX2 R211, R143 ;  /* 0x0000008f00d37308 */ /* 0x000ff00000000800 */
[----:B------:R4:W4:Y:S01]  /*16800*/  MUFU.EX2 R210, R144 ;  /* 0x0000009000d27308 */ /* 0x0009220000000800 */
[----:B------:R-:W-:Y:S01]  /*16810*/  FADD.FTZ R12, R13, R39 ;  /* 0x000000270d0c7221 */ /* 0x000fe20000010000 */
[----:B------:R-:W-:Y:S01]  /*16820*/  FADD.FTZ R0, R174, R0 ;  /* 0x00000000ae007221 */ /* 0x000fe20000010000 */
[----:B------:R2:W5:Y:S05]  /*16830*/  LDL.LU R244, [R1+0xc4] ;  /* 0x0000c40001f47983 */ /* 0x00056a0000300800 */
[----:B------:R-:W4:Y:S01]  /*16840*/  MUFU.EX2 R207, R147 ;  /* 0x0000009300cf7308 */ /* 0x000f220000000800 */
[----:B------:R-:W-:-:S02]  /*16850*/  F2FP.BF16.F32.PACK_AB R4, R221, R222 ;  /* 0x000000dedd04723e */ /* 0x000fc400000010ff */
[----:B------:R-:W-:Y:S02]  /*16860*/  F2FP.BF16.F32.PACK_AB R5, R217, R218 ;  /* 0x000000dad905723e */ /* 0x000fe400000010ff */
[----:B------:R-:W-:Y:S02]  /*16870*/  F2FP.BF16.F32.PACK_AB R6, R219, R220 ;  /* 0x000000dcdb06723e */ /* 0x000fe400000010ff */
[----:B-1----:R-:W-:Y:S01]  /*16880*/  F2FP.BF16.F32.PACK_AB R7, R215, R216 ;  /* 0x000000d8d707723e */ /* 0x002fe200000010ff */
[----:B------:R-:W-:Y:S01]  /*16890*/  IMAD.MOV.U32 R13, RZ, RZ, R68 ;  /* 0x000000ffff0d7224 */ /* 0x000fe200078e0044 */
[----:B------:R-:W-:Y:S02]  /*168a0*/  MOV R42, R33 ;  /* 0x00000021002a7202 */ /* 0x000fe40000000f00 */
[----:B------:R-:W-:Y:S02]  /*168b0*/  MOV R43, R18 ;  /* 0x00000012002b7202 */ /* 0x000fe40000000f00 */
[----:B---3--:R-:W-:Y:S01]  /*168c0*/  MOV R142, R19 ;  /* 0x00000013008e7202 */ /* 0x008fe20000000f00 */
[----:B------:R-:W-:Y:S01]  /*168d0*/  MUFU.EX2 R38, R151 ;  /* 0x0000009700267308 */ /* 0x000fe20000000800 */
[----:B------:R-:W-:Y:S01]  /*168e0*/  MOV R33, R69 ;  /* 0x0000004500217202 */ /* 0x000fe20000000f00 */
[----:B------:R1:W5:Y:S01]  /*168f0*/  LDL.LU R243, [R1+0xc0] ;  /* 0x0000c00001f37983 */ /* 0x0003620000300800 */
[----:B------:R-:W-:-:S02]  /*16900*/  MOV R68, R70 ;  /* 0x0000004600447202 */ /* 0x000fc40000000f00 */
[----:B------:R-:W-:Y:S01]  /*16910*/  MOV R69, R71 ;  /* 0x0000004700457202 */ /* 0x000fe20000000f00 */
[----:B------:R-:W-:Y:S01]  /*16920*/  IMAD.MOV.U32 R71, RZ, RZ, R17 ;  /* 0x000000ffff477224 */ /* 0x000fe200078e0011 */
[----:B------:R-:W-:Y:S01]  /*16930*/  MOV R70, R16 ;  /* 0x0000001000467202 */ /* 0x000fe20000000f00 */
[----:B------:R-:W-:Y:S01]  /*16940*/  HMMA.16816.F32.BF16 R80, R4, R10, R52 ;  /* 0x0000000a0450723c */ /* 0x000fe20000041834 */
[----:B------:R-:W-:Y:S01]  /*16950*/  MOV R18, R72 ;  /* 0x0000004800127202 */ /* 0x000fe20000000f00 */
[----:B------:R-:W-:Y:S01]  /*16960*/  IMAD.MOV.U32 R72, RZ, RZ, R64 ;  /* 0x000000ffff487224 */ /* 0x000fe200078e0040 */
[----:B------:R-:W-:-:S05]  /*16970*/  MOV R19, R73 ;  /* 0x0000004900137202 */ /* 0x000fca0000000f00 */
[----:B------:R-:W-:Y:S01]  /*16980*/  HMMA.16816.F32.BF16 R76, R4, R20, R48 ;  /* 0x00000014044c723c */ /* 0x000fe20000041830 */
[----:B------:R-:W-:-:S07]  /*16990*/  MOV R16, R74 ;  /* 0x0000004a00107202 */ /* 0x000fce0000000f00 */
[----:B------:R-:W-:Y:S01]  /*169a0*/  HMMA.16816.F32.BF16 R56, R4, R22, R44 ;  /* 0x000000160438723c */ /* 0x000fe2000004182c */
[----:B------:R-:W-:-:S07]  /*169b0*/  MOV R17, R75 ;  /* 0x0000004b00117202 */ /* 0x000fce0000000f00 */
[C---:B--2---:R-:W-:Y:S01]  /*169c0*/  HMMA.16816.F32.BF16 R104, R4.reuse, R8, R60 ;  /* 0x000000080468723c */ /* 0x044fe2000004183c */
[----:B------:R-:W-:Y:S01]  /*169d0*/  MOV R73, R65 ;  /* 0x0000004100497202 */ /* 0x000fe20000000f00 */
[----:B------:R-:W-:Y:S01]  /*169e0*/  FADD.FTZ R37, R42, R12 ;  /* 0x0000000c2a257221 */ /* 0x000fe20000010000 */
[----:B------:R-:W-:Y:S01]  /*169f0*/  MOV R74, R66 ;  /* 0x00000042004a7202 */ /* 0x000fe20000000f00 */
[----:B------:R-:W-:Y:S01]  /*16a00*/  FADD.FTZ R3, R43, R3 ;  /* 0x000000032b037221 */ /* 0x000fe20000010000 */
[----:B------:R-:W-:Y:S01]  /*16a10*/  MOV R75, R67 ;  /* 0x00000043004b7202 */ /* 0x000fe20000000f00 */
[----:B----4-:R-:W-:Y:S01]  /*16a20*/  IMAD.MOV.U32 R144, RZ, RZ, R33 ;  /* 0x000000ffff907224 */ /* 0x010fe200078e0021 */
[----:B------:R-:W-:Y:S01]  /*16a30*/  MOV R143, R13 ;  /* 0x0000000d008f7202 */ /* 0x000fe20000000f00 */
[C---:B------:R-:W-:Y:S01]  /*16a40*/  HMMA.16816.F32.BF16 R52, R4.reuse, R28, R84 ;  /* 0x0000001c0434723c */ /* 0x040fe20000041854 */
[----:B------:R-:W-:Y:S01]  /*16a50*/  MUFU.EX2 R39, R157 ;  /* 0x0000009d00277308 */ /* 0x000fe20000000800 */
[----:B------:R1:W5:Y:S06]  /*16a60*/  LDL.LU R236, [R1+0xbc] ;  /* 0x0000bc0001ec7983 */ /* 0x00036c0000300800 */
[C---:B------:R-:W-:Y:S08]  /*16a70*/  HMMA.16816.F32.BF16 R48, R4.reuse, R30, R92 ;  /* 0x0000001e0430723c */ /* 0x040ff0000004185c */
[C---:B------:R-:W-:Y:S08]  /*16a80*/  HMMA.16816.F32.BF16 R64, R4.reuse, R24, R96 ;  /* 0x000000180440723c */ /* 0x040ff00000041860 */
[----:B------:R-:W-:Y:S01]  /*16a90*/  HMMA.16816.F32.BF16 R44, R4, R26, R100 ;  /* 0x0000001a042c723c */ /* 0x000fe20000041864 */
[----:B------:R-:W-:Y:S01]  /*16aa0*/  F2FP.BF16.F32.PACK_AB R4, R212, R214 ;  /* 0x000000d6d404723e */ /* 0x000fe200000010ff */
[----:B------:R-:W-:Y:S01]  /*16ab0*/  IMAD.MOV.U32 R84, RZ, RZ, R72 ;  /* 0x000000ffff547224 */ /* 0x000fe200078e0048 */
[----:B------:R-:W-:Y:S01]  /*16ac0*/  F2FP.BF16.F32.PACK_AB R5, R209, R210 ;  /* 0x000000d2d105723e */ /* 0x000fe200000010ff */
[----:B------:R-:W-:Y:S01]  /*16ad0*/  LDSM.16.MT88.4 R12, [R233+0xb000] ;  /* 0x00b00000e90c783b */ /* 0x000fe20000004200 */
[----:B------:R-:W-:-:S02]  /*16ae0*/  F2FP.BF16.F32.PACK_AB R6, R211, R213 ;  /* 0x000000d5d306723e */ /* 0x000fc400000010ff */
[----:B------:R-:W-:Y:S01]  /*16af0*/  F2FP.BF16.F32.PACK_AB R7, R207, R208 ;  /* 0x000000d0cf07723e */ /* 0x000fe200000010ff */
[----:B------:R2:W3:Y:S01]  /*16b00*/  MUFU.EX2 R101, R34 ;  /* 0x0000002200657308 */ /* 0x0004e20000000800 */
[----:B------:R-:W-:Y:S02]  /*16b10*/  MOV R85, R73 ;  /* 0x0000004900557202 */ /* 0x000fe40000000f00 */
[----:B------:R-:W-:Y:S02]  /*16b20*/  MOV R145, R18 ;  /* 0x0000001200917202 */ /* 0x000fe40000000f00 */
[----:B------:R-:W-:Y:S01]  /*16b30*/  MOV R146, R19 ;  /* 0x0000001300927202 */ /* 0x000fe20000000f00 */
[C---:B------:R-:W-:Y:S01]  /*16b40*/  HMMA.16816.F32.BF16 R40, R4.reuse, R20, R120 ;  /* 0x000000140428723c */ /* 0x040fe20000041878 */
[----:B------:R-:W-:Y:S02]  /*16b50*/  MOV R86, R74 ;  /* 0x0000004a00567202 */ /* 0x000fe40000000f00 */
[----:B------:R-:W-:Y:S01]  /*16b60*/  MOV R147, R16 ;  /* 0x0000001000937202 */ /* 0x000fe20000000f00 */
[----:B------:R-:W-:Y:S01]  /*16b70*/  FADD.FTZ R3, R181, R3 ;  /* 0x00000003b5037221 */ /* 0x000fe20000010000 */
[----:B------:R-:W-:Y:S01]  /*16b80*/  MOV R87, R75 ;  /* 0x0000004b00577202 */ /* 0x000fe20000000f00 */
[----:B------:R1:W5:Y:S01]  /*16b90*/  LDL.LU R234, [R1+0xb8] ;  /* 0x0000b80001ea7983 */ /* 0x0003620000300800 */
[----:B------:R-:W-:Y:S01]  /*16ba0*/  MOV R120, R32 ;  /* 0x0000002000787202 */ /* 0x000fe20000000f00 */
[----:B------:R-:W-:Y:S01]  /*16bb0*/  HMMA.16816.F32.BF16 R72, R4, R8, R112 ;  /* 0x000000080448723c */ /* 0x000fe20000041870 */
[----:B------:R-:W-:-:S02]  /*16bc0*/  MOV R95, R17 ;  /* 0x00000011005f7202 */ /* 0x000fc40000000f00 */
[----:B------:R-:W4:Y:S05]  /*16bd0*/  LDSM.16.MT88.4 R16, [R232+0xb000] ;  /* 0x00b00000e810783b */ /* 0x000f2a0000004200 */
[C---:B------:R-:W-:Y:S01]  /*16be0*/  HMMA.16816.F32.BF16 R60, R4.reuse, R10, R108 ;  /* 0x0000000a043c723c */ /* 0x040fe2000004186c */
[----:B------:R-:W1:Y:S07]  /*16bf0*/  LDSM.16.MT88.4 R8, [R36+0x3000] ;  /* 0x003000002408783b */ /* 0x000e6e0000004200 */
[----:B--2---:R-:W-:Y:S01]  /*16c00*/  HMMA.16816.F32.BF16 R32, R4, R22, R124 ;  /* 0x000000160420723c */ /* 0x004fe2000004187c */
[----:B------:R-:W2:Y:S01]  /*16c10*/  LDSM.16.MT88.4 R20, [R204+0x3000] ;  /* 0x00300000cc14783b */ /* 0x000ea20000004200 */
[----:B------:R-:W-:Y:S01]  /*16c20*/  MUFU.EX2 R100, R140 ;  /* 0x0000008c00647308 */ /* 0x000fe20000000800 */
[----:B------:R-:W-:Y:S01]  /*16c30*/  IMAD.MOV.U32 R127, RZ, RZ, R68 ;  /* 0x000000ffff7f7224 */ /* 0x000fe200078e0044 */
[----:B------:R-:W-:-:S06]  /*16c40*/  MOV R126, R69 ;  /* 0x00000045007e7202 */ /* 0x000fcc0000000f00 */
[----:B------:R-:W4:Y:S01]  /*16c50*/  MUFU.EX2 R99, R141 ;  /* 0x0000008d00637308 */ /* 0x000f220000000800 */
[----:B------:R-:W-:Y:S02]  /*16c60*/  MOV R125, R70 ;  /* 0x00000046007d7202 */ /* 0x000fe40000000f00 */
[----:B------:R-:W-:Y:S02]  /*16c70*/  MOV R124, R71 ;  /* 0x00000047007c7202 */ /* 0x000fe40000000f00 */
[C---:B------:R-:W-:Y:S01]  /*16c80*/  HMMA.16816.F32.BF16 R68, R4.reuse, R28, R128 ;  /* 0x0000001c0444723c */ /* 0x040fe20000041880 */
[----:B------:R-:W-:Y:S02]  /*16c90*/  MOV R131, R95 ;  /* 0x0000005f00837202 */ /* 0x000fe40000000f00 */
[----:B------:R-:W-:Y:S01]  /*16ca0*/  MOV R123, R87 ;  /* 0x00000057007b7202 */ /* 0x000fe20000000f00 */
[----:B------:R-:W-:Y:S08]  /*16cb0*/  MUFU.EX2 R98, R161 ;  /* 0x000000a100627308 */ /* 0x000ff00000000800 */
[----:B------:R-:W2:Y:S08]  /*16cc0*/  MUFU.EX2 R97, R162 ;  /* 0x000000a200617308 */ /* 0x000eb00000000800 */
[----:B------:R-:W-:Y:S08]  /*16cd0*/  MUFU.EX2 R96, R163 ;  /* 0x000000a300607308 */ /* 0x000ff00000000800 */
[----:B------:R-:W-:Y:S08]  /*16ce0*/  MUFU.EX2 R95, R164 ;  /* 0x000000a4005f7308 */ /* 0x000ff00000000800 */
[----:B------:R-:W-:Y:S08]  /*16cf0*/  MUFU.EX2 R94, R165 ;  /* 0x000000a5005e7308 */ /* 0x000ff00000000800 */
[----:B------:R-:W2:Y:S08]  /*16d00*/  MUFU.EX2 R93, R166 ;  /* 0x000000a6005d7308 */ /* 0x000eb00000000800 */
[----:B------:R-:W-:Y:S08]  /*16d10*/  MUFU.EX2 R92, R167 ;  /* 0x000000a7005c7308 */ /* 0x000ff00000000800 */
[----:B------:R-:W2:Y:S01]  /*16d20*/  MUFU.EX2 R87, R168 ;  /* 0x000000a800577308 */ /* 0x000ea20000000800 */
[C---:B------:R-:W-:Y:S08]  /*16d30*/  HMMA.16816.F32.BF16 R28, R4.reuse, R30, R116 ;  /* 0x0000001e041c723c */ /* 0x040ff00000041874 */
[C---:B------:R-:W-:Y:S08]  /*16d40*/  HMMA.16816.F32.BF16 R152, R4.reuse, R24, R152 ;  /* 0x000000180498723c */ /* 0x040ff00000041898 */
[----:B------:R-:W-:Y:S01]  /*16d50*/  HMMA.16816.F32.BF16 R88, R4, R26, R88 ;  /* 0x0000001a0458723c */ /* 0x000fe20000041858 */
[----:B------:R-:W-:-:S02]  /*16d60*/  F2FP.BF16.F32.PACK_AB R4, R132, R206 ;  /* 0x000000ce8404723e */ /* 0x000fc400000010ff */
[----:B---3--:R-:W-:Y:S02]  /*16d70*/  F2FP.BF16.F32.PACK_AB R5, R135, R101 ;  /* 0x000000658705723e */ /* 0x008fe400000010ff */
[----:B------:R-:W-:Y:S02]  /*16d80*/  F2FP.BF16.F32.PACK_AB R6, R134, R133 ;  /* 0x000000858606723e */ /* 0x000fe400000010ff */
[----:B----4-:R-:W-:Y:S01]  /*16d90*/  F2FP.BF16.F32.PACK_AB R7, R99, R100 ;  /* 0x000000646307723e */ /* 0x010fe200000010ff */
[----:B------:R-:W-:-:S06]  /*16da0*/  FADD.FTZ R24, R185, R37 ;  /* 0x00000025b9187221 */ /* 0x000fcc0000010000 */
[----:B------:R-:W-:Y:S01]  /*16db0*/  HMMA.16816.F32.BF16 R104, R4, R16, R104 ;  /* 0x000000100468723c */ /* 0x000fe20000041868 */
[----:B------:R-:W-:Y:S01]  /*16dc0*/  FADD.FTZ R25, R186, R24 ;  /* 0x00000018ba197221 */ /* 0x000fe20000010000 */
[----:B------:R-:W-:-:S06]  /*16dd0*/  FADD.FTZ R24, R182, R3 ;  /* 0x00000003b6187221 */ /* 0x000fcc0000010000 */
[C---:B------:R-:W-:Y:S08]  /*16de0*/  HMMA.16816.F32.BF16 R80, R4.reuse, R18, R80 ;  /* 0x000000120450723c */ /* 0x040ff00000041850 */
[C---:B------:R-:W-:Y:S08]  /*16df0*/  HMMA.16816.F32.BF16 R76, R4.reuse, R12, R76 ;  /* 0x0000000c044c723c */ /* 0x040ff0000004184c */
[C---:B------:R-:W-:Y:S08]  /*16e00*/  HMMA.16816.F32.BF16 R56, R4.reuse, R14, R56 ;  /* 0x0000000e0438723c */ /* 0x040ff00000041838 */
[C---:B-1----:R-:W-:Y:S08]  /*16e10*/  HMMA.16816.F32.BF16 R52, R4.reuse, R8, R52 ;  /* 0x000000080434723c */ /* 0x042ff00000041834 */
[C---:B------:R-:W-:Y:S08]  /*16e20*/  HMMA.16816.F32.BF16 R48, R4.reuse, R10, R48 ;  /* 0x0000000a0430723c */ /* 0x040ff00000041830 */
[C---:B--2---:R-:W-:Y:S08]  /*16e30*/  HMMA.16816.F32.BF16 R64, R4.reuse, R20, R64 ;  /* 0x000000140440723c */ /* 0x044ff00000041840 */
[----:B------:R-:W-:Y:S01]  /*16e40*/  HMMA.16816.F32.BF16 R44, R4, R22, R44 ;  /* 0x00000016042c723c */ /* 0x000fe2000004182c */
[----:B------:R-:W-:-:S02]  /*16e50*/  F2FP.BF16.F32.PACK_AB R4, R97, R98 ;  /* 0x000000626104723e */ /* 0x000fc400000010ff */
[----:B------:R-:W-:Y:S02]  /*16e60*/  F2FP.BF16.F32.PACK_AB R5, R93, R94 ;  /* 0x0000005e5d05723e */ /* 0x000fe400000010ff */
[----:B------:R-:W-:Y:S02]  /*16e70*/  F2FP.BF16.F32.PACK_AB R6, R95, R96 ;  /* 0x000000605f06723e */ /* 0x000fe400000010ff */
[----:B------:R-:W-:Y:S01]  /*16e80*/  F2FP.BF16.F32.PACK_AB R7, R87, R92 ;  /* 0x0000005c5707723e */ /* 0x000fe200000010ff */
[----:B------:R-:W-:Y:S01]  /*16e90*/  IMAD.MOV.U32 R161, RZ, RZ, R197 ;  /* 0x000000ffffa17224 */ /* 0x000fe200078e00c5 */
[----:B------:R-:W-:Y:S01]  /*16ea0*/  MOV R162, R199 ;  /* 0x000000c700a27202 */ /* 0x000fe20000000f00 */
[----:B------:R-:W-:Y:S01]  /*16eb0*/  FADD.FTZ R3, R189, R2 ;  /* 0x00000002bd037221 */ /* 0x000fe20000010000 */
[----:B------:R-:W-:-:S03]  /*16ec0*/  MOV R117, R179 ;  /* 0x000000b300757202 */ /* 0x000fc60000000f00 */
[----:B------:R-:W-:Y:S01]  /*16ed0*/  HMMA.16816.F32.BF16 R68, R4, R8, R68 ;  /* 0x000000080444723c */ /* 0x000fe20000041844 */
[----:B------:R-:W-:Y:S01]  /*16ee0*/  FADD.FTZ R8, R191, R24 ;  /* 0x00000018bf087221 */ /* 0x000fe20000010000 */
[----:B------:R-:W-:Y:S01]  /*16ef0*/  MOV R116, R196 ;  /* 0x000000c400747202 */ /* 0x000fe20000000f00 */
[----:B------:R-:W-:Y:S01]  /*16f00*/  FADD.FTZ R2, R175, R0 ;  /* 0x00000000af027221 */ /* 0x000fe20000010000 */
[----:B------:R-:W-:Y:S01]  /*16f10*/  MOV R118, R178 ;  /* 0x000000b200767202 */ /* 0x000fe20000000f00 */
[----:B------:R-:W-:-:S03]  /*16f20*/  FADD.FTZ R0, R193, R25 ;  /* 0x00000019c1007221 */ /* 0x000fc60000010000 */
[----:B------:R-:W-:Y:S01]  /*16f30*/  HMMA.16816.F32.BF16 R72, R4, R16, R72 ;  /* 0x000000100448723c */ /* 0x000fe20000041848 */
[----:B------:R-:W-:Y:S01]  /*16f40*/  IMAD.MOV.U32 R128, RZ, RZ, R148 ;  /* 0x000000ffff807224 */ /* 0x000fe200078e0094 */
[----:B------:R-:W-:Y:S01]  /*16f50*/  MOV R119, R177 ;  /* 0x000000b100777202 */ /* 0x000fe20000000f00 */
[----:B------:R-:W-:-:S05]  /*16f60*/  FADD.FTZ R3, R195, R3 ;  /* 0x00000003c3037221 */ /* 0x000fca0000010000 */
[----:B------:R-:W-:Y:S01]  /*16f70*/  HMMA.16816.F32.BF16 R60, R4, R18, R60 ;  /* 0x00000012043c723c */ /* 0x000fe2000004183c */
[----:B------:R-:W-:Y:S01]  /*16f80*/  MOV R129, R139 ;  /* 0x0000008b00817202 */ /* 0x000fe20000000f00 */
[----:B------:R-:W-:Y:S01]  /*16f90*/  FADD.FTZ R2, R190, R2 ;  /* 0x00000002be027221 */ /* 0x000fe20000010000 */
[----:B------:R-:W-:-:S05]  /*16fa0*/  IMAD.MOV.U32 R130, RZ, RZ, R84 ;  /* 0x000000ffff827224 */ /* 0x000fca00078e0054 */
[----:B------:R-:W-:Y:S01]  /*16fb0*/  HMMA.16816.F32.BF16 R40, R4, R12, R40 ;  /* 0x0000000c0428723c */ /* 0x000fe20000041828 */
[----:B------:R-:W-:-:S07]  /*16fc0*/  FADD.FTZ R0, R194, R0 ;  /* 0x00000000c2007221 */ /* 0x000fce0000010000 */
[C---:B------:R-:W-:Y:S08]  /*16fd0*/  HMMA.16816.F32.BF16 R32, R4.reuse, R14, R32 ;  /* 0x0000000e0420723c */ /* 0x040ff00000041820 */
[C---:B------:R-:W-:Y:S08]  /*16fe0*/  HMMA.16816.F32.BF16 R152, R4.reuse, R20, R152 ;  /* 0x000000140498723c */ /* 0x040ff00000041898 */
[----:B------:R-:W-:Y:S01]  /*16ff0*/  HMMA.16816.F32.BF16 R88, R4, R22, R88 ;  /* 0x000000160458723c */ /* 0x000fe20000041858 */
[----:B------:R-:W-:-:S02]  /*17000*/  MOV R148, R198 ;  /* 0x000000c600947202 */ /* 0x000fc40000000f00 */
[----:B------:R-:W-:Y:S02]  /*17010*/  MOV R121, R85 ;  /* 0x0000005500797202 */ /* 0x000fe40000000f00 */
[----:B------:R-:W-:Y:S02]  /*17020*/  MOV R122, R86 ;  /* 0x00000056007a7202 */ /* 0x000fe40000000f00 */
[----:B------:R-:W-:Y:S01]  /*17030*/  MOV R108, R147 ;  /* 0x00000093006c7202 */ /* 0x000fe20000000f00 */
[----:B------:R-:W-:Y:S01]  /*17040*/  HMMA.16816.F32.BF16 R16, R4, R10, R28 ;  /* 0x0000000a0410723c */ /* 0x000fe2000004181c */
        /* <DEDUP_REMOVED lines=23> */
[----:B------:R-:W-:-:S02]  /*171c0*/  MOV R127, R120 ;  /* 0x00000078007f7202 */ /* 0x000fc40000000f00 */
[----:B------:R-:W-:Y:S02]  /*171d0*/  MOV R112, R143 ;  /* 0x0000008f00707202 */ /* 0x000fe40000000f00 */
[----:B------:R-:W-:Y:S01]  /*171e0*/  MOV R113, R142 ;  /* 0x0000008e00717202 */ /* 0x000fe20000000f00 */
[----:B------:R-:W-:Y:S01]  /*171f0*/  IMAD.MOV.U32 R114, RZ, RZ, R173 ;  /* 0x000000ffff727224 */ /* 0x000fe200078e00ad */
[----:B------:R-:W-:Y:S01]  /*17200*/  MOV R129, R130 ;  /* 0x0000008200817202 */ /* 0x000fe20000000f00 */
[----:B------:R-:W-:Y:S01]  /*17210*/  IMAD.MOV.U32 R130, RZ, RZ, R131 ;  /* 0x000000ffff827224 */ /* 0x000fe200078e0083 */
[----:B------:R-:W-:Y:S01]  /*17220*/  MOV R120, R238 ;  /* 0x000000ee00787202 */ /* 0x000fe20000000f00 */
[----:B------:R-:W-:Y:S01]  /*17230*/  FADD.FTZ R0, R128, R4 ;  /* 0x0000000480007221 */ /* 0x000fe20000010000 */
[----:B------:R-:W-:Y:S01]  /*17240*/  MOV R131, R124 ;  /* 0x0000007c00837202 */ /* 0x000fe20000000f00 */
[----:B------:R-:W-:Y:S01]  /*17250*/  LDSM.16.MT88.4 R140, [R233+0xb800] ;  /* 0x00b80000e98c783b */ /* 0x000fe20000004200 */
        /* <DEDUP_REMOVED lines=64> */
[----:B------:R-:W-:-:S02]  /*17660*/  FADD.FTZ R3, R207, R3 ;  /* 0x00000003cf037221 */ /* 0x000fc40000010000 */
[----:B------:R-:W2:Y:S01]  /*17670*/  LDSM.16.MT88.4 R136, [R36+0x3800] ;  /* 0x003800002488783b */ /* 0x000ea20000004200 */
[----:B------:R-:W-:Y:S01]  /*17680*/  FADD.FTZ R2, R219, R2 ;  /* 0x00000002db027221 */ /* 0x000fe20000010000 */
[----:B------:R-:W3:Y:S02]  /*17690*/  MUFU.EX2 R23, R169 ;  /* 0x000000a900177308 */ /* 0x000ee40000000800 */
[----:B------:R-:W4:Y:S01]  /*176a0*/  LDSM.16.MT88.4 R12, [R204+0x3800] ;  /* 0x00380000cc0c783b */ /* 0x000f220000004200 */
[----:B------:R-:W-:Y:S01]  /*176b0*/  FADD.FTZ R0, R215, R0 ;  /* 0x00000000d7007221 */ /* 0x000fe20000010000 */
[----:B------:R-:W-:Y:S01]  /*176c0*/  FADD.FTZ R4, R98, R4 ;  /* 0x0000000462047221 */ /* 0x000fe20000010000 */
[----:B------:R-:W-:Y:S01]  /*176d0*/  FADD.FTZ R3, R94, R3 ;  /* 0x000000035e037221 */ /* 0x000fe20000010000 */
[----:B------:R-:W-:Y:S02]  /*176e0*/  FADD.FTZ R2, R206, R2 ;  /* 0x00000002ce027221 */ /* 0x000fe40000010000 */
[----:B------:R-:W3:Y:S01]  /*176f0*/  MUFU.EX2 R11, R184 ;  /* 0x000000b8000b7308 */ /* 0x000ee20000000800 */
[----:B------:R-:W-:Y:S01]  /*17700*/  FADD.FTZ R0, R101, R0 ;  /* 0x0000000065007221 */ /* 0x000fe20000010000 */
[----:B------:R-:W-:Y:S01]  /*17710*/  FADD.FTZ R4, R97, R4 ;  /* 0x0000000461047221 */ /* 0x000fe20000010000 */
[----:B------:R-:W-:-:S05]  /*17720*/  FADD.FTZ R3, R93, R3 ;  /* 0x000000035d037221 */ /* 0x000fca0000010000 */
[----:B------:R-:W1:Y:S01]  /*17730*/  MUFU.EX2 R86, R149 ;  /* 0x0000009500567308 */ /* 0x000e620000000800 */
[----:B------:R-:W-:Y:S01]  /*17740*/  FADD.FTZ R2, R132, R2 ;  /* 0x0000000284027221 */ /* 0x000fe20000010000 */
[----:B------:R-:W-:Y:S01]  /*17750*/  FADD.FTZ R0, R135, R0 ;  /* 0x0000000087007221 */ /* 0x000fe20000010000 */
[----:B------:R-:W-:-:S05]  /*17760*/  FADD.FTZ R4, R96, R4 ;  /* 0x0000000460047221 */ /* 0x000fca0000010000 */
[----:B------:R-:W2:Y:S01]  /*17770*/  MUFU.EX2 R22, R172 ;  /* 0x000000ac00167308 */ /* 0x000ea20000000800 */
[----:B------:R-:W-:Y:S01]  /*17780*/  FADD.FTZ R3, R92, R3 ;  /* 0x000000035c037221 */ /* 0x000fe20000010000 */
[----:B------:R-:W-:-:S06]  /*17790*/  FADD.FTZ R2, R133, R2 ;  /* 0x0000000285027221 */ /* 0x000fcc0000010000 */
[----:B------:R-:W4:Y:S01]  /*177a0*/  MUFU.EX2 R10, R188 ;  /* 0x000000bc000a7308 */ /* 0x000f220000000800 */
[----:B------:R-:W-:-:S07]  /*177b0*/  FADD.FTZ R0, R100, R0 ;  /* 0x0000000064007221 */ /* 0x000fce0000010000 */
        /* <DEDUP_REMOVED lines=9> */
[----:B---3--:R-:W-:-:S07]  /*17850*/  FADD.FTZ R4, R23, R4 ;  /* 0x0000000417047221 */ /* 0x008fce0000010000 */
[----:B------:R-:W3:Y:S01]  /*17860*/  MUFU.EX2 R27, R159 ;  /* 0x0000009f001b7308 */ /* 0x000ee20000000800 */
[----:B------:R-:W-:-:S07]  /*17870*/  FADD.FTZ R3, R11, R3 ;  /* 0x000000030b037221 */ /* 0x000fce0000010000 */
[----:B------:R-:W3:Y:S01]  /*17880*/  MUFU.EX2 R20, R180 ;  /* 0x000000b400147308 */ /* 0x000ee20000000800 */
[----:B-1----:R-:W-:-:S07]  /*17890*/  FADD.FTZ R2, R86, R2 ;  /* 0x0000000256027221 */ /* 0x002fce0000010000 */
[----:B------:R-:W1:Y:S01]  /*178a0*/  MUFU.EX2 R26, R160 ;  /* 0x000000a0001a7308 */ /* 0x000e620000000800 */
[----:B------:R-:W-:-:S07]  /*178b0*/  FADD.FTZ R0, R38, R0 ;  /* 0x0000000026007221 */ /* 0x000fce0000010000 */
[----:B------:R-:W1:Y:S01]  /*178c0*/  MUFU.EX2 R7, R205 ;  /* 0x000000cd00077308 */ /* 0x000e620000000800 */
[----:B--2---:R-:W-:Y:S01]  /*178d0*/  FADD.FTZ R4, R22, R4 ;  /* 0x0000000416047221 */ /* 0x004fe20000010000 */
[----:B----4-:R-:W-:Y:S01]  /*178e0*/  FADD.FTZ R3, R10, R3 ;  /* 0x000000030a037221 */ /* 0x010fe20000010000 */
[----:B------:R-:W-:Y:S01]  /*178f0*/  FADD.FTZ R2, R85, R2 ;  /* 0x0000000255027221 */ /* 0x000fe20000010000 */
[----:B------:R-:W-:Y:S01]  /*17900*/  FADD.FTZ R0, R37, R0 ;  /* 0x0000000025007221 */ /* 0x000fe20000010000 */
[----:B------:R-:W-:Y:S01]  /*17910*/  FADD.FTZ R4, R21, R4 ;  /* 0x0000000415047221 */ /* 0x000fe20000010000 */
[----:B------:R-:W-:Y:S01]  /*17920*/  FADD.FTZ R3, R9, R3 ;  /* 0x0000000309037221 */ /* 0x000fe20000010000 */
[----:B------:R-:W-:Y:S01]  /*17930*/  FADD.FTZ R2, R84, R2 ;  /* 0x0000000254027221 */ /* 0x000fe20000010000 */
[----:B---3--:R-:W-:Y:S01]  /*17940*/  FADD.FTZ R0, R27, R0 ;  /* 0x000000001b007221 */ /* 0x008fe20000010000 */
[----:B------:R-:W-:Y:S01]  /*17950*/  FADD.FTZ R4, R20, R4 ;  /* 0x0000000414047221 */ /* 0x000fe20000010000 */
[----:B------:R-:W-:Y:S01]  /*17960*/  F2FP.BF16.F32.PACK_AB R196, R85, R86 ;  /* 0x0000005655c4723e */ /* 0x000fe200000010ff */
[----:B------:R-:W-:Y:S01]  /*17970*/  FADD.FTZ R2, R39, R2 ;  /* 0x0000000227027221 */ /* 0x000fe20000010000 */
[----:B------:R-:W-:-:S02]  /*17980*/  F2FP.BF16.F32.PACK_AB R197, R37, R38 ;  /* 0x0000002625c5723e */ /* 0x000fc400000010ff */
[----:B------:R-:W-:Y:S02]  /*17990*/  F2FP.BF16.F32.PACK_AB R198, R39, R84 ;  /* 0x0000005427c6723e */ /* 0x000fe400000010ff */
[----:B-1----:R-:W-:Y:S01]  /*179a0*/  F2FP.BF16.F32.PACK_AB R199, R26, R27 ;  /* 0x0000001b1ac7723e */ /* 0x002fe200000010ff */
        /* <DEDUP_REMOVED lines=39> */
.L_x_931:
[----:B------:R-:W-:-:S12]  /*17c20*/  UIADD3 UR17, UPT, UPT, UR25, -0x1, URZ ;  /* 0xffffffff19117890 */ /* 0x000fd8000fffe0ff */
.L_x_935:
[----:B------:R-:W-:-:S09]  /*17c30*/  UISETP.GE.AND UP0, UPT, UR17, UR15, UPT ;  /* 0x0000000f1100728c */ /* 0x000fd2000bf06270 */
[----:B------:R-:W-:Y:S05]  /*17c40*/  BRA.U !UP0, `(.L_x_936) ;  /* 0x0000009108587547 */ /* 0x000fea000b800000 */
[----:B------:R-:W1:Y:S01]  /*17c50*/  LDC.64 R4, c[0x0][0x3c0] ;  /* 0x0000f000ff047b82 */ /* 0x000e620000000a00 */
[----:B------:R-:W2:Y:S01]  /*17c60*/  S2R R238, SR_TID.X ;  /* 0x0000000000ee7919 */ /* 0x000ea20000002100 */
[----:B------:R-:W-:Y:S01]  /*17c70*/  VIADD R0, R232, 0x8000 ;  /* 0x00008000e8007836 */ /* 0x000fe20000000000 */
[----:B------:R-:W3:Y:S01]  /*17c80*/  LDCU UR9, c[0x0][0x440] ;  /* 0x00008800ff0977ac */ /* 0x000ee20008000800 */
[----:B------:R-:W-:Y:S01]  /*17c90*/  IMAD.MOV.U32 R235, RZ, RZ, 0x20 ;  /* 0x00000020ffeb7424 */ /* 0x000fe200078e00ff */
[----:B------:R-:W-:Y:S01]  /*17ca0*/  MOV R132, R69 ;  /* 0x0000004500847202 */ /* 0x000fe20000000f00 */
[----:B-----5:R-:W-:Y:S01]  /*17cb0*/  IMAD.MOV.U32 R133, RZ, RZ, R68 ;  /* 0x000000ffff857224 */ /* 0x020fe200078e0044 */
        /* <DEDUP_REMOVED lines=11> */
[----:B------:R-:W3:Y:S01]  /*17d70*/  LDCU UR4, c[0x0][0x45c] ;  /* 0x00008b80ff0477ac */ /* 0x000ee20008000800 */
[----:B-1----:R1:W-:Y:S04]  /*17d80*/  STL.64 [R1], R4 ;  /* 0x0000000401007387 */ /* 0x0023e80000100a00 */
        /* <DEDUP_REMOVED lines=9> */
[----:B---3--:R-:W-:Y:S06]  /*17e20*/  BRA `(.L_x_937) ;  /* 0x00000008002c7947 */ /* 0x008fec0003800000 */
.L_x_939:
        /* <DEDUP_REMOVED lines=139> */
.L_x_937:
[----:B------:R-:W2:Y:S01]  /*186e0*/  LDL R17, [R1] ;  /* 0x0000000001117983 */ /* 0x000ea20000100800 */
        /* <DEDUP_REMOVED lines=12> */
[----:B------:R-:W-:Y:S04]  /*187b0*/  STL [R1+0x88], R252 ;  /* 0x000088fc01007387 */ /* 0x000fe80000100800 */
[----:B------:R-:W-:Y:S01]  /*187c0*/  IADD3 R135, PT, PT, R200, UR5, RZ ;  /* 0x00000005c8877c10 */ /* 0x000fe2000fffe0ff */
        /* <DEDUP_REMOVED lines=19> */
[--C-:B------:R-:W-:Y:S01]  /*18900*/  @!P0 IMAD.MOV.U32 R8, RZ, RZ, R4.reuse ;  /* 0x000000ffff088224 */ /* 0x100fe200078e0004 */
[C---:B------:R-:W-:Y:S03]  /*18910*/  @!P0 LEA R6, P2, R17.reuse, R4, 0x5 ;  /* 0x0000000411068211 */ /* 0x040fe600078428ff */
[----:B------:R-:W-:Y:S01]  /*18920*/  @!PT LDS RZ, [RZ] ;  /* 0x00000000fffff984 */ /* 0x000fe20000000800 */
[----:B------:R-:W-:Y:S01]  /*18930*/  @!PT LDS RZ, [RZ] ;  /* 0x00000000fffff984 */ /* 0x000fe20000000800 */
[----:B------:R-:W-:Y:S01]  /*18940*/  @!PT LDS RZ, [RZ] ;  /* 0x00000000fffff984 */ /* 0x000fe20000000800 */
[----:B------:R1:W-:Y:S01]  /*18950*/  @!P4 LDGSTS.E.BYPASS.LTC128B.128 [R246+0x8000], desc[UR20][R12.64] ;  /* 0x080000000cf6cfae */ /* 0x0003e2000b981a14 */
[CC--:B------:R-:W-:Y:S02]  /*18960*/  @!P0 LEA.HI.X R9, R17.reuse, R5.reuse, R11, 0x5, P2 ;  /* 0x0000000511098211 */ /* 0x0c0fe400010f2c0b */
[C---:B------:R-:W-:Y:S02]  /*18970*/  @!P0 LEA R20, P2, R6.reuse, R18, 0x1 ;  /* 0x0000001206148211 */ /* 0x040fe400078408ff */
[----:B------:R-:W-:Y:S02]  /*18980*/  @!P0 MOV R11, R5 ;  /* 0x00000005000b8202 */ /* 0x000fe40000000f00 */
[----:B------:R-:W-:Y:S01]  /*18990*/  @!P0 LEA.HI.X R21, R6, R26, R9, 0x1, P2 ;  /* 0x0000001a06158211 */ /* 0x000fe200010f0c09 */
[----:B------:R-:W-:Y:S01]  /*189a0*/  @P4 STS.128 [R246+0x8000], RZ ;  /* 0x008000fff6004388 */ /* 0x000fe20000000c00 */
[C-C-:B------:R-:W-:Y:S04]  /*189b0*/  @!P0 IMAD.WIDE.U32 R6, R17.reuse, 0x30, R4.reuse ;  /* 0x0000003011068825 */ /* 0x140fe800078e0004 */
[--C-:B------:R-:W-:Y:S01]  /*189c0*/  @!P0 IMAD.MOV.U32 R9, RZ, RZ, R5.reuse ;  /* 0x000000ffff098224 */ /* 0x100fe200078e0005 */
[----:B------:R-:W-:Y:S01]  /*189d0*/  @!P0 IADD3 R0, PT, PT, R0, R7, RZ ;  /* 0x0000000700008210 */ /* 0x000fe20007ffe0ff */
[C---:B------:R-:W-:Y:S01]  /*189e0*/  @!P0 IMAD.WIDE.U32 R4, R17.reuse, 0x50, R4 ;  /* 0x0000005011048825 */ /* 0x040fe200078e0004 */
[----:B------:R-:W-:Y:S03]  /*189f0*/  @P0 STS.128 [R246+0x8800], RZ ;  /* 0x008800fff6000388 */ /* 0x000fe60000000c00 */
[----:B------:R-:W-:Y:S04]  /*18a00*/  @!P0 IMAD.WIDE.U32 R10, R17, 0x60, R10 ;  /* 0x00000060110a8825 */ /* 0x000fe800078e000a */
[----:B------:R-:W-:Y:S01]  /*18a10*/  @!P0 IMAD.IADD R5, R14, 0x1, R5 ;  /* 0x000000010e058824 */ /* 0x000fe200078e0205 */
[----:B------:R-:W-:Y:S01]  /*18a20*/  @!PT LDS RZ, [RZ] ;  /* 0x00000000fffff984 */ /* 0x000fe20000000800 */
[----:B------:R-:W-:Y:S01]  /*18a30*/  @!PT LDS RZ, [RZ] ;  /* 0x00000000fffff984 */ /* 0x000fe20000000800 */
[----:B------:R-:W-:Y:S01]  /*18a40*/  @!PT LDS RZ, [RZ] ;  /* 0x00000000fffff984 */ /* 0x000fe20000000800 */
[----:B------:R-:W-:Y:S01]  /*18a50*/  @!P0 LDGSTS.E.BYPASS.LTC128B.128 [R246+0x8800], desc[UR20][R22.64] ;  /* 0x0880000016f68fae */ /* 0x000fe2000b981a14 */
[-C--:B------:R-:W-:Y:S01]  /*18a60*/  @!P0 LEA R14, P3, R4, R18.reuse, 0x1 ;  /* 0x00000012040e8211 */ /* 0x080fe200078608ff */
[----:B------:R-:W-:Y:S01]  /*18a70*/  @!P0 IMAD.IADD R7, R15, 0x1, R11 ;  /* 0x000000010f078824 */ /* 0x000fe200078e020b */
[----:B-1----:R-:W-:Y:S01]  /*18a80*/  @!P0 LEA R12, P5, R6, R18, 0x1 ;  /* 0x00000012060c8211 */ /* 0x002fe200078a08ff */
[----:B------:R-:W-:Y:S01]  /*18a90*/  @!P0 IMAD.WIDE.U32 R8, R17, 0x70, R8 ;  /* 0x0000007011088825 */ /* 0x000fe200078e0008 */
[-C--:B------:R-:W-:Y:S02]  /*18aa0*/  @!P0 LEA.HI.X R15, R4, R26.reuse, R5, 0x1, P3 ;  /* 0x0000001a040f8211 */ /* 0x080fe400018f0c05 */
[----:B------:R-:W-:Y:S01]  /*18ab0*/  @!P0 LEA.HI.X R13, R6, R26, R0, 0x1, P5 ;  /* 0x0000001a060d8211 */ /* 0x000fe200028f0c00 */
[----:B------:R-:W-:Y:S01]  /*18ac0*/  @P0 STS.128 [R246+0x9000], RZ ;  /* 0x009000fff6000388 */ /* 0x000fe20000000c00 */
[----:B------:R-:W-:Y:S01]  /*18ad0*/  @!P0 IADD3 R9, PT, PT, R16, R9, RZ ;  /* 0x0000000910098210 */ /* 0x000fe20007ffe0ff */
[C---:B------:R-:W-:Y:S01]  /*18ae0*/  IMAD.IADD R0, R135.reuse, 0x1, R235 ;  /* 0x0000000187007824 */ /* 0x040fe200078e02eb */
        /* <DEDUP_REMOVED lines=8> */
[----:B------:R-:W-:Y:S05]  /*18b70*/  LOP3.LUT P3, RZ, R238, 0x4, RZ, 0xc0, !PT ;  /* 0x00000004eeff7812 */ /* 0x000fea000786c0ff */
        /* <DEDUP_REMOVED lines=47> */
[----:B------:R-:W-:Y:S01]  /*18e70*/  LDSM.16.M88.4 R220, [R0+0x6000] ;  /* 0x0060000000dc783b */ /* 0x000fe20000000200 */
[C---:B------:R-:W-:Y:S07]  /*18e80*/  HMMA.16816.F32.BF16 R32, R128.reuse, R34, RZ ;  /* 0x000000228020723c */ /* 0x040fee00000418ff */
[----:B------:R-:W-:Y:S01]  /*18e90*/  LDSM.16.M88.4 R224, [R0+0x6800] ;  /* 0x0068000000e0783b */ /* 0x000fe20000000200 */
[-C--:B--2---:R-:W-:Y:S07]  /*18ea0*/  HMMA.16816.F32.BF16 R36, R128, R48.reuse, RZ ;  /* 0x000000308024723c */ /* 0x084fee00000418ff */
[----:B------:R-:W-:Y:S01]  /*18eb0*/  LDSM.16.M88.4 R228, [R0+0x7000] ;  /* 0x0070000000e4783b */ /* 0x000fe20000000200 */
        /* <DEDUP_REMOVED lines=39> */
[----:B------:R-:W-:Y:S01]  /*19130*/  IMAD.IADD R134, R236, 0x1, R0 ;  /* 0x00000001ec867824 */ /* 0x000fe200078e0200 */
[----:B------:R-:W-:Y:S02]  /*19140*/  IADD3 R0, PT, PT, R135, R0, RZ ;  /* 0x0000000087007210 */ /* 0x000fe40007ffe0ff */
[----:B------:R-:W-:Y:S01]  /*19150*/  SHF.L.U32 R135, R238, 0x1, RZ ;  /* 0x00000001ee877819 */ /* 0x000fe200000006ff */
[-C--:B--2---:R-:W-:Y:S01]  /*19160*/  HMMA.16816.F32.BF16 R52, R204, R208.reuse, R52 ;  /* 0x000000d0cc34723c */ /* 0x084fe20000041834 */
[----:B------:R-:W-:Y:S07]  /*19170*/  LDSM.16.M88.4 R200, [R134] ;  /* 0x0000000086c8783b */ /* 0x000fee0000000200 */
[C---:B------:R-:W-:Y:S01]  /*19180*/  HMMA.16816.F32.BF16 R56, R212.reuse, R208, R56 ;  /* 0x000000d0d438723c */ /* 0x040fe20000041838 */
[----:B------:R-:W-:Y:S07]  /*19190*/  STL [R1+0x9c], R135 ;  /* 0x00009c8701007387 */ /* 0x000fee0000100800 */
        /* <DEDUP_REMOVED lines=17> */
[----:B------:R-:W-:Y:S07]  /*192b0*/  LDSM.16.M88.4 R228, [R0+0x5800] ;  /* 0x0058000000e4783b */ /* 0x000fee0000000200 */
[-C--:B----4-:R-:W-:Y:S08]  /*192c0*/  HMMA.16816.F32.BF16 R116, R204, R216.reuse, R116 ;  /* 0x000000d8cc74723c */ /* 0x090ff00000041874 */
        /* <DEDUP_REMOVED lines=14> */
[C---:B------:R-:W-:Y:S08]  /*193b0*/  HMMA.16816.F32.BF16 R32, R200.reuse, R226, R32 ;  /* 0x000000e2c820723c */ /* 0x040ff00000041820 */
[-C--:B----4-:R-:W-:Y:S08]  /*193c0*/  HMMA.16816.F32.BF16 R36, R200, R212.reuse, R36 ;  /* 0x000000d4c824723c */ /* 0x090ff00000041824 */
[C---:B------:R-:W-:Y:S08]  /*193d0*/  HMMA.16816.F32.BF16 R40, R220.reuse, R212, R40 ;  /* 0x000000d4dc28723c */ /* 0x040ff00000041828 */
[-C--:B------:R-:W-:Y:S08]  /*193e0*/  HMMA.16816.F32.BF16 R44, R220, R214.reuse, R44 ;  /* 0x000000d6dc2c723c */ /* 0x080ff0000004182c */
[C---:B------:R-:W-:Y:S01]  /*193f0*/  HMMA.16816.F32.BF16 R48, R200.reuse, R214, R48 ;  /* 0x000000d6c830723c */ /* 0x040fe20000041830 */
[----:B------:R2:W3:Y:S07]  /*19400*/  LDSM.16.M88.4 R212, [R0+0x7000] ;  /* 0x0070000000d4783b */ /* 0x0004ee0000000200 */
[-C--:B------:R-:W-:Y:S08]  /*19410*/  HMMA.16816.F32.BF16 R52, R200, R228.reuse, R52 ;  /* 0x000000e4c834723c */ /* 0x080ff00000041834 */
[C---:B------:R-:W-:Y:S04]  /*19420*/  HMMA.16816.F32.BF16 R56, R220.reuse, R228, R56 ;  /* 0x000000e4dc38723c */ /* 0x040fe80000041838 */
[C---:B------:R-:W-:Y:S02]  /*19430*/  IMAD.IADD R228, R235.reuse, 0x1, R134 ;  /* 0x00000001ebe47824 */ /* 0x040fe400078e0286 */
[----:B------:R-:W-:Y:S02]  /*19440*/  IMAD.U32 R134, RZ, RZ, UR17 ;  /* 0x00000011ff867e24 */ /* 0x000fe4000f8e00ff */
[-C--:B------:R-:W-:Y:S03]  /*19450*/  HMMA.16816.F32.BF16 R60, R220, R230.reuse, R60 ;  /* 0x000000e6dc3c723c */ /* 0x080fe6000004183c */
[----:B--2---:R-:W-:Y:S05]  /*19460*/  IMAD.IADD R0, R235, 0x1, R0 ;  /* 0x00000001eb007824 */ /* 0x004fea00078e0200 */
[C---:B------:R-:W-:Y:S01]  /*19470*/  HMMA.16816.F32.BF16 R64, R200.reuse, R230, R64 ;  /* 0x000000e6c840723c */ /* 0x040fe20000041840 */
[----:B------:R-:W-:Y:S07]  /*19480*/  LDSM.16.M88.4 R224, [R0+0x4000] ;  /* 0x0040000000e0783b */ /* 0x000fee0000000200 */
[-C--:B-----5:R-:W-:Y:S08]  /*19490*/  HMMA.16816.F32.BF16 R68, R200, R204.reuse, R68 ;  /* 0x000000ccc844723c */ /* 0x0a0ff00000041844 */
[C---:B------:R-:W-:Y:S08]  /*194a0*/  HMMA.16816.F32.BF16 R72, R220.reuse, R204, R72 ;  /* 0x000000ccdc48723c */ /* 0x040ff00000041848 */
[-C--:B------:R-:W-:Y:S08]  /*194b0*/  HMMA.16816.F32.BF16 R76, R220, R206.reuse, R76 ;  /* 0x000000cedc4c723c */ /* 0x080ff0000004184c */
[C---:B------:R-:W-:Y:S01]  /*194c0*/  HMMA.16816.F32.BF16 R80, R200.reuse, R206, R80 ;  /* 0x000000cec850723c */ /* 0x040fe20000041850 */
[----:B------:R-:W2:Y:S07]  /*194d0*/  LDSM.16.M88.4 R204, [R228] ;  /* 0x00000000e4cc783b */ /* 0x000eae0000000200 */
[-C--:B-1----:R-:W-:Y:S01]  /*194e0*/  HMMA.16816.F32.BF16 R84, R200, R208.reuse, R84 ;  /* 0x000000d0c854723c */ /* 0x082fe20000041854 */
[----:B------:R-:W1:Y:S07]  /*194f0*/  LDSM.16.M88.4 R228, [R228+0x2000] ;  /* 0x00200000e4e4783b */ /* 0x000e6e0000000200 */
        /* <DEDUP_REMOVED lines=9> */
[-C--:B------:R-:W-:Y:S08]  /*19590*/  HMMA.16816.F32.BF16 R116, R200, R216.reuse, R116 ;  /* 0x000000d8c874723c */ /* 0x080ff00000041874 */
[C---:B------:R-:W-:Y:S08]  /*195a0*/  HMMA.16816.F32.BF16 R120, R220.reuse, R216, R120 ;  /* 0x000000d8dc78723c */ /* 0x040ff00000041878 */
[-C--:B------:R-:W-:Y:S01]  /*195b0*/  HMMA.16816.F32.BF16 R124, R220, R218.reuse, R124 ;  /* 0x000000dadc7c723c */ /* 0x080fe2000004187c */
[----:B------:R-:W-:Y:S07]  /*195c0*/  LDSM.16.M88.4 R220, [R0+0x6800] ;  /* 0x0068000000dc783b */ /* 0x000fee0000000200 */
[----:B------:R-:W-:Y:S01]  /*195d0*/  HMMA.16816.F32.BF16 R128, R200, R218, R128 ;  /* 0x000000dac880723c */ /* 0x000fe20000041880 */
[----:B------:R-:W5:Y:S07]  /*195e0*/  LDSM.16.M88.4 R200, [R0+0x5800] ;  /* 0x0058000000c8783b */ /* 0x000f6e0000000200 */
[-C--:B--2---:R-:W-:Y:S01]  /*195f0*/  HMMA.16816.F32.BF16 R4, R204, R224.reuse, R4 ;  /* 0x000000e0cc04723c */ /* 0x084fe20000041804 */
[----:B------:R-:W2:Y:S07]  /*19600*/  LDSM.16.M88.4 R216, [R0+0x6000] ;  /* 0x0060000000d8783b */ /* 0x000eae0000000200 */
[C---:B-1----:R-:W-:Y:S08]  /*19610*/  HMMA.16816.F32.BF16 R8, R228.reuse, R224, R8 ;  /* 0x000000e0e408723c */ /* 0x042ff00000041808 */
[-C--:B------:R-:W-:Y:S03]  /*19620*/  HMMA.16816.F32.BF16 R12, R228, R226.reuse, R12 ;  /* 0x000000e2e40c723c */ /* 0x080fe6000004180c */
[----:B------:R-:W-:Y:S01]  /*19630*/  FMUL.FTZ R4, R4, UR6 ;  /* 0x0000000604047c20 */ /* 0x000fe20008410000 */
[----:B------:R-:W-:Y:S04]  /*19640*/  FMUL.FTZ R5, R5, UR6 ;  /* 0x0000000605057c20 */ /* 0x000fe80008410000 */
[C---:B------:R-:W-:Y:S01]  /*19650*/  HMMA.16816.F32.BF16 R16, R204.reuse, R226, R16 ;  /* 0x000000e2cc10723c */ /* 0x040fe20000041810 */
[----:B------:R-:W1:Y:S07]  /*19660*/  LDSM.16.M88.4 R224, [R0+0x7000] ;  /* 0x0070000000e0783b */ /* 0x000e6e0000000200 */
[-C--:B----4-:R-:W-:Y:S08]  /*19670*/  HMMA.16816.F32.BF16 R20, R204, R208.reuse, R20 ;  /* 0x000000d0cc14723c */ /* 0x090ff00000041814 */
[C---:B------:R-:W-:Y:S04]  /*19680*/  HMMA.16816.F32.BF16 R24, R228.reuse, R208, R24 ;  /* 0x000000d0e418723c */ /* 0x040fe80000041818 */
[----:B------:R-:W-:Y:S01]  /*19690*/  FMUL.FTZ R16, R16, UR6 ;  /* 0x0000000610107c20 */ /* 0x000fe20008410000 */
[----:B------:R-:W-:Y:S03]  /*196a0*/  FMUL.FTZ R17, R17, UR6 ;  /* 0x0000000611117c20 */ /* 0x000fe60008410000 */
[-C--:B------:R-:W-:Y:S03]  /*196b0*/  HMMA.16816.F32.BF16 R28, R228, R210.reuse, R28 ;  /* 0x000000d2e41c723c */ /* 0x080fe6000004181c */
[----:B------:R-:W-:Y:S01]  /*196c0*/  FMUL.FTZ R20, R20, UR6 ;  /* 0x0000000614147c20 */ /* 0x000fe20008410000 */
[----:B------:R-:W-:Y:S04]  /*196d0*/  FMUL.FTZ R21, R21, UR6 ;  /* 0x0000000615157c20 */ /* 0x000fe80008410000 */
[C---:B------:R-:W-:Y:S01]  /*196e0*/  HMMA.16816.F32.BF16 R32, R204.reuse, R210, R32 ;  /* 0x000000d2cc20723c */ /* 0x040fe20000041820 */
[----:B------:R4:W1:Y:S01]  /*196f0*/  LDSM.16.M88.4 R208, [R0+0x7800] ;  /* 0x0078000000d0783b */ /* 0x0008620000000200 */
[----:B------:R-:W-:Y:S06]  /*19700*/  DEPBAR.LE SB0, 0x0 ;  /* 0x000080000000791a */ /* 0x000fec0000000000 */
[-C--:B---3--:R-:W-:Y:S01]  /*19710*/  HMMA.16816.F32.BF16 R36, R204, R212.reuse, R36 ;  /* 0x000000d4cc24723c */ /* 0x088fe20000041824 */
[----:B------:R-:W-:Y:S07]  /*19720*/  BAR.SYNC.DEFER_BLOCKING 0x0 ;  /* 0x0000000000007b1d */ /* 0x000fee0000010000 */
[C---:B------:R-:W-:Y:S04]  /*19730*/  HMMA.16816.F32.BF16 R40, R228.reuse, R212, R40 ;  /* 0x000000d4e428723c */ /* 0x040fe80000041828 */
[----:B------:R-:W-:Y:S01]  /*19740*/  FMUL.FTZ R33, R33, UR6 ;  /* 0x0000000621217c20 */ /* 0x000fe20008410000 */
[----:B------:R-:W-:Y:S03]  /*19750*/  FMUL.FTZ R32, R32, UR6 ;  /* 0x0000000620207c20 */ /* 0x000fe60008410000 */
[-C--:B------:R-:W-:Y:S03]  /*19760*/  HMMA.16816.F32.BF16 R44, R228, R214.reuse, R44 ;  /* 0x000000d6e42c723c */ /* 0x080fe6000004182c */
[----:B----4-:R-:W-:Y:S01]  /*19770*/  LOP3.LUT R0, R135, 0x6, RZ, 0xc0, !PT ;  /* 0x0000000687007812 */ /* 0x010fe200078ec0ff */
[----:B------:R-:W-:Y:S04]  /*19780*/  FMUL.FTZ R36, R36, UR6 ;  /* 0x0000000624247c20 */ /* 0x000fe80008410000 */
[C---:B------:R-:W-:Y:S01]  /*19790*/  HMMA.16816.F32.BF16 R48, R204.reuse, R214, R48 ;  /* 0x000000d6cc30723c */ /* 0x040fe20000041830 */
[----:B------:R3:W-:Y:S01]  /*197a0*/  STL [R1+0x98], R0 ;  /* 0x0000980001007387 */ /* 0x0007e20000100800 */
[----:B------:R-:W4:Y:S02]  /*197b0*/  MUFU.TANH R33, R33 ;  /* 0x0000002100217308 */ /* 0x000f240000002400 */
[----:B------:R-:W-:Y:S04]  /*197c0*/  IMAD R134, R134, 0x80, R0 ;  /* 0x0000008086867824 */ /* 0x000fe800078e0200 */
[-C--:B-----5:R-:W-:Y:S03]  /*197d0*/  HMMA.16816.F32.BF16 R52, R204, R200.reuse, R52 ;  /* 0x000000c8cc34723c */ /* 0x0a0fe60000041834 */
[----:B------:R-:W-:Y:S01]  /*197e0*/  ISETP.GT.AND P2, PT, R243, R134, PT ;  /* 0x00000086f300720c */ /* 0x000fe20003f44270 */
[C---:B------:R-:W-:Y:S01]  /*197f0*/  VIADD R212, R134.reuse, 0x20 ;  /* 0x0000002086d47836 */ /* 0x040fe20000000000 */
[C---:B------:R-:W-:Y:S02]  /*19800*/  ISETP.GE.AND P5, PT, R134.reuse, R244, PT ;  /* 0x000000f48600720c */ /* 0x040fe40003fa6270 */
[C---:B------:R-:W-:Y:S01]  /*19810*/  IADD3 R213, PT, PT, R134.reuse, 0x10, RZ ;  /* 0x0000001086d57810 */ /* 0x040fe20007ffe0ff */
[C---:B------:R-:W-:Y:S04]  /*19820*/  HMMA.16816.F32.BF16 R56, R228.reuse, R200, R56 ;  /* 0x000000c8e438723c */ /* 0x040fe80000041838 */
[C---:B------:R-:W-:Y:S01]  /*19830*/  VIADD R201, R134.reuse, 0x11 ;  /* 0x0000001186c97836 */ /* 0x040fe20000000000 */
[C---:B------:R-:W-:Y:S01]  /*19840*/  IADD3 R135, PT, PT, R134.reuse, 0x31, RZ ;  /* 0x0000003186877810 */ /* 0x040fe20007ffe0ff */
[C---:B------:R-:W-:Y:S02]  /*19850*/  VIADD R200, R134.reuse, 0x21 ;  /* 0x0000002186c87836 */ /* 0x040fe40000000000 */
[-C--:B------:R-:W-:Y:S08]  /*19860*/  HMMA.16816.F32.BF16 R60, R228, R202.reuse, R60 ;  /* 0x000000cae43c723c */ /* 0x080ff0000004183c */
[C---:B------:R-:W-:Y:S04]  /*19870*/  HMMA.16816.F32.BF16 R64, R204.reuse, R202, R64 ;  /* 0x000000cacc40723c */ /* 0x040fe80000041840 */
[C---:B------:R-:W-:Y:S02]  /*19880*/  IADD3 R202, PT, PT, R134.reuse, 0x1, RZ ;  /* 0x0000000186ca7810 */ /* 0x040fe40007ffe0ff */
[C---:B------:R-:W-:Y:S02]  /*19890*/  IADD3 R203, PT, PT, R134.reuse, 0x39, RZ ;  /* 0x0000003986cb7810 */ /* 0x040fe40007ffe0ff */
[-C--:B--2---:R-:W-:Y:S08]  /*198a0*/  HMMA.16816.F32.BF16 R68, R204, R216.reuse, R68 ;  /* 0x000000d8cc44723c */ /* 0x084ff00000041844 */
[C---:B------:R-:W-:Y:S01]  /*198b0*/  HMMA.16816.F32.BF16 R72, R228.reuse, R216, R72 ;  /* 0x000000d8e448723c */ /* 0x040fe20000041848 */
[----:B------:R3:W2:Y:S07]  /*198c0*/  MUFU.TANH R217, R4 ;  /* 0x0000000400d97308 */ /* 0x0006ae0000002400 */
[-C--:B------:R-:W-:Y:S08]  /*198d0*/  HMMA.16816.F32.BF16 R76, R228, R218.reuse, R76 ;  /* 0x000000dae44c723c */ /* 0x080ff0000004184c */
[C---:B------:R-:W-:Y:S01]  /*198e0*/  HMMA.16816.F32.BF16 R80, R204.reuse, R218, R80 ;  /* 0x000000dacc50723c */ /* 0x040fe20000041850 */
[----:B------:R3:W1:Y:S07]  /*198f0*/  MUFU.TANH R218, R36 ;  /* 0x0000002400da7308 */ /* 0x00066e0000002400 */
[-C--:B------:R-:W-:Y:S08]  /*19900*/  HMMA.16816.F32.BF16 R84, R204, R220.reuse, R84 ;  /* 0x000000dccc54723c */ /* 0x080ff00000041854 */
[C---:B------:R-:W-:Y:S01]  /*19910*/  HMMA.16816.F32.BF16 R88, R228.reuse, R220, R88 ;  /* 0x000000dce458723c */ /* 0x040fe20000041858 */
[----:B------:R3:W1:Y:S07]  /*19920*/  MUFU.TANH R221, R21 ;  /* 0x0000001500dd7308 */ /* 0x00066e0000002400 */
[-C--:B------:R-:W-:Y:S03]  /*19930*/  HMMA.16816.F32.BF16 R92, R228, R222.reuse, R92 ;  /* 0x000000dee45c723c */ /* 0x080fe6000004185c */
[----:B------:R3:W2:Y:S05]  /*19940*/  MUFU.TANH R220, R32 ;  /* 0x0000002000dc7308 */ /* 0x0006aa0000002400 */
[C---:B------:R-:W-:Y:S05]  /*19950*/  HMMA.16816.F32.BF16 R96, R204.reuse, R222, R96 ;  /* 0x000000decc60723c */ /* 0x040fea0000041860 */
[----:B------:R3:W2:Y:S03]  /*19960*/  MUFU.TANH R223, R17 ;  /* 0x0000001100df7308 */ /* 0x0006a60000002400 */
[-C--:B-1----:R-:W-:Y:S07]  /*19970*/  HMMA.16816.F32.BF16 R100, R204, R224.reuse, R100 ;  /* 0x000000e0cc64723c */ /* 0x082fee0000041864 */
[----:B------:R3:W1:Y:S01]  /*19980*/  MUFU.TANH R222, R20 ;  /* 0x0000001400de7308 */ /* 0x0006620000002400 */
[C---:B------:R-:W-:Y:S09]  /*19990*/  HMMA.16816.F32.BF16 R104, R228.reuse, R224, R104 ;  /* 0x000000e0e468723c */ /* 0x040ff20000041868 */
[----:B------:R3:W1:Y:S01]  /*199a0*/  MUFU.TANH R225, R5 ;  /* 0x0000000500e17308 */ /* 0x0006620000002400 */
[-C--:B------:R-:W-:Y:S09]  /*199b0*/  HMMA.16816.F32.BF16 R108, R228, R226.reuse, R108 ;  /* 0x000000e2e46c723c */ /* 0x080ff2000004186c */
[----:B------:R3:W1:Y:S01]  /*199c0*/  MUFU.TANH R224, R16 ;  /* 0x0000001000e07308 */ /* 0x0006620000002400 */
[C---:B------:R-:W-:Y:S08]  /*199d0*/  HMMA.16816.F32.BF16 R112, R204.reuse, R226, R112 ;  /* 0x000000e2cc70723c */ /* 0x040ff00000041870 */
[-C--:B------:R-:W-:Y:S08]  /*199e0*/  HMMA.16816.F32.BF16 R116, R204, R208.reuse, R116 ;  /* 0x000000d0cc74723c */ /* 0x080ff00000041874 */
[C---:B------:R-:W-:Y:S04]  /*199f0*/  HMMA.16816.F32.BF16 R120, R228.reuse, R208, R120 ;  /* 0x000000d0e478723c */ /* 0x040fe80000041878 */
[C---:B------:R-:W-:Y:S01]  /*19a00*/  VIADD R209, R134.reuse, 0x18 ;  /* 0x0000001886d17836 */ /* 0x040fe20000000000 */
[C---:B------:R-:W-:Y:S03]  /*19a10*/  IADD3 R208, PT, PT, R134.reuse, 0x28, RZ ;  /* 0x0000002886d07810 */ /* 0x040fe60007ffe0ff */
[-C--:B------:R-:W-:Y:S08]  /*19a20*/  HMMA.16816.F32.BF16 R124, R228, R210.reuse, R124 ;  /* 0x000000d2e47c723c */ /* 0x080ff0000004187c */
[----:B------:R-:W-:Y:S04]  /*19a30*/  HMMA.16816.F32.BF16 R128, R204, R210, R128 ;  /* 0x000000d2cc80723c */ /* 0x000fe80000041880 */
[C---:B------:R-:W-:Y:S01]  /*19a40*/  VIADD R210, R134.reuse, 0x8 ;  /* 0x0000000886d27836 */ /* 0x040fe20000000000 */
[C---:B------:R-:W-:Y:S01]  /*19a50*/  IADD3 R205, PT, PT, R134.reuse, 0x19, RZ ;  /* 0x0000001986cd7810 */ /* 0x040fe20007ffe0ff */
[C---:B------:R-:W-:Y:S02]  /*19a60*/  VIADD R206, R134.reuse, 0x9 ;  /* 0x0000000986ce7836 */ /* 0x040fe40000000000 */
[C---:B------:R-:W-:Y:S02]  /*19a70*/  VIADD R204, R134.reuse, 0x29 ;  /* 0x0000002986cc7836 */ /* 0x040fe40000000000 */
[C---:B------:R-:W-:Y:S02]  /*19a80*/  VIADD R211, R134.reuse, 0x30 ;  /* 0x0000003086d37836 */ /* 0x040fe40000000000 */
[----:B------:R-:W-:Y:S01]  /*19a90*/  VIADD R207, R134, 0x38 ;  /* 0x0000003886cf7836 */ /* 0x000fe20000000000 */
[----:B-1234-:R-:W-:Y:S07]  /*19aa0*/  BRA.U.ANY UP0, `(.L_x_939) ;  /* 0xffffffe100e07547 */ /* 0x01efee000b93ffff */
.L_x_938:
[----:B------:R-:W-:Y:S01]  /*19ab0*/  ISETP.GT.AND P0, PT, R243, R202, PT ;  /* 0x000000caf300720c */ /* 0x000fe20003f04270 */
[----:B------:R-:W-:Y:S01]  /*19ac0*/  FMUL.FTZ R49, R49, UR6 ;  /* 0x0000000631317c20 */ /* 0x000fe20008410000 */
[----:B------:R-:W-:Y:S01]  /*19ad0*/  FSEL R217, R217, -INF , !P2 ;  /* 0xff800000d9d97808 */ /* 0x000fe20005000000 */
[----:B------:R1:W-:Y:S01]  /*19ae0*/  STL [R1+0xdc], R197 ;  /* 0x0000dcc501007387 */ /* 0x0003e20000100800 */
[----:B------:R-:W-:Y:S01]  /*19af0*/  FSEL R225, R225, -INF , !P0 ;  /* 0xff800000e1e17808 */ /* 0x000fe20004000000 */
[----:B------:R-:W-:Y:S01]  /*19b00*/  FMUL.FTZ R24, R24, UR6 ;  /* 0x0000000618187c20 */ /* 0x000fe20008410000 */
[----:B------:R-:W-:Y:S01]  /*19b10*/  ISETP.GT.AND P0, PT, R243, R213, PT ;  /* 0x000000d5f300720c */ /* 0x000fe20003f04270 */
[----:B------:R-:W3:Y:S01]  /*19b20*/  MUFU.TANH R49, R49 ;  /* 0x0000003100317308 */ /* 0x000ee20000002400 */
[----:B------:R-:W-:Y:S01]  /*19b30*/  FSEL R217, R217, -INF , !P5 ;  /* 0xff800000d9d97808 */ /* 0x000fe20006800000 */
[----:B------:R-:W-:Y:S01]  /*19b40*/  FMUL.FTZ R52, R52, UR6 ;  /* 0x0000000634347c20 */ /* 0x000fe20008410000 */
[----:B------:R-:W-:Y:S01]  /*19b50*/  ISETP.GT.AND P5, PT, R243, R201, PT ;  /* 0x000000c9f300720c */ /* 0x000fe20003fa4270 */
[----:B------:R-:W-:Y:S01]  /*19b60*/  FMUL.FTZ R37, R37, UR6 ;  /* 0x0000000625257c20 */ /* 0x000fe20008410000 */
[----:B------:R-:W-:Y:S01]  /*19b70*/  FSEL R222, R222, -INF , !P0 ;  /* 0xff800000dede7808 */ /* 0x000fe20004000000 */
[----:B------:R-:W-:Y:S01]  /*19b80*/  STL [R1+0xd8], R198 ;  /* 0x0000d8c601007387 */ /* 0x000fe20000100800 */
[-C--:B------:R-:W-:Y:S03]  /*19b90*/  ISETP.GE.AND P0, PT, R201, R244.reuse, PT ;  /* 0x000000f4c900720c */ /* 0x080fe60003f06270 */
[----:B------:R-:W4:Y:S01]  /*19ba0*/  MUFU.TANH R0, R52 ;  /* 0x0000003400007308 */ /* 0x000f220000002400 */
        /* <DEDUP_REMOVED lines=9> */
[----:B------:R-:W-:Y:S01]  /*19c40*/  STL [R1+0xd0], R150 ;  /* 0x0000d09601007387 */ /* 0x000fe20000100800 */
[----:B------:R-:W-:Y:S01]  /*19c50*/  ISETP.GE.AND P1, PT, R202, R244, PT ;  /* 0x000000f4ca00720c */ /* 0x000fe20003f26270 */
[----:B------:R-:W-:Y:S01]  /*19c60*/  FMUL.FTZ R25, R25, UR6 ;  /* 0x0000000619197c20 */ /* 0x000fe20008410000 */
[C---:B------:R-:W-:Y:S01]  /*19c70*/  ISETP.GT.AND P6, PT, R243.reuse, R210, PT ;  /* 0x000000d2f300720c */ /* 0x040fe20003fc4270 */
[----:B------:R3:W-:Y:S01]  /*19c80*/  STL [R1+0xcc], R151 ;  /* 0x0000cc9701007387 */ /* 0x0007e20000100800 */
[----:B------:R-:W-:Y:S03]  /*19c90*/  FSEL R220, R220, -INF , !P0 ;  /* 0xff800000dcdc7808 */ /* 0x000fe60004000000 */
[----:B------:R-:W4:Y:S01]  /*19ca0*/  MUFU.TANH R48, R48 ;  /* 0x0000003000307308 */ /* 0x000f220000002400 */
[----:B------:R-:W-:Y:S01]  /*19cb0*/  ISETP.GT.AND P0, PT, R243, R204, PT ;  /* 0x000000ccf300720c */ /* 0x000fe20003f04270 */
[----:B------:R-:W-:Y:S01]  /*19cc0*/  FMUL.FTZ R64, R64, UR6 ;  /* 0x0000000640407c20 */ /* 0x000fe20008410000 */
[----:B------:R-:W-:Y:S01]  /*19cd0*/  FSEL R225, R225, -INF , !P1 ;  /* 0xff800000e1e17808 */ /* 0x000fe20004800000 */
[----:B------:R-:W-:Y:S01]  /*19ce0*/  FMUL.FTZ R68, R68, UR6 ;  /* 0x0000000644447c20 */ /* 0x000fe20008410000 */
[----:B------:R-:W-:Y:S01]  /*19cf0*/  ISETP.GE.AND P1, PT, R210, R244, PT ;  /* 0x000000f4d200720c */ /* 0x000fe20003f26270 */
[----:B------:R-:W-:Y:S01]  /*19d00*/  FMUL.FTZ R65, R65, UR6 ;  /* 0x0000000641417c20 */ /* 0x000fe20008410000 */
[----:B------:R-:W-:Y:S03]  /*19d10*/  FSEL R224, R224, -INF , !P6 ;  /* 0xff800000e0e07808 */ /* 0x000fe60007000000 */
[----:B--2---:R-:W-:Y:S01]  /*19d20*/  MUFU.TANH R16, R64 ;  /* 0x0000004000107308 */ /* 0x004fe20000002400 */
[----:B------:R-:W-:Y:S01]  /*19d30*/  ISETP.GT.AND P2, PT, R243, R206, PT ;  /* 0x000000cef300720c */ /* 0x000fe20003f44270 */
[----:B------:R-:W-:Y:S01]  /*19d40*/  FMUL.FTZ R81, R81, UR6 ;  /* 0x0000000651517c20 */ /* 0x000fe20008410000 */
[----:B------:R-:W-:Y:S01]  /*19d50*/  FSEL R224, R224, -INF , !P1 ;  /* 0xff800000e0e07808 */ /* 0x000fe20004800000 */
[----:B------:R-:W-:Y:S01]  /*19d60*/  FMUL.FTZ R53, R53, UR6 ;  /* 0x0000000635357c20 */ /* 0x000fe20008410000 */
[----:B------:R-:W-:Y:S01]  /*19d70*/  ISETP.GT.AND P1, PT, R243, R205, PT ;  /* 0x000000cdf300720c */ /* 0x000fe20003f24270 */
[----:B------:R-:W-:Y:S01]  /*19d80*/  STL [R1+0xc4], R246 ;  /* 0x0000c4f601007387 */ /* 0x000fe20000100800 */
[-C--:B------:R-:W-:Y:S03]  /*19d90*/  ISETP.GE.AND P5, PT, R205, R244.reuse, PT ;  /* 0x000000f4cd00720c */ /* 0x080fe60003fa6270 */
[----:B------:R-:W2:Y:S01]  /*19da0*/  MUFU.TANH R4, R65 ;  /* 0x0000004100047308 */ /* 0x000ea20000002400 */
[----:B------:R-:W-:Y:S01]  /*19db0*/  FSEL R219, R33, -INF , !P1 ;  /* 0xff80000021db7808 */ /* 0x000fe20004800000 */
[----:B------:R-:W-:Y:S01]  /*19dc0*/  STL [R1+0xc0], R237 ;  /* 0x0000c0ed01007387 */ /* 0x000fe20000100800 */
[-C--:B------:R-:W-:Y:S01]  /*19dd0*/  ISETP.GE.AND P6, PT, R206, R244.reuse, PT ;  /* 0x000000f4ce00720c */ /* 0x080fe20003fc6270 */
[C---:B-1----:R-:W-:Y:S01]  /*19de0*/  VIADD R197, R134.reuse, 0x79 ;  /* 0x0000007986c57836 */ /* 0x042fe20000000000 */
[----:B------:R-:W-:Y:S01]  /*19df0*/  FSEL R223, R223, -INF , !P2 ;  /* 0xff800000dfdf7808 */ /* 0x000fe20005000000 */
[----:B------:R-:W-:Y:S01]  /*19e00*/  STL [R1+0xbc], R236 ;  /* 0x0000bcec01007387 */ /* 0x000fe20000100800 */
[----:B------:R-:W-:Y:S03]  /*19e10*/  ISETP.GE.AND P2, PT, R213, R244, PT ;  /* 0x000000f4d500720c */ /* 0x000fe60003f46270 */
[----:B------:R-:W1:Y:S01]  /*19e20*/  MUFU.TANH R64, R68 ;  /* 0x0000004400407308 */ /* 0x000e620000002400 */
[----:B------:R-:W-:Y:S01]  /*19e30*/  FSEL R219, R219, -INF , !P5 ;  /* 0xff800000dbdb7808 */ /* 0x000fe20006800000 */
[----:B------:R-:W-:Y:S01]  /*19e40*/  STL [R1+0xb8], R234 ;  /* 0x0000b8ea01007387 */ /* 0x000fe20000100800 */
[----:B------:R-:W-:Y:S01]  /*19e50*/  ISETP.GT.AND P5, PT, R243, R211, PT ;  /* 0x000000d3f300720c */ /* 0x000fe20003fa4270 */
[----:B---3--:R-:W-:Y:S01]  /*19e60*/  VIADD R151, R134, 0x69 ;  /* 0x0000006986977836 */ /* 0x008fe20000000000 */
[----:B------:R-:W-:Y:S01]  /*19e70*/  FSEL R223, R223, -INF , !P6 ;  /* 0xff800000dfdf7808 */ /* 0x000fe20007000000 */
[----:B------:R-:W-:Y:S01]  /*19e80*/  STL [R1+0xc8], R243 ;  /* 0x0000c8f301007387 */ /* 0x000fe20000100800 */
[C---:B------:R-:W-:Y:S03]  /*19e90*/  ISETP.GT.AND P6, PT, R243.reuse, R212, PT ;  /* 0x000000d4f300720c */ /* 0x040fe60003fc4270 */
[----:B------:R-:W3:Y:S01]  /*19ea0*/  MUFU.TANH R5, R53 ;  /* 0x0000003500057308 */ /* 0x000ee20000002400 */
[----:B------:R-:W-:Y:S01]  /*19eb0*/  FSEL R222, R222, -INF , !P2 ;  /* 0xff800000dede7808 */ /* 0x000fe20005000000 */
[C---:B------:R-:W-:Y:S01]  /*19ec0*/  VIADD R150, R134.reuse, 0x78 ;  /* 0x0000007886967836 */ /* 0x040fe20000000000 */
[----:B------:R-:W-:Y:S01]  /*19ed0*/  ISETP.GT.AND P2, PT, R243, R200, PT ;  /* 0x000000c8f300720c */ /* 0x000fe20003f44270 */
[----:B------:R-:W-:Y:S01]  /*19ee0*/  FMUL.FTZ R59, R59, UR6 ;  /* 0x000000063b3b7c20 */ /* 0x000fe20008410000 */
[----:B------:R-:W-:Y:S01]  /*19ef0*/  IADD3 R198, PT, PT, R134, 0x68, RZ ;  /* 0x0000006886c67810 */ /* 0x000fe20007ffe0ff */
[----:B------:R-:W-:Y:S01]  /*19f00*/  FMUL.FTZ R88, R88, UR6 ;  /* 0x0000000658587c20 */ /* 0x000fe20008410000 */
[----:B------:R-:W-:Y:S03]  /*19f10*/  FMUL.FTZ R89, R89, UR6 ;  /* 0x0000000659597c20 */ /* 0x000fe60008410000 */
[----:B------:R-:W-:Y:S01]  /*19f20*/  MUFU.TANH R52, R81 ;  /* 0x0000005100347308 */ /* 0x000fe20000002400 */
[----:B------:R-:W-:Y:S01]  /*19f30*/  FSEL R218, R218, -INF , !P6 ;  /* 0xff800000dada7808 */ /* 0x000fe20007000000 */
[----:B------:R-:W-:Y:S01]  /*19f40*/  FMUL.FTZ R69, R69, UR6 ;  /* 0x0000000645457c20 */ /* 0x000fe20008410000 */
[-C--:B------:R-:W-:Y:S01]  /*19f50*/  ISETP.GE.AND P6, PT, R200, R244.reuse, PT ;  /* 0x000000f4c800720c */ /* 0x080fe20003fc6270 */
[----:B------:R-:W-:Y:S01]  /*19f60*/  FMUL.FTZ R90, R90, UR6 ;  /* 0x000000065a5a7c20 */ /* 0x000fe20008410000 */
[----:B------:R-:W-:Y:S01]  /*19f70*/  FMUL.FTZ R91, R91, UR6 ;  /* 0x000000065b5b7c20 */ /* 0x000fe20008410000 */
[----:B------:R-:W-:Y:S01]  /*19f80*/  FMUL.FTZ R130, R130, UR6 ;  /* 0x0000000682827c20 */ /* 0x000fe20008410000 */
[----:B------:R-:W-:Y:S03]  /*19f90*/  VIADD R226, R134, 0x40 ;  /* 0x0000004086e27836 */ /* 0x000fe60000000000 */
[----:B------:R-:W3:Y:S01]  /*19fa0*/  MUFU.TANH R65, R69 ;  /* 0x0000004500417308 */ /* 0x000ee20000002400 */
[----:B------:R-:W-:Y:S01]  /*19fb0*/  FMUL.FTZ R85, R85, UR6 ;  /* 0x0000000655557c20 */ /* 0x000fe20008410000 */
[----:B------:R-:W-:Y:S01]  /*19fc0*/  FMUL.FTZ R80, R80, UR6 ;  /* 0x0000000650507c20 */ /* 0x000fe20008410000 */
[-C--:B------:R-:W-:Y:S01]  /*19fd0*/  ISETP.GE.AND P1, PT, R212, R244.reuse, PT ;  /* 0x000000f4d400720c */ /* 0x080fe20003f26270 */
[C---:B------:R-:W-:Y:S02]  /*19fe0*/  VIADD R227, R134.reuse, 0x41 ;  /* 0x0000004186e37836 */ /* 0x040fe40000000000 */
[----:B------:R-:W-:Y:S01]  /*19ff0*/  FMUL.FTZ R27, R27, UR6 ;  /* 0x000000061b1b7c20 */ /* 0x000fe20008410000 */
[----:B------:R-:W-:Y:S01]  /*1a000*/  VIADD R231, R134, 0x51 ;  /* 0x0000005186e77836 */ /* 0x000fe20000000000 */
[----:B------:R-:W-:Y:S02]  /*1a010*/  FSEL R218, R218, -INF , !P1 ;  /* 0xff800000dada7808 */ /* 0x000fe40004800000 */
[----:B------:R-:W-:Y:S01]  /*1a020*/  MUFU.TANH R53, R80 ;  /* 0x0000005000357308 */ /* 0x000fe20000002400 */
[----:B------:R-:W-:Y:S01]  /*1a030*/  FMUL.FTZ R96, R96, UR6 ;  /* 0x0000000660607c20 */ /* 0x000fe20008410000 */
[----:B------:R-:W-:Y:S01]  /*1a040*/  ISETP.GT.AND P1, PT, R243, R135, PT ;  /* 0x00000087f300720c */ /* 0x000fe20003f24270 */
[----:B------:R-:W-:Y:S02]  /*1a050*/  VIADD R228, R134, 0x48 ;  /* 0x0000004886e47836 */ /* 0x000fe40000000000 */
[----:B------:R-:W-:Y:S01]  /*1a060*/  FMUL.FTZ R97, R97, UR6 ;  /* 0x0000000661617c20 */ /* 0x000fe20008410000 */
[----:B------:R-:W-:Y:S01]  /*1a070*/  FMUL.FTZ R100, R100, UR6 ;  /* 0x0000000664647c20 */ /* 0x000fe20008410000 */
[----:B------:R-:W-:Y:S01]  /*1a080*/  FMUL.FTZ R101, R101, UR6 ;  /* 0x0000000665657c20 */ /* 0x000fe20008410000 */
[----:B------:R-:W-:Y:S02]  /*1a090*/  FMUL.FTZ R112, R112, UR6 ;  /* 0x0000000670707c20 */ /* 0x000fe40008410000 */
[----:B------:R-:W-:Y:S01]  /*1a0a0*/  MUFU.TANH R36, R97 ;  /* 0x0000006100247308 */ /* 0x000fe20000002400 */
[----:B------:R-:W-:Y:S01]  /*1a0b0*/  FMUL.FTZ R113, R113, UR6 ;  /* 0x0000000671717c20 */ /* 0x000fe20008410000 */
[----:B------:R-:W-:Y:S02]  /*1a0c0*/  VIADD R252, R134, 0x58 ;  /* 0x0000005886fc7836 */ /* 0x000fe40000000000 */
[----:B------:R-:W-:Y:S01]  /*1a0d0*/  FMUL.FTZ R50, R50, UR6 ;  /* 0x0000000632327c20 */ /* 0x000fe20008410000 */
[----:B------:R-:W-:Y:S02]  /*1a0e0*/  VIADD R229, R134, 0x49 ;  /* 0x0000004986e57836 */ /* 0x000fe40000000000 */
[----:B------:R-:W-:Y:S01]  /*1a0f0*/  FMUL.FTZ R66, R66, UR6 ;  /* 0x0000000642427c20 */ /* 0x000fe20008410000 */
[----:B------:R-:W-:Y:S02]  /*1a100*/  VIADD R230, R134, 0x50 ;  /* 0x0000005086e67836 */ /* 0x000fe40000000000 */
[----:B------:R-:W-:Y:S01]  /*1a110*/  FMUL.FTZ R56, R56, UR6 ;  /* 0x0000000638387c20 */ /* 0x000fe20008410000 */
[----:B------:R-:W-:Y:S01]  /*1a120*/  MUFU.TANH R33, R100 ;  /* 0x0000006400217308 */ /* 0x000fe20000002400 */
[----:B------:R-:W-:Y:S02]  /*1a130*/  VIADD R17, R134, 0x59 ;  /* 0x0000005986117836 */ /* 0x000fe40000000000 */
[----:B------:R-:W-:Y:S01]  /*1a140*/  FMUL.FTZ R57, R57, UR6 ;  /* 0x0000000639397c20 */ /* 0x000fe20008410000 */
[----:B------:R-:W-:Y:S01]  /*1a150*/  FMUL.FTZ R58, R58, UR6 ;  /* 0x000000063a3a7c20 */ /* 0x000fe20008410000 */
[----:B------:R-:W-:Y:S01]  /*1a160*/  FMUL.FTZ R61, R61, UR6 ;  /* 0x000000063d3d7c20 */ /* 0x000fe20008410000 */
[----:B------:R-:W-:Y:S01]  /*1a170*/  FMUL.FTZ R79, R79, UR6 ;  /* 0x000000064f4f7c20 */ /* 0x000fe20008410000 */
[----:B------:R-:W-:Y:S01]  /*1a180*/  FMUL.FTZ R92, R92, UR6 ;  /* 0x000000065c5c7c20 */ /* 0x000fe20008410000 */
[----:B------:R-:W-:Y:S02]  /*1a190*/  FMUL.FTZ R93, R93, UR6 ;  /* 0x000000065d5d7c20 */ /* 0x000fe40008410000 */
        /* <DEDUP_REMOVED lines=25> */
[----:B----4-:R-:W-:Y:S02]  /*1a330*/  VIADD R112, R134, 0x70 ;  /* 0x0000007086707836 */ /* 0x010fe40000000000 */
[----:B------:R-:W-:Y:S01]  /*1a340*/  FMUL.FTZ R8, R8, UR6 ;  /* 0x0000000608087c20 */ /* 0x000fe20008410000 */
[----:B------:R-:W-:Y:S01]  /*1a350*/  FMUL.FTZ R11, R11, UR6 ;  /* 0x000000060b0b7c20 */ /* 0x000fe20008410000 */
[----:B------:R-:W-:Y:S01]  /*1a360*/  FMUL.FTZ R10, R10, UR6 ;  /* 0x000000060a0a7c20 */ /* 0x000fe20008410000 */
[----:B------:R-:W-:Y:S01]  /*1a370*/  FMUL.FTZ R51, R51, UR6 ;  /* 0x0000000633337c20 */ /* 0x000fe20008410000 */
[----:B------:R-:W-:Y:S01]  /*1a380*/  FMUL.FTZ R54, R54, UR6 ;  /* 0x0000000636367c20 */ /* 0x000fe20008410000 */
[----:B------:R-:W-:Y:S02]  /*1a390*/  FMUL.FTZ R55, R55, UR6 ;  /* 0x0000000637377c20 */ /* 0x000fe40008410000 */
[----:B------:R-:W-:Y:S01]  /*1a3a0*/  MUFU.TANH R6, R6 ;  /* 0x0000000600067308 */ /* 0x000fe20000002400 */
[----:B--2---:R-:W-:Y:S02]  /*1a3b0*/  VIADD R113, R134, 0x71 ;  /* 0x0000007186717836 */ /* 0x004fe40000000000 */
        /* <DEDUP_REMOVED lines=63> */
[----:B------:R-:W-:Y:S02]  /*1a7b0*/  UISETP.GT.AND UP0, UPT, UR17, UR15, UPT ;  /* 0x0000000f1100728c */ /* 0x000fe4000bf04270 */
[----:B------:R-:W-:Y:S07]  /*1a7c0*/  UIADD3 UR17, UPT, UPT, UR17, -0x1, URZ ;  /* 0xffffffff11117890 */ /* 0x000fee000fffe0ff */
        /* <DEDUP_REMOVED lines=63> */
[----:B------:R-:W-:Y:S02]  /*1abc0*/  ISETP.GE.AND P0, PT, R211, R244, PT ;  /* 0x000000f4d300720c */ /* 0x000fe40003f06270 */
[----:B------:R-:W-:Y:S02]  /*1abd0*/  FSEL R0, R0, -INF , !P5 ;  /* 0xff80000000007808 */ /* 0x000fe40006800000 */
[----:B------:R-:W-:Y:S03]  /*1abe0*/  FSEL R216, R37, -INF , !P2 ;  /* 0xff80000025d87808 */ /* 0x000fe60005000000 */
[----:B------:R2:W-:Y:S01]  /*1abf0*/  MUFU.TANH R49, R84 ;  /* 0x0000005400317308 */ /* 0x0005e20000002400 */
[----:B------:R-:W-:Y:S02]  /*1ac00*/  ISETP.GT.AND P2, PT, R243, R208, PT ;  /* 0x000000d0f300720c */ /* 0x000fe40003f44270 */
[----:B------:R-:W-:Y:S02]  /*1ac10*/  FSEL R216, R216, -INF , !P6 ;  /* 0xff800000d8d87808 */ /* 0x000fe40007000000 */
[-C--:B------:R-:W-:Y:S02]  /*1ac20*/  ISETP.GE.AND P6, PT, R208, R244.reuse, PT ;  /* 0x000000f4d000720c */ /* 0x080fe40003fc6270 */
[----:B------:R-:W-:Y:S03]  /*1ac30*/  FSEL R215, R48, -INF , !P2 ;  /* 0xff80000030d77808 */ /* 0x000fe60005000000 */
[----:B------:R4:W-:Y:S01]  /*1ac40*/  MUFU.TANH R37, R96 ;  /* 0x0000006000257308 */ /* 0x0009e20000002400 */
[----:B------:R-:W-:Y:S02]  /*1ac50*/  ISETP.GE.AND P2, PT, R204, R244, PT ;  /* 0x000000f4cc00720c */ /* 0x000fe40003f46270 */
[----:B------:R-:W-:Y:S02]  /*1ac60*/  FSEL R215, R215, -INF , !P6 ;  /* 0xff800000d7d77808 */ /* 0x000fe40007000000 */
[C---:B------:R-:W-:Y:S02]  /*1ac70*/  ISETP.GT.AND P6, PT, R243.reuse, R203, PT ;  /* 0x000000cbf300720c */ /* 0x040fe40003fc4270 */
[----:B------:R-:W-:Y:S03]  /*1ac80*/  FSEL R214, R214, -INF , !P2 ;  /* 0xff800000d6d67808 */ /* 0x000fe60005000000 */
[----:B------:R1:W3:Y:S01]  /*1ac90*/  MUFU.TANH R48, R85 ;  /* 0x0000005500307308 */ /* 0x0002e20000002400 */
[----:B--2---:R-:W-:Y:S02]  /*1aca0*/  FSEL R84, R0, -INF , !P0 ;  /* 0xff80000000547808 */ /* 0x004fe40004000000 */
[----:B------:R-:W-:Y:S02]  /*1acb0*/  FMNMX3.FTZ R0, R2, R217, R225, !PT ;  /* 0x000000d902007276 */ /* 0x000fe400078100e1 */
[C---:B------:R-:W-:Y:S02]  /*1acc0*/  ISETP.GT.AND P2, PT, R243.reuse, R226, PT ;  /* 0x000000e2f300720c */ /* 0x040fe40003f44270 */
[----:B------:R-:W-:Y:S02]  /*1acd0*/  FMNMX3.FTZ R0, R0, R224, R223, !PT ;  /* 0x000000e000007276 */ /* 0x000fe400078100df */
[----:B------:R-:W-:Y:S01]  /*1ace0*/  FSEL R68, R4, -INF , !P6 ;  /* 0xff80000004447808 */ /* 0x000fe20007000000 */
[----:B----4-:R-:W-:Y:S01]  /*1acf0*/  VIADD R96, R134, 0x60 ;  /* 0x0000006086607836 */ /* 0x010fe20000000000 */
[----:B------:R-:W-:Y:S01]  /*1ad00*/  MUFU.TANH R4, R129 ;  /* 0x0000008100047308 */ /* 0x000fe20000002400 */
[----:B------:R-:W-:Y:S02]  /*1ad10*/  FMNMX3.FTZ R0, R0, R222, R221, !PT ;  /* 0x000000de00007276 */ /* 0x000fe400078100dd */
[----:B------:R-:W-:Y:S02]  /*1ad20*/  ISETP.GE.AND P6, PT, R226, R244, PT ;  /* 0x000000f4e200720c */ /* 0x000fe40003fc6270 */
[----:B------:R-:W-:Y:S01]  /*1ad30*/  FMNMX3.FTZ R0, R0, R220, R219, !PT ;  /* 0x000000dc00007276 */ /* 0x000fe200078100db */
[----:B-1----:R-:W-:Y:S01]  /*1ad40*/  VIADD R85, R134, 0x61 ;  /* 0x0000006186557836 */ /* 0x002fe20000000000 */
[----:B------:R-:W-:Y:S02]  /*1ad50*/  FSEL R64, R64, -INF , !P2 ;  /* 0xff80000040407808 */ /* 0x000fe40005000000 */
[----:B------:R-:W-:Y:S02]  /*1ad60*/  ISETP.GT.AND P0, PT, R243, R227, PT ;  /* 0x000000e3f300720c */ /* 0x000fe40003f04270 */
[----:B------:R-:W-:Y:S02]  /*1ad70*/  ISETP.GE.AND P5, PT, R135, R244, PT ;  /* 0x000000f48700720c */ /* 0x000fe40003fa6270 */
[----:B---3--:R-:W-:Y:S02]  /*1ad80*/  FSEL R81, R5, -INF , !P1 ;  /* 0xff80000005517808 */ /* 0x008fe40004800000 */
[----:B------:R-:W-:Y:S01]  /*1ad90*/  MUFU.TANH R5, R128 ;  /* 0x0000008000057308 */ /* 0x000fe20000002400 */
[----:B------:R-:W-:Y:S02]  /*1ada0*/  ISETP.GT.AND P1, PT, R243, R207, PT ;  /* 0x000000cff300720c */ /* 0x000fe40003f24270 */
[----:B------:R-:W-:Y:S02]  /*1adb0*/  FMNMX3.FTZ R0, R0, R218, R216, !PT ;  /* 0x000000da00007276 */ /* 0x000fe400078100d8 */
[----:B------:R-:W-:Y:S02]  /*1adc0*/  FSEL R64, R64, -INF , !P6 ;  /* 0xff80000040407808 */ /* 0x000fe40007000000 */
[----:B------:R-:W-:Y:S02]  /*1add0*/  FSEL R81, R81, -INF , !P5 ;  /* 0xff80000051517808 */ /* 0x000fe40006800000 */
[----:B------:R-:W-:Y:S02]  /*1ade0*/  ISETP.GT.AND P6, PT, R243, R231, PT ;  /* 0x000000e7f300720c */ /* 0x000fe40003fc4270 */
[----:B------:R-:W-:Y:S02]  /*1adf0*/  FSEL R65, R65, -INF , !P0 ;  /* 0xff80000041417808 */ /* 0x000fe40004000000 */
[----:B------:R-:W-:Y:S02]  /*1ae00*/  ISETP.GE.AND P2, PT, R227, R244, PT ;  /* 0x000000f4e300720c */ /* 0x000fe40003f46270 */
[----:B------:R-:W-:Y:S02]  /*1ae10*/  ISETP.GT.AND P0, PT, R243, R228, PT ;  /* 0x000000e4f300720c */ /* 0x000fe40003f04270 */
[-C--:B------:R-:W-:Y:S02]  /*1ae20*/  ISETP.GE.AND P5, PT, R207, R244.reuse, PT ;  /* 0x000000f4cf00720c */ /* 0x080fe40003fa6270 */
[----:B------:R-:W-:Y:S02]  /*1ae30*/  FSEL R69, R16, -INF , !P1 ;  /* 0xff80000010457808 */ /* 0x000fe40004800000 */
[----:B------:R-:W-:Y:S01]  /*1ae40*/  MUFU.TANH R16, R117 ;  /* 0x0000007500107308 */ /* 0x000fe20000002400 */
[----:B------:R-:W-:Y:S02]  /*1ae50*/  ISETP.GE.AND P1, PT, R203, R244, PT ;  /* 0x000000f4cb00720c */ /* 0x000fe40003f26270 */
[----:B------:R-:W-:Y:S02]  /*1ae60*/  FMNMX3.FTZ R0, R0, R215, R214, !PT ;  /* 0x000000d700007276 */ /* 0x000fe400078100d6 */
[----:B------:R-:W-:Y:S02]  /*1ae70*/  FSEL R65, R65, -INF , !P2 ;  /* 0xff80000041417808 */ /* 0x000fe40005000000 */
[----:B------:R-:W-:Y:S02]  /*1ae80*/  FSEL R48, R48, -INF , !P6 ;  /* 0xff80000030307808 */ /* 0x000fe40007000000 */
[----:B------:R-:W-:Y:S02]  /*1ae90*/  ISETP.GT.AND P6, PT, R243, R252, PT ;  /* 0x000000fcf300720c */ /* 0x000fe40003fc4270 */
[----:B------:R-:W-:Y:S02]  /*1aea0*/  FSEL R69, R69, -INF , !P5 ;  /* 0xff80000045457808 */ /* 0x000fe40006800000 */
[----:B------:R-:W-:Y:S02]  /*1aeb0*/  ISETP.GE.AND P2, PT, R228, R244, PT ;  /* 0x000000f4e400720c */ /* 0x000fe40003f46270 */
[----:B------:R-:W-:Y:S02]  /*1aec0*/  FSEL R53, R53, -INF , !P0 ;  /* 0xff80000035357808 */ /* 0x000fe40004000000 */
[C---:B------:R-:W-:Y:S02]  /*1aed0*/  ISETP.GT.AND P5, PT, R243.reuse, R229, PT ;  /* 0x000000e5f300720c */ /* 0x040fe40003fa4270 */
[----:B------:R-:W-:Y:S02]  /*1aee0*/  FSEL R68, R68, -INF , !P1 ;  /* 0xff80000044447808 */ /* 0x000fe40004800000 */
[----:B------:R-:W-:Y:S02]  /*1aef0*/  FMNMX3.FTZ R0, R0, R84, R81, !PT ;  /* 0x0000005400007276 */ /* 0x000fe40007810051 */
[----:B------:R-:W-:Y:S02]  /*1af00*/  ISETP.GT.AND P1, PT, R243, R230, PT ;  /* 0x000000e6f300720c */ /* 0x000fe40003f24270 */
[----:B------:R-:W-:Y:S02]  /*1af10*/  FSEL R53, R53, -INF , !P2 ;  /* 0xff80000035357808 */ /* 0x000fe40005000000 */
[----:B------:R-:W-:Y:S02]  /*1af20*/  FSEL R37, R37, -INF , !P6 ;  /* 0xff80000025257808 */ /* 0x000fe40007000000 */
[----:B------:R-:W-:Y:S02]  /*1af30*/  ISETP.GT.AND P2, PT, R243, R17, PT ;  /* 0x00000011f300720c */ /* 0x000fe40003f44270 */
[----:B------:R-:W-:Y:S02]  /*1af40*/  FMNMX3.FTZ R0, R0, R69, R68, !PT ;  /* 0x0000004500007276 */ /* 0x000fe40007810044 */
[-C--:B------:R-:W-:Y:S02]  /*1af50*/  ISETP.GE.AND P0, PT, R229, R244.reuse, PT ;  /* 0x000000f4e500720c */ /* 0x080fe40003f06270 */
[-C--:B------:R-:W-:Y:S02]  /*1af60*/  ISETP.GE.AND P6, PT, R17, R244.reuse, PT ;  /* 0x000000f41100720c */ /* 0x080fe40003fc6270 */
[----:B------:R-:W1:Y:S01]  /*1af70*/  MUFU.TANH R17, R116 ;  /* 0x0000007400117308 */ /* 0x000e620000002400 */
[----:B------:R-:W-:Y:S02]  /*1af80*/  FSEL R52, R52, -INF , !P5 ;  /* 0xff80000034347808 */ /* 0x000fe40006800000 */
[-C--:B------:R-:W-:Y:S02]  /*1af90*/  ISETP.GE.AND P5, PT, R230, R244.reuse, PT ;  /* 0x000000f4e600720c */ /* 0x080fe40003fa6270 */
[----:B------:R-:W-:Y:S02]  /*1afa0*/  FSEL R49, R49, -INF , !P1 ;  /* 0xff80000031317808 */ /* 0x000fe40004800000 */
[----:B------:R-:W-:Y:S02]  /*1afb0*/  ISETP.GE.AND P1, PT, R231, R244, PT ;  /* 0x000000f4e700720c */ /* 0x000fe40003f26270 */
[----:B------:R-:W-:Y:S02]  /*1afc0*/  FSEL R52, R52, -INF , !P0 ;  /* 0xff80000034347808 */ /* 0x000fe40004000000 */
[----:B------:R-:W-:Y:S02]  /*1afd0*/  FMNMX3.FTZ R0, R0, R64, R65, !PT ;  /* 0x0000004000007276 */ /* 0x000fe40007810041 */
[----:B------:R-:W-:Y:S02]  /*1afe0*/  ISETP.GT.AND P0, PT, R243, R96, PT ;  /* 0x00000060f300720c */ /* 0x000fe40003f04270 */
[----:B------:R-:W-:Y:S02]  /*1aff0*/  FSEL R49, R49, -INF , !P5 ;  /* 0xff80000031317808 */ /* 0x000fe40006800000 */
[----:B------:R-:W-:Y:S02]  /*1b000*/  ISETP.GT.AND P5, PT, R243, R85, PT ;  /* 0x00000055f300720c */ /* 0x000fe40003fa4270 */
[----:B------:R-:W-:Y:S02]  /*1b010*/  FSEL R48, R48, -INF , !P1 ;  /* 0xff80000030307808 */ /* 0x000fe40004800000 */
[-C--:B------:R-:W-:Y:S02]  /*1b020*/  ISETP.GE.AND P1, PT, R252, R244.reuse, PT ;  /* 0x000000f4fc00720c */ /* 0x080fe40003f26270 */
[----:B------:R-:W-:Y:S02]  /*1b030*/  FMNMX3.FTZ R0, R0, R53, R52, !PT ;  /* 0x0000003500007276 */ /* 0x000fe40007810034 */
[----:B------:R-:W-:Y:S02]  /*1b040*/  FSEL R36, R36, -INF , !P2 ;  /* 0xff80000024247808 */ /* 0x000fe40005000000 */
[----:B------:R-:W-:Y:S02]  /*1b050*/  FSEL R33, R33, -INF , !P0 ;  /* 0xff80000021217808 */ /* 0x000fe40004000000 */
[-C--:B------:R-:W-:Y:S02]  /*1b060*/  ISETP.GE.AND P2, PT, R96, R244.reuse, PT ;  /* 0x000000f46000720c */ /* 0x080fe40003f46270 */
[----:B------:R-:W-:Y:S02]  /*1b070*/  ISETP.GE.AND P0, PT, R85, R244, PT ;  /* 0x000000f45500720c */ /* 0x000fe40003f06270 */
[----:B------:R-:W-:Y:S02]  /*1b080*/  FSEL R32, R32, -INF , !P5 ;  /* 0xff80000020207808 */ /* 0x000fe40006800000 */
[----:B------:R-:W-:Y:S02]  /*1b090*/  ISETP.GT.AND P5, PT, R243, R198, PT ;  /* 0x000000c6f300720c */ /* 0x000fe40003fa4270 */
[----:B------:R-:W-:Y:S02]  /*1b0a0*/  FSEL R37, R37, -INF , !P1 ;  /* 0xff80000025257808 */ /* 0x000fe40004800000 */
[----:B------:R-:W-:Y:S02]  /*1b0b0*/  ISETP.GT.AND P1, PT, R243, R151, PT ;  /* 0x00000097f300720c */ /* 0x000fe40003f24270 */
[----:B------:R-:W-:Y:S02]  /*1b0c0*/  FSEL R36, R36, -INF , !P6 ;  /* 0xff80000024247808 */ /* 0x000fe40007000000 */
[----:B------:R-:W-:Y:S02]  /*1b0d0*/  FMNMX3.FTZ R0, R0, R49, R48, !PT ;  /* 0x0000003100007276 */ /* 0x000fe40007810030 */
[----:B------:R-:W-:Y:S02]  /*1b0e0*/  FSEL R33, R33, -INF , !P2 ;  /* 0xff80000021217808 */ /* 0x000fe40005000000 */
[----:B------:R-:W-:Y:S02]  /*1b0f0*/  FSEL R32, R32, -INF , !P0 ;  /* 0xff80000020207808 */ /* 0x000fe40004000000 */
[C---:B------:R-:W-:Y:S02]  /*1b100*/  ISETP.GT.AND P6, PT, R243.reuse, R112, PT ;  /* 0x00000070f300720c */ /* 0x040fe40003fc4270 */
[----:B------:R-:W-:Y:S02]  /*1b110*/  ISETP.GT.AND P2, PT, R243, R113, PT ;  /* 0x00000071f300720c */ /* 0x000fe40003f44270 */
[-C--:B------:R-:W-:Y:S02]  /*1b120*/  ISETP.GE.AND P0, PT, R198, R244.reuse, PT ;  /* 0x000000f4c600720c */ /* 0x080fe40003f06270 */
[----:B------:R-:W-:Y:S02]  /*1b130*/  FSEL R21, R21, -INF , !P5 ;  /* 0xff80000015157808 */ /* 0x000fe40006800000 */
[-C--:B------:R-:W-:Y:S02]  /*1b140*/  ISETP.GE.AND P5, PT, R151, R244.reuse, PT ;  /* 0x000000f49700720c */ /* 0x080fe40003fa6270 */
[----:B------:R-:W-:Y:S02]  /*1b150*/  FSEL R20, R20, -INF , !P1 ;  /* 0xff80000014147808 */ /* 0x000fe40004800000 */
[----:B------:R-:W-:Y:S02]  /*1b160*/  FMNMX3.FTZ R0, R0, R37, R36, !PT ;  /* 0x0000002500007276 */ /* 0x000fe40007810024 */
[----:B------:R-:W-:Y:S02]  /*1b170*/  ISETP.GE.AND P1, PT, R112, R244, PT ;  /* 0x000000f47000720c */ /* 0x000fe40003f26270 */
[----:B------:R-:W-:Y:S02]  /*1b180*/  FSEL R21, R21, -INF , !P0 ;  /* 0xff80000015157808 */ /* 0x000fe40004000000 */
[----:B-1----:R-:W-:Y:S02]  /*1b190*/  FSEL R17, R17, -INF , !P6 ;  /* 0xff80000011117808 */ /* 0x002fe40007000000 */
[----:B------:R-:W-:Y:S02]  /*1b1a0*/  FSEL R16, R16, -INF , !P2 ;  /* 0xff80000010107808 */ /* 0x000fe40005000000 */
[C---:B------:R-:W-:Y:S02]  /*1b1b0*/  ISETP.GT.AND P0, PT, R243.reuse, R197, PT ;  /* 0x000000c5f300720c */ /* 0x040fe40003f04270 */
[----:B------:R-:W-:Y:S02]  /*1b1c0*/  ISETP.GT.AND P2, PT, R243, R150, PT ;  /* 0x00000096f300720c */ /* 0x000fe40003f44270 */
[----:B------:R-:W-:Y:S02]  /*1b1d0*/  FSEL R20, R20, -INF , !P5 ;  /* 0xff80000014147808 */ /* 0x000fe40006800000 */
[----:B------:R-:W-:Y:S02]  /*1b1e0*/  FMNMX3.FTZ R0, R0, R33, R32, !PT ;  /* 0x0000002100007276 */ /* 0x000fe40007810020 */
[-C--:B------:R-:W-:Y:S02]  /*1b1f0*/  ISETP.GE.AND P6, PT, R113, R244.reuse, PT ;  /* 0x000000f47100720c */ /* 0x080fe40003fc6270 */
[----:B------:R-:W-:Y:S02]  /*1b200*/  FSEL R17, R17, -INF , !P1 ;  /* 0xff80000011117808 */ /* 0x000fe40004800000 */
[-C--:B------:R-:W-:Y:S02]  /*1b210*/  ISETP.GE.AND P1, PT, R197, R244.reuse, PT ;  /* 0x000000f4c500720c */ /* 0x080fe40003f26270 */
[----:B------:R-:W-:Y:S02]  /*1b220*/  ISETP.GE.AND P5, PT, R150, R244, PT ;  /* 0x000000f49600720c */ /* 0x000fe40003fa6270 */
[----:B------:R-:W-:Y:S02]  /*1b230*/  FSEL R16, R16, -INF , !P6 ;  /* 0xff80000010107808 */ /* 0x000fe40007000000 */
[----:B------:R-:W-:Y:S02]  /*1b240*/  FMNMX3.FTZ R0, R0, R21, R20, !PT ;  /* 0x0000001500007276 */ /* 0x000fe40007810014 */
[----:B------:R-:W-:Y:S02]  /*1b250*/  FSEL R4, R4, -INF , !P0 ;  /* 0xff80000004047808 */ /* 0x000fe40004000000 */
[----:B------:R-:W-:Y:S02]  /*1b260*/  FSEL R5, R5, -INF , !P2 ;  /* 0xff80000005057808 */ /* 0x000fe40005000000 */
[----:B------:R-:W-:Y:S02]  /*1b270*/  FMNMX3.FTZ R0, R0, R17, R16, !PT ;  /* 0x0000001100007276 */ /* 0x000fe40007810010 */
[----:B------:R-:W-:Y:S02]  /*1b280*/  FSEL R5, R5, -INF , !P5 ;  /* 0xff80000005057808 */ /* 0x000fe40006800000 */
[----:B------:R-:W-:Y:S02]  /*1b290*/  FSEL R4, R4, -INF , !P1 ;  /* 0xff80000004047808 */ /* 0x000fe40004800000 */
[----:B------:R-:W-:Y:S02]  /*1b2a0*/  ISETP.GE.AND P6, PT, R134, R247, PT ;  /* 0x000000f78600720c */ /* 0x000fe40003fc6270 */
[----:B------:R-:W-:Y:S02]  /*1b2b0*/  FMNMX3.FTZ R80, R0, R5, R4, !PT ;  /* 0x0000000500507276 */ /* 0x000fe40007810004 */
[----:B------:R-:W-:Y:S02]  /*1b2c0*/  ISETP.GT.AND P2, PT, R245, R134, PT ;  /* 0x00000086f500720c */ /* 0x000fe40003f44270 */
[C---:B------:R-:W-:Y:S01]  /*1b2d0*/  ISETP.GE.AND P5, PT, R134.reuse, R249, PT ;  /* 0x000000f98600720c */ /* 0x040fe20003fa6270 */
[----:B------:R-:W1:Y:S01]  /*1b2e0*/  SHFL.BFLY PT, R0, R80, 0x2, 0x1f ;  /* 0x0c401f0050007f89 */ /* 0x000e6200000e0000 */
[C---:B------:R-:W-:Y:S02]  /*1b2f0*/  ISETP.GE.AND P1, PT, R134.reuse, R250, PT ;  /* 0x000000fa8600720c */ /* 0x040fe40003f26270 */
[----:B------:R-:W-:Y:S02]  /*1b300*/  IADD3 R128, PT, PT, R134, 0x59, RZ ;  /* 0x0000005986807810 */ /* 0x000fe40007ffe0ff */
[----:B-1----:R-:W-:Y:S05]  /*1b310*/  FMNMX.FTZ R80, R80, R0, !PT ;  /* 0x0000000050507209 */ /* 0x002fea0007810000 */
[----:B------:R-:W1:Y:S02]  /*1b320*/  SHFL.BFLY PT, R0, R80, 0x1, 0x1f ;  /* 0x0c201f0050007f89 */ /* 0x000e6400000e0000 */
[----:B-1----:R-:W-:Y:S04]  /*1b330*/  FMNMX.FTZ R80, R80, R0, !PT ;  /* 0x0000000050507209 */ /* 0x002fe80007810000 */
[C---:B------:R-:W-:Y:S04]  /*1b340*/  FSETP.NEU.FTZ.AND P0, PT, R80.reuse, -INF , PT ;  /* 0xff8000005000780b */ /* 0x040fe80003f1d000 */
[----:B------:R-:W-:Y:S05]  /*1b350*/  FSEL R0, R80, RZ, P0 ;  /* 0x000000ff50007208 */ /* 0x000fea0000000000 */
[----:B------:R-:W-:Y:S01]  /*1b360*/  FADD.FTZ R0, -R0, R2 ;  /* 0x0000000200007221 */ /* 0x000fe20000010100 */
[----:B------:R-:W-:Y:S03]  /*1b370*/  FMUL.FTZ R2, R80, UR4 ;  /* 0x0000000450027c20 */ /* 0x000fe60008410000 */
[----:B------:R-:W-:Y:S02]  /*1b380*/  FMUL.FTZ R0, R0, UR4 ;  /* 0x0000000400007c20 */ /* 0x000fe40008410000 */
[----:B------:R-:W-:Y:S02]  /*1b390*/  FSEL R2, R2, RZ, P0 ;  /* 0x000000ff02027208 */ /* 0x000fe40000000000 */
[----:B------:R-:W-:Y:S02]  /*1b3a0*/  ISETP.GT.AND P0, PT, R251, R134, PT ;  /* 0x00000086fb00720c */ /* 0x000fe40003f04270 */
[----:B------:R-:W1:Y:S01]  /*1b3b0*/  MUFU.EX2 R0, R0 ;  /* 0x0000000000007308 */ /* 0x000e620000000800 */
[--C-:B------:R-:W-:Y:S01]  /*1b3c0*/  FFMA.FTZ R81, R81, UR4, -R2.reuse ;  /* 0x0000000451517c23 */ /* 0x100fe20008010802 */
[--C-:B------:R-:W-:Y:S01]  /*1b3d0*/  FFMA.FTZ R151, R219, UR4, -R2.reuse ;  /* 0x00000004db977c23 */ /* 0x100fe20008010802 */
[--C-:B------:R-:W-:Y:S01]  /*1b3e0*/  FFMA.FTZ R219, R68, UR4, -R2.reuse ;  /* 0x0000000444db7c23 */ /* 0x100fe20008010802 */
[--C-:B------:R-:W-:Y:S01]  /*1b3f0*/  FFMA.FTZ R217, R217, UR4, -R2.reuse ;  /* 0x00000004d9d97c23 */ /* 0x100fe20008010802 */
[----:B------:R-:W-:Y:S02]  /*1b400*/  IMAD.MOV.U32 R68, RZ, RZ, R81 ;  /* 0x000000ffff447224 */ /* 0x000fe400078e0051 */
[--C-:B------:R-:W-:Y:S01]  /*1b410*/  FFMA.FTZ R150, R220, UR4, -R2.reuse ;  /* 0x00000004dc967c23 */ /* 0x100fe20008010802 */
[----:B------:R-:W2:Y:S01]  /*1b420*/  LDL.LU R81, [R1+0x18] ;  /* 0x0000180001517983 */ /* 0x000ea20000300800 */
[--C-:B------:R-:W-:Y:S01]  /*1b430*/  FFMA.FTZ R246, R84, UR4, -R2.reuse ;  /* 0x0000000454f67c23 */ /* 0x100fe20008010802 */
[--C-:B------:R-:W-:Y:S01]  /*1b440*/  FFMA.FTZ R243, R214, UR4, -R2.reuse ;  /* 0x00000004d6f37c23 */ /* 0x100fe20008010802 */
[----:B------:R-:W2:Y:S01]  /*1b450*/  MUFU.EX2 R217, R217 ;  /* 0x000000d900d97308 */ /* 0x000ea20000000800 */
        /* <DEDUP_REMOVED lines=18> */
[C---:B-1----:R-:W-:Y:S01]  /*1b580*/  FMUL.FTZ R52, R0.reuse, R152 ;  /* 0x0000009800347220 */ /* 0x042fe20000410000 */
        /* <DEDUP_REMOVED lines=15> */
[--C-:B------:R-:W-:Y:S01]  /*1b680*/  FFMA.FTZ R198, R224, UR4, -R2.reuse ;  /* 0x00000004e0c67c23 */ /* 0x100fe20008010802 */
[--C-:B------:R-:W-:Y:S01]  /*1b690*/  FFMA.FTZ R199, R221, UR4, -R2.reuse ;  /* 0x00000004ddc77c23 */ /* 0x100fe20008010802 */
[--C-:B------:R-:W-:Y:S01]  /*1b6a0*/  FFMA.FTZ R222, R222, UR4, -R2.reuse ;  /* 0x00000004dede7c23 */ /* 0x100fe20008010802 */
[--C-:B------:R-:W-:Y:S01]  /*1b6b0*/  FFMA.FTZ R225, R225, UR4, -R2.reuse ;  /* 0x00000004e1e17c23 */ /* 0x100fe20008010802 */
[--C-:B------:R-:W-:Y:S01]  /*1b6c0*/  FFMA.FTZ R224, R223, UR4, -R2.reuse ;  /* 0x00000004dfe07c23 */ /* 0x100fe20008010802 */
[--C-:B------:R-:W-:Y:S01]  /*1b6d0*/  FFMA.FTZ R216, R216, UR4, -R2.reuse ;  /* 0x00000004d8d87c23 */ /* 0x100fe20008010802 */
[----:B------:R-:W-:Y:S01]  /*1b6e0*/  FFMA.FTZ R215, R215, UR4, -R2 ;  /* 0x00000004d7d77c23 */ /* 0x000fe20008010802 */
[----:B------:R-:W-:Y:S01]  /*1b6f0*/  IMAD.MOV.U32 R144, RZ, RZ, R69 ;  /* 0x000000ffff907224 */ /* 0x000fe200078e0045 */
[----:B------:R-:W-:Y:S01]  /*1b700*/  FSEL R6, R6, -INF , !P0 ;  /* 0xff80000006067808 */ /* 0x000fe20004000000 */
[----:B------:R-:W-:Y:S01]  /*1b710*/  MUFU.TANH R69, R9 ;  /* 0x0000000900457308 */ /* 0x000fe20000002400 */
[----:B------:R-:W-:Y:S01]  /*1b720*/  IMAD.MOV.U32 R160, RZ, RZ, R84 ;  /* 0x000000ffffa07224 */ /* 0x000fe200078e0054 */
[----:B------:R-:W-:Y:S01]  /*1b730*/  ISETP.GT.AND P0, PT, R248, R134, PT ;  /* 0x00000086f800720c */ /* 0x000fe20003f04270 */
[----:B------:R-:W-:Y:S01]  /*1b740*/  IMAD.MOV.U32 R149, RZ, RZ, R85 ;  /* 0x000000ffff957224 */ /* 0x000fe200078e0055 */
[----:B------:R-:W-:Y:S01]  /*1b750*/  MOV R141, R117 ;  /* 0x00000075008d7202 */ /* 0x000fe20000000f00 */
[----:B------:R-:W-:Y:S01]  /*1b760*/  IMAD.MOV.U32 R165, RZ, RZ, R68 ;  /* 0x000000ffffa57224 */ /* 0x000fe200078e0044 */
[----:B------:R-:W-:Y:S01]  /*1b770*/  FSEL R10, R10, -INF , !P0 ;  /* 0xff8000000a0a7808 */ /* 0x000fe20004000000 */
[----:B------:R-:W-:Y:S03]  /*1b780*/  IMAD.MOV.U32 R164, RZ, RZ, R97 ;  /* 0x000000ffffa47224 */ /* 0x000fe600078e0061 */
[----:B------:R1:W-:Y:S01]  /*1b790*/  MUFU.TANH R84, R24 ;  /* 0x0000001800547308 */ /* 0x0003e20000002400 */
[-C--:B------:R-:W-:Y:S01]  /*1b7a0*/  ISETP.GE.AND P0, PT, R202, R247.reuse, PT ;  /* 0x000000f7ca00720c */ /* 0x080fe20003f06270 */
[----:B------:R-:W-:Y:S01]  /*1b7b0*/  IMAD.MOV.U32 R140, RZ, RZ, R129 ;  /* 0x000000ffff8c7224 */ /* 0x000fe200078e0081 */
[----:B------:R-:W-:Y:S01]  /*1b7c0*/  FSEL R161, R10, -INF , !P1 ;  /* 0xff8000000aa17808 */ /* 0x000fe20004800000 */
[----:B------:R-:W-:Y:S01]  /*1b7d0*/  IMAD.MOV.U32 R148, RZ, RZ, R96 ;  /* 0x000000ffff947224 */ /* 0x000fe200078e0060 */
[----:B------:R-:W-:Y:S01]  /*1b7e0*/  ISETP.GE.AND P1, PT, R210, R247, PT ;  /* 0x000000f7d200720c */ /* 0x000fe20003f26270 */
[----:B------:R-:W-:Y:S04]  /*1b7f0*/  IMAD.MOV.U32 R156, RZ, RZ, R116 ;  /* 0x000000ffff9c7224 */ /* 0x000fe800078e0074 */
[----:B------:R3:W-:Y:S01]  /*1b800*/  MUFU.TANH R85, R25 ;  /* 0x0000001900557308 */ /* 0x0007e20000002400 */
[----:B------:R-:W-:Y:S02]  /*1b810*/  IMAD.MOV.U32 R137, RZ, RZ, R112 ;  /* 0x000000ffff897224 */ /* 0x000fe400078e0070 */
[C---:B------:R-:W-:Y:S02]  /*1b820*/  VIADD R223, R134.reuse, 0x68 ;  /* 0x0000006886df7836 */ /* 0x040fe40000000000 */
[----:B------:R-:W-:Y:S02]  /*1b830*/  VIADD R221, R134, 0x69 ;  /* 0x0000006986dd7836 */ /* 0x000fe40000000000 */
[----:B------:R-:W-:Y:S03]  /*1b840*/  IMAD.MOV.U32 R152, RZ, RZ, R101 ;  /* 0x000000ffff987224 */ /* 0x000fe600078e0065 */
[----:B------:R-:W-:Y:S01]  /*1b850*/  MUFU.TANH R68, R12 ;  /* 0x0000000c00447308 */ /* 0x000fe20000002400 */
[----:B------:R-:W-:Y:S02]  /*1b860*/  IMAD.MOV.U32 R153, RZ, RZ, R100 ;  /* 0x000000ffff997224 */ /* 0x000fe400078e0064 */
[----:B------:R-:W-:Y:S07]  /*1b870*/  IMAD.MOV.U32 R157, RZ, RZ, R113 ;  /* 0x000000ffff9d7224 */ /* 0x000fee00078e0071 */
[----:B------:R-:W4:Y:S10]  /*1b880*/  MUFU.TANH R9, R13 ;  /* 0x0000000d00097308 */ /* 0x000f340000002400 */
[----:B------:R-:W-:Y:S10]  /*1b890*/  MUFU.TANH R12, R19 ;  /* 0x00000013000c7308 */ /* 0x000ff40000002400 */
[----:B------:R-:W-:Y:S10]  /*1b8a0*/  MUFU.TANH R97, R50 ;  /* 0x0000003200617308 */ /* 0x000ff40000002400 */
[----:B------:R-:W-:Y:S01]  /*1b8b0*/  MUFU.TANH R96, R44 ;  /* 0x0000002c00607308 */ /* 0x000fe20000002400 */
[----:B--2---:R-:W-:Y:S01]  /*1b8c0*/  FFMA.FTZ R214, R0, R81, R217 ;  /* 0x0000005100d67223 */ /* 0x004fe200000100d9 */
[----:B------:R-:W-:Y:S01]  /*1b8d0*/  P2R R0, PR, RZ, 0x40 ;  /* 0x00000040ff007803 */ /* 0x000fe20000000000 */
[----:B------:R-:W-:Y:S01]  /*1b8e0*/  VIADD R81, R134, 0x78 ;  /* 0x0000007886517836 */ /* 0x000fe20000000000 */
[----:B------:R-:W-:Y:S03]  /*1b8f0*/  ISETP.GT.AND P6, PT, R251, R202, PT ;  /* 0x000000cafb00720c */ /* 0x000fe60003fc4270 */
[----:B------:R-:W-:Y:S01]  /*1b900*/  IMAD.MOV.U32 R145, RZ, RZ, R81 ;  /* 0x000000ffff917224 */ /* 0x000fe200078e0051 */
[----:B------:R-:W-:Y:S02]  /*1b910*/  FSEL R2, R7, -INF , !P6 ;  /* 0xff80000007027808 */ /* 0x000fe40007000000 */
[----:B------:R-:W-:Y:S01]  /*1b920*/  MUFU.TANH R81, R22 ;  /* 0x0000001600517308 */ /* 0x000fe20000002400 */
[----:B------:R-:W-:Y:S02]  /*1b930*/  ISETP.NE.AND P6, PT, R0, RZ, PT ;  /* 0x000000ff0000720c */ /* 0x000fe40003fc5270 */
[----:B-1----:R-:W-:Y:S02]  /*1b940*/  FSEL R24, R2, -INF , !P0 ;  /* 0xff80000002187808 */ /* 0x002fe40004000000 */
[----:B---3--:R-:W-:Y:S02]  /*1b950*/  FSEL R25, R6, -INF , !P6 ;  /* 0xff80000006197808 */ /* 0x008fe40007000000 */
[----:B------:R-:W-:Y:S03]  /*1b960*/  ISETP.GT.AND P0, PT, R248, R210, PT ;  /* 0x000000d2f800720c */ /* 0x000fe60003f04270 */
[----:B------:R-:W1:Y:S01]  /*1b970*/  MUFU.TANH R7, R8 ;  /* 0x0000000800077308 */ /* 0x000e620000002400 */
[----:B------:R-:W-:Y:S04]  /*1b980*/  ISETP.GT.AND P6, PT, R245, R206, PT ;  /* 0x000000cef500720c */ /* 0x000fe80003fc4270 */
[----:B----4-:R-:W-:Y:S02]  /*1b990*/  FSEL R9, R9, -INF , !P6 ;  /* 0xff80000009097808 */ /* 0x010fe40007000000 */
[-C--:B------:R-:W-:Y:S03]  /*1b9a0*/  ISETP.GE.AND P6, PT, R202, R249.reuse, PT ;  /* 0x000000f9ca00720c */ /* 0x080fe60003fc6270 */
[----:B------:R1:W-:Y:S10]  /*1b9b0*/  MUFU.TANH R0, R11 ;  /* 0x0000000b00007308 */ /* 0x0003f40000002400 */
[----:B------:R-:W2:Y:S10]  /*1b9c0*/  MUFU.TANH R8, R14 ;  /* 0x0000000e00087308 */ /* 0x000eb40000002400 */
[----:B------:R3:W4:Y:S01]  /*1b9d0*/  MUFU.TANH R22, R23 ;  /* 0x0000001700167308 */ /* 0x0007220000002400 */
[----:B-1----:R-:W-:Y:S02]  /*1b9e0*/  FSEL R11, R7, -INF , !P2 ;  /* 0xff800000070b7808 */ /* 0x002fe40005000000 */
[-C--:B------:R-:W-:Y:S04]  /*1b9f0*/  ISETP.GT.AND P2, PT, R245, R202.reuse, PT ;  /* 0x000000caf500720c */ /* 0x080fe80003f44270 */
[----:B------:R-:W-:Y:S01]  /*1ba00*/  FSEL R7, R69, -INF , !P2 ;  /* 0xff80000045077808 */ /* 0x000fe20005000000 */
[----:B------:R-:W-:Y:S01]  /*1ba10*/  IMAD.MOV.U32 R69, RZ, RZ, R152 ;  /* 0x000000ffff457224 */ /* 0x000fe200078e0098 */
[----:B------:R-:W-:Y:S02]  /*1ba20*/  ISETP.GT.AND P2, PT, R248, R202, PT ;  /* 0x000000caf800720c */ /* 0x000fe40003f44270 */
[----:B--2---:R-:W-:Y:S02]  /*1ba30*/  FSEL R8, R8, -INF , !P0 ;  /* 0xff80000008087808 */ /* 0x004fe40004000000 */
[----:B------:R-:W-:Y:S02]  /*1ba40*/  FSEL R0, R0, -INF , !P2 ;  /* 0xff80000000007808 */ /* 0x000fe40005000000 */
[----:B------:R-:W-:Y:S02]  /*1ba50*/  ISETP.GT.AND P2, PT, R245, R210, PT ;  /* 0x000000d2f500720c */ /* 0x000fe40003f44270 */
[----:B------:R-:W-:Y:S02]  /*1ba60*/  ISETP.GE.AND P0, PT, R202, R250, PT ;  /* 0x000000faca00720c */ /* 0x000fe40003f06270 */
[----:B------:R-:W-:Y:S02]  /*1ba70*/  FSEL R6, R68, -INF , !P2 ;  /* 0xff80000044067808 */ /* 0x000fe40005000000 */
[-C--:B------:R-:W-:Y:S02]  /*1ba80*/  ISETP.GT.AND P2, PT, R248, R206.reuse, PT ;  /* 0x000000cef800720c */ /* 0x080fe40003f44270 */
[----:B---3--:R-:W-:Y:S02]  /*1ba90*/  FSEL R23, R0, -INF , !P0 ;  /* 0xff80000000177808 */ /* 0x008fe40004000000 */
[----:B------:R-:W-:Y:S02]  /*1baa0*/  ISETP.GT.AND P0, PT, R251, R206, PT ;  /* 0x000000cefb00720c */ /* 0x000fe40003f04270 */
[----:B------:R-:W-:Y:S02]  /*1bab0*/  FSEL R2, R15, -INF , !P2 ;  /* 0xff8000000f027808 */ /* 0x000fe40005000000 */
[----:B------:R-:W-:Y:S02]  /*1bac0*/  ISETP.GT.AND P2, PT, R251, R210, PT ;  /* 0x000000d2fb00720c */ /* 0x000fe40003f44270 */
[----:B------:R-:W-:Y:S02]  /*1bad0*/  FSEL R0, R12, -INF , !P0 ;  /* 0xff8000000c007808 */ /* 0x000fe40004000000 */
[----:B------:R1:W-:Y:S01]  /*1bae0*/  MUFU.TANH R12, R67 ;  /* 0x00000043000c7308 */ /* 0x0003e20000002400 */
[----:B------:R-:W-:Y:S02]  /*1baf0*/  FSEL R19, R7, -INF , !P6 ;  /* 0xff80000007137808 */ /* 0x000fe40007000000 */
[-C--:B------:R-:W-:Y:S02]  /*1bb00*/  ISETP.GE.AND P0, PT, R206, R250.reuse, PT ;  /* 0x000000face00720c */ /* 0x080fe40003f06270 */
[----:B------:R-:W-:Y:S02]  /*1bb10*/  FSEL R7, R18, -INF , !P2 ;  /* 0xff80000012077808 */ /* 0x000fe40005000000 */
[----:B------:R-:W-:Y:S02]  /*1bb20*/  ISETP.GE.AND P2, PT, R206, R249, PT ;  /* 0x000000f9ce00720c */ /* 0x000fe40003f46270 */
[----:B------:R-:W-:Y:S02]  /*1bb30*/  FSEL R18, R2, -INF , !P0 ;  /* 0xff80000002127808 */ /* 0x000fe40004000000 */
[----:B------:R-:W-:Y:S02]  /*1bb40*/  ISETP.GT.AND P0, PT, R245, R213, PT ;  /* 0x000000d5f500720c */ /* 0x000fe40003f04270 */
[----:B------:R-:W-:Y:S02]  /*1bb50*/  FSEL R68, R11, -INF , !P5 ;  /* 0xff8000000b447808 */ /* 0x000fe40006800000 */
[----:B------:R-:W-:Y:S02]  /*1bb60*/  FSEL R13, R9, -INF , !P2 ;  /* 0xff800000090d7808 */ /* 0x000fe40005000000 */
[C---:B------:R-:W-:Y:S02]  /*1bb70*/  ISETP.GE.AND P5, PT, R210.reuse, R249, PT ;  /* 0x000000f9d200720c */ /* 0x040fe40003fa6270 */
[----:B------:R-:W-:Y:S02]  /*1bb80*/  ISETP.GT.AND P2, PT, R251, R213, PT ;  /* 0x000000d5fb00720c */ /* 0x000fe40003f44270 */
[-C--:B------:R-:W-:Y:S01]  /*1bb90*/  ISETP.GE.AND P6, PT, R210, R250.reuse, PT ;  /* 0x000000fad200720c */ /* 0x080fe20003fc6270 */
[----:B------:R-:W-:Y:S01]  /*1bba0*/  IMAD.MOV.U32 R210, RZ, RZ, R165 ;  /* 0x000000ffffd27224 */ /* 0x000fe200078e00a5 */
[----:B------:R-:W-:Y:S01]  /*1bbb0*/  FSEL R11, R84, -INF , !P0 ;  /* 0xff800000540b7808 */ /* 0x000fe20004000000 */
[----:B------:R-:W-:Y:S01]  /*1bbc0*/  IMAD.MOV.U32 R84, RZ, RZ, R153 ;  /* 0x000000ffff547224 */ /* 0x000fe200078e0099 */
[----:B------:R-:W-:Y:S02]  /*1bbd0*/  FSEL R15, R6, -INF , !P5 ;  /* 0xff800000060f7808 */ /* 0x000fe40006800000 */
[----:B------:R-:W-:Y:S02]  /*1bbe0*/  ISETP.GT.AND P0, PT, R245, R201, PT ;  /* 0x000000c9f500720c */ /* 0x000fe40003f04270 */
[----:B------:R-:W-:Y:S02]  /*1bbf0*/  FSEL R6, R81, -INF , !P2 ;  /* 0xff80000051067808 */ /* 0x000fe40005000000 */
[----:B------:R-:W-:Y:S02]  /*1bc00*/  FSEL R14, R8, -INF , !P6 ;  /* 0xff800000080e7808 */ /* 0x000fe40007000000 */
[----:B------:R-:W-:Y:S02]  /*1bc10*/  ISETP.GT.AND P2, PT, R248, R213, PT ;  /* 0x000000d5f800720c */ /* 0x000fe40003f44270 */
[----:B------:R-:W-:Y:S02]  /*1bc20*/  FSEL R136, R7, -INF , !P1 ;  /* 0xff80000007887808 */ /* 0x000fe40004800000 */
[----:B------:R-:W-:Y:S02]  /*1bc30*/  ISETP.GT.AND P6, PT, R251, R201, PT ;  /* 0x000000c9fb00720c */ /* 0x000fe40003fc4270 */
[----:B------:R-:W-:Y:S02]  /*1bc40*/  ISETP.GE.AND P5, PT, R206, R247, PT ;  /* 0x000000f7ce00720c */ /* 0x000fe40003fa6270 */
[----:B------:R-:W-:Y:S01]  /*1bc50*/  FSEL R7, R85, -INF , !P0 ;  /* 0xff80000055077808 */ /* 0x000fe20004000000 */
[----:B------:R-:W-:Y:S01]  /*1bc60*/  IMAD.MOV.U32 R85, RZ, RZ, R137 ;  /* 0x000000ffff557224 */ /* 0x000fe200078e0089 */
[----:B------:R-:W-:Y:S02]  /*1bc70*/  ISETP.GT.AND P0, PT, R248, R201, PT ;  /* 0x000000c9f800720c */ /* 0x000fe40003f04270 */
[----:B------:R-:W-:Y:S02]  /*1bc80*/  FSEL R10, R26, -INF , !P2 ;  /* 0xff8000001a0a7808 */ /* 0x000fe40005000000 */
[----:B------:R2:W3:Y:S01]  /*1bc90*/  MUFU.TANH R26, R66 ;  /* 0x00000042001a7308 */ /* 0x0004e20000002400 */
[----:B----4-:R-:W-:Y:S02]  /*1bca0*/  FSEL R2, R22, -INF , !P6 ;  /* 0xff80000016027808 */ /* 0x010fe40007000000 */
[-C--:B------:R-:W-:Y:S02]  /*1bcb0*/  ISETP.GE.AND P2, PT, R201, R247.reuse, PT ;  /* 0x000000f7c900720c */ /* 0x080fe40003f46270 */
[----:B------:R-:W-:Y:S02]  /*1bcc0*/  FSEL R22, R0, -INF , !P5 ;  /* 0xff80000000167808 */ /* 0x000fe40006800000 */
[----:B------:R-:W-:Y:S01]  /*1bcd0*/  FSEL R0, R27, -INF , !P0 ;  /* 0xff8000001b007808 */ /* 0x000fe20004000000 */
[----:B------:R-:W-:Y:S01]  /*1bce0*/  IMAD.MOV.U32 R27, RZ, RZ, R218 ;  /* 0x000000ffff1b7224 */ /* 0x000fe200078e00da */
[----:B------:R-:W-:Y:S02]  /*1bcf0*/  ISETP.GE.AND P6, PT, R213, R247, PT ;  /* 0x000000f7d500720c */ /* 0x000fe40003fc6270 */
[CC--:B------:R-:W-:Y:S02]  /*1bd00*/  ISETP.GT.AND P0, PT, R245.reuse, R209.reuse, PT ;  /* 0x000000d1f500720c */ /* 0x0c0fe40003f04270 */
[----:B------:R-:W-:Y:S02]  /*1bd10*/  FSEL R50, R2, -INF , !P2 ;  /* 0xff80000002327808 */ /* 0x000fe40005000000 */
[----:B------:R-:W-:Y:S02]  /*1bd20*/  ISETP.GT.AND P2, PT, R248, R209, PT ;  /* 0x000000d1f800720c */ /* 0x000fe40003f44270 */
[----:B------:R-:W-:Y:S02]  /*1bd30*/  FSEL R44, R6, -INF , !P6 ;  /* 0xff800000062c7808 */ /* 0x000fe40007000000 */
[-C--:B------:R-:W-:Y:S02]  /*1bd40*/  ISETP.GT.AND P6, PT, R245, R205.reuse, PT ;  /* 0x000000cdf500720c */ /* 0x080fe40003fc4270 */
[----:B------:R-:W-:Y:S02]  /*1bd50*/  FSEL R6, R28, -INF , !P0 ;  /* 0xff8000001c067808 */ /* 0x000fe40004000000 */
[----:B------:R-:W-:Y:S02]  /*1bd60*/  ISETP.GT.AND P0, PT, R248, R205, PT ;  /* 0x000000cdf800720c */ /* 0x000fe40003f04270 */
[----:B------:R-:W-:Y:S02]  /*1bd70*/  FSEL R8, R30, -INF , !P2 ;  /* 0xff8000001e087808 */ /* 0x000fe40005000000 */
[-C--:B------:R-:W-:Y:S02]  /*1bd80*/  ISETP.GE.AND P2, PT, R201, R250.reuse, PT ;  /* 0x000000fac900720c */ /* 0x080fe40003f46270 */
[----:B------:R-:W-:Y:S02]  /*1bd90*/  FSEL R9, R29, -INF , !P6 ;  /* 0xff8000001d097808 */ /* 0x000fe40007000000 */
[----:B------:R-:W-:Y:S02]  /*1bda0*/  ISETP.GE.AND P6, PT, R201, R249, PT ;  /* 0x000000f9c900720c */ /* 0x000fe40003fc6270 */
[----:B------:R-:W-:Y:S02]  /*1bdb0*/  FSEL R2, R31, -INF , !P0 ;  /* 0xff8000001f027808 */ /* 0x000fe40004000000 */
[C---:B------:R-:W-:Y:S02]  /*1bdc0*/  ISETP.GT.AND P0, PT, R251.reuse, R209, PT ;  /* 0x000000d1fb00720c */ /* 0x040fe40003f04270 */
[----:B------:R-:W-:Y:S02]  /*1bdd0*/  FSEL R31, R0, -INF , !P2 ;  /* 0xff800000001f7808 */ /* 0x000fe40005000000 */
[----:B------:R-:W-:Y:S02]  /*1bde0*/  ISETP.GT.AND P2, PT, R251, R205, PT ;  /* 0x000000cdfb00720c */ /* 0x000fe40003f44270 */
[----:B------:R-:W-:Y:S02]  /*1bdf0*/  FSEL R28, R7, -INF , !P6 ;  /* 0xff800000071c7808 */ /* 0x000fe40007000000 */
[-C--:B------:R-:W-:Y:S02]  /*1be00*/  ISETP.GE.AND P1, PT, R213, R249.reuse, PT ;  /* 0x000000f9d500720c */ /* 0x080fe40003f26270 */
[----:B------:R-:W-:Y:S02]  /*1be10*/  FSEL R7, R34, -INF , !P0 ;  /* 0xff80000022077808 */ /* 0x000fe40004000000 */
[-C--:B------:R-:W-:Y:S02]  /*1be20*/  ISETP.GE.AND P0, PT, R205, R249.reuse, PT ;  /* 0x000000f9cd00720c */ /* 0x080fe40003f06270 */
[----:B------:R-:W-:Y:S01]  /*1be30*/  FSEL R0, R35, -INF , !P2 ;  /* 0xff80000023007808 */ /* 0x000fe20005000000 */
[----:B------:R-:W-:Y:S01]  /*1be40*/  IMAD.MOV.U32 R35, RZ, RZ, R220 ;  /* 0x000000ffff237224 */ /* 0x000fe200078e00dc */
[----:B------:R-:W-:Y:S02]  /*1be50*/  ISETP.GE.AND P2, PT, R205, R250, PT ;  /* 0x000000facd00720c */ /* 0x000fe40003f46270 */
[----:B------:R-:W-:Y:S02]  /*1be60*/  FSEL R81, R11, -INF , !P1 ;  /* 0xff8000000b517808 */ /* 0x000fe40004800000 */
[----:B------:R-:W-:Y:S02]  /*1be70*/  FSEL R30, R9, -INF , !P0 ;  /* 0xff800000091e7808 */ /* 0x000fe40004000000 */
[----:B------:R-:W-:Y:S02]  /*1be80*/  ISETP.GE.AND P1, PT, R209, R249, PT ;  /* 0x000000f9d100720c */ /* 0x000fe40003f26270 */
[----:B------:R-:W-:Y:S02]  /*1be90*/  ISETP.GT.AND P0, PT, R251, R212, PT ;  /* 0x000000d4fb00720c */ /* 0x000fe40003f04270 */
[-C--:B------:R-:W-:Y:S02]  /*1bea0*/  ISETP.GE.AND P5, PT, R213, R250.reuse, PT ;  /* 0x000000fad500720c */ /* 0x080fe40003fa6270 */
[----:B-1----:R-:W-:Y:S02]  /*1beb0*/  FSEL R67, R2, -INF , !P2 ;  /* 0xff80000002437808 */ /* 0x002fe40005000000 */
[----:B------:R-:W-:Y:S02]  /*1bec0*/  ISETP.GE.AND P6, PT, R209, R250, PT ;  /* 0x000000fad100720c */ /* 0x000fe40003fc6270 */
[-C--:B------:R-:W-:Y:S02]  /*1bed0*/  ISETP.GT.AND P2, PT, R245, R212.reuse, PT ;  /* 0x000000d4f500720c */ /* 0x080fe40003f44270 */
[----:B------:R-:W-:Y:S02]  /*1bee0*/  FSEL R29, R6, -INF , !P1 ;  /* 0xff800000061d7808 */ /* 0x000fe40004800000 */
[----:B------:R-:W-:Y:S01]  /*1bef0*/  FSEL R6, R38, -INF , !P0 ;  /* 0xff80000026067808 */ /* 0x000fe20004000000 */
[----:B------:R-:W-:Y:S01]  /*1bf00*/  IMAD.MOV.U32 R38, RZ, RZ, R144 ;  /* 0x000000ffff267224 */ /* 0x000fe200078e0090 */
[----:B------:R-:W-:Y:S02]  /*1bf10*/  FSEL R201, R10, -INF , !P5 ;  /* 0xff8000000ac97808 */ /* 0x000fe40006800000 */
[----:B------:R-:W-:Y:S02]  /*1bf20*/  FSEL R34, R8, -INF , !P6 ;  /* 0xff80000008227808 */ /* 0x000fe40007000000 */
[----:B------:R-:W-:Y:S02]  /*1bf30*/  ISETP.GT.AND P0, PT, R248, R212, PT ;  /* 0x000000d4f800720c */ /* 0x000fe40003f04270 */
[----:B------:R-:W-:Y:S01]  /*1bf40*/  FSEL R11, R40, -INF , !P2 ;  /* 0xff800000280b7808 */ /* 0x000fe20005000000 */
[----:B------:R-:W-:Y:S01]  /*1bf50*/  IMAD.MOV.U32 R40, RZ, RZ, R141 ;  /* 0x000000ffff287224 */ /* 0x000fe200078e008d */
[-C--:B------:R-:W-:Y:S01]  /*1bf60*/  ISETP.GE.AND P5, PT, R209, R247.reuse, PT ;  /* 0x000000f7d100720c */ /* 0x080fe20003fa6270 */
[----:B------:R-:W-:Y:S01]  /*1bf70*/  IMAD.MOV.U32 R209, RZ, RZ, R219 ;  /* 0x000000ffffd17224 */ /* 0x000fe200078e00db */
[-C--:B------:R-:W-:Y:S02]  /*1bf80*/  ISETP.GT.AND P6, PT, R251, R200.reuse, PT ;  /* 0x000000c8fb00720c */ /* 0x080fe40003fc4270 */
[-C--:B------:R-:W-:Y:S02]  /*1bf90*/  ISETP.GT.AND P2, PT, R245, R200.reuse, PT ;  /* 0x000000c8f500720c */ /* 0x080fe40003f44270 */
[----:B------:R-:W-:Y:S01]  /*1bfa0*/  FSEL R10, R42, -INF , !P0 ;  /* 0xff8000002a0a7808 */ /* 0x000fe20004000000 */
[----:B------:R-:W-:Y:S01]  /*1bfb0*/  MUFU.EX2 R209, R209 ;  /* 0x000000d100d17308 */ /* 0x000fe20000000800 */
[----:B------:R-:W-:Y:S02]  /*1bfc0*/  FSEL R202, R7, -INF , !P5 ;  /* 0xff80000007ca7808 */ /* 0x000fe40006800000 */
[-C--:B------:R-:W-:Y:S02]  /*1bfd0*/  ISETP.GE.AND P0, PT, R200, R247.reuse, PT ;  /* 0x000000f7c800720c */ /* 0x080fe40003f06270 */
[----:B------:R-:W-:Y:S01]  /*1bfe0*/  FSEL R2, R39, -INF , !P6 ;  /* 0xff80000027027808 */ /* 0x000fe20007000000 */
[----:B------:R-:W-:Y:S01]  /*1bff0*/  IMAD.MOV.U32 R39, RZ, RZ, R157 ;  /* 0x000000ffff277224 */ /* 0x000fe200078e009d */
[----:B------:R-:W-:Y:S01]  /*1c000*/  FSEL R7, R41, -INF , !P2 ;  /* 0xff80000029077808 */ /* 0x000fe20005000000 */
[----:B------:R-:W-:Y:S01]  /*1c010*/  IMAD.MOV.U32 R41, RZ, RZ, R140 ;  /* 0x000000ffff297224 */ /* 0x000fe200078e008c */
[-C--:B------:R-:W-:Y:S02]  /*1c020*/  ISETP.GE.AND P1, PT, R205, R247.reuse, PT ;  /* 0x000000f7cd00720c */ /* 0x080fe40003f26270 */
[----:B------:R-:W-:Y:S02]  /*1c030*/  ISETP.GT.AND P2, PT, R248, R200, PT ;  /* 0x000000c8f800720c */ /* 0x000fe40003f44270 */
[----:B------:R-:W-:Y:S02]  /*1c040*/  FSEL R129, R2, -INF , !P0 ;  /* 0xff80000002817808 */ /* 0x000fe40004000000 */
[----:B--2---:R-:W-:Y:S02]  /*1c050*/  FSEL R66, R0, -INF , !P1 ;  /* 0xff80000000427808 */ /* 0x004fe40004800000 */
[-C--:B------:R-:W-:Y:S02]  /*1c060*/  ISETP.GT.AND P0, PT, R248, R208.reuse, PT ;  /* 0x000000d0f800720c */ /* 0x080fe40003f04270 */
[----:B------:R-:W-:Y:S01]  /*1c070*/  FSEL R0, R43, -INF , !P2 ;  /* 0xff8000002b007808 */ /* 0x000fe20005000000 */
[----:B------:R-:W-:Y:S01]  /*1c080*/  IMAD.MOV.U32 R43, RZ, RZ, R145 ;  /* 0x000000ffff2b7224 */ /* 0x000fe200078e0091 */
[----:B------:R-:W-:Y:S02]  /*1c090*/  ISETP.GE.AND P6, PT, R212, R247, PT ;  /* 0x000000f7d400720c */ /* 0x000fe40003fc6270 */
[C---:B------:R-:W-:Y:S02]  /*1c0a0*/  ISETP.GT.AND P2, PT, R245.reuse, R208, PT ;  /* 0x000000d0f500720c */ /* 0x040fe40003f44270 */
[----:B------:R-:W-:Y:S01]  /*1c0b0*/  FSEL R8, R46, -INF , !P0 ;  /* 0xff8000002e087808 */ /* 0x000fe20004000000 */
[----:B------:R-:W-:Y:S01]  /*1c0c0*/  IMAD.MOV.U32 R46, RZ, RZ, R148 ;  /* 0x000000ffff2e7224 */ /* 0x000fe200078e0094 */
[----:B------:R-:W-:Y:S02]  /*1c0d0*/  FSEL R117, R6, -INF , !P6 ;  /* 0xff80000006757808 */ /* 0x000fe40007000000 */
[----:B------:R-:W-:Y:S02]  /*1c0e0*/  ISETP.GE.AND P0, PT, R200, R250, PT ;  /* 0x000000fac800720c */ /* 0x000fe40003f06270 */
[-C--:B------:R-:W-:Y:S02]  /*1c0f0*/  ISETP.GT.AND P6, PT, R245, R204.reuse, PT ;  /* 0x000000ccf500720c */ /* 0x080fe40003fc4270 */
[----:B------:R-:W-:Y:S01]  /*1c100*/  FSEL R6, R96, -INF , !P2 ;  /* 0xff80000060067808 */ /* 0x000fe20005000000 */
[----:B------:R-:W-:Y:S01]  /*1c110*/  IMAD.MOV.U32 R96, RZ, RZ, R221 ;  /* 0x000000ffff607224 */ /* 0x000fe200078e00dd */
[-C--:B------:R-:W-:Y:S02]  /*1c120*/  ISETP.GT.AND P2, PT, R248, R204.reuse, PT ;  /* 0x000000ccf800720c */ /* 0x080fe40003f44270 */
[----:B------:R-:W-:Y:S02]  /*1c130*/  FSEL R116, R0, -INF , !P0 ;  /* 0xff80000000747808 */ /* 0x000fe40004000000 */
[----:B------:R-:W-:Y:S02]  /*1c140*/  FSEL R9, R45, -INF , !P6 ;  /* 0xff8000002d097808 */ /* 0x000fe40007000000 */
[----:B------:R-:W-:Y:S02]  /*1c150*/  ISETP.GT.AND P0, PT, R251, R204, PT ;  /* 0x000000ccfb00720c */ /* 0x000fe40003f04270 */
[-C--:B------:R-:W-:Y:S02]  /*1c160*/  ISETP.GE.AND P6, PT, R200, R249.reuse, PT ;  /* 0x000000f9c800720c */ /* 0x080fe40003fc6270 */
[----:B------:R-:W-:Y:S01]  /*1c170*/  FSEL R2, R47, -INF , !P2 ;  /* 0xff8000002f027808 */ /* 0x000fe20005000000 */
[----:B------:R-:W-:Y:S01]  /*1c180*/  IMAD.MOV.U32 R47, RZ, RZ, R223 ;  /* 0x000000ffff2f7224 */ /* 0x000fe200078e00df */
[----:B------:R-:W-:Y:S02]  /*1c190*/  ISETP.GT.AND P2, PT, R251, R208, PT ;  /* 0x000000d0fb00720c */ /* 0x000fe40003f44270 */
[----:B------:R-:W-:Y:S02]  /*1c1a0*/  FSEL R0, R51, -INF , !P0 ;  /* 0xff80000033007808 */ /* 0x000fe40004000000 */
[----:B------:R-:W-:Y:S02]  /*1c1b0*/  FSEL R112, R7, -INF , !P6 ;  /* 0xff80000007707808 */ /* 0x000fe40007000000 */
[-C--:B------:R-:W-:Y:S02]  /*1c1c0*/  ISETP.GE.AND P0, PT, R204, R250.reuse, PT ;  /* 0x000000facc00720c */ /* 0x080fe40003f06270 */
[----:B------:R-:W-:Y:S02]  /*1c1d0*/  FSEL R7, R97, -INF , !P2 ;  /* 0xff80000061077808 */ /* 0x000fe40005000000 */
[-C--:B------:R-:W-:Y:S02]  /*1c1e0*/  ISETP.GE.AND P5, PT, R212, R249.reuse, PT ;  /* 0x000000f9d400720c */ /* 0x080fe40003fa6270 */
[----:B------:R-:W-:Y:S02]  /*1c1f0*/  ISETP.GE.AND P2, PT, R204, R249, PT ;  /* 0x000000f9cc00720c */ /* 0x000fe40003f46270 */
[-C--:B------:R-:W-:Y:S01]  /*1c200*/  ISETP.GE.AND P1, PT, R212, R250.reuse, PT ;  /* 0x000000fad400720c */ /* 0x080fe20003f26270 */
[----:B------:R-:W-:Y:S01]  /*1c210*/  IMAD.MOV.U32 R212, RZ, RZ, R156 ;  /* 0x000000ffffd47224 */ /* 0x000fe200078e009c */
[----:B------:R-:W-:Y:S02]  /*1c220*/  FSEL R134, R2, -INF , !P0 ;  /* 0xff80000002867808 */ /* 0x000fe40004000000 */
[----:B------:R-:W-:Y:S02]  /*1c230*/  FSEL R200, R11, -INF , !P5 ;  /* 0xff8000000bc87808 */ /* 0x000fe40006800000 */
[----:B------:R-:W-:Y:S02]  /*1c240*/  ISETP.GT.AND P0, PT, R245, R211, PT ;  /* 0x000000d3f500720c */ /* 0x000fe40003f04270 */
[----:B------:R-:W-:Y:S02]  /*1c250*/  FSEL R101, R9, -INF , !P2 ;  /* 0xff80000009657808 */ /* 0x000fe40005000000 */
[----:B------:R-:W-:Y:S02]  /*1c260*/  ISETP.GE.AND P5, PT, R208, R249, PT ;  /* 0x000000f9d000720c */ /* 0x000fe40003fa6270 */
[----:B------:R-:W-:Y:S02]  /*1c270*/  ISETP.GT.AND P2, PT, R251, R211, PT ;  /* 0x000000d3fb00720c */ /* 0x000fe40003f44270 */
[----:B------:R-:W-:Y:S02]  /*1c280*/  FSEL R205, R10, -INF , !P1 ;  /* 0xff8000000acd7808 */ /* 0x000fe40004800000 */
[----:B------:R-:W-:Y:S02]  /*1c290*/  ISETP.GE.AND P6, PT, R208, R250, PT ;  /* 0x000000fad000720c */ /* 0x000fe40003fc6270 */
[----:B------:R-:W-:Y:S02]  /*1c2a0*/  FSEL R11, R56, -INF , !P0 ;  /* 0xff800000380b7808 */ /* 0x000fe40004000000 */
[----:B------:R-:W-:Y:S02]  /*1c2b0*/  ISETP.GE.AND P1, PT, R208, R247, PT ;  /* 0x000000f7d000720c */ /* 0x000fe40003f26270 */
[----:B------:R-:W-:Y:S02]  /*1c2c0*/  ISETP.GT.AND P0, PT, R245, R135, PT ;  /* 0x00000087f500720c */ /* 0x000fe40003f04270 */
[----:B------:R-:W-:Y:S02]  /*1c2d0*/  FSEL R100, R6, -INF , !P5 ;  /* 0xff80000006647808 */ /* 0x000fe40006800000 */
[----:B------:R-:W-:Y:S01]  /*1c2e0*/  FSEL R6, R54, -INF , !P2 ;  /* 0xff80000036067808 */ /* 0x000fe20005000000 */
[----:B------:R-:W-:Y:S01]  /*1c2f0*/  IMAD.MOV.U32 R54, RZ, RZ, R47 ;  /* 0x000000ffff367224 */ /* 0x000fe200078e002f */
[----:B------:R-:W-:Y:S02]  /*1c300*/  ISETP.GT.AND P2, PT, R248, R211, PT ;  /* 0x000000d3f800720c */ /* 0x000fe40003f44270 */
        /* <DEDUP_REMOVED lines=8> */
[----:B------:R-:W-:Y:S02]  /*1c390*/  MOV R51, R128 ;  /* 0x0000008000337202 */ /* 0x000fe40000000f00 */
[-C--:B------:R-:W-:Y:S02]  /*1c3a0*/  ISETP.GE.AND P2, PT, R135, R247.reuse, PT ;  /* 0x000000f78700720c */ /* 0x080fe40003f46270 */
[----:B------:R-:W-:Y:S02]  /*1c3b0*/  FSEL R128, R0, -INF , !P5 ;  /* 0xff80000000807808 */ /* 0x000fe40006800000 */
[----:B------:R-:W-:Y:S02]  /*1c3c0*/  FSEL R0, R59, -INF , !P0 ;  /* 0xff8000003b007808 */ /* 0x000fe40004000000 */
[----:B------:R-:W-:Y:S02]  /*1c3d0*/  ISETP.GE.AND P6, PT, R211, R247, PT ;  /* 0x000000f7d300720c */ /* 0x000fe40003fc6270 */
[----:B------:R-:W-:Y:S02]  /*1c3e0*/  MOV R55, R149 ;  /* 0x0000009500377202 */ /* 0x000fe40000000f00 */
[-C--:B------:R-:W-:Y:S02]  /*1c3f0*/  ISETP.GT.AND P0, PT, R245, R207.reuse, PT ;  /* 0x000000cff500720c */ /* 0x080fe40003f04270 */
[----:B------:R-:W-:Y:S02]  /*1c400*/  FSEL R149, R2, -INF , !P2 ;  /* 0xff80000002957808 */ /* 0x000fe40005000000 */
[----:B------:R-:W-:Y:S02]  /*1c410*/  ISETP.GT.AND P2, PT, R248, R207, PT ;  /* 0x000000cff800720c */ /* 0x000fe40003f44270 */
[----:B------:R-:W-:Y:S02]  /*1c420*/  FSEL R148, R6, -INF , !P6 ;  /* 0xff80000006947808 */ /* 0x000fe40007000000 */
[----:B------:R-:W-:Y:S02]  /*1c430*/  FSEL R6, R60, -INF , !P0 ;  /* 0xff8000003c067808 */ /* 0x000fe40004000000 */
[----:B------:R-:W-:Y:S02]  /*1c440*/  ISETP.GT.AND P0, PT, R248, R203, PT ;  /* 0x000000cbf800720c */ /* 0x000fe40003f04270 */
[----:B------:R-:W-:Y:S02]  /*1c450*/  FSEL R8, R62, -INF , !P2 ;  /* 0xff8000003e087808 */ /* 0x000fe40005000000 */
[-C--:B------:R-:W-:Y:S02]  /*1c460*/  ISETP.GE.AND P2, PT, R135, R250.reuse, PT ;  /* 0x000000fa8700720c */ /* 0x080fe40003f46270 */
[-C--:B------:R-:W-:Y:S02]  /*1c470*/  ISETP.GE.AND P5, PT, R211, R250.reuse, PT ;  /* 0x000000fad300720c */ /* 0x080fe40003fa6270 */
[----:B------:R-:W-:Y:S02]  /*1c480*/  FSEL R2, R63, -INF , !P0 ;  /* 0xff8000003f027808 */ /* 0x000fe40004000000 */
[----:B------:R-:W-:Y:S02]  /*1c490*/  ISETP.GT.AND P0, PT, R251, R207, PT ;  /* 0x000000cffb00720c */ /* 0x000fe40003f04270 */
[-C--:B------:R-:W-:Y:S02]  /*1c4a0*/  ISETP.GT.AND P6, PT, R245, R203.reuse, PT ;  /* 0x000000cbf500720c */ /* 0x080fe40003fc4270 */
[----:B------:R-:W-:Y:S02]  /*1c4b0*/  FSEL R144, R0, -INF , !P2 ;  /* 0xff80000000907808 */ /* 0x000fe40005000000 */
[----:B------:R-:W-:Y:S02]  /*1c4c0*/  ISETP.GT.AND P2, PT, R251, R203, PT ;  /* 0x000000cbfb00720c */ /* 0x000fe40003f44270 */
[----:B------:R-:W-:Y:S02]  /*1c4d0*/  FSEL R208, R10, -INF , !P5 ;  /* 0xff8000000ad07808 */ /* 0x000fe40006800000 */
[----:B---3--:R-:W-:Y:S02]  /*1c4e0*/  FSEL R10, R26, -INF , !P0 ;  /* 0xff8000001a0a7808 */ /* 0x008fe40004000000 */
[----:B------:R-:W-:Y:S02]  /*1c4f0*/  FSEL R9, R61, -INF , !P6 ;  /* 0xff8000003d097808 */ /* 0x000fe40007000000 */
[-C--:B------:R-:W-:Y:S02]  /*1c500*/  ISETP.GE.AND P0, PT, R203, R249.reuse, PT ;  /* 0x000000f9cb00720c */ /* 0x080fe40003f06270 */
[-C--:B------:R-:W-:Y:S02]  /*1c510*/  ISETP.GE.AND P6, PT, R135, R249.reuse, PT ;  /* 0x000000f98700720c */ /* 0x080fe40003fc6270 */
[----:B------:R-:W-:Y:S02]  /*1c520*/  FSEL R0, R12, -INF , !P2 ;  /* 0xff8000000c007808 */ /* 0x000fe40005000000 */
[----:B------:R-:W-:Y:S01]  /*1c530*/  MUFU.TANH R12, R118 ;  /* 0x00000076000c7308 */ /* 0x000fe20000002400 */
[----:B------:R-:W-:Y:S02]  /*1c540*/  ISETP.GE.AND P2, PT, R203, R250, PT ;  /* 0x000000facb00720c */ /* 0x000fe40003f46270 */
[----:B------:R-:W-:Y:S02]  /*1c550*/  FSEL R137, R9, -INF , !P0 ;  /* 0xff80000009897808 */ /* 0x000fe40004000000 */
[----:B------:R-:W-:Y:S02]  /*1c560*/  FSEL R140, R7, -INF , !P6 ;  /* 0xff800000078c7808 */ /* 0x000fe40007000000 */
[----:B------:R-:W-:Y:S02]  /*1c570*/  ISETP.GT.AND P0, PT, R251, R226, PT ;  /* 0x000000e2fb00720c */ /* 0x000fe40003f04270 */
[----:B------:R-:W-:Y:S02]  /*1c580*/  ISETP.GE.AND P1, PT, R211, R249, PT ;  /* 0x000000f9d300720c */ /* 0x000fe40003f26270 */
[----:B------:R-:W-:Y:S02]  /*1c590*/  ISETP.GE.AND P6, PT, R207, R250, PT ;  /* 0x000000facf00720c */ /* 0x000fe40003fc6270 */
[----:B------:R-:W-:Y:S02]  /*1c5a0*/  FSEL R152, R2, -INF , !P2 ;  /* 0xff80000002987808 */ /* 0x000fe40005000000 */
[-C--:B------:R-:W-:Y:S02]  /*1c5b0*/  ISETP.GT.AND P2, PT, R245, R226.reuse, PT ;  /* 0x000000e2f500720c */ /* 0x080fe40003f44270 */
[----:B------:R-:W-:Y:S02]  /*1c5c0*/  FSEL R7, R70, -INF , !P0 ;  /* 0xff80000046077808 */ /* 0x000fe40004000000 */
[----:B------:R-:W-:Y:S02]  /*1c5d0*/  ISETP.GE.AND P5, PT, R207, R247, PT ;  /* 0x000000f7cf00720c */ /* 0x000fe40003fa6270 */
[----:B------:R-:W-:Y:S02]  /*1c5e0*/  FSEL R141, R8, -INF , !P6 ;  /* 0xff800000088d7808 */ /* 0x000fe40007000000 */
[----:B------:R-:W-:Y:S02]  /*1c5f0*/  FSEL R204, R11, -INF , !P1 ;  /* 0xff8000000bcc7808 */ /* 0x000fe40004800000 */
[----:B------:R-:W-:Y:S02]  /*1c600*/  ISETP.GT.AND P0, PT, R248, R226, PT ;  /* 0x000000e2f800720c */ /* 0x000fe40003f04270 */
[----:B------:R-:W-:Y:S02]  /*1c610*/  FSEL R11, R72, -INF , !P2 ;  /* 0xff800000480b7808 */ /* 0x000fe40005000000 */
[----:B------:R-:W-:Y:S01]  /*1c620*/  MUFU.TANH R72, R126 ;  /* 0x0000007e00487308 */ /* 0x000fe20000002400 */
[----:B------:R-:W-:Y:S02]  /*1c630*/  ISETP.GE.AND P1, PT, R207, R249, PT ;  /* 0x000000f9cf00720c */ /* 0x000fe40003f26270 */
[-C--:B------:R-:W-:Y:S02]  /*1c640*/  ISETP.GT.AND P6, PT, R251, R227.reuse, PT ;  /* 0x000000e3fb00720c */ /* 0x080fe40003fc4270 */
[----:B------:R-:W-:Y:S02]  /*1c650*/  ISETP.GT.AND P2, PT, R245, R227, PT ;  /* 0x000000e3f500720c */ /* 0x000fe40003f44270 */
[----:B------:R-:W-:Y:S02]  /*1c660*/  FSEL R207, R10, -INF , !P5 ;  /* 0xff8000000acf7808 */ /* 0x000fe40006800000 */
[----:B------:R-:W-:Y:S02]  /*1c670*/  FSEL R10, R74, -INF , !P0 ;  /* 0xff8000004a0a7808 */ /* 0x000fe40004000000 */
[----:B------:R-:W-:Y:S02]  /*1c680*/  FSEL R135, R6, -INF , !P1 ;  /* 0xff80000006877808 */ /* 0x000fe40004800000 */
[----:B------:R-:W-:Y:S02]  /*1c690*/  FSEL R2, R71, -INF , !P6 ;  /* 0xff80000047027808 */ /* 0x000fe40007000000 */
[----:B------:R-:W-:Y:S01]  /*1c6a0*/  MUFU.TANH R71, R127 ;  /* 0x0000007f00477308 */ /* 0x000fe20000002400 */
[-C--:B------:R-:W-:Y:S02]  /*1c6b0*/  ISETP.GE.AND P0, PT, R227, R247.reuse, PT ;  /* 0x000000f7e300720c */ /* 0x080fe40003f06270 */
[----:B------:R-:W-:Y:S02]  /*1c6c0*/  ISETP.GE.AND P1, PT, R203, R247, PT ;  /* 0x000000f7cb00720c */ /* 0x000fe40003f26270 */
[----:B------:R-:W-:Y:S02]  /*1c6d0*/  FSEL R6, R73, -INF , !P2 ;  /* 0xff80000049067808 */ /* 0x000fe40005000000 */
[----:B------:R-:W-:Y:S02]  /*1c6e0*/  ISETP.GT.AND P2, PT, R248, R227, PT ;  /* 0x000000e3f800720c */ /* 0x000fe40003f44270 */
[----:B------:R-:W-:Y:S02]  /*1c6f0*/  FSEL R221, R2, -INF , !P0 ;  /* 0xff80000002dd7808 */ /* 0x000fe40004000000 */
[----:B------:R-:W-:Y:S02]  /*1c700*/  FSEL R145, R0, -INF , !P1 ;  /* 0xff80000000917808 */ /* 0x000fe40004800000 */
[-C--:B------:R-:W-:Y:S02]  /*1c710*/  ISETP.GT.AND P0, PT, R248, R228.reuse, PT ;  /* 0x000000e4f800720c */ /* 0x080fe40003f04270 */
[----:B------:R-:W-:Y:S02]  /*1c720*/  FSEL R0, R75, -INF , !P2 ;  /* 0xff8000004b007808 */ /* 0x000fe40005000000 */
[----:B------:R-:W-:Y:S02]  /*1c730*/  ISETP.GE.AND P6, PT, R226, R247, PT ;  /* 0x000000f7e200720c */ /* 0x000fe40003fc6270 */
[----:B------:R-:W-:Y:S02]  /*1c740*/  ISETP.GT.AND P2, PT, R245, R228, PT ;  /* 0x000000e4f500720c */ /* 0x000fe40003f44270 */
[----:B------:R-:W-:Y:S02]  /*1c750*/  FSEL R8, R78, -INF , !P0 ;  /* 0xff8000004e087808 */ /* 0x000fe40004000000 */
[----:B------:R-:W-:Y:S02]  /*1c760*/  FSEL R220, R7, -INF , !P6 ;  /* 0xff80000007dc7808 */ /* 0x000fe40007000000 */
[----:B------:R-:W-:Y:S02]  /*1c770*/  ISETP.GE.AND P0, PT, R227, R250, PT ;  /* 0x000000fae300720c */ /* 0x000fe40003f06270 */
[----:B------:R-:W-:Y:S02]  /*1c780*/  FSEL R2, R76, -INF , !P2 ;  /* 0xff8000004c027808 */ /* 0x000fe40005000000 */
[----:B------:R-:W1:Y:S01]  /*1c790*/  MUFU.EX2 R76, R225 ;  /* 0x000000e1004c7308 */ /* 0x000e620000000800 */
[-C--:B------:R-:W-:Y:S02]  /*1c7a0*/  ISETP.GT.AND P6, PT, R245, R229.reuse, PT ;  /* 0x000000e5f500720c */ /* 0x080fe40003fc4270 */
[-C--:B------:R-:W-:Y:S02]  /*1c7b0*/  ISETP.GT.AND P2, PT, R248, R229.reuse, PT ;  /* 0x000000e5f800720c */ /* 0x080fe40003f44270 */
[----:B------:R-:W-:Y:S02]  /*1c7c0*/  MOV R42, R160 ;  /* 0x000000a0002a7202 */ /* 0x000fe40000000f00 */
[----:B------:R-:W-:Y:S02]  /*1c7d0*/  FSEL R160, R0, -INF , !P0 ;  /* 0xff80000000a07808 */ /* 0x000fe40004000000 */
[----:B------:R-:W-:Y:S02]  /*1c7e0*/  FSEL R9, R77, -INF , !P6 ;  /* 0xff8000004d097808 */ /* 0x000fe40007000000 */
[----:B------:R-:W-:Y:S02]  /*1c7f0*/  ISETP.GT.AND P0, PT, R251, R229, PT ;  /* 0x000000e5fb00720c */ /* 0x000fe40003f04270 */
[----:B------:R-:W-:Y:S02]  /*1c800*/  FSEL R7, R79, -INF , !P2 ;  /* 0xff8000004f077808 */ /* 0x000fe40005000000 */
[-C--:B------:R-:W-:Y:S02]  /*1c810*/  ISETP.GE.AND P6, PT, R227, R249.reuse, PT ;  /* 0x000000f9e300720c */ /* 0x080fe40003fc6270 */
[----:B------:R-:W-:Y:S02]  /*1c820*/  ISETP.GT.AND P2, PT, R251, R228, PT ;  /* 0x000000e4fb00720c */ /* 0x000fe40003f44270 */
[----:B------:R-:W-:Y:S02]  /*1c830*/  FSEL R0, R83, -INF , !P0 ;  /* 0xff80000053007808 */ /* 0x000fe40004000000 */
[----:B------:R-:W-:Y:S02]  /*1c840*/  FSEL R153, R6, -INF , !P6 ;  /* 0xff80000006997808 */ /* 0x000fe40007000000 */
[CC--:B------:R-:W-:Y:S02]  /*1c850*/  ISETP.GE.AND P0, PT, R229.reuse, R250.reuse, PT ;  /* 0x000000fae500720c */ /* 0x0c0fe40003f06270 */
[----:B------:R-:W-:Y:S02]  /*1c860*/  FSEL R6, R82, -INF , !P2 ;  /* 0xff80000052067808 */ /* 0x000fe40005000000 */
[-C--:B------:R-:W-:Y:S02]  /*1c870*/  ISETP.GE.AND P2, PT, R229, R249.reuse, PT ;  /* 0x000000f9e500720c */ /* 0x080fe40003f46270 */
[C---:B------:R-:W-:Y:S02]  /*1c880*/  ISETP.GE.AND P5, PT, R226.reuse, R249, PT ;  /* 0x000000f9e200720c */ /* 0x040fe40003fa6270 */
        /* <DEDUP_REMOVED lines=8> */
[----:B------:R-:W-:Y:S02]  /*1c910*/  FSEL R11, R88, -INF , !P0 ;  /* 0xff800000580b7808 */ /* 0x000fe40004000000 */
[----:B------:R-:W-:Y:S02]  /*1c920*/  ISETP.GE.AND P1, PT, R228, R247, PT ;  /* 0x000000f7e400720c */ /* 0x000fe40003f26270 */
[----:B------:R-:W-:Y:S02]  /*1c930*/  FSEL R157, R8, -INF , !P6 ;  /* 0xff800000089d7808 */ /* 0x000fe40007000000 */
[----:B------:R-:W-:Y:S02]  /*1c940*/  ISETP.GE.AND P5, PT, R228, R249, PT ;  /* 0x000000f9e400720c */ /* 0x000fe40003fa6270 */
[-C--:B------:R-:W-:Y:S02]  /*1c950*/  ISETP.GT.AND P0, PT, R245, R231.reuse, PT ;  /* 0x000000e7f500720c */ /* 0x080fe40003f04270 */
[----:B------:R-:W-:Y:S02]  /*1c960*/  ISETP.GT.AND P6, PT, R251, R231, PT ;  /* 0x000000e7fb00720c */ /* 0x000fe40003fc4270 */
[----:B------:R-:W-:Y:S02]  /*1c970*/  FSEL R7, R86, -INF , !P2 ;  /* 0xff80000056077808 */ /* 0x000fe40005000000 */
[----:B------:R-:W-:Y:S02]  /*1c980*/  ISETP.GT.AND P2, PT, R248, R230, PT ;  /* 0x000000e6f800720c */ /* 0x000fe40003f44270 */
[----:B------:R-:W-:Y:S02]  /*1c990*/  FSEL R211, R6, -INF , !P1 ;  /* 0xff80000006d37808 */ /* 0x000fe40004800000 */
[----:B------:R-:W-:Y:S02]  /*1c9a0*/  FSEL R83, R2, -INF , !P5 ;  /* 0xff80000002537808 */ /* 0x000fe40006800000 */
[----:B------:R-:W-:Y:S02]  /*1c9b0*/  FSEL R6, R89, -INF , !P0 ;  /* 0xff80000059067808 */ /* 0x000fe40004000000 */
[----:B------:R-:W-:Y:S02]  /*1c9c0*/  FSEL R2, R87, -INF , !P6 ;  /* 0xff80000057027808 */ /* 0x000fe40007000000 */
[----:B------:R-:W-:Y:S02]  /*1c9d0*/  ISETP.GE.AND P5, PT, R229, R247, PT ;  /* 0x000000f7e500720c */ /* 0x000fe40003fa6270 */
[----:B------:R-:W-:Y:S02]  /*1c9e0*/  ISETP.GT.AND P0, PT, R248, R231, PT ;  /* 0x000000e7f800720c */ /* 0x000fe40003f04270 */
[-C--:B------:R-:W-:Y:S02]  /*1c9f0*/  ISETP.GE.AND P6, PT, R230, R247.reuse, PT ;  /* 0x000000f7e600720c */ /* 0x080fe40003fc6270 */
[----:B------:R-:W-:Y:S02]  /*1ca00*/  FSEL R10, R90, -INF , !P2 ;  /* 0xff8000005a0a7808 */ /* 0x000fe40005000000 */
[----:B------:R-:W-:Y:S02]  /*1ca10*/  ISETP.GE.AND P2, PT, R231, R247, PT ;  /* 0x000000f7e700720c */ /* 0x000fe40003f46270 */
[----:B------:R-:W-:Y:S02]  /*1ca20*/  FSEL R219, R0, -INF , !P5 ;  /* 0xff80000000db7808 */ /* 0x000fe40006800000 */
[----:B------:R-:W-:Y:S02]  /*1ca30*/  FSEL R0, R91, -INF , !P0 ;  /* 0xff8000005b007808 */ /* 0x000fe40004000000 */
[----:B------:R-:W-:Y:S02]  /*1ca40*/  FSEL R82, R7, -INF , !P6 ;  /* 0xff80000007527808 */ /* 0x000fe40007000000 */
[CC--:B------:R-:W-:Y:S02]  /*1ca50*/  ISETP.GT.AND P0, PT, R245.reuse, R252.reuse, PT ;  /* 0x000000fcf500720c */ /* 0x0c0fe40003f04270 */
[----:B------:R-:W-:Y:S02]  /*1ca60*/  ISETP.GT.AND P6, PT, R245, R51, PT ;  /* 0x00000033f500720c */ /* 0x000fe40003fc4270 */
[----:B------:R-:W-:Y:S02]  /*1ca70*/  FSEL R57, R2, -INF , !P2 ;  /* 0xff80000002397808 */ /* 0x000fe40005000000 */
[----:B------:R-:W-:Y:S02]  /*1ca80*/  ISETP.GT.AND P2, PT, R248, R252, PT ;  /* 0x000000fcf800720c */ /* 0x000fe40003f44270 */
[----:B------:R-:W-:Y:S02]  /*1ca90*/  FSEL R2, R92, -INF , !P0 ;  /* 0xff8000005c027808 */ /* 0x000fe40004000000 */
[----:B------:R-:W-:Y:S02]  /*1caa0*/  FSEL R9, R93, -INF , !P6 ;  /* 0xff8000005d097808 */ /* 0x000fe40007000000 */
[CC--:B------:R-:W-:Y:S02]  /*1cab0*/  ISETP.GE.AND P5, PT, R230.reuse, R250.reuse, PT ;  /* 0x000000fae600720c */ /* 0x0c0fe40003fa6270 */
[----:B------:R-:W-:Y:S02]  /*1cac0*/  ISETP.GE.AND P1, PT, R230, R249, PT ;  /* 0x000000f9e600720c */ /* 0x000fe40003f26270 */
[----:B------:R-:W-:Y:S02]  /*1cad0*/  ISETP.GT.AND P0, PT, R248, R51, PT ;  /* 0x00000033f800720c */ /* 0x000fe40003f04270 */
[CC--:B------:R-:W-:Y:S02]  /*1cae0*/  ISETP.GE.AND P6, PT, R231.reuse, R249.reuse, PT ;  /* 0x000000f9e700720c */ /* 0x0c0fe40003fc6270 */
[----:B------:R-:W-:Y:S02]  /*1caf0*/  FSEL R8, R94, -INF , !P2 ;  /* 0xff8000005e087808 */ /* 0x000fe40005000000 */
[----:B------:R-:W-:Y:S02]  /*1cb00*/  ISETP.GE.AND P2, PT, R231, R250, PT ;  /* 0x000000fae700720c */ /* 0x000fe40003f46270 */
[----:B------:R-:W-:Y:S02]  /*1cb10*/  FSEL R97, R10, -INF , !P5 ;  /* 0xff8000000a617808 */ /* 0x000fe40006800000 */
[----:B------:R-:W-:Y:S02]  /*1cb20*/  FSEL R7, R95, -INF , !P0 ;  /* 0xff8000005f077808 */ /* 0x000fe40004000000 */
[----:B------:R-:W-:Y:S02]  /*1cb30*/  FSEL R45, R11, -INF , !P1 ;  /* 0xff8000000b2d7808 */ /* 0x000fe40004800000 */
[----:B------:R-:W-:Y:S02]  /*1cb40*/  FSEL R218, R6, -INF , !P6 ;  /* 0xff80000006da7808 */ /* 0x000fe40007000000 */
[C---:B------:R-:W-:Y:S02]  /*1cb50*/  ISETP.GT.AND P0, PT, R251.reuse, R252, PT ;  /* 0x000000fcfb00720c */ /* 0x040fe40003f04270 */
[C---:B------:R-:W-:Y:S02]  /*1cb60*/  ISETP.GE.AND P1, PT, R252.reuse, R249, PT ;  /* 0x000000f9fc00720c */ /* 0x040fe40003f26270 */
[CC--:B------:R-:W-:Y:S02]  /*1cb70*/  ISETP.GE.AND P6, PT, R252.reuse, R250.reuse, PT ;  /* 0x000000fafc00720c */ /* 0x0c0fe40003fc6270 */
[----:B------:R-:W-:Y:S02]  /*1cb80*/  ISETP.GE.AND P5, PT, R252, R247, PT ;  /* 0x000000f7fc00720c */ /* 0x000fe40003fa6270 */
[----:B------:R-:W-:Y:S02]  /*1cb90*/  FSEL R252, R0, -INF , !P2 ;  /* 0xff80000000fc7808 */ /* 0x000fe40005000000 */
[----:B------:R-:W-:Y:S02]  /*1cba0*/  ISETP.GT.AND P2, PT, R251, R51, PT ;  /* 0x00000033fb00720c */ /* 0x000fe40003f44270 */
[----:B------:R-:W-:Y:S02]  /*1cbb0*/  FSEL R165, R2, -INF , !P1 ;  /* 0xff80000002a57808 */ /* 0x000fe40004800000 */
[----:B------:R-:W-:Y:S02]  /*1cbc0*/  FSEL R6, R99, -INF , !P2 ;  /* 0xff80000063067808 */ /* 0x000fe40005000000 */
[----:B------:R-:W-:Y:S01]  /*1cbd0*/  FSEL R10, R98, -INF , !P0 ;  /* 0xff800000620a7808 */ /* 0x000fe20004000000 */
[----:B-1----:R-:W-:Y:S01]  /*1cbe0*/  FADD.FTZ R98, R76, R214 ;  /* 0x000000d64c627221 */ /* 0x002fe20000010000 */
[C---:B------:R-:W-:Y:S02]  /*1cbf0*/  ISETP.GE.AND P1, PT, R51.reuse, R247, PT ;  /* 0x000000f73300720c */ /* 0x040fe40003f26270 */
[C---:B------:R-:W-:Y:S02]  /*1cc00*/  ISETP.GE.AND P0, PT, R51.reuse, R249, PT ;  /* 0x000000f93300720c */ /* 0x040fe40003f06270 */
[----:B------:R-:W-:Y:S01]  /*1cc10*/  ISETP.GE.AND P2, PT, R51, R250, PT ;  /* 0x000000fa3300720c */ /* 0x000fe20003f46270 */
[----:B------:R-:W-:Y:S01]  /*1cc20*/  IMAD.MOV.U32 R51, RZ, RZ, R96 ;  /* 0x000000ffff337224 */ /* 0x000fe200078e0060 */
[----:B------:R-:W-:Y:S01]  /*1cc30*/  FSEL R227, R8, -INF , !P6 ;  /* 0xff80000008e37808 */ /* 0x000fe20007000000 */
[----:B------:R-:W-:Y:S01]  /*1cc40*/  IMAD.MOV.U32 R96, RZ, RZ, R43 ;  /* 0x000000ffff607224 */ /* 0x000fe200078e002b */
[----:B------:R-:W-:Y:S01]  /*1cc50*/  ISETP.GT.AND P6, PT, R251, R55, PT ;  /* 0x00000037fb00720c */ /* 0x000fe20003fc4270 */
[----:B------:R-:W-:Y:S01]  /*1cc60*/  IMAD.MOV.U32 R43, RZ, RZ, R42 ;  /* 0x000000ffff2b7224 */ /* 0x000fe200078e002a */
[----:B------:R-:W-:Y:S01]  /*1cc70*/  FSEL R231, R7, -INF , !P2 ;  /* 0xff80000007e77808 */ /* 0x000fe20005000000 */
[----:B------:R-:W-:Y:S01]  /*1cc80*/  IMAD.MOV.U32 R42, RZ, RZ, R41 ;  /* 0x000000ffff2a7224 */ /* 0x000fe200078e0029 */
[-C--:B------:R-:W-:Y:S01]  /*1cc90*/  ISETP.GT.AND P2, PT, R245, R46.reuse, PT ;  /* 0x0000002ef500720c */ /* 0x080fe20003f44270 */
[----:B------:R-:W-:Y:S01]  /*1cca0*/  IMAD.MOV.U32 R41, RZ, RZ, R40 ;  /* 0x000000ffff297224 */ /* 0x000fe200078e0028 */
[----:B------:R-:W-:Y:S01]  /*1ccb0*/  FSEL R0, R103, -INF , !P6 ;  /* 0xff80000067007808 */ /* 0x000fe20007000000 */
[----:B------:R-:W-:Y:S01]  /*1ccc0*/  IMAD.MOV.U32 R40, RZ, RZ, R212 ;  /* 0x000000ffff287224 */ /* 0x000fe200078e00d4 */
[-C--:B------:R-:W-:Y:S01]  /*1ccd0*/  ISETP.GT.AND P6, PT, R248, R46.reuse, PT ;  /* 0x0000002ef800720c */ /* 0x080fe20003fc4270 */
[----:B------:R-:W-:Y:S01]  /*1cce0*/  IMAD.MOV.U32 R212, RZ, RZ, R39 ;  /* 0x000000ffffd47224 */ /* 0x000fe200078e0027 */
[----:B------:R-:W-:Y:S01]  /*1ccf0*/  MOV R39, R85 ;  /* 0x0000005500277202 */ /* 0x000fe20000000f00 */
[----:B------:R-:W-:Y:S01]  /*1cd00*/  IMAD.MOV.U32 R85, RZ, RZ, R164 ;  /* 0x000000ffff557224 */ /* 0x000fe200078e00a4 */
[----:B------:R-:W-:Y:S02]  /*1cd10*/  FSEL R164, R9, -INF , !P0 ;  /* 0xff80000009a47808 */ /* 0x000fe40004000000 */
[----:B------:R-:W-:Y:S01]  /*1cd20*/  ISETP.GT.AND P0, PT, R251, R46, PT ;  /* 0x0000002efb00720c */ /* 0x000fe20003f04270 */
[----:B------:R-:W-:Y:S01]  /*1cd30*/  IMAD.MOV.U32 R47, RZ, RZ, R39 ;  /* 0x000000ffff2f7224 */ /* 0x000fe200078e0027 */
[----:B------:R-:W-:Y:S02]  /*1cd40*/  FSEL R9, R104, -INF , !P2 ;  /* 0xff80000068097808 */ /* 0x000fe40005000000 */
[----:B------:R-:W-:Y:S02]  /*1cd50*/  FSEL R2, R102, -INF , !P0 ;  /* 0xff80000066027808 */ /* 0x000fe40004000000 */
[-C--:B------:R-:W-:Y:S02]  /*1cd60*/  ISETP.GT.AND P0, PT, R245, R55.reuse, PT ;  /* 0x00000037f500720c */ /* 0x080fe40003f04270 */
[----:B------:R-:W-:Y:S02]  /*1cd70*/  ISETP.GE.AND P2, PT, R46, R250, PT ;  /* 0x000000fa2e00720c */ /* 0x000fe40003f46270 */
[----:B------:R-:W-:Y:S02]  /*1cd80*/  FSEL R8, R105, -INF , !P0 ;  /* 0xff80000069087808 */ /* 0x000fe40004000000 */
[----:B------:R-:W-:Y:S02]  /*1cd90*/  ISETP.GT.AND P0, PT, R248, R55, PT ;  /* 0x00000037f800720c */ /* 0x000fe40003f04270 */
[----:B------:R-:W-:Y:S02]  /*1cda0*/  FSEL R11, R106, -INF , !P6 ;  /* 0xff8000006a0b7808 */ /* 0x000fe40007000000 */
[----:B------:R-:W-:Y:S02]  /*1cdb0*/  FSEL R60, R10, -INF , !P5 ;  /* 0xff8000000a3c7808 */ /* 0x000fe40006800000 */
[----:B------:R-:W-:Y:S02]  /*1cdc0*/  FSEL R10, R107, -INF , !P0 ;  /* 0xff8000006b0a7808 */ /* 0x000fe40004000000 */
[----:B------:R-:W-:Y:S02]  /*1cdd0*/  FSEL R92, R11, -INF , !P2 ;  /* 0xff8000000b5c7808 */ /* 0x000fe40005000000 */
[----:B------:R1:W-:Y:S01]  /*1cde0*/  MUFU.TANH R11, R122 ;  /* 0x0000007a000b7308 */ /* 0x0003e20000002400 */
[-C--:B------:R-:W-:Y:S02]  /*1cdf0*/  ISETP.GT.AND P0, PT, R245, R54.reuse, PT ;  /* 0x00000036f500720c */ /* 0x080fe40003f04270 */
[----:B------:R-:W-:Y:S02]  /*1ce00*/  FSEL R26, R6, -INF , !P1 ;  /* 0xff800000061a7808 */ /* 0x000fe40004800000 */
[-C--:B------:R-:W-:Y:S02]  /*1ce10*/  ISETP.GE.AND P6, PT, R55, R247.reuse, PT ;  /* 0x000000f73700720c */ /* 0x080fe40003fc6270 */
[C---:B------:R-:W-:Y:S02]  /*1ce20*/  ISETP.GE.AND P5, PT, R46.reuse, R247, PT ;  /* 0x000000f72e00720c */ /* 0x040fe40003fa6270 */
[----:B------:R-:W-:Y:S01]  /*1ce30*/  ISETP.GE.AND P1, PT, R46, R249, PT ;  /* 0x000000f92e00720c */ /* 0x000fe20003f26270 */
[----:B------:R-:W-:Y:S01]  /*1ce40*/  IMAD.MOV.U32 R46, RZ, RZ, R96 ;  /* 0x000000ffff2e7224 */ /* 0x000fe200078e0060 */
[----:B------:R-:W-:Y:S01]  /*1ce50*/  FSEL R7, R108, -INF , !P0 ;  /* 0xff8000006c077808 */ /* 0x000fe20004000000 */
[----:B------:R-:W-:Y:S01]  /*1ce60*/  IMAD.MOV.U32 R96, RZ, RZ, R212 ;  /* 0x000000ffff607224 */ /* 0x000fe200078e00d4 */
[----:B------:R-:W-:Y:S01]  /*1ce70*/  ISETP.GT.AND P0, PT, R248, R51, PT ;  /* 0x00000033f800720c */ /* 0x000fe20003f04270 */
[----:B------:R-:W-:Y:S01]  /*1ce80*/  IMAD.MOV.U32 R212, RZ, RZ, R35 ;  /* 0x000000ffffd47224 */ /* 0x000fe200078e0023 */
[----:B------:R-:W-:Y:S02]  /*1ce90*/  FSEL R35, R0, -INF , !P6 ;  /* 0xff80000000237808 */ /* 0x000fe40007000000 */
[----:B------:R-:W-:Y:S02]  /*1cea0*/  FSEL R0, R111, -INF , !P0 ;  /* 0xff8000006f007808 */ /* 0x000fe40004000000 */
[----:B------:R-:W-:Y:S02]  /*1ceb0*/  ISETP.GE.AND P0, PT, R54, R249, PT ;  /* 0x000000f93600720c */ /* 0x000fe40003f06270 */
[----:B------:R-:W-:Y:S02]  /*1cec0*/  ISETP.GT.AND P6, PT, R248, R54, PT ;  /* 0x00000036f800720c */ /* 0x000fe40003fc4270 */
[----:B------:R-:W-:Y:S02]  /*1ced0*/  FSEL R108, R7, -INF , !P0 ;  /* 0xff800000076c7808 */ /* 0x000fe40004000000 */
[----:B------:R-:W-:Y:S02]  /*1cee0*/  ISETP.GE.AND P0, PT, R51, R250, PT ;  /* 0x000000fa3300720c */ /* 0x000fe40003f06270 */
[----:B------:R-:W-:Y:S02]  /*1cef0*/  FSEL R39, R2, -INF , !P5 ;  /* 0xff80000002277808 */ /* 0x000fe40006800000 */
[----:B-1----:R-:W-:Y:S02]  /*1cf00*/  FSEL R122, R0, -INF , !P0 ;  /* 0xff800000007a7808 */ /* 0x002fe40004000000 */
[----:B------:R-:W-:Y:S02]  /*1cf10*/  FMNMX3.FTZ R0, R3, R68, R19, !PT ;  /* 0x0000004403007276 */ /* 0x000fe40007810013 */
[----:B------:R-:W-:Y:S02]  /*1cf20*/  ISETP.GT.AND P5, PT, R245, R51, PT ;  /* 0x00000033f500720c */ /* 0x000fe40003fa4270 */
[----:B------:R-:W-:Y:S02]  /*1cf30*/  FMNMX3.FTZ R0, R0, R15, R13, !PT ;  /* 0x0000000f00007276 */ /* 0x000fe4000781000d */
[----:B------:R-:W-:Y:S02]  /*1cf40*/  FSEL R2, R110, -INF , !P6 ;  /* 0xff8000006e027808 */ /* 0x000fe40007000000 */
[----:B------:R-:W-:Y:S02]  /*1cf50*/  FMNMX3.FTZ R0, R0, R81, R28, !PT ;  /* 0x0000005100007276 */ /* 0x000fe4000781001c */
[-C--:B------:R-:W-:Y:S02]  /*1cf60*/  ISETP.GE.AND P6, PT, R55, R250.reuse, PT ;  /* 0x000000fa3700720c */ /* 0x080fe40003fc6270 */
[----:B------:R-:W-:Y:S02]  /*1cf70*/  FSEL R6, R109, -INF , !P5 ;  /* 0xff8000006d067808 */ /* 0x000fe40006800000 */
[----:B------:R-:W-:Y:S02]  /*1cf80*/  FMNMX3.FTZ R0, R0, R29, R30, !PT ;  /* 0x0000001d00007276 */ /* 0x000fe4000781001e */
[-C--:B------:R-:W-:Y:S02]  /*1cf90*/  ISETP.GE.AND P5, PT, R55, R249.reuse, PT ;  /* 0x000000f93700720c */ /* 0x080fe40003fa6270 */
[----:B------:R-:W-:Y:S02]  /*1cfa0*/  FSEL R105, R9, -INF , !P1 ;  /* 0xff80000009697808 */ /* 0x000fe40004800000 */
[----:B------:R-:W-:Y:S01]  /*1cfb0*/  MUFU.TANH R9, R125 ;  /* 0x0000007d00097308 */ /* 0x000fe20000002400 */
[----:B------:R-:W-:Y:S02]  /*1cfc0*/  ISETP.GE.AND P1, PT, R54, R250, PT ;  /* 0x000000fa3600720c */ /* 0x000fe40003f26270 */
[----:B------:R-:W-:Y:S02]  /*1cfd0*/  FSEL R93, R10, -INF , !P6 ;  /* 0xff8000000a5d7808 */ /* 0x000fe40007000000 */
[----:B------:R-:W-:Y:S02]  /*1cfe0*/  FMNMX3.FTZ R0, R0, R200, R112, !PT ;  /* 0x000000c800007276 */ /* 0x000fe40007810070 */
[----:B------:R-:W-:Y:S03]  /*1cff0*/  ISETP.GE.AND P6, PT, R51, R249, PT ;  /* 0x000000f93300720c */ /* 0x000fe60003fc6270 */
[----:B------:R-:W-:Y:S01]  /*1d000*/  MUFU.TANH R10, R123 ;  /* 0x0000007b000a7308 */ /* 0x000fe20000002400 */
[----:B------:R-:W-:Y:S02]  /*1d010*/  FSEL R106, R8, -INF , !P5 ;  /* 0xff800000086a7808 */ /* 0x000fe40006800000 */
[----:B------:R-:W-:Y:S02]  /*1d020*/  FSEL R99, R2, -INF , !P1 ;  /* 0xff80000002637808 */ /* 0x000fe40004800000 */
[----:B------:R-:W-:Y:S02]  /*1d030*/  ISETP.GT.AND P5, PT, R251, R54, PT ;  /* 0x00000036fb00720c */ /* 0x000fe40003fa4270 */
[----:B------:R-:W-:Y:S03]  /*1d040*/  ISETP.GE.AND P1, PT, R51, R247, PT ;  /* 0x000000f73300720c */ /* 0x000fe60003f26270 */
[----:B------:R-:W1:Y:S01]  /*1d050*/  MUFU.TANH R8, R124 ;  /* 0x0000007c00087308 */ /* 0x000e620000002400 */
[----:B------:R-:W-:Y:S02]  /*1d060*/  FMNMX3.FTZ R2, R0, R100, R101, !PT ;  /* 0x0000006400027276 */ /* 0x000fe40007810065 */
[----:B------:R-:W-:Y:S02]  /*1d070*/  FSEL R109, R6, -INF , !P6 ;  /* 0xff800000066d7808 */ /* 0x000fe40007000000 */
[----:B------:R-:W-:Y:S02]  /*1d080*/  ISETP.GT.AND P6, PT, R251, R51, PT ;  /* 0x00000033fb00720c */ /* 0x000fe40003fc4270 */
[----:B------:R-:W-:Y:S02]  /*1d090*/  FMNMX3.FTZ R2, R2, R204, R140, !PT ;  /* 0x000000cc02027276 */ /* 0x000fe4000781008c */
        /* <DEDUP_REMOVED lines=9> */
[----:B-1----:R-:W-:Y:S02]  /*1d130*/  FSEL R8, R8, -INF , !P6 ;  /* 0xff80000008087808 */ /* 0x002fe40007000000 */
[----:B------:R-:W-:Y:S02]  /*1d140*/  FMNMX3.FTZ R2, R2, R83, R156, !PT ;  /* 0x0000005302027276 */ /* 0x000fe4000781009c */
[----:B------:R-:W-:Y:S02]  /*1d150*/  FSEL R114, R114, -INF , !P5 ;  /* 0xff80000072727808 */ /* 0x000fe40006800000 */
[----:B------:R-:W-:Y:S02]  /*1d160*/  ISETP.GE.AND P6, PT, R96, R249, PT ;  /* 0x000000f96000720c */ /* 0x000fe40003fc6270 */
[-C--:B------:R-:W-:Y:S02]  /*1d170*/  ISETP.GT.AND P0, PT, R251, R47.reuse, PT ;  /* 0x0000002ffb00720c */ /* 0x080fe40003f04270 */
[----:B------:R-:W-:Y:S02]  /*1d180*/  FMNMX3.FTZ R0, R0, R34, R67, !PT ;  /* 0x0000002200007276 */ /* 0x000fe40007810043 */
[----:B------:R-:W-:Y:S02]  /*1d190*/  ISETP.GT.AND P5, PT, R245, R47, PT ;  /* 0x0000002ff500720c */ /* 0x000fe40003fa4270 */
[----:B------:R-:W-:Y:S02]  /*1d1a0*/  FMNMX3.FTZ R2, R2, R45, R218, !PT ;  /* 0x0000002d02027276 */ /* 0x000fe400078100da */
[----:B------:R-:W-:Y:S02]  /*1d1b0*/  FSEL R107, R6, -INF , !P6 ;  /* 0xff800000066b7808 */ /* 0x000fe40007000000 */
[----:B------:R-:W-:Y:S02]  /*1d1c0*/  FSEL R12, R12, -INF , !P0 ;  /* 0xff8000000c0c7808 */ /* 0x000fe40004000000 */
[----:B------:R-:W-:Y:S02]  /*1d1d0*/  FSEL R7, R120, -INF , !P5 ;  /* 0xff80000078077808 */ /* 0x000fe40006800000 */
[----:B------:R-:W-:Y:S02]  /*1d1e0*/  ISETP.GT.AND P6, PT, R248, R46, PT ;  /* 0x0000002ef800720c */ /* 0x000fe40003fc4270 */
[----:B------:R-:W-:Y:S02]  /*1d1f0*/  FMNMX3.FTZ R0, R0, R205, R116, !PT ;  /* 0x000000cd00007276 */ /* 0x000fe40007810074 */
[C---:B------:R-:W-:Y:S02]  /*1d200*/  ISETP.GT.AND P0, PT, R248.reuse, R47, PT ;  /* 0x0000002ff800720c */ /* 0x040fe40003f04270 */
[----:B------:R-:W-:Y:S02]  /*1d210*/  ISETP.GT.AND P5, PT, R248, R96, PT ;  /* 0x00000060f800720c */ /* 0x000fe40003fa4270 */
[----:B------:R-:W-:Y:S02]  /*1d220*/  FMNMX3.FTZ R2, R2, R165, R164, !PT ;  /* 0x000000a502027276 */ /* 0x000fe400078100a4 */
[----:B------:R-:W-:Y:S02]  /*1d230*/  FSEL R72, R72, -INF , !P6 ;  /* 0xff80000048487808 */ /* 0x000fe40007000000 */
[----:B------:R-:W-:Y:S02]  /*1d240*/  FMNMX3.FTZ R0, R0, R113, R134, !PT ;  /* 0x0000007100007276 */ /* 0x000fe40007810086 */
[----:B------:R-:W-:Y:S02]  /*1d250*/  FSEL R11, R11, -INF , !P0 ;  /* 0xff8000000b0b7808 */ /* 0x000fe40004000000 */
[----:B------:R-:W-:Y:S02]  /*1d260*/  ISETP.GE.AND P6, PT, R46, R249, PT ;  /* 0x000000f92e00720c */ /* 0x000fe40003fc6270 */
[----:B------:R-:W-:Y:S02]  /*1d270*/  FSEL R10, R10, -INF , !P5 ;  /* 0xff8000000a0a7808 */ /* 0x000fe40006800000 */
[----:B------:R-:W-:Y:S02]  /*1d280*/  ISETP.GT.AND P0, PT, R245, R197, PT ;  /* 0x000000c5f500720c */ /* 0x000fe40003f04270 */
[----:B------:R-:W-:Y:S02]  /*1d290*/  ISETP.GE.AND P5, PT, R47, R249, PT ;  /* 0x000000f92f00720c */ /* 0x000fe40003fa6270 */
[----:B------:R-:W-:Y:S02]  /*1d2a0*/  FMNMX3.FTZ R2, R2, R105, R106, !PT ;  /* 0x0000006902027276 */ /* 0x000fe4000781006a */
[----:B------:R-:W-:Y:S02]  /*1d2b0*/  FMNMX3.FTZ R0, R0, R208, R144, !PT ;  /* 0x000000d000007276 */ /* 0x000fe40007810090 */
[----:B------:R-:W-:Y:S02]  /*1d2c0*/  FSEL R102, R8, -INF , !P6 ;  /* 0xff80000008667808 */ /* 0x000fe40007000000 */
[----:B------:R1:W-:Y:S01]  /*1d2d0*/  MUFU.TANH R8, R130 ;  /* 0x0000008200087308 */ /* 0x0003e20000002400 */
[----:B------:R-:W-:Y:S02]  /*1d2e0*/  ISETP.GE.AND P6, PT, R197, R249, PT ;  /* 0x000000f9c500720c */ /* 0x000fe40003fc6270 */
[----:B------:R-:W-:Y:S02]  /*1d2f0*/  FSEL R110, R7, -INF , !P5 ;  /* 0xff800000076e7808 */ /* 0x000fe40006800000 */
[----:B------:R-:W-:Y:S02]  /*1d300*/  FSEL R9, R9, -INF , !P0 ;  /* 0xff80000009097808 */ /* 0x000fe40004000000 */
[----:B------:R-:W-:Y:S03]  /*1d310*/  FMNMX3.FTZ R2, R2, R108, R109, !PT ;  /* 0x0000006c02027276 */ /* 0x000fe6000781006d */
[----:B------:R-:W2:Y:S01]  /*1d320*/  MUFU.TANH R7, R119 ;  /* 0x0000007700077308 */ /* 0x000ea20000002400 */
[----:B------:R-:W-:Y:S02]  /*1d330*/  FMNMX3.FTZ R0, R0, R141, R152, !PT ;  /* 0x0000008d00007276 */ /* 0x000fe40007810098 */
[----:B------:R-:W-:Y:S02]  /*1d340*/  FSEL R104, R9, -INF , !P6 ;  /* 0xff80000009687808 */ /* 0x000fe40007000000 */
[----:B------:R-:W-:Y:S02]  /*1d350*/  FMNMX3.FTZ R2, R2, R110, R107, !PT ;  /* 0x0000006e02027276 */ /* 0x000fe4000781006b */
[----:B------:R-:W-:Y:S02]  /*1d360*/  FMNMX3.FTZ R0, R0, R213, R160, !PT ;  /* 0x000000d500007276 */ /* 0x000fe400078100a0 */
[----:B------:R-:W-:Y:S01]  /*1d370*/  FMNMX3.FTZ R2, R2, R102, R104, !PT ;  /* 0x0000006602027276 */ /* 0x000fe20007810068 */
[----:B-1----:R-:W-:Y:S01]  /*1d380*/  IMAD.MOV.U32 R130, RZ, RZ, R26 ;  /* 0x000000ffff827224 */ /* 0x002fe200078e001a */
[----:B------:R-:W-:Y:S02]  /*1d390*/  FMNMX3.FTZ R0, R0, R157, R223, !PT ;  /* 0x0000009d00007276 */ /* 0x000fe400078100df */
[----:B------:R-:W-:Y:S01]  /*1d3a0*/  FMNMX3.FTZ R6, R132, R25, R24, !PT ;  /* 0x0000001984067276 */ /* 0x000fe20007810018 */
[----:B------:R-:W1:Y:S01]  /*1d3b0*/  SHFL.BFLY PT, R70, R2, 0x2, 0x1f ;  /* 0x0c401f0002467f89 */ /* 0x000e6200000e0000 */
[----:B------:R-:W-:Y:S02]  /*1d3c0*/  FMNMX3.FTZ R0, R0, R97, R252, !PT ;  /* 0x0000006100007276 */ /* 0x000fe400078100fc */
[----:B------:R-:W-:Y:S02]  /*1d3d0*/  ISETP.GT.AND P6, PT, R248, R197, PT ;  /* 0x000000c5f800720c */ /* 0x000fe40003fc4270 */
[----:B------:R-:W-:Y:S02]  /*1d3e0*/  FMNMX3.FTZ R0, R0, R227, R231, !PT ;  /* 0x000000e300007276 */ /* 0x000fe400078100e7 */
[----:B------:R-:W-:Y:S02]  /*1d3f0*/  FMNMX3.FTZ R6, R6, R136, R22, !PT ;  /* 0x0000008806067276 */ /* 0x000fe40007810016 */
[----:B------:R-:W-:Y:S02]  /*1d400*/  FSEL R71, R71, -INF , !P6 ;  /* 0xff80000047477808 */ /* 0x000fe40007000000 */
[-C--:B------:R-:W-:Y:S02]  /*1d410*/  ISETP.GE.AND P6, PT, R96, R250.reuse, PT ;  /* 0x000000fa6000720c */ /* 0x080fe40003fc6270 */
[----:B------:R-:W-:Y:S02]  /*1d420*/  ISETP.GE.AND P0, PT, R47, R250, PT ;  /* 0x000000fa2f00720c */ /* 0x000fe40003f06270 */
[----:B------:R-:W-:Y:S02]  /*1d430*/  FMNMX3.FTZ R0, R0, R92, R93, !PT ;  /* 0x0000005c00007276 */ /* 0x000fe4000781005d */
[----:B------:R-:W-:Y:S02]  /*1d440*/  FMNMX3.FTZ R6, R6, R44, R50, !PT ;  /* 0x0000002c06067276 */ /* 0x000fe40007810032 */
[----:B------:R-:W-:Y:S02]  /*1d450*/  FSEL R118, R10, -INF , !P6 ;  /* 0xff8000000a767808 */ /* 0x000fe40007000000 */
[----:B------:R-:W-:Y:S02]  /*1d460*/  FSEL R120, R11, -INF , !P0 ;  /* 0xff8000000b787808 */ /* 0x000fe40004000000 */
[-C--:B------:R-:W-:Y:S02]  /*1d470*/  ISETP.GE.AND P6, PT, R197, R250.reuse, PT ;  /* 0x000000fac500720c */ /* 0x080fe40003fc6270 */
[----:B------:R-:W-:Y:S02]  /*1d480*/  FMNMX3.FTZ R0, R0, R99, R122, !PT ;  /* 0x0000006300007276 */ /* 0x000fe4000781007a */
[----:B------:R-:W-:Y:S02]  /*1d490*/  ISETP.GE.AND P0, PT, R46, R250, PT ;  /* 0x000000fa2e00720c */ /* 0x000fe40003f06270 */
        /* <DEDUP_REMOVED lines=10> */
[----:B------:R-:W-:Y:S02]  /*1d540*/  ISETP.GT.AND P0, PT, R251, R96, PT ;  /* 0x00000060fb00720c */ /* 0x000fe40003f04270 */
[----:B------:R-:W-:Y:S02]  /*1d550*/  FMNMX3.FTZ R6, R6, R207, R145, !PT ;  /* 0x000000cf06067276 */ /* 0x000fe40007810091 */
[----:B------:R-:W-:Y:S01]  /*1d560*/  ISETP.GE.AND P6, PT, R96, R247, PT ;  /* 0x000000f76000720c */ /* 0x000fe20003fc6270 */
[----:B------:R-:W-:Y:S01]  /*1d570*/  IMAD.MOV.U32 R96, RZ, RZ, R38 ;  /* 0x000000ffff607224 */ /* 0x000fe200078e0026 */
[----:B------:R-:W-:Y:S01]  /*1d580*/  FMNMX3.FTZ R6, R6, R220, R221, !PT ;  /* 0x000000dc06067276 */ /* 0x000fe200078100dd */
[----:B------:R-:W-:Y:S01]  /*1d590*/  IMAD.MOV.U32 R38, RZ, RZ, R85 ;  /* 0x000000ffff267224 */ /* 0x000fe200078e0055 */
[----:B------:R-:W-:Y:S01]  /*1d5a0*/  MOV R85, R84 ;  /* 0x0000005400557202 */ /* 0x000fe20000000f00 */
[----:B------:R-:W-:Y:S01]  /*1d5b0*/  IMAD.MOV.U32 R84, RZ, RZ, R69 ;  /* 0x000000ffff547224 */ /* 0x000fe200078e0045 */
[----:B------:R-:W-:Y:S01]  /*1d5c0*/  FMNMX3.FTZ R69, R6, R211, R219, !PT ;  /* 0x000000d306457276 */ /* 0x000fe200078100db */
[----:B------:R-:W-:Y:S01]  /*1d5d0*/  IMAD.MOV.U32 R94, RZ, RZ, R38 ;  /* 0x000000ffff5e7224 */ /* 0x000fe200078e0026 */
[----:B------:R-:W3:Y:S01]  /*1d5e0*/  SHFL.BFLY PT, R6, R70, 0x1, 0x1f ;  /* 0x0c201f0046067f89 */ /* 0x000ee200000e0000 */
[----:B------:R-:W-:Y:S02]  /*1d5f0*/  FSEL R125, R115, -INF , !P1 ;  /* 0xff800000737d7808 */ /* 0x000fe40004800000 */
[----:B--2---:R-:W-:Y:S02]  /*1d600*/  FSEL R7, R7, -INF , !P0 ;  /* 0xff80000007077808 */ /* 0x004fe40004000000 */
[----:B------:R-:W-:Y:S02]  /*1d610*/  ISETP.GT.AND P1, PT, R251, R197, PT ;  /* 0x000000c5fb00720c */ /* 0x000fe40003f24270 */
[----:B------:R-:W-:Y:S02]  /*1d620*/  FSEL R124, R7, -INF , !P6 ;  /* 0xff800000077c7808 */ /* 0x000fe40007000000 */
[----:B------:R-:W-:Y:S02]  /*1d630*/  FSEL R7, R131, -INF , !P1 ;  /* 0xff80000083077808 */ /* 0x000fe40004800000 */
[----:B-1----:R-:W-:Y:S02]  /*1d640*/  FMNMX.FTZ R0, R0, R2, !PT ;  /* 0x0000000200007209 */ /* 0x002fe40007810000 */
[----:B------:R-:W-:Y:S02]  /*1d650*/  FMNMX3.FTZ R69, R69, R82, R57, !PT ;  /* 0x0000005245457276 */ /* 0x000fe40007810039 */
[-C--:B------:R-:W-:Y:S01]  /*1d660*/  ISETP.GE.AND P2, PT, R54, R247.reuse, PT ;  /* 0x000000f73600720c */ /* 0x080fe20003f46270 */
[----:B------:R-:W1:Y:S01]  /*1d670*/  SHFL.BFLY PT, R2, R0, 0x1, 0x1f ;  /* 0x0c201f0000027f89 */ /* 0x000e6200000e0000 */
[----:B------:R-:W-:Y:S02]  /*1d680*/  FMNMX3.FTZ R69, R69, R60, R130, !PT ;  /* 0x0000003c45457276 */ /* 0x000fe40007810082 */
[----:B------:R-:W-:Y:S02]  /*1d690*/  ISETP.GE.AND P5, PT, R47, R247, PT ;  /* 0x000000f72f00720c */ /* 0x000fe40003fa6270 */
[----:B------:R-:W-:Y:S02]  /*1d6a0*/  ISETP.GT.AND P0, PT, R251, R46, PT ;  /* 0x0000002efb00720c */ /* 0x000fe40003f04270 */
[----:B------:R-:W-:Y:S02]  /*1d6b0*/  FSEL R126, R114, -INF , !P2 ;  /* 0xff800000727e7808 */ /* 0x000fe40005000000 */
[----:B---3--:R-:W-:Y:S02]  /*1d6c0*/  FMNMX.FTZ R70, R70, R6, !PT ;  /* 0x0000000646467209 */ /* 0x008fe40007810000 */
[----:B------:R-:W-:Y:S02]  /*1d6d0*/  FMNMX3.FTZ R69, R69, R39, R35, !PT ;  /* 0x0000002745457276 */ /* 0x000fe40007810023 */
[C---:B------:R-:W-:Y:S01]  /*1d6e0*/  FSETP.NEU.FTZ.AND P1, PT, R70.reuse, -INF , PT ;  /* 0xff8000004600780b */ /* 0x040fe20003f3d000 */
[----:B------:R-:W-:Y:S01]  /*1d6f0*/  FMUL.FTZ R73, R70, UR4 ;  /* 0x0000000446497c20 */ /* 0x000fe20008410000 */
[----:B------:R-:W-:Y:S02]  /*1d700*/  FSEL R123, R12, -INF , !P5 ;  /* 0xff8000000c7b7808 */ /* 0x000fe40006800000 */
[-C--:B------:R-:W-:Y:S02]  /*1d710*/  ISETP.GE.AND P5, PT, R197, R247.reuse, PT ;  /* 0x000000f7c500720c */ /* 0x080fe40003fa6270 */
[----:B------:R-:W-:Y:S01]  /*1d720*/  FSEL R73, R73, RZ, P1 ;  /* 0x000000ff49497208 */ /* 0x000fe20000800000 */
[----:B------:R-:W2:Y:S01]  /*1d730*/  LDL.LU R197, [R1+0xdc] ;  /* 0x0000dc0001c57983 */ /* 0x000ea20000300800 */
[----:B------:R-:W-:Y:S01]  /*1d740*/  ISETP.GE.AND P2, PT, R46, R247, PT ;  /* 0x000000f72e00720c */ /* 0x000fe20003f46270 */
[----:B------:R-:W-:Y:S01]  /*1d750*/  IMAD.MOV.U32 R46, RZ, RZ, R96 ;  /* 0x000000ffff2e7224 */ /* 0x000fe200078e0060 */
[----:B------:R-:W-:Y:S01]  /*1d760*/  FSEL R8, R8, -INF , !P0 ;  /* 0xff80000008087808 */ /* 0x000fe20004000000 */
[--C-:B------:R-:W-:Y:S01]  /*1d770*/  FFMA.FTZ R6, R68, UR4, -R73.reuse ;  /* 0x0000000444067c23 */ /* 0x100fe20008010849 */
[----:B-1----:R-:W-:Y:S01]  /*1d780*/  FMNMX.FTZ R68, R0, R2, !PT ;  /* 0x0000000200447209 */ /* 0x002fe20007810000 */
[----:B------:R-:W-:Y:S01]  /*1d790*/  FFMA.FTZ R0, R15, UR4, -R73 ;  /* 0x000000040f007c23 */ /* 0x000fe20008010849 */
[----:B------:R-:W-:Y:S01]  /*1d7a0*/  IMAD.MOV.U32 R56, RZ, RZ, R46 ;  /* 0x000000ffff387224 */ /* 0x000fe200078e002e */
[----:B------:R1:W-:Y:S01]  /*1d7b0*/  MUFU.EX2 R111, R6 ;  /* 0x00000006006f7308 */ /* 0x0003e20000000800 */
[----:B------:R-:W-:Y:S01]  /*1d7c0*/  FMNMX3.FTZ R69, R69, R126, R125, !PT ;  /* 0x0000007e45457276 */ /* 0x000fe2000781007d */
[----:B------:R-:W-:Y:S01]  /*1d7d0*/  FMUL.FTZ R74, R68, UR4 ;  /* 0x00000004444a7c20 */ /* 0x000fe20008410000 */
[----:B------:R-:W-:Y:S01]  /*1d7e0*/  FSEL R121, R7, -INF , !P5 ;  /* 0xff80000007797808 */ /* 0x000fe20006800000 */
[----:B------:R-:W-:Y:S01]  /*1d7f0*/  IMAD.MOV.U32 R96, RZ, RZ, R43 ;  /* 0x000000ffff607224 */ /* 0x000fe200078e002b */
[----:B------:R-:W-:Y:S01]  /*1d800*/  FSEL R131, R8, -INF , !P2 ;  /* 0xff80000008837808 */ /* 0x000fe20005000000 */
[----:B------:R-:W-:Y:S01]  /*1d810*/  IMAD.MOV.U32 R43, RZ, RZ, R42 ;  /* 0x000000ffff2b7224 */ /* 0x000fe200078e002a */
[----:B------:R-:W-:Y:S03]  /*1d820*/  FMNMX3.FTZ R69, R69, R123, R124, !PT ;  /* 0x0000007b45457276 */ /* 0x000fe6000781007c */
[----:B------:R3:W-:Y:S01]  /*1d830*/  MUFU.EX2 R127, R0 ;  /* 0x00000000007f7308 */ /* 0x0007e20000000800 */
[----:B------:R-:W-:Y:S01]  /*1d840*/  FSETP.NEU.FTZ.AND P0, PT, R68, -INF , PT ;  /* 0xff8000004400780b */ /* 0x000fe20003f1d000 */
[----:B------:R-:W-:Y:S01]  /*1d850*/  IMAD.MOV.U32 R42, RZ, RZ, R41 ;  /* 0x000000ffff2a7224 */ /* 0x000fe200078e0029 */
[----:B------:R-:W-:Y:S01]  /*1d860*/  FMNMX3.FTZ R69, R69, R131, R121, !PT ;  /* 0x0000008345457276 */ /* 0x000fe20007810079 */
[----:B------:R-:W-:Y:S01]  /*1d870*/  IMAD.MOV.U32 R41, RZ, RZ, R40 ;  /* 0x000000ffff297224 */ /* 0x000fe200078e0028 */
[----:B------:R-:W-:Y:S01]  /*1d880*/  FSEL R74, R74, RZ, P0 ;  /* 0x000000ff4a4a7208 */ /* 0x000fe20000000000 */
[----:B------:R-:W-:Y:S01]  /*1d890*/  IMAD.MOV.U32 R40, RZ, RZ, R212 ;  /* 0x000000ffff287224 */ /* 0x000fe200078e00d4 */
[----:B------:R-:W-:Y:S01]  /*1d8a0*/  MOV R212, R27 ;  /* 0x0000001b00d47202 */ /* 0x000fe20000000f00 */
[----:B------:R-:W4:Y:S01]  /*1d8b0*/  SHFL.BFLY PT, R7, R69, 0x2, 0x1f ;  /* 0x0c401f0045077f89 */ /* 0x000f2200000e0000 */
[--C-:B-1----:R-:W-:Y:S01]  /*1d8c0*/  FFMA.FTZ R6, R19, UR4, -R73.reuse ;  /* 0x0000000413067c23 */ /* 0x102fe20008010849 */
[----:B------:R-:W-:Y:S01]  /*1d8d0*/  FFMA.FTZ R12, R28, UR4, -R73 ;  /* 0x000000041c0c7c23 */ /* 0x000fe20008010849 */
[----:B------:R-:W-:Y:S01]  /*1d8e0*/  IMAD.MOV.U32 R58, RZ, RZ, R96 ;  /* 0x000000ffff3a7224 */ /* 0x000fe200078e0060 */
[----:B------:R-:W-:Y:S01]  /*1d8f0*/  F2FP.BF16.F32.PACK_AB R76, R76, R217 ;  /* 0x000000d94c4c723e */ /* 0x000fe200000010ff */
[----:B------:R1:W1:Y:S01]  /*1d900*/  MUFU.EX2 R115, R6 ;  /* 0x0000000600737308 */ /* 0x0002620000000800 */
[----:B------:R-:W-:Y:S01]  /*1d910*/  IMAD.MOV.U32 R96, RZ, RZ, R43 ;  /* 0x000000ffff607224 */ /* 0x000fe200078e002b */
[----:B------:R-:W-:Y:S01]  /*1d920*/  MOV R47, R212 ;  /* 0x000000d4002f7202 */ /* 0x000fe20000000f00 */
[----:B------:R-:W-:Y:S02]  /*1d930*/  IMAD.MOV.U32 R55, RZ, RZ, R42 ;  /* 0x000000ffff377224 */ /* 0x000fe400078e002a */
[----:B---3--:R-:W-:Y:S01]  /*1d940*/  FFMA.FTZ R0, R13, UR4, -R73 ;  /* 0x000000040d007c23 */ /* 0x008fe20008010849 */
[----:B------:R-:W-:Y:S02]  /*1d950*/  IMAD.MOV.U32 R54, RZ, RZ, R41 ;  /* 0x000000ffff367224 */ /* 0x000fe400078e0029 */
[----:B------:R-:W-:Y:S01]  /*1d960*/  FFMA.FTZ R28, R31, UR4, -R74 ;  /* 0x000000041f1c7c23 */ /* 0x000fe2000801084a */
[----:B------:R-:W-:Y:S01]  /*1d970*/  IMAD.MOV.U32 R51, RZ, RZ, R40 ;  /* 0x000000ffff337224 */ /* 0x000fe200078e0028 */
[----:B------:R3:W3:Y:S01]  /*1d980*/  MUFU.EX2 R10, R0 ;  /* 0x00000000000a7308 */ /* 0x0006e20000000800 */
[----:B------:R-:W-:Y:S01]  /*1d990*/  LDSM.16.MT88.4 R40, [R233+0x8000] ;  /* 0x00800000e928783b */ /* 0x000fe20000004200 */
[----:B------:R-:W-:Y:S02]  /*1d9a0*/  IMAD.MOV.U32 R46, RZ, RZ, R85 ;  /* 0x000000ffff2e7224 */ /* 0x000fe400078e0055 */
[----:B------:R-:W-:Y:S01]  /*1d9b0*/  FFMA.FTZ R34, R34, UR4, -R74 ;  /* 0x0000000422227c23 */ /* 0x000fe2000801084a */
[----:B------:R-:W-:Y:S02]  /*1d9c0*/  IMAD.MOV.U32 R212, RZ, RZ, R84 ;  /* 0x000000ffffd47224 */ /* 0x000fe400078e0054 */
[--C-:B------:R-:W-:Y:S01]  /*1d9d0*/  FFMA.FTZ R105, R105, UR4, -R73.reuse ;  /* 0x0000000469697c23 */ /* 0x100fe20008010849 */
[----:B------:R-:W-:Y:S02]  /*1d9e0*/  IMAD.MOV.U32 R61, RZ, RZ, R58 ;  /* 0x000000ffff3d7224 */ /* 0x000fe400078e003a */
[--C-:B------:R-:W-:Y:S01]  /*1d9f0*/  FFMA.FTZ R106, R106, UR4, -R73.reuse ;  /* 0x000000046a6a7c23 */ /* 0x100fe20008010849 */
[----:B------:R-:W-:Y:S01]  /*1da00*/  MUFU.EX2 R226, R12 ;  /* 0x0000000c00e27308 */ /* 0x000fe20000000800 */
[--C-:B-1----:R-:W-:Y:S01]  /*1da10*/  FFMA.FTZ R6, R81, UR4, -R73.reuse ;  /* 0x0000000451067c23 */ /* 0x102fe20008010849 */
[----:B------:R-:W-:Y:S01]  /*1da20*/  F2FP.BF16.F32.PACK_AB R84, R115, R111 ;  /* 0x0000006f7354723e */ /* 0x000fe200000010ff */
[--C-:B------:R-:W-:Y:S01]  /*1da30*/  FFMA.FTZ R108, R108, UR4, -R73.reuse ;  /* 0x000000046c6c7c23 */ /* 0x100fe20008010849 */
[----:B----4-:R-:W-:Y:S01]  /*1da40*/  FMNMX.FTZ R69, R69, R7, !PT ;  /* 0x0000000745457209 */ /* 0x010fe20007810000 */
[----:B------:R-:W-:Y:S01]  /*1da50*/  FFMA.FTZ R109, R109, UR4, -R73 ;  /* 0x000000046d6d7c23 */ /* 0x000fe20008010849 */
[--C-:B------:R-:W-:Y:S04]  /*1da60*/  FFMA.FTZ R118, R118, UR4, -R74.reuse ;  /* 0x0000000476767c23 */ /* 0x100fe8000801084a */
[----:B------:R-:W-:Y:S01]  /*1da70*/  MUFU.EX2 R228, R6 ;  /* 0x0000000600e47308 */ /* 0x000fe20000000800 */
[----:B---3--:R-:W-:Y:S01]  /*1da80*/  FFMA.FTZ R0, R161, UR4, -R74 ;  /* 0x00000004a1007c23 */ /* 0x008fe2000801084a */
[----:B------:R-:W1:Y:S01]  /*1da90*/  SHFL.BFLY PT, R2, R69, 0x1, 0x1f ;  /* 0x0c201f0045027f89 */ /* 0x000e6200000e0000 */
[----:B------:R-:W-:Y:S07]  /*1daa0*/  IMAD.MOV.U32 R214, RZ, RZ, R10 ;  /* 0x000000ffffd67224 */ /* 0x000fee00078e000a */
[----:B------:R3:W-:Y:S01]  /*1dab0*/  MUFU.EX2 R114, R0 ;  /* 0x0000000000727308 */ /* 0x0007e20000000800 */
[----:B------:R-:W-:Y:S09]  /*1dac0*/  F2FP.BF16.F32.PACK_AB R86, R214, R127 ;  /* 0x0000007fd656723e */ /* 0x000ff200000010ff */
[----:B------:R4:W-:Y:S10]  /*1dad0*/  MUFU.EX2 R161, R198 ;  /* 0x000000c600a17308 */ /* 0x0009f40000000800 */
[----:B------:R-:W-:Y:S01]  /*1dae0*/  MUFU.EX2 R63, R34 ;  /* 0x00000022003f7308 */ /* 0x000fe20000000800 */
[--C-:B---3--:R-:W-:Y:S01]  /*1daf0*/  FFMA.FTZ R0, R23, UR4, -R74.reuse ;  /* 0x0000000417007c23 */ /* 0x108fe2000801084a */
[----:B-1----:R-:W-:Y:S04]  /*1db00*/  FMNMX.FTZ R69, R69, R2, !PT ;  /* 0x0000000245457209 */ /* 0x002fe80007810000 */
[C---:B------:R-:W-:Y:S01]  /*1db10*/  FSETP.NEU.FTZ.AND P2, PT, R69.reuse, -INF , PT ;  /* 0xff8000004500780b */ /* 0x040fe20003f5d000 */
[----:B------:R-:W-:Y:S03]  /*1db20*/  FMUL.FTZ R75, R69, UR4 ;  /* 0x00000004454b7c20 */ /* 0x000fe60008410000 */
[----:B------:R1:W3:Y:S01]  /*1db30*/  MUFU.EX2 R119, R0 ;  /* 0x0000000000777308 */ /* 0x0002e20000000800 */
[----:B----4-:R-:W4:Y:S01]  /*1db40*/  LDL.LU R198, [R1+0xd8] ;  /* 0x0000d80001c67983 */ /* 0x010f220000300800 */
[----:B------:R-:W-:Y:S03]  /*1db50*/  FSEL R75, R75, RZ, P2 ;  /* 0x000000ff4b4b7208 */ /* 0x000fe60001000000 */
[----:B------:R-:W4:Y:S05]  /*1db60*/  LDL R59, [R1+0xa0] ;  /* 0x0000a000013b7983 */ /* 0x000f2a0000100800 */
[----:B------:R-:W3:Y:S01]  /*1db70*/  MUFU.EX2 R23, R224 ;  /* 0x000000e000177308 */ /* 0x000ee20000000800 */
[--C-:B------:R-:W-:Y:S01]  /*1db80*/  FFMA.FTZ R2, R25, UR4, -R75.reuse ;  /* 0x0000000419027c23 */ /* 0x100fe2000801084b */
[--C-:B------:R-:W-:Y:S01]  /*1db90*/  FFMA.FTZ R50, R50, UR4, -R75.reuse ;  /* 0x0000000432327c23 */ /* 0x100fe2000801084b */
[--C-:B------:R-:W-:Y:S01]  /*1dba0*/  FFMA.FTZ R44, R44, UR4, -R75.reuse ;  /* 0x000000042c2c7c23 */ /* 0x100fe2000801084b */
[--C-:B------:R-:W-:Y:S01]  /*1dbb0*/  FFMA.FTZ R66, R66, UR4, -R75.reuse ;  /* 0x0000000442427c23 */ /* 0x100fe2000801084b */
[--C-:B------:R-:W-:Y:S01]  /*1dbc0*/  FFMA.FTZ R123, R123, UR4, -R75.reuse ;  /* 0x000000047b7b7c23 */ /* 0x100fe2000801084b */
[--C-:B------:R-:W-:Y:S01]  /*1dbd0*/  FFMA.FTZ R124, R124, UR4, -R75.reuse ;  /* 0x000000047c7c7c23 */ /* 0x100fe2000801084b */
[--C-:B------:R-:W-:Y:S03]  /*1dbe0*/  FFMA.FTZ R131, R131, UR4, -R75.reuse ;  /* 0x0000000483837c23 */ /* 0x100fe6000801084b */
[----:B------:R3:W-:Y:S01]  /*1dbf0*/  MUFU.EX2 R103, R2 ;  /* 0x0000000200677308 */ /* 0x0007e20000000800 */
[--C-:B-1----:R-:W-:Y:S01]  /*1dc00*/  FFMA.FTZ R0, R14, UR4, -R74.reuse ;  /* 0x000000040e007c23 */ /* 0x102fe2000801084a */
[----:B---3--:R-:W-:Y:S08]  /*1dc10*/  F2FP.BF16.F32.PACK_AB R85, R119, R114 ;  /* 0x000000727755723e */ /* 0x008ff000000010ff */
[----:B------:R1:W3:Y:S01]  /*1dc20*/  MUFU.EX2 R11, R0 ;  /* 0x00000000000b7308 */ /* 0x0002e20000000800 */
[----:B------:R-:W-:Y:S01]  /*1dc30*/  F2FP.BF16.F32.PACK_AB R78, R23, R161 ;  /* 0x000000a1174e723e */ /* 0x000fe200000010ff */
[----:B------:R-:W-:Y:S01]  /*1dc40*/  FFMA.FTZ R2, R22, UR4, -R75 ;  /* 0x0000000416027c23 */ /* 0x000fe2000801084b */
[--C-:B------:R-:W-:Y:S07]  /*1dc50*/  FFMA.FTZ R22, R30, UR4, -R73.reuse ;  /* 0x000000041e167c23 */ /* 0x100fee0008010849 */
[----:B------:R3:W-:Y:S01]  /*1dc60*/  MUFU.EX2 R95, R2 ;  /* 0x00000002005f7308 */ /* 0x0007e20000000800 */
[----:B-1----:R-:W-:Y:S01]  /*1dc70*/  FFMA.FTZ R0, R18, UR4, -R74 ;  /* 0x0000000412007c23 */ /* 0x002fe2000801084a */
[----:B------:R-:W-:Y:S01]  /*1dc80*/  FFMA.FTZ R18, R29, UR4, -R73 ;  /* 0x000000041d127c23 */ /* 0x000fe20008010849 */
[----:B---3--:R-:W-:Y:S07]  /*1dc90*/  IMAD.MOV.U32 R224, RZ, RZ, R11 ;  /* 0x000000ffffe07224 */ /* 0x008fee00078e000b */
[----:B------:R1:W3:Y:S10]  /*1dca0*/  MUFU.EX2 R9, R0 ;  /* 0x0000000000097308 */ /* 0x0002f40000000800 */
[----:B------:R-:W-:Y:S01]  /*1dcb0*/  MUFU.EX2 R62, R18 ;  /* 0x00000012003e7308 */ /* 0x000fe20000000800 */
[----:B------:R-:W-:Y:S05]  /*1dcc0*/  FSEL R2, R69, RZ, P2 ;  /* 0x000000ff45027208 */ /* 0x000fea0001000000 */
[----:B------:R-:W-:Y:S01]  /*1dcd0*/  FADD.FTZ R2, -R2, R132 ;  /* 0x0000008402027221 */ /* 0x000fe20000010100 */
[----:B------:R-:W-:Y:S03]  /*1dce0*/  IMAD.MOV.U32 R132, RZ, RZ, R57 ;  /* 0x000000ffff847224 */ /* 0x000fe600078e0039 */
[----:B------:R-:W-:Y:S01]  /*1dcf0*/  MUFU.EX2 R225, R22 ;  /* 0x0000001600e17308 */ /* 0x000fe20000000800 */
[----:B-1----:R-:W-:Y:S01]  /*1dd00*/  FFMA.FTZ R0, R24, UR4, -R75 ;  /* 0x0000000418007c23 */ /* 0x002fe2000801084b */
[----:B------:R-:W-:Y:S01]  /*1dd10*/  FMUL.FTZ R2, R2, UR4 ;  /* 0x0000000402027c20 */ /* 0x000fe20008410000 */
[----:B------:R-:W1:Y:S01]  /*1dd20*/  LDSM.16.MT88.4 R24, [R232+0x8000] ;  /* 0x00800000e818783b */ /* 0x000e620000004200 */
[----:B---3--:R-:W-:Y:S06]  /*1dd30*/  IMAD.MOV.U32 R217, RZ, RZ, R9 ;  /* 0x000000ffffd97224 */ /* 0x008fec00078e0009 */
[----:B------:R3:W3:Y:S01]  /*1dd40*/  MUFU.EX2 R229, R0 ;  /* 0x0000000000e57308 */ /* 0x0006e20000000800 */
[----:B------:R-:W-:Y:S09]  /*1dd50*/  F2FP.BF16.F32.PACK_AB R87, R217, R224 ;  /* 0x000000e0d957723e */ /* 0x000ff200000010ff */
[----:B------:R-:W1:Y:S01]  /*1dd60*/  MUFU.EX2 R2, R2 ;  /* 0x0000000200027308 */ /* 0x000e620000000800 */
[----:B---3--:R-:W-:Y:S01]  /*1dd70*/  FFMA.FTZ R0, R136, UR4, -R75 ;  /* 0x0000000488007c23 */ /* 0x008fe2000801084b */
[----:B------:R-:W-:Y:S01]  /*1dd80*/  F2FP.BF16.F32.PACK_AB R77, R229, R103 ;  /* 0x00000067e54d723e */ /* 0x000fe200000010ff */
[----:B------:R-:W-:Y:S07]  /*1dd90*/  VIADD R136, R232, 0x8040 ;  /* 0x00008040e8887836 */ /* 0x000fee0000000000 */
[----:B------:R3:W3:Y:S01]  /*1dda0*/  MUFU.EX2 R230, R0 ;  /* 0x0000000000e67308 */ /* 0x0006e20000000800 */
[C---:B-1----:R-:W-:Y:S01]  /*1ddb0*/  FMUL.FTZ R18, R2.reuse, R146 ;  /* 0x0000009202127220 */ /* 0x042fe20000410000 */
[C---:B------:R-:W-:Y:S01]  /*1ddc0*/  FMUL.FTZ R6, R2.reuse, R166 ;  /* 0x000000a602067220 */ /* 0x040fe20000410000 */
[C---:B------:R-:W-:Y:S01]  /*1ddd0*/  FMUL.FTZ R7, R2.reuse, R167 ;  /* 0x000000a702077220 */ /* 0x040fe20000410000 */
[C---:B------:R-:W-:Y:S06]  /*1dde0*/  FMUL.FTZ R19, R2.reuse, R147 ;  /* 0x0000009302137220 */ /* 0x040fec0000410000 */
[----:B------:R1:W-:Y:S01]  /*1ddf0*/  MUFU.EX2 R146, R199 ;  /* 0x000000c700927308 */ /* 0x0003e20000000800 */
[----:B------:R-:W-:Y:S02]  /*1de00*/  IMAD.MOV.U32 R166, RZ, RZ, R23 ;  /* 0x000000ffffa67224 */ /* 0x000fe400078e0017 */
[C---:B------:R-:W-:Y:S01]  /*1de10*/  FMUL.FTZ R22, R2.reuse, R162 ;  /* 0x000000a202167220 */ /* 0x040fe20000410000 */
[----:B------:R-:W-:Y:S02]  /*1de20*/  IMAD.MOV.U32 R162, RZ, RZ, R62 ;  /* 0x000000ffffa27224 */ /* 0x000fe400078e003e */
[C---:B------:R-:W-:Y:S01]  /*1de30*/  FMUL.FTZ R23, R2.reuse, R163 ;  /* 0x000000a302177220 */ /* 0x040fe20000410000 */
[----:B------:R-:W-:Y:S02]  /*1de40*/  IMAD.MOV.U32 R167, RZ, RZ, R35 ;  /* 0x000000ffffa77224 */ /* 0x000fe400078e0023 */
[C---:B------:R-:W-:Y:S01]  /*1de50*/  FMUL.FTZ R34, R2.reuse, R142 ;  /* 0x0000008e02227220 */ /* 0x040fe20000410000 */
[----:B------:R-:W-:Y:S01]  /*1de60*/  FMUL.FTZ R35, R2, R143 ;  /* 0x0000008f02237220 */ /* 0x000fe20000410000 */
[----:B------:R-:W-:Y:S01]  /*1de70*/  MUFU.EX2 R147, R28 ;  /* 0x0000001c00937308 */ /* 0x000fe20000000800 */
[----:B---3--:R-:W-:Y:S01]  /*1de80*/  FSEL R0, R70, RZ, P1 ;  /* 0x000000ff46007208 */ /* 0x008fe20000800000 */
[----:B------:R-:W-:Y:S01]  /*1de90*/  IMAD.MOV.U32 R62, RZ, RZ, R55 ;  /* 0x000000ffff3e7224 */ /* 0x000fe200078e0037 */
[----:B------:R-:W-:Y:S01]  /*1dea0*/  F2FP.BF16.F32.PACK_AB R79, R95, R230 ;  /* 0x000000e65f4f723e */ /* 0x000fe200000010ff */
[C---:B------:R-:W-:Y:S01]  /*1deb0*/  FMUL.FTZ R55, R2.reuse, R155 ;  /* 0x0000009b02377220 */ /* 0x040fe20000410000 */
[----:B------:R-:W-:Y:S01]  /*1dec0*/  FMUL.FTZ R38, R2, R158 ;  /* 0x0000009e02267220 */ /* 0x000fe20000410000 */
[----:B------:R-:W-:Y:S04]  /*1ded0*/  FADD.FTZ R0, -R0, R3 ;  /* 0x0000000300007221 */ /* 0x000fe80000010100 */
[----:B------:R-:W-:Y:S01]  /*1dee0*/  MUFU.EX2 R142, R44 ;  /* 0x0000002c008e7308 */ /* 0x000fe20000000800 */
[----:B-1----:R-:W3:Y:S01]  /*1def0*/  LDL.LU R199, [R1+0xd4] ;  /* 0x0000d40001c77983 */ /* 0x002ee20000300800 */
[-C--:B------:R-:W-:Y:S05]  /*1df00*/  HMMA.16816.F32.BF16 R4, R76, R24.reuse, R4 ;  /* 0x000000184c04723c */ /* 0x080fea0000041804 */
[----:B------:R-:W-:Y:S03]  /*1df10*/  FMUL.FTZ R0, R0, UR4 ;  /* 0x0000000400007c20 */ /* 0x000fe60008410000 */
[----:B------:R-:W-:Y:S10]  /*1df20*/  MUFU.EX2 R143, R222 ;  /* 0x000000de008f7308 */ /* 0x000ff40000000800 */
[----:B------:R1:W1:Y:S02]  /*1df30*/  MUFU.EX2 R3, R0 ;  /* 0x0000000000037308 */ /* 0x0002640000000800 */
[----:B-1----:R-:W-:Y:S01]  /*1df40*/  FSEL R0, R68, RZ, P0 ;  /* 0x000000ff44007208 */ /* 0x002fe20000000000 */
[C---:B------:R-:W-:Y:S01]  /*1df50*/  FMUL.FTZ R8, R3.reuse, R168 ;  /* 0x000000a803087220 */ /* 0x040fe20000410000 */
[C---:B------:R-:W-:Y:S01]  /*1df60*/  FMUL.FTZ R9, R3.reuse, R169 ;  /* 0x000000a903097220 */ /* 0x040fe20000410000 */
[C---:B------:R-:W-:Y:S01]  /*1df70*/  FMUL.FTZ R12, R3.reuse, R172 ;  /* 0x000000ac030c7220 */ /* 0x040fe20000410000 */
[C---:B------:R-:W-:Y:S01]  /*1df80*/  FMUL.FTZ R13, R3.reuse, R173 ;  /* 0x000000ad030d7220 */ /* 0x040fe20000410000 */
[----:B------:R-:W-:Y:S01]  /*1df90*/  FADD.FTZ R0, -R0, R133 ;  /* 0x0000008500007221 */ /* 0x000fe20000010100 */
[----:B------:R-:W-:Y:S01]  /*1dfa0*/  IMAD.MOV.U32 R172, RZ, RZ, R214 ;  /* 0x000000ffffac7224 */ /* 0x000fe200078e00d6 */
[----:B------:R-:W-:Y:S01]  /*1dfb0*/  MOV R168, R39 ;  /* 0x0000002700a87202 */ /* 0x000fe20000000f00 */
[C---:B------:R-:W-:Y:S01]  /*1dfc0*/  FMUL.FTZ R28, R3.reuse, R180 ;  /* 0x000000b4031c7220 */ /* 0x040fe20000410000 */
[----:B------:R-:W-:Y:S01]  /*1dfd0*/  FMUL.FTZ R0, R0, UR4 ;  /* 0x0000000400007c20 */ /* 0x000fe20008410000 */
[----:B------:R-:W-:Y:S02]  /*1dfe0*/  IMAD.MOV.U32 R180, RZ, RZ, R162 ;  /* 0x000000ffffb47224 */ /* 0x000fe400078e00a2 */
[C---:B------:R-:W-:Y:S01]  /*1dff0*/  FMUL.FTZ R29, R3.reuse, R181 ;  /* 0x000000b5031d7220 */ /* 0x040fe20000410000 */
[----:B------:R-:W-:Y:S02]  /*1e000*/  IMAD.MOV.U32 R173, RZ, RZ, R132 ;  /* 0x000000ffffad7224 */ /* 0x000fe400078e0084 */
[----:B------:R-:W-:Y:S01]  /*1e010*/  FMUL.FTZ R44, R3, R188 ;  /* 0x000000bc032c7220 */ /* 0x000fe20000410000 */
[----:B------:R-:W-:Y:S01]  /*1e020*/  IMAD.MOV.U32 R181, RZ, RZ, R180 ;  /* 0x000000ffffb57224 */ /* 0x000fe200078e00b4 */
[----:B------:R-:W1:Y:S01]  /*1e030*/  MUFU.EX2 R0, R0 ;  /* 0x0000000000007308 */ /* 0x000e620000000800 */
[----:B------:R-:W-:Y:S02]  /*1e040*/  IMAD.MOV.U32 R163, RZ, RZ, R173 ;  /* 0x000000ffffa37224 */ /* 0x000fe400078e00ad */
[C---:B------:R-:W-:Y:S01]  /*1e050*/  FMUL.FTZ R39, R2.reuse, R159 ;  /* 0x0000009f02277220 */ /* 0x040fe20000410000 */
[----:B------:R-:W-:Y:S02]  /*1e060*/  IMAD.MOV.U32 R173, RZ, RZ, R95 ;  /* 0x000000ffffad7224 */ /* 0x000fe400078e005f */
[----:B------:R-:W-:Y:S02]  /*1e070*/  IMAD.MOV.U32 R214, RZ, RZ, R61 ;  /* 0x000000ffffd67224 */ /* 0x000fe400078e003d */
[----:B------:R-:W-:Y:S02]  /*1e080*/  IMAD.MOV.U32 R132, RZ, RZ, R82 ;  /* 0x000000ffff847224 */ /* 0x000fe400078e0052 */
[----:B------:R-:W-:Y:S02]  /*1e090*/  IMAD.MOV.U32 R82, RZ, RZ, R54 ;  /* 0x000000ffff527224 */ /* 0x000fe400078e0036 */
[----:B------:R-:W-:Y:S01]  /*1e0a0*/  FMUL.FTZ R54, R2, R154 ;  /* 0x0000009a02367220 */ /* 0x000fe20000410000 */
[----:B------:R-:W-:Y:S02]  /*1e0b0*/  IMAD.MOV.U32 R61, RZ, RZ, R46 ;  /* 0x000000ffff3d7224 */ /* 0x000fe400078e002e */
[----:B------:R-:W-:Y:S02]  /*1e0c0*/  IMAD.MOV.U32 R133, RZ, RZ, R56 ;  /* 0x000000ffff857224 */ /* 0x000fe400078e0038 */
[C---:B-1----:R-:W-:Y:S01]  /*1e0d0*/  FMUL.FTZ R15, R0.reuse, R175 ;  /* 0x000000af000f7220 */ /* 0x042fe20000410000 */
[C---:B------:R-:W-:Y:S01]  /*1e0e0*/  FMUL.FTZ R14, R0.reuse, R174 ;  /* 0x000000ae000e7220 */ /* 0x040fe20000410000 */
[----:B------:R1:W-:Y:S01]  /*1e0f0*/  MUFU.EX2 R175, R150 ;  /* 0x0000009600af7308 */ /* 0x0003e20000000800 */
[C---:B------:R-:W-:Y:S01]  /*1e100*/  FMUL.FTZ R10, R0.reuse, R170 ;  /* 0x000000aa000a7220 */ /* 0x040fe20000410000 */
[C---:B------:R-:W-:Y:S01]  /*1e110*/  FMUL.FTZ R11, R0.reuse, R171 ;  /* 0x000000ab000b7220 */ /* 0x040fe20000410000 */
[----:B------:R-:W-:Y:S02]  /*1e120*/  IMAD.MOV.U32 R170, RZ, RZ, R166 ;  /* 0x000000ffffaa7224 */ /* 0x000fe400078e00a6 */
[C---:B------:R-:W-:Y:S01]  /*1e130*/  FMUL.FTZ R46, R0.reuse, R190 ;  /* 0x000000be002e7220 */ /* 0x040fe20000410000 */
[----:B------:R-:W-:Y:S02]  /*1e140*/  IMAD.MOV.U32 R171, RZ, RZ, R217 ;  /* 0x000000ffffab7224 */ /* 0x000fe400078e00d9 */
[C---:B------:R-:W-:Y:S01]  /*1e150*/  FMUL.FTZ R30, R0.reuse, R182 ;  /* 0x000000b6001e7220 */ /* 0x040fe20000410000 */
[C---:B------:R-:W-:Y:S01]  /*1e160*/  FMUL.FTZ R31, R0.reuse, R183 ;  /* 0x000000b7001f7220 */ /* 0x040fe20000410000 */
[----:B------:R2:W-:Y:S01]  /*1e170*/  MUFU.EX2 R174, R50 ;  /* 0x0000003200ae7308 */ /* 0x0005e20000000800 */
[C---:B------:R-:W-:Y:S04]  /*1e180*/  HMMA.16816.F32.BF16 R8, R84.reuse, R24, R8 ;  /* 0x000000185408723c */ /* 0x040fe80000041808 */
[----:B------:R-:W-:Y:S01]  /*1e190*/  FFMA.FTZ R24, R201, UR4, -R74 ;  /* 0x00000004c9187c23 */ /* 0x000fe2000801084a */
[C---:B------:R-:W-:Y:S01]  /*1e1a0*/  FMUL.FTZ R25, R3.reuse, R177 ;  /* 0x000000b103197220 */ /* 0x040fe20000410000 */
[----:B------:R-:W-:Y:S01]  /*1e1b0*/  MOV R177, R170 ;  /* 0x000000aa00b17202 */ /* 0x000fe20000000f00 */
[----:B------:R-:W-:Y:S01]  /*1e1c0*/  IMAD.MOV.U32 R170, RZ, RZ, R93 ;  /* 0x000000ffffaa7224 */ /* 0x000fe200078e005d */
[-C--:B------:R-:W-:Y:S01]  /*1e1d0*/  HMMA.16816.F32.BF16 R12, R84, R26.reuse, R12 ;  /* 0x0000001a540c723c */ /* 0x080fe2000004180c */
[----:B-1----:R-:W3:Y:S01]  /*1e1e0*/  LDL.LU R150, [R1+0xd0] ;  /* 0x0000d00001967983 */ /* 0x002ee20000300800 */
[----:B------:R1:W-:Y:S01]  /*1e1f0*/  MUFU.EX2 R169, R24 ;  /* 0x0000001800a97308 */ /* 0x0003e20000000800 */
[----:B------:R-:W-:Y:S01]  /*1e200*/  IMAD.MOV.U32 R217, RZ, RZ, R98 ;  /* 0x000000ffffd97224 */ /* 0x000fe200078e0062 */
[----:B------:R-:W-:Y:S01]  /*1e210*/  MOV R201, R161 ;  /* 0x000000a100c97202 */ /* 0x000fe20000000f00 */
[----:B------:R-:W-:Y:S01]  /*1e220*/  IMAD.MOV.U32 R98, RZ, RZ, R51 ;  /* 0x000000ffff627224 */ /* 0x000fe200078e0033 */
[----:B------:R-:W-:Y:S01]  /*1e230*/  MOV R161, R47 ;  /* 0x0000002f00a17202 */ /* 0x000fe20000000f00 */
[----:B------:R-:W-:Y:S01]  /*1e240*/  FMUL.FTZ R47, R0, R191 ;  /* 0x000000bf002f7220 */ /* 0x000fe20000410000 */
[C---:B------:R-:W-:Y:S04]  /*1e250*/  HMMA.16816.F32.BF16 R16, R76.reuse, R26, R16 ;  /* 0x0000001a4c10723c */ /* 0x040fe80000041810 */
[----:B------:R-:W-:Y:S01]  /*1e260*/  MUFU.EX2 R133, R133 ;  /* 0x0000008500857308 */ /* 0x000fe20000000800 */
[----:B--2---:R-:W-:Y:S01]  /*1e270*/  FMUL.FTZ R50, R2, R138 ;  /* 0x0000008a02327220 */ /* 0x004fe20000410000 */
[C---:B------:R-:W-:Y:S01]  /*1e280*/  FMUL.FTZ R27, R0.reuse, R179 ;  /* 0x000000b3001b7220 */ /* 0x040fe20000410000 */
[----:B------:R-:W-:Y:S01]  /*1e290*/  FMUL.FTZ R26, R0, R178 ;  /* 0x000000b2001a7220 */ /* 0x000fe20000410000 */
[----:B------:R-:W-:Y:S01]  /*1e2a0*/  IMAD.MOV.U32 R179, RZ, RZ, R172 ;  /* 0x000000ffffb37224 */ /* 0x000fe200078e00ac */
[-C--:B------:R-:W-:Y:S05]  /*1e2b0*/  HMMA.16816.F32.BF16 R20, R76, R40.reuse, R20 ;  /* 0x000000284c14723c */ /* 0x080fea0000041814 */
[----:B------:R2:W4:Y:S01]  /*1e2c0*/  MUFU.EX2 R138, R151 ;  /* 0x00000097008a7308 */ /* 0x0005220000000800 */
[----:B------:R-:W-:Y:S02]  /*1e2d0*/  IMAD.MOV.U32 R178, RZ, RZ, R171 ;  /* 0x000000ffffb27224 */ /* 0x000fe400078e00ab */
[C---:B-1----:R-:W-:Y:S01]  /*1e2e0*/  FMUL.FTZ R24, R3.reuse, R176 ;  /* 0x000000b003187220 */ /* 0x042fe20000410000 */
[----:B------:R-:W-:Y:S01]  /*1e2f0*/  IMAD.MOV.U32 R176, RZ, RZ, R168 ;  /* 0x000000ffffb07224 */ /* 0x000fe200078e00a8 */
[----:B------:R-:W-:Y:S01]  /*1e300*/  MOV R191, R96 ;  /* 0x0000006000bf7202 */ /* 0x000fe20000000f00 */
[----:B------:R-:W-:Y:S02]  /*1e310*/  IMAD.MOV.U32 R162, RZ, RZ, R201 ;  /* 0x000000ffffa27224 */ /* 0x000fe400078e00c9 */
[----:B------:R-:W-:Y:S01]  /*1e320*/  FMUL.FTZ R51, R2, R139 ;  /* 0x0000008b02337220 */ /* 0x000fe20000410000 */
[----:B------:R-:W-:Y:S01]  /*1e330*/  IMAD.MOV.U32 R180, RZ, RZ, R179 ;  /* 0x000000ffffb47224 */ /* 0x000fe200078e00b3 */
[C---:B------:R-:W-:Y:S04]  /*1e340*/  HMMA.16816.F32.BF16 R24, R84.reuse, R40, R24 ;  /* 0x000000285418723c */ /* 0x040fe80000041818 */
[----:B------:R-:W-:Y:S02]  /*1e350*/  IMAD.MOV.U32 R201, RZ, RZ, R167 ;  /* 0x000000ffffc97224 */ /* 0x000fe400078e00a7 */
[C---:B------:R-:W-:Y:S01]  /*1e360*/  FMUL.FTZ R41, R3.reuse, R185 ;  /* 0x000000b903297220 */ /* 0x040fe20000410000 */
[----:B------:R-:W-:Y:S02]  /*1e370*/  IMAD.MOV.U32 R179, RZ, RZ, R178 ;  /* 0x000000ffffb37224 */ /* 0x000fe400078e00b2 */
[----:B------:R-:W-:Y:S01]  /*1e380*/  FMUL.FTZ R40, R3, R184 ;  /* 0x000000b803287220 */ /* 0x000fe20000410000 */
[-C--:B------:R-:W-:Y:S01]  /*1e390*/  HMMA.16816.F32.BF16 R28, R84, R42.reuse, R28 ;  /* 0x0000002a541c723c */ /* 0x080fe2000004181c */
[----:B--2---:R-:W2:Y:S02]  /*1e3a0*/  LDL.LU R151, [R1+0xcc] ;  /* 0x0000cc0001977983 */ /* 0x004ea40000300800 */
[----:B------:R-:W-:Y:S02]  /*1e3b0*/  IMAD.MOV.U32 R178, RZ, RZ, R177 ;  /* 0x000000ffffb27224 */ /* 0x000fe400078e00b1 */
[----:B------:R-:W-:Y:S02]  /*1e3c0*/  IMAD.MOV.U32 R171, RZ, RZ, R94 ;  /* 0x000000ffffab7224 */ /* 0x000fe400078e005e */
[----:B------:R-:W-:Y:S01]  /*1e3d0*/  IMAD.MOV.U32 R177, RZ, RZ, R176 ;  /* 0x000000ffffb17224 */ /* 0x000fe200078e00b0 */
[C---:B------:R-:W-:Y:S04]  /*1e3e0*/  HMMA.16816.F32.BF16 R32, R76.reuse, R42, R32 ;  /* 0x0000002a4c20723c */ /* 0x040fe80000041820 */
[----:B------:R-:W-:Y:S02]  /*1e3f0*/  IMAD.MOV.U32 R176, RZ, RZ, R201 ;  /* 0x000000ffffb07224 */ /* 0x000fe400078e00c9 */
[C---:B------:R-:W-:Y:S01]  /*1e400*/  FMUL.FTZ R42, R0.reuse, R186 ;  /* 0x000000ba002a7220 */ /* 0x040fe20000410000 */
[----:B------:R-:W-:Y:S02]  /*1e410*/  IMAD.MOV.U32 R168, RZ, RZ, R92 ;  /* 0x000000ffffa87224 */ /* 0x000fe400078e005c */
[----:B------:R-:W-:Y:S01]  /*1e420*/  FMUL.FTZ R43, R0, R187 ;  /* 0x000000bb002b7220 */ /* 0x000fe20000410000 */
[----:B------:R-:W-:Y:S01]  /*1e430*/  IMAD.MOV.U32 R201, RZ, RZ, R173 ;  /* 0x000000ffffc97224 */ /* 0x000fe200078e00ad */
[----:B------:R-:W-:Y:S01]  /*1e440*/  MOV R173, R171 ;  /* 0x000000ab00ad7202 */ /* 0x000fe20000000f00 */
[----:B------:R-:W-:Y:S01]  /*1e450*/  IMAD.MOV.U32 R171, RZ, RZ, R170 ;  /* 0x000000ffffab7224 */ /* 0x000fe200078e00aa */
[----:B------:R-:W-:Y:S01]  /*1e460*/  MOV R185, R176 ;  /* 0x000000b000b97202 */ /* 0x000fe20000000f00 */
[----:B------:R-:W-:Y:S01]  /*1e470*/  IMAD.MOV.U32 R170, RZ, RZ, R168 ;  /* 0x000000ffffaa7224 */ /* 0x000fe200078e00a8 */
[----:B------:R-:W-:Y:S01]  /*1e480*/  MOV R176, R214 ;  /* 0x000000d600b07202 */ /* 0x000fe20000000f00 */
[----:B------:R-:W-:Y:S02]  /*1e490*/  IMAD.MOV.U32 R214, RZ, RZ, R82 ;  /* 0x000000ffffd67224 */ /* 0x000fe400078e0052 */
[----:B------:R-:W-:Y:S01]  /*1e4a0*/  FFMA.FTZ R82, R67, UR4, -R74 ;  /* 0x0000000443527c23 */ /* 0x000fe2000801084a */
[----:B------:R-:W-:Y:S01]  /*1e4b0*/  IMAD.MOV.U32 R190, RZ, RZ, R170 ;  /* 0x000000ffffbe7224 */ /* 0x000fe200078e00aa */
[----:B------:R-:W-:Y:S01]  /*1e4c0*/  LDSM.16.MT88.4 R92, [R232+0x8800] ;  /* 0x00880000e85c783b */ /* 0x000fe20000004200 */
[----:B------:R-:W-:Y:S01]  /*1e4d0*/  IMAD.MOV.U32 R167, RZ, RZ, R60 ;  /* 0x000000ffffa77224 */ /* 0x000fe200078e003c */
[----:B------:R1:W3:Y:S01]  /*1e4e0*/  MUFU.EX2 R170, R82 ;  /* 0x0000005200aa7308 */ /* 0x0002e20000000800 */
[----:B------:R-:W-:Y:S02]  /*1e4f0*/  IMAD.MOV.U32 R166, RZ, RZ, R45 ;  /* 0x000000ffffa67224 */ /* 0x000fe400078e002d */
[C---:B------:R-:W-:Y:S01]  /*1e500*/  FMUL.FTZ R45, R3.reuse, R189 ;  /* 0x000000bd032d7220 */ /* 0x040fe20000410000 */
[----:B------:R-:W-:Y:S02]  /*1e510*/  IMAD.MOV.U32 R168, RZ, RZ, R167 ;  /* 0x000000ffffa87224 */ /* 0x000fe400078e00a7 */
[----:B------:R-:W-:Y:S01]  /*1e520*/  FFMA.FTZ R60, R202, UR4, -R75 ;  /* 0x00000004ca3c7c23 */ /* 0x000fe2000801084b */
[----:B------:R-:W-:Y:S01]  /*1e530*/  IMAD.MOV.U32 R189, RZ, RZ, R171 ;  /* 0x000000ffffbd7224 */ /* 0x000fe200078e00ab */
[----:B------:R-:W-:Y:S01]  /*1e540*/  MOV R202, R213 ;  /* 0x000000d500ca7202 */ /* 0x000fe20000000f00 */
[----:B------:R-:W-:Y:S01]  /*1e550*/  IMAD.MOV.U32 R188, RZ, RZ, R168 ;  /* 0x000000ffffbc7224 */ /* 0x000fe200078e00a8 */
[----:B------:R4:W-:Y:S01]  /*1e560*/  MUFU.EX2 R172, R60 ;  /* 0x0000003c00ac7308 */ /* 0x0009e20000000800 */
[----:B------:R-:W-:Y:S02]  /*1e570*/  IMAD.MOV.U32 R167, RZ, RZ, R166 ;  /* 0x000000ffffa77224 */ /* 0x000fe400078e00a6 */
[----:B------:R-:W-:Y:S02]  /*1e580*/  IMAD.MOV.U32 R166, RZ, RZ, R61 ;  /* 0x000000ffffa67224 */ /* 0x000fe400078e003d */
[C---:B------:R-:W-:Y:S01]  /*1e590*/  FMUL.FTZ R61, R3.reuse, R197 ;  /* 0x000000c5033d7220 */ /* 0x040fe20000410000 */
[----:B------:R-:W-:Y:S02]  /*1e5a0*/  IMAD.MOV.U32 R197, RZ, RZ, R225 ;  /* 0x000000ffffc57224 */ /* 0x000fe400078e00e1 */
[----:B------:R-:W-:Y:S01]  /*1e5b0*/  IMAD.MOV.U32 R225, RZ, RZ, R161 ;  /* 0x000000ffffe17224 */ /* 0x000fe200078e00a1 */
[----:B------:R-:W-:Y:S01]  /*1e5c0*/  MOV R161, R98 ;  /* 0x0000006200a17202 */ /* 0x000fe20000000f00 */
[----:B-1----:R-:W-:Y:S01]  /*1e5d0*/  FFMA.FTZ R82, R200, UR4, -R73 ;  /* 0x00000004c8527c23 */ /* 0x002fe20008010849 */
[----:B------:R-:W-:Y:S02]  /*1e5e0*/  IMAD.MOV.U32 R186, RZ, RZ, R201 ;  /* 0x000000ffffba7224 */ /* 0x000fe400078e00c9 */
[----:B------:R-:W-:Y:S01]  /*1e5f0*/  IMAD.MOV.U32 R201, RZ, RZ, R225 ;  /* 0x000000ffffc97224 */ /* 0x000fe200078e00e1 */
[----:B------:R1:W-:Y:S01]  /*1e600*/  MUFU.EX2 R168, R82 ;  /* 0x0000005200a87308 */ /* 0x0003e20000000800 */
[----:B------:R-:W-:Y:S02]  /*1e610*/  IMAD.MOV.U32 R182, RZ, RZ, R180 ;  /* 0x000000ffffb67224 */ /* 0x000fe400078e00b4 */
[----:B------:R-:W-:Y:S02]  /*1e620*/  IMAD.MOV.U32 R180, RZ, RZ, R224 ;  /* 0x000000ffffb47224 */ /* 0x000fe400078e00e0 */
[----:B----4-:R-:W-:Y:S01]  /*1e630*/  FMUL.FTZ R60, R3, R196 ;  /* 0x000000c4033c7220 */ /* 0x010fe20000410000 */
[----:B------:R-:W-:Y:S01]  /*1e640*/  IMAD.MOV.U32 R98, RZ, RZ, R62 ;  /* 0x000000ffff627224 */ /* 0x000fe200078e003e */
[----:B------:R-:W-:Y:S01]  /*1e650*/  MOV R196, R138 ;  /* 0x0000008a00c47202 */ /* 0x000fe20000000f00 */
[----:B------:R-:W-:Y:S02]  /*1e660*/  IMAD.MOV.U32 R184, RZ, RZ, R167 ;  /* 0x000000ffffb87224 */ /* 0x000fe400078e00a7 */
[----:B------:R-:W-:Y:S02]  /*1e670*/  IMAD.MOV.U32 R187, RZ, RZ, R173 ;  /* 0x000000ffffbb7224 */ /* 0x000fe400078e00ad */
[----:B------:R-:W4:Y:S01]  /*1e680*/  MUFU.EX2 R173, R66 ;  /* 0x0000004200ad7308 */ /* 0x000f220000000800 */
[----:B------:R-:W-:Y:S02]  /*1e690*/  IMAD.MOV.U32 R183, RZ, RZ, R179 ;  /* 0x000000ffffb77224 */ /* 0x000fe400078e00b3 */
[----:B------:R-:W-:Y:S02]  /*1e6a0*/  IMAD.MOV.U32 R139, RZ, RZ, R189 ;  /* 0x000000ffff8b7224 */ /* 0x000fe400078e00bd */
[----:B------:R-:W-:Y:S02]  /*1e6b0*/  IMAD.MOV.U32 R189, RZ, RZ, R185 ;  /* 0x000000ffffbd7224 */ /* 0x000fe400078e00b9 */
[----:B-1----:R-:W-:Y:S01]  /*1e6c0*/  FFMA.FTZ R82, R112, UR4, -R73 ;  /* 0x0000000470527c23 */ /* 0x002fe20008010849 */
[----:B------:R-:W-:Y:S01]  /*1e6d0*/  MOV R185, R183 ;  /* 0x000000b700b97202 */ /* 0x000fe20000000f00 */
[----:B------:R-:W-:Y:S02]  /*1e6e0*/  IMAD.MOV.U32 R183, RZ, RZ, R162 ;  /* 0x000000ffffb77224 */ /* 0x000fe400078e00a2 */
[----:B------:R-:W-:Y:S01]  /*1e6f0*/  FMUL.FTZ R62, R0, R198 ;  /* 0x000000c6003e7220 */ /* 0x000fe20000410000 */
[----:B------:R1:W4:Y:S01]  /*1e700*/  MUFU.EX2 R171, R82 ;  /* 0x0000005200ab7308 */ /* 0x0003220000000800 */
[----:B------:R-:W-:Y:S02]  /*1e710*/  IMAD.MOV.U32 R198, RZ, RZ, R63 ;  /* 0x000000ffffc67224 */ /* 0x000fe400078e003f */
[----:B------:R-:W-:Y:S02]  /*1e720*/  @P3 VIADD R136, R59, 0xffffffc0 ;  /* 0xffffffc03b883836 */ /* 0x000fe40000000000 */
[----:B------:R-:W-:Y:S02]  /*1e730*/  IMAD.MOV.U32 R159, RZ, RZ, R177 ;  /* 0x000000ffff9f7224 */ /* 0x000fe400078e00b1 */
[----:B------:R-:W-:Y:S01]  /*1e740*/  IMAD.MOV.U32 R138, RZ, RZ, R187 ;  /* 0x000000ffff8a7224 */ /* 0x000fe200078e00bb */
[----:B------:R-:W4:Y:S02]  /*1e750*/  LDSM.16.MT88.4 R56, [R136] ;  /* 0x000000008838783b */ /* 0x000f240000004200 */
[----:B------:R-:W-:Y:S01]  /*1e760*/  MUFU.EX2 R162, R216 ;  /* 0x000000d800a27308 */ /* 0x000fe20000000800 */
[----:B------:R-:W-:Y:S02]  /*1e770*/  IMAD.MOV.U32 R179, RZ, RZ, R161 ;  /* 0x000000ffffb37224 */ /* 0x000fe400078e00a1 */
[----:B------:R-:W-:Y:S02]  /*1e780*/  IMAD.MOV.U32 R187, RZ, RZ, R159 ;  /* 0x000000ffffbb7224 */ /* 0x000fe400078e009f */
[----:B------:R-:W-:Y:S02]  /*1e790*/  IMAD.MOV.U32 R161, RZ, RZ, R97 ;  /* 0x000000ffffa17224 */ /* 0x000fe400078e0061 */
[----:B------:R-:W-:Y:S02]  /*1e7a0*/  IMAD.MOV.U32 R112, RZ, RZ, R187 ;  /* 0x000000ffff707224 */ /* 0x000fe400078e00bb */
[----:B-1----:R-:W-:Y:S01]  /*1e7b0*/  FFMA.FTZ R82, R100, UR4, -R73 ;  /* 0x0000000464527c23 */ /* 0x002fe20008010849 */
[----:B------:R-:W-:Y:S01]  /*1e7c0*/  IMAD.MOV.U32 R187, RZ, RZ, R161 ;  /* 0x000000ffffbb7224 */ /* 0x000fe200078e00a1 */
[----:B------:R-:W-:Y:S01]  /*1e7d0*/  MOV R100, R189 ;  /* 0x000000bd00647202 */ /* 0x000fe20000000f00 */
[----:B------:R-:W-:Y:S01]  /*1e7e0*/  IMAD.IADD R81, R235, 0x1, R136 ;  /* 0x00000001eb517824 */ /* 0x000fe200078e0288 */
[----:B------:R1:W-:Y:S01]  /*1e7f0*/  MUFU.EX2 R225, R82 ;  /* 0x0000005200e17308 */ /* 0x0003e20000000800 */
[----:B------:R-:W-:Y:S02]  /*1e800*/  IMAD.MOV.U32 R177, RZ, RZ, R98 ;  /* 0x000000ffffb17224 */ /* 0x000fe400078e0062 */
[----:B------:R-:W-:Y:S01]  /*1e810*/  IMAD.MOV.U32 R158, RZ, RZ, R178 ;  /* 0x000000ffff9e7224 */ /* 0x000fe200078e00b2 */
[----:B------:R-:W3:Y:S01]  /*1e820*/  LDSM.16.MT88.4 R88, [R81] ;  /* 0x000000005158783b */ /* 0x000ee20000004200 */
[----:B------:R-:W-:Y:S02]  /*1e830*/  IMAD.MOV.U32 R178, RZ, RZ, R99 ;  /* 0x000000ffffb27224 */ /* 0x000fe400078e0063 */
[----:B------:R-:W-:Y:S02]  /*1e840*/  IMAD.MOV.U32 R159, RZ, RZ, R182 ;  /* 0x000000ffff9f7224 */ /* 0x000fe400078e00b6 */
[----:B------:R-:W-:Y:S02]  /*1e850*/  IMAD.MOV.U32 R182, RZ, RZ, R217 ;  /* 0x000000ffffb67224 */ /* 0x000fe400078e00d9 */
[----:B------:R4:W-:Y:S01]  /*1e860*/  MUFU.EX2 R217, R243 ;  /* 0x000000f300d97308 */ /* 0x0009e20000000800 */
[----:B------:R-:W2:Y:S01]  /*1e870*/  LDSM.16.MT88.4 R96, [R233+0x8800] ;  /* 0x00880000e960783b */ /* 0x000ea20000004200 */
[----:B------:R-:W-:Y:S02]  /*1e880*/  IMAD.MOV.U32 R189, RZ, RZ, R178 ;  /* 0x000000ffffbd7224 */ /* 0x000fe400078e00b2 */
[----:B------:R-:W-:Y:S02]  /*1e890*/  IMAD.MOV.U32 R154, RZ, RZ, R139 ;  /* 0x000000ffff9a7224 */ /* 0x000fe400078e008b */
[----:B-1----:R-:W-:Y:S01]  /*1e8a0*/  FFMA.FTZ R82, R101, UR4, -R73 ;  /* 0x0000000465527c23 */ /* 0x002fe20008010849 */
[----:B------:R-:W-:Y:S02]  /*1e8b0*/  IMAD.MOV.U32 R139, RZ, RZ, R183 ;  /* 0x000000ffff8b7224 */ /* 0x000fe400078e00b7 */
[----:B------:R-:W-:Y:S01]  /*1e8c0*/  IMAD.MOV.U32 R155, RZ, RZ, R138 ;  /* 0x000000ffff9b7224 */ /* 0x000fe200078e008a */
[----:B------:R1:W2:Y:S01]  /*1e8d0*/  MUFU.EX2 R224, R82 ;  /* 0x0000005200e07308 */ /* 0x0002a20000000800 */
[----:B------:R-:W-:Y:S02]  /*1e8e0*/  IMAD.MOV.U32 R138, RZ, RZ, R182 ;  /* 0x000000ffff8a7224 */ /* 0x000fe400078e00b6 */
[----:B------:R-:W-:Y:S01]  /*1e8f0*/  IMAD.MOV.U32 R182, RZ, RZ, R210 ;  /* 0x000000ffffb67224 */ /* 0x000fe200078e00d2 */
[-C--:B----4-:R-:W-:Y:S01]  /*1e900*/  HMMA.16816.F32.BF16 R36, R76, R56.reuse, R36 ;  /* 0x000000384c24723c */ /* 0x090fe20000041824 */
[----:B------:R4:W5:Y:S05]  /*1e910*/  LDL.LU R243, [R1+0xc8] ;  /* 0x0000c80001f37983 */ /* 0x00096a0000300800 */
[----:B------:R-:W-:Y:S02]  /*1e920*/  MUFU.EX2 R182, R182 ;  /* 0x000000b600b67308 */ /* 0x000fe40000000800 */
[C---:B------:R-:W-:Y:S04]  /*1e930*/  HMMA.16816.F32.BF16 R40, R84.reuse, R56, R40 ;  /* 0x000000385428723c */ /* 0x040fe80000041828 */
[----:B-1----:R-:W-:Y:S01]  /*1e940*/  FFMA.FTZ R82, R205, UR4, -R74 ;  /* 0x00000004cd527c23 */ /* 0x002fe2000801084a */
[C---:B------:R-:W-:Y:S01]  /*1e950*/  FMUL.FTZ R57, R3.reuse, R193 ;  /* 0x000000c103397220 */ /* 0x040fe20000410000 */
[----:B------:R-:W-:Y:S01]  /*1e960*/  FMUL.FTZ R56, R3, R192 ;  /* 0x000000c003387220 */ /* 0x000fe20000410000 */
[----:B------:R-:W-:Y:S01]  /*1e970*/  IMAD.MOV.U32 R205, RZ, RZ, R184 ;  /* 0x000000ffffcd7224 */ /* 0x000fe200078e00b8 */
[-C--:B------:R-:W-:Y:S08]  /*1e980*/  HMMA.16816.F32.BF16 R44, R84, R58.reuse, R44 ;  /* 0x0000003a542c723c */ /* 0x080ff0000004182c */
[C---:B------:R-:W-:Y:S04]  /*1e990*/  HMMA.16816.F32.BF16 R48, R76.reuse, R58, R48 ;  /* 0x0000003a4c30723c */ /* 0x040fe80000041830 */
[C---:B------:R-:W-:Y:S01]  /*1e9a0*/  FMUL.FTZ R58, R0.reuse, R194 ;  /* 0x000000c2003a7220 */ /* 0x040fe20000410000 */
[----:B------:R-:W-:Y:S02]  /*1e9b0*/  IMAD.MOV.U32 R194, RZ, RZ, R159 ;  /* 0x000000ffffc27224 */ /* 0x000fe400078e009f */
[C---:B------:R-:W-:Y:S01]  /*1e9c0*/  FMUL.FTZ R59, R0.reuse, R195 ;  /* 0x000000c3003b7220 */ /* 0x040fe20000410000 */
[----:B------:R-:W-:Y:S01]  /*1e9d0*/  IMAD.MOV.U32 R159, RZ, RZ, R214 ;  /* 0x000000ffff9f7224 */ /* 0x000fe200078e00d6 */
[-C--:B---3--:R-:W-:Y:S03]  /*1e9e0*/  HMMA.16816.F32.BF16 R52, R76, R88.reuse, R52 ;  /* 0x000000584c34723c */ /* 0x088fe60000041834 */
[----:B------:R-:W-:Y:S02]  /*1e9f0*/  IMAD.MOV.U32 R195, RZ, RZ, R185 ;  /* 0x000000ffffc37224 */ /* 0x000fe400078e00b9 */
[----:B------:R-:W-:Y:S01]  /*1ea00*/  MUFU.EX2 R159, R159 ;  /* 0x0000009f009f7308 */ /* 0x000fe20000000800 */
[----:B------:R-:W-:Y:S02]  /*1ea10*/  IMAD.MOV.U32 R185, RZ, RZ, R211 ;  /* 0x000000ffffb97224 */ /* 0x000fe400078e00d3 */
[C---:B------:R-:W-:Y:S04]  /*1ea20*/  HMMA.16816.F32.BF16 R56, R84.reuse, R88, R56 ;  /* 0x000000585438723c */ /* 0x040fe80000041838 */
[----:B------:R-:W-:Y:S01]  /*1ea30*/  FMUL.FTZ R63, R0, R199 ;  /* 0x000000c7003f7220 */ /* 0x000fe20000410000 */
[----:B------:R-:W-:Y:S02]  /*1ea40*/  IMAD.MOV.U32 R199, RZ, RZ, R181 ;  /* 0x000000ffffc77224 */ /* 0x000fe400078e00b5 */
[----:B------:R-:W-:Y:S02]  /*1ea50*/  IMAD.MOV.U32 R181, RZ, RZ, R166 ;  /* 0x000000ffffb57224 */ /* 0x000fe400078e00a6 */
[----:B------:R1:W-:Y:S02]  /*1ea60*/  MUFU.EX2 R166, R82 ;  /* 0x0000005200a67308 */ /* 0x0003e40000000800 */
[-C--:B------:R-:W-:Y:S03]  /*1ea70*/  HMMA.16816.F32.BF16 R60, R84, R90.reuse, R60 ;  /* 0x0000005a543c723c */ /* 0x080fe6000004183c */
[----:B------:R-:W-:Y:S02]  /*1ea80*/  F2FP.BF16.F32.PACK_AB R85, R147, R169 ;  /* 0x000000a99355723e */ /* 0x000fe400000010ff */
[----:B------:R-:W-:Y:S02]  /*1ea90*/  F2FP.BF16.F32.PACK_AB R84, R226, R228 ;  /* 0x000000e4e254723e */ /* 0x000fe400000010ff */
[----:B------:R-:W-:Y:S02]  /*1eaa0*/  F2FP.BF16.F32.PACK_AB R86, R197, R199 ;  /* 0x000000c7c556723e */ /* 0x000fe400000010ff */
[----:B------:R-:W-:Y:S02]  /*1eab0*/  F2FP.BF16.F32.PACK_AB R87, R170, R198 ;  /* 0x000000c6aa57723e */ /* 0x000fe400000010ff */
[----:B------:R-:W-:Y:S01]  /*1eac0*/  MOV R184, R181 ;  /* 0x000000b500b87202 */ /* 0x000fe20000000f00 */
[--C-:B-1----:R-:W-:Y:S01]  /*1ead0*/  FFMA.FTZ R82, R116, UR4, -R74.reuse ;  /* 0x0000000474527c23 */ /* 0x102fe2000801084a */
[----:B------:R-:W-:Y:S03]  /*1eae0*/  IMAD.MOV.U32 R116, RZ, RZ, R205 ;  /* 0x000000ffff747224 */ /* 0x000fe600078e00cd */
[----:B------:R1:W3:Y:S02]  /*1eaf0*/  MUFU.EX2 R167, R82 ;  /* 0x0000005200a77308 */ /* 0x0002e40000000800 */
[----:B-1----:R-:W-:Y:S01]  /*1eb00*/  FFMA.FTZ R82, R113, UR4, -R74 ;  /* 0x0000000471527c23 */ /* 0x002fe2000801084a */
[----:B------:R-:W-:Y:S07]  /*1eb10*/  IMAD.MOV.U32 R113, RZ, RZ, R202 ;  /* 0x000000ffff717224 */ /* 0x000fee00078e00ca */
[----:B------:R1:W-:Y:S02]  /*1eb20*/  MUFU.EX2 R222, R82 ;  /* 0x0000005200de7308 */ /* 0x0003e40000000800 */
[--C-:B-1----:R-:W-:Y:S01]  /*1eb30*/  FFMA.FTZ R82, R117, UR4, -R75.reuse ;  /* 0x0000000475527c23 */ /* 0x102fe2000801084b */
[C---:B------:R-:W-:Y:S07]  /*1eb40*/  FMUL.FTZ R66, R2.reuse, R150 ;  /* 0x0000009602427220 */ /* 0x040fee0000410000 */
[----:B------:R1:W-:Y:S02]  /*1eb50*/  MUFU.EX2 R150, R82 ;  /* 0x0000005200967308 */ /* 0x0003e40000000800 */
[--C-:B-1----:R-:W-:Y:S01]  /*1eb60*/  FFMA.FTZ R82, R129, UR4, -R75.reuse ;  /* 0x0000000481527c23 */ /* 0x102fe2000801084b */
[----:B------:R-:W-:Y:S07]  /*1eb70*/  IMAD.MOV.U32 R129, RZ, RZ, R116 ;  /* 0x000000ffff817224 */ /* 0x000fee00078e0074 */
[----:B------:R1:W-:Y:S01]  /*1eb80*/  MUFU.EX2 R216, R82 ;  /* 0x0000005200d87308 */ /* 0x0003e20000000800 */
[----:B--2---:R-:W-:Y:S09]  /*1eb90*/  FMUL.FTZ R67, R2, R151 ;  /* 0x0000009702437220 */ /* 0x004ff20000410000 */
[----:B------:R2:W4:Y:S01]  /*1eba0*/  MUFU.EX2 R151, R191 ;  /* 0x000000bf00977308 */ /* 0x0005220000000800 */
[--C-:B-1----:R-:W-:Y:S01]  /*1ebb0*/  FFMA.FTZ R82, R206, UR4, -R75.reuse ;  /* 0x00000004ce527c23 */ /* 0x102fe2000801084b */
[----:B------:R-:W-:Y:S01]  /*1ebc0*/  HMMA.16816.F32.BF16 R64, R76, R90, R64 ;  /* 0x0000005a4c40723c */ /* 0x000fe20000041840 */
[----:B------:R-:W1:Y:S07]  /*1ebd0*/  LDSM.16.MT88.4 R88, [R136+0x800] ;  /* 0x000800008858783b */ /* 0x000e6e0000004200 */
[----:B------:R3:W-:Y:S01]  /*1ebe0*/  MUFU.EX2 R161, R82 ;  /* 0x0000005200a17308 */ /* 0x0007e20000000800 */
[----:B------:R-:W-:Y:S02]  /*1ebf0*/  F2FP.BF16.F32.PACK_AB R76, R146, R143 ;  /* 0x0000008f924c723e */ /* 0x000fe400000010ff */
[----:B------:R-:W-:Y:S02]  /*1ec00*/  F2FP.BF16.F32.PACK_AB R77, R174, R142 ;  /* 0x0000008eae4d723e */ /* 0x000fe400000010ff */
[----:B------:R-:W-:Y:S02]  /*1ec10*/  F2FP.BF16.F32.PACK_AB R78, R196, R175 ;  /* 0x000000afc44e723e */ /* 0x000fe400000010ff */
[----:B------:R-:W-:Y:S01]  /*1ec20*/  F2FP.BF16.F32.PACK_AB R79, R173, R172 ;  /* 0x000000acad4f723e */ /* 0x000fe200000010ff */
[----:B--2---:R-:W-:Y:S02]  /*1ec30*/  IMAD.MOV.U32 R191, RZ, RZ, R190 ;  /* 0x000000ffffbf7224 */ /* 0x004fe400078e00be */
[----:B------:R-:W-:Y:S02]  /*1ec40*/  IMAD.MOV.U32 R190, RZ, RZ, R186 ;  /* 0x000000ffffbe7224 */ /* 0x000fe400078e00ba */
[----:B------:R-:W-:Y:S02]  /*1ec50*/  IMAD.MOV.U32 R186, RZ, RZ, R158 ;  /* 0x000000ffffba7224 */ /* 0x000fe400078e009e */
[-C--:B------:R-:W-:Y:S03]  /*1ec60*/  HMMA.16816.F32.BF16 R4, R76, R92.reuse, R4 ;  /* 0x0000005c4c04723c */ /* 0x080fe60000041804 */
[----:B---3--:R-:W-:Y:S01]  /*1ec70*/  FFMA.FTZ R82, R128, UR4, -R75 ;  /* 0x0000000480527c23 */ /* 0x008fe2000801084b */
[----:B------:R-:W-:Y:S01]  /*1ec80*/  IMAD.MOV.U32 R158, RZ, RZ, R163 ;  /* 0x000000ffff9e7224 */ /* 0x000fe200078e00a3 */
[----:B------:R-:W-:Y:S01]  /*1ec90*/  MOV R128, R129 ;  /* 0x0000008100807202 */ /* 0x000fe20000000f00 */
[----:B------:R-:W2:Y:S01]  /*1eca0*/  MUFU.EX2 R163, R215 ;  /* 0x000000d700a37308 */ /* 0x000ea20000000800 */
[----:B------:R-:W-:Y:S01]  /*1ecb0*/  IMAD.MOV.U32 R200, RZ, RZ, R186 ;  /* 0x000000ffffc87224 */ /* 0x000fe200078e00ba */
[C---:B------:R-:W-:Y:S04]  /*1ecc0*/  HMMA.16816.F32.BF16 R8, R84.reuse, R92, R8 ;  /* 0x0000005c5408723c */ /* 0x040fe80000041808 */
[----:B------:R-:W-:Y:S01]  /*1ecd0*/  IMAD.MOV.U32 R193, RZ, RZ, R158 ;  /* 0x000000ffffc17224 */ /* 0x000fe200078e009e */
[----:B------:R-:W-:Y:S03]  /*1ece0*/  MOV R116, R200 ;  /* 0x000000c800747202 */ /* 0x000fe60000000f00 */
[----:B------:R3:W2:Y:S01]  /*1ecf0*/  MUFU.EX2 R215, R82 ;  /* 0x0000005200d77308 */ /* 0x0006a20000000800 */
[----:B------:R-:W-:Y:S01]  /*1ed00*/  IMAD.MOV.U32 R158, RZ, RZ, R179 ;  /* 0x000000ffff9e7224 */ /* 0x000fe200078e00b3 */
[-C--:B------:R-:W-:Y:S03]  /*1ed10*/  HMMA.16816.F32.BF16 R12, R84, R94.reuse, R12 ;  /* 0x0000005e540c723c */ /* 0x080fe6000004180c */
[----:B------:R-:W-:Y:S02]  /*1ed20*/  IMAD.MOV.U32 R186, RZ, RZ, R212 ;  /* 0x000000ffffba7224 */ /* 0x000fe400078e00d4 */
[----:B------:R-:W-:Y:S01]  /*1ed30*/  IMAD.MOV.U32 R192, RZ, RZ, R190 ;  /* 0x000000ffffc07224 */ /* 0x000fe200078e00be */
[----:B------:R-:W-:Y:S01]  /*1ed40*/  MOV R190, R180 ;  /* 0x000000b400be7202 */ /* 0x000fe20000000f00 */
[----:B------:R-:W-:Y:S01]  /*1ed50*/  IMAD.MOV.U32 R180, RZ, RZ, R177 ;  /* 0x000000ffffb47224 */ /* 0x000fe200078e00b1 */
[C---:B------:R-:W-:Y:S01]  /*1ed60*/  HMMA.16816.F32.BF16 R16, R76.reuse, R94, R16 ;  /* 0x0000005e4c10723c */ /* 0x040fe20000041810 */
[----:B------:R-:W4:Y:S01]  /*1ed70*/  LDSM.16.MT88.4 R92, [R81+0x800] ;  /* 0x00080000515c783b */ /* 0x000f220000004200 */
[----:B------:R-:W-:Y:S02]  /*1ed80*/  MUFU.EX2 R158, R158 ;  /* 0x0000009e009e7308 */ /* 0x000fe40000000800 */
[----:B------:R-:W-:Y:S02]  /*1ed90*/  IMAD.MOV.U32 R177, RZ, RZ, R246 ;  /* 0x000000ffffb17224 */ /* 0x000fe400078e00f6 */
[----:B------:R-:W-:Y:S02]  /*1eda0*/  IMAD.MOV.U32 R101, RZ, RZ, R192 ;  /* 0x000000ffff657224 */ /* 0x000fe400078e00c0 */
[----:B---3--:R-:W-:Y:S01]  /*1edb0*/  FFMA.FTZ R82, R134, UR4, -R74 ;  /* 0x0000000486527c23 */ /* 0x008fe2000801084a */
[-C--:B------:R-:W-:Y:S01]  /*1edc0*/  HMMA.16816.F32.BF16 R20, R76, R96.reuse, R20 ;  /* 0x000000604c14723c */ /* 0x080fe20000041814 */
[----:B------:R3:W5:Y:S02]  /*1edd0*/  LDL.LU R246, [R1+0xc4] ;  /* 0x0000c40001f67983 */ /* 0x0007640000300800 */
[----:B------:R-:W-:Y:S01]  /*1ede0*/  MUFU.EX2 R180, R180 ;  /* 0x000000b400b47308 */ /* 0x000fe20000000800 */
[----:B------:R-:W-:Y:S02]  /*1edf0*/  IMAD.MOV.U32 R192, RZ, RZ, R155 ;  /* 0x000000ffffc07224 */ /* 0x000fe400078e009b */
[----:B------:R-:W-:Y:S02]  /*1ee00*/  IMAD.MOV.U32 R155, RZ, RZ, R154 ;  /* 0x000000ffff9b7224 */ /* 0x000fe400078e009a */
[----:B------:R-:W-:Y:S01]  /*1ee10*/  IMAD.MOV.U32 R154, RZ, RZ, R191 ;  /* 0x000000ffff9a7224 */ /* 0x000fe200078e00bf */
[C---:B------:R-:W-:Y:S04]  /*1ee20*/  HMMA.16816.F32.BF16 R24, R84.reuse, R96, R24 ;  /* 0x000000605418723c */ /* 0x040fe80000041818 */
[----:B------:R1:W3:Y:S01]  /*1ee30*/  MUFU.EX2 R214, R82 ;  /* 0x0000005200d67308 */ /* 0x0002e20000000800 */
[----:B------:R-:W-:Y:S02]  /*1ee40*/  IMAD.MOV.U32 R191, RZ, RZ, R176 ;  /* 0x000000ffffbf7224 */ /* 0x000fe400078e00b0 */
[----:B------:R-:W-:Y:S01]  /*1ee50*/  IMAD.MOV.U32 R117, RZ, RZ, R101 ;  /* 0x000000ffff757224 */ /* 0x000fe200078e0065 */
[-C--:B------:R-:W-:Y:S06]  /*1ee60*/  HMMA.16816.F32.BF16 R28, R84, R98.reuse, R28 ;  /* 0x00000062541c723c */ /* 0x080fec000004181c */
[----:B------:R-:W-:Y:S01]  /*1ee70*/  MUFU.EX2 R177, R177 ;  /* 0x000000b100b17308 */ /* 0x000fe20000000800 */
[----:B------:R-:W-:Y:S02]  /*1ee80*/  IMAD.MOV.U32 R129, RZ, RZ, R117 ;  /* 0x000000ffff817224 */ /* 0x000fe400078e0075 */
[----:B------:R-:W-:Y:S02]  /*1ee90*/  IMAD.MOV.U32 R101, RZ, RZ, R100 ;  /* 0x000000ffff657224 */ /* 0x000fe400078e0064 */
[----:B------:R-:W-:Y:S01]  /*1eea0*/  IMAD.MOV.U32 R100, RZ, RZ, R195 ;  /* 0x000000ffff647224 */ /* 0x000fe200078e00c3 */
[C---:B------:R-:W-:Y:S01]  /*1eeb0*/  HMMA.16816.F32.BF16 R32, R76.reuse, R98, R32 ;  /* 0x000000624c20723c */ /* 0x040fe20000041820 */
[----:B------:R-:W-:Y:S03]  /*1eec0*/  LDSM.16.MT88.4 R96, [R233+0x9000] ;  /* 0x00900000e960783b */ /* 0x000fe60000004200 */
[----:B------:R-:W-:Y:S01]  /*1eed0*/  MUFU.EX2 R191, R191 ;  /* 0x000000bf00bf7308 */ /* 0x000fe20000000800 */
[----:B-1----:R-:W-:Y:S01]  /*1eee0*/  FFMA.FTZ R82, R204, UR4, -R73 ;  /* 0x00000004cc527c23 */ /* 0x002fe20008010849 */
[----:B------:R-:W-:Y:S02]  /*1eef0*/  FFMA.FTZ R101, R101, UR4, -R75 ;  /* 0x0000000465657c23 */ /* 0x000fe4000801084b */
[-C--:B------:R-:W-:Y:S06]  /*1ef00*/  HMMA.16816.F32.BF16 R36, R76, R88.reuse, R36 ;  /* 0x000000584c24723c */ /* 0x080fec0000041824 */
[----:B------:R1:W-:Y:S02]  /*1ef10*/  MUFU.EX2 R179, R82 ;  /* 0x0000005200b37308 */ /* 0x0003e40000000800 */
[C---:B------:R-:W-:Y:S08]  /*1ef20*/  HMMA.16816.F32.BF16 R40, R84.reuse, R88, R40 ;  /* 0x000000585428723c */ /* 0x040ff00000041828 */
[-C--:B------:R-:W-:Y:S03]  /*1ef30*/  HMMA.16816.F32.BF16 R44, R84, R90.reuse, R44 ;  /* 0x0000005a542c723c */ /* 0x080fe6000004182c */
[--C-:B-1----:R-:W-:Y:S01]  /*1ef40*/  FFMA.FTZ R82, R140, UR4, -R73.reuse ;  /* 0x000000048c527c23 */ /* 0x102fe20008010849 */
[----:B------:R-:W-:Y:S01]  /*1ef50*/  FFMA.FTZ R140, R102, UR4, -R73 ;  /* 0x00000004668c7c23 */ /* 0x000fe20008010849 */
[----:B------:R-:W-:Y:S02]  /*1ef60*/  FFMA.FTZ R102, R126, UR4, -R75 ;  /* 0x000000047e667c23 */ /* 0x000fe4000801084b */
[----:B------:R1:W3:Y:S01]  /*1ef70*/  MUFU.EX2 R213, R82 ;  /* 0x0000005200d57308 */ /* 0x0002e20000000800 */
[C---:B------:R-:W-:Y:S01]  /*1ef80*/  HMMA.16816.F32.BF16 R48, R76.reuse, R90, R48 ;  /* 0x0000005a4c30723c */ /* 0x040fe20000041830 */
[----:B------:R-:W3:Y:S08]  /*1ef90*/  LDSM.16.MT88.4 R88, [R232+0x9000] ;  /* 0x00900000e858783b */ /* 0x000ef00000004200 */
[----:B------:R-:W-:Y:S01]  /*1efa0*/  MUFU.EX2 R126, R108 ;  /* 0x0000006c007e7308 */ /* 0x000fe20000000800 */
[-C--:B----4-:R-:W-:Y:S08]  /*1efb0*/  HMMA.16816.F32.BF16 R52, R76, R92.reuse, R52 ;  /* 0x0000005c4c34723c */ /* 0x090ff00000041834 */
[C---:B------:R-:W-:Y:S04]  /*1efc0*/  HMMA.16816.F32.BF16 R56, R84.reuse, R92, R56 ;  /* 0x0000005c5438723c */ /* 0x040fe80000041838 */
[----:B-1----:R-:W-:Y:S01]  /*1efd0*/  FFMA.FTZ R82, R135, UR4, -R73 ;  /* 0x0000000487527c23 */ /* 0x002fe20008010849 */
[----:B------:R-:W-:Y:S03]  /*1efe0*/  IMAD.MOV.U32 R135, RZ, RZ, R129 ;  /* 0x000000ffff877224 */ /* 0x000fe600078e0081 */
[-C--:B------:R-:W-:Y:S01]  /*1eff0*/  HMMA.16816.F32.BF16 R60, R84, R94.reuse, R60 ;  /* 0x0000005e543c723c */ /* 0x080fe2000004183c */
[----:B------:R1:W-:Y:S02]  /*1f000*/  MUFU.EX2 R211, R82 ;  /* 0x0000005200d37308 */ /* 0x0003e40000000800 */
[----:B------:R-:W-:Y:S02]  /*1f010*/  F2FP.BF16.F32.PACK_AB R84, R171, R168 ;  /* 0x000000a8ab54723e */ /* 0x000fe400000010ff */
[----:B------:R-:W-:Y:S02]  /*1f020*/  F2FP.BF16.F32.PACK_AB R86, R224, R225 ;  /* 0x000000e1e056723e */ /* 0x000fe400000010ff */
[----:B------:R-:W-:Y:S01]  /*1f030*/  F2FP.BF16.F32.PACK_AB R85, R167, R166 ;  /* 0x000000a6a755723e */ /* 0x000fe200000010ff */
[----:B------:R-:W-:Y:S01]  /*1f040*/  HMMA.16816.F32.BF16 R64, R76, R94, R64 ;  /* 0x0000005e4c40723c */ /* 0x000fe20000041840 */
[----:B------:R-:W4:Y:S03]  /*1f050*/  LDSM.16.MT88.4 R92, [R136+0x1000] ;  /* 0x00100000885c783b */ /* 0x000f260000004200 */
[----:B------:R-:W-:Y:S02]  /*1f060*/  F2FP.BF16.F32.PACK_AB R76, R162, R151 ;  /* 0x00000097a24c723e */ /* 0x000fe400000010ff */
[----:B------:R-:W-:Y:S02]  /*1f070*/  F2FP.BF16.F32.PACK_AB R77, R216, R150 ;  /* 0x00000096d84d723e */ /* 0x000fe400000010ff */
[----:B--2---:R-:W-:Y:S01]  /*1f080*/  F2FP.BF16.F32.PACK_AB R78, R217, R163 ;  /* 0x000000a3d94e723e */ /* 0x004fe200000010ff */
[--C-:B-1----:R-:W-:Y:S01]  /*1f090*/  FFMA.FTZ R82, R137, UR4, -R73.reuse ;  /* 0x0000000489527c23 */ /* 0x102fe20008010849 */
[----:B------:R-:W-:Y:S02]  /*1f0a0*/  F2FP.BF16.F32.PACK_AB R79, R215, R161 ;  /* 0x000000a1d74f723e */ /* 0x000fe400000010ff */
[----:B---3--:R-:W-:Y:S01]  /*1f0b0*/  F2FP.BF16.F32.PACK_AB R87, R214, R222 ;  /* 0x000000ded657723e */ /* 0x008fe200000010ff */
[----:B------:R1:W2:Y:S04]  /*1f0c0*/  MUFU.EX2 R212, R82 ;  /* 0x0000005200d47308 */ /* 0x0002a80000000800 */
[-C--:B------:R-:W-:Y:S08]  /*1f0d0*/  HMMA.16816.F32.BF16 R4, R76, R88.reuse, R4 ;  /* 0x000000584c04723c */ /* 0x080ff00000041804 */
[C---:B------:R-:W-:Y:S04]  /*1f0e0*/  HMMA.16816.F32.BF16 R8, R84.reuse, R88, R8 ;  /* 0x000000585408723c */ /* 0x040fe80000041808 */
[--C-:B-1----:R-:W-:Y:S04]  /*1f0f0*/  FFMA.FTZ R82, R208, UR4, -R74.reuse ;  /* 0x00000004d0527c23 */ /* 0x102fe8000801084a */
[-C--:B------:R-:W-:Y:S01]  /*1f100*/  HMMA.16816.F32.BF16 R12, R84, R90.reuse, R12 ;  /* 0x0000005a540c723c */ /* 0x080fe2000004180c */
[----:B------:R1:W-:Y:S07]  /*1f110*/  MUFU.EX2 R178, R82 ;  /* 0x0000005200b27308 */ /* 0x0003ee0000000800 */
[C---:B------:R-:W-:Y:S01]  /*1f120*/  HMMA.16816.F32.BF16 R16, R76.reuse, R90, R16 ;  /* 0x0000005a4c10723c */ /* 0x040fe20000041810 */
[----:B------:R-:W3:Y:S07]  /*1f130*/  LDSM.16.MT88.4 R88, [R81+0x1000] ;  /* 0x001000005158783b */ /* 0x000eee0000004200 */
[-C--:B------:R-:W-:Y:S03]  /*1f140*/  HMMA.16816.F32.BF16 R20, R76, R96.reuse, R20 ;  /* 0x000000604c14723c */ /* 0x080fe60000041814 */
[--C-:B-1----:R-:W-:Y:S04]  /*1f150*/  FFMA.FTZ R82, R144, UR4, -R74.reuse ;  /* 0x0000000490527c23 */ /* 0x102fe8000801084a */
[----:B------:R1:W2:Y:S01]  /*1f160*/  MUFU.EX2 R210, R82 ;  /* 0x0000005200d27308 */ /* 0x0002a20000000800 */
[C---:B------:R-:W-:Y:S08]  /*1f170*/  HMMA.16816.F32.BF16 R24, R84.reuse, R96, R24 ;  /* 0x000000605418723c */ /* 0x040ff00000041818 */
[-C--:B------:R-:W-:Y:S08]  /*1f180*/  HMMA.16816.F32.BF16 R28, R84, R98.reuse, R28 ;  /* 0x00000062541c723c */ /* 0x080ff0000004181c */
[C---:B------:R-:W-:Y:S01]  /*1f190*/  HMMA.16816.F32.BF16 R32, R76.reuse, R98, R32 ;  /* 0x000000624c20723c */ /* 0x040fe20000041820 */
[----:B------:R-:W2:Y:S03]  /*1f1a0*/  LDSM.16.MT88.4 R96, [R232+0x9800] ;  /* 0x00980000e860783b */ /* 0x000ea60000004200 */
[----:B-1----:R-:W-:Y:S01]  /*1f1b0*/  FFMA.FTZ R82, R141, UR4, -R74 ;  /* 0x000000048d527c23 */ /* 0x002fe2000801084a */
[----:B------:R-:W-:Y:S01]  /*1f1c0*/  FFMA.FTZ R141, R104, UR4, -R73 ;  /* 0x00000004688d7c23 */ /* 0x000fe20008010849 */
[--C-:B------:R-:W-:Y:S02]  /*1f1d0*/  FFMA.FTZ R104, R125, UR4, -R75.reuse ;  /* 0x000000047d687c23 */ /* 0x100fe4000801084b */
[-C--:B----4-:R-:W-:Y:S01]  /*1f1e0*/  HMMA.16816.F32.BF16 R36, R76, R92.reuse, R36 ;  /* 0x0000005c4c24723c */ /* 0x090fe20000041824 */
[----:B------:R1:W-:Y:S07]  /*1f1f0*/  MUFU.EX2 R183, R82 ;  /* 0x0000005200b77308 */ /* 0x0003ee0000000800 */
[C---:B------:R-:W-:Y:S03]  /*1f200*/  HMMA.16816.F32.BF16 R40, R84.reuse, R92, R40 ;  /* 0x0000005c5428723c */ /* 0x040fe60000041828 */
[----:B------:R-:W-:Y:S05]  /*1f210*/  MUFU.EX2 R125, R109 ;  /* 0x0000006d007d7308 */ /* 0x000fea0000000800 */
[-C--:B------:R-:W-:Y:S05]  /*1f220*/  HMMA.16816.F32.BF16 R44, R84, R94.reuse, R44 ;  /* 0x0000005e542c723c */ /* 0x080fea000004182c */
[----:B------:R-:W-:Y:S01]  /*1f230*/  MUFU.EX2 R109, R104 ;  /* 0x00000068006d7308 */ /* 0x000fe20000000800 */
[--C-:B-1----:R-:W-:Y:S02]  /*1f240*/  FFMA.FTZ R82, R148, UR4, -R75.reuse ;  /* 0x0000000494527c23 */ /* 0x102fe4000801084b */
[C---:B------:R-:W-:Y:S07]  /*1f250*/  HMMA.16816.F32.BF16 R48, R76.reuse, R94, R48 ;  /* 0x0000005e4c30723c */ /* 0x040fee0000041830 */
[----:B------:R1:W-:Y:S01]  /*1f260*/  MUFU.EX2 R176, R82 ;  /* 0x0000005200b07308 */ /* 0x0003e20000000800 */
[----:B------:R-:W4:Y:S01]  /*1f270*/  LDSM.16.MT88.4 R92, [R233+0x9800] ;  /* 0x00980000e95c783b */ /* 0x000f220000004200 */
[-C--:B---3--:R-:W-:Y:S08]  /*1f280*/  HMMA.16816.F32.BF16 R52, R76, R88.reuse, R52 ;  /* 0x000000584c34723c */ /* 0x088ff00000041834 */
[----:B------:R-:W-:Y:S01]  /*1f290*/  MUFU.EX2 R104, R140 ;  /* 0x0000008c00687308 */ /* 0x000fe20000000800 */
[C---:B------:R-:W-:Y:S04]  /*1f2a0*/  HMMA.16816.F32.BF16 R56, R84.reuse, R88, R56 ;  /* 0x000000585438723c */ /* 0x040fe80000041838 */
[--C-:B-1----:R-:W-:Y:S01]  /*1f2b0*/  FFMA.FTZ R82, R149, UR4, -R75.reuse ;  /* 0x0000000495527c23 */ /* 0x102fe2000801084b */
[----:B------:R-:W-:Y:S03]  /*1f2c0*/  IMAD.MOV.U32 R149, RZ, RZ, R184 ;  /* 0x000000ffff957224 */ /* 0x000fe600078e00b8 */
[-C--:B------:R-:W-:Y:S01]  /*1f2d0*/  HMMA.16816.F32.BF16 R60, R84, R90.reuse, R60 ;  /* 0x0000005a543c723c */ /* 0x080fe2000004183c */
[----:B------:R1:W3:Y:S02]  /*1f2e0*/  MUFU.EX2 R181, R82 ;  /* 0x0000005200b57308 */ /* 0x0002e40000000800 */
[----:B------:R-:W-:Y:S02]  /*1f2f0*/  F2FP.BF16.F32.PACK_AB R84, R213, R179 ;  /* 0x000000b3d554723e */ /* 0x000fe400000010ff */
[----:B--2---:R-:W-:Y:S02]  /*1f300*/  F2FP.BF16.F32.PACK_AB R86, R212, R211 ;  /* 0x000000d3d456723e */ /* 0x004fe400000010ff */
[----:B------:R-:W-:Y:S01]  /*1f310*/  F2FP.BF16.F32.PACK_AB R85, R210, R178 ;  /* 0x000000b2d255723e */ /* 0x000fe200000010ff */
[----:B------:R-:W-:Y:S01]  /*1f320*/  HMMA.16816.F32.BF16 R64, R76, R90, R64 ;  /* 0x0000005a4c40723c */ /* 0x000fe20000041840 */
[----:B------:R-:W2:Y:S03]  /*1f330*/  LDSM.16.MT88.4 R88, [R136+0x1800] ;  /* 0x001800008858783b */ /* 0x000ea60000004200 */
[----:B------:R-:W-:Y:S02]  /*1f340*/  F2FP.BF16.F32.PACK_AB R76, R182, R177 ;  /* 0x000000b1b64c723e */ /* 0x000fe400000010ff */
[----:B------:R-:W-:Y:S01]  /*1f350*/  F2FP.BF16.F32.PACK_AB R78, R209, R180 ;  /* 0x000000b4d14e723e */ /* 0x000fe200000010ff */
[--C-:B-1----:R-:W-:Y:S01]  /*1f360*/  FFMA.FTZ R82, R207, UR4, -R75.reuse ;  /* 0x00000004cf527c23 */ /* 0x102fe2000801084b */
[----:B---3--:R-:W-:Y:S03]  /*1f370*/  F2FP.BF16.F32.PACK_AB R77, R181, R176 ;  /* 0x000000b0b54d723e */ /* 0x008fe600000010ff */
[----:B------:R1:W-:Y:S02]  /*1f380*/  MUFU.EX2 R208, R82 ;  /* 0x0000005200d07308 */ /* 0x0003e40000000800 */
[----:B-1----:R-:W-:Y:S08]  /*1f390*/  FFMA.FTZ R82, R145, UR4, -R75 ;  /* 0x0000000491527c23 */ /* 0x002ff0000801084b */
[----:B------:R1:W3:Y:S02]  /*1f3a0*/  MUFU.EX2 R207, R82 ;  /* 0x0000005200cf7308 */ /* 0x0002e40000000800 */
[--C-:B-1----:R-:W-:Y:S01]  /*1f3b0*/  FFMA.FTZ R82, R152, UR4, -R74.reuse ;  /* 0x0000000498527c23 */ /* 0x102fe2000801084a */
[----:B---3--:R-:W-:Y:S07]  /*1f3c0*/  F2FP.BF16.F32.PACK_AB R79, R207, R208 ;  /* 0x000000d0cf4f723e */ /* 0x008fee00000010ff */
[----:B------:R1:W3:Y:S01]  /*1f3d0*/  MUFU.EX2 R206, R82 ;  /* 0x0000005200ce7308 */ /* 0x0002e20000000800 */
[-C--:B------:R-:W-:Y:S03]  /*1f3e0*/  HMMA.16816.F32.BF16 R4, R76, R96.reuse, R4 ;  /* 0x000000604c04723c */ /* 0x080fe60000041804 */
[--C-:B-1----:R-:W-:Y:S01]  /*1f3f0*/  FFMA.FTZ R82, R203, UR4, -R73.reuse ;  /* 0x00000004cb527c23 */ /* 0x102fe20008010849 */
[----:B---3--:R-:W-:Y:S05]  /*1f400*/  F2FP.BF16.F32.PACK_AB R87, R206, R183 ;  /* 0x000000b7ce57723e */ /* 0x008fea00000010ff */
[----:B------:R1:W-:Y:S02]  /*1f410*/  MUFU.EX2 R202, R82 ;  /* 0x0000005200ca7308 */ /* 0x0003e40000000800 */
[C---:B------:R-:W-:Y:S08]  /*1f420*/  HMMA.16816.F32.BF16 R8, R84.reuse, R96, R8 ;  /* 0x000000605408723c */ /* 0x040ff00000041808 */
[-C--:B------:R-:W-:Y:S03]  /*1f430*/  HMMA.16816.F32.BF16 R12, R84, R98.reuse, R12 ;  /* 0x00000062540c723c */ /* 0x080fe6000004180c */
[----:B-1----:R-:W-:Y:S01]  /*1f440*/  FFMA.FTZ R82, R153, UR4, -R73 ;  /* 0x0000000499527c23 */ /* 0x002fe20008010849 */
[----:B------:R-:W-:Y:S04]  /*1f450*/  IMAD.MOV.U32 R153, RZ, RZ, R149 ;  /* 0x000000ffff997224 */ /* 0x000fe800078e0095 */
[C---:B------:R-:W-:Y:S01]  /*1f460*/  HMMA.16816.F32.BF16 R16, R76.reuse, R98, R16 ;  /* 0x000000624c10723c */ /* 0x040fe20000041810 */
[----:B------:R1:W3:Y:S01]  /*1f470*/  MUFU.EX2 R205, R82 ;  /* 0x0000005200cd7308 */ /* 0x0002e20000000800 */
[----:B------:R-:W3:Y:S02]  /*1f480*/  LDSM.16.MT88.4 R96, [R81+0x1800] ;  /* 0x001800005160783b */ /* 0x000ee40000004200 */
[----:B------:R-:W-:Y:S04]  /*1f490*/  IMAD.MOV.U32 R149, RZ, RZ, R155 ;  /* 0x000000ffff957224 */ /* 0x000fe800078e009b */
[-C--:B----4-:R-:W-:Y:S03]  /*1f4a0*/  HMMA.16816.F32.BF16 R20, R76, R92.reuse, R20 ;  /* 0x0000005c4c14723c */ /* 0x090fe60000041814 */
[----:B------:R-:W-:Y:S05]  /*1f4b0*/  MUFU.EX2 R153, R153 ;  /* 0x0000009900997308 */ /* 0x000fea0000000800 */
[C---:B------:R-:W-:Y:S04]  /*1f4c0*/  HMMA.16816.F32.BF16 R24, R84.reuse, R92, R24 ;  /* 0x0000005c5418723c */ /* 0x040fe80000041818 */
[--C-:B-1----:R-:W-:Y:S01]  /*1f4d0*/  FFMA.FTZ R82, R83, UR4, -R73.reuse ;  /* 0x0000000453527c23 */ /* 0x102fe20008010849 */
[----:B------:R-:W-:Y:S03]  /*1f4e0*/  FFMA.FTZ R83, R156, UR4, -R73 ;  /* 0x000000049c537c23 */ /* 0x000fe60008010849 */
[-C--:B------:R-:W-:Y:S01]  /*1f4f0*/  HMMA.16816.F32.BF16 R28, R84, R94.reuse, R28 ;  /* 0x0000005e541c723c */ /* 0x080fe2000004181c */
[----:B------:R1:W-:Y:S07]  /*1f500*/  MUFU.EX2 R203, R82 ;  /* 0x0000005200cb7308 */ /* 0x0003ee0000000800 */
[C---:B------:R-:W-:Y:S01]  /*1f510*/  HMMA.16816.F32.BF16 R32, R76.reuse, R94, R32 ;  /* 0x0000005e4c20723c */ /* 0x040fe20000041820 */
[----:B------:R-:W-:Y:S02]  /*1f520*/  LDSM.16.MT88.4 R92, [R233+0xa000] ;  /* 0x00a00000e95c783b */ /* 0x000fe40000004200 */
[----:B------:R4:W3:Y:S05]  /*1f530*/  MUFU.EX2 R204, R83 ;  /* 0x0000005300cc7308 */ /* 0x0008ea0000000800 */
[-C--:B--2---:R-:W-:Y:S03]  /*1f540*/  HMMA.16816.F32.BF16 R36, R76, R88.reuse, R36 ;  /* 0x000000584c24723c */ /* 0x084fe60000041824 */
[----:B-1----:R-:W-:Y:S01]  /*1f550*/  FFMA.FTZ R82, R113, UR4, -R74 ;  /* 0x0000000471527c23 */ /* 0x002fe2000801084a */
[----:B------:R-:W-:Y:S02]  /*1f560*/  IMAD.MOV.U32 R113, RZ, RZ, R112 ;  /* 0x000000ffff717224 */ /* 0x000fe400078e0070 */
[----:B------:R-:W-:Y:S01]  /*1f570*/  IMAD.MOV.U32 R112, RZ, RZ, R194 ;  /* 0x000000ffff707224 */ /* 0x000fe200078e00c2 */
[----:B------:R1:W-:Y:S01]  /*1f580*/  MUFU.EX2 R195, R82 ;  /* 0x0000005200c37308 */ /* 0x0003e20000000800 */
[C---:B------:R-:W-:Y:S04]  /*1f590*/  HMMA.16816.F32.BF16 R40, R84.reuse, R88, R40 ;  /* 0x000000585428723c */ /* 0x040fe80000041828 */
[----:B------:R-:W-:Y:S02]  /*1f5a0*/  IMAD.MOV.U32 R194, RZ, RZ, R193 ;  /* 0x000000ffffc27224 */ /* 0x000fe400078e00c1 */
[----:B----4-:R-:W-:Y:S01]  /*1f5b0*/  FFMA.FTZ R83, R165, UR4, -R73 ;  /* 0x00000004a5537c23 */ /* 0x010fe20008010849 */
        /* <DEDUP_REMOVED lines=10> */
[-C--:B---3--:R-:W-:Y:S01]  /*1f660*/  HMMA.16816.F32.BF16 R52, R76, R96.reuse, R52 ;  /* 0x000000604c34723c */ /* 0x088fe20000041834 */
[----:B------:R1:W3:Y:S02]  /*1f670*/  MUFU.EX2 R200, R82 ;  /* 0x0000005200c87308 */ /* 0x0002e40000000800 */
[----:B------:R-:W-:Y:S02]  /*1f680*/  IMAD.MOV.U32 R116, RZ, RZ, R100 ;  /* 0x000000ffff747224 */ /* 0x000fe400078e0064 */
[----:B------:R-:W-:Y:S02]  /*1f690*/  IMAD.MOV.U32 R100, RZ, RZ, R112 ;  /* 0x000000ffff647224 */ /* 0x000fe400078e0070 */
[----:B------:R-:W-:Y:S01]  /*1f6a0*/  IMAD.MOV.U32 R112, RZ, RZ, R194 ;  /* 0x000000ffff707224 */ /* 0x000fe200078e00c2 */
[C---:B------:R-:W-:Y:S04]  /*1f6b0*/  HMMA.16816.F32.BF16 R56, R84.reuse, R96, R56 ;  /* 0x000000605438723c */ /* 0x040fe80000041838 */
[----:B------:R-:W-:Y:S01]  /*1f6c0*/  IMAD.MOV.U32 R194, RZ, RZ, R193 ;  /* 0x000000ffffc27224 */ /* 0x000fe200078e00c1 */
[----:B------:R-:W-:Y:S01]  /*1f6d0*/  MOV R193, R139 ;  /* 0x0000008b00c17202 */ /* 0x000fe20000000f00 */
[----:B------:R-:W-:Y:S01]  /*1f6e0*/  IMAD.MOV.U32 R139, RZ, RZ, R138 ;  /* 0x000000ffff8b7224 */ /* 0x000fe200078e008a */
[----:B------:R-:W-:Y:S01]  /*1f6f0*/  MOV R137, R116 ;  /* 0x0000007400897202 */ /* 0x000fe20000000f00 */
[-C--:B------:R-:W-:Y:S03]  /*1f700*/  HMMA.16816.F32.BF16 R60, R84, R98.reuse, R60 ;  /* 0x00000062543c723c */ /* 0x080fe6000004183c */
        /* <DEDUP_REMOVED lines=9> */
[----:B------:R-:W-:Y:S02]  /*1f7a0*/  FFMA.FTZ R77, R128, UR4, -R73 ;  /* 0x00000004804d7c23 */ /* 0x000fe40008010849 */
[----:B------:R-:W2:Y:S01]  /*1f7b0*/  MUFU.EX2 R187, R186 ;  /* 0x000000ba00bb7308 */ /* 0x000ea20000000800 */
[----:B------:R-:W-:Y:S01]  /*1f7c0*/  F2FP.BF16.F32.PACK_AB R86, R204, R203 ;  /* 0x000000cbcc56723e */ /* 0x000fe200000010ff */
[----:B------:R-:W-:Y:S01]  /*1f7d0*/  IMAD.MOV.U32 R134, RZ, RZ, R112 ;  /* 0x000000ffff867224 */ /* 0x000fe200078e0070 */
[----:B------:R-:W-:Y:S01]  /*1f7e0*/  MOV R145, R189 ;  /* 0x000000bd00917202 */ /* 0x000fe20000000f00 */
[----:B------:R-:W-:Y:S01]  /*1f7f0*/  IMAD.MOV.U32 R112, RZ, RZ, R139 ;  /* 0x000000ffff707224 */ /* 0x000fe200078e008b */
[----:B---3--:R-:W-:Y:S01]  /*1f800*/  F2FP.BF16.F32.PACK_AB R85, R200, R195 ;  /* 0x000000c3c855723e */ /* 0x008fe200000010ff */
[----:B------:R-:W-:Y:S02]  /*1f810*/  IMAD.MOV.U32 R148, RZ, RZ, R138 ;  /* 0x000000ffff947224 */ /* 0x000fe400078e008a */
[----:B------:R-:W-:Y:S02]  /*1f820*/  FFMA.FTZ R138, R110, UR4, -R73 ;  /* 0x000000046e8a7c23 */ /* 0x000fe40008010849 */
[----:B------:R3:W3:Y:S01]  /*1f830*/  MUFU.EX2 R184, R76 ;  /* 0x0000004c00b87308 */ /* 0x0006e20000000800 */
[----:B-1----:R-:W-:Y:S01]  /*1f840*/  FFMA.FTZ R82, R220, UR4, -R75 ;  /* 0x00000004dc527c23 */ /* 0x002fe2000801084b */
[----:B------:R-:W-:Y:S02]  /*1f850*/  IMAD.MOV.U32 R129, RZ, RZ, R100 ;  /* 0x000000ffff817224 */ /* 0x000fe400078e0064 */
[--C-:B------:R-:W-:Y:S01]  /*1f860*/  FFMA.FTZ R139, R107, UR4, -R73.reuse ;  /* 0x000000046b8b7c23 */ /* 0x100fe20008010849 */
[----:B------:R-:W-:Y:S01]  /*1f870*/  FFMA.FTZ R100, R164, UR4, -R73 ;  /* 0x00000004a4647c23 */ /* 0x000fe20008010849 */
[----:B------:R-:W-:Y:S02]  /*1f880*/  IMAD.MOV.U32 R160, RZ, RZ, R188 ;  /* 0x000000ffffa07224 */ /* 0x000fe400078e00bc */
[----:B------:R-:W-:Y:S01]  /*1f890*/  FFMA.FTZ R107, R122, UR4, -R74 ;  /* 0x000000047a6b7c23 */ /* 0x000fe2000801084a */
[----:B------:R-:W-:Y:S01]  /*1f8a0*/  IMAD.MOV.U32 R144, RZ, RZ, R113 ;  /* 0x000000ffff907224 */ /* 0x000fe200078e0071 */
[----:B------:R1:W-:Y:S01]  /*1f8b0*/  MUFU.EX2 R157, R82 ;  /* 0x00000052009d7308 */ /* 0x0003e20000000800 */
[----:B--2---:R-:W-:Y:S01]  /*1f8c0*/  F2FP.BF16.F32.PACK_AB R78, R187, R191 ;  /* 0x000000bfbb4e723e */ /* 0x004fe200000010ff */
[----:B------:R-:W-:Y:S02]  /*1f8d0*/  IMAD.MOV.U32 R152, RZ, RZ, R148 ;  /* 0x000000ffff987224 */ /* 0x000fe400078e0094 */
[----:B------:R-:W-:Y:S01]  /*1f8e0*/  FFMA.FTZ R122, R72, UR4, -R74 ;  /* 0x00000004487a7c23 */ /* 0x000fe2000801084a */
[----:B------:R-:W-:Y:S01]  /*1f8f0*/  IMAD.MOV.U32 R148, RZ, RZ, R144 ;  /* 0x000000ffff947224 */ /* 0x000fe200078e0090 */
[----:B------:R-:W-:Y:S01]  /*1f900*/  MOV R223, R127 ;  /* 0x0000007f00df7202 */ /* 0x000fe20000000f00 */
[----:B------:R-:W-:Y:S03]  /*1f910*/  IMAD.MOV.U32 R144, RZ, RZ, R135 ;  /* 0x000000ffff907224 */ /* 0x000fe600078e0087 */
[----:B------:R-:W-:Y:S01]  /*1f920*/  MUFU.EX2 R189, R77 ;  /* 0x0000004d00bd7308 */ /* 0x000fe20000000800 */
[----:B---3--:R-:W-:Y:S01]  /*1f930*/  F2FP.BF16.F32.PACK_AB R76, R158, R159 ;  /* 0x0000009f9e4c723e */ /* 0x008fe200000010ff */
[----:B------:R-:W-:Y:S01]  /*1f940*/  IMAD.MOV.U32 R135, RZ, RZ, R192 ;  /* 0x000000ffff877224 */ /* 0x000fe200078e00c0 */
[----:B------:R-:W-:Y:S01]  /*1f950*/  F2FP.BF16.F32.PACK_AB R87, R184, R201 ;  /* 0x000000c9b857723e */ /* 0x000fe200000010ff */
[----:B------:R-:W-:Y:S02]  /*1f960*/  IMAD.MOV.U32 R128, RZ, RZ, R117 ;  /* 0x000000ffff807224 */ /* 0x000fe400078e0075 */
[----:B------:R-:W-:Y:S04]  /*1f970*/  IMAD.MOV.U32 R117, RZ, RZ, R194 ;  /* 0x000000ffff757224 */ /* 0x000fe800078e00c2 */
[----:B------:R-:W-:Y:S01]  /*1f980*/  MUFU.EX2 R127, R106 ;  /* 0x0000006a007f7308 */ /* 0x000fe20000000800 */
[----:B-1----:R-:W-:Y:S01]  /*1f990*/  FFMA.FTZ R82, R221, UR4, -R75 ;  /* 0x00000004dd527c23 */ /* 0x002fe2000801084b */
[----:B------:R-:W-:Y:S02]  /*1f9a0*/  IMAD.MOV.U32 R220, RZ, RZ, R117 ;  /* 0x000000ffffdc7224 */ /* 0x000fe400078e0075 */
[----:B------:R-:W-:Y:S02]  /*1f9b0*/  IMAD.MOV.U32 R116, RZ, RZ, R190 ;  /* 0x000000ffff747224 */ /* 0x000fe400078e00be */
[----:B------:R-:W-:Y:S04]  /*1f9c0*/  IMAD.MOV.U32 R113, RZ, RZ, R193 ;  /* 0x000000ffff717224 */ /* 0x000fe800078e00c1 */
[----:B------:R1:W2:Y:S01]  /*1f9d0*/  MUFU.EX2 R156, R82 ;  /* 0x00000052009c7308 */ /* 0x0002a20000000800 */
[----:B------:R-:W-:Y:S09]  /*1f9e0*/  IMAD.MOV.U32 R221, RZ, RZ, R113 ;  /* 0x000000ffffdd7224 */ /* 0x000ff200078e0071 */
[----:B------:R-:W-:Y:S10]  /*1f9f0*/  MUFU.EX2 R117, R236 ;  /* 0x000000ec00757308 */ /* 0x000ff40000000800 */
[----:B------:R-:W-:Y:S01]  /*1fa00*/  MUFU.EX2 R106, R139 ;  /* 0x0000008b006a7308 */ /* 0x000fe20000000800 */
[--C-:B-1----:R-:W-:Y:S01]  /*1fa10*/  FFMA.FTZ R82, R185, UR4, -R75.reuse ;  /* 0x00000004b9527c23 */ /* 0x102fe2000801084b */
[----:B--2---:R-:W-:Y:S08]  /*1fa20*/  F2FP.BF16.F32.PACK_AB R77, R156, R157 ;  /* 0x0000009d9c4d723e */ /* 0x004ff000000010ff */
[----:B------:R1:W-:Y:S10]  /*1fa30*/  MUFU.EX2 R186, R82 ;  /* 0x0000005200ba7308 */ /* 0x0003f40000000800 */
[----:B------:R-:W-:Y:S10]  /*1fa40*/  MUFU.EX2 R108, R107 ;  /* 0x0000006b006c7308 */ /* 0x000ff40000000800 */
[----:B------:R-:W-:Y:S01]  /*1fa50*/  MUFU.EX2 R107, R138 ;  /* 0x0000008a006b7308 */ /* 0x000fe20000000800 */
[----:B-1----:R-:W-:Y:S01]  /*1fa60*/  FFMA.FTZ R82, R219, UR4, -R75 ;  /* 0x00000004db527c23 */ /* 0x002fe2000801084b */
[----:B------:R-:W-:Y:S08]  /*1fa70*/  IMAD.MOV.U32 R219, RZ, RZ, R112 ;  /* 0x000000ffffdb7224 */ /* 0x000ff000078e0070 */
[----:B------:R-:W1:Y:S10]  /*1fa80*/  MUFU.EX2 R185, R82 ;  /* 0x0000005200b97308 */ /* 0x000e740000000800 */
[----:B------:R-:W-:Y:S10]  /*1fa90*/  MUFU.EX2 R112, R234 ;  /* 0x000000ea00707308 */ /* 0x000ff40000000800 */
[----:B------:R2:W-:Y:S01]  /*1faa0*/  MUFU.EX2 R194, R83 ;  /* 0x0000005300c27308 */ /* 0x0005e20000000800 */
[----:B-1----:R-:W-:Y:S01]  /*1fab0*/  F2FP.BF16.F32.PACK_AB R79, R185, R186 ;  /* 0x000000bab94f723e */ /* 0x002fe200000010ff */
[----:B------:R-:W-:Y:S01]  /*1fac0*/  FFMA.FTZ R82, R218, UR4, -R73 ;  /* 0x00000004da527c23 */ /* 0x000fe20008010849 */
[--C-:B------:R-:W-:Y:S01]  /*1fad0*/  FFMA.FTZ R73, R145, UR4, -R74.reuse ;  /* 0x0000000491497c23 */ /* 0x100fe2000801084a */
[----:B------:R-:W-:Y:S04]  /*1fae0*/  MOV R145, R154 ;  /* 0x0000009a00917202 */ /* 0x000fe80000000f00 */
[-C--:B------:R-:W-:Y:S02]  /*1faf0*/  HMMA.16816.F32.BF16 R4, R76, R88.reuse, R4 ;  /* 0x000000584c04723c */ /* 0x080fe40000041804 */
[----:B------:R1:W-:Y:S06]  /*1fb00*/  MUFU.EX2 R188, R73 ;  /* 0x0000004900bc7308 */ /* 0x0003ec0000000800 */
[C---:B------:R-:W-:Y:S04]  /*1fb10*/  HMMA.16816.F32.BF16 R8, R84.reuse, R88, R8 ;  /* 0x000000585408723c */ /* 0x040fe80000041808 */
[----:B------:R3:W-:Y:S01]  /*1fb20*/  MUFU.EX2 R190, R82 ;  /* 0x0000005200be7308 */ /* 0x0007e20000000800 */
[----:B--2---:R-:W-:Y:S01]  /*1fb30*/  FFMA.FTZ R83, R149, UR4, -R74 ;  /* 0x0000000495537c23 */ /* 0x004fe2000801084a */
[----:B------:R-:W-:Y:S02]  /*1fb40*/  IMAD.MOV.U32 R149, RZ, RZ, R148 ;  /* 0x000000ffff957224 */ /* 0x000fe400078e0094 */
[--C-:B------:R-:W-:Y:S01]  /*1fb50*/  FFMA.FTZ R148, R71, UR4, -R74.reuse ;  /* 0x0000000447947c23 */ /* 0x100fe2000801084a */
[----:B------:R-:W-:Y:S01]  /*1fb60*/  FFMA.FTZ R71, R128, UR4, -R75 ;  /* 0x0000000480477c23 */ /* 0x000fe2000801084b */
[-C--:B------:R-:W-:Y:S04]  /*1fb70*/  HMMA.16816.F32.BF16 R12, R84, R90.reuse, R12 ;  /* 0x0000005a540c723c */ /* 0x080fe8000004180c */
[----:B------:R-:W-:Y:S01]  /*1fb80*/  MUFU.EX2 R128, R105 ;  /* 0x0000006900807308 */ /* 0x000fe20000000800 */
[--C-:B-1----:R-:W-:Y:S03]  /*1fb90*/  FFMA.FTZ R73, R252, UR4, -R74.reuse ;  /* 0x00000004fc497c23 */ /* 0x102fe6000801084a */
[C---:B------:R-:W-:Y:S01]  /*1fba0*/  HMMA.16816.F32.BF16 R16, R76.reuse, R90, R16 ;  /* 0x0000005a4c10723c */ /* 0x040fe20000041810 */
[----:B------:R-:W1:Y:S05]  /*1fbb0*/  LDSM.16.MT88.4 R88, [R81+0x2000] ;  /* 0x002000005158783b */ /* 0x000e6a0000004200 */
[----:B------:R-:W-:Y:S01]  /*1fbc0*/  MUFU.EX2 R105, R141 ;  /* 0x0000008d00697308 */ /* 0x000fe20000000800 */
[--C-:B---3--:R-:W-:Y:S01]  /*1fbd0*/  FFMA.FTZ R82, R145, UR4, -R74.reuse ;  /* 0x0000000491527c23 */ /* 0x108fe2000801084a */
[----:B------:R-:W-:Y:S02]  /*1fbe0*/  IMAD.MOV.U32 R145, RZ, RZ, R137 ;  /* 0x000000ffff917224 */ /* 0x000fe400078e0089 */
[--C-:B------:R-:W-:Y:S01]  /*1fbf0*/  FFMA.FTZ R137, R121, UR4, -R75.reuse ;  /* 0x0000000479897c23 */ /* 0x100fe2000801084b */
[-C--:B------:R-:W-:Y:S05]  /*1fc00*/  HMMA.16816.F32.BF16 R20, R76, R92.reuse, R20 ;  /* 0x0000005c4c14723c */ /* 0x080fea0000041814 */
[----:B------:R-:W-:Y:S03]  /*1fc10*/  MUFU.EX2 R121, R83 ;  /* 0x0000005300797308 */ /* 0x000fe60000000800 */
[C---:B------:R-:W-:Y:S07]  /*1fc20*/  HMMA.16816.F32.BF16 R24, R84.reuse, R92, R24 ;  /* 0x0000005c5418723c */ /* 0x040fee0000041818 */
[----:B------:R2:W-:Y:S01]  /*1fc30*/  MUFU.EX2 R155, R73 ;  /* 0x00000049009b7308 */ /* 0x0005e20000000800 */
[-C--:B------:R-:W-:Y:S09]  /*1fc40*/  HMMA.16816.F32.BF16 R28, R84, R94.reuse, R28 ;  /* 0x0000005e541c723c */ /* 0x080ff2000004181c */
[----:B------:R3:W-:Y:S01]  /*1fc50*/  MUFU.EX2 R193, R100 ;  /* 0x0000006400c17308 */ /* 0x0007e20000000800 */
[C---:B------:R-:W-:Y:S01]  /*1fc60*/  HMMA.16816.F32.BF16 R32, R76.reuse, R94, R32 ;  /* 0x0000005e4c20723c */ /* 0x040fe20000041820 */
[----:B------:R-:W1:Y:S08]  /*1fc70*/  LDSM.16.MT88.4 R92, [R232+0xa800] ;  /* 0x00a80000e85c783b */ /* 0x000e700000004200 */
[----:B------:R-:W3:Y:S01]  /*1fc80*/  MUFU.EX2 R152, R152 ;  /* 0x0000009800987308 */ /* 0x000ee20000000800 */
[--C-:B--2---:R-:W-:Y:S01]  /*1fc90*/  FFMA.FTZ R73, R227, UR4, -R74.reuse ;  /* 0x00000004e3497c23 */ /* 0x104fe2000801084a */
[-C--:B----4-:R-:W-:Y:S08]  /*1fca0*/  HMMA.16816.F32.BF16 R36, R76, R96.reuse, R36 ;  /* 0x000000604c24723c */ /* 0x090ff00000041824 */
[----:B------:R2:W-:Y:S01]  /*1fcb0*/  MUFU.EX2 R192, R73 ;  /* 0x0000004900c07308 */ /* 0x0005e20000000800 */
[--C-:B---3--:R-:W-:Y:S01]  /*1fcc0*/  FFMA.FTZ R100, R116, UR4, -R74.reuse ;  /* 0x0000000474647c23 */ /* 0x108fe2000801084a */
[--C-:B------:R-:W-:Y:S01]  /*1fcd0*/  FFMA.FTZ R116, R120, UR4, -R74.reuse ;  /* 0x0000000478747c23 */ /* 0x100fe2000801084a */
[C---:B------:R-:W-:Y:S01]  /*1fce0*/  HMMA.16816.F32.BF16 R40, R84.reuse, R96, R40 ;  /* 0x000000605428723c */ /* 0x040fe20000041828 */
[----:B------:R-:W3:Y:S06]  /*1fcf0*/  LDL.LU R96, [R1+0x8c] ;  /* 0x00008c0001607983 */ /* 0x000eec0000300800 */
[----:B------:R-:W4:Y:S01]  /*1fd00*/  MUFU.EX2 R135, R135 ;  /* 0x0000008700877308 */ /* 0x000f220000000800 */
[----:B------:R-:W-:Y:S01]  /*1fd10*/  F2FP.BF16.F32.PACK_AB R72, R152, R153 ;  /* 0x000000999848723e */ /* 0x000fe200000010ff */
[-C--:B------:R-:W-:Y:S08]  /*1fd20*/  HMMA.16816.F32.BF16 R44, R84, R98.reuse, R44 ;  /* 0x00000062542c723c */ /* 0x080ff0000004182c */
[----:B------:R-:W-:Y:S01]  /*1fd30*/  MUFU.EX2 R113, R101 ;  /* 0x0000006500717308 */ /* 0x000fe20000000800 */
[----:B--2---:R-:W-:Y:S01]  /*1fd40*/  FFMA.FTZ R73, R231, UR4, -R74 ;  /* 0x00000004e7497c23 */ /* 0x004fe2000801084a */
[C---:B------:R-:W-:Y:S08]  /*1fd50*/  HMMA.16816.F32.BF16 R48, R76.reuse, R98, R48 ;  /* 0x000000624c30723c */ /* 0x040ff00000041830 */
[----:B------:R2:W2:Y:S01]  /*1fd60*/  MUFU.EX2 R154, R73 ;  /* 0x00000049009a7308 */ /* 0x0004a20000000800 */
[----:B----4-:R-:W-:Y:S01]  /*1fd70*/  F2FP.BF16.F32.PACK_AB R74, R135, R133 ;  /* 0x00000085874a723e */ /* 0x010fe200000010ff */
[-C--:B-1----:R-:W-:Y:S08]  /*1fd80*/  HMMA.16816.F32.BF16 R52, R76, R88.reuse, R52 ;  /* 0x000000584c34723c */ /* 0x082ff00000041834 */
[----:B------:R-:W-:Y:S01]  /*1fd90*/  MUFU.EX2 R110, R102 ;  /* 0x00000066006e7308 */ /* 0x000fe20000000800 */
[C---:B------:R-:W-:Y:S01]  /*1fda0*/  HMMA.16816.F32.BF16 R56, R84.reuse, R88, R56 ;  /* 0x000000585438723c */ /* 0x040fe20000041838 */
[----:B------:R-:W4:Y:S08]  /*1fdb0*/  LDL.LU R89, [R1+0x94] ;  /* 0x0000940001597983 */ /* 0x000f300000300800 */
[----:B------:R-:W-:Y:S01]  /*1fdc0*/  MUFU.EX2 R102, R122 ;  /* 0x0000007a00667308 */ /* 0x000fe20000000800 */
[--C-:B--2---:R-:W-:Y:S01]  /*1fdd0*/  FFMA.FTZ R73, R132, UR4, -R75.reuse ;  /* 0x0000000484497c23 */ /* 0x104fe2000801084b */
[----:B------:R-:W2:Y:S01]  /*1fde0*/  LDL.LU R88, [R1+0x90] ;  /* 0x0000900001587983 */ /* 0x000ea20000300800 */
[-C--:B------:R-:W-:Y:S03]  /*1fdf0*/  HMMA.16816.F32.BF16 R60, R84, R90.reuse, R60 ;  /* 0x0000005a543c723c */ /* 0x080fe6000004183c */
[----:B------:R-:W1:Y:S04]  /*1fe00*/  LDSM.16.MT88.4 R84, [R233+0xa800] ;  /* 0x00a80000e954783b */ /* 0x000e680000004200 */
[----:B------:R1:W-:Y:S01]  /*1fe10*/  MUFU.EX2 R132, R73 ;  /* 0x0000004900847308 */ /* 0x0003e20000000800 */
[----:B------:R-:W-:Y:S09]  /*1fe20*/  HMMA.16816.F32.BF16 R64, R76, R90, R64 ;  /* 0x0000005a4c40723c */ /* 0x000ff20000041840 */
[----:B------:R1:W-:Y:S01]  /*1fe30*/  MUFU.EX2 R120, R82 ;  /* 0x0000005200787308 */ /* 0x0003e20000000800 */
[----:B------:R-:W-:Y:S02]  /*1fe40*/  F2FP.BF16.F32.PACK_AB R76, R190, R189 ;  /* 0x000000bdbe4c723e */ /* 0x000fe400000010ff */
[----:B------:R-:W-:Y:S02]  /*1fe50*/  F2FP.BF16.F32.PACK_AB R78, R193, R194 ;  /* 0x000000c2c14e723e */ /* 0x000fe400000010ff */
[----:B------:R-:W-:Y:S02]  /*1fe60*/  F2FP.BF16.F32.PACK_AB R77, R155, R188 ;  /* 0x000000bc9b4d723e */ /* 0x000fe400000010ff */
[----:B------:R-:W-:Y:S01]  /*1fe70*/  F2FP.BF16.F32.PACK_AB R79, R154, R192 ;  /* 0x000000c09a4f723e */ /* 0x000fe200000010ff */
[----:B-1----:R-:W-:Y:S02]  /*1fe80*/  FFMA.FTZ R73, R134, UR4, -R75 ;  /* 0x0000000486497c23 */ /* 0x002fe4000801084b */
[----:B------:R-:W-:Y:S01]  /*1fe90*/  MUFU.EX2 R101, R116 ;  /* 0x0000007400657308 */ /* 0x000fe20000000800 */
[----:B------:R-:W-:Y:S09]  /*1fea0*/  FADD.FTZ R82, R220, R221 ;  /* 0x000000dddc527221 */ /* 0x000ff20000010000 */
[----:B------:R1:W1:Y:S01]  /*1feb0*/  MUFU.EX2 R134, R73 ;  /* 0x0000004900867308 */ /* 0x0002620000000800 */
[----:B------:R-:W-:Y:S01]  /*1fec0*/  FADD.FTZ R82, R149, R82 ;  /* 0x0000005295527221 */ /* 0x000fe20000010000 */
[----:B-1----:R-:W-:Y:S01]  /*1fed0*/  FFMA.FTZ R73, R160, UR4, -R75 ;  /* 0x00000004a0497c23 */ /* 0x002fe2000801084b */
[----:B------:R-:W-:Y:S07]  /*1fee0*/  IMAD.MOV.U32 R160, RZ, RZ, R129 ;  /* 0x000000ffffa07224 */ /* 0x000fee00078e0081 */
[----:B------:R1:W-:Y:S02]  /*1fef0*/  MUFU.EX2 R129, R73 ;  /* 0x0000004900817308 */ /* 0x0003e40000000800 */
[----:B-1----:R-:W-:Y:S08]  /*1ff00*/  FFMA.FTZ R73, R130, UR4, -R75 ;  /* 0x0000000482497c23 */ /* 0x002ff0000801084b */
[----:B------:R1:W1:Y:S02]  /*1ff10*/  MUFU.EX2 R130, R73 ;  /* 0x0000004900827308 */ /* 0x0002640000000800 */
[----:B-1----:R-:W-:Y:S02]  /*1ff20*/  F2FP.BF16.F32.PACK_AB R73, R134, R132 ;  /* 0x000000848649723e */ /* 0x002fe400000010ff */
[----:B------:R-:W-:Y:S07]  /*1ff30*/  F2FP.BF16.F32.PACK_AB R75, R130, R129 ;  /* 0x00000081824b723e */ /* 0x000fee00000010ff */
[-C--:B------:R-:W-:Y:S08]  /*1ff40*/  HMMA.16816.F32.BF16 R4, R72, R92.reuse, R4 ;  /* 0x0000005c4804723c */ /* 0x080ff00000041804 */
        /* <DEDUP_REMOVED lines=8> */
[----:B------:R-:W-:Y:S03]  /*1ffd0*/  LDSM.16.MT88.4 R84, [R232+0xb000] ;  /* 0x00b00000e854783b */ /* 0x000fe60000004200 */
[----:B---3--:R-:W-:Y:S05]  /*1ffe0*/  FFMA.FTZ R3, R3, R96, R111 ;  /* 0x0000006003037223 */ /* 0x008fea000001006f */
[----:B------:R-:W1:Y:S01]  /*1fff0*/  LDSM.16.MT88.4 R96, [R136+0x2800] ;  /* 0x002800008860783b */ /* 0x000e620000004200 */
[----:B------:R3:W-:Y:S01]  /*20000*/  MUFU.EX2 R111, R71 ;  /* 0x00000047006f7308 */ /* 0x0007e20000000800 */
[----:B----4-:R-:W-:Y:S09]  /*20010*/  FFMA.FTZ R0, R0, R89, R114 ;  /* 0x0000005900007223 */ /* 0x010ff20000010072 */
[----:B------:R4:W-:Y:S01]  /*20020*/  MUFU.EX2 R114, R242 ;  /* 0x000000f200727308 */ /* 0x0009e20000000800 */
[----:B--2---:R-:W-:Y:S01]  /*20030*/  FFMA.FTZ R103, R2, R88, R103 ;  /* 0x0000005802677223 */ /* 0x004fe20000010067 */
[----:B------:R-:W-:Y:S01]  /*20040*/  FADD.FTZ R2, R115, R3 ;  /* 0x0000000373027221 */ /* 0x000fe20000010000 */
[----:B------:R-:W2:Y:S01]  /*20050*/  LDSM.16.MT88.4 R88, [R81+0x2800] ;  /* 0x002800005158783b */ /* 0x000ea20000004200 */
[----:B------:R-:W-:Y:S01]  /*20060*/  FADD.FTZ R3, R119, R0 ;  /* 0x0000000077037221 */ /* 0x000fe20000010000 */
[----:B------:R-:W-:Y:S01]  /*20070*/  FADD.FTZ R0, R229, R103 ;  /* 0x00000067e5007221 */ /* 0x000fe20000010000 */
[----:B------:R-:W-:Y:S01]  /*20080*/  FADD.FTZ R2, R223, R2 ;  /* 0x00000002df027221 */ /* 0x000fe20000010000 */
[-C--:B-1----:R-:W-:Y:S03]  /*20090*/  HMMA.16816.F32.BF16 R36, R72, R96.reuse, R36 ;  /* 0x000000604824723c */ /* 0x082fe60000041824 */
[----:B------:R1:W-:Y:S01]  /*200a0*/  MUFU.EX2 R115, R237 ;  /* 0x000000ed00737308 */ /* 0x0003e20000000800 */
[----:B------:R-:W-:Y:S01]  /*200b0*/  FADD.FTZ R3, R219, R3 ;  /* 0x00000003db037221 */ /* 0x000fe20000010000 */
[----:B---3--:R-:W-:Y:S01]  /*200c0*/  FADD.FTZ R71, R230, R0 ;  /* 0x00000000e6477221 */ /* 0x008fe20000010000 */
[----:B------:R-:W-:Y:S02]  /*200d0*/  FADD.FTZ R0, R160, R2 ;  /* 0x00000002a0007221 */ /* 0x000fe40000010000 */
[----:B------:R-:W-:Y:S01]  /*200e0*/  FADD.FTZ R2, R145, R3 ;  /* 0x0000000391027221 */ /* 0x000fe20000010000 */
[C---:B------:R-:W-:Y:S04]  /*200f0*/  HMMA.16816.F32.BF16 R40, R76.reuse, R96, R40 ;  /* 0x000000604c28723c */ /* 0x040fe80000041828 */
[----:B------:R-:W-:Y:S01]  /*20100*/  MUFU.EX2 R119, R100 ;  /* 0x0000006400777308 */ /* 0x000fe20000000800 */
[----:B----4-:R-:W-:Y:S02]  /*20110*/  IMAD.MOV.U32 R242, RZ, RZ, 0x40 ;  /* 0x00000040fff27424 */ /* 0x010fe400078e00ff */
[----:B------:R-:W-:Y:S01]  /*20120*/  FADD.FTZ R71, R144, R71 ;  /* 0x0000004790477221 */ /* 0x000fe20000010000 */
[----:B------:R-:W-:Y:S01]  /*20130*/  FADD.FTZ R3, R228, R0 ;  /* 0x00000000e4037221 */ /* 0x000fe20000010000 */
[----:B------:R-:W-:Y:S01]  /*20140*/  FADD.FTZ R0, R169, R2 ;  /* 0x00000002a9007221 */ /* 0x000fe20000010000 */
[----:B------:R-:W-:Y:S01]  /*20150*/  FADD.FTZ R2, R143, R82 ;  /* 0x000000528f027221 */ /* 0x000fe20000010000 */
[-C--:B------:R-:W-:Y:S03]  /*20160*/  HMMA.16816.F32.BF16 R44, R76, R98.reuse, R44 ;  /* 0x000000624c2c723c */ /* 0x080fe6000004182c */
[----:B------:R-:W-:Y:S01]  /*20170*/  MUFU.EX2 R100, R241 ;  /* 0x000000f100647308 */ /* 0x000fe20000000800 */
[----:B-1----:R3:W5:Y:S01]  /*20180*/  LDL.LU R237, [R1+0xc0] ;  /* 0x0000c00001ed7983 */ /* 0x0027620000300800 */
[----:B------:R-:W-:Y:S01]  /*20190*/  FADD.FTZ R0, R147, R0 ;  /* 0x0000000093007221 */ /* 0x000fe20000010000 */
[----:B------:R-:W-:Y:S01]  /*201a0*/  FADD.FTZ R83, R146, R2 ;  /* 0x0000000292537221 */ /* 0x000fe20000010000 */
[----:B------:R-:W-:Y:S01]  /*201b0*/  FADD.FTZ R71, R142, R71 ;  /* 0x000000478e477221 */ /* 0x000fe20000010000 */
[----:B------:R-:W-:Y:S01]  /*201c0*/  LDSM.16.MT88.4 R144, [R232+0xb800] ;  /* 0x00b80000e890783b */ /* 0x000fe20000004200 */
[----:B------:R-:W-:Y:S01]  /*201d0*/  FADD.FTZ R3, R226, R3 ;  /* 0x00000003e2037221 */ /* 0x000fe20000010000 */
[C---:B------:R-:W-:Y:S03]  /*201e0*/  HMMA.16816.F32.BF16 R48, R72.reuse, R98, R48 ;  /* 0x000000624830723c */ /* 0x040fe60000041830 */
[----:B------:R-:W1:Y:S01]  /*201f0*/  MUFU.EX2 R103, R118 ;  /* 0x0000007600677308 */ /* 0x000e620000000800 */
[----:B------:R-:W-:Y:S01]  /*20200*/  FADD.FTZ R0, R198, R0 ;  /* 0x00000000c6007221 */ /* 0x000fe20000010000 */
[----:B------:R-:W-:Y:S01]  /*20210*/  F2FP.BF16.F32.PACK_AB R198, R105, R104 ;  /* 0x0000006869c6723e */ /* 0x000fe200000010ff */
[----:B------:R-:W4:Y:S01]  /*20220*/  LDSM.16.MT88.4 R96, [R136+0x3000] ;  /* 0x003000008860783b */ /* 0x000f220000004200 */
[----:B------:R-:W-:Y:S01]  /*20230*/  FADD.FTZ R2, R174, R71 ;  /* 0x00000047ae027221 */ /* 0x000fe20000010000 */
[----:B------:R-:W-:Y:S01]  /*20240*/  FADD.FTZ R71, R199, R3 ;  /* 0x00000003c7477221 */ /* 0x000fe20000010000 */
[----:B------:R-:W-:Y:S01]  /*20250*/  FADD.FTZ R3, R170, R0 ;  /* 0x00000000aa037221 */ /* 0x000fe20000010000 */
[----:B------:R-:W-:Y:S01]  /*20260*/  FADD.FTZ R83, R175, R83 ;  /* 0x00000053af537221 */ /* 0x000fe20000010000 */
[----:B------:R-:W-:Y:S01]  /*20270*/  FADD.FTZ R82, R172, R2 ;  /* 0x00000002ac527221 */ /* 0x000fe20000010000 */
[-C--:B--2---:R-:W-:Y:S02]  /*20280*/  HMMA.16816.F32.BF16 R52, R72, R88.reuse, R52 ;  /* 0x000000584834723c */ /* 0x084fe40000041834 */
[----:B------:R-:W-:Y:S01]  /*20290*/  LDSM.16.MT88.4 R140, [R233+0xb800] ;  /* 0x00b80000e98c783b */ /* 0x000fe20000004200 */
[----:B------:R-:W-:Y:S01]  /*202a0*/  FADD.FTZ R3, R166, R3 ;  /* 0x00000003a6037221 */ /* 0x000fe20000010000 */
[----:B------:R-:W-:Y:S01]  /*202b0*/  FADD.FTZ R2, R196, R83 ;  /* 0x00000053c4027221 */ /* 0x000fe20000010000 */
[----:B------:R-:W-:Y:S01]  /*202c0*/  F2FP.BF16.F32.PACK_AB R196, R106, R107 ;  /* 0x0000006b6ac4723e */ /* 0x000fe200000010ff */
[----:B------:R-:W-:Y:S01]  /*202d0*/  FADD.FTZ R0, R173, R82 ;  /* 0x00000052ad007221 */ /* 0x000fe20000010000 */
[----:B------:R-:W-:Y:S01]  /*202e0*/  FADD.FTZ R3, R167, R3 ;  /* 0x00000003a7037221 */ /* 0x000fe20000010000 */
[C---:B------:R-:W-:Y:S02]  /*202f0*/  HMMA.16816.F32.BF16 R56, R76.reuse, R88, R56 ;  /* 0x000000584c38723c */ /* 0x040fe40000041838 */
[----:B------:R3:W5:Y:S02]  /*20300*/  LDL.LU R236, [R1+0xbc] ;  /* 0x0000bc0001ec7983 */ /* 0x0007640000300800 */
[----:B------:R-:W-:Y:S01]  /*20310*/  FADD.FTZ R2, R151, R2 ;  /* 0x0000000297027221 */ /* 0x000fe20000010000 */
[----:B------:R-:W-:Y:S01]  /*20320*/  FADD.FTZ R71, R197, R71 ;  /* 0x00000047c5477221 */ /* 0x000fe20000010000 */
[----:B------:R3:W5:Y:S01]  /*20330*/  LDL.LU R234, [R1+0xb8] ;  /* 0x0000b80001ea7983 */ /* 0x0007620000300800 */
[----:B-1----:R-:W-:Y:S01]  /*20340*/  F2FP.BF16.F32.PACK_AB R197, R103, R101 ;  /* 0x0000006567c5723e */ /* 0x002fe200000010ff */
[-C--:B------:R-:W-:Y:S01]  /*20350*/  HMMA.16816.F32.BF16 R60, R76, R90.reuse, R60 ;  /* 0x0000005a4c3c723c */ /* 0x080fe2000004183c */
[----:B------:R-:W1:Y:S02]  /*20360*/  S2R R241, SR_TID.X ;  /* 0x0000000000f17919 */ /* 0x000e640000002100 */
[----:B------:R-:W-:Y:S01]  /*20370*/  F2FP.BF16.F32.PACK_AB R76, R127, R128 ;  /* 0x000000807f4c723e */ /* 0x000fe200000010ff */
[----:B------:R-:W-:Y:S01]  /*20380*/  FADD.FTZ R71, R168, R71 ;  /* 0x00000047a8477221 */ /* 0x000fe20000010000 */
[----:B------:R-:W-:Y:S01]  /*20390*/  F2FP.BF16.F32.PACK_AB R78, R125, R126 ;  /* 0x0000007e7d4e723e */ /* 0x000fe200000010ff */
[----:B------:R-:W-:Y:S01]  /*203a0*/  FADD.FTZ R3, R222, R3 ;  /* 0x00000003de037221 */ /* 0x000fe20000010000 */
        /* <DEDUP_REMOVED lines=8> */
[-C--:B------:R-:W-:Y:S08]  /*20430*/  HMMA.16816.F32.BF16 R4, R72, R84.reuse, R4 ;  /* 0x000000544804723c */ /* 0x080ff00000041804 */
[C---:B------:R-:W-:Y:S01]  /*20440*/  HMMA.16816.F32.BF16 R8, R76.reuse, R84, R8 ;  /* 0x000000544c08723c */ /* 0x040fe20000041808 */
[----:B------:R4:W-:Y:S03]  /*20450*/  MUFU.EX2 R84, R137 ;  /* 0x0000008900547308 */ /* 0x0009e60000000800 */
[----:B-1----:R-:W-:Y:S04]  /*20460*/  LOP3.LUT R241, R241, 0x8, RZ, 0xc0, !PT ;  /* 0x00000008f1f17812 */ /* 0x002fe800078ec0ff */
[-C--:B------:R-:W-:Y:S03]  /*20470*/  HMMA.16816.F32.BF16 R12, R76, R86.reuse, R12 ;  /* 0x000000564c0c723c */ /* 0x080fe6000004180c */
[----:B------:R-:W1:Y:S05]  /*20480*/  MUFU.EX2 R85, R131 ;  /* 0x0000008300557308 */ /* 0x000e6a0000000800 */
[C---:B------:R-:W-:Y:S05]  /*20490*/  HMMA.16816.F32.BF16 R16, R72.reuse, R86, R16 ;  /* 0x000000564810723c */ /* 0x040fea0000041810 */
[----:B------:R3:W-:Y:S01]  /*204a0*/  MUFU.EX2 R86, R238 ;  /* 0x000000ee00567308 */ /* 0x0007e20000000800 */
[----:B----4-:R-:W4:Y:S02]  /*204b0*/  LDSM.16.MT88.4 R136, [R136+0x3800] ;  /* 0x003800008888783b */ /* 0x010f240000004200 */
[-C--:B------:R-:W-:Y:S07]  /*204c0*/  HMMA.16816.F32.BF16 R20, R72, R92.reuse, R20 ;  /* 0x0000005c4814723c */ /* 0x080fee0000041814 */
[----:B------:R-:W-:Y:S01]  /*204d0*/  MUFU.EX2 R87, R124 ;  /* 0x0000007c00577308 */ /* 0x000fe20000000800 */
[----:B-1----:R-:W-:Y:S01]  /*204e0*/  F2FP.BF16.F32.PACK_AB R151, R84, R85 ;  /* 0x000000555497723e */ /* 0x002fe200000010ff */
[C---:B------:R-:W-:Y:S08]  /*204f0*/  HMMA.16816.F32.BF16 R24, R76.reuse, R92, R24 ;  /* 0x0000005c4c18723c */ /* 0x040ff00000041818 */
[----:B------:R-:W1:Y:S01]  /*20500*/  MUFU.EX2 R92, R123 ;  /* 0x0000007b005c7308 */ /* 0x000e620000000800 */
[----:B---3--:R-:W3:Y:S01]  /*20510*/  S2R R238, SR_TID.X ;  /* 0x0000000000ee7919 */ /* 0x008ee20000002100 */
[-C--:B------:R-:W-:Y:S08]  /*20520*/  HMMA.16816.F32.BF16 R28, R76, R94.reuse, R28 ;  /* 0x0000005e4c1c723c */ /* 0x080ff0000004181c */
[----:B------:R-:W4:Y:S01]  /*20530*/  MUFU.EX2 R93, R239 ;  /* 0x000000ef005d7308 */ /* 0x000f220000000800 */
[C---:B------:R-:W-:Y:S09]  /*20540*/  HMMA.16816.F32.BF16 R32, R72.reuse, R94, R32 ;  /* 0x0000005e4820723c */ /* 0x040ff20000041820 */
[----:B------:R2:W3:Y:S01]  /*20550*/  MUFU.EX2 R94, R240 ;  /* 0x000000f0005e7308 */ /* 0x0004e20000000800 */
[----:B-1----:R-:W-:Y:S01]  /*20560*/  F2FP.BF16.F32.PACK_AB R149, R87, R92 ;  /* 0x0000005c5795723e */ /* 0x002fe200000010ff */
[-C--:B------:R-:W-:Y:S08]  /*20570*/  HMMA.16816.F32.BF16 R36, R72, R96.reuse, R36 ;  /* 0x000000604824723c */ /* 0x080ff00000041824 */
[C---:B------:R-:W-:Y:S01]  /*20580*/  HMMA.16816.F32.BF16 R40, R76.reuse, R96, R40 ;  /* 0x000000604c28723c */ /* 0x040fe20000041828 */
[----:B--2---:R-:W1:Y:S07]  /*20590*/  S2R R240, SR_TID.X ;  /* 0x0000000000f07919 */ /* 0x004e6e0000002100 */
[-C--:B------:R-:W-:Y:S08]  /*205a0*/  HMMA.16816.F32.BF16 R44, R76, R98.reuse, R44 ;  /* 0x000000624c2c723c */ /* 0x080ff0000004182c */
[C---:B------:R-:W-:Y:S08]  /*205b0*/  HMMA.16816.F32.BF16 R48, R72.reuse, R98, R48 ;  /* 0x000000624830723c */ /* 0x040ff00000041830 */
[-C--:B------:R-:W-:Y:S08]  /*205c0*/  HMMA.16816.F32.BF16 R52, R72, R88.reuse, R52 ;  /* 0x000000584834723c */ /* 0x080ff00000041834 */
[C---:B------:R-:W-:Y:S04]  /*205d0*/  HMMA.16816.F32.BF16 R56, R76.reuse, R88, R56 ;  /* 0x000000584c38723c */ /* 0x040fe80000041838 */
[----:B-1----:R-:W-:Y:S04]  /*205e0*/  IMAD.SHL.U32 R240, R240, 0x40, RZ ;  /* 0x00000040f0f07824 */ /* 0x002fe800078e00ff */
[-C--:B------:R-:W-:Y:S01]  /*205f0*/  HMMA.16816.F32.BF16 R60, R76, R90.reuse, R60 ;  /* 0x0000005a4c3c723c */ /* 0x080fe2000004183c */
[----:B------:R3:W1:Y:S02]  /*20600*/  MUFU.EX2 R77, R148 ;  /* 0x00000094004d7308 */ /* 0x0006640000000800 */
[----:B------:R-:W-:Y:S01]  /*20610*/  FADD.FTZ R76, R150, R0 ;  /* 0x00000000964c7221 */ /* 0x000fe20000010000 */
[----:B----4-:R-:W-:Y:S01]  /*20620*/  F2FP.BF16.F32.PACK_AB R150, R86, R93 ;  /* 0x0000005d5696723e */ /* 0x010fe200000010ff */
        /* <DEDUP_REMOVED lines=8> */
[----:B---3--:R-:W-:Y:S02]  /*206b0*/  F2FP.BF16.F32.PACK_AB R148, R94, R100 ;  /* 0x000000645e94723e */ /* 0x008fe400000010ff */
[----:B-1----:R-:W-:Y:S05]  /*206c0*/  F2FP.BF16.F32.PACK_AB R199, R77, R102 ;  /* 0x000000664dc7723e */ /* 0x002fea00000010ff */
        /* <DEDUP_REMOVED lines=110> */
.L_x_936:
        /* <DEDUP_REMOVED lines=233> */
.L_x_940:
        /* <DEDUP_REMOVED lines=63> */
.L_x_942:
[----:B------:R-:W-:Y:S05]  /*22030*/  BSYNC.RECONVERGENT B0 ;  /* 0x0000000000007941 */ /* 0x000fea0003800200 */
.L_x_941:
        /* <DEDUP_REMOVED lines=39> */
.L_x_944:
[----:B------:R-:W-:Y:S05]  /*222b0*/  BSYNC.RECONVERGENT B0 ;  /* 0x0000000000007941 */ /* 0x000fea0003800200 */
.L_x_943:
        /* <DEDUP_REMOVED lines=18> */
.L_x_946:
[----:B------:R-:W-:Y:S05]  /*223e0*/  BSYNC.RECONVERGENT B0 ;  /* 0x0000000000007941 */ /* 0x000fea0003800200 */
.L_x_945:
        /* <DEDUP_REMOVED lines=16> */
.L_x_948:
[----:B------:R-:W-:Y:S05]  /*224f0*/  BSYNC.RECONVERGENT B0 ;  /* 0x0000000000007941 */ /* 0x000fea0003800200 */
.L_x_947:
        /* <DEDUP_REMOVED lines=16> */
.L_x_950:
[----:B------:R-:W-:Y:S05]  /*22600*/  BSYNC.RECONVERGENT B0 ;  /* 0x0000000000007941 */ /* 0x000fea0003800200 */
.L_x_949:
        /* <DEDUP_REMOVED lines=16> */
.L_x_952:
[----:B------:R-:W-:Y:S05]  /*22710*/  BSYNC.RECONVERGENT B0 ;  /* 0x0000000000007941 */ /* 0x000fea0003800200 */
.L_x_951:
        /* <DEDUP_REMOVED lines=16> */
.L_x_954:
[----:B------:R-:W-:Y:S05]  /*22820*/  BSYNC.RECONVERGENT B0 ;  /* 0x0000000000007941 */ /* 0x000fea0003800200 */
.L_x_953:
        /* <DEDUP_REMOVED lines=16> */
.L_x_956:
[----:B------:R-:W-:Y:S05]  /*22930*/  BSYNC.RECONVERGENT B0 ;  /* 0x0000000000007941 */ /* 0x000fea0003800200 */
.L_x_955:
        /* <DEDUP_REMOVED lines=15> */
.L_x_957:
        /* <DEDUP_REMOVED lines=13> */
.L_x_2697:


//--------------------- .text._ZN5flash16flash_fwd_kernelI23Flash_fwd_kernel_traitsILi64ELi128ELi128ELi4ELb0ELb0EN7cutlass10bfloat16_tE19Flash_kernel_traitsILi64ELi128ELi128ELi4ES3_EELb0ELb0ELb1ELb1ELb0ELb0ELb0ELb0EEEvNS_16Flash_fwd_paramsE --------------------------
	.section	.text._ZN5flash16flash_fwd_kernelI23Flash_fwd_kernel_traitsILi64ELi128ELi128ELi4ELb0ELb0EN7cutlass10bfloat16_tE19Flash_kernel_traitsILi64ELi128ELi128ELi4ES3_EELb0ELb0ELb1ELb1ELb0ELb0ELb0ELb0EEEvNS_16Flash_fwd_paramsE,"ax",@progbits
	.align	128
        .global         _ZN5flash16flash_fwd_kernelI23Flash_fwd_kernel_traitsILi64ELi128ELi128ELi4ELb0ELb0EN7cutlass10bfloat16_tE19Flash_kernel_traitsILi64ELi128ELi128ELi4ES3_EELb0ELb0ELb1ELb1ELb0ELb0ELb0ELb0EEEvNS_16Flash_fwd_paramsE
        .type           _ZN5flash16flash_fwd_kernelI23Flash_fwd_kernel_traitsILi64ELi128ELi128ELi4ELb0ELb0EN7cutlass10bfloat16_tE19Flash_kernel_traitsILi64ELi128ELi128ELi4ES3_EELb0ELb0ELb1ELb1ELb0ELb0ELb0ELb0EEEvNS_16Flash_fwd_paramsE,@function
        .size           _ZN5flash16flash_fwd_kernelI23Flash_fwd_kernel_traitsILi64ELi128ELi128ELi4ELb0ELb0EN7cutlass10bfloat16_tE19Flash_kernel_traitsILi64ELi128ELi128ELi4ES3_EELb0ELb0ELb1ELb1ELb0ELb0ELb0ELb0EEEvNS_16Flash_fwd_paramsE,(.L_x_2698 - _ZN5flash16flash_fwd_kernelI23Flash_fwd_kernel_traitsILi64ELi128ELi128ELi4ELb0ELb0EN7cutlass10bfloat16_tE19Flash_kernel_traitsILi64ELi128ELi128ELi4ES3_EELb0ELb0ELb1ELb1ELb0ELb0ELb0ELb0EEEvNS_16Flash_fwd_paramsE)
        .other          _ZN5flash16flash_fwd_kernelI23Flash_fwd_kernel_traitsILi64ELi128ELi128ELi4ELb0ELb0EN7cutlass10bfloat16_tE19Flash_kernel_traitsILi64ELi128ELi128ELi4ES3_EELb0ELb0ELb1ELb1ELb0ELb0ELb0ELb0EEEvNS_16Flash_fwd_paramsE,@"STO_CUDA_ENTRY STV_DEFAULT"
_ZN5flash16flash_fwd_kernelI23Flash_fwd_kernel_traitsILi64ELi128ELi128ELi4ELb0ELb0EN7cutlass10bfloat16_tE19Flash_kernel_traitsILi64ELi128ELi128ELi4ES3_EELb0ELb0ELb1ELb1ELb0ELb0ELb0ELb0EEEvNS_16Flash_fwd_paramsE:
.text._ZN5flash16flash_fwd_kernelI23Flash_fwd_kernel_traitsILi64ELi128ELi128ELi4ELb0ELb0EN7cutlass10bfloat16_tE19Flash_kernel_traitsILi64ELi128ELi128ELi4ES3_EELb0ELb0ELb1ELb1ELb0ELb0ELb0ELb0EEEvNS_16Flash_fwd_paramsE:
        /* <DEDUP_REMOVED lines=13> */
[----:B------:R-:W2:Y:S01]  /*00d0*/  LDCU.64 UR22, c[0x0][0x358] ;  /* 0x00006b00ff1677ac */ /* 0x000ea20008000a00 */
[----:B------:R-:W-:Y:S02]  /*00e0*/  UISETP.NE.AND.EX UP4, UPT, UR11, URZ, UPT, UP4 ;  /* 0x000000ff0b00728c */ /* 0x000fe4000bf85340 */
[----:B------:R-:W-:Y:S02]  /*00f0*/  UISETP.NE.AND.EX UP3, UPT, UR9, URZ, UPT, UP3 ;  /* 0x000000ff0900728c */ /* 0x000fe4000bf65330 */
[----:B---3--:R-:W-:Y:S02]  /*0100*/  UIMAD.WIDE.U32 UR14, UR21, 0x4, UR14 ;  /* 0x00000004150e78a5 */ /* 0x008fe4000f8e000e */
[----:B------:R-:W-:Y:S01]  /*0110*/  PLOP3.LUT P2, PT, PT, PT, UP4, 0x80, 0x8 ;  /* 0x000000000008781c */ /* 0x000fe20003f4f048 */
[----:B------:R-:W-:-:S02]  /*0120*/  USHF.L.U32 UR11, UR21, 0x2, URZ ;  /* 0x00000002150b7899 */ /* 0x000fc400080006ff */
[----:B----4-:R-:W-:Y:S01]  /*0130*/  UISETP.NE.AND UP5, UPT, UR12, URZ, UPT ;  /* 0x000000ff0c00728c */ /* 0x010fe2000bfa5270 */
[----:B------:R-:W-:Y:S01]  /*0140*/  IMAD.U32 R2, RZ, RZ, UR14 ;  /* 0x0000000eff027e24 */ /* 0x000fe2000f8e00ff */
[----:B------:R-:W-:Y:S01]  /*0150*/  UISETP.EQ.U32.AND UP2, UPT, UR6, URZ, UPT ;  /* 0x000000ff0600728c */ /* 0x000fe2000bf42070 */
[----:B------:R-:W-:Y:S01]  /*0160*/  IMAD.U32 R3, RZ, RZ, UR15 ;  /* 0x0000000fff037e24 */ /* 0x000fe2000f8e00ff */
[----:B------:R-:W-:Y:S02]  /*0170*/  USHF.R.U32.HI UR10, URZ, 0x1e, UR21 ;  /* 0x0000001eff0a7899 */ /* 0x000fe40008011615 */
[----:B------:R-:W-:Y:S01]  /*0180*/  @UP3 UIADD3 UR12, UP1, UPT, UR11, UR8, URZ ;  /* 0x000000080b0c3290 */ /* 0x000fe2000ff3e0ff */
[----:B------:R-:W-:Y:S01]  /*0190*/  PLOP3.LUT P1, PT, PT, PT, UP3, 0x80, 0x8 ;  /* 0x000000000008781c */ /* 0x000fe20003f2f038 */
[----:B------:R-:W-:Y:S01]  /*01a0*/  UISETP.EQ.OR.EX UP2, UPT, UR7, URZ, !UP5, UP2 ;  /* 0x000000ff0700728c */ /* 0x000fe2000ef42720 */
[----:B--2---:R-:W2:Y:S01]  /*01b0*/  @P4 LDG.E R5, desc[UR22][R2.64] ;  /* 0x0000001602054981 */ /* 0x004ea2000c1e1900 */
[----:B-1----:R-:W-:-:S02]  /*01c0*/  UISETP.NE.U32.AND UP0, UPT, UR4, URZ, UPT ;  /* 0x000000ff0400728c */ /* 0x002fc4000bf05070 */
[----:B------:R-:W-:Y:S02]  /*01d0*/  @UP3 UIADD3.X UR13, UPT, UPT, UR10, UR9, URZ, UP1, !UPT ;  /* 0x000000090a0d3290 */ /* 0x000fe40008ffe4ff */
[----:B------:R-:W-:Y:S01]  /*01e0*/  UIADD3 UR8, UP1, UPT, UR11, UR6, URZ ;  /* 0x000000060b087290 */ /* 0x000fe2000ff3e0ff */
[----:B------:R-:W-:Y:S01]  /*01f0*/  PLOP3.LUT P3, PT, PT, PT, UP2, 0x80, 0x8 ;  /* 0x000000000008781c */ /* 0x000fe20003f6f028 */
[----:B------:R-:W-:Y:S01]  /*0200*/  UISETP.NE.AND.EX UP0, UPT, UR5, URZ, UPT, UP0 ;  /* 0x000000ff0500728c */ /* 0x000fe2000bf05300 */
[----:B------:R-:W-:Y:S01]  /*0210*/  IMAD.U32 R6, RZ, RZ, UR12 ;  /* 0x0000000cff067e24 */ /* 0x000fe2000f8e00ff */
[----:B------:R-:W-:Y:S01]  /*0220*/  UIADD3.X UR9, UPT, UPT, UR10, UR7, URZ, UP1, !UPT ;  /* 0x000000070a097290 */ /* 0x000fe20008ffe4ff */
[----:B------:R-:W-:Y:S01]  /*0230*/  IMAD.U32 R7, RZ, RZ, UR13 ;  /* 0x0000000dff077e24 */ /* 0x000fe2000f8e00ff */
[----:B------:R-:W3:Y:S07]  /*0240*/  @P2 LDG.E R2, desc[UR22][R2.64+0x4] ;  /* 0x0000041602022981 */ /* 0x000eee000c1e1900 */
[----:B------:R-:W-:Y:S01]  /*0250*/  @UP0 UIADD3 UR4, UP1, UPT, UR11, UR4, URZ ;  /* 0x000000040b040290 */ /* 0x000fe2000ff3e0ff */
[----:B------:R-:W-:-:S03]  /*0260*/  PLOP3.LUT P0, PT, PT, PT, UP0, 0x80, 0x8 ;  /* 0x000000000008781c */ /* 0x000fc60003f0f008 */
[----:B------:R-:W-:Y:S02]  /*0270*/  @UP0 UIADD3.X UR5, UPT, UPT, UR10, UR5, URZ, UP1, !UPT ;  /* 0x000000050a050290 */ /* 0x000fe40008ffe4ff */
[----:B------:R-:W-:-:S04]  /*0280*/  IMAD.U32 R8, RZ, RZ, UR4 ;  /* 0x00000004ff087e24 */ /* 0x000fc8000f8e00ff */
[----:B------:R-:W-:-:S05]  /*0290*/  IMAD.U32 R9, RZ, RZ, UR5 ;  /* 0x00000005ff097e24 */ /* 0x000fca000f8e00ff */
[----:B------:R-:W5:Y:S04]  /*02a0*/  @P0 LDG.E R0, desc[UR22][R8.64] ;  /* 0x0000001608000981 */ /* 0x000f68000c1e1900 */
[----:B------:R1:W4:Y:S02]  /*02b0*/  @P1 LDG.E R3, desc[UR22][R6.64] ;  /* 0x0000001606031981 */ /* 0x000324000c1e1900 */
[----:B-1----:R-:W-:Y:S01]  /*02c0*/  IMAD.U32 R6, RZ, RZ, UR8 ;  /* 0x00000008ff067e24 */ /* 0x002fe2000f8e00ff */
[----:B------:R-:W1:Y:S01]  /*02d0*/  S2UR UR27, SR_CTAID.X ;  /* 0x00000000001b79c3 */ /* 0x000e620000002500 */
[----:B------:R-:W-:Y:S01]  /*02e0*/  IMAD.U32 R7, RZ, RZ, UR9 ;  /* 0x00000009ff077e24 */ /* 0x000fe2000f8e00ff */
[----:B------:R-:W3:Y:S04]  /*02f0*/  @!UP4 LDCU UR17, c[0x0][0x434] ;  /* 0x00008680ff11c7ac */ /* 0x000ee80008000800 */
        /* <DEDUP_REMOVED lines=24> */
.L_x_958:
[----:B-----5:R-:W-:Y:S01]  /*0480*/  @P0 R2UR UR26, R0 ;  /* 0x00000000001a02ca */ /* 0x020fe200000e0000 */
[----:B------:R-:W-:Y:S01]  /*0490*/  @!UP0 UISETP.NE.U32.AND UP1, UPT, UR4, URZ, UPT ;  /* 0x000000ff0400828c */ /* 0x000fe2000bf25070 */
[----:B------:R-:W-:-:S13]  /*04a0*/  @!P1 EXIT ;  /* 0x000000000000994d */ /* 0x000fda0003800000 */
[----:B------:R-:W1:Y:S01]  /*04b0*/  LDCU UR24, c[0x0][0x504] ;  /* 0x0000a080ff1877ac */ /* 0x000e620008000800 */
[----:B------:R-:W2:Y:S01]  /*04c0*/  S2UR UR20, SR_CTAID.Z ;  /* 0x00000000001479c3 */ /* 0x000ea20000002700 */
[----:B------:R-:W3:Y:S01]  /*04d0*/  S2R R252, SR_TID.X ;  /* 0x0000000000fc7919 */ /* 0x000ee20000002100 */
        /* <DEDUP_REMOVED lines=51> */
.L_x_960:
        /* <DEDUP_REMOVED lines=14> */
[----:B---3--:R-:W-:Y:S01]  /*08f0*/  UIMAD UR25, UR25, UR8, URZ ;  /* 0x00000008191972a4 */ /* 0x008fe2000f8e02ff */
[----:B------:R-:W-:Y:S01]  /*0900*/  IADD3 R2, P2, PT, R2, UR12, RZ ;  /* 0x0000000c02027c10 */ /* 0x000fe2000ff5e0ff */
[----:B--2---:R-:W-:Y:S01]  /*0910*/  UIMAD UR6, UR21, UR6, URZ ;  /* 0x00000006150672a4 */ /* 0x004fe2000f8e02ff */
[----:B------:R-:W-:Y:S01]  /*0920*/  ISETP.GE.OR P5, PT, R252, UR17, P4 ;  /* 0x00000011fc007c0c */ /* 0x000fe2000a7a6670 */
[----:B------:R-:W-:Y:S02]  /*0930*/  USHF.R.S32.HI UR12, URZ, 0x1f, UR25 ;  /* 0x0000001fff0c7899 */ /* 0x000fe40008011419 */
[----:B------:R-:W-:Y:S01]  /*0940*/  IMAD.X R3, RZ, RZ, UR9, P2 ;  /* 0x00000009ff037e24 */ /* 0x000fe200090e06ff */
[----:B------:R-:W-:Y:S01]  /*0950*/  USEL UR9, UR6, UR16, !UP0 ;  /* 0x0000001006097287 */ /* 0x000fe2000c000000 */
[----:B-----5:R-:W-:Y:S01]  /*0960*/  IMAD.U32 R6, RZ, RZ, UR4 ;  /* 0x00000004ff067e24 */ /* 0x020fe2000f8e00ff */
[----:B----4-:R-:W-:Y:S01]  /*0970*/  UIMAD UR4, UR20, UR10, URZ ;  /* 0x0000000a140472a4 */ /* 0x010fe2000f8e02ff */
[----:B------:R-:W-:Y:S01]  /*0980*/  IMAD.U32 R8, RZ, RZ, UR5 ;  /* 0x00000005ff087e24 */ /* 0x000fe2000f8e00ff */
[----:B------:R-:W-:Y:S01]  /*0990*/  USHF.R.S32.HI UR5, URZ, 0x1f, UR9 ;  /* 0x0000001fff057899 */ /* 0x000fe20008011409 */
[----:B------:R-:W-:Y:S01]  /*09a0*/  IMAD.WIDE.U32 R6, R6, UR20, R2 ;  /* 0x0000001406067c25 */ /* 0x000fe2000f8e0002 */
[----:B------:R-:W-:Y:S01]  /*09b0*/  @!UP1 UIMAD UR4, UR21, UR13, UR4 ;  /* 0x0000000d150492a4 */ /* 0x000fe2000f8e0204 */
[----:B------:R-:W-:Y:S01]  /*09c0*/  ISETP.GE.OR P3, PT, R252, UR17, P1 ;  /* 0x00000011fc007c0c */ /* 0x000fe20008f66670 */
[----:B------:R-:W-:Y:S01]  /*09d0*/  USEL UR9, UR9, URZ, UP1 ;  /* 0x000000ff09097287 */ /* 0x000fe20008800000 */
[C---:B------:R-:W-:Y:S01]  /*09e0*/  ISETP.GE.OR P0, PT, R5.reuse, UR17, P1 ;  /* 0x0000001105007c0c */ /* 0x040fe20008f06670 */
[----:B------:R-:W-:Y:S01]  /*09f0*/  USEL UR5, UR5, URZ, UP1 ;  /* 0x000000ff05057287 */ /* 0x000fe20008800000 */
[----:B------:R-:W-:Y:S01]  /*0a00*/  ISETP.GE.OR P6, PT, R4, UR17, P1 ;  /* 0x0000001104007c0c */ /* 0x000fe20008fc6670 */
[----:B------:R-:W-:Y:S01]  /*0a10*/  USHF.R.S32.HI UR6, URZ, 0x1f, UR4 ;  /* 0x0000001fff067899 */ /* 0x000fe20008011404 */
[----:B------:R-:W-:Y:S01]  /*0a20*/  ISETP.GE.OR P2, PT, R5, UR17, P4 ;  /* 0x0000001105007c0c */ /* 0x000fe2000a746670 */
[----:B------:R-:W-:Y:S01]  /*0a30*/  UIADD3 UR9, UP1, UP0, UR25, UR9, UR4 ;  /* 0x0000000919097290 */ /* 0x000fe2000f83e004 */
[----:B------:R-:W-:Y:S01]  /*0a40*/  IMAD R9, R8, UR20, R7 ;  /* 0x0000001408097c24 */ /* 0x000fe2000f8e0207 */
[----:B------:R-:W-:-:S02]  /*0a50*/  UIMAD.WIDE.U32 UR10, UR27, 0x80, URZ ;  /* 0x000000801b0a78a5 */ /* 0x000fc4000f8e00ff */
        /* <DEDUP_REMOVED lines=13> */
.L_x_962:
[----:B------:R-:W-:Y:S05]  /*0b30*/  BSYNC.RECONVERGENT B0 ;  /* 0x0000000000007941 */ /* 0x000fea0003800200 */
.L_x_961:
        /* <DEDUP_REMOVED lines=17> */
.L_x_964:
[----:B------:R-:W-:Y:S05]  /*0c50*/  BSYNC.RECONVERGENT B0 ;  /* 0x0000000000007941 */ /* 0x000fea0003800200 */
.L_x_963:
[----:B------:R-:W-:Y:S01]  /*0c60*/  BSSY.RECONVERGENT B0, `(.L_x_965) ;  /* 0x0000011000007945 */ /* 0x000fe20003800200 */
[----:B------:R-:W-:Y:S02]  /*0c70*/  ISETP.GE.OR P2, PT, R14, UR17, P4 ;  /* 0x000000110e007c0c */ /* 0x000fe4000a746670 */
[----:B--2---:R-:W-:Y:S01]  /*0c80*/  IADD3 R13, PT, PT, R252, 0x40, RZ ;  /* 0x00000040fc0d7810 */ /* 0x004fe20007ffe0ff */
        /* <DEDUP_REMOVED lines=14> */
.L_x_966:
[----:B------:R-:W-:Y:S05]  /*0d70*/  BSYNC.RECONVERGENT B0 ;  /* 0x0000000000007941 */ /* 0x000fea0003800200 */
.L_x_965:
[----:B------:R-:W-:Y:S01]  /*0d80*/  BSSY.RECONVERGENT B0, `(.L_x_967) ;  /* 0x0000011000007945 */ /* 0x000fe20003800200 */
[----:B------:R-:W-:Y:S02]  /*0d90*/  ISETP.GE.OR P5, PT, R13, UR17, P4 ;  /* 0x000000110d007c0c */ /* 0x000fe4000a7a6670 */
        /* <DEDUP_REMOVED lines=15> */
.L_x_968:
[----:B------:R-:W-:Y:S05]  /*0e90*/  BSYNC.RECONVERGENT B0 ;  /* 0x0000000000007941 */ /* 0x000fea0003800200 */
.L_x_967:
[----:B------:R-:W-:Y:S01]  /*0ea0*/  BSSY.RECONVERGENT B0, `(.L_x_969) ;  /* 0x0000012000007945 */ /* 0x000fe20003800200 */
[----:B------:R-:W-:Y:S01]  /*0eb0*/  ISETP.GE.OR P2, PT, R12, UR17, P4 ;  /* 0x000000110c007c0c */ /* 0x000fe2000a746670 */
[C---:B------:R-:W-:Y:S01]  /*0ec0*/  VIADD R11, R252.reuse, 0x60 ;  /* 0x00000060fc0b7836 */ /* 0x040fe20000000000 */
        /* <DEDUP_REMOVED lines=15> */
.L_x_970:
[----:B------:R-:W-:Y:S05]  /*0fc0*/  BSYNC.RECONVERGENT B0 ;  /* 0x0000000000007941 */ /* 0x000fea0003800200 */
.L_x_969:
[----:B------:R-:W-:Y:S01]  /*0fd0*/  BSSY.RECONVERGENT B0, `(.L_x_971) ;  /* 0x0000011000007945 */ /* 0x000fe20003800200 */
[----:B------:R-:W-:Y:S02]  /*0fe0*/  ISETP.GE.OR P5, PT, R11, UR17, P4 ;  /* 0x000000110b007c0c */ /* 0x000fe4000a7a6670 */
[----:B------:R-:W-:Y:S01]  /*0ff0*/  ISETP.GE.OR P4, PT, R10, UR17, P4 ;  /* 0x000000110a007c0c */ /* 0x000fe2000a786670 */
        /* <DEDUP_REMOVED lines=14> */
.L_x_972:
[----:B------:R-:W-:Y:S05]  /*10e0*/  BSYNC.RECONVERGENT B0 ;  /* 0x0000000000007941 */ /* 0x000fea0003800200 */
.L_x_971:
        /* <DEDUP_REMOVED lines=15> */
.L_x_974:
[----:B------:R-:W-:Y:S05]  /*11e0*/  BSYNC.RECONVERGENT B0 ;  /* 0x0000000000007941 */ /* 0x000fea0003800200 */
.L_x_973:
[----:B------:R-:W-:Y:S04]  /*11f0*/  BSSY.RECONVERGENT B0, `(.L_x_975) ;  /* 0x000000e000007945 */ /* 0x000fe80003800200 */
[----:B------:R-:W-:Y:S05]  /*1200*/  @P4 BRA `(.L_x_976) ;  /* 0x0000000000304947 */ /* 0x000fea0003800000 */
[----:B------:R-:W5:Y:S01]  /*1210*/  LDCU.64 UR6, c[0x0][0x408] ;  /* 0x00008100ff0677ac */ /* 0x000f620008000a00 */
[----:B-1----:R-:W-:Y:S02]  /*1220*/  IADD3 R2, P2, PT, R0, 0x70, RZ ;  /* 0x0000007000027810 */ /* 0x002fe40007f5e0ff */
[----:B------:R-:W-:Y:S01]  /*1230*/  MOV R7, R9 ;  /* 0x0000000900077202 */ /* 0x000fe20000000f00 */
[----:B------:R-:W1:Y:S01]  /*1240*/  LDCU.64 UR4, c[0x0][0x3f0] ;  /* 0x00007e00ff0477ac */ /* 0x000e620008000a00 */
[----:B------:R-:W-:-:S05]  /*1250*/  IADD3.X R0, PT, PT, RZ, UR11, RZ, P2, !PT ;  /* 0x0000000bff007c10 */ /* 0x000fca00097fe4ff */
[----:B-----5:R-:W-:Y:S02]  /*1260*/  IMAD R0, R0, UR6, RZ ;  /* 0x0000000600007c24 */ /* 0x020fe4000f8e02ff */
[----:B------:R-:W-:-:S04]  /*1270*/  IMAD.WIDE.U32 R6, R2, UR6, R6 ;  /* 0x0000000602067c25 */ /* 0x000fc8000f8e0006 */
[----:B------:R-:W-:Y:S01]  /*1280*/  IMAD R0, R2, UR7, R0 ;  /* 0x0000000702007c24 */ /* 0x000fe2000f8e0200 */
[----:B-1----:R-:W-:-:S04]  /*1290*/  LEA R2, P2, R6, UR4, 0x1 ;  /* 0x0000000406027c11 */ /* 0x002fc8000f8408ff */
[----:B------:R-:W-:-:S04]  /*12a0*/  IADD3 R0, PT, PT, R7, R0, RZ ;  /* 0x0000000007007210 */ /* 0x000fc80007ffe0ff */
[----:B------:R-:W-:-:S05]  /*12b0*/  LEA.HI.X R3, R6, UR5, R0, 0x1, P2 ;  /* 0x0000000506037c11 */ /* 0x000fca00090f0c00 */
[----:B------:R1:W-:Y:S02]  /*12c0*/  STG.E.128 desc[UR22][R2.64], RZ ;  /* 0x000000ff02007986 */ /* 0x0003e4000c101d16 */
.L_x_976:
[----:B------:R-:W-:Y:S05]  /*12d0*/  BSYNC.RECONVERGENT B0 ;  /* 0x0000000000007941 */ /* 0x000fea0003800200 */
.L_x_975:
        /* <DEDUP_REMOVED lines=10> */
.L_x_978:
[----:B------:R-:W-:Y:S05]  /*1380*/  BSYNC.RECONVERGENT B0 ;  /* 0x0000000000007941 */ /* 0x000fea0003800200 */
.L_x_977:
        /* <DEDUP_REMOVED lines=15> */
.L_x_980:
[----:B------:R-:W-:Y:S05]  /*1480*/  BSYNC.RECONVERGENT B0 ;  /* 0x0000000000007941 */ /* 0x000fea0003800200 */
.L_x_979:
        /* <DEDUP_REMOVED lines=10> */
.L_x_982:
[----:B------:R-:W-:Y:S05]  /*1530*/  BSYNC.RECONVERGENT B0 ;  /* 0x0000000000007941 */ /* 0x000fea0003800200 */
.L_x_981:
        /* <DEDUP_REMOVED lines=10> */
.L_x_984:
[----:B------:R-:W-:Y:S05]  /*15e0*/  BSYNC.RECONVERGENT B0 ;  /* 0x0000000000007941 */ /* 0x000fea0003800200 */
.L_x_983:
        /* <DEDUP_REMOVED lines=10> */
.L_x_986:
[----:B------:R-:W-:Y:S05]  /*1690*/  BSYNC.RECONVERGENT B0 ;  /* 0x0000000000007941 */ /* 0x000fea0003800200 */
.L_x_985:
        /* <DEDUP_REMOVED lines=10> */
.L_x_988:
[----:B------:R-:W-:Y:S05]  /*1740*/  BSYNC.RECONVERGENT B0 ;  /* 0x0000000000007941 */ /* 0x000fea0003800200 */
.L_x_987:
        /* <DEDUP_REMOVED lines=10> */
.L_x_990:
[----:B------:R-:W-:Y:S05]  /*17f0*/  BSYNC.RECONVERGENT B0 ;  /* 0x0000000000007941 */ /* 0x000fea0003800200 */
.L_x_989:
        /* <DEDUP_REMOVED lines=10> */
.L_x_959:
        /* <DEDUP_REMOVED lines=22> */
.L_x_991:
[----:B------:R-:W1:Y:S01]  /*1a00*/  LDCU.64 UR10, c[0x0][0x3b8] ;  /* 0x00007700ff0a77ac */ /* 0x000e620008000a00 */
[----:B------:R-:W-:-:S04]  /*1a10*/  UIADD3 UR13, UPT, UPT, UR28, UR29, URZ ;  /* 0x0000001d1c0d7290 */ /* 0x000fc8000fffe0ff */
[----:B-1----:R-:W-:Y:S02]  /*1a20*/  UIMAD.WIDE.U32 UR6, UR13, UR10, URZ ;  /* 0x0000000a0d0672a5 */ /* 0x002fe4000f8e00ff */
[----:B------:R-:W-:-:S04]  /*1a30*/  UIMAD UR13, UR13, UR11, URZ ;  /* 0x0000000b0d0d72a4 */ /* 0x000fc8000f8e02ff */
[----:B------:R-:W-:Y:S02]  /*1a40*/  UIADD3 UR13, UPT, UPT, UR7, UR13, URZ ;  /* 0x0000000d070d7290 */ /* 0x000fe4000fffe0ff */
.L_x_992:
        /* <DEDUP_REMOVED lines=13> */
[----:B------:R-:W-:-:S05]  /*1b20*/  IMAD.HI.U32 R8, R6, R3, RZ ;  /* 0x0000000306087227 */ /* 0x000fca00078e00ff */
[----:B------:R-:W-:-:S05]  /*1b30*/  IADD3 R2, PT, PT, -R8, RZ, RZ ;  /* 0x000000ff08027210 */ /* 0x000fca0007ffe1ff */
[----:B------:R-:W-:-:S05]  /*1b40*/  IMAD R2, R4, R2, R3 ;  /* 0x0000000204027224 */ /* 0x000fca00078e0203 */
[----:B------:R-:W-:-:S13]  /*1b50*/  ISETP.GT.U32.AND P1, PT, R4, R2, PT ;  /* 0x000000020400720c */ /* 0x000fda0003f24070 */
[----:B------:R-:W-:Y:S01]  /*1b60*/  @!P1 IMAD.IADD R2, R2, 0x1, -R4 ;  /* 0x0000000102029824 */ /* 0x000fe200078e0a04 */
[----:B------:R-:W-:Y:S02]  /*1b70*/  @!P1 IADD3 R8, PT, PT, R8, 0x1, RZ ;  /* 0x0000000108089810 */ /* 0x000fe40007ffe0ff */
[----:B------:R-:W-:Y:S02]  /*1b80*/  ISETP.NE.AND P1, PT, R0, RZ, PT ;  /* 0x000000ff0000720c */ /* 0x000fe40003f25270 */
[----:B------:R-:W-:Y:S02]  /*1b90*/  ISETP.GE.U32.AND P2, PT, R2, R4, PT ;  /* 0x000000040200720c */ /* 0x000fe40003f46070 */
[----:B------:R-:W-:-:S04]  /*1ba0*/  LOP3.LUT R2, R0, UR20, RZ, 0x3c, !PT ;  /* 0x0000001400027c12 */ /* 0x000fc8000f8e3cff */
[----:B------:R-:W-:-:S07]  /*1bb0*/  ISETP.GE.AND P0, PT, R2, RZ, PT ;  /* 0x000000ff0200720c */ /* 0x000fce0003f06270 */
[----:B------:R-:W-:-:S06]  /*1bc0*/  @P2 VIADD R8, R8, 0x1 ;  /* 0x0000000108082836 */ /* 0x000fcc0000000000 */
        /* <DEDUP_REMOVED lines=13> */
.L_x_993:
[----:B------:R-:W1:Y:S01]  /*1ca0*/  LDCU.64 UR8, c[0x0][0x3c0] ;  /* 0x00007800ff0877ac */ /* 0x000e620008000a00 */
[----:B------:R-:W-:-:S04]  /*1cb0*/  UIADD3 UR28, UPT, UPT, UR28, UR29, URZ ;  /* 0x0000001d1c1c7290 */ /* 0x000fc8000fffe0ff */
[----:B-1----:R-:W-:Y:S02]  /*1cc0*/  UIMAD.WIDE.U32 UR4, UR28, UR8, URZ ;  /* 0x000000081c0472a5 */ /* 0x002fe4000f8e00ff */
[----:B------:R-:W-:-:S04]  /*1cd0*/  UIMAD UR28, UR28, UR9, URZ ;  /* 0x000000091c1c72a4 */ /* 0x000fc8000f8e02ff */
[----:B------:R-:W-:-:S03]  /*1ce0*/  UIADD3 UR33, UPT, UPT, UR5, UR28, URZ ;  /* 0x0000001c05217290 */ /* 0x000fc6000fffe0ff */
[----:B------:R-:W-:-:S09]  /*1cf0*/  UMOV UR28, UR4 ;  /* 0x00000004001c7c82 */ /* 0x000fd20008000000 */
.L_x_994:
[----:B------:R-:W-:Y:S01]  /*1d00*/  IMAD.SHL.U32 R3, R252, 0x8, RZ ;  /* 0x00000008fc037824 */ /* 0x000fe200078e00ff */
[----:B------:R-:W1:Y:S01]  /*1d10*/  LDCU.64 UR30, c[0x0][0x3c8] ;  /* 0x00007900ff1e77ac */ /* 0x000e620008000a00 */
[----:B------:R-:W2:Y:S01]  /*1d20*/  S2UR UR32, SR_CgaCtaId ;  /* 0x00000000002079c3 */ /* 0x000ea20000008800 */
[----:B------:R-:W-:Y:S02]  /*1d30*/  BSSY.RECONVERGENT B0, `(.L_x_995) ;  /* 0x0000046000007945 */ /* 0x000fe40003800200 */
[C---:B------:R-:W-:Y:S01]  /*1d40*/  LOP3.LUT R251, R3.reuse, 0x38, RZ, 0xc0, !PT ;  /* 0x0000003803fb7812 */ /* 0x040fe200078ec0ff */
[----:B------:R3:W-:Y:S01]  /*1d50*/  STL [R1+0x24], R3 ;  /* 0x0000240301007387 */ /* 0x0007e20000100800 */
[----:B------:R-:W-:Y:S02]  /*1d60*/  LOP3.LUT R2, R3, 0x1f8, RZ, 0xc0, !PT ;  /* 0x000001f803027812 */ /* 0x000fe400078ec0ff */
[----:B------:R-:W-:Y:S01]  /*1d70*/  IADD3 R10, P2, PT, R251, UR6, RZ ;  /* 0x00000006fb0a7c10 */ /* 0x000fe2000ff5e0ff */
[----:B------:R-:W4:Y:S01]  /*1d80*/  LDCU.128 UR4, c[0x0][0x3d0] ;  /* 0x00007a00ff0477ac */ /* 0x000f220008000c00 */
[----:B------:R-:W-:-:S02]  /*1d90*/  LOP3.LUT R0, R3, 0x1e00, RZ, 0xc0, !PT ;  /* 0x00001e0003007812 */ /* 0x000fc400078ec0ff */
[--C-:B------:R-:W-:Y:S01]  /*1da0*/  LOP3.LUT R2, R2, 0x38, R252.reuse, 0x78, !PT ;  /* 0x0000003802027812 */ /* 0x100fe200078e78fc */
[----:B------:R-:W-:Y:S01]  /*1db0*/  IMAD.X R11, RZ, RZ, UR13, P2 ;  /* 0x0000000dff0b7e24 */ /* 0x000fe200090e06ff */
[C---:B------:R-:W-:Y:S01]  /*1dc0*/  IADD3 R4, P0, PT, R251.reuse, UR14, RZ ;  /* 0x0000000efb047c10 */ /* 0x040fe2000ff1e0ff */
[----:B------:R-:W-:Y:S01]  /*1dd0*/  UIADD3 UR14, UPT, UPT, -UR25, UR17, URZ ;  /* 0x00000011190e7290 */ /* 0x000fe2000fffe1ff */
[----:B------:R-:W-:Y:S01]  /*1de0*/  IADD3 R12, P1, PT, R251, UR28, RZ ;  /* 0x0000001cfb0c7c10 */ /* 0x000fe2000ff3e0ff */
[----:B------:R-:W5:Y:S01]  /*1df0*/  LDCU.64 UR28, c[0x0][0x388] ;  /* 0x00007100ff1c77ac */ /* 0x000f620008000a00 */
[----:B------:R-:W-:Y:S01]  /*1e00*/  LOP3.LUT R2, R2, R0, RZ, 0xfc, !PT ;  /* 0x0000000002027212 */ /* 0x000fe200078efcff */
[----:B------:R-:W-:Y:S01]  /*1e10*/  IMAD.X R5, RZ, RZ, UR12, P0 ;  /* 0x0000000cff057e24 */ /* 0x000fe200080e06ff */
[----:B------:R-:W-:Y:S01]  /*1e20*/  SHF.R.U32.HI R0, RZ, 0x3, R252 ;  /* 0x00000003ff007819 */ /* 0x000fe200000116fc */
[----:B------:R-:W5:Y:S01]  /*1e30*/  LDCU.64 UR12, c[0x0][0x390] ;  /* 0x00007200ff0c77ac */ /* 0x000f620008000a00 */
[----:B------:R-:W-:Y:S01]  /*1e40*/  IADD3.X R13, PT, PT, RZ, UR33, RZ, P1, !PT ;  /* 0x00000021ff0d7c10 */ /* 0x000fe20008ffe4ff */
[----:B-1----:R-:W-:Y:S01]  /*1e50*/  IMAD.U32 R6, RZ, RZ, UR30 ;  /* 0x0000001eff067e24 */ /* 0x002fe2000f8e00ff */
[C---:B------:R-:W-:Y:S01]  /*1e60*/  ISETP.GE.AND P2, PT, R0.reuse, UR14, PT ;  /* 0x0000000e00007c0c */ /* 0x040fe2000bf46270 */
[C---:B------:R-:W-:Y:S01]  /*1e70*/  IMAD.WIDE.U32 R10, R0.reuse, UR10, R10 ;  /* 0x0000000a000a7c25 */ /* 0x040fe2000f8e000a */
[----:B------:R-:W-:Y:S01]  /*1e80*/  UMOV UR30, 0x400 ;  /* 0x00000400001e7882 */ /* 0x000fe20000000000 */
[----:B------:R-:W-:Y:S01]  /*1e90*/  MOV R14, UR31 ;  /* 0x0000001f000e7c02 */ /* 0x000fe20008000f00 */
[----:B------:R-:W-:Y:S01]  /*1ea0*/  USHF.R.U32.HI UR31, URZ, 0x19, UR27 ;  /* 0x00000019ff1f7899 */ /* 0x000fe2000801161b */
[----:B------:R-:W-:Y:S01]  /*1eb0*/  IMAD.WIDE.U32 R12, R0, UR8, R12 ;  /* 0x00000008000c7c25 */ /* 0x000fe2000f8e000c */
[----:B---3--:R-:W-:-:S03]  /*1ec0*/  SHF.R.S32.HI R3, RZ, 0x1f, R8 ;  /* 0x0000001fff037819 */ /* 0x008fc60000011408 */
[----:B------:R-:W-:-:S04]  /*1ed0*/  IMAD.WIDE.U32 R6, R6, UR20, R4 ;  /* 0x0000001406067c25 */ /* 0x000fc8000f8e0004 */
[C---:B----4-:R-:W-:Y:S02]  /*1ee0*/  IMAD R4, R3.reuse, UR4, RZ ;  /* 0x0000000403047c24 */ /* 0x050fe4000f8e02ff */
[C---:B------:R-:W-:Y:S02]  /*1ef0*/  IMAD R11, R0.reuse, UR11, R11 ;  /* 0x0000000b000b7c24 */ /* 0x040fe4000f8e020b */
[----:B------:R-:W-:Y:S02]  /*1f00*/  IMAD R3, R3, UR6, RZ ;  /* 0x0000000603037c24 */ /* 0x000fe4000f8e02ff */
[----:B------:R-:W-:Y:S02]  /*1f10*/  IMAD R13, R0, UR9, R13 ;  /* 0x00000009000d7c24 */ /* 0x000fe4000f8e020d */
[C---:B------:R-:W-:Y:S01]  /*1f20*/  IMAD R4, R8.reuse, UR5, R4 ;  /* 0x0000000508047c24 */ /* 0x040fe2000f8e0204 */
[----:B--2---:R-:W-:Y:S01]  /*1f30*/  ULEA UR5, UR32, UR30, 0x18 ;  /* 0x0000001e20057291 */ /* 0x004fe2000f8ec0ff */
[----:B------:R-:W-:-:S02]  /*1f40*/  IMAD R3, R8, UR7, R3 ;  /* 0x0000000708037c24 */ /* 0x000fc4000f8e0203 */
[----:B------:R-:W-:Y:S01]  /*1f50*/  IMAD.WIDE.U32 R10, R8, UR4, R10 ;  /* 0x00000004080a7c25 */ /* 0x000fe2000f8e000a */
[----:B------:R-:W-:Y:S02]  /*1f60*/  USHF.L.U32 UR4, UR27, 0x7, URZ ;  /* 0x000000071b047899 */ /* 0x000fe400080006ff */
[----:B------:R-:W-:Y:S01]  /*1f70*/  LEA R239, R2, UR5, 0x1 ;  /* 0x0000000502ef7c11 */ /* 0x000fe2000f8e08ff */
[----:B------:R-:W-:Y:S01]  /*1f80*/  IMAD.WIDE.U32 R8, R8, UR6, R12 ;  /* 0x0000000608087c25 */ /* 0x000fe2000f8e000c */
[----:B-----5:R-:W-:-:S03]  /*1f90*/  LEA R247, P1, R10, UR28, 0x1 ;  /* 0x0000001c0af77c11 */ /* 0x020fc6000f8208ff */
[----:B------:R-:W-:Y:S01]  /*1fa0*/  IMAD.IADD R4, R11, 0x1, R4 ;  /* 0x000000010b047824 */ /* 0x000fe200078e0204 */
[----:B------:R-:W-:Y:S01]  /*1fb0*/  IADD3 R3, PT, PT, R9, R3, RZ ;  /* 0x0000000309037210 */ /* 0x000fe20007ffe0ff */
[----:B------:R1:W-:Y:S01]  /*1fc0*/  STL [R1+0x1c], R247 ;  /* 0x00001cf701007387 */ /* 0x0003e20000100800 */
[----:B------:R-:W-:Y:S01]  /*1fd0*/  LEA R245, P0, R8, UR12, 0x1 ;  /* 0x0000000c08f57c11 */ /* 0x000fe2000f8008ff */
[----:B------:R-:W-:Y:S01]  /*1fe0*/  IMAD R15, R14, UR20, R7 ;  /* 0x000000140e0f7c24 */ /* 0x000fe2000f8e0207 */
[----:B------:R-:W-:Y:S02]  /*1ff0*/  LEA.HI.X R246, R10, UR29, R4, 0x1, P1 ;  /* 0x0000001d0af67c11 */ /* 0x000fe400088f0c04 */
[----:B------:R-:W-:Y:S01]  /*2000*/  LEA.HI.X R244, R8, UR13, R3, 0x1, P0 ;  /* 0x0000000d08f47c11 */ /* 0x000fe200080f0c03 */
[----:B------:R1:W-:Y:S01]  /*2010*/  STL [R1+0x14], R245 ;  /* 0x000014f501007387 */ /* 0x0003e20000100800 */
[----:B------:R-:W-:-:S03]  /*2020*/  LOP3.LUT R4, R0, UR4, RZ, 0xfc, !PT ;  /* 0x0000000400047c12 */ /* 0x000fc6000f8efcff */
[----:B------:R1:W-:Y:S04]  /*2030*/  STL [R1+0x18], R246 ;  /* 0x000018f601007387 */ /* 0x0003e80000100800 */
[----:B------:R1:W-:Y:S04]  /*2040*/  STL [R1+0x10], R244 ;  /* 0x000010f401007387 */ /* 0x0003e80000100800 */
[----:B------:R1:W-:Y:S01]  /*2050*/  STL [R1+0x20], R239 ;  /* 0x000020ef01007387 */ /* 0x0003e20000100800 */
[----:B------:R-:W-:Y:S05]  /*2060*/  @P2 BRA `(.L_x_996) ;  /* 0x0000000000482947 */ /* 0x000fea0003800000 */
[----:B------:R-:W2:Y:S02]  /*2070*/  LDCU UR4, c[0x0][0x440] ;  /* 0x00008800ff0477ac */ /* 0x000ea40008000800 */
[----:B--2---:R-:W-:-:S13]  /*2080*/  ISETP.GE.AND P0, PT, R251, UR4, PT ;  /* 0x00000004fb007c0c */ /* 0x004fda000bf06270 */
[----:B------:R-:W-:Y:S05]  /*2090*/  @P0 BRA `(.L_x_997) ;  /* 0x0000000000380947 */ /* 0x000fea0003800000 */
[----:B------:R-:W2:Y:S01]  /*20a0*/  LDC.64 R2, c[0x0][0x3b0] ;  /* 0x0000ec00ff027b82 */ /* 0x000ea20000000a00 */
[----:B------:R-:W3:Y:S01]  /*20b0*/  LDCU.64 UR6, c[0x0][0x380] ;  /* 0x00007000ff0677ac */ /* 0x000ee20008000a00 */
[----:B------:R-:W-:Y:S01]  /*20c0*/  MOV R14, R6 ;  /* 0x00000006000e7202 */ /* 0x000fe20000000f00 */
[----:B--2---:R-:W-:-:S04]  /*20d0*/  IMAD R5, R2, UR31, RZ ;  /* 0x0000001f02057c24 */ /* 0x004fc8000f8e02ff */
[----:B------:R-:W-:-:S04]  /*20e0*/  IMAD.WIDE.U32 R8, R4, R2, R14 ;  /* 0x0000000204087225 */ /* 0x000fc800078e000e */
[----:B------:R-:W-:Y:S01]  /*20f0*/  IMAD R3, R4, R3, R5 ;  /* 0x0000000304037224 */ /* 0x000fe200078e0205 */
[----:B---3--:R-:W-:-:S04]  /*2100*/  LEA R2, P0, R8, UR6, 0x1 ;  /* 0x0000000608027c11 */ /* 0x008fc8000f8008ff */
[----:B------:R-:W-:-:S04]  /*2110*/  IADD3 R3, PT, PT, R9, R3, RZ ;  /* 0x0000000309037210 */ /* 0x000fc80007ffe0ff */
[----:B------:R-:W-:-:S05]  /*2120*/  LEA.HI.X R3, R8, UR7, R3, 0x1, P0 ;  /* 0x0000000708037c11 */ /* 0x000fca00080f0c03 */
[----:B------:R-:W-:Y:S01]  /*2130*/  @!PT LDS RZ, [RZ] ;  /* 0x00000000fffff984 */ /* 0x000fe20000000800 */
[----:B------:R-:W-:Y:S01]  /*2140*/  @!PT LDS RZ, [RZ] ;  /* 0x00000000fffff984 */ /* 0x000fe20000000800 */
[----:B------:R-:W-:Y:S01]  /*2150*/  @!PT LDS RZ, [RZ] ;  /* 0x00000000fffff984 */ /* 0x000fe20000000800 */
[----:B------:R3:W-:Y:S01]  /*2160*/  LDGSTS.E.BYPASS.LTC128B.128 [R239], desc[UR22][R2.64] ;  /* 0x0000000002ef7fae */ /* 0x0007e2000b981a16 */
[----:B------:R-:W-:Y:S05]  /*2170*/  BRA `(.L_x_996) ;  /* 0x0000000000047947 */ /* 0x000fea0003800000 */
.L_x_997:
[----:B------:R2:W-:Y:S02]  /*2180*/  STS.128 [R239], RZ ;  /* 0x000000ffef007388 */ /* 0x0005e40000000c00 */
.L_x_996:
[----:B------:R-:W-:Y:S05]  /*2190*/  BSYNC.RECONVERGENT B0 ;  /* 0x0000000000007941 */ /* 0x000fea0003800200 */
.L_x_995:
[C---:B------:R-:W-:Y:S01]  /*21a0*/  VIADD R11, R0.reuse, 0x10 ;  /* 0x00000010000b7836 */ /* 0x040fe20000000000 */
[----:B------:R-:W-:Y:S01]  /*21b0*/  UIADD3 UR28, UPT, UPT, UR18, -0x1, URZ ;  /* 0xffffffff121c7890 */ /* 0x000fe2000fffe0ff */
[C---:B------:R-:W-:Y:S01]  /*21c0*/  VIADD R10, R0.reuse, 0x20 ;  /* 0x00000020000a7836 */ /* 0x040fe20000000000 */
[----:B------:R-:W-:Y:S01]  /*21d0*/  USHF.L.U32 UR30, UR10, 0x7, URZ ;  /* 0x000000070a1e7899 */ /* 0x000fe200080006ff */
[C---:B------:R-:W-:Y:S01]  /*21e0*/  VIADD R9, R0.reuse, 0x30 ;  /* 0x0000003000097836 */ /* 0x040fe20000000000 */
[----:B------:R-:W-:Y:S01]  /*21f0*/  ISETP.GE.AND P0, PT, R11, UR14, PT ;  /* 0x0000000e0b007c0c */ /* 0x000fe2000bf06270 */
[----:B------:R-:W-:Y:S01]  /*2200*/  USHF.L.U32 UR27, UR28, 0x7, URZ ;  /* 0x000000071c1b7899 */ /* 0x000fe200080006ff */
[C---:B------:R-:W-:Y:S01]  /*2210*/  VIADD R8, R0.reuse, 0x40 ;  /* 0x0000004000087836 */ /* 0x040fe20000000000 */
[----:B------:R-:W-:Y:S01]  /*2220*/  USHF.L.U64.HI UR29, UR10, 0x7, UR11 ;  /* 0x000000070a1d7899 */ /* 0x000fe2000801020b */
[C---:B------:R-:W-:Y:S01]  /*2230*/  VIADD R5, R0.reuse, 0x50 ;  /* 0x0000005000057836 */ /* 0x040fe20000000000 */
[----:B------:R-:W-:Y:S01]  /*2240*/  UIMAD.WIDE.U32 UR32, UR30, UR28, URZ ;  /* 0x0000001c1e2072a5 */ /* 0x000fe2000f8e00ff */
[C---:B---3--:R-:W-:Y:S01]  /*2250*/  VIADD R3, R0.reuse, 0x60 ;  /* 0x0000006000037836 */ /* 0x048fe20000000000 */
[----:B------:R-:W-:Y:S01]  /*2260*/  UIADD3 UR4, UPT, UPT, -UR27, UR26, URZ ;  /* 0x0000001a1b047290 */ /* 0x000fe2000fffe1ff */
        /* <DEDUP_REMOVED lines=9> */
[----:B------:R-:W3:Y:S02]  /*2300*/  LDCU UR6, c[0x0][0x440] ;  /* 0x00008800ff0677ac */ /* 0x000ee40008000800 */
[----:B---3--:R-:W-:-:S13]  /*2310*/  ISETP.GE.AND P0, PT, R251, UR6, PT ;  /* 0x00000006fb007c0c */ /* 0x008fda000bf06270 */
[----:B------:R3:W-:Y:S01]  /*2320*/  @P0 STS.128 [R239+0x800], RZ ;  /* 0x000800ffef000388 */ /* 0x0007e20000000c00 */
[----:B------:R-:W-:Y:S05]  /*2330*/  @P0 BRA `(.L_x_999) ;  /* 0x0000000000400947 */ /* 0x000fea0003800000 */
        /* <DEDUP_REMOVED lines=12> */
[----:B------:R-:W-:Y:S01]  /*2400*/  @!PT LDS RZ, [RZ] ;  /* 0x00000000fffff984 */ /* 0x000fe20000000800 */
[----:B------:R-:W-:Y:S01]  /*2410*/  @!PT LDS RZ, [RZ] ;  /* 0x00000000fffff984 */ /* 0x000fe20000000800 */
[----:B------:R-:W-:Y:S01]  /*2420*/  @!PT LDS RZ, [RZ] ;  /* 0x00000000fffff984 */ /* 0x000fe20000000800 */
[----:B------:R4:W-:Y:S02]  /*2430*/  LDGSTS.E.BYPASS.LTC128B.128 [R239+0x800], desc[UR22][R18.64] ;  /* 0x0080000012ef7fae */ /* 0x0009e4000b981a16 */
.L_x_999:
[----:B------:R-:W-:Y:S05]  /*2440*/  BSYNC.RECONVERGENT B0 ;  /* 0x0000000000007941 */ /* 0x000fea0003800200 */
.L_x_998:
        /* <DEDUP_REMOVED lines=8> */
[----:B------:R-:W-:Y:S01]  /*24d0*/  IMAD.MOV.U32 R16, RZ, RZ, R6 ;  /* 0x000000ffff107224 */ /* 0x000fe200078e0006 */
        /* <DEDUP_REMOVED lines=13> */
.L_x_1001:
[----:B------:R-:W-:Y:S05]  /*25b0*/  BSYNC.RECONVERGENT B0 ;  /* 0x0000000000007941 */ /* 0x000fea0003800200 */
.L_x_1000:
        /* <DEDUP_REMOVED lines=22> */
.L_x_1003:
[----:B------:R-:W-:Y:S05]  /*2720*/  BSYNC.RECONVERGENT B0 ;  /* 0x0000000000007941 */ /* 0x000fea0003800200 */
.L_x_1002:
        /* <DEDUP_REMOVED lines=22> */
.L_x_1005:
[----:B------:R-:W-:Y:S05]  /*2890*/  BSYNC.RECONVERGENT B0 ;  /* 0x0000000000007941 */ /* 0x000fea0003800200 */
.L_x_1004:
        /* <DEDUP_REMOVED lines=22> */
.L_x_1007:
[----:B------:R-:W-:Y:S05]  /*2a00*/  BSYNC.RECONVERGENT B0 ;  /* 0x0000000000007941 */ /* 0x000fea0003800200 */
.L_x_1006:
        /* <DEDUP_REMOVED lines=22> */
.L_x_1009:
[----:B------:R-:W-:Y:S05]  /*2b70*/  BSYNC.RECONVERGENT B0 ;  /* 0x0000000000007941 */ /* 0x000fea0003800200 */
.L_x_1008:
        /* <DEDUP_REMOVED lines=22> */
.L_x_1011:
[----:B------:R-:W-:Y:S05]  /*2ce0*/  BSYNC.RECONVERGENT B0 ;  /* 0x0000000000007941 */ /* 0x000fea0003800200 */
.L_x_1010:
        /* <DEDUP_REMOVED lines=18> */
.L_x_1014:
[----:B------:R1:W-:Y:S02]  /*2e10*/  STS.128 [R239+0x4000], RZ ;  /* 0x004000ffef007388 */ /* 0x0003e40000000c00 */
.L_x_1013:
[----:B------:R-:W-:Y:S05]  /*2e20*/  BSYNC.RECONVERGENT B0 ;  /* 0x0000000000007941 */ /* 0x000fea0003800200 */
.L_x_1012:
[----:B------:R-:W-:Y:S01]  /*2e30*/  ISETP.GE.AND P1, PT, R11, UR4, PT ;  /* 0x000000040b007c0c */ /* 0x000fe2000bf26270 */
[----:B------:R-:W-:Y:S01]  /*2e40*/  BSSY.RECONVERGENT B0, `(.L_x_1015) ;  /* 0x0000017000007945 */ /* 0x000fe20003800200 */
[----:B------:R-:W-:Y:S02]  /*2e50*/  ISETP.GE.AND P0, PT, R10, UR4, PT ;  /* 0x000000040a007c0c */ /* 0x000fe4000bf06270 */
[----:B------:R-:W-:Y:S02]  /*2e60*/  ISETP.GE.AND P5, PT, R9, UR4, PT ;  /* 0x0000000409007c0c */ /* 0x000fe4000bfa6270 */
[----:B------:R-:W-:Y:S02]  /*2e70*/  ISETP.GE.AND P4, PT, R8, UR4, PT ;  /* 0x0000000408007c0c */ /* 0x000fe4000bf86270 */
[----:B------:R-:W-:Y:S02]  /*2e80*/  ISETP.GE.AND P3, PT, R5, UR4, PT ;  /* 0x0000000405007c0c */ /* 0x000fe4000bf66270 */
[----:B------:R-:W-:-:S03]  /*2e90*/  ISETP.GE.AND P2, PT, R3, UR4, PT ;  /* 0x0000000403007c0c */ /* 0x000fc6000bf46270 */
        /* <DEDUP_REMOVED lines=11> */
[----:B--2---:R-:W-:-:S04]  /*2f50*/  LEA R6, P1, R4, R247, 0x1 ;  /* 0x000000f704067211 */ /* 0x004fc800078208ff */
[----:B------:R-:W-:-:S05]  /*2f60*/  LEA.HI.X R7, R4, R246, R0, 0x1, P1 ;  /* 0x000000f604077211 */ /* 0x000fca00008f0c00 */
[----:B------:R-:W-:Y:S01]  /*2f70*/  @!PT LDS RZ, [RZ] ;  /* 0x00000000fffff984 */ /* 0x000fe20000000800 */
[----:B------:R-:W-:Y:S01]  /*2f80*/  @!PT LDS RZ, [RZ] ;  /* 0x00000000fffff984 */ /* 0x000fe20000000800 */
[----:B------:R-:W-:Y:S01]  /*2f90*/  @!PT LDS RZ, [RZ] ;  /* 0x00000000fffff984 */ /* 0x000fe20000000800 */
[----:B------:R2:W-:Y:S04]  /*2fa0*/  LDGSTS.E.BYPASS.LTC128B.128 [R239+0x4800], desc[UR22][R6.64] ;  /* 0x0480000006ef7fae */ /* 0x0005e8000b981a16 */
.L_x_1016:
[----:B------:R-:W-:Y:S05]  /*2fb0*/  BSYNC.RECONVERGENT B0 ;  /* 0x0000000000007941 */ /* 0x000fea0003800200 */
.L_x_1015:
        /* <DEDUP_REMOVED lines=17> */
.L_x_1018:
[----:B------:R-:W-:Y:S05]  /*30d0*/  BSYNC.RECONVERGENT B0 ;  /* 0x0000000000007941 */ /* 0x000fea0003800200 */
.L_x_1017:
        /* <DEDUP_REMOVED lines=20> */
.L_x_1020:
[----:B------:R-:W-:Y:S05]  /*3220*/  BSYNC.RECONVERGENT B0 ;  /* 0x0000000000007941 */ /* 0x000fea0003800200 */
.L_x_1019:
        /* <DEDUP_REMOVED lines=16> */
.L_x_1022:
[----:B------:R-:W-:Y:S05]  /*3330*/  BSYNC.RECONVERGENT B0 ;  /* 0x0000000000007941 */ /* 0x000fea0003800200 */
.L_x_1021:
        /* <DEDUP_REMOVED lines=20> */
.L_x_1024:
[----:B------:R-:W-:Y:S05]  /*3480*/  BSYNC.RECONVERGENT B0 ;  /* 0x0000000000007941 */ /* 0x000fea0003800200 */
.L_x_1023:
        /* <DEDUP_REMOVED lines=20> */
.L_x_1026:
[----:B------:R-:W-:Y:S05]  /*35d0*/  BSYNC.RECONVERGENT B0 ;  /* 0x0000000000007941 */ /* 0x000fea0003800200 */
.L_x_1025:
        /* <DEDUP_REMOVED lines=20> */
.L_x_1028:
[----:B------:R-:W-:Y:S05]  /*3720*/  BSYNC.RECONVERGENT B0 ;  /* 0x0000000000007941 */ /* 0x000fea0003800200 */
.L_x_1027:
[----:B------:R-:W5:Y:S01]  /*3730*/  LDCU.64 UR12, c[0x0][0x538] ;  /* 0x0000a700ff0c77ac */ /* 0x000f620008000a00 */
[----:B------:R-:W0:Y:S01]  /*3740*/  LDGDEPBAR ;  /* 0x00000000000079af */ /* 0x000e220000000000 */
[----:B-----5:R-:W-:-:S04]  /*3750*/  UISETP.NE.U32.AND UP1, UPT, UR12, URZ, UPT ;  /* 0x000000ff0c00728c */ /* 0x020fc8000bf25070 */
[----:B------:R-:W-:Y:S01]  /*3760*/  UISETP.NE.AND.EX UP1, UPT, UR13, URZ, UPT, UP1 ;  /* 0x000000ff0d00728c */ /* 0x000fe2000bf25310 */
[----:B------:R-:W-:Y:S01]  /*3770*/  BSSY.RECONVERGENT B0, `(.L_x_1029) ;  /* 0x000002a000007945 */ /* 0x000fe20003800200 */
[----:B------:R-:W-:-:S04]  /*3780*/  DEPBAR.LE SB0, 0x0 ;  /* 0x000080000000791a */ /* 0x000fc80000000000 */
[----:B------:R-:W-:-:S05]  /*3790*/  PLOP3.LUT P0, PT, PT, PT, UP1, 0x80, 0x8 ;  /* 0x000000000008781c */ /* 0x000fca0003f0f018 */
[----:B------:R-:W5:Y:S01]  /*37a0*/  @UP1 LDCU.64 UR6, c[0x0][0x540] ;  /* 0x0000a800ff0617ac */ /* 0x000f620008000a00 */
[----:B------:R-:W-:Y:S01]  /*37b0*/  @UP1 UMOV UR30, UR20 ;  /* 0x00000014001e1c82 */ /* 0x000fe20008000000 */
[----:B------:R-:W-:Y:S02]  /*37c0*/  @UP1 UMOV UR31, URZ ;  /* 0x000000ff001f1c82 */ /* 0x000fe40008000000 */
[----:B-----5:R-:W-:Y:S01]  /*37d0*/  @UP1 UIMAD.WIDE.U32 UR30, UR21, UR6, UR30 ;  /* 0x00000006151e12a5 */ /* 0x020fe2000f8e001e */
[----:B------:R-:W5:Y:S03]  /*37e0*/  @UP1 LDCU UR6, c[0x0][0x458] ;  /* 0x00008b00ff0617ac */ /* 0x000f660008000800 */
[----:B------:R-:W-:Y:S02]  /*37f0*/  @UP1 UIMAD UR7, UR21, UR7, UR31 ;  /* 0x00000007150712a4 */ /* 0x000fe4000f8e021f */
[----:B------:R-:W-:-:S04]  /*3800*/  @UP1 ULEA UR12, UP0, UR30, UR12, 0x2 ;  /* 0x0000000c1e0c1291 */ /* 0x000fc8000f8010ff */
[----:B------:R-:W-:Y:S02]  /*3810*/  @UP1 ULEA.HI.X UR13, UR30, UR13, UR7, 0x2, UP0 ;  /* 0x0000000d1e0d1291 */ /* 0x000fe400080f1407 */
[----:B--2---:R-:W-:-:S04]  /*3820*/  IMAD.U32 R6, RZ, RZ, UR12 ;  /* 0x0000000cff067e24 */ /* 0x004fc8000f8e00ff */
[----:B------:R-:W-:-:S05]  /*3830*/  MOV R7, UR13 ;  /* 0x0000000d00077c02 */ /* 0x000fca0008000f00 */
[----:B------:R-:W2:Y:S01]  /*3840*/  @P0 LDG.E R4, desc[UR22][R6.64] ;  /* 0x0000001606040981 */ /* 0x000ea2000c1e1900 */
[----:B-----5:R-:W2:Y:S01]  /*3850*/  @P0 MUFU.RCP R0, UR6 ;  /* 0x0000000600000d08 */ /* 0x020ea20008001000 */
[----:B------:R-:W-:Y:S02]  /*3860*/  USHF.L.U64.HI UR6, UR8, 0x7, UR9 ;  /* 0x0000000708067899 */ /* 0x000fe40008010209 */
[----:B------:R-:W-:Y:S02]  /*3870*/  USHF.L.U32 UR20, UR8, 0x7, URZ ;  /* 0x0000000708147899 */ /* 0x000fe400080006ff */
[----:B------:R-:W-:Y:S02]  /*3880*/  UIMAD UR6, UR6, UR28, URZ ;  /* 0x0000001c060672a4 */ /* 0x000fe4000f8e02ff */
[----:B------:R-:W-:-:S04]  /*3890*/  UIMAD.WIDE.U32 UR20, UR20, UR28, URZ ;  /* 0x0000001c141472a5 */ /* 0x000fc8000f8e00ff */
[----:B------:R-:W-:-:S03]  /*38a0*/  UIADD3 UR7, UPT, UPT, UR21, UR6, URZ ;  /* 0x0000000615077290 */ /* 0x000fc6000fffe0ff */
[----:B------:R-:W-:Y:S01]  /*38b0*/  UMOV UR6, URZ ;  /* 0x000000ff00067c82 */ /* 0x000fe20008000000 */
[----:B------:R-:W-:Y:S01]  /*38c0*/  BAR.SYNC.DEFER_BLOCKING 0x0 ;  /* 0x0000000000007b1d */ /* 0x000fe20000010000 */
[----:B--2---:R-:W-:-:S05]  /*38d0*/  @P0 FMUL.FTZ R0, R4, R0 ;  /* 0x0000000004000220 */ /* 0x004fca0000410000 */
[----:B------:R-:W-:-:S13]  /*38e0*/  @P0 R2UR UR12, R0 ;  /* 0x00000000000c02ca */ /* 0x000fda00000e0000 */
[----:B------:R-:W-:Y:S01]  /*38f0*/  @UP1 UMOV UR6, UR12 ;  /* 0x0000000c00061c82 */ /* 0x000fe20008000000 */
[----:B------:R-:W-:Y:S05]  /*3900*/  @P6 BRA `(.L_x_1030) ;  /* 0x00000000003c6947 */ /* 0x000fea0003800000 */
[----:B------:R-:W2:Y:S02]  /*3910*/  LDCU UR12, c[0x0][0x440] ;  /* 0x00008800ff0c77ac */ /* 0x000ea40008000800 */
[----:B--2---:R-:W-:-:S13]  /*3920*/  ISETP.GE.AND P0, PT, R251, UR12, PT ;  /* 0x0000000cfb007c0c */ /* 0x004fda000bf06270 */
[----:B------:R-:W-:Y:S05]  /*3930*/  @P0 BRA `(.L_x_1031) ;  /* 0x0000000000280947 */ /* 0x000fea0003800000 */
[----:B------:R-:W-:Y:S01]  /*3940*/  IMAD.U32 R6, RZ, RZ, UR20 ;  /* 0x00000014ff067e24 */ /* 0x000fe2000f8e00ff */
        /* <DEDUP_REMOVED lines=9> */
.L_x_1031:
[----:B------:R2:W-:Y:S01]  /*39e0*/  STS.128 [R239+0x8000], RZ ;  /* 0x008000ffef007388 */ /* 0x0005e20000000c00 */
[----:B------:R-:W-:Y:S05]  /*39f0*/  BRA `(.L_x_1032) ;  /* 0x0000000000047947 */ /* 0x000fea0003800000 */
.L_x_1030:
[----:B------:R2:W-:Y:S02]  /*3a00*/  STS.128 [R239+0x8000], RZ ;  /* 0x008000ffef007388 */ /* 0x0005e40000000c00 */
.L_x_1032:
[----:B------:R-:W-:Y:S05]  /*3a10*/  BSYNC.RECONVERGENT B0 ;  /* 0x0000000000007941 */ /* 0x000fea0003800200 */
.L_x_1029:
[----:B------:R-:W-:Y:S01]  /*3a20*/  ISETP.GE.AND P0, PT, R11, UR4, PT ;  /* 0x000000040b007c0c */ /* 0x000fe2000bf06270 */
[----:B------:R-:W-:Y:S01]  /*3a30*/  IMAD.SHL.U32 R212, R252, 0x40, RZ ;  /* 0x00000040fcd47824 */ /* 0x000fe200078e00ff */
[----:B------:R-:W-:Y:S01]  /*3a40*/  ISETP.GE.AND P1, PT, R2, UR4, PT ;  /* 0x0000000402007c0c */ /* 0x000fe2000bf26270 */
[----:B------:R-:W-:Y:S01]  /*3a50*/  IMAD.SHL.U32 R0, R252, 0x20, RZ ;  /* 0x00000020fc007824 */ /* 0x000fe200078e00ff */
[----:B------:R-:W-:Y:S01]  /*3a60*/  SHF.R.U32.HI R2, RZ, 0x1, R252 ;  /* 0x00000001ff027819 */ /* 0x000fe200000116fc */
[----:B------:R-:W-:Y:S01]  /*3a70*/  BSSY.RECONVERGENT B0, `(.L_x_1033) ;  /* 0x0000020000007945 */ /* 0x000fe20003800200 */
[----:B------:R-:W-:Y:S02]  /*3a80*/  LOP3.LUT R4, R251, 0x1c0, R212, 0xf8, !PT ;  /* 0x000001c0fb047812 */ /* 0x000fe400078ef8d4 */
[----:B------:R-:W-:Y:S02]  /*3a90*/  LOP3.LUT R209, R212, 0x200, RZ, 0xc0, !PT ;  /* 0x00000200d4d17812 */ /* 0x000fe400078ec0ff */
[----:B------:R-:W-:-:S02]  /*3aa0*/  ISETP.GE.AND P2, PT, R3, UR4, PT ;  /* 0x0000000403007c0c */ /* 0x000fc4000bf46270 */
[----:B------:R-:W-:Y:S01]  /*3ab0*/  LOP3.LUT R3, R4, 0x8, R2, 0x78, !PT ;  /* 0x0000000804037812 */ /* 0x000fe200078e7802 */
[----:B------:R1:W-:Y:S01]  /*3ac0*/  @P0 STS.128 [R239+0x8800], RZ ;  /* 0x008800ffef000388 */ /* 0x0003e20000000c00 */
[----:B------:R-:W-:Y:S02]  /*3ad0*/  LOP3.LUT R212, R212, 0x400, RZ, 0xc0, !PT ;  /* 0x00000400d4d47812 */ /* 0x000fe400078ec0ff */
[----:B------:R-:W-:Y:S02]  /*3ae0*/  LOP3.LUT R4, R4, 0x8, R252, 0x78, !PT ;  /* 0x0000000804047812 */ /* 0x000fe400078e78fc */
[----:B------:R-:W-:Y:S02]  /*3af0*/  LOP3.LUT R0, R209, 0x7c00, R0, 0xf8, !PT ;  /* 0x00007c00d1007812 */ /* 0x000fe400078ef800 */
[----:B------:R-:W-:Y:S01]  /*3b00*/  ISETP.GE.AND P6, PT, R10, UR4, PT ;  /* 0x000000040a007c0c */ /* 0x000fe2000bfc6270 */
[----:B------:R-:W-:Y:S01]  /*3b10*/  IMAD R212, R4, 0x2, R212 ;  /* 0x0000000204d47824 */ /* 0x000fe200078e02d4 */
        /* <DEDUP_REMOVED lines=21> */
.L_x_1034:
[----:B------:R-:W-:Y:S05]  /*3c70*/  BSYNC.RECONVERGENT B0 ;  /* 0x0000000000007941 */ /* 0x000fea0003800200 */
.L_x_1033:
[----:B------:R-:W-:Y:S01]  /*3c80*/  LEA R243, R0, UR5, 0x1 ;  /* 0x0000000500f37c11 */ /* 0x000fe2000f8e08ff */
[----:B------:R1:W-:Y:S01]  /*3c90*/  @P6 STS.128 [R239+0x9000], RZ ;  /* 0x009000ffef006388 */ /* 0x0003e20000000c00 */
[----:B------:R-:W-:Y:S03]  /*3ca0*/  BSSY.RECONVERGENT B0, `(.L_x_1035) ;  /* 0x0000011000007945 */ /* 0x000fe60003800200 */
[----:B------:R1:W-:Y:S01]  /*3cb0*/  STL [R1+0x4], R243 ;  /* 0x000004f301007387 */ /* 0x0003e20000100800 */
        /* <DEDUP_REMOVED lines=9> */
[----:B-1----:R-:W-:-:S04]  /*3d50*/  LEA R6, P0, R4, R245, 0x1 ;  /* 0x000000f504067211 */ /* 0x002fc800078008ff */
[----:B------:R-:W-:-:S05]  /*3d60*/  LEA.HI.X R7, R4, R244, R0, 0x1, P0 ;  /* 0x000000f404077211 */ /* 0x000fca00000f0c00 */
[----:B------:R-:W-:Y:S01]  /*3d70*/  @!PT LDS RZ, [RZ] ;  /* 0x00000000fffff984 */ /* 0x000fe20000000800 */
[----:B------:R-:W-:Y:S01]  /*3d80*/  @!PT LDS RZ, [RZ] ;  /* 0x00000000fffff984 */ /* 0x000fe20000000800 */
[----:B------:R-:W-:Y:S01]  /*3d90*/  @!PT LDS RZ, [RZ] ;  /* 0x00000000fffff984 */ /* 0x000fe20000000800 */
[----:B------:R1:W-:Y:S04]  /*3da0*/  LDGSTS.E.BYPASS.LTC128B.128 [R239+0x9000], desc[UR22][R6.64] ;  /* 0x0900000006ef7fae */ /* 0x0003e8000b981a16 */
.L_x_1036:
[----:B------:R-:W-:Y:S05]  /*3db0*/  BSYNC.RECONVERGENT B0 ;  /* 0x0000000000007941 */ /* 0x000fea0003800200 */
.L_x_1035:
        /* <DEDUP_REMOVED lines=12> */
[----:B------:R-:W-:Y:S01]  /*3e80*/  IMAD.U32 R4, RZ, RZ, UR30 ;  /* 0x0000001eff047e24 */ /* 0x000fe2000f8e00ff */
[----:B------:R-:W-:-:S03]  /*3e90*/  MOV R5, UR31 ;  /* 0x0000001f00057c02 */ /* 0x000fc60008000f00 */
[----:B------:R-:W-:Y:S01]  /*3ea0*/  IMAD.U32 R0, RZ, RZ, UR12 ;  /* 0x0000000cff007e24 */ /* 0x000fe2000f8e00ff */
[----:B-1----:R-:W-:-:S04]  /*3eb0*/  LEA R6, P0, R4, R245, 0x1 ;  /* 0x000000f504067211 */ /* 0x002fc800078008ff */
[----:B------:R-:W-:-:S05]  /*3ec0*/  LEA.HI.X R7, R4, R244, R0, 0x1, P0 ;  /* 0x000000f404077211 */ /* 0x000fca00000f0c00 */
[----:B------:R-:W-:Y:S01]  /*3ed0*/  @!PT LDS RZ, [RZ] ;  /* 0x00000000fffff984 */ /* 0x000fe20000000800 */
[----:B------:R-:W-:Y:S01]  /*3ee0*/  @!PT LDS RZ, [RZ] ;  /* 0x00000000fffff984 */ /* 0x000fe20000000800 */
[----:B------:R-:W-:Y:S01]  /*3ef0*/  @!PT LDS RZ, [RZ] ;  /* 0x00000000fffff984 */ /* 0x000fe20000000800 */
[----:B------:R1:W-:Y:S04]  /*3f00*/  LDGSTS.E.BYPASS.LTC128B.128 [R239+0x9800], desc[UR22][R6.64] ;  /* 0x0980000006ef7fae */ /* 0x0003e8000b981a16 */
.L_x_1038:
[----:B------:R-:W-:Y:S05]  /*3f10*/  BSYNC.RECONVERGENT B0 ;  /* 0x0000000000007941 */ /* 0x000fea0003800200 */
.L_x_1037:
        /* <DEDUP_REMOVED lines=17> */
.L_x_1040:
[----:B------:R-:W-:Y:S05]  /*4030*/  BSYNC.RECONVERGENT B0 ;  /* 0x0000000000007941 */ /* 0x000fea0003800200 */
.L_x_1039:
        /* <DEDUP_REMOVED lines=21> */
.L_x_1042:
[----:B------:R-:W-:Y:S05]  /*4190*/  BSYNC.RECONVERGENT B0 ;  /* 0x0000000000007941 */ /* 0x000fea0003800200 */
.L_x_1041:
        /* <DEDUP_REMOVED lines=21> */
.L_x_1044:
[----:B------:R-:W-:Y:S05]  /*42f0*/  BSYNC.RECONVERGENT B0 ;  /* 0x0000000000007941 */ /* 0x000fea0003800200 */
.L_x_1043:
        /* <DEDUP_REMOVED lines=21> */
.L_x_1046:
[----:B------:R-:W-:Y:S05]  /*4450*/  BSYNC.RECONVERGENT B0 ;  /* 0x0000000000007941 */ /* 0x000fea0003800200 */
.L_x_1045:
[----:B------:R-:W-:Y:S01]  /*4460*/  LDSM.16.M88.4 R164, [R212+UR5+0x4000] ;  /* 0x00400005d4a4783b */ /* 0x000fe20008000200 */
[----:B------:R-:W-:Y:S01]  /*4470*/  IMAD.MOV.U32 R213, RZ, RZ, 0x20 ;  /* 0x00000020ffd57424 */ /* 0x000fe200078e00ff */
[C---:B------:R-:W-:Y:S01]  /*4480*/  LOP3.LUT P6, RZ, R252.reuse, 0x2, RZ, 0xc0, !PT ;  /* 0x00000002fcff7812 */ /* 0x040fe200078cc0ff */
[----:B------:R-:W-:Y:S01]  /*4490*/  IMAD.MOV.U32 R241, RZ, RZ, 0x40 ;  /* 0x00000040fff17424 */ /* 0x000fe200078e00ff */
[----:B-1----:R-:W1:Y:S01]  /*44a0*/  LDSM.16.M88.4 R4, [R243+0x2000] ;  /* 0x00200000f304783b */ /* 0x002e620000000200 */
[----:B------:R-:W-:Y:S01]  /*44b0*/  LOP3.LUT P4, RZ, R252, 0x4, RZ, 0xc0, !PT ;  /* 0x00000004fcff7812 */ /* 0x000fe2000788c0ff */
[----:B------:R-:W-:Y:S01]  /*44c0*/  UIADD3 UR19, UPT, UPT, UR26, UR19, -UR17 ;  /* 0x000000131a137290 */ /* 0x000fe2000fffe811 */
[----:B------:R-:W-:Y:S01]  /*44d0*/  SEL R208, R213, 0xffffffe0, !P6 ;  /* 0xffffffe0d5d07807 */ /* 0x000fe20007000000 */
[----:B------:R-:W5:Y:S01]  /*44e0*/  LDSM.16.M88.4 R156, [R212+UR5+0x4800] ;  /* 0x00480005d49c783b */ /* 0x000f620008000200 */
[----:B------:R-:W-:Y:S01]  /*44f0*/  SEL R241, R241, 0xffffffc0, !P4 ;  /* 0xffffffc0f1f17807 */ /* 0x000fe20006000000 */
[----:B------:R-:W-:-:S02]  /*4500*/  UISETP.GT.U32.AND UP0, UPT, UR28, UR15, UPT ;  /* 0x0000000f1c00728c */ /* 0x000fc4000bf04070 */
[----:B------:R-:W2:Y:S01]  /*4510*/  LDSM.16.M88.4 R148, [R212+UR5+0x5000] ;  /* 0x00500005d494783b */ /* 0x000ea20008000200 */
[C---:B------:R-:W-:Y:S02]  /*4520*/  IMAD.IADD R204, R243.reuse, 0x1, R208 ;  /* 0x00000001f3cc7824 */ /* 0x040fe400078e02d0 */
[----:B------:R-:W-:Y:S01]  /*4530*/  IMAD.IADD R0, R243, 0x1, R241 ;  /* 0x00000001f3007824 */ /* 0x000fe200078e02f1 */
[----:B------:R-:W3:Y:S04]  /*4540*/  LDSM.16.M88.4 R140, [R212+UR5+0x5800] ;  /* 0x00580005d48c783b */ /* 0x000ee80008000200 */
[----:B------:R-:W4:Y:S04]  /*4550*/  LDSM.16.M88.4 R132, [R212+UR5+0x6000] ;  /* 0x00600005d484783b */ /* 0x000f280008000200 */
[----:B------:R-:W4:Y:S04]  /*4560*/  LDSM.16.M88.4 R124, [R212+UR5+0x6800] ;  /* 0x00680005d47c783b */ /* 0x000f280008000200 */
[----:B------:R-:W4:Y:S04]  /*4570*/  LDSM.16.M88.4 R116, [R212+UR5+0x7000] ;  /* 0x00700005d474783b */ /* 0x000f280008000200 */
[----:B------:R5:W4:Y:S04]  /*4580*/  LDSM.16.M88.4 R68, [R212+UR5+0x7800] ;  /* 0x00780005d444783b */ /* 0x000b280008000200 */
[----:B------:R-:W4:Y:S04]  /*4590*/  LDSM.16.M88.4 R108, [R243] ;  /* 0x00000000f36c783b */ /* 0x000f280000000200 */
        /* <DEDUP_REMOVED lines=15> */
[C---:B---3--:R-:W-:Y:S03]  /*4690*/  HMMA.16816.F32.BF16 R40, R4.reuse, R140, RZ ;  /* 0x0000008c0428723c */ /* 0x048fe600000418ff */
[----:B------:R-:W3:Y:S04]  /*46a0*/  LDSM.16.M88.4 R184, [R172+0x6000] ;  /* 0x00600000acb8783b */ /* 0x000ee80000000200 */
[----:B------:R-:W3:Y:S01]  /*46b0*/  LDSM.16.M88.4 R180, [R172+0x6800] ;  /* 0x00680000acb4783b */ /* 0x000ee20000000200 */
[C---:B----4-:R-:W-:Y:S03]  /*46c0*/  HMMA.16816.F32.BF16 R32, R4.reuse, R132, RZ ;  /* 0x000000840420723c */ /* 0x050fe600000418ff */
[----:B------:R-:W4:Y:S04]  /*46d0*/  LDSM.16.M88.4 R176, [R172+0x7000] ;  /* 0x00700000acb0783b */ /* 0x000f280000000200 */
[----:B------:R-:W4:Y:S01]  /*46e0*/  LDSM.16.M88.4 R172, [R172+0x7800] ;  /* 0x00780000acac783b */ /* 0x000f220000000200 */
[C---:B------:R-:W-:Y:S03]  /*46f0*/  HMMA.16816.F32.BF16 R24, R4.reuse, R124, RZ ;  /* 0x0000007c0418723c */ /* 0x040fe600000418ff */
[----:B------:R-:W4:Y:S04]  /*4700*/  LDSM.16.M88.4 R96, [R240+0x4000] ;  /* 0x00400000f060783b */ /* 0x000f280000000200 */
[----:B------:R-:W4:Y:S01]  /*4710*/  LDSM.16.M88.4 R92, [R240+0x4800] ;  /* 0x00480000f05c783b */ /* 0x000f220000000200 */
[C---:B------:R-:W-:Y:S03]  /*4720*/  HMMA.16816.F32.BF16 R16, R4.reuse, R116, RZ ;  /* 0x000000740410723c */ /* 0x040fe600000418ff */
[----:B------:R-:W-:Y:S04]  /*4730*/  LDSM.16.M88.4 R88, [R240+0x5000] ;  /* 0x00500000f058783b */ /* 0x000fe80000000200 */
[----:B------:R-:W-:Y:S01]  /*4740*/  LDSM.16.M88.4 R84, [R240+0x5800] ;  /* 0x00580000f054783b */ /* 0x000fe20000000200 */
[C---:B------:R-:W-:Y:S03]  /*4750*/  HMMA.16816.F32.BF16 R8, R4.reuse, R68, RZ ;  /* 0x000000440408723c */ /* 0x040fe600000418ff */
[----:B------:R-:W-:Y:S04]  /*4760*/  LDSM.16.M88.4 R80, [R240+0x6000] ;  /* 0x00600000f050783b */ /* 0x000fe80000000200 */
[----:B------:R-:W-:Y:S01]  /*4770*/  LDSM.16.M88.4 R76, [R240+0x6800] ;  /* 0x00680000f04c783b */ /* 0x000fe20000000200 */
[C---:B------:R-:W-:Y:S03]  /*4780*/  HMMA.16816.F32.BF16 R52, R4.reuse, R158, RZ ;  /* 0x0000009e0434723c */ /* 0x040fe600000418ff */
[----:B------:R-:W-:Y:S05]  /*4790*/  LDSM.16.M88.4 R72, [R240+0x7000] ;  /* 0x00700000f048783b */ /* 0x000fea0000000200 */
[C---:B------:R-:W-:Y:S08]  /*47a0*/  HMMA.16816.F32.BF16 R44, R4.reuse, R150, RZ ;  /* 0x00000096042c723c */ /* 0x040ff000000418ff */
[C---:B------:R-:W-:Y:S08]  /*47b0*/  HMMA.16816.F32.BF16 R36, R4.reuse, R142, RZ ;  /* 0x0000008e0424723c */ /* 0x040ff000000418ff */
[C---:B------:R-:W-:Y:S08]  /*47c0*/  HMMA.16816.F32.BF16 R28, R4.reuse, R134, RZ ;  /* 0x00000086041c723c */ /* 0x040ff000000418ff */
[C---:B------:R-:W-:Y:S08]  /*47d0*/  HMMA.16816.F32.BF16 R20, R4.reuse, R126, RZ ;  /* 0x0000007e0414723c */ /* 0x040ff000000418ff */
[C---:B------:R-:W-:Y:S08]  /*47e0*/  HMMA.16816.F32.BF16 R12, R4.reuse, R118, RZ ;  /* 0x00000076040c723c */ /* 0x040ff000000418ff */
[----:B------:R-:W-:Y:S08]  /*47f0*/  HMMA.16816.F32.BF16 R4, R4, R70, RZ ;  /* 0x000000460404723c */ /* 0x000ff000000418ff */
[C---:B------:R-:W-:Y:S08]  /*4800*/  HMMA.16816.F32.BF16 R168, R108.reuse, R164, RZ ;  /* 0x000000a46ca8723c */ /* 0x040ff000000418ff */
[----:B------:R-:W-:Y:S08]  /*4810*/  HMMA.16816.F32.BF16 R160, R108, R156, RZ ;  /* 0x0000009c6ca0723c */ /* 0x000ff000000418ff */
[C---:B-1----:R-:W-:Y:S08]  /*4820*/  HMMA.16816.F32.BF16 R64, R104.reuse, R200, R64 ;  /* 0x000000c86840723c */ /* 0x042ff00000041840 */
[C---:B-----5:R-:W-:Y:S08]  /*4830*/  HMMA.16816.F32.BF16 R56, R104.reuse, R196, R56 ;  /* 0x000000c46838723c */ /* 0x060ff00000041838 */
        /* <DEDUP_REMOVED lines=15> */
[C---:B------:R-:W-:Y:S08]  /*4930*/  HMMA.16816.F32.BF16 R164, R108.reuse, R166, RZ ;  /* 0x000000a66ca4723c */ /* 0x040ff000000418ff */
[C---:B------:R-:W-:Y:S08]  /*4940*/  HMMA.16816.F32.BF16 R156, R108.reuse, R158, RZ ;  /* 0x0000009e6c9c723c */ /* 0x040ff000000418ff */
[----:B------:R-:W-:Y:S01]  /*4950*/  HMMA.16816.F32.BF16 R152, R108, R148, RZ ;  /* 0x000000946c98723c */ /* 0x000fe200000418ff */
[----:B-1----:R-:W-:-:S07]  /*4960*/  IMAD.IADD R0, R208, 0x1, R0 ;  /* 0x00000001d0007824 */ /* 0x002fce00078e0200 */
        /* <DEDUP_REMOVED lines=12> */
[----:B------:R-:W-:Y:S01]  /*4a30*/  HMMA.16816.F32.BF16 R168, R204, R200, R168 ;  /* 0x000000c8cca8723c */ /* 0x000fe200000418a8 */
[----:B------:R-:W-:-:S07]  /*4a40*/  IMAD.IADD R200, R208, 0x1, R240 ;  /* 0x00000001d0c87824 */ /* 0x000fce00078e02f0 */
[C---:B------:R-:W-:Y:S08]  /*4a50*/  HMMA.16816.F32.BF16 R160, R204.reuse, R196, R160 ;  /* 0x000000c4cca0723c */ /* 0x040ff000000418a0 */
[C---:B------:R-:W-:Y:S08]  /*4a60*/  HMMA.16816.F32.BF16 R164, R204.reuse, R202, R164 ;  /* 0x000000cacca4723c */ /* 0x040ff000000418a4 */
[C---:B------:R-:W-:Y:S08]  /*4a70*/  HMMA.16816.F32.BF16 R156, R204.reuse, R198, R156 ;  /* 0x000000c6cc9c723c */ /* 0x040ff0000004189c */
[C---:B------:R-:W-:Y:S08]  /*4a80*/  HMMA.16816.F32.BF16 R128, R204.reuse, R180, R128 ;  /* 0x000000b4cc80723c */ /* 0x040ff00000041880 */
[C---:B------:R-:W-:Y:S08]  /*4a90*/  HMMA.16816.F32.BF16 R120, R204.reuse, R176, R120 ;  /* 0x000000b0cc78723c */ /* 0x040ff00000041878 */
[C---:B------:R-:W-:Y:S01]  /*4aa0*/  HMMA.16816.F32.BF16 R124, R204.reuse, R182, R124 ;  /* 0x000000b6cc7c723c */ /* 0x040fe2000004187c */
[----:B------:R-:W-:Y:S07]  /*4ab0*/  LDSM.16.M88.4 R180, [R0] ;  /* 0x0000000000b4783b */ /* 0x000fee0000000200 */
[----:B------:R-:W-:Y:S01]  /*4ac0*/  HMMA.16816.F32.BF16 R116, R204, R178, R116 ;  /* 0x000000b2cc74723c */ /* 0x000fe20000041874 */
[----:B------:R-:W3:Y:S07]  /*4ad0*/  LDSM.16.M88.4 R176, [R200+0x4000] ;  /* 0x00400000c8b0783b */ /* 0x000eee0000000200 */
[C---:B------:R-:W-:Y:S08]  /*4ae0*/  HMMA.16816.F32.BF16 R64, R100.reuse, R96, R64 ;  /* 0x000000606440723c */ /* 0x040ff00000041840 */
[C---:B------:R-:W-:Y:S08]  /*4af0*/  HMMA.16816.F32.BF16 R56, R100.reuse, R92, R56 ;  /* 0x0000005c6438723c */ /* 0x040ff00000041838 */
[C---:B------:R-:W-:Y:S08]  /*4b00*/  HMMA.16816.F32.BF16 R60, R100.reuse, R98, R60 ;  /* 0x00000062643c723c */ /* 0x040ff0000004183c */
[----:B------:R-:W-:Y:S08]  /*4b10*/  HMMA.16816.F32.BF16 R52, R100, R94, R52 ;  /* 0x0000005e6434723c */ /* 0x000ff00000041834 */
[C---:B--2---:R-:W-:Y:S08]  /*4b20*/  HMMA.16816.F32.BF16 R168, R104.reuse, R96, R168 ;  /* 0x0000006068a8723c */ /* 0x044ff000000418a8 */
[C---:B------:R-:W-:Y:S01]  /*4b30*/  HMMA.16816.F32.BF16 R164, R104.reuse, R98, R164 ;  /* 0x0000006268a4723c */ /* 0x040fe200000418a4 */
[----:B------:R-:W2:Y:S07]  /*4b40*/  LDSM.16.M88.4 R96, [R200+0x5800] ;  /* 0x00580000c860783b */ /* 0x000eae0000000200 */
[C---:B------:R-:W-:Y:S01]  /*4b50*/  HMMA.16816.F32.BF16 R196, R104.reuse, R92, R160 ;  /* 0x0000005c68c4723c */ /* 0x040fe200000418a0 */
[----:B------:R-:W-:Y:S07]  /*4b60*/  LDSM.16.M88.4 R160, [R200+0x7800] ;  /* 0x00780000c8a0783b */ /* 0x000fee0000000200 */
[----:B------:R-:W-:Y:S01]  /*4b70*/  HMMA.16816.F32.BF16 R156, R104, R94, R156 ;  /* 0x0000005e689c723c */ /* 0x000fe2000004189c */
[----:B------:R4:W5:Y:S07]  /*4b80*/  LDSM.16.M88.4 R92, [R0+0x2000] ;  /* 0x00200000005c783b */ /* 0x00096e0000000200 */
[C---:B------:R-:W-:Y:S08]  /*4b90*/  HMMA.16816.F32.BF16 R140, R204.reuse, R190, R140 ;  /* 0x000000becc8c723c */ /* 0x040ff0000004188c */
[C---:B------:R-:W-:Y:S08]  /*4ba0*/  HMMA.16816.F32.BF16 R108, R204.reuse, R174, R108 ;  /* 0x000000aecc6c723c */ /* 0x040ff0000004186c */
[----:B------:R-:W-:Y:S01]  /*4bb0*/  HMMA.16816.F32.BF16 R112, R204, R172, R112 ;  /* 0x000000accc70723c */ /* 0x000fe20000041870 */
[----:B------:R-:W5:Y:S01]  /*4bc0*/  LDSM.16.M88.4 R172, [R200+0x4800] ;  /* 0x00480000c8ac783b */ /* 0x000f620000000200 */
[----:B----4-:R-:W-:-:S04]  /*4bd0*/  SHF.R.U32.HI R0, RZ, 0x2, R252 ;  /* 0x00000002ff007819 */ /* 0x010fc800000116fc */
[----:B------:R-:W-:Y:S02]  /*4be0*/  LOP3.LUT R0, R0, 0x7, RZ, 0xc0, !PT ;  /* 0x0000000700007812 */ /* 0x000fe400078ec0ff */
[C---:B------:R-:W-:Y:S08]  /*4bf0*/  HMMA.16816.F32.BF16 R152, R204.reuse, R192, R152 ;  /* 0x000000c0cc98723c */ /* 0x040ff00000041898 */
[C---:B------:R-:W-:Y:S01]  /*4c00*/  HMMA.16816.F32.BF16 R144, R204.reuse, R188, R144 ;  /* 0x000000bccc90723c */ /* 0x040fe20000041890 */
[----:B------:R-:W-:Y:S07]  /*4c10*/  LDSM.16.M88.4 R188, [R200+0x6800] ;  /* 0x00680000c8bc783b */ /* 0x000fee0000000200 */
[----:B------:R-:W-:Y:S01]  /*4c20*/  HMMA.16816.F32.BF16 R148, R204, R194, R148 ;  /* 0x000000c2cc94723c */ /* 0x000fe20000041894 */
[----:B------:R-:W-:Y:S07]  /*4c30*/  LDSM.16.M88.4 R192, [R200+0x6000] ;  /* 0x00600000c8c0783b */ /* 0x000fee0000000200 */
[C---:B------:R-:W-:Y:S08]  /*4c40*/  HMMA.16816.F32.BF16 R48, R100.reuse, R88, R48 ;  /* 0x000000586430723c */ /* 0x040ff00000041830 */
[C---:B------:R-:W-:Y:S08]  /*4c50*/  HMMA.16816.F32.BF16 R40, R100.reuse, R84, R40 ;  /* 0x000000546428723c */ /* 0x040ff00000041828 */
[C---:B------:R-:W-:Y:S08]  /*4c60*/  HMMA.16816.F32.BF16 R32, R100.reuse, R80, R32 ;  /* 0x000000506420723c */ /* 0x040ff00000041820 */
[C---:B------:R-:W-:Y:S08]  /*4c70*/  HMMA.16816.F32.BF16 R24, R100.reuse, R76, R24 ;  /* 0x0000004c6418723c */ /* 0x040ff00000041818 */
[C---:B------:R-:W-:Y:S08]  /*4c80*/  HMMA.16816.F32.BF16 R16, R100.reuse, R72, R16 ;  /* 0x000000486410723c */ /* 0x040ff00000041810 */
[C---:B-1----:R-:W-:Y:S08]  /*4c90*/  HMMA.16816.F32.BF16 R8, R100.reuse, R68, R8 ;  /* 0x000000446408723c */ /* 0x042ff00000041808 */
[C---:B------:R-:W-:Y:S08]  /*4ca0*/  HMMA.16816.F32.BF16 R44, R100.reuse, R90, R44 ;  /* 0x0000005a642c723c */ /* 0x040ff0000004182c */
[C---:B------:R-:W-:Y:S08]  /*4cb0*/  HMMA.16816.F32.BF16 R36, R100.reuse, R86, R36 ;  /* 0x000000566424723c */ /* 0x040ff00000041824 */
[C---:B------:R-:W-:Y:S08]  /*4cc0*/  HMMA.16816.F32.BF16 R28, R100.reuse, R82, R28 ;  /* 0x00000052641c723c */ /* 0x040ff0000004181c */
[C---:B------:R-:W-:Y:S08]  /*4cd0*/  HMMA.16816.F32.BF16 R20, R100.reuse, R78, R20 ;  /* 0x0000004e6414723c */ /* 0x040ff00000041814 */
[C---:B------:R-:W-:Y:S08]  /*4ce0*/  HMMA.16816.F32.BF16 R12, R100.reuse, R74, R12 ;  /* 0x0000004a640c723c */ /* 0x040ff0000004180c */
[----:B------:R-:W-:Y:S01]  /*4cf0*/  HMMA.16816.F32.BF16 R4, R100, R70, R4 ;  /* 0x000000466404723c */ /* 0x000fe20000041804 */
[----:B------:R-:W1:Y:S07]  /*4d00*/  LDSM.16.M88.4 R100, [R200+0x5000] ;  /* 0x00500000c864783b */ /* 0x000e6e0000000200 */
[----:B------:R-:W-:Y:S08]  /*4d10*/  HMMA.16816.F32.BF16 R132, R204, R186, R132 ;  /* 0x000000bacc84723c */ /* 0x000ff00000041884 */
[----:B------:R-:W-:Y:S08]  /*4d20*/  HMMA.16816.F32.BF16 R140, R104, R86, R140 ;  /* 0x00000056688c723c */ /* 0x000ff0000004188c */
[----:B------:R-:W-:Y:S01]  /*4d30*/  HMMA.16816.F32.BF16 R136, R204, R184, R136 ;  /* 0x000000b8cc88723c */ /* 0x000fe20000041888 */
[----:B------:R-:W4:Y:S01]  /*4d40*/  LDSM.16.M88.4 R184, [R200+0x7000] ;  /* 0x00700000c8b8783b */ /* 0x000f220000000200 */
[----:B------:R-:W-:Y:S01]  /*4d50*/  IMAD.SHL.U32 R204, R252, 0x2, RZ ;  /* 0x00000002fccc7824 */ /* 0x000fe200078e00ff */
[----:B------:R-:W-:-:S04]  /*4d60*/  DEPBAR.LE SB0, 0x0 ;  /* 0x000080000000791a */ /* 0x000fc80000000000 */
[----:B------:R-:W-:Y:S01]  /*4d70*/  LOP3.LUT R205, R204, 0x6, RZ, 0xc0, !PT ;  /* 0x00000006cccd7812 */ /* 0x000fe200078ec0ff */
[----:B------:R-:W-:Y:S01]  /*4d80*/  HMMA.16816.F32.BF16 R108, R104, R70, R108 ;  /* 0x00000046686c723c */ /* 0x000fe2000004186c */
[----:B------:R-:W-:-:S04]  /*4d90*/  LOP3.LUT R71, R2, 0x1f0, RZ, 0xc0, !PT ;  /* 0x000001f002477812 */ /* 0x000fc800078ec0ff */
[----:B------:R-:W-:-:S03]  /*4da0*/  IADD3 R71, PT, PT, R0, UR25, R71 ;  /* 0x0000001900477c10 */ /* 0x000fc6000fffe047 */
[C---:B------:R-:W-:Y:S01]  /*4db0*/  HMMA.16816.F32.BF16 R112, R104.reuse, R68, R112 ;  /* 0x000000446870723c */ /* 0x040fe20000041870 */
[----:B------:R-:W-:Y:S01]  /*4dc0*/  LOP3.LUT R69, R205, UR27, RZ, 0xfc, !PT ;  /* 0x0000001bcd457c12 */ /* 0x000fe2000f8efcff */
[C---:B------:R-:W-:Y:S02]  /*4dd0*/  VIADD R242, R71.reuse, UR26 ;  /* 0x0000001a47f27c36 */ /* 0x040fe40008000000 */
[----:B------:R-:W-:Y:S02]  /*4de0*/  VIADD R71, R71, UR19 ;  /* 0x0000001347477c36 */ /* 0x000fe40008000000 */
[C---:B------:R-:W-:Y:S01]  /*4df0*/  VIADD R0, R69.reuse, 0x78 ;  /* 0x0000007845007836 */ /* 0x040fe20000000000 */
[----:B------:R1:W-:Y:S01]  /*4e00*/  STL [R1+0x38], R242 ;  /* 0x000038f201007387 */ /* 0x0003e20000100800 */
[----:B------:R-:W-:Y:S01]  /*4e10*/  HMMA.16816.F32.BF16 R152, R104, R88, R152 ;  /* 0x000000586898723c */ /* 0x000fe20000041898 */
[C---:B------:R-:W-:Y:S02]  /*4e20*/  VIADD R89, R69.reuse, 0x49 ;  /* 0x0000004945597836 */ /* 0x040fe40000000000 */
[----:B------:R-:W-:-:S02]  /*4e30*/  VIADD R88, R69, 0x50 ;  /* 0x0000005045587836 */ /* 0x000fc40000000000 */
[C---:B------:R-:W-:Y:S02]  /*4e40*/  VIADD R87, R69.reuse, 0x51 ;  /* 0x0000005145577836 */ /* 0x040fe40000000000 */
[C---:B------:R-:W-:Y:S01]  /*4e50*/  VIADD R86, R69.reuse, 0x58 ;  /* 0x0000005845567836 */ /* 0x040fe20000000000 */
[----:B------:R-:W-:Y:S01]  /*4e60*/  HMMA.16816.F32.BF16 R132, R104, R82, R132 ;  /* 0x000000526884723c */ /* 0x000fe20000041884 */
[C---:B------:R-:W-:Y:S02]  /*4e70*/  VIADD R82, R69.reuse, 0x60 ;  /* 0x0000006045527836 */ /* 0x040fe40000000000 */
[----:B------:R-:W-:-:S05]  /*4e80*/  VIADD R70, R69, 0x70 ;  /* 0x0000007045467836 */ /* 0x000fca0000000000 */
[----:B------:R-:W-:Y:S01]  /*4e90*/  HMMA.16816.F32.BF16 R124, R104, R78, R124 ;  /* 0x0000004e687c723c */ /* 0x000fe2000004187c */
[----:B------:R-:W-:-:S07]  /*4ea0*/  VIADD R78, R69, 0x61 ;  /* 0x00000061454e7836 */ /* 0x000fce0000000000 */
[----:B------:R-:W-:Y:S01]  /*4eb0*/  HMMA.16816.F32.BF16 R116, R104, R74, R116 ;  /* 0x0000004a6874723c */ /* 0x000fe20000041874 */
[----:B------:R-:W-:-:S07]  /*4ec0*/  VIADD R74, R69, UR17 ;  /* 0x00000011454a7c36 */ /* 0x000fce0008000000 */
[C---:B---3--:R-:W-:Y:S08]  /*4ed0*/  HMMA.16816.F32.BF16 R168, R180.reuse, R176, R168 ;  /* 0x000000b0b4a8723c */ /* 0x048ff000000418a8 */
[-C--:B--2---:R-:W-:Y:S08]  /*4ee0*/  HMMA.16816.F32.BF16 R140, R180, R98.reuse, R140 ;  /* 0x00000062b48c723c */ /* 0x084ff0000004188c */
[----:B-----5:R-:W-:Y:S01]  /*4ef0*/  HMMA.16816.F32.BF16 R36, R92, R98, R36 ;  /* 0x000000625c24723c */ /* 0x020fe20000041824 */
[----:B------:R-:W-:-:S04]  /*4f00*/  VIADD R98, R242, 0x8 ;  /* 0x00000008f2627836 */ /* 0x000fc80000000000 */
[----:B------:R-:W-:-:S03]  /*4f10*/  IMAD.IADD R68, R98, 0x1, -R74 ;  /* 0x0000000162447824 */ /* 0x000fc600078e0a4a */
[----:B------:R-:W-:Y:S01]  /*4f20*/  HMMA.16816.F32.BF16 R120, R104, R72, R120 ;  /* 0x000000486878723c */ /* 0x000fe20000041878 */
[----:B------:R-:W-:Y:S01]  /*4f30*/  VIADD R73, R69, 0x69 ;  /* 0x0000006945497836 */ /* 0x000fe20000000000 */
[----:B------:R-:W-:-:S04]  /*4f40*/  IABS R68, R68 ;  /* 0x0000004400447213 */ /* 0x000fc80000000000 */
[----:B------:R-:W-:Y:S01]  /*4f50*/  I2FP.F32.S32 R214, R68 ;  /* 0x0000004400d67245 */ /* 0x000fe20000201400 */
[----:B------:R-:W-:Y:S01]  /*4f60*/  VIADD R68, R69, 0x71 ;  /* 0x0000007145447836 */ /* 0x000fe20000000000 */
[C---:B------:R-:W-:Y:S01]  /*4f70*/  HMMA.16816.F32.BF16 R136, R104.reuse, R80, R136 ;  /* 0x000000506888723c */ /* 0x040fe20000041888 */
[----:B------:R-:W-:Y:S02]  /*4f80*/  VIADD R80, R0, UR17 ;  /* 0x0000001100507c36 */ /* 0x000fe40008000000 */
[----:B------:R-:W-:Y:S02]  /*4f90*/  FFMA.FTZ R214, R214, -UR6, R170 ;  /* 0x80000006d6d67c23 */ /* 0x000fe400080100aa */
[C---:B------:R-:W-:Y:S02]  /*4fa0*/  VIADD R72, R80.reuse, 0xffffff89 ;  /* 0xffffff8950487836 */ /* 0x040fe40000000000 */
[----:B------:R-:W-:Y:S01]  /*4fb0*/  VIADD R170, R80, 0xffffff90 ;  /* 0xffffff9050aa7836 */ /* 0x000fe20000000000 */
[----:B------:R-:W-:Y:S01]  /*4fc0*/  HMMA.16816.F32.BF16 R148, R104, R90, R148 ;  /* 0x0000005a6894723c */ /* 0x000fe20000041894 */
[----:B------:R-:W-:-:S02]  /*4fd0*/  IMAD.IADD R2, R98, 0x1, -R72 ;  /* 0x0000000162027824 */ /* 0x000fc400078e0a48 */
[C---:B------:R-:W-:Y:S02]  /*4fe0*/  VIADD R99, R80.reuse, 0xffffff99 ;  /* 0xffffff9950637836 */ /* 0x040fe40000000000 */
[----:B------:R-:W-:Y:S01]  /*4ff0*/  VIADD R81, R80, 0xffffffa0 ;  /* 0xffffffa050517836 */ /* 0x000fe20000000000 */
[----:B------:R-:W-:Y:S01]  /*5000*/  IABS R2, R2 ;  /* 0x0000000200027213 */ /* 0x000fe20000000000 */
[C---:B------:R-:W-:Y:S01]  /*5010*/  IMAD.IADD R211, R98.reuse, 0x1, -R99 ;  /* 0x0000000162d37824 */ /* 0x040fe200078e0a63 */
[C---:B------:R-:W-:Y:S01]  /*5020*/  HMMA.16816.F32.BF16 R144, R104.reuse, R84, R144 ;  /* 0x000000546890723c */ /* 0x040fe20000041890 */
[----:B------:R-:W-:Y:S02]  /*5030*/  IMAD.IADD R210, R98, 0x1, -R81 ;  /* 0x0000000162d27824 */ /* 0x000fe400078e0a51 */
[C---:B------:R-:W-:Y:S01]  /*5040*/  VIADD R91, R69.reuse, 0x41 ;  /* 0x00000041455b7836 */ /* 0x040fe20000000000 */
[----:B------:R-:W-:Y:S01]  /*5050*/  IABS R211, R211 ;  /* 0x000000d300d37213 */ /* 0x000fe20000000000 */
[C---:B------:R-:W-:Y:S01]  /*5060*/  VIADD R90, R69.reuse, 0x48 ;  /* 0x00000048455a7836 */ /* 0x040fe20000000000 */
[----:B------:R-:W-:Y:S01]  /*5070*/  IABS R210, R210 ;  /* 0x000000d200d27213 */ /* 0x000fe20000000000 */
[C---:B------:R-:W-:Y:S01]  /*5080*/  VIADD R84, R69.reuse, 0x59 ;  /* 0x0000005945547836 */ /* 0x040fe20000000000 */
[----:B------:R-:W-:Y:S01]  /*5090*/  HMMA.16816.F32.BF16 R128, R104, R76, R128 ;  /* 0x0000004c6880723c */ /* 0x000fe20000041880 */
[----:B------:R-:W-:Y:S01]  /*50a0*/  I2FP.F32.S32 R211, R211 ;  /* 0x000000d300d37245 */ /* 0x000fe20000201400 */
[C---:B------:R-:W-:Y:S01]  /*50b0*/  VIADD R104, R69.reuse, 0x38 ;  /* 0x0000003845687836 */ /* 0x040fe20000000000 */
[----:B------:R-:W-:Y:S01]  /*50c0*/  I2FP.F32.S32 R210, R210 ;  /* 0x000000d200d27245 */ /* 0x000fe20000201400 */
[----:B------:R-:W-:-:S04]  /*50d0*/  VIADD R76, R69, 0x68 ;  /* 0x00000068454c7836 */ /* 0x000fc80000000000 */
[C---:B------:R-:W-:Y:S08]  /*50e0*/  HMMA.16816.F32.BF16 R164, R180.reuse, R178, R164 ;  /* 0x000000b2b4a4723c */ /* 0x040ff000000418a4 */
[C---:B------:R-:W-:Y:S08]  /*50f0*/  HMMA.16816.F32.BF16 R196, R180.reuse, R172, R196 ;  /* 0x000000acb4c4723c */ /* 0x040ff000000418c4 */
[C---:B-1----:R-:W-:Y:S08]  /*5100*/  HMMA.16816.F32.BF16 R152, R180.reuse, R100, R152 ;  /* 0x00000064b498723c */ /* 0x042ff00000041898 */
[----:B------:R-:W-:Y:S03]  /*5110*/  HMMA.16816.F32.BF16 R132, R180, R194, R132 ;  /* 0x000000c2b484723c */ /* 0x000fe60000041884 */
[----:B------:R-:W-:Y:S01]  /*5120*/  FFMA.FTZ R211, R211, -UR6, R199 ;  /* 0x80000006d3d37c23 */ /* 0x000fe200080100c7 */
[----:B------:R-:W-:-:S04]  /*5130*/  VIADD R199, R242, 0x40 ;  /* 0x00000040f2c77836 */ /* 0x000fc80000000000 */
[----:B------:R-:W-:Y:S08]  /*5140*/  HMMA.16816.F32.BF16 R124, R180, R190, R124 ;  /* 0x000000beb47c723c */ /* 0x000ff0000004187c */
[----:B------:R-:W-:Y:S01]  /*5150*/  HMMA.16816.F32.BF16 R48, R92, R100, R48 ;  /* 0x000000645c30723c */ /* 0x000fe20000041830 */
[C---:B------:R-:W-:Y:S02]  /*5160*/  VIADD R100, R80.reuse, 0xffffff98 ;  /* 0xffffff9850647836 */ /* 0x040fe40000000000 */
[----:B------:R-:W-:-:S05]  /*5170*/  VIADD R101, R80, 0xffffff91 ;  /* 0xffffff9150657836 */ /* 0x000fca0000000000 */
[----:B------:R-:W-:Y:S01]  /*5180*/  HMMA.16816.F32.BF16 R28, R92, R194, R28 ;  /* 0x000000c25c1c723c */ /* 0x000fe2000004181c */
[C---:B------:R-:W-:Y:S02]  /*5190*/  VIADD R195, R80.reuse, 0xffffffe1 ;  /* 0xffffffe150c37836 */ /* 0x040fe40000000000 */
[----:B------:R-:W-:Y:S02]  /*51a0*/  VIADD R194, R80, 0xffffffe8 ;  /* 0xffffffe850c27836 */ /* 0x000fe40000000000 */
[C-C-:B------:R-:W-:Y:S02]  /*51b0*/  IMAD.IADD R83, R98.reuse, 0x1, -R195.reuse ;  /* 0x0000000162537824 */ /* 0x140fe400078e0ac3 */
[----:B------:R-:W-:Y:S01]  /*51c0*/  IMAD.IADD R79, R98, 0x1, -R194 ;  /* 0x00000001624f7824 */ /* 0x000fe200078e0ac2 */
[----:B----4-:R-:W-:Y:S01]  /*51d0*/  HMMA.16816.F32.BF16 R120, R180, R184, R120 ;  /* 0x000000b8b478723c */ /* 0x010fe20000041878 */
[----:B------:R-:W-:Y:S01]  /*51e0*/  IMAD.IADD R224, R199, 0x1, -R195 ;  /* 0x00000001c7e07824 */ /* 0x000fe200078e0ac3 */
[----:B------:R-:W-:-:S02]  /*51f0*/  IABS R83, R83 ;  /* 0x0000005300537213 */ /* 0x000fc40000000000 */
[----:B------:R-:W-:Y:S02]  /*5200*/  IABS R79, R79 ;  /* 0x0000004f004f7213 */ /* 0x000fe40000000000 */
[----:B------:R-:W-:Y:S02]  /*5210*/  I2FP.F32.S32 R83, R83 ;  /* 0x0000005300537245 */ /* 0x000fe40000201400 */
[C---:B------:R-:W-:Y:S01]  /*5220*/  HMMA.16816.F32.BF16 R60, R92.reuse, R178, R60 ;  /* 0x000000b25c3c723c */ /* 0x040fe2000004183c */
[----:B------:R-:W-:Y:S01]  /*5230*/  IMAD.IADD R178, R98, 0x1, -R170 ;  /* 0x0000000162b27824 */ /* 0x000fe200078e0aaa */
[----:B------:R-:W-:Y:S01]  /*5240*/  I2FP.F32.S32 R79, R79 ;  /* 0x0000004f004f7245 */ /* 0x000fe20000201400 */
[----:B------:R-:W-:Y:S01]  /*5250*/  FFMA.FTZ R83, R83, -UR6, R127 ;  /* 0x8000000653537c23 */ /* 0x000fe2000801007f */
[----:B------:R-:W-:Y:S01]  /*5260*/  VIADD R179, R80, 0xffffffc8 ;  /* 0xffffffc850b37836 */ /* 0x000fe20000000000 */
[----:B------:R-:W-:Y:S01]  /*5270*/  IABS R224, R224 ;  /* 0x000000e000e07213 */ /* 0x000fe20000000000 */
[C---:B------:R-:W-:Y:S01]  /*5280*/  VIADD R127, R98.reuse, -UR24 ;  /* 0x80000018627f7c36 */ /* 0x040fe20008000000 */
[----:B------:R-:W-:Y:S01]  /*5290*/  IABS R178, R178 ;  /* 0x000000b200b27213 */ /* 0x000fe20000000000 */
[----:B------:R-:W-:Y:S01]  /*52a0*/  HMMA.16816.F32.BF16 R16, R92, R184, R16 ;  /* 0x000000b85c10723c */ /* 0x000fe20000041810 */
[----:B------:R-:W-:Y:S01]  /*52b0*/  I2FP.F32.S32 R185, R2 ;  /* 0x0000000200b97245 */ /* 0x000fe20000201400 */
[C---:B------:R-:W-:Y:S01]  /*52c0*/  IMAD.IADD R2, R98.reuse, 0x1, -R100 ;  /* 0x0000000162027824 */ /* 0x040fe200078e0a64 */
[----:B------:R-:W-:Y:S01]  /*52d0*/  I2FP.F32.S32 R178, R178 ;  /* 0x000000b200b27245 */ /* 0x000fe20000201400 */
[C---:B------:R-:W-:Y:S01]  /*52e0*/  IMAD.IADD R217, R98.reuse, 0x1, -R179 ;  /* 0x0000000162d97824 */ /* 0x040fe200078e0ab3 */
[----:B------:R-:W-:Y:S01]  /*52f0*/  ISETP.GT.AND P3, PT, R127, R69, PT ;  /* 0x000000457f00720c */ /* 0x000fe20003f64270 */
[----:B------:R-:W-:Y:S01]  /*5300*/  FFMA.FTZ R185, R185, -UR6, R171 ;  /* 0x80000006b9b97c23 */ /* 0x000fe200080100ab */
[----:B------:R-:W-:Y:S01]  /*5310*/  IMAD.IADD R171, R98, 0x1, -R101 ;  /* 0x0000000162ab7824 */ /* 0x000fe200078e0a65 */
[----:B------:R-:W-:Y:S01]  /*5320*/  HMMA.16816.F32.BF16 R156, R180, R174, R156 ;  /* 0x000000aeb49c723c */ /* 0x000fe2000004189c */
[----:B------:R-:W-:Y:S01]  /*5330*/  IABS R2, R2 ;  /* 0x0000000200027213 */ /* 0x000fe20000000000 */
[----:B------:R-:W-:Y:S01]  /*5340*/  FFMA.FTZ R178, R178, -UR6, R166 ;  /* 0x80000006b2b27c23 */ /* 0x000fe200080100a6 */
[----:B------:R-:W-:Y:S01]  /*5350*/  VIADD R184, R69, 0x8 ;  /* 0x0000000845b87836 */ /* 0x000fe20000000000 */
[----:B------:R-:W-:Y:S01]  /*5360*/  IABS R171, R171 ;  /* 0x000000ab00ab7213 */ /* 0x000fe20000000000 */
[----:B------:R-:W-:Y:S01]  /*5370*/  FFMA.FTZ R79, R79, -UR6, R122 ;  /* 0x800000064f4f7c23 */ /* 0x000fe2000801007a */
[----:B------:R-:W-:Y:S01]  /*5380*/  I2FP.F32.S32 R2, R2 ;  /* 0x0000000200027245 */ /* 0x000fe20000201400 */
[----:B------:R-:W-:Y:S01]  /*5390*/  IMAD.IADD R216, R199, 0x1, -R179 ;  /* 0x00000001c7d87824 */ /* 0x000fe200078e0ab3 */
[----:B------:R-:W-:Y:S01]  /*53a0*/  HMMA.16816.F32.BF16 R64, R92, R176, R64 ;  /* 0x000000b05c40723c */ /* 0x000fe20000041840 */
[----:B------:R-:W-:Y:S01]  /*53b0*/  VIADD R176, R80, 0xffffffa1 ;  /* 0xffffffa150b07836 */ /* 0x000fe20000000000 */
[----:B------:R-:W-:Y:S01]  /*53c0*/  I2FP.F32.S32 R171, R171 ;  /* 0x000000ab00ab7245 */ /* 0x000fe20000201400 */
[----:B------:R-:W-:Y:S01]  /*53d0*/  FFMA.FTZ R166, R2, -UR6, R198 ;  /* 0x8000000602a67c23 */ /* 0x000fe200080100c6 */
[----:B------:R-:W-:Y:S01]  /*53e0*/  VIADD R198, R80, 0xffffffe0 ;  /* 0xffffffe050c67836 */ /* 0x000fe20000000000 */
[----:B------:R-:W-:Y:S01]  /*53f0*/  IABS R217, R217 ;  /* 0x000000d900d97213 */ /* 0x000fe20000000000 */
[----:B------:R-:W-:-:S02]  /*5400*/  IMAD.IADD R207, R98, 0x1, -R176 ;  /* 0x0000000162cf7824 */ /* 0x000fc400078e0ab0 */
[----:B------:R-:W-:Y:S01]  /*5410*/  FFMA.FTZ R171, R171, -UR6, R167 ;  /* 0x80000006abab7c23 */ /* 0x000fe200080100a7 */
[C---:B------:R-:W-:Y:S01]  /*5420*/  HMMA.16816.F32.BF16 R52, R92.reuse, R174, R52 ;  /* 0x000000ae5c34723c */ /* 0x040fe20000041834 */
[C---:B------:R-:W-:Y:S01]  /*5430*/  VIADD R174, R80.reuse, 0xffffffa9 ;  /* 0xffffffa950ae7836 */ /* 0x040fe20000000000 */
[----:B------:R-:W-:Y:S01]  /*5440*/  ISETP.GT.AND P2, PT, R127, R184, PT ;  /* 0x000000b87f00720c */ /* 0x000fe20003f44270 */
[----:B------:R-:W-:Y:S01]  /*5450*/  VIADD R175, R80, 0xffffffa8 ;  /* 0xffffffa850af7836 */ /* 0x000fe20000000000 */
[----:B------:R-:W-:Y:S01]  /*5460*/  IABS R207, R207 ;  /* 0x000000cf00cf7213 */ /* 0x000fe20000000000 */
[----:B------:R-:W-:Y:S02]  /*5470*/  IMAD.IADD R203, R98, 0x1, -R174 ;  /* 0x0000000162cb7824 */ /* 0x000fe400078e0aae */
[----:B------:R-:W-:Y:S01]  /*5480*/  FFMA.FTZ R210, R210, -UR6, R158 ;  /* 0x80000006d2d27c23 */ /* 0x000fe2000801009e */
[----:B------:R-:W-:Y:S01]  /*5490*/  IMAD.IADD R206, R98, 0x1, -R175 ;  /* 0x0000000162ce7824 */ /* 0x000fe200078e0aaf */
[----:B------:R-:W-:Y:S01]  /*54a0*/  HMMA.16816.F32.BF16 R20, R92, R190, R20 ;  /* 0x000000be5c14723c */ /* 0x000fe20000041814 */
[C---:B------:R-:W-:Y:S01]  /*54b0*/  VIADD R190, R80.reuse, 0xffffffd0 ;  /* 0xffffffd050be7836 */ /* 0x040fe20000000000 */
[----:B------:R-:W-:Y:S01]  /*54c0*/  IABS R203, R203 ;  /* 0x000000cb00cb7213 */ /* 0x000fe20000000000 */
[----:B------:R-:W-:Y:S01]  /*54d0*/  VIADD R191, R80, 0xffffffc9 ;  /* 0xffffffc950bf7836 */ /* 0x000fe20000000000 */
[----:B------:R-:W-:Y:S01]  /*54e0*/  I2FP.F32.S32 R207, R207 ;  /* 0x000000cf00cf7245 */ /* 0x000fe20000201400 */
[C---:B------:R-:W-:Y:S01]  /*54f0*/  IMAD.IADD R229, R98.reuse, 0x1, -R190 ;  /* 0x0000000162e57824 */ /* 0x040fe200078e0abe */
[----:B------:R-:W-:Y:S01]  /*5500*/  I2FP.F32.S32 R203, R203 ;  /* 0x000000cb00cb7245 */ /* 0x000fe20000201400 */
[C---:B------:R-:W-:Y:S01]  /*5510*/  IMAD.IADD R228, R98.reuse, 0x1, -R191 ;  /* 0x0000000162e47824 */ /* 0x040fe200078e0abf */
[C---:B------:R-:W-:Y:S01]  /*5520*/  HMMA.16816.F32.BF16 R148, R180.reuse, R102, R148 ;  /* 0x00000066b494723c */ /* 0x040fe20000041894 */
[----:B------:R-:W-:Y:S01]  /*5530*/  IABS R206, R206 ;  /* 0x000000ce00ce7213 */ /* 0x000fe20000000000 */
[----:B------:R-:W-:Y:S01]  /*5540*/  FFMA.FTZ R207, R207, -UR6, R159 ;  /* 0x80000006cfcf7c23 */ /* 0x000fe2000801009f */
[----:B------:R-:W-:Y:S01]  /*5550*/  IABS R229, R229 ;  /* 0x000000e500e57213 */ /* 0x000fe20000000000 */
[----:B------:R-:W-:Y:S01]  /*5560*/  FFMA.FTZ R203, R203, -UR6, R155 ;  /* 0x80000006cbcb7c23 */ /* 0x000fe2000801009b */
[----:B------:R-:W-:Y:S01]  /*5570*/  IABS R228, R228 ;  /* 0x000000e400e47213 */ /* 0x000fe20000000000 */
[----:B------:R-:W-:Y:S01]  /*5580*/  IMAD.IADD R85, R98, 0x1, -R198 ;  /* 0x0000000162557824 */ /* 0x000fe200078e0ac6 */
[----:B------:R-:W-:Y:S01]  /*5590*/  I2FP.F32.S32 R229, R229 ;  /* 0x000000e500e57245 */ /* 0x000fe20000201400 */
[----:B------:R-:W-:Y:S01]  /*55a0*/  HMMA.16816.F32.BF16 R144, R180, R96, R144 ;  /* 0x00000060b490723c */ /* 0x000fe20000041890 */
[----:B------:R-:W-:Y:S01]  /*55b0*/  I2FP.F32.S32 R228, R228 ;  /* 0x000000e400e47245 */ /* 0x000fe20000201400 */
[C---:B------:R-:W-:Y:S01]  /*55c0*/  VIADD R177, R69.reuse, 0x9 ;  /* 0x0000000945b17836 */ /* 0x040fe20000000000 */
[----:B------:R-:W-:Y:S01]  /*55d0*/  I2FP.F32.S32 R206, R206 ;  /* 0x000000ce00ce7245 */ /* 0x000fe20000201400 */
[----:B------:R-:W-:-:S02]  /*55e0*/  VIADD R167, R69, 0x10 ;  /* 0x0000001045a77836 */ /* 0x000fc40000000000 */
[----:B------:R-:W-:Y:S01]  /*55f0*/  FFMA.FTZ R229, R229, -UR6, R134 ;  /* 0x80000006e5e57c23 */ /* 0x000fe20008010086 */
[C---:B------:R-:W-:Y:S01]  /*5600*/  VIADD R159, R69.reuse, 0x11 ;  /* 0x00000011459f7836 */ /* 0x040fe20000000000 */
[----:B------:R-:W-:Y:S01]  /*5610*/  IABS R85, R85 ;  /* 0x0000005500557213 */ /* 0x000fe20000000000 */
[C---:B------:R-:W-:Y:S01]  /*5620*/  HMMA.16816.F32.BF16 R136, R180.reuse, R192, R136 ;  /* 0x000000c0b488723c */ /* 0x040fe20000041888 */
[----:B------:R-:W-:Y:S01]  /*5630*/  VIADD R155, R69, 0x18 ;  /* 0x00000018459b7836 */ /* 0x000fe20000000000 */
[----:B------:R-:W-:Y:S01]  /*5640*/  FSEL R134, R214, -INF , !P3 ;  /* 0xff800000d6867808 */ /* 0x000fe20005800000 */
[----:B------:R-:W-:Y:S01]  /*5650*/  FFMA.FTZ R206, R206, -UR6, R154 ;  /* 0x80000006cece7c23 */ /* 0x000fe2000801009a */
[----:B------:R-:W-:Y:S01]  /*5660*/  ISETP.GT.AND P1, PT, R127, R177, PT ;  /* 0x000000b17f00720c */ /* 0x000fe20003f24270 */
[----:B------:R-:W-:Y:S01]  /*5670*/  VIADD R2, R69, 0x79 ;  /* 0x0000007945027836 */ /* 0x000fe20000000000 */
[----:B------:R-:W-:Y:S01]  /*5680*/  ISETP.GT.AND P5, PT, R127, R167, PT ;  /* 0x000000a77f00720c */ /* 0x000fe20003fa4270 */
[--C-:B------:R-:W-:Y:S01]  /*5690*/  IMAD.IADD R215, R199, 0x1, -R191.reuse ;  /* 0x00000001c7d77824 */ /* 0x100fe200078e0abf */
[C---:B------:R-:W-:Y:S01]  /*56a0*/  HMMA.16816.F32.BF16 R128, R180.reuse, R188, R128 ;  /* 0x000000bcb480723c */ /* 0x040fe20000041880 */
[----:B------:R-:W-:Y:S01]  /*56b0*/  ISETP.GT.AND P3, PT, R127, R159, PT ;  /* 0x0000009f7f00720c */ /* 0x000fe20003f64270 */
[C---:B------:R-:W-:Y:S01]  /*56c0*/  IMAD.IADD R223, R199.reuse, 0x1, -R198 ;  /* 0x00000001c7df7824 */ /* 0x040fe200078e0ac6 */
[----:B------:R-:W-:Y:S01]  /*56d0*/  I2FP.F32.S32 R217, R217 ;  /* 0x000000d900d97245 */ /* 0x000fe20000201400 */
[----:B------:R-:W-:Y:S01]  /*56e0*/  IMAD.IADD R233, R199, 0x1, -R190 ;  /* 0x00000001c7e97824 */ /* 0x000fe200078e0abe */
[----:B------:R-:W-:Y:S01]  /*56f0*/  I2FP.F32.S32 R85, R85 ;  /* 0x0000005500557245 */ /* 0x000fe20000201400 */
[----:B------:R-:W-:Y:S01]  /*5700*/  IMAD.IADD R220, R242, 0x1, -R191 ;  /* 0x00000001f2dc7824 */ /* 0x000fe200078e0abf */
[----:B------:R-:W-:Y:S01]  /*5710*/  FSEL R178, R178, -INF , !P2 ;  /* 0xff800000b2b27808 */ /* 0x000fe20005000000 */
[C---:B------:R-:W-:Y:S01]  /*5720*/  HMMA.16816.F32.BF16 R116, R180.reuse, R186, R116 ;  /* 0x000000bab474723c */ /* 0x040fe20000041874 */
[----:B------:R-:W-:Y:S01]  /*5730*/  FSEL R171, R171, -INF , !P1 ;  /* 0xff800000abab7808 */ /* 0x000fe20004800000 */
[----:B------:R-:W-:Y:S01]  /*5740*/  FFMA.FTZ R85, R85, -UR6, R126 ;  /* 0x8000000655557c23 */ /* 0x000fe2000801007e */
[----:B------:R-:W-:Y:S01]  /*5750*/  FFMA.FTZ R228, R228, -UR6, R139 ;  /* 0x80000006e4e47c23 */ /* 0x000fe2000801008b */
[----:B------:R-:W-:Y:S01]  /*5760*/  VIADD R139, R69, 0x28 ;  /* 0x00000028458b7836 */ /* 0x000fe20000000000 */
[----:B------:R-:W-:Y:S01]  /*5770*/  FSEL R166, R166, -INF , !P5 ;  /* 0xff800000a6a67808 */ /* 0x000fe20006800000 */
[----:B------:R-:W-:Y:S01]  /*5780*/  FFMA.FTZ R217, R217, -UR6, R138 ;  /* 0x80000006d9d97c23 */ /* 0x000fe2000801008a */
[----:B------:R-:W-:Y:S01]  /*5790*/  FSEL R158, R211, -INF , !P3 ;  /* 0xff800000d39e7808 */ /* 0x000fe20005800000 */
[----:B------:R-:W-:Y:S01]  /*57a0*/  HMMA.16816.F32.BF16 R112, R180, R160, R112 ;  /* 0x000000a0b470723c */ /* 0x000fe20000041870 */
[----:B------:R-:W-:Y:S01]  /*57b0*/  ISETP.GT.AND P3, PT, R127, R139, PT ;  /* 0x0000008b7f00720c */ /* 0x000fe20003f64270 */
[----:B------:R-:W-:Y:S01]  /*57c0*/  IMAD.IADD R221, R242, 0x1, -R179 ;  /* 0x00000001f2dd7824 */ /* 0x000fe200078e0ab3 */
[----:B------:R-:W-:-:S02]  /*57d0*/  IABS R215, R215 ;  /* 0x000000d700d77213 */ /* 0x000fc40000000000 */
[----:B------:R-:W-:Y:S02]  /*57e0*/  IABS R216, R216 ;  /* 0x000000d800d87213 */ /* 0x000fe40000000000 */
[----:B------:R-:W-:Y:S01]  /*57f0*/  I2FP.F32.S32 R215, R215 ;  /* 0x000000d700d77245 */ /* 0x000fe20000201400 */
[----:B------:R-:W-:Y:S01]  /*5800*/  HMMA.16816.F32.BF16 R108, R180, R162, R108 ;  /* 0x000000a2b46c723c */ /* 0x000fe2000004186c */
[C---:B------:R-:W-:Y:S01]  /*5810*/  VIADD R182, R80.reuse, 0xffffffb9 ;  /* 0xffffffb950b67836 */ /* 0x040fe20000000000 */
[----:B------:R-:W-:Y:S01]  /*5820*/  IABS R223, R223 ;  /* 0x000000df00df7213 */ /* 0x000fe20000000000 */
[----:B------:R-:W-:Y:S01]  /*5830*/  VIADD R180, R80, 0xffffffc1 ;  /* 0xffffffc150b47836 */ /* 0x000fe20000000000 */
[----:B------:R-:W-:Y:S01]  /*5840*/  I2FP.F32.S32 R216, R216 ;  /* 0x000000d800d87245 */ /* 0x000fe20000201400 */
[----:B------:R-:W-:Y:S01]  /*5850*/  IMAD.IADD R106, R98, 0x1, -R182 ;  /* 0x00000001626a7824 */ /* 0x000fe200078e0ab6 */
[----:B------:R-:W-:Y:S01]  /*5860*/  I2FP.F32.S32 R223, R223 ;  /* 0x000000df00df7245 */ /* 0x000fe20000201400 */
[C---:B------:R-:W-:Y:S01]  /*5870*/  VIADD R183, R80.reuse, 0xffffffb8 ;  /* 0xffffffb850b77836 */ /* 0x040fe20000000000 */
[C---:B------:R-:W-:Y:S01]  /*5880*/  HMMA.16816.F32.BF16 R56, R92.reuse, R172, R56 ;  /* 0x000000ac5c38723c */ /* 0x040fe20000041838 */
[C---:B------:R-:W-:Y:S01]  /*5890*/  VIADD R172, R80.reuse, 0xffffffb1 ;  /* 0xffffffb150ac7836 */ /* 0x040fe20000000000 */
[----:B------:R-:W-:Y:S01]  /*58a0*/  IABS R106, R106 ;  /* 0x0000006a006a7213 */ /* 0x000fe20000000000 */
[----:B------:R-:W-:Y:S01]  /*58b0*/  VIADD R173, R80, 0xffffffb0 ;  /* 0xffffffb050ad7836 */ /* 0x000fe20000000000 */
[----:B------:R-:W-:Y:S01]  /*58c0*/  IABS R233, R233 ;  /* 0x000000e900e97213 */ /* 0x000fe20000000000 */
[C---:B------:R-:W-:Y:S01]  /*58d0*/  IMAD.IADD R201, R98.reuse, 0x1, -R172 ;  /* 0x0000000162c97824 */ /* 0x040fe200078e0aac */
[----:B------:R-:W-:Y:S01]  /*58e0*/  I2FP.F32.S32 R106, R106 ;  /* 0x0000006a006a7245 */ /* 0x000fe20000201400 */
[----:B------:R-:W-:Y:S01]  /*58f0*/  IMAD.IADD R202, R98, 0x1, -R173 ;  /* 0x0000000162ca7824 */ /* 0x000fe200078e0aad */
[C---:B------:R-:W-:Y:S01]  /*5900*/  HMMA.16816.F32.BF16 R24, R92.reuse, R188, R24 ;  /* 0x000000bc5c18723c */ /* 0x040fe20000041818 */
[C---:B------:R-:W-:Y:S01]  /*5910*/  VIADD R189, R80.reuse, 0xffffffd1 ;  /* 0xffffffd150bd7836 */ /* 0x040fe20000000000 */
[----:B------:R-:W-:Y:S01]  /*5920*/  IABS R201, R201 ;  /* 0x000000c900c97213 */ /* 0x000fe20000000000 */
[----:B------:R-:W-:Y:S01]  /*5930*/  VIADD R188, R80, 0xffffffd8 ;  /* 0xffffffd850bc7836 */ /* 0x000fe20000000000 */
[----:B------:R-:W-:Y:S01]  /*5940*/  IABS R202, R202 ;  /* 0x000000ca00ca7213 */ /* 0x000fe20000000000 */
[C---:B------:R-:W-:Y:S01]  /*5950*/  IMAD.IADD R231, R98.reuse, 0x1, -R189 ;  /* 0x0000000162e77824 */ /* 0x040fe200078e0abd */
[----:B------:R-:W-:Y:S01]  /*5960*/  I2FP.F32.S32 R201, R201 ;  /* 0x000000c900c97245 */ /* 0x000fe20000201400 */
[C---:B------:R-:W-:Y:S01]  /*5970*/  IMAD.IADD R105, R98.reuse, 0x1, -R188 ;  /* 0x0000000162697824 */ /* 0x040fe200078e0abc */
[C---:B------:R-:W-:Y:S01]  /*5980*/  HMMA.16816.F32.BF16 R40, R92.reuse, R96, R40 ;  /* 0x000000605c28723c */ /* 0x040fe20000041828 */
[----:B------:R-:W-:Y:S01]  /*5990*/  IMAD.IADD R97, R98, 0x1, -R180 ;  /* 0x0000000162617824 */ /* 0x000fe200078e0ab4 */
[----:B------:R-:W-:Y:S01]  /*59a0*/  IABS R231, R231 ;  /* 0x000000e700e77213 */ /* 0x000fe20000000000 */
[----:B------:R-:W-:Y:S01]  /*59b0*/  VIADD R181, R80, 0xffffffc0 ;  /* 0xffffffc050b57836 */ /* 0x000fe20000000000 */
[----:B------:R-:W-:Y:S01]  /*59c0*/  IABS R105, R105 ;  /* 0x0000006900697213 */ /* 0x000fe20000000000 */
[----:B------:R-:W-:Y:S01]  /*59d0*/  IMAD.IADD R200, R98, 0x1, -R183 ;  /* 0x0000000162c87824 */ /* 0x000fe200078e0ab7 */
[----:B------:R-:W-:Y:S01]  /*59e0*/  IABS R97, R97 ;  /* 0x0000006100617213 */ /* 0x000fe20000000000 */
[----:B------:R-:W-:Y:S01]  /*59f0*/  FFMA.FTZ R201, R201, -UR6, R151 ;  /* 0x80000006c9c97c23 */ /* 0x000fe20008010097 */
[C---:B------:R-:W-:Y:S01]  /*5a00*/  HMMA.16816.F32.BF16 R32, R92.reuse, R192, R32 ;  /* 0x000000c05c20723c */ /* 0x040fe20000041820 */
[C---:B------:R-:W-:Y:S01]  /*5a10*/  VIADD R193, R80.reuse, 0xffffffe9 ;  /* 0xffffffe950c17836 */ /* 0x040fe20000000000 */
[----:B------:R-:W-:Y:S01]  /*5a20*/  I2FP.F32.S32 R97, R97 ;  /* 0x0000006100617245 */ /* 0x000fe20000201400 */
[----:B------:R-:W-:Y:S01]  /*5a30*/  VIADD R192, R80, 0xfffffff0 ;  /* 0xfffffff050c07836 */ /* 0x000fe20000000000 */
[----:B------:R-:W-:Y:S01]  /*5a40*/  I2FP.F32.S32 R231, R231 ;  /* 0x000000e700e77245 */ /* 0x000fe20000201400 */
[C---:B------:R-:W-:Y:S01]  /*5a50*/  IMAD.IADD R77, R98.reuse, 0x1, -R193 ;  /* 0x00000001624d7824 */ /* 0x040fe200078e0ac1 */
[----:B------:R-:W-:Y:S01]  /*5a60*/  I2FP.F32.S32 R105, R105 ;  /* 0x0000006900697245 */ /* 0x000fe20000201400 */
[----:B------:R-:W-:Y:S01]  /*5a70*/  IMAD.IADD R75, R98, 0x1, -R192 ;  /* 0x00000001624b7824 */ /* 0x000fe200078e0ac0 */
[C---:B------:R-:W-:Y:S01]  /*5a80*/  HMMA.16816.F32.BF16 R12, R92.reuse, R186, R12 ;  /* 0x000000ba5c0c723c */ /* 0x040fe2000004180c */
[----:B------:R-:W-:Y:S01]  /*5a90*/  VIADD R187, R80, 0xffffffd9 ;  /* 0xffffffd950bb7836 */ /* 0x000fe20000000000 */
[----:B------:R-:W-:Y:S01]  /*5aa0*/  IABS R77, R77 ;  /* 0x0000004d004d7213 */ /* 0x000fe20000000000 */
[----:B------:R-:W-:Y:S01]  /*5ab0*/  VIADD R186, R69, 0x1 ;  /* 0x0000000145ba7836 */ /* 0x000fe20000000000 */
[----:B------:R-:W-:Y:S01]  /*5ac0*/  IABS R75, R75 ;  /* 0x0000004b004b7213 */ /* 0x000fe20000000000 */
[----:B------:R-:W-:Y:S01]  /*5ad0*/  IMAD.IADD R107, R98, 0x1, -R187 ;  /* 0x00000001626b7824 */ /* 0x000fe200078e0abb */
[----:B------:R-:W-:Y:S01]  /*5ae0*/  I2FP.F32.S32 R202, R202 ;  /* 0x000000ca00ca7245 */ /* 0x000fe20000201400 */
[----:B------:R-:W-:Y:S01]  /*5af0*/  FFMA.FTZ R106, R106, -UR6, R147 ;  /* 0x800000066a6a7c23 */ /* 0x000fe20008010093 */
[----:B------:R-:W-:Y:S01]  /*5b00*/  HMMA.16816.F32.BF16 R44, R92, R102, R44 ;  /* 0x000000665c2c723c */ /* 0x000fe2000004182c */
[----:B------:R-:W-:Y:S01]  /*5b10*/  IMAD.IADD R103, R98, 0x1, -R181 ;  /* 0x0000000162677824 */ /* 0x000fe200078e0ab5 */
[----:B------:R-:W-:Y:S01]  /*5b20*/  ISETP.GT.AND P0, PT, R127, R186, PT ;  /* 0x000000ba7f00720c */ /* 0x000fe20003f04270 */
[----:B------:R-:W-:Y:S01]  /*5b30*/  FFMA.FTZ R97, R97, -UR6, R143 ;  /* 0x8000000661617c23 */ /* 0x000fe2000801008f */
[----:B------:R-:W-:Y:S01]  /*5b40*/  IABS R107, R107 ;  /* 0x0000006b006b7213 */ /* 0x000fe20000000000 */
[----:B------:R-:W-:Y:S01]  /*5b50*/  FFMA.FTZ R231, R231, -UR6, R135 ;  /* 0x80000006e7e77c23 */ /* 0x000fe20008010087 */
[----:B------:R-:W-:Y:S01]  /*5b60*/  IABS R200, R200 ;  /* 0x000000c800c87213 */ /* 0x000fe20000000000 */
[C---:B------:R-:W-:Y:S01]  /*5b70*/  VIADD R151, R69.reuse, 0x19 ;  /* 0x0000001945977836 */ /* 0x040fe20000000000 */
[----:B------:R-:W-:Y:S01]  /*5b80*/  IABS R103, R103 ;  /* 0x0000006700677213 */ /* 0x000fe20000000000 */
[C---:B------:R-:W-:Y:S01]  /*5b90*/  VIADD R147, R69.reuse, 0x20 ;  /* 0x0000002045937836 */ /* 0x040fe20000000000 */
[----:B------:R-:W-:Y:S01]  /*5ba0*/  I2FP.F32.S32 R77, R77 ;  /* 0x0000004d004d7245 */ /* 0x000fe20000201400 */
[C---:B------:R-:W-:Y:S01]  /*5bb0*/  VIADD R143, R69.reuse, 0x21 ;  /* 0x00000021458f7836 */ /* 0x040fe20000000000 */
[----:B------:R-:W-:Y:S01]  /*5bc0*/  I2FP.F32.S32 R75, R75 ;  /* 0x0000004b004b7245 */ /* 0x000fe20000201400 */
[----:B------:R-:W-:Y:S01]  /*5bd0*/  VIADD R135, R69, 0x29 ;  /* 0x0000002945877836 */ /* 0x000fe20000000000 */
[----:B------:R-:W-:Y:S01]  /*5be0*/  FSEL R185, R185, -INF , !P0 ;  /* 0xff800000b9b97808 */ /* 0x000fe20004000000 */
[----:B------:R-:W-:Y:S01]  /*5bf0*/  FFMA.FTZ R105, R105, -UR6, R130 ;  /* 0x8000000669697c23 */ /* 0x000fe20008010082 */
[----:B------:R-:W-:Y:S01]  /*5c00*/  I2FP.F32.S32 R107, R107 ;  /* 0x0000006b006b7245 */ /* 0x000fe20000201400 */
[----:B------:R-:W-:Y:S01]  /*5c10*/  FFMA.FTZ R202, R202, -UR6, R150 ;  /* 0x80000006caca7c23 */ /* 0x000fe20008010096 */
[----:B------:R-:W-:Y:S01]  /*5c20*/  ISETP.GT.AND P0, PT, R127, R155, PT ;  /* 0x0000009b7f00720c */ /* 0x000fe20003f04270 */
[----:B------:R-:W-:Y:S01]  /*5c30*/  FFMA.FTZ R77, R77, -UR6, R123 ;  /* 0x800000064d4d7c23 */ /* 0x000fe2000801007b */
[----:B------:R-:W-:Y:S01]  /*5c40*/  I2FP.F32.S32 R200, R200 ;  /* 0x000000c800c87245 */ /* 0x000fe20000201400 */
[----:B------:R-:W-:Y:S01]  /*5c50*/  FFMA.FTZ R75, R75, -UR6, R118 ;  /* 0x800000064b4b7c23 */ /* 0x000fe20008010076 */
[----:B------:R-:W-:Y:S01]  /*5c60*/  I2FP.F32.S32 R103, R103 ;  /* 0x0000006700677245 */ /* 0x000fe20000201400 */
[----:B------:R-:W-:Y:S01]  /*5c70*/  IMAD.IADD R130, R199, 0x1, -R74 ;  /* 0x00000001c7827824 */ /* 0x000fe200078e0a4a */
[----:B------:R-:W-:Y:S01]  /*5c80*/  FSEL R154, R210, -INF , !P0 ;  /* 0xff800000d29a7808 */ /* 0x000fe20004000000 */
[----:B------:R-:W-:Y:S01]  /*5c90*/  FFMA.FTZ R107, R107, -UR6, R131 ;  /* 0x800000066b6b7c23 */ /* 0x000fe20008010083 */
        /* <DEDUP_REMOVED lines=8> */
[----:B------:R-:W-:-:S02]  /*5d20*/  IMAD.IADD R131, R199, 0x1, -R170 ;  /* 0x00000001c7837824 */ /* 0x000fc400078e0aaa */
[----:B------:R-:W-:Y:S01]  /*5d30*/  FFMA.FTZ R200, R200, -UR6, R146 ;  /* 0x80000006c8c87c23 */ /* 0x000fe20008010092 */
[----:B------:R-:W-:Y:S01]  /*5d40*/  FFMA.FTZ R103, R103, -UR6, R142 ;  /* 0x8000000667677c23 */ /* 0x000fe2000801008e */
[----:B------:R-:W-:Y:S01]  /*5d50*/  IABS R130, R130 ;  /* 0x0000008200827213 */ /* 0x000fe20000000000 */
[C---:B------:R-:W-:Y:S01]  /*5d60*/  HMMA.16816.F32.BF16 R8, R92.reuse, R160, R8 ;  /* 0x000000a05c08723c */ /* 0x040fe20000041808 */
[----:B------:R-:W-:Y:S01]  /*5d70*/  FSEL R150, R207, -INF , !P2 ;  /* 0xff800000cf967808 */ /* 0x000fe20005000000 */
[C---:B------:R-:W-:Y:S01]  /*5d80*/  IMAD.IADD R160, R199.reuse, 0x1, -R101 ;  /* 0x00000001c7a07824 */ /* 0x040fe200078e0a65 */
[----:B------:R-:W-:Y:S01]  /*5d90*/  FSEL R146, R206, -INF , !P1 ;  /* 0xff800000ce927808 */ /* 0x000fe20004800000 */
[----:B------:R-:W-:Y:S01]  /*5da0*/  IMAD.IADD R237, R199, 0x1, -R183 ;  /* 0x00000001c7ed7824 */ /* 0x000fe200078e0ab7 */
[----:B------:R-:W-:Y:S01]  /*5db0*/  FSEL R142, R203, -INF , !P5 ;  /* 0xff800000cb8e7808 */ /* 0x000fe20006800000 */
[----:B------:R-:W-:Y:S01]  /*5dc0*/  IMAD.IADD R214, R199, 0x1, -R187 ;  /* 0x00000001c7d67824 */ /* 0x000fe200078e0abb */
[----:B------:R-:W-:Y:S01]  /*5dd0*/  FSEL R138, R202, -INF , !P3 ;  /* 0xff800000ca8a7808 */ /* 0x000fe20005800000 */
[----:B------:R-:W-:Y:S01]  /*5de0*/  FFMA.FTZ R215, R215, -UR6, R33 ;  /* 0x80000006d7d77c23 */ /* 0x000fe20008010021 */
[----:B------:R-:W-:Y:S01]  /*5df0*/  FSEL R126, R201, -INF , !P0 ;  /* 0xff800000c97e7808 */ /* 0x000fe20004000000 */
[----:B------:R-:W-:Y:S01]  /*5e00*/  IMAD.MOV.U32 R201, RZ, RZ, R130 ;  /* 0x000000ffffc97224 */ /* 0x000fe200078e0082 */
[----:B------:R-:W-:Y:S01]  /*5e10*/  ISETP.GT.AND P2, PT, R127, R123, PT ;  /* 0x0000007b7f00720c */ /* 0x000fe20003f44270 */
[----:B------:R-:W-:Y:S01]  /*5e20*/  VIADD R33, R199, -UR24 ;  /* 0x80000018c7217c36 */ /* 0x000fe20008000000 */
[----:B------:R-:W-:Y:S01]  /*5e30*/  ISETP.GT.AND P1, PT, R127, R118, PT ;  /* 0x000000767f00720c */ /* 0x000fe20003f24270 */
[----:B------:R-:W-:Y:S01]  /*5e40*/  IMAD.IADD R210, R199, 0x1, -R188 ;  /* 0x00000001c7d27824 */ /* 0x000fe200078e0abc */
[C---:B------:R-:W-:Y:S01]  /*5e50*/  ISETP.GT.AND P5, PT, R127.reuse, R104, PT ;  /* 0x000000687f00720c */ /* 0x040fe20003fa4270 */
[----:B------:R-:W-:Y:S01]  /*5e60*/  FFMA.FTZ R216, R216, -UR6, R32 ;  /* 0x80000006d8d87c23 */ /* 0x000fe20008010020 */
[----:B------:R-:W-:Y:S01]  /*5e70*/  ISETP.GT.AND P3, PT, R127, R102, PT ;  /* 0x000000667f00720c */ /* 0x000fe20003f64270 */
[----:B------:R-:W-:Y:S01]  /*5e80*/  FFMA.FTZ R223, R223, -UR6, R20 ;  /* 0x80000006dfdf7c23 */ /* 0x000fe20008010014 */
[----:B------:R-:W-:Y:S01]  /*5e90*/  ISETP.GT.AND P0, PT, R127, R96, PT ;  /* 0x000000607f00720c */ /* 0x000fe20003f04270 */
[----:B------:R-:W-:Y:S01]  /*5ea0*/  HMMA.16816.F32.BF16 R4, R92, R162, R4 ;  /* 0x000000a25c04723c */ /* 0x000fe20000041804 */
[----:B------:R-:W-:Y:S01]  /*5eb0*/  IABS R131, R131 ;  /* 0x0000008300837213 */ /* 0x000fe20000000000 */
[C---:B------:R-:W-:Y:S01]  /*5ec0*/  IMAD.IADD R232, R199.reuse, 0x1, -R189 ;  /* 0x00000001c7e87824 */ /* 0x040fe200078e0abd */
[----:B------:R-:W-:Y:S01]  /*5ed0*/  FSEL R122, R200, -INF , !P2 ;  /* 0xff800000c87a7808 */ /* 0x000fe20005000000 */
[----:B------:R-:W-:Y:S01]  /*5ee0*/  IMAD.IADD R200, R199, 0x1, -R72 ;  /* 0x00000001c7c87824 */ /* 0x000fe200078e0a48 */
[----:B------:R-:W-:Y:S01]  /*5ef0*/  FSEL R106, R106, -INF , !P1 ;  /* 0xff8000006a6a7808 */ /* 0x000fe20004800000 */
[----:B------:R-:W-:Y:S01]  /*5f00*/  IMAD.MOV.U32 R130, RZ, RZ, R131 ;  /* 0x000000ffff827224 */ /* 0x000fe200078e0083 */
[----:B------:R-:W-:Y:S01]  /*5f10*/  FSEL R103, R103, -INF , !P5 ;  /* 0xff80000067677808 */ /* 0x000fe20006800000 */
[----:B------:R-:W-:Y:S01]  /*5f20*/  IMAD.IADD R236, R199, 0x1, -R180 ;  /* 0x00000001c7ec7824 */ /* 0x000fe200078e0ab4 */
[----:B------:R-:W-:-:S02]  /*5f30*/  FSEL R97, R97, -INF , !P3 ;  /* 0xff80000061617808 */ /* 0x000fc40005800000 */
[----:B------:R-:W-:Y:S02]  /*5f40*/  FSEL R217, R217, -INF , !P0 ;  /* 0xff800000d9d97808 */ /* 0x000fe40004000000 */
[C---:B------:R-:W-:Y:S02]  /*5f50*/  ISETP.GT.AND P2, PT, R127.reuse, R91, PT ;  /* 0x0000005b7f00720c */ /* 0x040fe40003f44270 */
[C---:B------:R-:W-:Y:S02]  /*5f60*/  ISETP.GT.AND P1, PT, R127.reuse, R90, PT ;  /* 0x0000005a7f00720c */ /* 0x040fe40003f24270 */
[C---:B------:R-:W-:Y:S02]  /*5f70*/  ISETP.GT.AND P5, PT, R127.reuse, R89, PT ;  /* 0x000000597f00720c */ /* 0x040fe40003fa4270 */
[C---:B------:R-:W-:Y:S02]  /*5f80*/  ISETP.GT.AND P3, PT, R127.reuse, R88, PT ;  /* 0x000000587f00720c */ /* 0x040fe40003f64270 */
[----:B------:R-:W-:-:S02]  /*5f90*/  ISETP.GT.AND P0, PT, R127, R87, PT ;  /* 0x000000577f00720c */ /* 0x000fc40003f04270 */
[----:B------:R-:W-:Y:S02]  /*5fa0*/  FSEL R228, R228, -INF , !P2 ;  /* 0xff800000e4e47808 */ /* 0x000fe40005000000 */
[----:B------:R-:W-:Y:S02]  /*5fb0*/  FSEL R229, R229, -INF , !P1 ;  /* 0xff800000e5e57808 */ /* 0x000fe40004800000 */
[----:B------:R-:W-:Y:S02]  /*5fc0*/  FSEL R231, R231, -INF , !P5 ;  /* 0xff800000e7e77808 */ /* 0x000fe40006800000 */
[----:B------:R-:W-:Y:S02]  /*5fd0*/  FSEL R105, R105, -INF , !P3 ;  /* 0xff80000069697808 */ /* 0x000fe40005800000 */
[----:B------:R-:W-:Y:S02]  /*5fe0*/  FSEL R107, R107, -INF , !P0 ;  /* 0xff8000006b6b7808 */ /* 0x000fe40004000000 */
[----:B------:R-:W-:-:S02]  /*5ff0*/  I2FP.F32.S32 R201, R201 ;  /* 0x000000c900c97245 */ /* 0x000fc40000201400 */
[C---:B------:R-:W-:Y:S02]  /*6000*/  ISETP.GT.AND P2, PT, R127.reuse, R86, PT ;  /* 0x000000567f00720c */ /* 0x040fe40003f44270 */
[----:B------:R-:W-:Y:S01]  /*6010*/  ISETP.GT.AND P1, PT, R127, R84, PT ;  /* 0x000000547f00720c */ /* 0x000fe20003f24270 */
[----:B------:R-:W-:Y:S01]  /*6020*/  FFMA.FTZ R201, R201, -UR6, R64 ;  /* 0x80000006c9c97c23 */ /* 0x000fe20008010040 */
[----:B------:R-:W-:Y:S01]  /*6030*/  ISETP.GT.AND P5, PT, R127, R82, PT ;  /* 0x000000527f00720c */ /* 0x000fe20003fa4270 */
[----:B------:R-:W-:Y:S01]  /*6040*/  IMAD.IADD R64, R199, 0x1, -R100 ;  /* 0x00000001c7407824 */ /* 0x000fe200078e0a64 */
[C---:B------:R-:W-:Y:S02]  /*6050*/  ISETP.GT.AND P3, PT, R127.reuse, R78, PT ;  /* 0x0000004e7f00720c */ /* 0x040fe40003f64270 */
[----:B------:R-:W-:Y:S02]  /*6060*/  ISETP.GT.AND P0, PT, R127, R76, PT ;  /* 0x0000004c7f00720c */ /* 0x000fe40003f04270 */
[----:B------:R-:W-:-:S02]  /*6070*/  I2FP.F32.S32 R130, R130 ;  /* 0x0000008200827245 */ /* 0x000fc40000201400 */
[----:B------:R-:W-:Y:S02]  /*6080*/  FSEL R85, R85, -INF , !P2 ;  /* 0xff80000055557808 */ /* 0x000fe40005000000 */
[----:B------:R-:W-:Y:S01]  /*6090*/  FSEL R83, R83, -INF , !P1 ;  /* 0xff80000053537808 */ /* 0x000fe20004800000 */
[----:B------:R-:W-:Y:S01]  /*60a0*/  FFMA.FTZ R161, R130, -UR6, R60 ;  /* 0x8000000682a17c23 */ /* 0x000fe2000801003c */
[----:B------:R-:W-:Y:S01]  /*60b0*/  FSEL R79, R79, -INF , !P5 ;  /* 0xff8000004f4f7808 */ /* 0x000fe20006800000 */
[----:B------:R-:W-:Y:S01]  /*60c0*/  IMAD.IADD R60, R199, 0x1, -R176 ;  /* 0x00000001c73c7824 */ /* 0x000fe200078e0ab0 */
[----:B------:R-:W-:Y:S02]  /*60d0*/  FSEL R77, R77, -INF , !P3 ;  /* 0xff8000004d4d7808 */ /* 0x000fe40005800000 */
[----:B------:R-:W-:Y:S02]  /*60e0*/  FSEL R75, R75, -INF , !P0 ;  /* 0xff8000004b4b7808 */ /* 0x000fe40004000000 */
[----:B------:R-:W-:-:S02]  /*60f0*/  ISETP.GT.AND P2, PT, R127, R73, PT ;  /* 0x000000497f00720c */ /* 0x000fc40003f44270 */
[C---:B------:R-:W-:Y:S02]  /*6100*/  ISETP.GT.AND P1, PT, R127.reuse, R70, PT ;  /* 0x000000467f00720c */ /* 0x040fe40003f24270 */
[----:B------:R-:W-:Y:S02]  /*6110*/  IABS R200, R200 ;  /* 0x000000c800c87213 */ /* 0x000fe40000000000 */
[C---:B------:R-:W-:Y:S02]  /*6120*/  ISETP.GT.AND P5, PT, R127.reuse, R68, PT ;  /* 0x000000447f00720c */ /* 0x040fe40003fa4270 */
[C---:B------:R-:W-:Y:S02]  /*6130*/  ISETP.GT.AND P3, PT, R127.reuse, R0, PT ;  /* 0x000000007f00720c */ /* 0x040fe40003f64270 */
[----:B------:R-:W-:Y:S01]  /*6140*/  ISETP.GT.AND P0, PT, R127, R2, PT ;  /* 0x000000027f00720c */ /* 0x000fe20003f04270 */
[----:B------:R-:W-:Y:S01]  /*6150*/  IMAD.IADD R127, R199, 0x1, -R99 ;  /* 0x00000001c77f7824 */ /* 0x000fe200078e0a63 */
[----:B------:R-:W-:-:S02]  /*6160*/  I2FP.F32.S32 R200, R200 ;  /* 0x000000c800c87245 */ /* 0x000fc40000201400 */
[----:B------:R-:W-:Y:S02]  /*6170*/  IABS R64, R64 ;  /* 0x0000004000407213 */ /* 0x000fe40000000000 */
[----:B------:R-:W-:Y:S01]  /*6180*/  IABS R160, R160 ;  /* 0x000000a000a07213 */ /* 0x000fe20000000000 */
[----:B------:R-:W-:Y:S01]  /*6190*/  FFMA.FTZ R200, R200, -UR6, R65 ;  /* 0x80000006c8c87c23 */ /* 0x000fe20008010041 */
[----:B------:R-:W-:Y:S01]  /*61a0*/  IABS R127, R127 ;  /* 0x0000007f007f7213 */ /* 0x000fe20000000000 */
[----:B------:R-:W-:Y:S01]  /*61b0*/  IMAD.IADD R65, R199, 0x1, -R81 ;  /* 0x00000001c7417824 */ /* 0x000fe200078e0a51 */
[----:B------:R-:W-:Y:S02]  /*61c0*/  IABS R60, R60 ;  /* 0x0000003c003c7213 */ /* 0x000fe40000000000 */
[----:B------:R-:W-:Y:S02]  /*61d0*/  I2FP.F32.S32 R64, R64 ;  /* 0x0000004000407245 */ /* 0x000fe40000201400 */
[----:B------:R-:W-:-:S02]  /*61e0*/  I2FP.F32.S32 R160, R160 ;  /* 0x000000a000a07245 */ /* 0x000fc40000201400 */
[----:B------:R-:W-:Y:S01]  /*61f0*/  I2FP.F32.S32 R127, R127 ;  /* 0x0000007f007f7245 */ /* 0x000fe20000201400 */
[----:B------:R-:W-:Y:S01]  /*6200*/  FFMA.FTZ R64, R64, -UR6, R56 ;  /* 0x8000000640407c23 */ /* 0x000fe20008010038 */
[----:B------:R-:W-:Y:S01]  /*6210*/  I2FP.F32.S32 R60, R60 ;  /* 0x0000003c003c7245 */ /* 0x000fe20000201400 */
[----:B------:R-:W-:Y:S01]  /*6220*/  FFMA.FTZ R160, R160, -UR6, R61 ;  /* 0x80000006a0a07c23 */ /* 0x000fe2000801003d */
[----:B------:R-:W-:Y:S01]  /*6230*/  IABS R65, R65 ;  /* 0x0000004100417213 */ /* 0x000fe20000000000 */
[----:B------:R-:W-:Y:S01]  /*6240*/  FFMA.FTZ R57, R127, -UR6, R57 ;  /* 0x800000067f397c23 */ /* 0x000fe20008010039 */
[C---:B------:R-:W-:Y:S02]  /*6250*/  IMAD.IADD R56, R199.reuse, 0x1, -R174 ;  /* 0x00000001c7387824 */ /* 0x040fe400078e0aae */
[----:B------:R-:W-:Y:S01]  /*6260*/  FFMA.FTZ R61, R60, -UR6, R53 ;  /* 0x800000063c3d7c23 */ /* 0x000fe20008010035 */
[C---:B------:R-:W-:Y:S01]  /*6270*/  IMAD.IADD R127, R199.reuse, 0x1, -R173 ;  /* 0x00000001c77f7824 */ /* 0x040fe200078e0aad */
[----:B------:R-:W-:Y:S01]  /*6280*/  I2FP.F32.S32 R65, R65 ;  /* 0x0000004100417245 */ /* 0x000fe20000201400 */
[C---:B------:R-:W-:Y:S01]  /*6290*/  IMAD.IADD R53, R199.reuse, 0x1, -R172 ;  /* 0x00000001c7357824 */ /* 0x040fe200078e0aac */
[----:B------:R-:W-:Y:S01]  /*62a0*/  IABS R56, R56 ;  /* 0x0000003800387213 */ /* 0x000fe20000000000 */
[----:B------:R-:W-:Y:S01]  /*62b0*/  IMAD.IADD R60, R199, 0x1, -R175 ;  /* 0x00000001c73c7824 */ /* 0x000fe200078e0aaf */
[----:B------:R-:W-:Y:S01]  /*62c0*/  IABS R127, R127 ;  /* 0x0000007f007f7213 */ /* 0x000fe20000000000 */
[----:B------:R-:W-:Y:S01]  /*62d0*/  FFMA.FTZ R65, R65, -UR6, R52 ;  /* 0x8000000641417c23 */ /* 0x000fe20008010034 */
[----:B------:R-:W-:Y:S01]  /*62e0*/  IABS R53, R53 ;  /* 0x0000003500357213 */ /* 0x000fe20000000000 */
[----:B------:R-:W-:Y:S01]  /*62f0*/  VIADD R52, R80, 0xfffffff1 ;  /* 0xfffffff150347836 */ /* 0x000fe20000000000 */
[----:B------:R-:W-:-:S02]  /*6300*/  I2FP.F32.S32 R56, R56 ;  /* 0x0000003800387245 */ /* 0x000fc40000201400 */
[----:B------:R-:W-:Y:S01]  /*6310*/  I2FP.F32.S32 R127, R127 ;  /* 0x0000007f007f7245 */ /* 0x000fe20000201400 */
[----:B------:R-:W-:Y:S01]  /*6320*/  IMAD.IADD R131, R98, 0x1, -R52 ;  /* 0x0000000162837824 */ /* 0x000fe200078e0a34 */
[----:B------:R-:W-:Y:S01]  /*6330*/  I2FP.F32.S32 R53, R53 ;  /* 0x0000003500357245 */ /* 0x000fe20000201400 */
[----:B------:R-:W-:Y:S01]  /*6340*/  FFMA.FTZ R56, R56, -UR6, R49 ;  /* 0x8000000638387c23 */ /* 0x000fe20008010031 */
[----:B------:R-:W-:Y:S01]  /*6350*/  IABS R60, R60 ;  /* 0x0000003c003c7213 */ /* 0x000fe20000000000 */
[----:B------:R-:W-:Y:S01]  /*6360*/  FFMA.FTZ R49, R127, -UR6, R44 ;  /* 0x800000067f317c23 */ /* 0x000fe2000801002c */
[----:B------:R-:W-:Y:S01]  /*6370*/  IABS R131, R131 ;  /* 0x0000008300837213 */ /* 0x000fe20000000000 */
[----:B------:R-:W-:Y:S01]  /*6380*/  FFMA.FTZ R44, R53, -UR6, R45 ;  /* 0x80000006352c7c23 */ /* 0x000fe2000801002d */
[C---:B------:R-:W-:Y:S01]  /*6390*/  VIADD R53, R80.reuse, 0xfffffff8 ;  /* 0xfffffff850357836 */ /* 0x040fe20000000000 */
[----:B------:R-:W-:Y:S01]  /*63a0*/  I2FP.F32.S32 R60, R60 ;  /* 0x0000003c003c7245 */ /* 0x000fe20000201400 */
[----:B------:R-:W-:Y:S01]  /*63b0*/  VIADD R45, R80, 0x1 ;  /* 0x00000001502d7836 */ /* 0x000fe20000000000 */
[----:B------:R-:W-:Y:S01]  /*63c0*/  I2FP.F32.S32 R131, R131 ;  /* 0x0000008300837245 */ /* 0x000fe20000201400 */
[----:B------:R-:W-:Y:S01]  /*63d0*/  IMAD.IADD R130, R98, 0x1, -R53 ;  /* 0x0000000162827824 */ /* 0x000fe200078e0a35 */
[----:B------:R-:W-:Y:S01]  /*63e0*/  IABS R237, R237 ;  /* 0x000000ed00ed7213 */ /* 0x000fe20000000000 */
[----:B------:R-:W-:Y:S01]  /*63f0*/  FFMA.FTZ R60, R60, -UR6, R48 ;  /* 0x800000063c3c7c23 */ /* 0x000fe20008010030 */
[----:B------:R-:W-:-:S02]  /*6400*/  VIADD R48, R80, 0xfffffff9 ;  /* 0xfffffff950307836 */ /* 0x000fc40000000000 */
[----:B------:R-:W-:Y:S01]  /*6410*/  FFMA.FTZ R131, R131, -UR6, R119 ;  /* 0x8000000683837c23 */ /* 0x000fe20008010077 */
[----:B------:R-:W-:Y:S01]  /*6420*/  IABS R130, R130 ;  /* 0x0000008200827213 */ /* 0x000fe20000000000 */
[C---:B------:R-:W-:Y:S01]  /*6430*/  IMAD.IADD R119, R98.reuse, 0x1, -R80 ;  /* 0x0000000162777824 */ /* 0x040fe200078e0a50 */
[----:B------:R-:W-:Y:S01]  /*6440*/  IABS R214, R214 ;  /* 0x000000d600d67213 */ /* 0x000fe20000000000 */
[C---:B------:R-:W-:Y:S01]  /*6450*/  IMAD.IADD R202, R98.reuse, 0x1, -R48 ;  /* 0x0000000162ca7824 */ /* 0x040fe200078e0a30 */
[----:B------:R-:W-:Y:S01]  /*6460*/  I2FP.F32.S32 R130, R130 ;  /* 0x0000008200827245 */ /* 0x000fe20000201400 */
[--C-:B------:R-:W-:Y:S01]  /*6470*/  IMAD.IADD R127, R98, 0x1, -R45.reuse ;  /* 0x00000001627f7824 */ /* 0x100fe200078e0a2d */
[----:B------:R-:W-:Y:S01]  /*6480*/  IABS R119, R119 ;  /* 0x0000007700777213 */ /* 0x000fe20000000000 */
[----:B------:R-:W-:Y:S01]  /*6490*/  IMAD.IADD R93, R199, 0x1, -R45 ;  /* 0x00000001c75d7824 */ /* 0x000fe200078e0a2d */
[----:B------:R-:W-:Y:S01]  /*64a0*/  I2FP.F32.S32 R237, R237 ;  /* 0x000000ed00ed7245 */ /* 0x000fe20000201400 */
[----:B------:R-:W-:Y:S01]  /*64b0*/  FFMA.FTZ R130, R130, -UR6, R114 ;  /* 0x8000000682827c23 */ /* 0x000fe20008010072 */
[----:B------:R-:W-:Y:S01]  /*64c0*/  IABS R202, R202 ;  /* 0x000000ca00ca7213 */ /* 0x000fe20000000000 */
[----:B------:R-:W-:Y:S01]  /*64d0*/  IMAD.MOV.U32 R98, RZ, RZ, R119 ;  /* 0x000000ffff627224 */ /* 0x000fe200078e0077 */
[----:B------:R-:W-:Y:S01]  /*64e0*/  I2FP.F32.S32 R214, R214 ;  /* 0x000000d600d67245 */ /* 0x000fe20000201400 */
[----:B------:R-:W-:Y:S01]  /*64f0*/  FFMA.FTZ R237, R237, -UR6, R40 ;  /* 0x80000006eded7c23 */ /* 0x000fe20008010028 */
[----:B------:R-:W-:Y:S01]  /*6500*/  FSEL R130, R130, -INF , !P1 ;  /* 0xff80000082827808 */ /* 0x000fe20004800000 */
[----:B------:R-:W-:Y:S01]  /*6510*/  IMAD.IADD R40, R199, 0x1, -R181 ;  /* 0x00000001c7287824 */ /* 0x000fe200078e0ab5 */
[----:B------:R-:W-:Y:S01]  /*6520*/  ISETP.GT.AND P1, PT, R33, R186, PT ;  /* 0x000000ba2100720c */ /* 0x000fe20003f24270 */
[----:B------:R-:W-:Y:S01]  /*6530*/  FFMA.FTZ R214, R214, -UR6, R25 ;  /* 0x80000006d6d67c23 */ /* 0x000fe20008010019 */
[----:B------:R-:W-:Y:S01]  /*6540*/  I2FP.F32.S32 R202, R202 ;  /* 0x000000ca00ca7245 */ /* 0x000fe20000201400 */
[C---:B------:R-:W-:Y:S01]  /*6550*/  IMAD.IADD R119, R199.reuse, 0x1, -R192 ;  /* 0x00000001c7777824 */ /* 0x040fe200078e0ac0 */
[----:B------:R-:W-:Y:S01]  /*6560*/  IABS R127, R127 ;  /* 0x0000007f007f7213 */ /* 0x000fe20000000000 */
[----:B------:R-:W-:Y:S01]  /*6570*/  IMAD.IADD R114, R199, 0x1, -R182 ;  /* 0x00000001c7727824 */ /* 0x000fe200078e0ab6 */
[----:B------:R-:W-:Y:S01]  /*6580*/  I2FP.F32.S32 R98, R98 ;  /* 0x0000006200627245 */ /* 0x000fe20000201400 */
[----:B------:R-:W-:Y:S01]  /*6590*/  FFMA.FTZ R202, R202, -UR6, R115 ;  /* 0x80000006caca7c23 */ /* 0x000fe20008010073 */
[----:B------:R-:W-:Y:S01]  /*65a0*/  FSEL R131, R131, -INF , !P2 ;  /* 0xff80000083837808 */ /* 0x000fe20005000000 */
[----:B------:R-:W-:Y:S01]  /*65b0*/  IMAD.IADD R92, R199, 0x1, -R52 ;  /* 0x00000001c75c7824 */ /* 0x000fe200078e0a34 */
[----:B------:R-:W-:Y:S01]  /*65c0*/  ISETP.GT.AND P2, PT, R33, R69, PT ;  /* 0x000000452100720c */ /* 0x000fe20003f44270 */
[----:B------:R-:W-:Y:S01]  /*65d0*/  FFMA.FTZ R115, R98, -UR6, R110 ;  /* 0x8000000662737c23 */ /* 0x000fe2000801006e */
[----:B------:R-:W-:Y:S01]  /*65e0*/  FSEL R25, R200, -INF , !P1 ;  /* 0xff800000c8197808 */ /* 0x000fe20004800000 */
[----:B------:R-:W-:Y:S01]  /*65f0*/  IMAD.IADD R98, R199, 0x1, -R194 ;  /* 0x00000001c7627824 */ /* 0x000fe200078e0ac2 */
[----:B------:R-:W-:Y:S01]  /*6600*/  ISETP.GT.AND P1, PT, R33, R155, PT ;  /* 0x0000009b2100720c */ /* 0x000fe20003f24270 */
[C---:B------:R-:W-:Y:S01]  /*6610*/  IMAD.IADD R110, R242.reuse, 0x1, -R74 ;  /* 0x00000001f26e7824 */ /* 0x040fe200078e0a4a */
[----:B------:R-:W-:Y:S01]  /*6620*/  I2FP.F32.S32 R127, R127 ;  /* 0x0000007f007f7245 */ /* 0x000fe20000201400 */
[----:B------:R-:W-:Y:S01]  /*6630*/  IMAD.IADD R200, R242, 0x1, -R52 ;  /* 0x00000001f2c87824 */ /* 0x000fe200078e0a34 */
[----:B------:R-:W-:-:S02]  /*6640*/  IABS R40, R40 ;  /* 0x0000002800287213 */ /* 0x000fc40000000000 */
[----:B------:R-:W-:Y:S01]  /*6650*/  I2FP.F32.S32 R233, R233 ;  /* 0x000000e900e97245 */ /* 0x000fe20000201400 */
[----:B------:R-:W-:Y:S01]  /*6660*/  FFMA.FTZ R127, R127, -UR6, R111 ;  /* 0x800000067f7f7c23 */ /* 0x000fe2000801006f */
[----:B------:R-:W-:Y:S01]  /*6670*/  I2FP.F32.S32 R224, R224 ;  /* 0x000000e000e07245 */ /* 0x000fe20000201400 */
[----:B------:R-:W-:Y:S01]  /*6680*/  IMAD.IADD R111, R199, 0x1, -R193 ;  /* 0x00000001c76f7824 */ /* 0x000fe200078e0ac1 */
[----:B------:R-:W-:Y:S01]  /*6690*/  FSEL R32, R201, -INF , !P2 ;  /* 0xff800000c9207808 */ /* 0x000fe20005000000 */
[----:B------:R-:W-:Y:S01]  /*66a0*/  FFMA.FTZ R233, R233, -UR6, R28 ;  /* 0x80000006e9e97c23 */ /* 0x000fe2000801001c */
[----:B------:R-:W-:Y:S01]  /*66b0*/  IABS R210, R210 ;  /* 0x000000d200d27213 */ /* 0x000fe20000000000 */
[----:B------:R-:W-:Y:S01]  /*66c0*/  FFMA.FTZ R224, R224, -UR6, R21 ;  /* 0x80000006e0e07c23 */ /* 0x000fe20008010015 */
[----:B------:R-:W-:Y:S02]  /*66d0*/  ISETP.GT.AND P2, PT, R33, R159, PT ;  /* 0x0000009f2100720c */ /* 0x000fe40003f44270 */
[----:B------:R-:W-:-:S02]  /*66e0*/  FSEL R20, R65, -INF , !P1 ;  /* 0xff80000041147808 */ /* 0x000fc40004800000 */
[----:B------:R-:W-:Y:S02]  /*66f0*/  ISETP.GT.AND P1, PT, R33, R135, PT ;  /* 0x000000872100720c */ /* 0x000fe40003f24270 */
[----:B------:R-:W-:Y:S02]  /*6700*/  I2FP.F32.S32 R40, R40 ;  /* 0x0000002800287245 */ /* 0x000fe40000201400 */
[----:B------:R-:W-:Y:S02]  /*6710*/  I2FP.F32.S32 R210, R210 ;  /* 0x000000d200d27245 */ /* 0x000fe40000201400 */
[----:B------:R-:W-:Y:S01]  /*6720*/  FSEL R57, R57, -INF , !P2 ;  /* 0xff80000039397808 */ /* 0x000fe20005000000 */
[----:B------:R-:W-:Y:S01]  /*6730*/  FFMA.FTZ R36, R40, -UR6, R36 ;  /* 0x8000000628247c23 */ /* 0x000fe20008010024 */
[----:B------:R-:W-:Y:S01]  /*6740*/  IABS R98, R98 ;  /* 0x0000006200627213 */ /* 0x000fe20000000000 */
[----:B------:R-:W-:Y:S01]  /*6750*/  FFMA.FTZ R210, R210, -UR6, R24 ;  /* 0x80000006d2d27c23 */ /* 0x000fe20008010018 */
[----:B------:R-:W-:-:S02]  /*6760*/  FSEL R21, R202, -INF , !P5 ;  /* 0xff800000ca157808 */ /* 0x000fc40006800000 */
[C---:B------:R-:W-:Y:S02]  /*6770*/  ISETP.GT.AND P2, PT, R33.reuse, R139, PT ;  /* 0x0000008b2100720c */ /* 0x040fe40003f44270 */
[----:B------:R-:W-:Y:S01]  /*6780*/  FSEL R28, R44, -INF , !P1 ;  /* 0xff8000002c1c7808 */ /* 0x000fe20004800000 */
[C---:B------:R-:W-:Y:S01]  /*6790*/  IMAD.IADD R44, R242.reuse, 0x1, -R72 ;  /* 0x00000001f22c7824 */ /* 0x040fe200078e0a48 */
[----:B------:R-:W-:Y:S02]  /*67a0*/  ISETP.GT.AND P5, PT, R33, R184, PT ;  /* 0x000000b82100720c */ /* 0x000fe40003fa4270 */
[----:B------:R-:W-:Y:S02]  /*67b0*/  IABS R111, R111 ;  /* 0x0000006f006f7213 */ /* 0x000fe40000000000 */
[----:B------:R-:W-:Y:S02]  /*67c0*/  I2FP.F32.S32 R98, R98 ;  /* 0x0000006200627245 */ /* 0x000fe40000201400 */
[----:B------:R-:W-:Y:S01]  /*67d0*/  FSEL R40, R49, -INF , !P2 ;  /* 0xff80000031287808 */ /* 0x000fe20005000000 */
[----:B------:R-:W-:Y:S01]  /*67e0*/  IMAD.IADD R49, R242, 0x1, -R101 ;  /* 0x00000001f2317824 */ /* 0x000fe200078e0a65 */
[----:B------:R-:W-:Y:S01]  /*67f0*/  FSEL R24, R161, -INF , !P5 ;  /* 0xff800000a1187808 */ /* 0x000fe20006800000 */
[----:B------:R-:W-:Y:S01]  /*6800*/  FFMA.FTZ R98, R98, -UR6, R16 ;  /* 0x8000000662627c23 */ /* 0x000fe20008010010 */
[----:B------:R-:W-:-:S02]  /*6810*/  ISETP.GT.AND P5, PT, R33, R151, PT ;  /* 0x000000972100720c */ /* 0x000fc40003fa4270 */
[----:B------:R-:W-:Y:S02]  /*6820*/  IABS R44, R44 ;  /* 0x0000002c002c7213 */ /* 0x000fe40000000000 */
[----:B------:R-:W-:Y:S02]  /*6830*/  I2FP.F32.S32 R111, R111 ;  /* 0x0000006f006f7245 */ /* 0x000fe40000201400 */
[----:B------:R-:W-:Y:S02]  /*6840*/  IABS R119, R119 ;  /* 0x0000007700777213 */ /* 0x000fe40000000000 */
[----:B------:R-:W-:Y:S01]  /*6850*/  FSEL R16, R61, -INF , !P5 ;  /* 0xff8000003d107808 */ /* 0x000fe20006800000 */
[----:B------:R-:W-:Y:S01]  /*6860*/  IMAD.IADD R61, R242, 0x1, -R174 ;  /* 0x00000001f23d7824 */ /* 0x000fe200078e0aae */
[----:B------:R-:W-:Y:S01]  /*6870*/  I2FP.F32.S32 R44, R44 ;  /* 0x0000002c002c7245 */ /* 0x000fe20000201400 */
[----:B------:R-:W-:Y:S01]  /*6880*/  FFMA.FTZ R111, R111, -UR6, R17 ;  /* 0x800000066f6f7c23 */ /* 0x000fe20008010011 */
[----:B------:R-:W-:-:S02]  /*6890*/  IABS R49, R49 ;  /* 0x0000003100317213 */ /* 0x000fc40000000000 */
[----:B------:R-:W-:Y:S01]  /*68a0*/  I2FP.F32.S32 R119, R119 ;  /* 0x0000007700777245 */ /* 0x000fe20000201400 */
[----:B------:R-:W-:Y:S01]  /*68b0*/  FFMA.FTZ R169, R44, -UR6, R169 ;  /* 0x800000062ca97c23 */ /* 0x000fe200080100a9 */
[----:B------:R-:W-:Y:S01]  /*68c0*/  IABS R114, R114 ;  /* 0x0000007200727213 */ /* 0x000fe20000000000 */
[C---:B------:R-:W-:Y:S01]  /*68d0*/  IMAD.IADD R44, R242.reuse, 0x1, -R100 ;  /* 0x00000001f22c7824 */ /* 0x040fe200078e0a64 */
[----:B------:R-:W-:Y:S01]  /*68e0*/  IABS R232, R232 ;  /* 0x000000e800e87213 */ /* 0x000fe20000000000 */
[----:B------:R-:W-:Y:S01]  /*68f0*/  FFMA.FTZ R119, R119, -UR6, R12 ;  /* 0x8000000677777c23 */ /* 0x000fe2000801000c */
[----:B------:R-:W-:Y:S01]  /*6900*/  FSEL R17, R115, -INF , !P3 ;  /* 0xff80000073117808 */ /* 0x000fe20005800000 */
[----:B------:R-:W-:Y:S01]  /*6910*/  IMAD.IADD R115, R242, 0x1, -R194 ;  /* 0x00000001f2737824 */ /* 0x000fe200078e0ac2 */
[----:B------:R-:W-:Y:S02]  /*6920*/  FSEL R127, R127, -INF , !P0 ;  /* 0xff8000007f7f7808 */ /* 0x000fe40004000000 */
[----:B------:R-:W-:-:S02]  /*6930*/  I2FP.F32.S32 R49, R49 ;  /* 0x0000003100317245 */ /* 0x000fc40000201400 */
[----:B------:R-:W-:Y:S02]  /*6940*/  IABS R236, R236 ;  /* 0x000000ec00ec7213 */ /* 0x000fe40000000000 */
[----:B------:R-:W-:Y:S01]  /*6950*/  ISETP.GT.AND P3, PT, R33, R177, PT ;  /* 0x000000b12100720c */ /* 0x000fe20003f64270 */
[----:B------:R-:W-:Y:S01]  /*6960*/  FFMA.FTZ R165, R49, -UR6, R165 ;  /* 0x8000000631a57c23 */ /* 0x000fe200080100a5 */
[----:B------:R-:W-:Y:S01]  /*6970*/  ISETP.GT.AND P0, PT, R33, R167, PT ;  /* 0x000000a72100720c */ /* 0x000fe20003f04270 */
[----:B------:R-:W-:Y:S01]  /*6980*/  IMAD.IADD R49, R242, 0x1, -R172 ;  /* 0x00000001f2317824 */ /* 0x000fe200078e0aac */
[----:B------:R-:W-:Y:S02]  /*6990*/  IABS R61, R61 ;  /* 0x0000003d003d7213 */ /* 0x000fe40000000000 */
[----:B------:R-:W-:Y:S02]  /*69a0*/  IABS R93, R93 ;  /* 0x0000005d005d7213 */ /* 0x000fe40000000000 */
[----:B------:R-:W-:-:S02]  /*69b0*/  I2FP.F32.S32 R114, R114 ;  /* 0x0000007200727245 */ /* 0x000fc40000201400 */
[----:B------:R-:W-:Y:S02]  /*69c0*/  I2FP.F32.S32 R232, R232 ;  /* 0x000000e800e87245 */ /* 0x000fe40000201400 */
[----:B------:R-:W-:Y:S01]  /*69d0*/  I2FP.F32.S32 R236, R236 ;  /* 0x000000ec00ec7245 */ /* 0x000fe20000201400 */
[----:B------:R-:W-:Y:S01]  /*69e0*/  FFMA.FTZ R114, R114, -UR6, R41 ;  /* 0x8000000672727c23 */ /* 0x000fe20008010029 */
[----:B------:R-:W-:Y:S01]  /*69f0*/  FSEL R12, R160, -INF , !P3 ;  /* 0xff800000a00c7808 */ /* 0x000fe20005800000 */
[----:B------:R-:W-:Y:S01]  /*6a00*/  FFMA.FTZ R232, R232, -UR6, R29 ;  /* 0x80000006e8e87c23 */ /* 0x000fe2000801001d */
[----:B------:R-:W-:Y:S01]  /*6a10*/  FSEL R64, R64, -INF , !P0 ;  /* 0xff80000040407808 */ /* 0x000fe20004000000 */
[----:B------:R-:W-:Y:S01]  /*6a20*/  FFMA.FTZ R236, R236, -UR6, R37 ;  /* 0x80000006ecec7c23 */ /* 0x000fe20008010025 */
[C---:B------:R-:W-:Y:S02]  /*6a30*/  ISETP.GT.AND P3, PT, R33.reuse, R147, PT ;  /* 0x000000932100720c */ /* 0x040fe40003f64270 */
[----:B------:R-:W-:-:S02]  /*6a40*/  ISETP.GT.AND P0, PT, R33, R143, PT ;  /* 0x0000008f2100720c */ /* 0x000fc40003f04270 */
[----:B------:R-:W-:Y:S02]  /*6a50*/  I2FP.F32.S32 R61, R61 ;  /* 0x0000003d003d7245 */ /* 0x000fe40000201400 */
[----:B------:R-:W-:Y:S02]  /*6a60*/  I2FP.F32.S32 R93, R93 ;  /* 0x0000005d005d7245 */ /* 0x000fe40000201400 */
[----:B------:R-:W-:Y:S01]  /*6a70*/  IABS R44, R44 ;  /* 0x0000002c002c7213 */ /* 0x000fe20000000000 */
[----:B------:R-:W-:Y:S01]  /*6a80*/  FFMA.FTZ R153, R61, -UR6, R153 ;  /* 0x800000063d997c23 */ /* 0x000fe20008010099 */
[----:B------:R-:W-:Y:S01]  /*6a90*/  FSEL R29, R60, -INF , !P3 ;  /* 0xff8000003c1d7808 */ /* 0x000fe20005800000 */
[----:B------:R-:W-:Y:S01]  /*6aa0*/  FFMA.FTZ R93, R93, -UR6, R5 ;  /* 0x800000065d5d7c23 */ /* 0x000fe20008010005 */
[----:B------:R-:W-:Y:S01]  /*6ab0*/  FSEL R41, R56, -INF , !P0 ;  /* 0xff80000038297808 */ /* 0x000fe20004000000 */
[----:B------:R-:W-:Y:S01]  /*6ac0*/  IMAD.IADD R61, R199, 0x1, -R53 ;  /* 0x00000001c73d7824 */ /* 0x000fe200078e0a35 */
[C---:B------:R-:W-:Y:S01]  /*6ad0*/  ISETP.GT.AND P5, PT, R33.reuse, R123, PT ;  /* 0x0000007b2100720c */ /* 0x040fe20003fa4270 */
[C---:B------:R-:W-:Y:S01]  /*6ae0*/  IMAD.IADD R5, R242.reuse, 0x1, -R182 ;  /* 0x00000001f2057824 */ /* 0x040fe200078e0ab6 */
[C---:B------:R-:W-:Y:S01]  /*6af0*/  ISETP.GT.AND P3, PT, R33.reuse, R118, PT ;  /* 0x000000762100720c */ /* 0x040fe20003f64270 */
[C---:B------:R-:W-:Y:S01]  /*6b00*/  IMAD.IADD R56, R242.reuse, 0x1, -R170 ;  /* 0x00000001f2387824 */ /* 0x040fe200078e0aaa */
[C---:B------:R-:W-:Y:S01]  /*6b10*/  ISETP.GT.AND P0, PT, R33.reuse, R104, PT ;  /* 0x000000682100720c */ /* 0x040fe20003f04270 */
[----:B------:R-:W-:Y:S01]  /*6b20*/  IMAD.IADD R60, R242, 0x1, -R99 ;  /* 0x00000001f23c7824 */ /* 0x000fe200078e0a63 */
[----:B------:R-:W-:-:S02]  /*6b30*/  ISETP.GT.AND P2, PT, R33, R102, PT ;  /* 0x000000662100720c */ /* 0x000fc40003f44270 */
[----:B------:R-:W-:Y:S02]  /*6b40*/  ISETP.GT.AND P1, PT, R33, R96, PT ;  /* 0x000000602100720c */ /* 0x000fe40003f24270 */
[----:B------:R-:W-:Y:S02]  /*6b50*/  I2FP.F32.S32 R44, R44 ;  /* 0x0000002c002c7245 */ /* 0x000fe40000201400 */
[----:B------:R-:W-:Y:S02]  /*6b60*/  IABS R49, R49 ;  /* 0x0000003100317213 */ /* 0x000fe40000000000 */
[----:B------:R-:W-:Y:S01]  /*6b70*/  FSEL R237, R237, -INF , !P5 ;  /* 0xff800000eded7808 */ /* 0x000fe20006800000 */
[----:B------:R-:W-:Y:S01]  /*6b80*/  FFMA.FTZ R196, R44, -UR6, R196 ;  /* 0x800000062cc47c23 */ /* 0x000fe200080100c4 */
[----:B------:R-:W-:Y:S01]  /*6b90*/  FSEL R37, R114, -INF , !P3 ;  /* 0xff80000072257808 */ /* 0x000fe20005800000 */
[----:B------:R-:W-:Y:S01]  /*6ba0*/  IMAD.IADD R44, R242, 0x1, -R176 ;  /* 0x00000001f22c7824 */ /* 0x000fe200078e0ab0 */
[----:B------:R-:W-:Y:S01]  /*6bb0*/  FSEL R36, R36, -INF , !P0 ;  /* 0xff80000024247808 */ /* 0x000fe20004000000 */
[----:B------:R-:W-:Y:S01]  /*6bc0*/  IMAD.IADD R114, R242, 0x1, -R187 ;  /* 0x00000001f2727824 */ /* 0x000fe200078e0abb */
[----:B------:R-:W-:-:S02]  /*6bd0*/  FSEL R236, R236, -INF , !P2 ;  /* 0xff800000ecec7808 */ /* 0x000fc40005000000 */
[----:B------:R-:W-:Y:S02]  /*6be0*/  FSEL R216, R216, -INF , !P1 ;  /* 0xff800000d8d87808 */ /* 0x000fe40004800000 */
[----:B------:R-:W-:Y:S02]  /*6bf0*/  I2FP.F32.S32 R49, R49 ;  /* 0x0000003100317245 */ /* 0x000fe40000201400 */
[C---:B------:R-:W-:Y:S02]  /*6c00*/  ISETP.GT.AND P5, PT, R33.reuse, R91, PT ;  /* 0x0000005b2100720c */ /* 0x040fe40003fa4270 */
[----:B------:R-:W-:Y:S01]  /*6c10*/  ISETP.GT.AND P3, PT, R33, R90, PT ;  /* 0x0000005a2100720c */ /* 0x000fe20003f64270 */
[----:B------:R-:W-:Y:S01]  /*6c20*/  FFMA.FTZ R149, R49, -UR6, R149 ;  /* 0x8000000631957c23 */ /* 0x000fe20008010095 */
[----:B------:R-:W-:Y:S01]  /*6c30*/  ISETP.GT.AND P0, PT, R33, R89, PT ;  /* 0x000000592100720c */ /* 0x000fe20003f04270 */
[----:B------:R-:W-:Y:S01]  /*6c40*/  IMAD.IADD R49, R199, 0x1, -R48 ;  /* 0x00000001c7317824 */ /* 0x000fe200078e0a30 */
[----:B------:R-:W-:-:S02]  /*6c50*/  ISETP.GT.AND P2, PT, R33, R88, PT ;  /* 0x000000582100720c */ /* 0x000fc40003f44270 */
[----:B------:R-:W-:Y:S02]  /*6c60*/  ISETP.GT.AND P1, PT, R33, R87, PT ;  /* 0x000000572100720c */ /* 0x000fe40003f24270 */
[----:B------:R-:W-:Y:S02]  /*6c70*/  IABS R61, R61 ;  /* 0x0000003d003d7213 */ /* 0x000fe40000000000 */
[----:B------:R-:W-:Y:S02]  /*6c80*/  IABS R5, R5 ;  /* 0x0000000500057213 */ /* 0x000fe40000000000 */
[----:B------:R-:W-:Y:S02]  /*6c90*/  FSEL R215, R215, -INF , !P5 ;  /* 0xff800000d7d77808 */ /* 0x000fe40006800000 */
        /* <DEDUP_REMOVED lines=8> */
[----:B------:R-:W-:Y:S02]  /*6d20*/  ISETP.GT.AND P1, PT, R33, R76, PT ;  /* 0x0000004c2100720c */ /* 0x000fe40003f24270 */
        /* <DEDUP_REMOVED lines=8> */
[----:B------:R-:W-:Y:S01]  /*6db0*/  FSEL R98, R98, -INF , !P0 ;  /* 0xff80000062627808 */ /* 0x000fe20004000000 */
[C---:B------:R-:W-:Y:S01]  /*6dc0*/  IMAD.IADD R5, R242.reuse, 0x1, -R188 ;  /* 0x00000001f2057824 */ /* 0x040fe200078e0abc */
[----:B------:R-:W-:Y:S01]  /*6dd0*/  FSEL R65, R111, -INF , !P2 ;  /* 0xff8000006f417808 */ /* 0x000fe20005000000 */
[----:B------:R-:W-:Y:S01]  /*6de0*/  IMAD.IADD R111, R242, 0x1, -R195 ;  /* 0x00000001f26f7824 */ /* 0x000fe200078e0ac3 */
[----:B------:R-:W-:-:S02]  /*6df0*/  FSEL R119, R119, -INF , !P1 ;  /* 0xff80000077777808 */ /* 0x000fc40004800000 */
[C---:B------:R-:W-:Y:S02]  /*6e00*/  ISETP.GT.AND P5, PT, R33.reuse, R73, PT ;  /* 0x000000492100720c */ /* 0x040fe40003fa4270 */
[C---:B------:R-:W-:Y:S02]  /*6e10*/  ISETP.GT.AND P3, PT, R33.reuse, R70, PT ;  /* 0x000000462100720c */ /* 0x040fe40003f64270 */
        /* <DEDUP_REMOVED lines=8> */
[----:B------:R-:W-:Y:S01]  /*6ea0*/  I2FP.F32.S32 R49, R49 ;  /* 0x0000003100317245 */ /* 0x000fe20000201400 */
[----:B------:R-:W-:Y:S01]  /*6eb0*/  IMAD.IADD R44, R199, 0x1, -R80 ;  /* 0x00000001c72c7824 */ /* 0x000fe200078e0a50 */
[----:B------:R-:W-:Y:S02]  /*6ec0*/  IABS R92, R92 ;  /* 0x0000005c005c7213 */ /* 0x000fe40000000000 */
[----:B------:R-:W-:Y:S01]  /*6ed0*/  IABS R61, R61 ;  /* 0x0000003d003d7213 */ /* 0x000fe20000000000 */
[----:B------:R-:W-:Y:S01]  /*6ee0*/  FFMA.FTZ R9, R49, -UR6, R9 ;  /* 0x8000000631097c23 */ /* 0x000fe20008010009 */
[----:B------:R-:W-:Y:S01]  /*6ef0*/  IABS R5, R5 ;  /* 0x0000000500057213 */ /* 0x000fe20000000000 */
[----:B------:R-:W-:Y:S01]  /*6f00*/  IMAD.IADD R49, R242, 0x1, -R181 ;  /* 0x00000001f2317824 */ /* 0x000fe200078e0ab5 */
[----:B------:R-:W-:-:S02]  /*6f10*/  IABS R110, R110 ;  /* 0x0000006e006e7213 */ /* 0x000fc40000000000 */
[----:B------:R-:W-:Y:S02]  /*6f20*/  I2FP.F32.S32 R33, R33 ;  /* 0x0000002100217245 */ /* 0x000fe40000201400 */
[----:B------:R-:W-:Y:S02]  /*6f30*/  I2FP.F32.S32 R92, R92 ;  /* 0x0000005c005c7245 */ /* 0x000fe40000201400 */
[----:B------:R-:W-:Y:S01]  /*6f40*/  I2FP.F32.S32 R61, R61 ;  /* 0x0000003d003d7245 */ /* 0x000fe20000201400 */
[----:B------:R-:W-:Y:S01]  /*6f50*/  FFMA.FTZ R156, R33, -UR6, R156 ;  /* 0x80000006219c7c23 */ /* 0x000fe2000801009c */
[----:B------:R-:W-:Y:S01]  /*6f60*/  I2FP.F32.S32 R5, R5 ;  /* 0x0000000500057245 */ /* 0x000fe20000201400 */
[----:B------:R-:W-:Y:S01]  /*6f70*/  FFMA.FTZ R13, R92, -UR6, R13 ;  /* 0x800000065c0d7c23 */ /* 0x000fe2000801000d */
[----:B------:R-:W-:Y:S01]  /*6f80*/  I2FP.F32.S32 R110, R110 ;  /* 0x0000006e006e7245 */ /* 0x000fe20000201400 */
[----:B------:R-:W-:Y:S01]  /*6f90*/  FFMA.FTZ R144, R61, -UR6, R144 ;  /* 0x800000063d907c23 */ /* 0x000fe20008010090 */
[----:B------:R-:W-:Y:S01]  /*6fa0*/  IABS R44, R44 ;  /* 0x0000002c002c7213 */ /* 0x000fe20000000000 */
[----:B------:R-:W-:Y:S01]  /*6fb0*/  FFMA.FTZ R128, R5, -UR6, R128 ;  /* 0x8000000605807c23 */ /* 0x000fe20008010080 */
[----:B------:R-:W-:Y:S01]  /*6fc0*/  IABS R56, R56 ;  /* 0x0000003800387213 */ /* 0x000fe20000000000 */
[----:B------:R-:W-:Y:S01]  /*6fd0*/  FFMA.FTZ R168, R110, -UR6, R168 ;  /* 0x800000066ea87c23 */ /* 0x000fe200080100a8 */
[----:B------:R-:W-:Y:S01]  /*6fe0*/  I2FP.F32.S32 R44, R44 ;  /* 0x0000002c002c7245 */ /* 0x000fe20000201400 */
[C---:B------:R-:W-:Y:S01]  /*6ff0*/  IMAD.IADD R33, R242.reuse, 0x1, -R173 ;  /* 0x00000001f2217824 */ /* 0x040fe200078e0aad */
[----:B------:R-:W-:Y:S01]  /*7000*/  IABS R49, R49 ;  /* 0x0000003100317213 */ /* 0x000fe20000000000 */
[C---:B------:R-:W-:Y:S01]  /*7010*/  IMAD.IADD R61, R242.reuse, 0x1, -R189 ;  /* 0x00000001f23d7824 */ /* 0x040fe200078e0abd */
[----:B------:R-:W-:Y:S01]  /*7020*/  IABS R60, R60 ;  /* 0x0000003c003c7213 */ /* 0x000fe20000000000 */
[C---:B------:R-:W-:Y:S01]  /*7030*/  VIADD R5, R242.reuse, -UR24 ;  /* 0x80000018f2057c36 */ /* 0x040fe20008000000 */
[----:B------:R-:W-:Y:S01]  /*7040*/  I2FP.F32.S32 R56, R56 ;  /* 0x0000003800387245 */ /* 0x000fe20000201400 */
[----:B------:R-:W-:Y:S01]  /*7050*/  IMAD.IADD R110, R242, 0x1, -R198 ;  /* 0x00000001f26e7824 */ /* 0x000fe200078e0ac6 */
[----:B------:R-:W-:Y:S01]  /*7060*/  IABS R111, R111 ;  /* 0x0000006f006f7213 */ /* 0x000fe20000000000 */
[----:B------:R-:W-:Y:S01]  /*7070*/  FFMA.FTZ R4, R44, -UR6, R4 ;  /* 0x800000062c047c23 */ /* 0x000fe20008010004 */
[----:B------:R-:W-:Y:S01]  /*7080*/  I2FP.F32.S32 R49, R49 ;  /* 0x0000003100317245 */ /* 0x000fe20000201400 */
[C---:B------:R-:W-:Y:S01]  /*7090*/  IMAD.IADD R92, R242.reuse, 0x1, -R190 ;  /* 0x00000001f25c7824 */ /* 0x040fe200078e0abe */
[----:B------:R-:W-:Y:S01]  /*70a0*/  I2FP.F32.S32 R60, R60 ;  /* 0x0000003c003c7245 */ /* 0x000fe20000201400 */
[----:B------:R-:W-:Y:S01]  /*70b0*/  IMAD.IADD R44, R242, 0x1, -R180 ;  /* 0x00000001f22c7824 */ /* 0x000fe200078e0ab4 */
[----:B------:R-:W-:Y:S01]  /*70c0*/  FSEL R95, R13, -INF , !P5 ;  /* 0xff8000000d5f7808 */ /* 0x000fe20006800000 */
[----:B------:R-:W-:Y:S01]  /*70d0*/  FFMA.FTZ R164, R56, -UR6, R164 ;  /* 0x8000000638a47c23 */ /* 0x000fe200080100a4 */
[----:B------:R-:W-:Y:S01]  /*70e0*/  IABS R33, R33 ;  /* 0x0000002100217213 */ /* 0x000fe20000000000 */
[----:B------:R-:W-:Y:S01]  /*70f0*/  IMAD.IADD R56, R242, 0x1, -R175 ;  /* 0x00000001f2387824 */ /* 0x000fe200078e0aaf */
[----:B------:R-:W-:Y:S01]  /*7100*/  IABS R61, R61 ;  /* 0x0000003d003d7213 */ /* 0x000fe20000000000 */
[----:B------:R-:W-:Y:S01]  /*7110*/  FFMA.FTZ R49, R49, -UR6, R140 ;  /* 0x8000000631317c23 */ /* 0x000fe2000801008c */
[----:B------:R-:W-:Y:S01]  /*7120*/  I2FP.F32.S32 R111, R111 ;  /* 0x0000006f006f7245 */ /* 0x000fe20000201400 */
[----:B------:R-:W-:Y:S01]  /*7130*/  FFMA.FTZ R60, R60, -UR6, R197 ;  /* 0x800000063c3c7c23 */ /* 0x000fe200080100c5 */
[----:B------:R-:W-:Y:S01]  /*7140*/  ISETP.GT.AND P5, PT, R5, R69, PT ;  /* 0x000000450500720c */ /* 0x000fe20003fa4270 */
[----:B------:R-:W-:Y:S01]  /*7150*/  IMAD.IADD R197, R242, 0x1, -R80 ;  /* 0x00000001f2c57824 */ /* 0x000fe200078e0a50 */
[----:B------:R-:W-:Y:S01]  /*7160*/  IABS R220, R220 ;  /* 0x000000dc00dc7213 */ /* 0x000fe20000000000 */
[----:B------:R-:W-:Y:S01]  /*7170*/  FFMA.FTZ R111, R111, -UR6, R125 ;  /* 0x800000066f6f7c23 */ /* 0x000fe2000801007d */
[----:B------:R-:W-:-:S02]  /*7180*/  IABS R110, R110 ;  /* 0x0000006e006e7213 */ /* 0x000fc40000000000 */
[----:B------:R-:W-:Y:S02]  /*7190*/  I2FP.F32.S32 R33, R33 ;  /* 0x0000002100217245 */ /* 0x000fe40000201400 */
[----:B------:R-:W-:Y:S02]  /*71a0*/  IABS R92, R92 ;  /* 0x0000005c005c7213 */ /* 0x000fe40000000000 */
[----:B------:R-:W-:Y:S01]  /*71b0*/  I2FP.F32.S32 R61, R61 ;  /* 0x0000003d003d7245 */ /* 0x000fe20000201400 */
[----:B------:R-:W-:Y:S01]  /*71c0*/  FFMA.FTZ R33, R33, -UR6, R148 ;  /* 0x8000000621217c23 */ /* 0x000fe20008010094 */
[----:B------:R-:W-:Y:S02]  /*71d0*/  FSEL R140, R168, -INF , !P5 ;  /* 0xff800000a88c7808 */ /* 0x000fe40006800000 */
[----:B------:R-:W-:Y:S01]  /*71e0*/  IABS R44, R44 ;  /* 0x0000002c002c7213 */ /* 0x000fe20000000000 */
[----:B------:R-:W-:Y:S01]  /*71f0*/  FFMA.FTZ R133, R61, -UR6, R133 ;  /* 0x800000063d857c23 */ /* 0x000fe20008010085 */
[----:B------:R-:W-:Y:S01]  /*7200*/  I2FP.F32.S32 R220, R220 ;  /* 0x000000dc00dc7245 */ /* 0x000fe20000201400 */
[----:B------:R-:W-:Y:S01]  /*7210*/  IMAD.IADD R61, R242, 0x1, -R193 ;  /* 0x00000001f23d7824 */ /* 0x000fe200078e0ac1 */
[----:B------:R-:W-:-:S02]  /*7220*/  I2FP.F32.S32 R110, R110 ;  /* 0x0000006e006e7245 */ /* 0x000fc40000201400 */
[C---:B------:R-:W-:Y:S01]  /*7230*/  ISETP.GT.AND P5, PT, R5.reuse, R159, PT ;  /* 0x0000009f0500720c */ /* 0x040fe20003fa4270 */
[----:B------:R-:W-:Y:S01]  /*7240*/  FFMA.FTZ R220, R220, -UR6, R137 ;  /* 0x80000006dcdc7c23 */ /* 0x000fe20008010089 */
[----:B------:R-:W-:Y:S01]  /*7250*/  IABS R221, R221 ;  /* 0x000000dd00dd7213 */ /* 0x000fe20000000000 */
[----:B------:R-:W-:Y:S01]  /*7260*/  FFMA.FTZ R110, R110, -UR6, R124 ;  /* 0x800000066e6e7c23 */ /* 0x000fe2000801007c */
[----:B------:R-:W-:Y:S02]  /*7270*/  FSEL R125, R8, -INF , !P3 ;  /* 0xff800000087d7808 */ /* 0x000fe40005800000 */
[----:B------:R-:W-:Y:S02]  /*7280*/  IABS R56, R56 ;  /* 0x0000003800387213 */ /* 0x000fe40000000000 */
[----:B------:R-:W-:Y:S02]  /*7290*/  ISETP.GT.AND P3, PT, R5, R186, PT ;  /* 0x000000ba0500720c */ /* 0x000fe40003f64270 */
[----:B------:R-:W-:-:S02]  /*72a0*/  I2FP.F32.S32 R92, R92 ;  /* 0x0000005c005c7245 */ /* 0x000fc40000201400 */
[----:B------:R-:W-:Y:S02]  /*72b0*/  I2FP.F32.S32 R44, R44 ;  /* 0x0000002c002c7245 */ /* 0x000fe40000201400 */
[----:B------:R-:W-:Y:S01]  /*72c0*/  FSEL R60, R60, -INF , !P5 ;  /* 0xff8000003c3c7808 */ /* 0x000fe20006800000 */
[----:B------:R-:W-:Y:S01]  /*72d0*/  FFMA.FTZ R132, R92, -UR6, R132 ;  /* 0x800000065c847c23 */ /* 0x000fe20008010084 */
[----:B------:R-:W-:Y:S01]  /*72e0*/  I2FP.F32.S32 R221, R221 ;  /* 0x000000dd00dd7245 */ /* 0x000fe20000201400 */
[----:B------:R-:W-:Y:S01]  /*72f0*/  FFMA.FTZ R44, R44, -UR6, R141 ;  /* 0x800000062c2c7c23 */ /* 0x000fe2000801008d */
[----:B------:R-:W-:Y:S01]  /*7300*/  ISETP.GT.AND P5, PT, R5, R139, PT ;  /* 0x0000008b0500720c */ /* 0x000fe20003fa4270 */
[----:B------:R-:W-:Y:S01]  /*7310*/  IMAD.IADD R92, R242, 0x1, -R192 ;  /* 0x00000001f25c7824 */ /* 0x000fe200078e0ac0 */
[----:B------:R-:W-:Y:S01]  /*7320*/  I2FP.F32.S32 R56, R56 ;  /* 0x0000003800387245 */ /* 0x000fe20000201400 */
[----:B------:R-:W-:Y:S01]  /*7330*/  FFMA.FTZ R221, R221, -UR6, R136 ;  /* 0x80000006dddd7c23 */ /* 0x000fe20008010088 */
[----:B------:R-:W-:-:S02]  /*7340*/  FSEL R124, R9, -INF , !P0 ;  /* 0xff800000097c7808 */ /* 0x000fc40004000000 */
[----:B------:R-:W-:Y:S01]  /*7350*/  FSEL R94, R4, -INF , !P2 ;  /* 0xff800000045e7808 */ /* 0x000fe20005000000 */
[----:B------:R-:W-:Y:S01]  /*7360*/  FFMA.FTZ R56, R56, -UR6, R152 ;  /* 0x8000000638387c23 */ /* 0x000fe20008010098 */
[----:B------:R-:W-:Y:S02]  /*7370*/  FSEL R93, R93, -INF , !P1 ;  /* 0xff8000005d5d7808 */ /* 0x000fe40004800000 */
[----:B------:R-:W-:Y:S02]  /*7380*/  FSEL R137, R169, -INF , !P3 ;  /* 0xff800000a9897808 */ /* 0x000fe40005800000 */
[C---:B------:R-:W-:Y:S02]  /*7390*/  ISETP.GT.AND P0, PT, R5.reuse, R184, PT ;  /* 0x000000b80500720c */ /* 0x040fe40003f04270 */
[C---:B------:R-:W-:Y:S02]  /*73a0*/  ISETP.GT.AND P2, PT, R5.reuse, R177, PT ;  /* 0x000000b10500720c */ /* 0x040fe40003f44270 */
[----:B------:R-:W-:-:S02]  /*73b0*/  ISETP.GT.AND P1, PT, R5, R167, PT ;  /* 0x000000a70500720c */ /* 0x000fc40003f24270 */
[----:B------:R-:W-:Y:S02]  /*73c0*/  ISETP.GT.AND P3, PT, R5, R155, PT ;  /* 0x0000009b0500720c */ /* 0x000fe40003f64270 */
[----:B------:R-:W-:Y:S02]  /*73d0*/  IABS R115, R115 ;  /* 0x0000007300737213 */ /* 0x000fe40000000000 */
[----:B------:R-:W-:Y:S02]  /*73e0*/  FSEL R33, R33, -INF , !P5 ;  /* 0xff80000021217808 */ /* 0x000fe40006800000 */
[----:B------:R-:W-:Y:S02]  /*73f0*/  IABS R61, R61 ;  /* 0x0000003d003d7213 */ /* 0x000fe40000000000 */
[----:B------:R-:W-:Y:S02]  /*7400*/  ISETP.GT.AND P5, PT, R5, R102, PT ;  /* 0x000000660500720c */ /* 0x000fe40003fa4270 */
[----:B------:R-:W-:-:S02]  /*7410*/  FSEL R136, R164, -INF , !P0 ;  /* 0xff800000a4887808 */ /* 0x000fc40004000000 */
[----:B------:R-:W-:Y:S02]  /*7420*/  FSEL R4, R165, -INF , !P2 ;  /* 0xff800000a5047808 */ /* 0x000fe40005000000 */
[----:B------:R-:W-:Y:S02]  /*7430*/  FSEL R13, R196, -INF , !P1 ;  /* 0xff800000c40d7808 */ /* 0x000fe40004800000 */
[----:B------:R-:W-:Y:S02]  /*7440*/  FSEL R9, R156, -INF , !P3 ;  /* 0xff8000009c097808 */ /* 0x000fe40005800000 */
[----:B------:R-:W-:Y:S02]  /*7450*/  IABS R114, R114 ;  /* 0x0000007200727213 */ /* 0x000fe40000000000 */
[C---:B------:R-:W-:Y:S02]  /*7460*/  ISETP.GT.AND P0, PT, R5.reuse, R151, PT ;  /* 0x000000970500720c */ /* 0x040fe40003f04270 */
[----:B------:R-:W-:-:S02]  /*7470*/  ISETP.GT.AND P2, PT, R5, R147, PT ;  /* 0x000000930500720c */ /* 0x000fc40003f44270 */
[C---:B------:R-:W-:Y:S02]  /*7480*/  ISETP.GT.AND P1, PT, R5.reuse, R143, PT ;  /* 0x0000008f0500720c */ /* 0x040fe40003f24270 */
[----:B------:R-:W-:Y:S02]  /*7490*/  ISETP.GT.AND P3, PT, R5, R135, PT ;  /* 0x000000870500720c */ /* 0x000fe40003f64270 */
[----:B------:R-:W-:Y:S02]  /*74a0*/  I2FP.F32.S32 R115, R115 ;  /* 0x0000007300737245 */ /* 0x000fe40000201400 */
[----:B------:R-:W-:Y:S02]  /*74b0*/  IABS R92, R92 ;  /* 0x0000005c005c7213 */ /* 0x000fe40000000000 */
[----:B------:R-:W-:Y:S01]  /*74c0*/  I2FP.F32.S32 R61, R61 ;  /* 0x0000003d003d7245 */ /* 0x000fe20000201400 */
[----:B------:R-:W-:Y:S01]  /*74d0*/  FFMA.FTZ R115, R115, -UR6, R120 ;  /* 0x8000000673737c23 */ /* 0x000fe20008010078 */
[----:B------:R-:W-:-:S02]  /*74e0*/  FSEL R44, R44, -INF , !P5 ;  /* 0xff8000002c2c7808 */ /* 0x000fc40006800000 */
[----:B------:R-:W-:Y:S01]  /*74f0*/  ISETP.GT.AND P5, PT, R5, R88, PT ;  /* 0x000000580500720c */ /* 0x000fe20003fa4270 */
[----:B------:R-:W-:Y:S01]  /*7500*/  FFMA.FTZ R61, R61, -UR6, R121 ;  /* 0x800000063d3d7c23 */ /* 0x000fe20008010079 */
[----:B------:R-:W-:Y:S02]  /*7510*/  I2FP.F32.S32 R114, R114 ;  /* 0x0000007200727245 */ /* 0x000fe40000201400 */
[----:B------:R-:W-:Y:S02]  /*7520*/  FSEL R8, R157, -INF , !P0 ;  /* 0xff8000009d087808 */ /* 0x000fe40004000000 */
[----:B------:R-:W-:Y:S01]  /*7530*/  FSEL R56, R56, -INF , !P2 ;  /* 0xff80000038387808 */ /* 0x000fe20005000000 */
[----:B------:R-:W-:Y:S01]  /*7540*/  FFMA.FTZ R114, R114, -UR6, R129 ;  /* 0x8000000672727c23 */ /* 0x000fe20008010081 */
[----:B------:R-:W-:Y:S02]  /*7550*/  FSEL R153, R153, -INF , !P1 ;  /* 0xff80000099997808 */ /* 0x000fe40004800000 */
[----:B------:R-:W-:-:S02]  /*7560*/  FSEL R152, R149, -INF , !P3 ;  /* 0xff80000095987808 */ /* 0x000fc40005800000 */
[C---:B------:R-:W-:Y:S02]  /*7570*/  ISETP.GT.AND P0, PT, R5.reuse, R123, PT ;  /* 0x0000007b0500720c */ /* 0x040fe40003f04270 */
[C---:B------:R-:W-:Y:S02]  /*7580*/  ISETP.GT.AND P2, PT, R5.reuse, R118, PT ;  /* 0x000000760500720c */ /* 0x040fe40003f44270 */
[C---:B------:R-:W-:Y:S02]  /*7590*/  ISETP.GT.AND P1, PT, R5.reuse, R104, PT ;  /* 0x000000680500720c */ /* 0x040fe40003f24270 */
[C---:B------:R-:W-:Y:S02]  /*75a0*/  ISETP.GT.AND P3, PT, R5.reuse, R96, PT ;  /* 0x000000600500720c */ /* 0x040fe40003f64270 */
[----:B------:R-:W-:Y:S02]  /*75b0*/  I2FP.F32.S32 R92, R92 ;  /* 0x0000005c005c7245 */ /* 0x000fe40000201400 */
[----:B------:R-:W-:Y:S01]  /*75c0*/  FSEL R120, R128, -INF , !P5 ;  /* 0xff80000080787808 */ /* 0x000fe20006800000 */
[----:B------:R-:W-:Y:S01]  /*75d0*/  IMAD.MOV.U32 R128, RZ, RZ, 0x1 ;  /* 0x00000001ff807424 */ /* 0x000fe200078e00ff */
[----:B------:R-:W-:Y:S01]  /*75e0*/  ISETP.GT.AND P5, PT, R5, R78, PT ;  /* 0x0000004e0500720c */ /* 0x000fe20003fa4270 */
[----:B------:R-:W-:Y:S01]  /*75f0*/  FFMA.FTZ R121, R92, -UR6, R116 ;  /* 0x800000065c797c23 */ /* 0x000fe20008010074 */
[----:B------:R-:W-:Y:S01]  /*7600*/  FSEL R149, R144, -INF , !P0 ;  /* 0xff80000090957808 */ /* 0x000fe20004000000 */
[----:B------:R-:W-:Y:S01]  /*7610*/  VIADD R144, R242, 0x48 ;  /* 0x00000048f2907836 */ /* 0x000fe20000000000 */
[----:B------:R-:W-:Y:S01]  /*7620*/  FSEL R148, R145, -INF , !P2 ;  /* 0xff80000091947808 */ /* 0x000fe20005000000 */
[----:B------:R-:W-:Y:S01]  /*7630*/  IMAD.MOV.U32 R92, RZ, RZ, 0x9 ;  /* 0x00000009ff5c7424 */ /* 0x000fe200078e00ff */
[----:B------:R-:W-:Y:S01]  /*7640*/  FSEL R49, R49, -INF , !P1 ;  /* 0xff80000031317808 */ /* 0x000fe20004800000 */
[C---:B------:R-:W-:Y:S01]  /*7650*/  IMAD.IADD R74, R144.reuse, 0x1, -R74 ;  /* 0x00000001904a7824 */ /* 0x040fe200078e0a4a */
[----:B------:R-:W-:Y:S01]  /*7660*/  FSEL R221, R221, -INF , !P3 ;  /* 0xff800000dddd7808 */ /* 0x000fe20005800000 */
[C---:B------:R-:W-:Y:S01]  /*7670*/  IMAD.IADD R129, R144.reuse, 0x1, -R80 ;  /* 0x0000000190817824 */ /* 0x040fe200078e0a50 */
[C---:B------:R-:W-:Y:S01]  /*7680*/  ISETP.GT.AND P0, PT, R5.reuse, R91, PT ;  /* 0x0000005b0500720c */ /* 0x040fe20003f04270 */
[C---:B------:R-:W-:Y:S01]  /*7690*/  IMAD.IADD R80, R144.reuse, 0x1, -R72 ;  /* 0x0000000190507824 */ /* 0x040fe200078e0a48 */
[C---:B------:R-:W-:Y:S01]  /*76a0*/  ISETP.GT.AND P2, PT, R5.reuse, R90, PT ;  /* 0x0000005a0500720c */ /* 0x040fe20003f44270 */
[C---:B------:R-:W-:Y:S01]  /*76b0*/  IMAD.IADD R170, R144.reuse, 0x1, -R170 ;  /* 0x0000000190aa7824 */ /* 0x040fe200078e0aaa */
[C---:B------:R-:W-:Y:S01]  /*76c0*/  ISETP.GT.AND P1, PT, R5.reuse, R89, PT ;  /* 0x000000590500720c */ /* 0x040fe20003f24270 */
[C---:B------:R-:W-:Y:S01]  /*76d0*/  IMAD.IADD R72, R144.reuse, 0x1, -R101 ;  /* 0x0000000190487824 */ /* 0x040fe200078e0a65 */
[----:B------:R-:W-:Y:S01]  /*76e0*/  ISETP.GT.AND P3, PT, R5, R87, PT ;  /* 0x000000570500720c */ /* 0x000fe20003f64270 */
[----:B------:R-:W-:Y:S01]  /*76f0*/  IMAD.IADD R176, R144, 0x1, -R176 ;  /* 0x0000000190b07824 */ /* 0x000fe200078e0ab0 */
[----:B------:R-:W-:Y:S01]  /*7700*/  FSEL R116, R61, -INF , !P5 ;  /* 0xff8000003d747808 */ /* 0x000fe20006800000 */
[----:B------:R-:W-:Y:S01]  /*7710*/  IMAD.MOV.U32 R61, RZ, RZ, 0x41 ;  /* 0x00000041ff3d7424 */ /* 0x000fe200078e00ff */
[----:B------:R-:W-:Y:S01]  /*7720*/  FSEL R220, R220, -INF , !P0 ;  /* 0xff800000dcdc7808 */ /* 0x000fe20004000000 */
[----:B------:R-:W-:Y:S01]  /*7730*/  IMAD.IADD R175, R144, 0x1, -R175 ;  /* 0x0000000190af7824 */ /* 0x000fe200078e0aaf */
[----:B------:R-:W-:Y:S01]  /*7740*/  FSEL R219, R132, -INF , !P2 ;  /* 0xff80000084db7808 */ /* 0x000fe20005000000 */
[C---:B------:R-:W-:Y:S01]  /*7750*/  IMAD.IADD R174, R144.reuse, 0x1, -R174 ;  /* 0x0000000190ae7824 */ /* 0x040fe200078e0aae */
[----:B------:R-:W-:Y:S01]  /*7760*/  FSEL R218, R133, -INF , !P1 ;  /* 0xff80000085da7808 */ /* 0x000fe20004800000 */
[----:B------:R-:W-:Y:S01]  /*7770*/  IMAD.IADD R173, R144, 0x1, -R173 ;  /* 0x0000000190ad7824 */ /* 0x000fe200078e0aad */
        /* <DEDUP_REMOVED lines=10> */
[----:B------:R-:W-:Y:S01]  /*7820*/  VIADDMNMX R249, R71, R61, UR26, PT ;  /* 0x0000001a47f97e46 */ /* 0x000fe2000b80013d */
[----:B------:R-:W-:Y:S01]  /*7830*/  IMAD.IADD R61, R242, 0x1, -R53 ;  /* 0x00000001f23d7824 */ /* 0x000fe200078e0a35 */
[----:B------:R-:W-:Y:S01]  /*7840*/  FSEL R110, R110, -INF , !P0 ;  /* 0xff8000006e6e7808 */ /* 0x000fe20004000000 */
[C---:B------:R-:W-:Y:S01]  /*7850*/  IMAD.IADD R179, R144.reuse, 0x1, -R179 ;  /* 0x0000000190b37824 */ /* 0x040fe200078e0ab3 */
[----:B------:R-:W-:Y:S01]  /*7860*/  FSEL R111, R111, -INF , !P2 ;  /* 0xff8000006f6f7808 */ /* 0x000fe20005000000 */
[C---:B------:R-:W-:Y:S01]  /*7870*/  IMAD.IADD R191, R144.reuse, 0x1, -R191 ;  /* 0x0000000190bf7824 */ /* 0x040fe200078e0abf */
        /* <DEDUP_REMOVED lines=13> */
[----:B------:R-:W-:Y:S01]  /*7950*/  IMAD.MOV.U32 R5, RZ, RZ, 0x49 ;  /* 0x00000049ff057424 */ /* 0x000fe200078e00ff */
[----:B------:R-:W-:Y:S01]  /*7960*/  IABS R61, R61 ;  /* 0x0000003d003d7213 */ /* 0x000fe20000000000 */
[C---:B------:R-:W-:Y:S01]  /*7970*/  IMAD.IADD R193, R144.reuse, 0x1, -R193 ;  /* 0x0000000190c17824 */ /* 0x040fe200078e0ac1 */
[----:B------:R-:W-:Y:S01]  /*7980*/  IABS R200, R200 ;  /* 0x000000c800c87213 */ /* 0x000fe20000000000 */
[----:B------:R-:W-:Y:S01]  /*7990*/  IMAD.IADD R192, R144, 0x1, -R192 ;  /* 0x0000000190c07824 */ /* 0x000fe200078e0ac0 */
[----:B------:R-:W-:Y:S01]  /*79a0*/  VIADDMNMX R248, R71, R5, UR26, PT ;  /* 0x0000001a47f87e46 */ /* 0x000fe2000b800105 */
[--C-:B------:R-:W-:Y:S01]  /*79b0*/  IMAD.IADD R5, R242, 0x1, -R48.reuse ;  /* 0x00000001f2057824 */ /* 0x100fe200078e0a30 */
[----:B------:R-:W-:Y:S01]  /*79c0*/  I2FP.F32.S32 R61, R61 ;  /* 0x0000003d003d7245 */ /* 0x000fe20000201400 */
[C---:B------:R-:W-:Y:S01]  /*79d0*/  IMAD.IADD R145, R144.reuse, 0x1, -R53 ;  /* 0x0000000190917824 */ /* 0x040fe200078e0a35 */
[----:B------:R-:W-:Y:S01]  /*79e0*/  IABS R197, R197 ;  /* 0x000000c500c57213 */ /* 0x000fe20000000000 */
[C---:B------:R-:W-:Y:S01]  /*79f0*/  IMAD.IADD R141, R144.reuse, 0x1, -R48 ;  /* 0x00000001908d7824 */ /* 0x040fe200078e0a30 */
[----:B------:R-:W-:Y:S01]  /*7a00*/  IABS R5, R5 ;  /* 0x0000000500057213 */ /* 0x000fe20000000000 */
[----:B------:R-:W-:Y:S01]  /*7a10*/  FFMA.FTZ R112, R61, -UR6, R112 ;  /* 0x800000063d707c23 */ /* 0x000fe20008010070 */
[----:B------:R-:W-:Y:S01]  /*7a20*/  IMAD.IADD R61, R144, 0x1, -R81 ;  /* 0x00000001903d7824 */ /* 0x000fe200078e0a51 */
[----:B------:R-:W-:Y:S01]  /*7a30*/  IABS R74, R74 ;  /* 0x0000004a004a7213 */ /* 0x000fe20000000000 */
[----:B------:R-:W-:Y:S01]  /*7a40*/  IMAD.IADD R81, R242, 0x1, -R45 ;  /* 0x00000001f2517824 */ /* 0x000fe200078e0a2d */
[----:B------:R-:W-:-:S02]  /*7a50*/  I2FP.F32.S32 R5, R5 ;  /* 0x0000000500057245 */ /* 0x000fc40000201400 */
[----:B------:R-:W-:Y:S02]  /*7a60*/  I2FP.F32.S32 R200, R200 ;  /* 0x000000c800c87245 */ /* 0x000fe40000201400 */
[----:B------:R-:W-:Y:S01]  /*7a70*/  I2FP.F32.S32 R197, R197 ;  /* 0x000000c500c57245 */ /* 0x000fe20000201400 */
[----:B------:R-:W-:Y:S01]  /*7a80*/  FFMA.FTZ R113, R5, -UR6, R113 ;  /* 0x8000000605717c23 */ /* 0x000fe20008010071 */
[----:B------:R-:W-:Y:S01]  /*7a90*/  VIADDMNMX R203, R71, R128, UR26, PT ;  /* 0x0000001a47cb7e46 */ /* 0x000fe2000b800180 */
[----:B------:R-:W-:Y:S01]  /*7aa0*/  IMAD.IADD R128, R144, 0x1, -R45 ;  /* 0x0000000190807824 */ /* 0x000fe200078e0a2d */
[----:B------:R-:W-:Y:S01]  /*7ab0*/  IABS R81, R81 ;  /* 0x0000005100517213 */ /* 0x000fe20000000000 */
[----:B------:R-:W-:Y:S02]  /*7ac0*/  IMAD.MOV.U32 R45, RZ, RZ, R74 ;  /* 0x000000ffff2d7224 */ /* 0x000fe400078e004a */
[----:B------:R-:W-:Y:S01]  /*7ad0*/  FFMA.FTZ R200, R200, -UR6, R117 ;  /* 0x80000006c8c87c23 */ /* 0x000fe20008010075 */
[----:B------:R-:W-:Y:S01]  /*7ae0*/  FFMA.FTZ R197, R197, -UR6, R108 ;  /* 0x80000006c5c57c23 */ /* 0x000fe2000801006c */
[----:B------:R-:W-:Y:S01]  /*7af0*/  VIADDMNMX R250, R71, R92, UR26, PT ;  /* 0x0000001a47fa7e46 */ /* 0x000fe2000b80015c */
[C---:B------:R-:W-:Y:S01]  /*7b00*/  IMAD.IADD R117, R144.reuse, 0x1, -R52 ;  /* 0x0000000190757824 */ /* 0x040fe200078e0a34 */
[----:B------:R-:W-:Y:S01]  /*7b10*/  I2FP.F32.S32 R52, R81 ;  /* 0x0000005100347245 */ /* 0x000fe20000201400 */
[C---:B------:R-:W-:Y:S01]  /*7b20*/  IMAD.IADD R5, R144.reuse, 0x1, -R100 ;  /* 0x0000000190057824 */ /* 0x040fe200078e0a64 */
[----:B------:R-:W-:Y:S01]  /*7b30*/  IABS R80, R80 ;  /* 0x0000005000507213 */ /* 0x000fe20000000000 */
[C---:B------:R-:W-:Y:S01]  /*7b40*/  IMAD.IADD R71, R144.reuse, 0x1, -R99 ;  /* 0x0000000190477824 */ /* 0x040fe200078e0a63 */
[----:B------:R-:W-:Y:S01]  /*7b50*/  I2FP.F32.S32 R45, R45 ;  /* 0x0000002d002d7245 */ /* 0x000fe20000201400 */
[C---:B------:R-:W-:Y:S01]  /*7b60*/  IMAD.IADD R108, R144.reuse, 0x1, -R198 ;  /* 0x00000001906c7824 */ /* 0x040fe200078e0ac6 */
[----:B------:R-:W-:Y:S01]  /*7b70*/  FSEL R198, R113, -INF , !P1 ;  /* 0xff80000071c67808 */ /* 0x000fe20004800000 */
[----:B------:R-:W-:Y:S01]  /*7b80*/  VIADD R144, R144, -UR24 ;  /* 0x8000001890907c36 */ /* 0x000fe20008000000 */
[----:B------:R-:W-:Y:S01]  /*7b90*/  ISETP.GE.AND P1, PT, R69, R250, PT ;  /* 0x000000fa4500720c */ /* 0x000fe20003f26270 */
[----:B------:R-:W-:Y:S01]  /*7ba0*/  FFMA.FTZ R52, R52, -UR6, R109 ;  /* 0x8000000634347c23 */ /* 0x000fe2000801006d */
[----:B------:R-:W-:Y:S01]  /*7bb0*/  FSEL R197, R197, -INF , !P5 ;  /* 0xff800000c5c57808 */ /* 0x000fe20006800000 */
[----:B------:R-:W-:Y:S01]  /*7bc0*/  IMAD.MOV.U32 R48, RZ, RZ, R80 ;  /* 0x000000ffff307224 */ /* 0x000fe200078e0050 */
[----:B------:R-:W-:Y:S01]  /*7bd0*/  ISETP.GE.AND P5, PT, R69, R249, PT ;  /* 0x000000f94500720c */ /* 0x000fe20003fa6270 */
[----:B------:R-:W-:Y:S01]  /*7be0*/  FFMA.FTZ R45, R45, -UR6, R66 ;  /* 0x800000062d2d7c23 */ /* 0x000fe20008010042 */
[----:B------:R-:W-:Y:S01]  /*7bf0*/  IABS R170, R170 ;  /* 0x000000aa00aa7213 */ /* 0x000fe20000000000 */
[----:B------:R1:W-:Y:S01]  /*7c00*/  STL [R1+0x34], R203 ;  /* 0x000034cb01007387 */ /* 0x0003e20000100800 */
[----:B------:R-:W-:-:S02]  /*7c10*/  FSEL R200, R200, -INF , !P0 ;  /* 0xff800000c8c87808 */ /* 0x000fc40004000000 */
[----:B------:R-:W-:Y:S01]  /*7c20*/  ISETP.GT.AND P0, PT, R144, R69, PT ;  /* 0x000000459000720c */ /* 0x000fe20003f04270 */
[----:B------:R1:W-:Y:S01]  /*7c30*/  STL [R1+0x30], R250 ;  /* 0x000030fa01007387 */ /* 0x0003e20000100800 */
[----:B------:R-:W-:Y:S02]  /*7c40*/  FSEL R101, R134, -INF , !P1 ;  /* 0xff80000086657808 */ /* 0x000fe40004800000 */
[----:B------:R-:W-:Y:S01]  /*7c50*/  FSEL R134, R32, -INF , !P5 ;  /* 0xff80000020867808 */ /* 0x000fe20006800000 */
[----:B------:R-:W-:Y:S01]  /*7c60*/  IMAD.MOV.U32 R32, RZ, RZ, R170 ;  /* 0x000000ffff207224 */ /* 0x000fe200078e00aa */
[----:B------:R-:W-:Y:S01]  /*7c70*/  FSEL R199, R112, -INF , !P2 ;  /* 0xff80000070c77808 */ /* 0x000fe20005000000 */
[----:B------:R1:W-:Y:S01]  /*7c80*/  STL [R1+0x2c], R249 ;  /* 0x00002cf901007387 */ /* 0x0003e20000100800 */
[----:B------:R-:W-:Y:S02]  /*7c90*/  FSEL R196, R52, -INF , !P3 ;  /* 0xff80000034c47808 */ /* 0x000fe40005800000 */
[----:B------:R-:W-:Y:S01]  /*7ca0*/  I2FP.F32.S32 R48, R48 ;  /* 0x0000003000307245 */ /* 0x000fe20000201400 */
[----:B------:R1:W-:Y:S01]  /*7cb0*/  STL [R1+0x28], R248 ;  /* 0x000028f801007387 */ /* 0x0003e20000100800 */
[----:B------:R-:W-:-:S02]  /*7cc0*/  ISETP.GE.AND P5, PT, R186, R249, PT ;  /* 0x000000f9ba00720c */ /* 0x000fc40003fa6270 */
[C---:B------:R-:W-:Y:S01]  /*7cd0*/  ISETP.GE.AND P2, PT, R69.reuse, R203, PT ;  /* 0x000000cb4500720c */ /* 0x040fe20003f46270 */
[----:B------:R-:W-:Y:S01]  /*7ce0*/  FFMA.FTZ R48, R48, -UR6, R67 ;  /* 0x8000000630307c23 */ /* 0x000fe20008010043 */
[----:B------:R-:W-:Y:S02]  /*7cf0*/  ISETP.GE.AND P3, PT, R69, R248, PT ;  /* 0x000000f84500720c */ /* 0x000fe40003f66270 */
[----:B------:R-:W-:Y:S02]  /*7d00*/  FSEL R45, R45, -INF , !P0 ;  /* 0xff8000002d2d7808 */ /* 0x000fe40004000000 */
[----:B------:R-:W-:Y:S02]  /*7d10*/  IABS R72, R72 ;  /* 0x0000004800487213 */ /* 0x000fe40000000000 */
[----:B------:R-:W-:Y:S02]  /*7d20*/  I2FP.F32.S32 R32, R32 ;  /* 0x0000002000207245 */ /* 0x000fe40000201400 */
[----:B------:R-:W-:-:S02]  /*7d30*/  FSEL R133, R25, -INF , !P5 ;  /* 0xff80000019857808 */ /* 0x000fc40006800000 */
[----:B------:R-:W-:Y:S01]  /*7d40*/  FSEL R140, R140, -INF , !P2 ;  /* 0xff8000008c8c7808 */ /* 0x000fe20005000000 */
[----:B------:R-:W-:Y:S01]  /*7d50*/  FFMA.FTZ R32, R32, -UR6, R62 ;  /* 0x8000000620207c23 */ /* 0x000fe2000801003e */
[----:B------:R-:W-:Y:S02]  /*7d60*/  ISETP.GE.AND P1, PT, R186, R203, PT ;  /* 0x000000cbba00720c */ /* 0x000fe40003f26270 */
[----:B------:R-:W-:Y:S01]  /*7d70*/  FSEL R92, R45, -INF , !P3 ;  /* 0xff8000002d5c7808 */ /* 0x000fe20005800000 */
[----:B------:R-:W-:Y:S01]  /*7d80*/  IMAD.MOV.U32 R45, RZ, RZ, R72 ;  /* 0x000000ffff2d7224 */ /* 0x000fe200078e0048 */
[----:B------:R-:W-:Y:S02]  /*7d90*/  ISETP.GE.AND P5, PT, R184, R249, PT ;  /* 0x000000f9b800720c */ /* 0x000fe40003fa6270 */
[----:B------:R-:W-:Y:S02]  /*7da0*/  IABS R25, R5 ;  /* 0x0000000500197213 */ /* 0x000fe40000000000 */
[----:B------:R-:W-:-:S02]  /*7db0*/  ISETP.GT.AND P2, PT, R144, R186, PT ;  /* 0x000000ba9000720c */ /* 0x000fc40003f44270 */
[----:B------:R-:W-:Y:S02]  /*7dc0*/  ISETP.GE.AND P0, PT, R186, R250, PT ;  /* 0x000000faba00720c */ /* 0x000fe40003f06270 */
[----:B------:R-:W-:Y:S02]  /*7dd0*/  FSEL R137, R137, -INF , !P1 ;  /* 0xff80000089897808 */ /* 0x000fe40004800000 */
[----:B------:R-:W-:Y:S01]  /*7de0*/  FSEL R132, R24, -INF , !P5 ;  /* 0xff80000018847808 */ /* 0x000fe20006800000 */
[----:B------:R-:W-:Y:S01]  /*7df0*/  IMAD.MOV.U32 R24, RZ, RZ, R25 ;  /* 0x000000ffff187224 */ /* 0x000fe200078e0019 */
[----:B------:R-:W-:Y:S02]  /*7e00*/  ISETP.GT.AND P1, PT, R144, R184, PT ;  /* 0x000000b89000720c */ /* 0x000fe40003f24270 */
[----:B------:R-:W-:Y:S02]  /*7e10*/  FSEL R48, R48, -INF , !P2 ;  /* 0xff80000030307808 */ /* 0x000fe40005000000 */
[----:B------:R-:W-:-:S02]  /*7e20*/  ISETP.GE.AND P5, PT, R177, R249, PT ;  /* 0x000000f9b100720c */ /* 0x000fc40003fa6270 */
[----:B------:R-:W-:Y:S02]  /*7e30*/  IABS R71, R71 ;  /* 0x0000004700477213 */ /* 0x000fe40000000000 */
[----:B------:R-:W-:Y:S02]  /*7e40*/  FSEL R100, R185, -INF , !P0 ;  /* 0xff800000b9647808 */ /* 0x000fe40004000000 */
[C---:B------:R-:W-:Y:S02]  /*7e50*/  ISETP.GE.AND P2, PT, R184.reuse, R250, PT ;  /* 0x000000fab800720c */ /* 0x040fe40003f46270 */
[----:B------:R-:W-:Y:S02]  /*7e60*/  I2FP.F32.S32 R45, R45 ;  /* 0x0000002d002d7245 */ /* 0x000fe40000201400 */
[----:B------:R-:W-:Y:S02]  /*7e70*/  ISETP.GE.AND P0, PT, R184, R203, PT ;  /* 0x000000cbb800720c */ /* 0x000fe40003f06270 */
[----:B------:R-:W-:Y:S01]  /*7e80*/  FSEL R5, R32, -INF , !P1 ;  /* 0xff80000020057808 */ /* 0x000fe20004800000 */
[----:B------:R-:W-:Y:S01]  /*7e90*/  FFMA.FTZ R45, R45, -UR6, R63 ;  /* 0x800000062d2d7c23 */ /* 0x000fe2000801003f */
[----:B------:R-:W-:Y:S01]  /*7ea0*/  FSEL R67, R12, -INF , !P5 ;  /* 0xff8000000c437808 */ /* 0x000fe20006800000 */
[----:B------:R-:W-:Y:S01]  /*7eb0*/  IMAD.MOV.U32 R12, RZ, RZ, R71 ;  /* 0x000000ffff0c7224 */ /* 0x000fe200078e0047 */
[----:B------:R-:W-:-:S02]  /*7ec0*/  FSEL R99, R178, -INF , !P2 ;  /* 0xff800000b2637808 */ /* 0x000fc40005000000 */
[C---:B------:R-:W-:Y:S02]  /*7ed0*/  ISETP.GE.AND P1, PT, R177.reuse, R250, PT ;  /* 0x000000fab100720c */ /* 0x040fe40003f26270 */
[----:B------:R-:W-:Y:S02]  /*7ee0*/  I2FP.F32.S32 R24, R24 ;  /* 0x0000001800187245 */ /* 0x000fe40000201400 */
[----:B------:R-:W-:Y:S02]  /*7ef0*/  FSEL R136, R136, -INF , !P0 ;  /* 0xff80000088887808 */ /* 0x000fe40004000000 */
[----:B------:R-:W-:Y:S01]  /*7f00*/  ISETP.GE.AND P2, PT, R177, R203, PT ;  /* 0x000000cbb100720c */ /* 0x000fe20003f46270 */
[----:B------:R-:W-:Y:S01]  /*7f10*/  FFMA.FTZ R58, R24, -UR6, R58 ;  /* 0x80000006183a7c23 */ /* 0x000fe2000801003a */
[----:B------:R-:W-:Y:S02]  /*7f20*/  IABS R61, R61 ;  /* 0x0000003d003d7213 */ /* 0x000fe40000000000 */
[----:B------:R-:W-:-:S02]  /*7f30*/  ISETP.GE.AND P3, PT, R186, R248, PT ;  /* 0x000000f8ba00720c */ /* 0x000fc40003f66270 */
[----:B------:R-:W-:Y:S01]  /*7f40*/  ISETP.GT.AND P0, PT, R144, R177, PT ;  /* 0x000000b19000720c */ /* 0x000fe20003f04270 */
[----:B------:R-:W-:Y:S01]  /*7f50*/  IMAD.MOV.U32 R32, RZ, RZ, R61 ;  /* 0x000000ffff207224 */ /* 0x000fe200078e003d */
[----:B------:R-:W-:Y:S02]  /*7f60*/  FSEL R81, R171, -INF , !P1 ;  /* 0xff800000ab517808 */ /* 0x000fe40004800000 */
[----:B------:R-:W-:Y:S02]  /*7f70*/  FSEL R25, R4, -INF , !P2 ;  /* 0xff80000004197808 */ /* 0x000fe40005000000 */
[----:B------:R-:W-:Y:S02]  /*7f80*/  ISETP.GE.AND P1, PT, R167, R203, PT ;  /* 0x000000cba700720c */ /* 0x000fe40003f26270 */
[----:B------:R-:W-:Y:S02]  /*7f90*/  I2FP.F32.S32 R12, R12 ;  /* 0x0000000c000c7245 */ /* 0x000fe40000201400 */
[----:B------:R-:W-:-:S02]  /*7fa0*/  FSEL R66, R48, -INF , !P3 ;  /* 0xff80000030427808 */ /* 0x000fc40005800000 */
[----:B------:R-:W-:Y:S01]  /*7fb0*/  ISETP.GT.AND P2, PT, R144, R167, PT ;  /* 0x000000a79000720c */ /* 0x000fe20003f44270 */
[----:B------:R-:W-:Y:S01]  /*7fc0*/  FFMA.FTZ R12, R12, -UR6, R59 ;  /* 0x800000060c0c7c23 */ /* 0x000fe2000801003b */
[----:B------:R-:W-:Y:S02]  /*7fd0*/  FSEL R4, R45, -INF , !P0 ;  /* 0xff8000002d047808 */ /* 0x000fe40004000000 */
[----:B------:R-:W-:Y:S02]  /*7fe0*/  IABS R176, R176 ;  /* 0x000000b000b07213 */ /* 0x000fe40000000000 */
[----:B------:R-:W-:Y:S02]  /*7ff0*/  ISETP.GE.AND P3, PT, R184, R248, PT ;  /* 0x000000f8b800720c */ /* 0x000fe40003f66270 */
[C---:B------:R-:W-:Y:S01]  /*8000*/  ISETP.GE.AND P0, PT, R167.reuse, R250, PT ;  /* 0x000000faa700720c */ /* 0x040fe20003f06270 */
[----:B------:R-:W-:Y:S01]  /*8010*/  IMAD.MOV.U32 R45, RZ, RZ, R176 ;  /* 0x000000ffff2d7224 */ /* 0x000fe200078e00b0 */
[----:B------:R-:W-:-:S02]  /*8020*/  ISETP.GE.AND P5, PT, R167, R249, PT ;  /* 0x000000f9a700720c */ /* 0x000fc40003fa6270 */
[----:B------:R-:W-:Y:S02]  /*8030*/  FSEL R24, R13, -INF , !P1 ;  /* 0xff8000000d187808 */ /* 0x000fe40004800000 */
[----:B------:R-:W-:Y:S02]  /*8040*/  FSEL R13, R58, -INF , !P2 ;  /* 0xff8000003a0d7808 */ /* 0x000fe40005000000 */
[----:B------:R-:W-:Y:S02]  /*8050*/  FSEL R5, R5, -INF , !P3 ;  /* 0xff80000005057808 */ /* 0x000fe40005800000 */
[----:B------:R-:W-:Y:S02]  /*8060*/  ISETP.GT.AND P1, PT, R144, R159, PT ;  /* 0x0000009f9000720c */ /* 0x000fe40003f24270 */
[----:B------:R-:W-:Y:S02]  /*8070*/  FSEL R80, R166, -INF , !P0 ;  /* 0xff800000a6507808 */ /* 0x000fe40004000000 */
[----:B------:R-:W-:-:S02]  /*8080*/  FSEL R64, R64, -INF , !P5 ;  /* 0xff80000040407808 */ /* 0x000fc40006800000 */
[----:B------:R-:W-:Y:S02]  /*8090*/  ISETP.GE.AND P2, PT, R159, R250, PT ;  /* 0x000000fa9f00720c */ /* 0x000fe40003f46270 */
[----:B------:R-:W-:Y:S02]  /*80a0*/  I2FP.F32.S32 R32, R32 ;  /* 0x0000002000207245 */ /* 0x000fe40000201400 */
[----:B------:R-:W-:Y:S02]  /*80b0*/  ISETP.GE.AND P3, PT, R177, R248, PT ;  /* 0x000000f8b100720c */ /* 0x000fe40003f66270 */
[C---:B------:R-:W-:Y:S01]  /*80c0*/  ISETP.GE.AND P0, PT, R159.reuse, R203, PT ;  /* 0x000000cb9f00720c */ /* 0x040fe20003f06270 */
[----:B------:R-:W-:Y:S01]  /*80d0*/  FFMA.FTZ R32, R32, -UR6, R54 ;  /* 0x8000000620207c23 */ /* 0x000fe20008010036 */
[----:B------:R-:W-:Y:S02]  /*80e0*/  ISETP.GE.AND P5, PT, R159, R249, PT ;  /* 0x000000f99f00720c */ /* 0x000fe40003fa6270 */
[----:B------:R-:W-:-:S02]  /*80f0*/  FSEL R71, R158, -INF , !P2 ;  /* 0xff8000009e477808 */ /* 0x000fc40005000000 */
[----:B------:R-:W-:Y:S02]  /*8100*/  FSEL R12, R12, -INF , !P1 ;  /* 0xff8000000c0c7808 */ /* 0x000fe40004800000 */
[----:B------:R-:W-:Y:S02]  /*8110*/  FSEL R4, R4, -INF , !P3 ;  /* 0xff80000004047808 */ /* 0x000fe40005800000 */
[----:B------:R-:W-:Y:S02]  /*8120*/  FSEL R74, R60, -INF , !P0 ;  /* 0xff8000003c4a7808 */ /* 0x000fe40004000000 */
[----:B------:R-:W-:Y:S02]  /*8130*/  ISETP.GE.AND P2, PT, R155, R203, PT ;  /* 0x000000cb9b00720c */ /* 0x000fe40003f46270 */
[----:B------:R-:W-:Y:S02]  /*8140*/  FSEL R57, R57, -INF , !P5 ;  /* 0xff80000039397808 */ /* 0x000fe40006800000 */
[----:B------:R-:W-:-:S02]  /*8150*/  ISETP.GE.AND P1, PT, R155, R250, PT ;  /* 0x000000fa9b00720c */ /* 0x000fc40003f26270 */
[----:B------:R-:W-:Y:S02]  /*8160*/  I2FP.F32.S32 R45, R45 ;  /* 0x0000002d002d7245 */ /* 0x000fe40000201400 */
[----:B------:R-:W-:Y:S02]  /*8170*/  ISETP.GE.AND P3, PT, R167, R248, PT ;  /* 0x000000f8a700720c */ /* 0x000fe40003f66270 */
[----:B------:R-:W-:Y:S01]  /*8180*/  ISETP.GT.AND P0, PT, R144, R155, PT ;  /* 0x0000009b9000720c */ /* 0x000fe20003f04270 */
[----:B------:R-:W-:Y:S01]  /*8190*/  FFMA.FTZ R45, R45, -UR6, R55 ;  /* 0x800000062d2d7c23 */ /* 0x000fe20008010037 */
[----:B------:R-:W-:Y:S02]  /*81a0*/  ISETP.GE.AND P5, PT, R155, R249, PT ;  /* 0x000000f99b00720c */ /* 0x000fe40003fa6270 */
[----:B------:R-:W-:Y:S02]  /*81b0*/  IABS R175, R175 ;  /* 0x000000af00af7213 */ /* 0x000fe40000000000 */
[----:B------:R-:W-:-:S02]  /*81c0*/  FSEL R72, R9, -INF , !P2 ;  /* 0xff80000009487808 */ /* 0x000fc40005000000 */
[----:B------:R-:W-:Y:S02]  /*81d0*/  FSEL R69, R154, -INF , !P1 ;  /* 0xff8000009a457808 */ /* 0x000fe40004800000 */
[----:B------:R-:W-:Y:S02]  /*81e0*/  FSEL R13, R13, -INF , !P3 ;  /* 0xff8000000d0d7808 */ /* 0x000fe40005800000 */
[----:B------:R-:W-:Y:S02]  /*81f0*/  ISETP.GE.AND P1, PT, R151, R203, PT ;  /* 0x000000cb9700720c */ /* 0x000fe40003f26270 */
[----:B------:R-:W-:Y:S01]  /*8200*/  FSEL R9, R32, -INF , !P0 ;  /* 0xff80000020097808 */ /* 0x000fe20004000000 */
[----:B------:R-:W-:Y:S01]  /*8210*/  IMAD.MOV.U32 R32, RZ, RZ, R175 ;  /* 0x000000ffff207224 */ /* 0x000fe200078e00af */
[----:B------:R-:W-:Y:S02]  /*8220*/  FSEL R20, R20, -INF , !P5 ;  /* 0xff80000014147808 */ /* 0x000fe40006800000 */
[----:B------:R-:W-:-:S02]  /*8230*/  ISETP.GE.AND P3, PT, R159, R248, PT ;  /* 0x000000f89f00720c */ /* 0x000fc40003f66270 */
[----:B------:R-:W-:Y:S02]  /*8240*/  ISETP.GT.AND P2, PT, R144, R151, PT ;  /* 0x000000979000720c */ /* 0x000fe40003f44270 */
[----:B------:R-:W-:Y:S02]  /*8250*/  ISETP.GE.AND P5, PT, R151, R249, PT ;  /* 0x000000f99700720c */ /* 0x000fe40003fa6270 */
[----:B------:R-:W-:Y:S02]  /*8260*/  IABS R174, R174 ;  /* 0x000000ae00ae7213 */ /* 0x000fe40000000000 */
[----:B------:R-:W-:Y:S02]  /*8270*/  FSEL R63, R8, -INF , !P1 ;  /* 0xff800000083f7808 */ /* 0x000fe40004800000 */
[----:B------:R-:W-:Y:S02]  /*8280*/  FSEL R12, R12, -INF , !P3 ;  /* 0xff8000000c0c7808 */ /* 0x000fe40005800000 */
[----:B------:R-:W-:Y:S01]  /*8290*/  FSEL R8, R45, -INF , !P2 ;  /* 0xff8000002d087808 */ /* 0x000fe20005000000 */
[----:B------:R-:W-:Y:S01]  /*82a0*/  IMAD.MOV.U32 R45, RZ, RZ, R174 ;  /* 0x000000ffff2d7224 */ /* 0x000fe200078e00ae */
[----:B------:R-:W-:-:S02]  /*82b0*/  FSEL R16, R16, -INF , !P5 ;  /* 0xff80000010107808 */ /* 0x000fc40006800000 */
[----:B------:R-:W-:Y:S02]  /*82c0*/  ISETP.GE.AND P3, PT, R155, R248, PT ;  /* 0x000000f89b00720c */ /* 0x000fe40003f66270 */
[----:B------:R-:W-:Y:S02]  /*82d0*/  I2FP.F32.S32 R32, R32 ;  /* 0x0000002000207245 */ /* 0x000fe40000201400 */
[----:B------:R-:W-:Y:S02]  /*82e0*/  ISETP.GE.AND P5, PT, R147, R249, PT ;  /* 0x000000f99300720c */ /* 0x000fe40003fa6270 */
[----:B------:R-:W-:Y:S01]  /*82f0*/  IABS R173, R173 ;  /* 0x000000ad00ad7213 */ /* 0x000fe20000000000 */
[----:B------:R-:W-:Y:S01]  /*8300*/  FFMA.FTZ R32, R32, -UR6, R50 ;  /* 0x8000000620207c23 */ /* 0x000fe20008010032 */
[----:B------:R-:W-:Y:S02]  /*8310*/  ISETP.GE.AND P0, PT, R151, R250, PT ;  /* 0x000000fa9700720c */ /* 0x000fe40003f06270 */
[----:B------:R-:W-:-:S02]  /*8320*/  FSEL R9, R9, -INF , !P3 ;  /* 0xff80000009097808 */ /* 0x000fc40005800000 */
[----:B------:R-:W-:Y:S01]  /*8330*/  FSEL R58, R29, -INF , !P5 ;  /* 0xff8000001d3a7808 */ /* 0x000fe20006800000 */
[----:B------:R-:W-:Y:S01]  /*8340*/  IMAD.MOV.U32 R29, RZ, RZ, R173 ;  /* 0x000000ffff1d7224 */ /* 0x000fe200078e00ad */
[----:B------:R-:W-:Y:S02]  /*8350*/  ISETP.GE.AND P3, PT, R151, R248, PT ;  /* 0x000000f89700720c */ /* 0x000fe40003f66270 */
[----:B------:R-:W-:Y:S02]  /*8360*/  FSEL R61, R150, -INF , !P0 ;  /* 0xff800000963d7808 */ /* 0x000fe40004000000 */
[----:B------:R-:W-:Y:S02]  /*8370*/  I2FP.F32.S32 R45, R45 ;  /* 0x0000002d002d7245 */ /* 0x000fe40000201400 */
[----:B------:R-:W-:Y:S02]  /*8380*/  ISETP.GT.AND P1, PT, R144, R147, PT ;  /* 0x000000939000720c */ /* 0x000fe40003f24270 */
[----:B------:R-:W-:Y:S01]  /*8390*/  ISETP.GE.AND P0, PT, R147, R203, PT ;  /* 0x000000cb9300720c */ /* 0x000fe20003f06270 */
[----:B------:R-:W-:Y:S01]  /*83a0*/  FFMA.FTZ R45, R45, -UR6, R51 ;  /* 0x800000062d2d7c23 */ /* 0x000fe20008010033 */
[----:B------:R-:W-:-:S02]  /*83b0*/  ISETP.GE.AND P2, PT, R147, R250, PT ;  /* 0x000000fa9300720c */ /* 0x000fc40003f46270 */
[----:B------:R-:W-:Y:S02]  /*83c0*/  FSEL R8, R8, -INF , !P3 ;  /* 0xff80000008087808 */ /* 0x000fe40005800000 */
[----:B------:R-:W-:Y:S02]  /*83d0*/  ISETP.GE.AND P3, PT, R147, R248, PT ;  /* 0x000000f89300720c */ /* 0x000fe40003f66270 */
[----:B------:R-:W-:Y:S02]  /*83e0*/  FSEL R62, R56, -INF , !P0 ;  /* 0xff800000383e7808 */ /* 0x000fe40004000000 */
[----:B------:R-:W-:Y:S02]  /*83f0*/  FSEL R60, R146, -INF , !P2 ;  /* 0xff800000923c7808 */ /* 0x000fe40005000000 */
[----:B------:R-:W-:Y:S02]  /*8400*/  FSEL R32, R32, -INF , !P1 ;  /* 0xff80000020207808 */ /* 0x000fe40004800000 */
[----:B------:R-:W-:-:S02]  /*8410*/  I2FP.F32.S32 R29, R29 ;  /* 0x0000001d001d7245 */ /* 0x000fc40000201400 */
[----:B------:R-:W-:Y:S02]  /*8420*/  ISETP.GT.AND P0, PT, R144, R143, PT ;  /* 0x0000008f9000720c */ /* 0x000fe40003f04270 */
[----:B------:R-:W-:Y:S01]  /*8430*/  ISETP.GE.AND P2, PT, R143, R203, PT ;  /* 0x000000cb8f00720c */ /* 0x000fe20003f46270 */
[----:B------:R-:W-:Y:S01]  /*8440*/  FFMA.FTZ R29, R29, -UR6, R46 ;  /* 0x800000061d1d7c23 */ /* 0x000fe2000801002e */
[C---:B------:R-:W-:Y:S02]  /*8450*/  ISETP.GE.AND P1, PT, R143.reuse, R250, PT ;  /* 0x000000fa8f00720c */ /* 0x040fe40003f26270 */
[----:B------:R-:W-:Y:S02]  /*8460*/  FSEL R56, R32, -INF , !P3 ;  /* 0xff80000020387808 */ /* 0x000fe40005800000 */
[----:B------:R-:W-:Y:S02]  /*8470*/  ISETP.GE.AND P3, PT, R143, R248, PT ;  /* 0x000000f88f00720c */ /* 0x000fe40003f66270 */
[----:B------:R-:W-:-:S02]  /*8480*/  FSEL R55, R153, -INF , !P2 ;  /* 0xff80000099377808 */ /* 0x000fc40005000000 */
[----:B------:R-:W-:Y:S02]  /*8490*/  IABS R172, R172 ;  /* 0x000000ac00ac7213 */ /* 0x000fe40000000000 */
[----:B------:R-:W-:Y:S02]  /*84a0*/  FSEL R45, R45, -INF , !P0 ;  /* 0xff8000002d2d7808 */ /* 0x000fe40004000000 */
[----:B------:R-:W-:Y:S01]  /*84b0*/  ISETP.GT.AND P2, PT, R144, R139, PT ;  /* 0x0000008b9000720c */ /* 0x000fe20003f44270 */
[----:B------:R-:W-:Y:S01]  /*84c0*/  IMAD.MOV.U32 R32, RZ, RZ, R172 ;  /* 0x000000ffff207224 */ /* 0x000fe200078e00ac */
[----:B------:R-:W-:Y:S02]  /*84d0*/  FSEL R48, R142, -INF , !P1 ;  /* 0xff8000008e307808 */ /* 0x000fe40004800000 */
[----:B------:R-:W-:Y:S02]  /*84e0*/  ISETP.GE.AND P1, PT, R139, R203, PT ;  /* 0x000000cb8b00720c */ /* 0x000fe40003f26270 */
[----:B------:R-:W-:-:S02]  /*84f0*/  FSEL R238, R45, -INF , !P3 ;  /* 0xff8000002dee7808 */ /* 0x000fc40005800000 */
[----:B------:R-:W-:Y:S02]  /*8500*/  ISETP.GE.AND P3, PT, R139, R248, PT ;  /* 0x000000f88b00720c */ /* 0x000fe40003f66270 */
[----:B------:R-:W-:Y:S02]  /*8510*/  IABS R183, R183 ;  /* 0x000000b700b77213 */ /* 0x000fe40000000000 */
[----:B------:R-:W-:Y:S02]  /*8520*/  FSEL R29, R29, -INF , !P2 ;  /* 0xff8000001d1d7808 */ /* 0x000fe40005000000 */
[----:B------:R-:W-:Y:S02]  /*8530*/  FSEL R54, R33, -INF , !P1 ;  /* 0xff80000021367808 */ /* 0x000fe40004800000 */
[----:B------:R-:W-:Y:S01]  /*8540*/  FSEL R33, R29, -INF , !P3 ;  /* 0xff8000001d217808 */ /* 0x000fe20005800000 */
[----:B------:R-:W-:Y:S01]  /*8550*/  IMAD.MOV.U32 R29, RZ, RZ, R183 ;  /* 0x000000ffff1d7224 */ /* 0x000fe200078e00b7 */
[----:B------:R-:W-:-:S02]  /*8560*/  I2FP.F32.S32 R32, R32 ;  /* 0x0000002000207245 */ /* 0x000fc40000201400 */
[----:B------:R-:W-:Y:S02]  /*8570*/  ISETP.GE.AND P0, PT, R139, R250, PT ;  /* 0x000000fa8b00720c */ /* 0x000fe40003f06270 */
[----:B------:R-:W-:Y:S01]  /*8580*/  I2FP.F32.S32 R29, R29 ;  /* 0x0000001d001d7245 */ /* 0x000fe20000201400 */
[----:B------:R-:W-:Y:S01]  /*8590*/  FFMA.FTZ R32, R32, -UR6, R47 ;  /* 0x8000000620207c23 */ /* 0x000fe2000801002f */
[----:B------:R-:W-:Y:S02]  /*85a0*/  FSEL R52, R138, -INF , !P0 ;  /* 0xff8000008a347808 */ /* 0x000fe40004000000 */
[----:B------:R-:W-:Y:S01]  /*85b0*/  ISETP.GE.AND P5, PT, R143, R249, PT ;  /* 0x000000f98f00720c */ /* 0x000fe20003fa6270 */
[----:B------:R-:W-:Y:S01]  /*85c0*/  FFMA.FTZ R29, R29, -UR6, R42 ;  /* 0x800000061d1d7c23 */ /* 0x000fe2000801002a */
[----:B------:R-:W-:Y:S02]  /*85d0*/  ISETP.GT.AND P1, PT, R144, R135, PT ;  /* 0x000000879000720c */ /* 0x000fe40003f24270 */
[----:B------:R-:W-:-:S02]  /*85e0*/  ISETP.GE.AND P0, PT, R135, R203, PT ;  /* 0x000000cb8700720c */ /* 0x000fc40003f06270 */
[----:B------:R-:W-:Y:S02]  /*85f0*/  FSEL R41, R41, -INF , !P5 ;  /* 0xff80000029297808 */ /* 0x000fe40006800000 */
[----:B------:R-:W-:Y:S02]  /*8600*/  ISETP.GE.AND P3, PT, R135, R248, PT ;  /* 0x000000f88700720c */ /* 0x000fe40003f66270 */
[----:B------:R-:W-:Y:S02]  /*8610*/  FSEL R53, R152, -INF , !P0 ;  /* 0xff80000098357808 */ /* 0x000fe40004000000 */
[----:B------:R-:W-:Y:S02]  /*8620*/  FSEL R32, R32, -INF , !P1 ;  /* 0xff80000020207808 */ /* 0x000fe40004800000 */
[----:B------:R-:W-:Y:S02]  /*8630*/  ISETP.GE.AND P5, PT, R139, R249, PT ;  /* 0x000000f98b00720c */ /* 0x000fe40003fa6270 */
[----:B------:R-:W-:-:S02]  /*8640*/  ISETP.GT.AND P0, PT, R144, R123, PT ;  /* 0x0000007b9000720c */ /* 0x000fc40003f04270 */
[----:B------:R-:W-:Y:S02]  /*8650*/  FSEL R32, R32, -INF , !P3 ;  /* 0xff80000020207808 */ /* 0x000fe40005800000 */
[----:B------:R-:W-:Y:S02]  /*8660*/  FSEL R40, R40, -INF , !P5 ;  /* 0xff80000028287808 */ /* 0x000fe40006800000 */
[----:B------:R-:W-:Y:S02]  /*8670*/  ISETP.GE.AND P3, PT, R123, R248, PT ;  /* 0x000000f87b00720c */ /* 0x000fe40003f66270 */
[----:B------:R-:W-:Y:S02]  /*8680*/  IABS R181, R181 ;  /* 0x000000b500b57213 */ /* 0x000fe40000000000 */
[----:B------:R-:W-:Y:S02]  /*8690*/  FSEL R29, R29, -INF , !P0 ;  /* 0xff8000001d1d7808 */ /* 0x000fe40004000000 */
[----:B------:R-:W-:-:S02]  /*86a0*/  ISETP.GE.AND P5, PT, R135, R249, PT ;  /* 0x000000f98700720c */ /* 0x000fc40003fa6270 */
[----:B------:R-:W-:Y:S02]  /*86b0*/  IABS R182, R182 ;  /* 0x000000b600b67213 */ /* 0x000fe40000000000 */
[----:B------:R-:W-:Y:S01]  /*86c0*/  FSEL R235, R29, -INF , !P3 ;  /* 0xff8000001deb7808 */ /* 0x000fe20005800000 */
[----:B------:R-:W-:Y:S01]  /*86d0*/  IMAD.MOV.U32 R29, RZ, RZ, R181 ;  /* 0x000000ffff1d7224 */ /* 0x000fe200078e00b5 */
[----:B------:R-:W-:Y:S01]  /*86e0*/  FSEL R47, R28, -INF , !P5 ;  /* 0xff8000001c2f7808 */ /* 0x000fe20006800000 */
[----:B------:R-:W-:Y:S01]  /*86f0*/  IMAD.MOV.U32 R28, RZ, RZ, R182 ;  /* 0x000000ffff1c7224 */ /* 0x000fe200078e00b6 */
[----:B------:R-:W-:Y:S02]  /*8700*/  ISETP.GE.AND P2, PT, R135, R250, PT ;  /* 0x000000fa8700720c */ /* 0x000fe40003f46270 */
[----:B------:R-:W-:Y:S02]  /*8710*/  I2FP.F32.S32 R29, R29 ;  /* 0x0000001d001d7245 */ /* 0x000fe40000201400 */
[----:B------:R-:W-:-:S02]  /*8720*/  FSEL R46, R126, -INF , !P2 ;  /* 0xff8000007e2e7808 */ /* 0x000fc40005000000 */
[----:B------:R-:W-:Y:S01]  /*8730*/  I2FP.F32.S32 R28, R28 ;  /* 0x0000001c001c7245 */ /* 0x000fe20000201400 */
[----:B------:R-:W-:Y:S01]  /*8740*/  FFMA.FTZ R29, R29, -UR6, R38 ;  /* 0x800000061d1d7c23 */ /* 0x000fe20008010026 */
[----:B------:R-:W-:Y:S02]  /*8750*/  IABS R180, R180 ;  /* 0x000000b400b47213 */ /* 0x000fe40000000000 */
[C---:B------:R-:W-:Y:S01]  /*8760*/  ISETP.GE.AND P2, PT, R123.reuse, R203, PT ;  /* 0x000000cb7b00720c */ /* 0x040fe20003f46270 */
[----:B------:R-:W-:Y:S01]  /*8770*/  FFMA.FTZ R43, R28, -UR6, R43 ;  /* 0x800000061c2b7c23 */ /* 0x000fe2000801002b */
[----:B------:R-:W-:Y:S01]  /*8780*/  ISETP.GE.AND P1, PT, R123, R250, PT ;  /* 0x000000fa7b00720c */ /* 0x000fe20003f26270 */
[----:B------:R-:W-:Y:S01]  /*8790*/  IMAD.MOV.U32 R38, RZ, RZ, R180 ;  /* 0x000000ffff267224 */ /* 0x000fe200078e00b4 */
[----:B------:R-:W-:Y:S02]  /*87a0*/  FSEL R51, R149, -INF , !P2 ;  /* 0xff80000095337808 */ /* 0x000fe40005000000 */
[----:B------:R-:W-:-:S02]  /*87b0*/  FSEL R45, R122, -INF , !P1 ;  /* 0xff8000007a2d7808 */ /* 0x000fc40004800000 */
[----:B------:R-:W-:Y:S02]  /*87c0*/  IABS R179, R179 ;  /* 0x000000b300b37213 */ /* 0x000fe40000000000 */
[----:B------:R-:W-:Y:S02]  /*87d0*/  ISETP.GT.AND P2, PT, R144, R118, PT ;  /* 0x000000769000720c */ /* 0x000fe40003f44270 */
[C---:B------:R-:W-:Y:S01]  /*87e0*/  ISETP.GE.AND P1, PT, R118.reuse, R203, PT ;  /* 0x000000cb7600720c */ /* 0x040fe20003f26270 */
[----:B------:R-:W-:Y:S01]  /*87f0*/  IMAD.MOV.U32 R59, RZ, RZ, R179 ;  /* 0x000000ffff3b7224 */ /* 0x000fe200078e00b3 */
[C---:B------:R-:W-:Y:S02]  /*8800*/  ISETP.GE.AND P0, PT, R118.reuse, R250, PT ;  /* 0x000000fa7600720c */ /* 0x040fe40003f06270 */
[----:B------:R-:W-:Y:S02]  /*8810*/  ISETP.GE.AND P3, PT, R118, R248, PT ;  /* 0x000000f87600720c */ /* 0x000fe40003f66270 */
[----:B------:R-:W-:-:S02]  /*8820*/  FSEL R50, R148, -INF , !P1 ;  /* 0xff80000094327808 */ /* 0x000fc40004800000 */
[----:B------:R-:W-:Y:S02]  /*8830*/  FSEL R28, R106, -INF , !P0 ;  /* 0xff8000006a1c7808 */ /* 0x000fe40004000000 */
        /* <DEDUP_REMOVED lines=13> */
[C---:B------:R-:W-:Y:S01]  /*8910*/  ISETP.GE.AND P2, PT, R102.reuse, R203, PT ;  /* 0x000000cb6600720c */ /* 0x040fe20003f46270 */
[----:B------:R-:W-:Y:S01]  /*8920*/  FFMA.FTZ R34, R59, -UR6, R34 ;  /* 0x800000063b227c23 */ /* 0x000fe20008010022 */
[----:B------:R-:W-:Y:S02]  /*8930*/  FSEL R29, R29, -INF , !P3 ;  /* 0xff8000001d1d7808 */ /* 0x000fe40005800000 */
[----:B------:R-:W-:Y:S02]  /*8940*/  ISETP.GE.AND P3, PT, R102, R248, PT ;  /* 0x000000f86600720c */ /* 0x000fe40003f66270 */
[----:B------:R-:W-:Y:S02]  /*8950*/  FSEL R38, R44, -INF , !P2 ;  /* 0xff8000002c267808 */ /* 0x000fe40005000000 */
[----:B------:R-:W-:-:S02]  /*8960*/  IABS R191, R191 ;  /* 0x000000bf00bf7213 */ /* 0x000fc40000000000 */
[----:B------:R-:W-:Y:S02]  /*8970*/  FSEL R39, R39, -INF , !P0 ;  /* 0xff80000027277808 */ /* 0x000fe40004000000 */
[----:B------:R-:W-:Y:S02]  /*8980*/  ISETP.GT.AND P2, PT, R144, R96, PT ;  /* 0x000000609000720c */ /* 0x000fe40003f44270 */
[----:B------:R-:W-:Y:S01]  /*8990*/  FSEL R44, R39, -INF , !P3 ;  /* 0xff800000272c7808 */ /* 0x000fe20005800000 */
[----:B------:R-:W-:Y:S01]  /*89a0*/  IMAD.MOV.U32 R39, RZ, RZ, R191 ;  /* 0x000000ffff277224 */ /* 0x000fe200078e00bf */
[----:B------:R-:W-:Y:S02]  /*89b0*/  ISETP.GE.AND P3, PT, R96, R248, PT ;  /* 0x000000f86000720c */ /* 0x000fe40003f66270 */
[----:B------:R-:W-:Y:S02]  /*89c0*/  IABS R190, R190 ;  /* 0x000000be00be7213 */ /* 0x000fe40000000000 */
[----:B------:R-:W-:-:S02]  /*89d0*/  FSEL R34, R34, -INF , !P2 ;  /* 0xff80000022227808 */ /* 0x000fc40005000000 */
[-C--:B------:R-:W-:Y:S02]  /*89e0*/  ISETP.GE.AND P1, PT, R102, R250.reuse, PT ;  /* 0x000000fa6600720c */ /* 0x080fe40003f26270 */
[----:B------:R-:W-:Y:S01]  /*89f0*/  FSEL R226, R34, -INF , !P3 ;  /* 0xff80000022e27808 */ /* 0x000fe20005800000 */
[----:B------:R-:W-:Y:S01]  /*8a00*/  IMAD.MOV.U32 R34, RZ, RZ, R190 ;  /* 0x000000ffff227224 */ /* 0x000fe200078e00be */
[----:B------:R-:W-:Y:S02]  /*8a10*/  FSEL R42, R97, -INF , !P1 ;  /* 0xff800000612a7808 */ /* 0x000fe40004800000 */
[----:B------:R-:W-:Y:S02]  /*8a20*/  I2FP.F32.S32 R39, R39 ;  /* 0x0000002700277245 */ /* 0x000fe40000201400 */
[C---:B------:R-:W-:Y:S02]  /*8a30*/  ISETP.GE.AND P1, PT, R96.reuse, R203, PT ;  /* 0x000000cb6000720c */ /* 0x040fe40003f26270 */
[----:B------:R-:W-:Y:S01]  /*8a40*/  ISETP.GE.AND P0, PT, R96, R250, PT ;  /* 0x000000fa6000720c */ /* 0x000fe20003f06270 */
[----:B------:R-:W-:Y:S01]  /*8a50*/  FFMA.FTZ R35, R39, -UR6, R35 ;  /* 0x8000000627237c23 */ /* 0x000fe20008010023 */
[----:B------:R-:W-:-:S02]  /*8a60*/  FSEL R221, R221, -INF , !P1 ;  /* 0xff800000dddd7808 */ /* 0x000fc40004800000 */
[----:B------:R-:W-:Y:S02]  /*8a70*/  FSEL R217, R217, -INF , !P0 ;  /* 0xff800000d9d97808 */ /* 0x000fe40004000000 */
[----:B------:R-:W-:Y:S02]  /*8a80*/  I2FP.F32.S32 R34, R34 ;  /* 0x0000002200227245 */ /* 0x000fe40000201400 */
[----:B------:R-:W-:Y:S02]  /*8a90*/  ISETP.GT.AND P1, PT, R144, R91, PT ;  /* 0x0000005b9000720c */ /* 0x000fe40003f24270 */
[C---:B------:R-:W-:Y:S01]  /*8aa0*/  ISETP.GE.AND P0, PT, R91.reuse, R203, PT ;  /* 0x000000cb5b00720c */ /* 0x040fe20003f06270 */
[----:B------:R-:W-:Y:S01]  /*8ab0*/  FFMA.FTZ R30, R34, -UR6, R30 ;  /* 0x80000006221e7c23 */ /* 0x000fe2000801001e */
        /* <DEDUP_REMOVED lines=8> */
[----:B------:R-:W-:-:S02]  /*8b40*/  IABS R188, R188 ;  /* 0x000000bc00bc7213 */ /* 0x000fc40000000000 */
[----:B------:R-:W-:Y:S02]  /*8b50*/  FSEL R30, R30, -INF , !P0 ;  /* 0xff8000001e1e7808 */ /* 0x000fe40004000000 */
[----:B------:R-:W-:Y:S02]  /*8b60*/  ISETP.GE.AND P2, PT, R91, R250, PT ;  /* 0x000000fa5b00720c */ /* 0x000fe40003f46270 */
[----:B------:R-:W-:Y:S01]  /*8b70*/  FSEL R227, R30, -INF , !P3 ;  /* 0xff8000001ee37808 */ /* 0x000fe20005800000 */
[----:B------:R-:W-:Y:S01]  /*8b80*/  IMAD.MOV.U32 R30, RZ, RZ, R188 ;  /* 0x000000ffff1e7224 */ /* 0x000fe200078e00bc */
[----:B------:R-:W-:Y:S02]  /*8b90*/  FSEL R228, R228, -INF , !P2 ;  /* 0xff800000e4e47808 */ /* 0x000fe40005000000 */
[----:B------:R-:W-:Y:S02]  /*8ba0*/  I2FP.F32.S32 R34, R34 ;  /* 0x0000002200227245 */ /* 0x000fe40000201400 */
[----:B------:R-:W-:-:S02]  /*8bb0*/  ISETP.GE.AND P2, PT, R90, R203, PT ;  /* 0x000000cb5a00720c */ /* 0x000fc40003f46270 */
[----:B------:R-:W-:Y:S01]  /*8bc0*/  ISETP.GE.AND P1, PT, R90, R250, PT ;  /* 0x000000fa5a00720c */ /* 0x000fe20003f26270 */
[----:B------:R-:W-:Y:S01]  /*8bd0*/  FFMA.FTZ R31, R34, -UR6, R31 ;  /* 0x80000006221f7c23 */ /* 0x000fe2000801001f */
[----:B------:R-:W-:Y:S02]  /*8be0*/  FSEL R219, R219, -INF , !P2 ;  /* 0xff800000dbdb7808 */ /* 0x000fe40005000000 */
[----:B------:R-:W-:Y:S02]  /*8bf0*/  FSEL R229, R229, -INF , !P1 ;  /* 0xff800000e5e57808 */ /* 0x000fe40004800000 */
[----:B------:R-:W-:Y:S02]  /*8c00*/  I2FP.F32.S32 R30, R30 ;  /* 0x0000001e001e7245 */ /* 0x000fe40000201400 */
[----:B------:R-:W-:Y:S02]  /*8c10*/  ISETP.GT.AND P2, PT, R144, R89, PT ;  /* 0x000000599000720c */ /* 0x000fe40003f44270 */
[C---:B------:R-:W-:Y:S01]  /*8c20*/  ISETP.GE.AND P1, PT, R89.reuse, R203, PT ;  /* 0x000000cb5900720c */ /* 0x040fe20003f26270 */
[----:B------:R-:W-:Y:S01]  /*8c30*/  FFMA.FTZ R26, R30, -UR6, R26 ;  /* 0x800000061e1a7c23 */ /* 0x000fe2000801001a */
[----:B------:R-:W-:-:S02]  /*8c40*/  ISETP.GE.AND P3, PT, R89, R248, PT ;  /* 0x000000f85900720c */ /* 0x000fc40003f66270 */
[----:B------:R-:W-:Y:S02]  /*8c50*/  FSEL R218, R218, -INF , !P1 ;  /* 0xff800000dada7808 */ /* 0x000fe40004800000 */
[----:B------:R-:W-:Y:S02]  /*8c60*/  IABS R187, R187 ;  /* 0x000000bb00bb7213 */ /* 0x000fe40000000000 */
[----:B------:R-:W-:Y:S02]  /*8c70*/  FSEL R31, R31, -INF , !P2 ;  /* 0xff8000001f1f7808 */ /* 0x000fe40005000000 */
[----:B------:R-:W-:Y:S01]  /*8c80*/  ISETP.GT.AND P1, PT, R144, R88, PT ;  /* 0x000000589000720c */ /* 0x000fe20003f24270 */
[----:B------:R-:W-:Y:S01]  /*8c90*/  IMAD.MOV.U32 R30, RZ, RZ, R187 ;  /* 0x000000ffff1e7224 */ /* 0x000fe200078e00bb */
[----:B------:R-:W-:Y:S02]  /*8ca0*/  ISETP.GE.AND P5, PT, R123, R249, PT ;  /* 0x000000f97b00720c */ /* 0x000fe40003fa6270 */
[----:B------:R-:W-:-:S02]  /*8cb0*/  FSEL R230, R31, -INF , !P3 ;  /* 0xff8000001fe67808 */ /* 0x000fc40005800000 */
[----:B------:R-:W-:Y:S02]  /*8cc0*/  ISETP.GE.AND P3, PT, R88, R248, PT ;  /* 0x000000f85800720c */ /* 0x000fe40003f66270 */
[----:B------:R-:W-:Y:S02]  /*8cd0*/  IABS R108, R108 ;  /* 0x0000006c006c7213 */ /* 0x000fe40000000000 */
[----:B------:R-:W-:Y:S02]  /*8ce0*/  FSEL R26, R26, -INF , !P1 ;  /* 0xff8000001a1a7808 */ /* 0x000fe40004800000 */
[----:B------:R-:W-:Y:S02]  /*8cf0*/  ISETP.GE.AND P0, PT, R89, R250, PT ;  /* 0x000000fa5900720c */ /* 0x000fe40003f06270 */
[----:B------:R-:W-:Y:S02]  /*8d00*/  FSEL R237, R237, -INF , !P5 ;  /* 0xff800000eded7808 */ /* 0x000fe40006800000 */
[----:B------:R-:W-:-:S02]  /*8d10*/  ISETP.GE.AND P5, PT, R118, R249, PT ;  /* 0x000000f97600720c */ /* 0x000fc40003fa6270 */
        /* <DEDUP_REMOVED lines=8> */
[----:B------:R-:W-:Y:S02]  /*8da0*/  ISETP.GE.AND P5, PT, R104, R249, PT ;  /* 0x000000f96800720c */ /* 0x000fe40003fa6270 */
[----:B------:R-:W-:Y:S02]  /*8db0*/  FSEL R106, R120, -INF , !P0 ;  /* 0xff800000786a7808 */ /* 0x000fe40004000000 */
[----:B------:R-:W-:Y:S02]  /*8dc0*/  FSEL R105, R105, -INF , !P2 ;  /* 0xff80000069697808 */ /* 0x000fe40005000000 */
[----:B------:R-:W-:Y:S02]  /*8dd0*/  I2FP.F32.S32 R26, R26 ;  /* 0x0000001a001a7245 */ /* 0x000fe40000201400 */
[----:B------:R-:W-:Y:S02]  /*8de0*/  ISETP.GT.AND P0, PT, R144, R87, PT ;  /* 0x000000579000720c */ /* 0x000fe40003f04270 */
[----:B------:R-:W-:Y:S01]  /*8df0*/  ISETP.GE.AND P2, PT, R87, R203, PT ;  /* 0x000000cb5700720c */ /* 0x000fe20003f46270 */
[----:B------:R-:W-:Y:S01]  /*8e00*/  FFMA.FTZ R22, R26, -UR6, R22 ;  /* 0x800000061a167c23 */ /* 0x000fe20008010016 */
[----:B------:R-:W-:-:S02]  /*8e10*/  FSEL R36, R36, -INF , !P5 ;  /* 0xff80000024247808 */ /* 0x000fc40006800000 */
[----:B------:R-:W-:Y:S02]  /*8e20*/  ISETP.GE.AND P5, PT, R102, R249, PT ;  /* 0x000000f96600720c */ /* 0x000fe40003fa6270 */
[----:B------:R-:W-:Y:S02]  /*8e30*/  ISETP.GE.AND P3, PT, R87, R248, PT ;  /* 0x000000f85700720c */ /* 0x000fe40003f66270 */
[----:B------:R-:W-:Y:S02]  /*8e40*/  FSEL R108, R114, -INF , !P2 ;  /* 0xff800000726c7808 */ /* 0x000fe40005000000 */
[----:B------:R-:W-:Y:S02]  /*8e50*/  FSEL R27, R27, -INF , !P0 ;  /* 0xff8000001b1b7808 */ /* 0x000fe40004000000 */
[----:B------:R-:W-:Y:S02]  /*8e60*/  ISETP.GT.AND P2, PT, R144, R86, PT ;  /* 0x000000569000720c */ /* 0x000fe40003f44270 */
[----:B------:R-:W-:-:S02]  /*8e70*/  FSEL R236, R236, -INF , !P5 ;  /* 0xff800000ecec7808 */ /* 0x000fc40006800000 */
[----:B------:R-:W-:Y:S02]  /*8e80*/  ISETP.GE.AND P5, PT, R96, R249, PT ;  /* 0x000000f96000720c */ /* 0x000fe40003fa6270 */
[----:B------:R-:W-:Y:S02]  /*8e90*/  FSEL R211, R27, -INF , !P3 ;  /* 0xff8000001bd37808 */ /* 0x000fe40005800000 */
[----:B------:R-:W-:Y:S02]  /*8ea0*/  ISETP.GE.AND P3, PT, R86, R248, PT ;  /* 0x000000f85600720c */ /* 0x000fe40003f66270 */
[----:B------:R-:W-:Y:S02]  /*8eb0*/  IABS R194, R194 ;  /* 0x000000c200c27213 */ /* 0x000fe40000000000 */
[----:B------:R-:W-:Y:S02]  /*8ec0*/  FSEL R22, R22, -INF , !P2 ;  /* 0xff80000016167808 */ /* 0x000fe40005000000 */
[----:B------:R-:W-:-:S02]  /*8ed0*/  FSEL R216, R216, -INF , !P5 ;  /* 0xff800000d8d87808 */ /* 0x000fc40006800000 */
[----:B------:R-:W-:Y:S02]  /*8ee0*/  ISETP.GE.AND P5, PT, R91, R249, PT ;  /* 0x000000f95b00720c */ /* 0x000fe40003fa6270 */
[----:B------:R-:W-:Y:S02]  /*8ef0*/  IABS R195, R195 ;  /* 0x000000c300c37213 */ /* 0x000fe40000000000 */
[----:B------:R-:W-:Y:S01]  /*8f00*/  FSEL R222, R22, -INF , !P3 ;  /* 0xff80000016de7808 */ /* 0x000fe20005800000 */
[----:B------:R-:W-:Y:S01]  /*8f10*/  IMAD.MOV.U32 R22, RZ, RZ, R194 ;  /* 0x000000ffff167224 */ /* 0x000fe200078e00c2 */
[----:B------:R-:W-:Y:S01]  /*8f20*/  FSEL R215, R215, -INF , !P5 ;  /* 0xff800000d7d77808 */ /* 0x000fe20006800000 */
[----:B------:R-:W-:Y:S01]  /*8f30*/  IMAD.MOV.U32 R26, RZ, RZ, R195 ;  /* 0x000000ffff1a7224 */ /* 0x000fe200078e00c3 */
[----:B------:R-:W-:Y:S02]  /*8f40*/  ISETP.GE.AND P5, PT, R90, R249, PT ;  /* 0x000000f95a00720c */ /* 0x000fe40003fa6270 */
[----:B------:R-:W-:-:S02]  /*8f50*/  ISETP.GE.AND P1, PT, R87, R250, PT ;  /* 0x000000fa5700720c */ /* 0x000fc40003f26270 */
[----:B------:R-:W-:Y:S02]  /*8f60*/  I2FP.F32.S32 R22, R22 ;  /* 0x0000001600167245 */ /* 0x000fe40000201400 */
[----:B------:R-:W-:Y:S02]  /*8f70*/  IABS R193, R193 ;  /* 0x000000c100c17213 */ /* 0x000fe40000000000 */
[----:B------:R-:W-:Y:S01]  /*8f80*/  FSEL R233, R233, -INF , !P5 ;  /* 0xff800000e9e97808 */ /* 0x000fe20006800000 */
[----:B------:R-:W-:Y:S01]  /*8f90*/  FFMA.FTZ R18, R22, -UR6, R18 ;  /* 0x8000000616127c23 */ /* 0x000fe20008010012 */
[----:B------:R-:W-:Y:S01]  /*8fa0*/  ISETP.GE.AND P5, PT, R89, R249, PT ;  /* 0x000000f95900720c */ /* 0x000fe20003fa6270 */
[----:B------:R-:W-:Y:S01]  /*8fb0*/  IMAD.MOV.U32 R22, RZ, RZ, R193 ;  /* 0x000000ffff167224 */ /* 0x000fe200078e00c1 */
[----:B------:R-:W-:Y:S02]  /*8fc0*/  FSEL R107, R107, -INF , !P1 ;  /* 0xff8000006b6b7808 */ /* 0x000fe40004800000 */
[----:B------:R-:W-:-:S02]  /*8fd0*/  I2FP.F32.S32 R26, R26 ;  /* 0x0000001a001a7245 */ /* 0x000fc40000201400 */
[C---:B------:R-:W-:Y:S02]  /*8fe0*/  ISETP.GE.AND P1, PT, R86.reuse, R203, PT ;  /* 0x000000cb5600720c */ /* 0x040fe40003f26270 */
[----:B------:R-:W-:Y:S01]  /*8ff0*/  ISETP.GE.AND P0, PT, R86, R250, PT ;  /* 0x000000fa5600720c */ /* 0x000fe20003f06270 */
[----:B------:R-:W-:Y:S01]  /*9000*/  FFMA.FTZ R23, R26, -UR6, R23 ;  /* 0x800000061a177c23 */ /* 0x000fe20008010017 */
[----:B------:R-:W-:Y:S02]  /*9010*/  FSEL R232, R232, -INF , !P5 ;  /* 0xff800000e8e87808 */ /* 0x000fe40006800000 */
[----:B------:R-:W-:Y:S02]  /*9020*/  ISETP.GE.AND P5, PT, R88, R249, PT ;  /* 0x000000f95800720c */ /* 0x000fe40003fa6270 */
[----:B------:R-:W-:Y:S02]  /*9030*/  FSEL R110, R110, -INF , !P1 ;  /* 0xff8000006e6e7808 */ /* 0x000fe40004800000 */
[----:B------:R-:W-:-:S02]  /*9040*/  FSEL R109, R85, -INF , !P0 ;  /* 0xff800000556d7808 */ /* 0x000fc40004000000 */
[----:B------:R-:W-:Y:S02]  /*9050*/  ISETP.GT.AND P1, PT, R144, R84, PT ;  /* 0x000000549000720c */ /* 0x000fe40003f24270 */
[----:B------:R-:W-:Y:S02]  /*9060*/  ISETP.GE.AND P0, PT, R84, R203, PT ;  /* 0x000000cb5400720c */ /* 0x000fe40003f06270 */
[----:B------:R-:W-:Y:S02]  /*9070*/  I2FP.F32.S32 R22, R22 ;  /* 0x0000001600167245 */ /* 0x000fe40000201400 */
[----:B------:R-:W-:Y:S02]  /*9080*/  FSEL R210, R210, -INF , !P5 ;  /* 0xff800000d2d27808 */ /* 0x000fe40006800000 */
[----:B------:R-:W-:Y:S01]  /*9090*/  IABS R192, R192 ;  /* 0x000000c000c07213 */ /* 0x000fe20000000000 */
[----:B------:R-:W-:Y:S01]  /*90a0*/  FFMA.FTZ R19, R22, -UR6, R19 ;  /* 0x8000000616137c23 */ /* 0x000fe20008010013 */
[----:B------:R-:W-:-:S02]  /*90b0*/  ISETP.GE.AND P5, PT, R87, R249, PT ;  /* 0x000000f95700720c */ /* 0x000fc40003fa6270 */
[C---:B------:R-:W-:Y:S01]  /*90c0*/  ISETP.GE.AND P2, PT, R84.reuse, R250, PT ;  /* 0x000000fa5400720c */ /* 0x040fe20003f46270 */
[----:B------:R-:W-:Y:S01]  /*90d0*/  IMAD.MOV.U32 R22, RZ, RZ, R192 ;  /* 0x000000ffff167224 */ /* 0x000fe200078e00c0 */
[----:B------:R-:W-:Y:S02]  /*90e0*/  ISETP.GE.AND P3, PT, R84, R248, PT ;  /* 0x000000f85400720c */ /* 0x000fe40003f66270 */
[----:B------:R-:W-:Y:S02]  /*90f0*/  FSEL R112, R111, -INF , !P0 ;  /* 0xff8000006f707808 */ /* 0x000fe40004000000 */
[----:B------:R-:W-:Y:S02]  /*9100*/  FSEL R23, R23, -INF , !P1 ;  /* 0xff80000017177808 */ /* 0x000fe40004800000 */
[----:B------:R-:W-:Y:S02]  /*9110*/  ISETP.GT.AND P0, PT, R144, R82, PT ;  /* 0x000000529000720c */ /* 0x000fe40003f04270 */
[----:B------:R-:W-:-:S02]  /*9120*/  FSEL R214, R214, -INF , !P5 ;  /* 0xff800000d6d67808 */ /* 0x000fc40006800000 */
[----:B------:R-:W-:Y:S02]  /*9130*/  FSEL R111, R83, -INF , !P2 ;  /* 0xff800000536f7808 */ /* 0x000fe40005000000 */
[----:B------:R-:W-:Y:S02]  /*9140*/  FSEL R206, R23, -INF , !P3 ;  /* 0xff80000017ce7808 */ /* 0x000fe40005800000 */
[----:B------:R-:W-:Y:S02]  /*9150*/  ISETP.GE.AND P5, PT, R86, R249, PT ;  /* 0x000000f95600720c */ /* 0x000fe40003fa6270 */
[C---:B------:R-:W-:Y:S02]  /*9160*/  ISETP.GE.AND P2, PT, R82.reuse, R203, PT ;  /* 0x000000cb5200720c */ /* 0x040fe40003f46270 */
[C---:B------:R-:W-:Y:S02]  /*9170*/  ISETP.GE.AND P1, PT, R82.reuse, R250, PT ;  /* 0x000000fa5200720c */ /* 0x040fe40003f26270 */
[----:B------:R-:W-:-:S02]  /*9180*/  ISETP.GE.AND P3, PT, R82, R248, PT ;  /* 0x000000f85200720c */ /* 0x000fc40003f66270 */
[----:B------:R-:W-:Y:S02]  /*9190*/  FSEL R18, R18, -INF , !P0 ;  /* 0xff80000012127808 */ /* 0x000fe40004000000 */
[----:B------:R-:W-:Y:S02]  /*91a0*/  FSEL R223, R223, -INF , !P5 ;  /* 0xff800000dfdf7808 */ /* 0x000fe40006800000 */
[----:B------:R-:W-:Y:S02]  /*91b0*/  FSEL R115, R115, -INF , !P2 ;  /* 0xff80000073737808 */ /* 0x000fe40005000000 */
[----:B------:R-:W-:Y:S02]  /*91c0*/  FSEL R114, R79, -INF , !P1 ;  /* 0xff8000004f727808 */ /* 0x000fe40004800000 */
[----:B------:R-:W-:Y:S02]  /*91d0*/  FSEL R104, R18, -INF , !P3 ;  /* 0xff80000012687808 */ /* 0x000fe40005800000 */
[----:B------:R-:W-:-:S02]  /*91e0*/  I2FP.F32.S32 R22, R22 ;  /* 0x0000001600167245 */ /* 0x000fc40000201400 */
[----:B------:R-:W-:Y:S02]  /*91f0*/  ISETP.GE.AND P5, PT, R84, R249, PT ;  /* 0x000000f95400720c */ /* 0x000fe40003fa6270 */
[----:B------:R-:W-:Y:S01]  /*9200*/  ISETP.GT.AND P2, PT, R144, R78, PT ;  /* 0x0000004e9000720c */ /* 0x000fe20003f44270 */
[----:B------:R-:W-:Y:S01]  /*9210*/  FFMA.FTZ R14, R22, -UR6, R14 ;  /* 0x80000006160e7c23 */ /* 0x000fe2000801000e */
[C---:B------:R-:W-:Y:S02]  /*9220*/  ISETP.GE.AND P1, PT, R78.reuse, R203, PT ;  /* 0x000000cb4e00720c */ /* 0x040fe40003f26270 */
[----:B------:R-:W-:Y:S02]  /*9230*/  ISETP.GE.AND P0, PT, R78, R250, PT ;  /* 0x000000fa4e00720c */ /* 0x000fe40003f06270 */
[----:B------:R-:W-:Y:S02]  /*9240*/  IABS R18, R117 ;  /* 0x0000007500127213 */ /* 0x000fe40000000000 */
[----:B------:R-:W-:-:S02]  /*9250*/  FSEL R224, R224, -INF , !P5 ;  /* 0xff800000e0e07808 */ /* 0x000fc40006800000 */
[----:B------:R-:W-:Y:S02]  /*9260*/  ISETP.GE.AND P3, PT, R78, R248, PT ;  /* 0x000000f84e00720c */ /* 0x000fe40003f66270 */
[----:B------:R-:W-:Y:S02]  /*9270*/  FSEL R118, R116, -INF , !P1 ;  /* 0xff80000074767808 */ /* 0x000fe40004800000 */
[----:B------:R-:W-:Y:S02]  /*9280*/  FSEL R117, R77, -INF , !P0 ;  /* 0xff8000004d757808 */ /* 0x000fe40004000000 */
[----:B------:R-:W-:Y:S02]  /*9290*/  FSEL R19, R19, -INF , !P2 ;  /* 0xff80000013137808 */ /* 0x000fe40005000000 */
[----:B------:R-:W-:Y:S02]  /*92a0*/  I2FP.F32.S32 R18, R18 ;  /* 0x0000001200127245 */ /* 0x000fe40000201400 */
[----:B------:R-:W-:-:S02]  /*92b0*/  ISETP.GE.AND P5, PT, R82, R249, PT ;  /* 0x000000f95200720c */ /* 0x000fc40003fa6270 */
[----:B------:R-:W-:Y:S01]  /*92c0*/  ISETP.GT.AND P1, PT, R144, R76, PT ;  /* 0x0000004c9000720c */ /* 0x000fe20003f24270 */
[----:B------:R-:W-:Y:S01]  /*92d0*/  FFMA.FTZ R15, R18, -UR6, R15 ;  /* 0x80000006120f7c23 */ /* 0x000fe2000801000f */
[----:B------:R-:W-:Y:S02]  /*92e0*/  ISETP.GE.AND P0, PT, R76, R203, PT ;  /* 0x000000cb4c00720c */ /* 0x000fe40003f06270 */
[----:B------:R-:W-:Y:S02]  /*92f0*/  FSEL R103, R19, -INF , !P3 ;  /* 0xff80000013677808 */ /* 0x000fe40005800000 */
        /* <DEDUP_REMOVED lines=10> */
[----:B------:R-:W-:Y:S02]  /*93a0*/  ISETP.GE.AND P5, PT, R76, R250, PT ;  /* 0x000000fa4c00720c */ /* 0x000fe40003fa6270 */
[----:B------:R-:W-:Y:S02]  /*93b0*/  IABS R145, R145 ;  /* 0x0000009100917213 */ /* 0x000fe40000000000 */
[----:B------:R-:W-:Y:S02]  /*93c0*/  FSEL R97, R15, -INF , !P3 ;  /* 0xff8000000f617808 */ /* 0x000fe40005800000 */
[----:B------:R-:W-:Y:S02]  /*93d0*/  FSEL R120, R75, -INF , !P5 ;  /* 0xff8000004b787808 */ /* 0x000fe40006800000 */
[----:B------:R-:W-:-:S02]  /*93e0*/  I2FP.F32.S32 R145, R145 ;  /* 0x0000009100917245 */ /* 0x000fc40000201400 */
[----:B------:R-:W-:Y:S02]  /*93f0*/  ISETP.GE.AND P3, PT, R70, R250, PT ;  /* 0x000000fa4600720c */ /* 0x000fe40003f66270 */
[----:B------:R-:W-:Y:S01]  /*9400*/  ISETP.GE.AND P5, PT, R73, R203, PT ;  /* 0x000000cb4900720c */ /* 0x000fe20003fa6270 */
[----:B------:R-:W-:Y:S01]  /*9410*/  FFMA.FTZ R10, R145, -UR6, R10 ;  /* 0x80000006910a7c23 */ /* 0x000fe2000801000a */
[----:B------:R-:W-:Y:S02]  /*9420*/  FSEL R130, R130, -INF , !P3 ;  /* 0xff80000082827808 */ /* 0x000fe40005800000 */
[----:B------:R-:W-:Y:S02]  /*9430*/  FSEL R200, R200, -INF , !P5 ;  /* 0xff800000c8c87808 */ /* 0x000fe40006800000 */
[----:B------:R-:W-:Y:S02]  /*9440*/  ISETP.GE.AND P3, PT, R70, R249, PT ;  /* 0x000000f94600720c */ /* 0x000fe40003f66270 */
[----:B------:R-:W-:-:S02]  /*9450*/  ISETP.GT.AND P5, PT, R144, R70, PT ;  /* 0x000000469000720c */ /* 0x000fc40003fa4270 */
[----:B------:R-:W-:Y:S02]  /*9460*/  IABS R129, R129 ;  /* 0x0000008100817213 */ /* 0x000fe40000000000 */
[----:B------:R-:W-:Y:S02]  /*9470*/  IABS R141, R141 ;  /* 0x0000008d008d7213 */ /* 0x000fe40000000000 */
[----:B------:R-:W-:Y:S01]  /*9480*/  FSEL R125, R125, -INF , !P3 ;  /* 0xff8000007d7d7808 */ /* 0x000fe20005800000 */
[----:B------:R-:W-:Y:S01]  /*9490*/  IMAD.MOV.U32 R14, RZ, RZ, R129 ;  /* 0x000000ffff0e7224 */ /* 0x000fe200078e0081 */
[----:B------:R-:W-:Y:S02]  /*94a0*/  ISETP.GE.AND P3, PT, R70, R248, PT ;  /* 0x000000f84600720c */ /* 0x000fe40003f66270 */
[----:B------:R-:W-:Y:S02]  /*94b0*/  FSEL R96, R10, -INF , !P5 ;  /* 0xff8000000a607808 */ /* 0x000fe40006800000 */
[----:B------:R-:W-:-:S02]  /*94c0*/  I2FP.F32.S32 R141, R141 ;  /* 0x0000008d008d7245 */ /* 0x000fc40000201400 */
[----:B------:R-:W-:Y:S02]  /*94d0*/  ISETP.GE.AND P1, PT, R73, R250, PT ;  /* 0x000000fa4900720c */ /* 0x000fe40003f26270 */
[----:B------:R-:W-:Y:S01]  /*94e0*/  IABS R128, R128 ;  /* 0x0000008000807213 */ /* 0x000fe20000000000 */
[----:B------:R-:W-:Y:S01]  /*94f0*/  FFMA.FTZ R11, R141, -UR6, R11 ;  /* 0x800000068d0b7c23 */ /* 0x000fe2000801000b */
[----:B------:R-:W-:Y:S01]  /*9500*/  BAR.SYNC.DEFER_BLOCKING 0x0 ;  /* 0x0000000000007b1d */ /* 0x000fe20000010000 */
[----:B------:R-:W-:Y:S02]  /*9510*/  ISETP.GE.AND P2, PT, R76, R249, PT ;  /* 0x000000f94c00720c */ /* 0x000fe40003f46270 */
[----:B------:R-:W-:Y:S01]  /*9520*/  FSEL R96, R96, -INF , !P3 ;  /* 0xff80000060607808 */ /* 0x000fe20005800000 */
[----:B------:R-:W-:Y:S01]  /*9530*/  IMAD.MOV.U32 R10, RZ, RZ, R128 ;  /* 0x000000ffff0a7224 */ /* 0x000fe200078e0080 */
[----:B------:R-:W-:Y:S02]  /*9540*/  FSEL R131, R131, -INF , !P1 ;  /* 0xff80000083837808 */ /* 0x000fe40004800000 */
[----:B------:R-:W-:-:S02]  /*9550*/  ISETP.GE.AND P3, PT, R68, R250, PT ;  /* 0x000000fa4400720c */ /* 0x000fc40003f66270 */
[----:B------:R-:W-:Y:S02]  /*9560*/  FSEL R119, R119, -INF , !P2 ;  /* 0xff80000077777808 */ /* 0x000fe40005000000 */
[----:B------:R-:W-:Y:S02]  /*9570*/  ISETP.GT.AND P1, PT, R144, R68, PT ;  /* 0x000000449000720c */ /* 0x000fe40003f24270 */
[----:B------:R-:W-:Y:S02]  /*9580*/  I2FP.F32.S32 R14, R14 ;  /* 0x0000000e000e7245 */ /* 0x000fe40000201400 */
[----:B------:R-:W-:Y:S02]  /*9590*/  ISETP.GE.AND P5, PT, R68, R203, PT ;  /* 0x000000cb4400720c */ /* 0x000fe40003fa6270 */
[----:B------:R-:W-:Y:S01]  /*95a0*/  ISETP.GE.AND P2, PT, R73, R249, PT ;  /* 0x000000f94900720c */ /* 0x000fe20003f46270 */
[----:B------:R-:W-:Y:S01]  /*95b0*/  FFMA.FTZ R6, R14, -UR6, R6 ;  /* 0x800000060e067c23 */ /* 0x000fe20008010006 */
[----:B------:R-:W-:-:S02]  /*95c0*/  FSEL R129, R21, -INF , !P3 ;  /* 0xff80000015817808 */ /* 0x000fc40005800000 */
[----:B------:R-:W-:Y:S02]  /*95d0*/  FSEL R198, R198, -INF , !P5 ;  /* 0xff800000c6c67808 */ /* 0x000fe40006800000 */
[C---:B------:R-:W-:Y:S02]  /*95e0*/  ISETP.GE.AND P3, PT, R68.reuse, R248, PT ;  /* 0x000000f84400720c */ /* 0x040fe40003f66270 */
[----:B------:R-:W-:Y:S02]  /*95f0*/  FSEL R11, R11, -INF , !P1 ;  /* 0xff8000000b0b7808 */ /* 0x000fe40004800000 */
[----:B------:R-:W-:Y:S02]  /*9600*/  FSEL R126, R95, -INF , !P2 ;  /* 0xff8000005f7e7808 */ /* 0x000fe40005000000 */
[----:B------:R-:W-:Y:S02]  /*9610*/  ISETP.GE.AND P5, PT, R68, R249, PT ;  /* 0x000000f94400720c */ /* 0x000fe40003fa6270 */
[----:B------:R-:W-:-:S02]  /*9620*/  I2FP.F32.S32 R10, R10 ;  /* 0x0000000a000a7245 */ /* 0x000fc40000201400 */
[-C--:B------:R-:W-:Y:S02]  /*9630*/  ISETP.GE.AND P1, PT, R0, R203.reuse, PT ;  /* 0x000000cb0000720c */ /* 0x080fe40003f26270 */
[----:B------:R-:W-:Y:S01]  /*9640*/  ISETP.GT.AND P2, PT, R144, R0, PT ;  /* 0x000000009000720c */ /* 0x000fe20003f44270 */
[----:B------:R-:W-:Y:S01]  /*9650*/  FFMA.FTZ R7, R10, -UR6, R7 ;  /* 0x800000060a077c23 */ /* 0x000fe20008010007 */
[----:B------:R-:W-:Y:S02]  /*9660*/  ISETP.GE.AND P0, PT, R70, R203, PT ;  /* 0x000000cb4600720c */ /* 0x000fe40003f06270 */
[----:B------:R-:W-:Y:S02]  /*9670*/  FSEL R95, R11, -INF , !P3 ;  /* 0xff8000000b5f7808 */ /* 0x000fe40005800000 */
[----:B------:R-:W-:Y:S02]  /*9680*/  FSEL R124, R124, -INF , !P5 ;  /* 0xff8000007c7c7808 */ /* 0x000fe40006800000 */
        /* <DEDUP_REMOVED lines=9> */
[----:B------:R-:W-:Y:S02]  /*9720*/  ISETP.GE.AND P2, PT, R2, R249, PT ;  /* 0x000000f90200720c */ /* 0x000fe40003f46270 */
[----:B------:R-:W-:Y:S02]  /*9730*/  FSEL R94, R6, -INF , !P1 ;  /* 0xff800000065e7808 */ /* 0x000fe40004800000 */
[C---:B------:R-:W-:Y:S02]  /*9740*/  ISETP.GE.AND P5, PT, R2.reuse, R203, PT ;  /* 0x000000cb0200720c */ /* 0x040fe40003fa6270 */
[----:B------:R-:W-:-:S02]  /*9750*/  ISETP.GE.AND P3, PT, R2, R250, PT ;  /* 0x000000fa0200720c */ /* 0x000fc40003f66270 */
[----:B------:R-:W-:Y:S02]  /*9760*/  ISETP.GE.AND P1, PT, R2, R248, PT ;  /* 0x000000f80200720c */ /* 0x000fe40003f26270 */
[----:B------:R-:W-:Y:S02]  /*9770*/  FSEL R7, R7, -INF , !P0 ;  /* 0xff80000007077808 */ /* 0x000fe40004000000 */
[----:B------:R-:W-:Y:S02]  /*9780*/  FSEL R122, R93, -INF , !P2 ;  /* 0xff8000005d7a7808 */ /* 0x000fe40005000000 */
[----:B------:R-:W-:Y:S02]  /*9790*/  FSEL R196, R196, -INF , !P5 ;  /* 0xff800000c4c47808 */ /* 0x000fe40006800000 */
[----:B------:R-:W-:Y:S02]  /*97a0*/  FSEL R127, R127, -INF , !P3 ;  /* 0xff8000007f7f7808 */ /* 0x000fe40005800000 */
[----:B------:R-:W-:Y:S01]  /*97b0*/  FSEL R93, R7, -INF , !P1 ;  /* 0xff800000075d7808 */ /* 0x000fe20004800000 */
[----:B-1----:R-:W-:Y:S06]  /*97c0*/  BRA.U !UP0, `(.L_x_1047) ;  /* 0x0000000508b87547 */ /* 0x002fec000b800000 */
        /* <DEDUP_REMOVED lines=11> */
[----:B------:R-:W-:-:S02]  /*9880*/  UIMAD UR13, UR13, UR11, UR21 ;  /* 0x0000000b0d0d72a4 */ /* 0x000fc4000f8e0215 */
[----:B------:R-:W-:Y:S02]  /*9890*/  USHF.L.U32 UR12, UR20, 0x7, URZ ;  /* 0x00000007140c7899 */ /* 0x000fe400080006ff */
[----:B------:R-:W-:Y:S01]  /*98a0*/  USHF.L.U64.HI UR13, UR20, 0x7, UR13 ;  /* 0x00000007140d7899 */ /* 0x000fe2000801020d */
[C---:B-1----:R-:W-:Y:S02]  /*98b0*/  ISETP.GE.AND P0, PT, R251.reuse, UR4, PT ;  /* 0x00000004fb007c0c */ /* 0x042fe4000bf06270 */
[----:B------:R-:W-:Y:S01]  /*98c0*/  ISETP.GE.AND P1, PT, R251, UR4, PT ;  /* 0x00000004fb007c0c */ /* 0x000fe2000bf26270 */
[----:B------:R-:W-:Y:S01]  /*98d0*/  IMAD.U32 R14, RZ, RZ, UR12 ;  /* 0x0000000cff0e7e24 */ /* 0x000fe2000f8e00ff */
[----:B------:R-:W-:Y:S01]  /*98e0*/  MOV R76, UR12 ;  /* 0x0000000c004c7c02 */ /* 0x000fe20008000f00 */
[----:B------:R-:W-:Y:S02]  /*98f0*/  IMAD.U32 R7, RZ, RZ, UR13 ;  /* 0x0000000dff077e24 */ /* 0x000fe4000f8e00ff */
[----:B------:R-:W-:-:S02]  /*9900*/  IMAD.U32 R18, RZ, RZ, UR12 ;  /* 0x0000000cff127e24 */ /* 0x000fc4000f8e00ff */
[----:B------:R-:W-:Y:S02]  /*9910*/  IMAD.U32 R19, RZ, RZ, UR13 ;  /* 0x0000000dff137e24 */ /* 0x000fe4000f8e00ff */
[----:B------:R-:W-:Y:S02]  /*9920*/  IMAD.U32 R78, RZ, RZ, UR12 ;  /* 0x0000000cff4e7e24 */ /* 0x000fe4000f8e00ff */
[----:B------:R-:W-:Y:S01]  /*9930*/  @!P0 LEA R2, P3, R2, UR12, 0x4 ;  /* 0x0000000c02028c11 */ /* 0x000fe2000f8620ff */
[----:B------:R-:W-:Y:S01]  /*9940*/  @!P0 IMAD.WIDE.U32 R22, R22, 0x30, R18 ;  /* 0x0000003016168825 */ /* 0x000fe200078e0012 */
[----:B------:R-:W-:Y:S02]  /*9950*/  @!P0 LEA R11, P2, R11, UR12, 0x5 ;  /* 0x0000000c0b0b8c11 */ /* 0x000fe4000f8428ff */
[----:B------:R-:W-:Y:S01]  /*9960*/  @!P0 LEA.HI.X R0, R15, UR13, R0, 0x4, P3 ;  /* 0x0000000d0f008c11 */ /* 0x000fe200098f2400 */
[----:B------:R-:W-:Y:S01]  /*9970*/  IMAD.U32 R79, RZ, RZ, UR13 ;  /* 0x0000000dff4f7e24 */ /* 0x000fe2000f8e00ff */
[----:B------:R-:W-:Y:S01]  /*9980*/  @!P0 LEA.HI.X R6, R10, UR13, R6, 0x5, P2 ;  /* 0x0000000d0a068c11 */ /* 0x000fe200090f2c06 */
[----:B------:R-:W-:Y:S01]  /*9990*/  IMAD.U32 R18, RZ, RZ, UR10 ;  /* 0x0000000aff127e24 */ /* 0x000fe2000f8e00ff */
[CC--:B------:R-:W-:Y:S01]  /*99a0*/  @!P0 LEA R26, P3, R11.reuse, R247.reuse, 0x1 ;  /* 0x000000f70b1a8211 */ /* 0x0c0fe200078608ff */
[----:B------:R-:W-:Y:S01]  /*99b0*/  IMAD.U32 R77, RZ, RZ, UR13 ;  /* 0x0000000dff4d7e24 */ /* 0x000fe2000f8e00ff */
[----:B------:R-:W-:Y:S01]  /*99c0*/  @!P1 LEA R34, P5, R14, R247, 0x1 ;  /* 0x000000f70e229211 */ /* 0x000fe200078a08ff */
[----:B------:R-:W-:Y:S01]  /*99d0*/  @!P0 IMAD.WIDE.U32 R18, R18, 0x50, R78 ;  /* 0x0000005012128825 */ /* 0x000fe200078e004e */
[----:B------:R-:W-:-:S02]  /*99e0*/  @!P0 LEA.HI.X R27, R11, R246, R6, 0x1, P3 ;  /* 0x000000f60b1b8211 */ /* 0x000fc400018f0c06 */
[-C--:B------:R-:W-:Y:S01]  /*99f0*/  @!P1 LEA.HI.X R35, R14, R246.reuse, R7, 0x1, P5 ;  /* 0x000000f60e239211 */ /* 0x080fe200028f0c07 */
[----:B------:R-:W-:Y:S01]  /*9a00*/  IMAD.U32 R14, RZ, RZ, UR10 ;  /* 0x0000000aff0e7e24 */ /* 0x000fe2000f8e00ff */
[----:B------:R-:W-:Y:S02]  /*9a10*/  MOV R6, UR11 ;  /* 0x0000000b00067c02 */ /* 0x000fe40008000f00 */
[----:B------:R-:W-:Y:S01]  /*9a20*/  @!P0 LEA R30, P5, R2, R247, 0x1 ;  /* 0x000000f7021e8211 */ /* 0x000fe200078a08ff */
[----:B------:R-:W-:Y:S01]  /*9a30*/  @!PT LDS RZ, [RZ] ;  /* 0x00000000fffff984 */ /* 0x000fe20000000800 */
[----:B------:R-:W-:Y:S01]  /*9a40*/  @!PT LDS RZ, [RZ] ;  /* 0x00000000fffff984 */ /* 0x000fe20000000800 */
[----:B------:R-:W-:Y:S01]  /*9a50*/  @!PT LDS RZ, [RZ] ;  /* 0x00000000fffff984 */ /* 0x000fe20000000800 */
[----:B------:R1:W-:Y:S01]  /*9a60*/  @!P1 LDGSTS.E.BYPASS.LTC128B.128 [R239+0x4000], desc[UR22][R34.64] ;  /* 0x0400000022ef9fae */ /* 0x0003e2000b981a16 */
[----:B------:R-:W-:Y:S01]  /*9a70*/  MOV R7, UR11 ;  /* 0x0000000b00077c02 */ /* 0x000fe20008000f00 */
[----:B------:R-:W-:Y:S01]  /*9a80*/  @!P0 IMAD R6, R6, 0x30, RZ ;  /* 0x0000003006068824 */ /* 0x000fe200078e02ff */
[----:B------:R-:W-:Y:S01]  /*9a90*/  @!P0 LEA R10, P2, R10, UR12, 0x6 ;  /* 0x0000000c0a0a8c11 */ /* 0x000fe2000f8430ff */
[----:B------:R1:W-:Y:S01]  /*9aa0*/  @P1 STS.128 [R239+0x4000], RZ ;  /* 0x004000ffef001388 */ /* 0x0003e20000000c00 */
[-C--:B------:R-:W-:Y:S01]  /*9ab0*/  @!P0 LEA.HI.X R31, R2, R246.reuse, R0, 0x1, P5 ;  /* 0x000000f6021f8211 */ /* 0x080fe200028f0c00 */
[----:B------:R-:W-:Y:S01]  /*9ac0*/  IMAD.U32 R2, RZ, RZ, UR11 ;  /* 0x0000000bff027e24 */ /* 0x000fe2000f8e00ff */
[----:B------:R-:W-:Y:S01]  /*9ad0*/  @!P0 LEA.HI.X R7, R14, UR13, R7, 0x6, P2 ;  /* 0x0000000d0e078c11 */ /* 0x000fe200090f3407 */
[----:B------:R-:W-:Y:S01]  /*9ae0*/  IMAD.U32 R0, RZ, RZ, UR11 ;  /* 0x0000000bff007e24 */ /* 0x000fe2000f8e00ff */
[----:B------:R-:W-:Y:S01]  /*9af0*/  @!P0 IADD3 R6, PT, PT, R6, R23, RZ ;  /* 0x0000001706068210 */ /* 0x000fe20007ffe0ff */
[----:B------:R-:W-:Y:S01]  /*9b00*/  @!P0 IMAD.WIDE.U32 R14, R14, 0x60, R76 ;  /* 0x000000600e0e8825 */ /* 0x000fe200078e004c */
[-C--:B------:R-:W-:Y:S01]  /*9b10*/  @!P0 LEA R76, P2, R10, R247.reuse, 0x1 ;  /* 0x000000f70a4c8211 */ /* 0x080fe200078408ff */
[----:B------:R1:W-:Y:S01]  /*9b20*/  @P0 STS.128 [R239+0x4800], RZ ;  /* 0x004800ffef000388 */ /* 0x0003e20000000c00 */
[-C--:B------:R-:W-:Y:S01]  /*9b30*/  @!P0 LEA R78, P3, R22, R247.reuse, 0x1 ;  /* 0x000000f7164e8211 */ /* 0x080fe200078608ff */
[----:B------:R-:W-:Y:S01]  /*9b40*/  @!P0 IMAD R2, R2, 0x50, RZ ;  /* 0x0000005002028824 */ /* 0x000fe200078e02ff */
[-C--:B------:R-:W-:Y:S01]  /*9b50*/  @!P0 LEA.HI.X R77, R10, R246.reuse, R7, 0x1, P2 ;  /* 0x000000f60a4d8211 */ /* 0x080fe200010f0c07 */
[----:B------:R-:W-:Y:S01]  /*9b60*/  @!P0 IMAD R0, R0, 0x60, RZ ;  /* 0x0000006000008824 */ /* 0x000fe200078e02ff */
        /* <DEDUP_REMOVED lines=8> */
[----:B------:R-:W-:-:S02]  /*9bf0*/  @!P0 LEA R6, P2, R14, R247, 0x1 ;  /* 0x000000f70e068211 */ /* 0x000fc400078408ff */
        /* <DEDUP_REMOVED lines=41> */
.L_x_1049:
[----:B------:R-:W-:Y:S05]  /*9e90*/  BSYNC.RECONVERGENT B0 ;  /* 0x0000000000007941 */ /* 0x000fea0003800200 */
.L_x_1048:
[----:B------:R-:W0:Y:S02]  /*9ea0*/  LDGDEPBAR ;  /* 0x00000000000079af */ /* 0x000e240000000000 */
.L_x_1047:
[----:B------:R-:W-:Y:S01]  /*9eb0*/  FMNMX3.FTZ R0, R134, R133, R132, !PT ;  /* 0x0000008586007276 */ /* 0x000fe20007810084 */
[----:B------:R-:W3:Y:S01]  /*9ec0*/  LDCU UR4, c[0x0][0x45c] ;  /* 0x00008b80ff0477ac */ /* 0x000ee20008000800 */
[----:B------:R-:W-:Y:S02]  /*9ed0*/  FMNMX3.FTZ R2, R140, R137, R136, !PT ;  /* 0x000000898c027276 */ /* 0x000fe40007810088 */
[----:B------:R-:W-:Y:S01]  /*9ee0*/  FMNMX3.FTZ R0, R0, R67, R64, !PT ;  /* 0x0000004300007276 */ /* 0x000fe20007810040 */
[----:B------:R-:W-:Y:S01]  /*9ef0*/  UISETP.GT.U32.AND UP0, UPT, UR28, UR15, UPT ;  /* 0x0000000f1c00728c */ /* 0x000fe2000bf04070 */
        /* <DEDUP_REMOVED lines=10> */
[----:B-1----:R-:W-:Y:S02]  /*9fa0*/  FMNMX3.FTZ R7, R92, R66, R5, !PT ;  /* 0x000000425c077276 */ /* 0x002fe40007810005 */
        /* <DEDUP_REMOVED lines=28> */
[----:B------:R-:W1:Y:S01]  /*a170*/  SHFL.BFLY PT, R6, R0, 0x2, 0x1f ;  /* 0x0c401f0000067f89 */ /* 0x000e6200000e0000 */
[----:B------:R-:W-:-:S02]  /*a180*/  FMNMX3.FTZ R7, R7, R211, R222, !PT ;  /* 0x000000d307077276 */ /* 0x000fc400078100de */
[----:B------:R-:W-:Y:S01]  /*a190*/  IADD3 R3, PT, PT, R209, R3, RZ ;  /* 0x00000003d1037210 */ /* 0x000fe20007ffe0ff */
[----:B--2---:R-:W2:Y:S01]  /*a1a0*/  SHFL.BFLY PT, R10, R2, 0x2, 0x1f ;  /* 0x0c401f00020a7f89 */ /* 0x004ea200000e0000 */
[----:B------:R-:W-:Y:S02]  /*a1b0*/  FMNMX3.FTZ R7, R7, R206, R104, !PT ;  /* 0x000000ce07077276 */ /* 0x000fe40007810068 */
[----:B------:R-:W-:Y:S02]  /*a1c0*/  LEA R246, R3, UR5, 0x1 ;  /* 0x0000000503f67c11 */ /* 0x000fe4000f8e08ff */
[----:B------:R-:W-:Y:S02]  /*a1d0*/  FMNMX3.FTZ R7, R7, R103, R102, !PT ;  /* 0x0000006707077276 */ /* 0x000fe40007810066 */
[----:B------:R-:W-:Y:S01]  /*a1e0*/  IADD3 R76, PT, PT, R241, R246, RZ ;  /* 0x000000f6f14c7210 */ /* 0x000fe20007ffe0ff */
[----:B------:R-:W-:Y:S01]  /*a1f0*/  LDSM.16.MT88.4 R180, [R246+0x8000] ;  /* 0x00800000f6b4783b */ /* 0x000fe20000004200 */
[----:B------:R-:W-:-:S02]  /*a200*/  FMNMX3.FTZ R7, R7, R97, R96, !PT ;  /* 0x0000006107077276 */ /* 0x000fc40007810060 */
[C---:B------:R-:W-:Y:S01]  /*a210*/  IADD3 R70, PT, PT, R208.reuse, R246, RZ ;  /* 0x000000f6d0467210 */ /* 0x040fe20007ffe0ff */
[----:B------:R-:W-:Y:S01]  /*a220*/  LDSM.16.MT88.4 R148, [R76+0x8000] ;  /* 0x008000004c94783b */ /* 0x000fe20000004200 */
[----:B------:R-:W-:Y:S02]  /*a230*/  FMNMX3.FTZ R7, R7, R95, R94, !PT ;  /* 0x0000005f07077276 */ /* 0x000fe4000781005e */
[----:B------:R-:W-:Y:S01]  /*a240*/  IADD3 R75, PT, PT, R208, R76, RZ ;  /* 0x0000004cd04b7210 */ /* 0x000fe20007ffe0ff */
[----:B------:R-:W-:Y:S01]  /*a250*/  LDSM.16.MT88.4 R164, [R70+0x8000] ;  /* 0x0080000046a4783b */ /* 0x000fe20000004200 */
[----:B------:R-:W-:Y:S02]  /*a260*/  FMNMX.FTZ R7, R93, R7, !PT ;  /* 0x000000075d077209 */ /* 0x000fe40007810000 */
[----:B-1----:R-:W-:Y:S01]  /*a270*/  FMNMX.FTZ R6, R0, R6, !PT ;  /* 0x0000000600067209 */ /* 0x002fe20007810000 */
[----:B------:R-:W-:Y:S01]  /*a280*/  STL [R1], R246 ;  /* 0x000000f601007387 */ /* 0x000fe20000100800 */
[----:B--2---:R-:W-:-:S03]  /*a290*/  FMNMX.FTZ R10, R2, R10, !PT ;  /* 0x0000000a020a7209 */ /* 0x004fc60007810000 */
        /* <DEDUP_REMOVED lines=21> */
[----:B------:R-:W-:Y:S01]  /*a3f0*/  FFMA.FTZ R87, R134, UR4, -R201 ;  /* 0x0000000486577c23 */ /* 0x000fe200080108c9 */
[----:B------:R-:W-:Y:S01]  /*a400*/  FMNMX3.FTZ R6, R7, R71, R69, !PT ;  /* 0x0000004707067276 */ /* 0x000fe20007810045 */
[--C-:B------:R-:W-:Y:S01]  /*a410*/  FFMA.FTZ R86, R133, UR4, -R201.reuse ;  /* 0x0000000485567c23 */ /* 0x100fe200080108c9 */
[C---:B------:R-:W-:Y:S01]  /*a420*/  FSETP.NEU.FTZ.AND P0, PT, R0.reuse, -INF , PT ;  /* 0xff8000000000780b */ /* 0x040fe20003f1d000 */
[----:B------:R-:W-:Y:S01]  /*a430*/  FMUL.FTZ R98, R0, UR4 ;  /* 0x0000000400627c20 */ /* 0x000fe20008410000 */
[----:B------:R-:W-:Y:S01]  /*a440*/  FMNMX3.FTZ R6, R6, R61, R60, !PT ;  /* 0x0000003d06067276 */ /* 0x000fe2000781003c */
[--C-:B------:R-:W-:Y:S01]  /*a450*/  FFMA.FTZ R85, R132, UR4, -R201.reuse ;  /* 0x0000000484557c23 */ /* 0x100fe200080108c9 */
[--C-:B------:R-:W-:Y:S01]  /*a460*/  FFMA.FTZ R77, R67, UR4, -R201.reuse ;  /* 0x00000004434d7c23 */ /* 0x100fe200080108c9 */
[----:B------:R-:W-:Y:S01]  /*a470*/  MUFU.EX2 R90, R90 ;  /* 0x0000005a005a7308 */ /* 0x000fe20000000800 */
[----:B------:R-:W-:Y:S01]  /*a480*/  FMNMX3.FTZ R6, R6, R48, R52, !PT ;  /* 0x0000003006067276 */ /* 0x000fe20007810034 */
[--C-:B------:R-:W-:Y:S01]  /*a490*/  FFMA.FTZ R79, R64, UR4, -R201.reuse ;  /* 0x00000004404f7c23 */ /* 0x100fe200080108c9 */
[----:B------:R-:W-:Y:S01]  /*a4a0*/  FSEL R98, R98, RZ, P0 ;  /* 0x000000ff62627208 */ /* 0x000fe20000000000 */
[----:B------:R-:W-:Y:S01]  /*a4b0*/  FFMA.FTZ R67, R57, UR4, -R201 ;  /* 0x0000000439437c23 */ /* 0x000fe200080108c9 */
[----:B------:R-:W-:Y:S01]  /*a4c0*/  FMNMX3.FTZ R6, R6, R46, R45, !PT ;  /* 0x0000002e06067276 */ /* 0x000fe2000781002d */
[----:B------:R-:W-:Y:S01]  /*a4d0*/  FFMA.FTZ R59, R16, UR4, -R201 ;  /* 0x00000004103b7c23 */ /* 0x000fe200080108c9 */
[----:B------:R-:W-:Y:S01]  /*a4e0*/  FFMA.FTZ R74, R74, UR4, -R202 ;  /* 0x000000044a4a7c23 */ /* 0x000fe200080108ca */
[--C-:B------:R-:W-:Y:S01]  /*a4f0*/  FFMA.FTZ R83, R5, UR4, -R98.reuse ;  /* 0x0000000405537c23 */ /* 0x100fe20008010862 */
[----:B------:R-:W-:Y:S01]  /*a500*/  FMNMX3.FTZ R6, R6, R28, R43, !PT ;  /* 0x0000001c06067276 */ /* 0x000fe2000781002b */
[--C-:B------:R-:W-:Y:S01]  /*a510*/  FFMA.FTZ R78, R4, UR4, -R98.reuse ;  /* 0x00000004044e7c23 */ /* 0x100fe20008010862 */
[--C-:B------:R-:W-:Y:S01]  /*a520*/  FFMA.FTZ R91, R92, UR4, -R98.reuse ;  /* 0x000000045c5b7c23 */ /* 0x100fe20008010862 */
[--C-:B------:R-:W-:Y:S01]  /*a530*/  FFMA.FTZ R92, R66, UR4, -R98.reuse ;  /* 0x00000004425c7c23 */ /* 0x100fe20008010862 */
[----:B------:R-:W-:Y:S01]  /*a540*/  FMNMX3.FTZ R6, R6, R42, R217, !PT ;  /* 0x0000002a06067276 */ /* 0x000fe200078100d9 */
[----:B------:R-:W1:Y:S01]  /*a550*/  MUFU.EX2 R89, R89 ;  /* 0x0000005900597308 */ /* 0x000e620000000800 */
[----:B------:R-:W-:Y:S01]  /*a560*/  FFMA.FTZ R66, R20, UR4, -R201 ;  /* 0x0000000414427c23 */ /* 0x000fe200080108c9 */
[--C-:B------:R-:W-:Y:S01]  /*a570*/  FFMA.FTZ R73, R13, UR4, -R98.reuse ;  /* 0x000000040d497c23 */ /* 0x100fe20008010862 */
[----:B------:R-:W-:Y:S01]  /*a580*/  FMNMX3.FTZ R26, R6, R228, R229, !PT ;  /* 0x000000e4061a7276 */ /* 0x000fe200078100e5 */
[--C-:B------:R-:W-:Y:S01]  /*a590*/  FFMA.FTZ R65, R12, UR4, -R98.reuse ;  /* 0x000000040c417c23 */ /* 0x100fe20008010862 */
[----:B------:R-:W-:Y:S01]  /*a5a0*/  LDSM.16.MT88.4 R4, [R75+0x8000] ;  /* 0x008000004b04783b */ /* 0x000fe20000004200 */
[--C-:B------:R-:W-:Y:S01]  /*a5b0*/  FFMA.FTZ R64, R9, UR4, -R98.reuse ;  /* 0x0000000409407c23 */ /* 0x100fe20008010862 */
[----:B------:R-:W-:Y:S01]  /*a5c0*/  FMNMX3.FTZ R26, R26, R231, R105, !PT ;  /* 0x000000e71a1a7276 */ /* 0x000fe20007810069 */
[----:B------:R-:W-:Y:S01]  /*a5d0*/  MUFU.EX2 R88, R88 ;  /* 0x0000005800587308 */ /* 0x000fe20000000800 */
[----:B------:R-:W-:Y:S01]  /*a5e0*/  FFMA.FTZ R57, R8, UR4, -R98 ;  /* 0x0000000408397c23 */ /* 0x000fe20008010862 */
[----:B------:R-:W-:Y:S01]  /*a5f0*/  LDSM.16.MT88.4 R20, [R246+0x8800] ;  /* 0x00880000f614783b */ /* 0x000fe20000004200 */
[----:B------:R-:W-:Y:S01]  /*a600*/  FMNMX3.FTZ R26, R26, R107, R109, !PT ;  /* 0x0000006b1a1a7276 */ /* 0x000fe2000781006d */
[--C-:B------:R-:W-:Y:S01]  /*a610*/  FFMA.FTZ R72, R72, UR4, -R202.reuse ;  /* 0x0000000448487c23 */ /* 0x100fe200080108ca */
[----:B------:R-:W-:Y:S01]  /*a620*/  FFMA.FTZ R63, R63, UR4, -R202 ;  /* 0x000000043f3f7c23 */ /* 0x000fe200080108ca */
[----:B------:R-:W-:Y:S01]  /*a630*/  LDSM.16.MT88.4 R16, [R70+0x8800] ;  /* 0x008800004610783b */ /* 0x000fe20000004200 */
[----:B------:R-:W-:Y:S01]  /*a640*/  FMNMX3.FTZ R26, R26, R111, R114, !PT ;  /* 0x0000006f1a1a7276 */ /* 0x000fe20007810072 */
[----:B------:R-:W-:Y:S01]  /*a650*/  MUFU.EX2 R87, R87 ;  /* 0x0000005700577308 */ /* 0x000fe20000000800 */
[----:B-1----:R-:W-:Y:S01]  /*a660*/  F2FP.BF16.F32.PACK_AB R132, R89, R90 ;  /* 0x0000005a5984723e */ /* 0x002fe200000010ff */
[----:B------:R-:W-:Y:S01]  /*a670*/  LDSM.16.MT88.4 R12, [R76+0x8800] ;  /* 0x008800004c0c783b */ /* 0x000fe20000004200 */
[----:B------:R-:W-:Y:S01]  /*a680*/  FMNMX3.FTZ R26, R26, R117, R120, !PT ;  /* 0x000000751a1a7276 */ /* 0x000fe20007810078 */
[--C-:B------:R-:W-:Y:S01]  /*a690*/  FFMA.FTZ R58, R58, UR4, -R201.reuse ;  /* 0x000000043a3a7c23 */ /* 0x100fe200080108c9 */
[--C-:B------:R-:W-:Y:S01]  /*a6a0*/  FFMA.FTZ R41, R41, UR4, -R201.reuse ;  /* 0x0000000429297c23 */ /* 0x100fe200080108c9 */
[----:B------:R-:W-:Y:S01]  /*a6b0*/  LDSM.16.MT88.4 R8, [R75+0x8800] ;  /* 0x008800004b08783b */ /* 0x000fe20000004200 */
[----:B------:R-:W-:Y:S01]  /*a6c0*/  FMNMX3.FTZ R26, R26, R131, R130, !PT ;  /* 0x000000831a1a7276 */ /* 0x000fe20007810082 */
[----:B------:R-:W1:Y:S01]  /*a6d0*/  MUFU.EX2 R86, R86 ;  /* 0x0000005600567308 */ /* 0x000e620000000800 */
[--C-:B------:R-:W-:Y:S01]  /*a6e0*/  FFMA.FTZ R40, R40, UR4, -R201.reuse ;  /* 0x0000000428287c23 */ /* 0x100fe200080108c9 */
[--C-:B------:R-:W-:Y:S01]  /*a6f0*/  FFMA.FTZ R39, R47, UR4, -R201.reuse ;  /* 0x000000042f277c23 */ /* 0x100fe200080108c9 */
[----:B------:R-:W-:Y:S01]  /*a700*/  FMNMX3.FTZ R26, R26, R129, R128, !PT ;  /* 0x000000811a1a7276 */ /* 0x000fe20007810080 */
[--C-:B------:R-:W-:Y:S01]  /*a710*/  FFMA.FTZ R56, R56, UR4, -R98.reuse ;  /* 0x0000000438387c23 */ /* 0x100fe20008010862 */
[--C-:B------:R-:W-:Y:S01]  /*a720*/  FFMA.FTZ R34, R238, UR4, -R98.reuse ;  /* 0x00000004ee227c23 */ /* 0x100fe20008010862 */
[--C-:B------:R-:W-:Y:S01]  /*a730*/  FFMA.FTZ R33, R33, UR4, -R98.reuse ;  /* 0x0000000421217c23 */ /* 0x100fe20008010862 */
[----:B------:R-:W-:Y:S01]  /*a740*/  FMNMX.FTZ R26, R127, R26, !PT ;  /* 0x0000001a7f1a7209 */ /* 0x000fe20007810000 */
[----:B------:R-:W-:Y:S01]  /*a750*/  MUFU.EX2 R85, R85 ;  /* 0x0000005500557308 */ /* 0x000fe20000000800 */
[----:B------:R-:W-:Y:S01]  /*a760*/  FFMA.FTZ R32, R32, UR4, -R98 ;  /* 0x0000000420207c23 */ /* 0x000fe20008010862 */
[--C-:B------:R-:W-:Y:S01]  /*a770*/  FFMA.FTZ R62, R62, UR4, -R202.reuse ;  /* 0x000000043e3e7c23 */ /* 0x100fe200080108ca */
[--C-:B------:R-:W-:Y:S01]  /*a780*/  FFMA.FTZ R55, R55, UR4, -R202.reuse ;  /* 0x0000000437377c23 */ /* 0x100fe200080108ca */
[----:B------:R-:W2:Y:S01]  /*a790*/  SHFL.BFLY PT, R3, R26, 0x2, 0x1f ;  /* 0x0c401f001a037f89 */ /* 0x000ea200000e0000 */
[--C-:B------:R-:W-:Y:S01]  /*a7a0*/  FFMA.FTZ R54, R54, UR4, -R202.reuse ;  /* 0x0000000436367c23 */ /* 0x100fe200080108ca */
[----:B------:R-:W-:Y:S01]  /*a7b0*/  FFMA.FTZ R53, R53, UR4, -R202 ;  /* 0x0000000435357c23 */ /* 0x000fe200080108ca */
[--C-:B------:R-:W-:Y:S01]  /*a7c0*/  FFMA.FTZ R37, R37, UR4, -R201.reuse ;  /* 0x0000000425257c23 */ /* 0x100fe200080108c9 */
[----:B------:R-:W3:Y:S01]  /*a7d0*/  MUFU.EX2 R77, R77 ;  /* 0x0000004d004d7308 */ /* 0x000ee20000000800 */
[----:B-1----:R-:W-:Y:S01]  /*a7e0*/  F2FP.BF16.F32.PACK_AB R136, R86, R87 ;  /* 0x000000575688723e */ /* 0x002fe200000010ff */
        /* <DEDUP_REMOVED lines=12> */
[----:B------:R-:W-:Y:S01]  /*a8b0*/  FFMA.FTZ R227, R227, UR4, -R98 ;  /* 0x00000004e3e37c23 */ /* 0x000fe20008010862 */
[--C-:B------:R-:W-:Y:S01]  /*a8c0*/  FFMA.FTZ R221, R221, UR4, -R202.reuse ;  /* 0x00000004dddd7c23 */ /* 0x100fe200080108ca */
[----:B------:R-:W1:Y:S01]  /*a8d0*/  MUFU.EX2 R92, R92 ;  /* 0x0000005c005c7308 */ /* 0x000e620000000800 */
[----:B---3--:R-:W-:Y:S01]  /*a8e0*/  F2FP.BF16.F32.PACK_AB R138, R77, R85 ;  /* 0x000000554d8a723e */ /* 0x008fe200000010ff */
[--C-:B------:R-:W-:Y:S01]  /*a8f0*/  FFMA.FTZ R220, R220, UR4, -R202.reuse ;  /* 0x00000004dcdc7c23 */ /* 0x100fe200080108ca */
[--C-:B------:R-:W-:Y:S01]  /*a900*/  FFMA.FTZ R219, R219, UR4, -R202.reuse ;  /* 0x00000004dbdb7c23 */ /* 0x100fe200080108ca */
[----:B--2---:R-:W-:Y:S01]  /*a910*/  FMNMX.FTZ R26, R26, R3, !PT ;  /* 0x000000031a1a7209 */ /* 0x004fe20007810000 */
[----:B------:R-:W-:Y:S01]  /*a920*/  FFMA.FTZ R218, R218, UR4, -R202 ;  /* 0x00000004dada7c23 */ /* 0x000fe200080108ca */
[--C-:B------:R-:W-:Y:S01]  /*a930*/  FFMA.FTZ R210, R210, UR4, -R201.reuse ;  /* 0x00000004d2d27c23 */ /* 0x100fe200080108c9 */
[--C-:B------:R-:W-:Y:S01]  /*a940*/  FFMA.FTZ R214, R214, UR4, -R201.reuse ;  /* 0x00000004d6d67c23 */ /* 0x100fe200080108c9 */
[----:B------:R-:W-:Y:S01]  /*a950*/  MUFU.EX2 R83, R83 ;  /* 0x0000005300537308 */ /* 0x000fe20000000800 */
[----:B------:R-:W2:Y:S01]  /*a960*/  SHFL.BFLY PT, R3, R26, 0x1, 0x1f ;  /* 0x0c201f001a037f89 */ /* 0x000ea200000e0000 */
[--C-:B------:R-:W-:Y:S01]  /*a970*/  FFMA.FTZ R223, R223, UR4, -R201.reuse ;  /* 0x00000004dfdf7c23 */ /* 0x100fe200080108c9 */
[--C-:B------:R-:W-:Y:S01]  /*a980*/  FFMA.FTZ R224, R224, UR4, -R201.reuse ;  /* 0x00000004e0e07c23 */ /* 0x100fe200080108c9 */
[--C-:B------:R-:W-:Y:S01]  /*a990*/  FFMA.FTZ R207, R207, UR4, -R98.reuse ;  /* 0x00000004cfcf7c23 */ /* 0x100fe20008010862 */
[--C-:B------:R-:W-:Y:S01]  /*a9a0*/  FFMA.FTZ R211, R211, UR4, -R98.reuse ;  /* 0x00000004d3d37c23 */ /* 0x100fe20008010862 */
[--C-:B------:R-:W-:Y:S01]  /*a9b0*/  FFMA.FTZ R222, R222, UR4, -R98.reuse ;  /* 0x00000004dede7c23 */ /* 0x100fe20008010862 */
[----:B------:R-:W-:Y:S01]  /*a9c0*/  FFMA.FTZ R206, R206, UR4, -R98 ;  /* 0x00000004cece7c23 */ /* 0x000fe20008010862 */
[----:B------:R-:W3:Y:S01]  /*a9d0*/  MUFU.EX2 R78, R78 ;  /* 0x0000004e004e7308 */ /* 0x000ee20000000800 */
[----:B-1----:R-:W-:Y:S01]  /*a9e0*/  F2FP.BF16.F32.PACK_AB R137, R92, R91 ;  /* 0x0000005b5c89723e */ /* 0x002fe200000010ff */
[--C-:B------:R-:W-:Y:S01]  /*a9f0*/  FFMA.FTZ R106, R106, UR4, -R202.reuse ;  /* 0x000000046a6a7c23 */ /* 0x100fe200080108ca */
[--C-:B------:R-:W-:Y:S01]  /*aa00*/  FFMA.FTZ R108, R108, UR4, -R202.reuse ;  /* 0x000000046c6c7c23 */ /* 0x100fe200080108ca */
[--C-:B------:R-:W-:Y:S01]  /*aa10*/  FFMA.FTZ R110, R110, UR4, -R202.reuse ;  /* 0x000000046e6e7c23 */ /* 0x100fe200080108ca */
[--C-:B------:R-:W-:Y:S01]  /*aa20*/  FFMA.FTZ R112, R112, UR4, -R202.reuse ;  /* 0x0000000470707c23 */ /* 0x100fe200080108ca */
[--C-:B------:R-:W-:Y:S01]  /*aa30*/  FFMA.FTZ R232, R118, UR4, -R202.reuse ;  /* 0x0000000476e87c23 */ /* 0x100fe200080108ca */
[----:B------:R-:W-:Y:S01]  /*aa40*/  FFMA.FTZ R233, R115, UR4, -R202 ;  /* 0x0000000473e97c23 */ /* 0x000fe200080108ca */
        /* <DEDUP_REMOVED lines=9> */
[----:B--2---:R-:W-:Y:S01]  /*aae0*/  FMNMX.FTZ R3, R26, R3, !PT ;  /* 0x000000031a037209 */ /* 0x004fe20007810000 */
[--C-:B------:R-:W-:Y:S01]  /*aaf0*/  FFMA.FTZ R95, R95, UR4, -R98.reuse ;  /* 0x000000045f5f7c23 */ /* 0x100fe20008010862 */
[----:B---3--:R-:W-:Y:S01]  /*ab00*/  F2FP.BF16.F32.PACK_AB R139, R78, R83 ;  /* 0x000000534e8b723e */ /* 0x008fe200000010ff */
[----:B------:R-:W-:Y:S01]  /*ab10*/  FFMA.FTZ R94, R94, UR4, -R98 ;  /* 0x000000045e5e7c23 */ /* 0x000fe20008010862 */
[C---:B------:R-:W-:Y:S01]  /*ab20*/  FSETP.NEU.FTZ.AND P0, PT, R3.reuse, -INF , PT ;  /* 0xff8000000300780b */ /* 0x040fe20003f1d000 */
[----:B------:R-:W-:Y:S01]  /*ab30*/  FMUL.FTZ R203, R3, UR4 ;  /* 0x0000000403cb7c20 */ /* 0x000fe20008410000 */
[--C-:B------:R-:W-:Y:S01]  /*ab40*/  FFMA.FTZ R121, R121, UR4, -R202.reuse ;  /* 0x0000000479797c23 */ /* 0x100fe200080108ca */
[----:B------:R-:W2:Y:S01]  /*ab50*/  MUFU.EX2 R67, R67 ;  /* 0x0000004300437308 */ /* 0x000ea20000000800 */
[----:B-1----:R-:W-:Y:S01]  /*ab60*/  F2FP.BF16.F32.PACK_AB R134, R84, R88 ;  /* 0x000000585486723e */ /* 0x002fe200000010ff */
[C---:B------:R-:W-:Y:S01]  /*ab70*/  HMMA.16816.F32.BF16 R188, R136.reuse, R180, RZ ;  /* 0x000000b488bc723c */ /* 0x040fe200000418ff */
[----:B------:R-:W-:Y:S01]  /*ab80*/  FSEL R203, R203, RZ, P0 ;  /* 0x000000ffcbcb7208 */ /* 0x000fe20000000000 */
[--C-:B------:R-:W-:Y:S01]  /*ab90*/  FFMA.FTZ R200, R200, UR4, -R202.reuse ;  /* 0x00000004c8c87c23 */ /* 0x100fe200080108ca */
[--C-:B------:R-:W-:Y:S01]  /*aba0*/  FFMA.FTZ R123, R123, UR4, -R201.reuse ;  /* 0x000000047b7b7c23 */ /* 0x100fe200080108c9 */
[--C-:B------:R-:W-:Y:S01]  /*abb0*/  FFMA.FTZ R122, R122, UR4, -R201.reuse ;  /* 0x000000047a7a7c23 */ /* 0x100fe200080108c9 */
        /* <DEDUP_REMOVED lines=11> */
[----:B--2---:R-:W-:Y:S01]  /*ac70*/  F2FP.BF16.F32.PACK_AB R24, R67, R79 ;  /* 0x0000004f4318723e */ /* 0x004fe200000010ff */
[--C-:B------:R-:W-:Y:S01]  /*ac80*/  FFMA.FTZ R60, R60, UR4, -R203.reuse ;  /* 0x000000043c3c7c23 */ /* 0x100fe200080108cb */
[--C-:B------:R-:W-:Y:S01]  /*ac90*/  FFMA.FTZ R48, R48, UR4, -R203.reuse ;  /* 0x0000000430307c23 */ /* 0x100fe200080108cb */
[--C-:B------:R-:W-:Y:S01]  /*aca0*/  FFMA.FTZ R47, R52, UR4, -R203.reuse ;  /* 0x00000004342f7c23 */ /* 0x100fe200080108cb */
[----:B------:R-:W1:Y:S01]  /*acb0*/  MUFU.EX2 R100, R100 ;  /* 0x0000006400647308 */ /* 0x000e620000000800 */
[----:B------:R-:W-:Y:S01]  /*acc0*/  FFMA.FTZ R46, R46, UR4, -R203 ;  /* 0x000000042e2e7c23 */ /* 0x000fe200080108cb */
[--C-:B------:R-:W-:Y:S01]  /*acd0*/  FFMA.FTZ R52, R51, UR4, -R202.reuse ;  /* 0x0000000433347c23 */ /* 0x100fe200080108ca */
[C---:B------:R-:W-:Y:S01]  /*ace0*/  HMMA.16816.F32.BF16 R156, R136.reuse, R148, RZ ;  /* 0x00000094889c723c */ /* 0x040fe200000418ff */
[--C-:B------:R-:W-:Y:S01]  /*acf0*/  FFMA.FTZ R51, R50, UR4, -R202.reuse ;  /* 0x0000000432337c23 */ /* 0x100fe200080108ca */
[--C-:B------:R-:W-:Y:S01]  /*ad00*/  FFMA.FTZ R50, R49, UR4, -R202.reuse ;  /* 0x0000000431327c23 */ /* 0x100fe200080108ca */
[----:B------:R-:W-:Y:S01]  /*ad10*/  FFMA.FTZ R49, R38, UR4, -R202 ;  /* 0x0000000426317c23 */ /* 0x000fe200080108ca */
        /* <DEDUP_REMOVED lines=11> */
[--C-:B------:R-:W-:Y:S01]  /*add0*/  FFMA.FTZ R105, R105, UR4, -R203.reuse ;  /* 0x0000000469697c23 */ /* 0x100fe200080108cb */
[C---:B------:R-:W-:Y:S01]  /*ade0*/  HMMA.16816.F32.BF16 R168, R136.reuse, R166, RZ ;  /* 0x000000a688a8723c */ /* 0x040fe200000418ff */
[--C-:B------:R-:W-:Y:S01]  /*adf0*/  FFMA.FTZ R107, R107, UR4, -R203.reuse ;  /* 0x000000046b6b7c23 */ /* 0x100fe200080108cb */
[--C-:B------:R-:W-:Y:S01]  /*ae00*/  FFMA.FTZ R109, R109, UR4, -R203.reuse ;  /* 0x000000046d6d7c23 */ /* 0x100fe200080108cb */
[--C-:B------:R-:W-:Y:S01]  /*ae10*/  FFMA.FTZ R111, R111, UR4, -R203.reuse ;  /* 0x000000046f6f7c23 */ /* 0x100fe200080108cb */
[----:B------:R-:W-:Y:S01]  /*ae20*/  FADD.FTZ R100, R101, R100 ;  /* 0x0000006465647221 */ /* 0x000fe20000010000 */
[----:B------:R-:W-:Y:S01]  /*ae30*/  MUFU.EX2 R66, R66 ;  /* 0x0000004200427308 */ /* 0x000fe20000000800 */
[----:B------:R-:W-:Y:S01]  /*ae40*/  FFMA.FTZ R118, R114, UR4, -R203 ;  /* 0x0000000472767c23 */ /* 0x000fe200080108cb */
[--C-:B------:R-:W-:Y:S01]  /*ae50*/  FFMA.FTZ R114, R116, UR4, -R201.reuse ;  /* 0x0000000474727c23 */ /* 0x100fe200080108c9 */
[C---:B------:R-:W-:Y:S01]  /*ae60*/  HMMA.16816.F32.BF16 R152, R136.reuse, R150, RZ ;  /* 0x000000968898723c */ /* 0x040fe200000418ff */
[----:B------:R-:W-:Y:S01]  /*ae70*/  FFMA.FTZ R116, R126, UR4, -R201 ;  /* 0x000000047e747c23 */ /* 0x000fe200080108c9 */
[--C-:B------:R-:W-:Y:S01]  /*ae80*/  FFMA.FTZ R117, R117, UR4, -R203.reuse ;  /* 0x0000000475757c23 */ /* 0x100fe200080108cb */
[--C-:B------:R-:W-:Y:S01]  /*ae90*/  FFMA.FTZ R120, R120, UR4, -R203.reuse ;  /* 0x0000000478787c23 */ /* 0x100fe200080108cb */
[----:B------:R-:W-:Y:S01]  /*aea0*/  FFMA.FTZ R131, R131, UR4, -R203 ;  /* 0x0000000483837c23 */ /* 0x000fe200080108cb */
[----:B------:R-:W1:Y:S01]  /*aeb0*/  MUFU.EX2 R59, R59 ;  /* 0x0000003b003b7308 */ /* 0x000e620000000800 */
[----:B--2---:R-:W-:Y:S01]  /*aec0*/  F2FP.BF16.F32.PACK_AB R135, R81, R99 ;  /* 0x000000635187723e */ /* 0x004fe200000010ff */
[----:B------:R-:W-:Y:S01]  /*aed0*/  FADD.FTZ R99, R99, R100 ;  /* 0x0000006463637221 */ /* 0x000fe20000010000 */
[----:B------:R-:W-:Y:S01]  /*aee0*/  HMMA.16816.F32.BF16 R140, R136, R4, RZ ;  /* 0x00000004888c723c */ /* 0x000fe200000418ff */
[----:B------:R-:W-:Y:S01]  /*aef0*/  FFMA.FTZ R124, R124, UR4, -R201 ;  /* 0x000000047c7c7c23 */ /* 0x000fe200080108c9 */
[--C-:B------:R-:W-:Y:S01]  /*af00*/  FFMA.FTZ R199, R199, UR4, -R202.reuse ;  /* 0x00000004c7c77c23 */ /* 0x100fe200080108ca */
[----:B------:R-:W-:Y:S01]  /*af10*/  FADD.FTZ R99, R81, R99 ;  /* 0x0000006351637221 */ /* 0x000fe20000010000 */
[--C-:B------:R-:W-:Y:S01]  /*af20*/  FFMA.FTZ R198, R198, UR4, -R202.reuse ;  /* 0x00000004c6c67c23 */ /* 0x100fe200080108ca */
[----:B------:R-:W-:Y:S01]  /*af30*/  MUFU.EX2 R73, R73 ;  /* 0x0000004900497308 */ /* 0x000fe20000000800 */
[--C-:B------:R-:W-:Y:S01]  /*af40*/  FFMA.FTZ R197, R197, UR4, -R202.reuse ;  /* 0x00000004c5c57c23 */ /* 0x100fe200080108ca */
[----:B------:R-:W-:Y:S01]  /*af50*/  FFMA.FTZ R196, R196, UR4, -R202 ;  /* 0x00000004c4c47c23 */ /* 0x000fe200080108ca */
[----:B------:R-:W-:Y:S01]  /*af60*/  HMMA.16816.F32.BF16 R192, R132, R180, RZ ;  /* 0x000000b484c0723c */ /* 0x000fe200000418ff */
[--C-:B------:R-:W-:Y:S01]  /*af70*/  FFMA.FTZ R130, R130, UR4, -R203.reuse ;  /* 0x0000000482827c23 */ /* 0x100fe200080108cb */
[--C-:B------:R-:W-:Y:S01]  /*af80*/  FFMA.FTZ R129, R129, UR4, -R203.reuse ;  /* 0x0000000481817c23 */ /* 0x100fe200080108cb */
[--C-:B------:R-:W-:Y:S01]  /*af90*/  FFMA.FTZ R128, R128, UR4, -R203.reuse ;  /* 0x0000000480807c23 */ /* 0x100fe200080108cb */
[----:B------:R-:W-:Y:S01]  /*afa0*/  FFMA.FTZ R127, R127, UR4, -R203 ;  /* 0x000000047f7f7c23 */ /* 0x000fe200080108cb */
[----:B------:R-:W2:Y:S01]  /*afb0*/  MUFU.EX2 R65, R65 ;  /* 0x0000004100417308 */ /* 0x000ea20000000800 */
[----:B-1----:R-:W-:-:S02]  /*afc0*/  F2FP.BF16.F32.PACK_AB R26, R59, R66 ;  /* 0x000000423b1a723e */ /* 0x002fc400000010ff */
[C---:B------:R-:W-:Y:S05]  /*afd0*/  HMMA.16816.F32.BF16 R176, R132.reuse, R164, RZ ;  /* 0x000000a484b0723c */ /* 0x040fea00000418ff */
[----:B------:R-:W-:Y:S03]  /*afe0*/  MUFU.EX2 R64, R64 ;  /* 0x0000004000407308 */ /* 0x000fe60000000800 */
[----:B------:R-:W-:Y:S05]  /*aff0*/  HMMA.16816.F32.BF16 R160, R132, R148, RZ ;  /* 0x0000009484a0723c */ /* 0x000fea00000418ff */
[----:B------:R-:W1:Y:S01]  /*b000*/  MUFU.EX2 R57, R57 ;  /* 0x0000003900397308 */ /* 0x000e620000000800 */
[----:B--2---:R-:W-:-:S02]  /*b010*/  F2FP.BF16.F32.PACK_AB R25, R65, R73 ;  /* 0x000000494119723e */ /* 0x004fc400000010ff */
[C---:B------:R-:W-:Y:S05]  /*b020*/  HMMA.16816.F32.BF16 R180, R132.reuse, R182, RZ ;  /* 0x000000b684b4723c */ /* 0x040fea00000418ff */
[----:B------:R-:W-:Y:S03]  /*b030*/  MUFU.EX2 R82, R82 ;  /* 0x0000005200527308 */ /* 0x000fe60000000800 */
[----:B------:R-:W-:Y:S05]  /*b040*/  HMMA.16816.F32.BF16 R164, R132, R166, RZ ;  /* 0x000000a684a4723c */ /* 0x000fea00000418ff */
[----:B------:R-:W2:Y:S01]  /*b050*/  MUFU.EX2 R74, R74 ;  /* 0x0000004a004a7308 */ /* 0x000ea20000000800 */
[----:B-1----:R-:W-:-:S02]  /*b060*/  F2FP.BF16.F32.PACK_AB R27, R57, R64 ;  /* 0x00000040391b723e */ /* 0x002fc400000010ff */
[C---:B------:R-:W-:Y:S05]  /*b070*/  HMMA.16816.F32.BF16 R148, R132.reuse, R150, RZ ;  /* 0x000000968494723c */ /* 0x040fea00000418ff */
[----:B------:R-:W-:Y:S03]  /*b080*/  MUFU.EX2 R72, R72 ;  /* 0x0000004800487308 */ /* 0x000fe60000000800 */
[----:B------:R-:W-:Y:S05]  /*b090*/  HMMA.16816.F32.BF16 R144, R132, R4, RZ ;  /* 0x000000048490723c */ /* 0x000fea00000418ff */
[----:B------:R-:W1:Y:S01]  /*b0a0*/  MUFU.EX2 R63, R63 ;  /* 0x0000003f003f7308 */ /* 0x000e620000000800 */
[----:B--2---:R-:W-:-:S02]  /*b0b0*/  F2FP.BF16.F32.PACK_AB R4, R74, R82 ;  /* 0x000000524a04723e */ /* 0x004fc400000010ff */
[-C--:B------:R-:W-:Y:S05]  /*b0c0*/  HMMA.16816.F32.BF16 R136, R136, R6.reuse, RZ ;  /* 0x000000068888723c */ /* 0x080fea00000418ff */
[----:B------:R-:W-:Y:S03]  /*b0d0*/  MUFU.EX2 R80, R80 ;  /* 0x0000005000507308 */ /* 0x000fe60000000800 */
[----:B------:R-:W-:Y:S05]  /*b0e0*/  HMMA.16816.F32.BF16 R132, R132, R6, RZ ;  /* 0x000000068484723c */ /* 0x000fea00000418ff */
[----:B------:R-:W2:Y:S01]  /*b0f0*/  MUFU.EX2 R71, R71 ;  /* 0x0000004700477308 */ /* 0x000ea20000000800 */
[----:B-1----:R-:W-:-:S02]  /*b100*/  F2FP.BF16.F32.PACK_AB R6, R63, R72 ;  /* 0x000000483f06723e */ /* 0x002fc400000010ff */
[C---:B------:R-:W-:Y:S05]  /*b110*/  HMMA.16816.F32.BF16 R188, R24.reuse, R20, R188 ;  /* 0x0000001418bc723c */ /* 0x040fea00000418bc */
[----:B------:R-:W-:Y:S03]  /*b120*/  MUFU.EX2 R69, R69 ;  /* 0x0000004500457308 */ /* 0x000fe60000000800 */
[C---:B------:R-:W-:Y:S05]  /*b130*/  HMMA.16816.F32.BF16 R172, R24.reuse, R16, R172 ;  /* 0x0000001018ac723c */ /* 0x040fea00000418ac */
[----:B------:R-:W1:Y:S01]  /*b140*/  MUFU.EX2 R61, R61 ;  /* 0x0000003d003d7308 */ /* 0x000e620000000800 */
[C---:B--2---:R-:W-:Y:S01]  /*b150*/  F2FP.BF16.F32.PACK_AB R5, R71.reuse, R80 ;  /* 0x000000504705723e */ /* 0x044fe200000010ff */
[----:B------:R-:W-:Y:S01]  /*b160*/  FADD.FTZ R80, R80, R99 ;  /* 0x0000006350507221 */ /* 0x000fe20000010000 */
[----:B------:R-:W-:Y:S03]  /*b170*/  HMMA.16816.F32.BF16 R156, R24, R12, R156 ;  /* 0x0000000c189c723c */ /* 0x000fe6000004189c */
[----:B------:R-:W-:-:S02]  /*b180*/  FADD.FTZ R80, R71, R80 ;  /* 0x0000005047507221 */ /* 0x000fc40000010000 */
[----:B------:R-:W-:Y:S03]  /*b190*/  MUFU.EX2 R58, R58 ;  /* 0x0000003a003a7308 */ /* 0x000fe60000000800 */
[C---:B------:R-:W-:Y:S05]  /*b1a0*/  HMMA.16816.F32.BF16 R140, R24.reuse, R8, R140 ;  /* 0x00000008188c723c */ /* 0x040fea000004188c */
[----:B------:R-:W2:Y:S01]  /*b1b0*/  MUFU.EX2 R41, R41 ;  /* 0x0000002900297308 */ /* 0x000ea20000000800 */
[----:B-1----:R-:W-:Y:S01]  /*b1c0*/  F2FP.BF16.F32.PACK_AB R7, R61, R69 ;  /* 0x000000453d07723e */ /* 0x002fe200000010ff */
[----:B------:R-:W-:Y:S01]  /*b1d0*/  FADD.FTZ R69, R69, R80 ;  /* 0x0000005045457221 */ /* 0x000fe20000010000 */
[----:B------:R-:W-:Y:S03]  /*b1e0*/  HMMA.16816.F32.BF16 R184, R24, R22, R184 ;  /* 0x0000001618b8723c */ /* 0x000fe600000418b8 */
[----:B------:R-:W-:-:S02]  /*b1f0*/  FADD.FTZ R69, R61, R69 ;  /* 0x000000453d457221 */ /* 0x000fc40000010000 */
[----:B------:R-:W-:Y:S03]  /*b200*/  MUFU.EX2 R40, R40 ;  /* 0x0000002800287308 */ /* 0x000fe60000000800 */
[C---:B------:R-:W-:Y:S05]  /*b210*/  HMMA.16816.F32.BF16 R168, R24.reuse, R18, R168 ;  /* 0x0000001218a8723c */ /* 0x040fea00000418a8 */
[----:B------:R-:W-:Y:S03]  /*b220*/  MUFU.EX2 R39, R39 ;  /* 0x0000002700277308 */ /* 0x000fe60000000800 */
[C---:B------:R-:W-:Y:S05]  /*b230*/  HMMA.16816.F32.BF16 R152, R24.reuse, R14, R152 ;  /* 0x0000000e1898723c */ /* 0x040fea0000041898 */
[----:B------:R-:W-:Y:S03]  /*b240*/  MUFU.EX2 R56, R56 ;  /* 0x0000003800387308 */ /* 0x000fe60000000800 */
[----:B------:R-:W-:Y:S01]  /*b250*/  HMMA.16816.F32.BF16 R136, R24, R10, R136 ;  /* 0x0000000a1888723c */ /* 0x000fe20000041888 */
[----:B------:R-:W-:Y:S04]  /*b260*/  LDSM.16.MT88.4 R24, [R75+0xa000] ;  /* 0x00a000004b18783b */ /* 0x000fe80000004200 */
[----:B------:R-:W1:Y:S03]  /*b270*/  MUFU.EX2 R34, R34 ;  /* 0x0000002200227308 */ /* 0x000e660000000800 */
[C---:B------:R-:W-:Y:S05]  /*b280*/  HMMA.16816.F32.BF16 R192, R4.reuse, R20, R192 ;  /* 0x0000001404c0723c */ /* 0x040fea00000418c0 */
[----:B------:R-:W-:Y:S03]  /*b290*/  MUFU.EX2 R33, R33 ;  /* 0x0000002100217308 */ /* 0x000fe60000000800 */
[C---:B------:R-:W-:Y:S05]  /*b2a0*/  HMMA.16816.F32.BF16 R176, R4.reuse, R16, R176 ;  /* 0x0000001004b0723c */ /* 0x040fea00000418b0 */
[----:B------:R-:W3:Y:S03]  /*b2b0*/  MUFU.EX2 R32, R32 ;  /* 0x0000002000207308 */ /* 0x000ee60000000800 */
[C---:B------:R-:W-:Y:S05]  /*b2c0*/  HMMA.16816.F32.BF16 R160, R4.reuse, R12, R160 ;  /* 0x0000000c04a0723c */ /* 0x040fea00000418a0 */
[----:B------:R-:W-:Y:S03]  /*b2d0*/  MUFU.EX2 R62, R62 ;  /* 0x0000003e003e7308 */ /* 0x000fe60000000800 */
[C---:B------:R-:W-:Y:S05]  /*b2e0*/  HMMA.16816.F32.BF16 R144, R4.reuse, R8, R144 ;  /* 0x000000080490723c */ /* 0x040fea0000041890 */
[----:B------:R-:W4:Y:S03]  /*b2f0*/  MUFU.EX2 R55, R55 ;  /* 0x0000003700377308 */ /* 0x000f260000000800 */
[C---:B------:R-:W-:Y:S01]  /*b300*/  HMMA.16816.F32.BF16 R180, R4.reuse, R22, R180 ;  /* 0x0000001604b4723c */ /* 0x040fe200000418b4 */
[----:B------:R-:W5:Y:S04]  /*b310*/  LDSM.16.MT88.4 R20, [R246+0x9000] ;  /* 0x00900000f614783b */ /* 0x000f680000004200 */
[----:B------:R-:W-:Y:S03]  /*b320*/  MUFU.EX2 R54, R54 ;  /* 0x0000003600367308 */ /* 0x000fe60000000800 */
[C---:B------:R-:W-:Y:S01]  /*b330*/  HMMA.16816.F32.BF16 R164, R4.reuse, R18, R164 ;  /* 0x0000001204a4723c */ /* 0x040fe200000418a4 */
[----:B------:R-:W4:Y:S04]  /*b340*/  LDSM.16.MT88.4 R16, [R70+0x9000] ;  /* 0x009000004610783b */ /* 0x000f280000004200 */
[----:B------:R-:W-:Y:S03]  /*b350*/  MUFU.EX2 R53, R53 ;  /* 0x0000003500357308 */ /* 0x000fe60000000800 */
[C---:B------:R-:W-:Y:S01]  /*b360*/  HMMA.16816.F32.BF16 R148, R4.reuse, R14, R148 ;  /* 0x0000000e0494723c */ /* 0x040fe20000041894 */
[----:B------:R-:W4:Y:S04]  /*b370*/  LDSM.16.MT88.4 R12, [R76+0x9000] ;  /* 0x009000004c0c783b */ /* 0x000f280000004200 */
[----:B------:R-:W-:Y:S03]  /*b380*/  MUFU.EX2 R60, R60 ;  /* 0x0000003c003c7308 */ /* 0x000fe60000000800 */
[----:B------:R-:W-:Y:S01]  /*b390*/  HMMA.16816.F32.BF16 R132, R4, R10, R132 ;  /* 0x0000000a0484723c */ /* 0x000fe20000041884 */
[----:B------:R-:W4:Y:S01]  /*b3a0*/  LDSM.16.MT88.4 R8, [R75+0x9000] ;  /* 0x009000004b08783b */ /* 0x000f220000004200 */
[----:B--2---:R-:W-:-:S02]  /*b3b0*/  F2FP.BF16.F32.PACK_AB R4, R41, R58 ;  /* 0x0000003a2904723e */ /* 0x004fc400000010ff */
[----:B-1----:R-:W-:Y:S01]  /*b3c0*/  F2FP.BF16.F32.PACK_AB R5, R34, R56 ;  /* 0x000000382205723e */ /* 0x002fe200000010ff */
[----:B------:R-:W1:Y:S01]  /*b3d0*/  MUFU.EX2 R48, R48 ;  /* 0x0000003000307308 */ /* 0x000e620000000800 */
[----:B------:R-:W-:Y:S02]  /*b3e0*/  F2FP.BF16.F32.PACK_AB R6, R39, R40 ;  /* 0x000000282706723e */ /* 0x000fe400000010ff */
[----:B---3--:R-:W-:-:S05]  /*b3f0*/  F2FP.BF16.F32.PACK_AB R7, R32, R33 ;  /* 0x000000212007723e */ /* 0x008fca00000010ff */
[----:B------:R-:W-:Y:S02]  /*b400*/  MUFU.EX2 R47, R47 ;  /* 0x0000002f002f7308 */ /* 0x000fe40000000800 */
[C---:B-----5:R-:W-:Y:S06]  /*b410*/  HMMA.16816.F32.BF16 R188, R4.reuse, R20, R188 ;  /* 0x0000001404bc723c */ /* 0x060fec00000418bc */
[----:B------:R-:W2:Y:S02]  /*b420*/  MUFU.EX2 R46, R46 ;  /* 0x0000002e002e7308 */ /* 0x000ea40000000800 */
[C---:B----4-:R-:W-:Y:S06]  /*b430*/  HMMA.16816.F32.BF16 R172, R4.reuse, R16, R172 ;  /* 0x0000001004ac723c */ /* 0x050fec00000418ac */
[----:B------:R-:W-:Y:S02]  /*b440*/  MUFU.EX2 R38, R38 ;  /* 0x0000002600267308 */ /* 0x000fe40000000800 */
[C---:B------:R-:W-:Y:S06]  /*b450*/  HMMA.16816.F32.BF16 R156, R4.reuse, R12, R156 ;  /* 0x0000000c049c723c */ /* 0x040fec000004189c */
        /* <DEDUP_REMOVED lines=9> */
[----:B------:R-:W-:Y:S01]  /*b4f0*/  HMMA.16816.F32.BF16 R136, R4, R10, R136 ;  /* 0x0000000a0488723c */ /* 0x000fe20000041888 */
[----:B------:R-:W-:-:S02]  /*b500*/  F2FP.BF16.F32.PACK_AB R4, R55, R62 ;  /* 0x0000003e3704723e */ /* 0x000fc400000010ff */
[----:B-1----:R-:W-:-:S03]  /*b510*/  F2FP.BF16.F32.PACK_AB R5, R48, R60 ;  /* 0x0000003c3005723e */ /* 0x002fc600000010ff */
[----:B------:R-:W-:Y:S01]  /*b520*/  MUFU.EX2 R29, R29 ;  /* 0x0000001d001d7308 */ /* 0x000fe20000000800 */
[----:B------:R-:W-:Y:S01]  /*b530*/  F2FP.BF16.F32.PACK_AB R6, R53, R54 ;  /* 0x000000363506723e */ /* 0x000fe200000010ff */
[----:B------:R-:W-:Y:S01]  /*b540*/  FADD.FTZ R60, R60, R69 ;  /* 0x000000453c3c7221 */ /* 0x000fe20000010000 */
[----:B--2---:R-:W-:-:S03]  /*b550*/  F2FP.BF16.F32.PACK_AB R7, R46, R47 ;  /* 0x0000002f2e07723e */ /* 0x004fc600000010ff */
[----:B------:R-:W-:Y:S02]  /*b560*/  FADD.FTZ R60, R48, R60 ;  /* 0x0000003c303c7221 */ /* 0x000fe40000010000 */
[----:B------:R-:W-:Y:S02]  /*b570*/  MUFU.EX2 R52, R52 ;  /* 0x0000003400347308 */ /* 0x000fe40000000800 */
[----:B------:R-:W-:Y:S01]  /*b580*/  HMMA.16816.F32.BF16 R192, R4, R20, R192 ;  /* 0x0000001404c0723c */ /* 0x000fe200000418c0 */
[----:B------:R-:W-:-:S04]  /*b590*/  FADD.FTZ R60, R47, R60 ;  /* 0x0000003c2f3c7221 */ /* 0x000fc80000010000 */
[----:B------:R-:W-:Y:S01]  /*b5a0*/  FADD.FTZ R60, R46, R60 ;  /* 0x0000003c2e3c7221 */ /* 0x000fe20000010000 */
[----:B------:R-:W-:Y:S02]  /*b5b0*/  MUFU.EX2 R51, R51 ;  /* 0x0000003300337308 */ /* 0x000fe40000000800 */
[C---:B------:R-:W-:Y:S01]  /*b5c0*/  HMMA.16816.F32.BF16 R180, R4.reuse, R22, R180 ;  /* 0x0000001604b4723c */ /* 0x040fe200000418b4 */
[----:B------:R-:W1:Y:S05]  /*b5d0*/  LDSM.16.MT88.4 R20, [R246+0x9800] ;  /* 0x00980000f614783b */ /* 0x000e6a0000004200 */
[----:B------:R-:W-:Y:S02]  /*b5e0*/  MUFU.EX2 R50, R50 ;  /* 0x0000003200327308 */ /* 0x000fe40000000800 */
[C---:B------:R-:W-:Y:S06]  /*b5f0*/  HMMA.16816.F32.BF16 R176, R4.reuse, R16, R176 ;  /* 0x0000001004b0723c */ /* 0x040fec00000418b0 */
[----:B------:R-:W-:Y:S02]  /*b600*/  MUFU.EX2 R49, R49 ;  /* 0x0000003100317308 */ /* 0x000fe40000000800 */
[C---:B------:R-:W-:Y:S01]  /*b610*/  HMMA.16816.F32.BF16 R164, R4.reuse, R18, R164 ;  /* 0x0000001204a4723c */ /* 0x040fe200000418a4 */
[----:B------:R-:W2:Y:S05]  /*b620*/  LDSM.16.MT88.4 R16, [R70+0x9800] ;  /* 0x009800004610783b */ /* 0x000eaa0000004200 */
[----:B------:R-:W3:Y:S02]  /*b630*/  MUFU.EX2 R45, R45 ;  /* 0x0000002d002d7308 */ /* 0x000ee40000000800 */
[C---:B------:R-:W-:Y:S06]  /*b640*/  HMMA.16816.F32.BF16 R160, R4.reuse, R12, R160 ;  /* 0x0000000c04a0723c */ /* 0x040fec00000418a0 */
[----:B------:R-:W-:Y:S02]  /*b650*/  MUFU.EX2 R43, R43 ;  /* 0x0000002b002b7308 */ /* 0x000fe40000000800 */
[C---:B------:R-:W-:Y:S01]  /*b660*/  HMMA.16816.F32.BF16 R148, R4.reuse, R14, R148 ;  /* 0x0000000e0494723c */ /* 0x040fe20000041894 */
[----:B------:R-:W4:Y:S05]  /*b670*/  LDSM.16.MT88.4 R12, [R76+0x9800] ;  /* 0x009800004c0c783b */ /* 0x000f2a0000004200 */
[----:B------:R-:W-:Y:S01]  /*b680*/  MUFU.EX2 R42, R42 ;  /* 0x0000002a002a7308 */ /* 0x000fe20000000800 */
[----:B---3--:R-:W-:Y:S01]  /*b690*/  FADD.FTZ R60, R45, R60 ;  /* 0x0000003c2d3c7221 */ /* 0x008fe20000010000 */
[C---:B------:R-:W-:Y:S06]  /*b6a0*/  HMMA.16816.F32.BF16 R144, R4.reuse, R8, R144 ;  /* 0x000000080490723c */ /* 0x040fec0000041890 */
[----:B------:R-:W-:Y:S02]  /*b6b0*/  MUFU.EX2 R216, R216 ;  /* 0x000000d800d87308 */ /* 0x000fe40000000800 */
[----:B------:R-:W-:Y:S01]  /*b6c0*/  HMMA.16816.F32.BF16 R132, R4, R10, R132 ;  /* 0x0000000a0484723c */ /* 0x000fe20000041884 */
[----:B------:R-:W3:Y:S01]  /*b6d0*/  LDSM.16.MT88.4 R8, [R75+0x9800] ;  /* 0x009800004b08783b */ /* 0x000ee20000004200 */
[----:B------:R-:W-:Y:S01]  /*b6e0*/  FFMA.FTZ R4, R44, UR4, -R98 ;  /* 0x000000042c047c23 */ /* 0x000fe20008010862 */
[----:B------:R-:W-:Y:S01]  /*b6f0*/  FFMA.FTZ R44, R28, UR4, -R203 ;  /* 0x000000041c2c7c23 */ /* 0x000fe200080108cb */
[----:B------:R-:W-:-:S02]  /*b700*/  F2FP.BF16.F32.PACK_AB R5, R30, R31 ;  /* 0x0000001f1e05723e */ /* 0x000fc400000010ff */
[----:B------:R5:W1:Y:S01]  /*b710*/  MUFU.EX2 R28, R4 ;  /* 0x00000004001c7308 */ /* 0x000a620000000800 */
[----:B------:R-:W-:-:S07]  /*b720*/  F2FP.BF16.F32.PACK_AB R6, R35, R36 ;  /* 0x000000242306723e */ /* 0x000fce00000010ff */
[----:B------:R-:W2:Y:S08]  /*b730*/  MUFU.EX2 R44, R44 ;  /* 0x0000002c002c7308 */ /* 0x000eb00000000800 */
[----:B------:R-:W-:Y:S01]  /*b740*/  MUFU.EX2 R215, R215 ;  /* 0x000000d700d77308 */ /* 0x000fe20000000800 */
[----:B-----5:R-:W-:Y:S02]  /*b750*/  F2FP.BF16.F32.PACK_AB R4, R37, R38 ;  /* 0x000000262504723e */ /* 0x020fe400000010ff */
[----:B-1----:R-:W-:-:S05]  /*b760*/  F2FP.BF16.F32.PACK_AB R7, R28, R29 ;  /* 0x0000001d1c07723e */ /* 0x002fca00000010ff */
[----:B------:R-:W-:Y:S01]  /*b770*/  MUFU.EX2 R209, R209 ;  /* 0x000000d100d17308 */ /* 0x000fe20000000800 */
[----:B--2---:R-:W-:Y:S01]  /*b780*/  FADD.FTZ R60, R44, R60 ;  /* 0x0000003c2c3c7221 */ /* 0x004fe20000010000 */
[----:B------:R-:W-:Y:S03]  /*b790*/  HMMA.16816.F32.BF16 R188, R4, R20, R188 ;  /* 0x0000001404bc723c */ /* 0x000fe600000418bc */
[----:B------:R-:W-:-:S03]  /*b7a0*/  FADD.FTZ R60, R43, R60 ;  /* 0x0000003c2b3c7221 */ /* 0x000fc60000010000 */
[----:B------:R-:W-:Y:S01]  /*b7b0*/  MUFU.EX2 R208, R208 ;  /* 0x000000d000d07308 */ /* 0x000fe20000000800 */
[----:B------:R-:W-:Y:S01]  /*b7c0*/  FADD.FTZ R60, R42, R60 ;  /* 0x0000003c2a3c7221 */ /* 0x000fe20000010000 */
[C---:B------:R-:W-:Y:S06]  /*b7d0*/  HMMA.16816.F32.BF16 R184, R4.reuse, R22, R184 ;  /* 0x0000001604b8723c */ /* 0x040fec00000418b8 */
[----:B------:R-:W-:Y:S02]  /*b7e0*/  MUFU.EX2 R226, R226 ;  /* 0x000000e200e27308 */ /* 0x000fe40000000800 */
[C---:B------:R-:W-:Y:S06]  /*b7f0*/  HMMA.16816.F32.BF16 R172, R4.reuse, R16, R172 ;  /* 0x0000001004ac723c */ /* 0x040fec00000418ac */
[----:B------:R-:W-:Y:S02]  /*b800*/  MUFU.EX2 R225, R225 ;  /* 0x000000e100e17308 */ /* 0x000fe40000000800 */
[C---:B------:R-:W-:Y:S06]  /*b810*/  HMMA.16816.F32.BF16 R168, R4.reuse, R18, R168 ;  /* 0x0000001204a8723c */ /* 0x040fec00000418a8 */
[----:B------:R-:W-:Y:S02]  /*b820*/  MUFU.EX2 R227, R227 ;  /* 0x000000e300e37308 */ /* 0x000fe40000000800 */
[C---:B----4-:R-:W-:Y:S06]  /*b830*/  HMMA.16816.F32.BF16 R156, R4.reuse, R12, R156 ;  /* 0x0000000c049c723c */ /* 0x050fec000004189c */
[----:B------:R-:W-:Y:S02]  /*b840*/  MUFU.EX2 R221, R221 ;  /* 0x000000dd00dd7308 */ /* 0x000fe40000000800 */
[C---:B------:R-:W-:Y:S06]  /*b850*/  HMMA.16816.F32.BF16 R152, R4.reuse, R14, R152 ;  /* 0x0000000e0498723c */ /* 0x040fec0000041898 */
[----:B------:R-:W-:Y:S02]  /*b860*/  MUFU.EX2 R220, R220 ;  /* 0x000000dc00dc7308 */ /* 0x000fe40000000800 */
[C---:B---3--:R-:W-:Y:S06]  /*b870*/  HMMA.16816.F32.BF16 R140, R4.reuse, R8, R140 ;  /* 0x00000008048c723c */ /* 0x048fec000004188c */
[----:B------:R-:W-:Y:S02]  /*b880*/  MUFU.EX2 R219, R219 ;  /* 0x000000db00db7308 */ /* 0x000fe40000000800 */
[----:B------:R-:W-:Y:S01]  /*b890*/  HMMA.16816.F32.BF16 R136, R4, R10, R136 ;  /* 0x0000000a0488723c */ /* 0x000fe20000041888 */
[----:B------:R-:W-:-:S02]  /*b8a0*/  F2FP.BF16.F32.PACK_AB R4, R51, R52 ;  /* 0x000000343304723e */ /* 0x000fc400000010ff */
[----:B------:R-:W-:Y:S02]  /*b8b0*/  F2FP.BF16.F32.PACK_AB R5, R44, R45 ;  /* 0x0000002d2c05723e */ /* 0x000fe400000010ff */
[----:B------:R-:W-:Y:S01]  /*b8c0*/  F2FP.BF16.F32.PACK_AB R6, R49, R50 ;  /* 0x000000323106723e */ /* 0x000fe200000010ff */
[----:B------:R-:W-:Y:S01]  /*b8d0*/  MUFU.EX2 R218, R218 ;  /* 0x000000da00da7308 */ /* 0x000fe20000000800 */
[----:B------:R-:W-:-:S07]  /*b8e0*/  F2FP.BF16.F32.PACK_AB R7, R42, R43 ;  /* 0x0000002b2a07723e */ /* 0x000fce00000010ff */
[C---:B------:R-:W-:Y:S01]  /*b8f0*/  HMMA.16816.F32.BF16 R176, R4.reuse, R16, R176 ;  /* 0x0000001004b0723c */ /* 0x040fe200000418b0 */
[----:B------:R-:W1:Y:S07]  /*b900*/  MUFU.EX2 R217, R217 ;  /* 0x000000d900d97308 */ /* 0x000e6e0000000800 */
[C---:B------:R-:W-:Y:S01]  /*b910*/  HMMA.16816.F32.BF16 R164, R4.reuse, R18, R164 ;  /* 0x0000001204a4723c */ /* 0x040fe200000418a4 */
[----:B------:R-:W2:Y:S01]  /*b920*/  LDSM.16.MT88.4 R16, [R246+0xa000] ;  /* 0x00a00000f610783b */ /* 0x000ea20000004200 */
[----:B------:R-:W-:Y:S06]  /*b930*/  MUFU.EX2 R229, R229 ;  /* 0x000000e500e57308 */ /* 0x000fec0000000800 */
[----:B------:R-:W-:Y:S02]  /*b940*/  HMMA.16816.F32.BF16 R160, R4, R12, R160 ;  /* 0x0000000c04a0723c */ /* 0x000fe400000418a0 */
[----:B------:R-:W-:Y:S01]  /*b950*/  MUFU.EX2 R231, R231 ;  /* 0x000000e700e77308 */ /* 0x000fe20000000800 */
[----:B-1----:R-:W-:-:S05]  /*b960*/  FADD.FTZ R60, R217, R60 ;  /* 0x0000003cd93c7221 */ /* 0x002fca0000010000 */
[C---:B------:R-:W-:Y:S01]  /*b970*/  HMMA.16816.F32.BF16 R148, R4.reuse, R14, R148 ;  /* 0x0000000e0494723c */ /* 0x040fe20000041894 */
[----:B------:R-:W1:Y:S01]  /*b980*/  LDSM.16.MT88.4 R12, [R70+0xa000] ;  /* 0x00a00000460c783b */ /* 0x000e620000004200 */
        /* <DEDUP_REMOVED lines=9> */
[--C-:B------:R-:W-:Y:S01]  /*ba20*/  FFMA.FTZ R4, R230, UR4, -R98.reuse ;  /* 0x00000004e6047c23 */ /* 0x100fe20008010862 */
[----:B------:R-:W-:Y:S01]  /*ba30*/  FFMA.FTZ R230, R228, UR4, -R203 ;  /* 0x00000004e4e67c23 */ /* 0x000fe200080108cb */
[----:B------:R-:W-:Y:S01]  /*ba40*/  F2FP.BF16.F32.PACK_AB R5, R225, R226 ;  /* 0x000000e2e105723e */ /* 0x000fe200000010ff */
[----:B------:R-:W4:Y:S01]  /*ba50*/  LDSM.16.MT88.4 R20, [R246+0xa800] ;  /* 0x00a80000f614783b */ /* 0x000f220000004200 */
[----:B------:R5:W2:Y:S01]  /*ba60*/  MUFU.EX2 R228, R4 ;  /* 0x0000000400e47308 */ /* 0x000aa20000000800 */
[----:B------:R-:W-:Y:S01]  /*ba70*/  F2FP.BF16.F32.PACK_AB R6, R208, R209 ;  /* 0x000000d1d006723e */ /* 0x000fe200000010ff */
[----:B------:R-:W-:-:S06]  /*ba80*/  FFMA.FTZ R98, R93, UR4, -R98 ;  /* 0x000000045d627c23 */ /* 0x000fcc0008010862 */
[----:B------:R-:W1:Y:S08]  /*ba90*/  MUFU.EX2 R230, R230 ;  /* 0x000000e600e67308 */ /* 0x000e700000000800 */
[----:B------:R-:W-:Y:S01]  /*baa0*/  MUFU.EX2 R207, R207 ;  /* 0x000000cf00cf7308 */ /* 0x000fe20000000800 */
[----:B-----5:R-:W-:Y:S02]  /*bab0*/  F2FP.BF16.F32.PACK_AB R4, R215, R216 ;  /* 0x000000d8d704723e */ /* 0x020fe400000010ff */
[----:B--2---:R-:W-:-:S05]  /*bac0*/  F2FP.BF16.F32.PACK_AB R7, R228, R227 ;  /* 0x000000e3e407723e */ /* 0x004fca00000010ff */
[----:B------:R-:W-:Y:S01]  /*bad0*/  MUFU.EX2 R211, R211 ;  /* 0x000000d300d37308 */ /* 0x000fe20000000800 */
[----:B-1----:R-:W-:Y:S01]  /*bae0*/  FADD.FTZ R60, R230, R60 ;  /* 0x0000003ce63c7221 */ /* 0x002fe20000010000 */
        /* <DEDUP_REMOVED lines=10> */
[C---:B---3--:R-:W-:Y:S06]  /*bb90*/  HMMA.16816.F32.BF16 R156, R4.reuse, R8, R156 ;  /* 0x00000008049c723c */ /* 0x048fec000004189c */
[----:B------:R-:W-:Y:S02]  /*bba0*/  MUFU.EX2 R110, R110 ;  /* 0x0000006e006e7308 */ /* 0x000fe40000000800 */
[C---:B------:R-:W-:Y:S06]  /*bbb0*/  HMMA.16816.F32.BF16 R152, R4.reuse, R10, R152 ;  /* 0x0000000a0498723c */ /* 0x040fec0000041898 */
[----:B------:R-:W-:Y:S02]  /*bbc0*/  MUFU.EX2 R112, R112 ;  /* 0x0000007000707308 */ /* 0x000fe40000000800 */
[C---:B------:R-:W-:Y:S06]  /*bbd0*/  HMMA.16816.F32.BF16 R140, R4.reuse, R24, R140 ;  /* 0x00000018048c723c */ /* 0x040fec000004188c */
[----:B------:R-:W1:Y:S02]  /*bbe0*/  MUFU.EX2 R105, R105 ;  /* 0x0000006900697308 */ /* 0x000e640000000800 */
[----:B------:R-:W-:Y:S01]  /*bbf0*/  HMMA.16816.F32.BF16 R136, R4, R26, R136 ;  /* 0x0000001a0488723c */ /* 0x000fe20000041888 */
[----:B------:R-:W-:-:S02]  /*bc00*/  F2FP.BF16.F32.PACK_AB R4, R220, R221 ;  /* 0x000000dddc04723e */ /* 0x000fc400000010ff */
[----:B------:R-:W-:Y:S02]  /*bc10*/  F2FP.BF16.F32.PACK_AB R5, R230, R217 ;  /* 0x000000d9e605723e */ /* 0x000fe400000010ff */
[----:B------:R-:W-:Y:S01]  /*bc20*/  F2FP.BF16.F32.PACK_AB R6, R218, R219 ;  /* 0x000000dbda06723e */ /* 0x000fe200000010ff */
[----:B------:R-:W2:Y:S01]  /*bc30*/  MUFU.EX2 R107, R107 ;  /* 0x0000006b006b7308 */ /* 0x000ea20000000800 */
[----:B------:R-:W-:-:S07]  /*bc40*/  F2FP.BF16.F32.PACK_AB R7, R231, R229 ;  /* 0x000000e5e707723e */ /* 0x000fce00000010ff */
[----:B------:R-:W-:Y:S01]  /*bc50*/  HMMA.16816.F32.BF16 R192, R4, R16, R192 ;  /* 0x0000001004c0723c */ /* 0x000fe200000418c0 */
[----:B------:R-:W3:Y:S01]  /*bc60*/  MUFU.EX2 R109, R109 ;  /* 0x0000006d006d7308 */ /* 0x000ee20000000800 */
[----:B-1----:R-:W-:-:S06]  /*bc70*/  FADD.FTZ R60, R105, R60 ;  /* 0x0000003c693c7221 */ /* 0x002fcc0000010000 */
[----:B------:R-:W-:Y:S01]  /*bc80*/  HMMA.16816.F32.BF16 R180, R4, R18, R180 ;  /* 0x0000001204b4723c */ /* 0x000fe200000418b4 */
[----:B------:R-:W1:Y:S01]  /*bc90*/  LDSM.16.MT88.4 R16, [R70+0xa800] ;  /* 0x00a800004610783b */ /* 0x000e620000004200 */
[----:B------:R-:W5:Y:S01]  /*bca0*/  MUFU.EX2 R111, R111 ;  /* 0x0000006f006f7308 */ /* 0x000f620000000800 */
[----:B--2---:R-:W-:-:S05]  /*bcb0*/  FADD.FTZ R60, R107, R60 ;  /* 0x0000003c6b3c7221 */ /* 0x004fca0000010000 */
[----:B------:R-:W-:Y:S02]  /*bcc0*/  HMMA.16816.F32.BF16 R176, R4, R12, R176 ;  /* 0x0000000c04b0723c */ /* 0x000fe400000418b0 */
[----:B------:R-:W-:Y:S01]  /*bcd0*/  MUFU.EX2 R115, R115 ;  /* 0x0000007300737308 */ /* 0x000fe20000000800 */
[----:B---3--:R-:W-:-:S05]  /*bce0*/  FADD.FTZ R60, R109, R60 ;  /* 0x0000003c6d3c7221 */ /* 0x008fca0000010000 */
[----:B------:R-:W-:Y:S01]  /*bcf0*/  HMMA.16816.F32.BF16 R164, R4, R14, R164 ;  /* 0x0000000e04a4723c */ /* 0x000fe200000418a4 */
[----:B------:R-:W2:Y:S01]  /*bd00*/  LDSM.16.MT88.4 R12, [R76+0xa800] ;  /* 0x00a800004c0c783b */ /* 0x000ea20000004200 */
[----:B------:R-:W3:Y:S01]  /*bd10*/  MUFU.EX2 R114, R114 ;  /* 0x0000007200727308 */ /* 0x000ee20000000800 */
[----:B-----5:R-:W-:-:S05]  /*bd20*/  FADD.FTZ R60, R111, R60 ;  /* 0x0000003c6f3c7221 */ /* 0x020fca0000010000 */
[C---:B------:R-:W-:Y:S02]  /*bd30*/  HMMA.16816.F32.BF16 R160, R4.reuse, R8, R160 ;  /* 0x0000000804a0723c */ /* 0x040fe400000418a0 */
[----:B------:R-:W-:Y:S06]  /*bd40*/  MUFU.EX2 R113, R113 ;  /* 0x0000007100717308 */ /* 0x000fec0000000800 */
[C---:B------:R-:W-:Y:S01]  /*bd50*/  HMMA.16816.F32.BF16 R148, R4.reuse, R10, R148 ;  /* 0x0000000a0494723c */ /* 0x040fe20000041894 */
[----:B------:R-:W5:Y:S01]  /*bd60*/  LDSM.16.MT88.4 R8, [R75+0xa800] ;  /* 0x00a800004b08783b */ /* 0x000f620000004200 */
[----:B------:R-:W-:Y:S06]  /*bd70*/  MUFU.EX2 R116, R116 ;  /* 0x0000007400747308 */ /* 0x000fec0000000800 */
[C---:B------:R-:W-:Y:S02]  /*bd80*/  HMMA.16816.F32.BF16 R144, R4.reuse, R24, R144 ;  /* 0x000000180490723c */ /* 0x040fe40000041890 */
[----:B------:R-:W-:Y:S06]  /*bd90*/  MUFU.EX2 R104, R104 ;  /* 0x0000006800687308 */ /* 0x000fec0000000800 */
[----:B------:R-:W-:Y:S01]  /*bda0*/  HMMA.16816.F32.BF16 R132, R4, R26, R132 ;  /* 0x0000001a0484723c */ /* 0x000fe20000041884 */
[----:B------:R-:W-:Y:S01]  /*bdb0*/  F2FP.BF16.F32.PACK_AB R4, R214, R210 ;  /* 0x000000d2d604723e */ /* 0x000fe200000010ff */
[----:B------:R-:W-:Y:S01]  /*bdc0*/  LDSM.16.MT88.4 R24, [R75+0xb000] ;  /* 0x00b000004b18783b */ /* 0x000fe20000004200 */
[----:B------:R-:W-:Y:S01]  /*bdd0*/  F2FP.BF16.F32.PACK_AB R5, R211, R207 ;  /* 0x000000cfd305723e */ /* 0x000fe200000010ff */
[----:B------:R-:W3:Y:S01]  /*bde0*/  MUFU.EX2 R103, R103 ;  /* 0x0000006700677308 */ /* 0x000ee20000000800 */
[----:B------:R-:W-:-:S02]  /*bdf0*/  F2FP.BF16.F32.PACK_AB R6, R224, R223 ;  /* 0x000000dfe006723e */ /* 0x000fc400000010ff */
[----:B------:R-:W-:-:S05]  /*be00*/  F2FP.BF16.F32.PACK_AB R7, R206, R222 ;  /* 0x000000dece07723e */ /* 0x000fca00000010ff */
[----:B------:R-:W-:Y:S02]  /*be10*/  MUFU.EX2 R102, R102 ;  /* 0x0000006600667308 */ /* 0x000fe40000000800 */
[C---:B----4-:R-:W-:Y:S06]  /*be20*/  HMMA.16816.F32.BF16 R188, R4.reuse, R20, R188 ;  /* 0x0000001404bc723c */ /* 0x050fec00000418bc */
[----:B------:R-:W4:Y:S02]  /*be30*/  MUFU.EX2 R93, R97 ;  /* 0x00000061005d7308 */ /* 0x000f240000000800 */
[C---:B------:R-:W-:Y:S06]  /*be40*/  HMMA.16816.F32.BF16 R184, R4.reuse, R22, R184 ;  /* 0x0000001604b8723c */ /* 0x040fec00000418b8 */
[----:B------:R-:W-:Y:S02]  /*be50*/  MUFU.EX2 R123, R123 ;  /* 0x0000007b007b7308 */ /* 0x000fe40000000800 */
[C---:B-1----:R-:W-:Y:S06]  /*be60*/  HMMA.16816.F32.BF16 R172, R4.reuse, R16, R172 ;  /* 0x0000001004ac723c */ /* 0x042fec00000418ac */
[----:B------:R-:W-:Y:S02]  /*be70*/  MUFU.EX2 R122, R122 ;  /* 0x0000007a007a7308 */ /* 0x000fe40000000800 */
[C---:B------:R-:W-:Y:S06]  /*be80*/  HMMA.16816.F32.BF16 R168, R4.reuse, R18, R168 ;  /* 0x0000001204a8723c */ /* 0x040fec00000418a8 */
[----:B------:R-:W-:Y:S02]  /*be90*/  MUFU.EX2 R94, R94 ;  /* 0x0000005e005e7308 */ /* 0x000fe40000000800 */
[C---:B--2---:R-:W-:Y:S06]  /*bea0*/  HMMA.16816.F32.BF16 R156, R4.reuse, R12, R156 ;  /* 0x0000000c049c723c */ /* 0x044fec000004189c */
[----:B------:R-:W-:Y:S02]  /*beb0*/  MUFU.EX2 R98, R98 ;  /* 0x0000006200627308 */ /* 0x000fe40000000800 */
[C---:B------:R-:W-:Y:S06]  /*bec0*/  HMMA.16816.F32.BF16 R152, R4.reuse, R14, R152 ;  /* 0x0000000e0498723c */ /* 0x040fec0000041898 */
[----:B------:R-:W-:Y:S02]  /*bed0*/  MUFU.EX2 R199, R199 ;  /* 0x000000c700c77308 */ /* 0x000fe40000000800 */
[C---:B-----5:R-:W-:Y:S06]  /*bee0*/  HMMA.16816.F32.BF16 R140, R4.reuse, R8, R140 ;  /* 0x00000008048c723c */ /* 0x060fec000004188c */
[----:B------:R-:W-:Y:S02]  /*bef0*/  MUFU.EX2 R198, R198 ;  /* 0x000000c600c67308 */ /* 0x000fe40000000800 */
[----:B------:R-:W-:Y:S01]  /*bf00*/  HMMA.16816.F32.BF16 R136, R4, R10, R136 ;  /* 0x0000000a0488723c */ /* 0x000fe20000041888 */
[----:B------:R-:W-:-:S02]  /*bf10*/  F2FP.BF16.F32.PACK_AB R4, R108, R106 ;  /* 0x0000006a6c04723e */ /* 0x000fc400000010ff */
[----:B------:R-:W-:Y:S02]  /*bf20*/  F2FP.BF16.F32.PACK_AB R5, R107, R105 ;  /* 0x000000696b05723e */ /* 0x000fe400000010ff */
[----:B------:R-:W-:Y:S01]  /*bf30*/  F2FP.BF16.F32.PACK_AB R6, R112, R110 ;  /* 0x0000006e7006723e */ /* 0x000fe200000010ff */
[----:B------:R-:W-:Y:S01]  /*bf40*/  MUFU.EX2 R197, R197 ;  /* 0x000000c500c57308 */ /* 0x000fe20000000800 */
[----:B------:R-:W-:-:S07]  /*bf50*/  F2FP.BF16.F32.PACK_AB R7, R111, R109 ;  /* 0x0000006d6f07723e */ /* 0x000fce00000010ff */
[----:B------:R-:W-:Y:S01]  /*bf60*/  HMMA.16816.F32.BF16 R180, R4, R22, R180 ;  /* 0x0000001604b4723c */ /* 0x000fe200000418b4 */
[----:B------:R-:W-:Y:S01]  /*bf70*/  FADD.FTZ R22, R90, R89 ;  /* 0x000000595a167221 */ /* 0x000fe20000010000 */
[----:B------:R-:W-:Y:S03]  /*bf80*/  MUFU.EX2 R196, R196 ;  /* 0x000000c400c47308 */ /* 0x000fe60000000800 */
[----:B------:R-:W-:-:S03]  /*bf90*/  FADD.FTZ R22, R88, R22 ;  /* 0x0000001658167221 */ /* 0x000fc60000010000 */
        /* <DEDUP_REMOVED lines=17> */
[----:B------:R-:W1:Y:S01]  /*c0b0*/  LDSM.16.MT88.4 R16, [R246+0xb000] ;  /* 0x00b00000f610783b */ /* 0x000e620000004200 */
[----:B------:R-:W-:Y:S01]  /*c0c0*/  FADD.FTZ R65, R65, R84 ;  /* 0x0000005441417221 */ /* 0x000fe20000010000 */
[----:B------:R-:W-:Y:S01]  /*c0d0*/  FADD.FTZ R81, R67, R81 ;  /* 0x0000005143517221 */ /* 0x000fe20000010000 */
[----:B------:R-:W-:Y:S01]  /*c0e0*/  FADD.FTZ R72, R63, R72 ;  /* 0x000000483f487221 */ /* 0x000fe20000010000 */
[----:B------:R-:W-:Y:S01]  /*c0f0*/  MUFU.EX2 R86, R121 ;  /* 0x0000007900567308 */ /* 0x000fe20000000800 */
[----:B------:R-:W-:Y:S01]  /*c100*/  FADD.FTZ R65, R64, R65 ;  /* 0x0000004140417221 */ /* 0x000fe20000010000 */
[----:B------:R-:W-:Y:S01]  /*c110*/  FADD.FTZ R66, R66, R81 ;  /* 0x0000005142427221 */ /* 0x000fe20000010000 */
[C---:B------:R-:W-:Y:S01]  /*c120*/  HMMA.16816.F32.BF16 R160, R4.reuse, R12, R160 ;  /* 0x0000000c04a0723c */ /* 0x040fe200000418a0 */
[----:B------:R-:W-:Y:S01]  /*c130*/  FADD.FTZ R62, R62, R72 ;  /* 0x000000483e3e7221 */ /* 0x000fe20000010000 */
[----:B------:R-:W-:Y:S01]  /*c140*/  FADD.FTZ R57, R57, R65 ;  /* 0x0000004139397221 */ /* 0x000fe20000010000 */
[----:B------:R-:W-:Y:S01]  /*c150*/  FADD.FTZ R66, R59, R66 ;  /* 0x000000423b427221 */ /* 0x000fe20000010000 */
[----:B------:R-:W-:Y:S01]  /*c160*/  LDSM.16.MT88.4 R20, [R76+0xb800] ;  /* 0x00b800004c14783b */ /* 0x000fe20000004200 */
        /* <DEDUP_REMOVED lines=13> */
[----:B------:R-:W-:Y:S01]  /*c240*/  FADD.FTZ R62, R52, R62 ;  /* 0x0000003e343e7221 */ /* 0x000fe20000010000 */
[----:B------:R-:W-:-:S02]  /*c250*/  FADD.FTZ R57, R32, R57 ;  /* 0x0000003920397221 */ /* 0x000fc40000010000 */
[----:B------:R-:W5:Y:S01]  /*c260*/  MUFU.EX2 R88, R118 ;  /* 0x0000007600587308 */ /* 0x000f620000000800 */
[----:B------:R-:W-:Y:S01]  /*c270*/  FADD.FTZ R58, R39, R58 ;  /* 0x0000003a273a7221 */ /* 0x000fe20000010000 */
[----:B------:R-:W-:Y:S01]  /*c280*/  FADD.FTZ R62, R51, R62 ;  /* 0x0000003e333e7221 */ /* 0x000fe20000010000 */
[----:B------:R-:W-:Y:S01]  /*c290*/  HMMA.16816.F32.BF16 R132, R4, R10, R132 ;  /* 0x0000000a0484723c */ /* 0x000fe20000041884 */
[----:B------:R-:W2:Y:S01]  /*c2a0*/  LDSM.16.MT88.4 R8, [R76+0xb000] ;  /* 0x00b000004c08783b */ /* 0x000ea20000004200 */
[----:B------:R-:W-:Y:S01]  /*c2b0*/  FADD.FTZ R57, R31, R57 ;  /* 0x000000391f397221 */ /* 0x000fe20000010000 */
[----:B------:R-:W-:Y:S01]  /*c2c0*/  FADD.FTZ R58, R38, R58 ;  /* 0x0000003a263a7221 */ /* 0x000fe20000010000 */
[----:B------:R-:W-:Y:S01]  /*c2d0*/  FADD.FTZ R62, R50, R62 ;  /* 0x0000003e323e7221 */ /* 0x000fe20000010000 */
[----:B------:R-:W1:Y:S01]  /*c2e0*/  MUFU.EX2 R90, R117 ;  /* 0x00000075005a7308 */ /* 0x000e620000000800 */
[----:B------:R-:W-:Y:S01]  /*c2f0*/  FADD.FTZ R57, R30, R57 ;  /* 0x000000391e397221 */ /* 0x000fe20000010000 */
[----:B---3--:R-:W-:Y:S01]  /*c300*/  F2FP.BF16.F32.PACK_AB R4, R114, R115 ;  /* 0x000000737204723e */ /* 0x008fe200000010ff */
[----:B------:R-:W-:Y:S01]  /*c310*/  FADD.FTZ R58, R37, R58 ;  /* 0x0000003a253a7221 */ /* 0x000fe20000010000 */
[----:B------:R-:W-:Y:S01]  /*c320*/  F2FP.BF16.F32.PACK_AB R5, R103, R104 ;  /* 0x000000686705723e */ /* 0x000fe200000010ff */
[----:B------:R-:W-:Y:S01]  /*c330*/  FADD.FTZ R62, R49, R62 ;  /* 0x0000003e313e7221 */ /* 0x000fe20000010000 */
[----:B------:R-:W-:Y:S01]  /*c340*/  F2FP.BF16.F32.PACK_AB R6, R116, R113 ;  /* 0x000000717406723e */ /* 0x000fe200000010ff */
[----:B------:R-:W-:Y:S01]  /*c350*/  FADD.FTZ R57, R29, R57 ;  /* 0x000000391d397221 */ /* 0x000fe20000010000 */
[----:B------:R-:W3:Y:S01]  /*c360*/  MUFU.EX2 R91, R120 ;  /* 0x00000078005b7308 */ /* 0x000ee20000000800 */
[----:B----4-:R-:W-:Y:S01]  /*c370*/  F2FP.BF16.F32.PACK_AB R7, R93, R102 ;  /* 0x000000665d07723e */ /* 0x010fe200000010ff */
[----:B------:R-:W-:Y:S01]  /*c380*/  FADD.FTZ R58, R36, R58 ;  /* 0x0000003a243a7221 */ /* 0x000fe20000010000 */
[----:B------:R-:W-:Y:S01]  /*c390*/  FADD.FTZ R62, R221, R62 ;  /* 0x0000003edd3e7221 */ /* 0x000fe20000010000 */
[----:B------:R-:W-:Y:S01]  /*c3a0*/  FADD.FTZ R57, R28, R57 ;  /* 0x000000391c397221 */ /* 0x000fe20000010000 */
[----:B-----5:R-:W-:Y:S01]  /*c3b0*/  FADD.FTZ R60, R88, R60 ;  /* 0x0000003c583c7221 */ /* 0x020fe20000010000 */
[----:B------:R-:W-:Y:S01]  /*c3c0*/  FADD.FTZ R58, R35, R58 ;  /* 0x0000003a233a7221 */ /* 0x000fe20000010000 */
[----:B------:R-:W-:Y:S01]  /*c3d0*/  FADD.FTZ R62, R220, R62 ;  /* 0x0000003edc3e7221 */ /* 0x000fe20000010000 */
[----:B------:R-:W4:Y:S01]  /*c3e0*/  MUFU.EX2 R92, R131 ;  /* 0x00000083005c7308 */ /* 0x000f220000000800 */
[C---:B-1----:R-:W-:Y:S01]  /*c3f0*/  HMMA.16816.F32.BF16 R188, R4.reuse, R16, R188 ;  /* 0x0000001004bc723c */ /* 0x042fe200000418bc */
        /* <DEDUP_REMOVED lines=15> */
[C---:B--2---:R-:W-:Y:S01]  /*c4f0*/  HMMA.16816.F32.BF16 R172, R4.reuse, R12, R172 ;  /* 0x0000000c04ac723c */ /* 0x044fe200000418ac */
        /* <DEDUP_REMOVED lines=11> */
[----:B------:R-:W1:Y:S01]  /*c5b0*/  MUFU.EX2 R78, R96 ;  /* 0x00000060004e7308 */ /* 0x000e620000000800 */
[----:B------:R-:W-:Y:S01]  /*c5c0*/  FADD.FTZ R57, R206, R57 ;  /* 0x00000039ce397221 */ /* 0x000fe20000010000 */
[----:B------:R-:W-:Y:S01]  /*c5d0*/  FADD.FTZ R58, R224, R58 ;  /* 0x0000003ae03a7221 */ /* 0x000fe20000010000 */
[----:B------:R-:W-:Y:S01]  /*c5e0*/  FADD.FTZ R62, R85, R62 ;  /* 0x0000003e553e7221 */ /* 0x000fe20000010000 */
[C---:B------:R-:W-:Y:S01]  /*c5f0*/  HMMA.16816.F32.BF16 R156, R4.reuse, R8, R156 ;  /* 0x00000008049c723c */ /* 0x040fe2000004189c */
[----:B------:R-:W-:Y:S01]  /*c600*/  FADD.FTZ R57, R104, R57 ;  /* 0x0000003968397221 */ /* 0x000fe20000010000 */
[----:B------:R-:W-:Y:S01]  /*c610*/  FADD.FTZ R58, R115, R58 ;  /* 0x0000003a733a7221 */ /* 0x000fe20000010000 */
[----:B------:R-:W-:Y:S01]  /*c620*/  FADD.FTZ R62, R86, R62 ;  /* 0x0000003e563e7221 */ /* 0x000fe20000010000 */
[----:B------:R-:W2:Y:S01]  /*c630*/  MUFU.EX2 R79, R95 ;  /* 0x0000005f004f7308 */ /* 0x000ea20000000800 */
[----:B------:R-:W-:Y:S01]  /*c640*/  FADD.FTZ R57, R103, R57 ;  /* 0x0000003967397221 */ /* 0x000fe20000010000 */
[----:B------:R-:W-:Y:S01]  /*c650*/  FADD.FTZ R58, R114, R58 ;  /* 0x0000003a723a7221 */ /* 0x000fe20000010000 */
[----:B------:R-:W-:Y:S01]  /*c660*/  FADD.FTZ R62, R87, R62 ;  /* 0x0000003e573e7221 */ /* 0x000fe20000010000 */
[C---:B------:R-:W-:Y:S01]  /*c670*/  HMMA.16816.F32.BF16 R152, R4.reuse, R10, R152 ;  /* 0x0000000a0498723c */ /* 0x040fe20000041898 */
[----:B---3--:R-:W-:Y:S01]  /*c680*/  FADD.FTZ R60, R91, R60 ;  /* 0x0000003c5b3c7221 */ /* 0x008fe20000010000 */
[----:B------:R-:W-:Y:S01]  /*c690*/  FADD.FTZ R57, R102, R57 ;  /* 0x0000003966397221 */ /* 0x000fe20000010000 */
[----:B------:R-:W-:Y:S01]  /*c6a0*/  FADD.FTZ R58, R113, R58 ;  /* 0x0000003a713a7221 */ /* 0x000fe20000010000 */
[----:B------:R-:W3:Y:S01]  /*c6b0*/  MUFU.EX2 R130, R130 ;  /* 0x0000008200827308 */ /* 0x000ee20000000800 */
[----:B------:R-:W-:Y:S01]  /*c6c0*/  FADD.FTZ R62, R199, R62 ;  /* 0x0000003ec73e7221 */ /* 0x000fe20000010000 */
[----:B----4-:R-:W-:Y:S01]  /*c6d0*/  FADD.FTZ R60, R92, R60 ;  /* 0x0000003c5c3c7221 */ /* 0x010fe20000010000 */
[----:B------:R-:W-:Y:S01]  /*c6e0*/  FADD.FTZ R57, R93, R57 ;  /* 0x000000395d397221 */ /* 0x000fe20000010000 */
[C---:B------:R-:W-:Y:S01]  /*c6f0*/  HMMA.16816.F32.BF16 R140, R4.reuse, R24, R140 ;  /* 0x00000018048c723c */ /* 0x040fe2000004188c */
[----:B------:R-:W-:Y:S01]  /*c700*/  FADD.FTZ R58, R116, R58 ;  /* 0x0000003a743a7221 */ /* 0x000fe20000010000 */
[----:B------:R-:W-:Y:S01]  /*c710*/  FADD.FTZ R62, R198, R62 ;  /* 0x0000003ec63e7221 */ /* 0x000fe20000010000 */
[----:B-1----:R-:W-:Y:S01]  /*c720*/  FADD.FTZ R57, R78, R57 ;  /* 0x000000394e397221 */ /* 0x002fe20000010000 */
[----:B------:R-:W1:Y:S01]  /*c730*/  MUFU.EX2 R129, R129 ;  /* 0x0000008100817308 */ /* 0x000e620000000800 */
[----:B------:R-:W-:Y:S01]  /*c740*/  FADD.FTZ R58, R83, R58 ;  /* 0x0000003a533a7221 */ /* 0x000fe20000010000 */
[----:B------:R-:W-:Y:S01]  /*c750*/  FADD.FTZ R62, R197, R62 ;  /* 0x0000003ec53e7221 */ /* 0x000fe20000010000 */
[----:B--2---:R-:W-:Y:S01]  /*c760*/  FADD.FTZ R57, R79, R57 ;  /* 0x000000394f397221 */ /* 0x004fe20000010000 */
        /* <DEDUP_REMOVED lines=8> */
[----:B------:R-:W-:Y:S01]  /*c7f0*/  FADD.FTZ R57, R94, R57 ;  /* 0x000000395e397221 */ /* 0x000fe20000010000 */
[----:B------:R-:W-:-:S03]  /*c800*/  FADD.FTZ R58, R123, R58 ;  /* 0x0000003a7b3a7221 */ /* 0x000fc60000010000 */
[----:B------:R-:W3:Y:S01]  /*c810*/  MUFU.EX2 R127, R127 ;  /* 0x0000007f007f7308 */ /* 0x000ee20000000800 */
[----:B-1----:R-:W-:Y:S01]  /*c820*/  FADD.FTZ R60, R129, R60 ;  /* 0x0000003c813c7221 */ /* 0x002fe20000010000 */
[----:B------:R-:W-:Y:S03]  /*c830*/  HMMA.16816.F32.BF16 R192, R4, R16, R192 ;  /* 0x0000001004c0723c */ /* 0x000fe600000418c0 */
[----:B--2---:R-:W-:-:S05]  /*c840*/  FADD.FTZ R60, R128, R60 ;  /* 0x0000003c803c7221 */ /* 0x004fca0000010000 */
[C---:B------:R-:W-:Y:S01]  /*c850*/  HMMA.16816.F32.BF16 R180, R4.reuse, R18, R180 ;  /* 0x0000001204b4723c */ /* 0x040fe200000418b4 */
[----:B------:R-:W1:Y:S07]  /*c860*/  LDSM.16.MT88.4 R16, [R246+0xb800] ;  /* 0x00b80000f610783b */ /* 0x000e6e0000004200 */
[C---:B------:R-:W-:Y:S08]  /*c870*/  HMMA.16816.F32.BF16 R176, R4.reuse, R12, R176 ;  /* 0x0000000c04b0723c */ /* 0x040ff000000418b0 */
[C---:B------:R-:W-:Y:S01]  /*c880*/  HMMA.16816.F32.BF16 R164, R4.reuse, R14, R164 ;  /* 0x0000000e04a4723c */ /* 0x040fe200000418a4 */
[----:B------:R-:W2:Y:S07]  /*c890*/  LDSM.16.MT88.4 R12, [R70+0xb800] ;  /* 0x00b80000460c783b */ /* 0x000eae0000004200 */
[C---:B------:R-:W-:Y:S08]  /*c8a0*/  HMMA.16816.F32.BF16 R160, R4.reuse, R8, R160 ;  /* 0x0000000804a0723c */ /* 0x040ff000000418a0 */
[C---:B------:R-:W-:Y:S01]  /*c8b0*/  HMMA.16816.F32.BF16 R148, R4.reuse, R10, R148 ;  /* 0x0000000a0494723c */ /* 0x040fe20000041894 */
[----:B------:R-:W4:Y:S07]  /*c8c0*/  LDSM.16.MT88.4 R8, [R75+0xb800] ;  /* 0x00b800004b08783b */ /* 0x000f2e0000004200 */
[C---:B------:R-:W-:Y:S08]  /*c8d0*/  HMMA.16816.F32.BF16 R144, R4.reuse, R24, R144 ;  /* 0x000000180490723c */ /* 0x040ff00000041890 */
[----:B------:R-:W-:Y:S01]  /*c8e0*/  HMMA.16816.F32.BF16 R132, R4, R26, R132 ;  /* 0x0000001a0484723c */ /* 0x000fe20000041884 */
[----:B------:R-:W-:-:S02]  /*c8f0*/  F2FP.BF16.F32.PACK_AB R4, R77, R83 ;  /* 0x000000534d04723e */ /* 0x000fc400000010ff */
[----:B------:R-:W-:Y:S02]  /*c900*/  F2FP.BF16.F32.PACK_AB R5, R79, R78 ;  /* 0x0000004e4f05723e */ /* 0x000fe400000010ff */
[----:B------:R-:W-:Y:S02]  /*c910*/  F2FP.BF16.F32.PACK_AB R6, R122, R123 ;  /* 0x0000007b7a06723e */ /* 0x000fe400000010ff */
[----:B------:R-:W-:-:S07]  /*c920*/  F2FP.BF16.F32.PACK_AB R7, R98, R94 ;  /* 0x0000005e6207723e */ /* 0x000fce00000010ff */
[C---:B-1----:R-:W-:Y:S08]  /*c930*/  HMMA.16816.F32.BF16 R188, R4.reuse, R16, R188 ;  /* 0x0000001004bc723c */ /* 0x042ff000000418bc */
[C---:B------:R-:W-:Y:S08]  /*c940*/  HMMA.16816.F32.BF16 R184, R4.reuse, R18, R184 ;  /* 0x0000001204b8723c */ /* 0x040ff000000418b8 */
[C---:B--2---:R-:W-:Y:S08]  /*c950*/  HMMA.16816.F32.BF16 R172, R4.reuse, R12, R172 ;  /* 0x0000000c04ac723c */ /* 0x044ff000000418ac */
        /* <DEDUP_REMOVED lines=23> */
[----:B------:R2:W-:Y:S04]  /*cad0*/  STL [R1+0x50], R4 ;  /* 0x0000500401007387 */ /* 0x0005e80000100800 */
[----:B------:R2:W-:Y:S01]  /*cae0*/  STL [R1+0x54], R5 ;  /* 0x0000540501007387 */ /* 0x0005e20000100800 */
[----:B------:R-:W-:Y:S05]  /*caf0*/  BRA.U !UP0, `(.L_x_1050) ;  /* 0x0000009508787547 */ /* 0x000fea000b800000 */
[----:B------:R-:W1:Y:S01]  /*cb00*/  LDCU UR7, c[0x0][0x440] ;  /* 0x00008800ff0777ac */ /* 0x000e620008000800 */
[----:B--2---:R-:W-:Y:S01]  /*cb10*/  IMAD.U32 R5, RZ, RZ, UR8 ;  /* 0x00000008ff057e24 */ /* 0x004fe2000f8e00ff */
[----:B------:R-:W-:-:S04]  /*cb20*/  DEPBAR.LE SB0, 0x0 ;  /* 0x000080000000791a */ /* 0x000fc80000000000 */
[----:B------:R-:W-:Y:S01]  /*cb30*/  UIADD3 UR12, UPT, UPT, UR18, -0x2, URZ ;  /* 0xfffffffe120c7890 */ /* 0x000fe2000fffe0ff */
[----:B------:R-:W-:Y:S01]  /*cb40*/  IMAD.U32 R7, RZ, RZ, UR8 ;  /* 0x00000008ff077e24 */ /* 0x000fe2000f8e00ff */
[----:B------:R-:W-:Y:S01]  /*cb50*/  SEL R69, R213, 0xffffffe0, !P6 ;  /* 0xffffffe0d5457807 */ /* 0x000fe20007000000 */
[----:B------:R-:W-:Y:S01]  /*cb60*/  IMAD.U32 R14, RZ, RZ, UR8 ;  /* 0x00000008ff0e7e24 */ /* 0x000fe2000f8e00ff */
[----:B------:R-:W-:Y:S01]  /*cb70*/  UIMAD.WIDE.U32 UR20, UR12, UR8, URZ ;  /* 0x000000080c1472a5 */ /* 0x000fe2000f8e00ff */
[----:B------:R-:W-:Y:S01]  /*cb80*/  IMAD.U32 R4, RZ, RZ, UR9 ;  /* 0x00000009ff047e24 */ /* 0x000fe2000f8e00ff */
[----:B------:R-:W-:Y:S01]  /*cb90*/  STL [R1+0x88], R132 ;  /* 0x0000888401007387 */ /* 0x000fe20000100800 */
[----:B------:R-:W-:Y:S01]  /*cba0*/  IMAD.U32 R13, RZ, RZ, UR8 ;  /* 0x00000008ff0d7e24 */ /* 0x000fe2000f8e00ff */
[----:B------:R-:W-:Y:S01]  /*cbb0*/  UIMAD UR12, UR12, UR9, UR21 ;  /* 0x000000090c0c72a4 */ /* 0x000fe2000f8e0215 */
[----:B------:R-:W-:Y:S01]  /*cbc0*/  IMAD.U32 R6, RZ, RZ, UR9 ;  /* 0x00000009ff067e24 */ /* 0x000fe2000f8e00ff */
[----:B------:R-:W-:Y:S01]  /*cbd0*/  STL [R1+0x84], R70 ;  /* 0x0000844601007387 */ /* 0x000fe20000100800 */
[----:B------:R-:W-:Y:S01]  /*cbe0*/  IMAD.U32 R9, RZ, RZ, UR8 ;  /* 0x00000008ff097e24 */ /* 0x000fe2000f8e00ff */
[----:B-1----:R-:W-:Y:S01]  /*cbf0*/  ISETP.GE.AND P0, PT, R251, UR7, PT ;  /* 0x00000007fb007c0c */ /* 0x002fe2000bf06270 */
        /* <DEDUP_REMOVED lines=15> */
[----:B------:R-:W-:Y:S01]  /*ccf0*/  @!P0 LEA.HI.X R6, R13, UR12, R6, 0x5, P2 ;  /* 0x0000000c0d068c11 */ /* 0x000fe200090f2c06 */
[--C-:B------:R-:W-:Y:S01]  /*cd00*/  IMAD.IADD R88, R212, 0x1, R69.reuse ;  /* 0x00000001d4587824 */ /* 0x100fe200078e0245 */
[-C--:B------:R-:W-:Y:S01]  /*cd10*/  @!P0 LEA R20, P3, R5, R245.reuse, 0x1 ;  /* 0x000000f505148211 */ /* 0x080fe200078608ff */
[----:B------:R-:W-:Y:S01]  /*cd20*/  IMAD.IADD R84, R243, 0x1, R69 ;  /* 0x00000001f3547824 */ /* 0x000fe200078e0245 */
[-C--:B------:R-:W-:Y:S01]  /*cd30*/  @!P0 LEA R18, P2, R7, R245.reuse, 0x1 ;  /* 0x000000f507128211 */ /* 0x080fe200078408ff */
[----:B------:R-:W-:Y:S01]  /*cd40*/  IMAD.IADD R241, R243, 0x1, R241 ;  /* 0x00000001f3f17824 */ /* 0x000fe200078e02f1 */
[-C--:B------:R-:W-:Y:S01]  /*cd50*/  @!P0 LEA.HI.X R21, R5, R244.reuse, R4, 0x1, P3 ;  /* 0x000000f405158211 */ /* 0x080fe200018f0c04 */
[----:B------:R-:W-:Y:S01]  /*cd60*/  IMAD.U32 R4, RZ, RZ, UR7 ;  /* 0x00000007ff047e24 */ /* 0x000fe2000f8e00ff */
[-C--:B------:R-:W-:Y:S01]  /*cd70*/  @!P0 LEA.HI.X R19, R7, R244.reuse, R6, 0x1, P2 ;  /* 0x000000f407138211 */ /* 0x080fe200010f0c06 */
[----:B------:R-:W-:Y:S01]  /*cd80*/  IMAD.U32 R5, RZ, RZ, UR12 ;  /* 0x0000000cff057e24 */ /* 0x000fe2000f8e00ff */
[----:B------:R-:W-:Y:S01]  /*cd90*/  @!P0 LEA R9, P1, R9, UR7, 0x6 ;  /* 0x0000000709098c11 */ /* 0x000fe2000f8230ff */
[----:B------:R-:W-:Y:S01]  /*cda0*/  IMAD.U32 R6, RZ, RZ, UR8 ;  /* 0x00000008ff067e24 */ /* 0x000fe2000f8e00ff */
[-C--:B------:R-:W-:Y:S01]  /*cdb0*/  @!P0 LEA R22, P5, R11, R245.reuse, 0x1 ;  /* 0x000000f50b168211 */ /* 0x080fe200078a08ff */
[----:B------:R-:W-:Y:S01]  /*cdc0*/  @P0 STS.128 [R239+0x8000], RZ ;  /* 0x008000ffef000388 */ /* 0x000fe20000000c00 */
[----:B------:R-:W-:Y:S01]  /*cdd0*/  @!P0 LEA.HI.X R8, R12, UR12, R8, 0x6, P1 ;  /* 0x0000000c0c088c11 */ /* 0x000fe200088f3408 */
[----:B------:R-:W-:Y:S01]  /*cde0*/  @!P0 IMAD.WIDE.U32 R6, R6, 0x30, R4 ;  /* 0x0000003006068825 */ /* 0x000fe200078e0004 */
[-C--:B------:R-:W-:Y:S01]  /*cdf0*/  @!P0 LEA R14, P1, R9, R245.reuse, 0x1 ;  /* 0x000000f5090e8211 */ /* 0x080fe200078208ff */
[----:B------:R1:W-:Y:S01]  /*ce00*/  STL [R1+0x7c], R3 ;  /* 0x00007c0301007387 */ /* 0x0003e20000100800 */
[-C--:B------:R-:W-:Y:S01]  /*ce10*/  @!P0 LEA.HI.X R23, R11, R244.reuse, R10, 0x1, P5 ;  /* 0x000000f40b178211 */ /* 0x080fe200028f0c0a */
[----:B------:R-:W-:Y:S01]  /*ce20*/  IMAD.U32 R4, RZ, RZ, UR9 ;  /* 0x00000009ff047e24 */ /* 0x000fe2000f8e00ff */
[----:B------:R-:W-:Y:S01]  /*ce30*/  @!P0 LEA.HI.X R15, R9, R244, R8, 0x1, P1 ;  /* 0x000000f4090f8211 */ /* 0x000fe200008f0c08 */
[----:B------:R-:W-:Y:S01]  /*ce40*/  IMAD.U32 R8, RZ, RZ, UR7 ;  /* 0x00000007ff087e24 */ /* 0x000fe2000f8e00ff */
[----:B------:R-:W-:Y:S01]  /*ce50*/  @!P0 LEA R16, P1, R6, R245, 0x1 ;  /* 0x000000f506108211 */ /* 0x000fe200078208ff */
[----:B------:R-:W-:Y:S01]  /*ce60*/  @!P0 IMAD R4, R4, 0x30, RZ ;  /* 0x0000003004048824 */ /* 0x000fe200078e02ff */
[----:B------:R-:W-:Y:S01]  /*ce70*/  @!PT LDS RZ, [RZ] ;  /* 0x00000000fffff984 */ /* 0x000fe20000000800 */
[----:B------:R-:W-:Y:S01]  /*ce80*/  @!PT LDS RZ, [RZ] ;  /* 0x00000000fffff984 */ /* 0x000fe20000000800 */
[----:B------:R-:W-:Y:S01]  /*ce90*/  @!PT LDS RZ, [RZ] ;  /* 0x00000000fffff984 */ /* 0x000fe20000000800 */
[----:B------:R-:W-:Y:S01]  /*cea0*/  @!P0 LDGSTS.E.BYPASS.LTC128B.128 [R239+0x8000], desc[UR22][R22.64] ;  /* 0x0800000016ef8fae */ /* 0x000fe2000b981a16 */
[----:B------:R-:W-:Y:S01]  /*ceb0*/  IMAD.U32 R9, RZ, RZ, UR12 ;  /* 0x0000000cff097e24 */ /* 0x000fe2000f8e00ff */
[----:B------:R-:W2:Y:S01]  /*cec0*/  LDCU UR7, c[0x0][0x504] ;  /* 0x0000a080ff0777ac */ /* 0x000ea20008000800 */
[----:B------:R-:W-:Y:S01]  /*ced0*/  @!P0 IMAD.IADD R4, R4, 0x1, R7 ;  /* 0x0000000104048824 */ /* 0x000fe200078e0207 */
[----:B------:R-:W-:Y:S01]  /*cee0*/  @P0 STS.128 [R239+0x8800], RZ ;  /* 0x008800ffef000388 */ /* 0x000fe20000000c00 */
[----:B------:R-:W-:-:S02]  /*cef0*/  IMAD.U32 R10, RZ, RZ, UR8 ;  /* 0x00000008ff0a7e24 */ /* 0x000fc4000f8e00ff */
[----:B------:R-:W-:Y:S01]  /*cf00*/  IMAD.U32 R5, RZ, RZ, UR9 ;  /* 0x00000009ff057e24 */ /* 0x000fe2000f8e00ff */
[----:B------:R-:W-:Y:S01]  /*cf10*/  @!P0 LEA.HI.X R17, R6, R244, R4, 0x1, P1 ;  /* 0x000000f406118211 */ /* 0x000fe200008f0c04 */
[----:B------:R-:W-:Y:S01]  /*cf20*/  IMAD.U32 R6, RZ, RZ, UR9 ;  /* 0x00000009ff067e24 */ /* 0x000fe2000f8e00ff */
[----:B------:R-:W-:Y:S01]  /*cf30*/  @!PT LDS RZ, [RZ] ;  /* 0x00000000fffff984 */ /* 0x000fe20000000800 */
[----:B------:R-:W-:Y:S01]  /*cf40*/  @!PT LDS RZ, [RZ] ;  /* 0x00000000fffff984 */ /* 0x000fe20000000800 */
[----:B------:R-:W-:Y:S01]  /*cf50*/  @!PT LDS RZ, [RZ] ;  /* 0x00000000fffff984 */ /* 0x000fe20000000800 */
[----:B------:R-:W-:Y:S01]  /*cf60*/  @!P0 LDGSTS.E.BYPASS.LTC128B.128 [R239+0x8800], desc[UR22][R20.64] ;  /* 0x0880000014ef8fae */ /* 0x000fe2000b981a16 */
[----:B------:R-:W-:-:S03]  /*cf70*/  @!P0 IMAD.WIDE.U32 R12, R12, 0x50, R8 ;  /* 0x000000500c0c8825 */ /* 0x000fc600078e0008 */
[----:B------:R-:W-:Y:S01]  /*cf80*/  @P0 STS.128 [R239+0x9000], RZ ;  /* 0x009000ffef000388 */ /* 0x000fe20000000c00 */
[----:B------:R-:W-:Y:S01]  /*cf90*/  IMAD.U32 R8, RZ, RZ, UR8 ;  /* 0x00000008ff087e24 */ /* 0x000fe2000f8e00ff */
[-C--:B------:R-:W-:Y:S01]  /*cfa0*/  @!P0 LEA R28, P3, R12, R245.reuse, 0x1 ;  /* 0x000000f50c1c8211 */ /* 0x080fe200078608ff */
[----:B------:R-:W-:Y:S01]  /*cfb0*/  IMAD.U32 R4, RZ, RZ, UR9 ;  /* 0x00000009ff047e24 */ /* 0x000fe2000f8e00ff */
[----:B------:R-:W-:Y:S01]  /*cfc0*/  @!PT LDS RZ, [RZ] ;  /* 0x00000000fffff984 */ /* 0x000fe20000000800 */
[----:B------:R-:W-:Y:S01]  /*cfd0*/  @!PT LDS RZ, [RZ] ;  /* 0x00000000fffff984 */ /* 0x000fe20000000800 */
[----:B------:R-:W-:Y:S01]  /*cfe0*/  @!PT LDS RZ, [RZ] ;  /* 0x00000000fffff984 */ /* 0x000fe20000000800 */
[----:B------:R-:W-:Y:S01]  /*cff0*/  @!P0 LDGSTS.E.BYPASS.LTC128B.128 [R239+0x9000], desc[UR22][R18.64] ;  /* 0x0900000012ef8fae */ /* 0x000fe2000b981a16 */
[----:B------:R-:W-:Y:S01]  /*d000*/  @!P0 IMAD R6, R6, 0x50, RZ ;  /* 0x0000005006068824 */ /* 0x000fe200078e02ff */
[----:B--2---:R-:W-:Y:S01]  /*d010*/  UIADD3 UR7, UPT, UPT, UR17, UR7, URZ ;  /* 0x0000000711077290 */ /* 0x004fe2000fffe0ff */
[----:B------:R-:W-:Y:S01]  /*d020*/  @!P0 IMAD.WIDE.U32 R10, R10, 0x60, R26 ;  /* 0x000000600a0a8825 */ /* 0x000fe200078e001a */
[----:B------:R-:W-:Y:S03]  /*d030*/  @P0 STS.128 [R239+0x9800], RZ ;  /* 0x009800ffef000388 */ /* 0x000fe60000000c00 */
[----:B------:R-:W-:Y:S01]  /*d040*/  @!P0 IMAD R5, R5, 0x60, RZ ;  /* 0x0000006005058824 */ /* 0x000fe200078e02ff */
[-C--:B------:R-:W-:Y:S01]  /*d050*/  @!P0 LEA R26, P2, R10, R245.reuse, 0x1 ;  /* 0x000000f50a1a8211 */ /* 0x080fe200078408ff */
[----:B------:R-:W-:Y:S01]  /*d060*/  @!P0 IMAD.WIDE.U32 R8, R8, 0x70, R24 ;  /* 0x0000007008088825 */ /* 0x000fe200078e0018 */
[----:B------:R-:W-:Y:S01]  /*d070*/  @!PT LDS RZ, [RZ] ;  /* 0x00000000fffff984 */ /* 0x000fe20000000800 */
[----:B------:R-:W-:Y:S01]  /*d080*/  @!PT LDS RZ, [RZ] ;  /* 0x00000000fffff984 */ /* 0x000fe20000000800 */
[----:B------:R-:W-:Y:S01]  /*d090*/  @!PT LDS RZ, [RZ] ;  /* 0x00000000fffff984 */ /* 0x000fe20000000800 */
[----:B------:R-:W-:Y:S03]  /*d0a0*/  @!P0 LDGSTS.E.BYPASS.LTC128B.128 [R239+0x9800], desc[UR22][R16.64] ;  /* 0x0980000010ef8fae */ /* 0x000fe6000b981a16 */
[----:B------:R-:W-:Y:S01]  /*d0b0*/  @!P0 IMAD R4, R4, 0x70, RZ ;  /* 0x0000007004048824 */ /* 0x000fe200078e02ff */
[----:B------:R-:W-:Y:S01]  /*d0c0*/  @!P0 LEA R24, P1, R8, R245, 0x1 ;  /* 0x000000f508188211 */ /* 0x000fe200078208ff */
[----:B------:R-:W-:Y:S01]  /*d0d0*/  @!P0 IMAD.IADD R6, R6, 0x1, R13 ;  /* 0x0000000106068824 */ /* 0x000fe200078e020d */
[----:B------:R-:W-:Y:S01]  /*d0e0*/  @P0 STS.128 [R239+0xa000], RZ ;  /* 0x00a000ffef000388 */ /* 0x000fe20000000c00 */
[----:B------:R-:W-:-:S02]  /*d0f0*/  @!P0 IMAD.IADD R5, R5, 0x1, R11 ;  /* 0x0000000105058824 */ /* 0x000fc400078e020b */
[----:B------:R-:W-:Y:S01]  /*d100*/  @!P0 IMAD.IADD R4, R4, 0x1, R9 ;  /* 0x0000000104048824 */ /* 0x000fe200078e0209 */
[-C--:B------:R-:W-:Y:S01]  /*d110*/  @!P0 LEA.HI.X R29, R12, R244.reuse, R6, 0x1, P3 ;  /* 0x000000f40c1d8211 */ /* 0x080fe200018f0c06 */
[----:B------:R-:W-:Y:S01]  /*d120*/  @!PT LDS RZ, [RZ] ;  /* 0x00000000fffff984 */ /* 0x000fe20000000800 */
[----:B------:R-:W-:Y:S01]  /*d130*/  @!PT LDS RZ, [RZ] ;  /* 0x00000000fffff984 */ /* 0x000fe20000000800 */
[----:B------:R-:W-:Y:S01]  /*d140*/  @!PT LDS RZ, [RZ] ;  /* 0x00000000fffff984 */ /* 0x000fe20000000800 */
[----:B------:R-:W-:Y:S01]  /*d150*/  @!P0 LDGSTS.E.BYPASS.LTC128B.128 [R239+0xa000], desc[UR22][R14.64] ;  /* 0x0a0000000eef8fae */ /* 0x000fe2000b981a16 */
[-C--:B------:R-:W-:Y:S01]  /*d160*/  @!P0 LEA.HI.X R27, R10, R244.reuse, R5, 0x1, P2 ;  /* 0x000000f40a1b8211 */ /* 0x080fe200010f0c05 */
[----:B-1----:R-:W-:Y:S01]  /*d170*/  IMAD.MOV.U32 R3, RZ, RZ, R242 ;  /* 0x000000ffff037224 */ /* 0x002fe200078e00f2 */
[----:B------:R-:W-:Y:S01]  /*d180*/  @!P0 LEA.HI.X R25, R8, R244, R4, 0x1, P1 ;  /* 0x000000f408198211 */ /* 0x000fe200008f0c04 */
[----:B------:R-:W-:Y:S04]  /*d190*/  @P0 STS.128 [R239+0xa800], RZ ;  /* 0x00a800ffef000388 */ /* 0x000fe80000000c00 */
[----:B------:R-:W-:Y:S01]  /*d1a0*/  @!PT LDS RZ, [RZ] ;  /* 0x00000000fffff984 */ /* 0x000fe20000000800 */
[----:B------:R-:W-:Y:S01]  /*d1b0*/  @!PT LDS RZ, [RZ] ;  /* 0x00000000fffff984 */ /* 0x000fe20000000800 */
[----:B------:R-:W-:Y:S01]  /*d1c0*/  @!PT LDS RZ, [RZ] ;  /* 0x00000000fffff984 */ /* 0x000fe20000000800 */
[----:B------:R-:W-:Y:S04]  /*d1d0*/  @!P0 LDGSTS.E.BYPASS.LTC128B.128 [R239+0xa800], desc[UR22][R28.64] ;  /* 0x0a8000001cef8fae */ /* 0x000fe8000b981a16 */
        /* <DEDUP_REMOVED lines=9> */
[----:B------:R1:W-:Y:S04]  /*d270*/  @!P0 LDGSTS.E.BYPASS.LTC128B.128 [R239+0xb800], desc[UR22][R24.64] ;  /* 0x0b80000018ef8fae */ /* 0x0003e8000b981a16 */
[----:B------:R-:W-:Y:S04]  /*d280*/  LDSM.16.M88.4 R208, [R212+0x4000] ;  /* 0x00400000d4d0783b */ /* 0x000fe80000000200 */
[----:B------:R-:W2:Y:S04]  /*d290*/  LDSM.16.M88.4 R104, [R243+0x2000] ;  /* 0x00200000f368783b */ /* 0x000ea80000000200 */
[----:B------:R-:W3:Y:S04]  /*d2a0*/  LDSM.16.M88.4 R200, [R212+0x4800] ;  /* 0x00480000d4c8783b */ /* 0x000ee80000000200 */
[----:B------:R-:W4:Y:S04]  /*d2b0*/  LDSM.16.M88.4 R128, [R212+0x5000] ;  /* 0x00500000d480783b */ /* 0x000f280000000200 */
[----:B------:R-:W4:Y:S04]  /*d2c0*/  LDSM.16.M88.4 R120, [R212+0x5800] ;  /* 0x00580000d478783b */ /* 0x000f280000000200 */
[----:B------:R-:W4:Y:S04]  /*d2d0*/  LDSM.16.M88.4 R112, [R212+0x6000] ;  /* 0x00600000d470783b */ /* 0x000f280000000200 */
[----:B------:R-:W4:Y:S04]  /*d2e0*/  LDSM.16.M88.4 R96, [R212+0x6800] ;  /* 0x00680000d460783b */ /* 0x000f280000000200 */
[----:B------:R-:W4:Y:S04]  /*d2f0*/  LDSM.16.M88.4 R76, [R212+0x7000] ;  /* 0x00700000d44c783b */ /* 0x000f280000000200 */
[----:B-1----:R-:W1:Y:S04]  /*d300*/  LDSM.16.M88.4 R236, [R212+0x7800] ;  /* 0x00780000d4ec783b */ /* 0x002e680000000200 */
[----:B------:R-:W-:Y:S04]  /*d310*/  LDSM.16.M88.4 R232, [R88+0x4000] ;  /* 0x0040000058e8783b */ /* 0x000fe80000000200 */
[----:B------:R-:W-:Y:S04]  /*d320*/  LDSM.16.M88.4 R228, [R88+0x4800] ;  /* 0x0048000058e4783b */ /* 0x000fe80000000200 */
[----:B------:R-:W-:Y:S01]  /*d330*/  LDSM.16.M88.4 R224, [R88+0x5000] ;  /* 0x0050000058e0783b */ /* 0x000fe20000000200 */
[C---:B--2---:R-:W-:Y:S03]  /*d340*/  HMMA.16816.F32.BF16 R60, R104.reuse, R208, RZ ;  /* 0x000000d0683c723c */ /* 0x044fe600000418ff */
[----:B------:R-:W-:Y:S04]  /*d350*/  LDSM.16.M88.4 R220, [R88+0x5800] ;  /* 0x0058000058dc783b */ /* 0x000fe80000000200 */
[----:B------:R-:W-:Y:S01]  /*d360*/  LDSM.16.M88.4 R216, [R88+0x6000] ;  /* 0x0060000058d8783b */ /* 0x000fe20000000200 */
[C---:B---3--:R-:W-:Y:S03]  /*d370*/  HMMA.16816.F32.BF16 R52, R104.reuse, R200, RZ ;  /* 0x000000c86834723c */ /* 0x048fe600000418ff */
[----:B------:R-:W-:Y:S04]  /*d380*/  LDSM.16.M88.4 R100, [R88+0x6800] ;  /* 0x006800005864783b */ /* 0x000fe80000000200 */
[----:B------:R-:W-:Y:S01]  /*d390*/  LDSM.16.M88.4 R92, [R88+0x7000] ;  /* 0x00700000585c783b */ /* 0x000fe20000000200 */
[C---:B----4-:R-:W-:Y:S03]  /*d3a0*/  HMMA.16816.F32.BF16 R44, R104.reuse, R128, RZ ;  /* 0x00000080682c723c */ /* 0x050fe600000418ff */
[----:B------:R-:W2:Y:S04]  /*d3b0*/  LDSM.16.M88.4 R72, [R84+0x2000] ;  /* 0x002000005448783b */ /* 0x000ea80000000200 */
[----:B------:R-:W3:Y:S01]  /*d3c0*/  LDSM.16.M88.4 R88, [R88+0x7800] ;  /* 0x007800005858783b */ /* 0x000ee20000000200 */
[C---:B------:R-:W-:Y:S03]  /*d3d0*/  HMMA.16816.F32.BF16 R36, R104.reuse, R120, RZ ;  /* 0x000000786824723c */ /* 0x040fe600000418ff */
[----:B------:R-:W4:Y:S04]  /*d3e0*/  LDSM.16.M88.4 R64, [R243] ;  /* 0x00000000f340783b */ /* 0x000f280000000200 */
[----:B------:R-:W4:Y:S01]  /*d3f0*/  LDSM.16.M88.4 R84, [R84] ;  /* 0x000000005454783b */ /* 0x000f220000000200 */
[C---:B------:R-:W-:Y:S03]  /*d400*/  HMMA.16816.F32.BF16 R28, R104.reuse, R112, RZ ;  /* 0x00000070681c723c */ /* 0x040fe600000418ff */
[----:B------:R-:W-:Y:S04]  /*d410*/  STL [R1+0x78], R2 ;  /* 0x0000780201007387 */ /* 0x000fe80000100800 */
[----:B------:R-:W-:Y:S01]  /*d420*/  STL [R1+0x74], R0 ;  /* 0x0000740001007387 */ /* 0x000fe20000100800 */
[C---:B------:R-:W-:Y:S03]  /*d430*/  HMMA.16816.F32.BF16 R20, R104.reuse, R96, RZ ;  /* 0x000000606814723c */ /* 0x040fe600000418ff */
[----:B------:R-:W0:Y:S05]  /*d440*/  LDGDEPBAR ;  /* 0x00000000000079af */ /* 0x000e2a0000000000 */
[C---:B------:R-:W-:Y:S08]  /*d450*/  HMMA.16816.F32.BF16 R12, R104.reuse, R76, RZ ;  /* 0x0000004c680c723c */ /* 0x040ff000000418ff */
[C---:B-1----:R-:W-:Y:S08]  /*d460*/  HMMA.16816.F32.BF16 R4, R104.reuse, R236, RZ ;  /* 0x000000ec6804723c */ /* 0x042ff000000418ff */
        /* <DEDUP_REMOVED lines=9> */
[C---:B------:R-:W-:Y:S08]  /*d500*/  HMMA.16816.F32.BF16 R52, R72.reuse, R228, R52 ;  /* 0x000000e44834723c */ /* 0x040ff00000041834 */
[C---:B------:R-:W-:Y:S08]  /*d510*/  HMMA.16816.F32.BF16 R44, R72.reuse, R224, R44 ;  /* 0x000000e0482c723c */ /* 0x040ff0000004182c */
[C---:B------:R-:W-:Y:S08]  /*d520*/  HMMA.16816.F32.BF16 R36, R72.reuse, R220, R36 ;  /* 0x000000dc4824723c */ /* 0x040ff00000041824 */
        /* <DEDUP_REMOVED lines=37> */
[C---:B------:R-:W-:Y:S01]  /*d780*/  HMMA.16816.F32.BF16 R208, R84.reuse, R234, R208 ;  /* 0x000000ea54d0723c */ /* 0x040fe200000418d0 */
[----:B------:R-:W1:Y:S07]  /*d790*/  LDSM.16.M88.4 R232, [R240+0x4000] ;  /* 0x00400000f0e8783b */ /* 0x000e6e0000000200 */
[C---:B------:R-:W-:Y:S01]  /*d7a0*/  HMMA.16816.F32.BF16 R200, R84.reuse, R230, R200 ;  /* 0x000000e654c8723c */ /* 0x040fe200000418c8 */
[----:B------:R-:W2:Y:S07]  /*d7b0*/  LDSM.16.M88.4 R228, [R240+0x4800] ;  /* 0x00480000f0e4783b */ /* 0x000eae0000000200 */
[C---:B------:R-:W-:Y:S01]  /*d7c0*/  HMMA.16816.F32.BF16 R128, R84.reuse, R226, R128 ;  /* 0x000000e25480723c */ /* 0x040fe20000041880 */
[----:B------:R-:W3:Y:S07]  /*d7d0*/  LDSM.16.M88.4 R224, [R240+0x5000] ;  /* 0x00500000f0e0783b */ /* 0x000eee0000000200 */
[C---:B------:R-:W-:Y:S01]  /*d7e0*/  HMMA.16816.F32.BF16 R120, R84.reuse, R222, R120 ;  /* 0x000000de5478723c */ /* 0x040fe20000041878 */
[----:B------:R-:W4:Y:S07]  /*d7f0*/  LDSM.16.M88.4 R220, [R240+0x5800] ;  /* 0x00580000f0dc783b */ /* 0x000f2e0000000200 */
[C---:B------:R-:W-:Y:S01]  /*d800*/  HMMA.16816.F32.BF16 R112, R84.reuse, R218, R112 ;  /* 0x000000da5470723c */ /* 0x040fe20000041870 */
[----:B------:R-:W-:Y:S07]  /*d810*/  LDSM.16.M88.4 R216, [R240+0x6000] ;  /* 0x00600000f0d8783b */ /* 0x000fee0000000200 */
[C---:B------:R-:W-:Y:S01]  /*d820*/  HMMA.16816.F32.BF16 R96, R84.reuse, R102, R96 ;  /* 0x000000665460723c */ /* 0x040fe20000041860 */
[----:B------:R-:W-:Y:S07]  /*d830*/  LDSM.16.M88.4 R100, [R240+0x6800] ;  /* 0x00680000f064783b */ /* 0x000fee0000000200 */
[C---:B------:R-:W-:Y:S01]  /*d840*/  HMMA.16816.F32.BF16 R76, R84.reuse, R94, R76 ;  /* 0x0000005e544c723c */ /* 0x040fe2000004184c */
[----:B------:R-:W4:Y:S07]  /*d850*/  LDSM.16.M88.4 R92, [R240+0x7000] ;  /* 0x00700000f05c783b */ /* 0x000f2e0000000200 */
[----:B------:R-:W-:Y:S01]  /*d860*/  HMMA.16816.F32.BF16 R64, R84, R90, R64 ;  /* 0x0000005a5440723c */ /* 0x000fe20000041840 */
[----:B------:R-:W4:Y:S04]  /*d870*/  LDSM.16.M88.4 R84, [R241] ;  /* 0x00000000f154783b */ /* 0x000f280000000200 */
[----:B------:R3:W4:Y:S03]  /*d880*/  LDSM.16.M88.4 R88, [R240+0x7800] ;  /* 0x00780000f058783b */ /* 0x0007260000000200 */
[C---:B-1----:R-:W-:Y:S08]  /*d890*/  HMMA.16816.F32.BF16 R60, R236.reuse, R232, R60 ;  /* 0x000000e8ec3c723c */ /* 0x042ff0000004183c */
[C---:B--2---:R-:W-:Y:S08]  /*d8a0*/  HMMA.16816.F32.BF16 R52, R236.reuse, R228, R52 ;  /* 0x000000e4ec34723c */ /* 0x044ff00000041834 */
[----:B---3--:R-:W-:Y:S01]  /*d8b0*/  HMMA.16816.F32.BF16 R44, R236, R224, R44 ;  /* 0x000000e0ec2c723c */ /* 0x008fe2000004182c */
[----:B------:R-:W-:-:S07]  /*d8c0*/  IMAD.IADD R240, R69, 0x1, R240 ;  /* 0x0000000145f07824 */ /* 0x000fce00078e02f0 */
[C---:B----4-:R-:W-:Y:S08]  /*d8d0*/  HMMA.16816.F32.BF16 R36, R236.reuse, R220, R36 ;  /* 0x000000dcec24723c */ /* 0x050ff00000041824 */
[-C--:B------:R-:W-:Y:S08]  /*d8e0*/  HMMA.16816.F32.BF16 R12, R236, R92.reuse, R12 ;  /* 0x0000005cec0c723c */ /* 0x080ff0000004180c */
[----:B------:R-:W-:Y:S01]  /*d8f0*/  HMMA.16816.F32.BF16 R80, R84, R92, R80 ;  /* 0x0000005c5450723c */ /* 0x000fe20000041850 */
[----:B------:R-:W-:-:S07]  /*d900*/  IMAD.IADD R92, R69, 0x1, R241 ;  /* 0x00000001455c7824 */ /* 0x000fce00078e02f1 */
        /* <DEDUP_REMOVED lines=11> */
[----:B------:R-:W-:Y:S07]  /*d9c0*/  LDSM.16.M88.4 R236, [R92+0x2000] ;  /* 0x002000005cec783b */ /* 0x000fee0000000200 */
[C---:B------:R-:W-:Y:S08]  /*d9d0*/  HMMA.16816.F32.BF16 R212, R84.reuse, R232, R212 ;  /* 0x000000e854d4723c */ /* 0x040ff000000418d4 */
[C---:B------:R-:W-:Y:S01]  /*d9e0*/  HMMA.16816.F32.BF16 R208, R84.reuse, R234, R208 ;  /* 0x000000ea54d0723c */ /* 0x040fe200000418d0 */
[----:B------:R-:W1:Y:S07]  /*d9f0*/  LDSM.16.M88.4 R232, [R240+0x4000] ;  /* 0x00400000f0e8783b */ /* 0x000e6e0000000200 */
[C---:B------:R-:W-:Y:S01]  /*da00*/  HMMA.16816.F32.BF16 R76, R84.reuse, R94, R76 ;  /* 0x0000005e544c723c */ /* 0x040fe2000004184c */
[----:B------:R-:W2:Y:S07]  /*da10*/  LDSM.16.M88.4 R92, [R92] ;  /* 0x000000005c5c783b */ /* 0x000eae0000000200 */
[C---:B------:R-:W-:Y:S08]  /*da20*/  HMMA.16816.F32.BF16 R204, R84.reuse, R228, R204 ;  /* 0x000000e454cc723c */ /* 0x040ff000000418cc */
[C---:B------:R-:W-:Y:S01]  /*da30*/  HMMA.16816.F32.BF16 R200, R84.reuse, R230, R200 ;  /* 0x000000e654c8723c */ /* 0x040fe200000418c8 */
[----:B------:R-:W3:Y:S07]  /*da40*/  LDSM.16.M88.4 R228, [R240+0x4800] ;  /* 0x00480000f0e4783b */ /* 0x000eee0000000200 */
[C---:B------:R-:W-:Y:S08]  /*da50*/  HMMA.16816.F32.BF16 R108, R84.reuse, R100, R108 ;  /* 0x00000064546c723c */ /* 0x040ff0000004186c */
[C---:B------:R-:W-:Y:S01]  /*da60*/  HMMA.16816.F32.BF16 R96, R84.reuse, R102, R96 ;  /* 0x000000665460723c */ /* 0x040fe20000041860 */
[----:B------:R-:W4:Y:S07]  /*da70*/  LDSM.16.M88.4 R100, [R240+0x6800] ;  /* 0x00680000f064783b */ /* 0x000f2e0000000200 */
        /* <DEDUP_REMOVED lines=10> */
[----:B------:R-:W-:Y:S01]  /*db20*/  HMMA.16816.F32.BF16 R112, R84, R218, R112 ;  /* 0x000000da5470723c */ /* 0x000fe20000041870 */
[----:B------:R-:W4:Y:S04]  /*db30*/  LDSM.16.M88.4 R216, [R240+0x6000] ;  /* 0x00600000f0d8783b */ /* 0x000f280000000200 */
[----:B------:R-:W4:Y:S01]  /*db40*/  LDSM.16.M88.4 R84, [R240+0x7800] ;  /* 0x00780000f054783b */ /* 0x000f220000000200 */
[----:B------:R-:W-:-:S04]  /*db50*/  DEPBAR.LE SB0, 0x0 ;  /* 0x000080000000791a */ /* 0x000fc80000000000 */
[C---:B-1----:R-:W-:Y:S08]  /*db60*/  HMMA.16816.F32.BF16 R60, R236.reuse, R232, R60 ;  /* 0x000000e8ec3c723c */ /* 0x042ff0000004183c */
[----:B------:R-:W-:Y:S08]  /*db70*/  HMMA.16816.F32.BF16 R56, R236, R234, R56 ;  /* 0x000000eaec38723c */ /* 0x000ff00000041838 */
[C---:B--2---:R-:W-:Y:S08]  /*db80*/  HMMA.16816.F32.BF16 R212, R92.reuse, R232, R212 ;  /* 0x000000e85cd4723c */ /* 0x044ff000000418d4 */
[C---:B------:R-:W-:Y:S08]  /*db90*/  HMMA.16816.F32.BF16 R208, R92.reuse, R234, R208 ;  /* 0x000000ea5cd0723c */ /* 0x040ff000000418d0 */
[----:B---3--:R-:W-:Y:S01]  /*dba0*/  HMMA.16816.F32.BF16 R232, R92, R228, R204 ;  /* 0x000000e45ce8723c */ /* 0x008fe200000418cc */
[----:B------:R-:W-:-:S05]  /*dbb0*/  IMAD.SHL.U32 R204, R252, 0x2, RZ ;  /* 0x00000002fccc7824 */ /* 0x000fca00078e00ff */
[----:B------:R-:W-:Y:S02]  /*dbc0*/  LOP3.LUT R205, R204, 0x6, RZ, 0xc0, !PT ;  /* 0x00000006cccd7812 */ /* 0x000fe400078ec0ff */
[-C--:B----4-:R-:W-:Y:S08]  /*dbd0*/  HMMA.16816.F32.BF16 R20, R236, R100.reuse, R20 ;  /* 0x00000064ec14723c */ /* 0x090ff00000041814 */
[----:B------:R-:W-:Y:S01]  /*dbe0*/  HMMA.16816.F32.BF16 R108, R92, R100, R108 ;  /* 0x000000645c6c723c */ /* 0x000fe2000004186c */
[----:B------:R-:W-:-:S02]  /*dbf0*/  IMAD.U32 R100, RZ, RZ, UR18 ;  /* 0x00000012ff647e24 */ /* 0x000fc4000f8e00ff */
[----:B------:R-:W-:Y:S02]  /*dc00*/  VIADD R101, R3, 0x40 ;  /* 0x0000004003657836 */ /* 0x000fe40000000000 */
[----:B------:R-:W-:-:S03]  /*dc10*/  IMAD R100, R100, 0x80, R205 ;  /* 0x0000008064647824 */ /* 0x000fc600078e02cd */
[----:B------:R-:W-:Y:S01]  /*dc20*/  HMMA.16816.F32.BF16 R12, R236, R88, R12 ;  /* 0x00000058ec0c723c */ /* 0x000fe2000004180c */
[C---:B------:R-:W-:Y:S02]  /*dc30*/  VIADD R248, R100.reuse, 0xffffff08 ;  /* 0xffffff0864f87836 */ /* 0x040fe40000000000 */
[C---:B------:R-:W-:Y:S02]  /*dc40*/  VIADD R242, R100.reuse, 0xffffff11 ;  /* 0xffffff1164f27836 */ /* 0x040fe40000000000 */
[----:B------:R-:W-:-:S03]  /*dc50*/  VIADD R241, R100, 0xffffff18 ;  /* 0xffffff1864f17836 */ /* 0x000fc60000000000 */
[----:B------:R-:W-:Y:S01]  /*dc60*/  HMMA.16816.F32.BF16 R80, R92, R88, R80 ;  /* 0x000000585c50723c */ /* 0x000fe20000041850 */
[----:B------:R-:W-:Y:S02]  /*dc70*/  VIADD R88, R100, UR17 ;  /* 0x0000001164587c36 */ /* 0x000fe40008000000 */
[----:B------:R-:W-:-:S04]  /*dc80*/  VIADD R89, R3, 0x8 ;  /* 0x0000000803597836 */ /* 0x000fc80000000000 */
[----:B------:R-:W-:Y:S01]  /*dc90*/  VIADD R2, R89, -UR7 ;  /* 0x8000000759027c36 */ /* 0x000fe20008000000 */
[----:B------:R-:W-:Y:S04]  /*dca0*/  HMMA.16816.F32.BF16 R16, R236, R102, R16 ;  /* 0x00000066ec10723c */ /* 0x000fe80000041810 */
[----:B------:R-:W-:-:S04]  /*dcb0*/  ISETP.GT.AND P6, PT, R2, R248, PT ;  /* 0x000000f80200720c */ /* 0x000fc80003fc4270 */
[----:B------:R-:W-:Y:S01]  /*dcc0*/  HMMA.16816.F32.BF16 R96, R92, R102, R96 ;  /* 0x000000665c60723c */ /* 0x000fe20000041860 */
[C---:B------:R-:W-:Y:S02]  /*dcd0*/  VIADD R102, R88.reuse, 0xffffff00 ;  /* 0xffffff0058667836 */ /* 0x040fe40000000000 */
[----:B------:R-:W-:Y:S02]  /*dce0*/  VIADD R103, R88, 0xffffff49 ;  /* 0xffffff4958677836 */ /* 0x000fe40000000000 */
[----:B------:R-:W-:-:S03]  /*dcf0*/  IMAD.IADD R71, R3, 0x1, -R102 ;  /* 0x0000000103477824 */ /* 0x000fc600078e0a66 */
[----:B------:R-:W-:Y:S02]  /*dd00*/  HMMA.16816.F32.BF16 R200, R92, R230, R200 ;  /* 0x000000e65cc8723c */ /* 0x000fe400000418c8 */
[----:B------:R-:W-:-:S04]  /*dd10*/  IABS R71, R71 ;  /* 0x0000004700477213 */ /* 0x000fc80000000000 */
[----:B------:R-:W-:Y:S02]  /*dd20*/  I2FP.F32.S32 R71, R71 ;  /* 0x0000004700477245 */ /* 0x000fe40000201400 */
        /* <DEDUP_REMOVED lines=9> */
[----:B------:R-:W-:Y:S01]  /*ddc0*/  FFMA.FTZ R92, R71, -UR6, R212 ;  /* 0x80000006475c7c23 */ /* 0x000fe200080100d4 */
[----:B------:R-:W-:-:S02]  /*ddd0*/  VIADD R71, R3, 0x48 ;  /* 0x0000004803477836 */ /* 0x000fc40000000000 */
[--C-:B------:R-:W-:Y:S02]  /*dde0*/  IMAD.IADD R93, R101, 0x1, -R102.reuse ;  /* 0x00000001655d7824 */ /* 0x100fe400078e0a66 */
[C---:B------:R-:W-:Y:S02]  /*ddf0*/  VIADD R94, R88.reuse, 0xffffff50 ;  /* 0xffffff50585e7836 */ /* 0x040fe40000000000 */
[C---:B------:R-:W-:Y:S01]  /*de00*/  HMMA.16816.F32.BF16 R4, R236.reuse, R84, R4 ;  /* 0x00000054ec04723c */ /* 0x040fe20000041804 */
[----:B------:R-:W-:Y:S01]  /*de10*/  VIADD R85, R88, 0xffffff01 ;  /* 0xffffff0158557836 */ /* 0x000fe20000000000 */
[----:B------:R-:W-:Y:S01]  /*de20*/  IABS R93, R93 ;  /* 0x0000005d005d7213 */ /* 0x000fe20000000000 */
[C-C-:B------:R-:W-:Y:S02]  /*de30*/  IMAD.IADD R84, R89.reuse, 0x1, -R102.reuse ;  /* 0x0000000159547824 */ /* 0x140fe400078e0a66 */
[--C-:B------:R-:W-:Y:S01]  /*de40*/  IMAD.IADD R206, R89, 0x1, -R85.reuse ;  /* 0x0000000159ce7824 */ /* 0x100fe200078e0a55 */
[----:B------:R-:W-:Y:S01]  /*de50*/  I2FP.F32.S32 R93, R93 ;  /* 0x0000005d005d7245 */ /* 0x000fe20000201400 */
[----:B------:R-:W-:Y:S01]  /*de60*/  VIADD R95, R100, 0xffffff58 ;  /* 0xffffff58645f7836 */ /* 0x000fe20000000000 */
[----:B------:R-:W-:Y:S01]  /*de70*/  HMMA.16816.F32.BF16 R104, R236, R86, R104 ;  /* 0x00000056ec68723c */ /* 0x000fe20000041868 */
[----:B------:R-:W-:Y:S01]  /*de80*/  IMAD.IADD R86, R71, 0x1, -R102 ;  /* 0x0000000147567824 */ /* 0x000fe200078e0a66 */
[----:B------:R-:W-:Y:S01]  /*de90*/  IABS R84, R84 ;  /* 0x0000005400547213 */ /* 0x000fe20000000000 */
[----:B------:R-:W-:-:S02]  /*dea0*/  IMAD.IADD R87, R3, 0x1, -R85 ;  /* 0x0000000103577824 */ /* 0x000fc400078e0a55 */
[----:B------:R-:W-:Y:S01]  /*deb0*/  FFMA.FTZ R93, R93, -UR6, R60 ;  /* 0x800000065d5d7c23 */ /* 0x000fe2000801003c */
[----:B------:R-:W-:Y:S02]  /*dec0*/  IABS R206, R206 ;  /* 0x000000ce00ce7213 */ /* 0x000fe40000000000 */
[----:B------:R-:W-:Y:S01]  /*ded0*/  IABS R86, R86 ;  /* 0x0000005600567213 */ /* 0x000fe20000000000 */
[----:B------:R-:W-:Y:S01]  /*dee0*/  HMMA.16816.F32.BF16 R52, R236, R228, R52 ;  /* 0x000000e4ec34723c */ /* 0x000fe20000041834 */
[----:B------:R-:W-:Y:S02]  /*def0*/  IABS R87, R87 ;  /* 0x0000005700577213 */ /* 0x000fe40000000000 */
[----:B------:R-:W-:Y:S02]  /*df00*/  I2FP.F32.S32 R84, R84 ;  /* 0x0000005400547245 */ /* 0x000fe40000201400 */
[----:B------:R-:W-:Y:S02]  /*df10*/  I2FP.F32.S32 R86, R86 ;  /* 0x0000005600567245 */ /* 0x000fe40000201400 */
[----:B------:R-:W-:Y:S01]  /*df20*/  I2FP.F32.S32 R87, R87 ;  /* 0x0000005700577245 */ /* 0x000fe20000201400 */
[----:B------:R-:W-:Y:S01]  /*df30*/  FFMA.FTZ R214, R84, -UR6, R214 ;  /* 0x8000000654d67c23 */ /* 0x000fe200080100d6 */
[----:B------:R-:W-:-:S02]  /*df40*/  VIADD R84, R88, 0xffffff08 ;  /* 0xffffff0858547836 */ /* 0x000fc40000000000 */
[----:B------:R-:W-:Y:S01]  /*df50*/  FFMA.FTZ R62, R86, -UR6, R62 ;  /* 0x80000006563e7c23 */ /* 0x000fe2000801003e */
[----:B------:R-:W-:Y:S02]  /*df60*/  IMAD.IADD R86, R71, 0x1, -R85 ;  /* 0x0000000147567824 */ /* 0x000fe400078e0a55 */
[----:B------:R-:W-:Y:S01]  /*df70*/  FFMA.FTZ R213, R87, -UR6, R213 ;  /* 0x8000000657d57c23 */ /* 0x000fe200080100d5 */
[----:B------:R-:W-:Y:S01]  /*df80*/  IMAD.IADD R87, R101, 0x1, -R85 ;  /* 0x0000000165577824 */ /* 0x000fe200078e0a55 */
[C---:B------:R-:W-:Y:S01]  /*df90*/  HMMA.16816.F32.BF16 R8, R236.reuse, R90, R8 ;  /* 0x0000005aec08723c */ /* 0x040fe20000041808 */
[--C-:B------:R-:W-:Y:S01]  /*dfa0*/  IMAD.IADD R85, R89, 0x1, -R84.reuse ;  /* 0x0000000159557824 */ /* 0x100fe200078e0a54 */
[----:B------:R-:W-:Y:S01]  /*dfb0*/  IABS R86, R86 ;  /* 0x0000005600567213 */ /* 0x000fe20000000000 */
[--C-:B------:R-:W-:Y:S01]  /*dfc0*/  IMAD.IADD R102, R101, 0x1, -R84.reuse ;  /* 0x0000000165667824 */ /* 0x100fe200078e0a54 */
[----:B------:R-:W-:Y:S01]  /*dfd0*/  IABS R87, R87 ;  /* 0x0000005700577213 */ /* 0x000fe20000000000 */
[----:B------:R-:W-:Y:S01]  /*dfe0*/  IMAD.IADD R60, R3, 0x1, -R84 ;  /* 0x00000001033c7824 */ /* 0x000fe200078e0a54 */
[----:B------:R-:W-:Y:S01]  /*dff0*/  IABS R85, R85 ;  /* 0x0000005500557213 */ /* 0x000fe20000000000 */
[C---:B------:R-:W-:Y:S01]  /*e000*/  VIADD R91, R100.reuse, 0xffffff59 ;  /* 0xffffff59645b7836 */ /* 0x040fe20000000000 */
[----:B------:R-:W-:Y:S01]  /*e010*/  I2FP.F32.S32 R86, R86 ;  /* 0x0000005600567245 */ /* 0x000fe20000201400 */
[----:B------:R-:W-:Y:S01]  /*e020*/  HMMA.16816.F32.BF16 R48, R236, R230, R48 ;  /* 0x000000e6ec30723c */ /* 0x000fe20000041830 */
[----:B------:R-:W-:Y:S01]  /*e030*/  I2FP.F32.S32 R85, R85 ;  /* 0x0000005500557245 */ /* 0x000fe20000201400 */
[----:B------:R-:W-:Y:S01]  /*e040*/  VIADD R231, R100, 0xffffff09 ;  /* 0xffffff0964e77836 */ /* 0x000fe20000000000 */
[----:B------:R-:W-:Y:S01]  /*e050*/  IABS R102, R102 ;  /* 0x0000006600667213 */ /* 0x000fe20000000000 */
[----:B------:R-:W-:Y:S01]  /*e060*/  FFMA.FTZ R63, R86, -UR6, R63 ;  /* 0x80000006563f7c23 */ /* 0x000fe2000801003f */
[----:B------:R-:W-:Y:S01]  /*e070*/  I2FP.F32.S32 R87, R87 ;  /* 0x0000005700577245 */ /* 0x000fe20000201400 */
[----:B------:R-:W-:-:S02]  /*e080*/  VIADD R86, R88, 0xffffff09 ;  /* 0xffffff0958567836 */ /* 0x000fc40000000000 */
[----:B------:R-:W-:Y:S01]  /*e090*/  FFMA.FTZ R210, R85, -UR6, R210 ;  /* 0x8000000655d27c23 */ /* 0x000fe200080100d2 */
[----:B------:R-:W-:Y:S01]  /*e0a0*/  I2FP.F32.S32 R102, R102 ;  /* 0x0000006600667245 */ /* 0x000fe20000201400 */
[C---:B------:R-:W-:Y:S01]  /*e0b0*/  HMMA.16816.F32.BF16 R44, R236.reuse, R224, R44 ;  /* 0x000000e0ec2c723c */ /* 0x040fe2000004182c */
[----:B------:R-:W-:Y:S02]  /*e0c0*/  IMAD.IADD R85, R101, 0x1, -R86 ;  /* 0x0000000165557824 */ /* 0x000fe400078e0a56 */
[----:B------:R-:W-:Y:S01]  /*e0d0*/  FFMA.FTZ R61, R87, -UR6, R61 ;  /* 0x80000006573d7c23 */ /* 0x000fe2000801003d */
[C---:B------:R-:W-:Y:S02]  /*e0e0*/  IMAD.IADD R87, R71.reuse, 0x1, -R84 ;  /* 0x0000000147577824 */ /* 0x040fe400078e0a54 */
[----:B------:R-:W-:Y:S01]  /*e0f0*/  FFMA.FTZ R102, R102, -UR6, R56 ;  /* 0x8000000666667c23 */ /* 0x000fe20008010038 */
[--C-:B------:R-:W-:Y:S01]  /*e100*/  IMAD.IADD R84, R71, 0x1, -R86.reuse ;  /* 0x0000000147547824 */ /* 0x100fe200078e0a56 */
[----:B------:R-:W-:Y:S01]  /*e110*/  IABS R85, R85 ;  /* 0x0000005500557213 */ /* 0x000fe20000000000 */
[--C-:B------:R-:W-:Y:S01]  /*e120*/  IMAD.IADD R56, R3, 0x1, -R86.reuse ;  /* 0x0000000103387824 */ /* 0x100fe200078e0a56 */
[----:B------:R-:W-:Y:S01]  /*e130*/  HMMA.16816.F32.BF16 R24, R236, R218, R24 ;  /* 0x000000daec18723c */ /* 0x000fe20000041818 */
[----:B------:R-:W-:Y:S01]  /*e140*/  IMAD.IADD R247, R89, 0x1, -R86 ;  /* 0x0000000159f77824 */ /* 0x000fe200078e0a56 */
[----:B------:R-:W-:-:S02]  /*e150*/  IABS R86, R87 ;  /* 0x0000005700567213 */ /* 0x000fc40000000000 */
[----:B------:R-:W-:Y:S02]  /*e160*/  IABS R84, R84 ;  /* 0x0000005400547213 */ /* 0x000fe40000000000 */
[----:B------:R-:W-:Y:S02]  /*e170*/  I2FP.F32.S32 R85, R85 ;  /* 0x0000005500557245 */ /* 0x000fe40000201400 */
[----:B------:R-:W-:Y:S01]  /*e180*/  I2FP.F32.S32 R86, R86 ;  /* 0x0000005600567245 */ /* 0x000fe20000201400 */
[----:B------:R-:W-:Y:S01]  /*e190*/  HMMA.16816.F32.BF16 R32, R236, R222, R32 ;  /* 0x000000deec20723c */ /* 0x000fe20000041820 */
[----:B------:R-:W-:Y:S01]  /*e1a0*/  I2FP.F32.S32 R84, R84 ;  /* 0x0000005400547245 */ /* 0x000fe20000201400 */
[----:B------:R-:W-:Y:S01]  /*e1b0*/  FFMA.FTZ R57, R85, -UR6, R57 ;  /* 0x8000000655397c23 */ /* 0x000fe20008010039 */
[----:B------:R-:W-:Y:S02]  /*e1c0*/  VIADD R85, R88, 0xffffff11 ;  /* 0xffffff1158557836 */ /* 0x000fe40000000000 */
[----:B------:R-:W-:Y:S01]  /*e1d0*/  FFMA.FTZ R58, R86, -UR6, R58 ;  /* 0x80000006563a7c23 */ /* 0x000fe2000801003a */
[----:B------:R-:W-:-:S02]  /*e1e0*/  VIADD R86, R88, 0xffffff10 ;  /* 0xffffff1058567836 */ /* 0x000fc40000000000 */
[----:B------:R-:W-:Y:S01]  /*e1f0*/  FFMA.FTZ R59, R84, -UR6, R59 ;  /* 0x80000006543b7c23 */ /* 0x000fe2000801003b */
[C---:B------:R-:W-:Y:S01]  /*e200*/  IMAD.IADD R84, R3.reuse, 0x1, -R85 ;  /* 0x0000000103547824 */ /* 0x040fe200078e0a55 */
[----:B------:R-:W-:Y:S01]  /*e210*/  IABS R56, R56 ;  /* 0x0000003800387213 */ /* 0x000fe20000000000 */
[--C-:B------:R-:W-:Y:S01]  /*e220*/  IMAD.IADD R90, R3, 0x1, -R86.reuse ;  /* 0x00000001035a7824 */ /* 0x100fe200078e0a56 */
[----:B------:R-:W-:Y:S01]  /*e230*/  IABS R247, R247 ;  /* 0x000000f700f77213 */ /* 0x000fe20000000000 */
[--C-:B------:R-:W-:Y:S01]  /*e240*/  IMAD.IADD R87, R89, 0x1, -R86.reuse ;  /* 0x0000000159577824 */ /* 0x100fe200078e0a56 */
[----:B------:R-:W-:Y:S01]  /*e250*/  IABS R84, R84 ;  /* 0x0000005400547213 */ /* 0x000fe20000000000 */
[--C-:B------:R-:W-:Y:S01]  /*e260*/  IMAD.IADD R207, R101, 0x1, -R86.reuse ;  /* 0x0000000165cf7824 */ /* 0x100fe200078e0a56 */
[----:B------:R-:W-:Y:S01]  /*e270*/  I2FP.F32.S32 R56, R56 ;  /* 0x0000003800387245 */ /* 0x000fe20000201400 */
[----:B------:R-:W-:Y:S01]  /*e280*/  IMAD.IADD R86, R71, 0x1, -R86 ;  /* 0x0000000147567824 */ /* 0x000fe200078e0a56 */
[----:B------:R-:W-:Y:S01]  /*e290*/  IABS R87, R87 ;  /* 0x0000005700577213 */ /* 0x000fe20000000000 */
[C---:B------:R-:W-:Y:S01]  /*e2a0*/  HMMA.16816.F32.BF16 R40, R236.reuse, R226, R40 ;  /* 0x000000e2ec28723c */ /* 0x040fe20000041828 */
[----:B------:R-:W-:Y:S01]  /*e2b0*/  I2FP.F32.S32 R84, R84 ;  /* 0x0000005400547245 */ /* 0x000fe20000201400 */
[----:B------:R-:W-:Y:S01]  /*e2c0*/  FFMA.FTZ R56, R56, -UR6, R209 ;  /* 0x8000000638387c23 */ /* 0x000fe200080100d1 */
[----:B------:R-:W-:Y:S01]  /*e2d0*/  IABS R86, R86 ;  /* 0x0000005600567213 */ /* 0x000fe20000000000 */
[----:B------:R-:W-:Y:S01]  /*e2e0*/  IMAD.IADD R209, R101, 0x1, -R85 ;  /* 0x0000000165d17824 */ /* 0x000fe200078e0a55 */
[----:B------:R-:W-:Y:S01]  /*e2f0*/  IABS R207, R207 ;  /* 0x000000cf00cf7213 */ /* 0x000fe20000000000 */
[----:B------:R-:W-:Y:S01]  /*e300*/  FFMA.FTZ R233, R84, -UR6, R233 ;  /* 0x8000000654e97c23 */ /* 0x000fe200080100e9 */
[----:B------:R-:W-:Y:S01]  /*e310*/  I2FP.F32.S32 R87, R87 ;  /* 0x0000005700577245 */ /* 0x000fe20000201400 */
[----:B------:R-:W-:Y:S01]  /*e320*/  VIADD R84, R88, 0xffffff18 ;  /* 0xffffff1858547836 */ /* 0x000fe20000000000 */
[----:B------:R-:W-:Y:S01]  /*e330*/  I2FP.F32.S32 R86, R86 ;  /* 0x0000005600567245 */ /* 0x000fe20000201400 */
[----:B------:R-:W-:Y:S01]  /*e340*/  HMMA.16816.F32.BF16 R36, R236, R220, R36 ;  /* 0x000000dcec24723c */ /* 0x000fe20000041824 */
[----:B------:R-:W-:Y:S01]  /*e350*/  I2FP.F32.S32 R207, R207 ;  /* 0x000000cf00cf7245 */ /* 0x000fe20000201400 */
[----:B------:R-:W-:Y:S01]  /*e360*/  FFMA.FTZ R234, R87, -UR6, R234 ;  /* 0x8000000657ea7c23 */ /* 0x000fe200080100ea */
[----:B------:R-:W-:-:S02]  /*e370*/  IMAD.IADD R87, R89, 0x1, -R85 ;  /* 0x0000000159577824 */ /* 0x000fc400078e0a55 */
[----:B------:R-:W-:Y:S01]  /*e380*/  FFMA.FTZ R54, R86, -UR6, R54 ;  /* 0x8000000656367c23 */ /* 0x000fe20008010036 */
[----:B------:R-:W-:Y:S01]  /*e390*/  IMAD.IADD R86, R71, 0x1, -R85 ;  /* 0x0000000147567824 */ /* 0x000fe200078e0a55 */
[----:B------:R-:W-:Y:S01]  /*e3a0*/  IABS R209, R209 ;  /* 0x000000d100d17213 */ /* 0x000fe20000000000 */
[----:B------:R-:W-:Y:S02]  /*e3b0*/  IMAD.IADD R85, R89, 0x1, -R84 ;  /* 0x0000000159557824 */ /* 0x000fe400078e0a54 */
[----:B------:R-:W-:Y:S01]  /*e3c0*/  FFMA.FTZ R207, R207, -UR6, R52 ;  /* 0x80000006cfcf7c23 */ /* 0x000fe20008010034 */
[--C-:B------:R-:W-:Y:S01]  /*e3d0*/  IMAD.IADD R52, R3, 0x1, -R84.reuse ;  /* 0x0000000103347824 */ /* 0x100fe200078e0a54 */
[----:B------:R-:W-:Y:S01]  /*e3e0*/  I2FP.F32.S32 R209, R209 ;  /* 0x000000d100d17245 */ /* 0x000fe20000201400 */
[----:B------:R-:W-:Y:S01]  /*e3f0*/  HMMA.16816.F32.BF16 R28, R236, R216, R28 ;  /* 0x000000d8ec1c723c */ /* 0x000fe2000004181c */
[----:B------:R-:W-:Y:S01]  /*e400*/  IABS R85, R85 ;  /* 0x0000005500557213 */ /* 0x000fe20000000000 */
[----:B------:R-:W-:Y:S01]  /*e410*/  VIADD R238, R100, 0xffffff20 ;  /* 0xffffff2064ee7836 */ /* 0x000fe20000000000 */
[----:B------:R-:W-:Y:S01]  /*e420*/  I2FP.F32.S32 R247, R247 ;  /* 0x000000f700f77245 */ /* 0x000fe20000201400 */
[----:B------:R-:W-:Y:S01]  /*e430*/  FFMA.FTZ R209, R209, -UR6, R53 ;  /* 0x80000006d1d17c23 */ /* 0x000fe20008010035 */
[----:B------:R-:W-:Y:S01]  /*e440*/  IABS R86, R86 ;  /* 0x0000005600567213 */ /* 0x000fe20000000000 */
[----:B------:R-:W-:Y:S01]  /*e450*/  VIADD R53, R88, 0xffffff19 ;  /* 0xffffff1958357836 */ /* 0x000fe20000000000 */
[----:B------:R-:W-:Y:S01]  /*e460*/  IABS R52, R52 ;  /* 0x0000003400347213 */ /* 0x000fe20000000000 */
[----:B------:R-:W-:Y:S01]  /*e470*/  FFMA.FTZ R247, R247, -UR6, R211 ;  /* 0x80000006f7f77c23 */ /* 0x000fe200080100d3 */
[----:B------:R-:W-:Y:S01]  /*e480*/  I2FP.F32.S32 R85, R85 ;  /* 0x0000005500557245 */ /* 0x000fe20000201400 */
[----:B------:R-:W-:Y:S01]  /*e490*/  IMAD.IADD R211, R101, 0x1, -R84 ;  /* 0x0000000165d37824 */ /* 0x000fe200078e0a54 */
[----:B------:R-:W-:-:S02]  /*e4a0*/  I2FP.F32.S32 R86, R86 ;  /* 0x0000005600567245 */ /* 0x000fc40000201400 */
[----:B------:R-:W-:Y:S01]  /*e4b0*/  I2FP.F32.S32 R52, R52 ;  /* 0x0000003400347245 */ /* 0x000fe20000201400 */
[----:B------:R-:W-:Y:S01]  /*e4c0*/  FFMA.FTZ R202, R85, -UR6, R202 ;  /* 0x8000000655ca7c23 */ /* 0x000fe200080100ca */
[----:B------:R-:W-:Y:S02]  /*e4d0*/  IMAD.IADD R85, R3, 0x1, -R53 ;  /* 0x0000000103557824 */ /* 0x000fe400078e0a35 */
[----:B------:R-:W-:Y:S01]  /*e4e0*/  FFMA.FTZ R55, R86, -UR6, R55 ;  /* 0x8000000656377c23 */ /* 0x000fe20008010037 */
[----:B------:R-:W-:Y:S02]  /*e4f0*/  IMAD.IADD R86, R71, 0x1, -R84 ;  /* 0x0000000147567824 */ /* 0x000fe400078e0a54 */
[----:B------:R-:W-:Y:S01]  /*e500*/  FFMA.FTZ R52, R52, -UR6, R200 ;  /* 0x8000000634347c23 */ /* 0x000fe200080100c8 */
[--C-:B------:R-:W-:Y:S01]  /*e510*/  IMAD.IADD R200, R89, 0x1, -R53.reuse ;  /* 0x0000000159c87824 */ /* 0x100fe200078e0a35 */
[----:B------:R-:W-:Y:S01]  /*e520*/  IABS R211, R211 ;  /* 0x000000d300d37213 */ /* 0x000fe20000000000 */
[----:B------:R-:W-:Y:S01]  /*e530*/  IMAD.IADD R84, R101, 0x1, -R53 ;  /* 0x0000000165547824 */ /* 0x000fe200078e0a35 */
[----:B------:R-:W-:-:S02]  /*e540*/  IABS R85, R85 ;  /* 0x0000005500557213 */ /* 0x000fc40000000000 */
[----:B------:R-:W-:Y:S02]  /*e550*/  IABS R200, R200 ;  /* 0x000000c800c87213 */ /* 0x000fe40000000000 */
[----:B------:R-:W-:Y:S02]  /*e560*/  I2FP.F32.S32 R211, R211 ;  /* 0x000000d300d37245 */ /* 0x000fe40000201400 */
[----:B------:R-:W-:Y:S02]  /*e570*/  IABS R84, R84 ;  /* 0x0000005400547213 */ /* 0x000fe40000000000 */
[----:B------:R-:W-:Y:S01]  /*e580*/  I2FP.F32.S32 R85, R85 ;  /* 0x0000005500557245 */ /* 0x000fe20000201400 */
[----:B------:R-:W-:Y:S01]  /*e590*/  FFMA.FTZ R211, R211, -UR6, R48 ;  /* 0x80000006d3d37c23 */ /* 0x000fe20008010030 */
[----:B------:R-:W-:Y:S02]  /*e5a0*/  I2FP.F32.S32 R200, R200 ;  /* 0x000000c800c87245 */ /* 0x000fe40000201400 */
[----:B------:R-:W-:Y:S01]  /*e5b0*/  IABS R86, R86 ;  /* 0x0000005600567213 */ /* 0x000fe20000000000 */
[----:B------:R-:W-:Y:S01]  /*e5c0*/  FFMA.FTZ R48, R85, -UR6, R201 ;  /* 0x8000000655307c23 */ /* 0x000fe200080100c9 */
[----:B------:R-:W-:Y:S01]  /*e5d0*/  I2FP.F32.S32 R84, R84 ;  /* 0x0000005400547245 */ /* 0x000fe20000201400 */
[----:B------:R-:W-:Y:S01]  /*e5e0*/  VIADD R85, R88, 0xffffff20 ;  /* 0xffffff2058557836 */ /* 0x000fe20000000000 */
[----:B------:R-:W-:Y:S01]  /*e5f0*/  I2FP.F32.S32 R86, R86 ;  /* 0x0000005600567245 */ /* 0x000fe20000201400 */
[----:B------:R-:W-:Y:S01]  /*e600*/  FFMA.FTZ R200, R200, -UR6, R203 ;  /* 0x80000006c8c87c23 */ /* 0x000fe200080100cb */
[----:B------:R-:W-:Y:S01]  /*e610*/  I2FP.F32.S32 R206, R206 ;  /* 0x000000ce00ce7245 */ /* 0x000fe20000201400 */
[----:B------:R-:W-:Y:S01]  /*e620*/  FFMA.FTZ R203, R84, -UR6, R49 ;  /* 0x8000000654cb7c23 */ /* 0x000fe20008010031 */
[----:B------:R-:W-:-:S02]  /*e630*/  IMAD.IADD R84, R89, 0x1, -R85 ;  /* 0x0000000159547824 */ /* 0x000fc400078e0a55 */
[----:B------:R-:W-:Y:S01]  /*e640*/  FFMA.FTZ R50, R86, -UR6, R50 ;  /* 0x8000000656327c23 */ /* 0x000fe20008010032 */
[----:B------:R-:W-:Y:S02]  /*e650*/  IMAD.IADD R219, R101, 0x1, -R85 ;  /* 0x0000000165db7824 */ /* 0x000fe400078e0a55 */
[----:B------:R-:W-:Y:S01]  /*e660*/  FFMA.FTZ R206, R206, -UR6, R215 ;  /* 0x80000006cece7c23 */ /* 0x000fe200080100d7 */
[C---:B------:R-:W-:Y:S01]  /*e670*/  IMAD.IADD R49, R71.reuse, 0x1, -R85 ;  /* 0x0000000147317824 */ /* 0x040fe200078e0a55 */
[----:B------:R-:W-:Y:S01]  /*e680*/  IABS R84, R84 ;  /* 0x0000005400547213 */ /* 0x000fe20000000000 */
[----:B------:R-:W-:Y:S01]  /*e690*/  IMAD.IADD R86, R71, 0x1, -R53 ;  /* 0x0000000147567824 */ /* 0x000fe200078e0a35 */
[----:B------:R-:W-:Y:S01]  /*e6a0*/  IABS R219, R219 ;  /* 0x000000db00db7213 */ /* 0x000fe20000000000 */
[----:B------:R-:W-:Y:S01]  /*e6b0*/  IMAD.IADD R53, R3, 0x1, -R85 ;  /* 0x0000000103357824 */ /* 0x000fe200078e0a55 */
[----:B------:R-:W-:Y:S01]  /*e6c0*/  IABS R49, R49 ;  /* 0x0000003100317213 */ /* 0x000fe20000000000 */
[----:B------:R-:W-:Y:S01]  /*e6d0*/  VIADD R201, R100, 0xffffff51 ;  /* 0xffffff5164c97836 */ /* 0x000fe20000000000 */
[----:B------:R-:W-:Y:S01]  /*e6e0*/  IABS R85, R86 ;  /* 0x0000005600557213 */ /* 0x000fe20000000000 */
[----:B------:R-:W-:Y:S01]  /*e6f0*/  VIADD R86, R88, 0xffffff21 ;  /* 0xffffff2158567836 */ /* 0x000fe20000000000 */
[----:B------:R-:W-:-:S02]  /*e700*/  I2FP.F32.S32 R84, R84 ;  /* 0x0000005400547245 */ /* 0x000fc40000201400 */
[----:B------:R-:W-:Y:S01]  /*e710*/  I2FP.F32.S32 R219, R219 ;  /* 0x000000db00db7245 */ /* 0x000fe20000201400 */
[----:B------:R-:W-:Y:S01]  /*e720*/  IMAD.IADD R223, R101, 0x1, -R86 ;  /* 0x0000000165df7824 */ /* 0x000fe200078e0a56 */
[----:B------:R-:W-:Y:S01]  /*e730*/  I2FP.F32.S32 R49, R49 ;  /* 0x0000003100317245 */ /* 0x000fe20000201400 */
[----:B------:R-:W-:Y:S01]  /*e740*/  FFMA.FTZ R198, R84, -UR6, R198 ;  /* 0x8000000654c67c23 */ /* 0x000fe200080100c6 */
[----:B------:R-:W-:Y:S01]  /*e750*/  I2FP.F32.S32 R85, R85 ;  /* 0x0000005500557245 */ /* 0x000fe20000201400 */
[----:B------:R-:W-:Y:S01]  /*e760*/  FFMA.FTZ R219, R219, -UR6, R44 ;  /* 0x80000006dbdb7c23 */ /* 0x000fe2000801002c */
[----:B------:R-:W-:Y:S02]  /*e770*/  VIADD R84, R88, 0xffffff28 ;  /* 0xffffff2858547836 */ /* 0x000fe40000000000 */
[----:B------:R-:W-:Y:S01]  /*e780*/  FFMA.FTZ R44, R49, -UR6, R46 ;  /* 0x80000006312c7c23 */ /* 0x000fe2000801002e */
[--C-:B------:R-:W-:Y:S02]  /*e790*/  IMAD.IADD R46, R3, 0x1, -R86.reuse ;  /* 0x00000001032e7824 */ /* 0x100fe400078e0a56 */
[----:B------:R-:W-:Y:S01]  /*e7a0*/  FFMA.FTZ R51, R85, -UR6, R51 ;  /* 0x8000000655337c23 */ /* 0x000fe20008010033 */
[--C-:B------:R-:W-:Y:S01]  /*e7b0*/  IMAD.IADD R49, R89, 0x1, -R86.reuse ;  /* 0x0000000159317824 */ /* 0x100fe200078e0a56 */
[----:B------:R-:W-:Y:S01]  /*e7c0*/  IABS R223, R223 ;  /* 0x000000df00df7213 */ /* 0x000fe20000000000 */
[----:B------:R-:W-:Y:S01]  /*e7d0*/  IMAD.IADD R86, R71, 0x1, -R86 ;  /* 0x0000000147567824 */ /* 0x000fe200078e0a56 */
[----:B------:R-:W-:Y:S01]  /*e7e0*/  IABS R53, R53 ;  /* 0x0000003500357213 */ /* 0x000fe20000000000 */
[--C-:B------:R-:W-:Y:S01]  /*e7f0*/  IMAD.IADD R85, R3, 0x1, -R84.reuse ;  /* 0x0000000103557824 */ /* 0x100fe200078e0a54 */
[----:B------:R-:W-:Y:S01]  /*e800*/  I2FP.F32.S32 R223, R223 ;  /* 0x000000df00df7245 */ /* 0x000fe20000201400 */
[----:B------:R-:W-:Y:S01]  /*e810*/  IMAD.IADD R224, R101, 0x1, -R84 ;  /* 0x0000000165e07824 */ /* 0x000fe200078e0a54 */
[----:B------:R-:W-:-:S02]  /*e820*/  IABS R86, R86 ;  /* 0x0000005600567213 */ /* 0x000fc40000000000 */
[----:B------:R-:W-:Y:S01]  /*e830*/  IABS R85, R85 ;  /* 0x0000005500557213 */ /* 0x000fe20000000000 */
[----:B------:R-:W-:Y:S01]  /*e840*/  FFMA.FTZ R223, R223, -UR6, R45 ;  /* 0x80000006dfdf7c23 */ /* 0x000fe2000801002d */
[----:B------:R-:W-:Y:S02]  /*e850*/  I2FP.F32.S32 R86, R86 ;  /* 0x0000005600567245 */ /* 0x000fe40000201400 */
[----:B------:R-:W-:Y:S02]  /*e860*/  I2FP.F32.S32 R85, R85 ;  /* 0x0000005500557245 */ /* 0x000fe40000201400 */
[----:B------:R-:W-:Y:S01]  /*e870*/  I2FP.F32.S32 R53, R53 ;  /* 0x0000003500357245 */ /* 0x000fe20000201400 */
[----:B------:R-:W-:Y:S01]  /*e880*/  FFMA.FTZ R45, R86, -UR6, R47 ;  /* 0x80000006562d7c23 */ /* 0x000fe2000801002f */
[----:B------:R-:W-:Y:S02]  /*e890*/  IMAD.IADD R86, R71, 0x1, -R84 ;  /* 0x0000000147567824 */ /* 0x000fe400078e0a54 */
[----:B------:R-:W-:Y:S01]  /*e8a0*/  FFMA.FTZ R47, R85, -UR6, R128 ;  /* 0x80000006552f7c23 */ /* 0x000fe20008010080 */
[----:B------:R-:W-:-:S02]  /*e8b0*/  VIADD R85, R88, 0xffffff29 ;  /* 0xffffff2958557836 */ /* 0x000fc40000000000 */
[----:B------:R-:W-:Y:S01]  /*e8c0*/  FFMA.FTZ R53, R53, -UR6, R196 ;  /* 0x8000000635357c23 */ /* 0x000fe200080100c4 */
[----:B------:R-:W-:Y:S01]  /*e8d0*/  IMAD.IADD R196, R89, 0x1, -R84 ;  /* 0x0000000159c47824 */ /* 0x000fe200078e0a54 */
[----:B------:R-:W-:Y:S01]  /*e8e0*/  IABS R224, R224 ;  /* 0x000000e000e07213 */ /* 0x000fe20000000000 */
[--C-:B------:R-:W-:Y:S01]  /*e8f0*/  IMAD.IADD R84, R3, 0x1, -R85.reuse ;  /* 0x0000000103547824 */ /* 0x100fe200078e0a55 */
[----:B------:R-:W-:Y:S01]  /*e900*/  IABS R86, R86 ;  /* 0x0000005600567213 */ /* 0x000fe20000000000 */
[--C-:B------:R-:W-:Y:S01]  /*e910*/  IMAD.IADD R227, R101, 0x1, -R85.reuse ;  /* 0x0000000165e37824 */ /* 0x100fe200078e0a55 */
[----:B------:R-:W-:Y:S01]  /*e920*/  I2FP.F32.S32 R224, R224 ;  /* 0x000000e000e07245 */ /* 0x000fe20000201400 */
[----:B------:R-:W-:Y:S01]  /*e930*/  IMAD.IADD R128, R71, 0x1, -R85 ;  /* 0x0000000147807824 */ /* 0x000fe200078e0a55 */
[----:B------:R-:W-:Y:S02]  /*e940*/  IABS R84, R84 ;  /* 0x0000005400547213 */ /* 0x000fe40000000000 */
[----:B------:R-:W-:Y:S01]  /*e950*/  I2FP.F32.S32 R86, R86 ;  /* 0x0000005600567245 */ /* 0x000fe20000201400 */
[----:B------:R-:W-:Y:S01]  /*e960*/  FFMA.FTZ R224, R224, -UR6, R40 ;  /* 0x80000006e0e07c23 */ /* 0x000fe20008010028 */
[----:B------:R-:W-:-:S02]  /*e970*/  I2FP.F32.S32 R84, R84 ;  /* 0x0000005400547245 */ /* 0x000fc40000201400 */
        /* <DEDUP_REMOVED lines=8> */
[--C-:B------:R-:W-:Y:S01]  /*ea00*/  IMAD.IADD R239, R101, 0x1, -R84.reuse ;  /* 0x0000000165ef7824 */ /* 0x100fe200078e0a54 */
[----:B------:R-:W-:Y:S01]  /*ea10*/  IABS R90, R90 ;  /* 0x0000005a005a7213 */ /* 0x000fe20000000000 */
[----:B------:R-:W-:-:S02]  /*ea20*/  IMAD.IADD R215, R3, 0x1, -R84 ;  /* 0x0000000103d77824 */ /* 0x000fc400078e0a54 */
[----:B------:R-:W-:Y:S01]  /*ea30*/  FFMA.FTZ R227, R227, -UR6, R41 ;  /* 0x80000006e3e37c23 */ /* 0x000fe20008010029 */
[C---:B------:R-:W-:Y:S01]  /*ea40*/  VIADD R41, R88.reuse, 0xffffff31 ;  /* 0xffffff3158297836 */ /* 0x040fe20000000000 */
[----:B------:R-:W-:Y:S01]  /*ea50*/  IABS R239, R239 ;  /* 0x000000ef00ef7213 */ /* 0x000fe20000000000 */
[----:B------:R-:W-:Y:S01]  /*ea60*/  IMAD.IADD R212, R89, 0x1, -R84 ;  /* 0x0000000159d47824 */ /* 0x000fe200078e0a54 */
[----:B------:R-:W-:Y:S01]  /*ea70*/  IABS R215, R215 ;  /* 0x000000d700d77213 */ /* 0x000fe20000000000 */
[----:B------:R-:W-:Y:S01]  /*ea80*/  IMAD.IADD R217, R3, 0x1, -R41 ;  /* 0x0000000103d97824 */ /* 0x000fe200078e0a29 */
[----:B------:R-:W-:Y:S01]  /*ea90*/  I2FP.F32.S32 R239, R239 ;  /* 0x000000ef00ef7245 */ /* 0x000fe20000201400 */
[----:B------:R-:W-:Y:S01]  /*eaa0*/  FFMA.FTZ R235, R87, -UR6, R235 ;  /* 0x8000000657eb7c23 */ /* 0x000fe200080100eb */
[----:B------:R-:W-:Y:S01]  /*eab0*/  I2FP.F32.S32 R215, R215 ;  /* 0x000000d700d77245 */ /* 0x000fe20000201400 */
[----:B------:R-:W-:Y:S01]  /*eac0*/  VIADD R87, R88, 0xffffff59 ;  /* 0xffffff5958577836 */ /* 0x000fe20000000000 */
[----:B------:R-:W-:Y:S01]  /*ead0*/  IABS R217, R217 ;  /* 0x000000d900d97213 */ /* 0x000fe20000000000 */
[----:B------:R-:W-:Y:S01]  /*eae0*/  FFMA.FTZ R239, R239, -UR6, R36 ;  /* 0x80000006efef7c23 */ /* 0x000fe20008010024 */
[----:B------:R-:W-:-:S02]  /*eaf0*/  IMAD.IADD R36, R71, 0x1, -R41 ;  /* 0x0000000147247824 */ /* 0x000fc400078e0a29 */
[----:B------:R-:W-:Y:S01]  /*eb00*/  FFMA.FTZ R215, R215, -UR6, R124 ;  /* 0x80000006d7d77c23 */ /* 0x000fe2000801007c */
[C---:B------:R-:W-:Y:S01]  /*eb10*/  VIADD R124, R88.reuse, 0xffffff38 ;  /* 0xffffff38587c7836 */ /* 0x040fe20000000000 */
[----:B------:R-:W-:Y:S01]  /*eb20*/  I2FP.F32.S32 R217, R217 ;  /* 0x000000d900d97245 */ /* 0x000fe20000201400 */
[----:B------:R-:W-:Y:S01]  /*eb30*/  VIADD R86, R88, 0xffffff69 ;  /* 0xffffff6958567836 */ /* 0x000fe20000000000 */
[----:B------:R-:W-:Y:S01]  /*eb40*/  IABS R36, R36 ;  /* 0x0000002400247213 */ /* 0x000fe20000000000 */
[--C-:B------:R-:W-:Y:S01]  /*eb50*/  IMAD.IADD R236, R101, 0x1, -R124.reuse ;  /* 0x0000000165ec7824 */ /* 0x100fe200078e0a7c */
[----:B------:R-:W-:Y:S01]  /*eb60*/  IABS R212, R212 ;  /* 0x000000d400d47213 */ /* 0x000fe20000000000 */
[----:B------:R-:W-:Y:S01]  /*eb70*/  FFMA.FTZ R217, R217, -UR6, R125 ;  /* 0x80000006d9d97c23 */ /* 0x000fe2000801007d */
[----:B------:R-:W-:Y:S01]  /*eb80*/  I2FP.F32.S32 R36, R36 ;  /* 0x0000002400247245 */ /* 0x000fe20000201400 */
[--C-:B------:R-:W-:Y:S01]  /*eb90*/  IMAD.IADD R220, R3, 0x1, -R124.reuse ;  /* 0x0000000103dc7824 */ /* 0x100fe200078e0a7c */
[----:B------:R-:W-:Y:S01]  /*eba0*/  IABS R236, R236 ;  /* 0x000000ec00ec7213 */ /* 0x000fe20000000000 */
[--C-:B------:R-:W-:Y:S01]  /*ebb0*/  IMAD.IADD R226, R89, 0x1, -R124.reuse ;  /* 0x0000000159e27824 */ /* 0x100fe200078e0a7c */
[----:B------:R-:W-:Y:S01]  /*ebc0*/  I2FP.F32.S32 R212, R212 ;  /* 0x000000d400d47245 */ /* 0x000fe20000201400 */
[----:B------:R-:W-:Y:S01]  /*ebd0*/  FFMA.FTZ R125, R36, -UR6, R39 ;  /* 0x80000006247d7c23 */ /* 0x000fe20008010027 */
[----:B------:R-:W-:Y:S01]  /*ebe0*/  I2FP.F32.S32 R236, R236 ;  /* 0x000000ec00ec7245 */ /* 0x000fe20000201400 */
[----:B------:R-:W-:Y:S01]  /*ebf0*/  VIADD R36, R88, 0xffffff39 ;  /* 0xffffff3958247836 */ /* 0x000fe20000000000 */
[----:B------:R-:W-:Y:S01]  /*ec00*/  IABS R60, R60 ;  /* 0x0000003c003c7213 */ /* 0x000fe20000000000 */
[----:B------:R-:W-:-:S02]  /*ec10*/  IMAD.IADD R124, R71, 0x1, -R124 ;  /* 0x00000001477c7824 */ /* 0x000fc400078e0a7c */
[----:B------:R-:W-:Y:S01]  /*ec20*/  FFMA.FTZ R212, R212, -UR6, R126 ;  /* 0x80000006d4d47c23 */ /* 0x000fe2000801007e */
[----:B------:R-:W-:Y:S01]  /*ec30*/  FFMA.FTZ R236, R236, -UR6, R32 ;  /* 0x80000006ecec7c23 */ /* 0x000fe20008010020 */
[--C-:B------:R-:W-:Y:S01]  /*ec40*/  IMAD.IADD R249, R89, 0x1, -R36.reuse ;  /* 0x0000000159f97824 */ /* 0x100fe200078e0a24 */
[----:B------:R-:W-:Y:S01]  /*ec50*/  I2FP.F32.S32 R90, R90 ;  /* 0x0000005a005a7245 */ /* 0x000fe20000201400 */
[--C-:B------:R-:W-:Y:S01]  /*ec60*/  IMAD.IADD R32, R71, 0x1, -R36.reuse ;  /* 0x0000000147207824 */ /* 0x100fe200078e0a24 */
[----:B------:R-:W-:Y:S01]  /*ec70*/  IABS R124, R124 ;  /* 0x0000007c007c7213 */ /* 0x000fe20000000000 */
[----:B------:R-:W-:Y:S01]  /*ec80*/  IMAD.IADD R228, R101, 0x1, -R36 ;  /* 0x0000000165e47824 */ /* 0x000fe200078e0a24 */
[----:B------:R-:W-:Y:S01]  /*ec90*/  IABS R249, R249 ;  /* 0x000000f900f97213 */ /* 0x000fe20000000000 */
[----:B------:R-:W-:Y:S01]  /*eca0*/  IMAD.IADD R126, R71, 0x1, -R84 ;  /* 0x00000001477e7824 */ /* 0x000fe200078e0a54 */
[----:B------:R-:W-:Y:S01]  /*ecb0*/  IABS R32, R32 ;  /* 0x0000002000207213 */ /* 0x000fe20000000000 */
[----:B------:R-:W-:Y:S01]  /*ecc0*/  VIADD R84, R88, 0xffffff51 ;  /* 0xffffff5158547836 */ /* 0x000fe20000000000 */
[----:B------:R-:W-:Y:S01]  /*ecd0*/  I2FP.F32.S32 R249, R249 ;  /* 0x000000f900f97245 */ /* 0x000fe20000201400 */
[----:B------:R-:W-:Y:S01]  /*ece0*/  IMAD.IADD R225, R3, 0x1, -R36 ;  /* 0x0000000103e17824 */ /* 0x000fe200078e0a24 */
[----:B------:R-:W-:Y:S01]  /*ecf0*/  I2FP.F32.S32 R124, R124 ;  /* 0x0000007c007c7245 */ /* 0x000fe20000201400 */
[----:B------:R-:W-:Y:S01]  /*ed00*/  FFMA.FTZ R232, R90, -UR6, R232 ;  /* 0x800000065ae87c23 */ /* 0x000fe200080100e8 */
[----:B------:R-:W-:Y:S01]  /*ed10*/  IABS R228, R228 ;  /* 0x000000e400e47213 */ /* 0x000fe20000000000 */
[----:B------:R-:W-:Y:S01]  /*ed20*/  FFMA.FTZ R249, R249, -UR6, R123 ;  /* 0x80000006f9f97c23 */ /* 0x000fe2000801007b */
[----:B------:R-:W-:Y:S01]  /*ed30*/  I2FP.F32.S32 R32, R32 ;  /* 0x0000002000207245 */ /* 0x000fe20000201400 */
[----:B------:R-:W-:Y:S01]  /*ed40*/  FFMA.FTZ R124, R124, -UR6, R34 ;  /* 0x800000067c7c7c23 */ /* 0x000fe20008010022 */
[----:B------:R-:W-:Y:S01]  /*ed50*/  I2FP.F32.S32 R228, R228 ;  /* 0x000000e400e47245 */ /* 0x000fe20000201400 */
[----:B------:R-:W-:Y:S01]  /*ed60*/  VIADD R34, R88, 0xffffff40 ;  /* 0xffffff4058227836 */ /* 0x000fe20000000000 */
[----:B------:R-:W-:Y:S01]  /*ed70*/  I2FP.F32.S32 R60, R60 ;  /* 0x0000003c003c7245 */ /* 0x000fe20000201400 */
[----:B------:R-:W-:Y:S01]  /*ed80*/  FFMA.FTZ R123, R32, -UR6, R35 ;  /* 0x80000006207b7c23 */ /* 0x000fe20008010023 */
[----:B------:R-:W-:-:S02]  /*ed90*/  VIADD R32, R88, 0xffffff41 ;  /* 0xffffff4158207836 */ /* 0x000fc40000000000 */
[----:B------:R-:W-:Y:S01]  /*eda0*/  FFMA.FTZ R228, R228, -UR6, R33 ;  /* 0x80000006e4e47c23 */ /* 0x000fe20008010021 */
[C---:B------:R-:W-:Y:S01]  /*edb0*/  IMAD.IADD R230, R101.reuse, 0x1, -R34 ;  /* 0x0000000165e67824 */ /* 0x040fe200078e0a22 */
[----:B------:R-:W-:Y:S01]  /*edc0*/  IABS R128, R128 ;  /* 0x0000008000807213 */ /* 0x000fe20000000000 */
[----:B------:R-:W-:Y:S02]  /*edd0*/  IMAD.IADD R33, R101, 0x1, -R32 ;  /* 0x0000000165217824 */ /* 0x000fe400078e0a20 */
[----:B------:R-:W-:Y:S01]  /*ede0*/  FFMA.FTZ R60, R60, -UR6, R208 ;  /* 0x800000063c3c7c23 */ /* 0x000fe200080100d0 */
[C---:B------:R-:W-:Y:S01]  /*edf0*/  IMAD.IADD R229, R3.reuse, 0x1, -R34 ;  /* 0x0000000103e57824 */ /* 0x040fe200078e0a22 */
[----:B------:R-:W-:Y:S01]  /*ee00*/  IABS R230, R230 ;  /* 0x000000e600e67213 */ /* 0x000fe20000000000 */
[----:B------:R-:W-:Y:S01]  /*ee10*/  IMAD.IADD R243, R3, 0x1, -R32 ;  /* 0x0000000103f37824 */ /* 0x000fe200078e0a20 */
[----:B------:R-:W-:Y:S01]  /*ee20*/  IABS R33, R33 ;  /* 0x0000002100217213 */ /* 0x000fe20000000000 */
[C---:B------:R-:W-:Y:S01]  /*ee30*/  IMAD.IADD R36, R89.reuse, 0x1, -R34 ;  /* 0x0000000159247824 */ /* 0x040fe200078e0a22 */
[----:B------:R-:W-:Y:S01]  /*ee40*/  IABS R229, R229 ;  /* 0x000000e500e57213 */ /* 0x000fe20000000000 */
[C---:B------:R-:W-:Y:S01]  /*ee50*/  VIADD R90, R88.reuse, 0xffffff58 ;  /* 0xffffff58585a7836 */ /* 0x040fe20000000000 */
[----:B------:R-:W-:Y:S01]  /*ee60*/  IABS R243, R243 ;  /* 0x000000f300f37213 */ /* 0x000fe20000000000 */
[----:B------:R-:W-:Y:S01]  /*ee70*/  IMAD.IADD R208, R89, 0x1, -R85 ;  /* 0x0000000159d07824 */ /* 0x000fe200078e0a55 */
[----:B------:R-:W-:Y:S01]  /*ee80*/  I2FP.F32.S32 R230, R230 ;  /* 0x000000e600e67245 */ /* 0x000fe20000201400 */
[----:B------:R-:W-:Y:S01]  /*ee90*/  VIADD R85, R88, 0xffffff68 ;  /* 0xffffff6858557836 */ /* 0x000fe20000000000 */
[----:B------:R-:W-:Y:S01]  /*eea0*/  I2FP.F32.S32 R33, R33 ;  /* 0x0000002100217245 */ /* 0x000fe20000201400 */
[----:B------:R-:W-:Y:S01]  /*eeb0*/  IMAD.IADD R237, R101, 0x1, -R41 ;  /* 0x0000000165ed7824 */ /* 0x000fe200078e0a29 */
        /* <DEDUP_REMOVED lines=8> */
[----:B------:R-:W-:Y:S01]  /*ef40*/  IMAD.IADD R116, R71, 0x1, -R34 ;  /* 0x0000000147747824 */ /* 0x000fe200078e0a22 */
[----:B------:R-:W-:Y:S01]  /*ef50*/  IABS R29, R29 ;  /* 0x0000001d001d7213 */ /* 0x000fe20000000000 */
[--C-:B------:R-:W-:Y:S01]  /*ef60*/  IMAD.IADD R34, R89, 0x1, -R32.reuse ;  /* 0x0000000159227824 */ /* 0x100fe200078e0a20 */
[----:B------:R-:W-:Y:S01]  /*ef70*/  IABS R28, R28 ;  /* 0x0000001c001c7213 */ /* 0x000fe20000000000 */
[----:B------:R-:W-:Y:S01]  /*ef80*/  IMAD.IADD R117, R71, 0x1, -R32 ;  /* 0x0000000147757824 */ /* 0x000fe200078e0a20 */
[----:B------:R-:W-:Y:S01]  /*ef90*/  I2FP.F32.S32 R29, R29 ;  /* 0x0000001d001d7245 */ /* 0x000fe20000201400 */
[C---:B------:R-:W-:Y:S01]  /*efa0*/  IMAD.IADD R32, R89.reuse, 0x1, -R129 ;  /* 0x0000000159207824 */ /* 0x040fe200078e0a81 */
[----:B------:R-:W-:Y:S01]  /*efb0*/  I2FP.F32.S32 R28, R28 ;  /* 0x0000001c001c7245 */ /* 0x000fe20000201400 */
[----:B------:R-:W-:Y:S01]  /*efc0*/  IMAD.IADD R33, R89, 0x1, -R87 ;  /* 0x0000000159217824 */ /* 0x000fe200078e0a57 */
[----:B------:R-:W-:Y:S01]  /*efd0*/  IABS R117, R117 ;  /* 0x0000007500757213 */ /* 0x000fe20000000000 */
[----:B------:R-:W-:Y:S01]  /*efe0*/  FFMA.FTZ R250, R29, -UR6, R110 ;  /* 0x800000061dfa7c23 */ /* 0x000fe2000801006e */
[----:B------:R-:W-:Y:S01]  /*eff0*/  IABS R32, R32 ;  /* 0x0000002000207213 */ /* 0x000fe20000000000 */
[----:B------:R-:W-:Y:S01]  /*f000*/  FFMA.FTZ R0, R28, -UR6, R111 ;  /* 0x800000061c007c23 */ /* 0x000fe2000801006f */
[----:B------:R-:W-:Y:S01]  /*f010*/  IABS R116, R116 ;  /* 0x0000007400747213 */ /* 0x000fe20000000000 */
[C---:B------:R-:W-:Y:S01]  /*f020*/  VIADD R28, R88.reuse, 0xffffff60 ;  /* 0xffffff60581c7836 */ /* 0x040fe20000000000 */
[----:B------:R-:W-:Y:S01]  /*f030*/  I2FP.F32.S32 R117, R117 ;  /* 0x0000007500757245 */ /* 0x000fe20000201400 */
[----:B------:R-:W-:Y:S01]  /*f040*/  VIADD R29, R88, 0xffffff61 ;  /* 0xffffff61581d7836 */ /* 0x000fe20000000000 */
[----:B------:R-:W-:Y:S01]  /*f050*/  I2FP.F32.S32 R32, R32 ;  /* 0x0000002000207245 */ /* 0x000fe20000201400 */
[----:B------:R-:W-:Y:S01]  /*f060*/  IMAD.IADD R222, R89, 0x1, -R86 ;  /* 0x0000000159de7824 */ /* 0x000fe200078e0a56 */
[----:B------:R-:W-:Y:S01]  /*f070*/  I2FP.F32.S32 R116, R116 ;  /* 0x0000007400747245 */ /* 0x000fe20000201400 */
[----:B------:R-:W-:Y:S01]  /*f080*/  FFMA.FTZ R117, R117, -UR6, R31 ;  /* 0x8000000675757c23 */ /* 0x000fe2000801001f */
[----:B------:R-:W-:-:S02]  /*f090*/  IMAD.IADD R31, R89, 0x1, -R29 ;  /* 0x00000001591f7824 */ /* 0x000fc400078e0a1d */
[----:B------:R-:W-:Y:S01]  /*f0a0*/  FFMA.FTZ R245, R32, -UR6, R114 ;  /* 0x8000000620f57c23 */ /* 0x000fe20008010072 */
[C---:B------:R-:W-:Y:S02]  /*f0b0*/  IMAD.IADD R32, R89.reuse, 0x1, -R28 ;  /* 0x0000000159207824 */ /* 0x040fe400078e0a1c */
[----:B------:R-:W-:Y:S01]  /*f0c0*/  FFMA.FTZ R116, R116, -UR6, R30 ;  /* 0x8000000674747c23 */ /* 0x000fe2000801001e */
[----:B------:R-:W-:Y:S01]  /*f0d0*/  IABS R34, R34 ;  /* 0x0000002200227213 */ /* 0x000fe20000000000 */
[----:B------:R-:W-:Y:S01]  /*f0e0*/  IMAD.IADD R30, R89, 0x1, -R103 ;  /* 0x00000001591e7824 */ /* 0x000fe200078e0a67 */
[----:B------:R-:W-:Y:S01]  /*f0f0*/  IABS R33, R33 ;  /* 0x0000002100217213 */ /* 0x000fe20000000000 */
[C---:B------:R-:W-:Y:S01]  /*f100*/  VIADD R39, R100.reuse, 0xffffff00 ;  /* 0xffffff0064277836 */ /* 0x040fe20000000000 */
[----:B------:R-:W-:Y:S01]  /*f110*/  IABS R32, R32 ;  /* 0x0000002000207213 */ /* 0x000fe20000000000 */
[C---:B------:R-:W-:Y:S01]  /*f120*/  VIADD R111, R100.reuse, 0xffffff10 ;  /* 0xffffff10646f7836 */ /* 0x040fe20000000000 */
[----:B------:R-:W-:Y:S01]  /*f130*/  IABS R31, R31 ;  /* 0x0000001f001f7213 */ /* 0x000fe20000000000 */
[C---:B------:R-:W-:Y:S01]  /*f140*/  VIADD R114, R100.reuse, 0xffffff49 ;  /* 0xffffff4964727836 */ /* 0x040fe20000000000 */
[----:B------:R-:W-:Y:S01]  /*f150*/  I2FP.F32.S32 R34, R34 ;  /* 0x0000002200227245 */ /* 0x000fe20000201400 */
[----:B------:R-:W-:Y:S01]  /*f160*/  VIADD R35, R100, 0xffffff71 ;  /* 0xffffff7164237836 */ /* 0x000fe20000000000 */
[----:B------:R-:W-:Y:S01]  /*f170*/  I2FP.F32.S32 R33, R33 ;  /* 0x0000002100217245 */ /* 0x000fe20000201400 */
[----:B------:R-:W-:Y:S01]  /*f180*/  IMAD.MOV.U32 R110, RZ, RZ, R245 ;  /* 0x000000ffff6e7224 */ /* 0x000fe200078e00f5 */
[----:B------:R-:W-:Y:S01]  /*f190*/  IABS R30, R30 ;  /* 0x0000001e001e7213 */ /* 0x000fe20000000000 */
[----:B------:R-:W-:Y:S01]  /*f1a0*/  FFMA.FTZ R240, R34, -UR6, R119 ;  /* 0x8000000622f07c23 */ /* 0x000fe20008010077 */
[----:B------:R-:W-:Y:S01]  /*f1b0*/  I2FP.F32.S32 R32, R32 ;  /* 0x0000002000207245 */ /* 0x000fe20000201400 */
[----:B------:R-:W-:Y:S01]  /*f1c0*/  FFMA.FTZ R252, R33, -UR6, R99 ;  /* 0x8000000621fc7c23 */ /* 0x000fe20008010063 */
[----:B------:R-:W-:Y:S01]  /*f1d0*/  I2FP.F32.S32 R31, R31 ;  /* 0x0000001f001f7245 */ /* 0x000fe20000201400 */
[----:B------:R-:W-:Y:S01]  /*f1e0*/  IMAD.IADD R34, R89, 0x1, -R90 ;  /* 0x0000000159227824 */ /* 0x000fe200078e0a5a */
[----:B------:R-:W-:Y:S01]  /*f1f0*/  I2FP.F32.S32 R128, R128 ;  /* 0x0000008000807245 */ /* 0x000fe20000201400 */
[----:B------:R-:W-:Y:S01]  /*f200*/  FFMA.FTZ R68, R32, -UR6, R82 ;  /* 0x8000000620447c23 */ /* 0x000fe20008010052 */
[----:B------:R-:W-:Y:S01]  /*f210*/  I2FP.F32.S32 R30, R30 ;  /* 0x0000001e001e7245 */ /* 0x000fe20000201400 */
[----:B------:R-:W-:Y:S01]  /*f220*/  FFMA.FTZ R99, R31, -UR6, R83 ;  /* 0x800000061f637c23 */ /* 0x000fe20008010053 */
[----:B------:R-:W-:-:S02]  /*f230*/  VIADD R82, R88, 0xffffff70 ;  /* 0xffffff7058527836 */ /* 0x000fc40000000000 */
[----:B------:R-:W-:Y:S01]  /*f240*/  FFMA.FTZ R128, R128, -UR6, R43 ;  /* 0x8000000680807c23 */ /* 0x000fe2000801002b */
[----:B------:R-:W-:Y:S02]  /*f250*/  VIADD R32, R88, 0xffffff78 ;  /* 0xffffff7858207836 */ /* 0x000fe40000000000 */
[----:B------:R-:W-:Y:S01]  /*f260*/  FFMA.FTZ R115, R30, -UR6, R115 ;  /* 0x800000061e737c23 */ /* 0x000fe20008010073 */
[----:B------:R-:W-:Y:S01]  /*f270*/  VIADD R31, R88, 0xffffff79 ;  /* 0xffffff79581f7836 */ /* 0x000fe20000000000 */
[----:B------:R-:W-:Y:S01]  /*f280*/  IABS R34, R34 ;  /* 0x0000002200227213 */ /* 0x000fe20000000000 */
[C---:B------:R-:W-:Y:S01]  /*f290*/  IMAD.IADD R43, R89.reuse, 0x1, -R41 ;  /* 0x00000001592b7824 */ /* 0x040fe200078e0a29 */
[----:B------:R-:W-:Y:S01]  /*f2a0*/  IABS R46, R46 ;  /* 0x0000002e002e7213 */ /* 0x000fe20000000000 */
[C---:B------:R-:W-:Y:S01]  /*f2b0*/  IMAD.IADD R30, R89.reuse, 0x1, -R85 ;  /* 0x00000001591e7824 */ /* 0x040fe200078e0a55 */
[----:B------:R-:W-:Y:S01]  /*f2c0*/  I2FP.F32.S32 R34, R34 ;  /* 0x0000002200227245 */ /* 0x000fe20000201400 */
[C---:B------:R-:W-:Y:S01]  /*f2d0*/  IMAD.IADD R216, R89.reuse, 0x1, -R82 ;  /* 0x0000000159d87824 */ /* 0x040fe200078e0a52 */
[----:B------:R-:W-:Y:S01]  /*f2e0*/  IABS R49, R49 ;  /* 0x0000003100317213 */ /* 0x000fe20000000000 */
[C---:B------:R-:W-:Y:S01]  /*f2f0*/  IMAD.IADD R246, R89.reuse, 0x1, -R32 ;  /* 0x0000000159f67824 */ /* 0x040fe200078e0a20 */
[----:B------:R-:W-:Y:S01]  /*f300*/  IABS R196, R196 ;  /* 0x000000c400c47213 */ /* 0x000fe20000000000 */
[C---:B------:R-:W-:Y:S01]  /*f310*/  IMAD.IADD R221, R89.reuse, 0x1, -R31 ;  /* 0x0000000159dd7824 */ /* 0x040fe200078e0a1f */
[----:B------:R-:W-:Y:S01]  /*f320*/  IABS R208, R208 ;  /* 0x000000d000d07213 */ /* 0x000fe20000000000 */
[----:B------:R-:W-:Y:S01]  /*f330*/  FFMA.FTZ R132, R34, -UR6, R98 ;  /* 0x8000000622847c23 */ /* 0x000fe20008010062 */
[----:B------:R-:W-:Y:S01]  /*f340*/  IABS R126, R126 ;  /* 0x0000007e007e7213 */ /* 0x000fe20000000000 */
[----:B------:R-:W-:Y:S01]  /*f350*/  VIADD R34, R88, 0xffffff71 ;  /* 0xffffff7158227836 */ /* 0x000fe20000000000 */
[----:B------:R-:W-:Y:S01]  /*f360*/  IABS R41, R43 ;  /* 0x0000002b00297213 */ /* 0x000fe20000000000 */
[C---:B------:R-:W-:Y:S01]  /*f370*/  VIADD R43, R100.reuse, 0xffffff01 ;  /* 0xffffff01642b7836 */ /* 0x040fe20000000000 */
        /* <DEDUP_REMOVED lines=8> */
[----:B------:R-:W-:Y:S01]  /*f400*/  IABS R222, R222 ;  /* 0x000000de00de7213 */ /* 0x000fe20000000000 */
[----:B------:R-:W-:Y:S01]  /*f410*/  VIADD R33, R100, 0xffffff78 ;  /* 0xffffff7864217836 */ /* 0x000fe20000000000 */
[----:B------:R-:W-:-:S02]  /*f420*/  IABS R216, R216 ;  /* 0x000000d800d87213 */ /* 0x000fc40000000000 */
[----:B------:R-:W-:Y:S02]  /*f430*/  IABS R246, R246 ;  /* 0x000000f600f67213 */ /* 0x000fe40000000000 */
[----:B------:R-:W-:Y:S02]  /*f440*/  IABS R221, R221 ;  /* 0x000000dd00dd7213 */ /* 0x000fe40000000000 */
        /* <DEDUP_REMOVED lines=26> */
[----:B------:R-:W-:Y:S01]  /*f5f0*/  ISETP.GT.AND P3, PT, R2, R39, PT ;  /* 0x000000270200720c */ /* 0x000fe20003f64270 */
[----:B------:R-:W-:Y:S01]  /*f600*/  FFMA.FTZ R246, R246, -UR6, R66 ;  /* 0x80000006f6f67c23 */ /* 0x000fe20008010042 */
[----:B------:R-:W-:-:S02]  /*f610*/  VIADD R37, R100, 0xffffff19 ;  /* 0xffffff1964257836 */ /* 0x000fc40000000000 */
[----:B------:R-:W-:Y:S01]  /*f620*/  FFMA.FTZ R221, R221, -UR6, R67 ;  /* 0x80000006dddd7c23 */ /* 0x000fe20008010043 */
[----:B------:R-:W-:Y:S01]  /*f630*/  VIADD R78, R100, 0xffffff21 ;  /* 0xffffff21644e7836 */ /* 0x000fe20000000000 */
[----:B------:R-:W-:Y:S01]  /*f640*/  ISETP.GT.AND P1, PT, R2, R43, PT ;  /* 0x0000002b0200720c */ /* 0x000fe20003f24270 */
[C---:B------:R-:W-:Y:S01]  /*f650*/  VIADD R41, R100.reuse, 0xffffff28 ;  /* 0xffffff2864297836 */ /* 0x040fe20000000000 */
[----:B------:R-:W-:Y:S01]  /*f660*/  IABS R36, R36 ;  /* 0x0000002400247213 */ /* 0x000fe20000000000 */
[C---:B------:R-:W-:Y:S01]  /*f670*/  VIADD R38, R100.reuse, 0xffffff29 ;  /* 0xffffff2964267836 */ /* 0x040fe20000000000 */
[----:B------:R-:W-:Y:S01]  /*f680*/  IABS R226, R226 ;  /* 0x000000e200e27213 */ /* 0x000fe20000000000 */
[----:B------:R-:W-:Y:S01]  /*f690*/  VIADD R74, R100, 0xffffff30 ;  /* 0xffffff30644a7836 */ /* 0x000fe20000000000 */
[----:B------:R-:W-:Y:S01]  /*f6a0*/  ISETP.GT.AND P2, PT, R2, R111, PT ;  /* 0x0000006f0200720c */ /* 0x000fe20003f44270 */
[C---:B------:R-:W-:Y:S01]  /*f6b0*/  VIADD R121, R100.reuse, 0xffffff31 ;  /* 0xffffff3164797836 */ /* 0x040fe20000000000 */
[----:B------:R-:W-:Y:S01]  /*f6c0*/  I2FP.F32.S32 R36, R36 ;  /* 0x0000002400247245 */ /* 0x000fe20000201400 */
[C---:B------:R-:W-:Y:S01]  /*f6d0*/  VIADD R120, R100.reuse, 0xffffff38 ;  /* 0xffffff3864787836 */ /* 0x040fe20000000000 */
[----:B------:R-:W-:Y:S01]  /*f6e0*/  I2FP.F32.S32 R226, R226 ;  /* 0x000000e200e27245 */ /* 0x000fe20000201400 */
[----:B------:R-:W-:Y:S01]  /*f6f0*/  VIADD R79, R100, 0xffffff39 ;  /* 0xffffff39644f7836 */ /* 0x000fe20000000000 */
[----:B------:R-:W-:Y:S01]  /*f700*/  FSEL R245, R234, -INF , !P2 ;  /* 0xff800000eaf57808 */ /* 0x000fe20005000000 */
[----:B------:R-:W-:Y:S01]  /*f710*/  VIADD R131, R100, 0xffffff40 ;  /* 0xffffff4064837836 */ /* 0x000fe20000000000 */
[----:B------:R-:W-:Y:S01]  /*f720*/  ISETP.GT.AND P2, PT, R2, R78, PT ;  /* 0x0000004e0200720c */ /* 0x000fe20003f44270 */
[----:B------:R-:W-:-:S02]  /*f730*/  VIADD R197, R100, 0xffffff41 ;  /* 0xffffff4164c57836 */ /* 0x000fc40000000000 */
[----:B------:R-:W-:Y:S01]  /*f740*/  FFMA.FTZ R244, R36, -UR6, R118 ;  /* 0x8000000624f47c23 */ /* 0x000fe20008010076 */
[----:B------:R-:W-:Y:S02]  /*f750*/  VIADD R130, R100, 0xffffff48 ;  /* 0xffffff4864827836 */ /* 0x000fe40000000000 */
[----:B------:R-:W-:Y:S01]  /*f760*/  FFMA.FTZ R226, R226, -UR6, R122 ;  /* 0x80000006e2e27c23 */ /* 0x000fe2000801007a */
[C---:B------:R-:W-:Y:S01]  /*f770*/  VIADD R199, R100.reuse, 0xffffff50 ;  /* 0xffffff5064c77836 */ /* 0x040fe20000000000 */
[----:B------:R-:W-:Y:S01]  /*f780*/  FSEL R43, R49, -INF , !P2 ;  /* 0xff800000312b7808 */ /* 0x000fe20005000000 */
[C---:B------:R-:W-:Y:S01]  /*f790*/  VIADD R67, R100.reuse, 0xffffff69 ;  /* 0xffffff6964437836 */ /* 0x040fe20000000000 */
[----:B------:R-:W-:Y:S01]  /*f7a0*/  BAR.SYNC.DEFER_BLOCKING 0x0 ;  /* 0x0000000000007b1d */ /* 0x000fe20000010000 */
[----:B------:R-:W-:Y:S01]  /*f7b0*/  VIADD R66, R100, 0xffffff70 ;  /* 0xffffff7064427836 */ /* 0x000fe20000000000 */
[----:B------:R-:W-:Y:S01]  /*f7c0*/  ISETP.GT.AND P2, PT, R2, R120, PT ;  /* 0x000000780200720c */ /* 0x000fe20003f44270 */
[----:B------:R-:W-:Y:S01]  /*f7d0*/  VIADD R30, R100, 0xffffff79 ;  /* 0xffffff79641e7836 */ /* 0x000fe20000000000 */
[----:B------:R-:W-:Y:S01]  /*f7e0*/  ISETP.GT.AND P5, PT, R2, R231, PT ;  /* 0x000000e70200720c */ /* 0x000fe20003fa4270 */
[----:B------:R-:W-:Y:S01]  /*f7f0*/  IMAD.MOV.U32 R100, RZ, RZ, R132 ;  /* 0x000000ffff647224 */ /* 0x000fe200078e0084 */
[----:B------:R-:W-:Y:S01]  /*f800*/  FSEL R132, R214, -INF , !P3 ;  /* 0xff800000d6847808 */ /* 0x000fe20005800000 */
        /* <DEDUP_REMOVED lines=9> */
[----:B------:R-:W-:-:S02]  /*f8a0*/  FSEL R240, R202, -INF , !P1 ;  /* 0xff800000caf07808 */ /* 0x000fc40004800000 */
[C---:B------:R-:W-:Y:S02]  /*f8b0*/  ISETP.GT.AND P1, PT, R2.reuse, R38, PT ;  /* 0x000000260200720c */ /* 0x040fe40003f24270 */
[----:B------:R-:W-:Y:S02]  /*f8c0*/  ISETP.GT.AND P6, PT, R2, R37, PT ;  /* 0x000000250200720c */ /* 0x000fe40003fc4270 */
[----:B------:R-:W-:Y:S02]  /*f8d0*/  FSEL R49, R208, -INF , !P1 ;  /* 0xff800000d0317808 */ /* 0x000fe40004800000 */
[----:B------:R-:W-:Y:S02]  /*f8e0*/  ISETP.GT.AND P1, PT, R2, R131, PT ;  /* 0x000000830200720c */ /* 0x000fe40003f24270 */
[----:B------:R-:W-:Y:S02]  /*f8f0*/  FSEL R36, R200, -INF , !P6 ;  /* 0xff800000c8247808 */ /* 0x000fe40007000000 */
[----:B------:R-:W-:-:S02]  /*f900*/  FSEL R226, R234, -INF , !P1 ;  /* 0xff800000eae27808 */ /* 0x000fc40004800000 */
[C---:B------:R-:W-:Y:S02]  /*f910*/  ISETP.GT.AND P1, PT, R2.reuse, R201, PT ;  /* 0x000000c90200720c */ /* 0x040fe40003f24270 */
[----:B------:R-:W-:Y:S02]  /*f920*/  ISETP.GT.AND P6, PT, R2, R74, PT ;  /* 0x0000004a0200720c */ /* 0x000fe40003fc4270 */
[----:B------:R-:W-:Y:S02]  /*f930*/  FSEL R200, R214, -INF , !P1 ;  /* 0xff800000d6c87808 */ /* 0x000fe40004800000 */
[----:B------:R-:W-:Y:S02]  /*f940*/  ISETP.GT.AND P1, PT, R2, R88, PT ;  /* 0x000000580200720c */ /* 0x000fe40003f24270 */
[----:B------:R-:W-:Y:S02]  /*f950*/  FSEL R118, R212, -INF , !P6 ;  /* 0xff800000d4767808 */ /* 0x000fe40007000000 */
[----:B------:R-:W-:Y:S01]  /*f960*/  FSEL R212, R98, -INF , !P1 ;  /* 0xff80000062d47808 */ /* 0x000fe20004800000 */
[----:B------:R-:W-:Y:S01]  /*f970*/  IMAD.IADD R98, R101, 0x1, -R129 ;  /* 0x0000000165627824 */ /* 0x000fe200078e0a81 */
[----:B------:R-:W-:-:S02]  /*f980*/  ISETP.GT.AND P3, PT, R2, R242, PT ;  /* 0x000000f20200720c */ /* 0x000fc40003f64270 */
[----:B------:R-:W-:Y:S02]  /*f990*/  FSEL R247, R247, -INF , !P5 ;  /* 0xff800000f7f77808 */ /* 0x000fe40006800000 */
[----:B------:R-:W-:Y:S02]  /*f9a0*/  IABS R98, R98 ;  /* 0x0000006200627213 */ /* 0x000fe40000000000 */
[----:B------:R-:W-:Y:S02]  /*f9b0*/  ISETP.GT.AND P5, PT, R2, R238, PT ;  /* 0x000000ee0200720c */ /* 0x000fe40003fa4270 */
[----:B------:R-:W-:Y:S02]  /*f9c0*/  I2FP.F32.S32 R98, R98 ;  /* 0x0000006200627245 */ /* 0x000fe40000201400 */
[----:B------:R-:W-:Y:S02]  /*f9d0*/  IABS R218, R218 ;  /* 0x000000da00da7213 */ /* 0x000fe40000000000 */
[----:B------:R-:W-:Y:S01]  /*f9e0*/  FSEL R244, R235, -INF , !P3 ;  /* 0xff800000ebf47808 */ /* 0x000fe20005800000 */
[----:B------:R-:W-:Y:S01]  /*f9f0*/  FFMA.FTZ R234, R98, -UR6, R24 ;  /* 0x8000000662ea7c23 */ /* 0x000fe20008010018 */
[----:B------:R-:W-:Y:S01]  /*fa00*/  ISETP.GT.AND P3, PT, R2, R41, PT ;  /* 0x000000290200720c */ /* 0x000fe20003f64270 */
[----:B------:R-:W-:Y:S01]  /*fa10*/  IMAD.IADD R24, R101, 0x1, -R103 ;  /* 0x0000000165187824 */ /* 0x000fe200078e0a67 */
[----:B------:R-:W-:Y:S01]  /*fa20*/  FSEL R122, R198, -INF , !P5 ;  /* 0xff800000c67a7808 */ /* 0x000fe20006800000 */
[----:B------:R-:W-:Y:S01]  /*fa30*/  IMAD.U32 R235, RZ, RZ, UR18 ;  /* 0x00000012ffeb7e24 */ /* 0x000fe2000f8e00ff */
[----:B------:R-:W-:-:S02]  /*fa40*/  ISETP.GT.AND P5, PT, R2, R121, PT ;  /* 0x000000790200720c */ /* 0x000fc40003fa4270 */
[----:B------:R-:W-:Y:S01]  /*fa50*/  I2FP.F32.S32 R218, R218 ;  /* 0x000000da00da7245 */ /* 0x000fe20000201400 */
[----:B------:R-:W-:Y:S01]  /*fa60*/  IMAD R235, R235, 0x80, R205 ;  /* 0x00000080ebeb7824 */ /* 0x000fe200078e02cd */
[----:B------:R-:W-:Y:S02]  /*fa70*/  FSEL R39, R196, -INF , !P3 ;  /* 0xff800000c4277808 */ /* 0x000fe40005800000 */
[----:B------:R-:W-:Y:S01]  /*fa80*/  ISETP.GT.AND P3, PT, R2, R79, PT ;  /* 0x0000004f0200720c */ /* 0x000fe20003f64270 */
[----:B------:R-:W-:Y:S01]  /*fa90*/  FFMA.FTZ R218, R218, -UR6, R75 ;  /* 0x80000006dada7c23 */ /* 0x000fe2000801004b */
[----:B------:R-:W-:Y:S01]  /*faa0*/  FSEL R127, R127, -INF , !P5 ;  /* 0xff8000007f7f7808 */ /* 0x000fe20006800000 */
[----:B------:R-:W-:Y:S01]  /*fab0*/  VIADD R235, R235, 0xffffff01 ;  /* 0xffffff01ebeb7836 */ /* 0x000fe20000000000 */
[----:B------:R-:W-:Y:S02]  /*fac0*/  ISETP.GT.AND P5, PT, R2, R130, PT ;  /* 0x000000820200720c */ /* 0x000fe40003fa4270 */
[----:B------:R-:W-:-:S02]  /*fad0*/  IABS R24, R24 ;  /* 0x0000001800187213 */ /* 0x000fc40000000000 */
[----:B------:R-:W-:Y:S01]  /*fae0*/  FSEL R75, R249, -INF , !P3 ;  /* 0xff800000f94b7808 */ /* 0x000fe20005800000 */
[----:B------:R-:W-:Y:S01]  /*faf0*/  IMAD.U32 R249, RZ, RZ, UR18 ;  /* 0x00000012fff97e24 */ /* 0x000fe2000f8e00ff */
[----:B------:R-:W-:Y:S02]  /*fb00*/  ISETP.GT.AND P3, PT, R2, R199, PT ;  /* 0x000000c70200720c */ /* 0x000fe40003f64270 */
[----:B------:R-:W-:Y:S01]  /*fb10*/  FSEL R110, R110, -INF , !P5 ;  /* 0xff8000006e6e7808 */ /* 0x000fe20006800000 */
[----:B------:R-:W-:Y:S01]  /*fb20*/  IMAD R249, R249, 0x80, R205 ;  /* 0x00000080f9f97824 */ /* 0x000fe200078e02cd */
[----:B------:R-:W-:Y:S02]  /*fb30*/  ISETP.GT.AND P5, PT, R2, R91, PT ;  /* 0x0000005b0200720c */ /* 0x000fe40003fa4270 */
[----:B------:R-:W-:Y:S01]  /*fb40*/  I2FP.F32.S32 R24, R24 ;  /* 0x0000001800187245 */ /* 0x000fe20000201400 */
[----:B------:R-:W-:Y:S01]  /*fb50*/  VIADD R249, R249, 0xffffff00 ;  /* 0xffffff00f9f97836 */ /* 0x000fe20000000000 */
[----:B------:R-:W-:-:S02]  /*fb60*/  FSEL R198, R206, -INF , !P3 ;  /* 0xff800000cec67808 */ /* 0x000fc40005800000 */
[----:B------:R-:W-:Y:S01]  /*fb70*/  FSEL R206, R252, -INF , !P5 ;  /* 0xff800000fcce7808 */ /* 0x000fe20006800000 */
[----:B------:R-:W-:Y:S01]  /*fb80*/  FFMA.FTZ R252, R24, -UR6, R25 ;  /* 0x8000000618fc7c23 */ /* 0x000fe20008010019 */
[----:B------:R-:W-:Y:S01]  /*fb90*/  IMAD.IADD R24, R101, 0x1, -R94 ;  /* 0x0000000165187824 */ /* 0x000fe200078e0a5e */
[C---:B------:R-:W-:Y:S02]  /*fba0*/  ISETP.GT.AND P2, PT, R2.reuse, R114, PT ;  /* 0x000000720200720c */ /* 0x040fe40003f44270 */
[----:B------:R-:W-:Y:S02]  /*fbb0*/  ISETP.GT.AND P6, PT, R2, R197, PT ;  /* 0x000000c50200720c */ /* 0x000fe40003fc4270 */
[----:B------:R-:W-:Y:S02]  /*fbc0*/  IABS R24, R24 ;  /* 0x0000001800187213 */ /* 0x000fe40000000000 */
[----:B------:R-:W-:Y:S02]  /*fbd0*/  FSEL R196, R210, -INF , !P2 ;  /* 0xff800000d2c47808 */ /* 0x000fe40005000000 */
[----:B------:R-:W-:-:S02]  /*fbe0*/  ISETP.GT.AND P2, PT, R2, R83, PT ;  /* 0x000000530200720c */ /* 0x000fc40003f44270 */
[----:B------:R-:W-:Y:S02]  /*fbf0*/  I2FP.F32.S32 R24, R24 ;  /* 0x0000001800187245 */ /* 0x000fe40000201400 */
[----:B------:R-:W-:Y:S02]  /*fc00*/  FSEL R208, R68, -INF , !P2 ;  /* 0xff80000044d07808 */ /* 0x000fe40005000000 */
[----:B------:R-:W-:Y:S01]  /*fc10*/  FSEL R115, R115, -INF , !P6 ;  /* 0xff80000073737808 */ /* 0x000fe20007000000 */
[----:B------:R-:W-:Y:S01]  /*fc20*/  FFMA.FTZ R68, R24, -UR6, R20 ;  /* 0x8000000618447c23 */ /* 0x000fe20008010014 */
[----:B------:R-:W-:Y:S01]  /*fc30*/  IMAD.IADD R20, R101, 0x1, -R84 ;  /* 0x0000000165147824 */ /* 0x000fe200078e0a54 */
[C---:B------:R-:W-:Y:S02]  /*fc40*/  ISETP.GT.AND P6, PT, R2.reuse, R95, PT ;  /* 0x0000005f0200720c */ /* 0x040fe40003fc4270 */
[----:B------:R-:W-:Y:S02]  /*fc50*/  ISETP.GT.AND P3, PT, R2, R89, PT ;  /* 0x000000590200720c */ /* 0x000fe40003f64270 */
[----:B------:R-:W-:-:S02]  /*fc60*/  IABS R20, R20 ;  /* 0x0000001400147213 */ /* 0x000fc40000000000 */
[----:B------:R-:W-:Y:S02]  /*fc70*/  FSEL R202, R100, -INF , !P6 ;  /* 0xff80000064ca7808 */ /* 0x000fe40007000000 */
[----:B------:R-:W-:Y:S02]  /*fc80*/  I2FP.F32.S32 R20, R20 ;  /* 0x0000001400147245 */ /* 0x000fe40000201400 */
[----:B------:R-:W-:Y:S02]  /*fc90*/  FSEL R210, R99, -INF , !P3 ;  /* 0xff80000063d27808 */ /* 0x000fe40005800000 */
[C---:B------:R-:W-:Y:S02]  /*fca0*/  ISETP.GT.AND P6, PT, R2.reuse, R67, PT ;  /* 0x000000430200720c */ /* 0x040fe40003fc4270 */
[C---:B------:R-:W-:Y:S02]  /*fcb0*/  ISETP.GT.AND P5, PT, R2.reuse, R66, PT ;  /* 0x000000420200720c */ /* 0x040fe40003fa4270 */
[----:B------:R-:W-:-:S02]  /*fcc0*/  ISETP.GT.AND P2, PT, R2, R33, PT ;  /* 0x000000210200720c */ /* 0x000fc40003f44270 */
[C---:B------:R-:W-:Y:S02]  /*fcd0*/  ISETP.GT.AND P3, PT, R2.reuse, R35, PT ;  /* 0x000000230200720c */ /* 0x040fe40003f64270 */
[----:B------:R-:W-:Y:S01]  /*fce0*/  ISETP.GT.AND P1, PT, R2, R30, PT ;  /* 0x0000001e0200720c */ /* 0x000fe20003f24270 */
[----:B------:R-:W-:Y:S01]  /*fcf0*/  FFMA.FTZ R2, R20, -UR6, R21 ;  /* 0x8000000614027c23 */ /* 0x000fe20008010015 */
[----:B------:R-:W-:Y:S01]  /*fd00*/  IMAD.IADD R20, R101, 0x1, -R90 ;  /* 0x0000000165147824 */ /* 0x000fe200078e0a5a */
[----:B------:R-:W-:Y:S02]  /*fd10*/  FSEL R216, R216, -INF , !P5 ;  /* 0xff800000d8d87808 */ /* 0x000fe40006800000 */
[----:B------:R-:W-:Y:S02]  /*fd20*/  FSEL R221, R221, -INF , !P1 ;  /* 0xff800000dddd7808 */ /* 0x000fe40004800000 */
[----:B------:R-:W-:Y:S02]  /*fd30*/  IABS R20, R20 ;  /* 0x0000001400147213 */ /* 0x000fe40000000000 */
[----:B------:R-:W-:-:S02]  /*fd40*/  FSEL R214, R222, -INF , !P6 ;  /* 0xff800000ded67808 */ /* 0x000fc40007000000 */
[----:B------:R-:W-:Y:S02]  /*fd50*/  I2FP.F32.S32 R20, R20 ;  /* 0x0000001400147245 */ /* 0x000fe40000201400 */
[----:B------:R-:W-:Y:S02]  /*fd60*/  FSEL R222, R246, -INF , !P2 ;  /* 0xff800000f6de7808 */ /* 0x000fe40005000000 */
[----:B------:R-:W-:Y:S01]  /*fd70*/  FSEL R218, R218, -INF , !P3 ;  /* 0xff800000dada7808 */ /* 0x000fe20005800000 */
[----:B------:R-:W-:Y:S01]  /*fd80*/  FFMA.FTZ R99, R20, -UR6, R16 ;  /* 0x8000000614637c23 */ /* 0x000fe20008010010 */
[----:B------:R-:W-:-:S05]  /*fd90*/  IMAD.IADD R16, R101, 0x1, -R87 ;  /* 0x0000000165107824 */ /* 0x000fca00078e0a57 */
[----:B------:R-:W-:-:S04]  /*fda0*/  IABS R16, R16 ;  /* 0x0000001000107213 */ /* 0x000fc80000000000 */
[----:B------:R-:W-:-:S05]  /*fdb0*/  I2FP.F32.S32 R16, R16 ;  /* 0x0000001000107245 */ /* 0x000fca0000201400 */
        /* <DEDUP_REMOVED lines=29> */
[C---:B------:R-:W-:Y:S02]  /*ff90*/  IMAD.IADD R4, R101.reuse, 0x1, -R31 ;  /* 0x0000000165047824 */ /* 0x040fe400078e0a1f */
[----:B------:R-:W-:-:S03]  /*ffa0*/  VIADD R101, R101, -UR7 ;  /* 0x8000000765657c36 */ /* 0x000fc60008000000 */
[----:B------:R-:W-:Y:S02]  /*ffb0*/  IABS R4, R4 ;  /* 0x0000000400047213 */ /* 0x000fe40000000000 */
[C---:B------:R-:W-:Y:S02]  /*ffc0*/  ISETP.GT.AND P5, PT, R101.reuse, R235, PT ;  /* 0x000000eb6500720c */ /* 0x040fe40003fa4270 */
[----:B------:R-:W-:Y:S02]  /*ffd0*/  ISETP.GT.AND P1, PT, R101, R111, PT ;  /* 0x0000006f6500720c */ /* 0x000fe40003f24270 */
[----:B------:R-:W-:Y:S02]  /*ffe0*/  FSEL R21, R61, -INF , !P5 ;  /* 0xff8000003d157808 */ /* 0x000fe40006800000 */
[----:B------:R-:W-:Y:S02]  /*fff0*/  FSEL R61, R207, -INF , !P1 ;  /* 0xff800000cf3d7808 */ /* 0x000fe40004800000 */
[----:B------:R-:W-:-:S02]  /*10000*/  ISETP.GT.AND P1, PT, R101, R78, PT ;  /* 0x0000004e6500720c */ /* 0x000fc40003f24270 */
[C---:B------:R-:W-:Y:S02]  /*10010*/  ISETP.GT.AND P2, PT, R101.reuse, R248, PT ;  /* 0x000000f86500720c */ /* 0x040fe40003f44270 */
[----:B------:R-:W-:Y:S02]  /*10020*/  ISETP.GT.AND P5, PT, R101, R241, PT ;  /* 0x000000f16500720c */ /* 0x000fe40003fa4270 */
[----:B------:R-:W-:Y:S02]  /*10030*/  FSEL R246, R223, -INF , !P1 ;  /* 0xff800000dff67808 */ /* 0x000fe40004800000 */
[----:B------:R-:W-:Y:S02]  /*10040*/  ISETP.GT.AND P1, PT, R101, R120, PT ;  /* 0x000000786500720c */ /* 0x000fe40003f24270 */
[----:B------:R-:W-:Y:S02]  /*10050*/  I2FP.F32.S32 R4, R4 ;  /* 0x0000000400047245 */ /* 0x000fe40000201400 */
[----:B------:R-:W-:-:S02]  /*10060*/  FSEL R20, R102, -INF , !P2 ;  /* 0xff80000066147808 */ /* 0x000fc40005000000 */
[----:B------:R-:W-:Y:S01]  /*10070*/  FSEL R102, R211, -INF , !P5 ;  /* 0xff800000d3667808 */ /* 0x000fe20006800000 */
[----:B------:R-:W-:Y:S01]  /*10080*/  FFMA.FTZ R5, R4, -UR6, R105 ;  /* 0x8000000604057c23 */ /* 0x000fe20008010069 */
[C---:B------:R-:W-:Y:S01]  /*10090*/  ISETP.GT.AND P6, PT, R101.reuse, R249, PT ;  /* 0x000000f96500720c */ /* 0x040fe20003fc4270 */
[----:B------:R-:W-:Y:S01]  /*100a0*/  IMAD.MOV.U32 R105, RZ, RZ, R234 ;  /* 0x000000ffff697224 */ /* 0x000fe200078e00ea */
[C---:B------:R-:W-:Y:S02]  /*100b0*/  ISETP.GT.AND P5, PT, R101.reuse, R38, PT ;  /* 0x000000266500720c */ /* 0x040fe40003fa4270 */
[----:B------:R-:W-:Y:S02]  /*100c0*/  FSEL R236, R236, -INF , !P1 ;  /* 0xff800000ecec7808 */ /* 0x000fe40004800000 */
[C---:B------:R-:W-:Y:S02]  /*100d0*/  ISETP.GT.AND P1, PT, R101.reuse, R114, PT ;  /* 0x000000726500720c */ /* 0x040fe40003f24270 */
[----:B------:R-:W-:-:S02]  /*100e0*/  ISETP.GT.AND P3, PT, R101, R231, PT ;  /* 0x000000e76500720c */ /* 0x000fc40003f64270 */
[----:B------:R-:W-:Y:S01]  /*100f0*/  FSEL R4, R93, -INF , !P6 ;  /* 0xff8000005d047808 */ /* 0x000fe20007000000 */
[----:B------:R-:W-:Y:S01]  /*10100*/  IMAD.MOV.U32 R93, RZ, RZ, R70 ;  /* 0x000000ffff5d7224 */ /* 0x000fe200078e0046 */
[----:B------:R-:W-:Y:S02]  /*10110*/  FSEL R24, R227, -INF , !P5 ;  /* 0xff800000e3187808 */ /* 0x000fe40006800000 */
[C---:B------:R-:W-:Y:S02]  /*10120*/  ISETP.GT.AND P6, PT, R101.reuse, R242, PT ;  /* 0x000000f26500720c */ /* 0x040fe40003fc4270 */
[----:B------:R-:W-:Y:S02]  /*10130*/  FSEL R227, R252, -INF , !P1 ;  /* 0xff800000fce37808 */ /* 0x000fe40004800000 */
[----:B------:R-:W-:Y:S01]  /*10140*/  ISETP.GT.AND P1, PT, R101, R83, PT ;  /* 0x000000536500720c */ /* 0x000fe20003f24270 */
[----:B------:R-:W2:Y:S01]  /*10150*/  LDL R252, [R1+0x28] ;  /* 0x0000280001fc7983 */ /* 0x000ea20000100800 */
[----:B------:R-:W-:-:S02]  /*10160*/  FSEL R17, R57, -INF , !P3 ;  /* 0xff80000039117808 */ /* 0x000fc40005800000 */
[----:B------:R-:W-:Y:S02]  /*10170*/  ISETP.GT.AND P3, PT, R101, R238, PT ;  /* 0x000000ee6500720c */ /* 0x000fe40003f64270 */
[----:B------:R-:W-:Y:S02]  /*10180*/  FSEL R57, R209, -INF , !P6 ;  /* 0xff800000d1397808 */ /* 0x000fe40007000000 */
[----:B------:R-:W-:Y:S02]  /*10190*/  ISETP.GT.AND P6, PT, R101, R41, PT ;  /* 0x000000296500720c */ /* 0x000fe40003fc4270 */
[----:B------:R-:W-:Y:S01]  /*101a0*/  FSEL R211, R12, -INF , !P1 ;  /* 0xff8000000cd37808 */ /* 0x000fe20004800000 */
[----:B------:R-:W-:Y:S01]  /*101b0*/  IMAD.IADD R12, R3, 0x1, -R129 ;  /* 0x00000001030c7824 */ /* 0x000fe200078e0a81 */
[----:B------:R-:W-:Y:S02]  /*101c0*/  FSEL R249, R219, -INF , !P3 ;  /* 0xff800000dbf97808 */ /* 0x000fe40005800000 */
[----:B------:R-:W-:-:S02]  /*101d0*/  ISETP.GT.AND P3, PT, R101, R121, PT ;  /* 0x000000796500720c */ /* 0x000fc40003f64270 */
[----:B------:R-:W-:Y:S02]  /*101e0*/  FSEL R25, R224, -INF , !P6 ;  /* 0xff800000e0197808 */ /* 0x000fe40007000000 */
[----:B------:R-:W-:Y:S02]  /*101f0*/  ISETP.GT.AND P6, PT, R101, R79, PT ;  /* 0x0000004f6500720c */ /* 0x000fe40003fc4270 */
[----:B------:R-:W-:Y:S02]  /*10200*/  IABS R12, R12 ;  /* 0x0000000c000c7213 */ /* 0x000fe40000000000 */
[----:B------:R-:W-:Y:S02]  /*10210*/  FSEL R237, R237, -INF , !P3 ;  /* 0xff800000eded7808 */ /* 0x000fe40005800000 */
[----:B------:R-:W-:Y:S02]  /*10220*/  ISETP.GT.AND P3, PT, R101, R130, PT ;  /* 0x000000826500720c */ /* 0x000fe40003f64270 */
[----:B------:R-:W-:-:S02]  /*10230*/  FSEL R235, R228, -INF , !P6 ;  /* 0xff800000e4eb7808 */ /* 0x000fc40007000000 */
[----:B------:R-:W-:Y:S02]  /*10240*/  ISETP.GT.AND P6, PT, R101, R199, PT ;  /* 0x000000c76500720c */ /* 0x000fe40003fc4270 */
[----:B------:R-:W-:Y:S02]  /*10250*/  I2FP.F32.S32 R12, R12 ;  /* 0x0000000c000c7245 */ /* 0x000fe40000201400 */
[----:B------:R-:W-:Y:S02]  /*10260*/  FSEL R228, R105, -INF , !P3 ;  /* 0xff80000069e47808 */ /* 0x000fe40005800000 */
[----:B------:R-:W-:Y:S01]  /*10270*/  FSEL R105, R68, -INF , !P6 ;  /* 0xff80000044697808 */ /* 0x000fe20007000000 */
[----:B------:R-:W-:Y:S01]  /*10280*/  FFMA.FTZ R68, R12, -UR6, R112 ;  /* 0x800000060c447c23 */ /* 0x000fe20008010070 */
[----:B------:R-:W-:Y:S01]  /*10290*/  IMAD.IADD R12, R3, 0x1, -R103 ;  /* 0x00000001030c7824 */ /* 0x000fe200078e0a67 */
[C---:B------:R-:W-:Y:S02]  /*102a0*/  ISETP.GT.AND P5, PT, R101.reuse, R131, PT ;  /* 0x000000836500720c */ /* 0x040fe40003fa4270 */
[----:B------:R-:W-:-:S02]  /*102b0*/  ISETP.GT.AND P2, PT, R101, R37, PT ;  /* 0x000000256500720c */ /* 0x000fc40003f44270 */
[----:B------:R-:W-:Y:S02]  /*102c0*/  IABS R12, R12 ;  /* 0x0000000c000c7213 */ /* 0x000fe40000000000 */
[----:B------:R-:W-:Y:S02]  /*102d0*/  FSEL R234, R230, -INF , !P5 ;  /* 0xff800000e6ea7808 */ /* 0x000fe40006800000 */
[----:B------:R-:W-:Y:S02]  /*102e0*/  ISETP.GT.AND P5, PT, R101, R201, PT ;  /* 0x000000c96500720c */ /* 0x000fe40003fa4270 */
[----:B------:R-:W-:Y:S02]  /*102f0*/  I2FP.F32.S32 R12, R12 ;  /* 0x0000000c000c7245 */ /* 0x000fe40000201400 */
[----:B------:R-:W-:Y:S02]  /*10300*/  FSEL R70, R203, -INF , !P2 ;  /* 0xff800000cb467808 */ /* 0x000fe40005000000 */
[----:B------:R-:W-:Y:S01]  /*10310*/  FSEL R203, R2, -INF , !P5 ;  /* 0xff80000002cb7808 */ /* 0x000fe20006800000 */
[----:B------:R-:W-:Y:S01]  /*10320*/  FFMA.FTZ R2, R12, -UR6, R113 ;  /* 0x800000060c027c23 */ /* 0x000fe20008010071 */
[----:B------:R-:W-:Y:S01]  /*10330*/  IMAD.IADD R12, R3, 0x1, -R94 ;  /* 0x00000001030c7824 */ /* 0x000fe200078e0a5e */
[----:B------:R-:W-:-:S02]  /*10340*/  ISETP.GT.AND P2, PT, R101, R74, PT ;  /* 0x0000004a6500720c */ /* 0x000fc40003f44270 */
[----:B------:R-:W-:Y:S02]  /*10350*/  ISETP.GT.AND P3, PT, R101, R91, PT ;  /* 0x0000005b6500720c */ /* 0x000fe40003f64270 */
[----:B------:R-:W-:Y:S02]  /*10360*/  IABS R12, R12 ;  /* 0x0000000c000c7213 */ /* 0x000fe40000000000 */
[----:B------:R-:W-:Y:S02]  /*10370*/  FSEL R239, R239, -INF , !P2 ;  /* 0xff800000efef7808 */ /* 0x000fe40005000000 */
[----:B------:R-:W-:Y:S02]  /*10380*/  I2FP.F32.S32 R12, R12 ;  /* 0x0000000c000c7245 */ /* 0x000fe40000201400 */
[----:B------:R-:W-:Y:S02]  /*10390*/  ISETP.GT.AND P2, PT, R101, R197, PT ;  /* 0x000000c56500720c */ /* 0x000fe40003f44270 */
[----:B------:R-:W-:Y:S01]  /*103a0*/  FSEL R209, R16, -INF , !P3 ;  /* 0xff80000010d17808 */ /* 0x000fe20005800000 */
[----:B------:R-:W-:Y:S01]  /*103b0*/  FFMA.FTZ R113, R12, -UR6, R108 ;  /* 0x800000060c717c23 */ /* 0x000fe2000801006c */
[----:B------:R-:W-:Y:S01]  /*103c0*/  IMAD.IADD R12, R3, 0x1, -R84 ;  /* 0x00000001030c7824 */ /* 0x000fe200078e0a54 */
[----:B------:R-:W-:-:S02]  /*103d0*/  FSEL R230, R93, -INF , !P2 ;  /* 0xff8000005de67808 */ /* 0x000fc40005000000 */
[C---:B------:R-:W-:Y:S02]  /*103e0*/  ISETP.GT.AND P2, PT, R101.reuse, R95, PT ;  /* 0x0000005f6500720c */ /* 0x040fe40003f44270 */
[----:B------:R-:W-:Y:S02]  /*103f0*/  IABS R12, R12 ;  /* 0x0000000c000c7213 */ /* 0x000fe40000000000 */
[----:B------:R-:W-:Y:S02]  /*10400*/  ISETP.GT.AND P6, PT, R101, R89, PT ;  /* 0x000000596500720c */ /* 0x000fe40003fc4270 */
[----:B------:R-:W-:Y:S02]  /*10410*/  I2FP.F32.S32 R12, R12 ;  /* 0x0000000c000c7245 */ /* 0x000fe40000201400 */
[----:B------:R-:W-:Y:S02]  /*10420*/  FSEL R207, R99, -INF , !P2 ;  /* 0xff80000063cf7808 */ /* 0x000fe40005000000 */
[----:B------:R-:W-:Y:S01]  /*10430*/  FSEL R99, R13, -INF , !P6 ;  /* 0xff8000000d637808 */ /* 0x000fe20007000000 */
[----:B------:R-:W-:Y:S01]  /*10440*/  FFMA.FTZ R108, R12, -UR6, R109 ;  /* 0x800000060c6c7c23 */ /* 0x000fe2000801006d */
[----:B------:R-:W-:Y:S01]  /*10450*/  IMAD.IADD R12, R3, 0x1, -R90 ;  /* 0x00000001030c7824 */ /* 0x000fe200078e0a5a */
[C---:B------:R-:W-:Y:S01]  /*10460*/  ISETP.GT.AND P5, PT, R101.reuse, R88, PT ;  /* 0x000000586500720c */ /* 0x040fe20003fa4270 */
[----:B------:R-:W-:Y:S01]  /*10470*/  IMAD.MOV.U32 R109, RZ, RZ, R2 ;  /* 0x000000ffff6d7224 */ /* 0x000fe200078e0002 */
[----:B------:R-:W-:-:S02]  /*10480*/  ISETP.GT.AND P2, PT, R101, R67, PT ;  /* 0x000000436500720c */ /* 0x000fc40003f44270 */
[----:B------:R-:W-:Y:S02]  /*10490*/  IABS R12, R12 ;  /* 0x0000000c000c7213 */ /* 0x000fe40000000000 */
[----:B------:R-:W-:Y:S02]  /*104a0*/  FSEL R100, R100, -INF , !P5 ;  /* 0xff80000064647808 */ /* 0x000fe40006800000 */
[----:B------:R-:W-:Y:S02]  /*104b0*/  I2FP.F32.S32 R12, R12 ;  /* 0x0000000c000c7245 */ /* 0x000fe40000201400 */
[C---:B------:R-:W-:Y:S02]  /*104c0*/  ISETP.GT.AND P3, PT, R101.reuse, R66, PT ;  /* 0x000000426500720c */ /* 0x040fe40003f64270 */
[----:B------:R-:W-:Y:S01]  /*104d0*/  ISETP.GT.AND P1, PT, R101, R35, PT ;  /* 0x000000236500720c */ /* 0x000fe20003f24270 */
[----:B------:R-:W-:Y:S01]  /*104e0*/  FFMA.FTZ R2, R12, -UR6, R96 ;  /* 0x800000060c027c23 */ /* 0x000fe20008010060 */
[----:B------:R-:W-:Y:S01]  /*104f0*/  IMAD.IADD R12, R3, 0x1, -R87 ;  /* 0x00000001030c7824 */ /* 0x000fe200078e0a57 */
[----:B------:R-:W-:-:S02]  /*10500*/  ISETP.GT.AND P6, PT, R101, R33, PT ;  /* 0x000000216500720c */ /* 0x000fc40003fc4270 */
[----:B------:R-:W-:Y:S01]  /*10510*/  ISETP.GT.AND P5, PT, R101, R30, PT ;  /* 0x0000001e6500720c */ /* 0x000fe20003fa4270 */
[----:B------:R-:W-:Y:S01]  /*10520*/  IMAD.MOV.U32 R101, RZ, RZ, R0 ;  /* 0x000000ffff657224 */ /* 0x000fe200078e0000 */
[----:B------:R-:W-:Y:S01]  /*10530*/  IABS R12, R12 ;  /* 0x0000000c000c7213 */ /* 0x000fe20000000000 */
[----:B------:R-:W3:Y:S03]  /*10540*/  LDL R0, [R1+0x2c] ;  /* 0x00002c0001007983 */ /* 0x000ee60000100800 */
[----:B------:R-:W-:-:S05]  /*10550*/  I2FP.F32.S32 R12, R12 ;  /* 0x0000000c000c7245 */ /* 0x000fca0000201400 */
[----:B------:R-:W-:Y:S01]  /*10560*/  FFMA.FTZ R223, R12, -UR6, R97 ;  /* 0x800000060cdf7c23 */ /* 0x000fe20008010061 */
[----:B------:R-:W-:-:S05]  /*10570*/  IMAD.IADD R12, R3, 0x1, -R28 ;  /* 0x00000001030c7824 */ /* 0x000fca00078e0a1c */
[----:B------:R-:W-:-:S04]  /*10580*/  IABS R12, R12 ;  /* 0x0000000c000c7213 */ /* 0x000fc80000000000 */
[----:B------:R-:W-:-:S05]  /*10590*/  I2FP.F32.S32 R12, R12 ;  /* 0x0000000c000c7245 */ /* 0x000fca0000201400 */
[----:B------:R-:W-:Y:S01]  /*105a0*/  FFMA.FTZ R97, R12, -UR6, R80 ;  /* 0x800000060c617c23 */ /* 0x000fe20008010050 */
[----:B------:R-:W-:Y:S02]  /*105b0*/  IMAD.IADD R12, R3, 0x1, -R29 ;  /* 0x00000001030c7824 */ /* 0x000fe400078e0a1d */
[----:B------:R-:W-:Y:S02]  /*105c0*/  IMAD.MOV.U32 R80, RZ, RZ, R2 ;  /* 0x000000ffff507224 */ /* 0x000fe400078e0002 */
[----:B------:R-:W4:Y:S01]  /*105d0*/  LDL R2, [R1+0x30] ;  /* 0x0000300001027983 */ /* 0x000f220000100800 */
        /* <DEDUP_REMOVED lines=16> */
[----:B------:R-:W-:-:S03]  /*106e0*/  IMAD.IADD R72, R3, 0x1, -R32 ;  /* 0x0000000103487824 */ /* 0x000fc600078e0a20 */
[----:B------:R-:W-:Y:S02]  /*106f0*/  IABS R12, R12 ;  /* 0x0000000c000c7213 */ /* 0x000fe40000000000 */
[----:B------:R-:W-:Y:S02]  /*10700*/  IABS R72, R72 ;  /* 0x0000004800487213 */ /* 0x000fe40000000000 */
[----:B------:R-:W-:Y:S02]  /*10710*/  I2FP.F32.S32 R12, R12 ;  /* 0x0000000c000c7245 */ /* 0x000fe40000201400 */
[----:B------:R-:W-:-:S03]  /*10720*/  I2FP.F32.S32 R72, R72 ;  /* 0x0000004800487245 */ /* 0x000fc60000201400 */
[----:B------:R-:W-:Y:S01]  /*10730*/  FFMA.FTZ R12, R12, -UR6, R73 ;  /* 0x800000060c0c7c23 */ /* 0x000fe20008010049 */
[C---:B------:R-:W-:Y:S02]  /*10740*/  VIADD R73, R3.reuse, -UR7 ;  /* 0x8000000703497c36 */ /* 0x040fe40008000000 */
[----:B------:R-:W-:Y:S01]  /*10750*/  FFMA.FTZ R64, R72, -UR6, R64 ;  /* 0x8000000648407c23 */ /* 0x000fe20008010040 */
[----:B------:R-:W-:Y:S02]  /*10760*/  IMAD.IADD R72, R3, 0x1, -R31 ;  /* 0x0000000103487824 */ /* 0x000fe400078e0a1f */
[----:B------:R-:W4:Y:S01]  /*10770*/  LDL R3, [R1+0x34] ;  /* 0x0000340001037983 */ /* 0x000f220000100800 */
[----:B------:R-:W-:Y:S02]  /*10780*/  IMAD.U32 R96, RZ, RZ, UR18 ;  /* 0x00000012ff607e24 */ /* 0x000fe4000f8e00ff */
[----:B------:R-:W-:Y:S01]  /*10790*/  IMAD.U32 R112, RZ, RZ, UR18 ;  /* 0x00000012ff707e24 */ /* 0x000fe2000f8e00ff */
[----:B------:R-:W-:Y:S01]  /*107a0*/  FSEL R224, R9, -INF , !P2 ;  /* 0xff80000009e07808 */ /* 0x000fe20005000000 */
[--C-:B------:R-:W-:Y:S01]  /*107b0*/  IMAD R96, R96, 0x80, R205.reuse ;  /* 0x0000008060607824 */ /* 0x100fe200078e02cd */
[----:B------:R-:W-:Y:S01]  /*107c0*/  IABS R72, R72 ;  /* 0x0000004800487213 */ /* 0x000fe20000000000 */
[----:B------:R-:W-:-:S02]  /*107d0*/  IMAD R112, R112, 0x80, R205 ;  /* 0x0000008070707824 */ /* 0x000fc400078e02cd */
[----:B------:R-:W-:Y:S01]  /*107e0*/  VIADD R96, R96, 0xffffff00 ;  /* 0xffffff0060607836 */ /* 0x000fe20000000000 */
[----:B------:R-:W-:Y:S01]  /*107f0*/  I2FP.F32.S32 R72, R72 ;  /* 0x0000004800487245 */ /* 0x000fe20000201400 */
[----:B------:R-:W-:-:S03]  /*10800*/  VIADD R112, R112, 0xffffff01 ;  /* 0xffffff0170707836 */ /* 0x000fc60000000000 */
[C---:B------:R-:W-:Y:S01]  /*10810*/  ISETP.GT.AND P2, PT, R73.reuse, R96, PT ;  /* 0x000000604900720c */ /* 0x040fe20003f44270 */
[----:B------:R-:W-:Y:S01]  /*10820*/  FFMA.FTZ R65, R72, -UR6, R65 ;  /* 0x8000000648417c23 */ /* 0x000fe20008010041 */
[----:B------:R-:W-:Y:S02]  /*10830*/  FSEL R96, R8, -INF , !P3 ;  /* 0xff80000008607808 */ /* 0x000fe40005800000 */
[C---:B------:R-:W-:Y:S01]  /*10840*/  ISETP.GT.AND P3, PT, R73.reuse, R112, PT ;  /* 0x000000704900720c */ /* 0x040fe20003f64270 */
[----:B------:R-:W-:Y:S01]  /*10850*/  IMAD.MOV.U32 R112, RZ, RZ, R102 ;  /* 0x000000ffff707224 */ /* 0x000fe200078e0066 */
[----:B------:R-:W-:Y:S01]  /*10860*/  FSEL R102, R104, -INF , !P6 ;  /* 0xff80000068667808 */ /* 0x000fe20007000000 */
[----:B------:R-:W-:Y:S01]  /*10870*/  IMAD.MOV.U32 R104, RZ, RZ, R73 ;  /* 0x000000ffff687224 */ /* 0x000fe200078e0049 */
[----:B------:R-:W-:Y:S01]  /*10880*/  FSEL R98, R98, -INF , !P1 ;  /* 0xff80000062627808 */ /* 0x000fe20004800000 */
[----:B------:R-:W-:Y:S01]  /*10890*/  IMAD.MOV.U32 R8, RZ, RZ, R101 ;  /* 0x000000ffff087224 */ /* 0x000fe200078e0065 */
[----:B------:R-:W-:-:S02]  /*108a0*/  ISETP.GT.AND P1, PT, R73, R248, PT ;  /* 0x000000f84900720c */ /* 0x000fc40003f24270 */
        /* <DEDUP_REMOVED lines=18> */
[C---:B------:R-:W-:Y:S02]  /*109d0*/  ISETP.GT.AND P1, PT, R104.reuse, R74, PT ;  /* 0x0000004a6800720c */ /* 0x040fe40003f24270 */
[----:B------:R-:W-:Y:S01]  /*109e0*/  FSEL R53, R53, -INF , !P6 ;  /* 0xff80000035357808 */ /* 0x000fe20007000000 */
[----:B------:R-:W-:Y:S01]  /*109f0*/  IMAD.MOV.U32 R232, RZ, RZ, R80 ;  /* 0x000000ffffe87224 */ /* 0x000fe200078e0050 */
[----:B------:R-:W-:Y:S02]  /*10a00*/  ISETP.GT.AND P6, PT, R104, R121, PT ;  /* 0x000000796800720c */ /* 0x000fe40003fc4270 */
[----:B------:R-:W-:Y:S02]  /*10a10*/  FSEL R52, R46, -INF , !P5 ;  /* 0xff8000002e347808 */ /* 0x000fe40006800000 */
[----:B------:R-:W-:Y:S02]  /*10a20*/  FSEL R48, R47, -INF , !P2 ;  /* 0xff8000002f307808 */ /* 0x000fe40005000000 */
[----:B------:R-:W-:Y:S01]  /*10a30*/  FSEL R80, R42, -INF , !P3 ;  /* 0xff8000002a507808 */ /* 0x000fe20005800000 */
[----:B------:R-:W-:Y:S01]  /*10a40*/  IMAD.MOV.U32 R47, RZ, RZ, R68 ;  /* 0x000000ffff2f7224 */ /* 0x000fe200078e0044 */
[----:B------:R-:W-:-:S02]  /*10a50*/  ISETP.GT.AND P5, PT, R104, R120, PT ;  /* 0x000000786800720c */ /* 0x000fc40003fa4270 */
[C---:B------:R-:W-:Y:S02]  /*10a60*/  ISETP.GT.AND P2, PT, R104.reuse, R79, PT ;  /* 0x0000004f6800720c */ /* 0x040fe40003f44270 */
[C---:B------:R-:W-:Y:S02]  /*10a70*/  ISETP.GT.AND P3, PT, R104.reuse, R131, PT ;  /* 0x000000836800720c */ /* 0x040fe40003f64270 */
[----:B------:R-:W-:Y:S02]  /*10a80*/  FSEL R77, R215, -INF , !P1 ;  /* 0xff800000d74d7808 */ /* 0x000fe40004800000 */
[C---:B------:R-:W-:Y:S02]  /*10a90*/  ISETP.GT.AND P1, PT, R104.reuse, R197, PT ;  /* 0x000000c56800720c */ /* 0x040fe40003f24270 */
[----:B------:R-:W-:Y:S01]  /*10aa0*/  FSEL R73, R217, -INF , !P6 ;  /* 0xff800000d9497808 */ /* 0x000fe20007000000 */
[----:B------:R-:W-:Y:S01]  /*10ab0*/  IMAD.MOV.U32 R233, RZ, RZ, R113 ;  /* 0x000000ffffe97224 */ /* 0x000fe200078e0071 */
[----:B------:R-:W-:Y:S01]  /*10ac0*/  ISETP.GT.AND P6, PT, R104, R130, PT ;  /* 0x000000826800720c */ /* 0x000fe20003fc4270 */
[----:B------:R-:W-:Y:S01]  /*10ad0*/  IMAD.MOV.U32 R46, RZ, RZ, R112 ;  /* 0x000000ffff2e7224 */ /* 0x000fe200078e0070 */
[----:B------:R-:W-:-:S02]  /*10ae0*/  FSEL R76, R220, -INF , !P5 ;  /* 0xff800000dc4c7808 */ /* 0x000fc40006800000 */
[----:B------:R-:W-:Y:S02]  /*10af0*/  FSEL R68, R225, -INF , !P2 ;  /* 0xff800000e1447808 */ /* 0x000fe40005000000 */
[----:B------:R-:W-:Y:S02]  /*10b00*/  FSEL R113, R229, -INF , !P3 ;  /* 0xff800000e5717808 */ /* 0x000fe40005800000 */
[C---:B------:R-:W-:Y:S02]  /*10b10*/  ISETP.GT.AND P5, PT, R104.reuse, R114, PT ;  /* 0x000000726800720c */ /* 0x040fe40003fa4270 */
[C---:B------:R-:W-:Y:S02]  /*10b20*/  ISETP.GT.AND P2, PT, R104.reuse, R199, PT ;  /* 0x000000c76800720c */ /* 0x040fe40003f44270 */
[C---:B------:R-:W-:Y:S02]  /*10b30*/  ISETP.GT.AND P3, PT, R104.reuse, R201, PT ;  /* 0x000000c96800720c */ /* 0x040fe40003f64270 */
[----:B------:R-:W-:Y:S01]  /*10b40*/  FSEL R112, R243, -INF , !P1 ;  /* 0xff800000f3707808 */ /* 0x000fe20004800000 */
[----:B------:R-:W-:Y:S01]  /*10b50*/  IMAD.MOV.U32 R42, RZ, RZ, R8 ;  /* 0x000000ffff2a7224 */ /* 0x000fe200078e0008 */
[----:B------:R-:W-:Y:S01]  /*10b60*/  FSEL R243, R47, -INF , !P6 ;  /* 0xff8000002ff37808 */ /* 0x000fe20007000000 */
[----:B------:R-:W-:Y:S01]  /*10b70*/  IMAD.U32 R8, RZ, RZ, UR18 ;  /* 0x00000012ff087e24 */ /* 0x000fe2000f8e00ff */
        /* <DEDUP_REMOVED lines=8> */
[----:B------:R-:W-:Y:S01]  /*10c00*/  IMAD R8, R8, 0x80, R205 ;  /* 0x0000008008087824 */ /* 0x000fe200078e02cd */
[----:B------:R-:W-:Y:S01]  /*10c10*/  FSEL R229, R223, -INF , !P6 ;  /* 0xff800000dfe57808 */ /* 0x000fe20007000000 */
[----:B------:R-:W-:Y:S01]  /*10c20*/  IMAD.MOV.U32 R47, RZ, RZ, R213 ;  /* 0x000000ffff2f7224 */ /* 0x000fe200078e00d5 */
[----:B------:R-:W-:Y:S02]  /*10c30*/  ISETP.GT.AND P6, PT, R104, R66, PT ;  /* 0x000000426800720c */ /* 0x000fe40003fc4270 */
[----:B------:R-:W-:Y:S02]  /*10c40*/  FSEL R232, R232, -INF , !P1 ;  /* 0xff800000e8e87808 */ /* 0x000fe40004800000 */
[----:B------:R-:W-:Y:S02]  /*10c50*/  FSEL R97, R97, -INF , !P5 ;  /* 0xff80000061617808 */ /* 0x000fe40006800000 */
[----:B------:R-:W-:-:S02]  /*10c60*/  FSEL R225, R219, -INF , !P2 ;  /* 0xff800000dbe17808 */ /* 0x000fc40005000000 */
[----:B------:R-:W-:Y:S01]  /*10c70*/  FSEL R213, R93, -INF , !P3 ;  /* 0xff8000005dd57808 */ /* 0x000fe20005800000 */
[----:B------:R-:W-:Y:S01]  /*10c80*/  VIADD R8, R8, 0xffffff00 ;  /* 0xffffff0008087836 */ /* 0x000fe20000000000 */
[C---:B------:R-:W-:Y:S02]  /*10c90*/  ISETP.GT.AND P1, PT, R104.reuse, R67, PT ;  /* 0x000000436800720c */ /* 0x040fe40003f24270 */
[C---:B------:R-:W-:Y:S02]  /*10ca0*/  ISETP.GT.AND P5, PT, R104.reuse, R35, PT ;  /* 0x000000236800720c */ /* 0x040fe40003fa4270 */
[C---:B------:R-:W-:Y:S02]  /*10cb0*/  ISETP.GT.AND P2, PT, R104.reuse, R33, PT ;  /* 0x000000216800720c */ /* 0x040fe40003f44270 */
[----:B------:R-:W-:Y:S01]  /*10cc0*/  ISETP.GT.AND P3, PT, R104, R30, PT ;  /* 0x0000001e6800720c */ /* 0x000fe20003f64270 */
[----:B------:R-:W-:Y:S01]  /*10cd0*/  VIADD R104, R71, -UR7 ;  /* 0x8000000747687c36 */ /* 0x000fe20008000000 */
[----:B------:R-:W-:Y:S01]  /*10ce0*/  FSEL R217, R13, -INF , !P6 ;  /* 0xff8000000dd97808 */ /* 0x000fe20007000000 */
[----:B------:R-:W-:Y:S01]  /*10cf0*/  IMAD.U32 R13, RZ, RZ, UR18 ;  /* 0x00000012ff0d7e24 */ /* 0x000fe2000f8e00ff */
[----:B------:R-:W-:-:S02]  /*10d00*/  FSEL R223, R65, -INF , !P3 ;  /* 0xff80000041df7808 */ /* 0x000fc40005800000 */
[----:B------:R-:W-:Y:S01]  /*10d10*/  ISETP.GT.AND P3, PT, R104, R8, PT ;  /* 0x000000086800720c */ /* 0x000fe20003f64270 */
[----:B------:R-:W-:Y:S01]  /*10d20*/  IMAD R13, R13, 0x80, R205 ;  /* 0x000000800d0d7824 */ /* 0x000fe200078e02cd */
[----:B------:R-:W-:Y:S02]  /*10d30*/  FSEL R215, R16, -INF , !P1 ;  /* 0xff80000010d77808 */ /* 0x000fe40004800000 */
[----:B------:R-:W-:Y:S01]  /*10d40*/  FSEL R219, R64, -INF , !P2 ;  /* 0xff80000040db7808 */ /* 0x000fe20005000000 */
[----:B------:R-:W-:Y:S01]  /*10d50*/  VIADD R13, R13, 0xffffff01 ;  /* 0xffffff010d0d7836 */ /* 0x000fe20000000000 */
[----:B--2---:R-:W-:Y:S02]  /*10d60*/  ISETP.GE.AND P2, PT, R8, R252, PT ;  /* 0x000000fc0800720c */ /* 0x004fe40003f46270 */
[----:B------:R-:W-:Y:S02]  /*10d70*/  FSEL R16, R62, -INF , !P3 ;  /* 0xff8000003e107808 */ /* 0x000fe40005800000 */
[----:B------:R-:W-:-:S02]  /*10d80*/  FSEL R220, R12, -INF , !P5 ;  /* 0xff8000000cdc7808 */ /* 0x000fc40006800000 */
[----:B------:R-:W-:Y:S02]  /*10d90*/  FSEL R16, R16, -INF , !P2 ;  /* 0xff80000010107808 */ /* 0x000fe40005000000 */
[----:B------:R-:W-:Y:S02]  /*10da0*/  ISETP.GT.AND P2, PT, R104, R13, PT ;  /* 0x0000000d6800720c */ /* 0x000fe40003f44270 */
[----:B------:R-:W-:Y:S02]  /*10db0*/  ISETP.GE.AND P3, PT, R13, R252, PT ;  /* 0x000000fc0d00720c */ /* 0x000fe40003f66270 */
[----:B---3--:R-:W-:-:S04]  /*10dc0*/  ISETP.GE.AND P5, PT, R8, R0, PT ;  /* 0x000000000800720c */ /* 0x008fc80003fa6270 */
[----:B------:R-:W-:Y:S02]  /*10dd0*/  FSEL R65, R4, -INF , !P5 ;  /* 0xff80000004417808 */ /* 0x000fe40006800000 */
[----:B------:R-:W-:Y:S02]  /*10de0*/  ISETP.GE.AND P5, PT, R13, R0, PT ;  /* 0x000000000d00720c */ /* 0x000fe40003fa6270 */
[----:B----4-:R-:W-:Y:S02]  /*10df0*/  ISETP.GE.AND P6, PT, R8, R2, PT ;  /* 0x000000020800720c */ /* 0x010fe40003fc6270 */
[----:B------:R-:W-:Y:S02]  /*10e00*/  FSEL R21, R21, -INF , !P5 ;  /* 0xff80000015157808 */ /* 0x000fe40006800000 */
[----:B------:R-:W-:-:S04]  /*10e10*/  ISETP.GE.AND P5, PT, R248, R0, PT ;  /* 0x00000000f800720c */ /* 0x000fc80003fa6270 */
[----:B------:R-:W-:Y:S02]  /*10e20*/  FSEL R20, R20, -INF , !P5 ;  /* 0xff80000014147808 */ /* 0x000fe40006800000 */
[----:B------:R-:W-:-:S04]  /*10e30*/  ISETP.GE.AND P5, PT, R231, R0, PT ;  /* 0x00000000e700720c */ /* 0x000fc80003fa6270 */
[----:B------:R-:W-:Y:S02]  /*10e40*/  FSEL R17, R17, -INF , !P5 ;  /* 0xff80000011117808 */ /* 0x000fe40006800000 */
[----:B------:R-:W-:-:S04]  /*10e50*/  ISETP.GE.AND P5, PT, R111, R0, PT ;  /* 0x000000006f00720c */ /* 0x000fc80003fa6270 */
[----:B------:R-:W-:Y:S02]  /*10e60*/  FSEL R61, R61, -INF , !P5 ;  /* 0xff8000003d3d7808 */ /* 0x000fe40006800000 */
[----:B------:R-:W-:Y:S02]  /*10e70*/  ISETP.GE.AND P5, PT, R242, R0, PT ;  /* 0x00000000f200720c */ /* 0x000fe40003fa6270 */
[-C--:B------:R-:W-:Y:S02]  /*10e80*/  ISETP.GE.AND P1, PT, R8, R3.reuse, PT ;  /* 0x000000030800720c */ /* 0x080fe40003f26270 */
[----:B------:R-:W-:Y:S02]  /*10e90*/  FSEL R8, R132, -INF , !P6 ;  /* 0xff80000084087808 */ /* 0x000fe40007000000 */
[----:B------:R-:W-:Y:S01]  /*10ea0*/  FSEL R93, R5, -INF , !P1 ;  /* 0xff800000055d7808 */ /* 0x000fe20004800000 */
[----:B------:R-:W-:Y:S01]  /*10eb0*/  IMAD.IADD R129, R71, 0x1, -R129 ;  /* 0x0000000147817824 */ /* 0x000fe200078e0a81 */
[----:B------:R-:W-:Y:S01]  /*10ec0*/  ISETP.GE.AND P1, PT, R13, R3, PT ;  /* 0x000000030d00720c */ /* 0x000fe20003f26270 */
[----:B------:R-:W-:Y:S01]  /*10ed0*/  IMAD.IADD R103, R71, 0x1, -R103 ;  /* 0x0000000147677824 */ /* 0x000fe200078e0a67 */
[----:B------:R-:W-:Y:S01]  /*10ee0*/  ISETP.GE.AND P6, PT, R13, R2, PT ;  /* 0x000000020d00720c */ /* 0x000fe20003fc6270 */
[----:B------:R-:W-:Y:S01]  /*10ef0*/  IMAD.IADD R94, R71, 0x1, -R94 ;  /* 0x00000001475e7824 */ /* 0x000fe200078e0a5e */
[----:B------:R-:W-:Y:S01]  /*10f00*/  FSEL R13, R63, -INF , !P2 ;  /* 0xff8000003f0d7808 */ /* 0x000fe20005000000 */
[----:B------:R-:W-:Y:S01]  /*10f10*/  IMAD.IADD R84, R71, 0x1, -R84 ;  /* 0x0000000147547824 */ /* 0x000fe200078e0a54 */
[----:B------:R1:W5:Y:S02]  /*10f20*/  LDL.LU R132, [R1+0x88] ;  /* 0x0000880001847983 */ /* 0x0003640000300800 */
[----:B------:R-:W-:-:S02]  /*10f30*/  FSEL R13, R13, -INF , !P3 ;  /* 0xff8000000d0d7808 */ /* 0x000fc40005800000 */
[----:B------:R-:W-:Y:S02]  /*10f40*/  ISETP.GT.AND P3, PT, R104, R248, PT ;  /* 0x000000f86800720c */ /* 0x000fe40003f64270 */
[----:B------:R-:W-:Y:S02]  /*10f50*/  ISETP.GE.AND P2, PT, R248, R252, PT ;  /* 0x000000fcf800720c */ /* 0x000fe40003f46270 */
[----:B------:R-:W-:Y:S02]  /*10f60*/  FSEL R12, R58, -INF , !P3 ;  /* 0xff8000003a0c7808 */ /* 0x000fe40005800000 */
[----:B------:R-:W-:Y:S02]  /*10f70*/  FSEL R92, R92, -INF , !P1 ;  /* 0xff8000005c5c7808 */ /* 0x000fe40004800000 */
[----:B------:R-:W-:Y:S02]  /*10f80*/  FSEL R12, R12, -INF , !P2 ;  /* 0xff8000000c0c7808 */ /* 0x000fe40005000000 */
[----:B------:R-:W-:-:S02]  /*10f90*/  ISETP.GT.AND P2, PT, R104, R231, PT ;  /* 0x000000e76800720c */ /* 0x000fc40003f44270 */
[----:B------:R-:W-:Y:S01]  /*10fa0*/  FSEL R5, R42, -INF , !P6 ;  /* 0xff8000002a057808 */ /* 0x000fe20007000000 */
[----:B------:R-:W-:Y:S01]  /*10fb0*/  IMAD.MOV.U32 R42, RZ, RZ, R46 ;  /* 0x000000ffff2a7224 */ /* 0x000fe200078e002e */
[C---:B------:R-:W-:Y:S01]  /*10fc0*/  ISETP.GE.AND P1, PT, R248.reuse, R3, PT ;  /* 0x00000003f800720c */ /* 0x040fe20003f26270 */
[----:B------:R-:W-:Y:S01]  /*10fd0*/  IMAD.MOV.U32 R46, RZ, RZ, R9 ;  /* 0x000000ffff2e7224 */ /* 0x000fe200078e0009 */
[----:B------:R-:W-:Y:S02]  /*10fe0*/  ISETP.GE.AND P3, PT, R231, R252, PT ;  /* 0x000000fce700720c */ /* 0x000fe40003f66270 */
[----:B------:R-:W-:Y:S02]  /*10ff0*/  FSEL R9, R59, -INF , !P2 ;  /* 0xff8000003b097808 */ /* 0x000fe40005000000 */
[----:B------:R-:W-:Y:S02]  /*11000*/  ISETP.GE.AND P6, PT, R248, R2, PT ;  /* 0x00000002f800720c */ /* 0x000fe40003fc6270 */
[----:B------:R-:W-:-:S02]  /*11010*/  FSEL R81, R81, -INF , !P1 ;  /* 0xff80000051517808 */ /* 0x000fc40004800000 */
[----:B------:R-:W-:Y:S02]  /*11020*/  ISETP.GE.AND P1, PT, R231, R3, PT ;  /* 0x00000003e700720c */ /* 0x000fe40003f26270 */
[----:B------:R-:W-:Y:S02]  /*11030*/  FSEL R9, R9, -INF , !P3 ;  /* 0xff80000009097808 */ /* 0x000fe40005800000 */
[----:B------:R-:W-:Y:S02]  /*11040*/  FSEL R4, R250, -INF , !P6 ;  /* 0xff800000fa047808 */ /* 0x000fe40007000000 */
[----:B------:R-:W-:Y:S02]  /*11050*/  ISETP.GT.AND P3, PT, R104, R111, PT ;  /* 0x0000006f6800720c */ /* 0x000fe40003f64270 */
[----:B------:R-:W-:Y:S02]  /*11060*/  ISETP.GE.AND P6, PT, R231, R2, PT ;  /* 0x00000002e700720c */ /* 0x000fe40003fc6270 */
[----:B------:R-:W-:-:S02]  /*11070*/  FSEL R72, R72, -INF , !P1 ;  /* 0xff80000048487808 */ /* 0x000fc40004800000 */
[C---:B------:R-:W-:Y:S02]  /*11080*/  ISETP.GE.AND P1, PT, R111.reuse, R3, PT ;  /* 0x000000036f00720c */ /* 0x040fe40003f26270 */
[----:B------:R-:W-:Y:S02]  /*11090*/  ISETP.GE.AND P2, PT, R111, R252, PT ;  /* 0x000000fc6f00720c */ /* 0x000fe40003f46270 */
[----:B------:R-:W-:Y:S02]  /*110a0*/  FSEL R54, R54, -INF , !P3 ;  /* 0xff80000036367808 */ /* 0x000fe40005800000 */
[----:B------:R-:W-:Y:S02]  /*110b0*/  FSEL R231, R247, -INF , !P6 ;  /* 0xff800000f7e77808 */ /* 0x000fe40007000000 */
[----:B------:R-:W-:Y:S02]  /*110c0*/  ISETP.GE.AND P6, PT, R111, R2, PT ;  /* 0x000000026f00720c */ /* 0x000fe40003fc6270 */
[----:B------:R-:W-:-:S02]  /*110d0*/  FSEL R111, R60, -INF , !P1 ;  /* 0xff8000003c6f7808 */ /* 0x000fc40004800000 */
[----:B------:R-:W-:Y:S02]  /*110e0*/  FSEL R60, R54, -INF , !P2 ;  /* 0xff800000363c7808 */ /* 0x000fe40005000000 */
[----:B------:R-:W-:Y:S02]  /*110f0*/  ISETP.GT.AND P2, PT, R104, R242, PT ;  /* 0x000000f26800720c */ /* 0x000fe40003f44270 */
[C---:B------:R-:W-:Y:S02]  /*11100*/  ISETP.GE.AND P1, PT, R242.reuse, R3, PT ;  /* 0x00000003f200720c */ /* 0x040fe40003f26270 */
[----:B------:R-:W-:Y:S02]  /*11110*/  ISETP.GE.AND P3, PT, R242, R252, PT ;  /* 0x000000fcf200720c */ /* 0x000fe40003f66270 */
[----:B------:R-:W-:Y:S02]  /*11120*/  FSEL R55, R55, -INF , !P2 ;  /* 0xff80000037377808 */ /* 0x000fe40005000000 */
[----:B------:R-:W-:-:S02]  /*11130*/  FSEL R58, R56, -INF , !P1 ;  /* 0xff800000383a7808 */ /* 0x000fc40004800000 */
[----:B------:R-:W-:Y:S02]  /*11140*/  ISETP.GE.AND P1, PT, R241, R3, PT ;  /* 0x00000003f100720c */ /* 0x000fe40003f26270 */
[----:B------:R-:W-:Y:S02]  /*11150*/  FSEL R59, R55, -INF , !P3 ;  /* 0xff800000373b7808 */ /* 0x000fe40005800000 */
[----:B------:R-:W-:Y:S02]  /*11160*/  ISETP.GT.AND P3, PT, R104, R241, PT ;  /* 0x000000f16800720c */ /* 0x000fe40003f64270 */
[----:B------:R-:W-:Y:S02]  /*11170*/  FSEL R56, R57, -INF , !P5 ;  /* 0xff80000039387808 */ /* 0x000fe40006800000 */
[----:B------:R-:W-:Y:S02]  /*11180*/  FSEL R57, R46, -INF , !P1 ;  /* 0xff8000002e397808 */ /* 0x000fe40004800000 */
[----:B------:R-:W-:-:S02]  /*11190*/  ISETP.GE.AND P2, PT, R241, R252, PT ;  /* 0x000000fcf100720c */ /* 0x000fc40003f46270 */
[----:B------:R-:W-:Y:S02]  /*111a0*/  FSEL R46, R50, -INF , !P3 ;  /* 0xff800000322e7808 */ /* 0x000fe40005800000 */
[----:B------:R-:W-:Y:S02]  /*111b0*/  FSEL R64, R245, -INF , !P6 ;  /* 0xff800000f5407808 */ /* 0x000fe40007000000 */
[----:B------:R-:W-:Y:S02]  /*111c0*/  ISETP.GE.AND P6, PT, R242, R2, PT ;  /* 0x00000002f200720c */ /* 0x000fe40003fc6270 */
[----:B------:R-:W-:Y:S02]  /*111d0*/  FSEL R46, R46, -INF , !P2 ;  /* 0xff8000002e2e7808 */ /* 0x000fe40005000000 */
[----:B------:R-:W-:Y:S02]  /*111e0*/  ISETP.GT.AND P2, PT, R104, R37, PT ;  /* 0x000000256800720c */ /* 0x000fe40003f44270 */
[----:B------:R-:W-:-:S02]  /*111f0*/  FSEL R63, R244, -INF , !P6 ;  /* 0xff800000f43f7808 */ /* 0x000fc40007000000 */
[C---:B------:R-:W-:Y:S02]  /*11200*/  ISETP.GE.AND P6, PT, R241.reuse, R2, PT ;  /* 0x00000002f100720c */ /* 0x040fe40003fc6270 */
[----:B------:R-:W-:Y:S02]  /*11210*/  ISETP.GE.AND P5, PT, R241, R0, PT ;  /* 0x00000000f100720c */ /* 0x000fe40003fa6270 */
[----:B------:R-:W-:Y:S02]  /*11220*/  ISETP.GE.AND P3, PT, R37, R252, PT ;  /* 0x000000fc2500720c */ /* 0x000fe40003f66270 */
[----:B------:R-:W-:Y:S02]  /*11230*/  FSEL R51, R51, -INF , !P2 ;  /* 0xff80000033337808 */ /* 0x000fe40005000000 */
[----:B------:R-:W-:Y:S02]  /*11240*/  ISETP.GE.AND P1, PT, R37, R3, PT ;  /* 0x000000032500720c */ /* 0x000fe40003f26270 */
[----:B------:R-:W-:-:S02]  /*11250*/  FSEL R54, R240, -INF , !P6 ;  /* 0xff800000f0367808 */ /* 0x000fc40007000000 */
[----:B------:R-:W-:Y:S02]  /*11260*/  ISETP.GE.AND P6, PT, R37, R2, PT ;  /* 0x000000022500720c */ /* 0x000fe40003fc6270 */
[----:B------:R-:W-:Y:S02]  /*11270*/  FSEL R42, R42, -INF , !P5 ;  /* 0xff8000002a2a7808 */ /* 0x000fe40006800000 */
[----:B------:R-:W-:Y:S02]  /*11280*/  FSEL R55, R51, -INF , !P3 ;  /* 0xff80000033377808 */ /* 0x000fe40005800000 */
[----:B------:R-:W-:Y:S02]  /*11290*/  ISETP.GE.AND P5, PT, R37, R0, PT ;  /* 0x000000002500720c */ /* 0x000fe40003fa6270 */
[----:B------:R-:W-:Y:S02]  /*112a0*/  ISETP.GT.AND P3, PT, R104, R238, PT ;  /* 0x000000ee6800720c */ /* 0x000fe40003f64270 */
[----:B------:R-:W-:-:S02]  /*112b0*/  FSEL R37, R47, -INF , !P1 ;  /* 0xff8000002f257808 */ /* 0x000fc40004800000 */
[----:B------:R-:W-:Y:S02]  /*112c0*/  FSEL R47, R36, -INF , !P6 ;  /* 0xff800000242f7808 */ /* 0x000fe40007000000 */
[C---:B------:R-:W-:Y:S02]  /*112d0*/  ISETP.GE.AND P6, PT, R238.reuse, R2, PT ;  /* 0x00000002ee00720c */ /* 0x040fe40003fc6270 */
[----:B------:R-:W-:Y:S02]  /*112e0*/  ISETP.GE.AND P2, PT, R238, R252, PT ;  /* 0x000000fcee00720c */ /* 0x000fe40003f46270 */
[----:B------:R-:W-:Y:S02]  /*112f0*/  FSEL R44, R44, -INF , !P3 ;  /* 0xff8000002c2c7808 */ /* 0x000fe40005800000 */
[----:B------:R-:W-:Y:S02]  /*11300*/  FSEL R51, R122, -INF , !P6 ;  /* 0xff8000007a337808 */ /* 0x000fe40007000000 */
[----:B------:R-:W-:-:S02]  /*11310*/  ISETP.GE.AND P6, PT, R78, R2, PT ;  /* 0x000000024e00720c */ /* 0x000fc40003fc6270 */
[----:B------:R-:W-:Y:S02]  /*11320*/  FSEL R44, R44, -INF , !P2 ;  /* 0xff8000002c2c7808 */ /* 0x000fe40005000000 */
[-C--:B------:R-:W-:Y:S02]  /*11330*/  ISETP.GE.AND P1, PT, R238, R3.reuse, PT ;  /* 0x00000003ee00720c */ /* 0x080fe40003f26270 */
[----:B------:R-:W-:Y:S02]  /*11340*/  ISETP.GT.AND P2, PT, R104, R78, PT ;  /* 0x0000004e6800720c */ /* 0x000fe40003f44270 */
[----:B------:R-:W-:Y:S02]  /*11350*/  FSEL R36, R70, -INF , !P5 ;  /* 0xff80000046247808 */ /* 0x000fe40006800000 */
[----:B------:R-:W-:Y:S01]  /*11360*/  ISETP.GE.AND P5, PT, R238, R0, PT ;  /* 0x00000000ee00720c */ /* 0x000fe20003fa6270 */
[----:B------:R-:W-:Y:S01]  /*11370*/  IMAD.IADD R90, R71, 0x1, -R90 ;  /* 0x00000001475a7824 */ /* 0x000fe200078e0a5a */
[----:B------:R-:W-:Y:S01]  /*11380*/  FSEL R62, R43, -INF , !P6 ;  /* 0xff8000002b3e7808 */ /* 0x000fe20007000000 */
[----:B------:R-:W-:Y:S01]  /*11390*/  IMAD.IADD R85, R71, 0x1, -R85 ;  /* 0x0000000147557824 */ /* 0x000fe200078e0a55 */
[----:B------:R-:W-:Y:S01]  /*113a0*/  FSEL R53, R53, -INF , !P1 ;  /* 0xff80000035357808 */ /* 0x000fe20004800000 */
[C---:B------:R-:W-:Y:S01]  /*113b0*/  IMAD.IADD R82, R71.reuse, 0x1, -R82 ;  /* 0x0000000147527824 */ /* 0x040fe200078e0a52 */
[C---:B------:R-:W-:Y:S01]  /*113c0*/  ISETP.GE.AND P3, PT, R78.reuse, R252, PT ;  /* 0x000000fc4e00720c */ /* 0x040fe20003f66270 */
[----:B------:R-:W-:Y:S01]  /*113d0*/  IMAD.IADD R34, R71, 0x1, -R34 ;  /* 0x0000000147227824 */ /* 0x000fe200078e0a22 */
[----:B------:R-:W-:Y:S01]  /*113e0*/  FSEL R43, R45, -INF , !P2 ;  /* 0xff8000002d2b7808 */ /* 0x000fe20005000000 */
[----:B------:R-:W-:Y:S01]  /*113f0*/  IMAD.IADD R32, R71, 0x1, -R32 ;  /* 0x0000000147207824 */ /* 0x000fe200078e0a20 */
[----:B------:R-:W-:Y:S01]  /*11400*/  ISETP.GE.AND P1, PT, R78, R3, PT ;  /* 0x000000034e00720c */ /* 0x000fe20003f26270 */
[----:B------:R1:W5:Y:S01]  /*11410*/  LDL.LU R70, [R1+0x84] ;  /* 0x0000840001467983 */ /* 0x0003620000300800 */
[----:B------:R-:W-:-:S02]  /*11420*/  FSEL R50, R249, -INF , !P5 ;  /* 0xff800000f9327808 */ /* 0x000fc40006800000 */
[----:B------:R-:W-:Y:S02]  /*11430*/  ISETP.GE.AND P5, PT, R78, R0, PT ;  /* 0x000000004e00720c */ /* 0x000fe40003fa6270 */
[----:B------:R-:W-:Y:S02]  /*11440*/  FSEL R43, R43, -INF , !P3 ;  /* 0xff8000002b2b7808 */ /* 0x000fe40005800000 */
[----:B------:R-:W-:Y:S02]  /*11450*/  FSEL R52, R52, -INF , !P1 ;  /* 0xff80000034347808 */ /* 0x000fe40004800000 */
[----:B------:R-:W-:Y:S02]  /*11460*/  ISETP.GT.AND P3, PT, R104, R41, PT ;  /* 0x000000296800720c */ /* 0x000fe40003f64270 */
[C---:B------:R-:W-:Y:S02]  /*11470*/  ISETP.GE.AND P1, PT, R41.reuse, R3, PT ;  /* 0x000000032900720c */ /* 0x040fe40003f26270 */
[----:B------:R-:W-:-:S02]  /*11480*/  ISETP.GE.AND P6, PT, R41, R2, PT ;  /* 0x000000022900720c */ /* 0x000fc40003fc6270 */
[----:B------:R-:W-:Y:S02]  /*11490*/  FSEL R45, R246, -INF , !P5 ;  /* 0xff800000f62d7808 */ /* 0x000fe40006800000 */
[C---:B------:R-:W-:Y:S02]  /*114a0*/  ISETP.GE.AND P5, PT, R41.reuse, R0, PT ;  /* 0x000000002900720c */ /* 0x040fe40003fa6270 */
[----:B------:R-:W-:Y:S02]  /*114b0*/  ISETP.GE.AND P2, PT, R41, R252, PT ;  /* 0x000000fc2900720c */ /* 0x000fe40003f46270 */
[----:B------:R-:W-:Y:S02]  /*114c0*/  FSEL R40, R40, -INF , !P3 ;  /* 0xff80000028287808 */ /* 0x000fe40005800000 */
[----:B------:R-:W-:Y:S02]  /*114d0*/  FSEL R41, R48, -INF , !P1 ;  /* 0xff80000030297808 */ /* 0x000fe40004800000 */
[----:B------:R-:W-:-:S02]  /*114e0*/  FSEL R48, R39, -INF , !P6 ;  /* 0xff80000027307808 */ /* 0x000fc40007000000 */
[----:B------:R-:W-:Y:S02]  /*114f0*/  FSEL R39, R25, -INF , !P5 ;  /* 0xff80000019277808 */ /* 0x000fe40006800000 */
[----:B------:R-:W-:Y:S02]  /*11500*/  FSEL R25, R40, -INF , !P2 ;  /* 0xff80000028197808 */ /* 0x000fe40005000000 */
[----:B------:R-:W-:Y:S02]  /*11510*/  ISETP.GT.AND P2, PT, R104, R38, PT ;  /* 0x000000266800720c */ /* 0x000fe40003f44270 */
[C---:B------:R-:W-:Y:S02]  /*11520*/  ISETP.GE.AND P5, PT, R38.reuse, R0, PT ;  /* 0x000000002600720c */ /* 0x040fe40003fa6270 */
[----:B------:R-:W-:Y:S02]  /*11530*/  ISETP.GE.AND P3, PT, R38, R252, PT ;  /* 0x000000fc2600720c */ /* 0x000fe40003f66270 */
        /* <DEDUP_REMOVED lines=12> */
[----:B------:R-:W-:-:S02]  /*11600*/  FSEL R74, R126, -INF , !P3 ;  /* 0xff8000007e4a7808 */ /* 0x000fc40005800000 */
[----:B------:R-:W-:Y:S02]  /*11610*/  FSEL R122, R77, -INF , !P1 ;  /* 0xff8000004d7a7808 */ /* 0x000fe40004800000 */
[----:B------:R-:W-:Y:S02]  /*11620*/  ISETP.GE.AND P1, PT, R121, R3, PT ;  /* 0x000000037900720c */ /* 0x000fe40003f26270 */
[----:B------:R-:W-:Y:S02]  /*11630*/  FSEL R74, R74, -INF , !P2 ;  /* 0xff8000004a4a7808 */ /* 0x000fe40005000000 */
[----:B------:R-:W-:Y:S02]  /*11640*/  ISETP.GT.AND P2, PT, R104, R121, PT ;  /* 0x000000796800720c */ /* 0x000fe40003f44270 */
[----:B------:R-:W-:Y:S02]  /*11650*/  FSEL R118, R118, -INF , !P6 ;  /* 0xff80000076767808 */ /* 0x000fe40007000000 */
[----:B------:R-:W-:-:S02]  /*11660*/  FSEL R78, R239, -INF , !P5 ;  /* 0xff800000ef4e7808 */ /* 0x000fc40006800000 */
[C---:B------:R-:W-:Y:S02]  /*11670*/  ISETP.GE.AND P6, PT, R121.reuse, R2, PT ;  /* 0x000000027900720c */ /* 0x040fe40003fc6270 */
[C---:B------:R-:W-:Y:S02]  /*11680*/  ISETP.GE.AND P5, PT, R121.reuse, R0, PT ;  /* 0x000000007900720c */ /* 0x040fe40003fa6270 */
[----:B------:R-:W-:Y:S02]  /*11690*/  ISETP.GE.AND P3, PT, R121, R252, PT ;  /* 0x000000fc7900720c */ /* 0x000fe40003f66270 */
[----:B------:R-:W-:Y:S02]  /*116a0*/  FSEL R121, R73, -INF , !P1 ;  /* 0xff80000049797808 */ /* 0x000fe40004800000 */
[----:B------:R-:W-:-:S04]  /*116b0*/  FSEL R73, R125, -INF , !P2 ;  /* 0xff8000007d497808 */ /* 0x000fc80005000000 */
[----:B------:R-:W-:Y:S02]  /*116c0*/  FSEL R73, R73, -INF , !P3 ;  /* 0xff80000049497808 */ /* 0x000fe40005800000 */
[----:B------:R-:W-:Y:S02]  /*116d0*/  ISETP.GT.AND P3, PT, R104, R120, PT ;  /* 0x000000786800720c */ /* 0x000fe40003f64270 */
[----:B------:R-:W-:Y:S02]  /*116e0*/  ISETP.GE.AND P2, PT, R120, R252, PT ;  /* 0x000000fc7800720c */ /* 0x000fe40003f46270 */
[----:B------:R-:W-:Y:S02]  /*116f0*/  FSEL R80, R124, -INF , !P3 ;  /* 0xff8000007c507808 */ /* 0x000fe40005800000 */
[----:B------:R-:W-:Y:S02]  /*11700*/  ISETP.GE.AND P1, PT, R120, R3, PT ;  /* 0x000000037800720c */ /* 0x000fe40003f26270 */
[----:B------:R-:W-:-:S02]  /*11710*/  FSEL R127, R127, -INF , !P6 ;  /* 0xff8000007f7f7808 */ /* 0x000fc40007000000 */
[----:B------:R-:W-:Y:S02]  /*11720*/  FSEL R77, R237, -INF , !P5 ;  /* 0xff800000ed4d7808 */ /* 0x000fe40006800000 */
[C---:B------:R-:W-:Y:S02]  /*11730*/  ISETP.GE.AND P6, PT, R120.reuse, R2, PT ;  /* 0x000000027800720c */ /* 0x040fe40003fc6270 */
        /* <DEDUP_REMOVED lines=11> */
[----:B------:R-:W-:Y:S02]  /*117f0*/  FSEL R119, R68, -INF , !P1 ;  /* 0xff80000044777808 */ /* 0x000fe40004800000 */
[----:B------:R-:W-:Y:S01]  /*11800*/  ISETP.GE.AND P1, PT, R131, R3, PT ;  /* 0x000000038300720c */ /* 0x000fe20003f26270 */
[----:B------:R1:W5:Y:S01]  /*11810*/  LDL.LU R68, [R1+0x80] ;  /* 0x0000800001447983 */ /* 0x0003620000300800 */
[----:B------:R-:W-:Y:S02]  /*11820*/  FSEL R79, R79, -INF , !P3 ;  /* 0xff8000004f4f7808 */ /* 0x000fe40005800000 */
[----:B------:R-:W-:Y:S02]  /*11830*/  FSEL R125, R75, -INF , !P6 ;  /* 0xff8000004b7d7808 */ /* 0x000fe40007000000 */
[----:B------:R-:W-:-:S02]  /*11840*/  ISETP.GT.AND P3, PT, R104, R131, PT ;  /* 0x000000836800720c */ /* 0x000fc40003f64270 */
[----:B------:R-:W-:Y:S02]  /*11850*/  FSEL R75, R235, -INF , !P5 ;  /* 0xff800000eb4b7808 */ /* 0x000fe40006800000 */
[C---:B------:R-:W-:Y:S02]  /*11860*/  ISETP.GE.AND P6, PT, R131.reuse, R2, PT ;  /* 0x000000028300720c */ /* 0x040fe40003fc6270 */
[C---:B------:R-:W-:Y:S02]  /*11870*/  ISETP.GE.AND P5, PT, R131.reuse, R0, PT ;  /* 0x000000008300720c */ /* 0x040fe40003fa6270 */
[----:B------:R-:W-:Y:S02]  /*11880*/  ISETP.GE.AND P2, PT, R131, R252, PT ;  /* 0x000000fc8300720c */ /* 0x000fe40003f46270 */
[----:B------:R-:W-:Y:S02]  /*11890*/  FSEL R131, R113, -INF , !P1 ;  /* 0xff80000071837808 */ /* 0x000fe40004800000 */
[----:B------:R-:W-:-:S02]  /*118a0*/  FSEL R113, R116, -INF , !P3 ;  /* 0xff80000074717808 */ /* 0x000fc40005800000 */
[----:B------:R-:W-:Y:S02]  /*118b0*/  ISETP.GE.AND P1, PT, R197, R3, PT ;  /* 0x00000003c500720c */ /* 0x000fe40003f26270 */
[----:B------:R-:W-:Y:S02]  /*118c0*/  FSEL R113, R113, -INF , !P2 ;  /* 0xff80000071717808 */ /* 0x000fe40005000000 */
[----:B------:R-:W-:Y:S02]  /*118d0*/  IABS R129, R129 ;  /* 0x0000008100817213 */ /* 0x000fe40000000000 */
[----:B------:R-:W-:Y:S02]  /*118e0*/  ISETP.GT.AND P2, PT, R104, R197, PT ;  /* 0x000000c56800720c */ /* 0x000fe40003f44270 */
[----:B------:R-:W-:Y:S02]  /*118f0*/  FSEL R128, R112, -INF , !P1 ;  /* 0xff80000070807808 */ /* 0x000fe40004800000 */
[----:B------:R-:W-:-:S02]  /*11900*/  I2FP.F32.S32 R129, R129 ;  /* 0x0000008100817245 */ /* 0x000fc40000201400 */
[----:B------:R-:W-:Y:S02]  /*11910*/  ISETP.GE.AND P3, PT, R197, R252, PT ;  /* 0x000000fcc500720c */ /* 0x000fe40003f66270 */
[----:B------:R-:W-:Y:S02]  /*11920*/  FSEL R112, R117, -INF , !P2 ;  /* 0xff80000075707808 */ /* 0x000fe40005000000 */
[----:B------:R-:W-:Y:S01]  /*11930*/  FSEL R124, R226, -INF , !P6 ;  /* 0xff800000e27c7808 */ /* 0x000fe20007000000 */
[----:B------:R-:W-:Y:S01]  /*11940*/  FFMA.FTZ R26, R129, -UR6, R26 ;  /* 0x80000006811a7c23 */ /* 0x000fe2000801001a */
[----:B------:R-:W-:Y:S02]  /*11950*/  ISETP.GE.AND P6, PT, R197, R2, PT ;  /* 0x00000002c500720c */ /* 0x000fe40003fc6270 */
[----:B------:R-:W-:Y:S02]  /*11960*/  FSEL R112, R112, -INF , !P3 ;  /* 0xff80000070707808 */ /* 0x000fe40005800000 */
[----:B------:R-:W-:-:S02]  /*11970*/  IABS R103, R103 ;  /* 0x0000006700677213 */ /* 0x000fc40000000000 */
[----:B------:R-:W-:Y:S02]  /*11980*/  ISETP.GT.AND P3, PT, R104, R130, PT ;  /* 0x000000826800720c */ /* 0x000fe40003f64270 */
[----:B------:R-:W-:Y:S02]  /*11990*/  FSEL R123, R115, -INF , !P6 ;  /* 0xff800000737b7808 */ /* 0x000fe40007000000 */
[----:B------:R-:W-:Y:S02]  /*119a0*/  ISETP.GE.AND P6, PT, R130, R2, PT ;  /* 0x000000028200720c */ /* 0x000fe40003fc6270 */
[----:B------:R-:W-:Y:S02]  /*119b0*/  I2FP.F32.S32 R103, R103 ;  /* 0x0000006700677245 */ /* 0x000fe40000201400 */
[----:B------:R-:W-:Y:S02]  /*119c0*/  FSEL R116, R234, -INF , !P5 ;  /* 0xff800000ea747808 */ /* 0x000fe40006800000 */
[----:B------:R-:W-:-:S02]  /*119d0*/  ISETP.GE.AND P2, PT, R130, R252, PT ;  /* 0x000000fc8200720c */ /* 0x000fc40003f46270 */
[----:B------:R-:W-:Y:S02]  /*119e0*/  FSEL R26, R26, -INF , !P3 ;  /* 0xff8000001a1a7808 */ /* 0x000fe40005800000 */
[----:B------:R-:W-:Y:S01]  /*119f0*/  ISETP.GE.AND P5, PT, R197, R0, PT ;  /* 0x00000000c500720c */ /* 0x000fe20003fa6270 */
[----:B------:R-:W-:Y:S01]  /*11a00*/  FFMA.FTZ R27, R103, -UR6, R27 ;  /* 0x80000006671b7c23 */ /* 0x000fe2000801001b */
[----:B------:R-:W-:Y:S02]  /*11a10*/  ISETP.GE.AND P1, PT, R130, R3, PT ;  /* 0x000000038200720c */ /* 0x000fe40003f26270 */
[----:B------:R-:W-:Y:S02]  /*11a20*/  FSEL R129, R110, -INF , !P6 ;  /* 0xff8000006e817808 */ /* 0x000fe40007000000 */
[----:B------:R-:W-:Y:S02]  /*11a30*/  FSEL R110, R26, -INF , !P2 ;  /* 0xff8000001a6e7808 */ /* 0x000fe40005000000 */
[----:B------:R-:W-:-:S02]  /*11a40*/  IABS R94, R94 ;  /* 0x0000005e005e7213 */ /* 0x000fc40000000000 */
[----:B------:R-:W-:Y:S02]  /*11a50*/  FSEL R115, R230, -INF , !P5 ;  /* 0xff800000e6737808 */ /* 0x000fe40006800000 */
[----:B------:R-:W-:Y:S02]  /*11a60*/  ISETP.GT.AND P2, PT, R104, R114, PT ;  /* 0x000000726800720c */ /* 0x000fe40003f44270 */
[----:B------:R-:W-:Y:S02]  /*11a70*/  ISETP.GE.AND P5, PT, R130, R0, PT ;  /* 0x000000008200720c */ /* 0x000fe40003fa6270 */
[----:B------:R-:W-:Y:S02]  /*11a80*/  FSEL R130, R243, -INF , !P1 ;  /* 0xff800000f3827808 */ /* 0x000fe40004800000 */
[----:B------:R-:W-:Y:S02]  /*11a90*/  ISETP.GE.AND P1, PT, R114, R3, PT ;  /* 0x000000037200720c */ /* 0x000fe40003f26270 */
[----:B------:R-:W-:-:S02]  /*11aa0*/  I2FP.F32.S32 R94, R94 ;  /* 0x0000005e005e7245 */ /* 0x000fc40000201400 */
[----:B------:R-:W-:Y:S02]  /*11ab0*/  ISETP.GE.AND P3, PT, R114, R252, PT ;  /* 0x000000fc7200720c */ /* 0x000fe40003f66270 */
[----:B------:R-:W-:Y:S01]  /*11ac0*/  FSEL R27, R27, -INF , !P2 ;  /* 0xff8000001b1b7808 */ /* 0x000fe20005000000 */
[----:B------:R-:W-:Y:S01]  /*11ad0*/  FFMA.FTZ R22, R94, -UR6, R22 ;  /* 0x800000065e167c23 */ /* 0x000fe20008010016 */
[----:B------:R-:W-:Y:S02]  /*11ae0*/  FSEL R197, R109, -INF , !P1 ;  /* 0xff8000006dc57808 */ /* 0x000fe40004800000 */
[----:B------:R-:W-:Y:S02]  /*11af0*/  FSEL R109, R27, -INF , !P3 ;  /* 0xff8000001b6d7808 */ /* 0x000fe40005800000 */
[----:B------:R-:W-:Y:S02]  /*11b00*/  ISETP.GT.AND P3, PT, R104, R199, PT ;  /* 0x000000c76800720c */ /* 0x000fe40003f64270 */
[----:B------:R-:W-:-:S02]  /*11b10*/  IABS R84, R84 ;  /* 0x0000005400547213 */ /* 0x000fc40000000000 */
[----:B------:R-:W-:Y:S02]  /*11b20*/  FSEL R26, R22, -INF , !P3 ;  /* 0xff800000161a7808 */ /* 0x000fe40005800000 */
[----:B------:R-:W-:Y:S02]  /*11b30*/  I2FP.F32.S32 R22, R84 ;  /* 0x0000005400167245 */ /* 0x000fe40000201400 */
[----:B------:R-:W-:Y:S02]  /*11b40*/  ISETP.GE.AND P2, PT, R199, R252, PT ;  /* 0x000000fcc700720c */ /* 0x000fe40003f46270 */
[----:B------:R-:W-:Y:S01]  /*11b50*/  IABS R90, R90 ;  /* 0x0000005a005a7213 */ /* 0x000fe20000000000 */
[----:B------:R-:W-:Y:S01]  /*11b60*/  FFMA.FTZ R22, R22, -UR6, R23 ;  /* 0x8000000616167c23 */ /* 0x000fe20008010017 */
[----:B------:R-:W-:Y:S02]  /*11b70*/  FSEL R84, R26, -INF , !P2 ;  /* 0xff8000001a547808 */ /* 0x000fe40005000000 */
[----:B------:R-:W-:Y:S01]  /*11b80*/  ISETP.GT.AND P2, PT, R104, R201, PT ;  /* 0x000000c96800720c */ /* 0x000fe20003f44270 */
[----:B------:R-:W-:Y:S01]  /*11b90*/  IMAD.IADD R23, R71, 0x1, -R87 ;  /* 0x0000000147177824 */ /* 0x000fe200078e0a57 */
[----:B------:R-:W-:-:S02]  /*11ba0*/  I2FP.F32.S32 R90, R90 ;  /* 0x0000005a005a7245 */ /* 0x000fc40000201400 */
[----:B------:R-:W-:Y:S02]  /*11bb0*/  ISETP.GE.AND P3, PT, R201, R252, PT ;  /* 0x000000fcc900720c */ /* 0x000fe40003f66270 */
[----:B------:R-:W-:Y:S01]  /*11bc0*/  FSEL R22, R22, -INF , !P2 ;  /* 0xff80000016167808 */ /* 0x000fe20005000000 */
[----:B------:R-:W-:Y:S01]  /*11bd0*/  FFMA.FTZ R18, R90, -UR6, R18 ;  /* 0x800000065a127c23 */ /* 0x000fe20008010012 */
[----:B------:R-:W-:Y:S02]  /*11be0*/  FSEL R117, R228, -INF , !P5 ;  /* 0xff800000e4757808 */ /* 0x000fe40006800000 */
[----:B------:R-:W-:Y:S02]  /*11bf0*/  FSEL R87, R22, -INF , !P3 ;  /* 0xff80000016577808 */ /* 0x000fe40005800000 */
[----:B------:R-:W-:Y:S02]  /*11c00*/  IABS R23, R23 ;  /* 0x0000001700177213 */ /* 0x000fe40000000000 */
[----:B------:R-:W-:-:S02]  /*11c10*/  ISETP.GE.AND P6, PT, R114, R2, PT ;  /* 0x000000027200720c */ /* 0x000fc40003fc6270 */
[----:B------:R-:W-:Y:S02]  /*11c20*/  ISETP.GE.AND P5, PT, R114, R0, PT ;  /* 0x000000007200720c */ /* 0x000fe40003fa6270 */
[----:B------:R-:W-:Y:S01]  /*11c30*/  ISETP.GT.AND P3, PT, R104, R95, PT ;  /* 0x0000005f6800720c */ /* 0x000fe20003f64270 */
[----:B------:R-:W-:Y:S01]  /*11c40*/  IMAD.IADD R22, R71, 0x1, -R28 ;  /* 0x0000000147167824 */ /* 0x000fe200078e0a1c */
[----:B------:R-:W-:Y:S02]  /*11c50*/  I2FP.F32.S32 R23, R23 ;  /* 0x0000001700177245 */ /* 0x000fe40000201400 */
[----:B------:R-:W-:Y:S02]  /*11c60*/  ISETP.GE.AND P1, PT, R199, R3, PT ;  /* 0x00000003c700720c */ /* 0x000fe40003f26270 */
[----:B------:R-:W-:Y:S02]  /*11c70*/  FSEL R196, R196, -INF , !P6 ;  /* 0xff800000c4c47808 */ /* 0x000fe40007000000 */
[----:B------:R-:W-:-:S02]  /*11c80*/  FSEL R114, R227, -INF , !P5 ;  /* 0xff800000e3727808 */ /* 0x000fc40006800000 */
[----:B------:R-:W-:Y:S02]  /*11c90*/  ISETP.GE.AND P2, PT, R95, R252, PT ;  /* 0x000000fc5f00720c */ /* 0x000fe40003f46270 */
[----:B------:R-:W-:Y:S02]  /*11ca0*/  FSEL R18, R18, -INF , !P3 ;  /* 0xff80000012127808 */ /* 0x000fe40005800000 */
[C---:B------:R-:W-:Y:S02]  /*11cb0*/  ISETP.GE.AND P6, PT, R199.reuse, R2, PT ;  /* 0x00000002c700720c */ /* 0x040fe40003fc6270 */
[----:B------:R-:W-:Y:S01]  /*11cc0*/  ISETP.GE.AND P5, PT, R199, R0, PT ;  /* 0x00000000c700720c */ /* 0x000fe20003fa6270 */
[----:B------:R-:W-:Y:S01]  /*11cd0*/  FFMA.FTZ R19, R23, -UR6, R19 ;  /* 0x8000000617137c23 */ /* 0x000fe20008010013 */
[----:B------:R-:W-:Y:S02]  /*11ce0*/  FSEL R199, R233, -INF , !P1 ;  /* 0xff800000e9c77808 */ /* 0x000fe40004800000 */
[----:B------:R-:W-:-:S02]  /*11cf0*/  FSEL R28, R18, -INF , !P2 ;  /* 0xff800000121c7808 */ /* 0x000fc40005000000 */
[----:B------:R-:W-:Y:S02]  /*11d00*/  IABS R22, R22 ;  /* 0x0000001600167213 */ /* 0x000fe40000000000 */
[----:B------:R-:W-:Y:S02]  /*11d10*/  ISETP.GE.AND P1, PT, R201, R3, PT ;  /* 0x00000003c900720c */ /* 0x000fe40003f26270 */
[----:B------:R-:W-:Y:S02]  /*11d20*/  FSEL R198, R198, -INF , !P6 ;  /* 0xff800000c6c67808 */ /* 0x000fe40007000000 */
[----:B------:R-:W-:Y:S02]  /*11d30*/  FSEL R105, R105, -INF , !P5 ;  /* 0xff80000069697808 */ /* 0x000fe40006800000 */
[----:B------:R-:W-:Y:S02]  /*11d40*/  ISETP.GT.AND P2, PT, R104, R91, PT ;  /* 0x0000005b6800720c */ /* 0x000fe40003f44270 */
[----:B------:R-:W-:-:S02]  /*11d50*/  ISETP.GE.AND P6, PT, R201, R2, PT ;  /* 0x00000002c900720c */ /* 0x000fc40003fc6270 */
[----:B------:R-:W-:Y:S01]  /*11d60*/  ISETP.GE.AND P5, PT, R201, R0, PT ;  /* 0x00000000c900720c */ /* 0x000fe20003fa6270 */
[----:B------:R-:W-:Y:S01]  /*11d70*/  IMAD.IADD R18, R71, 0x1, -R29 ;  /* 0x0000000147127824 */ /* 0x000fe200078e0a1d */
[----:B------:R-:W-:Y:S02]  /*11d80*/  I2FP.F32.S32 R22, R22 ;  /* 0x0000001600167245 */ /* 0x000fe40000201400 */
[----:B------:R-:W-:Y:S02]  /*11d90*/  FSEL R201, R108, -INF , !P1 ;  /* 0xff8000006cc97808 */ /* 0x000fe40004800000 */
[----:B------:R-:W-:Y:S02]  /*11da0*/  ISETP.GE.AND P3, PT, R91, R252, PT ;  /* 0x000000fc5b00720c */ /* 0x000fe40003f66270 */
[----:B------:R-:W-:Y:S02]  /*11db0*/  FSEL R19, R19, -INF , !P2 ;  /* 0xff80000013137808 */ /* 0x000fe40005000000 */
[----:B------:R-:W-:-:S02]  /*11dc0*/  FSEL R200, R200, -INF , !P6 ;  /* 0xff800000c8c87808 */ /* 0x000fc40007000000 */
[----:B------:R-:W-:Y:S02]  /*11dd0*/  FSEL R108, R203, -INF , !P5 ;  /* 0xff800000cb6c7808 */ /* 0x000fe40006800000 */
[C---:B------:R-:W-:Y:S02]  /*11de0*/  ISETP.GE.AND P1, PT, R95.reuse, R3, PT ;  /* 0x000000035f00720c */ /* 0x040fe40003f26270 */
[C---:B------:R-:W-:Y:S02]  /*11df0*/  ISETP.GE.AND P6, PT, R95.reuse, R2, PT ;  /* 0x000000025f00720c */ /* 0x040fe40003fc6270 */
[----:B------:R-:W-:Y:S01]  /*11e00*/  ISETP.GE.AND P5, PT, R95, R0, PT ;  /* 0x000000005f00720c */ /* 0x000fe20003fa6270 */
[----:B------:R-:W-:Y:S01]  /*11e10*/  FFMA.FTZ R14, R22, -UR6, R14 ;  /* 0x80000006160e7c23 */ /* 0x000fe2000801000e */
[----:B------:R-:W-:Y:S02]  /*11e20*/  FSEL R29, R19, -INF , !P3 ;  /* 0xff800000131d7808 */ /* 0x000fe40005800000 */
[----:B------:R-:W-:-:S02]  /*11e30*/  IABS R18, R18 ;  /* 0x0000001200127213 */ /* 0x000fc40000000000 */
[----:B------:R-:W-:Y:S02]  /*11e40*/  ISETP.GT.AND P3, PT, R104, R83, PT ;  /* 0x000000536800720c */ /* 0x000fe40003f64270 */
[----:B------:R-:W-:Y:S02]  /*11e50*/  FSEL R203, R232, -INF , !P1 ;  /* 0xff800000e8cb7808 */ /* 0x000fe40004800000 */
[----:B------:R-:W-:Y:S02]  /*11e60*/  FSEL R202, R202, -INF , !P6 ;  /* 0xff800000caca7808 */ /* 0x000fe40007000000 */
[----:B------:R-:W-:Y:S02]  /*11e70*/  FSEL R94, R207, -INF , !P5 ;  /* 0xff800000cf5e7808 */ /* 0x000fe40006800000 */
[C---:B------:R-:W-:Y:S02]  /*11e80*/  ISETP.GE.AND P1, PT, R91.reuse, R3, PT ;  /* 0x000000035b00720c */ /* 0x040fe40003f26270 */
[----:B------:R-:W-:-:S02]  /*11e90*/  ISETP.GE.AND P6, PT, R91, R2, PT ;  /* 0x000000025b00720c */ /* 0x000fc40003fc6270 */
[----:B------:R-:W-:Y:S02]  /*11ea0*/  ISETP.GE.AND P5, PT, R91, R0, PT ;  /* 0x000000005b00720c */ /* 0x000fe40003fa6270 */
[----:B------:R-:W-:Y:S02]  /*11eb0*/  I2FP.F32.S32 R18, R18 ;  /* 0x0000001200127245 */ /* 0x000fe40000201400 */
[----:B------:R-:W-:Y:S02]  /*11ec0*/  ISETP.GE.AND P2, PT, R83, R252, PT ;  /* 0x000000fc5300720c */ /* 0x000fe40003f46270 */
[----:B------:R-:W-:Y:S02]  /*11ed0*/  FSEL R14, R14, -INF , !P3 ;  /* 0xff8000000e0e7808 */ /* 0x000fe40005800000 */
[----:B------:R-:W-:Y:S02]  /*11ee0*/  FSEL R207, R229, -INF , !P1 ;  /* 0xff800000e5cf7808 */ /* 0x000fe40004800000 */
[----:B------:R-:W-:-:S02]  /*11ef0*/  FSEL R206, R206, -INF , !P6 ;  /* 0xff800000cece7808 */ /* 0x000fc40007000000 */
[----:B------:R-:W-:Y:S01]  /*11f00*/  FSEL R95, R209, -INF , !P5 ;  /* 0xff800000d15f7808 */ /* 0x000fe20006800000 */
[----:B------:R-:W-:Y:S01]  /*11f10*/  FFMA.FTZ R15, R18, -UR6, R15 ;  /* 0x80000006120f7c23 */ /* 0x000fe2000801000f */
[C---:B------:R-:W-:Y:S02]  /*11f20*/  ISETP.GE.AND P1, PT, R83.reuse, R3, PT ;  /* 0x000000035300720c */ /* 0x040fe40003f26270 */
[C---:B------:R-:W-:Y:S02]  /*11f30*/  ISETP.GE.AND P6, PT, R83.reuse, R2, PT ;  /* 0x000000025300720c */ /* 0x040fe40003fc6270 */
[----:B------:R-:W-:Y:S02]  /*11f40*/  ISETP.GE.AND P5, PT, R83, R0, PT ;  /* 0x000000005300720c */ /* 0x000fe40003fa6270 */
[----:B------:R-:W-:Y:S02]  /*11f50*/  FSEL R83, R14, -INF , !P2 ;  /* 0xff8000000e537808 */ /* 0x000fe40005000000 */
[----:B------:R-:W-:-:S02]  /*11f60*/  IABS R85, R85 ;  /* 0x0000005500557213 */ /* 0x000fc40000000000 */
[----:B------:R-:W-:Y:S01]  /*11f70*/  ISETP.GT.AND P2, PT, R104, R89, PT ;  /* 0x000000596800720c */ /* 0x000fe20003f44270 */
[----:B------:R-:W-:Y:S01]  /*11f80*/  IMAD.IADD R14, R71, 0x1, -R86 ;  /* 0x00000001470e7824 */ /* 0x000fe200078e0a56 */
[----:B------:R-:W-:Y:S02]  /*11f90*/  I2FP.F32.S32 R85, R85 ;  /* 0x0000005500557245 */ /* 0x000fe40000201400 */
[----:B------:R-:W-:Y:S02]  /*11fa0*/  ISETP.GE.AND P3, PT, R89, R252, PT ;  /* 0x000000fc5900720c */ /* 0x000fe40003f66270 */
[----:B------:R-:W-:Y:S01]  /*11fb0*/  FSEL R15, R15, -INF , !P2 ;  /* 0xff8000000f0f7808 */ /* 0x000fe20005000000 */
[----:B------:R-:W-:Y:S01]  /*11fc0*/  FFMA.FTZ R10, R85, -UR6, R10 ;  /* 0x80000006550a7c23 */ /* 0x000fe2000801000a */
[----:B------:R-:W-:Y:S02]  /*11fd0*/  IABS R14, R14 ;  /* 0x0000000e000e7213 */ /* 0x000fe40000000000 */
[----:B------:R-:W-:-:S02]  /*11fe0*/  FSEL R86, R15, -INF , !P3 ;  /* 0xff8000000f567808 */ /* 0x000fc40005800000 */
[----:B------:R-:W-:Y:S02]  /*11ff0*/  FSEL R209, R97, -INF , !P1 ;  /* 0xff80000061d17808 */ /* 0x000fe40004800000 */
[----:B------:R-:W-:Y:S02]  /*12000*/  ISETP.GT.AND P3, PT, R104, R88, PT ;  /* 0x000000586800720c */ /* 0x000fe40003f64270 */
        /* <DEDUP_REMOVED lines=17> */
[----:B------:R-:W-:Y:S02]  /*12120*/  ISETP.GT.AND P2, PT, R104, R67, PT ;  /* 0x000000436800720c */ /* 0x000fe40003f44270 */
        /* <DEDUP_REMOVED lines=8> */
[C---:B------:R-:W-:Y:S02]  /*121b0*/  ISETP.GE.AND P6, PT, R67.reuse, R2, PT ;  /* 0x000000024300720c */ /* 0x040fe40003fc6270 */
[----:B------:R-:W-:Y:S02]  /*121c0*/  FSEL R100, R100, -INF , !P5 ;  /* 0xff80000064647808 */ /* 0x000fe40006800000 */
[----:B------:R-:W-:Y:S02]  /*121d0*/  ISETP.GE.AND P5, PT, R67, R0, PT ;  /* 0x000000004300720c */ /* 0x000fe40003fa6270 */
[----:B------:R-:W-:-:S02]  /*121e0*/  I2FP.F32.S32 R34, R34 ;  /* 0x0000002200227245 */ /* 0x000fc40000201400 */
[----:B------:R-:W-:Y:S02]  /*121f0*/  ISETP.GE.AND P2, PT, R66, R252, PT ;  /* 0x000000fc4200720c */ /* 0x000fe40003f46270 */
[----:B------:R-:W-:Y:S02]  /*12200*/  FSEL R6, R6, -INF , !P3 ;  /* 0xff80000006067808 */ /* 0x000fe40005800000 */
[----:B------:R-:W-:Y:S02]  /*12210*/  FSEL R213, R213, -INF , !P1 ;  /* 0xff800000d5d57808 */ /* 0x000fe40004800000 */
[----:B------:R-:W-:Y:S02]  /*12220*/  FSEL R214, R214, -INF , !P6 ;  /* 0xff800000d6d67808 */ /* 0x000fe40007000000 */
[----:B------:R-:W-:Y:S02]  /*12230*/  ISETP.GE.AND P1, PT, R67, R3, PT ;  /* 0x000000034300720c */ /* 0x000fe40003f26270 */
[----:B------:R-:W-:-:S02]  /*12240*/  ISETP.GE.AND P6, PT, R66, R2, PT ;  /* 0x000000024200720c */ /* 0x000fc40003fc6270 */
[----:B------:R-:W-:Y:S01]  /*12250*/  FSEL R103, R224, -INF , !P5 ;  /* 0xff800000e0677808 */ /* 0x000fe20006800000 */
[----:B------:R-:W-:Y:S01]  /*12260*/  FFMA.FTZ R7, R34, -UR6, R7 ;  /* 0x8000000622077c23 */ /* 0x000fe20008010007 */
[----:B------:R-:W-:Y:S02]  /*12270*/  ISETP.GE.AND P5, PT, R66, R0, PT ;  /* 0x000000004200720c */ /* 0x000fe40003fa6270 */
[----:B------:R-:W-:Y:S02]  /*12280*/  FSEL R82, R6, -INF , !P2 ;  /* 0xff80000006527808 */ /* 0x000fe40005000000 */
[----:B------:R-:W-:Y:S02]  /*12290*/  IABS R32, R32 ;  /* 0x0000002000207213 */ /* 0x000fe40000000000 */
[----:B------:R-:W-:Y:S02]  /*122a0*/  ISETP.GT.AND P2, PT, R104, R35, PT ;  /* 0x000000236800720c */ /* 0x000fe40003f44270 */
[----:B------:R-:W-:-:S02]  /*122b0*/  FSEL R215, R215, -INF , !P1 ;  /* 0xff800000d7d77808 */ /* 0x000fc40004800000 */
[----:B------:R-:W-:Y:S02]  /*122c0*/  FSEL R216, R216, -INF , !P6 ;  /* 0xff800000d8d87808 */ /* 0x000fe40007000000 */
[----:B------:R-:W-:Y:S02]  /*122d0*/  ISETP.GE.AND P1, PT, R66, R3, PT ;  /* 0x000000034200720c */ /* 0x000fe40003f26270 */
[C---:B------:R-:W-:Y:S02]  /*122e0*/  ISETP.GE.AND P6, PT, R35.reuse, R2, PT ;  /* 0x000000022300720c */ /* 0x040fe40003fc6270 */
[----:B------:R-:W-:Y:S02]  /*122f0*/  FSEL R96, R96, -INF , !P5 ;  /* 0xff80000060607808 */ /* 0x000fe40006800000 */
[----:B------:R-:W-:Y:S02]  /*12300*/  ISETP.GE.AND P5, PT, R35, R0, PT ;  /* 0x000000002300720c */ /* 0x000fe40003fa6270 */
[----:B------:R-:W-:-:S02]  /*12310*/  I2FP.F32.S32 R32, R32 ;  /* 0x0000002000207245 */ /* 0x000fc40000201400 */
[----:B------:R-:W-:Y:S02]  /*12320*/  ISETP.GE.AND P3, PT, R35, R252, PT ;  /* 0x000000fc2300720c */ /* 0x000fe40003f66270 */
[----:B------:R-:W-:Y:S02]  /*12330*/  FSEL R7, R7, -INF , !P2 ;  /* 0xff80000007077808 */ /* 0x000fe40005000000 */
[----:B------:R-:W-:Y:S02]  /*12340*/  FSEL R217, R217, -INF , !P1 ;  /* 0xff800000d9d97808 */ /* 0x000fe40004800000 */
[----:B------:R-:W-:Y:S01]  /*12350*/  FSEL R218, R218, -INF , !P6 ;  /* 0xff800000dada7808 */ /* 0x000fe20007000000 */
[----:B------:R-:W-:Y:S01]  /*12360*/  FFMA.FTZ R106, R32, -UR6, R106 ;  /* 0x80000006206a7c23 */ /* 0x000fe2000801006a */
[----:B------:R-:W-:Y:S02]  /*12370*/  ISETP.GE.AND P1, PT, R35, R3, PT ;  /* 0x000000032300720c */ /* 0x000fe40003f26270 */
[----:B------:R-:W-:-:S02]  /*12380*/  ISETP.GE.AND P6, PT, R33, R2, PT ;  /* 0x000000022100720c */ /* 0x000fc40003fc6270 */
[----:B------:R-:W-:Y:S02]  /*12390*/  FSEL R98, R98, -INF , !P5 ;  /* 0xff80000062627808 */ /* 0x000fe40006800000 */
[----:B------:R-:W-:Y:S02]  /*123a0*/  ISETP.GE.AND P5, PT, R33, R0, PT ;  /* 0x000000002100720c */ /* 0x000fe40003fa6270 */
[----:B------:R-:W-:Y:S02]  /*123b0*/  FSEL R85, R7, -INF , !P3 ;  /* 0xff80000007557808 */ /* 0x000fe40005800000 */
[----:B------:R-:W-:Y:S02]  /*123c0*/  ISETP.GT.AND P3, PT, R104, R33, PT ;  /* 0x000000216800720c */ /* 0x000fe40003f64270 */
[----:B------:R-:W-:Y:S02]  /*123d0*/  FSEL R220, R220, -INF , !P1 ;  /* 0xff800000dcdc7808 */ /* 0x000fe40004800000 */
[----:B------:R-:W-:-:S02]  /*123e0*/  FSEL R222, R222, -INF , !P6 ;  /* 0xff800000dede7808 */ /* 0x000fc40007000000 */
[-C--:B------:R-:W-:Y:S02]  /*123f0*/  ISETP.GE.AND P1, PT, R33, R3.reuse, PT ;  /* 0x000000032100720c */ /* 0x080fe40003f26270 */
[----:B------:R-:W-:Y:S02]  /*12400*/  ISETP.GE.AND P6, PT, R30, R3, PT ;  /* 0x000000031e00720c */ /* 0x000fe40003fc6270 */
[----:B------:R-:W-:Y:S01]  /*12410*/  FSEL R102, R102, -INF , !P5 ;  /* 0xff80000066667808 */ /* 0x000fe20006800000 */
[----:B------:R1:W5:Y:S01]  /*12420*/  LDL.LU R3, [R1+0x7c] ;  /* 0x00007c0001037983 */ /* 0x0003620000300800 */
[----:B------:R-:W-:Y:S02]  /*12430*/  FSEL R90, R106, -INF , !P3 ;  /* 0xff8000006a5a7808 */ /* 0x000fe40005800000 */
[C---:B------:R-:W-:Y:S02]  /*12440*/  ISETP.GE.AND P5, PT, R30.reuse, R2, PT ;  /* 0x000000021e00720c */ /* 0x040fe40003fa6270 */
[----:B------:R1:W5:Y:S01]  /*12450*/  LDL.LU R2, [R1+0x78] ;  /* 0x0000780001027983 */ /* 0x0003620000300800 */
[----:B------:R-:W-:-:S03]  /*12460*/  ISETP.GE.AND P3, PT, R30, R0, PT ;  /* 0x000000001e00720c */ /* 0x000fc60003f66270 */
[----:B------:R1:W5:Y:S01]  /*12470*/  LDL.LU R0, [R1+0x74] ;  /* 0x0000740001007983 */ /* 0x0003620000300800 */
[----:B------:R-:W-:Y:S01]  /*12480*/  ISETP.GE.AND P2, PT, R33, R252, PT ;  /* 0x000000fc2100720c */ /* 0x000fe20003f46270 */
[----:B------:R-:W-:-:S03]  /*12490*/  IMAD.IADD R31, R71, 0x1, -R31 ;  /* 0x00000001471f7824 */ /* 0x000fc600078e0a1f */
[----:B------:R-:W-:Y:S02]  /*124a0*/  FSEL R90, R90, -INF , !P2 ;  /* 0xff8000005a5a7808 */ /* 0x000fe40005000000 */
[----:B------:R-:W-:Y:S02]  /*124b0*/  ISETP.GE.AND P2, PT, R30, R252, PT ;  /* 0x000000fc1e00720c */ /* 0x000fe40003f46270 */
[----:B------:R-:W2:Y:S01]  /*124c0*/  S2R R252, SR_TID.X ;  /* 0x0000000000fc7919 */ /* 0x000ea20000002100 */
[----:B------:R-:W-:Y:S01]  /*124d0*/  IABS R31, R31 ;  /* 0x0000001f001f7213 */ /* 0x000fe20000000000 */
[----:B------:R-:W-:-:S03]  /*124e0*/  UIADD3 UR28, UPT, UPT, UR18, -0x2, URZ ;  /* 0xfffffffe121c7890 */ /* 0x000fc6000fffe0ff */
[----:B------:R-:W-:Y:S01]  /*124f0*/  I2FP.F32.S32 R31, R31 ;  /* 0x0000001f001f7245 */ /* 0x000fe20000201400 */
[----:B------:R-:W-:Y:S01]  /*12500*/  UISETP.GT.U32.AND UP0, UPT, UR28, UR15, UPT ;  /* 0x0000000f1c00728c */ /* 0x000fe2000bf04070 */
[----:B------:R-:W-:Y:S02]  /*12510*/  FSEL R219, R219, -INF , !P1 ;  /* 0xff800000dbdb7808 */ /* 0x000fe40004800000 */
[----:B------:R-:W-:Y:S01]  /*12520*/  ISETP.GT.AND P1, PT, R104, R30, PT ;  /* 0x0000001e6800720c */ /* 0x000fe20003f24270 */
[----:B------:R-:W-:Y:S01]  /*12530*/  FFMA.FTZ R107, R31, -UR6, R107 ;  /* 0x800000061f6b7c23 */ /* 0x000fe2000801006b */
[----:B------:R-:W-:-:S04]  /*12540*/  FSEL R223, R223, -INF , !P6 ;  /* 0xff800000dfdf7808 */ /* 0x000fc80007000000 */
[----:B------:R-:W-:Y:S02]  /*12550*/  FSEL R89, R107, -INF , !P1 ;  /* 0xff8000006b597808 */ /* 0x000fe40004800000 */
[----:B------:R-:W-:Y:S02]  /*12560*/  FSEL R221, R221, -INF , !P5 ;  /* 0xff800000dddd7808 */ /* 0x000fe40006800000 */
[----:B------:R-:W-:Y:S02]  /*12570*/  FSEL R101, R101, -INF , !P3 ;  /* 0xff80000065657808 */ /* 0x000fe40005800000 */
[----:B------:R-:W-:Y:S01]  /*12580*/  FSEL R89, R89, -INF , !P2 ;  /* 0xff80000059597808 */ /* 0x000fe20005000000 */
[----:B-1----:R-:W-:Y:S06]  /*12590*/  BRA.U !UP0, `(.L_x_1051) ;  /* 0x00000009083c7547 */ /* 0x002fec000b800000 */
[----:B------:R-:W3:Y:S04]  /*125a0*/  LDL R247, [R1+0x1c] ;  /* 0x00001c0001f77983 */ /* 0x000ee80000100800 */
[----:B------:R-:W4:Y:S04]  /*125b0*/  LDL R250, [R1+0x18] ;  /* 0x0000180001fa7983 */ /* 0x000f280000100800 */
[----:B------:R-:W2:Y:S01]  /*125c0*/  LDL R248, [R1+0x20] ;  /* 0x0000200001f87983 */ /* 0x000ea20000100800 */
[----:B------:R-:W-:Y:S01]  /*125d0*/  IMAD.U32 R11, RZ, RZ, UR18 ;  /* 0x00000012ff0b7e24 */ /* 0x000fe2000f8e00ff */
[----:B------:R-:W-:Y:S01]  /*125e0*/  MOV R7, UR18 ;  /* 0x0000001200077c02 */ /* 0x000fe20008000f00 */
[----:B------:R-:W-:Y:S01]  /*125f0*/  IMAD.U32 R6, RZ, RZ, UR18 ;  /* 0x00000012ff067e24 */ /* 0x000fe2000f8e00ff */
[----:B------:R-:W-:Y:S01]  /*12600*/  BSSY.RECONVERGENT B0, `(.L_x_1052) ;  /* 0x0000087000007945 */ /* 0x000fe20003800200 */
[----:B------:R-:W-:Y:S01]  /*12610*/  @!P0 VIADD R11, R11, 0xfffffffd ;  /* 0xfffffffd0b0b8836 */ /* 0x000fe20000000000 */
[----:B------:R-:W-:Y:S01]  /*12620*/  @!P0 IADD3 R7, PT, PT, R7, -0x3, RZ ;  /* 0xfffffffd07078810 */ /* 0x000fe20007ffe0ff */
[----:B------:R-:W-:-:S02]  /*12630*/  @!P0 VIADD R6, R6, 0xfffffffd ;  /* 0xfffffffd06068836 */ /* 0x000fc40000000000 */
[----:B------:R-:W-:-:S04]  /*12640*/  @!P0 IMAD.WIDE.U32 R14, R11, UR10, RZ ;  /* 0x0000000a0b0e8c25 */ /* 0x000fc8000f8e00ff */
[----:B------:R-:W-:-:S04]  /*12650*/  @!P0 IMAD.WIDE.U32 R18, R6, UR10, RZ ;  /* 0x0000000a06128c25 */ /* 0x000fc8000f8e00ff */
[----:B------:R-:W-:Y:S01]  /*12660*/  @!P0 IMAD R11, R11, UR11, R15 ;  /* 0x0000000b0b0b8c24 */ /* 0x000fe2000f8e020f */
[----:B------:R-:W-:Y:S01]  /*12670*/  @!P0 SHF.L.U32 R10, R18, 0x7, RZ ;  /* 0x00000007120a8819 */ /* 0x000fe200000006ff */
[----:B------:R-:W-:Y:S02]  /*12680*/  IMAD.U32 R30, RZ, RZ, UR18 ;  /* 0x00000012ff1e7e24 */ /* 0x000fe4000f8e00ff */
[----:B------:R-:W-:Y:S02]  /*12690*/  @!P0 IMAD R19, R6, UR11, R19 ;  /* 0x0000000b06138c24 */ /* 0x000fe4000f8e0213 */
[----:B------:R-:W-:Y:S02]  /*126a0*/  @!P0 VIADD R30, R30, 0xfffffffd ;  /* 0xfffffffd1e1e8836 */ /* 0x000fe40000000000 */
[----:B------:R-:W-:Y:S01]  /*126b0*/  @!P0 IMAD.WIDE.U32 R32, R7, UR10, RZ ;  /* 0x0000000a07208c25 */ /* 0x000fe2000f8e00ff */
[----:B------:R-:W-:-:S03]  /*126c0*/  @!P0 SHF.L.U64.HI R19, R18, 0x7, R19 ;  /* 0x0000000712138819 */ /* 0x000fc60000010213 */
[----:B------:R-:W-:-:S04]  /*126d0*/  @!P0 IMAD.WIDE.U32 R22, R30, UR10, RZ ;  /* 0x0000000a1e168c25 */ /* 0x000fc8000f8e00ff */
[----:B------:R-:W-:Y:S02]  /*126e0*/  @!P0 IMAD.SHL.U32 R6, R32, 0x80, RZ ;  /* 0x0000008020068824 */ /* 0x000fe400078e00ff */
[----:B------:R-:W-:Y:S02]  /*126f0*/  IMAD.U32 R18, RZ, RZ, UR10 ;  /* 0x0000000aff127e24 */ /* 0x000fe4000f8e00ff */
[----:B------:R-:W-:Y:S02]  /*12700*/  @!P0 IMAD R7, R7, UR11, R33 ;  /* 0x0000000b07078c24 */ /* 0x000fe4000f8e0221 */
[----:B------:R-:W-:Y:S01]  /*12710*/  @!P0 IMAD R30, R30, UR11, R23 ;  /* 0x0000000b1e1e8c24 */ /* 0x000fe2000f8e0217 */
[----:B------:R-:W-:Y:S01]  /*12720*/  @!P0 LEA R18, P2, R18, R6, 0x5 ;  /* 0x0000000612128211 */ /* 0x000fe200078428ff */
[----:B------:R-:W-:Y:S01]  /*12730*/  IMAD.U32 R15, RZ, RZ, UR11 ;  /* 0x0000000bff0f7e24 */ /* 0x000fe2000f8e00ff */
[----:B------:R-:W-:Y:S02]  /*12740*/  @!P0 SHF.L.U64.HI R7, R32, 0x7, R7 ;  /* 0x0000000720078819 */ /* 0x000fe40000010207 */
[----:B------:R-:W-:-:S02]  /*12750*/  MOV R6, UR10 ;  /* 0x0000000a00067c02 */ /* 0x000fc40008000f00 */
[C---:B------:R-:W-:Y:S02]  /*12760*/  @!P0 SHF.L.U32 R23, R22.reuse, 0x7, RZ ;  /* 0x0000000716178819 */ /* 0x040fe400000006ff */
[----:B------:R-:W-:Y:S01]  /*12770*/  @!P0 SHF.L.U64.HI R30, R22, 0x7, R30 ;  /* 0x00000007161e8819 */ /* 0x000fe2000001021e */
[----:B------:R-:W-:Y:S01]  /*12780*/  IMAD.U32 R22, RZ, RZ, UR10 ;  /* 0x0000000aff167e24 */ /* 0x000fe2000f8e00ff */
[----:B------:R-:W-:Y:S01]  /*12790*/  @!P0 LEA.HI.X R15, R6, R7, R15, 0x5, P2 ;  /* 0x00000007060f8211 */ /* 0x000fe200010f2c0f */
[----:B------:R-:W-:Y:S01]  /*127a0*/  IMAD.U32 R7, RZ, RZ, UR18 ;  /* 0x00000012ff077e24 */ /* 0x000fe2000f8e00ff */
[----:B------:R-:W-:-:S04]  /*127b0*/  MOV R6, UR18 ;  /* 0x0000001200067c02 */ /* 0x000fc80008000f00 */
[----:B------:R-:W-:Y:S01]  /*127c0*/  @!P0 IADD3 R7, PT, PT, R7, -0x3, RZ ;  /* 0xfffffffd07078810 */ /* 0x000fe20007ffe0ff */
[----:B------:R-:W-:Y:S01]  /*127d0*/  @!P0 VIADD R6, R6, 0xfffffffd ;  /* 0xfffffffd06068836 */ /* 0x000fe20000000000 */
[----:B---3--:R-:W-:-:S04]  /*127e0*/  @!P0 LEA R26, P1, R14, R247, 0x8 ;  /* 0x000000f70e1a8211 */ /* 0x008fc800078240ff */
[----:B----4-:R-:W-:Y:S02]  /*127f0*/  @!P0 LEA.HI.X R27, R14, R250, R11, 0x8, P1 ;  /* 0x000000fa0e1b8211 */ /* 0x010fe400008f440b */
[----:B------:R-:W-:Y:S02]  /*12800*/  MOV R14, UR10 ;  /* 0x0000000a000e7c02 */ /* 0x000fe40008000f00 */
[----:B------:R-:W-:Y:S01]  /*12810*/  MOV R11, UR11 ;  /* 0x0000000b000b7c02 */ /* 0x000fe20008000f00 */
[----:B--2---:R1:W-:Y:S01]  /*12820*/  @P0 STS.128 [R248+0x4000], RZ ;  /* 0x004000fff8000388 */ /* 0x0043e20000000c00 */
[----:B------:R-:W-:Y:S01]  /*12830*/  @!P0 LEA R14, P3, R14, R10, 0x4 ;  /* 0x0000000a0e0e8211 */ /* 0x000fe200078620ff */
[----:B------:R-:W-:Y:S01]  /*12840*/  IMAD.U32 R10, RZ, RZ, UR10 ;  /* 0x0000000aff0a7e24 */ /* 0x000fe2000f8e00ff */
[----:B------:R-:W-:Y:S01]  /*12850*/  @!P0 LEA R22, P1, R22, R23, 0x6 ;  /* 0x0000001716168211 */ /* 0x000fe200078230ff */
[----:B------:R-:W-:Y:S01]  /*12860*/  IMAD.U32 R23, RZ, RZ, UR10 ;  /* 0x0000000aff177e24 */ /* 0x000fe2000f8e00ff */
[----:B------:R-:W-:Y:S01]  /*12870*/  @!PT LDS RZ, [RZ] ;  /* 0x00000000fffff984 */ /* 0x000fe20000000800 */
[----:B------:R-:W-:Y:S01]  /*12880*/  @!PT LDS RZ, [RZ] ;  /* 0x00000000fffff984 */ /* 0x000fe20000000800 */
[----:B------:R-:W-:Y:S01]  /*12890*/  @!PT LDS RZ, [RZ] ;  /* 0x00000000fffff984 */ /* 0x000fe20000000800 */
[----:B------:R2:W-:Y:S02]  /*128a0*/  @!P0 LDGSTS.E.BYPASS.LTC128B.128 [R248+0x4000], desc[UR22][R26.64] ;  /* 0x040000001af88fae */ /* 0x0005e4000b981a16 */
[----:B------:R-:W-:-:S02]  /*128b0*/  @!P0 LEA.HI.X R11, R10, R19, R11, 0x4, P3 ;  /* 0x000000130a0b8211 */ /* 0x000fc400018f240b */
[----:B------:R-:W-:Y:S01]  /*128c0*/  MOV R10, UR18 ;  /* 0x00000012000a7c02 */ /* 0x000fe20008000f00 */
[----:B------:R1:W-:Y:S01]  /*128d0*/  @P0 STS.128 [R248+0x4800], RZ ;  /* 0x004800fff8000388 */ /* 0x0003e20000000c00 */
[----:B------:R-:W-:-:S03]  /*128e0*/  MOV R19, UR11 ;  /* 0x0000000b00137c02 */ /* 0x000fc60008000f00 */
[----:B------:R-:W-:Y:S01]  /*128f0*/  @!P0 VIADD R10, R10, 0xfffffffd ;  /* 0xfffffffd0a0a8836 */ /* 0x000fe20000000000 */
[----:B------:R-:W-:Y:S01]  /*12900*/  @!P0 LEA.HI.X R19, R23, R30, R19, 0x6, P1 ;  /* 0x0000001e17138211 */ /* 0x000fe200008f3413 */
[----:B------:R-:W-:-:S04]  /*12910*/  @!P0 IMAD.WIDE.U32 R30, R7, UR10, RZ ;  /* 0x0000000a071e8c25 */ /* 0x000fc8000f8e00ff */
[----:B------:R-:W-:-:S04]  /*12920*/  @!P0 IMAD.WIDE.U32 R32, R10, UR10, RZ ;  /* 0x0000000a0a208c25 */ /* 0x000fc8000f8e00ff */
[----:B------:R-:W-:Y:S02]  /*12930*/  @!P0 IMAD R10, R10, UR11, R33 ;  /* 0x0000000b0a0a8c24 */ /* 0x000fe4000f8e0221 */
[----:B------:R-:W-:-:S03]  /*12940*/  @!P0 IMAD R7, R7, UR11, R31 ;  /* 0x0000000b07078c24 */ /* 0x000fc6000f8e021f */
[----:B------:R-:W-:Y:S02]  /*12950*/  @!P0 SHF.L.U64.HI R33, R32, 0x7, R10 ;  /* 0x0000000720218819 */ /* 0x000fe4000001020a */
[----:B------:R-:W-:Y:S01]  /*12960*/  @!P0 LEA R10, P1, R14, R247, 0x1 ;  /* 0x000000f70e0a8211 */ /* 0x000fe200078208ff */
[----:B--2---:R-:W-:Y:S01]  /*12970*/  @!P0 IMAD.WIDE.U32 R26, R6, UR10, RZ ;  /* 0x0000000a061a8c25 */ /* 0x004fe2000f8e00ff */
[----:B------:R-:W-:Y:S02]  /*12980*/  @!P0 SHF.L.U32 R32, R32, 0x7, RZ ;  /* 0x0000000720208819 */ /* 0x000fe400000006ff */
[----:B------:R-:W-:Y:S01]  /*12990*/  @!P0 SHF.L.U64.HI R31, R30, 0x7, R7 ;  /* 0x000000071e1f8819 */ /* 0x000fe20000010207 */
[----:B------:R-:W-:Y:S01]  /*129a0*/  @!P0 IMAD R6, R6, UR11, R27 ;  /* 0x0000000b06068c24 */ /* 0x000fe2000f8e021b */
[----:B------:R-:W-:Y:S01]  /*129b0*/  @!P0 LEA.HI.X R11, R14, R250, R11, 0x1, P1 ;  /* 0x000000fa0e0b8211 */ /* 0x000fe200008f0c0b */
[----:B------:R-:W-:Y:S01]  /*129c0*/  IMAD.U32 R14, RZ, RZ, UR11 ;  /* 0x0000000bff0e7e24 */ /* 0x000fe2000f8e00ff */
[----:B------:R-:W-:Y:S01]  /*129d0*/  MOV R7, UR10 ;  /* 0x0000000a00077c02 */ /* 0x000fe20008000f00 */
[----:B------:R-:W-:Y:S01]  /*129e0*/  @!P0 IMAD.SHL.U32 R30, R30, 0x80, RZ ;  /* 0x000000801e1e8824 */ /* 0x000fe200078e00ff */
[C---:B------:R-:W-:Y:S01]  /*129f0*/  @!P0 SHF.L.U64.HI R27, R26.reuse, 0x7, R6 ;  /* 0x000000071a1b8819 */ /* 0x040fe20000010206 */
[----:B------:R-:W-:Y:S01]  /*12a00*/  IMAD.U32 R6, RZ, RZ, UR10 ;  /* 0x0000000aff067e24 */ /* 0x000fe2000f8e00ff */
[----:B------:R-:W-:Y:S01]  /*12a10*/  @!P0 SHF.L.U32 R26, R26, 0x7, RZ ;  /* 0x000000071a1a8819 */ /* 0x000fe200000006ff */
[----:B------:R-:W-:Y:S01]  /*12a20*/  @!P0 IMAD R14, R14, 0x30, RZ ;  /* 0x000000300e0e8824 */ /* 0x000fe200078e02ff */
[----:B------:R-:W-:Y:S01]  /*12a30*/  @!PT LDS RZ, [RZ] ;  /* 0x00000000fffff984 */ /* 0x000fe20000000800 */
[----:B------:R-:W-:Y:S01]  /*12a40*/  @!PT LDS RZ, [RZ] ;  /* 0x00000000fffff984 */ /* 0x000fe20000000800 */
[----:B------:R-:W-:Y:S01]  /*12a50*/  @!PT LDS RZ, [RZ] ;  /* 0x00000000fffff984 */ /* 0x000fe20000000800 */
[----:B------:R2:W-:Y:S01]  /*12a60*/  @!P0 LDGSTS.E.BYPASS.LTC128B.128 [R248+0x4800], desc[UR22][R10.64] ;  /* 0x048000000af88fae */ /* 0x0005e2000b981a16 */
[----:B------:R-:W-:-:S03]  /*12a70*/  @!P0 IMAD.WIDE.U32 R32, R6, 0x30, R32 ;  /* 0x0000003006208825 */ /* 0x000fc600078e0020 */
[----:B------:R1:W-:Y:S01]  /*12a80*/  @P0 STS.128 [R248+0x5000], RZ ;  /* 0x005000fff8000388 */ /* 0x0003e20000000c00 */
[----:B------:R-:W-:Y:S01]  /*12a90*/  @!P0 IMAD.WIDE.U32 R30, R7, 0x50, R30 ;  /* 0x00000050071e8825 */ /* 0x000fe200078e001e */
[----:B------:R-:W-:Y:S02]  /*12aa0*/  MOV R7, UR11 ;  /* 0x0000000b00077c02 */ /* 0x000fe40008000f00 */
[----:B------:R-:W-:Y:S01]  /*12ab0*/  @!P0 IADD3 R14, PT, PT, R14, R33, RZ ;  /* 0x000000210e0e8210 */ /* 0x000fe20007ffe0ff */
[----:B------:R-:W-:Y:S01]  /*12ac0*/  @!P0 IMAD.WIDE.U32 R26, R6, 0x60, R26 ;  /* 0x00000060061a8825 */ /* 0x000fe200078e001a */
[----:B------:R-:W-:-:S03]  /*12ad0*/  @!P0 LEA R34, P1, R32, R247, 0x1 ;  /* 0x000000f720228211 */ /* 0x000fc600078208ff */
[----:B------:R-:W-:Y:S01]  /*12ae0*/  IMAD.U32 R6, RZ, RZ, UR11 ;  /* 0x0000000bff067e24 */ /* 0x000fe2000f8e00ff */
[----:B------:R-:W-:Y:S01]  /*12af0*/  @!P0 LEA.HI.X R35, R32, R250, R14, 0x1, P1 ;  /* 0x000000fa20238211 */ /* 0x000fe200008f0c0e */
[----:B------:R-:W-:Y:S01]  /*12b00*/  @!P0 IMAD R7, R7, 0x50, RZ ;  /* 0x0000005007078824 */ /* 0x000fe200078e02ff */
[----:B------:R-:W-:Y:S01]  /*12b10*/  @!P0 LEA R14, P3, R22, R247, 0x1 ;  /* 0x000000f7160e8211 */ /* 0x000fe200078608ff */
[----:B------:R-:W-:Y:S02]  /*12b20*/  @!P0 IMAD R6, R6, 0x60, RZ ;  /* 0x0000006006068824 */ /* 0x000fe400078e02ff */
[----:B------:R-:W-:-:S03]  /*12b30*/  @!P0 IMAD.IADD R7, R7, 0x1, R31 ;  /* 0x0000000107078824 */ /* 0x000fc600078e021f */
[----:B------:R-:W-:Y:S02]  /*12b40*/  @!P0 IADD3 R6, PT, PT, R6, R27, RZ ;  /* 0x0000001b06068210 */ /* 0x000fe40007ffe0ff */
[----:B--2---:R-:W-:-:S04]  /*12b50*/  @!P0 LEA R10, P2, R18, R247, 0x1 ;  /* 0x000000f7120a8211 */ /* 0x004fc800078408ff */
[-C--:B------:R-:W-:Y:S02]  /*12b60*/  @!P0 LEA.HI.X R11, R18, R250.reuse, R15, 0x1, P2 ;  /* 0x000000fa120b8211 */ /* 0x080fe400010f0c0f */
[-C--:B------:R-:W-:Y:S02]  /*12b70*/  @!P0 LEA R32, P2, R30, R247.reuse, 0x1 ;  /* 0x000000f71e208211 */ /* 0x080fe400078408ff */
[----:B------:R-:W-:Y:S01]  /*12b80*/  @!P0 LEA R18, P1, R26, R247, 0x1 ;  /* 0x000000f71a128211 */ /* 0x000fe200078208ff */
[----:B------:R-:W-:Y:S01]  /*12b90*/  @!PT LDS RZ, [RZ] ;  /* 0x00000000fffff984 */ /* 0x000fe20000000800 */
[----:B------:R-:W-:Y:S01]  /*12ba0*/  @!PT LDS RZ, [RZ] ;  /* 0x00000000fffff984 */ /* 0x000fe20000000800 */
[----:B------:R-:W-:Y:S01]  /*12bb0*/  @!PT LDS RZ, [RZ] ;  /* 0x00000000fffff984 */ /* 0x000fe20000000800 */
[----:B------:R1:W-:Y:S01]  /*12bc0*/  @!P0 LDGSTS.E.BYPASS.LTC128B.128 [R248+0x5000], desc[UR22][R10.64] ;  /* 0x050000000af88fae */ /* 0x0003e2000b981a16 */
[-C--:B------:R-:W-:Y:S02]  /*12bd0*/  @!P0 LEA.HI.X R15, R22, R250.reuse, R19, 0x1, P3 ;  /* 0x000000fa160f8211 */ /* 0x080fe400018f0c13 */
        /* <DEDUP_REMOVED lines=41> */
.L_x_1053:
[----:B------:R-:W-:Y:S05]  /*12e70*/  BSYNC.RECONVERGENT B0 ;  /* 0x0000000000007941 */ /* 0x000fea0003800200 */
.L_x_1052:
[----:B------:R-:W0:Y:S02]  /*12e80*/  LDGDEPBAR ;  /* 0x00000000000079af */ /* 0x000e240000000000 */
.L_x_1051:
[----:B------:R-:W3:Y:S04]  /*12e90*/  LDL.LU R234, [R1+0x58] ;  /* 0x0000580001ea7983 */ /* 0x000ee80000300800 */
[----:B------:R-:W4:Y:S01]  /*12ea0*/  LDL R236, [R1] ;  /* 0x0000000001ec7983 */ /* 0x000f220000100800 */
[----:B-----5:R-:W-:Y:S02]  /*12eb0*/  FMNMX3.FTZ R6, R68, R93, R92, !PT ;  /* 0x0000005d44067276 */ /* 0x020fe4000781005c */
[----:B-1----:R-:W-:Y:S01]  /*12ec0*/  FMNMX3.FTZ R14, R2, R65, R21, !PT ;  /* 0x00000041020e7276 */ /* 0x002fe20007810015 */
[----:B------:R-:W3:Y:S01]  /*12ed0*/  LDL.LU R237, [R1+0x4c] ;  /* 0x00004c0001ed7983 */ /* 0x000ee20000300800 */
[----:B------:R-:W-:Y:S02]  /*12ee0*/  FMNMX3.FTZ R6, R6, R81, R72, !PT ;  /* 0x0000005106067276 */ /* 0x000fe40007810048 */
[----:B------:R-:W-:Y:S01]  /*12ef0*/  FMNMX3.FTZ R14, R14, R20, R17, !PT ;  /* 0x000000140e0e7276 */ /* 0x000fe20007810011 */
        /* <DEDUP_REMOVED lines=29> */
[----:B------:R-:W-:Y:S01]  /*130d0*/  FMNMX3.FTZ R14, R14, R100, R103, !PT ;  /* 0x000000640e0e7276 */ /* 0x000fe20007810067 */
[----:B--2---:R-:W1:Y:S01]  /*130e0*/  SHFL.BFLY PT, R11, R6, 0x2, 0x1f ;  /* 0x0c401f00060b7f89 */ /* 0x004e6200000e0000 */
        /* <DEDUP_REMOVED lines=12> */
[----:B-1----:R-:W-:Y:S02]  /*131b0*/  FMNMX.FTZ R11, R6, R11, !PT ;  /* 0x0000000b060b7209 */ /* 0x002fe40007810000 */
[----:B------:R-:W1:Y:S01]  /*131c0*/  SHFL.BFLY PT, R6, R14, 0x2, 0x1f ;  /* 0x0c401f000e067f89 */ /* 0x000e6200000e0000 */
[----:B------:R-:W-:-:S02]  /*131d0*/  FMNMX3.FTZ R10, R10, R48, R49, !PT ;  /* 0x000000300a0a7276 */ /* 0x000fc40007810031 */
[----:B------:R-:W-:Y:S01]  /*131e0*/  FMNMX3.FTZ R7, R7, R113, R112, !PT ;  /* 0x0000007107077276 */ /* 0x000fe20007810070 */
[----:B------:R-:W2:Y:S01]  /*131f0*/  SHFL.BFLY PT, R35, R11, 0x1, 0x1f ;  /* 0x0c201f000b237f89 */ /* 0x000ea200000e0000 */
        /* <DEDUP_REMOVED lines=10> */
[----:B-1----:R-:W-:-:S02]  /*132a0*/  FMNMX.FTZ R6, R14, R6, !PT ;  /* 0x000000060e067209 */ /* 0x002fc40007810000 */
[----:B------:R-:W-:Y:S02]  /*132b0*/  FMNMX3.FTZ R34, R34, R202, R206, !PT ;  /* 0x000000ca22227276 */ /* 0x000fe400078100ce */
[----:B------:R-:W-:Y:S01]  /*132c0*/  FMNMX3.FTZ R7, R7, R82, R85, !PT ;  /* 0x0000005207077276 */ /* 0x000fe20007810055 */
[----:B------:R-:W1:Y:S01]  /*132d0*/  SHFL.BFLY PT, R33, R6, 0x1, 0x1f ;  /* 0x0c201f0006217f89 */ /* 0x000e6200000e0000 */
[----:B------:R-:W-:Y:S02]  /*132e0*/  FMNMX3.FTZ R34, R34, R208, R210, !PT ;  /* 0x000000d022227276 */ /* 0x000fe400078100d2 */
[----:B------:R-:W-:Y:S02]  /*132f0*/  FMNMX3.FTZ R7, R7, R90, R89, !PT ;  /* 0x0000005a07077276 */ /* 0x000fe40007810059 */
[----:B------:R-:W-:Y:S02]  /*13300*/  FMNMX3.FTZ R34, R34, R212, R214, !PT ;  /* 0x000000d422227276 */ /* 0x000fe400078100d6 */
[----:B--2---:R-:W-:Y:S01]  /*13310*/  FMNMX.FTZ R35, R11, R35, !PT ;  /* 0x000000230b237209 */ /* 0x004fe20007810000 */
[----:B------:R-:W2:Y:S01]  /*13320*/  SHFL.BFLY PT, R32, R7, 0x2, 0x1f ;  /* 0x0c401f0007207f89 */ /* 0x000ea200000e0000 */
[----:B------:R-:W-:-:S02]  /*13330*/  FMNMX3.FTZ R34, R34, R216, R218, !PT ;  /* 0x000000d822227276 */ /* 0x000fc400078100da */
[C---:B------:R-:W-:Y:S01]  /*13340*/  FSETP.NEU.FTZ.AND P2, PT, R35.reuse, -INF , PT ;  /* 0xff8000002300780b */ /* 0x040fe20003f5d000 */
[C---:B------:R-:W-:Y:S01]  /*13350*/  FMUL.FTZ R224, R35.reuse, UR4 ;  /* 0x0000000423e07c20 */ /* 0x040fe20008410000 */
[----:B------:R-:W-:Y:S02]  /*13360*/  FMNMX3.FTZ R34, R34, R222, R221, !PT ;  /* 0x000000de22227276 */ /* 0x000fe400078100dd */
[----:B------:R-:W-:Y:S02]  /*13370*/  FSEL R26, R35, RZ, P2 ;  /* 0x000000ff231a7208 */ /* 0x000fe40001000000 */
[----:B------:R-:W-:-:S03]  /*13380*/  FSEL R224, R224, RZ, P2 ;  /* 0x000000ffe0e07208 */ /* 0x000fc60001000000 */
[----:B------:R-:W-:Y:S02]  /*13390*/  FADD.FTZ R26, R68, -R26 ;  /* 0x8000001a441a7221 */ /* 0x000fe40000010000 */
[--C-:B------:R-:W-:Y:S01]  /*133a0*/  FFMA.FTZ R232, R93, UR4, -R224.reuse ;  /* 0x000000045de87c23 */ /* 0x100fe200080108e0 */
[--C-:B------:R-:W-:Y:S01]  /*133b0*/  FFMA.FTZ R93, R92, UR4, -R224.reuse ;  /* 0x000000045c5d7c23 */ /* 0x100fe200080108e0 */
[----:B-1----:R-:W-:Y:S01]  /*133c0*/  FMNMX.FTZ R33, R6, R33, !PT ;  /* 0x0000002106217209 */ /* 0x002fe20007810000 */
[--C-:B------:R-:W-:Y:S01]  /*133d0*/  FFMA.FTZ R66, R72, UR4, -R224.reuse ;  /* 0x0000000448427c23 */ /* 0x100fe200080108e0 */
[----:B------:R-:W1:Y:S01]  /*133e0*/  SHFL.BFLY PT, R6, R34, 0x2, 0x1f ;  /* 0x0c401f0022067f89 */ /* 0x000e6200000e0000 */
[----:B------:R-:W-:Y:S01]  /*133f0*/  FMUL.FTZ R26, R26, UR4 ;  /* 0x000000041a1a7c20 */ /* 0x000fe20008410000 */
[C---:B------:R-:W-:Y:S01]  /*13400*/  FSETP.NEU.FTZ.AND P1, PT, R33.reuse, -INF , PT ;  /* 0xff8000002100780b */ /* 0x040fe20003f3d000 */
[----:B------:R-:W-:Y:S01]  /*13410*/  FMUL.FTZ R104, R33, UR4 ;  /* 0x0000000421687c20 */ /* 0x000fe20008410000 */
[----:B------:R-:W-:Y:S01]  /*13420*/  MUFU.EX2 R232, R232 ;  /* 0x000000e800e87308 */ /* 0x000fe20000000800 */
[--C-:B------:R-:W-:Y:S01]  /*13430*/  FFMA.FTZ R81, R81, UR4, -R224.reuse ;  /* 0x0000000451517c23 */ /* 0x100fe200080108e0 */
[----:B--2---:R-:W-:Y:S01]  /*13440*/  FMNMX.FTZ R32, R7, R32, !PT ;  /* 0x0000002007207209 */ /* 0x004fe20007810000 */
[--C-:B------:R-:W-:Y:S01]  /*13450*/  FFMA.FTZ R111, R111, UR4, -R224.reuse ;  /* 0x000000046f6f7c23 */ /* 0x100fe200080108e0 */
[----:B------:R-:W-:Y:S01]  /*13460*/  FSEL R229, R33, RZ, P1 ;  /* 0x000000ff21e57208 */ /* 0x000fe20000800000 */
[--C-:B------:R-:W-:Y:S01]  /*13470*/  FFMA.FTZ R58, R58, UR4, -R224.reuse ;  /* 0x000000043a3a7c23 */ /* 0x100fe200080108e0 */
[----:B------:R-:W-:Y:S01]  /*13480*/  FSEL R104, R104, RZ, P1 ;  /* 0x000000ff68687208 */ /* 0x000fe20000800000 */
[----:B------:R-:W2:Y:S01]  /*13490*/  SHFL.BFLY PT, R7, R32, 0x1, 0x1f ;  /* 0x0c201f0020077f89 */ /* 0x000ea200000e0000 */
[----:B------:R-:W-:Y:S01]  /*134a0*/  MUFU.EX2 R93, R93 ;  /* 0x0000005d005d7308 */ /* 0x000fe20000000800 */
[----:B------:R-:W-:Y:S01]  /*134b0*/  FADD.FTZ R229, R2, -R229 ;  /* 0x800000e502e57221 */ /* 0x000fe20000010000 */
[----:B------:R-:W-:Y:S01]  /*134c0*/  FFMA.FTZ R57, R57, UR4, -R224 ;  /* 0x0000000439397c23 */ /* 0x000fe200080108e0 */
[--C-:B------:R-:W-:Y:S01]  /*134d0*/  FFMA.FTZ R227, R65, UR4, -R104.reuse ;  /* 0x0000000441e37c23 */ /* 0x100fe20008010868 */
[--C-:B------:R-:W-:Y:S01]  /*134e0*/  FFMA.FTZ R65, R17, UR4, -R104.reuse ;  /* 0x0000000411417c23 */ /* 0x100fe20008010868 */
[--C-:B------:R-:W-:Y:S01]  /*134f0*/  FFMA.FTZ R31, R21, UR4, -R104.reuse ;  /* 0x00000004151f7c23 */ /* 0x100fe20008010868 */
[--C-:B------:R-:W-:Y:S01]  /*13500*/  FFMA.FTZ R71, R20, UR4, -R104.reuse ;  /* 0x0000000414477c23 */ /* 0x100fe20008010868 */
[----:B------:R-:W-:Y:S01]  /*13510*/  FMUL.FTZ R229, R229, UR4 ;  /* 0x00000004e5e57c20 */ /* 0x000fe20008410000 */
[----:B------:R-:W2:Y:S01]  /*13520*/  MUFU.EX2 R233, R26 ;  /* 0x0000001a00e97308 */ /* 0x000ea20000000800 */
[--C-:B------:R-:W-:Y:S01]  /*13530*/  FFMA.FTZ R61, R61, UR4, -R104.reuse ;  /* 0x000000043d3d7c23 */ /* 0x100fe20008010868 */
[--C-:B------:R-:W-:Y:S01]  /*13540*/  FFMA.FTZ R56, R56, UR4, -R104.reuse ;  /* 0x0000000438387c23 */ /* 0x100fe20008010868 */
[--C-:B------:R-:W-:Y:S01]  /*13550*/  FFMA.FTZ R42, R42, UR4, -R104.reuse ;  /* 0x000000042a2a7c23 */ /* 0x100fe20008010868 */
[----:B-1----:R-:W-:Y:S01]  /*13560*/  FMNMX.FTZ R34, R34, R6, !PT ;  /* 0x0000000622227209 */ /* 0x002fe20007810000 */
[----:B------:R-:W-:Y:S01]  /*13570*/  FFMA.FTZ R36, R36, UR4, -R104 ;  /* 0x0000000424247c23 */ /* 0x000fe20008010868 */
[--C-:B------:R-:W-:Y:S01]  /*13580*/  FFMA.FTZ R37, R37, UR4, -R224.reuse ;  /* 0x0000000425257c23 */ /* 0x100fe200080108e0 */
[--C-:B------:R-:W-:Y:S01]  /*13590*/  FFMA.FTZ R41, R41, UR4, -R224.reuse ;  /* 0x0000000429297c23 */ /* 0x100fe200080108e0 */
[----:B------:R-:W-:Y:S01]  /*135a0*/  MUFU.EX2 R227, R227 ;  /* 0x000000e300e37308 */ /* 0x000fe20000000800 */
[----:B------:R-:W1:Y:S01]  /*135b0*/  SHFL.BFLY PT, R6, R34, 0x1, 0x1f ;  /* 0x0c201f0022067f89 */ /* 0x000e6200000e0000 */
[----:B------:R-:W-:Y:S01]  /*135c0*/  FFMA.FTZ R40, R40, UR4, -R224 ;  /* 0x0000000428287c23 */ /* 0x000fe200080108e0 */
[--C-:B------:R-:W-:Y:S01]  /*135d0*/  FFMA.FTZ R39, R39, UR4, -R104.reuse ;  /* 0x0000000427277c23 */ /* 0x100fe20008010868 */
[----:B------:R-:W-:Y:S01]  /*135e0*/  FFMA.FTZ R38, R38, UR4, -R104 ;  /* 0x0000000426267c23 */ /* 0x000fe20008010868 */
[----:B--2---:R-:W-:-:S03]  /*135f0*/  FMNMX.FTZ R32, R32, R7, !PT ;  /* 0x0000000720207209 */ /* 0x004fc60007810000 */
[----:B------:R-:W2:Y:S01]  /*13600*/  MUFU.EX2 R31, R31 ;  /* 0x0000001f001f7308 */ /* 0x000ea20000000800 */
[-C--:B------:R-:W-:Y:S01]  /*13610*/  FMUL.FTZ R192, R192, R233.reuse ;  /* 0x000000e9c0c07220 */ /* 0x080fe20000410000 */
[-C--:B------:R-:W-:Y:S01]  /*13620*/  FMUL.FTZ R193, R193, R233.reuse ;  /* 0x000000e9c1c17220 */ /* 0x080fe20000410000 */
[C---:B------:R-:W-:Y:S01]  /*13630*/  FSETP.NEU.FTZ.AND P0, PT, R32.reuse, -INF , PT ;  /* 0xff8000002000780b */ /* 0x040fe20003f1d000 */
[----:B------:R-:W-:Y:S01]  /*13640*/  FMUL.FTZ R92, R32, UR4 ;  /* 0x00000004205c7c20 */ /* 0x000fe20008410000 */
[-C--:B------:R-:W-:Y:S01]  /*13650*/  FMUL.FTZ R180, R180, R233.reuse ;  /* 0x000000e9b4b47220 */ /* 0x080fe20000410000 */
[-C--:B------:R-:W-:Y:S01]  /*13660*/  FMUL.FTZ R181, R181, R233.reuse ;  /* 0x000000e9b5b57220 */ /* 0x080fe20000410000 */
[----:B------:R-:W-:Y:S01]  /*13670*/  FSEL R228, R32, RZ, P0 ;  /* 0x000000ff20e47208 */ /* 0x000fe20000000000 */
[----:B------:R-:W-:Y:S01]  /*13680*/  MUFU.EX2 R71, R71 ;  /* 0x0000004700477308 */ /* 0x000fe20000000800 */
[----:B------:R-:W-:Y:S01]  /*13690*/  FSEL R92, R92, RZ, P0 ;  /* 0x000000ff5c5c7208 */ /* 0x000fe20000000000 */
[-C--:B------:R-:W-:Y:S01]  /*136a0*/  FMUL.FTZ R176, R176, R233.reuse ;  /* 0x000000e9b0b07220 */ /* 0x080fe20000410000 */
[-C--:B------:R-:W-:Y:S01]  /*136b0*/  FMUL.FTZ R177, R177, R233.reuse ;  /* 0x000000e9b1b17220 */ /* 0x080fe20000410000 */
[----:B------:R-:W-:Y:S01]  /*136c0*/  FADD.FTZ R228, R0, -R228 ;  /* 0x800000e400e47221 */ /* 0x000fe20000010000 */
[----:B------:R-:W-:Y:S01]  /*136d0*/  FMUL.FTZ R164, R164, R233 ;  /* 0x000000e9a4a47220 */ /* 0x000fe20000410000 */
[--C-:B------:R-:W-:Y:S01]  /*136e0*/  FFMA.FTZ R226, R16, UR4, -R92.reuse ;  /* 0x0000000410e27c23 */ /* 0x100fe2000801085c */
[--C-:B------:R-:W-:Y:S01]  /*136f0*/  FFMA.FTZ R30, R13, UR4, -R92.reuse ;  /* 0x000000040d1e7c23 */ /* 0x100fe2000801085c */
[--C-:B------:R-:W-:Y:S01]  /*13700*/  FFMA.FTZ R72, R12, UR4, -R92.reuse ;  /* 0x000000040c487c23 */ /* 0x100fe2000801085c */
[----:B-1----:R-:W-:Y:S01]  /*13710*/  FMNMX.FTZ R34, R34, R6, !PT ;  /* 0x0000000622227209 */ /* 0x002fe20007810000 */
[--C-:B------:R-:W-:Y:S01]  /*13720*/  FFMA.FTZ R67, R9, UR4, -R92.reuse ;  /* 0x0000000409437c23 */ /* 0x100fe2000801085c */
[----:B------:R-:W1:Y:S01]  /*13730*/  LDSM.16.MT88.4 R12, [R70+0x8000] ;  /* 0x00800000460c783b */ /* 0x000e620000004200 */
[----:B------:R-:W-:Y:S01]  /*13740*/  FMUL.FTZ R228, R228, UR4 ;  /* 0x00000004e4e47c20 */ /* 0x000fe20008410000 */
[C---:B------:R-:W-:Y:S01]  /*13750*/  FSETP.NEU.FTZ.AND P0, PT, R34.reuse, -INF , PT ;  /* 0xff8000002200780b */ /* 0x040fe20003f1d000 */
[----:B------:R-:W-:Y:S01]  /*13760*/  FMUL.FTZ R225, R34, UR4 ;  /* 0x0000000422e17c20 */ /* 0x000fe20008410000 */
[----:B------:R-:W2:Y:S02]  /*13770*/  MUFU.EX2 R65, R65 ;  /* 0x0000004100417308 */ /* 0x000ea40000000800 */
[----:B--2---:R-:W-:Y:S01]  /*13780*/  F2FP.BF16.F32.PACK_AB R20, R31, R227 ;  /* 0x000000e31f14723e */ /* 0x004fe200000010ff */
[-C--:B------:R-:W-:Y:S01]  /*13790*/  FMUL.FTZ R165, R165, R233.reuse ;  /* 0x000000e9a5a57220 */ /* 0x080fe20000410000 */
[-C--:B------:R-:W-:Y:S01]  /*137a0*/  FMUL.FTZ R160, R160, R233.reuse ;  /* 0x000000e9a0a07220 */ /* 0x080fe20000410000 */
[----:B------:R-:W-:Y:S01]  /*137b0*/  FSEL R225, R225, RZ, P0 ;  /* 0x000000ffe1e17208 */ /* 0x000fe20000000000 */
[-C--:B------:R-:W-:Y:S01]  /*137c0*/  FMUL.FTZ R161, R161, R233.reuse ;  /* 0x000000e9a1a17220 */ /* 0x080fe20000410000 */
[-C--:B------:R-:W-:Y:S01]  /*137d0*/  FMUL.FTZ R148, R148, R233.reuse ;  /* 0x000000e994947220 */ /* 0x080fe20000410000 */
[-C--:B------:R-:W-:Y:S01]  /*137e0*/  FMUL.FTZ R149, R149, R233.reuse ;  /* 0x000000e995957220 */ /* 0x080fe20000410000 */
[----:B------:R-:W-:Y:S01]  /*137f0*/  MUFU.EX2 R226, R226 ;  /* 0x000000e200e27308 */ /* 0x000fe20000000800 */
[--C-:B------:R-:W-:Y:S01]  /*13800*/  FFMA.FTZ R230, R8, UR4, -R225.reuse ;  /* 0x0000000408e67c23 */ /* 0x100fe200080108e1 */
[--C-:B------:R-:W-:Y:S01]  /*13810*/  FFMA.FTZ R106, R4, UR4, -R225.reuse ;  /* 0x00000004046a7c23 */ /* 0x100fe200080108e1 */
[--C-:B------:R-:W-:Y:S01]  /*13820*/  FFMA.FTZ R68, R231, UR4, -R225.reuse ;  /* 0x00000004e7447c23 */ /* 0x100fe200080108e1 */
[-C--:B------:R-:W-:Y:S01]  /*13830*/  FMUL.FTZ R144, R144, R233.reuse ;  /* 0x000000e990907220 */ /* 0x080fe20000410000 */
[-C--:B------:R-:W-:Y:S01]  /*13840*/  FMUL.FTZ R145, R145, R233.reuse ;  /* 0x000000e991917220 */ /* 0x080fe20000410000 */
[-C--:B------:R-:W-:Y:S01]  /*13850*/  FMUL.FTZ R132, R132, R233.reuse ;  /* 0x000000e984847220 */ /* 0x080fe20000410000 */
[----:B------:R-:W-:Y:S01]  /*13860*/  FMUL.FTZ R133, R133, R233 ;  /* 0x000000e985857220 */ /* 0x000fe20000410000 */
[----:B------:R-:W2:Y:S01]  /*13870*/  MUFU.EX2 R30, R30 ;  /* 0x0000001e001e7308 */ /* 0x000ea20000000800 */
[----:B------:R-:W-:Y:S01]  /*13880*/  F2FP.BF16.F32.PACK_AB R22, R65, R71 ;  /* 0x000000474116723e */ /* 0x000fe200000010ff */
[--C-:B------:R-:W-:Y:S01]  /*13890*/  FFMA.FTZ R60, R60, UR4, -R92.reuse ;  /* 0x000000043c3c7c23 */ /* 0x100fe2000801085c */
[--C-:B------:R-:W-:Y:S01]  /*138a0*/  FFMA.FTZ R59, R59, UR4, -R92.reuse ;  /* 0x000000043b3b7c23 */ /* 0x100fe2000801085c */
[----:B------:R-:W-:Y:S01]  /*138b0*/  FFMA.FTZ R46, R46, UR4, -R92 ;  /* 0x000000042e2e7c23 */ /* 0x000fe2000801085c */
[--C-:B------:R-:W-:Y:S01]  /*138c0*/  FFMA.FTZ R107, R64, UR4, -R225.reuse ;  /* 0x00000004406b7c23 */ /* 0x100fe200080108e1 */
[--C-:B------:R-:W-:Y:S01]  /*138d0*/  FFMA.FTZ R64, R63, UR4, -R225.reuse ;  /* 0x000000043f407c23 */ /* 0x100fe200080108e1 */
[--C-:B------:R-:W-:Y:S01]  /*138e0*/  FFMA.FTZ R63, R54, UR4, -R225.reuse ;  /* 0x00000004363f7c23 */ /* 0x100fe200080108e1 */
[----:B------:R-:W-:Y:S01]  /*138f0*/  MUFU.EX2 R72, R72 ;  /* 0x0000004800487308 */ /* 0x000fe20000000800 */
[--C-:B------:R-:W-:Y:S01]  /*13900*/  FFMA.FTZ R47, R47, UR4, -R225.reuse ;  /* 0x000000042f2f7c23 */ /* 0x100fe200080108e1 */
[----:B------:R-:W-:Y:S01]  /*13910*/  FFMA.FTZ R54, R52, UR4, -R224 ;  /* 0x0000000434367c23 */ /* 0x000fe200080108e0 */
[----:B------:R-:W-:Y:S01]  /*13920*/  FFMA.FTZ R52, R50, UR4, -R104 ;  /* 0x0000000432347c23 */ /* 0x000fe20008010868 */
[--C-:B------:R-:W-:Y:S01]  /*13930*/  FFMA.FTZ R50, R44, UR4, -R92.reuse ;  /* 0x000000042c327c23 */ /* 0x100fe2000801085c */
[----:B------:R-:W-:Y:S01]  /*13940*/  FFMA.FTZ R44, R25, UR4, -R92 ;  /* 0x00000004192c7c23 */ /* 0x000fe2000801085c */
[--C-:B------:R-:W-:Y:S01]  /*13950*/  FFMA.FTZ R62, R62, UR4, -R225.reuse ;  /* 0x000000043e3e7c23 */ /* 0x100fe200080108e1 */
[--C-:B------:R-:W-:Y:S01]  /*13960*/  FFMA.FTZ R48, R48, UR4, -R225.reuse ;  /* 0x0000000430307c23 */ /* 0x100fe200080108e1 */
[----:B------:R-:W1:Y:S01]  /*13970*/  MUFU.EX2 R229, R229 ;  /* 0x000000e500e57308 */ /* 0x000e620000000800 */
[----:B--2---:R-:W-:Y:S01]  /*13980*/  F2FP.BF16.F32.PACK_AB R21, R30, R226 ;  /* 0x000000e21e15723e */ /* 0x004fe200000010ff */
[----:B------:R-:W-:-:S06]  /*13990*/  FFMA.FTZ R49, R49, UR4, -R225 ;  /* 0x0000000431317c23 */ /* 0x000fcc00080108e1 */
[----:B------:R-:W2:Y:S08]  /*139a0*/  MUFU.EX2 R228, R228 ;  /* 0x000000e400e47308 */ /* 0x000eb00000000800 */
[----:B------:R-:W2:Y:S01]  /*139b0*/  MUFU.EX2 R67, R67 ;  /* 0x0000004300437308 */ /* 0x000ea20000000800 */
[-C--:B-1----:R-:W-:Y:S01]  /*139c0*/  FMUL.FTZ R188, R188, R229.reuse ;  /* 0x000000e5bcbc7220 */ /* 0x082fe20000410000 */
[-C--:B------:R-:W-:Y:S01]  /*139d0*/  FMUL.FTZ R189, R189, R229.reuse ;  /* 0x000000e5bdbd7220 */ /* 0x080fe20000410000 */
[-C--:B------:R-:W-:Y:S01]  /*139e0*/  FMUL.FTZ R184, R184, R229.reuse ;  /* 0x000000e5b8b87220 */ /* 0x080fe20000410000 */
[-C--:B------:R-:W-:Y:S01]  /*139f0*/  FMUL.FTZ R185, R185, R229.reuse ;  /* 0x000000e5b9b97220 */ /* 0x080fe20000410000 */
[-C--:B------:R-:W-:Y:S01]  /*13a00*/  FMUL.FTZ R172, R172, R229.reuse ;  /* 0x000000e5acac7220 */ /* 0x080fe20000410000 */
[-C--:B------:R-:W-:Y:S01]  /*13a10*/  FMUL.FTZ R173, R173, R229.reuse ;  /* 0x000000e5adad7220 */ /* 0x080fe20000410000 */
[-C--:B------:R-:W-:Y:S01]  /*13a20*/  FMUL.FTZ R168, R168, R229.reuse ;  /* 0x000000e5a8a87220 */ /* 0x080fe20000410000 */
[-C--:B------:R-:W-:Y:S01]  /*13a30*/  FMUL.FTZ R169, R169, R229.reuse ;  /* 0x000000e5a9a97220 */ /* 0x080fe20000410000 */
[-C--:B--2---:R-:W-:Y:S01]  /*13a40*/  FMUL.FTZ R190, R190, R228.reuse ;  /* 0x000000e4bebe7220 */ /* 0x084fe20000410000 */
[-C--:B------:R-:W-:Y:S01]  /*13a50*/  FMUL.FTZ R191, R191, R228.reuse ;  /* 0x000000e4bfbf7220 */ /* 0x080fe20000410000 */
[-C--:B------:R-:W-:Y:S01]  /*13a60*/  FMUL.FTZ R186, R186, R228.reuse ;  /* 0x000000e4baba7220 */ /* 0x080fe20000410000 */
[-C--:B------:R-:W-:Y:S01]  /*13a70*/  FMUL.FTZ R187, R187, R228.reuse ;  /* 0x000000e4bbbb7220 */ /* 0x080fe20000410000 */
[-C--:B------:R-:W-:Y:S01]  /*13a80*/  FMUL.FTZ R174, R174, R228.reuse ;  /* 0x000000e4aeae7220 */ /* 0x080fe20000410000 */
[-C--:B------:R-:W-:Y:S01]  /*13a90*/  FMUL.FTZ R175, R175, R228.reuse ;  /* 0x000000e4afaf7220 */ /* 0x080fe20000410000 */
[-C--:B------:R-:W-:Y:S01]  /*13aa0*/  FMUL.FTZ R170, R170, R228.reuse ;  /* 0x000000e4aaaa7220 */ /* 0x080fe20000410000 */
[----:B------:R-:W-:Y:S01]  /*13ab0*/  FMUL.FTZ R171, R171, R228 ;  /* 0x000000e4abab7220 */ /* 0x000fe20000410000 */
[----:B------:R-:W-:Y:S01]  /*13ac0*/  F2FP.BF16.F32.PACK_AB R23, R67, R72 ;  /* 0x000000484317723e */ /* 0x000fe200000010ff */
        /* <DEDUP_REMOVED lines=16> */
[C---:B------:R-:W-:Y:S01]  /*13bd0*/  HMMA.16816.F32.BF16 R172, R20.reuse, R12, R172 ;  /* 0x0000000c14ac723c */ /* 0x040fe200000418ac */
[----:B------:R-:W-:Y:S07]  /*13be0*/  MUFU.EX2 R81, R81 ;  /* 0x0000005100517308 */ /* 0x000fee0000000800 */
[----:B------:R-:W-:Y:S01]  /*13bf0*/  HMMA.16816.F32.BF16 R168, R20, R14, R168 ;  /* 0x0000000e14a8723c */ /* 0x000fe200000418a8 */
[----:B------:R-:W-:Y:S01]  /*13c00*/  MUFU.EX2 R66, R66 ;  /* 0x0000004200427308 */ /* 0x000fe20000000800 */
[C---:B----4-:R-:W-:Y:S01]  /*13c10*/  IADD3 R0, PT, PT, R236.reuse, 0x8000, RZ ;  /* 0x00008000ec007810 */ /* 0x050fe20007ffe0ff */
[----:B------:R-:W1:Y:S01]  /*13c20*/  LDSM.16.MT88.4 R16, [R236+0x8000] ;  /* 0x00800000ec10783b */ /* 0x000e620000004200 */
[----:B------:R-:W-:-:S02]  /*13c30*/  IADD3 R2, PT, PT, R236, 0x8040, RZ ;  /* 0x00008040ec027810 */ /* 0x000fc40007ffe0ff */
[----:B------:R-:W-:Y:S02]  /*13c40*/  @P4 IADD3 R2, PT, PT, R0, -0x40, RZ ;  /* 0xffffffc000024810 */ /* 0x000fe40007ffe0ff */
[----:B------:R-:W-:Y:S01]  /*13c50*/  FSEL R0, R34, RZ, P0 ;  /* 0x000000ff22007208 */ /* 0x000fe20000000000 */
[----:B------:R-:W-:Y:S02]  /*13c60*/  MUFU.EX2 R230, R230 ;  /* 0x000000e600e67308 */ /* 0x000fe40000000800 */
[----:B------:R-:W2:Y:S02]  /*13c70*/  LDSM.16.MT88.4 R8, [R2] ;  /* 0x000000000208783b */ /* 0x000ea40000004200 */
[----:B------:R-:W-:Y:S01]  /*13c80*/  FADD.FTZ R3, R3, -R0 ;  /* 0x8000000003037221 */ /* 0x000fe20000010000 */
[----:B------:R-:W-:Y:S01]  /*13c90*/  IADD3 R0, PT, PT, R69, R2, RZ ;  /* 0x0000000245007210 */ /* 0x000fe20007ffe0ff */
[--C-:B------:R-:W-:Y:S02]  /*13ca0*/  FFMA.FTZ R69, R5, UR4, -R225.reuse ;  /* 0x0000000405457c23 */ /* 0x100fe400080108e1 */
[----:B------:R-:W-:Y:S01]  /*13cb0*/  FMUL.FTZ R3, R3, UR4 ;  /* 0x0000000403037c20 */ /* 0x000fe20008410000 */
[----:B------:R-:W-:Y:S01]  /*13cc0*/  MUFU.EX2 R106, R106 ;  /* 0x0000006a006a7308 */ /* 0x000fe20000000800 */
[----:B------:R-:W4:Y:S07]  /*13cd0*/  LDSM.16.MT88.4 R4, [R0] ;  /* 0x000000000004783b */ /* 0x000f2e0000004200 */
[----:B------:R-:W-:Y:S08]  /*13ce0*/  MUFU.EX2 R69, R69 ;  /* 0x0000004500457308 */ /* 0x000ff00000000800 */
[----:B------:R-:W3:Y:S08]  /*13cf0*/  MUFU.EX2 R231, R3 ;  /* 0x0000000300e77308 */ /* 0x000ef00000000800 */
[----:B------:R-:W4:Y:S01]  /*13d00*/  MUFU.EX2 R68, R68 ;  /* 0x0000004400447308 */ /* 0x000f220000000800 */
[C---:B-1----:R-:W-:Y:S07]  /*13d10*/  HMMA.16816.F32.BF16 R188, R20.reuse, R16, R188 ;  /* 0x0000001014bc723c */ /* 0x042fee00000418bc */
[----:B------:R-:W-:Y:S01]  /*13d20*/  MUFU.EX2 R61, R61 ;  /* 0x0000003d003d7308 */ /* 0x000fe20000000800 */
[C---:B------:R-:W-:Y:S01]  /*13d30*/  HMMA.16816.F32.BF16 R184, R20.reuse, R18, R184 ;  /* 0x0000001214b8723c */ /* 0x040fe200000418b8 */
[-C--:B---3--:R-:W-:Y:S01]  /*13d40*/  FMUL.FTZ R194, R194, R231.reuse ;  /* 0x000000e7c2c27220 */ /* 0x088fe20000410000 */
[-C--:B------:R-:W-:Y:S01]  /*13d50*/  FMUL.FTZ R195, R195, R231.reuse ;  /* 0x000000e7c3c37220 */ /* 0x080fe20000410000 */
[-C--:B------:R-:W-:Y:S01]  /*13d60*/  FMUL.FTZ R182, R182, R231.reuse ;  /* 0x000000e7b6b67220 */ /* 0x080fe20000410000 */
[-C--:B------:R-:W-:Y:S01]  /*13d70*/  FMUL.FTZ R183, R183, R231.reuse ;  /* 0x000000e7b7b77220 */ /* 0x080fe20000410000 */
[-C--:B------:R-:W-:Y:S01]  /*13d80*/  FMUL.FTZ R178, R178, R231.reuse ;  /* 0x000000e7b2b27220 */ /* 0x080fe20000410000 */
[-C--:B------:R-:W-:Y:S01]  /*13d90*/  FMUL.FTZ R179, R179, R231.reuse ;  /* 0x000000e7b3b37220 */ /* 0x080fe20000410000 */
[-C--:B------:R-:W-:Y:S01]  /*13da0*/  FMUL.FTZ R166, R166, R231.reuse ;  /* 0x000000e7a6a67220 */ /* 0x080fe20000410000 */
[C---:B--2---:R-:W-:Y:S01]  /*13db0*/  HMMA.16816.F32.BF16 R156, R20.reuse, R8, R156 ;  /* 0x00000008149c723c */ /* 0x044fe2000004189c */
        /* <DEDUP_REMOVED lines=9> */
[----:B------:R-:W-:Y:S01]  /*13e50*/  FMUL.FTZ R135, R135, R231 ;  /* 0x000000e787877220 */ /* 0x000fe20000410000 */
[----:B------:R-:W-:Y:S01]  /*13e60*/  FFMA.FTZ R3, R55, UR4, -R92 ;  /* 0x0000000437037c23 */ /* 0x000fe2000801085c */
[----:B------:R-:W1:Y:S01]  /*13e70*/  MUFU.EX2 R56, R56 ;  /* 0x0000003800387308 */ /* 0x000e620000000800 */
[----:B------:R-:W-:Y:S01]  /*13e80*/  FFMA.FTZ R55, R53, UR4, -R224 ;  /* 0x0000000435377c23 */ /* 0x000fe200080108e0 */
[----:B------:R-:W-:Y:S01]  /*13e90*/  FFMA.FTZ R53, R51, UR4, -R225 ;  /* 0x0000000433357c23 */ /* 0x000fe200080108e1 */
[----:B------:R-:W-:Y:S01]  /*13ea0*/  FFMA.FTZ R51, R45, UR4, -R104 ;  /* 0x000000042d337c23 */ /* 0x000fe20008010868 */
[----:B----4-:R-:W-:Y:S01]  /*13eb0*/  HMMA.16816.F32.BF16 R140, R20, R4, R140 ;  /* 0x00000004148c723c */ /* 0x010fe2000004188c */
[--C-:B------:R-:W-:Y:S01]  /*13ec0*/  FFMA.FTZ R45, R43, UR4, -R92.reuse ;  /* 0x000000042b2d7c23 */ /* 0x100fe2000801085c */
[----:B------:R-:W-:-:S02]  /*13ed0*/  FFMA.FTZ R43, R24, UR4, -R92 ;  /* 0x00000004182b7c23 */ /* 0x000fc4000801085c */
[----:B------:R-:W-:Y:S01]  /*13ee0*/  MUFU.EX2 R42, R42 ;  /* 0x0000002a002a7308 */ /* 0x000fe20000000800 */
[----:B------:R-:W-:Y:S03]  /*13ef0*/  LDSM.16.MT88.4 R24, [R0+0x1000] ;  /* 0x001000000018783b */ /* 0x000fe60000004200 */
[----:B------:R-:W-:Y:S01]  /*13f00*/  HMMA.16816.F32.BF16 R136, R20, R6, R136 ;  /* 0x000000061488723c */ /* 0x000fe20000041888 */
[----:B------:R-:W-:Y:S01]  /*13f10*/  F2FP.BF16.F32.PACK_AB R20, R93, R232 ;  /* 0x000000e85d14723e */ /* 0x000fe200000010ff */
[----:B------:R-:W-:Y:S01]  /*13f20*/  FFMA.FTZ R232, R234, R233, R232 ;  /* 0x000000e9eae87223 */ /* 0x000fe200000100e8 */
[----:B------:R-:W-:Y:S01]  /*13f30*/  F2FP.BF16.F32.PACK_AB R21, R69, R230 ;  /* 0x000000e64515723e */ /* 0x000fe200000010ff */
[----:B------:R-:W2:Y:S01]  /*13f40*/  LDL.LU R234, [R1+0x50] ;  /* 0x0000500001ea7983 */ /* 0x000ea20000300800 */
[----:B------:R-:W-:Y:S01]  /*13f50*/  F2FP.BF16.F32.PACK_AB R22, R66, R81 ;  /* 0x000000514216723e */ /* 0x000fe200000010ff */
[----:B------:R-:W3:Y:S01]  /*13f60*/  MUFU.EX2 R36, R36 ;  /* 0x0000002400247308 */ /* 0x000ee20000000800 */
[----:B------:R-:W-:-:S07]  /*13f70*/  F2FP.BF16.F32.PACK_AB R23, R68, R106 ;  /* 0x0000006a4417723e */ /* 0x000fce00000010ff */
[----:B------:R-:W-:Y:S01]  /*13f80*/  HMMA.16816.F32.BF16 R192, R20, R16, R192 ;  /* 0x0000001014c0723c */ /* 0x000fe200000418c0 */
[----:B------:R-:W-:Y:S01]  /*13f90*/  MUFU.EX2 R60, R60 ;  /* 0x0000003c003c7308 */ /* 0x000fe20000000800 */
[----:B-1----:R-:W-:-:S06]  /*13fa0*/  F2FP.BF16.F32.PACK_AB R16, R56, R61 ;  /* 0x0000003d3810723e */ /* 0x002fcc00000010ff */
[----:B------:R-:W-:Y:S01]  /*13fb0*/  HMMA.16816.F32.BF16 R180, R20, R18, R180 ;  /* 0x0000001214b4723c */ /* 0x000fe200000418b4 */
[----:B------:R-:W1:Y:S01]  /*13fc0*/  MUFU.EX2 R59, R59 ;  /* 0x0000003b003b7308 */ /* 0x000e620000000800 */
[----:B---3--:R-:W-:-:S06]  /*13fd0*/  F2FP.BF16.F32.PACK_AB R18, R36, R42 ;  /* 0x0000002a2412723e */ /* 0x008fcc00000010ff */
[C---:B------:R-:W-:Y:S01]  /*13fe0*/  HMMA.16816.F32.BF16 R176, R20.reuse, R12, R176 ;  /* 0x0000000c14b0723c */ /* 0x040fe200000418b0 */
[----:B------:R-:W-:Y:S07]  /*13ff0*/  MUFU.EX2 R46, R46 ;  /* 0x0000002e002e7308 */ /* 0x000fee0000000800 */
[----:B------:R-:W-:Y:S01]  /*14000*/  HMMA.16816.F32.BF16 R164, R20, R14, R164 ;  /* 0x0000000e14a4723c */ /* 0x000fe200000418a4 */
[----:B------:R-:W3:Y:S01]  /*14010*/  LDSM.16.MT88.4 R12, [R70+0x8800] ;  /* 0x00880000460c783b */ /* 0x000ee20000004200 */
[----:B------:R-:W4:Y:S01]  /*14020*/  MUFU.EX2 R3, R3 ;  /* 0x0000000300037308 */ /* 0x000f220000000800 */
[----:B-1----:R-:W-:-:S05]  /*14030*/  F2FP.BF16.F32.PACK_AB R17, R59, R60 ;  /* 0x0000003c3b11723e */ /* 0x002fca00000010ff */
[C---:B------:R-:W-:Y:S02]  /*14040*/  HMMA.16816.F32.BF16 R160, R20.reuse, R8, R160 ;  /* 0x0000000814a0723c */ /* 0x040fe400000418a0 */
[----:B------:R-:W-:Y:S06]  /*14050*/  MUFU.EX2 R111, R111 ;  /* 0x0000006f006f7308 */ /* 0x000fec0000000800 */
[----:B------:R-:W-:Y:S01]  /*14060*/  HMMA.16816.F32.BF16 R148, R20, R10, R148 ;  /* 0x0000000a1494723c */ /* 0x000fe20000041894 */
[----:B------:R-:W1:Y:S01]  /*14070*/  LDSM.16.MT88.4 R8, [R2+0x800] ;  /* 0x000800000208783b */ /* 0x000e620000004200 */
[----:B------:R-:W1:Y:S01]  /*14080*/  MUFU.EX2 R58, R58 ;  /* 0x0000003a003a7308 */ /* 0x000e620000000800 */
[----:B----4-:R-:W-:-:S05]  /*14090*/  F2FP.BF16.F32.PACK_AB R19, R3, R46 ;  /* 0x0000002e0313723e */ /* 0x010fca00000010ff */
[C---:B------:R-:W-:Y:S02]  /*140a0*/  HMMA.16816.F32.BF16 R144, R20.reuse, R4, R144 ;  /* 0x000000041490723c */ /* 0x040fe40000041890 */
[----:B------:R-:W-:Y:S06]  /*140b0*/  MUFU.EX2 R57, R57 ;  /* 0x0000003900397308 */ /* 0x000fec0000000800 */
[----:B------:R-:W-:Y:S01]  /*140c0*/  HMMA.16816.F32.BF16 R132, R20, R6, R132 ;  /* 0x000000061484723c */ /* 0x000fe20000041884 */
[----:B------:R-:W4:Y:S01]  /*140d0*/  LDSM.16.MT88.4 R20, [R236+0x8800] ;  /* 0x00880000ec14783b */ /* 0x000f220000004200 */
[----:B------:R-:W-:Y:S03]  /*140e0*/  MUFU.EX2 R37, R37 ;  /* 0x0000002500257308 */ /* 0x000fe60000000800 */
[----:B------:R-:W4:Y:S03]  /*140f0*/  LDSM.16.MT88.4 R4, [R0+0x800] ;  /* 0x000800000004783b */ /* 0x000f260000004200 */
[C---:B---3--:R-:W-:Y:S02]  /*14100*/  HMMA.16816.F32.BF16 R172, R16.reuse, R12, R172 ;  /* 0x0000000c10ac723c */ /* 0x048fe400000418ac */
[----:B------:R-:W-:Y:S06]  /*14110*/  MUFU.EX2 R107, R107 ;  /* 0x0000006b006b7308 */ /* 0x000fec0000000800 */
[C---:B------:R-:W-:Y:S02]  /*14120*/  HMMA.16816.F32.BF16 R168, R16.reuse, R14, R168 ;  /* 0x0000000e10a8723c */ /* 0x040fe400000418a8 */
[----:B------:R-:W3:Y:S06]  /*14130*/  MUFU.EX2 R64, R64 ;  /* 0x0000004000407308 */ /* 0x000eec0000000800 */
[C---:B-1----:R-:W-:Y:S02]  /*14140*/  HMMA.16816.F32.BF16 R156, R16.reuse, R8, R156 ;  /* 0x00000008109c723c */ /* 0x042fe4000004189c */
[----:B------:R-:W-:Y:S06]  /*14150*/  MUFU.EX2 R63, R63 ;  /* 0x0000003f003f7308 */ /* 0x000fec0000000800 */
[C---:B------:R-:W-:Y:S02]  /*14160*/  HMMA.16816.F32.BF16 R152, R16.reuse, R10, R152 ;  /* 0x0000000a1098723c */ /* 0x040fe40000041898 */
[----:B------:R-:W1:Y:S06]  /*14170*/  MUFU.EX2 R47, R47 ;  /* 0x0000002f002f7308 */ /* 0x000e6c0000000800 */
[C---:B----4-:R-:W-:Y:S02]  /*14180*/  HMMA.16816.F32.BF16 R188, R16.reuse, R20, R188 ;  /* 0x0000001410bc723c */ /* 0x050fe400000418bc */
[----:B------:R-:W-:Y:S06]  /*14190*/  MUFU.EX2 R55, R55 ;  /* 0x0000003700377308 */ /* 0x000fec0000000800 */
[C---:B------:R-:W-:Y:S02]  /*141a0*/  HMMA.16816.F32.BF16 R184, R16.reuse, R22, R184 ;  /* 0x0000001610b8723c */ /* 0x040fe400000418b8 */
[----:B------:R-:W-:Y:S06]  /*141b0*/  MUFU.EX2 R54, R54 ;  /* 0x0000003600367308 */ /* 0x000fec0000000800 */
[C---:B------:R-:W-:Y:S02]  /*141c0*/  HMMA.16816.F32.BF16 R140, R16.reuse, R4, R140 ;  /* 0x00000004108c723c */ /* 0x040fe4000004188c */
[----:B------:R-:W-:Y:S06]  /*141d0*/  MUFU.EX2 R41, R41 ;  /* 0x0000002900297308 */ /* 0x000fec0000000800 */
[----:B------:R-:W-:Y:S01]  /*141e0*/  HMMA.16816.F32.BF16 R136, R16, R6, R136 ;  /* 0x000000061088723c */ /* 0x000fe20000041888 */
[----:B------:R-:W-:Y:S01]  /*141f0*/  F2FP.BF16.F32.PACK_AB R16, R58, R111 ;  /* 0x0000006f3a10723e */ /* 0x000fe200000010ff */
[----:B------:R-:W-:Y:S01]  /*14200*/  MUFU.EX2 R40, R40 ;  /* 0x0000002800287308 */ /* 0x000fe20000000800 */
[----:B---3--:R-:W-:-:S02]  /*14210*/  F2FP.BF16.F32.PACK_AB R17, R64, R107 ;  /* 0x0000006b4011723e */ /* 0x008fc400000010ff */
[----:B------:R-:W-:Y:S02]  /*14220*/  F2FP.BF16.F32.PACK_AB R18, R37, R57 ;  /* 0x000000392512723e */ /* 0x000fe400000010ff */
[----:B-1----:R-:W-:-:S03]  /*14230*/  F2FP.BF16.F32.PACK_AB R19, R47, R63 ;  /* 0x0000003f2f13723e */ /* 0x002fc600000010ff */
[----:B------:R-:W-:Y:S04]  /*14240*/  MUFU.EX2 R53, R53 ;  /* 0x0000003500357308 */ /* 0x000fe80000000800 */
[C---:B------:R-:W-:Y:S04]  /*14250*/  HMMA.16816.F32.BF16 R176, R16.reuse, R12, R176 ;  /* 0x0000000c10b0723c */ /* 0x040fe800000418b0 */
[----:B------:R-:W-:Y:S04]  /*14260*/  MUFU.EX2 R52, R52 ;  /* 0x0000003400347308 */ /* 0x000fe80000000800 */
[C---:B------:R-:W-:Y:S01]  /*14270*/  HMMA.16816.F32.BF16 R164, R16.reuse, R14, R164 ;  /* 0x0000000e10a4723c */ /* 0x040fe200000418a4 */
[----:B------:R-:W1:Y:S03]  /*14280*/  LDSM.16.MT88.4 R12, [R236+0x9000] ;  /* 0x00900000ec0c783b */ /* 0x000e660000004200 */
[----:B------:R-:W3:Y:S04]  /*14290*/  MUFU.EX2 R51, R51 ;  /* 0x0000003300337308 */ /* 0x000ee80000000800 */
[C---:B------:R-:W-:Y:S04]  /*142a0*/  HMMA.16816.F32.BF16 R160, R16.reuse, R8, R160 ;  /* 0x0000000810a0723c */ /* 0x040fe800000418a0 */
[----:B------:R-:W-:Y:S04]  /*142b0*/  MUFU.EX2 R39, R39 ;  /* 0x0000002700277308 */ /* 0x000fe80000000800 */
[C---:B------:R-:W-:Y:S01]  /*142c0*/  HMMA.16816.F32.BF16 R148, R16.reuse, R10, R148 ;  /* 0x0000000a1094723c */ /* 0x040fe20000041894 */
[----:B------:R-:W4:Y:S03]  /*142d0*/  LDSM.16.MT88.4 R8, [R70+0x9000] ;  /* 0x009000004608783b */ /* 0x000f260000004200 */
[----:B------:R-:W3:Y:S04]  /*142e0*/  MUFU.EX2 R38, R38 ;  /* 0x0000002600267308 */ /* 0x000ee80000000800 */
[C---:B------:R-:W-:Y:S04]  /*142f0*/  HMMA.16816.F32.BF16 R144, R16.reuse, R4, R144 ;  /* 0x000000041090723c */ /* 0x040fe80000041890 */
[----:B------:R-:W-:Y:S04]  /*14300*/  MUFU.EX2 R50, R50 ;  /* 0x0000003200327308 */ /* 0x000fe80000000800 */
[C---:B------:R-:W-:Y:S01]  /*14310*/  HMMA.16816.F32.BF16 R132, R16.reuse, R6, R132 ;  /* 0x000000061084723c */ /* 0x040fe20000041884 */
[----:B------:R-:W4:Y:S03]  /*14320*/  LDSM.16.MT88.4 R4, [R2+0x1000] ;  /* 0x001000000204783b */ /* 0x000f260000004200 */
[----:B------:R-:W1:Y:S04]  /*14330*/  MUFU.EX2 R45, R45 ;  /* 0x0000002d002d7308 */ /* 0x000e680000000800 */
[C---:B------:R-:W-:Y:S04]  /*14340*/  HMMA.16816.F32.BF16 R192, R16.reuse, R20, R192 ;  /* 0x0000001410c0723c */ /* 0x040fe800000418c0 */
[----:B------:R-:W-:Y:S04]  /*14350*/  MUFU.EX2 R44, R44 ;  /* 0x0000002c002c7308 */ /* 0x000fe80000000800 */
[----:B------:R-:W-:Y:S01]  /*14360*/  HMMA.16816.F32.BF16 R180, R16, R22, R180 ;  /* 0x0000001610b4723c */ /* 0x000fe200000418b4 */
[----:B---3--:R-:W-:-:S02]  /*14370*/  F2FP.BF16.F32.PACK_AB R16, R51, R52 ;  /* 0x000000343310723e */ /* 0x008fc400000010ff */
[----:B------:R-:W-:Y:S01]  /*14380*/  F2FP.BF16.F32.PACK_AB R18, R38, R39 ;  /* 0x000000272612723e */ /* 0x000fe200000010ff */
[----:B------:R-:W3:Y:S01]  /*14390*/  MUFU.EX2 R43, R43 ;  /* 0x0000002b002b7308 */ /* 0x000ee20000000800 */
[----:B-1----:R-:W-:-:S07]  /*143a0*/  F2FP.BF16.F32.PACK_AB R17, R45, R50 ;  /* 0x000000322d11723e */ /* 0x002fce00000010ff */
[----:B------:R-:W1:Y:S08]  /*143b0*/  MUFU.EX2 R62, R62 ;  /* 0x0000003e003e7308 */ /* 0x000e700000000800 */
[----:B------:R-:W-:Y:S01]  /*143c0*/  MUFU.EX2 R48, R48 ;  /* 0x0000003000307308 */ /* 0x000fe20000000800 */
[----:B---3--:R-:W-:-:S07]  /*143d0*/  F2FP.BF16.F32.PACK_AB R19, R43, R44 ;  /* 0x0000002c2b13723e */ /* 0x008fce00000010ff */
[----:B------:R-:W3:Y:S01]  /*143e0*/  MUFU.EX2 R49, R49 ;  /* 0x0000003100317308 */ /* 0x000ee20000000800 */
[----:B------:R-:W-:Y:S01]  /*143f0*/  F2FP.BF16.F32.PACK_AB R20, R54, R55 ;  /* 0x000000373614723e */ /* 0x000fe200000010ff */
[----:B------:R-:W-:Y:S01]  /*14400*/  HMMA.16816.F32.BF16 R188, R16, R12, R188 ;  /* 0x0000000c10bc723c */ /* 0x000fe200000418bc */
[----:B-1----:R-:W-:Y:S02]  /*14410*/  F2FP.BF16.F32.PACK_AB R21, R62, R53 ;  /* 0x000000353e15723e */ /* 0x002fe400000010ff */
[----:B------:R-:W-:-:S05]  /*14420*/  F2FP.BF16.F32.PACK_AB R22, R40, R41 ;  /* 0x000000292816723e */ /* 0x000fca00000010ff */
[----:B------:R-:W-:Y:S01]  /*14430*/  HMMA.16816.F32.BF16 R184, R16, R14, R184 ;  /* 0x0000000e10b8723c */ /* 0x000fe200000418b8 */
[----:B---3--:R-:W-:-:S07]  /*14440*/  F2FP.BF16.F32.PACK_AB R23, R49, R48 ;  /* 0x000000303117723e */ /* 0x008fce00000010ff */
[C---:B----4-:R-:W-:Y:S08]  /*14450*/  HMMA.16816.F32.BF16 R172, R16.reuse, R8, R172 ;  /* 0x0000000810ac723c */ /* 0x050ff000000418ac */
[C---:B------:R-:W-:Y:S08]  /*14460*/  HMMA.16816.F32.BF16 R168, R16.reuse, R10, R168 ;  /* 0x0000000a10a8723c */ /* 0x040ff000000418a8 */
[C---:B------:R-:W-:Y:S08]  /*14470*/  HMMA.16816.F32.BF16 R156, R16.reuse, R4, R156 ;  /* 0x00000004109c723c */ /* 0x040ff0000004189c */
[C---:B------:R-:W-:Y:S08]  /*14480*/  HMMA.16816.F32.BF16 R152, R16.reuse, R6, R152 ;  /* 0x000000061098723c */ /* 0x040ff00000041898 */
[C---:B------:R-:W-:Y:S08]  /*14490*/  HMMA.16816.F32.BF16 R140, R16.reuse, R24, R140 ;  /* 0x00000018108c723c */ /* 0x040ff0000004188c */
[----:B------:R-:W-:Y:S01]  /*144a0*/  HMMA.16816.F32.BF16 R136, R16, R26, R136 ;  /* 0x0000001a1088723c */ /* 0x000fe20000041888 */
[----:B------:R-:W1:Y:S07]  /*144b0*/  LDSM.16.MT88.4 R16, [R236+0x9800] ;  /* 0x00980000ec10783b */ /* 0x000e6e0000004200 */
[C---:B------:R-:W-:Y:S08]  /*144c0*/  HMMA.16816.F32.BF16 R192, R20.reuse, R12, R192 ;  /* 0x0000000c14c0723c */ /* 0x040ff000000418c0 */
[C---:B------:R-:W-:Y:S01]  /*144d0*/  HMMA.16816.F32.BF16 R180, R20.reuse, R14, R180 ;  /* 0x0000000e14b4723c */ /* 0x040fe200000418b4 */
[----:B------:R-:W3:Y:S07]  /*144e0*/  LDSM.16.MT88.4 R12, [R70+0x9800] ;  /* 0x00980000460c783b */ /* 0x000eee0000004200 */
[C---:B------:R-:W-:Y:S08]  /*144f0*/  HMMA.16816.F32.BF16 R176, R20.reuse, R8, R176 ;  /* 0x0000000814b0723c */ /* 0x040ff000000418b0 */
[C---:B------:R-:W-:Y:S01]  /*14500*/  HMMA.16816.F32.BF16 R164, R20.reuse, R10, R164 ;  /* 0x0000000a14a4723c */ /* 0x040fe200000418a4 */
[----:B------:R-:W-:Y:S07]  /*14510*/  LDSM.16.MT88.4 R8, [R0+0x1800] ;  /* 0x001800000008783b */ /* 0x000fee0000004200 */
[C---:B------:R-:W-:Y:S08]  /*14520*/  HMMA.16816.F32.BF16 R160, R20.reuse, R4, R160 ;  /* 0x0000000414a0723c */ /* 0x040ff000000418a0 */
[C---:B------:R-:W-:Y:S01]  /*14530*/  HMMA.16816.F32.BF16 R148, R20.reuse, R6, R148 ;  /* 0x000000061494723c */ /* 0x040fe20000041894 */
[----:B------:R-:W4:Y:S01]  /*14540*/  LDSM.16.MT88.4 R4, [R2+0x1800] ;  /* 0x001800000204783b */ /* 0x000f220000004200 */
[--C-:B------:R-:W-:Y:S01]  /*14550*/  FFMA.FTZ R78, R78, UR4, -R104.reuse ;  /* 0x000000044e4e7c23 */ /* 0x100fe20008010868 */
[--C-:B------:R-:W-:Y:S01]  /*14560*/  FFMA.FTZ R77, R77, UR4, -R104.reuse ;  /* 0x000000044d4d7c23 */ /* 0x100fe20008010868 */
[--C-:B------:R-:W-:Y:S01]  /*14570*/  FFMA.FTZ R76, R76, UR4, -R104.reuse ;  /* 0x000000044c4c7c23 */ /* 0x100fe20008010868 */
[----:B------:R-:W-:Y:S01]  /*14580*/  FFMA.FTZ R75, R75, UR4, -R104 ;  /* 0x000000044b4b7c23 */ /* 0x000fe20008010868 */
        /* <DEDUP_REMOVED lines=12> */
[----:B------:R-:W-:Y:S01]  /*14650*/  FFMA.FTZ R230, R237, R231, R230 ;  /* 0x000000e7ede67223 */ /* 0x000fe200000100e6 */
[----:B------:R-:W-:Y:S01]  /*14660*/  FFMA.FTZ R231, R131, UR4, -R224 ;  /* 0x0000000483e77c23 */ /* 0x000fe200080108e0 */
[----:B------:R-:W-:Y:S01]  /*14670*/  FFMA.FTZ R131, R123, UR4, -R225 ;  /* 0x000000047b837c23 */ /* 0x000fe200080108e1 */
[----:B------:R-:W-:Y:S08]  /*14680*/  MUFU.EX2 R78, R78 ;  /* 0x0000004e004e7308 */ /* 0x000ff00000000800 */
        /* <DEDUP_REMOVED lines=8> */
[----:B------:R-:W2:Y:S08]  /*14710*/  MUFU.EX2 R121, R121 ;  /* 0x0000007900797308 */ /* 0x000eb00000000800 */
[----:B------:R-:W-:Y:S08]  /*14720*/  MUFU.EX2 R120, R120 ;  /* 0x0000007800787308 */ /* 0x000ff00000000800 */
[----:B------:R-:W-:Y:S08]  /*14730*/  MUFU.EX2 R119, R119 ;  /* 0x0000007700777308 */ /* 0x000ff00000000800 */
[----:B------:R-:W-:Y:S08]  /*14740*/  MUFU.EX2 R118, R118 ;  /* 0x0000007600767308 */ /* 0x000ff00000000800 */
[----:B------:R-:W1:Y:S08]  /*14750*/  MUFU.EX2 R127, R127 ;  /* 0x0000007f007f7308 */ /* 0x000e700000000800 */
[----:B------:R-:W-:Y:S08]  /*14760*/  MUFU.EX2 R126, R126 ;  /* 0x0000007e007e7308 */ /* 0x000ff00000000800 */
[----:B------:R-:W3:Y:S01]  /*14770*/  MUFU.EX2 R123, R125 ;  /* 0x0000007d007b7308 */ /* 0x000ee20000000800 */
[----:B------:R-:W-:Y:S01]  /*14780*/  HMMA.16816.F32.BF16 R144, R20, R24, R144 ;  /* 0x000000181490723c */ /* 0x000fe20000041890 */
[----:B--2---:R-:W-:-:S02]  /*14790*/  F2FP.BF16.F32.PACK_AB R24, R121, R122 ;  /* 0x0000007a7918723e */ /* 0x004fc400000010ff */
[----:B-1----:R-:W-:-:S05]  /*147a0*/  F2FP.BF16.F32.PACK_AB R25, R127, R118 ;  /* 0x000000767f19723e */ /* 0x002fca00000010ff */
[----:B------:R-:W-:Y:S01]  /*147b0*/  HMMA.16816.F32.BF16 R132, R20, R26, R132 ;  /* 0x0000001a1484723c */ /* 0x000fe20000041884 */
[----:B------:R-:W-:Y:S02]  /*147c0*/  F2FP.BF16.F32.PACK_AB R20, R77, R78 ;  /* 0x0000004e4d14723e */ /* 0x000fe400000010ff */
[----:B------:R-:W-:Y:S02]  /*147d0*/  F2FP.BF16.F32.PACK_AB R21, R73, R74 ;  /* 0x0000004a4915723e */ /* 0x000fe400000010ff */
[----:B------:R-:W-:Y:S02]  /*147e0*/  F2FP.BF16.F32.PACK_AB R22, R75, R76 ;  /* 0x0000004c4b16723e */ /* 0x000fe400000010ff */
[----:B------:R-:W-:Y:S02]  /*147f0*/  F2FP.BF16.F32.PACK_AB R23, R79, R80 ;  /* 0x000000504f17723e */ /* 0x000fe400000010ff */
[----:B------:R-:W-:Y:S02]  /*14800*/  F2FP.BF16.F32.PACK_AB R26, R119, R120 ;  /* 0x00000078771a723e */ /* 0x000fe400000010ff */
[----:B---3--:R-:W-:-:S03]  /*14810*/  F2FP.BF16.F32.PACK_AB R27, R123, R126 ;  /* 0x0000007e7b1b723e */ /* 0x008fc600000010ff */
[C---:B------:R-:W-:Y:S08]  /*14820*/  HMMA.16816.F32.BF16 R188, R20.reuse, R16, R188 ;  /* 0x0000001014bc723c */ /* 0x040ff000000418bc */
[C---:B------:R-:W-:Y:S08]  /*14830*/  HMMA.16816.F32.BF16 R184, R20.reuse, R18, R184 ;  /* 0x0000001214b8723c */ /* 0x040ff000000418b8 */
[C---:B------:R-:W-:Y:S08]  /*14840*/  HMMA.16816.F32.BF16 R172, R20.reuse, R12, R172 ;  /* 0x0000000c14ac723c */ /* 0x040ff000000418ac */
[C---:B------:R-:W-:Y:S08]  /*14850*/  HMMA.16816.F32.BF16 R168, R20.reuse, R14, R168 ;  /* 0x0000000e14a8723c */ /* 0x040ff000000418a8 */
[C---:B----4-:R-:W-:Y:S08]  /*14860*/  HMMA.16816.F32.BF16 R156, R20.reuse, R4, R156 ;  /* 0x00000004149c723c */ /* 0x050ff0000004189c */
[C---:B------:R-:W-:Y:S08]  /*14870*/  HMMA.16816.F32.BF16 R152, R20.reuse, R6, R152 ;  /* 0x000000061498723c */ /* 0x040ff00000041898 */
[C---:B------:R-:W-:Y:S08]  /*14880*/  HMMA.16816.F32.BF16 R140, R20.reuse, R8, R140 ;  /* 0x00000008148c723c */ /* 0x040ff0000004188c */
[----:B------:R-:W-:Y:S01]  /*14890*/  HMMA.16816.F32.BF16 R136, R20, R10, R136 ;  /* 0x0000000a1488723c */ /* 0x000fe20000041888 */
[----:B------:R-:W1:Y:S07]  /*148a0*/  LDSM.16.MT88.4 R20, [R236+0xa000] ;  /* 0x00a00000ec14783b */ /* 0x000e6e0000004200 */
        /* <DEDUP_REMOVED lines=8> */
[----:B------:R-:W2:Y:S01]  /*14930*/  LDSM.16.MT88.4 R4, [R70+0xa000] ;  /* 0x00a000004604783b */ /* 0x000ea20000004200 */
        /* <DEDUP_REMOVED lines=8> */
[----:B------:R-:W-:Y:S01]  /*149c0*/  MUFU.EX2 R116, R116 ;  /* 0x0000007400747308 */ /* 0x000fe20000000800 */
[----:B------:R-:W-:Y:S01]  /*149d0*/  FFMA.FTZ R226, R234, R228, R226 ;  /* 0x000000e4eae27223 */ /* 0x000fe200000100e2 */
[----:B------:R-:W-:Y:S01]  /*149e0*/  FFMA.FTZ R227, R235, R229, R227 ;  /* 0x000000e5ebe37223 */ /* 0x000fe200000100e3 */
[--C-:B------:R-:W-:Y:S01]  /*149f0*/  FFMA.FTZ R128, R128, UR4, -R224.reuse ;  /* 0x0000000480807c23 */ /* 0x100fe200080108e0 */
[--C-:B------:R-:W-:Y:S01]  /*14a00*/  FFMA.FTZ R228, R197, UR4, -R224.reuse ;  /* 0x00000004c5e47c23 */ /* 0x100fe200080108e0 */
[----:B------:R-:W-:-:S03]  /*14a10*/  FFMA.FTZ R229, R130, UR4, -R224 ;  /* 0x0000000482e57c23 */ /* 0x000fc600080108e0 */
[----:B------:R-:W3:Y:S01]  /*14a20*/  MUFU.EX2 R115, R115 ;  /* 0x0000007300737308 */ /* 0x000ee20000000800 */
[--C-:B------:R-:W-:Y:S01]  /*14a30*/  FFMA.FTZ R199, R199, UR4, -R224.reuse ;  /* 0x00000004c7c77c23 */ /* 0x100fe200080108e0 */
[--C-:B------:R-:W-:Y:S01]  /*14a40*/  FFMA.FTZ R201, R201, UR4, -R224.reuse ;  /* 0x00000004c9c97c23 */ /* 0x100fe200080108e0 */
[--C-:B------:R-:W-:Y:S01]  /*14a50*/  FFMA.FTZ R203, R203, UR4, -R224.reuse ;  /* 0x00000004cbcb7c23 */ /* 0x100fe200080108e0 */
[--C-:B------:R-:W-:Y:S01]  /*14a60*/  FFMA.FTZ R207, R207, UR4, -R224.reuse ;  /* 0x00000004cfcf7c23 */ /* 0x100fe200080108e0 */
[----:B------:R-:W-:-:S03]  /*14a70*/  FFMA.FTZ R209, R209, UR4, -R224 ;  /* 0x00000004d1d17c23 */ /* 0x000fc600080108e0 */
[----:B------:R-:W-:Y:S01]  /*14a80*/  MUFU.EX2 R117, R117 ;  /* 0x0000007500757308 */ /* 0x000fe20000000800 */
[--C-:B------:R-:W-:Y:S01]  /*14a90*/  FFMA.FTZ R211, R211, UR4, -R224.reuse ;  /* 0x00000004d3d37c23 */ /* 0x100fe200080108e0 */
[--C-:B------:R-:W-:Y:S01]  /*14aa0*/  FFMA.FTZ R213, R213, UR4, -R224.reuse ;  /* 0x00000004d5d57c23 */ /* 0x100fe200080108e0 */
[--C-:B------:R-:W-:Y:S01]  /*14ab0*/  FFMA.FTZ R215, R215, UR4, -R224.reuse ;  /* 0x00000004d7d77c23 */ /* 0x100fe200080108e0 */
[--C-:B------:R-:W-:Y:S01]  /*14ac0*/  FFMA.FTZ R217, R217, UR4, -R224.reuse ;  /* 0x00000004d9d97c23 */ /* 0x100fe200080108e0 */
[----:B------:R-:W-:-:S03]  /*14ad0*/  FFMA.FTZ R220, R220, UR4, -R224 ;  /* 0x00000004dcdc7c23 */ /* 0x000fc600080108e0 */
[----:B------:R-:W-:Y:S01]  /*14ae0*/  MUFU.EX2 R114, R114 ;  /* 0x0000007200727308 */ /* 0x000fe20000000800 */
[--C-:B------:R-:W-:Y:S01]  /*14af0*/  FFMA.FTZ R219, R219, UR4, -R224.reuse ;  /* 0x00000004dbdb7c23 */ /* 0x100fe200080108e0 */
[----:B------:R-:W-:Y:S01]  /*14b00*/  FFMA.FTZ R223, R223, UR4, -R224 ;  /* 0x00000004dfdf7c23 */ /* 0x000fe200080108e0 */
[--C-:B------:R-:W-:Y:S01]  /*14b10*/  FFMA.FTZ R224, R124, UR4, -R225.reuse ;  /* 0x000000047ce07c23 */ /* 0x100fe200080108e1 */
[----:B------:R-:W-:-:S04]  /*14b20*/  FFMA.FTZ R197, R129, UR4, -R225 ;  /* 0x0000000481c57c23 */ /* 0x000fc800080108e1 */
[----:B------:R-:W-:Y:S01]  /*14b30*/  MUFU.EX2 R113, R113 ;  /* 0x0000007100717308 */ /* 0x000fe20000000800 */
[----:B------:R-:W-:Y:S01]  /*14b40*/  FFMA.FTZ R130, R196, UR4, -R225 ;  /* 0x00000004c4827c23 */ /* 0x000fe200080108e1 */
[--C-:B------:R-:W-:Y:S01]  /*14b50*/  FFMA.FTZ R234, R94, UR4, -R104.reuse ;  /* 0x000000045eea7c23 */ /* 0x100fe20008010868 */
[----:B------:R-:W-:-:S05]  /*14b60*/  FFMA.FTZ R235, R105, UR4, -R104 ;  /* 0x0000000469eb7c23 */ /* 0x000fca0008010868 */
[----:B------:R-:W4:Y:S01]  /*14b70*/  MUFU.EX2 R112, R112 ;  /* 0x0000007000707308 */ /* 0x000f220000000800 */
[----:B------:R-:W-:-:S07]  /*14b80*/  FFMA.FTZ R233, R108, UR4, -R104 ;  /* 0x000000046ce97c23 */ /* 0x000fce0008010868 */
[----:B------:R-:W-:Y:S08]  /*14b90*/  MUFU.EX2 R110, R110 ;  /* 0x0000006e006e7308 */ /* 0x000ff00000000800 */
[----:B------:R-:W1:Y:S08]  /*14ba0*/  MUFU.EX2 R109, R109 ;  /* 0x0000006d006d7308 */ /* 0x000e700000000800 */
[----:B------:R3:W-:Y:S08]  /*14bb0*/  MUFU.EX2 R94, R131 ;  /* 0x00000083005e7308 */ /* 0x0007f00000000800 */
[----:B------:R2:W-:Y:S01]  /*14bc0*/  MUFU.EX2 R105, R228 ;  /* 0x000000e400697308 */ /* 0x0005e20000000800 */
[----:B---3--:R-:W-:Y:S01]  /*14bd0*/  FFMA.FTZ R131, R98, UR4, -R104 ;  /* 0x0000000462837c23 */ /* 0x008fe20008010868 */
[----:B------:R-:W-:-:S06]  /*14be0*/  FFMA.FTZ R98, R84, UR4, -R92 ;  /* 0x0000000454627c23 */ /* 0x000fcc000801085c */
[----:B------:R3:W-:Y:S01]  /*14bf0*/  MUFU.EX2 R124, R231 ;  /* 0x000000e7007c7308 */ /* 0x0007e20000000800 */
[----:B--2---:R-:W-:-:S07]  /*14c00*/  FFMA.FTZ R228, R83, UR4, -R92 ;  /* 0x0000000453e47c23 */ /* 0x004fce000801085c */
[----:B------:R-:W2:Y:S08]  /*14c10*/  MUFU.EX2 R128, R128 ;  /* 0x0000008000807308 */ /* 0x000eb00000000800 */
[----:B------:R-:W-:Y:S08]  /*14c20*/  MUFU.EX2 R125, R229 ;  /* 0x000000e5007d7308 */ /* 0x000ff00000000800 */
[----:B------:R-:W2:Y:S08]  /*14c30*/  MUFU.EX2 R108, R224 ;  /* 0x000000e0006c7308 */ /* 0x000eb00000000800 */
[----:B------:R-:W-:Y:S08]  /*14c40*/  MUFU.EX2 R84, R197 ;  /* 0x000000c500547308 */ /* 0x000ff00000000800 */
[----:B------:R-:W2:Y:S01]  /*14c50*/  MUFU.EX2 R83, R130 ;  /* 0x0000008200537308 */ /* 0x000ea20000000800 */
[----:B------:R-:W-:Y:S01]  /*14c60*/  HMMA.16816.F32.BF16 R144, R24, R8, R144 ;  /* 0x000000081890723c */ /* 0x000fe20000041890 */
[----:B------:R-:W-:-:S02]  /*14c70*/  F2FP.BF16.F32.PACK_AB R8, R115, R116 ;  /* 0x000000747308723e */ /* 0x000fc400000010ff */
[----:B----4-:R-:W-:-:S05]  /*14c80*/  F2FP.BF16.F32.PACK_AB R9, R112, R113 ;  /* 0x000000717009723e */ /* 0x010fca00000010ff */
[----:B------:R-:W-:Y:S01]  /*14c90*/  HMMA.16816.F32.BF16 R132, R24, R10, R132 ;  /* 0x0000000a1884723c */ /* 0x000fe20000041884 */
[----:B------:R-:W-:Y:S02]  /*14ca0*/  F2FP.BF16.F32.PACK_AB R10, R114, R117 ;  /* 0x00000075720a723e */ /* 0x000fe400000010ff */
[----:B-1----:R-:W-:-:S07]  /*14cb0*/  F2FP.BF16.F32.PACK_AB R11, R109, R110 ;  /* 0x0000006e6d0b723e */ /* 0x002fce00000010ff */
[----:B------:R-:W-:Y:S01]  /*14cc0*/  HMMA.16816.F32.BF16 R188, R8, R20, R188 ;  /* 0x0000001408bc723c */ /* 0x000fe200000418bc */
[----:B---3--:R-:W-:-:S07]  /*14cd0*/  FFMA.FTZ R231, R95, UR4, -R104 ;  /* 0x000000045fe77c23 */ /* 0x008fce0008010868 */
[----:B------:R-:W-:Y:S01]  /*14ce0*/  HMMA.16816.F32.BF16 R184, R8, R22, R184 ;  /* 0x0000001608b8723c */ /* 0x000fe200000418b8 */
[----:B------:R-:W-:-:S07]  /*14cf0*/  FFMA.FTZ R196, R96, UR4, -R104 ;  /* 0x0000000460c47c23 */ /* 0x000fce0008010868 */
[C---:B------:R-:W-:Y:S08]  /*14d00*/  HMMA.16816.F32.BF16 R172, R8.reuse, R4, R172 ;  /* 0x0000000408ac723c */ /* 0x040ff000000418ac */
[C---:B------:R-:W-:Y:S08]  /*14d10*/  HMMA.16816.F32.BF16 R168, R8.reuse, R6, R168 ;  /* 0x0000000608a8723c */ /* 0x040ff000000418a8 */
[C---:B------:R-:W-:Y:S08]  /*14d20*/  HMMA.16816.F32.BF16 R156, R8.reuse, R16, R156 ;  /* 0x00000010089c723c */ /* 0x040ff0000004189c */
[C---:B------:R-:W-:Y:S08]  /*14d30*/  HMMA.16816.F32.BF16 R152, R8.reuse, R18, R152 ;  /* 0x000000120898723c */ /* 0x040ff00000041898 */
[C---:B------:R-:W-:Y:S08]  /*14d40*/  HMMA.16816.F32.BF16 R140, R8.reuse, R12, R140 ;  /* 0x0000000c088c723c */ /* 0x040ff0000004188c */
[----:B------:R-:W-:Y:S01]  /*14d50*/  HMMA.16816.F32.BF16 R136, R8, R14, R136 ;  /* 0x0000000e0888723c */ /* 0x000fe20000041888 */
[----:B--2---:R-:W-:-:S02]  /*14d60*/  F2FP.BF16.F32.PACK_AB R8, R128, R124 ;  /* 0x0000007c8008723e */ /* 0x004fc400000010ff */
[----:B------:R-:W-:Y:S02]  /*14d70*/  F2FP.BF16.F32.PACK_AB R9, R94, R108 ;  /* 0x0000006c5e09723e */ /* 0x000fe400000010ff */
[----:B------:R-:W-:Y:S02]  /*14d80*/  F2FP.BF16.F32.PACK_AB R10, R105, R125 ;  /* 0x0000007d690a723e */ /* 0x000fe400000010ff */
[----:B------:R-:W-:Y:S01]  /*14d90*/  F2FP.BF16.F32.PACK_AB R11, R83, R84 ;  /* 0x00000054530b723e */ /* 0x000fe200000010ff */
[--C-:B------:R-:W-:Y:S01]  /*14da0*/  FFMA.FTZ R96, R28, UR4, -R92.reuse ;  /* 0x000000041c607c23 */ /* 0x100fe2000801085c */
[----:B------:R-:W-:Y:S01]  /*14db0*/  FFMA.FTZ R95, R29, UR4, -R92 ;  /* 0x000000041d5f7c23 */ /* 0x000fe2000801085c */
[----:B------:R-:W-:Y:S01]  /*14dc0*/  FADD.FTZ R227, R31, R227 ;  /* 0x000000e31fe37221 */ /* 0x000fe20000010000 */
[----:B------:R-:W-:Y:S02]  /*14dd0*/  FADD.FTZ R226, R30, R226 ;  /* 0x000000e21ee27221 */ /* 0x000fe40000010000 */
[----:B------:R-:W-:Y:S01]  /*14de0*/  LDSM.16.MT88.4 R28, [R2+0x2800] ;  /* 0x00280000021c783b */ /* 0x000fe20000004200 */
[C---:B------:R-:W-:Y:S08]  /*14df0*/  HMMA.16816.F32.BF16 R192, R8.reuse, R20, R192 ;  /* 0x0000001408c0723c */ /* 0x040ff000000418c0 */
[C---:B------:R-:W-:Y:S01]  /*14e00*/  HMMA.16816.F32.BF16 R180, R8.reuse, R22, R180 ;  /* 0x0000001608b4723c */ /* 0x040fe200000418b4 */
[----:B------:R-:W-:Y:S07]  /*14e10*/  LDSM.16.MT88.4 R20, [R70+0xa800] ;  /* 0x00a800004614783b */ /* 0x000fee0000004200 */
[C---:B------:R-:W-:Y:S08]  /*14e20*/  HMMA.16816.F32.BF16 R176, R8.reuse, R4, R176 ;  /* 0x0000000408b0723c */ /* 0x040ff000000418b0 */
[C---:B------:R-:W-:Y:S01]  /*14e30*/  HMMA.16816.F32.BF16 R164, R8.reuse, R6, R164 ;  /* 0x0000000608a4723c */ /* 0x040fe200000418a4 */
[----:B------:R-:W1:Y:S07]  /*14e40*/  LDSM.16.MT88.4 R4, [R236+0xa800] ;  /* 0x00a80000ec04783b */ /* 0x000e6e0000004200 */
[C---:B------:R-:W-:Y:S08]  /*14e50*/  HMMA.16816.F32.BF16 R160, R8.reuse, R16, R160 ;  /* 0x0000001008a0723c */ /* 0x040ff000000418a0 */
[----:B------:R-:W-:Y:S01]  /*14e60*/  HMMA.16816.F32.BF16 R148, R8, R18, R148 ;  /* 0x000000120894723c */ /* 0x000fe20000041894 */
[----:B------:R-:W2:Y:S01]  /*14e70*/  LDSM.16.MT88.4 R16, [R0+0x2800] ;  /* 0x002800000010783b */ /* 0x000ea20000004200 */
[----:B------:R-:W-:Y:S01]  /*14e80*/  FFMA.FTZ R229, R97, UR4, -R104 ;  /* 0x0000000461e57c23 */ /* 0x000fe20008010868 */
[----:B------:R-:W-:Y:S01]  /*14e90*/  FFMA.FTZ R97, R87, UR4, -R92 ;  /* 0x0000000457617c23 */ /* 0x000fe2000801085c */
[----:B------:R-:W-:Y:S01]  /*14ea0*/  FADD.FTZ R232, R93, R232 ;  /* 0x000000e85de87221 */ /* 0x000fe20000010000 */
        /* <DEDUP_REMOVED lines=17> */
[--C-:B------:R-:W-:Y:S01]  /*14fc0*/  FFMA.FTZ R225, R88, UR4, -R92.reuse ;  /* 0x0000000458e17c23 */ /* 0x100fe2000801085c */
[--C-:B------:R-:W-:Y:S01]  /*14fd0*/  FFMA.FTZ R101, R90, UR4, -R92.reuse ;  /* 0x000000045a657c23 */ /* 0x100fe2000801085c */
[----:B------:R-:W-:Y:S01]  /*14fe0*/  FFMA.FTZ R99, R89, UR4, -R92 ;  /* 0x0000000459637c23 */ /* 0x000fe2000801085c */
[----:B------:R-:W-:Y:S01]  /*14ff0*/  FADD.FTZ R230, R69, R230 ;  /* 0x000000e645e67221 */ /* 0x000fe20000010000 */
[--C-:B------:R-:W-:Y:S01]  /*15000*/  FFMA.FTZ R24, R86, UR4, -R92.reuse ;  /* 0x0000000456187c23 */ /* 0x100fe2000801085c */
[--C-:B------:R-:W-:Y:S01]  /*15010*/  FFMA.FTZ R224, R91, UR4, -R92.reuse ;  /* 0x000000045be07c23 */ /* 0x100fe2000801085c */
[--C-:B------:R-:W-:Y:S01]  /*15020*/  FFMA.FTZ R197, R82, UR4, -R92.reuse ;  /* 0x0000000452c57c23 */ /* 0x100fe2000801085c */
[----:B------:R-:W-:Y:S01]  /*15030*/  FFMA.FTZ R130, R85, UR4, -R92 ;  /* 0x0000000455827c23 */ /* 0x000fe2000801085c */
[----:B------:R-:W-:Y:S01]  /*15040*/  FADD.FTZ R69, R81, R232 ;  /* 0x000000e851457221 */ /* 0x000fe20000010000 */
[----:B------:R-:W-:Y:S01]  /*15050*/  MUFU.EX2 R87, R98 ;  /* 0x0000006200577308 */ /* 0x000fe20000000800 */
[----:B------:R-:W-:Y:S01]  /*15060*/  FADD.FTZ R106, R106, R230 ;  /* 0x000000e66a6a7221 */ /* 0x000fe20000010000 */
[----:B------:R-:W-:Y:S01]  /*15070*/  FADD.FTZ R227, R71, R227 ;  /* 0x000000e347e37221 */ /* 0x000fe20000010000 */
[----:B------:R-:W-:-:S05]  /*15080*/  FADD.FTZ R66, R66, R69 ;  /* 0x0000004542427221 */ /* 0x000fca0000010000 */
[----:B------:R-:W-:Y:S01]  /*15090*/  MUFU.EX2 R88, R97 ;  /* 0x0000006100587308 */ /* 0x000fe20000000800 */
[----:B------:R-:W-:-:S07]  /*150a0*/  FADD.FTZ R71, R72, R226 ;  /* 0x000000e248477221 */ /* 0x000fce0000010000 */
[----:B------:R-:W-:Y:S08]  /*150b0*/  MUFU.EX2 R89, R96 ;  /* 0x0000006000597308 */ /* 0x000ff00000000800 */
[----:B------:R-:W-:Y:S01]  /*150c0*/  MUFU.EX2 R90, R95 ;  /* 0x0000005f005a7308 */ /* 0x000fe20000000800 */
[----:B------:R-:W-:-:S07]  /*150d0*/  FADD.FTZ R68, R68, R106 ;  /* 0x0000006a44447221 */ /* 0x000fce0000010000 */
[----:B------:R-:W-:Y:S01]  /*150e0*/  MUFU.EX2 R82, R235 ;  /* 0x000000eb00527308 */ /* 0x000fe20000000800 */
[----:B------:R-:W-:-:S07]  /*150f0*/  FADD.FTZ R111, R111, R66 ;  /* 0x000000426f6f7221 */ /* 0x000fce0000010000 */
[----:B------:R-:W-:Y:S08]  /*15100*/  MUFU.EX2 R81, R233 ;  /* 0x000000e900517308 */ /* 0x000ff00000000800 */
[----:B------:R-:W-:Y:S08]  /*15110*/  MUFU.EX2 R85, R234 ;  /* 0x000000ea00557308 */ /* 0x000ff00000000800 */
[----:B------:R-:W-:Y:S08]  /*15120*/  MUFU.EX2 R86, R231 ;  /* 0x000000e700567308 */ /* 0x000ff00000000800 */
[----:B------:R-:W-:Y:S08]  /*15130*/  MUFU.EX2 R91, R199 ;  /* 0x000000c7005b7308 */ /* 0x000ff00000000800 */
[----:B------:R-:W3:Y:S08]  /*15140*/  MUFU.EX2 R93, R201 ;  /* 0x000000c9005d7308 */ /* 0x000ef00000000800 */
[----:B------:R-:W-:Y:S08]  /*15150*/  MUFU.EX2 R92, R203 ;  /* 0x000000cb005c7308 */ /* 0x000ff00000000800 */
[----:B------:R-:W-:Y:S08]  /*15160*/  MUFU.EX2 R95, R207 ;  /* 0x000000cf005f7308 */ /* 0x000ff00000000800 */
[----:B------:R-:W-:Y:S08]  /*15170*/  MUFU.EX2 R96, R198 ;  /* 0x000000c600607308 */ /* 0x000ff00000000800 */
[----:B------:R-:W4:Y:S08]  /*15180*/  MUFU.EX2 R97, R200 ;  /* 0x000000c800617308 */ /* 0x000f300000000800 */
[----:B------:R-:W-:Y:S08]  /*15190*/  MUFU.EX2 R98, R202 ;  /* 0x000000ca00627308 */ /* 0x000ff00000000800 */
        /* <DEDUP_REMOVED lines=10> */
[----:B------:R-:W-:Y:S01]  /*15240*/  FADD.FTZ R56, R56, R69 ;  /* 0x0000004538387221 */ /* 0x000fe20000010000 */
[----:B---3--:R-:W-:Y:S01]  /*15250*/  F2FP.BF16.F32.PACK_AB R12, R93, R91 ;  /* 0x0000005b5d0c723e */ /* 0x008fe200000010ff */
[----:B------:R-:W-:Y:S01]  /*15260*/  FADD.FTZ R59, R59, R71 ;  /* 0x000000473b3b7221 */ /* 0x000fe20000010000 */
[----:B----4-:R-:W-:Y:S01]  /*15270*/  F2FP.BF16.F32.PACK_AB R13, R97, R96 ;  /* 0x00000060610d723e */ /* 0x010fe200000010ff */
[----:B------:R-:W-:-:S03]  /*15280*/  FADD.FTZ R63, R63, R68 ;  /* 0x000000443f3f7221 */ /* 0x000fc60000010000 */
[----:B------:R-:W-:Y:S01]  /*15290*/  HMMA.16816.F32.BF16 R132, R8, R14, R132 ;  /* 0x0000000e0884723c */ /* 0x000fe20000041884 */
[----:B------:R-:W-:Y:S02]  /*152a0*/  F2FP.BF16.F32.PACK_AB R8, R81, R82 ;  /* 0x000000525108723e */ /* 0x000fe400000010ff */
[----:B------:R-:W-:Y:S02]  /*152b0*/  F2FP.BF16.F32.PACK_AB R9, R88, R87 ;  /* 0x000000575809723e */ /* 0x000fe400000010ff */
[----:B------:R-:W-:Y:S02]  /*152c0*/  F2FP.BF16.F32.PACK_AB R10, R86, R85 ;  /* 0x00000055560a723e */ /* 0x000fe400000010ff */
[----:B------:R-:W-:Y:S02]  /*152d0*/  F2FP.BF16.F32.PACK_AB R11, R90, R89 ;  /* 0x000000595a0b723e */ /* 0x000fe400000010ff */
[----:B------:R-:W-:Y:S02]  /*152e0*/  F2FP.BF16.F32.PACK_AB R14, R95, R92 ;  /* 0x0000005c5f0e723e */ /* 0x000fe400000010ff */
[----:B-1----:R-:W-:Y:S01]  /*152f0*/  F2FP.BF16.F32.PACK_AB R15, R100, R98 ;  /* 0x00000062640f723e */ /* 0x002fe200000010ff */
[----:B------:R-:W-:Y:S01]  /*15300*/  FADD.FTZ R57, R37, R57 ;  /* 0x0000003925397221 */ /* 0x000fe20000010000 */
[----:B------:R-:W-:Y:S01]  /*15310*/  FADD.FTZ R56, R42, R56 ;  /* 0x000000382a387221 */ /* 0x000fe20000010000 */
[----:B------:R-:W-:Y:S01]  /*15320*/  FADD.FTZ R59, R46, R59 ;  /* 0x0000003b2e3b7221 */ /* 0x000fe20000010000 */
[----:B------:R-:W-:Y:S01]  /*15330*/  FADD.FTZ R63, R47, R63 ;  /* 0x0000003f2f3f7221 */ /* 0x000fe20000010000 */
[----:B------:R-:W-:Y:S01]  /*15340*/  FADD.FTZ R57, R55, R57 ;  /* 0x0000003937397221 */ /* 0x000fe20000010000 */
[----:B------:R-:W-:Y:S01]  /*15350*/  HMMA.16816.F32.BF16 R188, R8, R4, R188 ;  /* 0x0000000408bc723c */ /* 0x000fe200000418bc */
[----:B------:R-:W-:Y:S01]  /*15360*/  MUFU.EX2 R103, R27 ;  /* 0x0000001b00677308 */ /* 0x000fe20000000800 */
[----:B------:R-:W-:Y:S01]  /*15370*/  FADD.FTZ R36, R36, R56 ;  /* 0x0000003824247221 */ /* 0x000fe20000010000 */
[----:B------:R-:W-:Y:S01]  /*15380*/  FADD.FTZ R59, R3, R59 ;  /* 0x0000003b033b7221 */ /* 0x000fe20000010000 */
[----:B------:R-:W-:Y:S01]  /*15390*/  FADD.FTZ R63, R53, R63 ;  /* 0x0000003f353f7221 */ /* 0x000fe20000010000 */
[----:B------:R-:W-:-:S03]  /*153a0*/  FADD.FTZ R54, R54, R57 ;  /* 0x0000003936367221 */ /* 0x000fc60000010000 */
[----:B------:R-:W-:Y:S01]  /*153b0*/  HMMA.16816.F32.BF16 R184, R8, R6, R184 ;  /* 0x0000000608b8723c */ /* 0x000fe200000418b8 */
[----:B------:R-:W-:Y:S01]  /*153c0*/  MUFU.EX2 R72, R26 ;  /* 0x0000001a00487308 */ /* 0x000fe20000000800 */
[----:B------:R-:W-:Y:S01]  /*153d0*/  FADD.FTZ R36, R52, R36 ;  /* 0x0000002434247221 */ /* 0x000fe20000010000 */
[----:B------:R-:W-:-:S05]  /*153e0*/  FADD.FTZ R50, R50, R59 ;  /* 0x0000003b32327221 */ /* 0x000fca0000010000 */
[C---:B------:R-:W-:Y:S01]  /*153f0*/  HMMA.16816.F32.BF16 R172, R8.reuse, R20, R172 ;  /* 0x0000001408ac723c */ /* 0x040fe200000418ac */
[----:B------:R-:W-:Y:S07]  /*15400*/  MUFU.EX2 R65, R25 ;  /* 0x0000001900417308 */ /* 0x000fee0000000800 */
[C---:B------:R-:W-:Y:S01]  /*15410*/  HMMA.16816.F32.BF16 R168, R8.reuse, R22, R168 ;  /* 0x0000001608a8723c */ /* 0x040fe200000418a8 */
[----:B------:R1:W-:Y:S07]  /*15420*/  MUFU.EX2 R67, R24 ;  /* 0x0000001800437308 */ /* 0x0003ee0000000800 */
[----:B------:R-:W-:Y:S01]  /*15430*/  HMMA.16816.F32.BF16 R156, R8, R28, R156 ;  /* 0x0000001c089c723c */ /* 0x000fe2000004189c */
[----:B------:R-:W-:-:S07]  /*15440*/  FADD.FTZ R62, R62, R63 ;  /* 0x0000003f3e3e7221 */ /* 0x000fce0000010000 */
[C---:B------:R-:W-:Y:S01]  /*15450*/  HMMA.16816.F32.BF16 R152, R8.reuse, R30, R152 ;  /* 0x0000001e0898723c */ /* 0x040fe20000041898 */
[----:B-1----:R-:W-:Y:S07]  /*15460*/  LDSM.16.MT88.4 R24, [R2+0x3000] ;  /* 0x003000000218783b */ /* 0x002fee0000004200 */
[----:B--2---:R-:W-:Y:S01]  /*15470*/  HMMA.16816.F32.BF16 R140, R8, R16, R140 ;  /* 0x00000010088c723c */ /* 0x004fe2000004188c */
[----:B------:R-:W-:-:S07]  /*15480*/  FADD.FTZ R54, R41, R54 ;  /* 0x0000003629367221 */ /* 0x000fce0000010000 */
[----:B------:R-:W-:Y:S01]  /*15490*/  HMMA.16816.F32.BF16 R136, R8, R18, R136 ;  /* 0x000000120888723c */ /* 0x000fe20000041888 */
[----:B------:R-:W1:Y:S07]  /*154a0*/  LDSM.16.MT88.4 R8, [R236+0xb000] ;  /* 0x00b00000ec08783b */ /* 0x000e6e0000004200 */
[C---:B------:R-:W-:Y:S08]  /*154b0*/  HMMA.16816.F32.BF16 R192, R12.reuse, R4, R192 ;  /* 0x000000040cc0723c */ /* 0x040ff000000418c0 */
[C---:B------:R-:W-:Y:S01]  /*154c0*/  HMMA.16816.F32.BF16 R180, R12.reuse, R6, R180 ;  /* 0x000000060cb4723c */ /* 0x040fe200000418b4 */
[----:B------:R-:W2:Y:S07]  /*154d0*/  LDSM.16.MT88.4 R4, [R70+0xb000] ;  /* 0x00b000004604783b */ /* 0x000eae0000004200 */
[C---:B------:R-:W-:Y:S08]  /*154e0*/  HMMA.16816.F32.BF16 R176, R12.reuse, R20, R176 ;  /* 0x000000140cb0723c */ /* 0x040ff000000418b0 */
[----:B------:R-:W-:Y:S01]  /*154f0*/  HMMA.16816.F32.BF16 R164, R12, R22, R164 ;  /* 0x000000160ca4723c */ /* 0x000fe200000418a4 */
[----:B------:R-:W3:Y:S01]  /*15500*/  LDSM.16.MT88.4 R20, [R0+0x3000] ;  /* 0x003000000014783b */ /* 0x000ee20000004200 */
        /* <DEDUP_REMOVED lines=9> */
[----:B------:R-:W-:Y:S01]  /*155a0*/  MUFU.EX2 R102, R229 ;  /* 0x000000e500667308 */ /* 0x000fe20000000800 */
[----:B------:R-:W-:Y:S01]  /*155b0*/  FADD.FTZ R50, R43, R50 ;  /* 0x000000322b327221 */ /* 0x000fe20000010000 */
[----:B------:R-:W-:Y:S01]  /*155c0*/  FADD.FTZ R62, R118, R62 ;  /* 0x0000003e763e7221 */ /* 0x000fe20000010000 */
[----:B------:R-:W-:Y:S01]  /*155d0*/  FADD.FTZ R54, R121, R54 ;  /* 0x0000003679367221 */ /* 0x000fe20000010000 */
[----:B------:R-:W-:-:S04]  /*155e0*/  FADD.FTZ R51, R78, R51 ;  /* 0x000000334e337221 */ /* 0x000fc80000010000 */
[----:B------:R-:W-:Y:S01]  /*155f0*/  MUFU.EX2 R66, R228 ;  /* 0x000000e400427308 */ /* 0x000fe20000000800 */
[----:B------:R-:W-:Y:S01]  /*15600*/  FADD.FTZ R50, R74, R50 ;  /* 0x000000324a327221 */ /* 0x000fe20000010000 */
[----:B------:R-:W-:-:S06]  /*15610*/  FADD.FTZ R62, R127, R62 ;  /* 0x0000003e7f3e7221 */ /* 0x000fcc0000010000 */
[----:B------:R-:W-:Y:S01]  /*15620*/  MUFU.EX2 R106, R225 ;  /* 0x000000e1006a7308 */ /* 0x000fe20000000800 */
[----:B------:R-:W-:-:S07]  /*15630*/  FADD.FTZ R54, R120, R54 ;  /* 0x0000003678367221 */ /* 0x000fce0000010000 */
[----:B------:R-:W-:Y:S01]  /*15640*/  MUFU.EX2 R107, R224 ;  /* 0x000000e0006b7308 */ /* 0x000fe20000000800 */
[----:B------:R-:W-:-:S07]  /*15650*/  FADD.FTZ R51, R77, R51 ;  /* 0x000000334d337221 */ /* 0x000fce0000010000 */
[----:B------:R-:W-:Y:S08]  /*15660*/  MUFU.EX2 R209, R209 ;  /* 0x000000d100d17308 */ /* 0x000ff00000000800 */
[----:B------:R-:W4:Y:S08]  /*15670*/  MUFU.EX2 R211, R211 ;  /* 0x000000d300d37308 */ /* 0x000f300000000800 */
[----:B------:R-:W-:Y:S08]  /*15680*/  MUFU.EX2 R213, R213 ;  /* 0x000000d500d57308 */ /* 0x000ff00000000800 */
[----:B------:R-:W-:Y:S08]  /*15690*/  MUFU.EX2 R215, R215 ;  /* 0x000000d700d77308 */ /* 0x000ff00000000800 */
[----:B------:R-:W-:Y:S08]  /*156a0*/  MUFU.EX2 R208, R208 ;  /* 0x000000d000d07308 */ /* 0x000ff00000000800 */
[----:B------:R-:W1:Y:S08]  /*156b0*/  MUFU.EX2 R210, R210 ;  /* 0x000000d200d27308 */ /* 0x000e700000000800 */
[----:B------:R-:W-:Y:S08]  /*156c0*/  MUFU.EX2 R212, R212 ;  /* 0x000000d400d47308 */ /* 0x000ff00000000800 */
        /* <DEDUP_REMOVED lines=18> */
[----:B----4-:R-:W-:Y:S01]  /*157f0*/  F2FP.BF16.F32.PACK_AB R16, R211, R209 ;  /* 0x000000d1d310723e */ /* 0x010fe200000010ff */
[----:B------:R-:W-:Y:S01]  /*15800*/  LDSM.16.MT88.4 R68, [R70+0xb800] ;  /* 0x00b800004644783b */ /* 0x000fe20000004200 */
[----:B-1----:R-:W-:-:S05]  /*15810*/  F2FP.BF16.F32.PACK_AB R17, R210, R208 ;  /* 0x000000d0d211723e */ /* 0x002fca00000010ff */
[----:B------:R-:W-:Y:S01]  /*15820*/  HMMA.16816.F32.BF16 R132, R12, R18, R132 ;  /* 0x000000120c84723c */ /* 0x000fe20000041884 */
[----:B------:R-:W-:Y:S02]  /*15830*/  F2FP.BF16.F32.PACK_AB R12, R103, R102 ;  /* 0x00000066670c723e */ /* 0x000fe400000010ff */
[----:B------:R-:W-:Y:S02]  /*15840*/  F2FP.BF16.F32.PACK_AB R13, R67, R66 ;  /* 0x00000042430d723e */ /* 0x000fe400000010ff */
[----:B------:R-:W-:Y:S02]  /*15850*/  F2FP.BF16.F32.PACK_AB R14, R65, R72 ;  /* 0x00000048410e723e */ /* 0x000fe400000010ff */
[----:B------:R-:W-:Y:S02]  /*15860*/  F2FP.BF16.F32.PACK_AB R15, R107, R106 ;  /* 0x0000006a6b0f723e */ /* 0x000fe400000010ff */
[----:B------:R-:W-:Y:S02]  /*15870*/  F2FP.BF16.F32.PACK_AB R18, R215, R213 ;  /* 0x000000d5d712723e */ /* 0x000fe400000010ff */
[----:B--2---:R-:W-:Y:S01]  /*15880*/  F2FP.BF16.F32.PACK_AB R19, R214, R212 ;  /* 0x000000d4d613723e */ /* 0x004fe200000010ff */
        /* <DEDUP_REMOVED lines=13> */
[----:B------:R-:W-:-:S07]  /*15960*/  FADD.FTZ R51, R114, R51 ;  /* 0x0000003372337221 */ /* 0x000fce0000010000 */
[C---:B------:R-:W-:Y:S08]  /*15970*/  HMMA.16816.F32.BF16 R156, R12.reuse, R24, R156 ;  /* 0x000000180c9c723c */ /* 0x040ff0000004189c */
[C---:B------:R-:W-:Y:S08]  /*15980*/  HMMA.16816.F32.BF16 R152, R12.reuse, R26, R152 ;  /* 0x0000001a0c98723c */ /* 0x040ff00000041898 */
[C---:B---3--:R-:W-:Y:S08]  /*15990*/  HMMA.16816.F32.BF16 R140, R12.reuse, R20, R140 ;  /* 0x000000140c8c723c */ /* 0x048ff0000004188c */
[----:B------:R-:W-:Y:S01]  /*159a0*/  HMMA.16816.F32.BF16 R136, R12, R22, R136 ;  /* 0x000000160c88723c */ /* 0x000fe20000041888 */
[----:B------:R-:W-:Y:S07]  /*159b0*/  LDSM.16.MT88.4 R12, [R2+0x3800] ;  /* 0x00380000020c783b */ /* 0x000fee0000004200 */
[C---:B------:R-:W-:Y:S08]  /*159c0*/  HMMA.16816.F32.BF16 R192, R16.reuse, R8, R192 ;  /* 0x0000000810c0723c */ /* 0x040ff000000418c0 */
[C---:B------:R-:W-:Y:S01]  /*159d0*/  HMMA.16816.F32.BF16 R180, R16.reuse, R10, R180 ;  /* 0x0000000a10b4723c */ /* 0x040fe200000418b4 */
[----:B------:R-:W1:Y:S07]  /*159e0*/  LDSM.16.MT88.4 R8, [R236+0xb800] ;  /* 0x00b80000ec08783b */ /* 0x000e6e0000004200 */
[C---:B------:R-:W-:Y:S08]  /*159f0*/  HMMA.16816.F32.BF16 R176, R16.reuse, R4, R176 ;  /* 0x0000000410b0723c */ /* 0x040ff000000418b0 */
[----:B------:R-:W-:Y:S01]  /*15a00*/  HMMA.16816.F32.BF16 R164, R16, R6, R164 ;  /* 0x0000000610a4723c */ /* 0x000fe200000418a4 */
        /* <DEDUP_REMOVED lines=23> */
[----:B------:R-:W-:Y:S08]  /*15b80*/  MUFU.EX2 R130, R130 ;  /* 0x0000008200827308 */ /* 0x000ff00000000800 */
[----:B------:R-:W-:Y:S08]  /*15b90*/  MUFU.EX2 R101, R101 ;  /* 0x0000006500657308 */ /* 0x000ff00000000800 */
[----:B------:R-:W-:Y:S01]  /*15ba0*/  MUFU.EX2 R99, R99 ;  /* 0x0000006300637308 */ /* 0x000fe20000000800 */
[----:B------:R-:W-:Y:S01]  /*15bb0*/  FADD.FTZ R62, R208, R62 ;  /* 0x0000003ed03e7221 */ /* 0x000fe20000010000 */
[----:B------:R-:W-:-:S06]  /*15bc0*/  FADD.FTZ R54, R211, R54 ;  /* 0x00000036d3367221 */ /* 0x000fcc0000010000 */
[----:B------:R-:W3:Y:S01]  /*15bd0*/  MUFU.EX2 R217, R217 ;  /* 0x000000d900d97308 */ /* 0x000ee20000000800 */
[----:B------:R-:W-:Y:S01]  /*15be0*/  FADD.FTZ R51, R102, R51 ;  /* 0x0000003366337221 */ /* 0x000fe20000010000 */
[----:B------:R-:W-:Y:S01]  /*15bf0*/  FADD.FTZ R50, R66, R50 ;  /* 0x0000003242327221 */ /* 0x000fe20000010000 */
[----:B------:R-:W-:Y:S05]  /*15c00*/  HMMA.16816.F32.BF16 R144, R16, R20, R144 ;  /* 0x000000141090723c */ /* 0x000fea0000041890 */
[----:B------:R-:W-:Y:S01]  /*15c10*/  MUFU.EX2 R220, R220 ;  /* 0x000000dc00dc7308 */ /* 0x000fe20000000800 */
[----:B------:R-:W-:Y:S01]  /*15c20*/  FADD.FTZ R62, R210, R62 ;  /* 0x0000003ed23e7221 */ /* 0x000fe20000010000 */
[----:B------:R-:W-:-:S06]  /*15c30*/  FADD.FTZ R54, R213, R54 ;  /* 0x00000036d5367221 */ /* 0x000fcc0000010000 */
[----:B------:R-:W-:Y:S01]  /*15c40*/  MUFU.EX2 R219, R219 ;  /* 0x000000db00db7308 */ /* 0x000fe20000000800 */
[----:B------:R-:W-:-:S07]  /*15c50*/  FADD.FTZ R51, R103, R51 ;  /* 0x0000003367337221 */ /* 0x000fce0000010000 */
[----:B------:R-:W-:Y:S01]  /*15c60*/  MUFU.EX2 R223, R223 ;  /* 0x000000df00df7308 */ /* 0x000fe20000000800 */
[----:B------:R-:W-:-:S07]  /*15c70*/  FADD.FTZ R50, R67, R50 ;  /* 0x0000003243327221 */ /* 0x000fce0000010000 */
[----:B------:R-:W4:Y:S08]  /*15c80*/  MUFU.EX2 R216, R216 ;  /* 0x000000d800d87308 */ /* 0x000f300000000800 */
[----:B------:R-:W2:Y:S08]  /*15c90*/  MUFU.EX2 R218, R218 ;  /* 0x000000da00da7308 */ /* 0x000eb00000000800 */
[----:B------:R-:W-:Y:S08]  /*15ca0*/  MUFU.EX2 R222, R222 ;  /* 0x000000de00de7308 */ /* 0x000ff00000000800 */
[----:B------:R-:W2:Y:S01]  /*15cb0*/  MUFU.EX2 R221, R221 ;  /* 0x000000dd00dd7308 */ /* 0x000ea20000000800 */
[----:B------:R-:W-:Y:S01]  /*15cc0*/  HMMA.16816.F32.BF16 R160, R16, R24, R160 ;  /* 0x0000001810a0723c */ /* 0x000fe200000418a0 */
[----:B------:R-:W-:Y:S01]  /*15cd0*/  FADD.FTZ R62, R212, R62 ;  /* 0x0000003ed43e7221 */ /* 0x000fe20000010000 */
[----:B------:R-:W-:Y:S01]  /*15ce0*/  FADD.FTZ R54, R215, R54 ;  /* 0x00000036d7367221 */ /* 0x000fe20000010000 */
[----:B------:R-:W-:Y:S01]  /*15cf0*/  FADD.FTZ R51, R72, R51 ;  /* 0x0000003348337221 */ /* 0x000fe20000010000 */
[----:B------:R-:W-:-:S04]  /*15d00*/  FADD.FTZ R50, R106, R50 ;  /* 0x000000326a327221 */ /* 0x000fc80000010000 */
[----:B------:R-:W-:Y:S01]  /*15d10*/  HMMA.16816.F32.BF16 R148, R16, R26, R148 ;  /* 0x0000001a1094723c */ /* 0x000fe20000041894 */
[----:B------:R-:W-:Y:S01]  /*15d20*/  FADD.FTZ R62, R214, R62 ;  /* 0x0000003ed63e7221 */ /* 0x000fe20000010000 */
[----:B---3--:R-:W-:-:S06]  /*15d30*/  FADD.FTZ R54, R217, R54 ;  /* 0x00000036d9367221 */ /* 0x008fcc0000010000 */
[----:B------:R-:W-:Y:S01]  /*15d40*/  HMMA.16816.F32.BF16 R132, R16, R22, R132 ;  /* 0x000000161084723c */ /* 0x000fe20000041884 */
[----:B------:R-:W-:Y:S02]  /*15d50*/  F2FP.BF16.F32.PACK_AB R16, R131, R196 ;  /* 0x000000c48310723e */ /* 0x000fe400000010ff */
[----:B------:R-:W-:Y:S02]  /*15d60*/  F2FP.BF16.F32.PACK_AB R17, R130, R197 ;  /* 0x000000c58211723e */ /* 0x000fe400000010ff */
[----:B------:R-:W-:Y:S02]  /*15d70*/  F2FP.BF16.F32.PACK_AB R18, R104, R129 ;  /* 0x000000816812723e */ /* 0x000fe400000010ff */
[----:B------:R-:W-:Y:S01]  /*15d80*/  F2FP.BF16.F32.PACK_AB R19, R99, R101 ;  /* 0x000000656313723e */ /* 0x000fe200000010ff */
[----:B------:R-:W-:Y:S01]  /*15d90*/  FADD.FTZ R51, R65, R51 ;  /* 0x0000003341337221 */ /* 0x000fe20000010000 */
[----:B------:R-:W-:Y:S01]  /*15da0*/  FADD.FTZ R50, R107, R50 ;  /* 0x000000326b327221 */ /* 0x000fe20000010000 */
[----:B----4-:R-:W-:Y:S01]  /*15db0*/  FADD.FTZ R62, R216, R62 ;  /* 0x0000003ed83e7221 */ /* 0x010fe20000010000 */
[----:B------:R-:W-:Y:S01]  /*15dc0*/  FADD.FTZ R54, R220, R54 ;  /* 0x00000036dc367221 */ /* 0x000fe20000010000 */
[----:B------:R-:W-:-:S02]  /*15dd0*/  FADD.FTZ R51, R196, R51 ;  /* 0x00000033c4337221 */ /* 0x000fc40000010000 */
[----:B-1----:R-:W-:Y:S01]  /*15de0*/  HMMA.16816.F32.BF16 R188, R16, R8, R188 ;  /* 0x0000000810bc723c */ /* 0x002fe200000418bc */
[----:B------:R-:W-:Y:S01]  /*15df0*/  FADD.FTZ R50, R197, R50 ;  /* 0x00000032c5327221 */ /* 0x000fe20000010000 */
[----:B--2---:R-:W-:Y:S01]  /*15e00*/  FADD.FTZ R62, R218, R62 ;  /* 0x0000003eda3e7221 */ /* 0x004fe20000010000 */
[----:B------:R-:W-:-:S05]  /*15e10*/  FADD.FTZ R54, R219, R54 ;  /* 0x00000036db367221 */ /* 0x000fca0000010000 */
[----:B------:R-:W-:Y:S01]  /*15e20*/  HMMA.16816.F32.BF16 R184, R16, R10, R184 ;  /* 0x0000000a10b8723c */ /* 0x000fe200000418b8 */
[----:B------:R-:W-:-:S07]  /*15e30*/  FADD.FTZ R51, R131, R51 ;  /* 0x0000003383337221 */ /* 0x000fce0000010000 */
[----:B------:R-:W-:Y:S01]  /*15e40*/  HMMA.16816.F32.BF16 R172, R16, R68, R172 ;  /* 0x0000004410ac723c */ /* 0x000fe200000418ac */
[----:B------:R-:W-:-:S07]  /*15e50*/  FADD.FTZ R50, R130, R50 ;  /* 0x0000003282327221 */ /* 0x000fce0000010000 */
        /* <DEDUP_REMOVED lines=9> */
[----:B------:R-:W-:Y:S01]  /*15ef0*/  FADD.FTZ R62, R222, R62 ;  /* 0x0000003ede3e7221 */ /* 0x000fe20000010000 */
[----:B------:R-:W-:Y:S01]  /*15f00*/  FADD.FTZ R51, R129, R51 ;  /* 0x0000003381337221 */ /* 0x000fe20000010000 */
[----:B------:R-:W-:-:S04]  /*15f10*/  FADD.FTZ R50, R101, R50 ;  /* 0x0000003265327221 */ /* 0x000fc80000010000 */
[----:B------:R-:W-:Y:S01]  /*15f20*/  HMMA.16816.F32.BF16 R144, R16, R4, R144 ;  /* 0x000000041090723c */ /* 0x000fe20000041890 */
[----:B------:R-:W-:Y:S01]  /*15f30*/  FADD.FTZ R4, R223, R54 ;  /* 0x00000036df047221 */ /* 0x000fe20000010000 */
[----:B------:R-:W-:-:S04]  /*15f40*/  FADD.FTZ R5, R104, R51 ;  /* 0x0000003368057221 */ /* 0x000fc80000010000 */
[----:B------:R1:W-:Y:S02]  /*15f50*/  STL [R1+0x58], R4 ;  /* 0x0000580401007387 */ /* 0x0003e40000100800 */
[----:B------:R-:W-:Y:S01]  /*15f60*/  HMMA.16816.F32.BF16 R132, R16, R6, R132 ;  /* 0x000000061084723c */ /* 0x000fe20000041884 */
[----:B------:R-:W-:Y:S01]  /*15f70*/  FADD.FTZ R6, R221, R62 ;  /* 0x0000003edd067221 */ /* 0x000fe20000010000 */
[----:B------:R-:W-:-:S04]  /*15f80*/  UISETP.GT.U32.AND UP0, UPT, UR28, UR15, UPT ;  /* 0x0000000f1c00728c */ /* 0x000fc8000bf04070 */
[----:B------:R3:W-:Y:S04]  /*15f90*/  STL [R1+0x4c], R6 ;  /* 0x00004c0601007387 */ /* 0x0007e80000100800 */
[----:B------:R3:W-:Y:S01]  /*15fa0*/  STL [R1+0x54], R5 ;  /* 0x0000540501007387 */ /* 0x0007e20000100800 */
[----:B------:R-:W-:Y:S01]  /*15fb0*/  HMMA.16816.F32.BF16 R164, R16, R70, R164 ;  /* 0x0000004610a4723c */ /* 0x000fe200000418a4 */
[----:B-1----:R-:W-:-:S07]  /*15fc0*/  FADD.FTZ R4, R99, R50 ;  /* 0x0000003263047221 */ /* 0x002fce0000010000 */
[C---:B------:R-:W-:Y:S01]  /*15fd0*/  HMMA.16816.F32.BF16 R160, R16.reuse, R12, R160 ;  /* 0x0000000c10a0723c */ /* 0x040fe200000418a0 */
[----:B------:R3:W-:Y:S07]  /*15fe0*/  STL [R1+0x50], R4 ;  /* 0x0000500401007387 */ /* 0x0007ee0000100800 */
[----:B------:R-:W-:Y:S01]  /*15ff0*/  HMMA.16816.F32.BF16 R148, R16, R14, R148 ;  /* 0x0000000e1094723c */ /* 0x000fe20000041894 */
[----:B------:R-:W-:-:S07]  /*16000*/  PLOP3.LUT P0, PT, PT, PT, UP0, 0x80, 0x8 ;  /* 0x000000000008781c */ /* 0x000fce0003f0f008 */
[C---:B------:R-:W-:Y:S08]  /*16010*/  HMMA.16816.F32.BF16 R192, R16.reuse, R8, R192 ;  /* 0x0000000810c0723c */ /* 0x040ff000000418c0 */
[----:B------:R-:W-:Y:S01]  /*16020*/  HMMA.16816.F32.BF16 R180, R16, R10, R180 ;  /* 0x0000000a10b4723c */ /* 0x000fe200000418b4 */
[----:B------:R-:W-:Y:S02]  /*16030*/  MOV R0, R32 ;  /* 0x0000002000007202 */ /* 0x000fe40000000f00 */
[----:B------:R-:W-:-:S02]  /*16040*/  MOV R2, R33 ;  /* 0x0000002100027202 */ /* 0x000fc40000000f00 */
[----:B------:R-:W-:-:S03]  /*16050*/  MOV R3, R34 ;  /* 0x0000002200037202 */ /* 0x000fc60000000f00 */
[----:B------:R-:W-:Y:S01]  /*16060*/  HMMA.16816.F32.BF16 R176, R16, R68, R176 ;  /* 0x0000004410b0723c */ /* 0x000fe200000418b0 */
[----:B------:R-:W-:Y:S02]  /*16070*/  MOV R68, R35 ;  /* 0x0000002300447202 */ /* 0x000fe40000000f00 */
[----:B------:R-:W-:Y:S02]  /*16080*/  @P0 MOV R0, R32 ;  /* 0x0000002000000202 */ /* 0x000fe40000000f00 */
[----:B------:R-:W-:Y:S02]  /*16090*/  @P0 MOV R2, R33 ;  /* 0x0000002100020202 */ /* 0x000fe40000000f00 */
[----:B------:R-:W-:Y:S02]  /*160a0*/  @P0 MOV R3, R34 ;  /* 0x0000002200030202 */ /* 0x000fe40000000f00 */
[----:B------:R-:W-:Y:S01]  /*160b0*/  @P0 MOV R68, R35 ;  /* 0x0000002300440202 */ /* 0x000fe20000000f00 */
[----:B------:R-:W-:Y:S01]  /*160c0*/  @UP0 UIADD3 UR18, UPT, UPT, UR18, -0x3, URZ ;  /* 0xfffffffd12120890 */ /* 0x000fe2000fffe0ff */
[----:B---3--:R-:W-:Y:S11]  /*160d0*/  BRA.U UP0, `(.L_x_1054) ;  /* 0x0000000100047547 */ /* 0x008ff6000b800000 */
.L_x_1050:
[----:B------:R-:W-:-:S12]  /*160e0*/  UIADD3 UR18, UPT, UPT, UR28, -0x1, URZ ;  /* 0xffffffff1c127890 */ /* 0x000fd8000fffe0ff */
.L_x_1054:
[----:B------:R-:W-:-:S09]  /*160f0*/  UISETP.GE.AND UP0, UPT, UR18, UR15, UPT ;  /* 0x0000000f1200728c */ /* 0x000fd2000bf06270 */
[----:B------:R-:W-:Y:S05]  /*16100*/  BRA.U !UP0, `(.L_x_1055) ;  /* 0x000000a508d47547 */ /* 0x000fea000b800000 */
[----:B--2---:R-:W2:Y:S04]  /*16110*/  LDL R4, [R1] ;  /* 0x0000000001047983 */ /* 0x004ea80000100800 */
[----:B------:R-:W3:Y:S04]  /*16120*/  LDL R6, [R1+0x38] ;  /* 0x0000380001067983 */ /* 0x000ee80000100800 */
[----:B------:R-:W4:Y:S01]  /*16130*/  LDL R5, [R1+0x4] ;  /* 0x0000040001057983 */ /* 0x000f220000100800 */
[----:B------:R-:W-:Y:S01]  /*16140*/  IMAD.MOV.U32 R199, RZ, RZ, R2 ;  /* 0x000000ffffc77224 */ /* 0x000fe200078e0002 */
[----:B------:R-:W-:Y:S01]  /*16150*/  MOV R197, R3 ;  /* 0x0000000300c57202 */ /* 0x000fe20000000f00 */
[----:B------:R-:W-:Y:S01]  /*16160*/  IMAD.MOV.U32 R196, RZ, RZ, R0 ;  /* 0x000000ffffc47224 */ /* 0x000fe200078e0000 */
[----:B------:R-:W1:Y:S01]  /*16170*/  LDC.64 R2, c[0x0][0x3c0] ;  /* 0x0000f000ff027b82 */ /* 0x000e620000000a00 */
[----:B------:R-:W5:Y:S01]  /*16180*/  S2R R252, SR_TID.X ;  /* 0x0000000000fc7919 */ /* 0x000f620000002100 */
[----:B------:R-:W5:Y:S01]  /*16190*/  LDCU UR10, c[0x0][0x440] ;  /* 0x00008800ff0a77ac */ /* 0x000f620008000800 */
[----:B------:R-:W-:Y:S01]  /*161a0*/  IMAD.MOV.U32 R246, RZ, RZ, 0x20 ;  /* 0x00000020fff67424 */ /* 0x000fe200078e00ff */
[----:B------:R-:W-:Y:S01]  /*161b0*/  MOV R250, 0x40 ;  /* 0x0000004000fa7802 */ /* 0x000fe20000000f00 */
[----:B------:R-:W-:Y:S01]  /*161c0*/  IMAD.MOV.U32 R198, RZ, RZ, R68 ;  /* 0x000000ffffc67224 */ /* 0x000fe200078e0044 */
[----:B------:R-:W-:Y:S01]  /*161d0*/  UMOV UR9, 0x400 ;  /* 0x0000040000097882 */ /* 0x000fe20000000000 */
[----:B------:R-:W1:Y:S01]  /*161e0*/  LDCU UR8, c[0x0][0x440] ;  /* 0x00008800ff0877ac */ /* 0x000e620008000800 */
[----:B------:R-:W1:Y:S01]  /*161f0*/  S2UR UR5, SR_CgaCtaId ;  /* 0x00000000000579c3 */ /* 0x000e620000008800 */
[----:B------:R-:W1:Y:S01]  /*16200*/  LDCU UR7, c[0x0][0x504] ;  /* 0x0000a080ff0777ac */ /* 0x000e620008000800 */
[----:B------:R-:W1:Y:S01]  /*16210*/  LDCU UR4, c[0x0][0x45c] ;  /* 0x00008b80ff0477ac */ /* 0x000e620008000800 */
[----:B-----5:R-:W-:Y:S01]  /*16220*/  ISETP.GE.AND P5, PT, R251, UR10, PT ;  /* 0x0000000afb007c0c */ /* 0x020fe2000bfa6270 */
[----:B-1----:R3:W-:Y:S01]  /*16230*/  STL.64 [R1+0x8], R2 ;  /* 0x0000080201007387 */ /* 0x0027e20000100a00 */
[----:B------:R-:W-:Y:S01]  /*16240*/  ULEA UR5, UR5, UR9, 0x18 ;  /* 0x0000000905057291 */ /* 0x000fe2000f8ec0ff */
[----:B------:R-:W-:-:S02]  /*16250*/  LOP3.LUT P0, RZ, R252, 0x2, RZ, 0xc0, !PT ;  /* 0x00000002fcff7812 */ /* 0x000fc4000780c0ff */
[----:B------:R-:W-:Y:S02]  /*16260*/  SHF.L.U32 R249, R252, 0x6, RZ ;  /* 0x00000006fcf97819 */ /* 0x000fe400000006ff */
[----:B------:R-:W-:Y:S02]  /*16270*/  SEL R246, R246, 0xffffffe0, !P0 ;  /* 0xffffffe0f6f67807 */ /* 0x000fe40004000000 */
[----:B------:R-:W-:Y:S02]  /*16280*/  LOP3.LUT R248, R252, 0x8, RZ, 0xc0, !PT ;  /* 0x00000008fcf87812 */ /* 0x000fe400078ec0ff */
[----:B------:R-:W-:Y:S01]  /*16290*/  LOP3.LUT R247, R249, 0x400, RZ, 0xc0, !PT ;  /* 0x00000400f9f77812 */ /* 0x000fe200078ec0ff */
[----:B--2---:R-:W-:Y:S01]  /*162a0*/  VIADD R0, R4, 0x8000 ;  /* 0x0000800004007836 */ /* 0x004fe20000000000 */
[----:B------:R-:W-:Y:S01]  /*162b0*/  IADD3 R244, PT, PT, R246, R4, RZ ;  /* 0x00000004f6f47210 */ /* 0x000fe20007ffe0ff */
[C---:B---3--:R-:W-:Y:S01]  /*162c0*/  VIADD R3, R6.reuse, 0x8 ;  /* 0x0000000806037836 */ /* 0x048fe20000000000 */
[----:B------:R-:W-:-:S02]  /*162d0*/  IADD3 R2, PT, PT, R6, 0x40, RZ ;  /* 0x0000004006027810 */ /* 0x000fc40007ffe0ff */
[----:B------:R1:W-:Y:S01]  /*162e0*/  STL [R1+0x3c], R0 ;  /* 0x00003c0001007387 */ /* 0x0003e20000100800 */
[----:B----4-:R-:W-:-:S03]  /*162f0*/  IMAD.IADD R245, R5, 0x1, R246 ;  /* 0x0000000105f57824 */ /* 0x010fc600078e02f6 */
[----:B------:R2:W-:Y:S04]  /*16300*/  STL [R1+0x48], R3 ;  /* 0x0000480301007387 */ /* 0x0005e80000100800 */
[----:B------:R2:W-:Y:S01]  /*16310*/  STL [R1+0x44], R2 ;  /* 0x0000440201007387 */ /* 0x0005e20000100800 */
[----:B-1----:R-:W-:-:S05]  /*16320*/  VIADD R0, R6, 0x48 ;  /* 0x0000004806007836 */ /* 0x002fca0000000000 */
[----:B------:R2:W-:Y:S01]  /*16330*/  STL [R1+0x40], R0 ;  /* 0x0000400001007387 */ /* 0x0005e20000100800 */
[----:B------:R-:W-:Y:S05]  /*16340*/  BRA `(.L_x_1056) ;  /* 0x0000000800347947 */ /* 0x000fea0003800000 */
.L_x_1058:
[----:B------:R-:W-:Y:S01]  /*16350*/  IMAD.U32 R213, RZ, RZ, UR18 ;  /* 0x00000012ffd57e24 */ /* 0x000fe2000f8e00ff */
[----:B------:R-:W2:Y:S01]  /*16360*/  LDL R219, [R1+0x24] ;  /* 0x0000240001db7983 */ /* 0x000ea20000100800 */
[----:B------:R-:W-:Y:S01]  /*16370*/  IMAD.U32 R211, RZ, RZ, UR18 ;  /* 0x00000012ffd37e24 */ /* 0x000fe2000f8e00ff */
[----:B------:R-:W-:Y:S01]  /*16380*/  ISETP.GE.AND P5, PT, R251, UR8, PT ;  /* 0x00000008fb007c0c */ /* 0x000fe2000bfa6270 */
[----:B------:R-:W1:Y:S02]  /*16390*/  @!P0 LDC.64 R200, c[0x0][0x3b8] ;  /* 0x0000ee00ffc88b82 */ /* 0x000e640000000a00 */
[----:B------:R-:W3:Y:S01]  /*163a0*/  LDL R225, [R1+0x1c] ;  /* 0x00001c0001e17983 */ /* 0x000ee20000100800 */
[----:B------:R-:W-:Y:S04]  /*163b0*/  @!P0 VIADD R211, R211, 0xffffffff ;  /* 0xffffffffd3d38836 */ /* 0x000fe80000000000 */
[----:B------:R-:W4:Y:S01]  /*163c0*/  LDL R224, [R1+0x18] ;  /* 0x0000180001e07983 */ /* 0x000f220000100800 */
[----:B------:R-:W5:Y:S04]  /*163d0*/  @!P0 LDC.64 R2, c[0x0][0x3b8] ;  /* 0x0000ee00ff028b82 */ /* 0x000f680000000a00 */
[----:B------:R-:W-:Y:S04]  /*163e0*/  @!P5 IADD3 R213, PT, PT, R213, -0x1, RZ ;  /* 0xffffffffd5d5d810 */ /* 0x000fe80007ffe0ff */
[----:B------:R-:W5:Y:S01]  /*163f0*/  @!P5 LDC.64 R202, c[0x0][0x3b8] ;  /* 0x0000ee00ffcadb82 */ /* 0x000f620000000a00 */
[C---:B-1----:R-:W-:Y:S04]  /*16400*/  @!P0 IMAD.WIDE.U32 R216, R211.reuse, R200, RZ ;  /* 0x000000c8d3d88225 */ /* 0x042fe800078e00ff */
[----:B------:R-:W-:Y:S02]  /*16410*/  @!P0 IMAD R217, R211, R201, R217 ;  /* 0x000000c9d3d98224 */ /* 0x000fe400078e02d9 */
[C---:B-----5:R-:W-:Y:S01]  /*16420*/  @!P5 IMAD.WIDE.U32 R214, R213.reuse, R202, RZ ;  /* 0x000000cad5d6d225 */ /* 0x060fe200078e00ff */
[----:B------:R-:W-:Y:S03]  /*16430*/  @!P0 SHF.L.U32 R202, R216, 0x7, RZ ;  /* 0x00000007d8ca8819 */ /* 0x000fe600000006ff */
[----:B------:R-:W-:Y:S01]  /*16440*/  @!P5 IMAD R203, R213, R203, R215 ;  /* 0x000000cbd5cbd224 */ /* 0x000fe200078e02d7 */
[----:B--2---:R-:W-:Y:S02]  /*16450*/  LOP3.LUT R215, R219, 0x1f8, RZ, 0xc0, !PT ;  /* 0x000001f8dbd77812 */ /* 0x004fe400078ec0ff */
[C---:B---3--:R-:W-:Y:S02]  /*16460*/  @!P5 LEA R213, P1, R214.reuse, R225, 0x8 ;  /* 0x000000e1d6d5d211 */ /* 0x048fe400078240ff */
[----:B------:R-:W-:Y:S02]  /*16470*/  LOP3.LUT R215, R215, 0x38, R252, 0x78, !PT ;  /* 0x00000038d7d77812 */ /* 0x000fe400078e78fc */
[----:B----4-:R-:W-:Y:S01]  /*16480*/  @!P5 LEA.HI.X R211, R214, R224, R203, 0x8, P1 ;  /* 0x000000e0d6d3d211 */ /* 0x010fe200008f44cb */
[----:B------:R-:W-:Y:S01]  /*16490*/  IMAD.U32 R203, RZ, RZ, UR18 ;  /* 0x00000012ffcb7e24 */ /* 0x000fe2000f8e00ff */
[----:B------:R-:W-:Y:S02]  /*164a0*/  @!P0 SHF.L.U64.HI R214, R216, 0x7, R217 ;  /* 0x00000007d8d68819 */ /* 0x000fe400000102d9 */
[C---:B------:R-:W-:Y:S01]  /*164b0*/  @!P0 LEA R202, P1, R200.reuse, R202, 0x4 ;  /* 0x000000cac8ca8211 */ /* 0x040fe200078220ff */
[----:B------:R-:W-:Y:S01]  /*164c0*/  @!P0 VIADD R203, R203, 0xffffffff ;  /* 0xffffffffcbcb8836 */ /* 0x000fe20000000000 */
[----:B------:R-:W-:Y:S02]  /*164d0*/  LOP3.LUT R215, R215, 0x1e00, R219, 0xf8, !PT ;  /* 0x00001e00d7d77812 */ /* 0x000fe400078ef8db */
[----:B------:R-:W-:Y:S01]  /*164e0*/  @!P0 LEA.HI.X R214, R200, R214, R201, 0x4, P1 ;  /* 0x000000d6c8d68211 */ /* 0x000fe200008f24c9 */
[----:B------:R-:W-:Y:S01]  /*164f0*/  @!P5 IMAD.MOV.U32 R200, RZ, RZ, R213 ;  /* 0x000000ffffc8d224 */ /* 0x000fe200078e00d5 */
[----:B------:R-:W-:Y:S01]  /*16500*/  LEA R220, R215, UR5, 0x1 ;  /* 0x00000005d7dc7c11 */ /* 0x000fe2000f8e08ff */
[C---:B------:R-:W-:Y:S01]  /*16510*/  @!P0 IMAD.WIDE.U32 R216, R203.reuse, R2, RZ ;  /* 0x00000002cbd88225 */ /* 0x040fe200078e00ff */
[----:B------:R-:W-:Y:S02]  /*16520*/  @!P5 MOV R201, R211 ;  /* 0x000000d300c9d202 */ /* 0x000fe40000000f00 */
[C---:B------:R-:W-:Y:S01]  /*16530*/  @!P0 LEA R218, P1, R202.reuse, R225, 0x1 ;  /* 0x000000e1cada8211 */ /* 0x040fe200078208ff */
[----:B------:R-:W-:Y:S01]  /*16540*/  @!P0 IMAD R203, R203, R3, R217 ;  /* 0x00000003cbcb8224 */ /* 0x000fe200078e02d9 */
[----:B------:R1:W-:Y:S01]  /*16550*/  STL [R1+0x20], R220 ;  /* 0x000020dc01007387 */ /* 0x0003e20000100800 */
[----:B------:R-:W-:Y:S01]  /*16560*/  IMAD.U32 R211, RZ, RZ, UR18 ;  /* 0x00000012ffd37e24 */ /* 0x000fe2000f8e00ff */
[-C--:B------:R-:W-:Y:S01]  /*16570*/  @!P0 LEA.HI.X R219, R202, R224.reuse, R214, 0x1, P1 ;  /* 0x000000e0cadb8211 */ /* 0x080fe200008f0cd6 */
[----:B------:R-:W-:Y:S02]  /*16580*/  @!P0 IMAD R202, R3, 0x30, RZ ;  /* 0x0000003003ca8824 */ /* 0x000fe400078e02ff */
[----:B------:R-:W-:Y:S01]  /*16590*/  @!PT LDS RZ, [RZ] ;  /* 0x00000000fffff984 */ /* 0x000fe20000000800 */
[----:B------:R-:W-:Y:S01]  /*165a0*/  @!PT LDS RZ, [RZ] ;  /* 0x00000000fffff984 */ /* 0x000fe20000000800 */
[----:B------:R-:W-:Y:S01]  /*165b0*/  @!PT LDS RZ, [RZ] ;  /* 0x00000000fffff984 */ /* 0x000fe20000000800 */
[----:B------:R2:W-:Y:S01]  /*165c0*/  @!P5 LDGSTS.E.BYPASS.LTC128B.128 [R220+0x4000], desc[UR22][R200.64] ;  /* 0x04000000c8dcdfae */ /* 0x0005e2000b981a16 */
[----:B------:R-:W-:Y:S01]  /*165d0*/  IMAD.U32 R214, RZ, RZ, UR18 ;  /* 0x00000012ffd67e24 */ /* 0x000fe2000f8e00ff */
[C---:B------:R-:W-:Y:S01]  /*165e0*/  @!P0 SHF.L.U64.HI R217, R216.reuse, 0x7, R203 ;  /* 0x00000007d8d98819 */ /* 0x040fe200000102cb */
[----:B------:R-:W-:Y:S02]  /*165f0*/  @!P0 IMAD.SHL.U32 R216, R216, 0x80, RZ ;  /* 0x00000080d8d88824 */ /* 0x000fe400078e00ff */
[----:B------:R1:W-:Y:S01]  /*16600*/  @P5 STS.128 [R220+0x4000], RZ ;  /* 0x004000ffdc005388 */ /* 0x0003e20000000c00 */
[----:B------:R-:W-:Y:S01]  /*16610*/  @!P0 VIADD R211, R211, 0xffffffff ;  /* 0xffffffffd3d38836 */ /* 0x000fe20000000000 */
[----:B------:R-:W-:Y:S01]  /*16620*/  @!P0 IADD3 R214, PT, PT, R214, -0x1, RZ ;  /* 0xffffffffd6d68810 */ /* 0x000fe20007ffe0ff */
[----:B------:R-:W-:Y:S02]  /*16630*/  @!P0 IMAD.WIDE.U32 R216, R2, 0x30, R216 ;  /* 0x0000003002d88825 */ /* 0x000fe400078e00d8 */
[----:B------:R1:W-:Y:S01]  /*16640*/  @P0 STS.128 [R220+0x4800], RZ ;  /* 0x004800ffdc000388 */ /* 0x0003e20000000c00 */
[----:B------:R-:W3:Y:S01]  /*16650*/  @!P0 LDC.64 R2, c[0x0][0x3b8] ;  /* 0x0000ee00ff028b82 */ /* 0x000ee20000000a00 */
[----:B------:R-:W-:Y:S01]  /*16660*/  @!P0 IMAD.IADD R203, R202, 0x1, R217 ;  /* 0x00000001cacb8824 */ /* 0x000fe200078e02d9 */
[C---:B------:R-:W-:Y:S02]  /*16670*/  @!P0 LEA R202, P1, R216.reuse, R225, 0x1 ;  /* 0x000000e1d8ca8211 */ /* 0x040fe400078208ff */
[----:B------:R-:W-:Y:S01]  /*16680*/  @!PT LDS RZ, [RZ] ;  /* 0x00000000fffff984 */ /* 0x000fe20000000800 */
[----:B------:R-:W-:Y:S01]  /*16690*/  @!PT LDS RZ, [RZ] ;  /* 0x00000000fffff984 */ /* 0x000fe20000000800 */
[----:B------:R-:W-:Y:S01]  /*166a0*/  @!PT LDS RZ, [RZ] ;  /* 0x00000000fffff984 */ /* 0x000fe20000000800 */
[----:B------:R3:W-:Y:S02]  /*166b0*/  @!P0 LDGSTS.E.BYPASS.LTC128B.128 [R220+0x4800], desc[UR22][R218.64] ;  /* 0x04800000dadc8fae */ /* 0x0007e4000b981a16 */
[----:B------:R-:W-:Y:S03]  /*166c0*/  @!P0 LEA.HI.X R203, R216, R224, R203, 0x1, P1 ;  /* 0x000000e0d8cb8211 */ /* 0x000fe600008f0ccb */
[----:B------:R1:W-:Y:S01]  /*166d0*/  @P0 STS.128 [R220+0x5000], RZ ;  /* 0x005000ffdc000388 */ /* 0x0003e20000000c00 */
[----:B--2---:R-:W2:Y:S01]  /*166e0*/  @!P0 LDC.64 R200, c[0x0][0x3b8] ;  /* 0x0000ee00ffc88b82 */ /* 0x004ea20000000a00 */
[C---:B---3--:R-:W-:Y:S04]  /*166f0*/  @!P0 IMAD.WIDE.U32 R218, R211.reuse, R2, RZ ;  /* 0x00000002d3da8225 */ /* 0x048fe800078e00ff */
[----:B------:R-:W-:Y:S02]  /*16700*/  @!P0 IMAD R211, R211, R3, R219 ;  /* 0x00000003d3d38224 */ /* 0x000fe400078e02db */
[C---:B--2---:R-:W-:Y:S04]  /*16710*/  @!P0 IMAD.WIDE.U32 R216, R214.reuse, R200, RZ ;  /* 0x000000c8d6d88225 */ /* 0x044fe800078e00ff */
[----:B------:R-:W-:Y:S01]  /*16720*/  @!P0 IMAD R214, R214, R201, R217 ;  /* 0x000000c9d6d68224 */ /* 0x000fe200078e02d9 */
[----:B------:R-:W-:Y:S02]  /*16730*/  @!P0 SHF.L.U32 R213, R216, 0x7, RZ ;  /* 0x00000007d8d58819 */ /* 0x000fe400000006ff */
[----:B------:R-:W-:Y:S01]  /*16740*/  @!P0 SHF.L.U64.HI R217, R218, 0x7, R211 ;  /* 0x00000007dad98819 */ /* 0x000fe200000102d3 */
[----:B------:R-:W-:Y:S01]  /*16750*/  @!P0 IMAD R211, R3, 0x50, RZ ;  /* 0x0000005003d38824 */ /* 0x000fe200078e02ff */
[----:B------:R-:W-:Y:S01]  /*16760*/  @!P0 SHF.L.U64.HI R214, R216, 0x7, R214 ;  /* 0x00000007d8d68819 */ /* 0x000fe200000102d6 */
[----:B------:R-:W-:Y:S01]  /*16770*/  @!P0 IMAD.SHL.U32 R216, R218, 0x80, RZ ;  /* 0x00000080dad88824 */ /* 0x000fe200078e00ff */
[----:B------:R-:W-:Y:S03]  /*16780*/  @!P0 LEA R213, P1, R200, R213, 0x5 ;  /* 0x000000d5c8d58211 */ /* 0x000fe600078228ff */
[----:B------:R-:W-:Y:S01]  /*16790*/  @!P0 IMAD.WIDE.U32 R216, R2, 0x50, R216 ;  /* 0x0000005002d88825 */ /* 0x000fe200078e00d8 */
[----:B------:R-:W-:Y:S01]  /*167a0*/  @!P0 LEA.HI.X R200, R200, R214, R201, 0x5, P1 ;  /* 0x000000d6c8c88211 */ /* 0x000fe200008f2cc9 */
[----:B------:R-:W2:Y:S01]  /*167b0*/  @!P0 LDC.64 R2, c[0x0][0x3b8] ;  /* 0x0000ee00ff028b82 */ /* 0x000ea20000000a00 */
[-C--:B------:R-:W-:Y:S01]  /*167c0*/  @!P0 LEA R214, P1, R213, R225.reuse, 0x1 ;  /* 0x000000e1d5d68211 */ /* 0x080fe200078208ff */
[----:B------:R-:W-:Y:S03]  /*167d0*/  @!P0 IMAD.IADD R211, R211, 0x1, R217 ;  /* 0x00000001d3d38824 */ /* 0x000fe600078e02d9 */
[-C--:B------:R-:W-:Y:S03]  /*167e0*/  @!P0 LEA.HI.X R215, R213, R224.reuse, R200, 0x1, P1 ;  /* 0x000000e0d5d78211 */ /* 0x080fe600008f0cc8 */
[----:B------:R-:W3:Y:S02]  /*167f0*/  @!P0 LDC.64 R200, c[0x0][0x3b8] ;  /* 0x0000ee00ffc88b82 */ /* 0x000ee40000000a00 */
        /* <DEDUP_REMOVED lines=10> */
[----:B----4-:R-:W-:Y:S05]  /*168a0*/  MOV R214, UR18 ;  /* 0x0000001200d67c02 */ /* 0x010fea0008000f00 */
[----:B------:R-:W-:Y:S01]  /*168b0*/  @!P0 VIADD R214, R214, 0xffffffff ;  /* 0xffffffffd6d68836 */ /* 0x000fe20000000000 */
[C---:B-----5:R-:W-:Y:S04]  /*168c0*/  @!P0 LEA R202, P1, R216.reuse, R225, 0x1 ;  /* 0x000000e1d8ca8211 */ /* 0x060fe800078208ff */
[----:B------:R-:W-:Y:S01]  /*168d0*/  @!P0 LEA.HI.X R203, R216, R224, R211, 0x1, P1 ;  /* 0x000000e0d8cb8211 */ /* 0x000fe200008f0cd3 */
[C---:B---3--:R-:W-:Y:S01]  /*168e0*/  @!P0 IMAD.WIDE.U32 R216, R214.reuse, R200, RZ ;  /* 0x000000c8d6d88225 */ /* 0x048fe200078e00ff */
[----:B------:R-:W-:Y:S03]  /*168f0*/  MOV R211, UR18 ;  /* 0x0000001200d37c02 */ /* 0x000fe60008000f00 */
[----:B------:R-:W-:Y:S01]  /*16900*/  @!P0 IMAD R214, R214, R201, R217 ;  /* 0x000000c9d6d68224 */ /* 0x000fe200078e02d9 */
[----:B------:R-:W-:Y:S01]  /*16910*/  @!P0 IADD3 R211, PT, PT, R211, -0x1, RZ ;  /* 0xffffffffd3d38810 */ /* 0x000fe20007ffe0ff */
[C---:B------:R-:W-:Y:S03]  /*16920*/  @!P0 IMAD.SHL.U32 R213, R216.reuse, 0x80, RZ ;  /* 0x00000080d8d58824 */ /* 0x040fe600078e00ff */
[----:B------:R-:W-:Y:S01]  /*16930*/  @!P0 SHF.L.U64.HI R214, R216, 0x7, R214 ;  /* 0x00000007d8d68819 */ /* 0x000fe200000102d6 */
[C---:B--2---:R-:W-:Y:S01]  /*16940*/  @!P0 IMAD.WIDE.U32 R218, R211.reuse, R2, RZ ;  /* 0x00000002d3da8225 */ /* 0x044fe200078e00ff */
[C---:B------:R-:W-:Y:S03]  /*16950*/  @!P0 LEA R213, P1, R200.reuse, R213, 0x6 ;  /* 0x000000d5c8d58211 */ /* 0x040fe600078230ff */
[----:B------:R-:W-:Y:S01]  /*16960*/  @!P0 IMAD R211, R211, R3, R219 ;  /* 0x00000003d3d38224 */ /* 0x000fe200078e02db */
[----:B------:R-:W-:Y:S01]  /*16970*/  @!P0 LEA.HI.X R200, R200, R214, R201, 0x6, P1 ;  /* 0x000000d6c8c88211 */ /* 0x000fe200008f34c9 */
[C---:B------:R-:W-:Y:S01]  /*16980*/  @!P0 IMAD.SHL.U32 R216, R218.reuse, 0x80, RZ ;  /* 0x00000080dad88824 */ /* 0x040fe200078e00ff */
[----:B------:R-:W-:Y:S01]  /*16990*/  @!P0 LEA R214, P1, R213, R225, 0x1 ;  /* 0x000000e1d5d68211 */ /* 0x000fe200078208ff */
[----:B------:R-:W-:Y:S01]  /*169a0*/  @!P0 IMAD R3, R3, 0x60, RZ ;  /* 0x0000006003038824 */ /* 0x000fe200078e02ff */
[----:B------:R-:W-:Y:S02]  /*169b0*/  @!P0 SHF.L.U64.HI R217, R218, 0x7, R211 ;  /* 0x00000007dad98819 */ /* 0x000fe400000102d3 */
[----:B------:R-:W-:Y:S02]  /*169c0*/  @!P0 LEA.HI.X R215, R213, R224, R200, 0x1, P1 ;  /* 0x000000e0d5d78211 */ /* 0x000fe400008f0cc8 */
[----:B------:R-:W2:Y:S01]  /*169d0*/  @!P0 LDC.64 R200, c[0x0][0x3b8] ;  /* 0x0000ee00ffc88b82 */ /* 0x000ea20000000a00 */
[----:B------:R-:W-:Y:S01]  /*169e0*/  @!P0 IMAD.WIDE.U32 R216, R2, 0x60, R216 ;  /* 0x0000006002d88825 */ /* 0x000fe200078e00d8 */
[----:B------:R-:W-:Y:S01]  /*169f0*/  MOV R2, UR18 ;  /* 0x0000001200027c02 */ /* 0x000fe20008000f00 */
[----:B------:R-:W-:Y:S01]  /*16a00*/  @!PT LDS RZ, [RZ] ;  /* 0x00000000fffff984 */ /* 0x000fe20000000800 */
[----:B------:R-:W-:Y:S01]  /*16a10*/  @!PT LDS RZ, [RZ] ;  /* 0x00000000fffff984 */ /* 0x000fe20000000800 */
[----:B------:R-:W-:Y:S01]  /*16a20*/  @!PT LDS RZ, [RZ] ;  /* 0x00000000fffff984 */ /* 0x000fe20000000800 */
[----:B------:R3:W-:Y:S03]  /*16a30*/  @!P0 LDGSTS.E.BYPASS.LTC128B.128 [R220+0x6000], desc[UR22][R214.64] ;  /* 0x06000000d6dc8fae */ /* 0x0007e6000b981a16 */
[----:B------:R-:W-:Y:S02]  /*16a40*/  @!P0 IADD3 R3, PT, PT, R3, R217, RZ ;  /* 0x000000d903038210 */ /* 0x000fe40007ffe0ff */
[----:B------:R1:W-:Y:S01]  /*16a50*/  @P0 STS.128 [R220+0x6800], RZ ;  /* 0x006800ffdc000388 */ /* 0x0003e20000000c00 */
[----:B------:R-:W-:Y:S04]  /*16a60*/  @!P0 VIADD R2, R2, 0xffffffff ;  /* 0xffffffff02028836 */ /* 0x000fe80000000000 */
[----:B------:R-:W-:Y:S01]  /*16a70*/  @!PT LDS RZ, [RZ] ;  /* 0x00000000fffff984 */ /* 0x000fe20000000800 */
[----:B------:R-:W-:Y:S01]  /*16a80*/  @!PT LDS RZ, [RZ] ;  /* 0x00000000fffff984 */ /* 0x000fe20000000800 */
[----:B------:R-:W-:Y:S01]  /*16a90*/  @!PT LDS RZ, [RZ] ;  /* 0x00000000fffff984 */ /* 0x000fe20000000800 */
[----:B------:R1:W-:Y:S05]  /*16aa0*/  @!P0 LDGSTS.E.BYPASS.LTC128B.128 [R220+0x6800], desc[UR22][R202.64] ;  /* 0x06800000cadc8fae */ /* 0x0003ea000b981a16 */
[----:B------:R1:W-:Y:S01]  /*16ab0*/  @P0 STS.128 [R220+0x7000], RZ ;  /* 0x007000ffdc000388 */ /* 0x0003e20000000c00 */
[C---:B--2---:R-:W-:Y:S04]  /*16ac0*/  @!P0 IMAD.WIDE.U32 R218, R2.reuse, R200, RZ ;  /* 0x000000c802da8225 */ /* 0x044fe800078e00ff */
[----:B------:R-:W-:Y:S01]  /*16ad0*/  @!P0 IMAD R2, R2, R201, R219 ;  /* 0x000000c902028224 */ /* 0x000fe200078e02db */
[-C--:B---3--:R-:W-:Y:S01]  /*16ae0*/  @!P0 LEA R214, P1, R216, R225.reuse, 0x1 ;  /* 0x000000e1d8d68211 */ /* 0x088fe200078208ff */
[----:B------:R-:W-:Y:S03]  /*16af0*/  @!P0 IMAD R201, R201, 0x70, RZ ;  /* 0x00000070c9c98824 */ /* 0x000fe600078e02ff */
[----:B------:R-:W-:Y:S02]  /*16b00*/  @!P0 SHF.L.U64.HI R217, R218, 0x7, R2 ;  /* 0x00000007dad98819 */ /* 0x000fe40000010202 */
[-C--:B------:R-:W-:Y:S01]  /*16b10*/  @!P0 LEA.HI.X R215, R216, R224.reuse, R3, 0x1, P1 ;  /* 0x000000e0d8d78211 */ /* 0x080fe200008f0c03 */
[----:B------:R-:W-:Y:S04]  /*16b20*/  @!P0 IMAD.SHL.U32 R216, R218, 0x80, RZ ;  /* 0x00000080dad88824 */ /* 0x000fe800078e00ff */
[----:B------:R-:W-:Y:S01]  /*16b30*/  @!PT LDS RZ, [RZ] ;  /* 0x00000000fffff984 */ /* 0x000fe20000000800 */
[----:B------:R-:W-:Y:S01]  /*16b40*/  @!PT LDS RZ, [RZ] ;  /* 0x00000000fffff984 */ /* 0x000fe20000000800 */
[----:B------:R-:W-:Y:S01]  /*16b50*/  @!PT LDS RZ, [RZ] ;  /* 0x00000000fffff984 */ /* 0x000fe20000000800 */
[----:B------:R1:W-:Y:S01]  /*16b60*/  @!P0 LDGSTS.E.BYPASS.LTC128B.128 [R220+0x7000], desc[UR22][R214.64] ;  /* 0x07000000d6dc8fae */ /* 0x0003e2000b981a16 */
[----:B------:R-:W-:Y:S04]  /*16b70*/  @!P0 IMAD.WIDE.U32 R216, R200, 0x70, R216 ;  /* 0x00000070c8d88825 */ /* 0x000fe800078e00d8 */
[----:B------:R1:W-:Y:S01]  /*16b80*/  @P0 STS.128 [R220+0x7800], RZ ;  /* 0x007800ffdc000388 */ /* 0x0003e20000000c00 */
[C---:B------:R-:W-:Y:S02]  /*16b90*/  @!P0 LEA R2, P1, R216.reuse, R225, 0x1 ;  /* 0x000000e1d8028211 */ /* 0x040fe400078208ff */
[----:B------:R-:W-:Y:S04]  /*16ba0*/  @!P0 IADD3 R201, PT, PT, R201, R217, RZ ;  /* 0x000000d9c9c98210 */ /* 0x000fe80007ffe0ff */
[----:B------:R-:W-:Y:S05]  /*16bb0*/  @!P0 LEA.HI.X R3, R216, R224, R201, 0x1, P1 ;  /* 0x000000e0d8038211 */ /* 0x000fea00008f0cc9 */
[----:B------:R-:W-:Y:S01]  /*16bc0*/  @!PT LDS RZ, [RZ] ;  /* 0x00000000fffff984 */ /* 0x000fe20000000800 */
[----:B------:R-:W-:Y:S01]  /*16bd0*/  @!PT LDS RZ, [RZ] ;  /* 0x00000000fffff984 */ /* 0x000fe20000000800 */
[----:B------:R-:W-:Y:S01]  /*16be0*/  @!PT LDS RZ, [RZ] ;  /* 0x00000000fffff984 */ /* 0x000fe20000000800 */
[----:B------:R1:W-:Y:S05]  /*16bf0*/  @!P0 LDGSTS.E.BYPASS.LTC128B.128 [R220+0x7800], desc[UR22][R2.64] ;  /* 0x0780000002dc8fae */ /* 0x0003ea000b981a16 */
[----:B------:R-:W0:Y:S01]  /*16c00*/  LDGDEPBAR ;  /* 0x00000000000079af */ /* 0x000e220000000000 */
[----:B------:R-:W-:Y:S05]  /*16c10*/  BRA `(.L_x_1057) ;  /* 0x0000001400287947 */ /* 0x000fea0003800000 */
.L_x_1056:
[----:B------:R-:W2:Y:S01]  /*16c20*/  LDL R24, [R1+0x8] ;  /* 0x0000080001187983 */ /* 0x000ea20000100800 */
[----:B-----5:R-:W-:Y:S01]  /*16c30*/  ISETP.GE.AND P0, PT, R251, UR8, PT ;  /* 0x00000008fb007c0c */ /* 0x020fe2000bf06270 */
[----:B------:R-:W-:Y:S04]  /*16c40*/  DEPBAR.LE SB0, 0x0 ;  /* 0x000080000000791a */ /* 0x000fe80000000000 */
[----:B---3--:R-:W3:Y:S01]  /*16c50*/  LDL R12, [R1+0xc] ;  /* 0x00000c00010c7983 */ /* 0x008ee20000100800 */
[----:B------:R-:W-:Y:S02]  /*16c60*/  UIADD3 UR9, UPT, UPT, UR17, UR7, URZ ;  /* 0x0000000711097290 */ /* 0x000fe4000fffe0ff */
[----:B------:R-:W-:Y:S01]  /*16c70*/  UISETP.GT.AND UP0, UPT, UR18, UR15, UPT ;  /* 0x0000000f1200728c */ /* 0x000fe2000bf04270 */
[----:B------:R-:W4:Y:S04]  /*16c80*/  LDL R27, [R1+0x14] ;  /* 0x00001400011b7983 */ /* 0x000f280000100800 */
[----:B------:R-:W5:Y:S04]  /*16c90*/  LDL R26, [R1+0x10] ;  /* 0x00001000011a7983 */ /* 0x000f680000100800 */
[----:B------:R-:W5:Y:S04]  /*16ca0*/  LDL R7, [R1+0x20] ;  /* 0x0000200001077983 */ /* 0x000f680000100800 */
[----:B------:R-:W5:Y:S01]  /*16cb0*/  LDL R236, [R1+0x4] ;  /* 0x0000040001ec7983 */ /* 0x000f620000100800 */
[----:B------:R-:W-:Y:S01]  /*16cc0*/  BAR.SYNC.DEFER_BLOCKING 0x0 ;  /* 0x0000000000007b1d */ /* 0x000fe20000010000 */
[----:B--2---:R-:W-:Y:S04]  /*16cd0*/  IMAD.WIDE.U32 R2, R24, UR18, RZ ;  /* 0x0000001218027c25 */ /* 0x004fe8000f8e00ff */
[----:B------:R-:W-:Y:S02]  /*16ce0*/  IMAD.SHL.U32 R10, R2, 0x80, RZ ;  /* 0x00000080020a7824 */ /* 0x000fe400078e00ff */
[----:B---3--:R-:W-:Y:S02]  /*16cf0*/  IMAD R0, R12, UR18, R3 ;  /* 0x000000120c007c24 */ /* 0x008fe4000f8e0203 */
[----:B------:R-:W-:Y:S01]  /*16d00*/  @!P0 IMAD.MOV.U32 R14, RZ, RZ, R10 ;  /* 0x000000ffff0e8224 */ /* 0x000fe200078e000a */
[-C--:B------:R-:W-:Y:S02]  /*16d10*/  @!P0 LEA R4, P2, R24, R10.reuse, 0x5 ;  /* 0x0000000a18048211 */ /* 0x080fe400078428ff */
[----:B------:R-:W-:Y:S02]  /*16d20*/  SHF.L.U64.HI R11, R2, 0x7, R0 ;  /* 0x00000007020b7819 */ /* 0x000fe40000010200 */
[CC--:B------:R-:W-:Y:S02]  /*16d30*/  @!P0 LEA R6, P1, R24.reuse, R10.reuse, 0x6 ;  /* 0x0000000a18068211 */ /* 0x0c0fe400078230ff */
[C---:B------:R-:W-:Y:S01]  /*16d40*/  @!P0 LEA R2, P3, R24.reuse, R10, 0x4 ;  /* 0x0000000a18028211 */ /* 0x040fe200078620ff */
[C---:B------:R-:W-:Y:S01]  /*16d50*/  @!P0 IMAD.WIDE.U32 R16, R24.reuse, 0x30, R10 ;  /* 0x0000003018108825 */ /* 0x040fe200078e000a */
[CCC-:B------:R-:W-:Y:S02]  /*16d60*/  @!P0 LEA.HI.X R3, R24.reuse, R11.reuse, R12.reuse, 0x5, P2 ;  /* 0x0000000b18038211 */ /* 0x1c0fe400010f2c0c */
[----:B------:R-:W-:Y:S01]  /*16d70*/  @!P0 LEA.HI.X R5, R24, R11, R12, 0x6, P1 ;  /* 0x0000000b18058211 */ /* 0x000fe200008f340c */
[--C-:B------:R-:W-:Y:S01]  /*16d80*/  @!P0 IMAD.MOV.U32 R15, RZ, RZ, R11.reuse ;  /* 0x000000ffff0f8224 */ /* 0x100fe200078e000b */
[-C--:B----4-:R-:W-:Y:S01]  /*16d90*/  @!P0 LEA R18, P2, R4, R27.reuse, 0x1 ;  /* 0x0000001b04128211 */ /* 0x090fe200078408ff */
[----:B------:R-:W-:Y:S01]  /*16da0*/  @!P0 IMAD.MOV.U32 R13, RZ, RZ, R11 ;  /* 0x000000ffff0d8224 */ /* 0x000fe200078e000b */
[----:B------:R-:W-:Y:S01]  /*16db0*/  @!P0 LEA R8, P1, R6, R27, 0x1 ;  /* 0x0000001b06088211 */ /* 0x000fe200078208ff */
[C---:B------:R-:W-:Y:S01]  /*16dc0*/  @!P0 IMAD.WIDE.U32 R14, R24.reuse, 0x50, R14 ;  /* 0x00000050180e8825 */ /* 0x040fe200078e000e */
[----:B------:R-:W-:Y:S02]  /*16dd0*/  @!P0 LEA.HI.X R0, R24, R11, R12, 0x4, P3 ;  /* 0x0000000b18008211 */ /* 0x000fe400018f240c */
[-C--:B------:R-:W-:Y:S02]  /*16de0*/  @!P0 LEA R20, P3, R2, R27.reuse, 0x1 ;  /* 0x0000001b02148211 */ /* 0x080fe400078608ff */
[-C--:B-----5:R-:W-:Y:S01]  /*16df0*/  @!P0 LEA.HI.X R19, R4, R26.reuse, R3, 0x1, P2 ;  /* 0x0000001a04138211 */ /* 0x0a0fe200010f0c03 */
[----:B------:R-:W-:Y:S01]  /*16e00*/  @!P0 IMAD R3, R12, 0x50, RZ ;  /* 0x000000500c038824 */ /* 0x000fe200078e02ff */
[-C--:B------:R-:W-:Y:S01]  /*16e10*/  @!P0 LEA.HI.X R9, R6, R26.reuse, R5, 0x1, P1 ;  /* 0x0000001a06098211 */ /* 0x080fe200008f0c05 */
[----:B------:R-:W-:Y:S01]  /*16e20*/  @!P0 IMAD R5, R12, 0x60, RZ ;  /* 0x000000600c058824 */ /* 0x000fe200078e02ff */
[----:B------:R-:W-:Y:S01]  /*16e30*/  @!P5 LEA R4, P1, R10, R27, 0x1 ;  /* 0x0000001b0a04d211 */ /* 0x000fe200078208ff */
[----:B------:R-:W-:Y:S01]  /*16e40*/  @!P0 IMAD R6, R12, 0x70, RZ ;  /* 0x000000700c068824 */ /* 0x000fe200078e02ff */
[-C--:B------:R-:W-:Y:S01]  /*16e50*/  @!P0 LEA.HI.X R21, R2, R26.reuse, R0, 0x1, P3 ;  /* 0x0000001a02158211 */ /* 0x080fe200018f0c00 */
[----:B------:R-:W-:Y:S01]  /*16e60*/  @!P0 IMAD R0, R12, 0x30, RZ ;  /* 0x000000300c008824 */ /* 0x000fe200078e02ff */
[-C--:B------:R-:W-:Y:S01]  /*16e70*/  @!P5 LEA.HI.X R2, R10, R26.reuse, R11, 0x1, P1 ;  /* 0x0000001a0a02d211 */ /* 0x080fe200008f0c0b */
[----:B------:R-:W-:Y:S02]  /*16e80*/  @!P5 IMAD.MOV.U32 R22, RZ, RZ, R4 ;  /* 0x000000ffff16d224 */ /* 0x000fe400078e0004 */
[----:B------:R-:W-:Y:S01]  /*16e90*/  @!P0 IMAD.MOV.U32 R12, RZ, RZ, R10 ;  /* 0x000000ffff0c8224 */ /* 0x000fe200078e000a */
[----:B------:R-:W-:Y:S01]  /*16ea0*/  @!P0 IADD3 R0, PT, PT, R0, R17, RZ ;  /* 0x0000001100008210 */ /* 0x000fe20007ffe0ff */
[----:B------:R-:W-:Y:S02]  /*16eb0*/  @!P5 IMAD.MOV.U32 R23, RZ, RZ, R2 ;  /* 0x000000ffff17d224 */ /* 0x000fe400078e0002 */
[C---:B------:R-:W-:Y:S03]  /*16ec0*/  @!P0 IMAD.WIDE.U32 R12, R24.reuse, 0x60, R12 ;  /* 0x00000060180c8825 */ /* 0x040fe600078e000c */
[----:B------:R-:W-:Y:S01]  /*16ed0*/  @!PT LDS RZ, [RZ] ;  /* 0x00000000fffff984 */ /* 0x000fe20000000800 */
[----:B------:R-:W-:Y:S01]  /*16ee0*/  @!PT LDS RZ, [RZ] ;  /* 0x00000000fffff984 */ /* 0x000fe20000000800 */
[----:B------:R-:W-:Y:S01]  /*16ef0*/  @!PT LDS RZ, [RZ] ;  /* 0x00000000fffff984 */ /* 0x000fe20000000800 */
[----:B------:R1:W-:Y:S01]  /*16f00*/  @!P5 LDGSTS.E.BYPASS.LTC128B.128 [R7+0x8000], desc[UR22][R22.64] ;  /* 0x080000001607dfae */ /* 0x0003e2000b981a16 */
[----:B------:R-:W-:Y:S01]  /*16f10*/  @!P0 IMAD.WIDE.U32 R10, R24, 0x70, R10 ;  /* 0x00000070180a8825 */ /* 0x000fe200078e000a */
[-C--:B------:R-:W-:Y:S02]  /*16f20*/  @!P0 LEA R24, P4, R16, R27.reuse, 0x1 ;  /* 0x0000001b10188211 */ /* 0x080fe400078808ff */
[-C--:B------:R-:W-:Y:S01]  /*16f30*/  @!P0 LEA R4, P2, R12, R27.reuse, 0x1 ;  /* 0x0000001b0c048211 */ /* 0x080fe200078408ff */
[----:B------:R-:W-:Y:S01]  /*16f40*/  @!P0 IMAD.IADD R3, R3, 0x1, R15 ;  /* 0x0000000103038824 */ /* 0x000fe200078e020f */
[-C--:B------:R-:W-:Y:S01]  /*16f50*/  @!P0 LEA.HI.X R25, R16, R26.reuse, R0, 0x1, P4 ;  /* 0x0000001a10198211 */ /* 0x080fe200020f0c00 */
[----:B------:R-:W-:Y:S01]  /*16f60*/  @!P0 IMAD.IADD R5, R5, 0x1, R13 ;  /* 0x0000000105058824 */ /* 0x000fe200078e020d */
[----:B------:R-:W-:Y:S01]  /*16f70*/  @P5 STS.128 [R7+0x8000], RZ ;  /* 0x008000ff07005388 */ /* 0x000fe20000000c00 */
[----:B------:R-:W-:Y:S01]  /*16f80*/  IMAD.SHL.U32 R0, R252, 0x8, RZ ;  /* 0x00000008fc007824 */ /* 0x000fe200078e00ff */
[-C--:B------:R-:W-:Y:S01]  /*16f90*/  @!P0 LEA R2, P1, R10, R27.reuse, 0x1 ;  /* 0x0000001b0a028211 */ /* 0x080fe200078208ff */
[----:B------:R-:W-:Y:S01]  /*16fa0*/  @!P0 IMAD.IADD R6, R6, 0x1, R11 ;  /* 0x0000000106068824 */ /* 0x000fe200078e020b */
[----:B------:R-:W-:Y:S02]  /*16fb0*/  @!P0 LEA.HI.X R5, R12, R26, R5, 0x1, P2 ;  /* 0x0000001a0c058211 */ /* 0x000fe400010f0c05 */
[----:B------:R-:W-:Y:S02]  /*16fc0*/  LOP3.LUT R251, R0, 0x38, RZ, 0xc0, !PT ;  /* 0x0000003800fb7812 */ /* 0x000fe400078ec0ff */
[----:B------:R-:W-:Y:S01]  /*16fd0*/  @P0 STS.128 [R7+0x8800], RZ ;  /* 0x008800ff07000388 */ /* 0x000fe20000000c00 */
[----:B------:R-:W-:Y:S02]  /*16fe0*/  LOP3.LUT P4, RZ, R252, 0x4, RZ, 0xc0, !PT ;  /* 0x00000004fcff7812 */ /* 0x000fe4000788c0ff */
[----:B------:R-:W-:Y:S04]  /*16ff0*/  LOP3.LUT R200, R251, 0x1c0, R249, 0xf8, !PT ;  /* 0x000001c0fbc87812 */ /* 0x000fe800078ef8f9 */
[----:B------:R-:W-:Y:S01]  /*17000*/  LOP3.LUT R200, R200, R248, RZ, 0x3c, !PT ;  /* 0x000000f8c8c87212 */ /* 0x000fe200078e3cff */
[----:B------:R-:W-:Y:S01]  /*17010*/  @!PT LDS RZ, [RZ] ;  /* 0x00000000fffff984 */ /* 0x000fe20000000800 */
[----:B------:R-:W-:Y:S01]  /*17020*/  @!PT LDS RZ, [RZ] ;  /* 0x00000000fffff984 */ /* 0x000fe20000000800 */
[----:B------:R-:W-:Y:S01]  /*17030*/  @!PT LDS RZ, [RZ] ;  /* 0x00000000fffff984 */ /* 0x000fe20000000800 */
[----:B------:R-:W-:Y:S01]  /*17040*/  @!P0 LDGSTS.E.BYPASS.LTC128B.128 [R7+0x8800], desc[UR22][R20.64] ;  /* 0x0880000014078fae */ /* 0x000fe2000b981a16 */
[----:B-1----:R-:W-:Y:S03]  /*17050*/  @!P0 LEA R22, P3, R14, R27, 0x1 ;  /* 0x0000001b0e168211 */ /* 0x002fe600078608ff */
[----:B------:R-:W-:Y:S01]  /*17060*/  IMAD R200, R200, 0x2, R247 ;  /* 0x00000002c8c87824 */ /* 0x000fe200078e02f7 */
[-C--:B------:R-:W-:Y:S03]  /*17070*/  @!P0 LEA.HI.X R23, R14, R26.reuse, R3, 0x1, P3 ;  /* 0x0000001a0e178211 */ /* 0x080fe600018f0c03 */
[----:B------:R-:W-:Y:S01]  /*17080*/  @P0 STS.128 [R7+0x9000], RZ ;  /* 0x009000ff07000388 */ /* 0x000fe20000000c00 */
[----:B------:R-:W-:Y:S07]  /*17090*/  @!P0 LEA.HI.X R3, R10, R26, R6, 0x1, P1 ;  /* 0x0000001a0a038211 */ /* 0x000fee00008f0c06 */
        /* <DEDUP_REMOVED lines=30> */
[----:B-1----:R-:W1:Y:S08]  /*17280*/  LDSM.16.M88.4 R16, [R200+UR5+0x4000] ;  /* 0x00400005c810783b */ /* 0x002e700008000200 */
[----:B------:R-:W3:Y:S01]  /*17290*/  LDSM.16.M88.4 R124, [R236+0x2000] ;  /* 0x00200000ec7c783b */ /* 0x000ee20000000200 */
[----:B--2---:R-:W-:Y:S07]  /*172a0*/  VIADD R2, R200, UR5 ;  /* 0x00000005c8027c36 */ /* 0x004fee0008000000 */
[----:B------:R-:W2:Y:S01]  /*172b0*/  LDSM.16.M88.4 R32, [R200+UR5+0x4800] ;  /* 0x00480005c820783b */ /* 0x000ea20008000200 */
[----:B------:R-:W-:Y:S07]  /*172c0*/  IADD3 R3, PT, PT, R2, R246, RZ ;  /* 0x000000f602037210 */ /* 0x000fee0007ffe0ff */
[----:B------:R-:W0:Y:S08]  /*172d0*/  LDGDEPBAR ;  /* 0x00000000000079af */ /* 0x000e300000000000 */
[----:B------:R-:W4:Y:S08]  /*172e0*/  LDSM.16.M88.4 R48, [R200+UR5+0x5000] ;  /* 0x00500005c830783b */ /* 0x000f300008000200 */
[----:B------:R-:W5:Y:S01]  /*172f0*/  LDSM.16.M88.4 R64, [R200+UR5+0x5800] ;  /* 0x00580005c840783b */ /* 0x000f620008000200 */
[-C--:B-1----:R-:W-:Y:S07]  /*17300*/  HMMA.16816.F32.BF16 R4, R128, R16.reuse, RZ ;  /* 0x000000108004723c */ /* 0x082fee00000418ff */
[----:B------:R-:W1:Y:S01]  /*17310*/  LDSM.16.M88.4 R80, [R200+UR5+0x6000] ;  /* 0x00600005c850783b */ /* 0x000e620008000200 */
[C---:B---3--:R-:W-:Y:S07]  /*17320*/  HMMA.16816.F32.BF16 R8, R124.reuse, R16, RZ ;  /* 0x000000107c08723c */ /* 0x048fee00000418ff */
[----:B------:R-:W3:Y:S01]  /*17330*/  LDSM.16.M88.4 R96, [R200+UR5+0x6800] ;  /* 0x00680005c860783b */ /* 0x000ee20008000200 */
[-C--:B------:R-:W-:Y:S07]  /*17340*/  HMMA.16816.F32.BF16 R12, R124, R18.reuse, RZ ;  /* 0x000000127c0c723c */ /* 0x080fee00000418ff */
[----:B------:R-:W3:Y:S01]  /*17350*/  LDSM.16.M88.4 R112, [R200+UR5+0x7000] ;  /* 0x00700005c870783b */ /* 0x000ee20008000200 */
[C---:B------:R-:W-:Y:S07]  /*17360*/  HMMA.16816.F32.BF16 R16, R128.reuse, R18, RZ ;  /* 0x000000128010723c */ /* 0x040fee00000418ff */
[----:B------:R-:W3:Y:S01]  /*17370*/  LDSM.16.M88.4 R200, [R200+UR5+0x7800] ;  /* 0x00780005c8c8783b */ /* 0x000ee20008000200 */
[-C--:B--2---:R-:W-:Y:S07]  /*17380*/  HMMA.16816.F32.BF16 R20, R128, R32.reuse, RZ ;  /* 0x000000208014723c */ /* 0x084fee00000418ff */
[----:B------:R-:W-:Y:S01]  /*17390*/  LDSM.16.M88.4 R204, [R245] ;  /* 0x00000000f5cc783b */ /* 0x000fe20000000200 */
[C---:B------:R-:W-:Y:S07]  /*173a0*/  HMMA.16816.F32.BF16 R24, R124.reuse, R32, RZ ;  /* 0x000000207c18723c */ /* 0x040fee00000418ff */
[----:B------:R-:W2:Y:S01]  /*173b0*/  LDSM.16.M88.4 R208, [R3+0x4000] ;  /* 0x0040000003d0783b */ /* 0x000ea20000000200 */
[-C--:B------:R-:W-:Y:S07]  /*173c0*/  HMMA.16816.F32.BF16 R28, R124, R34.reuse, RZ ;  /* 0x000000227c1c723c */ /* 0x080fee00000418ff */
[----:B------:R-:W2:Y:S01]  /*173d0*/  LDSM.16.M88.4 R212, [R245+0x2000] ;  /* 0x00200000f5d4783b */ /* 0x000ea20000000200 */
[C---:B------:R-:W-:Y:S07]  /*173e0*/  HMMA.16816.F32.BF16 R32, R128.reuse, R34, RZ ;  /* 0x000000228020723c */ /* 0x040fee00000418ff */
[----:B------:R-:W2:Y:S01]  /*173f0*/  LDSM.16.M88.4 R216, [R3+0x4800] ;  /* 0x0048000003d8783b */ /* 0x000ea20000000200 */
        /* <DEDUP_REMOVED lines=8> */
[-C--:B-----5:R-:W-:Y:S07]  /*17480*/  HMMA.16816.F32.BF16 R52, R128, R64.reuse, RZ ;  /* 0x000000408034723c */ /* 0x0a0fee00000418ff */
[----:B------:R5:W-:Y:S01]  /*17490*/  STL [R1+0x24], R0 ;  /* 0x0000240001007387 */ /* 0x000be20000100800 */
        /* <DEDUP_REMOVED lines=20> */
[-C--:B--2---:R-:W-:Y:S08]  /*175e0*/  HMMA.16816.F32.BF16 R4, R204, R208.reuse, R4 ;  /* 0x000000d0cc04723c */ /* 0x084ff00000041804 */
[C---:B------:R-:W-:Y:S04]  /*175f0*/  HMMA.16816.F32.BF16 R8, R212.reuse, R208, R8 ;  /* 0x000000d0d408723c */ /* 0x040fe80000041808 */
[----:B------:R-:W-:Y:S04]  /*17600*/  SEL R208, R250, 0xffffffc0, !P4 ;  /* 0xffffffc0fad07807 */ /* 0x000fe80006000000 */
[-C--:B------:R-:W-:Y:S03]  /*17610*/  HMMA.16816.F32.BF16 R12, R212, R210.reuse, R12 ;  /* 0x000000d2d40c723c */ /* 0x080fe6000004180c */
[--C-:B-----5:R-:W-:Y:S02]  /*17620*/  IMAD.IADD R0, R236, 0x1, R208.reuse ;  /* 0x00000001ec007824 */ /* 0x120fe400078e02d0 */
[----:B------:R-:W-:Y:S03]  /*17630*/  IMAD.IADD R2, R2, 0x1, R208 ;  /* 0x0000000102027824 */ /* 0x000fe600078e02d0 */
[C---:B------:R-:W-:Y:S01]  /*17640*/  HMMA.16816.F32.BF16 R16, R204.reuse, R210, R16 ;  /* 0x000000d2cc10723c */ /* 0x040fe20000041810 */
[----:B------:R-:W2:Y:S07]  /*17650*/  LDSM.16.M88.4 R208, [R3+0x7800] ;  /* 0x0078000003d0783b */ /* 0x000eae0000000200 */
[-C--:B------:R-:W-:Y:S01]  /*17660*/  HMMA.16816.F32.BF16 R20, R204, R216.reuse, R20 ;  /* 0x000000d8cc14723c */ /* 0x080fe20000041814 */
[----:B------:R-:W-:Y:S07]  /*17670*/  LDSM.16.M88.4 R236, [R2+0x5800] ;  /* 0x0058000002ec783b */ /* 0x000fee0000000200 */
[C---:B------:R-:W-:Y:S01]  /*17680*/  HMMA.16816.F32.BF16 R24, R212.reuse, R216, R24 ;  /* 0x000000d8d418723c */ /* 0x040fe20000041818 */
[----:B------:R-:W-:Y:S07]  /*17690*/  LDSM.16.M88.4 R240, [R2+0x6000] ;  /* 0x0060000002f0783b */ /* 0x000fee0000000200 */
        /* <DEDUP_REMOVED lines=16> */
[C---:B----4-:R-:W-:Y:S05]  /*177a0*/  IMAD.IADD R0, R246.reuse, 0x1, R0 ;  /* 0x00000001f6007824 */ /* 0x050fea00078e0200 */
[C---:B------:R-:W-:Y:S01]  /*177b0*/  HMMA.16816.F32.BF16 R80, R204.reuse, R230, R80 ;  /* 0x000000e6cc50723c */ /* 0x040fe20000041850 */
[----:B------:R-:W4:Y:S07]  /*177c0*/  LDSM.16.M88.4 R228, [R2+0x4800] ;  /* 0x0048000002e4783b */ /* 0x000f2e0000000200 */
        /* <DEDUP_REMOVED lines=13> */
[----:B------:R-:W-:Y:S01]  /*178a0*/  HMMA.16816.F32.BF16 R128, R204, R210, R128 ;  /* 0x000000d2cc80723c */ /* 0x000fe20000041880 */
[----:B------:R-:W2:Y:S07]  /*178b0*/  LDSM.16.M88.4 R204, [R2+0x7000] ;  /* 0x0070000002cc783b */ /* 0x000eae0000000200 */
[-C--:B---3--:R-:W-:Y:S01]  /*178c0*/  HMMA.16816.F32.BF16 R4, R216, R220.reuse, R4 ;  /* 0x000000dcd804723c */ /* 0x088fe20000041804 */
[----:B------:R3:W2:Y:S07]  /*178d0*/  LDSM.16.M88.4 R208, [R2+0x7800] ;  /* 0x0078000002d0783b */ /* 0x0006ae0000000200 */
[C---:B-----5:R-:W-:Y:S08]  /*178e0*/  HMMA.16816.F32.BF16 R8, R224.reuse, R220, R8 ;  /* 0x000000dce008723c */ /* 0x060ff00000041808 */
[-C--:B------:R-:W-:Y:S08]  /*178f0*/  HMMA.16816.F32.BF16 R12, R224, R222.reuse, R12 ;  /* 0x000000dee00c723c */ /* 0x080ff0000004180c */
[C---:B------:R-:W-:Y:S01]  /*17900*/  HMMA.16816.F32.BF16 R16, R216.reuse, R222, R16 ;  /* 0x000000ded810723c */ /* 0x040fe20000041810 */
[----:B------:R-:W-:Y:S03]  /*17910*/  LDSM.16.M88.4 R220, [R0+0x2000] ;  /* 0x0020000000dc783b */ /* 0x000fe60000000200 */
[----:B---3--:R-:W-:Y:S04]  /*17920*/  IMAD.IADD R2, R246, 0x1, R2 ;  /* 0x00000001f6027824 */ /* 0x008fe800078e0202 */
[-C--:B----4-:R-:W-:Y:S01]  /*17930*/  HMMA.16816.F32.BF16 R20, R216, R228.reuse, R20 ;  /* 0x000000e4d814723c */ /* 0x090fe20000041814 */
[----:B------:R-:W-:Y:S07]  /*17940*/  LDSM.16.M88.4 R212, [R2+0x4000] ;  /* 0x0040000002d4783b */ /* 0x000fee0000000200 */
        /* <DEDUP_REMOVED lines=23> */
[----:B------:R-:W1:Y:S07]  /*17ac0*/  LDSM.16.M88.4 R200, [R0] ;  /* 0x0000000000c8783b */ /* 0x000e6e0000000200 */
[-C--:B--2---:R-:W-:Y:S08]  /*17ad0*/  HMMA.16816.F32.BF16 R100, R216, R204.reuse, R100 ;  /* 0x000000ccd864723c */ /* 0x084ff00000041864 */
[C---:B------:R-:W-:Y:S08]  /*17ae0*/  HMMA.16816.F32.BF16 R104, R224.reuse, R204, R104 ;  /* 0x000000cce068723c */ /* 0x040ff00000041868 */
[-C--:B------:R-:W-:Y:S08]  /*17af0*/  HMMA.16816.F32.BF16 R108, R224, R206.reuse, R108 ;  /* 0x000000cee06c723c */ /* 0x080ff0000004186c */
[C---:B------:R-:W-:Y:S01]  /*17b00*/  HMMA.16816.F32.BF16 R112, R216.reuse, R206, R112 ;  /* 0x000000ced870723c */ /* 0x040fe20000041870 */
[----:B------:R-:W2:Y:S07]  /*17b10*/  LDSM.16.M88.4 R204, [R2+0x6800] ;  /* 0x0068000002cc783b */ /* 0x000eae0000000200 */
[-C--:B------:R-:W-:Y:S08]  /*17b20*/  HMMA.16816.F32.BF16 R116, R216, R208.reuse, R116 ;  /* 0x000000d0d874723c */ /* 0x080ff00000041874 */
[C---:B------:R-:W-:Y:S08]  /*17b30*/  HMMA.16816.F32.BF16 R120, R224.reuse, R208, R120 ;  /* 0x000000d0e078723c */ /* 0x040ff00000041878 */
[-C--:B------:R-:W-:Y:S01]  /*17b40*/  HMMA.16816.F32.BF16 R124, R224, R210.reuse, R124 ;  /* 0x000000d2e07c723c */ /* 0x080fe2000004187c */
[----:B------:R-:W3:Y:S07]  /*17b50*/  LDSM.16.M88.4 R224, [R2+0x7000] ;  /* 0x0070000002e0783b */ /* 0x000eee0000000200 */
[----:B------:R-:W-:Y:S01]  /*17b60*/  HMMA.16816.F32.BF16 R128, R216, R210, R128 ;  /* 0x000000d2d880723c */ /* 0x000fe20000041880 */
[----:B------:R4:W5:Y:S01]  /*17b70*/  LDSM.16.M88.4 R208, [R2+0x7800] ;  /* 0x0078000002d0783b */ /* 0x0009620000000200 */
[----:B------:R-:W-:Y:S06]  /*17b80*/  DEPBAR.LE SB0, 0x0 ;  /* 0x000080000000791a */ /* 0x000fec0000000000 */
[-C--:B-1----:R-:W-:Y:S01]  /*17b90*/  HMMA.16816.F32.BF16 R4, R200, R212.reuse, R4 ;  /* 0x000000d4c804723c */ /* 0x082fe20000041804 */
[----:B------:R-:W-:Y:S07]  /*17ba0*/  BAR.SYNC.DEFER_BLOCKING 0x0 ;  /* 0x0000000000007b1d */ /* 0x000fee0000010000 */
[C---:B------:R-:W-:Y:S08]  /*17bb0*/  HMMA.16816.F32.BF16 R8, R220.reuse, R212, R8 ;  /* 0x000000d4dc08723c */ /* 0x040ff00000041808 */
[-C--:B------:R-:W-:Y:S08]  /*17bc0*/  HMMA.16816.F32.BF16 R12, R220, R214.reuse, R12 ;  /* 0x000000d6dc0c723c */ /* 0x080ff0000004180c */
[C---:B------:R-:W-:Y:S08]  /*17bd0*/  HMMA.16816.F32.BF16 R16, R200.reuse, R214, R16 ;  /* 0x000000d6c810723c */ /* 0x040ff00000041810 */
[-C--:B------:R-:W-:Y:S08]  /*17be0*/  HMMA.16816.F32.BF16 R20, R200, R228.reuse, R20 ;  /* 0x000000e4c814723c */ /* 0x080ff00000041814 */
[C---:B------:R-:W-:Y:S08]  /*17bf0*/  HMMA.16816.F32.BF16 R24, R220.reuse, R228, R24 ;  /* 0x000000e4dc18723c */ /* 0x040ff00000041818 */
[-C--:B------:R-:W-:Y:S08]  /*17c00*/  HMMA.16816.F32.BF16 R28, R220, R230.reuse, R28 ;  /* 0x000000e6dc1c723c */ /* 0x080ff0000004181c */
[C---:B------:R-:W-:Y:S01]  /*17c10*/  HMMA.16816.F32.BF16 R32, R200.reuse, R230, R32 ;  /* 0x000000e6c820723c */ /* 0x040fe20000041820 */
[----:B------:R-:W5:Y:S07]  /*17c20*/  LDL R230, [R1+0x48] ;  /* 0x0000480001e67983 */ /* 0x000f6e0000100800 */
[-C--:B------:R-:W-:Y:S08]  /*17c30*/  HMMA.16816.F32.BF16 R36, R200, R232.reuse, R36 ;  /* 0x000000e8c824723c */ /* 0x080ff00000041824 */
[C---:B------:R-:W-:Y:S01]  /*17c40*/  HMMA.16816.F32.BF16 R40, R220.reuse, R232, R40 ;  /* 0x000000e8dc28723c */ /* 0x040fe20000041828 */
[----:B------:R-:W5:Y:S07]  /*17c50*/  LDL R233, [R1+0x40] ;  /* 0x0000400001e97983 */ /* 0x000f6e0000100800 */
[-C--:B------:R-:W-:Y:S08]  /*17c60*/  HMMA.16816.F32.BF16 R44, R220, R234.reuse, R44 ;  /* 0x000000eadc2c723c */ /* 0x080ff0000004182c */
[C---:B------:R-:W-:Y:S01]  /*17c70*/  HMMA.16816.F32.BF16 R48, R200.reuse, R234, R48 ;  /* 0x000000eac830723c */ /* 0x040fe20000041830 */
[----:B------:R-:W5:Y:S07]  /*17c80*/  LDL R235, [R1+0x38] ;  /* 0x0000380001eb7983 */ /* 0x000f6e0000100800 */
        /* <DEDUP_REMOVED lines=8> */
[-C--:B--2---:R-:W-:Y:S08]  /*17d10*/  HMMA.16816.F32.BF16 R84, R200, R204.reuse, R84 ;  /* 0x000000ccc854723c */ /* 0x084ff00000041854 */
[C---:B------:R-:W-:Y:S04]  /*17d20*/  HMMA.16816.F32.BF16 R88, R220.reuse, R204, R88 ;  /* 0x000000ccdc58723c */ /* 0x040fe80000041858 */
[----:B------:R-:W-:Y:S04]  /*17d30*/  IMAD.SHL.U32 R204, R252, 0x2, RZ ;  /* 0x00000002fccc7824 */ /* 0x000fe800078e00ff */
[-C--:B------:R-:W-:Y:S03]  /*17d40*/  HMMA.16816.F32.BF16 R92, R220, R206.reuse, R92 ;  /* 0x000000cedc5c723c */ /* 0x080fe6000004185c */
[----:B------:R-:W-:Y:S05]  /*17d50*/  LOP3.LUT R205, R204, 0x6, RZ, 0xc0, !PT ;  /* 0x00000006cccd7812 */ /* 0x000fea00078ec0ff */
[C---:B------:R-:W-:Y:S01]  /*17d60*/  HMMA.16816.F32.BF16 R96, R200.reuse, R206, R96 ;  /* 0x000000cec860723c */ /* 0x040fe20000041860 */
[----:B------:R-:W-:Y:S05]  /*17d70*/  IMAD.U32 R206, RZ, RZ, UR18 ;  /* 0x00000012ffce7e24 */ /* 0x000fea000f8e00ff */
[----:B------:R-:W-:Y:S02]  /*17d80*/  LEA R206, R206, R205, 0x7 ;  /* 0x000000cdcece7211 */ /* 0x000fe400078e38ff */
[-C--:B---3--:R-:W-:Y:S03]  /*17d90*/  HMMA.16816.F32.BF16 R100, R200, R224.reuse, R100 ;  /* 0x000000e0c864723c */ /* 0x088fe60000041864 */
[C---:B------:R-:W-:Y:S02]  /*17da0*/  VIADD R3, R206.reuse, 0x78 ;  /* 0x00000078ce037836 */ /* 0x040fe40000000000 */
[----:B----4-:R-:W-:Y:S02]  /*17db0*/  VIADD R2, R206, UR17 ;  /* 0x00000011ce027c36 */ /* 0x010fe40008000000 */
[----:B------:R-:W-:Y:S01]  /*17dc0*/  VIADD R0, R3, UR17 ;  /* 0x0000001103007c36 */ /* 0x000fe20008000000 */
[C---:B------:R-:W-:Y:S01]  /*17dd0*/  HMMA.16816.F32.BF16 R104, R220.reuse, R224, R104 ;  /* 0x000000e0dc68723c */ /* 0x040fe20000041868 */
[----:B------:R1:W-:Y:S03]  /*17de0*/  STL [R1+0x70], R3 ;  /* 0x0000700301007387 */ /* 0x0003e60000100800 */
[----:B------:R-:W-:Y:S01]  /*17df0*/  VIADD R212, R0, 0xffffff89 ;  /* 0xffffff8900d47836 */ /* 0x000fe20000000000 */
[----:B------:R-:W2:Y:S03]  /*17e00*/  LDL R232, [R1+0x44] ;  /* 0x0000440001e87983 */ /* 0x000ea60000100800 */
[-C--:B------:R-:W-:Y:S08]  /*17e10*/  HMMA.16816.F32.BF16 R108, R220, R226.reuse, R108 ;  /* 0x000000e2dc6c723c */ /* 0x080ff0000004186c */
[C---:B------:R-:W-:Y:S08]  /*17e20*/  HMMA.16816.F32.BF16 R112, R200.reuse, R226, R112 ;  /* 0x000000e2c870723c */ /* 0x040ff00000041870 */
[-C--:B-----5:R-:W-:Y:S08]  /*17e30*/  HMMA.16816.F32.BF16 R116, R200, R208.reuse, R116 ;  /* 0x000000d0c874723c */ /* 0x0a0ff00000041874 */
[C---:B------:R-:W-:Y:S04]  /*17e40*/  HMMA.16816.F32.BF16 R120, R220.reuse, R208, R120 ;  /* 0x000000d0dc78723c */ /* 0x040fe80000041878 */
[----:B------:R-:W-:Y:S04]  /*17e50*/  VIADD R209, R206, 0x1 ;  /* 0x00000001ced17836 */ /* 0x000fe80000000000 */
[-C--:B------:R-:W-:Y:S08]  /*17e60*/  HMMA.16816.F32.BF16 R124, R220, R210.reuse, R124 ;  /* 0x000000d2dc7c723c */ /* 0x080ff0000004187c */
[----:B------:R-:W-:Y:S04]  /*17e70*/  HMMA.16816.F32.BF16 R128, R200, R210, R128 ;  /* 0x000000d2c880723c */ /* 0x000fe80000041880 */
[C---:B-1----:R-:W-:Y:S02]  /*17e80*/  IMAD.IADD R3, R230.reuse, 0x1, -R2 ;  /* 0x00000001e6037824 */ /* 0x042fe400078e0a02 */
[----:B------:R-:W-:Y:S03]  /*17e90*/  IMAD.IADD R208, R230, 0x1, -R212 ;  /* 0x00000001e6d07824 */ /* 0x000fe600078e0ad4 */
[----:B------:R-:W-:Y:S02]  /*17ea0*/  IABS R3, R3 ;  /* 0x0000000300037213 */ /* 0x000fe40000000000 */
[----:B------:R-:W-:Y:S02]  /*17eb0*/  IABS R208, R208 ;  /* 0x000000d000d07213 */ /* 0x000fe40000000000 */
[----:B------:R-:W-:Y:S02]  /*17ec0*/  I2FP.F32.S32 R3, R3 ;  /* 0x0000000300037245 */ /* 0x000fe40000201400 */
[----:B------:R-:W-:Y:S03]  /*17ed0*/  I2FP.F32.S32 R208, R208 ;  /* 0x000000d000d07245 */ /* 0x000fe60000201400 */
[----:B------:R-:W-:Y:S02]  /*17ee0*/  FFMA.FTZ R6, R3, -UR6, R6 ;  /* 0x8000000603067c23 */ /* 0x000fe40008010006 */
[----:B------:R-:W-:Y:S01]  /*17ef0*/  FFMA.FTZ R7, R208, -UR6, R7 ;  /* 0x80000006d0077c23 */ /* 0x000fe20008010007 */
[----:B------:R-:W-:Y:S05]  /*17f00*/  VIADD R208, R230, -UR9 ;  /* 0x80000009e6d07c36 */ /* 0x000fea0008000000 */
[----:B------:R-:W-:Y:S02]  /*17f10*/  ISETP.GT.AND P3, PT, R208, R206, PT ;  /* 0x000000ced000720c */ /* 0x000fe40003f64270 */
[C---:B------:R-:W-:Y:S01]  /*17f20*/  IADD3 R207, PT, PT, R235.reuse, -R212, RZ ;  /* 0x800000d4ebcf7210 */ /* 0x040fe20007ffe0ff */
[C---:B------:R-:W-:Y:S01]  /*17f30*/  IMAD.IADD R213, R235.reuse, 0x1, -R2 ;  /* 0x00000001ebd57824 */ /* 0x040fe200078e0a02 */
[----:B------:R-:W-:Y:S02]  /*17f40*/  IADD3 R223, PT, PT, R235, -UR9, RZ ;  /* 0x80000009ebdf7c10 */ /* 0x000fe4000fffe0ff */
[----:B------:R-:W-:Y:S02]  /*17f50*/  IABS R207, R207 ;  /* 0x000000cf00cf7213 */ /* 0x000fe40000000000 */
[----:B------:R-:W-:Y:S02]  /*17f60*/  IABS R213, R213 ;  /* 0x000000d500d57213 */ /* 0x000fe40000000000 */
[----:B------:R-:W-:Y:S02]  /*17f70*/  I2FP.F32.S32 R207, R207 ;  /* 0x000000cf00cf7245 */ /* 0x000fe40000201400 */
[----:B------:R-:W-:Y:S02]  /*17f80*/  I2FP.F32.S32 R213, R213 ;  /* 0x000000d500d57245 */ /* 0x000fe40000201400 */
[----:B------:R-:W-:Y:S01]  /*17f90*/  ISETP.GT.AND P6, PT, R223, R206, PT ;  /* 0x000000cedf00720c */ /* 0x000fe20003fc4270 */
[----:B------:R-:W-:Y:S02]  /*17fa0*/  FFMA.FTZ R5, R207, -UR6, R5 ;  /* 0x80000006cf057c23 */ /* 0x000fe40008010005 */
[----:B------:R-:W-:Y:S01]  /*17fb0*/  FFMA.FTZ R4, R213, -UR6, R4 ;  /* 0x80000006d5047c23 */ /* 0x000fe20008010004 */
[C---:B--2---:R-:W-:Y:S02]  /*17fc0*/  IMAD.IADD R207, R232.reuse, 0x1, -R2 ;  /* 0x00000001e8cf7824 */ /* 0x044fe400078e0a02 */
[C---:B------:R-:W-:Y:S02]  /*17fd0*/  IMAD.IADD R3, R232.reuse, 0x1, -R212 ;  /* 0x00000001e8037824 */ /* 0x040fe400078e0ad4 */
[----:B------:R-:W-:Y:S01]  /*17fe0*/  IMAD.IADD R2, R233, 0x1, -R2 ;  /* 0x00000001e9027824 */ /* 0x000fe200078e0a02 */
[----:B------:R-:W-:Y:S01]  /*17ff0*/  IABS R207, R207 ;  /* 0x000000cf00cf7213 */ /* 0x000fe20000000000 */
[----:B------:R-:W-:Y:S01]  /*18000*/  VIADD R210, R232, -UR9 ;  /* 0x80000009e8d27c36 */ /* 0x000fe20008000000 */
[----:B------:R-:W-:Y:S02]  /*18010*/  IABS R3, R3 ;  /* 0x0000000300037213 */ /* 0x000fe40000000000 */
[----:B------:R-:W-:Y:S02]  /*18020*/  IABS R2, R2 ;  /* 0x0000000200027213 */ /* 0x000fe40000000000 */
[----:B------:R-:W-:Y:S02]  /*18030*/  I2FP.F32.S32 R207, R207 ;  /* 0x000000cf00cf7245 */ /* 0x000fe40000201400 */
[----:B------:R-:W-:Y:S02]  /*18040*/  I2FP.F32.S32 R3, R3 ;  /* 0x0000000300037245 */ /* 0x000fe40000201400 */
[----:B------:R-:W-:Y:S01]  /*18050*/  I2FP.F32.S32 R2, R2 ;  /* 0x0000000200027245 */ /* 0x000fe20000201400 */
[----:B------:R-:W-:Y:S01]  /*18060*/  FFMA.FTZ R8, R207, -UR6, R8 ;  /* 0x80000006cf087c23 */ /* 0x000fe20008010008 */
[----:B------:R-:W-:Y:S01]  /*18070*/  ISETP.GT.AND P2, PT, R210, R206, PT ;  /* 0x000000ced200720c */ /* 0x000fe20003f44270 */
[----:B------:R-:W-:Y:S01]  /*18080*/  FFMA.FTZ R9, R3, -UR6, R9 ;  /* 0x8000000603097c23 */ /* 0x000fe20008010009 */
[----:B------:R-:W-:Y:S02]  /*18090*/  VIADD R207, R233, -UR9 ;  /* 0x80000009e9cf7c36 */ /* 0x000fe40008000000 */
[----:B------:R-:W-:Y:S01]  /*180a0*/  FFMA.FTZ R10, R2, -UR6, R10 ;  /* 0x80000006020a7c23 */ /* 0x000fe2000801000a */
[----:B------:R-:W-:Y:S08]  /*180b0*/  BRA.U.ANY UP0, `(.L_x_1058) ;  /* 0xffffffe100a47547 */ /* 0x000ff0000b93ffff */
.L_x_1057:
[-C--:B------:R-:W-:Y:S01]  /*180c0*/  ISETP.GT.AND P1, PT, R223, R209.reuse, PT ;  /* 0x000000d1df00720c */ /* 0x080fe20003f24270 */
[----:B------:R-:W2:Y:S01]  /*180d0*/  LDL R218, [R1+0x2c] ;  /* 0x00002c0001da7983 */ /* 0x000ea20000100800 */
[----:B------:R-:W-:Y:S01]  /*180e0*/  FSEL R200, R4, -INF , !P6 ;  /* 0xff80000004c87808 */ /* 0x000fe20007000000 */
[----:B-1----:R-:W-:Y:S01]  /*180f0*/  IMAD.IADD R203, R233, 0x1, -R212 ;  /* 0x00000001e9cb7824 */ /* 0x002fe200078e0ad4 */
[----:B------:R-:W-:Y:S01]  /*18100*/  ISETP.GT.AND P6, PT, R208, R209, PT ;  /* 0x000000d1d000720c */ /* 0x000fe20003fc4270 */
[----:B------:R1:W-:Y:S01]  /*18110*/  STL [R1+0xa0], R136 ;  /* 0x0000a08801007387 */ /* 0x0003e20000100800 */
[----:B------:R-:W-:Y:S01]  /*18120*/  FSEL R3, R5, -INF , !P1 ;  /* 0xff80000005037808 */ /* 0x000fe20004800000 */
[----:B------:R-:W-:Y:S01]  /*18130*/  UISETP.GT.AND UP0, UPT, UR18, UR15, UPT ;  /* 0x0000000f1200728c */ /* 0x000fe2000bf04270 */
[----:B------:R-:W-:Y:S01]  /*18140*/  FSEL R5, R6, -INF , !P3 ;  /* 0xff80000006057808 */ /* 0x000fe20005800000 */
[C---:B------:R-:W-:Y:S01]  /*18150*/  VIADD R6, R0.reuse, 0xffffff91 ;  /* 0xffffff9100067836 */ /* 0x040fe20000000000 */
[----:B------:R-:W-:Y:S01]  /*18160*/  FSEL R4, R7, -INF , !P6 ;  /* 0xff80000007047808 */ /* 0x000fe20007000000 */
[----:B------:R-:W-:Y:S01]  /*18170*/  VIADD R7, R0, 0xffffff90 ;  /* 0xffffff9000077836 */ /* 0x000fe20000000000 */
[----:B------:R-:W-:Y:S01]  /*18180*/  FSEL R2, R8, -INF , !P2 ;  /* 0xff80000008027808 */ /* 0x000fe20005000000 */
[C-C-:B------:R-:W-:Y:S01]  /*18190*/  IMAD.IADD R201, R232.reuse, 0x1, -R6.reuse ;  /* 0x00000001e8c97824 */ /* 0x140fe200078e0a06 */
[----:B------:R-:W-:Y:S01]  /*181a0*/  IABS R203, R203 ;  /* 0x000000cb00cb7213 */ /* 0x000fe20000000000 */
[--C-:B------:R-:W-:Y:S01]  /*181b0*/  IMAD.IADD R8, R233, 0x1, -R7.reuse ;  /* 0x00000001e9087824 */ /* 0x100fe200078e0a07 */
[----:B------:R-:W-:Y:S01]  /*181c0*/  ISETP.GT.AND P3, PT, R207, R209, PT ;  /* 0x000000d1cf00720c */ /* 0x000fe20003f64270 */
[----:B------:R-:W-:Y:S01]  /*181d0*/  IMAD.IADD R202, R232, 0x1, -R7 ;  /* 0x00000001e8ca7824 */ /* 0x000fe200078e0a07 */
[----:B------:R-:W-:Y:S01]  /*181e0*/  IABS R201, R201 ;  /* 0x000000c900c97213 */ /* 0x000fe20000000000 */
[----:B------:R-:W-:Y:S01]  /*181f0*/  UIADD3 UR18, UPT, UPT, UR18, -0x1, URZ ;  /* 0xffffffff12127890 */ /* 0x000fe2000fffe0ff */
[----:B------:R-:W-:Y:S02]  /*18200*/  IABS R8, R8 ;  /* 0x0000000800087213 */ /* 0x000fe40000000000 */
[----:B------:R-:W-:Y:S02]  /*18210*/  IABS R202, R202 ;  /* 0x000000ca00ca7213 */ /* 0x000fe40000000000 */
[----:B------:R-:W-:Y:S02]  /*18220*/  I2FP.F32.S32 R201, R201 ;  /* 0x000000c900c97245 */ /* 0x000fe40000201400 */
[----:B------:R-:W-:Y:S02]  /*18230*/  I2FP.F32.S32 R202, R202 ;  /* 0x000000ca00ca7245 */ /* 0x000fe40000201400 */
[----:B------:R-:W-:Y:S01]  /*18240*/  I2FP.F32.S32 R8, R8 ;  /* 0x0000000800087245 */ /* 0x000fe20000201400 */
[----:B------:R-:W-:Y:S01]  /*18250*/  FFMA.FTZ R13, R201, -UR6, R13 ;  /* 0x80000006c90d7c23 */ /* 0x000fe2000801000d */
[----:B------:R-:W-:Y:S01]  /*18260*/  I2FP.F32.S32 R203, R203 ;  /* 0x000000cb00cb7245 */ /* 0x000fe20000201400 */
[----:B-1----:R-:W3:Y:S01]  /*18270*/  LDL R136, [R1+0x28] ;  /* 0x0000280001887983 */ /* 0x002ee20000100800 */
[----:B------:R-:W-:Y:S01]  /*18280*/  ISETP.GT.AND P0, PT, R207, R206, PT ;  /* 0x000000cecf00720c */ /* 0x000fe20003f04270 */
[----:B------:R-:W-:Y:S01]  /*18290*/  IMAD.IADD R201, R235, 0x1, -R6 ;  /* 0x00000001ebc97824 */ /* 0x000fe200078e0a06 */
[----:B------:R-:W-:Y:S01]  /*182a0*/  ISETP.GT.AND P1, PT, R210, R209, PT ;  /* 0x000000d1d200720c */ /* 0x000fe20003f24270 */
[----:B------:R1:W-:Y:S01]  /*182b0*/  STL [R1+0x9c], R137 ;  /* 0x00009c8901007387 */ /* 0x0003e20000100800 */
[----:B------:R-:W-:Y:S01]  /*182c0*/  FSEL R10, R10, -INF , !P0 ;  /* 0xff8000000a0a7808 */ /* 0x000fe20004000000 */
[----:B------:R-:W-:Y:S01]  /*182d0*/  FFMA.FTZ R14, R8, -UR6, R14 ;  /* 0x80000006080e7c23 */ /* 0x000fe2000801000e */
[----:B------:R-:W-:Y:S01]  /*182e0*/  IABS R201, R201 ;  /* 0x000000c900c97213 */ /* 0x000fe20000000000 */
[----:B------:R-:W4:Y:S01]  /*182f0*/  LDL R227, [R1+0x30] ;  /* 0x0000300001e37983 */ /* 0x000f220000100800 */
[----:B------:R-:W-:Y:S01]  /*18300*/  FSEL R9, R9, -INF , !P1 ;  /* 0xff80000009097808 */ /* 0x000fe20004800000 */
[----:B------:R-:W-:Y:S01]  /*18310*/  FFMA.FTZ R12, R202, -UR6, R12 ;  /* 0x80000006ca0c7c23 */ /* 0x000fe2000801000c */
[----:B------:R-:W-:Y:S01]  /*18320*/  I2FP.F32.S32 R201, R201 ;  /* 0x000000c900c97245 */ /* 0x000fe20000201400 */
[--C-:B------:R-:W-:Y:S02]  /*18330*/  IMAD.IADD R202, R233, 0x1, -R6.reuse ;  /* 0x00000001e9ca7824 */ /* 0x100fe400078e0a06 */
[----:B------:R-:W-:Y:S01]  /*18340*/  FFMA.FTZ R11, R203, -UR6, R11 ;  /* 0x80000006cb0b7c23 */ /* 0x000fe2000801000b */
[--C-:B------:R-:W-:Y:S02]  /*18350*/  IMAD.IADD R8, R235, 0x1, -R7.reuse ;  /* 0x00000001eb087824 */ /* 0x100fe400078e0a07 */
[C---:B------:R-:W-:Y:S01]  /*18360*/  IMAD.IADD R7, R230.reuse, 0x1, -R7 ;  /* 0x00000001e6077824 */ /* 0x040fe200078e0a07 */
[----:B------:R-:W-:Y:S01]  /*18370*/  IABS R202, R202 ;  /* 0x000000ca00ca7213 */ /* 0x000fe20000000000 */
[----:B------:R-:W-:Y:S01]  /*18380*/  IMAD.IADD R6, R230, 0x1, -R6 ;  /* 0x00000001e6067824 */ /* 0x000fe200078e0a06 */
[----:B------:R-:W-:Y:S01]  /*18390*/  IABS R8, R8 ;  /* 0x0000000800087213 */ /* 0x000fe20000000000 */
[----:B------:R-:W-:Y:S01]  /*183a0*/  FFMA.FTZ R17, R201, -UR6, R17 ;  /* 0x80000006c9117c23 */ /* 0x000fe20008010011 */
[----:B------:R-:W-:Y:S01]  /*183b0*/  IABS R7, R7 ;  /* 0x0000000700077213 */ /* 0x000fe20000000000 */
[C---:B------:R-:W-:Y:S01]  /*183c0*/  VIADD R201, R206.reuse, 0x8 ;  /* 0x00000008cec97836 */ /* 0x040fe20000000000 */
[----:B------:R-:W-:Y:S02]  /*183d0*/  IABS R6, R6 ;  /* 0x0000000600067213 */ /* 0x000fe40000000000 */
[----:B------:R-:W-:Y:S02]  /*183e0*/  I2FP.F32.S32 R8, R8 ;  /* 0x0000000800087245 */ /* 0x000fe40000201400 */
[----:B------:R-:W-:Y:S02]  /*183f0*/  I2FP.F32.S32 R7, R7 ;  /* 0x0000000700077245 */ /* 0x000fe40000201400 */
[----:B------:R-:W-:Y:S01]  /*18400*/  I2FP.F32.S32 R6, R6 ;  /* 0x0000000600067245 */ /* 0x000fe20000201400 */
[----:B-1----:R-:W4:Y:S01]  /*18410*/  LDL R137, [R1+0x34] ;  /* 0x0000340001897983 */ /* 0x002f220000100800 */
[----:B------:R-:W-:Y:S01]  /*18420*/  FSEL R11, R11, -INF , !P3 ;  /* 0xff8000000b0b7808 */ /* 0x000fe20005800000 */
[----:B------:R-:W-:Y:S01]  /*18430*/  FFMA.FTZ R18, R7, -UR6, R18 ;  /* 0x8000000607127c23 */ /* 0x000fe20008010012 */
[----:B------:R-:W-:Y:S01]  /*18440*/  I2FP.F32.S32 R202, R202 ;  /* 0x000000ca00ca7245 */ /* 0x000fe20000201400 */
[----:B------:R-:W-:Y:S01]  /*18450*/  STL [R1+0x98], R138 ;  /* 0x0000988a01007387 */ /* 0x000fe20000100800 */
[----:B------:R-:W-:Y:S02]  /*18460*/  VIADD R7, R206, 0x9 ;  /* 0x00000009ce077836 */ /* 0x000fe40000000000 */
[----:B------:R-:W-:Y:S01]  /*18470*/  FFMA.FTZ R19, R6, -UR6, R19 ;  /* 0x8000000606137c23 */ /* 0x000fe20008010013 */
[----:B------:R-:W-:Y:S01]  /*18480*/  FFMA.FTZ R16, R8, -UR6, R16 ;  /* 0x8000000608107c23 */ /* 0x000fe20008010010 */
[----:B------:R1:W-:Y:S01]  /*18490*/  STL [R1+0x94], R139 ;  /* 0x0000948b01007387 */ /* 0x0003e20000100800 */
[----:B------:R-:W-:Y:S03]  /*184a0*/  FFMA.FTZ R15, R202, -UR6, R15 ;  /* 0x80000006ca0f7c23 */ /* 0x000fe6000801000f */
[----:B------:R4:W-:Y:S04]  /*184b0*/  STL [R1+0x90], R132 ;  /* 0x0000908401007387 */ /* 0x0009e80000100800 */
[----:B------:R4:W-:Y:S04]  /*184c0*/  STL [R1+0x8c], R133 ;  /* 0x00008c8501007387 */ /* 0x0009e80000100800 */
[----:B------:R4:W-:Y:S04]  /*184d0*/  STL [R1+0x88], R134 ;  /* 0x0000888601007387 */ /* 0x0009e80000100800 */
[----:B------:R4:W-:Y:S04]  /*184e0*/  STL [R1+0x84], R135 ;  /* 0x0000848701007387 */ /* 0x0009e80000100800 */
[----:B------:R4:W-:Y:S04]  /*184f0*/  STL [R1+0x80], R251 ;  /* 0x000080fb01007387 */ /* 0x0009e80000100800 */
[----:B------:R4:W-:Y:S04]  /*18500*/  STL [R1+0x7c], R245 ;  /* 0x00007cf501007387 */ /* 0x0009e80000100800 */
[----:B------:R4:W-:Y:S04]  /*18510*/  STL [R1+0x78], R205 ;  /* 0x000078cd01007387 */ /* 0x0009e80000100800 */
[----:B------:R4:W-:Y:S01]  /*18520*/  STL [R1+0x74], R204 ;  /* 0x000074cc01007387 */ /* 0x0009e20000100800 */
[----:B--2---:R-:W-:Y:S04]  /*18530*/  ISETP.GE.AND P1, PT, R209, R218, PT ;  /* 0x000000dad100720c */ /* 0x004fe80003f26270 */
[----:B-1----:R-:W-:Y:S02]  /*18540*/  FSEL R139, R9, -INF , !P1 ;  /* 0xff800000098b7808 */ /* 0x002fe40004800000 */
[----:B------:R-:W-:Y:S04]  /*18550*/  ISETP.GT.AND P1, PT, R208, R201, PT ;  /* 0x000000c9d000720c */ /* 0x000fe80003f24270 */
[----:B------:R-:W-:Y:S02]  /*18560*/  FSEL R9, R18, -INF , !P1 ;  /* 0xff80000012097808 */ /* 0x000fe40004800000 */
[CC--:B---3--:R-:W-:Y:S02]  /*18570*/  ISETP.GE.AND P0, PT, R209.reuse, R136.reuse, PT ;  /* 0x00000088d100720c */ /* 0x0c8fe40003f06270 */
[----:B----4-:R-:W-:Y:S04]  /*18580*/  ISETP.GE.AND P2, PT, R209, R227, PT ;  /* 0x000000e3d100720c */ /* 0x010fe80003f46270 */
[----:B------:R-:W-:Y:S02]  /*18590*/  FSEL R4, R4, -INF , !P2 ;  /* 0xff80000004047808 */ /* 0x000fe40005000000 */
[----:B------:R-:W-:Y:S04]  /*185a0*/  ISETP.GT.AND P2, PT, R207, R201, PT ;  /* 0x000000c9cf00720c */ /* 0x000fe80003f44270 */
[----:B------:R-:W-:Y:S02]  /*185b0*/  FSEL R14, R14, -INF , !P2 ;  /* 0xff8000000e0e7808 */ /* 0x000fe40005000000 */
[----:B------:R-:W-:Y:S04]  /*185c0*/  ISETP.GE.AND P2, PT, R206, R136, PT ;  /* 0x00000088ce00720c */ /* 0x000fe80003f46270 */
[----:B------:R-:W-:Y:S02]  /*185d0*/  FSEL R247, R10, -INF , !P2 ;  /* 0xff8000000af77808 */ /* 0x000fe40005000000 */
[----:B------:R-:W-:Y:S02]  /*185e0*/  ISETP.GT.AND P2, PT, R208, R7, PT ;  /* 0x00000007d000720c */ /* 0x000fe40003f44270 */
[-C--:B------:R-:W-:Y:S02]  /*185f0*/  ISETP.GE.AND P3, PT, R206, R137.reuse, PT ;  /* 0x00000089ce00720c */ /* 0x080fe40003f66270 */
[----:B------:R-:W-:Y:S02]  /*18600*/  ISETP.GE.AND P6, PT, R209, R137, PT ;  /* 0x00000089d100720c */ /* 0x000fe40003fc6270 */
[----:B------:R-:W-:Y:S02]  /*18610*/  FSEL R8, R200, -INF , !P3 ;  /* 0xff800000c8087808 */ /* 0x000fe40005800000 */
[----:B------:R-:W-:Y:S02]  /*18620*/  ISETP.GE.AND P3, PT, R206, R227, PT ;  /* 0x000000e3ce00720c */ /* 0x000fe40003f66270 */
[----:B------:R-:W-:Y:S02]  /*18630*/  FSEL R6, R3, -INF , !P6 ;  /* 0xff80000003067808 */ /* 0x000fe40007000000 */
[C---:B------:R-:W-:Y:S02]  /*18640*/  ISETP.GT.AND P6, PT, R210.reuse, R201, PT ;  /* 0x000000c9d200720c */ /* 0x040fe40003fc4270 */
[----:B------:R-:W-:Y:S02]  /*18650*/  FSEL R5, R5, -INF , !P3 ;  /* 0xff80000005057808 */ /* 0x000fe40005800000 */
[-C--:B------:R-:W-:Y:S02]  /*18660*/  ISETP.GT.AND P3, PT, R210, R7.reuse, PT ;  /* 0x00000007d200720c */ /* 0x080fe40003f64270 */
[----:B------:R-:W-:Y:S02]  /*18670*/  FSEL R12, R12, -INF , !P6 ;  /* 0xff8000000c0c7808 */ /* 0x000fe40007000000 */
[----:B------:R-:W-:Y:S02]  /*18680*/  ISETP.GT.AND P6, PT, R207, R7, PT ;  /* 0x00000007cf00720c */ /* 0x000fe40003fc4270 */
[----:B------:R-:W-:Y:S02]  /*18690*/  FSEL R13, R13, -INF , !P3 ;  /* 0xff8000000d0d7808 */ /* 0x000fe40005800000 */
[-C--:B------:R-:W-:Y:S02]  /*186a0*/  ISETP.GE.AND P3, PT, R206, R218.reuse, PT ;  /* 0x000000dace00720c */ /* 0x080fe40003f66270 */
[----:B------:R-:W-:Y:S02]  /*186b0*/  FSEL R3, R15, -INF , !P6 ;  /* 0xff8000000f037808 */ /* 0x000fe40007000000 */
[----:B------:R-:W-:Y:S02]  /*186c0*/  ISETP.GT.AND P6, PT, R223, R201, PT ;  /* 0x000000c9df00720c */ /* 0x000fe40003fc4270 */
[----:B------:R-:W-:Y:S02]  /*186d0*/  FSEL R15, R11, -INF , !P0 ;  /* 0xff8000000b0f7808 */ /* 0x000fe40004000000 */
[-C--:B------:R-:W-:Y:S02]  /*186e0*/  ISETP.GE.AND P0, PT, R201, R218.reuse, PT ;  /* 0x000000dac900720c */ /* 0x080fe40003f06270 */
[----:B------:R-:W-:Y:S02]  /*186f0*/  FSEL R138, R2, -INF , !P3 ;  /* 0xff800000028a7808 */ /* 0x000fe40005800000 */
[----:B------:R-:W-:Y:S02]  /*18700*/  FSEL R11, R16, -INF , !P6 ;  /* 0xff800000100b7808 */ /* 0x000fe40007000000 */
[----:B------:R-:W-:Y:S02]  /*18710*/  FSEL R2, R19, -INF , !P2 ;  /* 0xff80000013027808 */ /* 0x000fe40005000000 */
[----:B------:R-:W-:Y:S02]  /*18720*/  ISETP.GE.AND P6, PT, R7, R218, PT ;  /* 0x000000da0700720c */ /* 0x000fe40003fc6270 */
[----:B------:R-:W-:Y:S01]  /*18730*/  FSEL R19, R12, -INF , !P0 ;  /* 0xff8000000c137808 */ /* 0x000fe20004000000 */
[C---:B------:R-:W-:Y:S01]  /*18740*/  VIADD R12, R0.reuse, 0xffffff99 ;  /* 0xffffff99000c7836 */ /* 0x040fe20000000000 */
[----:B------:R-:W-:Y:S02]  /*18750*/  ISETP.GT.AND P3, PT, R223, R7, PT ;  /* 0x00000007df00720c */ /* 0x000fe40003f64270 */
[----:B------:R-:W-:Y:S01]  /*18760*/  FSEL R18, R13, -INF , !P6 ;  /* 0xff8000000d127808 */ /* 0x000fe20007000000 */
[----:B------:R-:W-:Y:S01]  /*18770*/  VIADD R13, R0, 0xffffff98 ;  /* 0xffffff98000d7836 */ /* 0x000fe20000000000 */
[----:B------:R-:W-:Y:S01]  /*18780*/  FSEL R10, R17, -INF , !P3 ;  /* 0xff800000110a7808 */ /* 0x000fe20005800000 */
[--C-:B------:R-:W-:Y:S01]  /*18790*/  IMAD.IADD R200, R235, 0x1, -R12.reuse ;  /* 0x00000001ebc87824 */ /* 0x100fe200078e0a0c */
[C---:B------:R-:W-:Y:S01]  /*187a0*/  ISETP.GE.AND P3, PT, R201.reuse, R136, PT ;  /* 0x00000088c900720c */ /* 0x040fe20003f66270 */
[C-C-:B------:R-:W-:Y:S01]  /*187b0*/  IMAD.IADD R17, R230.reuse, 0x1, -R13.reuse ;  /* 0x00000001e6117824 */ /* 0x140fe200078e0a0d */
[C---:B------:R-:W-:Y:S01]  /*187c0*/  ISETP.GE.AND P1, PT, R201.reuse, R137, PT ;  /* 0x00000089c900720c */ /* 0x040fe20003f26270 */
[----:B------:R-:W-:Y:S01]  /*187d0*/  IMAD.IADD R16, R230, 0x1, -R12 ;  /* 0x00000001e6107824 */ /* 0x000fe200078e0a0c */
[----:B------:R-:W-:Y:S01]  /*187e0*/  ISETP.GE.AND P2, PT, R201, R227, PT ;  /* 0x000000e3c900720c */ /* 0x000fe20003f46270 */
[--C-:B------:R-:W-:Y:S01]  /*187f0*/  IMAD.IADD R201, R235, 0x1, -R13.reuse ;  /* 0x00000001ebc97824 */ /* 0x100fe200078e0a0d */
[----:B------:R-:W-:Y:S02]  /*18800*/  IABS R200, R200 ;  /* 0x000000c800c87213 */ /* 0x000fe40000000000 */
[----:B------:R-:W-:Y:S02]  /*18810*/  FSEL R14, R14, -INF , !P3 ;  /* 0xff8000000e0e7808 */ /* 0x000fe40005800000 */
[C---:B------:R-:W-:Y:S02]  /*18820*/  ISETP.GE.AND P0, PT, R7.reuse, R136, PT ;  /* 0x000000880700720c */ /* 0x040fe40003f06270 */
[C---:B------:R-:W-:Y:S02]  /*18830*/  ISETP.GE.AND P6, PT, R7.reuse, R137, PT ;  /* 0x000000890700720c */ /* 0x040fe40003fc6270 */
[----:B------:R-:W-:Y:S01]  /*18840*/  ISETP.GE.AND P3, PT, R7, R227, PT ;  /* 0x000000e30700720c */ /* 0x000fe20003f66270 */
[----:B------:R-:W-:Y:S01]  /*18850*/  IMAD.IADD R7, R232, 0x1, -R13 ;  /* 0x00000001e8077824 */ /* 0x000fe200078e0a0d */
[----:B------:R-:W-:Y:S02]  /*18860*/  IABS R17, R17 ;  /* 0x0000001100117213 */ /* 0x000fe40000000000 */
[----:B------:R-:W-:Y:S02]  /*18870*/  I2FP.F32.S32 R200, R200 ;  /* 0x000000c800c87245 */ /* 0x000fe40000201400 */
[----:B------:R-:W-:Y:S02]  /*18880*/  IABS R201, R201 ;  /* 0x000000c900c97213 */ /* 0x000fe40000000000 */
[----:B------:R-:W-:Y:S01]  /*18890*/  IABS R16, R16 ;  /* 0x0000001000107213 */ /* 0x000fe20000000000 */
[----:B------:R-:W-:Y:S01]  /*188a0*/  FFMA.FTZ R21, R200, -UR6, R21 ;  /* 0x80000006c8157c23 */ /* 0x000fe20008010015 */
[----:B------:R-:W-:Y:S01]  /*188b0*/  I2FP.F32.S32 R17, R17 ;  /* 0x0000001100117245 */ /* 0x000fe20000201400 */
[----:B------:R-:W-:Y:S01]  /*188c0*/  VIADD R200, R206, 0x10 ;  /* 0x00000010cec87836 */ /* 0x000fe20000000000 */
[----:B------:R-:W-:Y:S02]  /*188d0*/  IABS R7, R7 ;  /* 0x0000000700077213 */ /* 0x000fe40000000000 */
[----:B------:R-:W-:Y:S01]  /*188e0*/  I2FP.F32.S32 R201, R201 ;  /* 0x000000c900c97245 */ /* 0x000fe20000201400 */
[----:B------:R-:W-:Y:S01]  /*188f0*/  FFMA.FTZ R22, R17, -UR6, R22 ;  /* 0x8000000611167c23 */ /* 0x000fe20008010016 */
[----:B------:R-:W-:Y:S02]  /*18900*/  I2FP.F32.S32 R16, R16 ;  /* 0x0000001000107245 */ /* 0x000fe40000201400 */
[----:B------:R-:W-:Y:S01]  /*18910*/  I2FP.F32.S32 R7, R7 ;  /* 0x0000000700077245 */ /* 0x000fe20000201400 */
[----:B------:R-:W-:Y:S01]  /*18920*/  FFMA.FTZ R20, R201, -UR6, R20 ;  /* 0x80000006c9147c23 */ /* 0x000fe20008010014 */
[----:B------:R-:W-:Y:S01]  /*18930*/  FSEL R17, R3, -INF , !P0 ;  /* 0xff80000003117808 */ /* 0x000fe20004000000 */
[----:B------:R-:W-:Y:S01]  /*18940*/  FFMA.FTZ R23, R16, -UR6, R23 ;  /* 0x8000000610177c23 */ /* 0x000fe20008010017 */
[----:B------:R-:W-:Y:S01]  /*18950*/  ISETP.GT.AND P0, PT, R223, R200, PT ;  /* 0x000000c8df00720c */ /* 0x000fe20003f04270 */
[----:B------:R-:W-:Y:S01]  /*18960*/  VIADD R16, R206, 0x11 ;  /* 0x00000011ce107836 */ /* 0x000fe20000000000 */
[----:B------:R-:W-:Y:S01]  /*18970*/  FSEL R11, R11, -INF , !P1 ;  /* 0xff8000000b0b7808 */ /* 0x000fe20004800000 */
[----:B------:R-:W-:Y:S01]  /*18980*/  FFMA.FTZ R24, R7, -UR6, R24 ;  /* 0x8000000607187c23 */ /* 0x000fe20008010018 */
[----:B------:R-:W-:Y:S01]  /*18990*/  FSEL R20, R20, -INF , !P0 ;  /* 0xff80000014147808 */ /* 0x000fe20004000000 */
[----:B------:R-:W-:Y:S01]  /*189a0*/  IMAD.IADD R7, R233, 0x1, -R13 ;  /* 0x00000001e9077824 */ /* 0x000fe200078e0a0d */
[-C--:B------:R-:W-:Y:S01]  /*189b0*/  ISETP.GT.AND P0, PT, R223, R16.reuse, PT ;  /* 0x00000010df00720c */ /* 0x080fe20003f04270 */
[--C-:B------:R-:W-:Y:S01]  /*189c0*/  IMAD.IADD R201, R232, 0x1, -R12.reuse ;  /* 0x00000001e8c97824 */ /* 0x100fe200078e0a0c */
[----:B------:R-:W-:Y:S01]  /*189d0*/  ISETP.GT.AND P1, PT, R210, R16, PT ;  /* 0x00000010d200720c */ /* 0x000fe20003f24270 */
[----:B------:R-:W-:Y:S01]  /*189e0*/  IMAD.IADD R13, R233, 0x1, -R12 ;  /* 0x00000001e90d7824 */ /* 0x000fe200078e0a0c */
[----:B------:R-:W-:Y:S02]  /*189f0*/  IABS R7, R7 ;  /* 0x0000000700077213 */ /* 0x000fe40000000000 */
[----:B------:R-:W-:Y:S02]  /*18a00*/  FSEL R21, R21, -INF , !P0 ;  /* 0xff80000015157808 */ /* 0x000fe40004000000 */
[----:B------:R-:W-:Y:S02]  /*18a10*/  ISETP.GT.AND P0, PT, R208, R200, PT ;  /* 0x000000c8d000720c */ /* 0x000fe40003f04270 */
[----:B------:R-:W-:Y:S02]  /*18a20*/  I2FP.F32.S32 R7, R7 ;  /* 0x0000000700077245 */ /* 0x000fe40000201400 */
[----:B------:R-:W-:Y:S02]  /*18a30*/  FSEL R22, R22, -INF , !P0 ;  /* 0xff80000016167808 */ /* 0x000fe40004000000 */
[----:B------:R-:W-:Y:S01]  /*18a40*/  ISETP.GT.AND P0, PT, R208, R16, PT ;  /* 0x00000010d000720c */ /* 0x000fe20003f04270 */
[----:B------:R-:W-:Y:S01]  /*18a50*/  FFMA.FTZ R26, R7, -UR6, R26 ;  /* 0x80000006071a7c23 */ /* 0x000fe2000801001a */
[----:B------:R-:W-:Y:S02]  /*18a60*/  IABS R12, R201 ;  /* 0x000000c9000c7213 */ /* 0x000fe40000000000 */
[----:B------:R-:W-:Y:S02]  /*18a70*/  IABS R3, R13 ;  /* 0x0000000d00037213 */ /* 0x000fe40000000000 */
[----:B------:R-:W-:Y:S02]  /*18a80*/  FSEL R23, R23, -INF , !P0 ;  /* 0xff80000017177808 */ /* 0x000fe40004000000 */
[----:B------:R-:W-:Y:S02]  /*18a90*/  FSEL R7, R2, -INF , !P3 ;  /* 0xff80000002077808 */ /* 0x000fe40005800000 */
[----:B------:R-:W-:Y:S02]  /*18aa0*/  ISETP.GT.AND P0, PT, R210, R200, PT ;  /* 0x000000c8d200720c */ /* 0x000fe40003f04270 */
[----:B------:R-:W-:Y:S02]  /*18ab0*/  ISETP.GE.AND P3, PT, R200, R137, PT ;  /* 0x00000089c800720c */ /* 0x000fe40003f66270 */
[----:B------:R-:W-:Y:S02]  /*18ac0*/  I2FP.F32.S32 R12, R12 ;  /* 0x0000000c000c7245 */ /* 0x000fe40000201400 */
[----:B------:R-:W-:Y:S02]  /*18ad0*/  I2FP.F32.S32 R3, R3 ;  /* 0x0000000300037245 */ /* 0x000fe40000201400 */
[----:B------:R-:W-:Y:S01]  /*18ae0*/  FSEL R13, R24, -INF , !P0 ;  /* 0xff800000180d7808 */ /* 0x000fe20004000000 */
[----:B------:R-:W-:Y:S01]  /*18af0*/  FFMA.FTZ R25, R12, -UR6, R25 ;  /* 0x800000060c197c23 */ /* 0x000fe20008010019 */
[----:B------:R-:W-:Y:S01]  /*18b00*/  FSEL R132, R20, -INF , !P3 ;  /* 0xff80000014847808 */ /* 0x000fe20005800000 */
[----:B------:R-:W-:Y:S01]  /*18b10*/  FFMA.FTZ R27, R3, -UR6, R27 ;  /* 0x80000006031b7c23 */ /* 0x000fe2000801001b */
[----:B------:R-:W-:Y:S01]  /*18b20*/  ISETP.GE.AND P0, PT, R16, R137, PT ;  /* 0x000000891000720c */ /* 0x000fe20003f06270 */
[----:B------:R-:W-:Y:S01]  /*18b30*/  VIADD R20, R0, 0xffffffa1 ;  /* 0xffffffa100147836 */ /* 0x000fe20000000000 */
[----:B------:R-:W-:Y:S02]  /*18b40*/  FSEL R12, R25, -INF , !P1 ;  /* 0xff800000190c7808 */ /* 0x000fe40004800000 */
[----:B------:R-:W-:Y:S01]  /*18b50*/  FSEL R133, R21, -INF , !P0 ;  /* 0xff80000015857808 */ /* 0x000fe20004000000 */
[--C-:B------:R-:W-:Y:S01]  /*18b60*/  IMAD.IADD R3, R233, 0x1, -R20.reuse ;  /* 0x00000001e9037824 */ /* 0x100fe200078e0a14 */
[----:B------:R-:W-:Y:S01]  /*18b70*/  ISETP.GE.AND P1, PT, R200, R227, PT ;  /* 0x000000e3c800720c */ /* 0x000fe20003f26270 */
[----:B------:R-:W-:Y:S01]  /*18b80*/  VIADD R21, R0, 0xffffffa0 ;  /* 0xffffffa000157836 */ /* 0x000fe20000000000 */
[----:B------:R-:W-:Y:S02]  /*18b90*/  FSEL R9, R9, -INF , !P2 ;  /* 0xff80000009097808 */ /* 0x000fe40005000000 */
[----:B------:R-:W-:Y:S01]  /*18ba0*/  IABS R3, R3 ;  /* 0x0000000300037213 */ /* 0x000fe20000000000 */
[--C-:B------:R-:W-:Y:S01]  /*18bb0*/  IMAD.IADD R25, R232, 0x1, -R21.reuse ;  /* 0x00000001e8197824 */ /* 0x100fe200078e0a15 */
[----:B------:R-:W-:Y:S01]  /*18bc0*/  FSEL R202, R22, -INF , !P1 ;  /* 0xff80000016ca7808 */ /* 0x000fe20004800000 */
[--C-:B------:R-:W-:Y:S01]  /*18bd0*/  IMAD.IADD R2, R235, 0x1, -R21.reuse ;  /* 0x00000001eb027824 */ /* 0x100fe200078e0a15 */
[----:B------:R-:W-:Y:S01]  /*18be0*/  ISETP.GT.AND P2, PT, R207, R16, PT ;  /* 0x00000010cf00720c */ /* 0x000fe20003f44270 */
[----:B------:R-:W-:Y:S01]  /*18bf0*/  IMAD.IADD R22, R232, 0x1, -R20 ;  /* 0x00000001e8167824 */ /* 0x000fe200078e0a14 */
[C---:B------:R-:W-:Y:S02]  /*18c00*/  ISETP.GE.AND P3, PT, R16.reuse, R227, PT ;  /* 0x000000e31000720c */ /* 0x040fe40003f66270 */
[C---:B------:R-:W-:Y:S02]  /*18c10*/  ISETP.GE.AND P0, PT, R16.reuse, R218, PT ;  /* 0x000000da1000720c */ /* 0x040fe40003f06270 */
[----:B------:R-:W-:Y:S01]  /*18c20*/  ISETP.GE.AND P1, PT, R16, R136, PT ;  /* 0x000000881000720c */ /* 0x000fe20003f26270 */
[--C-:B------:R-:W-:Y:S01]  /*18c30*/  IMAD.IADD R16, R233, 0x1, -R21.reuse ;  /* 0x00000001e9107824 */ /* 0x100fe200078e0a15 */
[----:B------:R-:W-:Y:S01]  /*18c40*/  I2FP.F32.S32 R3, R3 ;  /* 0x0000000300037245 */ /* 0x000fe20000201400 */
[----:B------:R-:W-:Y:S01]  /*18c50*/  IMAD.IADD R21, R230, 0x1, -R21 ;  /* 0x00000001e6157824 */ /* 0x000fe200078e0a15 */
[----:B------:R-:W-:Y:S02]  /*18c60*/  IABS R25, R25 ;  /* 0x0000001900197213 */ /* 0x000fe40000000000 */
[----:B------:R-:W-:Y:S01]  /*18c70*/  IABS R2, R2 ;  /* 0x0000000200027213 */ /* 0x000fe20000000000 */
[----:B------:R-:W-:Y:S01]  /*18c80*/  FFMA.FTZ R31, R3, -UR6, R31 ;  /* 0x80000006031f7c23 */ /* 0x000fe2000801001f */
[----:B------:R-:W-:Y:S01]  /*18c90*/  IABS R22, R22 ;  /* 0x0000001600167213 */ /* 0x000fe20000000000 */
[----:B------:R-:W-:Y:S01]  /*18ca0*/  VIADD R3, R206, 0x18 ;  /* 0x00000018ce037836 */ /* 0x000fe20000000000 */
[----:B------:R-:W-:Y:S02]  /*18cb0*/  IABS R16, R16 ;  /* 0x0000001000107213 */ /* 0x000fe40000000000 */
[----:B------:R-:W-:Y:S02]  /*18cc0*/  I2FP.F32.S32 R25, R25 ;  /* 0x0000001900197245 */ /* 0x000fe40000201400 */
[----:B------:R-:W-:Y:S02]  /*18cd0*/  I2FP.F32.S32 R2, R2 ;  /* 0x0000000200027245 */ /* 0x000fe40000201400 */
[----:B------:R-:W-:Y:S01]  /*18ce0*/  I2FP.F32.S32 R22, R22 ;  /* 0x0000001600167245 */ /* 0x000fe20000201400 */
[----:B------:R-:W-:Y:S01]  /*18cf0*/  FFMA.FTZ R28, R25, -UR6, R28 ;  /* 0x80000006191c7c23 */ /* 0x000fe2000801001c */
[----:B------:R-:W-:Y:S01]  /*18d00*/  I2FP.F32.S32 R16, R16 ;  /* 0x0000001000107245 */ /* 0x000fe20000201400 */
[----:B------:R-:W-:Y:S01]  /*18d10*/  FFMA.FTZ R32, R2, -UR6, R32 ;  /* 0x8000000602207c23 */ /* 0x000fe20008010020 */
[----:B------:R-:W-:Y:S01]  /*18d20*/  FSEL R228, R23, -INF , !P3 ;  /* 0xff80000017e47808 */ /* 0x000fe20005800000 */
[----:B------:R-:W-:Y:S01]  /*18d30*/  VIADD R2, R206, 0x19 ;  /* 0x00000019ce027836 */ /* 0x000fe20000000000 */
[----:B------:R-:W-:Y:S01]  /*18d40*/  ISETP.GT.AND P3, PT, R210, R3, PT ;  /* 0x00000003d200720c */ /* 0x000fe20003f64270 */
[----:B------:R-:W-:Y:S01]  /*18d50*/  FFMA.FTZ R29, R22, -UR6, R29 ;  /* 0x80000006161d7c23 */ /* 0x000fe2000801001d */
[----:B------:R-:W-:Y:S01]  /*18d60*/  FSEL R10, R10, -INF , !P6 ;  /* 0xff8000000a0a7808 */ /* 0x000fe20007000000 */
[----:B------:R-:W-:Y:S01]  /*18d70*/  FFMA.FTZ R30, R16, -UR6, R30 ;  /* 0x80000006101e7c23 */ /* 0x000fe2000801001e */
[----:B------:R-:W-:Y:S01]  /*18d80*/  FSEL R16, R28, -INF , !P3 ;  /* 0xff8000001c107808 */ /* 0x000fe20005800000 */
[--C-:B------:R-:W-:Y:S01]  /*18d90*/  IMAD.IADD R22, R235, 0x1, -R20.reuse ;  /* 0x00000001eb167824 */ /* 0x100fe200078e0a14 */
[----:B------:R-:W-:Y:S01]  /*18da0*/  ISETP.GT.AND P3, PT, R210, R2, PT ;  /* 0x00000002d200720c */ /* 0x000fe20003f64270 */
[----:B------:R-:W-:Y:S01]  /*18db0*/  IMAD.IADD R20, R230, 0x1, -R20 ;  /* 0x00000001e6147824 */ /* 0x000fe200078e0a14 */
[----:B------:R-:W-:Y:S02]  /*18dc0*/  ISETP.GT.AND P6, PT, R207, R200, PT ;  /* 0x000000c8cf00720c */ /* 0x000fe40003fc4270 */
[----:B------:R-:W-:Y:S02]  /*18dd0*/  FSEL R25, R29, -INF , !P3 ;  /* 0xff8000001d197808 */ /* 0x000fe40005800000 */
[----:B------:R-:W-:Y:S02]  /*18de0*/  IABS R22, R22 ;  /* 0x0000001600167213 */ /* 0x000fe40000000000 */
[----:B------:R-:W-:Y:S02]  /*18df0*/  IABS R21, R21 ;  /* 0x0000001500157213 */ /* 0x000fe40000000000 */
[----:B------:R-:W-:Y:S02]  /*18e00*/  IABS R20, R20 ;  /* 0x0000001400147213 */ /* 0x000fe40000000000 */
[----:B------:R-:W-:Y:S02]  /*18e10*/  ISETP.GT.AND P3, PT, R207, R3, PT ;  /* 0x00000003cf00720c */ /* 0x000fe40003f64270 */
[----:B------:R-:W-:Y:S02]  /*18e20*/  FSEL R24, R26, -INF , !P6 ;  /* 0xff8000001a187808 */ /* 0x000fe40007000000 */
[----:B------:R-:W-:Y:S02]  /*18e30*/  FSEL R27, R27, -INF , !P2 ;  /* 0xff8000001b1b7808 */ /* 0x000fe40005000000 */
[----:B------:R-:W-:Y:S02]  /*18e40*/  I2FP.F32.S32 R22, R22 ;  /* 0x0000001600167245 */ /* 0x000fe40000201400 */
[----:B------:R-:W-:Y:S02]  /*18e50*/  I2FP.F32.S32 R21, R21 ;  /* 0x0000001500157245 */ /* 0x000fe40000201400 */
[----:B------:R-:W-:Y:S01]  /*18e60*/  I2FP.F32.S32 R20, R20 ;  /* 0x0000001400147245 */ /* 0x000fe20000201400 */
[----:B------:R-:W-:Y:S01]  /*18e70*/  FFMA.FTZ R33, R22, -UR6, R33 ;  /* 0x8000000616217c23 */ /* 0x000fe20008010021 */
[----:B------:R-:W-:Y:S01]  /*18e80*/  FSEL R28, R30, -INF , !P3 ;  /* 0xff8000001e1c7808 */ /* 0x000fe20005800000 */
[----:B------:R-:W-:Y:S01]  /*18e90*/  FFMA.FTZ R34, R21, -UR6, R34 ;  /* 0x8000000615227c23 */ /* 0x000fe20008010022 */
[----:B------:R-:W-:Y:S01]  /*18ea0*/  ISETP.GE.AND P6, PT, R200, R218, PT ;  /* 0x000000dac800720c */ /* 0x000fe20003fc6270 */
[----:B------:R-:W-:Y:S01]  /*18eb0*/  FFMA.FTZ R35, R20, -UR6, R35 ;  /* 0x8000000614237c23 */ /* 0x000fe20008010023 */
[----:B------:R-:W-:Y:S01]  /*18ec0*/  ISETP.GE.AND P2, PT, R200, R136, PT ;  /* 0x00000088c800720c */ /* 0x000fe20003f46270 */
[C---:B------:R-:W-:Y:S01]  /*18ed0*/  VIADD R20, R0.reuse, 0xffffffa9 ;  /* 0xffffffa900147836 */ /* 0x040fe20000000000 */
[-C--:B------:R-:W-:Y:S01]  /*18ee0*/  ISETP.GT.AND P3, PT, R207, R2.reuse, PT ;  /* 0x00000002cf00720c */ /* 0x080fe20003f64270 */
[----:B------:R-:W-:Y:S01]  /*18ef0*/  VIADD R21, R0, 0xffffffa8 ;  /* 0xffffffa800157836 */ /* 0x000fe20000000000 */
[----:B------:R-:W-:Y:S01]  /*18f00*/  FSEL R13, R13, -INF , !P6 ;  /* 0xff8000000d0d7808 */ /* 0x000fe20007000000 */
[--C-:B------:R-:W-:Y:S01]  /*18f10*/  IMAD.IADD R23, R235, 0x1, -R20.reuse ;  /* 0x00000001eb177824 */ /* 0x100fe200078e0a14 */
[----:B------:R-:W-:Y:S01]  /*18f20*/  FSEL R31, R31, -INF , !P3 ;  /* 0xff8000001f1f7808 */ /* 0x000fe20005800000 */
[--C-:B------:R-:W-:Y:S01]  /*18f30*/  IMAD.IADD R22, R230, 0x1, -R21.reuse ;  /* 0x00000001e6167824 */ /* 0x100fe200078e0a15 */
[----:B------:R-:W-:Y:S01]  /*18f40*/  FSEL R12, R12, -INF , !P0 ;  /* 0xff8000000c0c7808 */ /* 0x000fe20004000000 */
[--C-:B------:R-:W-:Y:S01]  /*18f50*/  IMAD.IADD R26, R235, 0x1, -R21.reuse ;  /* 0x00000001eb1a7824 */ /* 0x100fe200078e0a15 */
[----:B------:R-:W-:Y:S02]  /*18f60*/  FSEL R24, R24, -INF , !P2 ;  /* 0xff80000018187808 */ /* 0x000fe40005000000 */
[CC--:B------:R-:W-:Y:S02]  /*18f70*/  ISETP.GT.AND P3, PT, R223.reuse, R3.reuse, PT ;  /* 0x00000003df00720c */ /* 0x0c0fe40003f64270 */
[-C--:B------:R-:W-:Y:S02]  /*18f80*/  ISETP.GT.AND P6, PT, R223, R2.reuse, PT ;  /* 0x00000002df00720c */ /* 0x080fe40003fc4270 */
[C---:B------:R-:W-:Y:S02]  /*18f90*/  ISETP.GT.AND P0, PT, R208.reuse, R3, PT ;  /* 0x00000003d000720c */ /* 0x040fe40003f04270 */
[----:B------:R-:W-:Y:S02]  /*18fa0*/  ISETP.GT.AND P2, PT, R208, R2, PT ;  /* 0x00000002d000720c */ /* 0x000fe40003f44270 */
[----:B------:R-:W-:Y:S01]  /*18fb0*/  FSEL R29, R27, -INF , !P1 ;  /* 0xff8000001b1d7808 */ /* 0x000fe20004800000 */
[----:B------:R-:W-:Y:S01]  /*18fc0*/  VIADD R27, R0, 0xfffffff0 ;  /* 0xfffffff0001b7836 */ /* 0x000fe20000000000 */
[----:B------:R-:W-:Y:S02]  /*18fd0*/  FSEL R32, R32, -INF , !P3 ;  /* 0xff80000020207808 */ /* 0x000fe40005800000 */
[----:B------:R-:W-:Y:S02]  /*18fe0*/  FSEL R33, R33, -INF , !P6 ;  /* 0xff80000021217808 */ /* 0x000fe40007000000 */
[----:B------:R-:W-:Y:S02]  /*18ff0*/  FSEL R34, R34, -INF , !P0 ;  /* 0xff80000022227808 */ /* 0x000fe40004000000 */
[----:B------:R-:W-:Y:S02]  /*19000*/  FSEL R35, R35, -INF , !P2 ;  /* 0xff80000023237808 */ /* 0x000fe40005000000 */
[CC--:B------:R-:W-:Y:S02]  /*19010*/  ISETP.GE.AND P1, PT, R3.reuse, R218.reuse, PT ;  /* 0x000000da0300720c */ /* 0x0c0fe40003f26270 */
[----:B------:R-:W-:Y:S02]  /*19020*/  ISETP.GE.AND P3, PT, R2, R218, PT ;  /* 0x000000da0200720c */ /* 0x000fe40003f66270 */
[CC--:B------:R-:W-:Y:S02]  /*19030*/  ISETP.GE.AND P6, PT, R3.reuse, R136.reuse, PT ;  /* 0x000000880300720c */ /* 0x0c0fe40003fc6270 */
[C---:B------:R-:W-:Y:S02]  /*19040*/  ISETP.GE.AND P0, PT, R3.reuse, R137, PT ;  /* 0x000000890300720c */ /* 0x040fe40003f06270 */
[----:B------:R-:W-:Y:S01]  /*19050*/  ISETP.GE.AND P2, PT, R3, R227, PT ;  /* 0x000000e30300720c */ /* 0x000fe20003f46270 */
[----:B------:R-:W-:Y:S01]  /*19060*/  IMAD.IADD R3, R230, 0x1, -R20 ;  /* 0x00000001e6037824 */ /* 0x000fe200078e0a14 */
[----:B------:R-:W-:Y:S02]  /*19070*/  FSEL R16, R16, -INF , !P1 ;  /* 0xff80000010107808 */ /* 0x000fe40004800000 */
[----:B------:R-:W-:Y:S02]  /*19080*/  FSEL R25, R25, -INF , !P3 ;  /* 0xff80000019197808 */ /* 0x000fe40005800000 */
[----:B------:R-:W-:Y:S02]  /*19090*/  FSEL R28, R28, -INF , !P6 ;  /* 0xff8000001c1c7808 */ /* 0x000fe40007000000 */
[C---:B------:R-:W-:Y:S02]  /*190a0*/  ISETP.GE.AND P1, PT, R2.reuse, R136, PT ;  /* 0x000000880200720c */ /* 0x040fe40003f26270 */
[C---:B------:R-:W-:Y:S02]  /*190b0*/  ISETP.GE.AND P3, PT, R2.reuse, R137, PT ;  /* 0x000000890200720c */ /* 0x040fe40003f66270 */
[----:B------:R-:W-:Y:S01]  /*190c0*/  ISETP.GE.AND P6, PT, R2, R227, PT ;  /* 0x000000e30200720c */ /* 0x000fe20003fc6270 */
[--C-:B------:R-:W-:Y:S01]  /*190d0*/  IMAD.IADD R2, R232, 0x1, -R21.reuse ;  /* 0x00000001e8027824 */ /* 0x100fe200078e0a15 */
[----:B------:R-:W-:Y:S01]  /*190e0*/  IABS R3, R3 ;  /* 0x0000000300037213 */ /* 0x000fe20000000000 */
        /* <DEDUP_REMOVED lines=8> */
[----:B------:R-:W-:Y:S02]  /*19170*/  I2FP.F32.S32 R2, R2 ;  /* 0x0000000200027245 */ /* 0x000fe40000201400 */
[----:B------:R-:W-:Y:S01]  /*19180*/  IABS R23, R23 ;  /* 0x0000001700177213 */ /* 0x000fe20000000000 */
[----:B------:R-:W-:Y:S01]  /*19190*/  FFMA.FTZ R36, R26, -UR6, R36 ;  /* 0x800000061a247c23 */ /* 0x000fe20008010024 */
[----:B------:R-:W-:Y:S01]  /*191a0*/  I2FP.F32.S32 R22, R22 ;  /* 0x0000001600167245 */ /* 0x000fe20000201400 */
[----:B------:R-:W-:Y:S01]  /*191b0*/  FFMA.FTZ R40, R2, -UR6, R40 ;  /* 0x8000000602287c23 */ /* 0x000fe20008010028 */
[----:B------:R-:W-:Y:S01]  /*191c0*/  I2FP.F32.S32 R23, R23 ;  /* 0x0000001700177245 */ /* 0x000fe20000201400 */
[----:B------:R-:W-:Y:S01]  /*191d0*/  VIADD R2, R206, 0x21 ;  /* 0x00000021ce027836 */ /* 0x000fe20000000000 */
[----:B------:R-:W-:Y:S01]  /*191e0*/  FSEL R220, R31, -INF , !P1 ;  /* 0xff8000001fdc7808 */ /* 0x000fe20004800000 */
[----:B------:R-:W-:Y:S01]  /*191f0*/  FFMA.FTZ R38, R22, -UR6, R38 ;  /* 0x8000000616267c23 */ /* 0x000fe20008010026 */
[----:B------:R-:W-:Y:S01]  /*19200*/  ISETP.GT.AND P1, PT, R223, R3, PT ;  /* 0x00000003df00720c */ /* 0x000fe20003f24270 */
[----:B------:R-:W-:Y:S01]  /*19210*/  FFMA.FTZ R37, R23, -UR6, R37 ;  /* 0x8000000617257c23 */ /* 0x000fe20008010025 */
[----:B------:R-:W-:Y:S01]  /*19220*/  IABS R21, R21 ;  /* 0x0000001500157213 */ /* 0x000fe20000000000 */
[--C-:B------:R-:W-:Y:S01]  /*19230*/  IMAD.IADD R22, R232, 0x1, -R20.reuse ;  /* 0x00000001e8167824 */ /* 0x100fe200078e0a14 */
[----:B------:R-:W-:Y:S01]  /*19240*/  FSEL R36, R36, -INF , !P1 ;  /* 0xff80000024247808 */ /* 0x000fe20004800000 */
[----:B------:R-:W-:Y:S01]  /*19250*/  IMAD.IADD R20, R233, 0x1, -R20 ;  /* 0x00000001e9147824 */ /* 0x000fe200078e0a14 */
[----:B------:R-:W-:Y:S02]  /*19260*/  ISETP.GT.AND P1, PT, R223, R2, PT ;  /* 0x00000002df00720c */ /* 0x000fe40003f24270 */
[----:B------:R-:W-:Y:S02]  /*19270*/  IABS R22, R22 ;  /* 0x0000001600167213 */ /* 0x000fe40000000000 */
[----:B------:R-:W-:Y:S02]  /*19280*/  FSEL R37, R37, -INF , !P1 ;  /* 0xff80000025257808 */ /* 0x000fe40004800000 */
[----:B------:R-:W-:Y:S02]  /*19290*/  IABS R20, R20 ;  /* 0x0000001400147213 */ /* 0x000fe40000000000 */
[----:B------:R-:W-:Y:S02]  /*192a0*/  ISETP.GT.AND P1, PT, R208, R3, PT ;  /* 0x00000003d000720c */ /* 0x000fe40003f24270 */
[----:B------:R-:W-:Y:S02]  /*192b0*/  I2FP.F32.S32 R22, R22 ;  /* 0x0000001600167245 */ /* 0x000fe40000201400 */
[----:B------:R-:W-:Y:S02]  /*192c0*/  I2FP.F32.S32 R21, R21 ;  /* 0x0000001500157245 */ /* 0x000fe40000201400 */
[----:B------:R-:W-:Y:S01]  /*192d0*/  I2FP.F32.S32 R20, R20 ;  /* 0x0000001400147245 */ /* 0x000fe20000201400 */
[----:B------:R-:W-:Y:S01]  /*192e0*/  FFMA.FTZ R41, R22, -UR6, R41 ;  /* 0x8000000616297c23 */ /* 0x000fe20008010029 */
[----:B------:R-:W-:Y:S01]  /*192f0*/  FSEL R38, R38, -INF , !P1 ;  /* 0xff80000026267808 */ /* 0x000fe20004800000 */
[----:B------:R-:W-:Y:S01]  /*19300*/  FFMA.FTZ R42, R21, -UR6, R42 ;  /* 0x80000006152a7c23 */ /* 0x000fe2000801002a */
[-C--:B------:R-:W-:Y:S01]  /*19310*/  ISETP.GT.AND P1, PT, R208, R2.reuse, PT ;  /* 0x00000002d000720c */ /* 0x080fe20003f24270 */
[----:B------:R-:W-:Y:S01]  /*19320*/  FFMA.FTZ R43, R20, -UR6, R43 ;  /* 0x80000006142b7c23 */ /* 0x000fe2000801002b */
[----:B------:R-:W-:Y:S01]  /*19330*/  FSEL R134, R32, -INF , !P0 ;  /* 0xff80000020867808 */ /* 0x000fe20004000000 */
[C---:B------:R-:W-:Y:S01]  /*19340*/  VIADD R20, R0.reuse, 0xffffffb1 ;  /* 0xffffffb100147836 */ /* 0x040fe20000000000 */
[----:B------:R-:W-:Y:S01]  /*19350*/  FSEL R39, R39, -INF , !P1 ;  /* 0xff80000027277808 */ /* 0x000fe20004800000 */
[----:B------:R-:W-:Y:S01]  /*19360*/  VIADD R21, R0, 0xffffffb0 ;  /* 0xffffffb000157836 */ /* 0x000fe20000000000 */
[----:B------:R-:W-:Y:S01]  /*19370*/  FSEL R135, R33, -INF , !P3 ;  /* 0xff80000021877808 */ /* 0x000fe20005800000 */
[----:B------:R-:W-:Y:S01]  /*19380*/  VIADD R33, R206, 0x60 ;  /* 0x00000060ce217836 */ /* 0x000fe20000000000 */
[----:B------:R-:W-:Y:S01]  /*19390*/  FSEL R225, R34, -INF , !P2 ;  /* 0xff80000022e17808 */ /* 0x000fe20005000000 */
[--C-:B------:R-:W-:Y:S01]  /*193a0*/  IMAD.IADD R22, R233, 0x1, -R21.reuse ;  /* 0x00000001e9167824 */ /* 0x100fe200078e0a15 */
[-C--:B------:R-:W-:Y:S01]  /*193b0*/  ISETP.GT.AND P1, PT, R210, R3.reuse, PT ;  /* 0x00000003d200720c */ /* 0x080fe20003f24270 */
[--C-:B------:R-:W-:Y:S01]  /*193c0*/  IMAD.IADD R23, R232, 0x1, -R20.reuse ;  /* 0x00000001e8177824 */ /* 0x100fe200078e0a14 */
[-C--:B------:R-:W-:Y:S02]  /*193d0*/  ISETP.GT.AND P0, PT, R210, R2.reuse, PT ;  /* 0x00000002d200720c */ /* 0x080fe40003f04270 */
[C---:B------:R-:W-:Y:S02]  /*193e0*/  ISETP.GT.AND P3, PT, R207.reuse, R3, PT ;  /* 0x00000003cf00720c */ /* 0x040fe40003f64270 */
[----:B------:R-:W-:Y:S02]  /*193f0*/  ISETP.GT.AND P2, PT, R207, R2, PT ;  /* 0x00000002cf00720c */ /* 0x000fe40003f44270 */
[----:B------:R-:W-:Y:S02]  /*19400*/  FSEL R214, R35, -INF , !P6 ;  /* 0xff80000023d67808 */ /* 0x000fe40007000000 */
        /* <DEDUP_REMOVED lines=17> */
[----:B------:R-:W-:Y:S02]  /*19520*/  IABS R3, R3 ;  /* 0x0000000300037213 */ /* 0x000fe40000000000 */
[----:B------:R-:W-:Y:S01]  /*19530*/  IADD3 R26, PT, PT, R232, -R21, RZ ;  /* 0x80000015e81a7210 */ /* 0x000fe20007ffe0ff */
[----:B------:R-:W-:Y:S01]  /*19540*/  IMAD.IADD R21, R230, 0x1, -R21 ;  /* 0x00000001e6157824 */ /* 0x000fe200078e0a15 */
[----:B------:R-:W-:Y:S02]  /*19550*/  I2FP.F32.S32 R3, R3 ;  /* 0x0000000300037245 */ /* 0x000fe40000201400 */
[----:B------:R-:W-:Y:S02]  /*19560*/  IABS R26, R26 ;  /* 0x0000001a001a7213 */ /* 0x000fe40000000000 */
[----:B------:R-:W-:Y:S01]  /*19570*/  IABS R2, R2 ;  /* 0x0000000200027213 */ /* 0x000fe20000000000 */
[----:B------:R-:W-:Y:S01]  /*19580*/  FFMA.FTZ R47, R3, -UR6, R47 ;  /* 0x80000006032f7c23 */ /* 0x000fe2000801002f */
[----:B------:R-:W-:Y:S01]  /*19590*/  IABS R22, R22 ;  /* 0x0000001600167213 */ /* 0x000fe20000000000 */
[----:B------:R-:W-:Y:S01]  /*195a0*/  VIADD R3, R206, 0x28 ;  /* 0x00000028ce037836 */ /* 0x000fe20000000000 */
[----:B------:R-:W-:Y:S02]  /*195b0*/  I2FP.F32.S32 R26, R26 ;  /* 0x0000001a001a7245 */ /* 0x000fe40000201400 */
        /* <DEDUP_REMOVED lines=33> */
[--C-:B------:R-:W-:Y:S01]  /*197d0*/  IMAD.IADD R23, R235, 0x1, -R20.reuse ;  /* 0x00000001eb177824 */ /* 0x100fe200078e0a14 */
[----:B------:R-:W-:Y:S01]  /*197e0*/  FSEL R224, R42, -INF , !P2 ;  /* 0xff8000002ae07808 */ /* 0x000fe20005000000 */
[--C-:B------:R-:W-:Y:S01]  /*197f0*/  IMAD.IADD R22, R230, 0x1, -R21.reuse ;  /* 0x00000001e6167824 */ /* 0x100fe200078e0a15 */
[-C--:B------:R-:W-:Y:S01]  /*19800*/  ISETP.GT.AND P6, PT, R223, R3.reuse, PT ;  /* 0x00000003df00720c */ /* 0x080fe20003fc4270 */
[----:B------:R-:W-:Y:S01]  /*19810*/  IMAD.IADD R26, R235, 0x1, -R21 ;  /* 0x00000001eb1a7824 */ /* 0x000fe200078e0a15 */
[-C--:B------:R-:W-:Y:S02]  /*19820*/  ISETP.GT.AND P3, PT, R223, R2.reuse, PT ;  /* 0x00000002df00720c */ /* 0x080fe40003f64270 */
[C---:B------:R-:W-:Y:S02]  /*19830*/  ISETP.GT.AND P1, PT, R208.reuse, R3, PT ;  /* 0x00000003d000720c */ /* 0x040fe40003f24270 */
[----:B------:R-:W-:Y:S02]  /*19840*/  ISETP.GT.AND P2, PT, R208, R2, PT ;  /* 0x00000002d000720c */ /* 0x000fe40003f44270 */
[----:B------:R-:W-:Y:S01]  /*19850*/  FSEL R215, R43, -INF , !P0 ;  /* 0xff8000002bd77808 */ /* 0x000fe20004000000 */
[----:B------:R-:W-:Y:S01]  /*19860*/  IMAD.MOV.U32 R43, RZ, RZ, R231 ;  /* 0x000000ffff2b7224 */ /* 0x000fe200078e00e7 */
        /* <DEDUP_REMOVED lines=59> */
[----:B------:R-:W-:Y:S01]  /*19c20*/  IMAD.IADD R23, R232, 0x1, -R20 ;  /* 0x00000001e8177824 */ /* 0x000fe200078e0a14 */
        /* <DEDUP_REMOVED lines=19> */
[----:B------:R-:W-:Y:S01]  /*19d60*/  FSEL R251, R52, -INF , !P3 ;  /* 0xff80000034fb7808 */ /* 0x000fe20005800000 */
[----:B------:R-:W-:Y:S01]  /*19d70*/  IMAD.MOV.U32 R52, RZ, RZ, R225 ;  /* 0x000000ffff347224 */ /* 0x000fe200078e00e1 */
        /* <DEDUP_REMOVED lines=27> */
[----:B------:R-:W-:Y:S01]  /*19f30*/  STL [R1+0x68], R39 ;  /* 0x0000682701007387 */ /* 0x000fe20000100800 */
[----:B------:R-:W-:Y:S01]  /*19f40*/  FSEL R60, R60, -INF , !P3 ;  /* 0xff8000003c3c7808 */ /* 0x000fe20005800000 */
[--C-:B------:R-:W-:Y:S01]  /*19f50*/  IMAD.IADD R22, R235, 0x1, -R20.reuse ;  /* 0x00000001eb167824 */ /* 0x100fe200078e0a14 */
[----:B------:R-:W-:Y:S01]  /*19f60*/  ISETP.GT.AND P3, PT, R210, R2, PT ;  /* 0x00000002d200720c */ /* 0x000fe20003f64270 */
[----:B------:R-:W-:Y:S01]  /*19f70*/  IMAD.IADD R20, R230, 0x1, -R20 ;  /* 0x00000001e6147824 */ /* 0x000fe200078e0a14 */
[----:B------:R-:W-:Y:S02]  /*19f80*/  I2FP.F32.S32 R21, R21 ;  /* 0x0000001500157245 */ /* 0x000fe40000201400 */
[----:B------:R-:W-:Y:S02]  /*19f90*/  FSEL R61, R61, -INF , !P3 ;  /* 0xff8000003d3d7808 */ /* 0x000fe40005800000 */
[----:B------:R-:W-:Y:S01]  /*19fa0*/  IABS R22, R22 ;  /* 0x0000001600167213 */ /* 0x000fe20000000000 */
[----:B------:R-:W-:Y:S01]  /*19fb0*/  FFMA.FTZ R66, R21, -UR6, R66 ;  /* 0x8000000615427c23 */ /* 0x000fe20008010042 */
[----:B------:R-:W-:Y:S01]  /*19fc0*/  IABS R20, R20 ;  /* 0x0000001400147213 */ /* 0x000fe20000000000 */
[----:B------:R-:W-:Y:S01]  /*19fd0*/  VIADD R21, R0, 0xffffffc8 ;  /* 0xffffffc800157836 */ /* 0x000fe20000000000 */
[CC--:B------:R-:W-:Y:S02]  /*19fe0*/  ISETP.GT.AND P3, PT, R207.reuse, R3.reuse, PT ;  /* 0x00000003cf00720c */ /* 0x0c0fe40003f64270 */
[----:B------:R-:W-:Y:S02]  /*19ff0*/  I2FP.F32.S32 R22, R22 ;  /* 0x0000001600167245 */ /* 0x000fe40000201400 */
[----:B------:R-:W-:Y:S02]  /*1a000*/  I2FP.F32.S32 R20, R20 ;  /* 0x0000001400147245 */ /* 0x000fe40000201400 */
[----:B------:R-:W-:Y:S01]  /*1a010*/  FSEL R62, R62, -INF , !P3 ;  /* 0xff8000003e3e7808 */ /* 0x000fe20005800000 */
[----:B------:R-:W-:Y:S01]  /*1a020*/  FFMA.FTZ R65, R22, -UR6, R65 ;  /* 0x8000000616417c23 */ /* 0x000fe20008010041 */
[-C--:B------:R-:W-:Y:S01]  /*1a030*/  ISETP.GT.AND P3, PT, R207, R2.reuse, PT ;  /* 0x00000002cf00720c */ /* 0x080fe20003f64270 */
[----:B------:R-:W-:Y:S01]  /*1a040*/  FFMA.FTZ R67, R20, -UR6, R67 ;  /* 0x8000000614437c23 */ /* 0x000fe20008010043 */
[----:B------:R-:W-:Y:S01]  /*1a050*/  FSEL R45, R56, -INF , !P6 ;  /* 0xff800000382d7808 */ /* 0x000fe20007000000 */
[----:B------:R-:W-:Y:S01]  /*1a060*/  IMAD.IADD R22, R230, 0x1, -R21 ;  /* 0x00000001e6167824 */ /* 0x000fe200078e0a15 */
[----:B------:R-:W-:Y:S01]  /*1a070*/  FSEL R63, R63, -INF , !P3 ;  /* 0xff8000003f3f7808 */ /* 0x000fe20005800000 */
[----:B------:R-:W-:Y:S01]  /*1a080*/  VIADD R20, R0, 0xffffffc9 ;  /* 0xffffffc900147836 */ /* 0x000fe20000000000 */
[----:B------:R-:W-:Y:S01]  /*1a090*/  FSEL R217, R57, -INF , !P0 ;  /* 0xff80000039d97808 */ /* 0x000fe20004000000 */
[----:B------:R-:W-:Y:S01]  /*1a0a0*/  IMAD.MOV.U32 R57, RZ, RZ, R213 ;  /* 0x000000ffff397224 */ /* 0x000fe200078e00d5 */
[----:B------:R-:W-:Y:S02]  /*1a0b0*/  FSEL R245, R58, -INF , !P2 ;  /* 0xff8000003af57808 */ /* 0x000fe40005000000 */
[CC--:B------:R-:W-:Y:S02]  /*1a0c0*/  ISETP.GT.AND P3, PT, R223.reuse, R3.reuse, PT ;  /* 0x00000003df00720c */ /* 0x0c0fe40003f64270 */
[-C--:B------:R-:W-:Y:S02]  /*1a0d0*/  ISETP.GT.AND P6, PT, R223, R2.reuse, PT ;  /* 0x00000002df00720c */ /* 0x080fe40003fc4270 */
[C---:B------:R-:W-:Y:S02]  /*1a0e0*/  ISETP.GT.AND P0, PT, R208.reuse, R3, PT ;  /* 0x00000003d000720c */ /* 0x040fe40003f04270 */
[----:B------:R-:W-:Y:S02]  /*1a0f0*/  ISETP.GT.AND P2, PT, R208, R2, PT ;  /* 0x00000002d000720c */ /* 0x000fe40003f44270 */
[----:B------:R-:W-:Y:S02]  /*1a100*/  FSEL R229, R59, -INF , !P1 ;  /* 0xff8000003be57808 */ /* 0x000fe40004800000 */
[-C--:B------:R-:W-:Y:S02]  /*1a110*/  ISETP.GE.AND P1, PT, R3, R218.reuse, PT ;  /* 0x000000da0300720c */ /* 0x080fe40003f26270 */
[----:B------:R-:W-:Y:S02]  /*1a120*/  FSEL R64, R64, -INF , !P3 ;  /* 0xff80000040407808 */ /* 0x000fe40005800000 */
[----:B------:R-:W-:Y:S02]  /*1a130*/  FSEL R65, R65, -INF , !P6 ;  /* 0xff80000041417808 */ /* 0x000fe40007000000 */
[----:B------:R-:W-:Y:S02]  /*1a140*/  FSEL R66, R66, -INF , !P0 ;  /* 0xff80000042427808 */ /* 0x000fe40004000000 */
[----:B------:R-:W-:Y:S02]  /*1a150*/  FSEL R67, R67, -INF , !P2 ;  /* 0xff80000043437808 */ /* 0x000fe40005000000 */
[----:B------:R-:W-:Y:S02]  /*1a160*/  ISETP.GE.AND P3, PT, R2, R218, PT ;  /* 0x000000da0200720c */ /* 0x000fe40003f66270 */
[CC--:B------:R-:W-:Y:S02]  /*1a170*/  ISETP.GE.AND P6, PT, R3.reuse, R136.reuse, PT ;  /* 0x000000880300720c */ /* 0x0c0fe40003fc6270 */
[C---:B------:R-:W-:Y:S02]  /*1a180*/  ISETP.GE.AND P0, PT, R3.reuse, R137, PT ;  /* 0x000000890300720c */ /* 0x040fe40003f06270 */
[----:B------:R-:W-:Y:S01]  /*1a190*/  ISETP.GE.AND P2, PT, R3, R227, PT ;  /* 0x000000e30300720c */ /* 0x000fe20003f46270 */
[--C-:B------:R-:W-:Y:S01]  /*1a1a0*/  IMAD.IADD R3, R230, 0x1, -R20.reuse ;  /* 0x00000001e6037824 */ /* 0x100fe200078e0a14 */
[----:B------:R-:W-:Y:S01]  /*1a1b0*/  FSEL R205, R60, -INF , !P1 ;  /* 0xff8000003ccd7808 */ /* 0x000fe20004800000 */
[----:B------:R-:W-:Y:S01]  /*1a1c0*/  IMAD.MOV.U32 R60, RZ, RZ, R235 ;  /* 0x000000ffff3c7224 */ /* 0x000fe200078e00eb */
[----:B------:R-:W-:Y:S01]  /*1a1d0*/  FSEL R211, R61, -INF , !P3 ;  /* 0xff8000003dd37808 */ /* 0x000fe20005800000 */
[----:B------:R-:W-:Y:S01]  /*1a1e0*/  IMAD.MOV.U32 R61, RZ, RZ, R47 ;  /* 0x000000ffff3d7224 */ /* 0x000fe200078e002f */
[----:B------:R-:W-:Y:S01]  /*1a1f0*/  FSEL R62, R62, -INF , !P6 ;  /* 0xff8000003e3e7808 */ /* 0x000fe20007000000 */
[----:B------:R-:W-:Y:S01]  /*1a200*/  IMAD.MOV.U32 R47, RZ, RZ, R35 ;  /* 0x000000ffff2f7224 */ /* 0x000fe200078e0023 */
[----:B------:R-:W-:Y:S01]  /*1a210*/  ISETP.GE.AND P1, PT, R2, R136, PT ;  /* 0x000000880200720c */ /* 0x000fe20003f26270 */
[--C-:B------:R-:W-:Y:S01]  /*1a220*/  IMAD.IADD R26, R60, 0x1, -R21.reuse ;  /* 0x000000013c1a7824 */ /* 0x100fe200078e0a15 */
[C---:B------:R-:W-:Y:S01]  /*1a230*/  ISETP.GE.AND P3, PT, R2.reuse, R137, PT ;  /* 0x000000890200720c */ /* 0x040fe20003f66270 */
[----:B------:R1:W-:Y:S01]  /*1a240*/  STL [R1+0x6c], R62 ;  /* 0x00006c3e01007387 */ /* 0x0003e20000100800 */
[----:B------:R-:W-:Y:S01]  /*1a250*/  ISETP.GE.AND P6, PT, R2, R227, PT ;  /* 0x000000e30200720c */ /* 0x000fe20003fc6270 */
[----:B------:R-:W-:Y:S01]  /*1a260*/  IMAD.IADD R23, R60, 0x1, -R20 ;  /* 0x000000013c177824 */ /* 0x000fe200078e0a14 */
[----:B------:R-:W-:Y:S01]  /*1a270*/  IABS R3, R3 ;  /* 0x0000000300037213 */ /* 0x000fe20000000000 */
[--C-:B------:R-:W-:Y:S01]  /*1a280*/  IMAD.IADD R2, R232, 0x1, -R21.reuse ;  /* 0x00000001e8027824 */ /* 0x100fe200078e0a15 */
[----:B------:R-:W-:Y:S01]  /*1a290*/  IABS R26, R26 ;  /* 0x0000001a001a7213 */ /* 0x000fe20000000000 */
[----:B------:R-:W-:Y:S01]  /*1a2a0*/  IMAD.IADD R21, R233, 0x1, -R21 ;  /* 0x00000001e9157824 */ /* 0x000fe200078e0a15 */
[----:B------:R-:W-:Y:S01]  /*1a2b0*/  I2FP.F32.S32 R3, R3 ;  /* 0x0000000300037245 */ /* 0x000fe20000201400 */
[----:B------:R-:W-:Y:S01]  /*1a2c0*/  IMAD.IADD R34, R60, 0x1, -R0 ;  /* 0x000000013c227824 */ /* 0x000fe200078e0a00 */
[----:B------:R-:W-:Y:S01]  /*1a2d0*/  IABS R2, R2 ;  /* 0x0000000200027213 */ /* 0x000fe20000000000 */
[----:B------:R-:W-:Y:S01]  /*1a2e0*/  IMAD.MOV.U32 R35, RZ, RZ, R202 ;  /* 0x000000ffff237224 */ /* 0x000fe200078e00ca */
[----:B------:R-:W-:Y:S01]  /*1a2f0*/  I2FP.F32.S32 R26, R26 ;  /* 0x0000001a001a7245 */ /* 0x000fe20000201400 */
[----:B------:R-:W-:Y:S01]  /*1a300*/  FFMA.FTZ R71, R3, -UR6, R71 ;  /* 0x8000000603477c23 */ /* 0x000fe20008010047 */
[----:B------:R-:W-:Y:S01]  /*1a310*/  I2FP.F32.S32 R2, R2 ;  /* 0x0000000200027245 */ /* 0x000fe20000201400 */
[----:B------:R-:W-:Y:S01]  /*1a320*/  VIADD R3, R206, 0x40 ;  /* 0x00000040ce037836 */ /* 0x000fe20000000000 */
[----:B------:R-:W-:Y:S01]  /*1a330*/  IABS R23, R23 ;  /* 0x0000001700177213 */ /* 0x000fe20000000000 */
[----:B------:R-:W-:Y:S01]  /*1a340*/  FFMA.FTZ R68, R26, -UR6, R68 ;  /* 0x800000061a447c23 */ /* 0x000fe20008010044 */
[----:B------:R-:W-:Y:S01]  /*1a350*/  IABS R22, R22 ;  /* 0x0000001600167213 */ /* 0x000fe20000000000 */
[----:B------:R-:W-:Y:S01]  /*1a360*/  FFMA.FTZ R72, R2, -UR6, R72 ;  /* 0x8000000602487c23 */ /* 0x000fe20008010048 */
[----:B------:R-:W-:Y:S01]  /*1a370*/  I2FP.F32.S32 R23, R23 ;  /* 0x0000001700177245 */ /* 0x000fe20000201400 */
[----:B------:R-:W-:Y:S01]  /*1a380*/  VIADD R2, R206, 0x41 ;  /* 0x00000041ce027836 */ /* 0x000fe20000000000 */
[----:B------:R-:W-:Y:S02]  /*1a390*/  I2FP.F32.S32 R22, R22 ;  /* 0x0000001600167245 */ /* 0x000fe40000201400 */
[----:B------:R-:W-:Y:S01]  /*1a3a0*/  FSEL R252, R63, -INF , !P1 ;  /* 0xff8000003ffc7808 */ /* 0x000fe20004800000 */
[----:B------:R-:W-:Y:S01]  /*1a3b0*/  FFMA.FTZ R69, R23, -UR6, R69 ;  /* 0x8000000617457c23 */ /* 0x000fe20008010045 */
[C---:B------:R-:W-:Y:S01]  /*1a3c0*/  ISETP.GT.AND P1, PT, R223.reuse, R3, PT ;  /* 0x00000003df00720c */ /* 0x040fe20003f24270 */
[----:B------:R-:W-:Y:S01]  /*1a3d0*/  FFMA.FTZ R70, R22, -UR6, R70 ;  /* 0x8000000616467c23 */ /* 0x000fe20008010046 */
[----:B------:R-:W-:Y:S01]  /*1a3e0*/  IABS R21, R21 ;  /* 0x0000001500157213 */ /* 0x000fe20000000000 */
[----:B------:R-:W-:Y:S01]  /*1a3f0*/  IMAD.IADD R22, R232, 0x1, -R20 ;  /* 0x00000001e8167824 */ /* 0x000fe200078e0a14 */
[----:B------:R-:W-:Y:S02]  /*1a400*/  FSEL R68, R68, -INF , !P1 ;  /* 0xff80000044447808 */ /* 0x000fe40004800000 */
[----:B------:R-:W-:Y:S02]  /*1a410*/  ISETP.GT.AND P1, PT, R223, R2, PT ;  /* 0x00000002df00720c */ /* 0x000fe40003f24270 */
[----:B------:R-:W-:Y:S02]  /*1a420*/  IADD3 R20, PT, PT, R233, -R20, RZ ;  /* 0x80000014e9147210 */ /* 0x000fe40007ffe0ff */
[----:B------:R-:W-:Y:S02]  /*1a430*/  FSEL R69, R69, -INF , !P1 ;  /* 0xff80000045457808 */ /* 0x000fe40004800000 */
[----:B------:R-:W-:Y:S02]  /*1a440*/  IABS R22, R22 ;  /* 0x0000001600167213 */ /* 0x000fe40000000000 */
[----:B------:R-:W-:Y:S02]  /*1a450*/  IABS R20, R20 ;  /* 0x0000001400147213 */ /* 0x000fe40000000000 */
[----:B------:R-:W-:Y:S02]  /*1a460*/  ISETP.GT.AND P1, PT, R208, R3, PT ;  /* 0x00000003d000720c */ /* 0x000fe40003f24270 */
[----:B------:R-:W-:Y:S02]  /*1a470*/  I2FP.F32.S32 R22, R22 ;  /* 0x0000001600167245 */ /* 0x000fe40000201400 */
[----:B------:R-:W-:Y:S02]  /*1a480*/  FSEL R70, R70, -INF , !P1 ;  /* 0xff80000046467808 */ /* 0x000fe40004800000 */
[----:B------:R-:W-:Y:S01]  /*1a490*/  I2FP.F32.S32 R21, R21 ;  /* 0x0000001500157245 */ /* 0x000fe20000201400 */
[----:B------:R-:W-:Y:S01]  /*1a4a0*/  FFMA.FTZ R73, R22, -UR6, R73 ;  /* 0x8000000616497c23 */ /* 0x000fe20008010049 */
[----:B------:R-:W-:Y:S02]  /*1a4b0*/  I2FP.F32.S32 R20, R20 ;  /* 0x0000001400147245 */ /* 0x000fe40000201400 */
[-C--:B------:R-:W-:Y:S01]  /*1a4c0*/  ISETP.GT.AND P1, PT, R208, R2.reuse, PT ;  /* 0x00000002d000720c */ /* 0x080fe20003f24270 */
[----:B------:R-:W-:Y:S01]  /*1a4d0*/  FFMA.FTZ R74, R21, -UR6, R74 ;  /* 0x80000006154a7c23 */ /* 0x000fe2000801004a */
[----:B------:R-:W-:Y:S01]  /*1a4e0*/  FSEL R204, R66, -INF , !P2 ;  /* 0xff80000042cc7808 */ /* 0x000fe20005000000 */
[----:B------:R-:W-:Y:S01]  /*1a4f0*/  FFMA.FTZ R75, R20, -UR6, R75 ;  /* 0x80000006144b7c23 */ /* 0x000fe2000801004b */
[----:B------:R-:W-:Y:S01]  /*1a500*/  FSEL R71, R71, -INF , !P1 ;  /* 0xff80000047477808 */ /* 0x000fe20004800000 */
[----:B------:R-:W-:Y:S01]  /*1a510*/  VIADD R20, R0, 0xffffffd1 ;  /* 0xffffffd100147836 */ /* 0x000fe20000000000 */
[----:B------:R-:W-:Y:S01]  /*1a520*/  FSEL R63, R64, -INF , !P0 ;  /* 0xff800000403f7808 */ /* 0x000fe20004000000 */
[----:B------:R-:W-:Y:S01]  /*1a530*/  VIADD R21, R0, 0xffffffd0 ;  /* 0xffffffd000157836 */ /* 0x000fe20000000000 */
[----:B------:R-:W-:Y:S01]  /*1a540*/  FSEL R58, R65, -INF , !P3 ;  /* 0xff800000413a7808 */ /* 0x000fe20005800000 */
[----:B------:R-:W-:Y:S01]  /*1a550*/  IMAD.IADD R23, R232, 0x1, -R20 ;  /* 0x00000001e8177824 */ /* 0x000fe200078e0a14 */
[-C--:B------:R-:W-:Y:S01]  /*1a560*/  ISETP.GT.AND P1, PT, R210, R3.reuse, PT ;  /* 0x00000003d200720c */ /* 0x080fe20003f24270 */
[--C-:B------:R-:W-:Y:S01]  /*1a570*/  IMAD.IADD R26, R232, 0x1, -R21.reuse ;  /* 0x00000001e81a7824 */ /* 0x100fe200078e0a15 */
[-C--:B------:R-:W-:Y:S01]  /*1a580*/  ISETP.GT.AND P2, PT, R207, R2.reuse, PT ;  /* 0x00000002cf00720c */ /* 0x080fe20003f44270 */
[----:B------:R-:W-:Y:S01]  /*1a590*/  IMAD.IADD R22, R233, 0x1, -R21 ;  /* 0x00000001e9167824 */ /* 0x000fe200078e0a15 */
[----:B------:R-:W-:Y:S02]  /*1a5a0*/  ISETP.GT.AND P0, PT, R210, R2, PT ;  /* 0x00000002d200720c */ /* 0x000fe40003f04270 */
[----:B------:R-:W-:Y:S02]  /*1a5b0*/  ISETP.GT.AND P3, PT, R207, R3, PT ;  /* 0x00000003cf00720c */ /* 0x000fe40003f64270 */
[----:B------:R-:W-:Y:S01]  /*1a5c0*/  FSEL R38, R67, -INF , !P6 ;  /* 0xff80000043267808 */ /* 0x000fe20007000000 */
[----:B------:R-:W-:Y:S01]  /*1a5d0*/  IMAD.MOV.U32 R67, RZ, RZ, R62 ;  /* 0x000000ffff437224 */ /* 0x000fe200078e003e */
[-C--:B------:R-:W-:Y:S01]  /*1a5e0*/  ISETP.GE.AND P6, PT, R3, R137.reuse, PT ;  /* 0x000000890300720c */ /* 0x080fe20003fc6270 */
[----:B-1----:R-:W-:Y:S01]  /*1a5f0*/  IMAD.MOV.U32 R62, RZ, RZ, R216 ;  /* 0x000000ffff3e7224 */ /* 0x002fe200078e00d8 */
[----:B------:R-:W-:Y:S01]  /*1a600*/  FSEL R72, R72, -INF , !P1 ;  /* 0xff80000048487808 */ /* 0x000fe20004800000 */
[----:B------:R-:W-:Y:S01]  /*1a610*/  STL [R1+0x64], R38 ;  /* 0x0000642601007387 */ /* 0x000fe20000100800 */
[----:B------:R-:W-:Y:S02]  /*1a620*/  FSEL R74, R74, -INF , !P3 ;  /* 0xff8000004a4a7808 */ /* 0x000fe40005800000 */
[----:B------:R-:W-:Y:S02]  /*1a630*/  FSEL R75, R75, -INF , !P2 ;  /* 0xff8000004b4b7808 */ /* 0x000fe40005000000 */
[----:B------:R-:W-:Y:S02]  /*1a640*/  FSEL R73, R73, -INF , !P0 ;  /* 0xff80000049497808 */ /* 0x000fe40004000000 */
[----:B------:R-:W-:Y:S02]  /*1a650*/  ISETP.GE.AND P1, PT, R2, R137, PT ;  /* 0x000000890200720c */ /* 0x000fe40003f26270 */
[C---:B------:R-:W-:Y:S02]  /*1a660*/  ISETP.GE.AND P2, PT, R3.reuse, R136, PT ;  /* 0x000000880300720c */ /* 0x040fe40003f46270 */
[CC--:B------:R-:W-:Y:S02]  /*1a670*/  ISETP.GE.AND P0, PT, R3.reuse, R227.reuse, PT ;  /* 0x000000e30300720c */ /* 0x0c0fe40003f06270 */
[----:B------:R-:W-:Y:S01]  /*1a680*/  ISETP.GE.AND P3, PT, R3, R218, PT ;  /* 0x000000da0300720c */ /* 0x000fe20003f66270 */
[----:B------:R-:W-:Y:S01]  /*1a690*/  IMAD.IADD R3, R233, 0x1, -R20 ;  /* 0x00000001e9037824 */ /* 0x000fe200078e0a14 */
[----:B------:R-:W-:Y:S01]  /*1a6a0*/  FSEL R55, R68, -INF , !P6 ;  /* 0xff80000044377808 */ /* 0x000fe20007000000 */
[----:B------:R-:W-:Y:S01]  /*1a6b0*/  IMAD.MOV.U32 R68, RZ, RZ, R201 ;  /* 0x000000ffff447224 */ /* 0x000fe200078e00c9 */
[----:B------:R-:W-:Y:S02]  /*1a6c0*/  ISETP.GE.AND P6, PT, R2, R227, PT ;  /* 0x000000e30200720c */ /* 0x000fe40003fc6270 */
[----:B------:R-:W-:Y:S01]  /*1a6d0*/  FSEL R59, R69, -INF , !P1 ;  /* 0xff800000453b7808 */ /* 0x000fe20004800000 */
[----:B------:R-:W-:Y:S01]  /*1a6e0*/  IMAD.MOV.U32 R69, RZ, RZ, R50 ;  /* 0x000000ffff457224 */ /* 0x000fe200078e0032 */
[----:B------:R-:W-:Y:S01]  /*1a6f0*/  FSEL R249, R70, -INF , !P0 ;  /* 0xff80000046f97808 */ /* 0x000fe20004000000 */
[----:B------:R-:W-:Y:S01]  /*1a700*/  IMAD.MOV.U32 R50, RZ, RZ, R221 ;  /* 0x000000ffff327224 */ /* 0x000fe200078e00dd */
[C---:B------:R-:W-:Y:S01]  /*1a710*/  ISETP.GE.AND P0, PT, R2.reuse, R136, PT ;  /* 0x000000880200720c */ /* 0x040fe20003f06270 */
[----:B------:R-:W-:Y:S01]  /*1a720*/  IMAD.MOV.U32 R70, RZ, RZ, R55 ;  /* 0x000000ffff467224 */ /* 0x000fe200078e0037 */
[----:B------:R-:W-:Y:S01]  /*1a730*/  ISETP.GE.AND P1, PT, R2, R218, PT ;  /* 0x000000da0200720c */ /* 0x000fe20003f26270 */
[--C-:B------:R-:W-:Y:S01]  /*1a740*/  IMAD.IADD R2, R60, 0x1, -R21.reuse ;  /* 0x000000013c027824 */ /* 0x100fe200078e0a15 */
[----:B------:R-:W-:Y:S01]  /*1a750*/  IABS R3, R3 ;  /* 0x0000000300037213 */ /* 0x000fe20000000000 */
[----:B------:R-:W-:Y:S01]  /*1a760*/  IMAD.IADD R21, R230, 0x1, -R21 ;  /* 0x00000001e6157824 */ /* 0x000fe200078e0a15 */
[----:B------:R-:W-:Y:S01]  /*1a770*/  FSEL R37, R71, -INF , !P6 ;  /* 0xff80000047257808 */ /* 0x000fe20007000000 */
[----:B------:R-:W-:Y:S01]  /*1a780*/  IMAD.MOV.U32 R71, RZ, RZ, R57 ;  /* 0x000000ffff477224 */ /* 0x000fe200078e0039 */
[----:B------:R-:W-:Y:S01]  /*1a790*/  I2FP.F32.S32 R3, R3 ;  /* 0x0000000300037245 */ /* 0x000fe20000201400 */
[----:B------:R-:W-:Y:S01]  /*1a7a0*/  IMAD.MOV.U32 R57, RZ, RZ, R43 ;  /* 0x000000ffff397224 */ /* 0x000fe200078e002b */
[----:B------:R-:W-:Y:S01]  /*1a7b0*/  FSEL R65, R74, -INF , !P2 ;  /* 0xff8000004a417808 */ /* 0x000fe20005000000 */
[----:B------:R-:W-:Y:S01]  /*1a7c0*/  STL [R1+0x5c], R37 ;  /* 0x00005c2501007387 */ /* 0x000fe20000100800 */
[----:B------:R-:W-:Y:S01]  /*1a7d0*/  IABS R2, R2 ;  /* 0x0000000200027213 */ /* 0x000fe20000000000 */
[----:B------:R-:W-:Y:S01]  /*1a7e0*/  FFMA.FTZ R79, R3, -UR6, R79 ;  /* 0x80000006034f7c23 */ /* 0x000fe2000801004f */
[----:B------:R-:W-:Y:S01]  /*1a7f0*/  IABS R26, R26 ;  /* 0x0000001a001a7213 */ /* 0x000fe20000000000 */
[----:B------:R-:W-:Y:S01]  /*1a800*/  STL [R1+0x60], R65 ;  /* 0x0000604101007387 */ /* 0x000fe20000100800 */
[----:B------:R-:W-:Y:S01]  /*1a810*/  I2FP.F32.S32 R2, R2 ;  /* 0x0000000200027245 */ /* 0x000fe20000201400 */
[----:B------:R-:W-:Y:S01]  /*1a820*/  VIADD R3, R206, 0x48 ;  /* 0x00000048ce037836 */ /* 0x000fe20000000000 */
[----:B------:R-:W-:Y:S01]  /*1a830*/  I2FP.F32.S32 R26, R26 ;  /* 0x0000001a001a7245 */ /* 0x000fe20000201400 */
[----:B------:R-:W2:Y:S01]  /*1a840*/  LDL.LU R36, [R1+0x70] ;  /* 0x0000700001247983 */ /* 0x000ea20000300800 */
[----:B------:R-:W-:Y:S01]  /*1a850*/  IABS R23, R23 ;  /* 0x0000001700177213 */ /* 0x000fe20000000000 */
[----:B------:R-:W-:Y:S01]  /*1a860*/  FFMA.FTZ R80, R2, -UR6, R80 ;  /* 0x8000000602507c23 */ /* 0x000fe20008010050 */
[----:B------:R-:W-:Y:S01]  /*1a870*/  IABS R22, R22 ;  /* 0x0000001600167213 */ /* 0x000fe20000000000 */
[----:B------:R-:W-:Y:S01]  /*1a880*/  FFMA.FTZ R76, R26, -UR6, R76 ;  /* 0x800000061a4c7c23 */ /* 0x000fe2000801004c */
[----:B------:R-:W-:Y:S01]  /*1a890*/  I2FP.F32.S32 R23, R23 ;  /* 0x0000001700177245 */ /* 0x000fe20000201400 */
[----:B------:R-:W-:Y:S01]  /*1a8a0*/  VIADD R2, R206, 0x49 ;  /* 0x00000049ce027836 */ /* 0x000fe20000000000 */
[----:B------:R-:W-:Y:S01]  /*1a8b0*/  I2FP.F32.S32 R22, R22 ;  /* 0x0000001600167245 */ /* 0x000fe20000201400 */
[----:B------:R-:W-:Y:S01]  /*1a8c0*/  IMAD.MOV.U32 R43, RZ, RZ, R222 ;  /* 0x000000ffff2b7224 */ /* 0x000fe200078e00de */
[----:B------:R-:W-:Y:S01]  /*1a8d0*/  ISETP.GT.AND P6, PT, R210, R3, PT ;  /* 0x00000003d200720c */ /* 0x000fe20003fc4270 */
[----:B------:R-:W-:Y:S01]  /*1a8e0*/  FFMA.FTZ R77, R23, -UR6, R77 ;  /* 0x80000006174d7c23 */ /* 0x000fe2000801004d */
[----:B------:R-:W-:Y:S01]  /*1a8f0*/  IABS R21, R21 ;  /* 0x0000001500157213 */ /* 0x000fe20000000000 */
[----:B------:R-:W-:Y:S01]  /*1a900*/  FFMA.FTZ R78, R22, -UR6, R78 ;  /* 0x80000006164e7c23 */ /* 0x000fe2000801004e */
[----:B------:R-:W-:Y:S01]  /*1a910*/  FSEL R76, R76, -INF , !P6 ;  /* 0xff8000004c4c7808 */ /* 0x000fe20007000000 */
[--C-:B------:R-:W-:Y:S01]  /*1a920*/  IMAD.IADD R22, R60, 0x1, -R20.reuse ;  /* 0x000000013c167824 */ /* 0x100fe200078e0a14 */
[----:B------:R-:W-:Y:S01]  /*1a930*/  ISETP.GT.AND P6, PT, R210, R2, PT ;  /* 0x00000002d200720c */ /* 0x000fe20003fc4270 */
[----:B------:R-:W-:Y:S01]  /*1a940*/  IMAD.IADD R20, R230, 0x1, -R20 ;  /* 0x00000001e6147824 */ /* 0x000fe200078e0a14 */
[----:B------:R-:W-:Y:S01]  /*1a950*/  I2FP.F32.S32 R21, R21 ;  /* 0x0000001500157245 */ /* 0x000fe20000201400 */
[----:B------:R-:W-:Y:S01]  /*1a960*/  IMAD.MOV.U32 R74, RZ, RZ, R215 ;  /* 0x000000ffff4a7224 */ /* 0x000fe200078e00d7 */
[----:B------:R-:W-:Y:S01]  /*1a970*/  FSEL R77, R77, -INF , !P6 ;  /* 0xff8000004d4d7808 */ /* 0x000fe20007000000 */
[----:B------:R-:W-:Y:S01]  /*1a980*/  IMAD.MOV.U32 R55, RZ, RZ, R52 ;  /* 0x000000ffff377224 */ /* 0x000fe200078e0034 */
[-C--:B------:R-:W-:Y:S01]  /*1a990*/  ISETP.GT.AND P6, PT, R207, R3.reuse, PT ;  /* 0x00000003cf00720c */ /* 0x080fe20003fc4270 */
[----:B------:R-:W-:Y:S01]  /*1a9a0*/  FFMA.FTZ R82, R21, -UR6, R82 ;  /* 0x8000000615527c23 */ /* 0x000fe20008010052 */
[----:B------:R-:W-:Y:S01]  /*1a9b0*/  IABS R22, R22 ;  /* 0x0000001600167213 */ /* 0x000fe20000000000 */
[----:B------:R-:W-:Y:S01]  /*1a9c0*/  VIADD R21, R0, 0xffffffd8 ;  /* 0xffffffd800157836 */ /* 0x000fe20000000000 */
[----:B------:R-:W-:Y:S02]  /*1a9d0*/  IABS R20, R20 ;  /* 0x0000001400147213 */ /* 0x000fe40000000000 */
[----:B------:R-:W-:Y:S01]  /*1a9e0*/  FSEL R78, R78, -INF , !P6 ;  /* 0xff8000004e4e7808 */ /* 0x000fe20007000000 */
[----:B------:R-:W-:Y:S01]  /*1a9f0*/  IMAD.IADD R26, R60, 0x1, -R21 ;  /* 0x000000013c1a7824 */ /* 0x000fe200078e0a15 */
[----:B------:R-:W-:Y:S02]  /*1aa00*/  I2FP.F32.S32 R22, R22 ;  /* 0x0000001600167245 */ /* 0x000fe40000201400 */
[----:B------:R-:W-:Y:S02]  /*1aa10*/  ISETP.GT.AND P6, PT, R207, R2, PT ;  /* 0x00000002cf00720c */ /* 0x000fe40003fc4270 */
[----:B------:R-:W-:Y:S01]  /*1aa20*/  I2FP.F32.S32 R20, R20 ;  /* 0x0000001400147245 */ /* 0x000fe20000201400 */
[----:B------:R-:W-:Y:S01]  /*1aa30*/  FFMA.FTZ R81, R22, -UR6, R81 ;  /* 0x8000000616517c23 */ /* 0x000fe20008010051 */
[----:B------:R-:W-:Y:S01]  /*1aa40*/  FSEL R54, R75, -INF , !P0 ;  /* 0xff8000004b367808 */ /* 0x000fe20004000000 */
[----:B------:R-:W-:Y:S01]  /*1aa50*/  IMAD.MOV.U32 R75, RZ, RZ, R218 ;  /* 0x000000ffff4b7224 */ /* 0x000fe200078e00da */
[----:B------:R-:W-:Y:S01]  /*1aa60*/  FSEL R56, R73, -INF , !P1 ;  /* 0xff80000049387808 */ /* 0x000fe20004800000 */
[----:B------:R-:W-:Y:S01]  /*1aa70*/  FFMA.FTZ R83, R20, -UR6, R83 ;  /* 0x8000000614537c23 */ /* 0x000fe20008010053 */
[----:B------:R-:W-:Y:S01]  /*1aa80*/  FSEL R79, R79, -INF , !P6 ;  /* 0xff8000004f4f7808 */ /* 0x000fe20007000000 */
[----:B------:R-:W-:Y:S01]  /*1aa90*/  VIADD R20, R0, 0xffffffd9 ;  /* 0xffffffd900147836 */ /* 0x000fe20000000000 */
[----:B------:R-:W-:Y:S01]  /*1aaa0*/  FSEL R42, R72, -INF , !P3 ;  /* 0xff800000482a7808 */ /* 0x000fe20005800000 */
[----:B------:R-:W-:Y:S01]  /*1aab0*/  IMAD.IADD R22, R230, 0x1, -R21 ;  /* 0x00000001e6167824 */ /* 0x000fe200078e0a15 */
[CC--:B------:R-:W-:Y:S01]  /*1aac0*/  ISETP.GT.AND P6, PT, R223.reuse, R3.reuse, PT ;  /* 0x00000003df00720c */ /* 0x0c0fe20003fc4270 */
[----:B------:R-:W-:Y:S01]  /*1aad0*/  IMAD.IADD R23, R60, 0x1, -R20 ;  /* 0x000000013c177824 */ /* 0x000fe200078e0a14 */
[----:B------:R-:W-:Y:S01]  /*1aae0*/  ISETP.GT.AND P3, PT, R223, R2, PT ;  /* 0x00000002df00720c */ /* 0x000fe20003f64270 */
[----:B------:R-:W-:Y:S01]  /*1aaf0*/  IMAD.MOV.U32 R72, RZ, RZ, R58 ;  /* 0x000000ffff487224 */ /* 0x000fe200078e003a */
[----:B------:R-:W-:Y:S01]  /*1ab00*/  ISETP.GT.AND P1, PT, R208, R3, PT ;  /* 0x00000003d000720c */ /* 0x000fe20003f24270 */
[----:B------:R-:W-:Y:S01]  /*1ab10*/  IMAD.MOV.U32 R58, RZ, RZ, R217 ;  /* 0x000000ffff3a7224 */ /* 0x000fe200078e00d9 */
[----:B------:R-:W-:Y:S01]  /*1ab20*/  FSEL R80, R80, -INF , !P6 ;  /* 0xff80000050507808 */ /* 0x000fe20007000000 */
[----:B------:R-:W-:Y:S01]  /*1ab30*/  IMAD.MOV.U32 R73, RZ, RZ, R219 ;  /* 0x000000ffff497224 */ /* 0x000fe200078e00db */
[----:B------:R-:W-:Y:S02]  /*1ab40*/  FSEL R82, R82, -INF , !P1 ;  /* 0xff80000052527808 */ /* 0x000fe40004800000 */
[----:B------:R-:W-:Y:S02]  /*1ab50*/  FSEL R81, R81, -INF , !P3 ;  /* 0xff80000051517808 */ /* 0x000fe40005800000 */
[C---:B------:R-:W-:Y:S02]  /*1ab60*/  ISETP.GE.AND P6, PT, R3.reuse, R136, PT ;  /* 0x000000880300720c */ /* 0x040fe40003fc6270 */
[C---:B------:R-:W-:Y:S02]  /*1ab70*/  ISETP.GE.AND P3, PT, R3.reuse, R137, PT ;  /* 0x000000890300720c */ /* 0x040fe40003f66270 */
[C---:B------:R-:W-:Y:S02]  /*1ab80*/  ISETP.GE.AND P0, PT, R3.reuse, R75, PT ;  /* 0x0000004b0300720c */ /* 0x040fe40003f06270 */
[----:B------:R-:W-:Y:S01]  /*1ab90*/  ISETP.GE.AND P1, PT, R3, R227, PT ;  /* 0x000000e30300720c */ /* 0x000fe20003f26270 */
[----:B------:R-:W-:Y:S01]  /*1aba0*/  IMAD.IADD R3, R230, 0x1, -R20 ;  /* 0x00000001e6037824 */ /* 0x000fe200078e0a14 */
[----:B------:R-:W-:Y:S02]  /*1abb0*/  ISETP.GT.AND P2, PT, R208, R2, PT ;  /* 0x00000002d000720c */ /* 0x000fe40003f44270 */
[----:B------:R-:W-:Y:S02]  /*1abc0*/  IABS R26, R26 ;  /* 0x0000001a001a7213 */ /* 0x000fe40000000000 */
[----:B------:R-:W-:Y:S02]  /*1abd0*/  IABS R3, R3 ;  /* 0x0000000300037213 */ /* 0x000fe40000000000 */
[----:B------:R-:W-:Y:S02]  /*1abe0*/  FSEL R83, R83, -INF , !P2 ;  /* 0xff80000053537808 */ /* 0x000fe40005000000 */
[----:B------:R-:W-:Y:S02]  /*1abf0*/  I2FP.F32.S32 R3, R3 ;  /* 0x0000000300037245 */ /* 0x000fe40000201400 */
[----:B------:R-:W-:Y:S02]  /*1ac00*/  ISETP.GE.AND P2, PT, R2, R75, PT ;  /* 0x0000004b0200720c */ /* 0x000fe40003f46270 */
[----:B------:R-:W-:Y:S01]  /*1ac10*/  FSEL R250, R76, -INF , !P0 ;  /* 0xff8000004cfa7808 */ /* 0x000fe20004000000 */
[----:B------:R-:W-:Y:S01]  /*1ac20*/  FFMA.FTZ R87, R3, -UR6, R87 ;  /* 0x8000000603577c23 */ /* 0x000fe20008010057 */
[----:B------:R-:W-:Y:S01]  /*1ac30*/  I2FP.F32.S32 R26, R26 ;  /* 0x0000001a001a7245 */ /* 0x000fe20000201400 */
[----:B------:R-:W-:Y:S01]  /*1ac40*/  VIADD R3, R206, 0x50 ;  /* 0x00000050ce037836 */ /* 0x000fe20000000000 */
[----:B------:R-:W-:Y:S01]  /*1ac50*/  ISETP.GE.AND P0, PT, R2, R136, PT ;  /* 0x000000880200720c */ /* 0x000fe20003f06270 */
[----:B------:R-:W-:Y:S01]  /*1ac60*/  IMAD.MOV.U32 R76, RZ, RZ, R233 ;  /* 0x000000ffff4c7224 */ /* 0x000fe200078e00e9 */
[----:B------:R-:W-:Y:S01]  /*1ac70*/  IABS R23, R23 ;  /* 0x0000001700177213 */ /* 0x000fe20000000000 */
[----:B------:R-:W-:Y:S01]  /*1ac80*/  FFMA.FTZ R84, R26, -UR6, R84 ;  /* 0x800000061a547c23 */ /* 0x000fe20008010054 */
[----:B------:R-:W-:Y:S02]  /*1ac90*/  IABS R22, R22 ;  /* 0x0000001600167213 */ /* 0x000fe40000000000 */
[----:B------:R-:W-:Y:S01]  /*1aca0*/  FSEL R53, R78, -INF , !P6 ;  /* 0xff8000004e357808 */ /* 0x000fe20007000000 */
[----:B------:R-:W-:Y:S01]  /*1acb0*/  IMAD.MOV.U32 R78, RZ, RZ, R230 ;  /* 0x000000ffff4e7224 */ /* 0x000fe200078e00e6 */
[----:B------:R-:W-:Y:S01]  /*1acc0*/  FSEL R248, R77, -INF , !P2 ;  /* 0xff8000004df87808 */ /* 0x000fe20005000000 */
[----:B------:R-:W-:Y:S01]  /*1acd0*/  IMAD.MOV.U32 R77, RZ, RZ, R211 ;  /* 0x000000ffff4d7224 */ /* 0x000fe200078e00d3 */
[----:B------:R-:W-:Y:S01]  /*1ace0*/  ISETP.GE.AND P2, PT, R2, R137, PT ;  /* 0x000000890200720c */ /* 0x000fe20003f46270 */
[----:B------:R-:W-:Y:S01]  /*1acf0*/  IMAD.IADD R32, R78, 0x1, -R27 ;  /* 0x000000014e207824 */ /* 0x000fe200078e0a1b */
[----:B------:R-:W-:Y:S01]  /*1ad00*/  ISETP.GE.AND P6, PT, R2, R227, PT ;  /* 0x000000e30200720c */ /* 0x000fe20003fc6270 */
[----:B------:R-:W-:Y:S01]  /*1ad10*/  VIADD R2, R206, 0x51 ;  /* 0x00000051ce027836 */ /* 0x000fe20000000000 */
[----:B------:R-:W-:Y:S02]  /*1ad20*/  FSEL R241, R79, -INF , !P0 ;  /* 0xff8000004ff17808 */ /* 0x000fe40004000000 */
[----:B------:R-:W-:Y:S02]  /*1ad30*/  I2FP.F32.S32 R23, R23 ;  /* 0x0000001700177245 */ /* 0x000fe40000201400 */
[----:B------:R-:W-:Y:S02]  /*1ad40*/  I2FP.F32.S32 R22, R22 ;  /* 0x0000001600167245 */ /* 0x000fe40000201400 */
[----:B------:R-:W-:Y:S01]  /*1ad50*/  ISETP.GT.AND P0, PT, R223, R3, PT ;  /* 0x00000003df00720c */ /* 0x000fe20003f04270 */
[----:B------:R-:W-:Y:S01]  /*1ad60*/  FFMA.FTZ R85, R23, -UR6, R85 ;  /* 0x8000000617557c23 */ /* 0x000fe20008010055 */
[--C-:B------:R-:W-:Y:S02]  /*1ad70*/  IMAD.IADD R23, R232, 0x1, -R21.reuse ;  /* 0x00000001e8177824 */ /* 0x100fe400078e0a15 */
[----:B------:R-:W-:Y:S01]  /*1ad80*/  FFMA.FTZ R86, R22, -UR6, R86 ;  /* 0x8000000616567c23 */ /* 0x000fe20008010056 */
[----:B------:R-:W-:Y:S01]  /*1ad90*/  FSEL R84, R84, -INF , !P0 ;  /* 0xff80000054547808 */ /* 0x000fe20004000000 */
[--C-:B------:R-:W-:Y:S01]  /*1ada0*/  IMAD.IADD R22, R232, 0x1, -R20.reuse ;  /* 0x00000001e8167824 */ /* 0x100fe200078e0a14 */
[----:B------:R-:W-:Y:S01]  /*1adb0*/  ISETP.GT.AND P0, PT, R223, R2, PT ;  /* 0x00000002df00720c */ /* 0x000fe20003f04270 */
[C---:B------:R-:W-:Y:S01]  /*1adc0*/  IMAD.IADD R20, R76.reuse, 0x1, -R20 ;  /* 0x000000014c147824 */ /* 0x040fe200078e0a14 */
[----:B------:R-:W-:Y:S01]  /*1add0*/  IABS R23, R23 ;  /* 0x0000001700177213 */ /* 0x000fe20000000000 */
[----:B------:R-:W-:Y:S01]  /*1ade0*/  IMAD.IADD R21, R76, 0x1, -R21 ;  /* 0x000000014c157824 */ /* 0x000fe200078e0a15 */
[----:B------:R-:W-:Y:S02]  /*1adf0*/  FSEL R85, R85, -INF , !P0 ;  /* 0xff80000055557808 */ /* 0x000fe40004000000 */
[----:B------:R-:W-:Y:S02]  /*1ae00*/  ISETP.GT.AND P0, PT, R208, R3, PT ;  /* 0x00000003d000720c */ /* 0x000fe40003f04270 */
[----:B------:R-:W-:Y:S02]  /*1ae10*/  IABS R22, R22 ;  /* 0x0000001600167213 */ /* 0x000fe40000000000 */
[----:B------:R-:W-:Y:S02]  /*1ae20*/  FSEL R86, R86, -INF , !P0 ;  /* 0xff80000056567808 */ /* 0x000fe40004000000 */
[----:B------:R-:W-:Y:S02]  /*1ae30*/  I2FP.F32.S32 R23, R23 ;  /* 0x0000001700177245 */ /* 0x000fe40000201400 */
[----:B------:R-:W-:Y:S02]  /*1ae40*/  I2FP.F32.S32 R22, R22 ;  /* 0x0000001600167245 */ /* 0x000fe40000201400 */
[-C--:B------:R-:W-:Y:S01]  /*1ae50*/  ISETP.GT.AND P0, PT, R208, R2.reuse, PT ;  /* 0x00000002d000720c */ /* 0x080fe20003f04270 */
[----:B------:R-:W-:Y:S01]  /*1ae60*/  FFMA.FTZ R88, R23, -UR6, R88 ;  /* 0x8000000617587c23 */ /* 0x000fe20008010058 */
[----:B------:R-:W-:Y:S01]  /*1ae70*/  FSEL R66, R80, -INF , !P3 ;  /* 0xff80000050427808 */ /* 0x000fe20005800000 */
[----:B------:R-:W-:Y:S01]  /*1ae80*/  FFMA.FTZ R89, R22, -UR6, R89 ;  /* 0x8000000616597c23 */ /* 0x000fe20008010059 */
[----:B------:R-:W-:Y:S01]  /*1ae90*/  FSEL R87, R87, -INF , !P0 ;  /* 0xff80000057577808 */ /* 0x000fe20004000000 */
[----:B------:R-:W-:Y:S01]  /*1aea0*/  IMAD.MOV.U32 R80, RZ, RZ, R224 ;  /* 0x000000ffff507224 */ /* 0x000fe200078e00e0 */
[C---:B------:R-:W-:Y:S02]  /*1aeb0*/  ISETP.GT.AND P3, PT, R210.reuse, R2, PT ;  /* 0x00000002d200720c */ /* 0x040fe40003f64270 */
[----:B------:R-:W-:Y:S02]  /*1aec0*/  ISETP.GT.AND P0, PT, R210, R3, PT ;  /* 0x00000003d200720c */ /* 0x000fe40003f04270 */
[----:B------:R-:W-:Y:S02]  /*1aed0*/  IABS R20, R20 ;  /* 0x0000001400147213 */ /* 0x000fe40000000000 */
[----:B------:R-:W-:Y:S02]  /*1aee0*/  FSEL R64, R82, -INF , !P1 ;  /* 0xff80000052407808 */ /* 0x000fe40004800000 */
[----:B------:R-:W-:Y:S02]  /*1aef0*/  FSEL R44, R83, -INF , !P6 ;  /* 0xff800000532c7808 */ /* 0x000fe40007000000 */
[----:B------:R-:W-:Y:S02]  /*1af00*/  FSEL R46, R81, -INF , !P2 ;  /* 0xff800000512e7808 */ /* 0x000fe40005000000 */
[----:B------:R-:W-:Y:S02]  /*1af10*/  FSEL R88, R88, -INF , !P0 ;  /* 0xff80000058587808 */ /* 0x000fe40004000000 */
[----:B------:R-:W-:Y:S02]  /*1af20*/  FSEL R89, R89, -INF , !P3 ;  /* 0xff80000059597808 */ /* 0x000fe40005800000 */
[C---:B------:R-:W-:Y:S02]  /*1af30*/  ISETP.GE.AND P1, PT, R3.reuse, R137, PT ;  /* 0x000000890300720c */ /* 0x040fe40003f26270 */
[C---:B------:R-:W-:Y:S02]  /*1af40*/  ISETP.GE.AND P3, PT, R3.reuse, R136, PT ;  /* 0x000000880300720c */ /* 0x040fe40003f66270 */
[----:B------:R-:W-:Y:S02]  /*1af50*/  ISETP.GE.AND P6, PT, R3, R227, PT ;  /* 0x000000e30300720c */ /* 0x000fe40003fc6270 */
[----:B------:R-:W-:Y:S02]  /*1af60*/  ISETP.GT.AND P2, PT, R207, R3, PT ;  /* 0x00000003cf00720c */ /* 0x000fe40003f44270 */
[----:B------:R-:W-:Y:S01]  /*1af70*/  ISETP.GE.AND P0, PT, R3, R75, PT ;  /* 0x0000004b0300720c */ /* 0x000fe20003f06270 */
[----:B------:R-:W-:Y:S01]  /*1af80*/  VIADD R3, R0, 0xffffffe1 ;  /* 0xffffffe100037836 */ /* 0x000fe20000000000 */
[----:B------:R-:W-:Y:S02]  /*1af90*/  I2FP.F32.S32 R20, R20 ;  /* 0x0000001400147245 */ /* 0x000fe40000201400 */
[----:B------:R-:W-:Y:S01]  /*1afa0*/  IABS R21, R21 ;  /* 0x0000001500157213 */ /* 0x000fe20000000000 */
[----:B------:R-:W-:Y:S01]  /*1afb0*/  IMAD.IADD R22, R232, 0x1, -R3 ;  /* 0x00000001e8167824 */ /* 0x000fe200078e0a03 */
[----:B------:R-:W-:Y:S01]  /*1afc0*/  FSEL R230, R84, -INF , !P1 ;  /* 0xff80000054e67808 */ /* 0x000fe20004800000 */
[----:B------:R-:W-:Y:S01]  /*1afd0*/  FFMA.FTZ R91, R20, -UR6, R91 ;  /* 0x80000006145b7c23 */ /* 0x000fe2000801005b */
[----:B------:R-:W-:Y:S01]  /*1afe0*/  I2FP.F32.S32 R21, R21 ;  /* 0x0000001500157245 */ /* 0x000fe20000201400 */
[----:B------:R-:W-:Y:S01]  /*1aff0*/  VIADD R20, R0, 0xffffffe0 ;  /* 0xffffffe000147836 */ /* 0x000fe20000000000 */
[----:B------:R-:W-:Y:S02]  /*1b000*/  IABS R22, R22 ;  /* 0x0000001600167213 */ /* 0x000fe40000000000 */
[----:B------:R-:W-:Y:S01]  /*1b010*/  FSEL R218, R86, -INF , !P6 ;  /* 0xff80000056da7808 */ /* 0x000fe20007000000 */
[----:B------:R-:W-:Y:S01]  /*1b020*/  FFMA.FTZ R90, R21, -UR6, R90 ;  /* 0x80000006155a7c23 */ /* 0x000fe2000801005a */
[--C-:B------:R-:W-:Y:S01]  /*1b030*/  IMAD.IADD R21, R76, 0x1, -R20.reuse ;  /* 0x000000014c157824 */ /* 0x100fe200078e0a14 */
[----:B------:R-:W-:Y:S01]  /*1b040*/  I2FP.F32.S32 R22, R22 ;  /* 0x0000001600167245 */ /* 0x000fe20000201400 */
[--C-:B------:R-:W-:Y:S01]  /*1b050*/  IMAD.IADD R23, R232, 0x1, -R20.reuse ;  /* 0x00000001e8177824 */ /* 0x100fe200078e0a14 */
[----:B------:R-:W-:Y:S01]  /*1b060*/  ISETP.GE.AND P6, PT, R2, R136, PT ;  /* 0x000000880200720c */ /* 0x000fe20003fc6270 */
[----:B------:R-:W-:Y:S01]  /*1b070*/  IMAD.IADD R26, R60, 0x1, -R20 ;  /* 0x000000013c1a7824 */ /* 0x000fe200078e0a14 */
[----:B------:R-:W-:Y:S01]  /*1b080*/  FSEL R90, R90, -INF , !P2 ;  /* 0xff8000005a5a7808 */ /* 0x000fe20005000000 */
[----:B------:R-:W-:Y:S01]  /*1b090*/  FFMA.FTZ R93, R22, -UR6, R93 ;  /* 0x80000006165d7c23 */ /* 0x000fe2000801005d */
[----:B------:R-:W-:Y:S01]  /*1b0a0*/  ISETP.GT.AND P2, PT, R207, R2, PT ;  /* 0x00000002cf00720c */ /* 0x000fe20003f44270 */
[----:B------:R-:W-:Y:S01]  /*1b0b0*/  IMAD.IADD R22, R76, 0x1, -R3 ;  /* 0x000000014c167824 */ /* 0x000fe200078e0a03 */
[----:B------:R-:W-:Y:S01]  /*1b0c0*/  IABS R23, R23 ;  /* 0x0000001700177213 */ /* 0x000fe20000000000 */
[----:B------:R-:W-:Y:S01]  /*1b0d0*/  IMAD.MOV.U32 R86, RZ, RZ, R73 ;  /* 0x000000ffff567224 */ /* 0x000fe200078e0049 */
[----:B------:R-:W-:Y:S01]  /*1b0e0*/  IABS R21, R21 ;  /* 0x0000001500157213 */ /* 0x000fe20000000000 */
[----:B------:R-:W-:Y:S01]  /*1b0f0*/  IMAD.MOV.U32 R73, RZ, RZ, R203 ;  /* 0x000000ffff497224 */ /* 0x000fe200078e00cb */
[----:B------:R-:W-:Y:S02]  /*1b100*/  FSEL R91, R91, -INF , !P2 ;  /* 0xff8000005b5b7808 */ /* 0x000fe40005000000 */
[----:B------:R-:W-:Y:S02]  /*1b110*/  I2FP.F32.S32 R23, R23 ;  /* 0x0000001700177245 */ /* 0x000fe40000201400 */
[----:B------:R-:W-:Y:S02]  /*1b120*/  I2FP.F32.S32 R21, R21 ;  /* 0x0000001500157245 */ /* 0x000fe40000201400 */
[----:B------:R-:W-:Y:S01]  /*1b130*/  ISETP.GE.AND P2, PT, R2, R137, PT ;  /* 0x000000890200720c */ /* 0x000fe20003f46270 */
[----:B------:R-:W-:Y:S01]  /*1b140*/  FFMA.FTZ R92, R23, -UR6, R92 ;  /* 0x80000006175c7c23 */ /* 0x000fe2000801005c */
[----:B------:R-:W-:Y:S01]  /*1b150*/  IABS R22, R22 ;  /* 0x0000001600167213 */ /* 0x000fe20000000000 */
[----:B------:R-:W-:Y:S01]  /*1b160*/  FFMA.FTZ R94, R21, -UR6, R94 ;  /* 0x80000006155e7c23 */ /* 0x000fe2000801005e */
[----:B------:R-:W-:Y:S01]  /*1b170*/  FSEL R226, R85, -INF , !P2 ;  /* 0xff80000055e27808 */ /* 0x000fe20005000000 */
[----:B------:R-:W-:Y:S01]  /*1b180*/  IMAD.IADD R23, R78, 0x1, -R20 ;  /* 0x000000014e177824 */ /* 0x000fe200078e0a14 */
[----:B------:R-:W-:Y:S01]  /*1b190*/  ISETP.GE.AND P1, PT, R2, R227, PT ;  /* 0x000000e30200720c */ /* 0x000fe20003f26270 */
[--C-:B------:R-:W-:Y:S01]  /*1b1a0*/  IMAD.IADD R21, R60, 0x1, -R3.reuse ;  /* 0x000000013c157824 */ /* 0x100fe200078e0a03 */
[----:B------:R-:W-:Y:S01]  /*1b1b0*/  ISETP.GE.AND P2, PT, R2, R75, PT ;  /* 0x0000004b0200720c */ /* 0x000fe20003f46270 */
[----:B------:R-:W-:Y:S01]  /*1b1c0*/  IMAD.IADD R2, R78, 0x1, -R3 ;  /* 0x000000014e027824 */ /* 0x000fe200078e0a03 */
[----:B------:R-:W-:Y:S02]  /*1b1d0*/  IABS R20, R26 ;  /* 0x0000001a00147213 */ /* 0x000fe40000000000 */
[----:B------:R-:W-:Y:S02]  /*1b1e0*/  I2FP.F32.S32 R22, R22 ;  /* 0x0000001600167245 */ /* 0x000fe40000201400 */
[----:B------:R-:W-:Y:S02]  /*1b1f0*/  IABS R3, R23 ;  /* 0x0000001700037213 */ /* 0x000fe40000000000 */
[----:B------:R-:W-:Y:S01]  /*1b200*/  I2FP.F32.S32 R20, R20 ;  /* 0x0000001400147245 */ /* 0x000fe20000201400 */
[----:B------:R-:W-:Y:S01]  /*1b210*/  FFMA.FTZ R95, R22, -UR6, R95 ;  /* 0x80000006165f7c23 */ /* 0x000fe2000801005f */
[----:B------:R-:W-:Y:S02]  /*1b220*/  IABS R21, R21 ;  /* 0x0000001500157213 */ /* 0x000fe40000000000 */
[----:B------:R-:W-:Y:S01]  /*1b230*/  IABS R2, R2 ;  /* 0x0000000200027213 */ /* 0x000fe20000000000 */
[----:B------:R-:W-:Y:S01]  /*1b240*/  FFMA.FTZ R96, R20, -UR6, R96 ;  /* 0x8000000614607c23 */ /* 0x000fe20008010060 */
[----:B------:R-:W-:Y:S01]  /*1b250*/  I2FP.F32.S32 R21, R21 ;  /* 0x0000001500157245 */ /* 0x000fe20000201400 */
[C---:B------:R-:W-:Y:S01]  /*1b260*/  VIADD R20, R0.reuse, 0xffffffe8 ;  /* 0xffffffe800147836 */ /* 0x040fe20000000000 */
[----:B------:R-:W-:Y:S02]  /*1b270*/  I2FP.F32.S32 R22, R3 ;  /* 0x0000000300167245 */ /* 0x000fe40000201400 */
[----:B------:R-:W-:Y:S01]  /*1b280*/  I2FP.F32.S32 R3, R2 ;  /* 0x0000000200037245 */ /* 0x000fe20000201400 */
[----:B------:R-:W-:Y:S02]  /*1b290*/  VIADD R2, R0, 0xffffffe9 ;  /* 0xffffffe900027836 */ /* 0x000fe40000000000 */
        /* <DEDUP_REMOVED lines=12> */
[----:B------:R-:W-:Y:S01]  /*1b360*/  I2FP.F32.S32 R21, R21 ;  /* 0x0000001500157245 */ /* 0x000fe20000201400 */
[----:B------:R-:W-:Y:S01]  /*1b370*/  IMAD.IADD R20, R76, 0x1, -R20 ;  /* 0x000000014c147824 */ /* 0x000fe200078e0a14 */
[----:B------:R-:W-:Y:S01]  /*1b380*/  IABS R3, R3 ;  /* 0x0000000300037213 */ /* 0x000fe20000000000 */
[----:B------:R-:W-:Y:S01]  /*1b390*/  FFMA.FTZ R100, R26, -UR6, R100 ;  /* 0x800000061a647c23 */ /* 0x000fe20008010064 */
[----:B------:R-:W-:Y:S01]  /*1b3a0*/  IABS R22, R22 ;  /* 0x0000001600167213 */ /* 0x000fe20000000000 */
[----:B------:R-:W-:Y:S01]  /*1b3b0*/  FFMA.FTZ R103, R21, -UR6, R103 ;  /* 0x8000000615677c23 */ /* 0x000fe20008010067 */
[----:B------:R-:W-:Y:S01]  /*1b3c0*/  I2FP.F32.S32 R3, R3 ;  /* 0x0000000300037245 */ /* 0x000fe20000201400 */
[----:B------:R-:W-:Y:S01]  /*1b3d0*/  IMAD.IADD R21, R60, 0x1, -R27 ;  /* 0x000000013c157824 */ /* 0x000fe200078e0a1b */
[----:B------:R-:W-:Y:S01]  /*1b3e0*/  IABS R23, R23 ;  /* 0x0000001700177213 */ /* 0x000fe20000000000 */
[----:B------:R-:W-:Y:S01]  /*1b3f0*/  IMAD.IADD R2, R76, 0x1, -R2 ;  /* 0x000000014c027824 */ /* 0x000fe200078e0a02 */
[----:B------:R-:W-:Y:S01]  /*1b400*/  IADD3 R26, PT, PT, R0, -0xf, RZ ;  /* 0xfffffff1001a7810 */ /* 0x000fe20007ffe0ff */
[----:B------:R-:W-:Y:S01]  /*1b410*/  FFMA.FTZ R104, R3, -UR6, R104 ;  /* 0x8000000603687c23 */ /* 0x000fe20008010068 */
[----:B------:R-:W-:Y:S02]  /*1b420*/  I2FP.F32.S32 R22, R22 ;  /* 0x0000001600167245 */ /* 0x000fe40000201400 */
[----:B------:R-:W-:Y:S01]  /*1b430*/  I2FP.F32.S32 R23, R23 ;  /* 0x0000001700177245 */ /* 0x000fe20000201400 */
[----:B------:R-:W-:Y:S01]  /*1b440*/  IMAD.IADD R3, R60, 0x1, -R26 ;  /* 0x000000013c037824 */ /* 0x000fe200078e0a1a */
[----:B------:R-:W-:Y:S01]  /*1b450*/  IABS R21, R21 ;  /* 0x0000001500157213 */ /* 0x000fe20000000000 */
[----:B------:R-:W-:Y:S01]  /*1b460*/  FFMA.FTZ R102, R22, -UR6, R102 ;  /* 0x8000000616667c23 */ /* 0x000fe20008010066 */
[C-C-:B------:R-:W-:Y:S02]  /*1b470*/  IMAD.IADD R22, R232.reuse, 0x1, -R26.reuse ;  /* 0x00000001e8167824 */ /* 0x140fe400078e0a1a */
[----:B------:R-:W-:Y:S01]  /*1b480*/  FFMA.FTZ R101, R23, -UR6, R101 ;  /* 0x8000000617657c23 */ /* 0x000fe20008010065 */
[--C-:B------:R-:W-:Y:S01]  /*1b490*/  IMAD.IADD R23, R232, 0x1, -R27.reuse ;  /* 0x00000001e8177824 */ /* 0x100fe200078e0a1b */
[----:B------:R-:W-:Y:S01]  /*1b4a0*/  IABS R30, R30 ;  /* 0x0000001e001e7213 */ /* 0x000fe20000000000 */
[--C-:B------:R-:W-:Y:S01]  /*1b4b0*/  IMAD.IADD R31, R78, 0x1, -R26.reuse ;  /* 0x000000014e1f7824 */ /* 0x100fe200078e0a1a */
[----:B------:R-:W-:Y:S01]  /*1b4c0*/  I2FP.F32.S32 R21, R21 ;  /* 0x0000001500157245 */ /* 0x000fe20000201400 */
[C---:B------:R-:W-:Y:S01]  /*1b4d0*/  IMAD.IADD R27, R76.reuse, 0x1, -R27 ;  /* 0x000000014c1b7824 */ /* 0x040fe200078e0a1b */
[----:B------:R-:W-:Y:S01]  /*1b4e0*/  IABS R3, R3 ;  /* 0x0000000300037213 */ /* 0x000fe20000000000 */
[----:B------:R-:W-:Y:S01]  /*1b4f0*/  IMAD.IADD R26, R76, 0x1, -R26 ;  /* 0x000000014c1a7824 */ /* 0x000fe200078e0a1a */
        /* <DEDUP_REMOVED lines=10> */
[----:B------:R-:W-:Y:S01]  /*1b5a0*/  IMAD.IADD R30, R60, 0x1, -R21 ;  /* 0x000000013c1e7824 */ /* 0x000fe200078e0a15 */
[----:B------:R-:W-:Y:S01]  /*1b5b0*/  IABS R32, R32 ;  /* 0x0000002000207213 */ /* 0x000fe20000000000 */
[----:B------:R-:W-:Y:S01]  /*1b5c0*/  FFMA.FTZ R109, R22, -UR6, R109 ;  /* 0x80000006166d7c23 */ /* 0x000fe2000801006d */
[----:B------:R-:W-:Y:S02]  /*1b5d0*/  VIADD R3, R0, 0xfffffff9 ;  /* 0xfffffff900037836 */ /* 0x000fe40000000000 */
[----:B------:R-:W-:Y:S01]  /*1b5e0*/  FFMA.FTZ R108, R23, -UR6, R108 ;  /* 0x80000006176c7c23 */ /* 0x000fe2000801006c */
[----:B------:R-:W-:Y:S01]  /*1b5f0*/  IMAD.IADD R22, R78, 0x1, -R21 ;  /* 0x000000014e167824 */ /* 0x000fe200078e0a15 */
[----:B------:R-:W-:Y:S01]  /*1b600*/  IABS R30, R30 ;  /* 0x0000001e001e7213 */ /* 0x000fe20000000000 */
[--C-:B------:R-:W-:Y:S01]  /*1b610*/  IMAD.IADD R23, R60, 0x1, -R3.reuse ;  /* 0x000000013c177824 */ /* 0x100fe200078e0a03 */
[----:B------:R-:W-:Y:S02]  /*1b620*/  I2FP.F32.S32 R32, R32 ;  /* 0x0000002000207245 */ /* 0x000fe40000201400 */
[----:B------:R-:W-:Y:S02]  /*1b630*/  IABS R22, R22 ;  /* 0x0000001600167213 */ /* 0x000fe40000000000 */
[----:B------:R-:W-:Y:S01]  /*1b640*/  I2FP.F32.S32 R30, R30 ;  /* 0x0000001e001e7245 */ /* 0x000fe20000201400 */
[----:B------:R-:W-:Y:S01]  /*1b650*/  FFMA.FTZ R114, R32, -UR6, R114 ;  /* 0x8000000620727c23 */ /* 0x000fe20008010072 */
[----:B------:R-:W-:Y:S01]  /*1b660*/  IABS R23, R23 ;  /* 0x0000001700177213 */ /* 0x000fe20000000000 */
[--C-:B------:R-:W-:Y:S01]  /*1b670*/  IMAD.IADD R32, R78, 0x1, -R3.reuse ;  /* 0x000000014e207824 */ /* 0x100fe200078e0a03 */
[----:B------:R-:W-:Y:S01]  /*1b680*/  I2FP.F32.S32 R22, R22 ;  /* 0x0000001600167245 */ /* 0x000fe20000201400 */
[----:B------:R-:W-:Y:S01]  /*1b690*/  FFMA.FTZ R116, R30, -UR6, R116 ;  /* 0x800000061e747c23 */ /* 0x000fe20008010074 */
[----:B------:R-:W-:Y:S01]  /*1b6a0*/  IABS R31, R31 ;  /* 0x0000001f001f7213 */ /* 0x000fe20000000000 */
[----:B------:R-:W-:Y:S01]  /*1b6b0*/  VIADD R30, R206, 0x58 ;  /* 0x00000058ce1e7836 */ /* 0x000fe20000000000 */
[----:B------:R-:W-:Y:S01]  /*1b6c0*/  I2FP.F32.S32 R23, R23 ;  /* 0x0000001700177245 */ /* 0x000fe20000201400 */
[----:B------:R-:W-:Y:S01]  /*1b6d0*/  FFMA.FTZ R118, R22, -UR6, R118 ;  /* 0x8000000616767c23 */ /* 0x000fe20008010076 */
[----:B------:R-:W-:Y:S01]  /*1b6e0*/  I2FP.F32.S32 R31, R31 ;  /* 0x0000001f001f7245 */ /* 0x000fe20000201400 */
[----:B------:R-:W-:Y:S01]  /*1b6f0*/  IMAD.IADD R22, R232, 0x1, -R3 ;  /* 0x00000001e8167824 */ /* 0x000fe200078e0a03 */
[----:B------:R-:W-:Y:S01]  /*1b700*/  IABS R32, R32 ;  /* 0x0000002000207213 */ /* 0x000fe20000000000 */
[----:B------:R-:W-:Y:S01]  /*1b710*/  FFMA.FTZ R117, R23, -UR6, R117 ;  /* 0x8000000617757c23 */ /* 0x000fe20008010075 */
[----:B------:R-:W-:Y:S01]  /*1b720*/  FSEL R234, R87, -INF , !P1 ;  /* 0xff80000057ea7808 */ /* 0x000fe20004800000 */
[----:B------:R-:W-:Y:S01]  /*1b730*/  VIADD R23, R206, 0x59 ;  /* 0x00000059ce177836 */ /* 0x000fe20000000000 */
[----:B------:R-:W-:Y:S01]  /*1b740*/  FSEL R242, R89, -INF , !P2 ;  /* 0xff80000059f27808 */ /* 0x000fe20005000000 */
[----:B------:R-:W-:Y:S01]  /*1b750*/  FFMA.FTZ R115, R31, -UR6, R115 ;  /* 0x800000061f737c23 */ /* 0x000fe20008010073 */
[-C--:B------:R-:W-:Y:S01]  /*1b760*/  ISETP.GT.AND P1, PT, R210, R30.reuse, PT ;  /* 0x0000001ed200720c */ /* 0x080fe20003f24270 */
[----:B------:R-:W-:Y:S01]  /*1b770*/  IMAD.IADD R31, R232, 0x1, -R21 ;  /* 0x00000001e81f7824 */ /* 0x000fe200078e0a15 */
[----:B------:R-:W-:Y:S01]  /*1b780*/  ISETP.GT.AND P2, PT, R208, R30, PT ;  /* 0x0000001ed000720c */ /* 0x000fe20003f44270 */
[C---:B------:R-:W-:Y:S01]  /*1b790*/  IMAD.IADD R3, R76.reuse, 0x1, -R3 ;  /* 0x000000014c037824 */ /* 0x040fe200078e0a03 */
[----:B------:R-:W-:Y:S01]  /*1b7a0*/  I2FP.F32.S32 R32, R32 ;  /* 0x0000002000207245 */ /* 0x000fe20000201400 */
[----:B------:R-:W-:Y:S01]  /*1b7b0*/  IMAD.IADD R21, R76, 0x1, -R21 ;  /* 0x000000014c157824 */ /* 0x000fe200078e0a15 */
[----:B------:R-:W-:Y:S01]  /*1b7c0*/  IABS R22, R22 ;  /* 0x0000001600167213 */ /* 0x000fe20000000000 */
[----:B------:R-:W-:Y:S01]  /*1b7d0*/  IMAD.MOV.U32 R87, RZ, RZ, R73 ;  /* 0x000000ffff577224 */ /* 0x000fe200078e0049 */
[----:B------:R-:W-:Y:S01]  /*1b7e0*/  FSEL R92, R92, -INF , !P1 ;  /* 0xff8000005c5c7808 */ /* 0x000fe20004800000 */
[----:B------:R-:W-:Y:S01]  /*1b7f0*/  FFMA.FTZ R119, R32, -UR6, R119 ;  /* 0x8000000620777c23 */ /* 0x000fe20008010077 */
[-C--:B------:R-:W-:Y:S01]  /*1b800*/  ISETP.GT.AND P1, PT, R210, R23.reuse, PT ;  /* 0x00000017d200720c */ /* 0x080fe20003f24270 */
[----:B------:R-:W-:Y:S01]  /*1b810*/  IMAD.IADD R32, R232, 0x1, -R0 ;  /* 0x00000001e8207824 */ /* 0x000fe200078e0a00 */
[----:B------:R-:W-:Y:S01]  /*1b820*/  FSEL R98, R98, -INF , !P2 ;  /* 0xff80000062627808 */ /* 0x000fe20005000000 */
[----:B------:R-:W-:Y:S01]  /*1b830*/  IMAD.MOV.U32 R89, RZ, RZ, R74 ;  /* 0x000000ffff597224 */ /* 0x000fe200078e004a */
[----:B------:R-:W-:Y:S01]  /*1b840*/  ISETP.GT.AND P2, PT, R208, R23, PT ;  /* 0x00000017d000720c */ /* 0x000fe20003f44270 */
[----:B------:R-:W-:Y:S01]  /*1b850*/  IMAD.MOV.U32 R73, RZ, RZ, R72 ;  /* 0x000000ffff497224 */ /* 0x000fe200078e0048 */
[----:B------:R-:W-:Y:S01]  /*1b860*/  I2FP.F32.S32 R22, R22 ;  /* 0x0000001600167245 */ /* 0x000fe20000201400 */
[----:B------:R-:W-:Y:S01]  /*1b870*/  IMAD.MOV.U32 R74, RZ, RZ, R229 ;  /* 0x000000ffff4a7224 */ /* 0x000fe200078e00e5 */
[----:B------:R-:W-:Y:S01]  /*1b880*/  IABS R31, R31 ;  /* 0x0000001f001f7213 */ /* 0x000fe20000000000 */
[----:B------:R-:W-:Y:S01]  /*1b890*/  IMAD.MOV.U32 R72, RZ, RZ, R71 ;  /* 0x000000ffff487224 */ /* 0x000fe200078e0047 */
[----:B------:R-:W-:Y:S01]  /*1b8a0*/  FSEL R93, R93, -INF , !P1 ;  /* 0xff8000005d5d7808 */ /* 0x000fe20004800000 */
[----:B------:R-:W-:Y:S01]  /*1b8b0*/  FFMA.FTZ R121, R22, -UR6, R121 ;  /* 0x8000000616797c23 */ /* 0x000fe20008010079 */
[----:B------:R-:W-:Y:S01]  /*1b8c0*/  ISETP.GT.AND P1, PT, R207, R30, PT ;  /* 0x0000001ecf00720c */ /* 0x000fe20003f24270 */
[----:B------:R-:W-:Y:S01]  /*1b8d0*/  VIADD R22, R0, 0x1 ;  /* 0x0000000100167836 */ /* 0x000fe20000000000 */
[----:B------:R-:W-:Y:S01]  /*1b8e0*/  FSEL R99, R99, -INF , !P2 ;  /* 0xff80000063637808 */ /* 0x000fe20005000000 */
[----:B------:R-:W-:Y:S01]  /*1b8f0*/  IMAD.MOV.U32 R71, RZ, RZ, R70 ;  /* 0x000000ffff477224 */ /* 0x000fe200078e0046 */
[----:B------:R-:W-:Y:S01]  /*1b900*/  I2FP.F32.S32 R31, R31 ;  /* 0x0000001f001f7245 */ /* 0x000fe20000201400 */
[----:B------:R-:W-:Y:S01]  /*1b910*/  IMAD.MOV.U32 R70, RZ, RZ, R69 ;  /* 0x000000ffff467224 */ /* 0x000fe200078e0045 */
[----:B------:R-:W-:Y:S01]  /*1b920*/  ISETP.GE.AND P2, PT, R23, R75, PT ;  /* 0x0000004b1700720c */ /* 0x000fe20003f46270 */
[----:B------:R-:W-:Y:S01]  /*1b930*/  IMAD.MOV.U32 R69, RZ, RZ, R68 ;  /* 0x000000ffff457224 */ /* 0x000fe200078e0044 */
[----:B------:R-:W-:Y:S01]  /*1b940*/  IABS R32, R32 ;  /* 0x0000002000207213 */ /* 0x000fe20000000000 */
[----:B------:R-:W-:Y:S01]  /*1b950*/  FFMA.FTZ R120, R31, -UR6, R120 ;  /* 0x800000061f787c23 */ /* 0x000fe20008010078 */
[----:B------:R-:W-:Y:S01]  /*1b960*/  FSEL R94, R94, -INF , !P1 ;  /* 0xff8000005e5e7808 */ /* 0x000fe20004800000 */
[----:B------:R-:W-:Y:S01]  /*1b970*/  IMAD.IADD R31, R232, 0x1, -R22 ;  /* 0x00000001e81f7824 */ /* 0x000fe200078e0a16 */
[----:B------:R-:W-:Y:S01]  /*1b980*/  FSEL R239, R93, -INF , !P2 ;  /* 0xff8000005def7808 */ /* 0x000fe20005000000 */
[----:B------:R-:W-:Y:S01]  /*1b990*/  IMAD.MOV.U32 R68, RZ, RZ, R40 ;  /* 0x000000ffff447224 */ /* 0x000fe200078e0028 */
[----:B------:R-:W-:Y:S01]  /*1b9a0*/  ISETP.GT.AND P1, PT, R207, R23, PT ;  /* 0x00000017cf00720c */ /* 0x000fe20003f24270 */
[----:B------:R-:W-:Y:S01]  /*1b9b0*/  IMAD.MOV.U32 R40, RZ, RZ, R228 ;  /* 0x000000ffff287224 */ /* 0x000fe200078e00e4 */
[----:B------:R-:W-:Y:S01]  /*1b9c0*/  I2FP.F32.S32 R32, R32 ;  /* 0x0000002000207245 */ /* 0x000fe20000201400 */
[----:B------:R-:W-:Y:S01]  /*1b9d0*/  IMAD.MOV.U32 R85, RZ, RZ, R74 ;  /* 0x000000ffff557224 */ /* 0x000fe200078e004a */
[----:B------:R-:W-:Y:S01]  /*1b9e0*/  ISETP.GT.AND P2, PT, R223, R33, PT ;  /* 0x00000021df00720c */ /* 0x000fe20003f44270 */
[----:B------:R-:W-:Y:S01]  /*1b9f0*/  IMAD.MOV.U32 R84, RZ, RZ, R69 ;  /* 0x000000ffff547224 */ /* 0x000fe200078e0045 */
[----:B------:R-:W-:Y:S01]  /*1ba00*/  FSEL R95, R95, -INF , !P1 ;  /* 0xff8000005f5f7808 */ /* 0x000fe20004800000 */
[----:B------:R-:W-:Y:S01]  /*1ba10*/  FFMA.FTZ R124, R32, -UR6, R124 ;  /* 0x80000006207c7c23 */ /* 0x000fe2000801007c */
[----:B------:R-:W-:Y:S01]  /*1ba20*/  FSEL R243, R88, -INF , !P0 ;  /* 0xff80000058f37808 */ /* 0x000fe20004000000 */
[----:B------:R-:W-:Y:S01]  /*1ba30*/  VIADD R32, R206, 0x61 ;  /* 0x00000061ce207836 */ /* 0x000fe20000000000 */
[C---:B------:R-:W-:Y:S01]  /*1ba40*/  ISETP.GT.AND P1, PT, R223.reuse, R30, PT ;  /* 0x0000001edf00720c */ /* 0x040fe20003f24270 */
[----:B------:R-:W-:Y:S01]  /*1ba50*/  IMAD.MOV.U32 R81, RZ, RZ, R68 ;  /* 0x000000ffff517224 */ /* 0x000fe200078e0044 */
[----:B------:R-:W-:Y:S01]  /*1ba60*/  ISETP.GT.AND P0, PT, R223, R23, PT ;  /* 0x00000017df00720c */ /* 0x000fe20003f04270 */
[----:B------:R-:W-:Y:S01]  /*1ba70*/  IMAD.MOV.U32 R93, RZ, RZ, R64 ;  /* 0x000000ffff5d7224 */ /* 0x000fe200078e0040 */
[----:B------:R-:W-:Y:S01]  /*1ba80*/  FSEL R100, R100, -INF , !P2 ;  /* 0xff80000064647808 */ /* 0x000fe20005000000 */
[----:B------:R-:W-:Y:S01]  /*1ba90*/  IMAD.MOV.U32 R88, RZ, RZ, R71 ;  /* 0x000000ffff587224 */ /* 0x000fe200078e0047 */
[----:B------:R-:W-:Y:S01]  /*1baa0*/  FSEL R237, R91, -INF , !P6 ;  /* 0xff8000005bed7808 */ /* 0x000fe20007000000 */
[----:B------:R-:W-:Y:S01]  /*1bab0*/  IMAD.MOV.U32 R91, RZ, RZ, R66 ;  /* 0x000000ffff5b7224 */ /* 0x000fe200078e0042 */
[----:B------:R-:W-:Y:S02]  /*1bac0*/  ISETP.GE.AND P2, PT, R23, R227, PT ;  /* 0x000000e31700720c */ /* 0x000fe40003f46270 */
[----:B------:R-:W-:Y:S02]  /*1bad0*/  IABS R31, R31 ;  /* 0x0000001f001f7213 */ /* 0x000fe40000000000 */
[----:B------:R-:W-:Y:S02]  /*1bae0*/  ISETP.GE.AND P6, PT, R30, R136, PT ;  /* 0x000000881e00720c */ /* 0x000fe40003fc6270 */
[----:B------:R-:W-:Y:S01]  /*1baf0*/  FSEL R238, R90, -INF , !P3 ;  /* 0xff8000005aee7808 */ /* 0x000fe20005800000 */
[----:B------:R-:W-:Y:S01]  /*1bb00*/  IMAD.MOV.U32 R90, RZ, RZ, R70 ;  /* 0x000000ffff5a7224 */ /* 0x000fe200078e0046 */
[----:B------:R-:W-:Y:S02]  /*1bb10*/  FSEL R96, R96, -INF , !P1 ;  /* 0xff80000060607808 */ /* 0x000fe40004800000 */
[----:B------:R-:W-:Y:S02]  /*1bb20*/  FSEL R97, R97, -INF , !P0 ;  /* 0xff80000061617808 */ /* 0x000fe40004000000 */
[C---:B------:R-:W-:Y:S02]  /*1bb30*/  ISETP.GE.AND P1, PT, R30.reuse, R137, PT ;  /* 0x000000891e00720c */ /* 0x040fe40003f26270 */
[C---:B------:R-:W-:Y:S02]  /*1bb40*/  ISETP.GE.AND P3, PT, R30.reuse, R75, PT ;  /* 0x0000004b1e00720c */ /* 0x040fe40003f66270 */
[----:B------:R-:W-:Y:S02]  /*1bb50*/  FSEL R231, R99, -INF , !P2 ;  /* 0xff80000063e77808 */ /* 0x000fe40005000000 */
[----:B------:R-:W-:Y:S02]  /*1bb60*/  I2FP.F32.S32 R31, R31 ;  /* 0x0000001f001f7245 */ /* 0x000fe40000201400 */
[----:B------:R-:W-:Y:S01]  /*1bb70*/  ISETP.GE.AND P0, PT, R30, R227, PT ;  /* 0x000000e31e00720c */ /* 0x000fe20003f06270 */
[----:B------:R-:W-:Y:S01]  /*1bb80*/  VIADD R30, R206, 0x69 ;  /* 0x00000069ce1e7836 */ /* 0x000fe20000000000 */
[----:B------:R-:W-:Y:S01]  /*1bb90*/  ISETP.GE.AND P2, PT, R33, R137, PT ;  /* 0x000000892100720c */ /* 0x000fe20003f46270 */
[----:B------:R-:W-:Y:S01]  /*1bba0*/  FFMA.FTZ R125, R31, -UR6, R125 ;  /* 0x800000061f7d7c23 */ /* 0x000fe2000801007d */
[----:B------:R-:W-:Y:S01]  /*1bbb0*/  FSEL R236, R94, -INF , !P6 ;  /* 0xff8000005eec7808 */ /* 0x000fe20007000000 */
[----:B------:R-:W-:Y:S01]  /*1bbc0*/  VIADD R31, R206, 0x68 ;  /* 0x00000068ce1f7836 */ /* 0x000fe20000000000 */
[----:B------:R-:W-:Y:S01]  /*1bbd0*/  IABS R27, R27 ;  /* 0x0000001b001b7213 */ /* 0x000fe20000000000 */
[----:B------:R-:W-:Y:S01]  /*1bbe0*/  IMAD.MOV.U32 R94, RZ, RZ, R72 ;  /* 0x000000ffff5e7224 */ /* 0x000fe200078e0048 */
[----:B------:R-:W-:Y:S02]  /*1bbf0*/  ISETP.GT.AND P6, PT, R223, R32, PT ;  /* 0x00000020df00720c */ /* 0x000fe40003fc4270 */
[----:B------:R-:W-:Y:S02]  /*1bc00*/  FSEL R214, R100, -INF , !P2 ;  /* 0xff80000064d67808 */ /* 0x000fe40005000000 */
[----:B------:R-:W-:Y:S02]  /*1bc10*/  I2FP.F32.S32 R27, R27 ;  /* 0x0000001b001b7245 */ /* 0x000fe40000201400 */
[----:B------:R-:W-:Y:S02]  /*1bc20*/  ISETP.GT.AND P2, PT, R210, R30, PT ;  /* 0x0000001ed200720c */ /* 0x000fe40003f44270 */
[----:B------:R-:W-:Y:S01]  /*1bc30*/  FSEL R101, R101, -INF , !P6 ;  /* 0xff80000065657808 */ /* 0x000fe20007000000 */
[----:B------:R-:W-:Y:S01]  /*1bc40*/  FFMA.FTZ R110, R27, -UR6, R110 ;  /* 0x800000061b6e7c23 */ /* 0x000fe2000801006e */
[----:B------:R-:W-:Y:S02]  /*1bc50*/  IABS R26, R26 ;  /* 0x0000001a001a7213 */ /* 0x000fe40000000000 */
[----:B------:R-:W-:Y:S02]  /*1bc60*/  ISETP.GT.AND P6, PT, R208, R33, PT ;  /* 0x00000021d000720c */ /* 0x000fe40003fc4270 */
[----:B------:R-:W-:Y:S02]  /*1bc70*/  FSEL R109, R109, -INF , !P2 ;  /* 0xff8000006d6d7808 */ /* 0x000fe40005000000 */
[----:B------:R-:W-:Y:S02]  /*1bc80*/  I2FP.F32.S32 R26, R26 ;  /* 0x0000001a001a7245 */ /* 0x000fe40000201400 */
[----:B------:R-:W-:Y:S02]  /*1bc90*/  ISETP.GT.AND P2, PT, R207, R31, PT ;  /* 0x0000001fcf00720c */ /* 0x000fe40003f44270 */
[----:B------:R-:W-:Y:S01]  /*1bca0*/  FSEL R102, R102, -INF , !P6 ;  /* 0xff80000066667808 */ /* 0x000fe20007000000 */
[----:B------:R-:W-:Y:S01]  /*1bcb0*/  FFMA.FTZ R111, R26, -UR6, R111 ;  /* 0x800000061a6f7c23 */ /* 0x000fe2000801006f */
[----:B------:R-:W-:Y:S01]  /*1bcc0*/  ISETP.GT.AND P6, PT, R208, R32, PT ;  /* 0x00000020d000720c */ /* 0x000fe20003fc4270 */
[----:B------:R-:W-:Y:S01]  /*1bcd0*/  IMAD.IADD R26, R78, 0x1, -R0 ;  /* 0x000000014e1a7824 */ /* 0x000fe200078e0a00 */
[----:B------:R-:W-:Y:S02]  /*1bce0*/  FSEL R110, R110, -INF , !P2 ;  /* 0xff8000006e6e7808 */ /* 0x000fe40005000000 */
[----:B------:R-:W-:Y:S01]  /*1bcf0*/  FSEL R240, R92, -INF , !P3 ;  /* 0xff8000005cf07808 */ /* 0x000fe20005800000 */
[----:B------:R-:W-:Y:S01]  /*1bd00*/  IMAD.MOV.U32 R92, RZ, RZ, R73 ;  /* 0x000000ffff5c7224 */ /* 0x000fe200078e0049 */
[----:B------:R-:W-:Y:S02]  /*1bd10*/  FSEL R103, R103, -INF , !P6 ;  /* 0xff80000067677808 */ /* 0x000fe40007000000 */
[----:B------:R-:W-:Y:S02]  /*1bd20*/  ISETP.GT.AND P2, PT, R207, R30, PT ;  /* 0x0000001ecf00720c */ /* 0x000fe40003f44270 */
[----:B------:R-:W-:Y:S02]  /*1bd30*/  ISETP.GE.AND P3, PT, R23, R136, PT ;  /* 0x000000881700720c */ /* 0x000fe40003f66270 */
[----:B------:R-:W-:Y:S02]  /*1bd40*/  ISETP.GT.AND P6, PT, R210, R33, PT ;  /* 0x00000021d200720c */ /* 0x000fe40003fc4270 */
[----:B------:R-:W-:Y:S02]  /*1bd50*/  IABS R20, R20 ;  /* 0x0000001400147213 */ /* 0x000fe40000000000 */
[----:B------:R-:W-:Y:S02]  /*1bd60*/  FSEL R111, R111, -INF , !P2 ;  /* 0xff8000006f6f7808 */ /* 0x000fe40005000000 */
[----:B------:R-:W-:Y:S01]  /*1bd70*/  FSEL R225, R95, -INF , !P3 ;  /* 0xff8000005fe17808 */ /* 0x000fe20005800000 */
[----:B------:R-:W-:Y:S01]  /*1bd80*/  IMAD.MOV.U32 R95, RZ, RZ, R77 ;  /* 0x000000ffff5f7224 */ /* 0x000fe200078e004d */
[----:B------:R-:W-:Y:S02]  /*1bd90*/  FSEL R104, R104, -INF , !P6 ;  /* 0xff80000068687808 */ /* 0x000fe40007000000 */
[----:B------:R-:W-:Y:S02]  /*1bda0*/  I2FP.F32.S32 R20, R20 ;  /* 0x0000001400147245 */ /* 0x000fe40000201400 */
[----:B------:R-:W-:Y:S02]  /*1bdb0*/  FSEL R235, R96, -INF , !P1 ;  /* 0xff80000060eb7808 */ /* 0x000fe40004800000 */
[----:B------:R-:W-:Y:S01]  /*1bdc0*/  ISETP.GE.AND P2, PT, R33, R75, PT ;  /* 0x0000004b2100720c */ /* 0x000fe20003f46270 */
[----:B------:R-:W-:Y:S01]  /*1bdd0*/  FFMA.FTZ R106, R20, -UR6, R106 ;  /* 0x80000006146a7c23 */ /* 0x000fe2000801006a */
[----:B------:R-:W-:Y:S01]  /*1bde0*/  ISETP.GE.AND P3, PT, R23, R137, PT ;  /* 0x000000891700720c */ /* 0x000fe20003f66270 */
[----:B------:R-:W-:Y:S01]  /*1bdf0*/  VIADD R23, R206, 0x70 ;  /* 0x00000070ce177836 */ /* 0x000fe20000000000 */
[----:B------:R-:W-:Y:S01]  /*1be00*/  ISETP.GT.AND P1, PT, R210, R32, PT ;  /* 0x00000020d200720c */ /* 0x000fe20003f24270 */
[----:B------:R-:W-:Y:S01]  /*1be10*/  VIADD R20, R206, 0x71 ;  /* 0x00000071ce147836 */ /* 0x000fe20000000000 */
[----:B------:R-:W-:Y:S02]  /*1be20*/  IABS R2, R2 ;  /* 0x0000000200027213 */ /* 0x000fe40000000000 */
[----:B------:R-:W-:Y:S02]  /*1be30*/  FSEL R222, R104, -INF , !P2 ;  /* 0xff80000068de7808 */ /* 0x000fe40005000000 */
[----:B------:R-:W-:Y:S02]  /*1be40*/  FSEL R233, R97, -INF , !P3 ;  /* 0xff80000061e97808 */ /* 0x000fe40005800000 */
[----:B------:R-:W-:Y:S02]  /*1be50*/  ISETP.GE.AND P2, PT, R32, R75, PT ;  /* 0x0000004b2000720c */ /* 0x000fe40003f46270 */
[----:B------:R-:W-:Y:S02]  /*1be60*/  I2FP.F32.S32 R2, R2 ;  /* 0x0000000200027245 */ /* 0x000fe40000201400 */
[----:B------:R-:W-:Y:S02]  /*1be70*/  FSEL R105, R105, -INF , !P1 ;  /* 0xff80000069697808 */ /* 0x000fe40004800000 */
[----:B------:R-:W-:Y:S01]  /*1be80*/  ISETP.GT.AND P3, PT, R207, R33, PT ;  /* 0x00000021cf00720c */ /* 0x000fe20003f64270 */
[----:B------:R-:W-:Y:S01]  /*1be90*/  FFMA.FTZ R107, R2, -UR6, R107 ;  /* 0x80000006026b7c23 */ /* 0x000fe2000801006b */
[----:B------:R-:W-:Y:S01]  /*1bea0*/  FSEL R221, R105, -INF , !P2 ;  /* 0xff80000069dd7808 */ /* 0x000fe20005000000 */
[----:B------:R-:W-:Y:S01]  /*1beb0*/  VIADD R2, R206, 0x79 ;  /* 0x00000079ce027836 */ /* 0x000fe20000000000 */
[----:B------:R-:W-:Y:S02]  /*1bec0*/  ISETP.GE.AND P2, PT, R33, R136, PT ;  /* 0x000000882100720c */ /* 0x000fe40003f46270 */
[----:B------:R-:W-:Y:S02]  /*1bed0*/  FSEL R106, R106, -INF , !P3 ;  /* 0xff8000006a6a7808 */ /* 0x000fe40005800000 */
[----:B------:R-:W-:Y:S02]  /*1bee0*/  FSEL R232, R98, -INF , !P0 ;  /* 0xff80000062e87808 */ /* 0x000fe40004000000 */
[----:B------:R-:W-:Y:S02]  /*1bef0*/  ISETP.GT.AND P0, PT, R207, R32, PT ;  /* 0x00000020cf00720c */ /* 0x000fe40003f04270 */
[----:B------:R-:W-:Y:S02]  /*1bf00*/  FSEL R217, R106, -INF , !P2 ;  /* 0xff8000006ad97808 */ /* 0x000fe40005000000 */
[----:B------:R-:W-:Y:S02]  /*1bf10*/  ISETP.GE.AND P2, PT, R32, R136, PT ;  /* 0x000000882000720c */ /* 0x000fe40003f46270 */
[----:B------:R-:W-:Y:S02]  /*1bf20*/  FSEL R107, R107, -INF , !P0 ;  /* 0xff8000006b6b7808 */ /* 0x000fe40004000000 */
[----:B------:R-:W-:Y:S02]  /*1bf30*/  IABS R34, R34 ;  /* 0x0000002200227213 */ /* 0x000fe40000000000 */
[----:B------:R-:W-:Y:S02]  /*1bf40*/  FSEL R216, R107, -INF , !P2 ;  /* 0xff8000006bd87808 */ /* 0x000fe40005000000 */
[C---:B------:R-:W-:Y:S02]  /*1bf50*/  ISETP.GT.AND P2, PT, R223.reuse, R31, PT ;  /* 0x0000001fdf00720c */ /* 0x040fe40003f44270 */
[----:B------:R-:W-:Y:S02]  /*1bf60*/  IABS R3, R3 ;  /* 0x0000000300037213 */ /* 0x000fe40000000000 */
[----:B------:R-:W-:Y:S02]  /*1bf70*/  FSEL R112, R112, -INF , !P2 ;  /* 0xff80000070707808 */ /* 0x000fe40005000000 */
[----:B------:R-:W-:Y:S02]  /*1bf80*/  ISETP.GT.AND P2, PT, R223, R30, PT ;  /* 0x0000001edf00720c */ /* 0x000fe40003f44270 */
[----:B------:R-:W-:Y:S02]  /*1bf90*/  I2FP.F32.S32 R34, R34 ;  /* 0x0000002200227245 */ /* 0x000fe40000201400 */
[----:B------:R-:W-:Y:S02]  /*1bfa0*/  FSEL R113, R113, -INF , !P2 ;  /* 0xff80000071717808 */ /* 0x000fe40005000000 */
[-C--:B------:R-:W-:Y:S01]  /*1bfb0*/  ISETP.GT.AND P2, PT, R208, R31.reuse, PT ;  /* 0x0000001fd000720c */ /* 0x080fe20003f44270 */
[----:B------:R-:W-:Y:S01]  /*1bfc0*/  FFMA.FTZ R128, R34, -UR6, R128 ;  /* 0x8000000622807c23 */ /* 0x000fe20008010080 */
[----:B------:R-:W-:Y:S01]  /*1bfd0*/  ISETP.GT.AND P0, PT, R210, R31, PT ;  /* 0x0000001fd200720c */ /* 0x000fe20003f04270 */
[----:B------:R-:W-:Y:S01]  /*1bfe0*/  IMAD.IADD R34, R60, 0x1, -R22 ;  /* 0x000000013c227824 */ /* 0x000fe200078e0a16 */
[----:B------:R-:W-:Y:S01]  /*1bff0*/  FSEL R114, R114, -INF , !P2 ;  /* 0xff80000072727808 */ /* 0x000fe20005000000 */
[----:B------:R-:W-:Y:S01]  /*1c000*/  IMAD.MOV.U32 R60, RZ, RZ, R48 ;  /* 0x000000ffff3c7224 */ /* 0x000fe200078e0030 */
[----:B------:R-:W-:Y:S01]  /*1c010*/  ISETP.GT.AND P2, PT, R208, R30, PT ;  /* 0x0000001ed000720c */ /* 0x000fe20003f44270 */
[----:B------:R-:W-:Y:S01]  /*1c020*/  IMAD.MOV.U32 R48, RZ, RZ, R220 ;  /* 0x000000ffff307224 */ /* 0x000fe200078e00dc */
[----:B------:R-:W-:Y:S02]  /*1c030*/  IABS R21, R21 ;  /* 0x0000001500157213 */ /* 0x000fe40000000000 */
[----:B------:R-:W-:Y:S02]  /*1c040*/  I2FP.F32.S32 R3, R3 ;  /* 0x0000000300037245 */ /* 0x000fe40000201400 */
[----:B------:R-:W-:Y:S02]  /*1c050*/  FSEL R115, R115, -INF , !P2 ;  /* 0xff80000073737808 */ /* 0x000fe40005000000 */
[----:B------:R-:W-:Y:S01]  /*1c060*/  FSEL R108, R108, -INF , !P0 ;  /* 0xff8000006c6c7808 */ /* 0x000fe20004000000 */
[----:B------:R-:W-:Y:S01]  /*1c070*/  FFMA.FTZ R123, R3, -UR6, R123 ;  /* 0x80000006037b7c23 */ /* 0x000fe2000801007b */
[----:B------:R-:W-:Y:S02]  /*1c080*/  ISETP.GE.AND P2, PT, R31, R75, PT ;  /* 0x0000004b1f00720c */ /* 0x000fe40003f46270 */
[----:B------:R-:W-:Y:S02]  /*1c090*/  I2FP.F32.S32 R21, R21 ;  /* 0x0000001500157245 */ /* 0x000fe40000201400 */
[----:B------:R-:W-:Y:S02]  /*1c0a0*/  FSEL R220, R108, -INF , !P2 ;  /* 0xff8000006cdc7808 */ /* 0x000fe40005000000 */
[----:B------:R-:W-:Y:S01]  /*1c0b0*/  FMNMX3.FTZ R3, R199, R138, R139, !PT ;  /* 0x0000008ac7037276 */ /* 0x000fe2000781008b */
[----:B------:R-:W-:Y:S01]  /*1c0c0*/  FFMA.FTZ R122, R21, -UR6, R122 ;  /* 0x80000006157a7c23 */ /* 0x000fe2000801007a */
[----:B------:R-:W-:Y:S01]  /*1c0d0*/  ISETP.GE.AND P2, PT, R30, R75, PT ;  /* 0x0000004b1e00720c */ /* 0x000fe20003f46270 */
[----:B------:R-:W-:Y:S01]  /*1c0e0*/  IMAD.IADD R21, R76, 0x1, -R0 ;  /* 0x000000014c157824 */ /* 0x000fe200078e0a00 */
[----:B------:R-:W-:Y:S02]  /*1c0f0*/  FMNMX3.FTZ R0, R3, R19, R18, !PT ;  /* 0x0000001303007276 */ /* 0x000fe40007810012 */
[----:B------:R-:W-:Y:S02]  /*1c100*/  FSEL R219, R109, -INF , !P2 ;  /* 0xff8000006ddb7808 */ /* 0x000fe40005000000 */
[-C--:B------:R-:W-:Y:S02]  /*1c110*/  ISETP.GE.AND P2, PT, R31, R136.reuse, PT ;  /* 0x000000881f00720c */ /* 0x080fe40003f46270 */
[----:B------:R-:W-:Y:S02]  /*1c120*/  FMNMX3.FTZ R0, R0, R13, R12, !PT ;  /* 0x0000000d00007276 */ /* 0x000fe4000781000c */
[----:B------:R-:W-:Y:S02]  /*1c130*/  FSEL R215, R110, -INF , !P2 ;  /* 0xff8000006ed77808 */ /* 0x000fe40005000000 */
[----:B------:R-:W-:Y:S02]  /*1c140*/  ISETP.GE.AND P2, PT, R30, R136, PT ;  /* 0x000000881e00720c */ /* 0x000fe40003f46270 */
[----:B------:R-:W-:Y:S02]  /*1c150*/  FMNMX3.FTZ R0, R0, R16, R25, !PT ;  /* 0x0000001000007276 */ /* 0x000fe40007810019 */
[----:B------:R-:W-:Y:S02]  /*1c160*/  FSEL R201, R111, -INF , !P2 ;  /* 0xff8000006fc97808 */ /* 0x000fe40005000000 */
[C---:B------:R-:W-:Y:S02]  /*1c170*/  ISETP.GT.AND P2, PT, R223.reuse, R23, PT ;  /* 0x00000017df00720c */ /* 0x040fe40003f44270 */
[----:B------:R-:W-:Y:S02]  /*1c180*/  FMNMX3.FTZ R0, R0, R86, R43, !PT ;  /* 0x0000005600007276 */ /* 0x000fe4000781002b */
[----:B------:R-:W-:Y:S02]  /*1c190*/  IABS R3, R21 ;  /* 0x0000001500037213 */ /* 0x000fe40000000000 */
[----:B------:R-:W-:Y:S02]  /*1c1a0*/  IABS R26, R26 ;  /* 0x0000001a001a7213 */ /* 0x000fe40000000000 */
[----:B------:R-:W-:Y:S02]  /*1c1b0*/  FSEL R116, R116, -INF , !P2 ;  /* 0xff80000074747808 */ /* 0x000fe40005000000 */
[----:B------:R-:W-:Y:S02]  /*1c1c0*/  I2FP.F32.S32 R3, R3 ;  /* 0x0000000300037245 */ /* 0x000fe40000201400 */
[----:B------:R-:W-:Y:S02]  /*1c1d0*/  ISETP.GT.AND P2, PT, R223, R20, PT ;  /* 0x00000014df00720c */ /* 0x000fe40003f44270 */
[----:B------:R-:W-:Y:S01]  /*1c1e0*/  FMNMX3.FTZ R0, R0, R62, R50, !PT ;  /* 0x0000003e00007276 */ /* 0x000fe20007810032 */
[----:B------:R-:W-:Y:S01]  /*1c1f0*/  FFMA.FTZ R126, R3, -UR6, R126 ;  /* 0x80000006037e7c23 */ /* 0x000fe2000801007e */
[----:B------:R-:W-:Y:S02]  /*1c200*/  I2FP.F32.S32 R26, R26 ;  /* 0x0000001a001a7245 */ /* 0x000fe40000201400 */
[----:B------:R-:W-:Y:S02]  /*1c210*/  ISETP.GE.AND P6, PT, R32, R137, PT ;  /* 0x000000892000720c */ /* 0x000fe40003fc6270 */
[----:B------:R-:W-:Y:S01]  /*1c220*/  FMNMX3.FTZ R0, R0, R45, R58, !PT ;  /* 0x0000002d00007276 */ /* 0x000fe2000781003a */
[----:B------:R-:W-:Y:S01]  /*1c230*/  FFMA.FTZ R130, R26, -UR6, R130 ;  /* 0x800000061a827c23 */ /* 0x000fe20008010082 */
[----:B------:R-:W-:Y:S01]  /*1c240*/  FSEL R117, R117, -INF , !P2 ;  /* 0xff80000075757808 */ /* 0x000fe20005000000 */
[--C-:B------:R-:W-:Y:S01]  /*1c250*/  IMAD.IADD R26, R78, 0x1, -R22.reuse ;  /* 0x000000014e1a7824 */ /* 0x100fe200078e0a16 */
[----:B------:R-:W-:Y:S01]  /*1c260*/  ISETP.GT.AND P2, PT, R208, R23, PT ;  /* 0x00000017d000720c */ /* 0x000fe20003f44270 */
[----:B------:R-:W-:Y:S01]  /*1c270*/  IMAD.IADD R22, R76, 0x1, -R22 ;  /* 0x000000014c167824 */ /* 0x000fe200078e0a16 */
[----:B------:R-:W-:Y:S02]  /*1c280*/  FMNMX3.FTZ R3, R196, R247, R15, !PT ;  /* 0x000000f7c4037276 */ /* 0x000fe4000781000f */
[----:B------:R-:W-:Y:S02]  /*1c290*/  FSEL R213, R101, -INF , !P6 ;  /* 0xff80000065d57808 */ /* 0x000fe40007000000 */
[----:B------:R-:W-:Y:S02]  /*1c2a0*/  ISETP.GT.AND P0, PT, R210, R2, PT ;  /* 0x00000002d200720c */ /* 0x000fe40003f04270 */
[----:B------:R-:W-:Y:S02]  /*1c2b0*/  FMNMX3.FTZ R0, R0, R205, R95, !PT ;  /* 0x000000cd00007276 */ /* 0x000fe4000781005f */
[----:B------:R-:W-:Y:S02]  /*1c2c0*/  ISETP.GT.AND P6, PT, R210, R23, PT ;  /* 0x00000017d200720c */ /* 0x000fe40003fc4270 */
[----:B------:R-:W-:Y:S02]  /*1c2d0*/  ISETP.GE.AND P1, PT, R33, R227, PT ;  /* 0x000000e32100720c */ /* 0x000fe40003f26270 */
[----:B------:R-:W-:Y:S02]  /*1c2e0*/  FSEL R118, R118, -INF , !P2 ;  /* 0xff80000076767808 */ /* 0x000fe40005000000 */
[----:B------:R-:W-:Y:S02]  /*1c2f0*/  ISETP.GT.AND P2, PT, R208, R20, PT ;  /* 0x00000014d000720c */ /* 0x000fe40003f44270 */
[----:B------:R-:W-:Y:S02]  /*1c300*/  FMNMX3.FTZ R3, R3, R14, R17, !PT ;  /* 0x0000000e03037276 */ /* 0x000fe40007810011 */
[----:B------:R-:W-:Y:S02]  /*1c310*/  FSEL R125, R125, -INF , !P0 ;  /* 0xff8000007d7d7808 */ /* 0x000fe40004000000 */
[----:B------:R-:W-:Y:S02]  /*1c320*/  ISETP.GE.AND P0, PT, R23, R75, PT ;  /* 0x0000004b1700720c */ /* 0x000fe40003f06270 */
[----:B------:R-:W-:Y:S02]  /*1c330*/  FMNMX3.FTZ R0, R0, R42, R56, !PT ;  /* 0x0000002a00007276 */ /* 0x000fe40007810038 */
[----:B------:R-:W-:Y:S02]  /*1c340*/  FSEL R120, R120, -INF , !P6 ;  /* 0xff80000078787808 */ /* 0x000fe40007000000 */
[----:B------:R-:W-:Y:S02]  /*1c350*/  IABS R26, R26 ;  /* 0x0000001a001a7213 */ /* 0x000fe40000000000 */
[----:B------:R-:W-:Y:S02]  /*1c360*/  FSEL R212, R102, -INF , !P1 ;  /* 0xff80000066d47808 */ /* 0x000fe40004800000 */
[----:B------:R-:W-:Y:S02]  /*1c370*/  ISETP.GT.AND P1, PT, R210, R20, PT ;  /* 0x00000014d200720c */ /* 0x000fe40003f24270 */
[----:B------:R-:W-:Y:S02]  /*1c380*/  FSEL R119, R119, -INF , !P2 ;  /* 0xff80000077777808 */ /* 0x000fe40005000000 */
[----:B------:R-:W-:Y:S02]  /*1c390*/  FMNMX3.FTZ R3, R3, R24, R29, !PT ;  /* 0x0000001803037276 */ /* 0x000fe4000781001d */
[----:B------:R-:W-:Y:S02]  /*1c3a0*/  ISETP.GE.AND P2, PT, R31, R137, PT ;  /* 0x000000891f00720c */ /* 0x000fe40003f46270 */
[----:B------:R-:W-:Y:S02]  /*1c3b0*/  I2FP.F32.S32 R26, R26 ;  /* 0x0000001a001a7245 */ /* 0x000fe40000201400 */
[----:B------:R-:W-:Y:S02]  /*1c3c0*/  FSEL R229, R120, -INF , !P0 ;  /* 0xff80000078e57808 */ /* 0x000fe40004000000 */
[----:B------:R-:W-:Y:S01]  /*1c3d0*/  FMNMX3.FTZ R0, R0, R250, R248, !PT ;  /* 0x000000fa00007276 */ /* 0x000fe200078100f8 */
[----:B------:R-:W-:Y:S01]  /*1c3e0*/  FFMA.FTZ R131, R26, -UR6, R131 ;  /* 0x800000061a837c23 */ /* 0x000fe20008010083 */
[----:B------:R-:W-:Y:S02]  /*1c3f0*/  ISETP.GE.AND P0, PT, R20, R75, PT ;  /* 0x0000004b1400720c */ /* 0x000fe40003f06270 */
[----:B------:R-:W-:Y:S02]  /*1c400*/  FSEL R121, R121, -INF , !P1 ;  /* 0xff80000079797808 */ /* 0x000fe40004800000 */
[----:B------:R-:W-:Y:S02]  /*1c410*/  ISETP.GE.AND P3, PT, R32, R227, PT ;  /* 0x000000e32000720c */ /* 0x000fe40003f66270 */
[----:B------:R-:W-:Y:S02]  /*1c420*/  FMNMX3.FTZ R3, R3, R28, R48, !PT ;  /* 0x0000001c03037276 */ /* 0x000fe40007810030 */
[----:B------:R-:W-:Y:S02]  /*1c430*/  FSEL R211, R112, -INF , !P2 ;  /* 0xff80000070d37808 */ /* 0x000fe40005000000 */
[----:B------:R-:W-:Y:S02]  /*1c440*/  ISETP.GE.AND P2, PT, R30, R137, PT ;  /* 0x000000891e00720c */ /* 0x000fe40003f46270 */
[----:B------:R-:W-:Y:S02]  /*1c450*/  FMNMX3.FTZ R0, R0, R243, R242, !PT ;  /* 0x000000f300007276 */ /* 0x000fe400078100f2 */
[----:B------:R-:W-:Y:S02]  /*1c460*/  ISETP.GT.AND P1, PT, R207, R23, PT ;  /* 0x00000017cf00720c */ /* 0x000fe40003f24270 */
[----:B------:R-:W-:Y:S02]  /*1c470*/  FSEL R228, R121, -INF , !P0 ;  /* 0xff80000079e47808 */ /* 0x000fe40004000000 */
[----:B--2---:R-:W-:Y:S02]  /*1c480*/  ISETP.GT.AND P0, PT, R207, R36, PT ;  /* 0x00000024cf00720c */ /* 0x004fe40003f04270 */
[----:B------:R-:W-:Y:S02]  /*1c490*/  FMNMX3.FTZ R26, R3, R80, R89, !PT ;  /* 0x00000050031a7276 */ /* 0x000fe40007810059 */
[----:B------:R-:W-:Y:S02]  /*1c4a0*/  FSEL R209, R103, -INF , !P3 ;  /* 0xff80000067d17808 */ /* 0x000fe40005800000 */
[----:B------:R-:W-:Y:S02]  /*1c4b0*/  ISETP.GT.AND P3, PT, R210, R36, PT ;  /* 0x00000024d200720c */ /* 0x000fe40003f64270 */
[----:B------:R-:W-:Y:S02]  /*1c4c0*/  FSEL R210, R113, -INF , !P2 ;  /* 0xff80000071d27808 */ /* 0x000fe40005000000 */
[----:B------:R-:W-:Y:S02]  /*1c4d0*/  FMNMX3.FTZ R3, R0, R240, R239, !PT ;  /* 0x000000f000037276 */ /* 0x000fe400078100ef */
[----:B------:R-:W-:Y:S02]  /*1c4e0*/  FSEL R122, R122, -INF , !P1 ;  /* 0xff8000007a7a7808 */ /* 0x000fe40004800000 */
[----:B------:R-:W-:Y:S02]  /*1c4f0*/  ISETP.GE.AND P2, PT, R31, R227, PT ;  /* 0x000000e31f00720c */ /* 0x000fe40003f46270 */
[----:B------:R-:W-:Y:S02]  /*1c500*/  FMNMX3.FTZ R0, R26, R41, R87, !PT ;  /* 0x000000291a007276 */ /* 0x000fe40007810057 */
[----:B------:R-:W-:Y:S02]  /*1c510*/  ISETP.GT.AND P1, PT, R207, R20, PT ;  /* 0x00000014cf00720c */ /* 0x000fe40003f24270 */
[----:B------:R-:W-:Y:S02]  /*1c520*/  FSEL R74, R126, -INF , !P0 ;  /* 0xff8000007e4a7808 */ /* 0x000fe40004000000 */
[----:B------:R-:W-:Y:S02]  /*1c530*/  ISETP.GE.AND P0, PT, R36, R75, PT ;  /* 0x0000004b2400720c */ /* 0x000fe40003f06270 */
[----:B------:R-:W-:Y:S02]  /*1c540*/  FMNMX3.FTZ R21, R198, R8, R6, !PT ;  /* 0x00000008c6157276 */ /* 0x000fe40007810006 */
[----:B------:R-:W-:Y:S02]  /*1c550*/  FSEL R124, R124, -INF , !P3 ;  /* 0xff8000007c7c7808 */ /* 0x000fe40005800000 */
[----:B------:R-:W-:Y:S02]  /*1c560*/  IABS R22, R22 ;  /* 0x0000001600167213 */ /* 0x000fe40000000000 */
[----:B------:R-:W-:Y:S02]  /*1c570*/  FMNMX3.FTZ R3, R3, R222, R221, !PT ;  /* 0x000000de03037276 */ /* 0x000fe400078100dd */
[----:B------:R-:W-:Y:S02]  /*1c580*/  FSEL R202, R114, -INF , !P2 ;  /* 0xff80000072ca7808 */ /* 0x000fe40005000000 */
[----:B------:R-:W-:Y:S02]  /*1c590*/  FMNMX3.FTZ R0, R0, R245, R85, !PT ;  /* 0x000000f500007276 */ /* 0x000fe40007810055 */
[----:B------:R-:W-:Y:S02]  /*1c5a0*/  ISETP.GE.AND P2, PT, R30, R227, PT ;  /* 0x000000e31e00720c */ /* 0x000fe40003f46270 */
[----:B------:R-:W-:Y:S02]  /*1c5b0*/  FSEL R123, R123, -INF , !P1 ;  /* 0xff8000007b7b7808 */ /* 0x000fe40004800000 */
[----:B------:R-:W-:Y:S02]  /*1c5c0*/  ISETP.GE.AND P1, PT, R23, R137, PT ;  /* 0x000000891700720c */ /* 0x000fe40003f26270 */
[----:B------:R-:W-:Y:S02]  /*1c5d0*/  FMNMX3.FTZ R21, R21, R11, R10, !PT ;  /* 0x0000000b15157276 */ /* 0x000fe4000781000a */
[----:B------:R-:W-:Y:S02]  /*1c5e0*/  I2FP.F32.S32 R22, R22 ;  /* 0x0000001600167245 */ /* 0x000fe40000201400 */
[----:B------:R-:W-:Y:S02]  /*1c5f0*/  FSEL R224, R124, -INF , !P0 ;  /* 0xff8000007ce07808 */ /* 0x000fe40004000000 */
[----:B------:R-:W-:Y:S01]  /*1c600*/  FMNMX3.FTZ R3, R3, R220, R219, !PT ;  /* 0x000000dc03037276 */ /* 0x000fe200078100db */
[----:B------:R-:W-:Y:S01]  /*1c610*/  FFMA.FTZ R127, R22, -UR6, R127 ;  /* 0x80000006167f7c23 */ /* 0x000fe2000801007f */
[----:B------:R-:W-:Y:S02]  /*1c620*/  ISETP.GE.AND P0, PT, R2, R75, PT ;  /* 0x0000004b0200720c */ /* 0x000fe40003f06270 */
[----:B------:R-:W-:Y:S02]  /*1c630*/  MOV R52, R200 ;  /* 0x000000c800347202 */ /* 0x000fe40000000f00 */
[----:B------:R-:W-:Y:S02]  /*1c640*/  FSEL R200, R115, -INF , !P2 ;  /* 0xff80000073c87808 */ /* 0x000fe40005000000 */
[----:B------:R-:W-:Y:S02]  /*1c650*/  FMNMX3.FTZ R0, R0, R67, R252, !PT ;  /* 0x0000004300007276 */ /* 0x000fe400078100fc */
[----:B------:R-:W-:Y:S02]  /*1c660*/  ISETP.GT.AND P2, PT, R223, R36, PT ;  /* 0x00000024df00720c */ /* 0x000fe40003f44270 */
[----:B------:R-:W-:Y:S02]  /*1c670*/  FMNMX3.FTZ R21, R21, R132, R133, !PT ;  /* 0x0000008415157276 */ /* 0x000fe40007810085 */
[-C--:B------:R-:W-:Y:S02]  /*1c680*/  ISETP.GT.AND P6, PT, R223, R2.reuse, PT ;  /* 0x00000002df00720c */ /* 0x080fe40003fc4270 */
[----:B------:R-:W-:Y:S02]  /*1c690*/  FSEL R206, R116, -INF , !P1 ;  /* 0xff80000074ce7808 */ /* 0x000fe40004800000 */
[----:B------:R-:W-:Y:S02]  /*1c6a0*/  ISETP.GE.AND P1, PT, R20, R137, PT ;  /* 0x000000891400720c */ /* 0x000fe40003f26270 */
[----:B------:R-:W-:Y:S02]  /*1c6b0*/  FSEL R223, R125, -INF , !P0 ;  /* 0xff8000007ddf7808 */ /* 0x000fe40004000000 */
[----:B------:R-:W-:Y:S02]  /*1c6c0*/  FMNMX3.FTZ R3, R3, R229, R228, !PT ;  /* 0x000000e503037276 */ /* 0x000fe400078100e4 */
[----:B------:R-:W-:Y:S02]  /*1c6d0*/  ISETP.GT.AND P0, PT, R207, R2, PT ;  /* 0x00000002cf00720c */ /* 0x000fe40003f04270 */
[----:B------:R-:W-:Y:S02]  /*1c6e0*/  FMNMX3.FTZ R0, R0, R65, R54, !PT ;  /* 0x0000004100007276 */ /* 0x000fe40007810036 */
[----:B------:R-:W-:Y:S02]  /*1c6f0*/  FMNMX3.FTZ R21, R21, R134, R135, !PT ;  /* 0x0000008615157276 */ /* 0x000fe40007810087 */
[----:B------:R-:W-:Y:S02]  /*1c700*/  FSEL R203, R117, -INF , !P1 ;  /* 0xff80000075cb7808 */ /* 0x000fe40004800000 */
[----:B------:R-:W-:Y:S02]  /*1c710*/  FMNMX3.FTZ R3, R3, R224, R223, !PT ;  /* 0x000000e003037276 */ /* 0x000fe400078100df */
[----:B------:R-:W-:Y:S02]  /*1c720*/  ISETP.GE.AND P1, PT, R23, R227, PT ;  /* 0x000000e31700720c */ /* 0x000fe40003f26270 */
[----:B------:R-:W-:Y:S02]  /*1c730*/  FSEL R73, R127, -INF , !P0 ;  /* 0xff8000007f497808 */ /* 0x000fe40004000000 */
[----:B------:R-:W-:Y:S02]  /*1c740*/  ISETP.GE.AND P0, PT, R23, R136, PT ;  /* 0x000000881700720c */ /* 0x000fe40003f06270 */
[----:B------:R-:W-:Y:S02]  /*1c750*/  FMNMX3.FTZ R0, R0, R53, R241, !PT ;  /* 0x0000003500007276 */ /* 0x000fe400078100f1 */
[----:B------:R-:W-:Y:S02]  /*1c760*/  FMNMX3.FTZ R23, R21, R47, R52, !PT ;  /* 0x0000002f15177276 */ /* 0x000fe40007810034 */
[----:B------:R-:W-:Y:S01]  /*1c770*/  FSEL R118, R118, -INF , !P1 ;  /* 0xff80000076767808 */ /* 0x000fe20004800000 */
[----:B------:R-:W1:Y:S01]  /*1c780*/  SHFL.BFLY PT, R21, R3, 0x2, 0x1f ;  /* 0x0c401f0003157f89 */ /* 0x000e6200000e0000 */
[C---:B------:R-:W-:Y:S02]  /*1c790*/  ISETP.GT.AND P1, PT, R208.reuse, R36, PT ;  /* 0x00000024d000720c */ /* 0x040fe40003f24270 */
[----:B------:R-:W-:Y:S02]  /*1c7a0*/  ISETP.GT.AND P3, PT, R208, R2, PT ;  /* 0x00000002d000720c */ /* 0x000fe40003f64270 */
[----:B------:R-:W-:Y:S02]  /*1c7b0*/  FMNMX3.FTZ R0, R0, R238, R237, !PT ;  /* 0x000000ee00007276 */ /* 0x000fe400078100ed */
[----:B------:R-:W-:Y:S02]  /*1c7c0*/  FSEL R208, R122, -INF , !P0 ;  /* 0xff8000007ad07808 */ /* 0x000fe40004000000 */
[----:B------:R-:W-:Y:S02]  /*1c7d0*/  ISETP.GE.AND P0, PT, R20, R136, PT ;  /* 0x000000881400720c */ /* 0x000fe40003f06270 */
[----:B------:R-:W-:Y:S02]  /*1c7e0*/  FMNMX3.FTZ R0, R0, R236, R225, !PT ;  /* 0x000000ec00007276 */ /* 0x000fe400078100e1 */
[----:B------:R-:W-:Y:S02]  /*1c7f0*/  FSEL R207, R123, -INF , !P0 ;  /* 0xff8000007bcf7808 */ /* 0x000fe40004000000 */
[-C--:B------:R-:W-:Y:S02]  /*1c800*/  ISETP.GE.AND P0, PT, R36, R136.reuse, PT ;  /* 0x000000882400720c */ /* 0x080fe40003f06270 */
[----:B------:R-:W-:Y:S02]  /*1c810*/  FMNMX3.FTZ R0, R0, R217, R216, !PT ;  /* 0x000000d900007276 */ /* 0x000fe400078100d8 */
[----:B------:R-:W-:Y:S02]  /*1c820*/  FSEL R74, R74, -INF , !P0 ;  /* 0xff8000004a4a7808 */ /* 0x000fe40004000000 */
[----:B------:R-:W-:Y:S02]  /*1c830*/  ISETP.GE.AND P0, PT, R2, R136, PT ;  /* 0x000000880200720c */ /* 0x000fe40003f06270 */
[----:B------:R-:W-:Y:S01]  /*1c840*/  FMNMX3.FTZ R0, R0, R215, R201, !PT ;  /* 0x000000d700007276 */ /* 0x000fe200078100c9 */
[----:B------:R-:W2:Y:S01]  /*1c850*/  LDL.LU R136, [R1+0xa0] ;  /* 0x0000a00001887983 */ /* 0x000ea20000300800 */
[----:B------:R-:W-:Y:S02]  /*1c860*/  FSEL R73, R73, -INF , !P0 ;  /* 0xff80000049497808 */ /* 0x000fe40004000000 */
[----:B------:R-:W-:Y:S02]  /*1c870*/  FMNMX3.FTZ R0, R0, R208, R207, !PT ;  /* 0x000000d000007276 */ /* 0x000fe400078100cf */
[----:B------:R-:W-:Y:S02]  /*1c880*/  ISETP.GE.AND P0, PT, R20, R227, PT ;  /* 0x000000e31400720c */ /* 0x000fe40003f06270 */
[----:B------:R-:W-:Y:S02]  /*1c890*/  FMNMX3.FTZ R0, R0, R74, R73, !PT ;  /* 0x0000004a00007276 */ /* 0x000fe40007810049 */
[----:B-1----:R-:W-:Y:S02]  /*1c8a0*/  FMNMX.FTZ R20, R3, R21, !PT ;  /* 0x0000001503147209 */ /* 0x002fe40007810000 */
[----:B------:R-:W-:Y:S01]  /*1c8b0*/  IABS R34, R34 ;  /* 0x0000002200227213 */ /* 0x000fe20000000000 */
[----:B------:R-:W1:Y:S01]  /*1c8c0*/  SHFL.BFLY PT, R3, R0, 0x2, 0x1f ;  /* 0x0c401f0000037f89 */ /* 0x000e6200000e0000 */
[----:B------:R-:W-:Y:S02]  /*1c8d0*/  FSEL R121, R119, -INF , !P0 ;  /* 0xff80000077797808 */ /* 0x000fe40004000000 */
[----:B------:R-:W-:Y:S05]  /*1c8e0*/  I2FP.F32.S32 R34, R34 ;  /* 0x0000002200227245 */ /* 0x000fea0000201400 */
[----:B------:R-:W3:Y:S01]  /*1c8f0*/  SHFL.BFLY PT, R21, R20, 0x1, 0x1f ;  /* 0x0c201f0014157f89 */ /* 0x000ee200000e0000 */
[----:B------:R-:W-:Y:S02]  /*1c900*/  ISETP.GE.AND P0, PT, R36, R137, PT ;  /* 0x000000892400720c */ /* 0x000fe40003f06270 */
[----:B------:R-:W-:Y:S01]  /*1c910*/  FSEL R128, R128, -INF , !P2 ;  /* 0xff80000080807808 */ /* 0x000fe20005000000 */
[----:B------:R-:W-:Y:S01]  /*1c920*/  FFMA.FTZ R129, R34, -UR6, R129 ;  /* 0x8000000622817c23 */ /* 0x000fe20008010081 */
[----:B------:R-:W-:Y:S02]  /*1c930*/  ISETP.GE.AND P2, PT, R36, R227, PT ;  /* 0x000000e32400720c */ /* 0x000fe40003f46270 */
[----:B------:R-:W-:Y:S02]  /*1c940*/  FSEL R128, R128, -INF , !P0 ;  /* 0xff80000080807808 */ /* 0x000fe40004000000 */
[----:B------:R-:W-:Y:S02]  /*1c950*/  FSEL R127, R129, -INF , !P6 ;  /* 0xff800000817f7808 */ /* 0x000fe40007000000 */
[C---:B------:R-:W-:Y:S02]  /*1c960*/  ISETP.GE.AND P6, PT, R2.reuse, R137, PT ;  /* 0x000000890200720c */ /* 0x040fe40003fc6270 */
[----:B------:R-:W-:Y:S01]  /*1c970*/  ISETP.GE.AND P0, PT, R2, R227, PT ;  /* 0x000000e30200720c */ /* 0x000fe20003f06270 */
[----:B------:R-:W4:Y:S01]  /*1c980*/  LDL.LU R137, [R1+0x9c] ;  /* 0x00009c0001897983 */ /* 0x000f220000300800 */
[----:B------:R-:W-:Y:S02]  /*1c990*/  FSEL R120, R130, -INF , !P1 ;  /* 0xff80000082787808 */ /* 0x000fe40004800000 */
[----:B------:R-:W-:Y:S01]  /*1c9a0*/  FSEL R119, R131, -INF , !P3 ;  /* 0xff80000083777808 */ /* 0x000fe20005800000 */
[----:B------:R-:W-:Y:S01]  /*1c9b0*/  IMAD.MOV.U32 R131, RZ, RZ, R40 ;  /* 0x000000ffff837224 */ /* 0x000fe200078e0028 */
[----:B------:R-:W-:Y:S02]  /*1c9c0*/  FMNMX3.FTZ R22, R197, R5, R4, !PT ;  /* 0x00000005c5167276 */ /* 0x000fe40007810004 */
[----:B-1----:R-:W-:Y:S02]  /*1c9d0*/  FMNMX.FTZ R3, R0, R3, !PT ;  /* 0x0000000300037209 */ /* 0x002fe40007810000 */
[----:B------:R-:W-:Y:S02]  /*1c9e0*/  FSEL R119, R119, -INF , !P0 ;  /* 0xff80000077777808 */ /* 0x000fe40004000000 */
[----:B---3--:R-:W-:Y:S01]  /*1c9f0*/  FMNMX.FTZ R2, R20, R21, !PT ;  /* 0x0000001514027209 */ /* 0x008fe20007810000 */
[----:B------:R-:W1:Y:S01]  /*1ca00*/  SHFL.BFLY PT, R0, R3, 0x1, 0x1f ;  /* 0x0c201f0003007f89 */ /* 0x000e6200000e0000 */
[----:B------:R-:W-:Y:S02]  /*1ca10*/  FMNMX3.FTZ R22, R22, R9, R7, !PT ;  /* 0x0000000916167276 */ /* 0x000fe40007810007 */
[C---:B------:R-:W-:Y:S01]  /*1ca20*/  FSETP.NEU.FTZ.AND P1, PT, R2.reuse, -INF , PT ;  /* 0xff8000000200780b */ /* 0x040fe20003f3d000 */
[----:B------:R-:W-:Y:S01]  /*1ca30*/  FMUL.FTZ R227, R2, UR4 ;  /* 0x0000000402e37c20 */ /* 0x000fe20008410000 */
[----:B------:R-:W-:Y:S02]  /*1ca40*/  FMNMX3.FTZ R22, R22, R35, R40, !PT ;  /* 0x0000002316167276 */ /* 0x000fe40007810028 */
[----:B------:R-:W-:Y:S02]  /*1ca50*/  FMNMX3.FTZ R23, R23, R94, R60, !PT ;  /* 0x0000005e17177276 */ /* 0x000fe4000781003c */
[----:B------:R-:W-:Y:S02]  /*1ca60*/  FSEL R227, R227, RZ, P1 ;  /* 0x000000ffe3e37208 */ /* 0x000fe40000800000 */
[----:B------:R-:W-:Y:S02]  /*1ca70*/  FMNMX3.FTZ R22, R22, R55, R51, !PT ;  /* 0x0000003716167276 */ /* 0x000fe40007810033 */
[----:B------:R-:W-:Y:S01]  /*1ca80*/  FMNMX3.FTZ R23, R23, R251, R49, !PT ;  /* 0x000000fb17177276 */ /* 0x000fe20007810031 */
[--C-:B------:R-:W-:Y:S01]  /*1ca90*/  FFMA.FTZ R122, R138, UR4, -R227.reuse ;  /* 0x000000048a7a7c23 */ /* 0x100fe200080108e3 */
[--C-:B------:R-:W-:Y:S01]  /*1caa0*/  FFMA.FTZ R113, R139, UR4, -R227.reuse ;  /* 0x000000048b717c23 */ /* 0x100fe200080108e3 */
[----:B------:R-:W3:Y:S01]  /*1cab0*/  LDL.LU R138, [R1+0x98] ;  /* 0x00009800018a7983 */ /* 0x000ee20000300800 */
[----:B------:R-:W-:Y:S01]  /*1cac0*/  FMNMX3.FTZ R22, R22, R57, R84, !PT ;  /* 0x0000003916167276 */ /* 0x000fe20007810054 */
[--C-:B------:R-:W-:Y:S01]  /*1cad0*/  FFMA.FTZ R112, R19, UR4, -R227.reuse ;  /* 0x0000000413707c23 */ /* 0x100fe200080108e3 */
[----:B------:R-:W-:Y:S01]  /*1cae0*/  FMNMX3.FTZ R23, R23, R63, R92, !PT ;  /* 0x0000003f17177276 */ /* 0x000fe2000781005c */
[----:B------:R-:W-:Y:S01]  /*1caf0*/  MUFU.EX2 R122, R122 ;  /* 0x0000007a007a7308 */ /* 0x000fe20000000800 */
[----:B------:R-:W2:Y:S01]  /*1cb00*/  LDL.LU R139, [R1+0x94] ;  /* 0x00009400018b7983 */ /* 0x000ea20000300800 */
[----:B------:R-:W-:Y:S01]  /*1cb10*/  FMNMX3.FTZ R22, R22, R81, R90, !PT ;  /* 0x0000005116167276 */ /* 0x000fe2000781005a */
[----:B------:R-:W-:Y:S01]  /*1cb20*/  FFMA.FTZ R108, R12, UR4, -R227 ;  /* 0x000000040c6c7c23 */ /* 0x000fe200080108e3 */
[----:B-1----:R-:W-:Y:S01]  /*1cb30*/  FMNMX.FTZ R0, R3, R0, !PT ;  /* 0x0000000003007209 */ /* 0x002fe20007810000 */
[----:B------:R-:W4:Y:S01]  /*1cb40*/  LDL R26, [R1+0x3c] ;  /* 0x00003c00011a7983 */ /* 0x000f220000100800 */
[----:B------:R-:W-:Y:S01]  /*1cb50*/  FMNMX3.FTZ R22, R22, R61, R39, !PT ;  /* 0x0000003d16167276 */ /* 0x000fe20007810027 */
[--C-:B------:R-:W-:Y:S03]  /*1cb60*/  FFMA.FTZ R99, R18, UR4, -R227.reuse ;  /* 0x0000000412637c23 */ /* 0x100fe600080108e3 */
[----:B------:R-:W1:Y:S01]  /*1cb70*/  MUFU.EX2 R113, R113 ;  /* 0x0000007100717308 */ /* 0x000e620000000800 */
[C---:B------:R-:W-:Y:S01]  /*1cb80*/  FMUL.FTZ R129, R0.reuse, UR4 ;  /* 0x0000000400817c20 */ /* 0x040fe20008410000 */
[----:B------:R-:W-:Y:S01]  /*1cb90*/  FSETP.NEU.FTZ.AND P0, PT, R0, -INF , PT ;  /* 0xff8000000000780b */ /* 0x000fe20003f1d000 */
[--C-:B------:R-:W-:Y:S01]  /*1cba0*/  FFMA.FTZ R228, R228, UR4, -R227.reuse ;  /* 0x00000004e4e47c23 */ /* 0x100fe200080108e3 */
[----:B------:R-:W-:Y:S01]  /*1cbb0*/  FMNMX3.FTZ R22, R22, R204, R38, !PT ;  /* 0x000000cc16167276 */ /* 0x000fe20007810026 */
[--C-:B------:R-:W-:Y:S01]  /*1cbc0*/  FFMA.FTZ R243, R243, UR4, -R227.reuse ;  /* 0x00000004f3f37c23 */ /* 0x100fe200080108e3 */
[----:B------:R-:W-:Y:S01]  /*1cbd0*/  FSEL R129, R129, RZ, P0 ;  /* 0x000000ff81817208 */ /* 0x000fe20000000000 */
[----:B------:R-:W-:Y:S03]  /*1cbe0*/  FFMA.FTZ R242, R242, UR4, -R227 ;  /* 0x00000004f2f27c23 */ /* 0x000fe600080108e3 */
[----:B------:R-:W-:Y:S01]  /*1cbf0*/  MUFU.EX2 R112, R112 ;  /* 0x0000007000707308 */ /* 0x000fe20000000800 */
[----:B------:R-:W-:Y:S01]  /*1cc00*/  FMNMX3.FTZ R22, R22, R249, R37, !PT ;  /* 0x000000f916167276 */ /* 0x000fe20007810025 */
[----:B------:R-:W-:Y:S01]  /*1cc10*/  FFMA.FTZ R240, R240, UR4, -R227 ;  /* 0x00000004f0f07c23 */ /* 0x000fe200080108e3 */
[----:B------:R-:W-:Y:S01]  /*1cc20*/  FFMA.FTZ R123, R247, UR4, -R129 ;  /* 0x00000004f77b7c23 */ /* 0x000fe20008010881 */
[----:B------:R-:W-:Y:S01]  /*1cc30*/  FMNMX3.FTZ R23, R23, R88, R59, !PT ;  /* 0x0000005817177276 */ /* 0x000fe2000781003b */
[----:B------:R-:W3:Y:S01]  /*1cc40*/  LDL R247, [R1] ;  /* 0x0000000001f77983 */ /* 0x000ee20000100800 */
[----:B------:R-:W-:Y:S01]  /*1cc50*/  FMNMX3.FTZ R22, R22, R93, R44, !PT ;  /* 0x0000005d16167276 */ /* 0x000fe2000781002c */
[--C-:B------:R-:W-:Y:S03]  /*1cc60*/  FFMA.FTZ R75, R15, UR4, -R129.reuse ;  /* 0x000000040f4b7c23 */ /* 0x100fe60008010881 */
[----:B------:R-:W-:Y:S01]  /*1cc70*/  MUFU.EX2 R99, R99 ;  /* 0x0000006300637308 */ /* 0x000fe20000000800 */
[----:B------:R-:W-:Y:S01]  /*1cc80*/  FMNMX3.FTZ R23, R23, R91, R46, !PT ;  /* 0x0000005b17177276 */ /* 0x000fe2000781002e */
[--C-:B------:R-:W-:Y:S01]  /*1cc90*/  FFMA.FTZ R104, R14, UR4, -R129.reuse ;  /* 0x000000040e687c23 */ /* 0x100fe20008010881 */
[----:B------:R-:W-:Y:S01]  /*1cca0*/  FMNMX3.FTZ R22, R22, R218, R234, !PT ;  /* 0x000000da16167276 */ /* 0x000fe200078100ea */
[----:B------:R-:W-:Y:S01]  /*1ccb0*/  FFMA.FTZ R98, R17, UR4, -R129 ;  /* 0x0000000411627c23 */ /* 0x000fe20008010881 */
[----:B------:R-:W-:Y:S01]  /*1ccc0*/  FMNMX3.FTZ R23, R23, R230, R226, !PT ;  /* 0x000000e617177276 */ /* 0x000fe200078100e2 */
[----:B------:R-:W-:Y:S01]  /*1ccd0*/  LDSM.16.MT88.4 R36, [R244+0x8000] ;  /* 0x00800000f424783b */ /* 0x000fe20000004200 */
[----:B------:R-:W-:Y:S03]  /*1cce0*/  FMNMX3.FTZ R22, R22, R232, R231, !PT ;  /* 0x000000e816167276 */ /* 0x000fe600078100e7 */
[----:B------:R-:W-:Y:S01]  /*1ccf0*/  MUFU.EX2 R123, R123 ;  /* 0x0000007b007b7308 */ /* 0x000fe20000000800 */
[----:B------:R-:W-:Y:S01]  /*1cd00*/  FMNMX3.FTZ R23, R23, R235, R233, !PT ;  /* 0x000000eb17177276 */ /* 0x000fe200078100e9 */
[----:B------:R-:W-:Y:S01]  /*1cd10*/  FFMA.FTZ R106, R13, UR4, -R227 ;  /* 0x000000040d6a7c23 */ /* 0x000fe200080108e3 */
[----:B------:R-:W-:Y:S01]  /*1cd20*/  FMNMX3.FTZ R22, R22, R212, R209, !PT ;  /* 0x000000d416167276 */ /* 0x000fe200078100d1 */
[--C-:B------:R-:W-:Y:S01]  /*1cd30*/  FFMA.FTZ R107, R16, UR4, -R227.reuse ;  /* 0x00000004106b7c23 */ /* 0x100fe200080108e3 */
[----:B------:R-:W-:Y:S01]  /*1cd40*/  FSEL R120, R120, -INF , !P2 ;  /* 0xff80000078787808 */ /* 0x000fe20005000000 */
[----:B------:R-:W-:Y:S01]  /*1cd50*/  FFMA.FTZ R105, R25, UR4, -R227 ;  /* 0x0000000419697c23 */ /* 0x000fe200080108e3 */
[----:B------:R-:W-:Y:S03]  /*1cd60*/  FMNMX3.FTZ R22, R22, R202, R200, !PT ;  /* 0x000000ca16167276 */ /* 0x000fe600078100c8 */
[----:B------:R-:W1:Y:S01]  /*1cd70*/  MUFU.EX2 R75, R75 ;  /* 0x0000004b004b7308 */ /* 0x000e620000000800 */
[----:B------:R-:W-:Y:S01]  /*1cd80*/  FMNMX3.FTZ R23, R23, R214, R213, !PT ;  /* 0x000000d617177276 */ /* 0x000fe200078100d5 */
[----:B------:R-:W-:Y:S01]  /*1cd90*/  FFMA.FTZ R110, R24, UR4, -R129 ;  /* 0x00000004186e7c23 */ /* 0x000fe20008010881 */
[----:B------:R-:W-:Y:S01]  /*1cda0*/  FMNMX3.FTZ R22, R22, R118, R121, !PT ;  /* 0x0000007616167276 */ /* 0x000fe20007810079 */
[--C-:B------:R-:W-:Y:S01]  /*1cdb0*/  FFMA.FTZ R111, R29, UR4, -R129.reuse ;  /* 0x000000041d6f7c23 */ /* 0x100fe20008010881 */
[----:B------:R-:W-:Y:S01]  /*1cdc0*/  FMNMX3.FTZ R23, R23, R211, R210, !PT ;  /* 0x000000d317177276 */ /* 0x000fe200078100d2 */
[----:B------:R-:W-:Y:S01]  /*1cdd0*/  FFMA.FTZ R109, R28, UR4, -R129 ;  /* 0x000000041c6d7c23 */ /* 0x000fe20008010881 */
[----:B------:R-:W-:Y:S03]  /*1cde0*/  FMNMX3.FTZ R22, R22, R120, R119, !PT ;  /* 0x0000007816167276 */ /* 0x000fe60007810077 */
[----:B------:R-:W-:Y:S01]  /*1cdf0*/  MUFU.EX2 R104, R104 ;  /* 0x0000006800687308 */ /* 0x000fe20000000800 */
[----:B------:R-:W-:Y:S01]  /*1ce00*/  FMNMX3.FTZ R23, R23, R206, R203, !PT ;  /* 0x000000ce17177276 */ /* 0x000fe200078100cb */
[--C-:B------:R-:W-:Y:S01]  /*1ce10*/  FFMA.FTZ R208, R208, UR4, -R129.reuse ;  /* 0x00000004d0d07c23 */ /* 0x100fe20008010881 */
[----:B------:R-:W-:Y:S01]  /*1ce20*/  FSEL R127, R127, -INF , !P6 ;  /* 0xff8000007f7f7808 */ /* 0x000fe20007000000 */
[----:B------:R-:W1:Y:S02]  /*1ce30*/  SHFL.BFLY PT, R21, R22, 0x2, 0x1f ;  /* 0x0c401f0016157f89 */ /* 0x000e6400000e0000 */
[----:B-1----:R-:W-:Y:S01]  /*1ce40*/  F2FP.BF16.F32.PACK_AB R64, R113, R122 ;  /* 0x0000007a7140723e */ /* 0x002fe200000010ff */
[----:B------:R-:W-:Y:S01]  /*1ce50*/  FFMA.FTZ R207, R207, UR4, -R129 ;  /* 0x00000004cfcf7c23 */ /* 0x000fe20008010881 */
[----:B------:R-:W-:Y:S02]  /*1ce60*/  FMNMX3.FTZ R68, R23, R128, R127, !PT ;  /* 0x0000008017447276 */ /* 0x000fe4000781007f */
[----:B------:R-:W1:Y:S01]  /*1ce70*/  MUFU.EX2 R98, R98 ;  /* 0x0000006200627308 */ /* 0x000e620000000800 */
[----:B------:R-:W-:Y:S01]  /*1ce80*/  F2FP.BF16.F32.PACK_AB R65, R75, R123 ;  /* 0x0000007b4b41723e */ /* 0x000fe200000010ff */
[----:B------:R-:W-:Y:S01]  /*1ce90*/  FFMA.FTZ R239, R239, UR4, -R227 ;  /* 0x00000004efef7c23 */ /* 0x000fe200080108e3 */
[----:B------:R-:W-:Y:S01]  /*1cea0*/  F2FP.BF16.F32.PACK_AB R66, R99, R112 ;  /* 0x000000706342723e */ /* 0x000fe200000010ff */
[----:B------:R-:W1:Y:S01]  /*1ceb0*/  SHFL.BFLY PT, R23, R68, 0x2, 0x1f ;  /* 0x0c401f0044177f89 */ /* 0x000e6200000e0000 */
[--C-:B------:R-:W-:Y:S01]  /*1cec0*/  FFMA.FTZ R238, R238, UR4, -R129.reuse ;  /* 0x00000004eeee7c23 */ /* 0x100fe20008010881 */
[--C-:B------:R-:W-:Y:S01]  /*1ced0*/  FFMA.FTZ R237, R237, UR4, -R129.reuse ;  /* 0x00000004eded7c23 */ /* 0x100fe20008010881 */
[--C-:B------:R-:W-:Y:S03]  /*1cee0*/  FFMA.FTZ R236, R236, UR4, -R129.reuse ;  /* 0x00000004ecec7c23 */ /* 0x100fe60008010881 */
[----:B------:R-:W-:Y:S01]  /*1cef0*/  MUFU.EX2 R106, R106 ;  /* 0x0000006a006a7308 */ /* 0x000fe20000000800 */
[--C-:B------:R-:W-:Y:S01]  /*1cf00*/  FFMA.FTZ R225, R225, UR4, -R129.reuse ;  /* 0x00000004e1e17c23 */ /* 0x100fe20008010881 */
[----:B------:R-:W-:Y:S01]  /*1cf10*/  FFMA.FTZ R241, R241, UR4, -R129 ;  /* 0x00000004f1f17c23 */ /* 0x000fe20008010881 */
[--C-:B------:R-:W-:Y:S01]  /*1cf20*/  FFMA.FTZ R229, R229, UR4, -R227.reuse ;  /* 0x00000004e5e57c23 */ /* 0x100fe200080108e3 */
[----:B------:R-:W-:Y:S01]  /*1cf30*/  FFMA.FTZ R224, R224, UR4, -R227 ;  /* 0x00000004e0e07c23 */ /* 0x000fe200080108e3 */
[--C-:B------:R-:W-:Y:S01]  /*1cf40*/  FFMA.FTZ R217, R217, UR4, -R129.reuse ;  /* 0x00000004d9d97c23 */ /* 0x100fe20008010881 */
[--C-:B------:R-:W-:Y:S01]  /*1cf50*/  FFMA.FTZ R216, R216, UR4, -R129.reuse ;  /* 0x00000004d8d87c23 */ /* 0x100fe20008010881 */
[----:B------:R-:W-:Y:S03]  /*1cf60*/  FFMA.FTZ R215, R215, UR4, -R129 ;  /* 0x00000004d7d77c23 */ /* 0x000fe60008010881 */
[----:B------:R-:W-:Y:S01]  /*1cf70*/  MUFU.EX2 R108, R108 ;  /* 0x0000006c006c7308 */ /* 0x000fe20000000800 */
[----:B-1----:R-:W-:Y:S02]  /*1cf80*/  F2FP.BF16.F32.PACK_AB R67, R98, R104 ;  /* 0x000000686243723e */ /* 0x002fe400000010ff */
[----:B------:R-:W-:Y:S07]  /*1cf90*/  FMNMX.FTZ R3, R22, R21, !PT ;  /* 0x0000001516037209 */ /* 0x000fee0007810000 */
[----:B------:R-:W-:Y:S01]  /*1cfa0*/  MUFU.EX2 R107, R107 ;  /* 0x0000006b006b7308 */ /* 0x000fe20000000800 */
[----:B------:R-:W1:Y:S01]  /*1cfb0*/  SHFL.BFLY PT, R19, R3, 0x1, 0x1f ;  /* 0x0c201f0003137f89 */ /* 0x000e6200000e0000 */
[----:B------:R-:W-:Y:S08]  /*1cfc0*/  FMNMX.FTZ R68, R68, R23, !PT ;  /* 0x0000001744447209 */ /* 0x000ff00007810000 */
[----:B------:R-:W-:Y:S01]  /*1cfd0*/  MUFU.EX2 R105, R105 ;  /* 0x0000006900697308 */ /* 0x000fe20000000800 */
[----:B------:R-:W1:Y:S09]  /*1cfe0*/  SHFL.BFLY PT, R20, R68, 0x1, 0x1f ;  /* 0x0c201f0044147f89 */ /* 0x000e7200000e0000 */
[----:B------:R-:W-:Y:S10]  /*1cff0*/  MUFU.EX2 R110, R110 ;  /* 0x0000006e006e7308 */ /* 0x000ff40000000800 */
[----:B------:R-:W-:Y:S01]  /*1d000*/  MUFU.EX2 R111, R111 ;  /* 0x0000006f006f7308 */ /* 0x000fe20000000800 */
[----:B-1----:R-:W-:Y:S04]  /*1d010*/  FMNMX.FTZ R3, R3, R19, !PT ;  /* 0x0000001303037209 */ /* 0x002fe80007810000 */
[C---:B------:R-:W-:Y:S01]  /*1d020*/  FSETP.NEU.FTZ.AND P2, PT, R3.reuse, -INF , PT ;  /* 0xff8000000300780b */ /* 0x040fe20003f5d000 */
[----:B------:R-:W-:Y:S04]  /*1d030*/  FMUL.FTZ R124, R3, UR4 ;  /* 0x00000004037c7c20 */ /* 0x000fe80008410000 */
[----:B------:R-:W-:Y:S01]  /*1d040*/  MUFU.EX2 R109, R109 ;  /* 0x0000006d006d7308 */ /* 0x000fe20000000800 */
[----:B------:R-:W-:Y:S02]  /*1d050*/  FMNMX.FTZ R68, R68, R20, !PT ;  /* 0x0000001444447209 */ /* 0x000fe40007810000 */
[----:B------:R-:W-:Y:S02]  /*1d060*/  FSEL R124, R124, RZ, P2 ;  /* 0x000000ff7c7c7208 */ /* 0x000fe40001000000 */
[C---:B------:R-:W-:Y:S01]  /*1d070*/  FSETP.NEU.FTZ.AND P3, PT, R68.reuse, -INF , PT ;  /* 0xff8000004400780b */ /* 0x040fe20003f7d000 */
[----:B------:R-:W-:Y:S02]  /*1d080*/  FMUL.FTZ R130, R68, UR4 ;  /* 0x0000000444827c20 */ /* 0x000fe40008410000 */
[--C-:B------:R-:W-:Y:S01]  /*1d090*/  FFMA.FTZ R114, R4, UR4, -R124.reuse ;  /* 0x0000000404727c23 */ /* 0x100fe2000801087c */
[----:B------:R-:W-:Y:S01]  /*1d0a0*/  FSEL R4, R68, RZ, P3 ;  /* 0x000000ff44047208 */ /* 0x000fe20001800000 */
[--C-:B------:R-:W-:Y:S01]  /*1d0b0*/  FFMA.FTZ R115, R5, UR4, -R124.reuse ;  /* 0x0000000405737c23 */ /* 0x100fe2000801087c */
[----:B------:R-:W-:Y:S01]  /*1d0c0*/  FSEL R5, R2, RZ, P1 ;  /* 0x000000ff02057208 */ /* 0x000fe20000800000 */
[----:B------:R-:W-:Y:S01]  /*1d0d0*/  FFMA.FTZ R103, R7, UR4, -R124 ;  /* 0x0000000407677c23 */ /* 0x000fe2000801087c */
[----:B------:R-:W-:Y:S01]  /*1d0e0*/  FSEL R130, R130, RZ, P3 ;  /* 0x000000ff82827208 */ /* 0x000fe20001800000 */
[----:B------:R-:W-:Y:S01]  /*1d0f0*/  FADD.FTZ R4, -R4, R198 ;  /* 0x000000c604047221 */ /* 0x000fe20000010100 */
[----:B------:R-:W-:Y:S01]  /*1d100*/  FFMA.FTZ R100, R9, UR4, -R124 ;  /* 0x0000000409647c23 */ /* 0x000fe2000801087c */
[----:B------:R-:W-:Y:S01]  /*1d110*/  FADD.FTZ R5, -R5, R199 ;  /* 0x000000c705057221 */ /* 0x000fe20000010100 */
[----:B------:R-:W-:Y:S01]  /*1d120*/  MUFU.EX2 R115, R115 ;  /* 0x0000007300737308 */ /* 0x000fe20000000800 */
[----:B------:R-:W-:Y:S01]  /*1d130*/  FMUL.FTZ R4, R4, UR4 ;  /* 0x0000000404047c20 */ /* 0x000fe20008410000 */
[--C-:B------:R-:W-:Y:S01]  /*1d140*/  FFMA.FTZ R125, R132, UR4, -R130.reuse ;  /* 0x00000004847d7c23 */ /* 0x100fe20008010882 */
[----:B------:R-:W-:Y:S01]  /*1d150*/  FMUL.FTZ R5, R5, UR4 ;  /* 0x0000000405057c20 */ /* 0x000fe20008410000 */
[----:B------:R-:W4:Y:S01]  /*1d160*/  LDL.LU R132, [R1+0x90] ;  /* 0x0000900001847983 */ /* 0x000f220000300800 */
[--C-:B------:R-:W-:Y:S01]  /*1d170*/  FFMA.FTZ R116, R133, UR4, -R130.reuse ;  /* 0x0000000485747c23 */ /* 0x100fe20008010882 */
[--C-:B------:R-:W-:Y:S01]  /*1d180*/  FFMA.FTZ R126, R8, UR4, -R130.reuse ;  /* 0x00000004087e7c23 */ /* 0x100fe20008010882 */
[--C-:B------:R-:W-:Y:S03]  /*1d190*/  FFMA.FTZ R102, R11, UR4, -R130.reuse ;  /* 0x000000040b667c23 */ /* 0x100fe60008010882 */
[----:B------:R1:W1:Y:S01]  /*1d1a0*/  MUFU.EX2 R72, R4 ;  /* 0x0000000400487308 */ /* 0x0002620000000800 */
[----:B------:R-:W4:Y:S01]  /*1d1b0*/  LDL.LU R133, [R1+0x8c] ;  /* 0x00008c0001857983 */ /* 0x000f220000300800 */
[--C-:B------:R-:W-:Y:S01]  /*1d1c0*/  FFMA.FTZ R117, R6, UR4, -R130.reuse ;  /* 0x0000000406757c23 */ /* 0x100fe20008010882 */
[----:B------:R-:W-:Y:S01]  /*1d1d0*/  FFMA.FTZ R101, R10, UR4, -R130 ;  /* 0x000000040a657c23 */ /* 0x000fe20008010882 */
[----:B------:R-:W-:Y:S02]  /*1d1e0*/  IMAD.MOV.U32 R199, RZ, RZ, R42 ;  /* 0x000000ffffc77224 */ /* 0x000fe400078e002a */
[----:B------:R-:W-:Y:S01]  /*1d1f0*/  FFMA.FTZ R131, R131, UR4, -R124 ;  /* 0x0000000483837c23 */ /* 0x000fe2000801087c */
[----:B------:R-:W-:Y:S02]  /*1d200*/  IMAD.MOV.U32 R198, RZ, RZ, R80 ;  /* 0x000000ffffc67224 */ /* 0x000fe400078e0050 */
[--C-:B------:R-:W-:Y:S01]  /*1d210*/  FFMA.FTZ R206, R206, UR4, -R130.reuse ;  /* 0x00000004cece7c23 */ /* 0x100fe20008010882 */
[----:B------:R-:W1:Y:S01]  /*1d220*/  MUFU.EX2 R71, R5 ;  /* 0x0000000500477308 */ /* 0x000e620000000800 */
[--C-:B------:R-:W-:Y:S01]  /*1d230*/  FFMA.FTZ R230, R230, UR4, -R130.reuse ;  /* 0x00000004e6e67c23 */ /* 0x100fe20008010882 */
[----:B------:R-:W-:Y:S01]  /*1d240*/  FFMA.FTZ R226, R226, UR4, -R130 ;  /* 0x00000004e2e27c23 */ /* 0x000fe20008010882 */
[--C-:B------:R-:W-:Y:S01]  /*1d250*/  FFMA.FTZ R218, R218, UR4, -R124.reuse ;  /* 0x00000004dada7c23 */ /* 0x100fe2000801087c */
[----:B------:R-:W-:Y:S01]  /*1d260*/  FFMA.FTZ R234, R234, UR4, -R124 ;  /* 0x00000004eaea7c23 */ /* 0x000fe2000801087c */
[--C-:B------:R-:W-:Y:S01]  /*1d270*/  FFMA.FTZ R235, R235, UR4, -R130.reuse ;  /* 0x00000004ebeb7c23 */ /* 0x100fe20008010882 */
[----:B------:R-:W-:Y:S01]  /*1d280*/  FFMA.FTZ R233, R233, UR4, -R130 ;  /* 0x00000004e9e97c23 */ /* 0x000fe20008010882 */
[----:B------:R-:W-:Y:S03]  /*1d290*/  FFMA.FTZ R232, R232, UR4, -R124 ;  /* 0x00000004e8e87c23 */ /* 0x000fe6000801087c */
[----:B------:R-:W-:Y:S01]  /*1d2a0*/  MUFU.EX2 R126, R126 ;  /* 0x0000007e007e7308 */ /* 0x000fe20000000800 */
[----:B-1----:R-:W-:Y:S01]  /*1d2b0*/  FSEL R4, R0, RZ, P0 ;  /* 0x000000ff00047208 */ /* 0x002fe20000000000 */
[C---:B------:R-:W-:Y:S01]  /*1d2c0*/  FMUL.FTZ R16, R72.reuse, R180 ;  /* 0x000000b448107220 */ /* 0x040fe20000410000 */
[C---:B------:R-:W-:Y:S01]  /*1d2d0*/  FMUL.FTZ R17, R72.reuse, R181 ;  /* 0x000000b548117220 */ /* 0x040fe20000410000 */
[C---:B------:R-:W-:Y:S01]  /*1d2e0*/  FMUL.FTZ R32, R72.reuse, R164 ;  /* 0x000000a448207220 */ /* 0x040fe20000410000 */
[----:B------:R-:W-:Y:S01]  /*1d2f0*/  FMUL.FTZ R33, R72, R165 ;  /* 0x000000a548217220 */ /* 0x000fe20000410000 */
[----:B------:R-:W-:Y:S01]  /*1d300*/  FADD.FTZ R4, -R4, R196 ;  /* 0x000000c404047221 */ /* 0x000fe20000010100 */
[----:B------:R-:W-:Y:S03]  /*1d310*/  IMAD.MOV.U32 R196, RZ, RZ, R41 ;  /* 0x000000ffffc47224 */ /* 0x000fe600078e0029 */
[----:B------:R-:W1:Y:S01]  /*1d320*/  MUFU.EX2 R117, R117 ;  /* 0x0000007500757308 */ /* 0x000e620000000800 */
[C---:B------:R-:W-:Y:S01]  /*1d330*/  FMUL.FTZ R8, R71.reuse, R188 ;  /* 0x000000bc47087220 */ /* 0x040fe20000410000 */
[----:B------:R-:W-:Y:S01]  /*1d340*/  FMUL.FTZ R4, R4, UR4 ;  /* 0x0000000404047c20 */ /* 0x000fe20008410000 */
[----:B------:R-:W-:Y:S02]  /*1d350*/  IMAD.MOV.U32 R188, RZ, RZ, R43 ;  /* 0x000000ffffbc7224 */ /* 0x000fe400078e002b */
[----:B------:R-:W-:Y:S01]  /*1d360*/  FMUL.FTZ R12, R71, R184 ;  /* 0x000000b8470c7220 */ /* 0x000fe20000410000 */
[----:B------:R-:W-:Y:S01]  /*1d370*/  FSEL R5, R3, RZ, P2 ;  /* 0x000000ff03057208 */ /* 0x000fe20001000000 */
[----:B------:R-:W-:Y:S01]  /*1d380*/  FMUL.FTZ R9, R71, R189 ;  /* 0x000000bd47097220 */ /* 0x000fe20000410000 */
[----:B------:R-:W-:Y:S02]  /*1d390*/  IMAD.MOV.U32 R184, RZ, RZ, R188 ;  /* 0x000000ffffb87224 */ /* 0x000fe400078e00bc */
[----:B------:R-:W1:Y:S01]  /*1d3a0*/  MUFU.EX2 R70, R4 ;  /* 0x0000000400467308 */ /* 0x000e620000000800 */
[----:B------:R-:W-:Y:S02]  /*1d3b0*/  IMAD.MOV.U32 R188, RZ, RZ, R56 ;  /* 0x000000ffffbc7224 */ /* 0x000fe400078e0038 */
[----:B------:R-:W-:Y:S01]  /*1d3c0*/  FFMA.FTZ R56, R135, UR4, -R130 ;  /* 0x0000000487387c23 */ /* 0x000fe20008010882 */
[----:B------:R-:W-:Y:S01]  /*1d3d0*/  FADD.FTZ R5, -R5, R197 ;  /* 0x000000c505057221 */ /* 0x000fe20000010100 */
[C---:B------:R-:W-:Y:S01]  /*1d3e0*/  FMUL.FTZ R13, R71.reuse, R185 ;  /* 0x000000b9470d7220 */ /* 0x040fe20000410000 */
[C---:B------:R-:W-:Y:S01]  /*1d3f0*/  FMUL.FTZ R24, R71.reuse, R172 ;  /* 0x000000ac47187220 */ /* 0x040fe20000410000 */
[----:B------:R-:W-:Y:S01]  /*1d400*/  FMUL.FTZ R25, R71, R173 ;  /* 0x000000ad47197220 */ /* 0x000fe20000410000 */
[----:B------:R-:W-:Y:S02]  /*1d410*/  FMUL.FTZ R5, R5, UR4 ;  /* 0x0000000405057c20 */ /* 0x000fe40008410000 */
[----:B------:R-:W1:Y:S02]  /*1d420*/  MUFU.EX2 R114, R114 ;  /* 0x0000007200727308 */ /* 0x000e640000000800 */
[----:B-1----:R-:W-:Y:S01]  /*1d430*/  F2FP.BF16.F32.PACK_AB R76, R117, R126 ;  /* 0x0000007e754c723e */ /* 0x002fe200000010ff */
[C---:B------:R-:W-:Y:S01]  /*1d440*/  FMUL.FTZ R28, R71.reuse, R168 ;  /* 0x000000a8471c7220 */ /* 0x040fe20000410000 */
[C---:B------:R-:W-:Y:S01]  /*1d450*/  FMUL.FTZ R29, R71.reuse, R169 ;  /* 0x000000a9471d7220 */ /* 0x040fe20000410000 */
[----:B------:R-:W-:Y:S02]  /*1d460*/  IMAD.MOV.U32 R189, RZ, RZ, R35 ;  /* 0x000000ffffbd7224 */ /* 0x000fe400078e0023 */
[C---:B------:R-:W-:Y:S01]  /*1d470*/  FMUL.FTZ R40, R71.reuse, R156 ;  /* 0x0000009c47287220 */ /* 0x040fe20000410000 */
[----:B------:R-:W-:Y:S01]  /*1d480*/  FMUL.FTZ R41, R71, R157 ;  /* 0x0000009d47297220 */ /* 0x000fe20000410000 */
[----:B------:R-:W-:Y:S01]  /*1d490*/  IMAD.MOV.U32 R197, RZ, RZ, R81 ;  /* 0x000000ffffc57224 */ /* 0x000fe200078e0051 */
[----:B------:R1:W1:Y:S01]  /*1d4a0*/  MUFU.EX2 R69, R5 ;  /* 0x0000000500457308 */ /* 0x0002620000000800 */
[----:B------:R-:W-:Y:S01]  /*1d4b0*/  FMUL.FTZ R11, R70, R191 ;  /* 0x000000bf460b7220 */ /* 0x000fe20000410000 */
[----:B------:R-:W-:Y:S02]  /*1d4c0*/  IMAD.MOV.U32 R191, RZ, RZ, R48 ;  /* 0x000000ffffbf7224 */ /* 0x000fe400078e0030 */
[----:B------:R-:W-:Y:S01]  /*1d4d0*/  FMUL.FTZ R48, R72, R148 ;  /* 0x0000009448307220 */ /* 0x000fe20000410000 */
[----:B------:R-:W-:Y:S01]  /*1d4e0*/  FFMA.FTZ R148, R134, UR4, -R130 ;  /* 0x0000000486947c23 */ /* 0x000fe20008010882 */
[----:B------:R-:W-:Y:S01]  /*1d4f0*/  FMUL.FTZ R4, R72, R192 ;  /* 0x000000c048047220 */ /* 0x000fe20000410000 */
[----:B------:R-:W4:Y:S01]  /*1d500*/  LDL.LU R134, [R1+0x88] ;  /* 0x0000880001867983 */ /* 0x000f220000300800 */
[----:B------:R-:W-:Y:S02]  /*1d510*/  FMUL.FTZ R10, R70, R190 ;  /* 0x000000be460a7220 */ /* 0x000fe40000410000 */
[----:B------:R-:W-:Y:S01]  /*1d520*/  MUFU.EX2 R102, R102 ;  /* 0x0000006600667308 */ /* 0x000fe20000000800 */
[----:B------:R-:W-:Y:S01]  /*1d530*/  F2FP.BF16.F32.PACK_AB R77, R114, R115 ;  /* 0x00000073724d723e */ /* 0x000fe200000010ff */
[----:B------:R-:W4:Y:S01]  /*1d540*/  LDL.LU R135, [R1+0x84] ;  /* 0x0000840001877983 */ /* 0x000f220000300800 */
[C---:B------:R-:W-:Y:S01]  /*1d550*/  FMUL.FTZ R14, R70.reuse, R186 ;  /* 0x000000ba460e7220 */ /* 0x040fe20000410000 */
[C---:B------:R-:W-:Y:S01]  /*1d560*/  FMUL.FTZ R15, R70.reuse, R187 ;  /* 0x000000bb460f7220 */ /* 0x040fe20000410000 */
[----:B------:R-:W-:Y:S01]  /*1d570*/  MOV R192, R55 ;  /* 0x0000003700c07202 */ /* 0x000fe20000000f00 */
[C---:B------:R-:W-:Y:S01]  /*1d580*/  FMUL.FTZ R27, R70.reuse, R175 ;  /* 0x000000af461b7220 */ /* 0x040fe20000410000 */
[----:B------:R-:W-:Y:S03]  /*1d590*/  FMUL.FTZ R30, R70, R170 ;  /* 0x000000aa461e7220 */ /* 0x000fe60000410000 */
[----:B------:R-:W1:Y:S02]  /*1d5a0*/  MUFU.EX2 R101, R101 ;  /* 0x0000006500657308 */ /* 0x000e640000000800 */
[----:B-1----:R-:W-:Y:S01]  /*1d5b0*/  FMUL.FTZ R5, R72, R193 ;  /* 0x000000c148057220 */ /* 0x002fe20000410000 */
[C---:B------:R-:W-:Y:S01]  /*1d5c0*/  FMUL.FTZ R6, R69.reuse, R194 ;  /* 0x000000c245067220 */ /* 0x040fe20000410000 */
[C---:B------:R-:W-:Y:S01]  /*1d5d0*/  FMUL.FTZ R7, R69.reuse, R195 ;  /* 0x000000c345077220 */ /* 0x040fe20000410000 */
[C---:B------:R-:W-:Y:S01]  /*1d5e0*/  FMUL.FTZ R19, R69.reuse, R183 ;  /* 0x000000b745137220 */ /* 0x040fe20000410000 */
[C---:B------:R-:W-:Y:S01]  /*1d5f0*/  FMUL.FTZ R18, R69.reuse, R182 ;  /* 0x000000b645127220 */ /* 0x040fe20000410000 */
[----:B------:R-:W-:Y:S02]  /*1d600*/  IMAD.MOV.U32 R193, RZ, RZ, R54 ;  /* 0x000000ffffc17224 */ /* 0x000fe400078e0036 */
[C---:B------:R-:W-:Y:S01]  /*1d610*/  FMUL.FTZ R31, R70.reuse, R171 ;  /* 0x000000ab461f7220 */ /* 0x040fe20000410000 */
[----:B------:R-:W-:Y:S01]  /*1d620*/  MUFU.EX2 R100, R100 ;  /* 0x0000006400647308 */ /* 0x000fe20000000800 */
[----:B------:R-:W-:Y:S02]  /*1d630*/  IMAD.MOV.U32 R194, RZ, RZ, R53 ;  /* 0x000000ffffc27224 */ /* 0x000fe400078e0035 */
[C---:B------:R-:W-:Y:S01]  /*1d640*/  FMUL.FTZ R34, R69.reuse, R166 ;  /* 0x000000a645227220 */ /* 0x040fe20000410000 */
[----:B------:R-:W-:Y:S02]  /*1d650*/  IMAD.MOV.U32 R195, RZ, RZ, R52 ;  /* 0x000000ffffc37224 */ /* 0x000fe400078e0034 */
[----:B------:R-:W-:Y:S01]  /*1d660*/  FMUL.FTZ R35, R69, R167 ;  /* 0x000000a745237220 */ /* 0x000fe20000410000 */
[C---:B------:R-:W-:Y:S01]  /*1d670*/  FMUL.FTZ R42, R70.reuse, R158 ;  /* 0x0000009e462a7220 */ /* 0x040fe20000410000 */
[C---:B------:R-:W-:Y:S01]  /*1d680*/  FMUL.FTZ R43, R70.reuse, R159 ;  /* 0x0000009f462b7220 */ /* 0x040fe20000410000 */
[----:B------:R-:W-:Y:S01]  /*1d690*/  IMAD.MOV.U32 R185, RZ, RZ, R194 ;  /* 0x000000ffffb97224 */ /* 0x000fe200078e00c2 */
[----:B------:R-:W1:Y:S01]  /*1d6a0*/  MUFU.EX2 R103, R103 ;  /* 0x0000006700677308 */ /* 0x000e620000000800 */
[----:B------:R-:W-:Y:S01]  /*1d6b0*/  F2FP.BF16.F32.PACK_AB R78, R101, R102 ;  /* 0x00000066654e723e */ /* 0x000fe200000010ff */
[----:B------:R-:W-:Y:S02]  /*1d6c0*/  IMAD.MOV.U32 R186, RZ, RZ, R193 ;  /* 0x000000ffffba7224 */ /* 0x000fe400078e00c1 */
[----:B------:R-:W-:Y:S01]  /*1d6d0*/  FFMA.FTZ R156, R189, UR4, -R124 ;  /* 0x00000004bd9c7c23 */ /* 0x000fe2000801087c */
[----:B------:R-:W-:Y:S02]  /*1d6e0*/  IMAD.MOV.U32 R181, RZ, RZ, R192 ;  /* 0x000000ffffb57224 */ /* 0x000fe400078e00c0 */
[----:B------:R-:W-:Y:S01]  /*1d6f0*/  FFMA.FTZ R231, R231, UR4, -R124 ;  /* 0x00000004e7e77c23 */ /* 0x000fe2000801087c */
[----:B------:R-:W-:Y:S02]  /*1d700*/  IMAD.MOV.U32 R187, RZ, RZ, R51 ;  /* 0x000000ffffbb7224 */ /* 0x000fe400078e0033 */
[----:B------:R-:W-:Y:S01]  /*1d710*/  FMUL.FTZ R51, R69, R151 ;  /* 0x0000009745337220 */ /* 0x000fe20000410000 */
[----:B------:R-:W-:Y:S02]  /*1d720*/  IMAD.MOV.U32 R194, RZ, RZ, R46 ;  /* 0x000000ffffc27224 */ /* 0x000fe400078e002e */
[C---:B------:R-:W-:Y:S01]  /*1d730*/  FMUL.FTZ R46, R70.reuse, R154 ;  /* 0x0000009a462e7220 */ /* 0x040fe20000410000 */
[----:B------:R-:W-:Y:S02]  /*1d740*/  IMAD.MOV.U32 R193, RZ, RZ, R45 ;  /* 0x000000ffffc17224 */ /* 0x000fe400078e002d */
[C---:B------:R-:W-:Y:S01]  /*1d750*/  FMUL.FTZ R45, R71.reuse, R153 ;  /* 0x00000099472d7220 */ /* 0x040fe20000410000 */
[----:B------:R-:W-:Y:S02]  /*1d760*/  IMAD.MOV.U32 R192, RZ, RZ, R44 ;  /* 0x000000ffffc07224 */ /* 0x000fe400078e002c */
[----:B------:R-:W-:Y:S01]  /*1d770*/  FMUL.FTZ R44, R71, R152 ;  /* 0x00000098472c7220 */ /* 0x000fe20000410000 */
[----:B------:R-:W-:Y:S02]  /*1d780*/  IMAD.MOV.U32 R190, RZ, RZ, R47 ;  /* 0x000000ffffbe7224 */ /* 0x000fe400078e002f */
[----:B------:R-:W-:Y:S01]  /*1d790*/  FMUL.FTZ R47, R70, R155 ;  /* 0x0000009b462f7220 */ /* 0x000fe20000410000 */
[----:B------:R-:W-:Y:S01]  /*1d7a0*/  IMAD.MOV.U32 R172, RZ, RZ, R181 ;  /* 0x000000ffffac7224 */ /* 0x000fe200078e00b5 */
[----:B-1----:R-:W-:Y:S01]  /*1d7b0*/  F2FP.BF16.F32.PACK_AB R79, R103, R100 ;  /* 0x00000064674f723e */ /* 0x002fe200000010ff */
[----:B------:R-:W-:Y:S01]  /*1d7c0*/  IMAD.MOV.U32 R183, RZ, RZ, R86 ;  /* 0x000000ffffb77224 */ /* 0x000fe200078e0056 */
[----:B------:R-:W-:Y:S01]  /*1d7d0*/  MUFU.EX2 R148, R148 ;  /* 0x0000009400947308 */ /* 0x000fe20000000800 */
[----:B------:R-:W-:Y:S02]  /*1d7e0*/  IMAD.MOV.U32 R180, RZ, RZ, R195 ;  /* 0x000000ffffb47224 */ /* 0x000fe400078e00c3 */
[--C-:B------:R-:W-:Y:S01]  /*1d7f0*/  FFMA.FTZ R214, R214, UR4, -R130.reuse ;  /* 0x00000004d6d67c23 */ /* 0x100fe20008010882 */
[----:B------:R-:W-:Y:S02]  /*1d800*/  IMAD.MOV.U32 R181, RZ, RZ, R57 ;  /* 0x000000ffffb57224 */ /* 0x000fe400078e0039 */
[----:B------:R-:W-:Y:S01]  /*1d810*/  FMUL.FTZ R57, R71, R141 ;  /* 0x0000008d47397220 */ /* 0x000fe20000410000 */
[----:B------:R-:W-:Y:S02]  /*1d820*/  IMAD.MOV.U32 R195, RZ, RZ, R197 ;  /* 0x000000ffffc37224 */ /* 0x000fe400078e00c5 */
[----:B------:R-:W-:Y:S01]  /*1d830*/  FFMA.FTZ R213, R213, UR4, -R130 ;  /* 0x00000004d5d57c23 */ /* 0x000fe20008010882 */
[----:B------:R-:W-:Y:S02]  /*1d840*/  IMAD.MOV.U32 R189, RZ, RZ, R50 ;  /* 0x000000ffffbd7224 */ /* 0x000fe400078e0032 */
[----:B------:R-:W-:Y:S01]  /*1d850*/  FMUL.FTZ R50, R69, R150 ;  /* 0x0000009645327220 */ /* 0x000fe20000410000 */
[----:B------:R-:W-:Y:S02]  /*1d860*/  IMAD.MOV.U32 R197, RZ, RZ, R49 ;  /* 0x000000ffffc57224 */ /* 0x000fe400078e0031 */
[----:B------:R-:W-:Y:S01]  /*1d870*/  FMUL.FTZ R49, R72, R149 ;  /* 0x0000009548317220 */ /* 0x000fe20000410000 */
[----:B------:R-:W-:Y:S01]  /*1d880*/  IMAD.MOV.U32 R173, RZ, RZ, R183 ;  /* 0x000000ffffad7224 */ /* 0x000fe200078e00b7 */
[----:B------:R-:W-:Y:S01]  /*1d890*/  MUFU.EX2 R125, R125 ;  /* 0x0000007d007d7308 */ /* 0x000fe20000000800 */
[----:B------:R-:W-:Y:S02]  /*1d8a0*/  IMAD.MOV.U32 R182, RZ, RZ, R58 ;  /* 0x000000ffffb67224 */ /* 0x000fe400078e003a */
[----:B------:R-:W-:Y:S01]  /*1d8b0*/  FMUL.FTZ R58, R70, R142 ;  /* 0x0000008e463a7220 */ /* 0x000fe20000410000 */
[----:B------:R-:W-:Y:S02]  /*1d8c0*/  IMAD.MOV.U32 R169, RZ, RZ, R173 ;  /* 0x000000ffffa97224 */ /* 0x000fe400078e00ad */
[----:B------:R-:W-:Y:S01]  /*1d8d0*/  FFMA.FTZ R197, R197, UR4, -R130 ;  /* 0x00000004c5c57c23 */ /* 0x000fe20008010882 */
[----:B------:R-:W-:Y:S02]  /*1d8e0*/  IMAD.MOV.U32 R173, RZ, RZ, R198 ;  /* 0x000000ffffad7224 */ /* 0x000fe400078e00c6 */
[----:B------:R-:W-:Y:S01]  /*1d8f0*/  FFMA.FTZ R212, R212, UR4, -R124 ;  /* 0x00000004d4d47c23 */ /* 0x000fe2000801087c */
[----:B------:R-:W-:Y:S01]  /*1d900*/  IMAD.MOV.U32 R198, RZ, RZ, R88 ;  /* 0x000000ffffc67224 */ /* 0x000fe200078e0058 */
[----:B------:R-:W-:Y:S01]  /*1d910*/  MUFU.EX2 R116, R116 ;  /* 0x0000007400747308 */ /* 0x000fe20000000800 */
[----:B------:R-:W-:Y:S02]  /*1d920*/  IMAD.MOV.U32 R183, RZ, RZ, R182 ;  /* 0x000000ffffb77224 */ /* 0x000fe400078e00b6 */
[----:B------:R-:W-:Y:S01]  /*1d930*/  FFMA.FTZ R209, R209, UR4, -R124 ;  /* 0x00000004d1d17c23 */ /* 0x000fe2000801087c */
[----:B------:R-:W-:Y:S02]  /*1d940*/  IMAD.MOV.U32 R182, RZ, RZ, R199 ;  /* 0x000000ffffb67224 */ /* 0x000fe400078e00c7 */
[--C-:B------:R-:W-:Y:S01]  /*1d950*/  FFMA.FTZ R211, R211, UR4, -R130.reuse ;  /* 0x00000004d3d37c23 */ /* 0x100fe20008010882 */
[----:B------:R-:W-:Y:S02]  /*1d960*/  IMAD.MOV.U32 R199, RZ, RZ, R63 ;  /* 0x000000ffffc77224 */ /* 0x000fe400078e003f */
[----:B------:R-:W-:Y:S01]  /*1d970*/  FFMA.FTZ R210, R210, UR4, -R130 ;  /* 0x00000004d2d27c23 */ /* 0x000fe20008010882 */
[----:B------:R-:W-:Y:S01]  /*1d980*/  FFMA.FTZ R200, R200, UR4, -R124 ;  /* 0x00000004c8c87c23 */ /* 0x000fe2000801087c */
[----:B------:R-:W-:Y:S01]  /*1d990*/  MUFU.EX2 R156, R156 ;  /* 0x0000009c009c7308 */ /* 0x000fe20000000800 */
[--C-:B------:R-:W-:Y:S01]  /*1d9a0*/  FFMA.FTZ R199, R199, UR4, -R130.reuse ;  /* 0x00000004c7c77c23 */ /* 0x100fe20008010882 */
[--C-:B------:R-:W-:Y:S01]  /*1d9b0*/  FFMA.FTZ R203, R203, UR4, -R130.reuse ;  /* 0x00000004cbcb7c23 */ /* 0x100fe20008010882 */
[----:B------:R-:W-:Y:S01]  /*1d9c0*/  FFMA.FTZ R128, R128, UR4, -R130 ;  /* 0x0000000480807c23 */ /* 0x000fe20008010882 */
[--C-:B------:R-:W-:Y:S01]  /*1d9d0*/  FFMA.FTZ R118, R118, UR4, -R124.reuse ;  /* 0x0000000476767c23 */ /* 0x100fe2000801087c */
[--C-:B------:R-:W-:Y:S01]  /*1d9e0*/  FFMA.FTZ R121, R121, UR4, -R124.reuse ;  /* 0x0000000479797c23 */ /* 0x100fe2000801087c */
[----:B------:R-:W-:Y:S04]  /*1d9f0*/  FFMA.FTZ R120, R120, UR4, -R124 ;  /* 0x0000000478787c23 */ /* 0x000fe8000801087c */
[----:B------:R-:W-:Y:S10]  /*1da00*/  MUFU.EX2 R131, R131 ;  /* 0x0000008300837308 */ /* 0x000ff40000000800 */
[----:B------:R-:W-:Y:S10]  /*1da10*/  MUFU.EX2 R243, R243 ;  /* 0x000000f300f37308 */ /* 0x000ff40000000800 */
[----:B------:R-:W-:Y:S10]  /*1da20*/  MUFU.EX2 R242, R242 ;  /* 0x000000f200f27308 */ /* 0x000ff40000000800 */
[----:B------:R-:W-:Y:S01]  /*1da30*/  MUFU.EX2 R240, R240 ;  /* 0x000000f000f07308 */ /* 0x000fe20000000800 */
[----:B--2---:R-:W-:Y:S09]  /*1da40*/  FMUL.FTZ R63, R70, R139 ;  /* 0x0000008b463f7220 */ /* 0x004ff20000410000 */
[----:B------:R-:W-:Y:S10]  /*1da50*/  MUFU.EX2 R239, R239 ;  /* 0x000000ef00ef7308 */ /* 0x000ff40000000800 */
[----:B------:R-:W-:Y:S10]  /*1da60*/  MUFU.EX2 R238, R238 ;  /* 0x000000ee00ee7308 */ /* 0x000ff40000000800 */
[----:B------:R-:W-:Y:S01]  /*1da70*/  MUFU.EX2 R237, R237 ;  /* 0x000000ed00ed7308 */ /* 0x000fe20000000800 */
[----:B---3--:R-:W1:Y:S01]  /*1da80*/  LDSM.16.MT88.4 R20, [R247+0x8000] ;  /* 0x00800000f714783b */ /* 0x008e620000004200 */
[----:B------:R-:W-:Y:S02]  /*1da90*/  VIADD R96, R247, 0x8040 ;  /* 0x00008040f7607836 */ /* 0x000fe40000000000 */
[----:B----4-:R-:W-:Y:S02]  /*1daa0*/  @P4 VIADD R96, R26, 0xffffffc0 ;  /* 0xffffffc01a604836 */ /* 0x010fe40000000000 */
[----:B------:R-:W-:Y:S02]  /*1dab0*/  FMUL.FTZ R26, R70, R174 ;  /* 0x000000ae461a7220 */ /* 0x000fe40000410000 */
[----:B------:R-:W-:Y:S01]  /*1dac0*/  IMAD.IADD R97, R246, 0x1, R96 ;  /* 0x00000001f6617824 */ /* 0x000fe200078e0260 */
[----:B------:R-:W2:Y:S01]  /*1dad0*/  LDSM.16.MT88.4 R52, [R96] ;  /* 0x000000006034783b */ /* 0x000ea20000004200 */
[----:B------:R-:W-:Y:S07]  /*1dae0*/  MUFU.EX2 R236, R236 ;  /* 0x000000ec00ec7308 */ /* 0x000fee0000000800 */
[----:B------:R-:W3:Y:S03]  /*1daf0*/  LDSM.16.MT88.4 R80, [R97] ;  /* 0x000000006150783b */ /* 0x000ee60000004200 */
[----:B------:R-:W-:Y:S10]  /*1db00*/  MUFU.EX2 R197, R197 ;  /* 0x000000c500c57308 */ /* 0x000ff40000000800 */
[----:B------:R-:W-:Y:S10]  /*1db10*/  MUFU.EX2 R199, R199 ;  /* 0x000000c700c77308 */ /* 0x000ff40000000800 */
[----:B------:R-:W-:Y:S01]  /*1db20*/  MUFU.EX2 R241, R241 ;  /* 0x000000f100f17308 */ /* 0x000fe20000000800 */
[-C--:B-1----:R-:W-:Y:S09]  /*1db30*/  HMMA.16816.F32.BF16 R4, R76, R20.reuse, R4 ;  /* 0x000000144c04723c */ /* 0x082ff20000041804 */
[----:B------:R-:W-:Y:S01]  /*1db40*/  MUFU.EX2 R230, R230 ;  /* 0x000000e600e67308 */ /* 0x000fe20000000800 */
[C---:B------:R-:W-:Y:S09]  /*1db50*/  HMMA.16816.F32.BF16 R8, R64.reuse, R20, R8 ;  /* 0x000000144008723c */ /* 0x040ff20000041808 */
[----:B------:R-:W-:Y:S01]  /*1db60*/  MUFU.EX2 R226, R226 ;  /* 0x000000e200e27308 */ /* 0x000fe20000000800 */
[C---:B------:R-:W-:Y:S01]  /*1db70*/  FMUL.FTZ R20, R72.reuse, R176 ;  /* 0x000000b048147220 */ /* 0x040fe20000410000 */
[----:B------:R-:W-:Y:S02]  /*1db80*/  IMAD.MOV.U32 R176, RZ, RZ, R196 ;  /* 0x000000ffffb07224 */ /* 0x000fe400078e00c4 */
[----:B------:R-:W-:Y:S01]  /*1db90*/  FMUL.FTZ R21, R72, R177 ;  /* 0x000000b148157220 */ /* 0x000fe20000410000 */
[----:B------:R-:W-:Y:S01]  /*1dba0*/  IMAD.MOV.U32 R196, RZ, RZ, R85 ;  /* 0x000000ffffc47224 */ /* 0x000fe200078e0055 */
[-C--:B------:R-:W-:Y:S04]  /*1dbb0*/  HMMA.16816.F32.BF16 R12, R64, R22.reuse, R12 ;  /* 0x00000016400c723c */ /* 0x080fe8000004180c */
[----:B------:R-:W-:Y:S01]  /*1dbc0*/  MUFU.EX2 R218, R218 ;  /* 0x000000da00da7308 */ /* 0x000fe20000000800 */
[----:B------:R-:W-:Y:S02]  /*1dbd0*/  IMAD.MOV.U32 R177, RZ, RZ, R190 ;  /* 0x000000ffffb17224 */ /* 0x000fe400078e00be */
[----:B------:R-:W-:Y:S02]  /*1dbe0*/  IMAD.MOV.U32 R190, RZ, RZ, R59 ;  /* 0x000000ffffbe7224 */ /* 0x000fe400078e003b */
[----:B------:R-:W-:Y:S01]  /*1dbf0*/  FMUL.FTZ R59, R70, R143 ;  /* 0x0000008f463b7220 */ /* 0x000fe20000410000 */
[----:B------:R-:W-:Y:S01]  /*1dc00*/  FFMA.FTZ R143, R169, UR4, -R227 ;  /* 0x00000004a98f7c23 */ /* 0x000fe200080108e3 */
[C---:B------:R-:W-:Y:S03]  /*1dc10*/  HMMA.16816.F32.BF16 R16, R76.reuse, R22, R16 ;  /* 0x000000164c10723c */ /* 0x040fe60000041810 */
[----:B------:R-:W-:Y:S01]  /*1dc20*/  MUFU.EX2 R234, R234 ;  /* 0x000000ea00ea7308 */ /* 0x000fe20000000800 */
[C---:B------:R-:W-:Y:S01]  /*1dc30*/  FMUL.FTZ R22, R69.reuse, R178 ;  /* 0x000000b245167220 */ /* 0x040fe20000410000 */
[----:B------:R-:W-:Y:S01]  /*1dc40*/  FMUL.FTZ R23, R69, R179 ;  /* 0x000000b345177220 */ /* 0x000fe20000410000 */
[----:B------:R-:W-:Y:S02]  /*1dc50*/  IMAD.MOV.U32 R179, RZ, RZ, R187 ;  /* 0x000000ffffb37224 */ /* 0x000fe400078e00bb */
[----:B------:R-:W-:Y:S05]  /*1dc60*/  IMAD.MOV.U32 R187, RZ, RZ, R193 ;  /* 0x000000ffffbb7224 */ /* 0x000fea00078e00c1 */
[----:B------:R-:W-:Y:S01]  /*1dc70*/  MUFU.EX2 R143, R143 ;  /* 0x0000008f008f7308 */ /* 0x000fe20000000800 */
[----:B------:R-:W-:Y:S01]  /*1dc80*/  IMAD.MOV.U32 R193, RZ, RZ, R84 ;  /* 0x000000ffffc17224 */ /* 0x000fe200078e0054 */
[-C--:B------:R-:W-:Y:S03]  /*1dc90*/  HMMA.16816.F32.BF16 R20, R76, R36.reuse, R20 ;  /* 0x000000244c14723c */ /* 0x080fe60000041814 */
[----:B------:R-:W-:Y:S02]  /*1dca0*/  IMAD.MOV.U32 R178, RZ, RZ, R191 ;  /* 0x000000ffffb27224 */ /* 0x000fe400078e00bf */
[----:B------:R-:W-:Y:S03]  /*1dcb0*/  IMAD.MOV.U32 R191, RZ, RZ, R87 ;  /* 0x000000ffffbf7224 */ /* 0x000fe600078e0057 */
[----:B------:R-:W-:Y:S01]  /*1dcc0*/  MUFU.EX2 R235, R235 ;  /* 0x000000eb00eb7308 */ /* 0x000fe20000000800 */
[----:B------:R-:W1:Y:S01]  /*1dcd0*/  LDSM.16.MT88.4 R84, [R247+0x8800] ;  /* 0x00880000f754783b */ /* 0x000e620000004200 */
[C---:B------:R-:W-:Y:S04]  /*1dce0*/  HMMA.16816.F32.BF16 R24, R64.reuse, R36, R24 ;  /* 0x000000244018723c */ /* 0x040fe80000041818 */
[C---:B------:R-:W-:Y:S01]  /*1dcf0*/  FMUL.FTZ R36, R72.reuse, R160 ;  /* 0x000000a048247220 */ /* 0x040fe20000410000 */
[----:B------:R-:W-:Y:S01]  /*1dd00*/  FMUL.FTZ R37, R72, R161 ;  /* 0x000000a148257220 */ /* 0x000fe20000410000 */
[----:B------:R-:W-:Y:S02]  /*1dd10*/  IMAD.MOV.U32 R175, RZ, RZ, R179 ;  /* 0x000000ffffaf7224 */ /* 0x000fe400078e00b3 */
[----:B------:R-:W-:Y:S01]  /*1dd20*/  MUFU.EX2 R233, R233 ;  /* 0x000000e900e97308 */ /* 0x000fe20000000800 */
[-C--:B------:R-:W-:Y:S03]  /*1dd30*/  HMMA.16816.F32.BF16 R28, R64, R38.reuse, R28 ;  /* 0x00000026401c723c */ /* 0x080fe6000004181c */
[----:B------:R-:W-:Y:S02]  /*1dd40*/  IMAD.MOV.U32 R174, RZ, RZ, R178 ;  /* 0x000000ffffae7224 */ /* 0x000fe400078e00b2 */
[----:B------:R-:W-:Y:S01]  /*1dd50*/  FFMA.FTZ R141, R175, UR4, -R124 ;  /* 0x00000004af8d7c23 */ /* 0x000fe2000801087c */
[----:B------:R-:W-:Y:S02]  /*1dd60*/  IMAD.MOV.U32 R178, RZ, RZ, R177 ;  /* 0x000000ffffb27224 */ /* 0x000fe400078e00b1 */
[----:B------:R-:W-:Y:S01]  /*1dd70*/  IMAD.MOV.U32 R179, RZ, RZ, R176 ;  /* 0x000000ffffb37224 */ /* 0x000fe200078e00b0 */
[C---:B------:R-:W-:Y:S01]  /*1dd80*/  HMMA.16816.F32.BF16 R32, R76.reuse, R38, R32 ;  /* 0x000000264c20723c */ /* 0x040fe20000041820 */
[----:B------:R-:W-:Y:S03]  /*1dd90*/  MUFU.EX2 R232, R232 ;  /* 0x000000e800e87308 */ /* 0x000fe60000000800 */
[C---:B------:R-:W-:Y:S01]  /*1dda0*/  FMUL.FTZ R38, R69.reuse, R162 ;  /* 0x000000a245267220 */ /* 0x040fe20000410000 */
[C---:B------:R-:W-:Y:S01]  /*1ddb0*/  FMUL.FTZ R39, R69.reuse, R163 ;  /* 0x000000a345277220 */ /* 0x040fe20000410000 */
[----:B------:R-:W-:Y:S02]  /*1ddc0*/  IMAD.MOV.U32 R176, RZ, RZ, R181 ;  /* 0x000000ffffb07224 */ /* 0x000fe400078e00b5 */
[----:B------:R-:W-:Y:S01]  /*1ddd0*/  FFMA.FTZ R142, R174, UR4, -R129 ;  /* 0x00000004ae8e7c23 */ /* 0x000fe20008010881 */
[----:B------:R-:W-:Y:S02]  /*1dde0*/  IMAD.MOV.U32 R181, RZ, RZ, R62 ;  /* 0x000000ffffb57224 */ /* 0x000fe400078e003e */
[----:B------:R-:W-:Y:S01]  /*1ddf0*/  MUFU.EX2 R141, R141 ;  /* 0x0000008d008d7308 */ /* 0x000fe20000000800 */
[----:B------:R-:W-:Y:S02]  /*1de00*/  IMAD.MOV.U32 R174, RZ, RZ, R189 ;  /* 0x000000ffffae7224 */ /* 0x000fe400078e00bd */
[----:B------:R-:W-:Y:S01]  /*1de10*/  FMUL.FTZ R62, R70, R138 ;  /* 0x0000008a463e7220 */ /* 0x000fe20000410000 */
[-C--:B--2---:R-:W-:Y:S03]  /*1de20*/  HMMA.16816.F32.BF16 R36, R76, R52.reuse, R36 ;  /* 0x000000344c24723c */ /* 0x084fe60000041824 */
[----:B------:R-:W-:Y:S02]  /*1de30*/  IMAD.MOV.U32 R175, RZ, RZ, R181 ;  /* 0x000000ffffaf7224 */ /* 0x000fe400078e00b5 */
[----:B------:R-:W-:Y:S01]  /*1de40*/  IMAD.MOV.U32 R189, RZ, RZ, R188 ;  /* 0x000000ffffbd7224 */ /* 0x000fe200078e00bc */
[----:B------:R-:W-:Y:S01]  /*1de50*/  MUFU.EX2 R142, R142 ;  /* 0x0000008e008e7308 */ /* 0x000fe20000000800 */
[----:B------:R-:W-:Y:S01]  /*1de60*/  IMAD.MOV.U32 R188, RZ, RZ, R90 ;  /* 0x000000ffffbc7224 */ /* 0x000fe200078e005a */
[C---:B------:R-:W-:Y:S04]  /*1de70*/  HMMA.16816.F32.BF16 R40, R64.reuse, R52, R40 ;  /* 0x000000344028723c */ /* 0x040fe80000041828 */
[C---:B------:R-:W-:Y:S01]  /*1de80*/  FMUL.FTZ R52, R72.reuse, R144 ;  /* 0x0000009048347220 */ /* 0x040fe20000410000 */
[----:B------:R-:W-:Y:S03]  /*1de90*/  IMAD.MOV.U32 R170, RZ, RZ, R174 ;  /* 0x000000ffffaa7224 */ /* 0x000fe600078e00ae */
[----:B------:R2:W4:Y:S01]  /*1dea0*/  MUFU.EX2 R144, R56 ;  /* 0x0000003800907308 */ /* 0x0005220000000800 */
[----:B------:R-:W-:Y:S01]  /*1deb0*/  IMAD.MOV.U32 R174, RZ, RZ, R178 ;  /* 0x000000ffffae7224 */ /* 0x000fe200078e00b2 */
[-C--:B------:R-:W-:Y:S03]  /*1dec0*/  HMMA.16816.F32.BF16 R44, R64, R54.reuse, R44 ;  /* 0x00000036402c723c */ /* 0x080fe6000004182c */
[----:B------:R-:W-:Y:S02]  /*1ded0*/  IMAD.MOV.U32 R178, RZ, RZ, R94 ;  /* 0x000000ffffb27224 */ /* 0x000fe400078e005e */
[----:B------:R-:W-:Y:S01]  /*1dee0*/  FMUL.FTZ R53, R72, R145 ;  /* 0x0000009148357220 */ /* 0x000fe20000410000 */
[----:B------:R-:W-:Y:S02]  /*1def0*/  IMAD.MOV.U32 R177, RZ, RZ, R180 ;  /* 0x000000ffffb17224 */ /* 0x000fe400078e00b4 */
[----:B------:R-:W-:Y:S01]  /*1df00*/  MUFU.EX2 R231, R231 ;  /* 0x000000e700e77308 */ /* 0x000fe20000000800 */
[----:B------:R-:W-:Y:S01]  /*1df10*/  IMAD.MOV.U32 R180, RZ, RZ, R61 ;  /* 0x000000ffffb47224 */ /* 0x000fe200078e003d */
[C---:B------:R-:W-:Y:S04]  /*1df20*/  HMMA.16816.F32.BF16 R48, R76.reuse, R54, R48 ;  /* 0x000000364c30723c */ /* 0x040fe80000041830 */
[----:B------:R-:W-:Y:S01]  /*1df30*/  FMUL.FTZ R54, R69, R146 ;  /* 0x0000009245367220 */ /* 0x000fe20000410000 */
[----:B------:R-:W-:Y:S02]  /*1df40*/  IMAD.MOV.U32 R169, RZ, RZ, R173 ;  /* 0x000000ffffa97224 */ /* 0x000fe400078e00ad */
[----:B------:R-:W-:Y:S01]  /*1df50*/  FFMA.FTZ R145, R175, UR4, -R227 ;  /* 0x00000004af917c23 */ /* 0x000fe200080108e3 */
[----:B--2---:R-:W-:Y:S01]  /*1df60*/  FMUL.FTZ R56, R71, R140 ;  /* 0x0000008c47387220 */ /* 0x004fe20000410000 */
[----:B------:R-:W-:Y:S01]  /*1df70*/  FFMA.FTZ R140, R172, UR4, -R124 ;  /* 0x00000004ac8c7c23 */ /* 0x000fe2000801087c */
[----:B------:R-:W-:Y:S01]  /*1df80*/  MOV R172, R184 ;  /* 0x000000b800ac7202 */ /* 0x000fe20000000f00 */
[----:B------:R-:W-:Y:S01]  /*1df90*/  FMUL.FTZ R55, R69, R147 ;  /* 0x0000009345377220 */ /* 0x000fe20000410000 */
[----:B------:R-:W-:Y:S02]  /*1dfa0*/  IMAD.MOV.U32 R175, RZ, RZ, R179 ;  /* 0x000000ffffaf7224 */ /* 0x000fe400078e00b3 */
[----:B------:R-:W-:Y:S01]  /*1dfb0*/  FFMA.FTZ R147, R170, UR4, -R227 ;  /* 0x00000004aa937c23 */ /* 0x000fe200080108e3 */
[----:B------:R-:W-:Y:S01]  /*1dfc0*/  IMAD.MOV.U32 R173, RZ, RZ, R177 ;  /* 0x000000ffffad7224 */ /* 0x000fe200078e00b1 */
[----:B------:R-:W2:Y:S01]  /*1dfd0*/  MUFU.EX2 R140, R140 ;  /* 0x0000008c008c7308 */ /* 0x000ea20000000800 */
[----:B------:R-:W-:Y:S02]  /*1dfe0*/  IMAD.MOV.U32 R168, RZ, RZ, R172 ;  /* 0x000000ffffa87224 */ /* 0x000fe400078e00ac */
[C---:B------:R-:W-:Y:S01]  /*1dff0*/  FMUL.FTZ R61, R71.reuse, R137 ;  /* 0x00000089473d7220 */ /* 0x040fe20000410000 */
[-C--:B---3--:R-:W-:Y:S03]  /*1e000*/  HMMA.16816.F32.BF16 R52, R76, R80.reuse, R52 ;  /* 0x000000504c34723c */ /* 0x088fe60000041834 */
[----:B------:R-:W-:Y:S02]  /*1e010*/  IMAD.MOV.U32 R172, RZ, RZ, R89 ;  /* 0x000000ffffac7224 */ /* 0x000fe400078e0059 */
[----:B------:R-:W-:Y:S01]  /*1e020*/  FFMA.FTZ R146, R168, UR4, -R227 ;  /* 0x00000004a8927c23 */ /* 0x000fe200080108e3 */
[----:B------:R-:W-:Y:S01]  /*1e030*/  IMAD.MOV.U32 R170, RZ, RZ, R169 ;  /* 0x000000ffffaa7224 */ /* 0x000fe200078e00a9 */
[----:B------:R-:W-:Y:S01]  /*1e040*/  MUFU.EX2 R145, R145 ;  /* 0x0000009100917308 */ /* 0x000fe20000000800 */
[----:B------:R-:W-:Y:S01]  /*1e050*/  IMAD.MOV.U32 R168, RZ, RZ, R172 ;  /* 0x000000ffffa87224 */ /* 0x000fe200078e00ac */
[C---:B------:R-:W-:Y:S04]  /*1e060*/  HMMA.16816.F32.BF16 R56, R64.reuse, R80, R56 ;  /* 0x000000504038723c */ /* 0x040fe80000041838 */
[----:B------:R-:W-:Y:S02]  /*1e070*/  IMAD.MOV.U32 R172, RZ, RZ, R176 ;  /* 0x000000ffffac7224 */ /* 0x000fe400078e00b0 */
[----:B------:R-:W-:Y:S01]  /*1e080*/  FFMA.FTZ R149, R170, UR4, -R129 ;  /* 0x00000004aa957c23 */ /* 0x000fe20008010881 */
[----:B------:R-:W-:Y:S01]  /*1e090*/  IMAD.MOV.U32 R169, RZ, RZ, R168 ;  /* 0x000000ffffa97224 */ /* 0x000fe200078e00a8 */
[----:B------:R-:W-:Y:S01]  /*1e0a0*/  F2FP.BF16.F32.PACK_AB R80, R108, R106 ;  /* 0x0000006a6c50723e */ /* 0x000fe200000010ff */
[----:B------:R-:W-:Y:S02]  /*1e0b0*/  IMAD.MOV.U32 R184, RZ, RZ, R60 ;  /* 0x000000ffffb87224 */ /* 0x000fe400078e003c */
[----:B------:R-:W-:Y:S01]  /*1e0c0*/  FMUL.FTZ R60, R71, R136 ;  /* 0x00000088473c7220 */ /* 0x000fe20000410000 */
[----:B------:R-:W-:Y:S01]  /*1e0d0*/  IMAD.MOV.U32 R179, RZ, RZ, R193 ;  /* 0x000000ffffb37224 */ /* 0x000fe200078e00c1 */
[----:B------:R-:W-:Y:S01]  /*1e0e0*/  MUFU.EX2 R149, R149 ;  /* 0x0000009500957308 */ /* 0x000fe20000000800 */
[----:B------:R-:W-:Y:S01]  /*1e0f0*/  IMAD.MOV.U32 R168, RZ, RZ, R175 ;  /* 0x000000ffffa87224 */ /* 0x000fe200078e00af */
[----:B------:R-:W-:Y:S01]  /*1e100*/  F2FP.BF16.F32.PACK_AB R81, R111, R110 ;  /* 0x0000006e6f51723e */ /* 0x000fe200000010ff */
[----:B------:R-:W-:Y:S02]  /*1e110*/  IMAD.MOV.U32 R175, RZ, RZ, R174 ;  /* 0x000000ffffaf7224 */ /* 0x000fe400078e00ae */
[-C--:B------:R-:W-:Y:S03]  /*1e120*/  HMMA.16816.F32.BF16 R60, R64, R82.reuse, R60 ;  /* 0x00000052403c723c */ /* 0x080fe6000004183c */
        /* <DEDUP_REMOVED lines=8> */
[----:B------:R-:W-:Y:S02]  /*1e1b0*/  IMAD.MOV.U32 R170, RZ, RZ, R169 ;  /* 0x000000ffffaa7224 */ /* 0x000fe400078e00a9 */
[----:B------:R-:W-:Y:S01]  /*1e1c0*/  FFMA.FTZ R132, R220, UR4, -R227 ;  /* 0x00000004dc847c23 */ /* 0x000fe200080108e3 */
[----:B------:R-:W-:Y:S01]  /*1e1d0*/  IMAD.MOV.U32 R169, RZ, RZ, R168 ;  /* 0x000000ffffa97224 */ /* 0x000fe200078e00a8 */
[----:B------:R-:W-:Y:S01]  /*1e1e0*/  MUFU.EX2 R146, R146 ;  /* 0x0000009200927308 */ /* 0x000fe20000000800 */
[----:B------:R-:W-:Y:S02]  /*1e1f0*/  IMAD.MOV.U32 R168, RZ, RZ, R175 ;  /* 0x000000ffffa87224 */ /* 0x000fe400078e00af */
[----:B------:R-:W-:Y:S01]  /*1e200*/  FFMA.FTZ R150, R170, UR4, -R129 ;  /* 0x00000004aa967c23 */ /* 0x000fe20008010881 */
[----:B------:R-:W-:Y:S04]  /*1e210*/  HMMA.16816.F32.BF16 R64, R76, R82, R64 ;  /* 0x000000524c40723c */ /* 0x000fe80000041840 */
[----:B------:R-:W-:Y:S01]  /*1e220*/  IMAD.MOV.U32 R179, RZ, RZ, R178 ;  /* 0x000000ffffb37224 */ /* 0x000fe200078e00b2 */
[----:B----4-:R-:W-:Y:S01]  /*1e230*/  F2FP.BF16.F32.PACK_AB R78, R144, R148 ;  /* 0x00000094904e723e */ /* 0x010fe200000010ff */
[----:B------:R-:W-:Y:S01]  /*1e240*/  IMAD.MOV.U32 R175, RZ, RZ, R174 ;  /* 0x000000ffffaf7224 */ /* 0x000fe200078e00ae */
[----:B------:R-:W-:Y:S01]  /*1e250*/  F2FP.BF16.F32.PACK_AB R76, R116, R125 ;  /* 0x0000007d744c723e */ /* 0x000fe200000010ff */
[----:B------:R-:W-:Y:S01]  /*1e260*/  IMAD.MOV.U32 R178, RZ, RZ, R181 ;  /* 0x000000ffffb27224 */ /* 0x000fe200078e00b5 */
[----:B------:R-:W-:Y:S01]  /*1e270*/  F2FP.BF16.F32.PACK_AB R77, R131, R156 ;  /* 0x0000009c834d723e */ /* 0x000fe200000010ff */
[----:B------:R-:W-:Y:S01]  /*1e280*/  IMAD.MOV.U32 R174, RZ, RZ, R173 ;  /* 0x000000ffffae7224 */ /* 0x000fe200078e00ad */
[----:B------:R-:W-:Y:S01]  /*1e290*/  MOV R173, R172 ;  /* 0x000000ac00ad7202 */ /* 0x000fe20000000f00 */
[----:B------:R-:W-:Y:S01]  /*1e2a0*/  IMAD.MOV.U32 R184, RZ, RZ, R195 ;  /* 0x000000ffffb87224 */ /* 0x000fe200078e00c3 */
[----:B------:R-:W3:Y:S01]  /*1e2b0*/  LDL.LU R181, [R1+0x6c] ;  /* 0x00006c0001b57983 */ /* 0x000ee20000300800 */
[----:B------:R-:W-:Y:S01]  /*1e2c0*/  IMAD.MOV.U32 R170, RZ, RZ, R169 ;  /* 0x000000ffffaa7224 */ /* 0x000fe200078e00a9 */
[----:B--2---:R-:W-:Y:S01]  /*1e2d0*/  F2FP.BF16.F32.PACK_AB R79, R141, R140 ;  /* 0x0000008c8d4f723e */ /* 0x004fe200000010ff */
[----:B------:R-:W-:Y:S01]  /*1e2e0*/  IMAD.MOV.U32 R172, RZ, RZ, R179 ;  /* 0x000000ffffac7224 */ /* 0x000fe200078e00b3 */
[----:B------:R-:W2:Y:S01]  /*1e2f0*/  MUFU.EX2 R150, R150 ;  /* 0x0000009600967308 */ /* 0x000ea20000000800 */
[----:B------:R-:W-:Y:S02]  /*1e300*/  IMAD.MOV.U32 R169, RZ, RZ, R168 ;  /* 0x000000ffffa97224 */ /* 0x000fe400078e00a8 */
[----:B------:R-:W-:Y:S01]  /*1e310*/  FFMA.FTZ R152, R170, UR4, -R129 ;  /* 0x00000004aa987c23 */ /* 0x000fe20008010881 */
[----:B------:R-:W-:Y:S01]  /*1e320*/  IMAD.MOV.U32 R179, RZ, RZ, R178 ;  /* 0x000000ffffb37224 */ /* 0x000fe200078e00b2 */
[----:B------:R-:W-:Y:S01]  /*1e330*/  F2FP.BF16.F32.PACK_AB R82, R105, R107 ;  /* 0x0000006b6952723e */ /* 0x000fe200000010ff */
[-C--:B-1----:R-:W-:Y:S03]  /*1e340*/  HMMA.16816.F32.BF16 R4, R76, R84.reuse, R4 ;  /* 0x000000544c04723c */ /* 0x082fe60000041804 */
[----:B------:R-:W-:Y:S01]  /*1e350*/  IMAD.MOV.U32 R168, RZ, RZ, R175 ;  /* 0x000000ffffa87224 */ /* 0x000fe200078e00af */
[----:B------:R-:W-:Y:S01]  /*1e360*/  F2FP.BF16.F32.PACK_AB R83, R142, R109 ;  /* 0x0000006d8e53723e */ /* 0x000fe200000010ff */
[----:B------:R-:W-:Y:S01]  /*1e370*/  IMAD.MOV.U32 R178, RZ, RZ, R184 ;  /* 0x000000ffffb27224 */ /* 0x000fe200078e00b8 */
[----:B------:R-:W-:Y:S01]  /*1e380*/  MUFU.EX2 R147, R147 ;  /* 0x0000009300937308 */ /* 0x000fe20000000800 */
[----:B------:R-:W-:Y:S01]  /*1e390*/  IMAD.MOV.U32 R175, RZ, RZ, R174 ;  /* 0x000000ffffaf7224 */ /* 0x000fe200078e00ae */
[----:B------:R-:W4:Y:S01]  /*1e3a0*/  LDL.LU R184, [R1+0x64] ;  /* 0x0000640001b87983 */ /* 0x000f220000300800 */
[----:B------:R-:W-:Y:S02]  /*1e3b0*/  IMAD.MOV.U32 R174, RZ, RZ, R173 ;  /* 0x000000ffffae7224 */ /* 0x000fe400078e00ad */
[----:B------:R-:W-:Y:S01]  /*1e3c0*/  FFMA.FTZ R133, R201, UR4, -R129 ;  /* 0x00000004c9857c23 */ /* 0x000fe20008010881 */
[C---:B------:R-:W-:Y:S04]  /*1e3d0*/  HMMA.16816.F32.BF16 R8, R80.reuse, R84, R8 ;  /* 0x000000545008723c */ /* 0x040fe80000041808 */
[----:B------:R-:W-:Y:S01]  /*1e3e0*/  MUFU.EX2 R152, R152 ;  /* 0x0000009800987308 */ /* 0x000fe20000000800 */
[----:B------:R-:W-:Y:S02]  /*1e3f0*/  IMAD.MOV.U32 R170, RZ, RZ, R169 ;  /* 0x000000ffffaa7224 */ /* 0x000fe400078e00a9 */
[----:B------:R-:W-:Y:S01]  /*1e400*/  FFMA.FTZ R201, R202, UR4, -R124 ;  /* 0x00000004cac97c23 */ /* 0x000fe2000801087c */
[----:B------:R-:W-:Y:S01]  /*1e410*/  IMAD.MOV.U32 R173, RZ, RZ, R172 ;  /* 0x000000ffffad7224 */ /* 0x000fe200078e00ac */
[-C--:B------:R-:W-:Y:S03]  /*1e420*/  HMMA.16816.F32.BF16 R12, R80, R86.reuse, R12 ;  /* 0x00000056500c723c */ /* 0x080fe6000004180c */
[----:B------:R-:W-:Y:S02]  /*1e430*/  IMAD.MOV.U32 R172, RZ, RZ, R179 ;  /* 0x000000ffffac7224 */ /* 0x000fe400078e00b3 */
[----:B------:R-:W-:Y:S01]  /*1e440*/  FFMA.FTZ R151, R170, UR4, -R130 ;  /* 0x00000004aa977c23 */ /* 0x000fe20008010882 */
[----:B------:R-:W-:Y:S01]  /*1e450*/  IMAD.MOV.U32 R169, RZ, RZ, R168 ;  /* 0x000000ffffa97224 */ /* 0x000fe200078e00a8 */
[----:B------:R-:W-:Y:S01]  /*1e460*/  MUFU.EX2 R214, R214 ;  /* 0x000000d600d67308 */ /* 0x000fe20000000800 */
[----:B------:R-:W-:Y:S01]  /*1e470*/  IMAD.MOV.U32 R179, RZ, RZ, R178 ;  /* 0x000000ffffb37224 */ /* 0x000fe200078e00b2 */
[C---:B------:R-:W-:Y:S01]  /*1e480*/  HMMA.16816.F32.BF16 R16, R76.reuse, R86, R16 ;  /* 0x000000564c10723c */ /* 0x040fe20000041810 */
[----:B------:R-:W-:Y:S03]  /*1e490*/  LDSM.16.MT88.4 R84, [R97+0x800] ;  /* 0x000800006154783b */ /* 0x000fe60000004200 */
[----:B------:R-:W-:Y:S02]  /*1e4a0*/  IMAD.MOV.U32 R168, RZ, RZ, R175 ;  /* 0x000000ffffa87224 */ /* 0x000fe400078e00af */
[----:B------:R-:W-:Y:S02]  /*1e4b0*/  IMAD.MOV.U32 R178, RZ, RZ, R188 ;  /* 0x000000ffffb27224 */ /* 0x000fe400078e00bc */
[----:B------:R-:W-:Y:S01]  /*1e4c0*/  MUFU.EX2 R151, R151 ;  /* 0x0000009700977308 */ /* 0x000fe20000000800 */
[----:B------:R-:W-:Y:S01]  /*1e4d0*/  IMAD.MOV.U32 R175, RZ, RZ, R174 ;  /* 0x000000ffffaf7224 */ /* 0x000fe200078e00ae */
[----:B------:R-:W4:Y:S01]  /*1e4e0*/  LDL.LU R188, [R1+0x5c] ;  /* 0x00005c0001bc7983 */ /* 0x000f220000300800 */
[----:B------:R-:W-:Y:S02]  /*1e4f0*/  IMAD.MOV.U32 R174, RZ, RZ, R173 ;  /* 0x000000ffffae7224 */ /* 0x000fe400078e00ad */
[----:B------:R-:W-:Y:S02]  /*1e500*/  IMAD.MOV.U32 R173, RZ, RZ, R172 ;  /* 0x000000ffffad7224 */ /* 0x000fe400078e00ac */
[----:B------:R-:W-:Y:S03]  /*1e510*/  IMAD.MOV.U32 R172, RZ, RZ, R179 ;  /* 0x000000ffffac7224 */ /* 0x000fe600078e00b3 */
[----:B------:R-:W-:Y:S01]  /*1e520*/  MUFU.EX2 R213, R213 ;  /* 0x000000d500d57308 */ /* 0x000fe20000000800 */
[----:B------:R-:W-:Y:S02]  /*1e530*/  IMAD.MOV.U32 R179, RZ, RZ, R178 ;  /* 0x000000ffffb37224 */ /* 0x000fe400078e00b2 */
[----:B------:R-:W-:Y:S02]  /*1e540*/  IMAD.MOV.U32 R178, RZ, RZ, R191 ;  /* 0x000000ffffb27224 */ /* 0x000fe400078e00bf */
[----:B------:R-:W-:Y:S02]  /*1e550*/  IMAD.MOV.U32 R191, RZ, RZ, R198 ;  /* 0x000000ffffbf7224 */ /* 0x000fe400078e00c6 */
[----:B------:R-:W4:Y:S01]  /*1e560*/  LDL.LU R198, [R1+0x68] ;  /* 0x0000680001c67983 */ /* 0x000f220000300800 */
[----:B------:R-:W-:Y:S02]  /*1e570*/  IMAD.MOV.U32 R195, RZ, RZ, R91 ;  /* 0x000000ffffc37224 */ /* 0x000fe400078e005b */
[----:B------:R-:W-:Y:S01]  /*1e580*/  MUFU.EX2 R212, R212 ;  /* 0x000000d400d47308 */ /* 0x000fe20000000800 */
[----:B------:R-:W-:Y:S01]  /*1e590*/  IMAD.MOV.U32 R177, RZ, RZ, R183 ;  /* 0x000000ffffb17224 */ /* 0x000fe200078e00b7 */
[----:B------:R-:W1:Y:S01]  /*1e5a0*/  LDSM.16.MT88.4 R88, [R244+0x8800] ;  /* 0x00880000f458783b */ /* 0x000e620000004200 */
[----:B------:R-:W-:Y:S02]  /*1e5b0*/  IMAD.MOV.U32 R176, RZ, RZ, R196 ;  /* 0x000000ffffb07224 */ /* 0x000fe400078e00c4 */
[----:B------:R-:W-:Y:S02]  /*1e5c0*/  IMAD.MOV.U32 R196, RZ, RZ, R95 ;  /* 0x000000ffffc47224 */ /* 0x000fe400078e005f */
[----:B------:R-:W-:Y:S03]  /*1e5d0*/  IMAD.MOV.U32 R193, RZ, RZ, R93 ;  /* 0x000000ffffc17224 */ /* 0x000fe600078e005d */
[----:B------:R-:W-:Y:S01]  /*1e5e0*/  MUFU.EX2 R209, R209 ;  /* 0x000000d100d17308 */ /* 0x000fe20000000800 */
[----:B------:R-:W-:Y:S02]  /*1e5f0*/  IMAD.MOV.U32 R183, RZ, RZ, R92 ;  /* 0x000000ffffb77224 */ /* 0x000fe400078e005c */
[----:B------:R-:W-:Y:S01]  /*1e600*/  FFMA.FTZ R196, R196, UR4, -R227 ;  /* 0x00000004c4c47c23 */ /* 0x000fe200080108e3 */
[----:B------:R-:W-:Y:S01]  /*1e610*/  IMAD.MOV.U32 R170, RZ, RZ, R169 ;  /* 0x000000ffffaa7224 */ /* 0x000fe200078e00a9 */
[----:B------:R-:W2:Y:S01]  /*1e620*/  LDSM.16.MT88.4 R92, [R96+0x800] ;  /* 0x00080000605c783b */ /* 0x000ea20000004200 */
[----:B------:R-:W-:Y:S02]  /*1e630*/  IMAD.MOV.U32 R169, RZ, RZ, R168 ;  /* 0x000000ffffa97224 */ /* 0x000fe400078e00a8 */
[----:B------:R-:W-:Y:S02]  /*1e640*/  IMAD.MOV.U32 R168, RZ, RZ, R175 ;  /* 0x000000ffffa87224 */ /* 0x000fe400078e00af */
[----:B------:R-:W-:Y:S01]  /*1e650*/  FFMA.FTZ R153, R170, UR4, -R130 ;  /* 0x00000004aa997c23 */ /* 0x000fe20008010882 */
[----:B------:R-:W-:Y:S01]  /*1e660*/  IMAD.MOV.U32 R175, RZ, RZ, R174 ;  /* 0x000000ffffaf7224 */ /* 0x000fe200078e00ae */
[----:B------:R-:W-:Y:S01]  /*1e670*/  MUFU.EX2 R196, R196 ;  /* 0x000000c400c47308 */ /* 0x000fe20000000800 */
[----:B------:R-:W-:Y:S02]  /*1e680*/  IMAD.MOV.U32 R174, RZ, RZ, R173 ;  /* 0x000000ffffae7224 */ /* 0x000fe400078e00ad */
[----:B------:R-:W-:Y:S02]  /*1e690*/  IMAD.MOV.U32 R173, RZ, RZ, R172 ;  /* 0x000000ffffad7224 */ /* 0x000fe400078e00ac */
[----:B------:R-:W-:Y:S02]  /*1e6a0*/  IMAD.MOV.U32 R172, RZ, RZ, R179 ;  /* 0x000000ffffac7224 */ /* 0x000fe400078e00b3 */
[----:B------:R-:W-:Y:S03]  /*1e6b0*/  IMAD.MOV.U32 R179, RZ, RZ, R178 ;  /* 0x000000ffffb37224 */ /* 0x000fe600078e00b2 */
[----:B------:R-:W2:Y:S01]  /*1e6c0*/  MUFU.EX2 R153, R153 ;  /* 0x0000009900997308 */ /* 0x000ea20000000800 */
[----:B------:R-:W-:Y:S02]  /*1e6d0*/  IMAD.MOV.U32 R178, RZ, RZ, R187 ;  /* 0x000000ffffb27224 */ /* 0x000fe400078e00bb */
[----:B------:R-:W4:Y:S01]  /*1e6e0*/  LDL.LU R187, [R1+0x60] ;  /* 0x0000600001bb7983 */ /* 0x000f220000300800 */
[----:B------:R-:W-:Y:S02]  /*1e6f0*/  IMAD.MOV.U32 R170, RZ, RZ, R169 ;  /* 0x000000ffffaa7224 */ /* 0x000fe400078e00a9 */
[----:B------:R-:W-:Y:S04]  /*1e700*/  IMAD.MOV.U32 R169, RZ, RZ, R168 ;  /* 0x000000ffffa97224 */ /* 0x000fe800078e00a8 */
[----:B------:R-:W-:Y:S01]  /*1e710*/  MUFU.EX2 R211, R211 ;  /* 0x000000d300d37308 */ /* 0x000fe20000000800 */
[--C-:B------:R-:W-:Y:S01]  /*1e720*/  FFMA.FTZ R155, R170, UR4, -R124.reuse ;  /* 0x00000004aa9b7c23 */ /* 0x100fe2000801087c */
[----:B------:R-:W-:Y:S02]  /*1e730*/  IMAD.MOV.U32 R170, RZ, RZ, R169 ;  /* 0x000000ffffaa7224 */ /* 0x000fe400078e00a9 */
[----:B------:R-:W-:Y:S02]  /*1e740*/  IMAD.MOV.U32 R168, RZ, RZ, R175 ;  /* 0x000000ffffa87224 */ /* 0x000fe400078e00af */
[----:B------:R-:W-:Y:S01]  /*1e750*/  FFMA.FTZ R154, R170, UR4, -R124 ;  /* 0x00000004aa9a7c23 */ /* 0x000fe2000801087c */
[----:B------:R-:W-:Y:S01]  /*1e760*/  IMAD.MOV.U32 R175, RZ, RZ, R174 ;  /* 0x000000ffffaf7224 */ /* 0x000fe200078e00ae */
[-C--:B-1----:R-:W-:Y:S02]  /*1e770*/  HMMA.16816.F32.BF16 R20, R76, R88.reuse, R20 ;  /* 0x000000584c14723c */ /* 0x082fe40000041814 */
[----:B------:R-:W-:Y:S01]  /*1e780*/  MUFU.EX2 R155, R155 ;  /* 0x0000009b009b7308 */ /* 0x000fe20000000800 */
[----:B------:R-:W-:Y:S02]  /*1e790*/  IMAD.MOV.U32 R174, RZ, RZ, R173 ;  /* 0x000000ffffae7224 */ /* 0x000fe400078e00ad */
[----:B------:R-:W-:Y:S02]  /*1e7a0*/  IMAD.MOV.U32 R173, RZ, RZ, R172 ;  /* 0x000000ffffad7224 */ /* 0x000fe400078e00ac */
[----:B------:R-:W-:Y:S01]  /*1e7b0*/  IMAD.MOV.U32 R172, RZ, RZ, R179 ;  /* 0x000000ffffac7224 */ /* 0x000fe200078e00b3 */
[C---:B------:R-:W-:Y:S04]  /*1e7c0*/  HMMA.16816.F32.BF16 R24, R80.reuse, R88, R24 ;  /* 0x000000585018723c */ /* 0x040fe80000041818 */
[----:B------:R-:W1:Y:S01]  /*1e7d0*/  MUFU.EX2 R154, R154 ;  /* 0x0000009a009a7308 */ /* 0x000e620000000800 */
[----:B------:R-:W-:Y:S02]  /*1e7e0*/  IMAD.MOV.U32 R179, RZ, RZ, R178 ;  /* 0x000000ffffb37224 */ /* 0x000fe400078e00b2 */
[----:B------:R-:W-:Y:S01]  /*1e7f0*/  IMAD.MOV.U32 R178, RZ, RZ, R251 ;  /* 0x000000ffffb27224 */ /* 0x000fe200078e00fb */
[-C--:B------:R-:W-:Y:S01]  /*1e800*/  HMMA.16816.F32.BF16 R28, R80, R90.reuse, R28 ;  /* 0x0000005a501c723c */ /* 0x080fe2000004181c */
[----:B------:R1:W5:Y:S05]  /*1e810*/  LDL.LU R251, [R1+0x80] ;  /* 0x0000800001fb7983 */ /* 0x00036a0000300800 */
[----:B------:R-:W-:Y:S01]  /*1e820*/  MUFU.EX2 R210, R210 ;  /* 0x000000d200d27308 */ /* 0x000fe20000000800 */
[----:B------:R-:W-:Y:S02]  /*1e830*/  IMAD.MOV.U32 R169, RZ, RZ, R168 ;  /* 0x000000ffffa97224 */ /* 0x000fe400078e00a8 */
[----:B------:R-:W-:Y:S02]  /*1e840*/  IMAD.MOV.U32 R168, RZ, RZ, R175 ;  /* 0x000000ffffa87224 */ /* 0x000fe400078e00af */
[----:B------:R-:W-:Y:S01]  /*1e850*/  IMAD.MOV.U32 R170, RZ, RZ, R169 ;  /* 0x000000ffffaa7224 */ /* 0x000fe200078e00a9 */
[C---:B------:R-:W-:Y:S01]  /*1e860*/  HMMA.16816.F32.BF16 R32, R76.reuse, R90, R32 ;  /* 0x0000005a4c20723c */ /* 0x040fe20000041820 */
[----:B------:R-:W1:Y:S03]  /*1e870*/  LDSM.16.MT88.4 R88, [R247+0x9000] ;  /* 0x00900000f758783b */ /* 0x000e660000004200 */
[----:B------:R-:W-:Y:S01]  /*1e880*/  MUFU.EX2 R201, R201 ;  /* 0x000000c900c97308 */ /* 0x000fe20000000800 */
[----:B------:R-:W-:Y:S01]  /*1e890*/  FFMA.FTZ R157, R170, UR4, -R130 ;  /* 0x00000004aa9d7c23 */ /* 0x000fe20008010882 */
[----:B------:R-:W-:Y:S02]  /*1e8a0*/  IMAD.MOV.U32 R175, RZ, RZ, R174 ;  /* 0x000000ffffaf7224 */ /* 0x000fe400078e00ae */
[----:B------:R-:W-:Y:S01]  /*1e8b0*/  IMAD.MOV.U32 R174, RZ, RZ, R173 ;  /* 0x000000ffffae7224 */ /* 0x000fe200078e00ad */
[-C--:B--2---:R-:W-:Y:S05]  /*1e8c0*/  HMMA.16816.F32.BF16 R36, R76, R92.reuse, R36 ;  /* 0x0000005c4c24723c */ /* 0x084fea0000041824 */
[----:B------:R-:W-:Y:S01]  /*1e8d0*/  MUFU.EX2 R157, R157 ;  /* 0x0000009d009d7308 */ /* 0x000fe20000000800 */
[----:B------:R-:W-:Y:S01]  /*1e8e0*/  MOV R173, R172 ;  /* 0x000000ac00ad7202 */ /* 0x000fe20000000f00 */
[----:B------:R-:W-:Y:S02]  /*1e8f0*/  IMAD.MOV.U32 R172, RZ, RZ, R179 ;  /* 0x000000ffffac7224 */ /* 0x000fe400078e00b3 */
[----:B------:R-:W-:Y:S01]  /*1e900*/  IMAD.MOV.U32 R179, RZ, RZ, R178 ;  /* 0x000000ffffb37224 */ /* 0x000fe200078e00b2 */
[C---:B------:R-:W-:Y:S05]  /*1e910*/  HMMA.16816.F32.BF16 R40, R80.reuse, R92, R40 ;  /* 0x0000005c5028723c */ /* 0x040fea0000041828 */
[----:B------:R-:W-:Y:S01]  /*1e920*/  MUFU.EX2 R128, R128 ;  /* 0x0000008000807308 */ /* 0x000fe20000000800 */
[----:B------:R-:W-:Y:S02]  /*1e930*/  IMAD.MOV.U32 R178, RZ, RZ, R245 ;  /* 0x000000ffffb27224 */ /* 0x000fe400078e00f5 */
[----:B------:R2:W5:Y:S01]  /*1e940*/  LDL.LU R245, [R1+0x7c] ;  /* 0x00007c0001f57983 */ /* 0x0005620000300800 */
[----:B------:R-:W-:Y:S01]  /*1e950*/  IMAD.MOV.U32 R169, RZ, RZ, R168 ;  /* 0x000000ffffa97224 */ /* 0x000fe200078e00a8 */
[-C--:B------:R-:W-:Y:S05]  /*1e960*/  HMMA.16816.F32.BF16 R44, R80, R94.reuse, R44 ;  /* 0x0000005e502c723c */ /* 0x080fea000004182c */
[----:B------:R-:W-:Y:S01]  /*1e970*/  MUFU.EX2 R120, R120 ;  /* 0x0000007800787308 */ /* 0x000fe20000000800 */
[----:B------:R-:W-:Y:S02]  /*1e980*/  IMAD.MOV.U32 R168, RZ, RZ, R175 ;  /* 0x000000ffffa87224 */ /* 0x000fe400078e00af */
[----:B------:R-:W-:Y:S02]  /*1e990*/  IMAD.MOV.U32 R175, RZ, RZ, R174 ;  /* 0x000000ffffaf7224 */ /* 0x000fe400078e00ae */
[----:B------:R-:W-:Y:S01]  /*1e9a0*/  IMAD.MOV.U32 R170, RZ, RZ, R169 ;  /* 0x000000ffffaa7224 */ /* 0x000fe200078e00a9 */
[C---:B------:R-:W-:Y:S01]  /*1e9b0*/  HMMA.16816.F32.BF16 R48, R76.reuse, R94, R48 ;  /* 0x0000005e4c30723c */ /* 0x040fe20000041830 */
[----:B------:R-:W2:Y:S03]  /*1e9c0*/  LDSM.16.MT88.4 R92, [R244+0x9000] ;  /* 0x00900000f45c783b */ /* 0x000ea60000004200 */
[----:B------:R-:W-:Y:S01]  /*1e9d0*/  MUFU.EX2 R224, R224 ;  /* 0x000000e000e07308 */ /* 0x000fe20000000800 */
[----:B------:R-:W-:Y:S02]  /*1e9e0*/  IMAD.MOV.U32 R169, RZ, RZ, R168 ;  /* 0x000000ffffa97224 */ /* 0x000fe400078e00a8 */
[----:B------:R-:W-:Y:S01]  /*1e9f0*/  FFMA.FTZ R158, R170, UR4, -R130 ;  /* 0x00000004aa9e7c23 */ /* 0x000fe20008010882 */
[----:B------:R-:W-:Y:S01]  /*1ea00*/  IMAD.MOV.U32 R174, RZ, RZ, R173 ;  /* 0x000000ffffae7224 */ /* 0x000fe200078e00ad */
[-C--:B------:R-:W-:Y:S05]  /*1ea10*/  HMMA.16816.F32.BF16 R52, R76, R84.reuse, R52 ;  /* 0x000000544c34723c */ /* 0x080fea0000041834 */
[----:B------:R-:W-:Y:S01]  /*1ea20*/  MUFU.EX2 R217, R217 ;  /* 0x000000d900d97308 */ /* 0x000fe20000000800 */
[----:B------:R-:W-:Y:S02]  /*1ea30*/  IMAD.MOV.U32 R168, RZ, RZ, R175 ;  /* 0x000000ffffa87224 */ /* 0x000fe400078e00af */
[----:B------:R-:W-:Y:S02]  /*1ea40*/  IMAD.MOV.U32 R170, RZ, RZ, R169 ;  /* 0x000000ffffaa7224 */ /* 0x000fe400078e00a9 */
[----:B------:R-:W-:Y:S01]  /*1ea50*/  IMAD.MOV.U32 R175, RZ, RZ, R174 ;  /* 0x000000ffffaf7224 */ /* 0x000fe200078e00ae */
[C---:B------:R-:W-:Y:S04]  /*1ea60*/  HMMA.16816.F32.BF16 R56, R80.reuse, R84, R56 ;  /* 0x000000545038723c */ /* 0x040fe80000041838 */
[----:B------:R-:W2:Y:S01]  /*1ea70*/  MUFU.EX2 R158, R158 ;  /* 0x0000009e009e7308 */ /* 0x000ea20000000800 */
[----:B------:R-:W-:Y:S02]  /*1ea80*/  IMAD.MOV.U32 R169, RZ, RZ, R168 ;  /* 0x000000ffffa97224 */ /* 0x000fe400078e00a8 */
[----:B------:R-:W-:Y:S01]  /*1ea90*/  FFMA.FTZ R159, R170, UR4, -R124 ;  /* 0x00000004aa9f7c23 */ /* 0x000fe2000801087c */
[----:B------:R-:W-:Y:S01]  /*1eaa0*/  IMAD.MOV.U32 R168, RZ, RZ, R175 ;  /* 0x000000ffffa87224 */ /* 0x000fe200078e00af */
[-C--:B------:R-:W-:Y:S05]  /*1eab0*/  HMMA.16816.F32.BF16 R60, R80, R86.reuse, R60 ;  /* 0x00000056503c723c */ /* 0x080fea000004183c */
[----:B------:R-:W-:Y:S01]  /*1eac0*/  MUFU.EX2 R216, R216 ;  /* 0x000000d800d87308 */ /* 0x000fe20000000800 */
[----:B------:R-:W-:Y:S01]  /*1ead0*/  IMAD.MOV.U32 R170, RZ, RZ, R169 ;  /* 0x000000ffffaa7224 */ /* 0x000fe200078e00a9 */
[----:B------:R-:W-:Y:S01]  /*1eae0*/  F2FP.BF16.F32.PACK_AB R81, R150, R149 ;  /* 0x000000959651723e */ /* 0x000fe200000010ff */
[----:B------:R-:W-:Y:S01]  /*1eaf0*/  IMAD.MOV.U32 R169, RZ, RZ, R168 ;  /* 0x000000ffffa97224 */ /* 0x000fe200078e00a8 */
[----:B------:R-:W-:Y:S01]  /*1eb00*/  F2FP.BF16.F32.PACK_AB R80, R146, R143 ;  /* 0x0000008f9250723e */ /* 0x000fe200000010ff */
[----:B------:R-:W-:Y:S01]  /*1eb10*/  FFMA.FTZ R160, R170, UR4, -R124 ;  /* 0x00000004aaa07c23 */ /* 0x000fe2000801087c */
[----:B------:R-:W-:Y:S01]  /*1eb20*/  HMMA.16816.F32.BF16 R64, R76, R86, R64 ;  /* 0x000000564c40723c */ /* 0x000fe20000041840 */
[----:B------:R-:W3:Y:S03]  /*1eb30*/  LDSM.16.MT88.4 R84, [R96+0x1000] ;  /* 0x001000006054783b */ /* 0x000ee60000004200 */
[----:B------:R-:W-:Y:S01]  /*1eb40*/  MUFU.EX2 R159, R159 ;  /* 0x0000009f009f7308 */ /* 0x000fe20000000800 */
[----:B------:R-:W-:Y:S01]  /*1eb50*/  IMAD.MOV.U32 R170, RZ, RZ, R169 ;  /* 0x000000ffffaa7224 */ /* 0x000fe200078e00a9 */
[----:B------:R-:W-:Y:S01]  /*1eb60*/  F2FP.BF16.F32.PACK_AB R76, R153, R151 ;  /* 0x00000097994c723e */ /* 0x000fe200000010ff */
[----:B------:R-:W-:Y:S01]  /*1eb70*/  IMAD.MOV.U32 R173, RZ, RZ, R172 ;  /* 0x000000ffffad7224 */ /* 0x000fe200078e00ac */
[----:B-1----:R-:W-:Y:S01]  /*1eb80*/  F2FP.BF16.F32.PACK_AB R77, R154, R155 ;  /* 0x0000009b9a4d723e */ /* 0x002fe200000010ff */
[----:B------:R-:W-:Y:S01]  /*1eb90*/  FFMA.FTZ R161, R170, UR4, -R129 ;  /* 0x00000004aaa17c23 */ /* 0x000fe20008010881 */
[----:B--2---:R-:W-:Y:S04]  /*1eba0*/  F2FP.BF16.F32.PACK_AB R78, R158, R157 ;  /* 0x0000009d9e4e723e */ /* 0x004fe800000010ff */
[----:B------:R-:W1:Y:S01]  /*1ebb0*/  MUFU.EX2 R160, R160 ;  /* 0x000000a000a07308 */ /* 0x000e620000000800 */
[----:B------:R-:W-:Y:S01]  /*1ebc0*/  F2FP.BF16.F32.PACK_AB R82, R147, R145 ;  /* 0x000000919352723e */ /* 0x000fe200000010ff */
[----:B------:R-:W-:Y:S02]  /*1ebd0*/  IMAD.MOV.U32 R172, RZ, RZ, R179 ;  /* 0x000000ffffac7224 */ /* 0x000fe400078e00b3 */
[----:B------:R-:W-:Y:S02]  /*1ebe0*/  IMAD.MOV.U32 R179, RZ, RZ, R178 ;  /* 0x000000ffffb37224 */ /* 0x000fe400078e00b2 */
[----:B------:R-:W-:Y:S02]  /*1ebf0*/  IMAD.MOV.U32 R178, RZ, RZ, R177 ;  /* 0x000000ffffb27224 */ /* 0x000fe400078e00b1 */
[----:B------:R-:W-:Y:S02]  /*1ec00*/  FFMA.FTZ R172, R172, UR4, -R130 ;  /* 0x00000004acac7c23 */ /* 0x000fe40008010882 */
[----:B------:R-:W2:Y:S01]  /*1ec10*/  MUFU.EX2 R161, R161 ;  /* 0x000000a100a17308 */ /* 0x000ea20000000800 */
[----:B------:R-:W-:Y:S02]  /*1ec20*/  IMAD.MOV.U32 R177, RZ, RZ, R205 ;  /* 0x000000ffffb17224 */ /* 0x000fe400078e00cd */
[----:B------:R-:W-:Y:S01]  /*1ec30*/  IMAD.MOV.U32 R174, RZ, RZ, R173 ;  /* 0x000000ffffae7224 */ /* 0x000fe200078e00ad */
[----:B------:R3:W5:Y:S01]  /*1ec40*/  LDL.LU R205, [R1+0x78] ;  /* 0x0000780001cd7983 */ /* 0x0007620000300800 */
[----:B------:R-:W-:Y:S02]  /*1ec50*/  IMAD.MOV.U32 R173, RZ, RZ, R179 ;  /* 0x000000ffffad7224 */ /* 0x000fe400078e00b3 */
[----:B------:R-:W-:Y:S03]  /*1ec60*/  IMAD.MOV.U32 R179, RZ, RZ, R178 ;  /* 0x000000ffffb37224 */ /* 0x000fe600078e00b2 */
[----:B------:R-:W4:Y:S01]  /*1ec70*/  MUFU.EX2 R172, R172 ;  /* 0x000000ac00ac7308 */ /* 0x000f220000000800 */
[----:B-1----:R-:W-:Y:S01]  /*1ec80*/  F2FP.BF16.F32.PACK_AB R79, R160, R159 ;  /* 0x0000009fa04f723e */ /* 0x002fe200000010ff */
[----:B------:R-:W-:Y:S02]  /*1ec90*/  IMAD.MOV.U32 R178, RZ, RZ, R177 ;  /* 0x000000ffffb27224 */ /* 0x000fe400078e00b1 */
[----:B------:R-:W-:Y:S02]  /*1eca0*/  IMAD.MOV.U32 R177, RZ, RZ, R176 ;  /* 0x000000ffffb17224 */ /* 0x000fe400078e00b0 */
[----:B------:R-:W-:Y:S02]  /*1ecb0*/  IMAD.MOV.U32 R176, RZ, RZ, R204 ;  /* 0x000000ffffb07224 */ /* 0x000fe400078e00cc */
[-C--:B------:R-:W-:Y:S01]  /*1ecc0*/  HMMA.16816.F32.BF16 R4, R76, R88.reuse, R4 ;  /* 0x000000584c04723c */ /* 0x080fe20000041804 */
[----:B------:R1:W5:Y:S01]  /*1ecd0*/  LDL.LU R204, [R1+0x74] ;  /* 0x0000740001cc7983 */ /* 0x0003620000300800 */
[----:B------:R-:W-:Y:S01]  /*1ece0*/  MUFU.EX2 R215, R215 ;  /* 0x000000d700d77308 */ /* 0x000fe20000000800 */
[----:B--2---:R-:W-:Y:S01]  /*1ecf0*/  F2FP.BF16.F32.PACK_AB R83, R161, R152 ;  /* 0x00000098a153723e */ /* 0x004fe200000010ff */
[----:B------:R-:W-:Y:S02]  /*1ed00*/  IMAD.MOV.U32 R175, RZ, RZ, R174 ;  /* 0x000000ffffaf7224 */ /* 0x000fe400078e00ae */
[----:B------:R-:W-:Y:S02]  /*1ed10*/  IMAD.MOV.U32 R174, RZ, RZ, R173 ;  /* 0x000000ffffae7224 */ /* 0x000fe400078e00ad */
[----:B------:R-:W-:Y:S02]  /*1ed20*/  IMAD.MOV.U32 R168, RZ, RZ, R175 ;  /* 0x000000ffffa87224 */ /* 0x000fe400078e00af */
        /* <DEDUP_REMOVED lines=8> */
[----:B------:R-:W2:Y:S03]  /*1edb0*/  LDSM.16.MT88.4 R88, [R97+0x1000] ;  /* 0x001000006158783b */ /* 0x000ea60000004200 */
[----:B------:R-:W-:Y:S02]  /*1edc0*/  IMAD.MOV.U32 R176, RZ, RZ, R183 ;  /* 0x000000ffffb07224 */ /* 0x000fe400078e00b7 */
[----:B------:R-:W-:Y:S02]  /*1edd0*/  IMAD.MOV.U32 R183, RZ, RZ, R252 ;  /* 0x000000ffffb77224 */ /* 0x000fe400078e00fc */
[-C--:B------:R-:W-:Y:S01]  /*1ede0*/  HMMA.16816.F32.BF16 R20, R76, R92.reuse, R20 ;  /* 0x0000005c4c14723c */ /* 0x080fe20000041814 */
[----:B------:R-:W1:Y:S02]  /*1edf0*/  S2R R252, SR_TID.X ;  /* 0x0000000000fc7919 */ /* 0x000e640000002100 */
[----:B------:R-:W-:Y:S02]  /*1ee00*/  IMAD.MOV.U32 R174, RZ, RZ, R173 ;  /* 0x000000ffffae7224 */ /* 0x000fe400078e00ad */
[----:B------:R-:W-:Y:S02]  /*1ee10*/  IMAD.MOV.U32 R173, RZ, RZ, R179 ;  /* 0x000000ffffad7224 */ /* 0x000fe400078e00b3 */
[----:B------:R-:W-:Y:S01]  /*1ee20*/  IMAD.MOV.U32 R179, RZ, RZ, R178 ;  /* 0x000000ffffb37224 */ /* 0x000fe200078e00b2 */
[C---:B------:R-:W-:Y:S04]  /*1ee30*/  HMMA.16816.F32.BF16 R24, R80.reuse, R92, R24 ;  /* 0x0000005c5018723c */ /* 0x040fe80000041818 */
[----:B------:R-:W-:Y:S02]  /*1ee40*/  IMAD.MOV.U32 R178, RZ, RZ, R176 ;  /* 0x000000ffffb27224 */ /* 0x000fe400078e00b0 */
[----:B------:R-:W-:Y:S02]  /*1ee50*/  IMAD.MOV.U32 R169, RZ, RZ, R168 ;  /* 0x000000ffffa97224 */ /* 0x000fe400078e00a8 */
[-C--:B------:R-:W-:Y:S03]  /*1ee60*/  HMMA.16816.F32.BF16 R28, R80, R94.reuse, R28 ;  /* 0x0000005e501c723c */ /* 0x080fe6000004181c */
[----:B------:R-:W-:Y:S01]  /*1ee70*/  FFMA.FTZ R92, R178, UR4, -R130 ;  /* 0x00000004b25c7c23 */ /* 0x000fe20008010882 */
[----:B------:R-:W-:Y:S02]  /*1ee80*/  IMAD.MOV.U32 R170, RZ, RZ, R169 ;  /* 0x000000ffffaa7224 */ /* 0x000fe400078e00a9 */
[----:B------:R-:W-:Y:S01]  /*1ee90*/  IMAD.MOV.U32 R168, RZ, RZ, R174 ;  /* 0x000000ffffa87224 */ /* 0x000fe200078e00ae */
[----:B------:R1:W4:Y:S01]  /*1eea0*/  MUFU.EX2 R136, R92 ;  /* 0x0000005c00887308 */ /* 0x0003220000000800 */
[C---:B------:R-:W-:Y:S04]  /*1eeb0*/  HMMA.16816.F32.BF16 R32, R76.reuse, R94, R32 ;  /* 0x0000005e4c20723c */ /* 0x040fe80000041820 */
[----:B------:R-:W-:Y:S02]  /*1eec0*/  IMAD.MOV.U32 R174, RZ, RZ, R173 ;  /* 0x000000ffffae7224 */ /* 0x000fe400078e00ad */
[----:B------:R-:W-:Y:S01]  /*1eed0*/  FFMA.FTZ R163, R170, UR4, -R227 ;  /* 0x00000004aaa37c23 */ /* 0x000fe200080108e3 */
[----:B------:R-:W-:Y:S01]  /*1eee0*/  FFMA.FTZ R170, R175, UR4, -R129 ;  /* 0x00000004afaa7c23 */ /* 0x000fe20008010881 */
[----:B------:R-:W-:Y:S01]  /*1eef0*/  IMAD.MOV.U32 R173, RZ, RZ, R179 ;  /* 0x000000ffffad7224 */ /* 0x000fe200078e00b3 */
[-C--:B---3--:R-:W-:Y:S03]  /*1ef00*/  HMMA.16816.F32.BF16 R36, R76, R84.reuse, R36 ;  /* 0x000000544c24723c */ /* 0x088fe60000041824 */
[----:B------:R-:W-:Y:S01]  /*1ef10*/  MUFU.EX2 R163, R163 ;  /* 0x000000a300a37308 */ /* 0x000fe20000000800 */
[----:B------:R-:W-:Y:S02]  /*1ef20*/  IMAD.MOV.U32 R169, RZ, RZ, R168 ;  /* 0x000000ffffa97224 */ /* 0x000fe400078e00a8 */
[----:B------:R-:W-:Y:S02]  /*1ef30*/  IMAD.MOV.U32 R168, RZ, RZ, R174 ;  /* 0x000000ffffa87224 */ /* 0x000fe400078e00ae */
[C---:B------:R-:W-:Y:S05]  /*1ef40*/  HMMA.16816.F32.BF16 R40, R80.reuse, R84, R40 ;  /* 0x000000545028723c */ /* 0x040fea0000041828 */
[----:B------:R-:W-:Y:S01]  /*1ef50*/  MUFU.EX2 R170, R170 ;  /* 0x000000aa00aa7308 */ /* 0x000fe20000000800 */
[----:B-1----:R-:W-:Y:S01]  /*1ef60*/  FFMA.FTZ R92, R177, UR4, -R124 ;  /* 0x00000004b15c7c23 */ /* 0x002fe2000801087c */
[----:B------:R-:W-:Y:S02]  /*1ef70*/  IMAD.MOV.U32 R176, RZ, RZ, R181 ;  /* 0x000000ffffb07224 */ /* 0x000fe400078e00b5 */
[--C-:B------:R-:W-:Y:S01]  /*1ef80*/  FFMA.FTZ R162, R169, UR4, -R227.reuse ;  /* 0x00000004a9a27c23 */ /* 0x100fe200080108e3 */
[----:B------:R-:W-:Y:S01]  /*1ef90*/  IMAD.MOV.U32 R181, RZ, RZ, R180 ;  /* 0x000000ffffb57224 */ /* 0x000fe200078e00b4 */
[-C--:B------:R-:W-:Y:S04]  /*1efa0*/  HMMA.16816.F32.BF16 R44, R80, R86.reuse, R44 ;  /* 0x00000056502c723c */ /* 0x080fe8000004182c */
[----:B------:R1:W-:Y:S01]  /*1efb0*/  MUFU.EX2 R134, R92 ;  /* 0x0000005c00867308 */ /* 0x0003e20000000800 */
[----:B------:R-:W-:Y:S02]  /*1efc0*/  IMAD.MOV.U32 R180, RZ, RZ, R250 ;  /* 0x000000ffffb47224 */ /* 0x000fe400078e00fa */
[----:B------:R-:W-:Y:S01]  /*1efd0*/  FFMA.FTZ R168, R168, UR4, -R227 ;  /* 0x00000004a8a87c23 */ /* 0x000fe200080108e3 */
[----:B------:R-:W-:Y:S01]  /*1efe0*/  IMAD.MOV.U32 R174, RZ, RZ, R173 ;  /* 0x000000ffffae7224 */ /* 0x000fe200078e00ad */
[----:B------:R-:W-:Y:S01]  /*1eff0*/  MOV R250, 0x40 ;  /* 0x0000004000fa7802 */ /* 0x000fe20000000f00 */
[C---:B------:R-:W-:Y:S01]  /*1f000*/  HMMA.16816.F32.BF16 R48, R76.reuse, R86, R48 ;  /* 0x000000564c30723c */ /* 0x040fe20000041830 */
[----:B------:R-:W3:Y:S03]  /*1f010*/  LDSM.16.MT88.4 R84, [R247+0x9800] ;  /* 0x00980000f754783b */ /* 0x000ee60000004200 */
[----:B------:R-:W-:Y:S01]  /*1f020*/  MUFU.EX2 R162, R162 ;  /* 0x000000a200a27308 */ /* 0x000fe20000000800 */
[----:B------:R-:W-:Y:S01]  /*1f030*/  FFMA.FTZ R169, R174, UR4, -R129 ;  /* 0x00000004aea97c23 */ /* 0x000fe20008010881 */
[----:B------:R-:W-:Y:S02]  /*1f040*/  IMAD.MOV.U32 R179, RZ, RZ, R176 ;  /* 0x000000ffffb37224 */ /* 0x000fe400078e00b0 */
[----:B------:R-:W-:Y:S01]  /*1f050*/  IMAD.MOV.U32 R176, RZ, RZ, R181 ;  /* 0x000000ffffb07224 */ /* 0x000fe200078e00b5 */
[-C--:B--2---:R-:W-:Y:S03]  /*1f060*/  HMMA.16816.F32.BF16 R52, R76, R88.reuse, R52 ;  /* 0x000000584c34723c */ /* 0x084fe60000041834 */
[----:B----4-:R-:W-:Y:S01]  /*1f070*/  IMAD.MOV.U32 R181, RZ, RZ, R184 ;  /* 0x000000ffffb57224 */ /* 0x010fe200078e00b8 */
[----:B-1----:R-:W1:Y:S01]  /*1f080*/  LDSM.16.MT88.4 R92, [R244+0x9800] ;  /* 0x00980000f45c783b */ /* 0x002e620000004200 */
[----:B------:R-:W-:Y:S01]  /*1f090*/  IMAD.MOV.U32 R184, RZ, RZ, R189 ;  /* 0x000000ffffb87224 */ /* 0x000fe200078e00bd */
[----:B------:R-:W2:Y:S01]  /*1f0a0*/  MUFU.EX2 R168, R168 ;  /* 0x000000a800a87308 */ /* 0x000ea20000000800 */
[----:B------:R-:W-:Y:S01]  /*1f0b0*/  IMAD.MOV.U32 R189, RZ, RZ, R249 ;  /* 0x000000ffffbd7224 */ /* 0x000fe200078e00f9 */
[C---:B------:R-:W-:Y:S04]  /*1f0c0*/  HMMA.16816.F32.BF16 R56, R80.reuse, R88, R56 ;  /* 0x000000585038723c */ /* 0x040fe80000041838 */
[----:B------:R-:W-:Y:S02]  /*1f0d0*/  IMAD.MOV.U32 R173, RZ, RZ, R179 ;  /* 0x000000ffffad7224 */ /* 0x000fe400078e00b3 */
[----:B------:R-:W-:Y:S02]  /*1f0e0*/  IMAD.MOV.U32 R179, RZ, RZ, R176 ;  /* 0x000000ffffb37224 */ /* 0x000fe400078e00b0 */
[----:B------:R-:W4:Y:S01]  /*1f0f0*/  MUFU.EX2 R169, R169 ;  /* 0x000000a900a97308 */ /* 0x000f220000000800 */
[-C--:B------:R-:W-:Y:S03]  /*1f100*/  HMMA.16816.F32.BF16 R60, R80, R90.reuse, R60 ;  /* 0x0000005a503c723c */ /* 0x080fe6000004183c */
[----:B------:R-:W-:Y:S01]  /*1f110*/  FFMA.FTZ R80, R183, UR4, -R129 ;  /* 0x00000004b7507c23 */ /* 0x000fe20008010881 */
[----:B------:R-:W-:Y:S02]  /*1f120*/  IMAD.MOV.U32 R176, RZ, RZ, R181 ;  /* 0x000000ffffb07224 */ /* 0x000fe400078e00b5 */
[----:B------:R-:W-:Y:S01]  /*1f130*/  FFMA.FTZ R171, R173, UR4, -R129 ;  /* 0x00000004adab7c23 */ /* 0x000fe20008010881 */
[--C-:B------:R-:W-:Y:S02]  /*1f140*/  FFMA.FTZ R173, R179, UR4, -R124.reuse ;  /* 0x00000004b3ad7c23 */ /* 0x100fe4000801087c */
[----:B------:R3:W-:Y:S01]  /*1f150*/  MUFU.EX2 R135, R80 ;  /* 0x0000005000877308 */ /* 0x0007e20000000800 */
[----:B------:R-:W-:Y:S01]  /*1f160*/  HMMA.16816.F32.BF16 R64, R76, R90, R64 ;  /* 0x0000005a4c40723c */ /* 0x000fe20000041840 */
[----:B------:R-:W3:Y:S03]  /*1f170*/  LDL.LU R183, [R1+0x54] ;  /* 0x0000540001b77983 */ /* 0x000ee60000300800 */
[----:B------:R-:W-:Y:S01]  /*1f180*/  FFMA.FTZ R88, R176, UR4, -R124 ;  /* 0x00000004b0587c23 */ /* 0x000fe2000801087c */
[----:B------:R-:W-:Y:S01]  /*1f190*/  F2FP.BF16.F32.PACK_AB R76, R197, R172 ;  /* 0x000000acc54c723e */ /* 0x000fe200000010ff */
[----:B------:R-:W-:Y:S03]  /*1f1a0*/  IMAD.MOV.U32 R181, RZ, RZ, R184 ;  /* 0x000000ffffb57224 */ /* 0x000fe600078e00b8 */
[----:B------:R-:W-:Y:S01]  /*1f1b0*/  MUFU.EX2 R173, R173 ;  /* 0x000000ad00ad7308 */ /* 0x000fe20000000800 */
[----:B------:R-:W-:Y:S01]  /*1f1c0*/  F2FP.BF16.F32.PACK_AB R78, R136, R199 ;  /* 0x000000c7884e723e */ /* 0x000fe200000010ff */
[----:B------:R-:W-:Y:S01]  /*1f1d0*/  IMAD.MOV.U32 R184, RZ, RZ, R248 ;  /* 0x000000ffffb87224 */ /* 0x000fe200078e00f8 */
[----:B--2---:R-:W-:Y:S01]  /*1f1e0*/  F2FP.BF16.F32.PACK_AB R82, R196, R168 ;  /* 0x000000a8c452723e */ /* 0x004fe200000010ff */
[----:B------:R-:W-:Y:S02]  /*1f1f0*/  IMAD.SHL.U32 R249, R252, 0x40, RZ ;  /* 0x00000040fcf97824 */ /* 0x000fe400078e00ff */
[----:B------:R-:W-:Y:S01]  /*1f200*/  FFMA.FTZ R198, R198, UR4, -R124 ;  /* 0x00000004c6c67c23 */ /* 0x000fe2000801087c */
[----:B----4-:R-:W-:Y:S03]  /*1f210*/  F2FP.BF16.F32.PACK_AB R81, R169, R170 ;  /* 0x000000aaa951723e */ /* 0x010fe600000010ff */
[----:B------:R-:W2:Y:S01]  /*1f220*/  MUFU.EX2 R137, R88 ;  /* 0x0000005800897308 */ /* 0x000ea20000000800 */
[--C-:B---3--:R-:W-:Y:S01]  /*1f230*/  FFMA.FTZ R80, R182, UR4, -R227.reuse ;  /* 0x00000004b6507c23 */ /* 0x108fe200080108e3 */
[----:B------:R-:W-:Y:S01]  /*1f240*/  LOP3.LUT R248, R252, 0x8, RZ, 0xc0, !PT ;  /* 0x00000008fcf87812 */ /* 0x000fe200078ec0ff */
[----:B------:R-:W3:Y:S07]  /*1f250*/  LDL.LU R182, [R1+0x50] ;  /* 0x0000500001b67983 */ /* 0x000eee0000300800 */
[----:B------:R-:W4:Y:S10]  /*1f260*/  MUFU.EX2 R198, R198 ;  /* 0x000000c600c67308 */ /* 0x000f340000000800 */
[----:B------:R1:W-:Y:S01]  /*1f270*/  MUFU.EX2 R138, R80 ;  /* 0x00000050008a7308 */ /* 0x0003e20000000800 */
[----:B--2---:R-:W-:Y:S01]  /*1f280*/  F2FP.BF16.F32.PACK_AB R79, R137, R134 ;  /* 0x00000086894f723e */ /* 0x004fe200000010ff */
[--C-:B------:R-:W-:Y:S02]  /*1f290*/  FFMA.FTZ R88, R181, UR4, -R227.reuse ;  /* 0x00000004b5587c23 */ /* 0x100fe400080108e3 */
[----:B------:R-:W2:Y:S06]  /*1f2a0*/  LDL.LU R181, [R1+0x58] ;  /* 0x0000580001b57983 */ /* 0x000eac0000300800 */
[----:B------:R-:W1:Y:S01]  /*1f2b0*/  MUFU.EX2 R171, R171 ;  /* 0x000000ab00ab7308 */ /* 0x000e620000000800 */
[----:B----4-:R-:W-:Y:S07]  /*1f2c0*/  F2FP.BF16.F32.PACK_AB R77, R198, R173 ;  /* 0x000000adc64d723e */ /* 0x010fee00000010ff */
[-C--:B------:R-:W-:Y:S02]  /*1f2d0*/  HMMA.16816.F32.BF16 R4, R76, R84.reuse, R4 ;  /* 0x000000544c04723c */ /* 0x080fe40000041804 */
[----:B------:R4:W-:Y:S01]  /*1f2e0*/  MUFU.EX2 R166, R88 ;  /* 0x0000005800a67308 */ /* 0x0009e20000000800 */
[----:B-1----:R-:W-:Y:S02]  /*1f2f0*/  F2FP.BF16.F32.PACK_AB R80, R162, R163 ;  /* 0x000000a3a250723e */ /* 0x002fe400000010ff */
[----:B------:R-:W-:Y:S07]  /*1f300*/  F2FP.BF16.F32.PACK_AB R83, R135, R171 ;  /* 0x000000ab8753723e */ /* 0x000fee00000010ff */
[C---:B------:R-:W-:Y:S01]  /*1f310*/  HMMA.16816.F32.BF16 R8, R80.reuse, R84, R8 ;  /* 0x000000545008723c */ /* 0x040fe20000041808 */
[----:B----4-:R-:W1:Y:S03]  /*1f320*/  LDSM.16.MT88.4 R88, [R96+0x1800] ;  /* 0x001800006058783b */ /* 0x010e660000004200 */
[--C-:B------:R-:W-:Y:S04]  /*1f330*/  FFMA.FTZ R84, R180, UR4, -R227.reuse ;  /* 0x00000004b4547c23 */ /* 0x100fe800080108e3 */
[-C--:B------:R-:W-:Y:S01]  /*1f340*/  HMMA.16816.F32.BF16 R12, R80, R86.reuse, R12 ;  /* 0x00000056500c723c */ /* 0x080fe2000004180c */
[----:B------:R4:W-:Y:S01]  /*1f350*/  MUFU.EX2 R176, R84 ;  /* 0x0000005400b07308 */ /* 0x0009e20000000800 */
[----:B------:R-:W2:Y:S06]  /*1f360*/  LDL.LU R180, [R1+0x4c] ;  /* 0x00004c0001b47983 */ /* 0x000eac0000300800 */
[C---:B------:R-:W-:Y:S08]  /*1f370*/  HMMA.16816.F32.BF16 R16, R76.reuse, R86, R16 ;  /* 0x000000564c10723c */ /* 0x040ff00000041810 */
[-C--:B------:R-:W-:Y:S03]  /*1f380*/  HMMA.16816.F32.BF16 R20, R76, R92.reuse, R20 ;  /* 0x0000005c4c14723c */ /* 0x080fe60000041814 */
[----:B----4-:R-:W-:Y:S04]  /*1f390*/  FFMA.FTZ R84, R184, UR4, -R227 ;  /* 0x00000004b8547c23 */ /* 0x010fe800080108e3 */
[----:B------:R4:W1:Y:S01]  /*1f3a0*/  MUFU.EX2 R184, R84 ;  /* 0x0000005400b87308 */ /* 0x0008620000000800 */
[C---:B------:R-:W-:Y:S04]  /*1f3b0*/  HMMA.16816.F32.BF16 R24, R80.reuse, R92, R24 ;  /* 0x0000005c5018723c */ /* 0x040fe80000041818 */
[--C-:B------:R-:W-:Y:S04]  /*1f3c0*/  FFMA.FTZ R92, R191, UR4, -R130.reuse ;  /* 0x00000004bf5c7c23 */ /* 0x100fe80008010882 */
[-C--:B------:R-:W-:Y:S01]  /*1f3d0*/  HMMA.16816.F32.BF16 R28, R80, R94.reuse, R28 ;  /* 0x0000005e501c723c */ /* 0x080fe2000004181c */
[----:B------:R1:W-:Y:S07]  /*1f3e0*/  MUFU.EX2 R164, R92 ;  /* 0x0000005c00a47308 */ /* 0x0003ee0000000800 */
[C---:B------:R-:W-:Y:S04]  /*1f3f0*/  HMMA.16816.F32.BF16 R32, R76.reuse, R94, R32 ;  /* 0x0000005e4c20723c */ /* 0x040fe80000041820 */
[--C-:B----4-:R-:W-:Y:S04]  /*1f400*/  FFMA.FTZ R84, R187, UR4, -R129.reuse ;  /* 0x00000004bb547c23 */ /* 0x110fe80008010881 */
[-C--:B-1----:R-:W-:Y:S01]  /*1f410*/  HMMA.16816.F32.BF16 R36, R76, R88.reuse, R36 ;  /* 0x000000584c24723c */ /* 0x082fe20000041824 */
[----:B------:R1:W-:Y:S02]  /*1f420*/  MUFU.EX2 R139, R84 ;  /* 0x00000054008b7308 */ /* 0x0003e40000000800 */
[----:B------:R-:W-:Y:S05]  /*1f430*/  FFMA.FTZ R92, R190, UR4, -R130 ;  /* 0x00000004be5c7c23 */ /* 0x000fea0008010882 */
[C---:B------:R-:W-:Y:S03]  /*1f440*/  HMMA.16816.F32.BF16 R40, R80.reuse, R88, R40 ;  /* 0x000000585028723c */ /* 0x040fe60000041828 */
[----:B------:R4:W-:Y:S01]  /*1f450*/  MUFU.EX2 R174, R92 ;  /* 0x0000005c00ae7308 */ /* 0x0009e20000000800 */
[--C-:B------:R-:W-:Y:S04]  /*1f460*/  FFMA.FTZ R88, R188, UR4, -R124.reuse ;  /* 0x00000004bc587c23 */ /* 0x100fe8000801087c */
[-C--:B------:R-:W-:Y:S05]  /*1f470*/  HMMA.16816.F32.BF16 R44, R80, R90.reuse, R44 ;  /* 0x0000005a502c723c */ /* 0x080fea000004182c */
[----:B------:R4:W-:Y:S01]  /*1f480*/  MUFU.EX2 R175, R88 ;  /* 0x0000005800af7308 */ /* 0x0009e20000000800 */
[--C-:B-1----:R-:W-:Y:S02]  /*1f490*/  FFMA.FTZ R84, R186, UR4, -R129.reuse ;  /* 0x00000004ba547c23 */ /* 0x102fe40008010881 */
[C---:B------:R-:W-:Y:S07]  /*1f4a0*/  HMMA.16816.F32.BF16 R48, R76.reuse, R90, R48 ;  /* 0x0000005a4c30723c */ /* 0x040fee0000041830 */
[----:B------:R1:W-:Y:S01]  /*1f4b0*/  MUFU.EX2 R167, R84 ;  /* 0x0000005400a77308 */ /* 0x0003e20000000800 */
[----:B----4-:R-:W-:Y:S09]  /*1f4c0*/  FFMA.FTZ R92, R189, UR4, -R124 ;  /* 0x00000004bd5c7c23 */ /* 0x010ff2000801087c */
[----:B------:R4:W-:Y:S01]  /*1f4d0*/  MUFU.EX2 R165, R92 ;  /* 0x0000005c00a57308 */ /* 0x0009e20000000800 */
[--C-:B------:R-:W-:Y:S09]  /*1f4e0*/  FFMA.FTZ R88, R195, UR4, -R130.reuse ;  /* 0x00000004c3587c23 */ /* 0x100ff20008010882 */
[----:B------:R4:W-:Y:S01]  /*1f4f0*/  MUFU.EX2 R178, R88 ;  /* 0x0000005800b27308 */ /* 0x0009e20000000800 */
[----:B-1----:R-:W-:Y:S09]  /*1f500*/  FFMA.FTZ R84, R185, UR4, -R129 ;  /* 0x00000004b9547c23 */ /* 0x002ff20008010881 */
[----:B------:R1:W-:Y:S01]  /*1f510*/  MUFU.EX2 R177, R84 ;  /* 0x0000005400b17308 */ /* 0x0003e20000000800 */
[----:B----4-:R-:W-:Y:S01]  /*1f520*/  LDSM.16.MT88.4 R92, [R247+0xa000] ;  /* 0x00a00000f75c783b */ /* 0x010fe20000004200 */
[--C-:B------:R-:W-:Y:S01]  /*1f530*/  FFMA.FTZ R88, R194, UR4, -R130.reuse ;  /* 0x00000004c2587c23 */ /* 0x100fe20008010882 */
[----:B------:R-:W-:Y:S07]  /*1f540*/  FFMA.FTZ R130, R127, UR4, -R130 ;  /* 0x000000047f827c23 */ /* 0x000fee0008010882 */
[----:B------:R4:W-:Y:S01]  /*1f550*/  MUFU.EX2 R127, R200 ;  /* 0x000000c8007f7308 */ /* 0x0009e20000000800 */
[----:B-1----:R-:W1:Y:S09]  /*1f560*/  LDSM.16.MT88.4 R84, [R97+0x1800] ;  /* 0x001800006154783b */ /* 0x002e720000004200 */
[----:B------:R4:W4:Y:S10]  /*1f570*/  MUFU.EX2 R185, R88 ;  /* 0x0000005800b97308 */ /* 0x0009340000000800 */
[----:B------:R-:W-:Y:S01]  /*1f580*/  MUFU.EX2 R130, R130 ;  /* 0x0000008200827308 */ /* 0x000fe20000000800 */
[----:B----4-:R-:W-:Y:S02]  /*1f590*/  IMAD.MOV.U32 R200, RZ, RZ, R184 ;  /* 0x000000ffffc87224 */ /* 0x010fe400078e00b8 */
[--C-:B------:R-:W-:Y:S01]  /*1f5a0*/  FFMA.FTZ R88, R193, UR4, -R124.reuse ;  /* 0x00000004c1587c23 */ /* 0x100fe2000801087c */
[----:B------:R-:W-:Y:S06]  /*1f5b0*/  IMAD.MOV.U32 R202, RZ, RZ, R185 ;  /* 0x000000ffffca7224 */ /* 0x000fec00078e00b9 */
[----:B------:R4:W4:Y:S01]  /*1f5c0*/  MUFU.EX2 R179, R88 ;  /* 0x0000005800b37308 */ /* 0x0009220000000800 */
[-C--:B-1----:R-:W-:Y:S03]  /*1f5d0*/  HMMA.16816.F32.BF16 R52, R76, R84.reuse, R52 ;  /* 0x000000544c34723c */ /* 0x082fe60000041834 */
[--C-:B----4-:R-:W-:Y:S01]  /*1f5e0*/  FFMA.FTZ R88, R192, UR4, -R124.reuse ;  /* 0x00000004c0587c23 */ /* 0x110fe2000801087c */
[----:B------:R-:W-:Y:S01]  /*1f5f0*/  FFMA.FTZ R124, R119, UR4, -R124 ;  /* 0x00000004777c7c23 */ /* 0x000fe2000801087c */
[----:B------:R-:W-:Y:S04]  /*1f600*/  IMAD.MOV.U32 R119, RZ, RZ, R179 ;  /* 0x000000ffff777224 */ /* 0x000fe800078e00b3 */
[----:B------:R1:W4:Y:S01]  /*1f610*/  MUFU.EX2 R186, R88 ;  /* 0x0000005800ba7308 */ /* 0x0003220000000800 */
[C---:B------:R-:W-:Y:S09]  /*1f620*/  HMMA.16816.F32.BF16 R56, R80.reuse, R84, R56 ;  /* 0x000000545038723c */ /* 0x040ff20000041838 */
[----:B------:R-:W-:Y:S01]  /*1f630*/  MUFU.EX2 R124, R124 ;  /* 0x0000007c007c7308 */ /* 0x000fe20000000800 */
[-C--:B------:R-:W-:Y:S03]  /*1f640*/  HMMA.16816.F32.BF16 R60, R80, R86.reuse, R60 ;  /* 0x00000056503c723c */ /* 0x080fe6000004183c */
[----:B------:R-:W-:Y:S02]  /*1f650*/  F2FP.BF16.F32.PACK_AB R80, R166, R138 ;  /* 0x0000008aa650723e */ /* 0x000fe400000010ff */
[----:B------:R-:W-:Y:S02]  /*1f660*/  F2FP.BF16.F32.PACK_AB R81, R167, R139 ;  /* 0x0000008ba751723e */ /* 0x000fe400000010ff */
[----:B------:R-:W-:Y:S01]  /*1f670*/  F2FP.BF16.F32.PACK_AB R82, R184, R176 ;  /* 0x000000b0b852723e */ /* 0x000fe200000010ff */
[----:B------:R-:W-:Y:S01]  /*1f680*/  HMMA.16816.F32.BF16 R64, R76, R86, R64 ;  /* 0x000000564c40723c */ /* 0x000fe20000041840 */
[----:B-1----:R-:W1:Y:S03]  /*1f690*/  LDSM.16.MT88.4 R88, [R244+0xa000] ;  /* 0x00a00000f458783b */ /* 0x002e660000004200 */
[----:B------:R-:W-:Y:S02]  /*1f6a0*/  F2FP.BF16.F32.PACK_AB R76, R174, R164 ;  /* 0x000000a4ae4c723e */ /* 0x000fe400000010ff */
[----:B------:R-:W-:Y:S02]  /*1f6b0*/  F2FP.BF16.F32.PACK_AB R77, R175, R165 ;  /* 0x000000a5af4d723e */ /* 0x000fe400000010ff */
[----:B------:R-:W-:Y:S01]  /*1f6c0*/  F2FP.BF16.F32.PACK_AB R78, R185, R178 ;  /* 0x000000b2b94e723e */ /* 0x000fe200000010ff */
[----:B------:R-:W3:Y:S01]  /*1f6d0*/  LDSM.16.MT88.4 R84, [R96+0x2000] ;  /* 0x002000006054783b */ /* 0x000ee20000004200 */
[----:B----4-:R-:W-:Y:S02]  /*1f6e0*/  F2FP.BF16.F32.PACK_AB R79, R186, R179 ;  /* 0x000000b3ba4f723e */ /* 0x010fe400000010ff */
[----:B------:R-:W-:Y:S05]  /*1f6f0*/  F2FP.BF16.F32.PACK_AB R83, R241, R177 ;  /* 0x000000b1f153723e */ /* 0x000fea00000010ff */
[-C--:B------:R-:W-:Y:S08]  /*1f700*/  HMMA.16816.F32.BF16 R4, R76, R92.reuse, R4 ;  /* 0x0000005c4c04723c */ /* 0x080ff00000041804 */
[C---:B------:R-:W-:Y:S08]  /*1f710*/  HMMA.16816.F32.BF16 R8, R80.reuse, R92, R8 ;  /* 0x0000005c5008723c */ /* 0x040ff00000041808 */
[-C--:B------:R-:W-:Y:S08]  /*1f720*/  HMMA.16816.F32.BF16 R12, R80, R94.reuse, R12 ;  /* 0x0000005e500c723c */ /* 0x080ff0000004180c */
[C---:B------:R-:W-:Y:S01]  /*1f730*/  HMMA.16816.F32.BF16 R16, R76.reuse, R94, R16 ;  /* 0x0000005e4c10723c */ /* 0x040fe20000041810 */
[----:B------:R-:W4:Y:S07]  /*1f740*/  LDSM.16.MT88.4 R92, [R97+0x2000] ;  /* 0x00200000615c783b */ /* 0x000f2e0000004200 */
[-C--:B-1----:R-:W-:Y:S03]  /*1f750*/  HMMA.16816.F32.BF16 R20, R76, R88.reuse, R20 ;  /* 0x000000584c14723c */ /* 0x082fe60000041814 */
[----:B------:R-:W-:Y:S02]  /*1f760*/  FFMA.FTZ R122, R71, R183, R122 ;  /* 0x000000b7477a7223 */ /* 0x000fe4000001007a */
[----:B------:R1:W-:Y:S02]  /*1f770*/  MUFU.EX2 R71, R228 ;  /* 0x000000e400477308 */ /* 0x0003e40000000800 */
[----:B------:R-:W-:Y:S01]  /*1f780*/  FADD.FTZ R122, R113, R122 ;  /* 0x0000007a717a7221 */ /* 0x000fe20000010000 */
[C---:B------:R-:W-:Y:S04]  /*1f790*/  HMMA.16816.F32.BF16 R24, R80.reuse, R88, R24 ;  /* 0x000000585018723c */ /* 0x040fe80000041818 */
[----:B------:R-:W-:Y:S02]  /*1f7a0*/  IMAD.MOV.U32 R113, RZ, RZ, R178 ;  /* 0x000000ffff717224 */ /* 0x000fe400078e00b2 */
[----:B------:R-:W-:Y:S01]  /*1f7b0*/  FADD.FTZ R112, R112, R122 ;  /* 0x0000007a70707221 */ /* 0x000fe20000010000 */
[----:B------:R-:W-:Y:S01]  /*1f7c0*/  IMAD.MOV.U32 R122, RZ, RZ, R174 ;  /* 0x000000ffff7a7224 */ /* 0x000fe200078e00ae */
[-C--:B------:R-:W-:Y:S03]  /*1f7d0*/  HMMA.16816.F32.BF16 R28, R80, R90.reuse, R28 ;  /* 0x0000005a501c723c */ /* 0x080fe6000004181c */
[----:B------:R-:W-:Y:S01]  /*1f7e0*/  FADD.FTZ R112, R99, R112 ;  /* 0x0000007063707221 */ /* 0x000fe20000010000 */
[----:B---3--:R-:W-:Y:S01]  /*1f7f0*/  FFMA.FTZ R123, R70, R182, R123 ;  /* 0x000000b6467b7223 */ /* 0x008fe2000001007b */
[----:B-1----:R-:W-:Y:S01]  /*1f800*/  IMAD.MOV.U32 R228, RZ, RZ, R167 ;  /* 0x000000ffffe47224 */ /* 0x002fe200078e00a7 */
[----:B------:R-:W-:Y:S02]  /*1f810*/  MUFU.EX2 R70, R133 ;  /* 0x0000008500467308 */ /* 0x000fe40000000800 */
[C---:B------:R-:W-:Y:S01]  /*1f820*/  HMMA.16816.F32.BF16 R32, R76.reuse, R90, R32 ;  /* 0x0000005a4c20723c */ /* 0x040fe20000041820 */
[----:B------:R-:W-:Y:S03]  /*1f830*/  LDSM.16.MT88.4 R88, [R244+0xa800] ;  /* 0x00a80000f458783b */ /* 0x000fe60000004200 */
[----:B------:R-:W-:Y:S01]  /*1f840*/  FADD.FTZ R123, R75, R123 ;  /* 0x0000007b4b7b7221 */ /* 0x000fe20000010000 */
[----:B------:R-:W-:Y:S01]  /*1f850*/  F2FP.BF16.F32.PACK_AB R75, R127, R201 ;  /* 0x000000c97f4b723e */ /* 0x000fe200000010ff */
[----:B------:R-:W-:Y:S02]  /*1f860*/  FADD.FTZ R112, R106, R112 ;  /* 0x000000706a707221 */ /* 0x000fe40000010000 */
[-C--:B------:R-:W-:Y:S03]  /*1f870*/  HMMA.16816.F32.BF16 R36, R76, R84.reuse, R36 ;  /* 0x000000544c24723c */ /* 0x080fe60000041824 */
[----:B------:R-:W-:Y:S01]  /*1f880*/  FADD.FTZ R108, R108, R112 ;  /* 0x000000706c6c7221 */ /* 0x000fe20000010000 */
[----:B------:R-:W-:Y:S01]  /*1f890*/  FADD.FTZ R123, R104, R123 ;  /* 0x0000007b687b7221 */ /* 0x000fe20000010000 */
[----:B--2---:R-:W-:Y:S01]  /*1f8a0*/  FFMA.FTZ R126, R72, R181, R126 ;  /* 0x000000b5487e7223 */ /* 0x004fe2000001007e */
[----:B------:R-:W-:Y:S01]  /*1f8b0*/  F2FP.BF16.F32.PACK_AB R72, R213, R214 ;  /* 0x000000d6d548723e */ /* 0x000fe200000010ff */
[----:B------:R-:W-:Y:S01]  /*1f8c0*/  FADD.FTZ R108, R107, R108 ;  /* 0x0000006c6b6c7221 */ /* 0x000fe20000010000 */
[C---:B------:R-:W-:Y:S04]  /*1f8d0*/  HMMA.16816.F32.BF16 R40, R80.reuse, R84, R40 ;  /* 0x000000545028723c */ /* 0x040fe80000041828 */
[----:B------:R-:W-:Y:S01]  /*1f8e0*/  FADD.FTZ R108, R105, R108 ;  /* 0x0000006c696c7221 */ /* 0x000fe20000010000 */
[----:B------:R-:W-:Y:S01]  /*1f8f0*/  FADD.FTZ R126, R117, R126 ;  /* 0x0000007e757e7221 */ /* 0x000fe20000010000 */
[----:B------:R-:W-:Y:S02]  /*1f900*/  IMAD.MOV.U32 R117, RZ, RZ, R177 ;  /* 0x000000ffff757224 */ /* 0x000fe400078e00b1 */
[----:B------:R-:W-:Y:S01]  /*1f910*/  FADD.FTZ R123, R98, R123 ;  /* 0x0000007b627b7221 */ /* 0x000fe20000010000 */
[-C--:B------:R-:W-:Y:S03]  /*1f920*/  HMMA.16816.F32.BF16 R44, R80, R86.reuse, R44 ;  /* 0x00000056502c723c */ /* 0x080fe6000004182c */
[----:B------:R-:W-:Y:S01]  /*1f930*/  FADD.FTZ R108, R143, R108 ;  /* 0x0000006c8f6c7221 */ /* 0x000fe20000010000 */
[----:B------:R-:W-:Y:S01]  /*1f940*/  FADD.FTZ R126, R102, R126 ;  /* 0x0000007e667e7221 */ /* 0x000fe20000010000 */
[----:B------:R-:W-:Y:S02]  /*1f950*/  FADD.FTZ R123, R110, R123 ;  /* 0x0000007b6e7b7221 */ /* 0x000fe40000010000 */
[----:B------:R-:W-:Y:S01]  /*1f960*/  FADD.FTZ R146, R146, R108 ;  /* 0x0000006c92927221 */ /* 0x000fe20000010000 */
[C---:B------:R-:W-:Y:S01]  /*1f970*/  HMMA.16816.F32.BF16 R48, R76.reuse, R86, R48 ;  /* 0x000000564c30723c */ /* 0x040fe20000041830 */
[----:B------:R-:W1:Y:S03]  /*1f980*/  LDSM.16.MT88.4 R84, [R247+0xa800] ;  /* 0x00a80000f754783b */ /* 0x000e660000004200 */
[----:B------:R-:W-:Y:S01]  /*1f990*/  FADD.FTZ R146, R145, R146 ;  /* 0x0000009291927221 */ /* 0x000fe20000010000 */
[----:B------:R-:W-:Y:S01]  /*1f9a0*/  FADD.FTZ R126, R101, R126 ;  /* 0x0000007e657e7221 */ /* 0x000fe20000010000 */
[----:B------:R-:W-:Y:S02]  /*1f9b0*/  FADD.FTZ R111, R111, R123 ;  /* 0x0000007b6f6f7221 */ /* 0x000fe40000010000 */
[-C--:B----4-:R-:W-:Y:S03]  /*1f9c0*/  HMMA.16816.F32.BF16 R52, R76, R92.reuse, R52 ;  /* 0x0000005c4c34723c */ /* 0x090fe60000041834 */
[----:B------:R-:W-:Y:S01]  /*1f9d0*/  FADD.FTZ R126, R125, R126 ;  /* 0x0000007e7d7e7221 */ /* 0x000fe20000010000 */
[----:B------:R-:W-:Y:S01]  /*1f9e0*/  FADD.FTZ R111, R109, R111 ;  /* 0x0000006f6d6f7221 */ /* 0x000fe20000010000 */
[----:B------:R-:W-:Y:S02]  /*1f9f0*/  FADD.FTZ R146, R147, R146 ;  /* 0x0000009293927221 */ /* 0x000fe40000010000 */
[----:B------:R-:W-:Y:S01]  /*1fa00*/  FADD.FTZ R126, R116, R126 ;  /* 0x0000007e747e7221 */ /* 0x000fe20000010000 */
[C---:B------:R-:W-:Y:S04]  /*1fa10*/  HMMA.16816.F32.BF16 R56, R80.reuse, R92, R56 ;  /* 0x0000005c5038723c */ /* 0x040fe80000041838 */
[----:B------:R-:W-:Y:S01]  /*1fa20*/  FFMA.FTZ R92, R221, UR4, -R227 ;  /* 0x00000004dd5c7c23 */ /* 0x000fe200080108e3 */
[----:B------:R-:W-:Y:S01]  /*1fa30*/  FFMA.FTZ R115, R69, R180, R115 ;  /* 0x000000b445737223 */ /* 0x000fe20000010073 */
[----:B------:R-:W-:Y:S01]  /*1fa40*/  FADD.FTZ R126, R148, R126 ;  /* 0x0000007e947e7221 */ /* 0x000fe20000010000 */
[----:B------:R-:W-:Y:S01]  /*1fa50*/  LDSM.16.MT88.4 R180, [R247+0xb800] ;  /* 0x00b80000f7b4783b */ /* 0x000fe20000004200 */
[-C--:B------:R-:W-:Y:S01]  /*1fa60*/  HMMA.16816.F32.BF16 R60, R80, R94.reuse, R60 ;  /* 0x0000005e503c723c */ /* 0x080fe2000004183c */
[----:B------:R2:W-:Y:S02]  /*1fa70*/  MUFU.EX2 R220, R92 ;  /* 0x0000005c00dc7308 */ /* 0x0005e40000000800 */
[--C-:B------:R-:W-:Y:S01]  /*1fa80*/  FFMA.FTZ R80, R222, UR4, -R227.reuse ;  /* 0x00000004de507c23 */ /* 0x100fe200080108e3 */
[----:B------:R-:W-:Y:S01]  /*1fa90*/  FFMA.FTZ R221, R219, UR4, -R227 ;  /* 0x00000004dbdd7c23 */ /* 0x000fe200080108e3 */
[----:B------:R-:W-:Y:S01]  /*1faa0*/  F2FP.BF16.F32.PACK_AB R82, R239, R240 ;  /* 0x000000f0ef52723e */ /* 0x000fe200000010ff */
[----:B------:R-:W-:Y:S01]  /*1fab0*/  FADD.FTZ R111, R142, R111 ;  /* 0x0000006f8e6f7221 */ /* 0x000fe20000010000 */
[----:B------:R-:W-:Y:S01]  /*1fac0*/  F2FP.BF16.F32.PACK_AB R81, R237, R238 ;  /* 0x000000eeed51723e */ /* 0x000fe200000010ff */
[----:B------:R-:W-:Y:S03]  /*1fad0*/  HMMA.16816.F32.BF16 R64, R76, R94, R64 ;  /* 0x0000005e4c40723c */ /* 0x000fe60000041840 */
[----:B------:R-:W3:Y:S01]  /*1fae0*/  MUFU.EX2 R222, R225 ;  /* 0x000000e100de7308 */ /* 0x000ee20000000800 */
[----:B------:R-:W-:Y:S01]  /*1faf0*/  F2FP.BF16.F32.PACK_AB R76, R226, R230 ;  /* 0x000000e6e24c723e */ /* 0x000fe200000010ff */
[----:B------:R-:W-:Y:S01]  /*1fb00*/  FADD.FTZ R126, R144, R126 ;  /* 0x0000007e907e7221 */ /* 0x000fe20000010000 */
[----:B------:R-:W-:Y:S01]  /*1fb10*/  F2FP.BF16.F32.PACK_AB R77, R234, R218 ;  /* 0x000000daea4d723e */ /* 0x000fe200000010ff */
[----:B------:R-:W-:Y:S01]  /*1fb20*/  FFMA.FTZ R227, R223, UR4, -R227 ;  /* 0x00000004dfe37c23 */ /* 0x000fe200080108e3 */
[----:B------:R-:W-:Y:S05]  /*1fb30*/  F2FP.BF16.F32.PACK_AB R78, R233, R235 ;  /* 0x000000ebe94e723e */ /* 0x000fea00000010ff */
[----:B------:R4:W4:Y:S01]  /*1fb40*/  MUFU.EX2 R219, R80 ;  /* 0x0000005000db7308 */ /* 0x0009220000000800 */
[----:B------:R-:W-:Y:S01]  /*1fb50*/  F2FP.BF16.F32.PACK_AB R79, R231, R232 ;  /* 0x000000e8e74f723e */ /* 0x000fe200000010ff */
[----:B--2---:R-:W2:Y:S01]  /*1fb60*/  LDSM.16.MT88.4 R92, [R96+0x2800] ;  /* 0x00280000605c783b */ /* 0x004ea20000004200 */
[----:B------:R-:W-:Y:S01]  /*1fb70*/  FADD.FTZ R126, R151, R126 ;  /* 0x0000007e977e7221 */ /* 0x000fe20000010000 */
[----:B------:R-:W-:Y:S01]  /*1fb80*/  FADD.FTZ R146, R163, R146 ;  /* 0x00000092a3927221 */ /* 0x000fe20000010000 */
[----:B------:R-:W-:Y:S01]  /*1fb90*/  FADD.FTZ R115, R114, R115 ;  /* 0x0000007372737221 */ /* 0x000fe20000010000 */
[----:B------:R-:W-:Y:S02]  /*1fba0*/  IMAD.MOV.U32 R114, RZ, RZ, R176 ;  /* 0x000000ffff727224 */ /* 0x000fe400078e00b0 */
[----:B------:R-:W-:Y:S01]  /*1fbb0*/  FADD.FTZ R153, R153, R126 ;  /* 0x0000007e99997221 */ /* 0x000fe20000010000 */
[-C--:B-1----:R-:W-:Y:S01]  /*1fbc0*/  HMMA.16816.F32.BF16 R4, R76, R84.reuse, R4 ;  /* 0x000000544c04723c */ /* 0x082fe20000041804 */
[----:B------:R-:W-:Y:S02]  /*1fbd0*/  MUFU.EX2 R227, R227 ;  /* 0x000000e300e37308 */ /* 0x000fe40000000800 */
[----:B---3--:R-:W-:Y:S01]  /*1fbe0*/  F2FP.BF16.F32.PACK_AB R83, R222, R236 ;  /* 0x000000ecde53723e */ /* 0x008fe200000010ff */
[----:B------:R-:W-:Y:S02]  /*1fbf0*/  IMAD.MOV.U32 R225, RZ, RZ, R186 ;  /* 0x000000ffffe17224 */ /* 0x000fe400078e00ba */
[----:B------:R-:W-:Y:S01]  /*1fc00*/  FADD.FTZ R153, R157, R153 ;  /* 0x000000999d997221 */ /* 0x000fe20000010000 */
[----:B------:R-:W-:Y:S01]  /*1fc10*/  FADD.FTZ R146, R162, R146 ;  /* 0x00000092a2927221 */ /* 0x000fe20000010000 */
[----:B------:R-:W-:Y:S01]  /*1fc20*/  FADD.FTZ R115, R100, R115 ;  /* 0x0000007364737221 */ /* 0x000fe20000010000 */
[----:B----4-:R-:W-:Y:S02]  /*1fc30*/  F2FP.BF16.F32.PACK_AB R80, R242, R243 ;  /* 0x000000f3f250723e */ /* 0x010fe400000010ff */
[----:B------:R-:W-:Y:S01]  /*1fc40*/  FADD.FTZ R146, R168, R146 ;  /* 0x00000092a8927221 */ /* 0x000fe20000010000 */
[----:B------:R1:W-:Y:S01]  /*1fc50*/  MUFU.EX2 R223, R132 ;  /* 0x0000008400df7308 */ /* 0x0003e20000000800 */
[----:B------:R-:W-:Y:S01]  /*1fc60*/  FADD.FTZ R153, R158, R153 ;  /* 0x000000999e997221 */ /* 0x000fe20000010000 */
[----:B------:R-:W-:Y:S02]  /*1fc70*/  FADD.FTZ R115, R103, R115 ;  /* 0x0000007367737221 */ /* 0x000fe40000010000 */
[C---:B------:R-:W-:Y:S06]  /*1fc80*/  HMMA.16816.F32.BF16 R8, R80.reuse, R84, R8 ;  /* 0x000000545008723c */ /* 0x040fec0000041808 */
[----:B------:R-:W3:Y:S01]  /*1fc90*/  MUFU.EX2 R221, R221 ;  /* 0x000000dd00dd7308 */ /* 0x000ee20000000800 */
[----:B------:R-:W-:Y:S01]  /*1fca0*/  FADD.FTZ R115, R156, R115 ;  /* 0x000000739c737221 */ /* 0x000fe20000010000 */
[----:B------:R-:W-:Y:S01]  /*1fcb0*/  FADD.FTZ R153, R172, R153 ;  /* 0x00000099ac997221 */ /* 0x000fe20000010000 */
[-C--:B------:R-:W-:Y:S07]  /*1fcc0*/  HMMA.16816.F32.BF16 R12, R80, R86.reuse, R12 ;  /* 0x00000056500c723c */ /* 0x080fee000004180c */
[----:B------:R4:W-:Y:S01]  /*1fcd0*/  MUFU.EX2 R69, R229 ;  /* 0x000000e500457308 */ /* 0x0009e20000000800 */
[--C-:B-1----:R-:W-:Y:S01]  /*1fce0*/  FFMA.FTZ R132, R74, UR4, -R129.reuse ;  /* 0x000000044a847c23 */ /* 0x102fe20008010881 */
[----:B------:R-:W-:Y:S01]  /*1fcf0*/  F2FP.BF16.F32.PACK_AB R74, R210, R211 ;  /* 0x000000d3d24a723e */ /* 0x000fe200000010ff */
[----:B------:R-:W-:Y:S01]  /*1fd00*/  FFMA.FTZ R129, R73, UR4, -R129 ;  /* 0x0000000449817c23 */ /* 0x000fe20008010881 */
[----:B------:R-:W-:Y:S01]  /*1fd10*/  F2FP.BF16.F32.PACK_AB R73, R209, R212 ;  /* 0x000000d4d149723e */ /* 0x000fe200000010ff */
[C---:B------:R-:W-:Y:S01]  /*1fd20*/  HMMA.16816.F32.BF16 R16, R76.reuse, R86, R16 ;  /* 0x000000564c10723c */ /* 0x040fe20000041810 */
[----:B------:R-:W1:Y:S04]  /*1fd30*/  LDSM.16.MT88.4 R84, [R97+0x2800] ;  /* 0x002800006154783b */ /* 0x000e680000004200 */
[----:B------:R-:W-:Y:S01]  /*1fd40*/  MUFU.EX2 R129, R129 ;  /* 0x0000008100817308 */ /* 0x000fe20000000800 */
[----:B------:R-:W-:Y:S01]  /*1fd50*/  FADD.FTZ R115, R131, R115 ;  /* 0x0000007383737221 */ /* 0x000fe20000010000 */
[----:B------:R-:W-:Y:S01]  /*1fd60*/  FADD.FTZ R153, R197, R153 ;  /* 0x00000099c5997221 */ /* 0x000fe20000010000 */
[----:B------:R-:W-:Y:S01]  /*1fd70*/  IMAD.MOV.U32 R197, RZ, RZ, R3 ;  /* 0x000000ffffc57224 */ /* 0x000fe200078e0003 */
[-C--:B------:R-:W-:Y:S03]  /*1fd80*/  HMMA.16816.F32.BF16 R20, R76, R88.reuse, R20 ;  /* 0x000000584c14723c */ /* 0x080fe60000041814 */
[----:B------:R-:W-:Y:S01]  /*1fd90*/  FADD.FTZ R115, R140, R115 ;  /* 0x000000738c737221 */ /* 0x000fe20000010000 */
[----:B----4-:R-:W-:Y:S02]  /*1fda0*/  IMAD.MOV.U32 R229, RZ, RZ, R175 ;  /* 0x000000ffffe57224 */ /* 0x010fe400078e00af */
[----:B------:R-:W-:Y:S01]  /*1fdb0*/  FADD.FTZ R153, R199, R153 ;  /* 0x00000099c7997221 */ /* 0x000fe20000010000 */
[----:B------:R-:W-:Y:S02]  /*1fdc0*/  IMAD.MOV.U32 R199, RZ, RZ, R2 ;  /* 0x000000ffffc77224 */ /* 0x000fe400078e0002 */
[----:B------:R-:W-:Y:S01]  /*1fdd0*/  FADD.FTZ R115, R141, R115 ;  /* 0x000000738d737221 */ /* 0x000fe20000010000 */
[C---:B------:R-:W-:Y:S04]  /*1fde0*/  HMMA.16816.F32.BF16 R24, R80.reuse, R88, R24 ;  /* 0x000000585018723c */ /* 0x040fe80000041818 */
[----:B------:R-:W-:Y:S04]  /*1fdf0*/  FADD.FTZ R115, R155, R115 ;  /* 0x000000739b737221 */ /* 0x000fe80000010000 */
[-C--:B------:R-:W-:Y:S03]  /*1fe00*/  HMMA.16816.F32.BF16 R28, R80, R90.reuse, R28 ;  /* 0x0000005a501c723c */ /* 0x080fe6000004181c */
[----:B------:R-:W-:Y:S04]  /*1fe10*/  FADD.FTZ R115, R154, R115 ;  /* 0x000000739a737221 */ /* 0x000fe80000010000 */
[----:B------:R-:W-:Y:S01]  /*1fe20*/  FADD.FTZ R115, R159, R115 ;  /* 0x000000739f737221 */ /* 0x000fe20000010000 */
[C---:B------:R-:W-:Y:S01]  /*1fe30*/  HMMA.16816.F32.BF16 R32, R76.reuse, R90, R32 ;  /* 0x0000005a4c20723c */ /* 0x040fe20000041820 */
[----:B------:R4:W3:Y:S03]  /*1fe40*/  LDSM.16.MT88.4 R88, [R247+0xb000] ;  /* 0x00b00000f758783b */ /* 0x0008e60000004200 */
[----:B------:R-:W-:Y:S04]  /*1fe50*/  FADD.FTZ R115, R160, R115 ;  /* 0x00000073a0737221 */ /* 0x000fe80000010000 */
[-C--:B--2---:R-:W-:Y:S03]  /*1fe60*/  HMMA.16816.F32.BF16 R36, R76, R92.reuse, R36 ;  /* 0x0000005c4c24723c */ /* 0x084fe60000041824 */
[----:B------:R-:W-:Y:S04]  /*1fe70*/  FADD.FTZ R115, R173, R115 ;  /* 0x00000073ad737221 */ /* 0x000fe80000010000 */
[----:B------:R-:W-:Y:S01]  /*1fe80*/  FADD.FTZ R115, R198, R115 ;  /* 0x00000073c6737221 */ /* 0x000fe20000010000 */
[C---:B------:R-:W-:Y:S04]  /*1fe90*/  HMMA.16816.F32.BF16 R40, R80.reuse, R92, R40 ;  /* 0x0000005c5028723c */ /* 0x040fe80000041828 */
[----:B------:R-:W-:Y:S04]  /*1fea0*/  IMAD.MOV.U32 R198, RZ, RZ, R68 ;  /* 0x000000ffffc67224 */ /* 0x000fe800078e0044 */
[-C--:B------:R-:W-:Y:S03]  /*1feb0*/  HMMA.16816.F32.BF16 R44, R80, R94.reuse, R44 ;  /* 0x0000005e502c723c */ /* 0x080fe6000004182c */
[----:B----4-:R-:W-:Y:S05]  /*1fec0*/  LOP3.LUT R247, R249, 0x400, RZ, 0xc0, !PT ;  /* 0x00000400f9f77812 */ /* 0x010fea00078ec0ff */
[C---:B------:R-:W-:Y:S01]  /*1fed0*/  HMMA.16816.F32.BF16 R48, R76.reuse, R94, R48 ;  /* 0x0000005e4c30723c */ /* 0x040fe20000041830 */
[----:B------:R-:W2:Y:S07]  /*1fee0*/  LDSM.16.MT88.4 R92, [R244+0xb000] ;  /* 0x00b00000f45c783b */ /* 0x000eae0000004200 */
[-C--:B-1----:R-:W-:Y:S08]  /*1fef0*/  HMMA.16816.F32.BF16 R52, R76, R84.reuse, R52 ;  /* 0x000000544c34723c */ /* 0x082ff00000041834 */
[C---:B------:R-:W-:Y:S08]  /*1ff00*/  HMMA.16816.F32.BF16 R56, R80.reuse, R84, R56 ;  /* 0x000000545038723c */ /* 0x040ff00000041838 */
[-C--:B------:R-:W-:Y:S01]  /*1ff10*/  HMMA.16816.F32.BF16 R60, R80, R86.reuse, R60 ;  /* 0x00000056503c723c */ /* 0x080fe2000004183c */
[----:B------:R-:W1:Y:S07]  /*1ff20*/  LDSM.16.MT88.4 R80, [R96+0x3000] ;  /* 0x003000006050783b */ /* 0x000e6e0000004200 */
[----:B------:R-:W-:Y:S01]  /*1ff30*/  HMMA.16816.F32.BF16 R64, R76, R86, R64 ;  /* 0x000000564c40723c */ /* 0x000fe20000041840 */
[----:B------:R-:W4:Y:S03]  /*1ff40*/  LDSM.16.MT88.4 R84, [R97+0x3000] ;  /* 0x003000006154783b */ /* 0x000f260000004200 */
[----:B------:R-:W-:Y:S02]  /*1ff50*/  F2FP.BF16.F32.PACK_AB R76, R220, R219 ;  /* 0x000000dbdc4c723e */ /* 0x000fe400000010ff */
[----:B---3--:R-:W-:Y:S02]  /*1ff60*/  F2FP.BF16.F32.PACK_AB R78, R221, R223 ;  /* 0x000000dfdd4e723e */ /* 0x008fe400000010ff */
[-C--:B------:R-:W-:Y:S05]  /*1ff70*/  HMMA.16816.F32.BF16 R4, R72, R88.reuse, R4 ;  /* 0x000000584804723c */ /* 0x080fea0000041804 */
[----:B------:R-:W-:Y:S02]  /*1ff80*/  F2FP.BF16.F32.PACK_AB R77, R216, R217 ;  /* 0x000000d9d84d723e */ /* 0x000fe400000010ff */
[----:B------:R-:W-:Y:S07]  /*1ff90*/  F2FP.BF16.F32.PACK_AB R79, R70, R215 ;  /* 0x000000d7464f723e */ /* 0x000fee00000010ff */
[C---:B------:R-:W-:Y:S01]  /*1ffa0*/  HMMA.16816.F32.BF16 R8, R76.reuse, R88, R8 ;  /* 0x000000584c08723c */ /* 0x040fe20000041808 */
[----:B------:R3:W-:Y:S07]  /*1ffb0*/  MUFU.EX2 R89, R208 ;  /* 0x000000d000597308 */ /* 0x0007ee0000000800 */
[-C--:B------:R-:W-:Y:S03]  /*1ffc0*/  HMMA.16816.F32.BF16 R12, R76, R90.reuse, R12 ;  /* 0x0000005a4c0c723c */ /* 0x080fe6000004180c */
[----:B------:R1:W-:Y:S05]  /*1ffd0*/  MUFU.EX2 R88, R207 ;  /* 0x000000cf00587308 */ /* 0x0003ea0000000800 */
[C---:B------:R-:W-:Y:S05]  /*1ffe0*/  HMMA.16816.F32.BF16 R16, R72.reuse, R90, R16 ;  /* 0x0000005a4810723c */ /* 0x040fea0000041810 */
[----:B------:R4:W-:Y:S01]  /*1fff0*/  MUFU.EX2 R91, R206 ;  /* 0x000000ce005b7308 */ /* 0x0009e20000000800 */
[----:B---3--:R-:W-:Y:S02]  /*20000*/  IMAD.MOV.U32 R208, RZ, RZ, R166 ;  /* 0x000000ffffd07224 */ /* 0x008fe400078e00a6 */
[-C--:B--2---:R-:W-:Y:S07]  /*20010*/  HMMA.16816.F32.BF16 R20, R72, R92.reuse, R20 ;  /* 0x0000005c4814723c */ /* 0x084fee0000041814 */
[----:B------:R-:W-:Y:S01]  /*20020*/  MUFU.EX2 R90, R132 ;  /* 0x00000084005a7308 */ /* 0x000fe20000000800 */
[----:B-1----:R-:W-:Y:S01]  /*20030*/  IMAD.MOV.U32 R207, RZ, RZ, R165 ;  /* 0x000000ffffcf7224 */ /* 0x002fe200078e00a5 */
[C---:B------:R-:W-:Y:S08]  /*20040*/  HMMA.16816.F32.BF16 R24, R76.reuse, R92, R24 ;  /* 0x0000005c4c18723c */ /* 0x040ff00000041818 */
[----:B------:R-:W1:Y:S01]  /*20050*/  MUFU.EX2 R92, R203 ;  /* 0x000000cb005c7308 */ /* 0x000e620000000800 */
[----:B----4-:R-:W-:Y:S02]  /*20060*/  IMAD.MOV.U32 R206, RZ, RZ, R164 ;  /* 0x000000ffffce7224 */ /* 0x010fe400078e00a4 */
[----:B------:R-:W2:Y:S01]  /*20070*/  LDSM.16.MT88.4 R164, [R244+0xb800] ;  /* 0x00b80000f4a4783b */ /* 0x000ea20000004200 */
[-C--:B------:R-:W-:Y:S06]  /*20080*/  HMMA.16816.F32.BF16 R28, R76, R94.reuse, R28 ;  /* 0x0000005e4c1c723c */ /* 0x080fec000004181c */
[----:B------:R3:W-:Y:S02]  /*20090*/  MUFU.EX2 R93, R118 ;  /* 0x00000076005d7308 */ /* 0x0007e40000000800 */
[C---:B------:R-:W-:Y:S04]  /*200a0*/  HMMA.16816.F32.BF16 R32, R72.reuse, R94, R32 ;  /* 0x0000005e4820723c */ /* 0x040fe80000041820 */
[----:B-1----:R-:W-:Y:S01]  /*200b0*/  F2FP.BF16.F32.PACK_AB R132, R92, R91 ;  /* 0x0000005b5c84723e */ /* 0x002fe200000010ff */
[----:B------:R-:W-:Y:S01]  /*200c0*/  IMAD.MOV.U32 R95, RZ, RZ, R139 ;  /* 0x000000ffff5f7224 */ /* 0x000fe200078e008b */
[----:B------:R-:W-:Y:S01]  /*200d0*/  F2FP.BF16.F32.PACK_AB R139, R129, R90 ;  /* 0x0000005a818b723e */ /* 0x000fe200000010ff */
[----:B------:R-:W-:Y:S01]  /*200e0*/  IMAD.MOV.U32 R94, RZ, RZ, R138 ;  /* 0x000000ffff5e7224 */ /* 0x000fe200078e008a */
[-C--:B------:R-:W-:Y:S03]  /*200f0*/  HMMA.16816.F32.BF16 R36, R72, R80.reuse, R36 ;  /* 0x000000504824723c */ /* 0x080fe60000041824 */
[----:B------:R-:W-:Y:S01]  /*20100*/  F2FP.BF16.F32.PACK_AB R138, R227, R224 ;  /* 0x000000e0e38a723e */ /* 0x000fe200000010ff */
[----:B------:R-:W-:Y:S01]  /*20110*/  IMAD.MOV.U32 R203, RZ, RZ, R137 ;  /* 0x000000ffffcb7224 */ /* 0x000fe200078e0089 */
[----:B------:R-:W-:Y:S01]  /*20120*/  F2FP.BF16.F32.PACK_AB R137, R88, R89 ;  /* 0x000000595889723e */ /* 0x000fe200000010ff */
[----:B---3--:R-:W-:Y:S01]  /*20130*/  IMAD.MOV.U32 R118, RZ, RZ, R136 ;  /* 0x000000ffff767224 */ /* 0x008fe200078e0088 */
[----:B------:R-:W-:Y:S01]  /*20140*/  F2FP.BF16.F32.PACK_AB R136, R71, R69 ;  /* 0x000000454788723e */ /* 0x000fe200000010ff */
[C---:B------:R-:W-:Y:S01]  /*20150*/  HMMA.16816.F32.BF16 R40, R76.reuse, R80, R40 ;  /* 0x000000504c28723c */ /* 0x040fe20000041828 */
[----:B------:R-:W1:Y:S03]  /*20160*/  MUFU.EX2 R80, R121 ;  /* 0x0000007900507308 */ /* 0x000e660000000800 */
[----:B------:R-:W-:Y:S01]  /*20170*/  IMAD.MOV.U32 R81, RZ, RZ, R135 ;  /* 0x000000ffff517224 */ /* 0x000fe200078e0087 */
[----:B------:R-:W-:Y:S01]  /*20180*/  F2FP.BF16.F32.PACK_AB R135, R124, R120 ;  /* 0x000000787c87723e */ /* 0x000fe200000010ff */
[----:B------:R-:W-:Y:S02]  /*20190*/  FADD.FTZ R153, R118, R153 ;  /* 0x0000009976997221 */ /* 0x000fe40000010000 */
[-C--:B------:R-:W-:Y:S03]  /*201a0*/  HMMA.16816.F32.BF16 R44, R76, R82.reuse, R44 ;  /* 0x000000524c2c723c */ /* 0x080fe6000004182c */
[----:B------:R-:W-:Y:S04]  /*201b0*/  FADD.FTZ R153, R206, R153 ;  /* 0x00000099ce997221 */ /* 0x000fe80000010000 */
[----:B------:R-:W-:Y:S01]  /*201c0*/  FADD.FTZ R153, R122, R153 ;  /* 0x000000997a997221 */ /* 0x000fe20000010000 */
[C---:B------:R-:W-:Y:S04]  /*201d0*/  HMMA.16816.F32.BF16 R48, R72.reuse, R82, R48 ;  /* 0x000000524830723c */ /* 0x040fe80000041830 */
[----:B-1----:R-:W-:Y:S01]  /*201e0*/  F2FP.BF16.F32.PACK_AB R133, R80, R93 ;  /* 0x0000005d5085723e */ /* 0x002fe200000010ff */
[----:B------:R-:W-:Y:S01]  /*201f0*/  IMAD.MOV.U32 R121, RZ, RZ, R134 ;  /* 0x000000ffff797224 */ /* 0x000fe200078e0086 */
[----:B------:R-:W-:Y:S01]  /*20200*/  F2FP.BF16.F32.PACK_AB R134, R130, R128 ;  /* 0x000000808286723e */ /* 0x000fe200000010ff */
[----:B------:R-:W-:Y:S01]  /*20210*/  FADD.FTZ R153, R113, R153 ;  /* 0x0000009971997221 */ /* 0x000fe20000010000 */
[-C--:B------:R-:W-:Y:S03]  /*20220*/  HMMA.16816.F32.BF16 R52, R72, R84.reuse, R52 ;  /* 0x000000544834723c */ /* 0x080fe60000041834 */
[----:B------:R-:W-:Y:S04]  /*20230*/  FADD.FTZ R153, R202, R153 ;  /* 0x00000099ca997221 */ /* 0x000fe80000010000 */
[----:B------:R-:W-:Y:S01]  /*20240*/  FADD.FTZ R153, R230, R153 ;  /* 0x00000099e6997221 */ /* 0x000fe20000010000 */
[C---:B------:R-:W-:Y:S04]  /*20250*/  HMMA.16816.F32.BF16 R56, R76.reuse, R84, R56 ;  /* 0x000000544c38723c */ /* 0x040fe80000041838 */
[----:B------:R-:W-:Y:S04]  /*20260*/  FADD.FTZ R226, R226, R153 ;  /* 0x00000099e2e27221 */ /* 0x000fe80000010000 */
[-C--:B------:R-:W-:Y:S03]  /*20270*/  HMMA.16816.F32.BF16 R60, R76, R86.reuse, R60 ;  /* 0x000000564c3c723c */ /* 0x080fe6000004183c */
[----:B------:R-:W-:Y:S04]  /*20280*/  FADD.FTZ R226, R235, R226 ;  /* 0x000000e2ebe27221 */ /* 0x000fe80000010000 */
[----:B------:R-:W-:Y:S01]  /*20290*/  FADD.FTZ R226, R233, R226 ;  /* 0x000000e2e9e27221 */ /* 0x000fe20000010000 */
[----:B------:R-:W-:Y:S04]  /*202a0*/  HMMA.16816.F32.BF16 R64, R72, R86, R64 ;  /* 0x000000564840723c */ /* 0x000fe80000041840 */
[----:B------:R-:W-:Y:S04]  /*202b0*/  FADD.FTZ R226, R214, R226 ;  /* 0x000000e2d6e27221 */ /* 0x000fe80000010000 */
[-C--:B------:R-:W-:Y:S05]  /*202c0*/  HMMA.16816.F32.BF16 R192, R132, R180.reuse, R4 ;  /* 0x000000b484c0723c */ /* 0x080fea0000041804 */
[----:B------:R-:W-:Y:S01]  /*202d0*/  FADD.FTZ R4, R149, R111 ;  /* 0x0000006f95047221 */ /* 0x000fe20000010000 */
[----:B------:R-:W-:Y:S02]  /*202e0*/  FADD.FTZ R226, R213, R226 ;  /* 0x000000e2d5e27221 */ /* 0x000fe40000010000 */
[C---:B------:R-:W-:Y:S04]  /*202f0*/  HMMA.16816.F32.BF16 R188, R136.reuse, R180, R8 ;  /* 0x000000b488bc723c */ /* 0x040fe80000041808 */
[----:B------:R-:W-:Y:S01]  /*20300*/  FADD.FTZ R4, R150, R4 ;  /* 0x0000000496047221 */ /* 0x000fe20000010000 */
[----:B------:R-:W-:Y:S01]  /*20310*/  FADD.FTZ R9, R196, R146 ;  /* 0x00000092c4097221 */ /* 0x000fe20000010000 */
[----:B------:R-:W1:Y:S01]  /*20320*/  LDSM.16.MT88.4 R148, [R96+0x3800] ;  /* 0x003800006094783b */ /* 0x000e620000004200 */
        /* <DEDUP_REMOVED lines=26> */
[----:B------:R-:W2:Y:S01]  /*204d0*/  LDSM.16.MT88.4 R4, [R97+0x3800] ;  /* 0x003800006104783b */ /* 0x000ea20000004200 */
[----:B------:R-:W-:Y:S01]  /*204e0*/  FADD.FTZ R8, R119, R8 ;  /* 0x0000000877087221 */ /* 0x000fe20000010000 */
[----:B------:R-:W-:Y:S01]  /*204f0*/  FADD.FTZ R10, R228, R10 ;  /* 0x0000000ae40a7221 */ /* 0x000fe20000010000 */
[C---:B------:R-:W-:Y:S04]  /*20500*/  HMMA.16816.F32.BF16 R164, R132.reuse, R166, R32 ;  /* 0x000000a684a4723c */ /* 0x040fe80000041820 */
[----:B------:R-:W-:Y:S01]  /*20510*/  FADD.FTZ R9, R242, R9 ;  /* 0x00000009f2097221 */ /* 0x000fe20000010000 */
[----:B------:R-:W-:Y:S01]  /*20520*/  FADD.FTZ R8, R225, R8 ;  /* 0x00000008e1087221 */ /* 0x000fe20000010000 */
[----:B------:R-:W-:Y:S01]  /*20530*/  FADD.FTZ R10, R117, R10 ;  /* 0x0000000a750a7221 */ /* 0x000fe20000010000 */
[----:B------:R-:W-:Y:S01]  /*20540*/  IMAD.MOV.U32 R196, RZ, RZ, R0 ;  /* 0x000000ffffc47224 */ /* 0x000fe200078e0000 */
[-C--:B-1----:R-:W-:Y:S03]  /*20550*/  HMMA.16816.F32.BF16 R160, R132, R148.reuse, R36 ;  /* 0x0000009484a0723c */ /* 0x082fe60000041824 */
        /* <DEDUP_REMOVED lines=17> */
[-C--:B--2---:R-:W-:Y:S03]  /*20670*/  HMMA.16816.F32.BF16 R144, R132, R4.reuse, R52 ;  /* 0x000000048490723c */ /* 0x084fe60000041834 */
        /* <DEDUP_REMOVED lines=14> */
[----:B------:R-:W-:Y:S01]  /*20760*/  FADD.FTZ R9, R224, R9 ;  /* 0x00000009e0097221 */ /* 0x000fe20000010000 */
[----:B------:R-:W-:Y:S04]  /*20770*/  HMMA.16816.F32.BF16 R132, R132, R6, R64 ;  /* 0x000000068484723c */ /* 0x000fe80000041840 */
[----:B------:R-:W-:Y:S01]  /*20780*/  FADD.FTZ R10, R88, R10 ;  /* 0x0000000a580a7221 */ /* 0x000fe20000010000 */
[----:B------:R-:W-:Y:S01]  /*20790*/  FADD.FTZ R6, R227, R9 ;  /* 0x00000009e3067221 */ /* 0x000fe20000010000 */
[----:B------:R-:W-:Y:S02]  /*207a0*/  FADD.FTZ R8, R127, R8 ;  /* 0x000000087f087221 */ /* 0x000fe40000010000 */
[----:B------:R-:W-:Y:S02]  /*207b0*/  FADD.FTZ R10, R90, R10 ;  /* 0x0000000a5a0a7221 */ /* 0x000fe40000010000 */
[----:B------:R-:W-:Y:S01]  /*207c0*/  STL [R1+0x54], R6 ;  /* 0x0000540601007387 */ /* 0x000fe20000100800 */
[----:B------:R-:W-:Y:S01]  /*207d0*/  FADD.FTZ R8, R93, R8 ;  /* 0x000000085d087221 */ /* 0x000fe20000010000 */
[----:B------:R-:W-:Y:S03]  /*207e0*/  FADD.FTZ R4, R129, R10 ;  /* 0x0000000a81047221 */ /* 0x000fe60000010000 */
[----:B------:R-:W-:Y:S02]  /*207f0*/  FADD.FTZ R8, R80, R8 ;  /* 0x0000000850087221 */ /* 0x000fe40000010000 */
[----:B------:R1:W-:Y:S02]  /*20800*/  STL [R1+0x50], R4 ;  /* 0x0000500401007387 */ /* 0x0003e40000100800 */
[----:B------:R-:W-:Y:S02]  /*20810*/  FADD.FTZ R8, R120, R8 ;  /* 0x0000000878087221 */ /* 0x000fe40000010000 */
[----:B------:R3:W-:Y:S02]  /*20820*/  STL [R1+0x58], R5 ;  /* 0x0000580501007387 */ /* 0x0007e40000100800 */
[----:B-1----:R-:W-:Y:S05]  /*20830*/  FADD.FTZ R4, R124, R8 ;  /* 0x000000087c047221 */ /* 0x002fea0000010000 */
[----:B------:R3:W-:Y:S01]  /*20840*/  STL [R1+0x4c], R4 ;  /* 0x00004c0401007387 */ /* 0x0007e20000100800 */
[----:B------:R-:W-:Y:S05]  /*20850*/  BRA.U UP0, `(.L_x_1056) ;  /* 0xffffff6100f07547 */ /* 0x000fea000b83ffff */
.L_x_1055:
[----:B------:R-:W4:Y:S01]  /*20860*/  LDL.LU R8, [R1+0x58] ;  /* 0x0000580001087983 */ /* 0x000f220000300800 */
[----:B------:R-:W-:Y:S01]  /*20870*/  UISETP.NE.AND UP3, UPT, UR16, -0x1, UPT ;  /* 0xffffffff1000788c */ /* 0x000fe2000bf65270 */
[----:B------:R-:W1:Y:S01]  /*20880*/  S2UR UR9, SR_CTAID.Y ;  /* 0x00000000000979c3 */ /* 0x000e620000002600 */
[----:B------:R-:W-:Y:S01]  /*20890*/  LOP3.LUT P5, RZ, R252, 0x8, RZ, 0xc0, !PT ;  /* 0x00000008fcff7812 */ /* 0x000fe200078ac0ff */
[----:B--2---:R-:W3:Y:S01]  /*208a0*/  LDL.LU R6, [R1+0x4c] ;  /* 0x00004c0001067983 */ /* 0x004ee20000300800 */
[----:B------:R-:W2:Y:S03]  /*208b0*/  LDCU.U8 UR4, c[0x0][0x549] ;  /* 0x0000a920ff0477ac */ /* 0x000ea60008000000 */
[----:B------:R-:W3:Y:S01]  /*208c0*/  LDL.LU R11, [R1+0x54] ;  /* 0x00005400010b7983 */ /* 0x000ee20000300800 */
[----:B------:R-:W1:Y:S03]  /*208d0*/  LDCU.U8 UR8, c[0x0][0x548] ;  /* 0x0000a900ff0877ac */ /* 0x000e660008000000 */
[----:B------:R-:W3:Y:S01]  /*208e0*/  LDL.LU R10, [R1+0x50] ;  /* 0x00005000010a7983 */ /* 0x000ee20000300800 */
[----:B------:R-:W1:Y:S03]  /*208f0*/  @!UP3 LDCU.64 UR6, c[0x0][0x400] ;  /* 0x00008000ff06b7ac */ /* 0x000e660008000a00 */
[----:B------:R-:W3:Y:S01]  /*20900*/  LDL.LU R9, [R1+0x24] ;  /* 0x0000240001097983 */ /* 0x000ee20000300800 */
[----:B------:R-:W3:Y:S01]  /*20910*/  S2UR UR13, SR_CTAID.Z ;  /* 0x00000000000d79c3 */ /* 0x000ee20000002700 */
[----:B------:R-:W-:Y:S01]  /*20920*/  UISETP.NE.AND UP2, UPT, UR16, -0x1, UPT ;  /* 0xffffffff1000788c */ /* 0x000fe2000bf45270 */
[----:B------:R-:W1:Y:S01]  /*20930*/  LDCU UR11, c[0x0][0x434] ;  /* 0x00008680ff0b77ac */ /* 0x000e620008000800 */
[----:B--2---:R-:W-:Y:S01]  /*20940*/  UISETP.NE.AND UP1, UPT, UR4, URZ, UPT ;  /* 0x000000ff0400728c */ /* 0x004fe2000bf25270 */
[----:B------:R-:W2:Y:S03]  /*20950*/  LDCU UR4, c[0x0][0x434] ;  /* 0x00008680ff0477ac */ /* 0x000ea60008000800 */
[----:B-1----:R-:W-:-:S02]  /*20960*/  UISETP.NE.AND UP0, UPT, UR8, URZ, !UP1 ;  /* 0x000000ff0800728c */ /* 0x002fc4000cf05270 */
[----:B------:R-:W-:-:S05]  /*20970*/  @!UP3 UIMAD.WIDE.U32 UR18, UR9, UR6, URZ ;  /* 0x000000060912b2a5 */ /* 0x000fca000f8e00ff */
[----:B------:R-:W2:Y:S01]  /*20980*/  @UP1 LDCU UR12, c[0x0][0x430] ;  /* 0x00008600ff0c17ac */ /* 0x000ea20008000800 */
[----:B------:R-:W-:Y:S01]  /*20990*/  @!UP3 UIMAD UR10, UR9, UR7, UR19 ;  /* 0x00000007090ab2a4 */ /* 0x000fe2000f8e0213 */
[----:B------:R-:W1:Y:S01]  /*209a0*/  @UP3 LDCU.64 UR6, c[0x0][0x408] ;  /* 0x00008100ff0637ac */ /* 0x000e620008000a00 */
[----:B------:R-:W3:Y:S01]  /*209b0*/  @UP1 LDCU UR15, c[0x0][0x430] ;  /* 0x00008600ff0f17ac */ /* 0x000ee20008000800 */
[----:B--2---:R-:W-:Y:S02]  /*209c0*/  @UP1 UIMAD UR11, UR12, UR4, URZ ;  /* 0x000000040c0b12a4 */ /* 0x004fe4000f8e02ff */
[----:B-1----:R-:W-:Y:S01]  /*209d0*/  @UP3 UIMAD.WIDE.U32 UR20, UR16, UR6, URZ ;  /* 0x00000006101432a5 */ /* 0x002fe2000f8e00ff */
[----:B------:R-:W1:Y:S03]  /*209e0*/  S2UR UR6, SR_CTAID.X ;  /* 0x00000000000679c3 */ /* 0x000e660000002500 */
[----:B------:R-:W-:-:S02]  /*209f0*/  @UP3 UIMAD UR10, UR16, UR7, UR21 ;  /* 0x00000007100a32a4 */ /* 0x000fc4000f8e0215 */
[----:B------:R-:W-:Y:S01]  /*20a00*/  @!UP2 UIMAD UR16, UR9, UR4, URZ ;  /* 0x000000040910a2a4 */ /* 0x000fe2000f8e02ff */
[----:B------:R-:W-:Y:S01]  /*20a10*/  @UP1 UMOV UR7, 0x1 ;  /* 0x0000000100071882 */ /* 0x000fe20000000000 */
[----:B------:R-:W-:Y:S02]  /*20a20*/  @UP3 UMOV UR18, UR20 ;  /* 0x0000001400123c82 */ /* 0x000fe40008000000 */
[----:B------:R-:W-:Y:S01]  /*20a30*/  USHF.R.S32.HI UR12, URZ, 0x1f, UR16 ;  /* 0x0000001fff0c7899 */ /* 0x000fe20008011410 */
[----:B----4-:R-:W2:Y:S04]  /*20a40*/  SHFL.BFLY PT, R7, R8, 0x2, 0x1f ;  /* 0x0c401f0008077f89 */ /* 0x010ea800000e0000 */
        /* <DEDUP_REMOVED lines=16> */
[----:B------:R-:W-:Y:S02]  /*20b50*/  LOP3.LUT R8, R8, 0x1c0, RZ, 0xc0, !PT ;  /* 0x000001c008087812 */ /* 0x000fe400078ec0ff */
[----:B------:R-:W-:Y:S01]  /*20b60*/  SHF.L.U32 R5, R252, 0x5, RZ ;  /* 0x00000005fc057819 */ /* 0x000fe200000006ff */
[----:B-1----:R-:W-:Y:S01]  /*20b70*/  FADD.FTZ R13, R4, R13 ;  /* 0x0000000d040d7221 */ /* 0x002fe20000010000 */
[----:B-----5:R-:W-:Y:S02]  /*20b80*/  LOP3.LUT R8, R8, 0x38, R204, 0xf8, !PT ;  /* 0x0000003808087812 */ /* 0x020fe400078ef8cc */
[----:B------:R-:W-:Y:S01]  /*20b90*/  LOP3.LUT R5, R205, 0x7c00, R5, 0xf8, !PT ;  /* 0x00007c00cd057812 */ /* 0x000fe200078ef805 */
[----:B----4-:R-:W-:Y:S01]  /*20ba0*/  FADD.FTZ R11, R12, R11 ;  /* 0x0000000b0c0b7221 */ /* 0x010fe20000010000 */
[----:B------:R-:W1:Y:S01]  /*20bb0*/  MUFU.RCP R9, R6 ;  /* 0x0000000600097308 */ /* 0x000e620000001000 */
[----:B------:R-:W-:-:S02]  /*20bc0*/  FSETP.NE.FTZ.AND P3, PT, R7, RZ, PT ;  /* 0x000000ff0700720b */ /* 0x000fc40003f75000 */
[----:B------:R-:W-:Y:S02]  /*20bd0*/  LOP3.LUT R5, R5, R8, RZ, 0xfc, !PT ;  /* 0x0000000805057212 */ /* 0x000fe400078efcff */
[----:B------:R-:W-:Y:S02]  /*20be0*/  FSETP.NE.FTZ.AND P2, PT, R6, RZ, PT ;  /* 0x000000ff0600720b */ /* 0x000fe40003f55000 */
        /* <DEDUP_REMOVED lines=8> */
[----:B------:R-:W3:Y:S01]  /*20c70*/  MUFU.RCP R8, R11 ;  /* 0x0000000b00087308 */ /* 0x000ee20000001000 */
        /* <DEDUP_REMOVED lines=13> */
[----:B------:R-:W1:Y:S01]  /*20d50*/  @P3 MUFU.LG2 R7, R7 ;  /* 0x0000000700073308 */ /* 0x000e620000000c00 */
[----:B--2---:R-:W-:-:S02]  /*20d60*/  FSEL R4, R4, 1, P1 ;  /* 0x3f80000004047808 */ /* 0x004fc40000800000 */
[----:B------:R-:W-:Y:S01]  /*20d70*/  F2FP.BF16.F32.PACK_AB R132, R10, R132 ;  /* 0x000000840a84723e */ /* 0x000fe200000010ff */
[C---:B------:R-:W-:Y:S01]  /*20d80*/  FMUL.FTZ R194, R9.reuse, R194 ;  /* 0x000000c209c27220 */ /* 0x040fe20000410000 */
[----:B------:R-:W-:Y:S01]  /*20d90*/  MOV R10, 0x10 ;  /* 0x00000010000a7802 */ /* 0x000fe20000000f00 */
[C---:B------:R-:W-:Y:S01]  /*20da0*/  FMUL.FTZ R195, R9.reuse, R195 ;  /* 0x000000c309c37220 */ /* 0x040fe20000410000 */
[----:B---3--:R-:W-:Y:S01]  /*20db0*/  FSEL R8, R8, 1, P0 ;  /* 0x3f80000008087808 */ /* 0x008fe20000000000 */
[C---:B------:R-:W-:Y:S01]  /*20dc0*/  FMUL.FTZ R182, R9.reuse, R182 ;  /* 0x000000b609b67220 */ /* 0x040fe20000410000 */
[----:B------:R-:W-:Y:S01]  /*20dd0*/  SEL R10, R10, 0xfffffff0, !P4 ;  /* 0xfffffff00a0a7807 */ /* 0x000fe20006000000 */
[----:B------:R-:W-:Y:S01]  /*20de0*/  FMUL.FTZ R183, R9, R183 ;  /* 0x000000b709b77220 */ /* 0x000fe20000410000 */
[----:B------:R-:W-:Y:S01]  /*20df0*/  LOP3.LUT P4, RZ, R252, 0x10, RZ, 0xc0, !PT ;  /* 0x00000010fcff7812 */ /* 0x000fe2000788c0ff */
[C---:B------:R-:W-:Y:S01]  /*20e00*/  FMUL.FTZ R188, R4.reuse, R188 ;  /* 0x000000bc04bc7220 */ /* 0x040fe20000410000 */
[----:B------:R-:W-:Y:S01]  /*20e10*/  MOV R12, 0x20 ;  /* 0x00000020000c7802 */ /* 0x000fe20000000f00 */
[----:B------:R-:W-:Y:S01]  /*20e20*/  FMUL.FTZ R189, R4, R189 ;  /* 0x000000bd04bd7220 */ /* 0x000fe20000410000 */
[C---:B------:R-:W-:Y:S01]  /*20e30*/  FMUL.FTZ R190, R8.reuse, R190 ;  /* 0x000000be08be7220 */ /* 0x040fe20000410000 */
[----:B------:R-:W-:Y:S01]  /*20e40*/  FMUL.FTZ R191, R8, R191 ;  /* 0x000000bf08bf7220 */ /* 0x000fe20000410000 */
[----:B------:R-:W-:Y:S01]  /*20e50*/  LEA R5, R5, UR5, 0x1 ;  /* 0x0000000505057c11 */ /* 0x000fe2000f8e08ff */
[C---:B------:R-:W-:Y:S01]  /*20e60*/  FMUL.FTZ R184, R4.reuse, R184 ;  /* 0x000000b804b87220 */ /* 0x040fe20000410000 */
[----:B------:R-:W-:Y:S01]  /*20e70*/  F2FP.BF16.F32.PACK_AB R192, R193, R192 ;  /* 0x000000c0c1c0723e */ /* 0x000fe200000010ff */
[----:B------:R-:W-:Y:S01]  /*20e80*/  FMUL.FTZ R185, R4, R185 ;  /* 0x000000b904b97220 */ /* 0x000fe20000410000 */
[----:B------:R-:W-:Y:S01]  /*20e90*/  F2FP.BF16.F32.PACK_AB R194, R195, R194 ;  /* 0x000000c2c3c2723e */ /* 0x000fe200000010ff */
[----:B------:R-:W-:Y:S01]  /*20ea0*/  FMUL.FTZ R186, R8, R186 ;  /* 0x000000ba08ba7220 */ /* 0x000fe20000410000 */
[----:B------:R-:W-:Y:S01]  /*20eb0*/  SEL R12, R12, 0xffffffe0, !P5 ;  /* 0xffffffe00c0c7807 */ /* 0x000fe20006800000 */
[----:B------:R-:W-:Y:S01]  /*20ec0*/  FMUL.FTZ R187, R8, R187 ;  /* 0x000000bb08bb7220 */ /* 0x000fe20000410000 */
[----:B------:R-:W-:Y:S01]  /*20ed0*/  F2FP.BF16.F32.PACK_AB R180, R181, R180 ;  /* 0x000000b4b5b4723e */ /* 0x000fe200000010ff */
[----:B------:R-:W-:Y:S01]  /*20ee0*/  FMUL.FTZ R178, R9, R178 ;  /* 0x000000b209b27220 */ /* 0x000fe20000410000 */
[----:B------:R-:W-:Y:S01]  /*20ef0*/  F2FP.BF16.F32.PACK_AB R182, R183, R182 ;  /* 0x000000b6b7b6723e */ /* 0x000fe200000010ff */
[C---:B------:R-:W-:Y:S01]  /*20f00*/  FMUL.FTZ R179, R9.reuse, R179 ;  /* 0x000000b309b37220 */ /* 0x040fe20000410000 */
[----:B------:R-:W-:Y:S01]  /*20f10*/  IADD3 R14, PT, PT, R10, R5, RZ ;  /* 0x000000050a0e7210 */ /* 0x000fe20007ffe0ff */
[----:B------:R-:W-:Y:S01]  /*20f20*/  FMUL.FTZ R166, R9, R166 ;  /* 0x000000a609a67220 */ /* 0x000fe20000410000 */
[----:B------:R-:W-:Y:S01]  /*20f30*/  F2FP.BF16.F32.PACK_AB R188, R189, R188 ;  /* 0x000000bcbdbc723e */ /* 0x000fe200000010ff */
[----:B------:R-:W-:Y:S01]  /*20f40*/  FMUL.FTZ R167, R9, R167 ;  /* 0x000000a709a77220 */ /* 0x000fe20000410000 */
[----:B------:R-:W-:Y:S01]  /*20f50*/  F2FP.BF16.F32.PACK_AB R190, R191, R190 ;  /* 0x000000bebfbe723e */ /* 0x000fe200000010ff */
[C---:B------:R-:W-:Y:S01]  /*20f60*/  FMUL.FTZ R172, R4.reuse, R172 ;  /* 0x000000ac04ac7220 */ /* 0x040fe20000410000 */
[----:B------:R-:W-:Y:S01]  /*20f70*/  FMUL.FTZ R173, R4, R173 ;  /* 0x000000ad04ad7220 */ /* 0x000fe20000410000 */
[C---:B------:R-:W-:Y:S01]  /*20f80*/  FMUL.FTZ R174, R8.reuse, R174 ;  /* 0x000000ae08ae7220 */ /* 0x040fe20000410000 */
[----:B------:R-:W-:Y:S01]  /*20f90*/  FMUL.FTZ R175, R8, R175 ;  /* 0x000000af08af7220 */ /* 0x000fe20000410000 */
[----:B------:R-:W-:Y:S01]  /*20fa0*/  IADD3 R16, PT, PT, R12, R5, RZ ;  /* 0x000000050c107210 */ /* 0x000fe20007ffe0ff */
[C---:B------:R-:W-:Y:S01]  /*20fb0*/  FMUL.FTZ R168, R4.reuse, R168 ;  /* 0x000000a804a87220 */ /* 0x040fe20000410000 */
[----:B------:R-:W-:Y:S01]  /*20fc0*/  FMUL.FTZ R169, R4, R169 ;  /* 0x000000a904a97220 */ /* 0x000fe20000410000 */
[C---:B------:R-:W-:Y:S01]  /*20fd0*/  FMUL.FTZ R170, R8.reuse, R170 ;  /* 0x000000aa08aa7220 */ /* 0x040fe20000410000 */
[----:B------:R-:W-:Y:S01]  /*20fe0*/  FMUL.FTZ R171, R8, R171 ;  /* 0x000000ab08ab7220 */ /* 0x000fe20000410000 */
[----:B------:R-:W-:Y:S01]  /*20ff0*/  STS [R5], R192 ;  /* 0x000000c005007388 */ /* 0x000fe20000000800 */
[----:B------:R-:W-:Y:S01]  /*21000*/  F2FP.BF16.F32.PACK_AB R184, R185, R184 ;  /* 0x000000b8b9b8723e */ /* 0x000fe200000010ff */
[----:B------:R-:W-:Y:S01]  /*21010*/  FMUL.FTZ R162, R9, R162 ;  /* 0x000000a209a27220 */ /* 0x000fe20000410000 */
[----:B------:R-:W-:Y:S01]  /*21020*/  F2FP.BF16.F32.PACK_AB R186, R187, R186 ;  /* 0x000000babbba723e */ /* 0x000fe200000010ff */
[----:B------:R-:W-:Y:S01]  /*21030*/  STS [R5+0x400], R194 ;  /* 0x000400c205007388 */ /* 0x000fe20000000800 */
[----:B------:R-:W-:Y:S01]  /*21040*/  IADD3 R15, PT, PT, R5, 0x40, RZ ;  /* 0x00000040050f7810 */ /* 0x000fe20007ffe0ff */
[----:B------:R-:W-:Y:S01]  /*21050*/  FMUL.FTZ R163, R9, R163 ;  /* 0x000000a309a37220 */ /* 0x000fe20000410000 */
[----:B------:R-:W-:Y:S01]  /*21060*/  F2FP.BF16.F32.PACK_AB R176, R177, R176 ;  /* 0x000000b0b1b0723e */ /* 0x000fe200000010ff */
[----:B------:R-:W-:Y:S01]  /*21070*/  STS [R14], R180 ;  /* 0x000000b40e007388 */ /* 0x000fe20000000800 */
[----:B------:R-:W-:Y:S01]  /*21080*/  F2FP.BF16.F32.PACK_AB R178, R179, R178 ;  /* 0x000000b2b3b2723e */ /* 0x000fe200000010ff */
[----:B------:R-:W-:Y:S01]  /*21090*/  FMUL.FTZ R150, R9, R150 ;  /* 0x0000009609967220 */ /* 0x000fe20000410000 */
[----:B------:R-:W-:Y:S01]  /*210a0*/  @P4 IADD3 R15, PT, PT, R5, -0x40, RZ ;  /* 0xffffffc0050f4810 */ /* 0x000fe20007ffe0ff */
[----:B------:R-:W-:Y:S01]  /*210b0*/  STS [R14+0x400], R182 ;  /* 0x000400b60e007388 */ /* 0x000fe20000000800 */
[----:B------:R-:W-:Y:S01]  /*210c0*/  F2FP.BF16.F32.PACK_AB R164, R165, R164 ;  /* 0x000000a4a5a4723e */ /* 0x000fe200000010ff */
[----:B------:R-:W-:Y:S01]  /*210d0*/  FMUL.FTZ R151, R9, R151 ;  /* 0x0000009709977220 */ /* 0x000fe20000410000 */
[----:B------:R-:W-:Y:S01]  /*210e0*/  F2FP.BF16.F32.PACK_AB R166, R167, R166 ;  /* 0x000000a6a7a6723e */ /* 0x000fe200000010ff */
[----:B------:R-:W-:Y:S01]  /*210f0*/  STS [R5+0x2000], R188 ;  /* 0x002000bc05007388 */ /* 0x000fe20000000800 */
[----:B------:R-:W-:Y:S01]  /*21100*/  F2FP.BF16.F32.PACK_AB R172, R173, R172 ;  /* 0x000000acadac723e */ /* 0x000fe200000010ff */
[C---:B------:R-:W-:Y:S01]  /*21110*/  FMUL.FTZ R156, R4.reuse, R156 ;  /* 0x0000009c049c7220 */ /* 0x040fe20000410000 */
[----:B------:R-:W-:Y:S01]  /*21120*/  F2FP.BF16.F32.PACK_AB R174, R175, R174 ;  /* 0x000000aeafae723e */ /* 0x000fe200000010ff */
[----:B------:R2:W-:Y:S01]  /*21130*/  STS [R5+0x2400], R190 ;  /* 0x002400be05007388 */ /* 0x0005e20000000800 */
[----:B------:R-:W-:Y:S01]  /*21140*/  F2FP.BF16.F32.PACK_AB R168, R169, R168 ;  /* 0x000000a8a9a8723e */ /* 0x000fe200000010ff */
[----:B------:R-:W-:Y:S01]  /*21150*/  FMUL.FTZ R157, R4, R157 ;  /* 0x0000009d049d7220 */ /* 0x000fe20000410000 */
[----:B------:R-:W-:Y:S01]  /*21160*/  F2FP.BF16.F32.PACK_AB R170, R171, R170 ;  /* 0x000000aaabaa723e */ /* 0x000fe200000010ff */
[----:B------:R-:W-:Y:S01]  /*21170*/  STS [R14+0x2000], R184 ;  /* 0x002000b80e007388 */ /* 0x000fe20000000800 */
[C---:B------:R-:W-:Y:S01]  /*21180*/  FMUL.FTZ R158, R8.reuse, R158 ;  /* 0x0000009e089e7220 */ /* 0x040fe20000410000 */
[----:B------:R-:W-:Y:S01]  /*21190*/  FMUL.FTZ R159, R8, R159 ;  /* 0x0000009f089f7220 */ /* 0x000fe20000410000 */
[C---:B------:R-:W-:Y:S01]  /*211a0*/  FMUL.FTZ R152, R4.reuse, R152 ;  /* 0x0000009804987220 */ /* 0x040fe20000410000 */
[----:B------:R-:W-:Y:S01]  /*211b0*/  STS [R14+0x2400], R186 ;  /* 0x002400ba0e007388 */ /* 0x000fe20000000800 */
        /* <DEDUP_REMOVED lines=8> */
[----:B------:R-:W-:Y:S01]  /*21240*/  F2FP.BF16.F32.PACK_AB R148, R149, R148 ;  /* 0x000000949594723e */ /* 0x000fe200000010ff */
[----:B------:R-:W-:Y:S01]  /*21250*/  FMUL.FTZ R147, R9, R147 ;  /* 0x0000009309937220 */ /* 0x000fe20000410000 */
[----:B------:R-:W-:Y:S01]  /*21260*/  F2FP.BF16.F32.PACK_AB R150, R151, R150 ;  /* 0x000000969796723e */ /* 0x000fe200000010ff */
[----:B------:R-:W-:Y:S01]  /*21270*/  FMUL.FTZ R134, R9, R134 ;  /* 0x0000008609867220 */ /* 0x000fe20000410000 */
[----:B------:R-:W-:Y:S01]  /*21280*/  F2FP.BF16.F32.PACK_AB R156, R157, R156 ;  /* 0x0000009c9d9c723e */ /* 0x000fe200000010ff */
[----:B------:R-:W-:Y:S01]  /*21290*/  FMUL.FTZ R9, R9, R135 ;  /* 0x0000008709097220 */ /* 0x000fe20000410000 */
[----:B------:R-:W-:Y:S01]  /*212a0*/  F2FP.BF16.F32.PACK_AB R158, R159, R158 ;  /* 0x0000009e9f9e723e */ /* 0x000fe200000010ff */
[----:B------:R-:W-:Y:S01]  /*212b0*/  FMUL.FTZ R140, R4, R140 ;  /* 0x0000008c048c7220 */ /* 0x000fe20000410000 */
[----:B--2---:R-:W-:Y:S01]  /*212c0*/  IADD3 R5, PT, PT, R10, R16, RZ ;  /* 0x000000100a057210 */ /* 0x004fe20007ffe0ff */
[C---:B------:R-:W-:Y:S01]  /*212d0*/  FMUL.FTZ R141, R4.reuse, R141 ;  /* 0x0000008d048d7220 */ /* 0x040fe20000410000 */
[----:B------:R-:W-:Y:S01]  /*212e0*/  F2FP.BF16.F32.PACK_AB R152, R153, R152 ;  /* 0x000000989998723e */ /* 0x000fe200000010ff */
[----:B------:R-:W-:Y:S01]  /*212f0*/  FMUL.FTZ R136, R4, R136 ;  /* 0x0000008804887220 */ /* 0x000fe20000410000 */
[----:B------:R-:W-:Y:S01]  /*21300*/  F2FP.BF16.F32.PACK_AB R154, R155, R154 ;  /* 0x0000009a9b9a723e */ /* 0x000fe200000010ff */
[----:B------:R-:W-:Y:S01]  /*21310*/  STS [R5], R164 ;  /* 0x000000a405007388 */ /* 0x000fe20000000800 */
[----:B------:R-:W-:Y:S01]  /*21320*/  IADD3 R12, PT, PT, R12, R15, RZ ;  /* 0x0000000f0c0c7210 */ /* 0x000fe20007ffe0ff */
[C---:B------:R-:W-:Y:S01]  /*21330*/  FMUL.FTZ R142, R8.reuse, R142 ;  /* 0x0000008e088e7220 */ /* 0x040fe20000410000 */
[C---:B------:R-:W-:Y:S01]  /*21340*/  FMUL.FTZ R143, R8.reuse, R143 ;  /* 0x0000008f088f7220 */ /* 0x040fe20000410000 */
[----:B------:R-:W-:Y:S01]  /*21350*/  STS [R5+0x400], R166 ;  /* 0x000400a605007388 */ /* 0x000fe20000000800 */
[----:B------:R-:W-:Y:S01]  /*21360*/  FMUL.FTZ R138, R8, R138 ;  /* 0x0000008a088a7220 */ /* 0x000fe20000410000 */
[----:B------:R-:W-:Y:S01]  /*21370*/  FMUL.FTZ R4, R4, R137 ;  /* 0x0000008904047220 */ /* 0x000fe20000410000 */
[----:B------:R-:W-:Y:S01]  /*21380*/  FMUL.FTZ R8, R8, R139 ;  /* 0x0000008b08087220 */ /* 0x000fe20000410000 */
[----:B------:R-:W-:Y:S01]  /*21390*/  STS [R16+0x2000], R172 ;  /* 0x002000ac10007388 */ /* 0x000fe20000000800 */
[----:B------:R-:W-:Y:S01]  /*213a0*/  F2FP.BF16.F32.PACK_AB R144, R145, R144 ;  /* 0x000000909190723e */ /* 0x000fe200000010ff */
[----:B------:R-:W2:Y:S01]  /*213b0*/  @P2 MUFU.LG2 R6, R6 ;  /* 0x0000000600062308 */ /* 0x000ea20000000c00 */
        /* <DEDUP_REMOVED lines=11> */
[----:B---3--:R3:W1:Y:S01]  /*21470*/  @P0 MUFU.LG2 R16, R11 ;  /* 0x0000000b00100308 */ /* 0x0086620000000c00 */
[----:B----4-:R-:W-:-:S05]  /*21480*/  IADD3 R5, PT, PT, R10, R15, RZ ;  /* 0x0000000f0a057210 */ /* 0x010fca0007ffe0ff */
[----:B------:R-:W-:Y:S04]  /*21490*/  STS [R5], R148 ;  /* 0x0000009405007388 */ /* 0x000fe80000000800 */
[----:B------:R-:W-:Y:S01]  /*214a0*/  STS [R5+0x400], R150 ;  /* 0x0004009605007388 */ /* 0x000fe20000000800 */
[----:B---3--:R-:W-:-:S03]  /*214b0*/  MOV R11, 0x7f800000 ;  /* 0x7f800000000b7802 */ /* 0x008fc60000000f00 */
[----:B------:R-:W-:Y:S04]  /*214c0*/  STS [R15+0x2000], R156 ;  /* 0x0020009c0f007388 */ /* 0x000fe80000000800 */
[----:B------:R3:W-:Y:S04]  /*214d0*/  STS [R15+0x2400], R158 ;  /* 0x0024009e0f007388 */ /* 0x0007e80000000800 */
[----:B------:R-:W-:Y:S04]  /*214e0*/  STS [R5+0x2000], R152 ;  /* 0x0020009805007388 */ /* 0x000fe80000000800 */
[----:B------:R4:W-:Y:S04]  /*214f0*/  STS [R5+0x2400], R154 ;  /* 0x0024009a05007388 */ /* 0x0009e80000000800 */
[----:B------:R-:W-:Y:S04]  /*21500*/  STS [R12], R144 ;  /* 0x000000900c007388 */ /* 0x000fe80000000800 */
[----:B------:R-:W-:Y:S01]  /*21510*/  STS [R12+0x400], R146 ;  /* 0x000400920c007388 */ /* 0x000fe20000000800 */
[----:B---3--:R1:W3:Y:S01]  /*21520*/  @P1 MUFU.LG2 R15, R13 ;  /* 0x0000000d000f1308 */ /* 0x0082e20000000c00 */
[----:B----4-:R-:W-:-:S02]  /*21530*/  IADD3 R5, PT, PT, R10, R12, RZ ;  /* 0x0000000c0a057210 */ /* 0x010fc40007ffe0ff */
[----:B------:R-:W4:Y:S03]  /*21540*/  S2R R10, SR_CTAID.X ;  /* 0x00000000000a7919 */ /* 0x000f260000002500 */
[----:B------:R2:W-:Y:S01]  /*21550*/  STS [R5+0x400], R9 ;  /* 0x0004000905007388 */ /* 0x0005e20000000800 */
[----:B-1----:R-:W-:-:S03]  /*21560*/  @P3 FMUL.FTZ R13, R7, 0.69314718246459960938 ;  /* 0x3f317218070d3820 */ /* 0x002fc60000410000 */
[----:B------:R-:W-:Y:S04]  /*21570*/  STS [R5], R132 ;  /* 0x0000008405007388 */ /* 0x000fe80000000800 */
[----:B------:R-:W-:Y:S04]  /*21580*/  STS [R12+0x2000], R140 ;  /* 0x0020008c0c007388 */ /* 0x000fe80000000800 */
[----:B------:R1:W-:Y:S04]  /*21590*/  STS [R12+0x2400], R142 ;  /* 0x0024008e0c007388 */ /* 0x0003e80000000800 */
[----:B------:R3:W-:Y:S04]  /*215a0*/  STS [R5+0x2000], R4 ;  /* 0x0020000405007388 */ /* 0x0007e80000000800 */
[----:B------:R4:W-:Y:S01]  /*215b0*/  STS [R5+0x2400], R8 ;  /* 0x0024000805007388 */ /* 0x0009e20000000800 */
[----:B--2---:R-:W2:Y:S01]  /*215c0*/  @P3 LDC R9, c[0x0][0x458] ;  /* 0x00011600ff093b82 */ /* 0x004ea20000000800 */
[----:B-1----:R-:W-:-:S07]  /*215d0*/  LOP3.LUT R12, R17, 0x1f8, RZ, 0xc0, !PT ;  /* 0x000001f8110c7812 */ /* 0x002fce00078ec0ff */
[----:B---3--:R-:W1:Y:S01]  /*215e0*/  @P0 LDC R4, c[0x0][0x458] ;  /* 0x00011600ff040b82 */ /* 0x008e620000000800 */
[----:B------:R-:W-:-:S04]  /*215f0*/  LOP3.LUT R12, R12, 0x38, R252, 0x78, !PT ;  /* 0x000000380c0c7812 */ /* 0x000fc800078e78fc */
[----:B------:R-:W-:-:S03]  /*21600*/  LOP3.LUT R7, R12, 0x1e00, R17, 0xf8, !PT ;  /* 0x00001e000c077812 */ /* 0x000fc600078ef811 */
[----:B----4-:R-:W3:Y:S01]  /*21610*/  @P2 LDC R8, c[0x0][0x458] ;  /* 0x00011600ff082b82 */ /* 0x010ee20000000800 */
[----:B--2---:R-:W-:-:S07]  /*21620*/  @P3 FFMA.FTZ R11, R68, R9, R13 ;  /* 0x00000009440b3223 */ /* 0x004fce000001000d */
[----:B------:R-:W2:Y:S01]  /*21630*/  @P1 LDC R5, c[0x0][0x458] ;  /* 0x00011600ff051b82 */ /* 0x000ea20000000800 */
[----:B------:R-:W-:Y:S05]  /*21640*/  BRA.U UP1, `(.L_x_1059) ;  /* 0x0000000101207547 */ /* 0x000fea000b800000 */
[----:B------:R-:W-:Y:S01]  /*21650*/  UISETP.NE.AND UP1, UPT, UR8, URZ, UPT ;  /* 0x000000ff0800728c */ /* 0x000fe2000bf25270 */
[----:B------:R-:W4:Y:S10]  /*21660*/  LDCU UR8, c[0x0][0x3e0] ;  /* 0x00007c00ff0877ac */ /* 0x000f340008000800 */
[----:B------:R-:W4:Y:S01]  /*21670*/  @UP1 LDCU UR7, c[0x0][0x454] ;  /* 0x00008a80ff0717ac */ /* 0x000f220008000800 */
[----:B------:R-:W-:Y:S01]  /*21680*/  @UP1 UMOV UR15, 0x1 ;  /* 0x00000001000f1882 */ /* 0x000fe20000000000 */
[----:B------:R-:W1:Y:S01]  /*21690*/  @UP1 LDCU UR11, c[0x0][0x454] ;  /* 0x00008a80ff0b17ac */ /* 0x000e620008000800 */
[----:B------:R-:W-:Y:S01]  /*216a0*/  @!UP1 UMOV UR15, 0x1 ;  /* 0x00000001000f9882 */ /* 0x000fe20000000000 */
[----:B----4-:R-:W-:-:S02]  /*216b0*/  @UP1 UIMAD UR7, UR7, UR8, URZ ;  /* 0x00000008070712a4 */ /* 0x010fc4000f8e02ff */
[----:B-1----:R-:W-:-:S12]  /*216c0*/  @!UP1 UIMAD UR7, UR4, UR8, URZ ;  /* 0x00000008040792a4 */ /* 0x002fd8000f8e02ff */
.L_x_1059:
        /* <DEDUP_REMOVED lines=18> */
[----:B-1----:R-:W-:Y:S01]  /*217f0*/  @P0 FFMA.FTZ R12, R0, R4, R16 ;  /* 0x00000004000c0223 */ /* 0x002fe20000010010 */
[----:B---3--:R-:W-:Y:S01]  /*21800*/  @P2 FFMA.FTZ R14, R3, R8, R6 ;  /* 0x00000008030e2223 */ /* 0x008fe20000010006 */
[----:B------:R-:W-:Y:S01]  /*21810*/  UIADD3.X UR4, UPT, UPT, UR4, UR12, UR7, UP1, UP0 ;  /* 0x0000000c04047290 */ /* 0x000fe20008fe0407 */
[----:B--2---:R-:W-:Y:S01]  /*21820*/  @P1 FFMA.FTZ R13, R2, R5, R15 ;  /* 0x00000005020d1223 */ /* 0x004fe2000001000f */
        /* <DEDUP_REMOVED lines=20> */
[----:B------:R-:W-:-:S05]  /*21970*/  @!P3 IMAD R17, R17, UR15, RZ ;  /* 0x0000000f1111bc24 */ /* 0x000fca000f8e02ff */
[----:B------:R-:W3:Y:S08]  /*21980*/  @!P4 LDC.64 R4, c[0x0][0x420] ;  /* 0x00010800ff04cb82 */ /* 0x000ef00000000a00 */
[----:B------:R-:W4:Y:S01]  /*21990*/  @!P3 LDC.64 R2, c[0x0][0x420] ;  /* 0x00010800ff02bb82 */ /* 0x000f220000000a00 */
[----:B-1----:R-:W-:Y:S02]  /*219a0*/  @!P6 LEA R20, P1, R16, R8, 0x2 ;  /* 0x000000081014e211 */ /* 0x002fe400078210ff */
[----:B------:R-:W-:-:S02]  /*219b0*/  @!P5 IADD3 R8, P0, PT, R19, UR16, RZ ;  /* 0x000000101308dc10 */ /* 0x000fc4000ff1e0ff */
[----:B------:R-:W-:Y:S02]  /*219c0*/  @!P6 LEA.HI.X R21, R16, R9, R15, 0x2, P1 ;  /* 0x000000091015e211 */ /* 0x000fe400008f140f */
[----:B------:R-:W-:Y:S02]  /*219d0*/  @!P5 LEA.HI.X.SX32 R19, R19, UR4, 0x1, P0 ;  /* 0x000000041313dc11 */ /* 0x000fe400080f0eff */
[----:B--2---:R-:W-:Y:S01]  /*219e0*/  @!P5 LEA R22, P2, R8, R6, 0x2 ;  /* 0x000000060816d211 */ /* 0x004fe200078410ff */
[----:B------:R1:W-:Y:S01]  /*219f0*/  @!P6 STG.E desc[UR22][R20.64], R11 ;  /* 0x0000000b1400e986 */ /* 0x0003e2000c101916 */
[C---:B------:R-:W-:Y:S02]  /*21a00*/  @!P4 IADD3 R6, P1, PT, R18.reuse, UR16, RZ ;  /* 0x000000101206cc10 */ /* 0x040fe4000ff3e0ff */
[----:B------:R-:W-:Y:S02]  /*21a10*/  @!P3 IADD3 R9, P0, PT, R17, UR16, RZ ;  /* 0x000000101109bc10 */ /* 0x000fe4000ff1e0ff */
[----:B------:R-:W-:-:S02]  /*21a20*/  @!P4 LEA.HI.X.SX32 R18, R18, UR4, 0x1, P1 ;  /* 0x000000041212cc11 */ /* 0x000fc400088f0eff */
[----:B------:R-:W-:Y:S02]  /*21a30*/  @!P3 LEA.HI.X.SX32 R17, R17, UR4, 0x1, P0 ;  /* 0x000000041111bc11 */ /* 0x000fe400080f0eff */
[----:B---3--:R-:W-:Y:S02]  /*21a40*/  @!P4 LEA R4, P1, R6, R4, 0x2 ;  /* 0x000000040604c211 */ /* 0x008fe400078210ff */
[----:B------:R-:W-:Y:S02]  /*21a50*/  @!P5 LEA.HI.X R23, R8, R7, R19, 0x2, P2 ;  /* 0x000000070817d211 */ /* 0x000fe400010f1413 */
[----:B------:R-:W-:Y:S02]  /*21a60*/  @!P4 LEA.HI.X R5, R6, R5, R18, 0x2, P1 ;  /* 0x000000050605c211 */ /* 0x000fe400008f1412 */
[C---:B----4-:R-:W-:Y:S01]  /*21a70*/  @!P3 LEA R2, P0, R9.reuse, R2, 0x2 ;  /* 0x000000020902b211 */ /* 0x050fe200078010ff */
[----:B------:R1:W-:Y:S03]  /*21a80*/  @!P5 STG.E desc[UR22][R22.64], R14 ;  /* 0x0000000e1600d986 */ /* 0x0003e6000c101916 */
[----:B------:R-:W-:Y:S01]  /*21a90*/  @!P3 LEA.HI.X R3, R9, R3, R17, 0x2, P0 ;  /* 0x000000030903b211 */ /* 0x000fe200000f1411 */
[----:B------:R1:W-:Y:S04]  /*21aa0*/  @!P4 STG.E desc[UR22][R4.64], R13 ;  /* 0x0000000d0400c986 */ /* 0x0003e8000c101916 */
[----:B------:R1:W-:Y:S04]  /*21ab0*/  @!P3 STG.E desc[UR22][R2.64], R12 ;  /* 0x0000000c0200b986 */ /* 0x0003e8000c101916 */
.L_x_1061:
[----:B------:R-:W-:Y:S05]  /*21ac0*/  BSYNC.RECONVERGENT B0 ;  /* 0x0000000000007941 */ /* 0x000fea0003800200 */
.L_x_1060:
[----:B------:R-:W2:Y:S01]  /*21ad0*/  LDCU UR6, c[0x0][0x440] ;  /* 0x00008800ff0677ac */ /* 0x000ea20008000800 */
[----:B-1----:R-:W-:Y:S01]  /*21ae0*/  SHF.R.U32.HI R12, RZ, 0x3, R252 ;  /* 0x00000003ff0c7819 */ /* 0x002fe200000116fc */
[----:B------:R-:W-:Y:S01]  /*21af0*/  IMAD.MOV.U32 R13, RZ, RZ, RZ ;  /* 0x000000ffff0d7224 */ /* 0x000fe200078e00ff */
[----:B------:R1:W3:Y:S01]  /*21b00*/  LDS.128 R4, [R0+0x3800] ;  /* 0x0038000000047984 */ /* 0x0002e20000000c00 */
[----:B------:R-:W4:Y:S01]  /*21b10*/  LDCU.64 UR4, c[0x0][0x410] ;  /* 0x00008200ff0477ac */ /* 0x000f220008000a00 */
[----:B------:R-:W-:Y:S01]  /*21b20*/  IADD3 R8, PT, PT, R12, 0x20, RZ ;  /* 0x000000200c087810 */ /* 0x000fe20007ffe0ff */
[----:B------:R-:W-:Y:S01]  /*21b30*/  IMAD.WIDE.U32 R14, R10, 0x80, R12 ;  /* 0x000000800a0e7825 */ /* 0x000fe200078e000c */
[----:B------:R-:W-:Y:S03]  /*21b40*/  BSSY.RECONVERGENT B0, `(.L_x_1062) ;  /* 0x0000020000007945 */ /* 0x000fe60003800200 */
[----:B------:R-:W-:-:S02]  /*21b50*/  VIADD R2, R12, 0x10 ;  /* 0x000000100c027836 */ /* 0x000fc40000000000 */
[----:B------:R-:W-:Y:S01]  /*21b60*/  VIADD R3, R12, 0x30 ;  /* 0x000000300c037836 */ /* 0x000fe20000000000 */
[----:B--2---:R-:W-:-:S04]  /*21b70*/  ISETP.GE.AND P0, PT, R251, UR6, PT ;  /* 0x00000006fb007c0c */ /* 0x004fc8000bf06270 */
[----:B------:R-:W-:Y:S01]  /*21b80*/  ISETP.GE.OR P5, PT, R8, UR14, P0 ;  /* 0x0000000e08007c0c */ /* 0x000fe200087a6670 */
[----:B----4-:R-:W-:Y:S01]  /*21b90*/  IMAD.U32 R16, RZ, RZ, UR4 ;  /* 0x00000004ff107e24 */ /* 0x010fe2000f8e00ff */
[----:B------:R-:W-:Y:S02]  /*21ba0*/  IADD3 R8, P1, PT, R251, UR18, RZ ;  /* 0x00000012fb087c10 */ /* 0x000fe4000ff3e0ff */
[----:B------:R-:W-:Y:S01]  /*21bb0*/  ISETP.GE.OR P6, PT, R2, UR14, P0 ;  /* 0x0000000e02007c0c */ /* 0x000fe200087c6670 */
[C---:B------:R-:W-:Y:S01]  /*21bc0*/  VIADD R2, R12.reuse, 0x40 ;  /* 0x000000400c027836 */ /* 0x040fe20000000000 */
[----:B------:R-:W-:Y:S01]  /*21bd0*/  MOV R18, UR5 ;  /* 0x0000000500127c02 */ /* 0x000fe20008000f00 */
[----:B------:R-:W-:Y:S01]  /*21be0*/  IMAD.X R9, RZ, RZ, UR10, P1 ;  /* 0x0000000aff097e24 */ /* 0x000fe200088e06ff */
[----:B------:R-:W-:Y:S02]  /*21bf0*/  ISETP.GE.OR P1, PT, R12, UR14, P0 ;  /* 0x0000000e0c007c0c */ /* 0x000fe40008726670 */
[----:B------:R-:W-:Y:S01]  /*21c00*/  ISETP.GE.OR P3, PT, R2, UR14, P0 ;  /* 0x0000000e02007c0c */ /* 0x000fe20008766670 */
[----:B------:R-:W-:Y:S01]  /*21c10*/  IMAD.WIDE.U32 R16, R16, UR13, R8 ;  /* 0x0000000d10107c25 */ /* 0x000fe2000f8e0008 */
[C---:B------:R-:W-:Y:S01]  /*21c20*/  IADD3 R2, PT, PT, R12.reuse, 0x50, RZ ;  /* 0x000000500c027810 */ /* 0x040fe20007ffe0ff */
[----:B------:R1:W2:Y:S01]  /*21c30*/  LDS.128 R8, [R0] ;  /* 0x0000000000087984 */ /* 0x0002a20000000c00 */
[----:B------:R-:W-:Y:S01]  /*21c40*/  ISETP.GE.OR P4, PT, R3, UR14, P0 ;  /* 0x0000000e03007c0c */ /* 0x000fe20008786670 */
[----:B------:R-:W-:Y:S01]  /*21c50*/  VIADD R3, R12, 0x60 ;  /* 0x000000600c037836 */ /* 0x000fe20000000000 */
[----:B------:R-:W-:Y:S01]  /*21c60*/  ISETP.GE.OR P2, PT, R2, UR14, P0 ;  /* 0x0000000e02007c0c */ /* 0x000fe20008746670 */
[----:B------:R-:W-:Y:S01]  /*21c70*/  IMAD R19, R18, UR13, R17 ;  /* 0x0000000d12137c24 */ /* 0x000fe2000f8e0211 */
[----:B------:R-:W-:-:S03]  /*21c80*/  IADD3 R2, PT, PT, R12, 0x70, RZ ;  /* 0x000000700c027810 */ /* 0x000fc60007ffe0ff */
[----:B---3--:R-:W-:Y:S08]  /*21c90*/  @P1 BRA `(.L_x_1063) ;  /* 0x0000000000281947 */ /* 0x008ff00003800000 */
        /* <DEDUP_REMOVED lines=10> */
.L_x_1063:
[----:B------:R-:W-:Y:S05]  /*21d40*/  BSYNC.RECONVERGENT B0 ;  /* 0x0000000000007941 */ /* 0x000fea0003800200 */
.L_x_1062:
[----:B--23--:R2:W3:Y:S01]  /*21d50*/  LDS.128 R8, [R0+0x800] ;  /* 0x0008000000087984 */ /* 0x00c4e20000000c00 */
[----:B------:R-:W-:Y:S01]  /*21d60*/  BSSY.RECONVERGENT B0, `(.L_x_1064) ;  /* 0x0000011000007945 */ /* 0x000fe20003800200 */
[----:B------:R-:W-:Y:S02]  /*21d70*/  ISETP.GE.OR P1, PT, R3, UR14, P0 ;  /* 0x0000000e03007c0c */ /* 0x000fe40008726670 */
[----:B------:R-:W-:Y:S01]  /*21d80*/  ISETP.GE.OR P0, PT, R2, UR14, P0 ;  /* 0x0000000e02007c0c */ /* 0x000fe20008706670 */
        /* <DEDUP_REMOVED lines=14> */
.L_x_1065:
[----:B------:R-:W-:Y:S05]  /*21e70*/  BSYNC.RECONVERGENT B0 ;  /* 0x0000000000007941 */ /* 0x000fea0003800200 */
.L_x_1064:
        /* <DEDUP_REMOVED lines=16> */
.L_x_1067:
[----:B------:R-:W-:Y:S05]  /*21f80*/  BSYNC.RECONVERGENT B0 ;  /* 0x0000000000007941 */ /* 0x000fea0003800200 */
.L_x_1066:
        /* <DEDUP_REMOVED lines=16> */
.L_x_1069:
[----:B------:R-:W-:Y:S05]  /*22090*/  BSYNC.RECONVERGENT B0 ;  /* 0x0000000000007941 */ /* 0x000fea0003800200 */
.L_x_1068:
        /* <DEDUP_REMOVED lines=16> */
.L_x_1071:
[----:B------:R-:W-:Y:S05]  /*221a0*/  BSYNC.RECONVERGENT B0 ;  /* 0x0000000000007941 */ /* 0x000fea0003800200 */
.L_x_1070:
        /* <DEDUP_REMOVED lines=16> */
.L_x_1073:
[----:B------:R-:W-:Y:S05]  /*222b0*/  BSYNC.RECONVERGENT B0 ;  /* 0x0000000000007941 */ /* 0x000fea0003800200 */
.L_x_1072:
        /* <DEDUP_REMOVED lines=16> */
.L_x_1075:
[----:B------:R-:W-:Y:S05]  /*223c0*/  BSYNC.RECONVERGENT B0 ;  /* 0x0000000000007941 */ /* 0x000fea0003800200 */
.L_x_1074:
        /* <DEDUP_REMOVED lines=15> */
.L_x_1076:
        /* <DEDUP_REMOVED lines=12> */
.L_x_2698:


//--------------------- .text._ZN5flash16flash_fwd_kernelI23Flash_fwd_kernel_traitsILi64ELi128ELi128ELi4ELb0ELb0EN7cutlass10bfloat16_tE19Flash_kernel_traitsILi64ELi128ELi128ELi4ES3_EELb0ELb0ELb1ELb1ELb0ELb0ELb1ELb0EEEvNS_16Flash_fwd_paramsE --------------------------
	.section	.text._ZN5flash16flash_fwd_kernelI23Flash_fwd_kernel_traitsILi64ELi128ELi128ELi4ELb0ELb0EN7cutlass10bfloat16_tE19Flash_kernel_traitsILi64ELi128ELi128ELi4ES3_EELb0ELb0ELb1ELb1ELb0ELb0ELb1ELb0EEEvNS_16Flash_fwd_paramsE,"ax",@progbits
	.align	128
        .global         _ZN5flash16flash_fwd_kernelI23Flash_fwd_kernel_traitsILi64ELi128ELi128ELi4ELb0ELb0EN7cutlass10bfloat16_tE19Flash_kernel_traitsILi64ELi128ELi128ELi4ES3_EELb0ELb0ELb1ELb1ELb0ELb0ELb1ELb0EEEvNS_16Flash_fwd_paramsE
        .type           _ZN5flash16flash_fwd_kernelI23Flash_fwd_kernel_traitsILi64ELi128ELi128ELi4ELb0ELb0EN7cutlass10bfloat16_tE19Flash_kernel_traitsILi64ELi128ELi128ELi4ES3_EELb0ELb0ELb1ELb1ELb0ELb0ELb1ELb0EEEvNS_16Flash_fwd_paramsE,@function
        .size           _ZN5flash16flash_fwd_kernelI23Flash_fwd_kernel_traitsILi64ELi128ELi128ELi4ELb0ELb0EN7cutlass10bfloat16_tE19Flash_kernel_traitsILi64ELi128ELi128ELi4ES3_EELb0ELb0ELb1ELb1ELb0ELb0ELb1ELb0EEEvNS_16Flash_fwd_paramsE,(.L_x_2699 - _ZN5flash16flash_fwd_kernelI23Flash_fwd_kernel_traitsILi64ELi128ELi128ELi4ELb0ELb0EN7cutlass10bfloat16_tE19Flash_kernel_traitsILi64ELi128ELi128ELi4ES3_EELb0ELb0ELb1ELb1ELb0ELb0ELb1ELb0EEEvNS_16Flash_fwd_paramsE)
        .other          _ZN5flash16flash_fwd_kernelI23Flash_fwd_kernel_traitsILi64ELi128ELi128ELi4ELb0ELb0EN7cutlass10bfloat16_tE19Flash_kernel_traitsILi64ELi128ELi128ELi4ES3_EELb0ELb0ELb1ELb1ELb0ELb0ELb1ELb0EEEvNS_16Flash_fwd_paramsE,@"STO_CUDA_ENTRY STV_DEFAULT"
_ZN5flash16flash_fwd_kernelI23Flash_fwd_kernel_traitsILi64ELi128ELi128ELi4ELb0ELb0EN7cutlass10bfloat16_tE19Flash_kernel_traitsILi64ELi128ELi128ELi4ES3_EELb0ELb0ELb1ELb1ELb0ELb0ELb1ELb0EEEvNS_16Flash_fwd_paramsE:
.text._ZN5flash16flash_fwd_kernelI23Flash_fwd_kernel_traitsILi64ELi128ELi128ELi4ELb0ELb0EN7cutlass10bfloat16_tE19Flash_kernel_traitsILi64ELi128ELi128ELi4ES3_EELb0ELb0ELb1ELb1ELb0ELb0ELb1ELb0EEEvNS_16Flash_fwd_paramsE:
        /* <DEDUP_REMOVED lines=9> */
[----:B------:R-:W-:Y:S01]  /*0090*/  UISETP.NE.U32.AND UP4, UPT, UR10, URZ, UPT ;  /* 0x000000ff0a00728c */ /* 0x000fe2000bf85070 */
[----:B------:R-:W2:Y:S02]  /*00a0*/  LDCU.64 UR4, c[0x0][0x478] ;  /* 0x00008f00ff0477ac */ /* 0x000ea40008000a00 */
[----:B------:R-:W-:Y:S01]  /*00b0*/  ISETP.NE.AND.EX P4, PT, RZ, UR11, PT, P4 ;  /* 0x0000000bff007c0c */ /* 0x000fe2000bf85340 */
[----:B-1----:R-:W-:-:S02]  /*00c0*/  UISETP.NE.U32.AND UP3, UPT, UR8, URZ, UPT ;  /* 0x000000ff0800728c */ /* 0x002fc4000bf65070 */
[----:B------:R-:W-:Y:S01]  /*00d0*/  UISETP.NE.AND.EX UP4, UPT, UR11, URZ, UPT, UP4 ;  /* 0x000000ff0b00728c */ /* 0x000fe2000bf85340 */
[----:B------:R-:W1:Y:S01]  /*00e0*/  LDCU.64 UR22, c[0x0][0x358] ;  /* 0x00006b00ff1677ac */ /* 0x000e620008000a00 */
        /* <DEDUP_REMOVED lines=9> */
[----:B------:R-:W-:-:S02]  /*0180*/  @UP3 UIADD3 UR12, UP1, UPT, UR11, UR8, URZ ;  /* 0x000000080b0c3290 */ /* 0x000fc4000ff3e0ff */
[----:B------:R-:W-:Y:S02]  /*0190*/  UISETP.EQ.OR.EX UP2, UPT, UR7, URZ, !UP5, UP2 ;  /* 0x000000ff0700728c */ /* 0x000fe4000ef42720 */
[----:B--2---:R-:W-:Y:S01]  /*01a0*/  UISETP.NE.U32.AND UP0, UPT, UR4, URZ, UPT ;  /* 0x000000ff0400728c */ /* 0x004fe2000bf05070 */
[----:B-1----:R-:W2:Y:S01]  /*01b0*/  @P4 LDG.E R5, desc[UR22][R6.64] ;  /* 0x0000001606054981 */ /* 0x002ea2000c1e1900 */
[----:B------:R-:W-:Y:S02]  /*01c0*/  @UP3 UIADD3.X UR13, UPT, UPT, UR10, UR9, URZ, UP1, !UPT ;  /* 0x000000090a0d3290 */ /* 0x000fe40008ffe4ff */
[----:B------:R-:W-:Y:S01]  /*01d0*/  UIADD3 UR8, UP1, UPT, UR11, UR6, URZ ;  /* 0x000000060b087290 */ /* 0x000fe2000ff3e0ff */
[----:B------:R1:W3:Y:S01]  /*01e0*/  @P2 LDG.E R2, desc[UR22][R6.64+0x4] ;  /* 0x0000041606022981 */ /* 0x0002e2000c1e1900 */
[----:B------:R-:W-:Y:S01]  /*01f0*/  UISETP.NE.AND.EX UP0, UPT, UR5, URZ, UPT, UP0 ;  /* 0x000000ff0500728c */ /* 0x000fe2000bf05300 */
[----:B------:R-:W-:Y:S01]  /*0200*/  PLOP3.LUT P3, PT, PT, PT, UP2, 0x80, 0x8 ;  /* 0x000000000008781c */ /* 0x000fe20003f6f028 */
[----:B------:R-:W-:Y:S01]  /*0210*/  UIADD3.X UR9, UPT, UPT, UR10, UR7, URZ, UP1, !UPT ;  /* 0x000000070a097290 */ /* 0x000fe20008ffe4ff */
[----:B------:R-:W-:Y:S01]  /*0220*/  PLOP3.LUT P1, PT, PT, PT, UP3, 0x80, 0x8 ;  /* 0x000000000008781c */ /* 0x000fe20003f2f038 */
[----:B------:R-:W-:-:S02]  /*0230*/  IMAD.U32 R10, RZ, RZ, UR12 ;  /* 0x0000000cff0a7e24 */ /* 0x000fc4000f8e00ff */
[----:B------:R-:W-:Y:S01]  /*0240*/  PLOP3.LUT P0, PT, PT, PT, UP0, 0x80, 0x8 ;  /* 0x000000000008781c */ /* 0x000fe20003f0f008 */
[----:B------:R-:W-:-:S04]  /*0250*/  IMAD.U32 R11, RZ, RZ, UR13 ;  /* 0x0000000dff0b7e24 */ /* 0x000fc8000f8e00ff */
[----:B------:R-:W-:-:S04]  /*0260*/  @UP0 UIADD3 UR4, UP1, UPT, UR11, UR4, URZ ;  /* 0x000000040b040290 */ /* 0x000fc8000ff3e0ff */
[----:B------:R-:W-:Y:S01]  /*0270*/  @UP0 UIADD3.X UR5, UPT, UPT, UR10, UR5, URZ, UP1, !UPT ;  /* 0x000000050a050290 */ /* 0x000fe20008ffe4ff */
[----:B------:R-:W4:Y:S01]  /*0280*/  @P1 LDG.E R3, desc[UR22][R10.64] ;  /* 0x000000160a031981 */ /* 0x000f22000c1e1900 */
[----:B-1----:R-:W-:Y:S02]  /*0290*/  IMAD.U32 R6, RZ, RZ, UR8 ;  /* 0x00000008ff067e24 */ /* 0x002fe4000f8e00ff */
[----:B------:R-:W-:Y:S02]  /*02a0*/  IMAD.U32 R7, RZ, RZ, UR9 ;  /* 0x00000009ff077e24 */ /* 0x000fe4000f8e00ff */
[----:B------:R-:W-:Y:S01]  /*02b0*/  IMAD.U32 R8, RZ, RZ, UR4 ;  /* 0x00000004ff087e24 */ /* 0x000fe2000f8e00ff */
[----:B------:R-:W1:Y:S01]  /*02c0*/  S2UR UR27, SR_CTAID.X ;  /* 0x00000000001b79c3 */ /* 0x000e620000002500 */
[----:B------:R-:W-:Y:S01]  /*02d0*/  IMAD.U32 R9, RZ, RZ, UR5 ;  /* 0x00000005ff097e24 */ /* 0x000fe2000f8e00ff */
[----:B------:R-:W4:Y:S01]  /*02e0*/  @!P3 LDG.E R4, desc[UR22][R6.64] ;  /* 0x000000160604b981 */ /* 0x000f22000c1e1900 */
[----:B------:R-:W3:Y:S03]  /*02f0*/  @!UP4 LDCU UR17, c[0x0][0x434] ;  /* 0x00008680ff11c7ac */ /* 0x000ee60008000800 */
[----:B------:R2:W5:Y:S01]  /*0300*/  @P0 LDG.E R0, desc[UR22][R8.64] ;  /* 0x0000001608000981 */ /* 0x000562000c1e1900 */
[----:B------:R-:W-:Y:S01]  /*0310*/  UMOV UR16, 0xffffffff ;  /* 0xffffffff00107882 */ /* 0x000fe20000000000 */
[----:B------:R-:W-:Y:S01]  /*0320*/  UISETP.NE.U32.AND UP1, UPT, UR6, URZ, UPT ;  /* 0x000000ff0600728c */ /* 0x000fe2000bf25070 */
[----:B------:R-:W-:Y:S01]  /*0330*/  UMOV UR29, 0xffffffff ;  /* 0xffffffff001d7882 */ /* 0x000fe20000000000 */
[----:B------:R-:W-:-:S02]  /*0340*/  UMOV UR28, URZ ;  /* 0x000000ff001c7c82 */ /* 0x000fc40008000000 */
[----:B------:R-:W-:Y:S01]  /*0350*/  UISETP.NE.AND.EX UP1, UPT, UR7, URZ, UPT, UP1 ;  /* 0x000000ff0700728c */ /* 0x000fe2000bf25310 */
[----:B------:R-:W2:Y:S10]  /*0360*/  @!UP0 LDCU UR8, c[0x0][0x43c] ;  /* 0x00008780ff0887ac */ /* 0x000eb40008000800 */
[----:B------:R-:W2:Y:S01]  /*0370*/  @!UP1 LDCU UR6, c[0x0][0x438] ;  /* 0x00008700ff0697ac */ /* 0x000ea20008000800 */
[----:B-1----:R-:W-:Y:S01]  /*0380*/  USHF.L.U32 UR25, UR27, 0x7, URZ ;  /* 0x000000071b197899 */ /* 0x002fe200080006ff */
[----:B--2---:R-:W-:-:S02]  /*0390*/  @P4 R2UR UR16, R5 ;  /* 0x00000000051042ca */ /* 0x004fc400000e0000 */
[----:B---3--:R-:W-:-:S13]  /*03a0*/  @P2 R2UR UR4, R2 ;  /* 0x00000000020422ca */ /* 0x008fda00000e0000 */
[----:B------:R-:W-:Y:S01]  /*03b0*/  @UP4 UIADD3 UR17, UPT, UPT, UR4, -UR16, URZ ;  /* 0x8000001004114290 */ /* 0x000fe2000fffe0ff */
[----:B------:R-:W1:Y:S01]  /*03c0*/  @!UP0 LDCU.64 UR4, c[0x0][0x488] ;  /* 0x00009100ff0487ac */ /* 0x000e620008000a00 */
[----:B----4-:R-:W-:Y:S02]  /*03d0*/  @P1 R2UR UR28, R3 ;  /* 0x00000000031c12ca */ /* 0x010fe400000e0000 */
[----:B------:R-:W-:-:S06]  /*03e0*/  UISETP.GT.AND UP2, UPT, UR17, UR25, UPT ;  /* 0x000000191100728c */ /* 0x000fcc000bf44270 */
        /* <DEDUP_REMOVED lines=8> */
[----:B---3--:R-:W-:Y:S02]  /*0470*/  @!P2 R2UR UR6, R3 ;  /* 0x000000000306a2ca */ /* 0x008fe400000e0000 */
.L_x_1077:
        /* <DEDUP_REMOVED lines=57> */
.L_x_1079:
        /* <DEDUP_REMOVED lines=50> */
.L_x_1081:
[----:B------:R-:W-:Y:S05]  /*0b30*/  BSYNC.RECONVERGENT B0 ;  /* 0x0000000000007941 */ /* 0x000fea0003800200 */
.L_x_1080:
        /* <DEDUP_REMOVED lines=17> */
.L_x_1083:
[----:B------:R-:W-:Y:S05]  /*0c50*/  BSYNC.RECONVERGENT B0 ;  /* 0x0000000000007941 */ /* 0x000fea0003800200 */
.L_x_1082:
        /* <DEDUP_REMOVED lines=17> */
.L_x_1085:
[----:B------:R-:W-:Y:S05]  /*0d70*/  BSYNC.RECONVERGENT B0 ;  /* 0x0000000000007941 */ /* 0x000fea0003800200 */
.L_x_1084:
[----:B------:R-:W-:Y:S01]  /*0d80*/  BSSY.RECONVERGENT B0, `(.L_x_1086) ;  /* 0x0000011000007945 */ /* 0x000fe20003800200 */
[----:B------:R-:W-:Y:S02]  /*0d90*/  ISETP.GE.OR P5, PT, R14, UR17, P4 ;  /* 0x000000110e007c0c */ /* 0x000fe4000a7a6670 */
        /* <DEDUP_REMOVED lines=15> */
.L_x_1087:
[----:B------:R-:W-:Y:S05]  /*0e90*/  BSYNC.RECONVERGENT B0 ;  /* 0x0000000000007941 */ /* 0x000fea0003800200 */
.L_x_1086:
[----:B------:R-:W-:Y:S01]  /*0ea0*/  BSSY.RECONVERGENT B0, `(.L_x_1088) ;  /* 0x0000012000007945 */ /* 0x000fe20003800200 */
[----:B------:R-:W-:Y:S01]  /*0eb0*/  ISETP.GE.OR P2, PT, R13, UR17, P4 ;  /* 0x000000110d007c0c */ /* 0x000fe2000a746670 */
        /* <DEDUP_REMOVED lines=16> */
.L_x_1089:
[----:B------:R-:W-:Y:S05]  /*0fc0*/  BSYNC.RECONVERGENT B0 ;  /* 0x0000000000007941 */ /* 0x000fea0003800200 */
.L_x_1088:
        /* <DEDUP_REMOVED lines=17> */
.L_x_1091:
[----:B------:R-:W-:Y:S05]  /*10e0*/  BSYNC.RECONVERGENT B0 ;  /* 0x0000000000007941 */ /* 0x000fea0003800200 */
.L_x_1090:
        /* <DEDUP_REMOVED lines=15> */
.L_x_1093:
[----:B------:R-:W-:Y:S05]  /*11e0*/  BSYNC.RECONVERGENT B0 ;  /* 0x0000000000007941 */ /* 0x000fea0003800200 */
.L_x_1092:
        /* <DEDUP_REMOVED lines=14> */
.L_x_1095:
[----:B------:R-:W-:Y:S05]  /*12d0*/  BSYNC.RECONVERGENT B0 ;  /* 0x0000000000007941 */ /* 0x000fea0003800200 */
.L_x_1094:
[----:B------:R-:W-:Y:S04]  /*12e0*/  BSSY.RECONVERGENT B0, `(.L_x_1096) ;  /* 0x000000a000007945 */ /* 0x000fe80003800200 */
[----:B------:R-:W-:Y:S05]  /*12f0*/  @P3 BRA `(.L_x_1097) ;  /* 0x0000000000203947 */ /* 0x000fea0003800000 */
[----:B------:R-:W5:Y:S01]  /*1300*/  LDCU.64 UR4, c[0x0][0x420] ;  /* 0x00008400ff0477ac */ /* 0x000f620008000a00 */
[----:B------:R-:W-:Y:S02]  /*1310*/  IMAD R0, R6, UR8, RZ ;  /* 0x0000000806007c24 */ /* 0x000fe4000f8e02ff */
[----:B------:R-:W-:-:S03]  /*1320*/  IMAD.MOV.U32 R9, RZ, RZ, 0x7f800000 ;  /* 0x7f800000ff097424 */ /* 0x000fc600078e00ff */
[----:B-1----:R-:W-:-:S04]  /*1330*/  IADD3 R3, P2, PT, R0, UR9, RZ ;  /* 0x0000000900037c10 */ /* 0x002fc8000ff5e0ff */
[----:B------:R-:W-:Y:S02]  /*1340*/  LEA.HI.X.SX32 R0, R0, UR12, 0x1, P2 ;  /* 0x0000000c00007c11 */ /* 0x000fe400090f0eff */
[----:B-----5:R-:W-:-:S04]  /*1350*/  LEA R2, P2, R3, UR4, 0x2 ;  /* 0x0000000403027c11 */ /* 0x020fc8000f8410ff */
[----:B------:R-:W-:-:S05]  /*1360*/  LEA.HI.X R3, R3, UR5, R0, 0x2, P2 ;  /* 0x0000000503037c11 */ /* 0x000fca00090f1400 */
[----:B------:R1:W-:Y:S04]  /*1370*/  STG.E desc[UR22][R2.64], R9 ;  /* 0x0000000902007986 */ /* 0x0003e8000c101916 */
.L_x_1097:
[----:B------:R-:W-:Y:S05]  /*1380*/  BSYNC.RECONVERGENT B0 ;  /* 0x0000000000007941 */ /* 0x000fea0003800200 */
.L_x_1096:
        /* <DEDUP_REMOVED lines=15> */
.L_x_1099:
[----:B------:R-:W-:Y:S05]  /*1480*/  BSYNC.RECONVERGENT B0 ;  /* 0x0000000000007941 */ /* 0x000fea0003800200 */
.L_x_1098:
[----:B------:R-:W-:Y:S04]  /*1490*/  BSSY.RECONVERGENT B0, `(.L_x_1100) ;  /* 0x000000a000007945 */ /* 0x000fe80003800200 */
[----:B------:R-:W-:Y:S05]  /*14a0*/  @P6 BRA `(.L_x_1101) ;  /* 0x0000000000206947 */ /* 0x000fea0003800000 */
[----:B------:R-:W5:Y:S01]  /*14b0*/  LDCU.64 UR4, c[0x0][0x420] ;  /* 0x00008400ff0477ac */ /* 0x000f620008000a00 */
[----:B------:R-:W-:Y:S02]  /*14c0*/  IMAD R0, R4, UR8, RZ ;  /* 0x0000000804007c24 */ /* 0x000fe4000f8e02ff */
[----:B-1----:R-:W-:-:S03]  /*14d0*/  IMAD.MOV.U32 R5, RZ, RZ, 0x7f800000 ;  /* 0x7f800000ff057424 */ /* 0x002fc600078e00ff */
[----:B------:R-:W-:-:S04]  /*14e0*/  IADD3 R3, P0, PT, R0, UR9, RZ ;  /* 0x0000000900037c10 */ /* 0x000fc8000ff1e0ff */
[----:B------:R-:W-:Y:S02]  /*14f0*/  LEA.HI.X.SX32 R0, R0, UR12, 0x1, P0 ;  /* 0x0000000c00007c11 */ /* 0x000fe400080f0eff */
[----:B-----5:R-:W-:-:S04]  /*1500*/  LEA R2, P0, R3, UR4, 0x2 ;  /* 0x0000000403027c11 */ /* 0x020fc8000f8010ff */
[----:B------:R-:W-:-:S05]  /*1510*/  LEA.HI.X R3, R3, UR5, R0, 0x2, P0 ;  /* 0x0000000503037c11 */ /* 0x000fca00080f1400 */
[----:B------:R1:W-:Y:S04]  /*1520*/  STG.E desc[UR22][R2.64], R5 ;  /* 0x0000000502007986 */ /* 0x0003e8000c101916 */
.L_x_1101:
[----:B------:R-:W-:Y:S05]  /*1530*/  BSYNC.RECONVERGENT B0 ;  /* 0x0000000000007941 */ /* 0x000fea0003800200 */
.L_x_1100:
        /* <DEDUP_REMOVED lines=10> */
.L_x_1103:
[----:B------:R-:W-:Y:S05]  /*15e0*/  BSYNC.RECONVERGENT B0 ;  /* 0x0000000000007941 */ /* 0x000fea0003800200 */
.L_x_1102:
        /* <DEDUP_REMOVED lines=10> */
.L_x_1105:
[----:B------:R-:W-:Y:S05]  /*1690*/  BSYNC.RECONVERGENT B0 ;  /* 0x0000000000007941 */ /* 0x000fea0003800200 */
.L_x_1104:
        /* <DEDUP_REMOVED lines=10> */
.L_x_1107:
[----:B------:R-:W-:Y:S05]  /*1740*/  BSYNC.RECONVERGENT B0 ;  /* 0x0000000000007941 */ /* 0x000fea0003800200 */
.L_x_1106:
        /* <DEDUP_REMOVED lines=10> */
.L_x_1109:
[----:B------:R-:W-:Y:S05]  /*17f0*/  BSYNC.RECONVERGENT B0 ;  /* 0x0000000000007941 */ /* 0x000fea0003800200 */
.L_x_1108:
[----:B------:R-:W-:Y:S05]  /*1800*/  @P1 EXIT ;  /* 0x000000000000194d */ /* 0x000fea0003800000 */
[----:B------:R-:W5:Y:S01]  /*1810*/  LDCU.64 UR4, c[0x0][0x420] ;  /* 0x00008400ff0477ac */ /* 0x000f620008000a00 */
[----:B------:R-:W-:Y:S02]  /*1820*/  IMAD R0, R7, UR8, RZ ;  /* 0x0000000807007c24 */ /* 0x000fe4000f8e02ff */
[----:B-1----:R-:W-:-:S03]  /*1830*/  IMAD.MOV.U32 R5, RZ, RZ, 0x7f800000 ;  /* 0x7f800000ff057424 */ /* 0x002fc600078e00ff */
[----:B------:R-:W-:-:S04]  /*1840*/  IADD3 R3, P0, PT, R0, UR9, RZ ;  /* 0x0000000900037c10 */ /* 0x000fc8000ff1e0ff */
[----:B------:R-:W-:Y:S02]  /*1850*/  LEA.HI.X.SX32 R0, R0, UR12, 0x1, P0 ;  /* 0x0000000c00007c11 */ /* 0x000fe400080f0eff */
[----:B-----5:R-:W-:-:S04]  /*1860*/  LEA R2, P0, R3, UR4, 0x2 ;  /* 0x0000000403027c11 */ /* 0x020fc8000f8010ff */
[----:B------:R-:W-:-:S05]  /*1870*/  LEA.HI.X R3, R3, UR5, R0, 0x2, P0 ;  /* 0x0000000503037c11 */ /* 0x000fca00080f1400 */
[----:B------:R-:W-:Y:S01]  /*1880*/  STG.E desc[UR22][R2.64], R5 ;  /* 0x0000000502007986 */ /* 0x000fe2000c101916 */
[----:B------:R-:W-:Y:S05]  /*1890*/  EXIT ;  /* 0x000000000000794d */ /* 0x000fea0003800000 */
.L_x_1078:
        /* <DEDUP_REMOVED lines=22> */
.L_x_1110:
[----:B------:R-:W1:Y:S01]  /*1a00*/  LDCU.64 UR10, c[0x0][0x3b8] ;  /* 0x00007700ff0a77ac */ /* 0x000e620008000a00 */
[----:B------:R-:W-:-:S04]  /*1a10*/  UIADD3 UR13, UPT, UPT, UR28, UR29, URZ ;  /* 0x0000001d1c0d7290 */ /* 0x000fc8000fffe0ff */
[----:B-1----:R-:W-:Y:S02]  /*1a20*/  UIMAD.WIDE.U32 UR6, UR13, UR10, URZ ;  /* 0x0000000a0d0672a5 */ /* 0x002fe4000f8e00ff */
[----:B------:R-:W-:-:S04]  /*1a30*/  UIMAD UR13, UR13, UR11, URZ ;  /* 0x0000000b0d0d72a4 */ /* 0x000fc8000f8e02ff */
[----:B------:R-:W-:Y:S02]  /*1a40*/  UIADD3 UR13, UPT, UPT, UR7, UR13, URZ ;  /* 0x0000000d070d7290 */ /* 0x000fe4000fffe0ff */
.L_x_1111:
        /* <DEDUP_REMOVED lines=11> */
[----:B------:R-:W-:-:S06]  /*1b00*/  IMAD.HI.U32 R3, R7, R3, R6 ;  /* 0x0000000307037227 */ /* 0x000fcc00078e0006 */
[----:B------:R-:W-:-:S04]  /*1b10*/  IMAD.HI.U32 R8, R3, R2, RZ ;  /* 0x0000000203087227 */ /* 0x000fc800078e00ff */
[----:B------:R-:W-:-:S04]  /*1b20*/  IMAD.MOV R3, RZ, RZ, -R8 ;  /* 0x000000ffff037224 */ /* 0x000fc800078e0a08 */
[----:B------:R-:W-:Y:S01]  /*1b30*/  IMAD R3, R4, R3, R2 ;  /* 0x0000000304037224 */ /* 0x000fe200078e0202 */
[----:B------:R-:W-:-:S04]  /*1b40*/  LOP3.LUT R2, R0, UR20, RZ, 0x3c, !PT ;  /* 0x0000001400027c12 */ /* 0x000fc8000f8e3cff */
[----:B------:R-:W-:Y:S02]  /*1b50*/  ISETP.GT.U32.AND P1, PT, R4, R3, PT ;  /* 0x000000030400720c */ /* 0x000fe40003f24070 */
[----:B------:R-:W-:-:S11]  /*1b60*/  ISETP.GE.AND P0, PT, R2, RZ, PT ;  /* 0x000000ff0200720c */ /* 0x000fd60003f06270 */
[----:B------:R-:W-:Y:S01]  /*1b70*/  @!P1 IMAD.IADD R3, R3, 0x1, -R4 ;  /* 0x0000000103039824 */ /* 0x000fe200078e0a04 */
[----:B------:R-:W-:Y:S02]  /*1b80*/  @!P1 IADD3 R8, PT, PT, R8, 0x1, RZ ;  /* 0x0000000108089810 */ /* 0x000fe40007ffe0ff */
[----:B------:R-:W-:Y:S02]  /*1b90*/  ISETP.NE.AND P1, PT, R0, RZ, PT ;  /* 0x000000ff0000720c */ /* 0x000fe40003f25270 */
[----:B------:R-:W-:-:S13]  /*1ba0*/  ISETP.GE.U32.AND P2, PT, R3, R4, PT ;  /* 0x000000040300720c */ /* 0x000fda0003f46070 */
[----:B------:R-:W-:-:S05]  /*1bb0*/  @P2 VIADD R8, R8, 0x1 ;  /* 0x0000000108082836 */ /* 0x000fca0000000000 */
        /* <DEDUP_REMOVED lines=13> */
.L_x_1112:
[----:B------:R-:W1:Y:S01]  /*1c90*/  LDCU.64 UR8, c[0x0][0x3c0] ;  /* 0x00007800ff0877ac */ /* 0x000e620008000a00 */
[----:B------:R-:W-:-:S04]  /*1ca0*/  UIADD3 UR28, UPT, UPT, UR28, UR29, URZ ;  /* 0x0000001d1c1c7290 */ /* 0x000fc8000fffe0ff */
[----:B-1----:R-:W-:Y:S02]  /*1cb0*/  UIMAD.WIDE.U32 UR4, UR28, UR8, URZ ;  /* 0x000000081c0472a5 */ /* 0x002fe4000f8e00ff */
[----:B------:R-:W-:-:S04]  /*1cc0*/  UIMAD UR28, UR28, UR9, URZ ;  /* 0x000000091c1c72a4 */ /* 0x000fc8000f8e02ff */
[----:B------:R-:W-:-:S03]  /*1cd0*/  UIADD3 UR33, UPT, UPT, UR5, UR28, URZ ;  /* 0x0000001c05217290 */ /* 0x000fc6000fffe0ff */
[----:B------:R-:W-:-:S09]  /*1ce0*/  UMOV UR28, UR4 ;  /* 0x00000004001c7c82 */ /* 0x000fd20008000000 */
.L_x_1113:
[----:B------:R-:W-:Y:S01]  /*1cf0*/  IMAD.SHL.U32 R0, R252, 0x8, RZ ;  /* 0x00000008fc007824 */ /* 0x000fe200078e00ff */
[----:B------:R-:W1:Y:S01]  /*1d00*/  LDCU.64 UR30, c[0x0][0x3c8] ;  /* 0x00007900ff1e77ac */ /* 0x000e620008000a00 */
[----:B------:R-:W2:Y:S01]  /*1d10*/  S2UR UR32, SR_CgaCtaId ;  /* 0x00000000002079c3 */ /* 0x000ea20000008800 */
[----:B------:R-:W-:Y:S02]  /*1d20*/  BSSY.RECONVERGENT B0, `(.L_x_1114) ;  /* 0x0000047000007945 */ /* 0x000fe40003800200 */
[C---:B------:R-:W-:Y:S01]  /*1d30*/  LOP3.LUT R22, R0.reuse, 0x38, RZ, 0xc0, !PT ;  /* 0x0000003800167812 */ /* 0x040fe200078ec0ff */
[----:B------:R3:W-:Y:S01]  /*1d40*/  STL [R1+0x2c], R0 ;  /* 0x00002c0001007387 */ /* 0x0007e20000100800 */
[----:B------:R-:W-:Y:S02]  /*1d50*/  LOP3.LUT R2, R0, 0x1f8, RZ, 0xc0, !PT ;  /* 0x000001f800027812 */ /* 0x000fe400078ec0ff */
[C---:B------:R-:W-:Y:S01]  /*1d60*/  IADD3 R10, P2, PT, R22.reuse, UR6, RZ ;  /* 0x00000006160a7c10 */ /* 0x040fe2000ff5e0ff */
[----:B------:R-:W4:Y:S01]  /*1d70*/  LDCU.128 UR4, c[0x0][0x3d0] ;  /* 0x00007a00ff0477ac */ /* 0x000f220008000c00 */
[C---:B------:R-:W-:Y:S01]  /*1d80*/  IADD3 R4, P0, PT, R22.reuse, UR14, RZ ;  /* 0x0000000e16047c10 */ /* 0x040fe2000ff1e0ff */
[----:B------:R2:W-:Y:S01]  /*1d90*/  STL [R1], R22 ;  /* 0x0000001601007387 */ /* 0x0005e20000100800 */
[----:B------:R-:W-:Y:S01]  /*1da0*/  IADD3 R12, P1, PT, R22, UR28, RZ ;  /* 0x0000001c160c7c10 */ /* 0x000fe2000ff3e0ff */
[----:B------:R-:W-:Y:S01]  /*1db0*/  IMAD.X R11, RZ, RZ, UR13, P2 ;  /* 0x0000000dff0b7e24 */ /* 0x000fe200090e06ff */
[----:B------:R-:W-:Y:S01]  /*1dc0*/  LOP3.LUT R3, R0, 0x1e00, RZ, 0xc0, !PT ;  /* 0x00001e0000037812 */ /* 0x000fe200078ec0ff */
[----:B------:R-:W5:Y:S01]  /*1dd0*/  LDCU.64 UR28, c[0x0][0x388] ;  /* 0x00007100ff1c77ac */ /* 0x000f620008000a00 */
[----:B------:R-:W-:Y:S01]  /*1de0*/  LOP3.LUT R2, R2, 0x38, R252, 0x78, !PT ;  /* 0x0000003802027812 */ /* 0x000fe200078e78fc */
[----:B------:R-:W-:Y:S01]  /*1df0*/  IMAD.X R5, RZ, RZ, UR12, P0 ;  /* 0x0000000cff057e24 */ /* 0x000fe200080e06ff */
[----:B------:R-:W-:Y:S01]  /*1e00*/  IADD3.X R13, PT, PT, RZ, UR33, RZ, P1, !PT ;  /* 0x00000021ff0d7c10 */ /* 0x000fe20008ffe4ff */
[----:B------:R-:W5:Y:S01]  /*1e10*/  LDCU.64 UR12, c[0x0][0x390] ;  /* 0x00007200ff0c77ac */ /* 0x000f620008000a00 */
[----:B------:R-:W-:Y:S01]  /*1e20*/  LOP3.LUT R2, R2, R3, RZ, 0xfc, !PT ;  /* 0x0000000302027212 */ /* 0x000fe200078efcff */
[----:B-1----:R-:W-:Y:S01]  /*1e30*/  IMAD.U32 R6, RZ, RZ, UR30 ;  /* 0x0000001eff067e24 */ /* 0x002fe2000f8e00ff */
[----:B------:R-:W-:Y:S01]  /*1e40*/  SHF.R.S32.HI R3, RZ, 0x1f, R8 ;  /* 0x0000001fff037819 */ /* 0x000fe20000011408 */
[----:B------:R-:W-:Y:S01]  /*1e50*/  UMOV UR30, 0x400 ;  /* 0x00000400001e7882 */ /* 0x000fe20000000000 */
[----:B------:R-:W-:Y:S01]  /*1e60*/  UIADD3 UR14, UPT, UPT, -UR25, UR17, URZ ;  /* 0x00000011190e7290 */ /* 0x000fe2000fffe1ff */
[----:B------:R-:W-:Y:S01]  /*1e70*/  IMAD.WIDE.U32 R6, R6, UR20, R4 ;  /* 0x0000001406067c25 */ /* 0x000fe2000f8e0004 */
[----:B------:R-:W-:Y:S01]  /*1e80*/  MOV R15, UR31 ;  /* 0x0000001f000f7c02 */ /* 0x000fe20008000f00 */
[----:B------:R-:W-:-:S02]  /*1e90*/  USHF.R.U32.HI UR31, URZ, 0x19, UR27 ;  /* 0x00000019ff1f7899 */ /* 0x000fc4000801161b */
[C---:B----4-:R-:W-:Y:S01]  /*1ea0*/  IMAD R5, R3.reuse, UR4, RZ ;  /* 0x0000000403057c24 */ /* 0x050fe2000f8e02ff */
[----:B---3--:R-:W-:Y:S01]  /*1eb0*/  SHF.R.U32.HI R0, RZ, 0x3, R252 ;  /* 0x00000003ff007819 */ /* 0x008fe200000116fc */
[----:B------:R-:W-:Y:S02]  /*1ec0*/  IMAD R3, R3, UR6, RZ ;  /* 0x0000000603037c24 */ /* 0x000fe4000f8e02ff */
[----:B------:R-:W-:Y:S01]  /*1ed0*/  IMAD R5, R8, UR5, R5 ;  /* 0x0000000508057c24 */ /* 0x000fe2000f8e0205 */
[----:B--2---:R-:W-:Y:S01]  /*1ee0*/  ULEA UR5, UR32, UR30, 0x18 ;  /* 0x0000001e20057291 */ /* 0x004fe2000f8ec0ff */
[C---:B------:R-:W-:Y:S01]  /*1ef0*/  IMAD.WIDE.U32 R10, R0.reuse, UR10, R10 ;  /* 0x0000000a000a7c25 */ /* 0x040fe2000f8e000a */
[----:B------:R-:W-:-:S03]  /*1f00*/  ISETP.GE.AND P2, PT, R0, UR14, PT ;  /* 0x0000000e00007c0c */ /* 0x000fc6000bf46270 */
[----:B------:R-:W-:Y:S01]  /*1f10*/  IMAD.WIDE.U32 R12, R0, UR8, R12 ;  /* 0x00000008000c7c25 */ /* 0x000fe2000f8e000c */
[----:B------:R-:W-:-:S03]  /*1f20*/  LEA R249, R2, UR5, 0x1 ;  /* 0x0000000502f97c11 */ /* 0x000fc6000f8e08ff */
[C---:B------:R-:W-:Y:S02]  /*1f30*/  IMAD R11, R0.reuse, UR11, R11 ;  /* 0x0000000b000b7c24 */ /* 0x040fe4000f8e020b */
[----:B------:R-:W-:Y:S02]  /*1f40*/  IMAD R13, R0, UR9, R13 ;  /* 0x00000009000d7c24 */ /* 0x000fe4000f8e020d */
[C---:B------:R-:W-:Y:S02]  /*1f50*/  IMAD R3, R8.reuse, UR7, R3 ;  /* 0x0000000708037c24 */ /* 0x040fe4000f8e0203 */
[----:B------:R-:W-:Y:S01]  /*1f60*/  IMAD.WIDE.U32 R10, R8, UR4, R10 ;  /* 0x00000004080a7c25 */ /* 0x000fe2000f8e000a */
[----:B------:R-:W-:-:S03]  /*1f70*/  USHF.L.U32 UR4, UR27, 0x7, URZ ;  /* 0x000000071b047899 */ /* 0x000fc600080006ff */
        /* <DEDUP_REMOVED lines=32> */
.L_x_1116:
[----:B------:R2:W-:Y:S02]  /*2180*/  STS.128 [R249], RZ ;  /* 0x000000fff9007388 */ /* 0x0005e40000000c00 */
.L_x_1115:
[----:B------:R-:W-:Y:S05]  /*2190*/  BSYNC.RECONVERGENT B0 ;  /* 0x0000000000007941 */ /* 0x000fea0003800200 */
.L_x_1114:
        /* <DEDUP_REMOVED lines=42> */
.L_x_1118:
[----:B------:R-:W-:Y:S05]  /*2440*/  BSYNC.RECONVERGENT B0 ;  /* 0x0000000000007941 */ /* 0x000fea0003800200 */
.L_x_1117:
        /* <DEDUP_REMOVED lines=22> */
.L_x_1120:
[----:B------:R-:W-:Y:S05]  /*25b0*/  BSYNC.RECONVERGENT B0 ;  /* 0x0000000000007941 */ /* 0x000fea0003800200 */
.L_x_1119:
        /* <DEDUP_REMOVED lines=22> */
.L_x_1122:
[----:B------:R-:W-:Y:S05]  /*2720*/  BSYNC.RECONVERGENT B0 ;  /* 0x0000000000007941 */ /* 0x000fea0003800200 */
.L_x_1121:
        /* <DEDUP_REMOVED lines=22> */
.L_x_1124:
[----:B------:R-:W-:Y:S05]  /*2890*/  BSYNC.RECONVERGENT B0 ;  /* 0x0000000000007941 */ /* 0x000fea0003800200 */
.L_x_1123:
        /* <DEDUP_REMOVED lines=22> */
.L_x_1126:
[----:B------:R-:W-:Y:S05]  /*2a00*/  BSYNC.RECONVERGENT B0 ;  /* 0x0000000000007941 */ /* 0x000fea0003800200 */
.L_x_1125:
        /* <DEDUP_REMOVED lines=22> */
.L_x_1128:
[----:B------:R-:W-:Y:S05]  /*2b70*/  BSYNC.RECONVERGENT B0 ;  /* 0x0000000000007941 */ /* 0x000fea0003800200 */
.L_x_1127:
        /* <DEDUP_REMOVED lines=22> */
.L_x_1130:
[----:B------:R-:W-:Y:S05]  /*2ce0*/  BSYNC.RECONVERGENT B0 ;  /* 0x0000000000007941 */ /* 0x000fea0003800200 */
.L_x_1129:
        /* <DEDUP_REMOVED lines=18> */
.L_x_1133:
[----:B------:R1:W-:Y:S02]  /*2e10*/  STS.128 [R249+0x4000], RZ ;  /* 0x004000fff9007388 */ /* 0x0003e40000000c00 */
.L_x_1132:
[----:B------:R-:W-:Y:S05]  /*2e20*/  BSYNC.RECONVERGENT B0 ;  /* 0x0000000000007941 */ /* 0x000fea0003800200 */
.L_x_1131:
        /* <DEDUP_REMOVED lines=16> */
[----:B--2---:R-:W-:-:S04]  /*2f30*/  IMAD.U32 R7, RZ, RZ, UR12 ;  /* 0x0000000cff077e24 */ /* 0x004fc8000f8e00ff */
[----:B------:R-:W-:Y:S01]  /*2f40*/  IMAD.U32 R0, RZ, RZ, UR6 ;  /* 0x00000006ff007e24 */ /* 0x000fe2000f8e00ff */
[----:B------:R-:W-:-:S04]  /*2f50*/  LEA R6, P1, R7, R24, 0x1 ;  /* 0x0000001807067211 */ /* 0x000fc800078208ff */
[----:B------:R-:W-:-:S05]  /*2f60*/  LEA.HI.X R7, R7, R23, R0, 0x1, P1 ;  /* 0x0000001707077211 */ /* 0x000fca00008f0c00 */
[----:B------:R-:W-:Y:S01]  /*2f70*/  @!PT LDS RZ, [RZ] ;  /* 0x00000000fffff984 */ /* 0x000fe20000000800 */
[----:B------:R-:W-:Y:S01]  /*2f80*/  @!PT LDS RZ, [RZ] ;  /* 0x00000000fffff984 */ /* 0x000fe20000000800 */
[----:B------:R-:W-:Y:S01]  /*2f90*/  @!PT LDS RZ, [RZ] ;  /* 0x00000000fffff984 */ /* 0x000fe20000000800 */
[----:B------:R2:W-:Y:S04]  /*2fa0*/  LDGSTS.E.BYPASS.LTC128B.128 [R249+0x4800], desc[UR22][R6.64] ;  /* 0x0480000006f97fae */ /* 0x0005e8000b981a16 */
.L_x_1135:
[----:B------:R-:W-:Y:S05]  /*2fb0*/  BSYNC.RECONVERGENT B0 ;  /* 0x0000000000007941 */ /* 0x000fea0003800200 */
.L_x_1134:
        /* <DEDUP_REMOVED lines=17> */
.L_x_1137:
[----:B------:R-:W-:Y:S05]  /*30d0*/  BSYNC.RECONVERGENT B0 ;  /* 0x0000000000007941 */ /* 0x000fea0003800200 */
.L_x_1136:
        /* <DEDUP_REMOVED lines=20> */
.L_x_1139:
[----:B------:R-:W-:Y:S05]  /*3220*/  BSYNC.RECONVERGENT B0 ;  /* 0x0000000000007941 */ /* 0x000fea0003800200 */
.L_x_1138:
        /* <DEDUP_REMOVED lines=16> */
.L_x_1141:
[----:B------:R-:W-:Y:S05]  /*3330*/  BSYNC.RECONVERGENT B0 ;  /* 0x0000000000007941 */ /* 0x000fea0003800200 */
.L_x_1140:
        /* <DEDUP_REMOVED lines=20> */
.L_x_1143:
[----:B------:R-:W-:Y:S05]  /*3480*/  BSYNC.RECONVERGENT B0 ;  /* 0x0000000000007941 */ /* 0x000fea0003800200 */
.L_x_1142:
        /* <DEDUP_REMOVED lines=20> */
.L_x_1145:
[----:B------:R-:W-:Y:S05]  /*35d0*/  BSYNC.RECONVERGENT B0 ;  /* 0x0000000000007941 */ /* 0x000fea0003800200 */
.L_x_1144:
        /* <DEDUP_REMOVED lines=20> */
.L_x_1147:
[----:B------:R-:W-:Y:S05]  /*3720*/  BSYNC.RECONVERGENT B0 ;  /* 0x0000000000007941 */ /* 0x000fea0003800200 */
.L_x_1146:
        /* <DEDUP_REMOVED lines=16> */
[----:B------:R-:W-:-:S06]  /*3830*/  MOV R7, UR13 ;  /* 0x0000000d00077c02 */ /* 0x000fcc0008000f00 */
        /* <DEDUP_REMOVED lines=26> */
.L_x_1150:
[----:B------:R2:W-:Y:S01]  /*39e0*/  STS.128 [R249+0x8000], RZ ;  /* 0x008000fff9007388 */ /* 0x0005e20000000c00 */
[----:B------:R-:W-:Y:S05]  /*39f0*/  BRA `(.L_x_1151) ;  /* 0x0000000000047947 */ /* 0x000fea0003800000 */
.L_x_1149:
[----:B------:R2:W-:Y:S02]  /*3a00*/  STS.128 [R249+0x8000], RZ ;  /* 0x008000fff9007388 */ /* 0x0005e40000000c00 */
.L_x_1151:
[----:B------:R-:W-:Y:S05]  /*3a10*/  BSYNC.RECONVERGENT B0 ;  /* 0x0000000000007941 */ /* 0x000fea0003800200 */
.L_x_1148:
[----:B------:R-:W-:Y:S01]  /*3a20*/  ISETP.GE.AND P0, PT, R11, UR4, PT ;  /* 0x000000040b007c0c */ /* 0x000fe2000bf06270 */
[----:B------:R-:W-:Y:S01]  /*3a30*/  IMAD.SHL.U32 R7, R252, 0x20, RZ ;  /* 0x00000020fc077824 */ /* 0x000fe200078e00ff */
[----:B------:R-:W-:Y:S01]  /*3a40*/  ISETP.GE.AND P4, PT, R8, UR4, PT ;  /* 0x0000000408007c0c */ /* 0x000fe2000bf86270 */
[----:B------:R-:W-:Y:S01]  /*3a50*/  IMAD.SHL.U32 R8, R252, 0x40, RZ ;  /* 0x00000040fc087824 */ /* 0x000fe200078e00ff */
[----:B------:R-:W-:Y:S01]  /*3a60*/  ISETP.GE.AND P3, PT, R5, UR4, PT ;  /* 0x0000000405007c0c */ /* 0x000fe2000bf66270 */
[----:B------:R-:W-:Y:S01]  /*3a70*/  BSSY.RECONVERGENT B0, `(.L_x_1152) ;  /* 0x0000020000007945 */ /* 0x000fe20003800200 */
[----:B------:R-:W-:Y:S02]  /*3a80*/  ISETP.GE.AND P1, PT, R2, UR4, PT ;  /* 0x0000000402007c0c */ /* 0x000fe4000bf26270 */
[----:B------:R-:W-:Y:S02]  /*3a90*/  SHF.R.U32.HI R2, RZ, 0x1, R252 ;  /* 0x00000001ff027819 */ /* 0x000fe400000116fc */
[----:B------:R-:W-:-:S02]  /*3aa0*/  LOP3.LUT R5, R22, 0x1c0, R8, 0xf8, !PT ;  /* 0x000001c016057812 */ /* 0x000fc400078ef808 */
[C---:B------:R-:W-:Y:S01]  /*3ab0*/  LOP3.LUT R210, R8.reuse, 0x200, RZ, 0xc0, !PT ;  /* 0x0000020008d27812 */ /* 0x040fe200078ec0ff */
[----:B------:R1:W-:Y:S01]  /*3ac0*/  @P0 STS.128 [R249+0x8800], RZ ;  /* 0x008800fff9000388 */ /* 0x0003e20000000c00 */
[----:B------:R-:W-:Y:S02]  /*3ad0*/  ISETP.GE.AND P2, PT, R3, UR4, PT ;  /* 0x0000000403007c0c */ /* 0x000fe4000bf46270 */
[C---:B------:R-:W-:Y:S02]  /*3ae0*/  LOP3.LUT R3, R5.reuse, 0x8, R2, 0x78, !PT ;  /* 0x0000000805037812 */ /* 0x040fe400078e7802 */
[----:B------:R-:W-:Y:S02]  /*3af0*/  LOP3.LUT R8, R8, 0x400, RZ, 0xc0, !PT ;  /* 0x0000040008087812 */ /* 0x000fe400078ec0ff */
[----:B------:R-:W-:Y:S02]  /*3b00*/  LOP3.LUT R5, R5, 0x8, R252, 0x78, !PT ;  /* 0x0000000805057812 */ /* 0x000fe400078e78fc */
[----:B------:R-:W-:-:S02]  /*3b10*/  LOP3.LUT R0, R210, 0x7c00, R7, 0xf8, !PT ;  /* 0x00007c00d2007812 */ /* 0x000fc400078ef807 */
[----:B------:R-:W-:Y:S01]  /*3b20*/  ISETP.GE.AND P6, PT, R10, UR4, PT ;  /* 0x000000040a007c0c */ /* 0x000fe2000bfc6270 */
[----:B------:R-:W-:Y:S01]  /*3b30*/  IMAD R8, R5, 0x2, R8 ;  /* 0x0000000205087824 */ /* 0x000fe200078e0208 */
        /* <DEDUP_REMOVED lines=19> */
.L_x_1153:
[----:B------:R-:W-:Y:S05]  /*3c70*/  BSYNC.RECONVERGENT B0 ;  /* 0x0000000000007941 */ /* 0x000fea0003800200 */
.L_x_1152:
        /* <DEDUP_REMOVED lines=19> */
.L_x_1155:
[----:B------:R-:W-:Y:S05]  /*3db0*/  BSYNC.RECONVERGENT B0 ;  /* 0x0000000000007941 */ /* 0x000fea0003800200 */
.L_x_1154:
        /* <DEDUP_REMOVED lines=21> */
.L_x_1157:
[----:B------:R-:W-:Y:S05]  /*3f10*/  BSYNC.RECONVERGENT B0 ;  /* 0x0000000000007941 */ /* 0x000fea0003800200 */
.L_x_1156:
        /* <DEDUP_REMOVED lines=9> */
[----:B-1----:R-:W-:-:S04]  /*3fb0*/  IMAD.U32 R5, RZ, RZ, UR13 ;  /* 0x0000000dff057e24 */ /* 0x002fc8000f8e00ff */
[----:B------:R-:W-:Y:S01]  /*3fc0*/  IMAD.U32 R0, RZ, RZ, UR12 ;  /* 0x0000000cff007e24 */ /* 0x000fe2000f8e00ff */
[----:B------:R-:W-:-:S04]  /*3fd0*/  LEA R4, P0, R5, R21, 0x1 ;  /* 0x0000001505047211 */ /* 0x000fc800078008ff */
[----:B------:R-:W-:-:S05]  /*3fe0*/  LEA.HI.X R5, R5, R20, R0, 0x1, P0 ;  /* 0x0000001405057211 */ /* 0x000fca00000f0c00 */
[----:B------:R-:W-:Y:S01]  /*3ff0*/  @!PT LDS RZ, [RZ] ;  /* 0x00000000fffff984 */ /* 0x000fe20000000800 */
[----:B------:R-:W-:Y:S01]  /*4000*/  @!PT LDS RZ, [RZ] ;  /* 0x00000000fffff984 */ /* 0x000fe20000000800 */
[----:B------:R-:W-:Y:S01]  /*4010*/  @!PT LDS RZ, [RZ] ;  /* 0x00000000fffff984 */ /* 0x000fe20000000800 */
[----:B------:R1:W-:Y:S04]  /*4020*/  LDGSTS.E.BYPASS.LTC128B.128 [R249+0xa000], desc[UR22][R4.64] ;  /* 0x0a00000004f97fae */ /* 0x0003e8000b981a16 */
.L_x_1159:
[----:B------:R-:W-:Y:S05]  /*4030*/  BSYNC.RECONVERGENT B0 ;  /* 0x0000000000007941 */ /* 0x000fea0003800200 */
.L_x_1158:
        /* <DEDUP_REMOVED lines=21> */
.L_x_1161:
[----:B------:R-:W-:Y:S05]  /*4190*/  BSYNC.RECONVERGENT B0 ;  /* 0x0000000000007941 */ /* 0x000fea0003800200 */
.L_x_1160:
        /* <DEDUP_REMOVED lines=21> */
.L_x_1163:
[----:B------:R-:W-:Y:S05]  /*42f0*/  BSYNC.RECONVERGENT B0 ;  /* 0x0000000000007941 */ /* 0x000fea0003800200 */
.L_x_1162:
        /* <DEDUP_REMOVED lines=21> */
.L_x_1165:
[----:B------:R-:W-:Y:S05]  /*4450*/  BSYNC.RECONVERGENT B0 ;  /* 0x0000000000007941 */ /* 0x000fea0003800200 */
.L_x_1164:
[----:B------:R-:W-:Y:S01]  /*4460*/  LDSM.16.M88.4 R164, [R8+UR5+0x4000] ;  /* 0x0040000508a4783b */ /* 0x000fe20008000200 */
[----:B------:R-:W-:Y:S01]  /*4470*/  IMAD.MOV.U32 R209, RZ, RZ, 0x20 ;  /* 0x00000020ffd17424 */ /* 0x000fe200078e00ff */
[----:B------:R-:W-:Y:S01]  /*4480*/  LOP3.LUT P6, RZ, R252, 0x2, RZ, 0xc0, !PT ;  /* 0x00000002fcff7812 */ /* 0x000fe200078cc0ff */
[----:B------:R-:W-:Y:S01]  /*4490*/  VIADD R208, R8, UR5 ;  /* 0x0000000508d07c36 */ /* 0x000fe20008000000 */
[----:B-1----:R-:W1:Y:S01]  /*44a0*/  LDSM.16.M88.4 R4, [R242+0x2000] ;  /* 0x00200000f204783b */ /* 0x002e620000000200 */
[----:B------:R-:W-:Y:S01]  /*44b0*/  IMAD.MOV.U32 R241, RZ, RZ, 0x40 ;  /* 0x00000040fff17424 */ /* 0x000fe200078e00ff */
[----:B------:R-:W-:Y:S01]  /*44c0*/  SEL R211, R209, 0xffffffe0, !P6 ;  /* 0xffffffe0d1d37807 */ /* 0x000fe20007000000 */
[----:B------:R-:W5:Y:S01]  /*44d0*/  LDCU UR4, c[0x0][0x50c] ;  /* 0x0000a180ff0477ac */ /* 0x000f620008000800 */
[----:B------:R-:W2:Y:S01]  /*44e0*/  LDSM.16.M88.4 R156, [R8+UR5+0x4800] ;  /* 0x00480005089c783b */ /* 0x000ea20008000200 */
[C---:B------:R-:W-:Y:S01]  /*44f0*/  LOP3.LUT P4, RZ, R252.reuse, 0x4, RZ, 0xc0, !PT ;  /* 0x00000004fcff7812 */ /* 0x040fe2000788c0ff */
[----:B------:R-:W-:Y:S01]  /*4500*/  IMAD.SHL.U32 R233, R252, 0x2, RZ ;  /* 0x00000002fce97824 */ /* 0x000fe200078e00ff */
[----:B------:R-:W-:Y:S01]  /*4510*/  UIADD3 UR19, UPT, UPT, UR26, UR19, -UR17 ;  /* 0x000000131a137290 */ /* 0x000fe2000fffe811 */
[----:B------:R-:W3:Y:S01]  /*4520*/  LDSM.16.M88.4 R148, [R8+UR5+0x5000] ;  /* 0x005000050894783b */ /* 0x000ee20008000200 */
[--C-:B------:R-:W-:Y:S01]  /*4530*/  IMAD.IADD R0, R208, 0x1, R211.reuse ;  /* 0x00000001d0007824 */ /* 0x100fe200078e02d3 */
[----:B------:R-:W-:Y:S01]  /*4540*/  SEL R241, R241, 0xffffffc0, !P4 ;  /* 0xffffffc0f1f17807 */ /* 0x000fe20006000000 */
[----:B------:R-:W-:Y:S01]  /*4550*/  IMAD.IADD R204, R242, 0x1, R211 ;  /* 0x00000001f2cc7824 */ /* 0x000fe200078e02d3 */
[----:B------:R-:W4:Y:S01]  /*4560*/  LDSM.16.M88.4 R140, [R8+UR5+0x5800] ;  /* 0x00580005088c783b */ /* 0x000f220008000200 */
[----:B------:R-:W-:Y:S01]  /*4570*/  LOP3.LUT R232, R233, 0x6, RZ, 0xc0, !PT ;  /* 0x00000006e9e87812 */ /* 0x000fe200078ec0ff */
[----:B------:R-:W-:Y:S01]  /*4580*/  UISETP.GT.U32.AND UP0, UPT, UR28, UR15, UPT ;  /* 0x0000000f1c00728c */ /* 0x000fe2000bf04070 */
[--C-:B------:R-:W-:Y:S01]  /*4590*/  IMAD.IADD R240, R208, 0x1, R241.reuse ;  /* 0x00000001d0f07824 */ /* 0x100fe200078e02f1 */
[----:B------:R-:W5:Y:S04]  /*45a0*/  LDSM.16.M88.4 R132, [R8+UR5+0x6000] ;  /* 0x006000050884783b */ /* 0x000f680008000200 */
[----:B------:R-:W5:Y:S04]  /*45b0*/  LDSM.16.M88.4 R124, [R8+UR5+0x6800] ;  /* 0x00680005087c783b */ /* 0x000f680008000200 */
[----:B------:R-:W5:Y:S04]  /*45c0*/  LDSM.16.M88.4 R116, [R8+UR5+0x7000] ;  /* 0x007000050874783b */ /* 0x000f680008000200 */
[----:B------:R-:W5:Y:S04]  /*45d0*/  LDSM.16.M88.4 R68, [R8+UR5+0x7800] ;  /* 0x007800050844783b */ /* 0x000f680008000200 */
[----:B------:R-:W5:Y:S04]  /*45e0*/  LDSM.16.M88.4 R108, [R242] ;  /* 0x00000000f26c783b */ /* 0x000f680000000200 */
[----:B------:R-:W-:Y:S04]  /*45f0*/  LDSM.16.M88.4 R200, [R0+0x4000] ;  /* 0x0040000000c8783b */ /* 0x000fe80000000200 */
[----:B------:R-:W5:Y:S01]  /*4600*/  LDSM.16.M88.4 R104, [R204+0x2000] ;  /* 0x00200000cc68783b */ /* 0x000f620000000200 */
[C---:B-1----:R-:W-:Y:S03]  /*4610*/  HMMA.16816.F32.BF16 R64, R4.reuse, R164, RZ ;  /* 0x000000a40440723c */ /* 0x042fe600000418ff */
[----:B------:R-:W1:Y:S04]  /*4620*/  LDSM.16.M88.4 R196, [R0+0x4800] ;  /* 0x0048000000c4783b */ /* 0x000e680000000200 */
[----:B------:R-:W1:Y:S01]  /*4630*/  LDSM.16.M88.4 R192, [R0+0x5000] ;  /* 0x0050000000c0783b */ /* 0x000e620000000200 */
[C---:B------:R-:W-:Y:S03]  /*4640*/  HMMA.16816.F32.BF16 R60, R4.reuse, R166, RZ ;  /* 0x000000a6043c723c */ /* 0x040fe600000418ff */
[----:B------:R-:W1:Y:S04]  /*4650*/  LDSM.16.M88.4 R188, [R0+0x5800] ;  /* 0x0058000000bc783b */ /* 0x000e680000000200 */
[----:B------:R-:W1:Y:S01]  /*4660*/  LDSM.16.M88.4 R184, [R0+0x6000] ;  /* 0x0060000000b8783b */ /* 0x000e620000000200 */
[C---:B--2---:R-:W-:Y:S03]  /*4670*/  HMMA.16816.F32.BF16 R56, R4.reuse, R156, RZ ;  /* 0x0000009c0438723c */ /* 0x044fe600000418ff */
[----:B------:R-:W2:Y:S04]  /*4680*/  LDSM.16.M88.4 R180, [R0+0x6800] ;  /* 0x0068000000b4783b */ /* 0x000ea80000000200 */
[----:B------:R-:W2:Y:S01]  /*4690*/  LDSM.16.M88.4 R176, [R0+0x7000] ;  /* 0x0070000000b0783b */ /* 0x000ea20000000200 */
[C---:B---3--:R-:W-:Y:S03]  /*46a0*/  HMMA.16816.F32.BF16 R48, R4.reuse, R148, RZ ;  /* 0x000000940430723c */ /* 0x048fe600000418ff */
[----:B------:R3:W2:Y:S04]  /*46b0*/  LDSM.16.M88.4 R172, [R0+0x7800] ;  /* 0x0078000000ac783b */ /* 0x0006a80000000200 */
[----:B------:R-:W2:Y:S01]  /*46c0*/  LDSM.16.M88.4 R204, [R204] ;  /* 0x00000000cccc783b */ /* 0x000ea20000000200 */
[C---:B----4-:R-:W-:Y:S03]  /*46d0*/  HMMA.16816.F32.BF16 R40, R4.reuse, R140, RZ ;  /* 0x0000008c0428723c */ /* 0x050fe600000418ff */
[----:B------:R-:W-:Y:S04]  /*46e0*/  LDSM.16.M88.4 R96, [R240+0x4000] ;  /* 0x00400000f060783b */ /* 0x000fe80000000200 */
[----:B------:R-:W-:Y:S01]  /*46f0*/  LDSM.16.M88.4 R92, [R240+0x4800] ;  /* 0x00480000f05c783b */ /* 0x000fe20000000200 */
[C---:B-----5:R-:W-:Y:S03]  /*4700*/  HMMA.16816.F32.BF16 R32, R4.reuse, R132, RZ ;  /* 0x000000840420723c */ /* 0x060fe600000418ff */
[----:B------:R-:W-:Y:S04]  /*4710*/  LDSM.16.M88.4 R88, [R240+0x5000] ;  /* 0x00500000f058783b */ /* 0x000fe80000000200 */
[----:B------:R-:W-:Y:S01]  /*4720*/  LDSM.16.M88.4 R84, [R240+0x5800] ;  /* 0x00580000f054783b */ /* 0x000fe20000000200 */
[----:B------:R-:W-:Y:S01]  /*4730*/  HMMA.16816.F32.BF16 R24, R4, R124, RZ ;  /* 0x0000007c0418723c */ /* 0x000fe200000418ff */
[----:B---3--:R-:W-:-:S02]  /*4740*/  IMAD.IADD R0, R242, 0x1, R241 ;  /* 0x00000001f2007824 */ /* 0x008fc400078e02f1 */
[----:B------:R-:W-:Y:S04]  /*4750*/  LDSM.16.M88.4 R80, [R240+0x6000] ;  /* 0x00600000f050783b */ /* 0x000fe80000000200 */
[----:B------:R-:W3:Y:S01]  /*4760*/  LDSM.16.M88.4 R100, [R0+0x2000] ;  /* 0x002000000064783b */ /* 0x000ee20000000200 */
[C---:B------:R-:W-:Y:S03]  /*4770*/  HMMA.16816.F32.BF16 R16, R4.reuse, R116, RZ ;  /* 0x000000740410723c */ /* 0x040fe600000418ff */
[----:B------:R-:W-:Y:S04]  /*4780*/  LDSM.16.M88.4 R76, [R240+0x6800] ;  /* 0x00680000f04c783b */ /* 0x000fe80000000200 */
[----:B------:R-:W-:Y:S01]  /*4790*/  LDSM.16.M88.4 R72, [R240+0x7000] ;  /* 0x00700000f048783b */ /* 0x000fe20000000200 */
[C---:B------:R-:W-:Y:S03]  /*47a0*/  HMMA.16816.F32.BF16 R8, R4.reuse, R68, RZ ;  /* 0x000000440408723c */ /* 0x040fe600000418ff */
[----:B------:R-:W0:Y:S05]  /*47b0*/  LDGDEPBAR ;  /* 0x00000000000079af */ /* 0x000e2a0000000000 */
        /* <DEDUP_REMOVED lines=9> */
[C---:B------:R-:W-:Y:S08]  /*4850*/  HMMA.16816.F32.BF16 R64, R104.reuse, R200, R64 ;  /* 0x000000c86840723c */ /* 0x040ff00000041840 */
[C---:B-1----:R-:W-:Y:S08]  /*4860*/  HMMA.16816.F32.BF16 R56, R104.reuse, R196, R56 ;  /* 0x000000c46838723c */ /* 0x042ff00000041838 */
[C---:B------:R-:W-:Y:S08]  /*4870*/  HMMA.16816.F32.BF16 R48, R104.reuse, R192, R48 ;  /* 0x000000c06830723c */ /* 0x040ff00000041830 */
[C---:B------:R-:W-:Y:S08]  /*4880*/  HMMA.16816.F32.BF16 R40, R104.reuse, R188, R40 ;  /* 0x000000bc6828723c */ /* 0x040ff00000041828 */
[C---:B------:R-:W-:Y:S08]  /*4890*/  HMMA.16816.F32.BF16 R32, R104.reuse, R184, R32 ;  /* 0x000000b86820723c */ /* 0x040ff00000041820 */
[C---:B--2---:R-:W-:Y:S08]  /*48a0*/  HMMA.16816.F32.BF16 R24, R104.reuse, R180, R24 ;  /* 0x000000b46818723c */ /* 0x044ff00000041818 */
        /* <DEDUP_REMOVED lines=36> */
[C---:B------:R-:W-:Y:S01]  /*4af0*/  HMMA.16816.F32.BF16 R116, R204.reuse, R178, R116 ;  /* 0x000000b2cc74723c */ /* 0x040fe20000041874 */
[----:B------:R-:W4:Y:S07]  /*4b00*/  LDSM.16.M88.4 R176, [R200+0x4000] ;  /* 0x00400000c8b0783b */ /* 0x000f2e0000000200 */
[C---:B------:R-:W-:Y:S08]  /*4b10*/  HMMA.16816.F32.BF16 R112, R204.reuse, R172, R112 ;  /* 0x000000accc70723c */ /* 0x040ff00000041870 */
[----:B------:R-:W-:Y:S01]  /*4b20*/  HMMA.16816.F32.BF16 R108, R204, R174, R108 ;  /* 0x000000aecc6c723c */ /* 0x000fe2000004186c */
[----:B------:R-:W5:Y:S07]  /*4b30*/  LDSM.16.M88.4 R172, [R200+0x4800] ;  /* 0x00480000c8ac783b */ /* 0x000f6e0000000200 */
[C---:B---3--:R-:W-:Y:S08]  /*4b40*/  HMMA.16816.F32.BF16 R64, R100.reuse, R96, R64 ;  /* 0x000000606440723c */ /* 0x048ff00000041840 */
        /* <DEDUP_REMOVED lines=9> */
[----:B------:R3:W2:Y:S07]  /*4be0*/  LDSM.16.M88.4 R92, [R0+0x2000] ;  /* 0x00200000005c783b */ /* 0x0006ae0000000200 */
[C---:B------:R-:W-:Y:S08]  /*4bf0*/  HMMA.16816.F32.BF16 R144, R204.reuse, R188, R144 ;  /* 0x000000bccc90723c */ /* 0x040ff00000041890 */
[C---:B------:R-:W-:Y:S08]  /*4c00*/  HMMA.16816.F32.BF16 R152, R204.reuse, R192, R152 ;  /* 0x000000c0cc98723c */ /* 0x040ff00000041898 */
[----:B------:R-:W-:Y:S01]  /*4c10*/  HMMA.16816.F32.BF16 R148, R204, R194, R148 ;  /* 0x000000c2cc94723c */ /* 0x000fe20000041894 */
[----:B------:R-:W2:Y:S01]  /*4c20*/  LDSM.16.M88.4 R192, [R200+0x6000] ;  /* 0x00600000c8c0783b */ /* 0x000ea20000000200 */
[----:B---3--:R-:W-:-:S04]  /*4c30*/  SHF.R.U32.HI R0, RZ, 0x2, R252 ;  /* 0x00000002ff007819 */ /* 0x008fc800000116fc */
[----:B------:R-:W-:Y:S02]  /*4c40*/  LOP3.LUT R0, R0, 0x7, RZ, 0xc0, !PT ;  /* 0x0000000700007812 */ /* 0x000fe400078ec0ff */
[----:B------:R-:W-:Y:S08]  /*4c50*/  HMMA.16816.F32.BF16 R132, R204, R186, R132 ;  /* 0x000000bacc84723c */ /* 0x000ff00000041884 */
        /* <DEDUP_REMOVED lines=14> */
[----:B----4-:R-:W-:Y:S08]  /*4d40*/  HMMA.16816.F32.BF16 R168, R180, R176, R168 ;  /* 0x000000b0b4a8723c */ /* 0x010ff000000418a8 */
[C---:B------:R-:W-:Y:S08]  /*4d50*/  HMMA.16816.F32.BF16 R132, R104.reuse, R82, R132 ;  /* 0x000000526884723c */ /* 0x040ff00000041884 */
[----:B------:R-:W-:Y:S03]  /*4d60*/  HMMA.16816.F32.BF16 R152, R104, R88, R152 ;  /* 0x000000586898723c */ /* 0x000fe60000041898 */
[----:B------:R-:W-:Y:S01]  /*4d70*/  FMUL.FTZ R170, R170, UR4 ;  /* 0x00000004aaaa7c20 */ /* 0x000fe20008410000 */
[----:B------:R-:W-:Y:S01]  /*4d80*/  FMUL.FTZ R169, R169, UR4 ;  /* 0x00000004a9a97c20 */ /* 0x000fe20008410000 */
[----:B------:R-:W-:-:S02]  /*4d90*/  FMUL.FTZ R168, R168, UR4 ;  /* 0x00000004a8a87c20 */ /* 0x000fc40008410000 */
[----:B------:R3:W-:Y:S01]  /*4da0*/  MUFU.TANH R202, R170 ;  /* 0x000000aa00ca7308 */ /* 0x0007e20000002400 */
[----:B------:R-:W-:Y:S01]  /*4db0*/  HMMA.16816.F32.BF16 R112, R104, R68, R112 ;  /* 0x000000446870723c */ /* 0x000fe20000041870 */
[----:B------:R-:W-:-:S05]  /*4dc0*/  LOP3.LUT R69, R232, UR27, RZ, 0xfc, !PT ;  /* 0x0000001be8457c12 */ /* 0x000fca000f8efcff */
[C---:B------:R-:W-:Y:S01]  /*4dd0*/  VIADD R88, R69.reuse, 0x40 ;  /* 0x0000004045587836 */ /* 0x040fe20000000000 */
[----:B------:R-:W-:Y:S01]  /*4de0*/  MUFU.TANH R169, R169 ;  /* 0x000000a900a97308 */ /* 0x000fe20000002400 */
[----:B------:R-:W-:Y:S01]  /*4df0*/  HMMA.16816.F32.BF16 R108, R104, R70, R108 ;  /* 0x00000046686c723c */ /* 0x000fe2000004186c */
[----:B------:R-:W-:Y:S01]  /*4e00*/  LOP3.LUT R71, R2, 0x1f0, RZ, 0xc0, !PT ;  /* 0x000001f002477812 */ /* 0x000fe200078ec0ff */
[C---:B------:R-:W-:Y:S02]  /*4e10*/  VIADD R82, R69.reuse, 0x51 ;  /* 0x0000005145527836 */ /* 0x040fe40000000000 */
[C---:B------:R-:W-:Y:S01]  /*4e20*/  VIADD R85, R69.reuse, 0x49 ;  /* 0x0000004945557836 */ /* 0x040fe20000000000 */
[----:B------:R-:W-:Y:S01]  /*4e30*/  IADD3 R71, PT, PT, R0, UR25, R71 ;  /* 0x0000001900477c10 */ /* 0x000fe2000fffe047 */
[----:B------:R-:W-:Y:S01]  /*4e40*/  VIADD R0, R69, 0x78 ;  /* 0x0000007845007836 */ /* 0x000fe20000000000 */
[----:B------:R-:W-:Y:S01]  /*4e50*/  MUFU.TANH R168, R168 ;  /* 0x000000a800a87308 */ /* 0x000fe20000002400 */
[----:B------:R-:W-:Y:S01]  /*4e60*/  HMMA.16816.F32.BF16 R140, R204, R190, R140 ;  /* 0x000000becc8c723c */ /* 0x000fe2000004188c */
[----:B------:R-:W4:Y:S01]  /*4e70*/  LDSM.16.M88.4 R188, [R200+0x6800] ;  /* 0x00680000c8bc783b */ /* 0x000f220000000200 */
[----:B------:R-:W-:-:S02]  /*4e80*/  VIADD R244, R71, UR26 ;  /* 0x0000001a47f47c36 */ /* 0x000fc40008000000 */
[----:B------:R-:W-:-:S03]  /*4e90*/  VIADD R84, R69, 0x50 ;  /* 0x0000005045547836 */ /* 0x000fc60000000000 */
[----:B------:R-:W-:Y:S01]  /*4ea0*/  STL [R1+0x40], R244 ;  /* 0x000040f401007387 */ /* 0x000fe20000100800 */
[C---:B-----5:R-:W-:Y:S08]  /*4eb0*/  HMMA.16816.F32.BF16 R196, R180.reuse, R172, R196 ;  /* 0x000000acb4c4723c */ /* 0x060ff000000418c4 */
[-C--:B--2---:R-:W-:Y:S08]  /*4ec0*/  HMMA.16816.F32.BF16 R144, R180, R96.reuse, R144 ;  /* 0x00000060b490723c */ /* 0x084ff00000041890 */
[----:B------:R-:W-:Y:S01]  /*4ed0*/  HMMA.16816.F32.BF16 R40, R92, R96, R40 ;  /* 0x000000605c28723c */ /* 0x000fe20000041828 */
[----:B------:R-:W-:Y:S01]  /*4ee0*/  FMUL.FTZ R96, R171, UR4 ;  /* 0x00000004ab607c20 */ /* 0x000fe20008410000 */
[----:B------:R-:W-:-:S02]  /*4ef0*/  VIADD R97, R69, 0x31 ;  /* 0x0000003145617836 */ /* 0x000fc40000000000 */
[----:B------:R-:W-:Y:S01]  /*4f00*/  FMUL.FTZ R198, R198, UR4 ;  /* 0x00000004c6c67c20 */ /* 0x000fe20008410000 */
[----:B------:R-:W-:Y:S01]  /*4f10*/  FMUL.FTZ R89, R199, UR4 ;  /* 0x00000004c7597c20 */ /* 0x000fe20008410000 */
[----:B------:R-:W-:Y:S01]  /*4f20*/  FMUL.FTZ R196, R196, UR4 ;  /* 0x00000004c4c47c20 */ /* 0x000fe20008410000 */
[----:B------:R-:W-:Y:S01]  /*4f30*/  FMUL.FTZ R197, R197, UR4 ;  /* 0x00000004c5c57c20 */ /* 0x000fe20008410000 */
[----:B------:R-:W2:Y:S01]  /*4f40*/  MUFU.TANH R96, R96 ;  /* 0x0000006000607308 */ /* 0x000ea20000002400 */
[----:B------:R-:W-:Y:S01]  /*4f50*/  HMMA.16816.F32.BF16 R124, R104, R78, R124 ;  /* 0x0000004e687c723c */ /* 0x000fe2000004187c */
[----:B------:R-:W-:Y:S02]  /*4f60*/  VIADD R79, R0, UR17 ;  /* 0x00000011004f7c36 */ /* 0x000fe40008000000 */
[----:B------:R-:W-:Y:S01]  /*4f70*/  FMUL.FTZ R147, R147, UR4 ;  /* 0x0000000493937c20 */ /* 0x000fe20008410000 */
[----:B------:R-:W-:Y:S02]  /*4f80*/  VIADD R78, R69, 0x59 ;  /* 0x00000059454e7836 */ /* 0x000fe40000000000 */
[----:B------:R-:W-:Y:S01]  /*4f90*/  FMUL.FTZ R145, R145, UR4 ;  /* 0x0000000491917c20 */ /* 0x000fe20008410000 */
[C---:B------:R-:W-:Y:S01]  /*4fa0*/  VIADD R171, R79.reuse, 0xffffffa9 ;  /* 0xffffffa94fab7836 */ /* 0x040fe20000000000 */
[----:B------:R-:W-:Y:S01]  /*4fb0*/  MUFU.TANH R89, R89 ;  /* 0x0000005900597308 */ /* 0x000fe20000002400 */
[----:B------:R-:W-:Y:S01]  /*4fc0*/  HMMA.16816.F32.BF16 R164, R180, R178, R164 ;  /* 0x000000b2b4a4723c */ /* 0x000fe200000418a4 */
[----:B---3--:R-:W-:-:S02]  /*4fd0*/  VIADD R170, R79, 0xffffff90 ;  /* 0xffffff904faa7836 */ /* 0x008fc40000000000 */
[----:B------:R-:W-:Y:S01]  /*4fe0*/  FMUL.FTZ R144, R144, UR4 ;  /* 0x0000000490907c20 */ /* 0x000fe20008410000 */
[----:B------:R-:W-:Y:S01]  /*4ff0*/  FMUL.FTZ R42, R42, UR4 ;  /* 0x000000042a2a7c20 */ /* 0x000fe20008410000 */
[----:B------:R-:W-:Y:S02]  /*5000*/  FMUL.FTZ R43, R43, UR4 ;  /* 0x000000042b2b7c20 */ /* 0x000fe40008410000 */
[----:B------:R3:W-:Y:S01]  /*5010*/  MUFU.TANH R215, R147 ;  /* 0x0000009300d77308 */ /* 0x0007e20000002400 */
[----:B------:R-:W-:Y:S01]  /*5020*/  HMMA.16816.F32.BF16 R120, R104, R72, R120 ;  /* 0x000000486878723c */ /* 0x000fe20000041878 */
[----:B------:R-:W-:-:S06]  /*5030*/  VIADD R72, R79, 0xffffff89 ;  /* 0xffffff894f487836 */ /* 0x000fcc0000000000 */
[----:B------:R-:W-:Y:S01]  /*5040*/  MUFU.TANH R145, R145 ;  /* 0x0000009100917308 */ /* 0x000fe20000002400 */
[-C--:B------:R-:W-:Y:S03]  /*5050*/  HMMA.16816.F32.BF16 R132, R180, R194.reuse, R132 ;  /* 0x000000c2b484723c */ /* 0x080fe60000041884 */
[----:B------:R-:W-:Y:S01]  /*5060*/  FMUL.FTZ R2, R166, UR4 ;  /* 0x00000004a6027c20 */ /* 0x000fe20008410000 */
[----:B------:R-:W-:Y:S02]  /*5070*/  VIADD R166, R79, 0xffffff98 ;  /* 0xffffff984fa67836 */ /* 0x000fe40000000000 */
[----:B------:R-:W-:Y:S01]  /*5080*/  FMUL.FTZ R201, R167, UR4 ;  /* 0x00000004a7c97c20 */ /* 0x000fe20008410000 */
[----:B------:R-:W-:Y:S02]  /*5090*/  VIADD R167, R79, 0xffffff91 ;  /* 0xffffff914fa77836 */ /* 0x000fe40000000000 */
[----:B------:R-:W-:Y:S01]  /*50a0*/  FMUL.FTZ R165, R165, UR4 ;  /* 0x00000004a5a57c20 */ /* 0x000fe20008410000 */
[----:B------:R-:W-:Y:S01]  /*50b0*/  HMMA.16816.F32.BF16 R28, R92, R194, R28 ;  /* 0x000000c25c1c723c */ /* 0x000fe2000004181c */
[----:B------:R-:W-:Y:S01]  /*50c0*/  VIADD R194, R244, 0x8 ;  /* 0x00000008f4c27836 */ /* 0x000fe20000000000 */
[----:B------:R-:W-:Y:S01]  /*50d0*/  MUFU.TANH R2, R2 ;  /* 0x0000000200027308 */ /* 0x000fe20000002400 */
[----:B---3--:R-:W-:-:S02]  /*50e0*/  VIADD R147, R69, 0x18 ;  /* 0x0000001845937836 */ /* 0x008fc40000000000 */
[----:B------:R-:W-:Y:S01]  /*50f0*/  FMUL.FTZ R164, R164, UR4 ;  /* 0x00000004a4a47c20 */ /* 0x000fe20008410000 */
[----:B------:R-:W-:Y:S02]  /*5100*/  IMAD.IADD R68, R194, 0x1, -R72 ;  /* 0x00000001c2447824 */ /* 0x000fe400078e0a48 */
[----:B------:R-:W-:Y:S01]  /*5110*/  HMMA.16816.F32.BF16 R136, R204, R184, R136 ;  /* 0x000000b8cc88723c */ /* 0x000fe20000041888 */
[----:B------:R3:W5:Y:S02]  /*5120*/  LDSM.16.M88.4 R184, [R200+0x7000] ;  /* 0x00700000c8b8783b */ /* 0x0007640000000200 */
[----:B------:R-:W-:Y:S01]  /*5130*/  IABS R68, R68 ;  /* 0x0000004400447213 */ /* 0x000fe20000000000 */
[----:B------:R-:W-:Y:S01]  /*5140*/  MUFU.TANH R201, R201 ;  /* 0x000000c900c97308 */ /* 0x000fe20000002400 */
[----:B------:R-:W-:Y:S01]  /*5150*/  FMUL.FTZ R134, R134, UR4 ;  /* 0x0000000486867c20 */ /* 0x000fe20008410000 */
[----:B------:R-:W-:Y:S01]  /*5160*/  FMUL.FTZ R135, R135, UR4 ;  /* 0x0000000487877c20 */ /* 0x000fe20008410000 */
[----:B------:R-:W-:Y:S01]  /*5170*/  I2FP.F32.S32 R73, R68 ;  /* 0x0000004400497245 */ /* 0x000fe20000201400 */
[----:B------:R-:W-:Y:S01]  /*5180*/  FMUL.FTZ R132, R132, UR4 ;  /* 0x0000000484847c20 */ /* 0x000fe20008410000 */
[----:B-1----:R-:W-:Y:S01]  /*5190*/  HMMA.16816.F32.BF16 R152, R180, R100, R152 ;  /* 0x00000064b498723c */ /* 0x002fe20000041898 */
[----:B------:R-:W-:Y:S01]  /*51a0*/  FMUL.FTZ R133, R133, UR4 ;  /* 0x0000000485857c20 */ /* 0x000fe20008410000 */
[----:B------:R-:W-:-:S04]  /*51b0*/  DEPBAR.LE SB0, 0x0 ;  /* 0x000080000000791a */ /* 0x000fc80000000000 */
[----:B--2---:R-:W-:Y:S01]  /*51c0*/  FFMA.FTZ R96, R73, -UR6, R96 ;  /* 0x8000000649607c23 */ /* 0x004fe20008010060 */
[----:B------:R-:W-:Y:S01]  /*51d0*/  IMAD.IADD R73, R194, 0x1, -R166 ;  /* 0x00000001c2497824 */ /* 0x000fe200078e0aa6 */
[C---:B------:R-:W-:Y:S01]  /*51e0*/  HMMA.16816.F32.BF16 R140, R104.reuse, R86, R140 ;  /* 0x00000056688c723c */ /* 0x040fe2000004188c */
[----:B------:R-:W-:Y:S01]  /*51f0*/  MUFU.TANH R227, R134 ;  /* 0x0000008600e37308 */ /* 0x000fe20000002400 */
[C---:B------:R-:W-:Y:S02]  /*5200*/  VIADD R87, R69.reuse, 0x41 ;  /* 0x0000004145577836 */ /* 0x040fe40000000000 */
[----:B------:R-:W-:Y:S01]  /*5210*/  FMUL.FTZ R206, R28, UR4 ;  /* 0x000000041cce7c20 */ /* 0x000fe20008410000 */
[----:B------:R-:W-:Y:S01]  /*5220*/  IABS R73, R73 ;  /* 0x0000004900497213 */ /* 0x000fe20000000000 */
[----:B------:R-:W-:Y:S02]  /*5230*/  VIADD R86, R69, 0x48 ;  /* 0x0000004845567836 */ /* 0x000fe40000000000 */
[----:B------:R-:W-:Y:S01]  /*5240*/  FMUL.FTZ R226, R29, UR4 ;  /* 0x000000041de27c20 */ /* 0x000fe20008410000 */
[----:B------:R-:W-:Y:S01]  /*5250*/  FMUL.FTZ R30, R30, UR4 ;  /* 0x000000041e1e7c20 */ /* 0x000fe20008410000 */
[----:B------:R-:W-:Y:S01]  /*5260*/  HMMA.16816.F32.BF16 R148, R104, R90, R148 ;  /* 0x0000005a6894723c */ /* 0x000fe20000041894 */
[----:B---3--:R-:W1:Y:S01]  /*5270*/  MUFU.TANH R200, R198 ;  /* 0x000000c600c87308 */ /* 0x008e620000002400 */
[----:B------:R-:W-:Y:S01]  /*5280*/  I2FP.F32.S32 R73, R73 ;  /* 0x0000004900497245 */ /* 0x000fe20000201400 */
[----:B------:R-:W-:-:S02]  /*5290*/  VIADD R91, R69, 0x38 ;  /* 0x00000038455b7836 */ /* 0x000fc40000000000 */
[----:B------:R-:W-:Y:S01]  /*52a0*/  FMUL.FTZ R152, R152, UR4 ;  /* 0x0000000498987c20 */ /* 0x000fe20008410000 */
[----:B------:R-:W-:Y:S02]  /*52b0*/  VIADD R90, R69, 0x39 ;  /* 0x00000039455a7836 */ /* 0x000fe40000000000 */
[----:B------:R-:W-:Y:S01]  /*52c0*/  FMUL.FTZ R153, R153, UR4 ;  /* 0x0000000499997c20 */ /* 0x000fe20008410000 */
[----:B------:R-:W-:Y:S01]  /*52d0*/  FMUL.FTZ R31, R31, UR4 ;  /* 0x000000041f1f7c20 */ /* 0x000fe20008410000 */
[----:B------:R-:W-:Y:S01]  /*52e0*/  HMMA.16816.F32.BF16 R116, R104, R74, R116 ;  /* 0x0000004a6874723c */ /* 0x000fe20000041874 */
[----:B------:R-:W-:Y:S01]  /*52f0*/  VIADD R74, R69, UR17 ;  /* 0x00000011454a7c36 */ /* 0x000fe20008000000 */
[----:B------:R-:W-:Y:S03]  /*5300*/  MUFU.TANH R231, R135 ;  /* 0x0000008700e77308 */ /* 0x000fe60000002400 */
[----:B------:R-:W-:-:S03]  /*5310*/  IMAD.IADD R70, R194, 0x1, -R74 ;  /* 0x00000001c2467824 */ /* 0x000fc600078e0a4a */
[----:B------:R-:W-:Y:S02]  /*5320*/  HMMA.16816.F32.BF16 R156, R180, R174, R156 ;  /* 0x000000aeb49c723c */ /* 0x000fe4000004189c */
[----:B------:R-:W-:Y:S01]  /*5330*/  IABS R70, R70 ;  /* 0x0000004600467213 */ /* 0x000fe20000000000 */
[----:B-1----:R-:W-:Y:S01]  /*5340*/  FFMA.FTZ R200, R73, -UR6, R200 ;  /* 0x8000000649c87c23 */ /* 0x002fe200080100c8 */
[C---:B------:R-:W-:Y:S01]  /*5350*/  IMAD.IADD R73, R194.reuse, 0x1, -R171 ;  /* 0x00000001c2497824 */ /* 0x040fe200078e0aab */
[----:B------:R-:W-:Y:S01]  /*5360*/  MUFU.TANH R206, R206 ;  /* 0x000000ce00ce7308 */ /* 0x000fe20000002400 */
[----:B------:R-:W-:Y:S01]  /*5370*/  I2FP.F32.S32 R75, R70 ;  /* 0x00000046004b7245 */ /* 0x000fe20000201400 */
[----:B------:R-:W-:Y:S01]  /*5380*/  IMAD.IADD R70, R194, 0x1, -R167 ;  /* 0x00000001c2467824 */ /* 0x000fe200078e0aa7 */
[----:B------:R-:W-:Y:S01]  /*5390*/  HMMA.16816.F32.BF16 R136, R104, R80, R136 ;  /* 0x000000506888723c */ /* 0x000fe20000041888 */
[----:B------:R-:W-:Y:S01]  /*53a0*/  IABS R73, R73 ;  /* 0x0000004900497213 */ /* 0x000fe20000000000 */
[----:B------:R-:W-:-:S02]  /*53b0*/  VIADD R81, R69, 0x58 ;  /* 0x0000005845517836 */ /* 0x000fc40000000000 */
[----:B------:R-:W-:Y:S01]  /*53c0*/  FFMA.FTZ R202, R75, -UR6, R202 ;  /* 0x800000064bca7c23 */ /* 0x000fe200080100ca */
[----:B------:R-:W-:Y:S01]  /*53d0*/  IMAD.IADD R75, R194, 0x1, -R170 ;  /* 0x00000001c24b7824 */ /* 0x000fe200078e0aaa */
[----:B------:R-:W-:Y:S01]  /*53e0*/  I2FP.F32.S32 R73, R73 ;  /* 0x0000004900497245 */ /* 0x000fe20000201400 */
[----:B------:R-:W-:Y:S01]  /*53f0*/  MUFU.TANH R226, R226 ;  /* 0x000000e200e27308 */ /* 0x000fe20000002400 */
[----:B------:R-:W-:Y:S01]  /*5400*/  IABS R70, R70 ;  /* 0x0000004600467213 */ /* 0x000fe20000000000 */
[----:B------:R-:W-:Y:S01]  /*5410*/  HMMA.16816.F32.BF16 R128, R104, R76, R128 ;  /* 0x0000004c6880723c */ /* 0x000fe20000041880 */
[----:B------:R-:W-:Y:S01]  /*5420*/  FMUL.FTZ R106, R155, UR4 ;  /* 0x000000049b6a7c20 */ /* 0x000fe20008410000 */
[----:B------:R-:W-:Y:S01]  /*5430*/  IABS R75, R75 ;  /* 0x0000004b004b7213 */ /* 0x000fe20000000000 */
[----:B------:R-:W-:Y:S01]  /*5440*/  FMUL.FTZ R199, R159, UR4 ;  /* 0x000000049fc77c20 */ /* 0x000fe20008410000 */
[----:B------:R-:W-:Y:S01]  /*5450*/  I2FP.F32.S32 R70, R70 ;  /* 0x0000004600467245 */ /* 0x000fe20000201400 */
[----:B------:R-:W-:Y:S01]  /*5460*/  FMUL.FTZ R158, R158, UR4 ;  /* 0x000000049e9e7c20 */ /* 0x000fe20008410000 */
[----:B------:R-:W-:Y:S01]  /*5470*/  I2FP.F32.S32 R159, R75 ;  /* 0x0000004b009f7245 */ /* 0x000fe20000201400 */
[----:B------:R-:W1:Y:S01]  /*5480*/  MUFU.TANH R106, R106 ;  /* 0x0000006a006a7308 */ /* 0x000e620000002400 */
[----:B------:R-:W-:Y:S01]  /*5490*/  HMMA.16816.F32.BF16 R140, R180, R98, R140 ;  /* 0x00000062b48c723c */ /* 0x000fe2000004188c */
[----:B------:R-:W-:Y:S01]  /*54a0*/  FFMA.FTZ R201, R70, -UR6, R201 ;  /* 0x8000000646c97c23 */ /* 0x000fe200080100c9 */
[----:B------:R-:W-:-:S02]  /*54b0*/  VIADD R105, R69, 0x28 ;  /* 0x0000002845697836 */ /* 0x000fc40000000000 */
[----:B------:R-:W-:Y:S01]  /*54c0*/  FFMA.FTZ R159, R159, -UR6, R2 ;  /* 0x800000069f9f7c23 */ /* 0x000fe20008010002 */
[----:B------:R-:W-:Y:S02]  /*54d0*/  VIADD R76, R69, 0x61 ;  /* 0x00000061454c7836 */ /* 0x000fe40000000000 */
[----:B------:R-:W-:Y:S01]  /*54e0*/  FMUL.FTZ R157, R157, UR4 ;  /* 0x000000049d9d7c20 */ /* 0x000fe20008410000 */
[----:B------:R-:W-:Y:S01]  /*54f0*/  FMUL.FTZ R156, R156, UR4 ;  /* 0x000000049c9c7c20 */ /* 0x000fe20008410000 */
[----:B------:R-:W-:Y:S01]  /*5500*/  MUFU.TANH R199, R199 ;  /* 0x000000c700c77308 */ /* 0x000fe20000002400 */
[----:B------:R-:W-:Y:S01]  /*5510*/  HMMA.16816.F32.BF16 R36, R92, R98, R36 ;  /* 0x000000625c24723c */ /* 0x000fe20000041824 */
[----:B------:R-:W-:Y:S02]  /*5520*/  VIADD R99, R79, 0xffffff99 ;  /* 0xffffff994f637836 */ /* 0x000fe40000000000 */
[----:B------:R-:W-:Y:S02]  /*5530*/  FMUL.FTZ R98, R146, UR4 ;  /* 0x0000000492627c20 */ /* 0x000fe40008410000 */
[----:B------:R-:W-:-:S02]  /*5540*/  IMAD.IADD R68, R194, 0x1, -R99 ;  /* 0x00000001c2447824 */ /* 0x000fc400078e0a63 */
[----:B------:R-:W-:Y:S01]  /*5550*/  MUFU.TANH R204, R158 ;  /* 0x0000009e00cc7308 */ /* 0x000fe20000002400 */
[-C--:B------:R-:W-:Y:S01]  /*5560*/  HMMA.16816.F32.BF16 R148, R180, R102.reuse, R148 ;  /* 0x00000066b494723c */ /* 0x080fe20000041894 */
[----:B-1----:R-:W-:Y:S01]  /*5570*/  FFMA.FTZ R106, R73, -UR6, R106 ;  /* 0x80000006496a7c23 */ /* 0x002fe2000801006a */
[----:B------:R-:W-:Y:S01]  /*5580*/  IABS R68, R68 ;  /* 0x0000004400447213 */ /* 0x000fe20000000000 */
[----:B------:R-:W-:Y:S01]  /*5590*/  FMUL.FTZ R142, R142, UR4 ;  /* 0x000000048e8e7c20 */ /* 0x000fe20008410000 */
[----:B------:R-:W-:Y:S01]  /*55a0*/  FMUL.FTZ R143, R143, UR4 ;  /* 0x000000048f8f7c20 */ /* 0x000fe20008410000 */
[----:B------:R-:W-:Y:S01]  /*55b0*/  FMUL.FTZ R141, R141, UR4 ;  /* 0x000000048d8d7c20 */ /* 0x000fe20008410000 */
[----:B------:R-:W-:Y:S01]  /*55c0*/  I2FP.F32.S32 R68, R68 ;  /* 0x0000004400447245 */ /* 0x000fe20000201400 */
[----:B------:R-:W1:Y:S01]  /*55d0*/  MUFU.TANH R98, R98 ;  /* 0x0000006200627308 */ /* 0x000e620000002400 */
[----:B------:R-:W-:Y:S01]  /*55e0*/  HMMA.16816.F32.BF16 R44, R92, R102, R44 ;  /* 0x000000665c2c723c */ /* 0x000fe2000004182c */
[----:B------:R-:W-:Y:S01]  /*55f0*/  FMUL.FTZ R103, R154, UR4 ;  /* 0x000000049a677c20 */ /* 0x000fe20008410000 */
[----:B------:R-:W-:-:S02]  /*5600*/  VIADD R102, R69, 0x29 ;  /* 0x0000002945667836 */ /* 0x000fc40000000000 */
[----:B------:R-:W-:Y:S01]  /*5610*/  FFMA.FTZ R89, R68, -UR6, R89 ;  /* 0x8000000644597c23 */ /* 0x000fe20008010059 */
[----:B------:R-:W-:Y:S02]  /*5620*/  VIADD R154, R69, 0x11 ;  /* 0x00000011459a7836 */ /* 0x000fe40000000000 */
[----:B------:R-:W-:Y:S01]  /*5630*/  FMUL.FTZ R37, R37, UR4 ;  /* 0x0000000425257c20 */ /* 0x000fe20008410000 */
[----:B------:R-:W-:Y:S01]  /*5640*/  FMUL.FTZ R39, R39, UR4 ;  /* 0x0000000427277c20 */ /* 0x000fe20008410000 */
[----:B------:R-:W2:Y:S01]  /*5650*/  MUFU.TANH R103, R103 ;  /* 0x0000006700677308 */ /* 0x000ea20000002400 */
[----:B------:R-:W-:Y:S01]  /*5660*/  HMMA.16816.F32.BF16 R60, R92, R178, R60 ;  /* 0x000000b25c3c723c */ /* 0x000fe2000004183c */
[C---:B------:R-:W-:Y:S02]  /*5670*/  VIADD R178, R79.reuse, 0xffffffb8 ;  /* 0xffffffb84fb27836 */ /* 0x040fe40000000000 */
[----:B------:R-:W-:Y:S01]  /*5680*/  FMUL.FTZ R150, R150, UR4 ;  /* 0x0000000496967c20 */ /* 0x000fe20008410000 */
[----:B------:R-:W-:-:S02]  /*5690*/  VIADD R179, R79, 0xffffffb1 ;  /* 0xffffffb14fb37836 */ /* 0x000fc40000000000 */
[----:B------:R-:W-:Y:S01]  /*56a0*/  FMUL.FTZ R148, R148, UR4 ;  /* 0x0000000494947c20 */ /* 0x000fe20008410000 */
[----:B------:R-:W-:Y:S01]  /*56b0*/  IMAD.IADD R73, R194, 0x1, -R178 ;  /* 0x00000001c2497824 */ /* 0x000fe200078e0ab2 */
[----:B------:R-:W3:Y:S01]  /*56c0*/  MUFU.TANH R203, R150 ;  /* 0x0000009600cb7308 */ /* 0x000ee20000002400 */
[C---:B------:R-:W-:Y:S01]  /*56d0*/  HMMA.16816.F32.BF16 R56, R92.reuse, R172, R56 ;  /* 0x000000ac5c38723c */ /* 0x040fe20000041838 */
[----:B------:R-:W-:Y:S02]  /*56e0*/  VIADD R173, R79, 0xffffffa8 ;  /* 0xffffffa84fad7836 */ /* 0x000fe40000000000 */
[----:B------:R-:W-:Y:S01]  /*56f0*/  IABS R73, R73 ;  /* 0x0000004900497213 */ /* 0x000fe20000000000 */
[----:B------:R-:W-:Y:S02]  /*5700*/  VIADD R172, R69, 0x9 ;  /* 0x0000000945ac7836 */ /* 0x000fe40000000000 */
[----:B------:R-:W-:Y:S01]  /*5710*/  FMUL.FTZ R46, R46, UR4 ;  /* 0x000000042e2e7c20 */ /* 0x000fe20008410000 */
[C---:B------:R-:W-:Y:S01]  /*5720*/  IMAD.IADD R2, R194.reuse, 0x1, -R173 ;  /* 0x00000001c2027824 */ /* 0x040fe200078e0aad */
[----:B------:R-:W-:Y:S01]  /*5730*/  I2FP.F32.S32 R73, R73 ;  /* 0x0000004900497245 */ /* 0x000fe20000201400 */
[----:B------:R-:W-:Y:S01]  /*5740*/  HMMA.16816.F32.BF16 R52, R92, R174, R52 ;  /* 0x000000ae5c34723c */ /* 0x000fe20000041834 */
[----:B------:R-:W-:Y:S01]  /*5750*/  VIADD R174, R79, 0xffffffa1 ;  /* 0xffffffa14fae7836 */ /* 0x000fe20000000000 */
[----:B------:R-:W3:Y:S01]  /*5760*/  MUFU.TANH R198, R142 ;  /* 0x0000008e00c67308 */ /* 0x000ee20000002400 */
[----:B------:R-:W-:Y:S01]  /*5770*/  IABS R2, R2 ;  /* 0x0000000200027213 */ /* 0x000fe20000000000 */
[----:B-1----:R-:W-:Y:S01]  /*5780*/  FFMA.FTZ R98, R73, -UR6, R98 ;  /* 0x8000000649627c23 */ /* 0x002fe20008010062 */
[----:B------:R-:W-:-:S02]  /*5790*/  IMAD.IADD R68, R194, 0x1, -R174 ;  /* 0x00000001c2447824 */ /* 0x000fc400078e0aae */
[----:B------:R-:W-:Y:S01]  /*57a0*/  FMUL.FTZ R60, R60, UR4 ;  /* 0x000000043c3c7c20 */ /* 0x000fe20008410000 */
[----:B------:R-:W-:Y:S01]  /*57b0*/  I2FP.F32.S32 R2, R2 ;  /* 0x0000000200027245 */ /* 0x000fe20000201400 */
[C---:B----4-:R-:W-:Y:S01]  /*57c0*/  HMMA.16816.F32.BF16 R128, R180.reuse, R188, R128 ;  /* 0x000000bcb480723c */ /* 0x050fe20000041880 */
[----:B------:R-:W-:Y:S01]  /*57d0*/  VIADD R175, R79, 0xffffffa0 ;  /* 0xffffffa04faf7836 */ /* 0x000fe20000000000 */
[----:B------:R-:W-:Y:S01]  /*57e0*/  IABS R68, R68 ;  /* 0x0000004400447213 */ /* 0x000fe20000000000 */
[----:B------:R1:W-:Y:S01]  /*57f0*/  MUFU.TANH R213, R143 ;  /* 0x0000008f00d57308 */ /* 0x0003e20000002400 */
[----:B--2---:R-:W-:Y:S01]  /*5800*/  FFMA.FTZ R103, R2, -UR6, R103 ;  /* 0x8000000602677c23 */ /* 0x004fe20008010067 */
[----:B------:R-:W-:Y:S01]  /*5810*/  IMAD.IADD R75, R194, 0x1, -R175 ;  /* 0x00000001c24b7824 */ /* 0x000fe200078e0aaf */
[----:B------:R-:W-:Y:S01]  /*5820*/  I2FP.F32.S32 R68, R68 ;  /* 0x0000004400447245 */ /* 0x000fe20000201400 */
[----:B------:R-:W-:Y:S01]  /*5830*/  VIADD R158, R69, 0x10 ;  /* 0x00000010459e7836 */ /* 0x000fe20000000000 */
[----:B------:R-:W-:Y:S01]  /*5840*/  HMMA.16816.F32.BF16 R136, R180, R192, R136 ;  /* 0x000000c0b488723c */ /* 0x000fe20000041888 */
[----:B------:R-:W-:Y:S01]  /*5850*/  FMUL.FTZ R57, R57, UR4 ;  /* 0x0000000439397c20 */ /* 0x000fe20008410000 */
[----:B------:R-:W-:Y:S01]  /*5860*/  IABS R75, R75 ;  /* 0x0000004b004b7213 */ /* 0x000fe20000000000 */
[----:B------:R-:W-:Y:S01]  /*5870*/  FFMA.FTZ R199, R68, -UR6, R199 ;  /* 0x8000000644c77c23 */ /* 0x000fe200080100c7 */
[----:B------:R-:W-:-:S02]  /*5880*/  IMAD.IADD R68, R194, 0x1, -R179 ;  /* 0x00000001c2447824 */ /* 0x000fc400078e0ab3 */
[----:B------:R-:W-:Y:S01]  /*5890*/  FMUL.FTZ R61, R61, UR4 ;  /* 0x000000043d3d7c20 */ /* 0x000fe20008410000 */
[----:B------:R-:W-:Y:S01]  /*58a0*/  I2FP.F32.S32 R75, R75 ;  /* 0x0000004b004b7245 */ /* 0x000fe20000201400 */
[----:B------:R-:W-:Y:S01]  /*58b0*/  MUFU.TANH R57, R57 ;  /* 0x0000003900397308 */ /* 0x000fe20000002400 */
[C---:B------:R-:W-:Y:S01]  /*58c0*/  HMMA.16816.F32.BF16 R124, R180.reuse, R190, R124 ;  /* 0x000000beb47c723c */ /* 0x040fe2000004187c */
[----:B------:R-:W-:Y:S01]  /*58d0*/  IABS R68, R68 ;  /* 0x0000004400447213 */ /* 0x000fe20000000000 */
[----:B------:R-:W-:Y:S01]  /*58e0*/  FMUL.FTZ R52, R52, UR4 ;  /* 0x0000000434347c20 */ /* 0x000fe20008410000 */
[----:B------:R-:W-:Y:S01]  /*58f0*/  FMUL.FTZ R104, R130, UR4 ;  /* 0x0000000482687c20 */ /* 0x000fe20008410000 */
[----:B------:R-:W-:Y:S01]  /*5900*/  FMUL.FTZ R83, R131, UR4 ;  /* 0x0000000483537c20 */ /* 0x000fe20008410000 */
[----:B------:R-:W-:Y:S01]  /*5910*/  I2FP.F32.S32 R68, R68 ;  /* 0x0000004400447245 */ /* 0x000fe20000201400 */
[----:B------:R-:W-:Y:S01]  /*5920*/  FFMA.FTZ R204, R75, -UR6, R204 ;  /* 0x800000064bcc7c23 */ /* 0x000fe200080100cc */
[C---:B-1----:R-:W-:Y:S01]  /*5930*/  VIADD R143, R69.reuse, 0x19 ;  /* 0x00000019458f7836 */ /* 0x042fe20000000000 */
[----:B-----5:R-:W-:Y:S01]  /*5940*/  HMMA.16816.F32.BF16 R120, R180, R184, R120 ;  /* 0x000000b8b478723c */ /* 0x020fe20000041878 */
[----:B------:R-:W-:Y:S01]  /*5950*/  MUFU.TANH R104, R104 ;  /* 0x0000006800687308 */ /* 0x000fe20000002400 */
[----:B------:R-:W-:-:S02]  /*5960*/  VIADD R130, R69, 0x21 ;  /* 0x0000002145827836 */ /* 0x000fc40000000000 */
[----:B------:R-:W-:Y:S01]  /*5970*/  FMUL.FTZ R138, R138, UR4 ;  /* 0x000000048a8a7c20 */ /* 0x000fe20008410000 */
[----:B------:R-:W-:Y:S01]  /*5980*/  FMUL.FTZ R139, R139, UR4 ;  /* 0x000000048b8b7c20 */ /* 0x000fe20008410000 */
[----:B------:R-:W-:Y:S01]  /*5990*/  FMUL.FTZ R53, R53, UR4 ;  /* 0x0000000435357c20 */ /* 0x000fe20008410000 */
[----:B------:R-:W-:Y:S01]  /*59a0*/  FMUL.FTZ R128, R128, UR4 ;  /* 0x0000000480807c20 */ /* 0x000fe20008410000 */
[----:B------:R-:W-:Y:S01]  /*59b0*/  FMUL.FTZ R129, R129, UR4 ;  /* 0x0000000481817c20 */ /* 0x000fe20008410000 */
[C---:B------:R-:W-:Y:S01]  /*59c0*/  HMMA.16816.F32.BF16 R116, R180.reuse, R186, R116 ;  /* 0x000000bab474723c */ /* 0x040fe20000041874 */
[----:B------:R1:W-:Y:S01]  /*59d0*/  MUFU.TANH R207, R138 ;  /* 0x0000008a00cf7308 */ /* 0x0003e20000002400 */
[----:B------:R-:W-:Y:S01]  /*59e0*/  FMUL.FTZ R137, R137, UR4 ;  /* 0x0000000489897c20 */ /* 0x000fe20008410000 */
[----:B------:R-:W-:Y:S01]  /*59f0*/  FMUL.FTZ R80, R127, UR4 ;  /* 0x000000047f507c20 */ /* 0x000fe20008410000 */
[----:B------:R-:W-:Y:S02]  /*5a00*/  VIADD R127, R194, -UR24 ;  /* 0x80000018c27f7c36 */ /* 0x000fe40008000000 */
[----:B------:R-:W-:Y:S01]  /*5a10*/  FMUL.FTZ R107, R126, UR4 ;  /* 0x000000047e6b7c20 */ /* 0x000fe20008410000 */
[----:B------:R-:W-:Y:S01]  /*5a20*/  FMUL.FTZ R125, R125, UR4 ;  /* 0x000000047d7d7c20 */ /* 0x000fe20008410000 */
[----:B------:R-:W-:Y:S01]  /*5a30*/  FMUL.FTZ R124, R124, UR4 ;  /* 0x000000047c7c7c20 */ /* 0x000fe20008410000 */
[C---:B------:R-:W-:Y:S01]  /*5a40*/  HMMA.16816.F32.BF16 R112, R180.reuse, R160, R112 ;  /* 0x000000a0b470723c */ /* 0x040fe20000041870 */
[----:B------:R2:W-:Y:S01]  /*5a50*/  MUFU.TANH R229, R139 ;  /* 0x0000008b00e57308 */ /* 0x0005e20000002400 */
[----:B------:R-:W-:Y:S01]  /*5a60*/  ISETP.GT.AND P0, PT, R127, R69, PT ;  /* 0x000000457f00720c */ /* 0x000fe20003f04270 */
[----:B------:R-:W-:Y:S01]  /*5a70*/  FMUL.FTZ R123, R123, UR4 ;  /* 0x000000047b7b7c20 */ /* 0x000fe20008410000 */
[----:B------:R-:W-:Y:S01]  /*5a80*/  FMUL.FTZ R122, R122, UR4 ;  /* 0x000000047a7a7c20 */ /* 0x000fe20008410000 */
[----:B------:R-:W-:Y:S01]  /*5a90*/  ISETP.GT.AND P1, PT, R127, R172, PT ;  /* 0x000000ac7f00720c */ /* 0x000fe20003f24270 */
[----:B------:R-:W-:Y:S01]  /*5aa0*/  FMUL.FTZ R120, R120, UR4 ;  /* 0x0000000478787c20 */ /* 0x000fe20008410000 */
[----:B------:R-:W-:Y:S01]  /*5ab0*/  FSEL R135, R202, -INF , !P0 ;  /* 0xff800000ca877808 */ /* 0x000fe20004000000 */
[----:B------:R-:W-:Y:S01]  /*5ac0*/  HMMA.16816.F32.BF16 R108, R180, R162, R108 ;  /* 0x000000a2b46c723c */ /* 0x000fe2000004186c */
[C---:B------:R-:W-:Y:S01]  /*5ad0*/  VIADD R180, R79.reuse, 0xffffffb0 ;  /* 0xffffffb04fb47836 */ /* 0x040fe20000000000 */
[----:B------:R-:W-:Y:S01]  /*5ae0*/  MUFU.TANH R83, R83 ;  /* 0x0000005300537308 */ /* 0x000fe20000002400 */
[----:B------:R-:W-:Y:S01]  /*5af0*/  VIADD R183, R79, 0xffffffc1 ;  /* 0xffffffc14fb77836 */ /* 0x000fe20000000000 */
[C---:B------:R-:W-:Y:S01]  /*5b00*/  ISETP.GT.AND P5, PT, R127.reuse, R158, PT ;  /* 0x0000009e7f00720c */ /* 0x040fe20003fa4270 */
[----:B------:R-:W-:Y:S01]  /*5b10*/  IMAD.IADD R70, R194, 0x1, -R180 ;  /* 0x00000001c2467824 */ /* 0x000fe200078e0ab4 */
[----:B------:R-:W-:Y:S01]  /*5b20*/  ISETP.GT.AND P0, PT, R127, R154, PT ;  /* 0x0000009a7f00720c */ /* 0x000fe20003f04270 */
[----:B------:R-:W-:Y:S01]  /*5b30*/  VIADD R182, R79, 0xffffffc8 ;  /* 0xffffffc84fb67836 */ /* 0x000fe20000000000 */
[C---:B------:R-:W-:Y:S01]  /*5b40*/  HMMA.16816.F32.BF16 R48, R92.reuse, R100, R48 ;  /* 0x000000645c30723c */ /* 0x040fe20000041830 */
[----:B------:R-:W-:Y:S01]  /*5b50*/  FMUL.FTZ R101, R151, UR4 ;  /* 0x0000000497657c20 */ /* 0x000fe20008410000 */
[----:B------:R-:W-:Y:S01]  /*5b60*/  IABS R70, R70 ;  /* 0x0000004600467213 */ /* 0x000fe20000000000 */
[----:B------:R-:W-:Y:S01]  /*5b70*/  VIADD R181, R79, 0xffffffc9 ;  /* 0xffffffc94fb57836 */ /* 0x000fe20000000000 */
[----:B------:R-:W-:Y:S01]  /*5b80*/  MUFU.TANH R126, R123 ;  /* 0x0000007b007e7308 */ /* 0x000fe20000002400 */
[C---:B-1----:R-:W-:Y:S01]  /*5b90*/  VIADD R138, R69.reuse, 0x1 ;  /* 0x00000001458a7836 */ /* 0x042fe20000000000 */
[----:B------:R-:W-:Y:S01]  /*5ba0*/  I2FP.F32.S32 R70, R70 ;  /* 0x0000004600467245 */ /* 0x000fe20000201400 */
[----:B--2---:R-:W-:Y:S01]  /*5bb0*/  VIADD R139, R69, 0x20 ;  /* 0x00000020458b7836 */ /* 0x004fe20000000000 */
[C---:B------:R-:W-:Y:S01]  /*5bc0*/  HMMA.16816.F32.BF16 R16, R92.reuse, R184, R16 ;  /* 0x000000b85c10723c */ /* 0x040fe20000041810 */
[----:B------:R-:W-:Y:S01]  /*5bd0*/  VIADD R184, R79, 0xffffffc0 ;  /* 0xffffffc04fb87836 */ /* 0x000fe20000000000 */
[----:B------:R-:W-:Y:S01]  /*5be0*/  ISETP.GT.AND P2, PT, R127, R138, PT ;  /* 0x0000008a7f00720c */ /* 0x000fe20003f44270 */
[----:B---3--:R-:W-:Y:S01]  /*5bf0*/  FFMA.FTZ R203, R70, -UR6, R203 ;  /* 0x8000000646cb7c23 */ /* 0x008fe200080100cb */
[----:B------:R-:W1:Y:S01]  /*5c00*/  MUFU.TANH R101, R101 ;  /* 0x0000006500657308 */ /* 0x000e620000002400 */
[----:B------:R-:W-:Y:S01]  /*5c10*/  IMAD.IADD R73, R194, 0x1, -R184 ;  /* 0x00000001c2497824 */ /* 0x000fe200078e0ab8 */
[----:B------:R-:W-:Y:S01]  /*5c20*/  FSEL R134, R96, -INF , !P2 ;  /* 0xff80000060867808 */ /* 0x000fe20005000000 */
[C---:B------:R-:W-:Y:S01]  /*5c30*/  IMAD.IADD R70, R194.reuse, 0x1, -R183 ;  /* 0x00000001c2467824 */ /* 0x040fe200078e0ab7 */
[C---:B------:R-:W-:Y:S01]  /*5c40*/  HMMA.16816.F32.BF16 R64, R92.reuse, R176, R64 ;  /* 0x000000b05c40723c */ /* 0x040fe20000041840 */
[C---:B------:R-:W-:Y:S01]  /*5c50*/  VIADD R177, R79.reuse, 0xffffffb9 ;  /* 0xffffffb94fb17836 */ /* 0x040fe20000000000 */
[----:B------:R-:W-:Y:S01]  /*5c60*/  IABS R73, R73 ;  /* 0x0000004900497213 */ /* 0x000fe20000000000 */
[----:B------:R-:W-:Y:S01]  /*5c70*/  VIADD R185, R79, 0xffffffd9 ;  /* 0xffffffd94fb97836 */ /* 0x000fe20000000000 */
[----:B------:R-:W-:Y:S01]  /*5c80*/  IABS R70, R70 ;  /* 0x0000004600467213 */ /* 0x000fe20000000000 */
[----:B------:R-:W-:Y:S01]  /*5c90*/  IMAD.IADD R2, R194, 0x1, -R177 ;  /* 0x00000001c2027824 */ /* 0x000fe200078e0ab1 */
[----:B------:R-:W-:Y:S01]  /*5ca0*/  I2FP.F32.S32 R73, R73 ;  /* 0x0000004900497245 */ /* 0x000fe20000201400 */
[----:B------:R-:W-:Y:S01]  /*5cb0*/  VIADD R176, R69, 0x8 ;  /* 0x0000000845b07836 */ /* 0x000fe20000000000 */
[C---:B------:R-:W-:Y:S01]  /*5cc0*/  HMMA.16816.F32.BF16 R12, R92.reuse, R186, R12 ;  /* 0x000000ba5c0c723c */ /* 0x040fe2000004180c */
[----:B------:R-:W-:Y:S01]  /*5cd0*/  VIADD R186, R79, 0xffffffd8 ;  /* 0xffffffd84fba7836 */ /* 0x000fe20000000000 */
[----:B------:R-:W-:Y:S01]  /*5ce0*/  IABS R2, R2 ;  /* 0x0000000200027213 */ /* 0x000fe20000000000 */
[----:B------:R-:W-:Y:S01]  /*5cf0*/  FFMA.FTZ R198, R73, -UR6, R198 ;  /* 0x8000000649c67c23 */ /* 0x000fe200080100c6 */
[----:B------:R-:W-:Y:S01]  /*5d00*/  I2FP.F32.S32 R70, R70 ;  /* 0x0000004600467245 */ /* 0x000fe20000201400 */
[----:B-1----:R-:W-:Y:S01]  /*5d10*/  FFMA.FTZ R101, R68, -UR6, R101 ;  /* 0x8000000644657c23 */ /* 0x002fe20008010065 */
[----:B------:R-:W-:Y:S01]  /*5d20*/  I2FP.F32.S32 R2, R2 ;  /* 0x0000000200027245 */ /* 0x000fe20000201400 */
[C---:B------:R-:W-:Y:S01]  /*5d30*/  IMAD.IADD R73, R194.reuse, 0x1, -R186 ;  /* 0x00000001c2497824 */ /* 0x040fe200078e0aba */
[----:B------:R-:W-:Y:S01]  /*5d40*/  HMMA.16816.F32.BF16 R24, R92, R188, R24 ;  /* 0x000000bc5c18723c */ /* 0x000fe20000041818 */
[----:B------:R-:W-:-:S02]  /*5d50*/  IMAD.IADD R68, R194, 0x1, -R182 ;  /* 0x00000001c2447824 */ /* 0x000fc400078e0ab6 */
[----:B------:R-:W-:Y:S01]  /*5d60*/  FFMA.FTZ R213, R70, -UR6, R213 ;  /* 0x8000000646d57c23 */ /* 0x000fe200080100d5 */
[----:B------:R-:W-:Y:S01]  /*5d70*/  FFMA.FTZ R215, R2, -UR6, R215 ;  /* 0x8000000602d77c23 */ /* 0x000fe200080100d7 */
[C---:B------:R-:W-:Y:S01]  /*5d80*/  IMAD.IADD R2, R194.reuse, 0x1, -R181 ;  /* 0x00000001c2027824 */ /* 0x040fe200078e0ab5 */
[----:B------:R-:W-:Y:S01]  /*5d90*/  IABS R73, R73 ;  /* 0x0000004900497213 */ /* 0x000fe20000000000 */
[C---:B------:R-:W-:Y:S01]  /*5da0*/  VIADD R188, R79.reuse, 0xffffffd0 ;  /* 0xffffffd04fbc7836 */ /* 0x040fe20000000000 */
[----:B------:R-:W-:Y:S01]  /*5db0*/  IABS R68, R68 ;  /* 0x0000004400447213 */ /* 0x000fe20000000000 */
[C---:B------:R-:W-:Y:S01]  /*5dc0*/  VIADD R187, R79.reuse, 0xffffffd1 ;  /* 0xffffffd14fbb7836 */ /* 0x040fe20000000000 */
[----:B------:R-:W-:Y:S01]  /*5dd0*/  IABS R2, R2 ;  /* 0x0000000200027213 */ /* 0x000fe20000000000 */
[----:B------:R-:W-:Y:S01]  /*5de0*/  IMAD.IADD R70, R194, 0x1, -R188 ;  /* 0x00000001c2467824 */ /* 0x000fe200078e0abc */
[----:B------:R-:W-:Y:S01]  /*5df0*/  I2FP.F32.S32 R73, R73 ;  /* 0x0000004900497245 */ /* 0x000fe20000201400 */
[----:B------:R-:W-:Y:S01]  /*5e00*/  VIADD R189, R79, 0xffffffe9 ;  /* 0xffffffe94fbd7836 */ /* 0x000fe20000000000 */
[----:B------:R-:W-:Y:S01]  /*5e10*/  I2FP.F32.S32 R68, R68 ;  /* 0x0000004400447245 */ /* 0x000fe20000201400 */
[C---:B------:R-:W-:Y:S01]  /*5e20*/  HMMA.16816.F32.BF16 R32, R92.reuse, R192, R32 ;  /* 0x000000c05c20723c */ /* 0x040fe20000041820 */
[----:B------:R-:W-:Y:S01]  /*5e30*/  I2FP.F32.S32 R2, R2 ;  /* 0x0000000200027245 */ /* 0x000fe20000201400 */
[----:B------:R-:W-:Y:S01]  /*5e40*/  FFMA.FTZ R104, R73, -UR6, R104 ;  /* 0x8000000649687c23 */ /* 0x000fe20008010068 */
[----:B------:R-:W-:Y:S01]  /*5e50*/  IABS R70, R70 ;  /* 0x0000004600467213 */ /* 0x000fe20000000000 */
[----:B------:R-:W-:Y:S01]  /*5e60*/  FFMA.FTZ R207, R68, -UR6, R207 ;  /* 0x8000000644cf7c23 */ /* 0x000fe200080100cf */
[----:B------:R-:W-:Y:S01]  /*5e70*/  FMUL.FTZ R73, R118, UR4 ;  /* 0x0000000476497c20 */ /* 0x000fe20008410000 */
[----:B------:R-:W-:Y:S01]  /*5e80*/  FFMA.FTZ R229, R2, -UR6, R229 ;  /* 0x8000000602e57c23 */ /* 0x000fe200080100e5 */
[C---:B------:R-:W-:Y:S01]  /*5e90*/  IMAD.IADD R68, R194.reuse, 0x1, -R187 ;  /* 0x00000001c2447824 */ /* 0x040fe200078e0abb */
[----:B------:R-:W-:Y:S01]  /*5ea0*/  I2FP.F32.S32 R70, R70 ;  /* 0x0000004600467245 */ /* 0x000fe20000201400 */
[C---:B------:R-:W-:Y:S01]  /*5eb0*/  IMAD.IADD R2, R194.reuse, 0x1, -R185 ;  /* 0x00000001c2027824 */ /* 0x040fe200078e0ab9 */
[----:B------:R-:W-:Y:S01]  /*5ec0*/  ISETP.GT.AND P2, PT, R127, R147, PT ;  /* 0x000000937f00720c */ /* 0x000fe20003f44270 */
[----:B------:R-:W-:Y:S01]  /*5ed0*/  IMAD.IADD R75, R194, 0x1, -R189 ;  /* 0x00000001c24b7824 */ /* 0x000fe200078e0abd */
[----:B------:R-:W-:Y:S01]  /*5ee0*/  HMMA.16816.F32.BF16 R20, R92, R190, R20 ;  /* 0x000000be5c14723c */ /* 0x000fe20000041814 */
[C---:B------:R-:W-:Y:S01]  /*5ef0*/  VIADD R193, R79.reuse, 0xfffffff0 ;  /* 0xfffffff04fc17836 */ /* 0x040fe20000000000 */
[----:B------:R-:W-:Y:S01]  /*5f00*/  IABS R68, R68 ;  /* 0x0000004400447213 */ /* 0x000fe20000000000 */
[----:B------:R-:W1:Y:S01]  /*5f10*/  MUFU.TANH R73, R73 ;  /* 0x0000004900497308 */ /* 0x000e620000002400 */
[----:B------:R-:W-:Y:S01]  /*5f20*/  IABS R2, R2 ;  /* 0x0000000200027213 */ /* 0x000fe20000000000 */
[----:B------:R-:W-:-:S02]  /*5f30*/  VIADD R191, R79, 0xffffffe1 ;  /* 0xffffffe14fbf7836 */ /* 0x000fc40000000000 */
[----:B------:R-:W-:Y:S01]  /*5f40*/  FFMA.FTZ R227, R70, -UR6, R227 ;  /* 0x8000000646e37c23 */ /* 0x000fe200080100e3 */
[----:B------:R-:W-:Y:S01]  /*5f50*/  FSEL R146, R204, -INF , !P2 ;  /* 0xff800000cc927808 */ /* 0x000fe20005000000 */
[C---:B------:R-:W-:Y:S01]  /*5f60*/  IMAD.IADD R70, R194.reuse, 0x1, -R193 ;  /* 0x00000001c2467824 */ /* 0x040fe200078e0ac1 */
[----:B------:R-:W-:Y:S01]  /*5f70*/  IABS R75, R75 ;  /* 0x0000004b004b7213 */ /* 0x000fe20000000000 */
[----:B------:R-:W-:Y:S01]  /*5f80*/  IMAD.IADD R77, R194, 0x1, -R191 ;  /* 0x00000001c24d7824 */ /* 0x000fe200078e0abf */
[----:B------:R-:W2:Y:S01]  /*5f90*/  MUFU.TANH R80, R80 ;  /* 0x0000005000507308 */ /* 0x000ea20000002400 */
[----:B------:R-:W-:Y:S01]  /*5fa0*/  ISETP.GT.AND P2, PT, R127, R102, PT ;  /* 0x000000667f00720c */ /* 0x000fe20003f44270 */
[C---:B------:R-:W-:Y:S01]  /*5fb0*/  VIADD R192, R79.reuse, 0xffffffe0 ;  /* 0xffffffe04fc07836 */ /* 0x040fe20000000000 */
[----:B------:R-:W-:Y:S01]  /*5fc0*/  I2FP.F32.S32 R68, R68 ;  /* 0x0000004400447245 */ /* 0x000fe20000201400 */
[----:B------:R-:W-:Y:S01]  /*5fd0*/  VIADD R190, R79, 0xffffffe8 ;  /* 0xffffffe84fbe7836 */ /* 0x000fe20000000000 */
[----:B------:R-:W-:Y:S01]  /*5fe0*/  I2FP.F32.S32 R2, R2 ;  /* 0x0000000200027245 */ /* 0x000fe20000201400 */
[----:B------:R-:W-:Y:S01]  /*5ff0*/  VIADD R100, R69, 0x30 ;  /* 0x0000003045647836 */ /* 0x000fe20000000000 */
[----:B------:R-:W-:Y:S01]  /*6000*/  ISETP.GT.AND P3, PT, R127, R176, PT ;  /* 0x000000b07f00720c */ /* 0x000fe20003f64270 */
[----:B------:R-:W3:Y:S01]  /*6010*/  MUFU.TANH R107, R107 ;  /* 0x0000006b006b7308 */ /* 0x000ee20000002400 */
[----:B------:R-:W-:Y:S01]  /*6020*/  I2FP.F32.S32 R75, R75 ;  /* 0x0000004b004b7245 */ /* 0x000fe20000201400 */
[----:B------:R-:W-:Y:S01]  /*6030*/  FFMA.FTZ R231, R68, -UR6, R231 ;  /* 0x8000000644e77c23 */ /* 0x000fe200080100e7 */
[----:B------:R-:W-:Y:S01]  /*6040*/  FSEL R101, R101, -INF , !P2 ;  /* 0xff80000065657808 */ /* 0x000fe20005000000 */
[----:B------:R-:W-:Y:S01]  /*6050*/  FFMA.FTZ R83, R2, -UR6, R83 ;  /* 0x8000000602537c23 */ /* 0x000fe20008010053 */
[----:B------:R-:W-:Y:S01]  /*6060*/  IABS R118, R70 ;  /* 0x0000004600767213 */ /* 0x000fe20000000000 */
[C---:B------:R-:W-:Y:S01]  /*6070*/  IMAD.IADD R68, R194.reuse, 0x1, -R192 ;  /* 0x00000001c2447824 */ /* 0x040fe200078e0ac0 */
[----:B------:R-:W-:Y:S01]  /*6080*/  FSEL R155, R201, -INF , !P1 ;  /* 0xff800000c99b7808 */ /* 0x000fe20004800000 */
[----:B------:R-:W4:Y:S01]  /*6090*/  MUFU.TANH R195, R122 ;  /* 0x0000007a00c37308 */ /* 0x000f220000002400 */
[----:B------:R-:W-:Y:S01]  /*60a0*/  ISETP.GT.AND P2, PT, R127, R88, PT ;  /* 0x000000587f00720c */ /* 0x000fe20003f44270 */
[----:B------:R-:W-:Y:S01]  /*60b0*/  IMAD.IADD R2, R194, 0x1, -R190 ;  /* 0x00000001c2027824 */ /* 0x000fe200078e0abe */
[----:B------:R-:W-:Y:S01]  /*60c0*/  FSEL R159, R159, -INF , !P3 ;  /* 0xff8000009f9f7808 */ /* 0x000fe20005800000 */
[----:B------:R-:W-:Y:S01]  /*60d0*/  FFMA.FTZ R126, R75, -UR6, R126 ;  /* 0x800000064b7e7c23 */ /* 0x000fe2000801007e */
[----:B------:R-:W-:Y:S01]  /*60e0*/  ISETP.GT.AND P1, PT, R127, R139, PT ;  /* 0x0000008b7f00720c */ /* 0x000fe20003f24270 */
[----:B------:R-:W-:Y:S01]  /*60f0*/  VIADD R75, R69, 0x68 ;  /* 0x00000068454b7836 */ /* 0x000fe20000000000 */
[----:B------:R-:W-:Y:S01]  /*6100*/  FSEL R151, R200, -INF , !P5 ;  /* 0xff800000c8977808 */ /* 0x000fe20006800000 */
[----:B------:R-:W-:Y:S01]  /*6110*/  FMUL.FTZ R64, R64, UR4 ;  /* 0x0000000440407c20 */ /* 0x000fe20008410000 */
[----:B------:R-:W-:Y:S01]  /*6120*/  FSEL R150, R89, -INF , !P0 ;  /* 0xff80000059967808 */ /* 0x000fe20004000000 */
[----:B------:R-:W-:Y:S01]  /*6130*/  FMUL.FTZ R65, R65, UR4 ;  /* 0x0000000441417c20 */ /* 0x000fe20008410000 */
[----:B------:R-:W-:Y:S01]  /*6140*/  IABS R77, R77 ;  /* 0x0000004d004d7213 */ /* 0x000fe20000000000 */
[----:B------:R-:W5:Y:S01]  /*6150*/  MUFU.TANH R123, R64 ;  /* 0x00000040007b7308 */ /* 0x000f620000002400 */
[----:B------:R-:W-:Y:S01]  /*6160*/  ISETP.GT.AND P3, PT, R127, R143, PT ;  /* 0x0000008f7f00720c */ /* 0x000fe20003f64270 */
[----:B------:R-:W-:Y:S01]  /*6170*/  VIADD R70, R69, 0x70 ;  /* 0x0000007045467836 */ /* 0x000fe20000000000 */
[C---:B------:R-:W-:Y:S01]  /*6180*/  ISETP.GT.AND P5, PT, R127.reuse, R130, PT ;  /* 0x000000827f00720c */ /* 0x040fe20003fa4270 */
[C---:B------:R-:W-:Y:S01]  /*6190*/  HMMA.16816.F32.BF16 R8, R92.reuse, R160, R8 ;  /* 0x000000a05c08723c */ /* 0x040fe20000041808 */
[----:B------:R-:W-:Y:S01]  /*61a0*/  ISETP.GT.AND P0, PT, R127, R105, PT ;  /* 0x000000697f00720c */ /* 0x000fe20003f04270 */
[----:B------:R-:W-:Y:S01]  /*61b0*/  FMUL.FTZ R48, R48, UR4 ;  /* 0x0000000430307c20 */ /* 0x000fe20008410000 */
[----:B------:R-:W-:Y:S01]  /*61c0*/  I2FP.F32.S32 R118, R118 ;  /* 0x0000007600767245 */ /* 0x000fe20000201400 */
[----:B------:R5:W5:Y:S01]  /*61d0*/  MUFU.TANH R89, R60 ;  /* 0x0000003c00597308 */ /* 0x000b620000002400 */
[----:B------:R-:W-:Y:S01]  /*61e0*/  FSEL R207, R207, -INF , !P2 ;  /* 0xff800000cfcf7808 */ /* 0x000fe20005000000 */
[----:B------:R-:W-:Y:S01]  /*61f0*/  FMUL.FTZ R110, R110, UR4 ;  /* 0x000000046e6e7c20 */ /* 0x000fe20008410000 */
[----:B------:R-:W-:Y:S01]  /*6200*/  FSEL R131, R103, -INF , !P1 ;  /* 0xff80000067837808 */ /* 0x000fe20004800000 */
[----:B-1----:R-:W-:Y:S01]  /*6210*/  FFMA.FTZ R118, R118, -UR6, R73 ;  /* 0x8000000676767c23 */ /* 0x002fe20008010049 */
[----:B------:R-:W-:Y:S01]  /*6220*/  ISETP.GT.AND P2, PT, R127, R82, PT ;  /* 0x000000527f00720c */ /* 0x000fe20003f44270 */
[----:B------:R-:W-:Y:S01]  /*6230*/  VIADD R73, R69, 0x69 ;  /* 0x0000006945497836 */ /* 0x000fe20000000000 */
[----:B------:R-:W-:Y:S01]  /*6240*/  I2FP.F32.S32 R77, R77 ;  /* 0x0000004d004d7245 */ /* 0x000fe20000201400 */
[----:B------:R1:W1:Y:S01]  /*6250*/  MUFU.TANH R122, R65 ;  /* 0x00000041007a7308 */ /* 0x0002620000002400 */
[----:B------:R-:W-:Y:S01]  /*6260*/  FSEL R142, R199, -INF , !P3 ;  /* 0xff800000c78e7808 */ /* 0x000fe20005800000 */
[----:B------:R-:W-:Y:S01]  /*6270*/  FMUL.FTZ R199, R40, UR4 ;  /* 0x0000000428c77c20 */ /* 0x000fe20008410000 */
[----:B------:R-:W-:Y:S01]  /*6280*/  FSEL R106, R106, -INF , !P5 ;  /* 0xff8000006a6a7808 */ /* 0x000fe20006800000 */
[----:B--2---:R-:W-:Y:S01]  /*6290*/  FFMA.FTZ R80, R77, -UR6, R80 ;  /* 0x800000064d507c23 */ /* 0x004fe20008010050 */
[----:B------:R-:W-:Y:S01]  /*62a0*/  FSEL R103, R203, -INF , !P0 ;  /* 0xff800000cb677808 */ /* 0x000fe20004000000 */
[----:B------:R-:W-:Y:S01]  /*62b0*/  VIADD R77, R69, 0x60 ;  /* 0x00000060454d7836 */ /* 0x000fe20000000000 */
[----:B------:R-:W-:Y:S01]  /*62c0*/  IABS R68, R68 ;  /* 0x0000004400447213 */ /* 0x000fe20000000000 */
[----:B------:R-:W-:Y:S01]  /*62d0*/  MUFU.TANH R61, R61 ;  /* 0x0000003d003d7308 */ /* 0x000fe20000002400 */
[----:B------:R-:W-:Y:S01]  /*62e0*/  IABS R2, R2 ;  /* 0x0000000200027213 */ /* 0x000fe20000000000 */
[----:B------:R-:W-:Y:S01]  /*62f0*/  IMAD.IADD R201, R194, 0x1, -R79 ;  /* 0x00000001c2c97824 */ /* 0x000fe200078e0a4f */
[C---:B------:R-:W-:Y:S01]  /*6300*/  ISETP.GT.AND P3, PT, R127.reuse, R100, PT ;  /* 0x000000647f00720c */ /* 0x040fe20003f64270 */
[----:B------:R-:W-:Y:S01]  /*6310*/  FMUL.FTZ R32, R32, UR4 ;  /* 0x0000000420207c20 */ /* 0x000fe20008410000 */
[----:B------:R-:W-:Y:S01]  /*6320*/  ISETP.GT.AND P1, PT, R127, R97, PT ;  /* 0x000000617f00720c */ /* 0x000fe20003f24270 */
[----:B------:R-:W-:Y:S01]  /*6330*/  FMUL.FTZ R228, R33, UR4 ;  /* 0x0000000421e47c20 */ /* 0x000fe20008410000 */
[C---:B------:R-:W-:Y:S01]  /*6340*/  ISETP.GT.AND P5, PT, R127.reuse, R91, PT ;  /* 0x0000005b7f00720c */ /* 0x040fe20003fa4270 */
[----:B------:R-:W-:Y:S01]  /*6350*/  MUFU.TANH R53, R53 ;  /* 0x0000003500357308 */ /* 0x000fe20000002400 */
[----:B------:R-:W-:Y:S01]  /*6360*/  ISETP.GT.AND P0, PT, R127, R90, PT ;  /* 0x0000005a7f00720c */ /* 0x000fe20003f04270 */
[----:B------:R-:W-:Y:S01]  /*6370*/  FMUL.FTZ R204, R24, UR4 ;  /* 0x0000000418cc7c20 */ /* 0x000fe20008410000 */
[----:B------:R-:W-:Y:S01]  /*6380*/  FSEL R83, R83, -INF , !P2 ;  /* 0xff80000053537808 */ /* 0x000fe20005000000 */
[----:B------:R-:W-:Y:S01]  /*6390*/  FMUL.FTZ R220, R25, UR4 ;  /* 0x0000000419dc7c20 */ /* 0x000fe20008410000 */
[----:B------:R-:W-:Y:S01]  /*63a0*/  ISETP.GT.AND P2, PT, R127, R75, PT ;  /* 0x0000004b7f00720c */ /* 0x000fe20003f44270 */
[----:B------:R-:W-:Y:S01]  /*63b0*/  FMUL.FTZ R218, R20, UR4 ;  /* 0x0000000414da7c20 */ /* 0x000fe20008410000 */
[----:B------:R-:W-:Y:S01]  /*63c0*/  I2FP.F32.S32 R68, R68 ;  /* 0x0000004400447245 */ /* 0x000fe20000201400 */
[----:B------:R-:W-:Y:S01]  /*63d0*/  MUFU.TANH R48, R48 ;  /* 0x0000003000307308 */ /* 0x000fe20000002400 */
[----:B------:R-:W-:Y:S01]  /*63e0*/  I2FP.F32.S32 R2, R2 ;  /* 0x0000000200027245 */ /* 0x000fe20000201400 */
[----:B------:R-:W-:Y:S01]  /*63f0*/  FMUL.FTZ R222, R21, UR4 ;  /* 0x0000000415de7c20 */ /* 0x000fe20008410000 */
[----:B------:R-:W-:Y:S01]  /*6400*/  FSEL R98, R98, -INF , !P3 ;  /* 0xff80000062627808 */ /* 0x000fe20005800000 */
[----:B---3--:R-:W-:Y:S01]  /*6410*/  FFMA.FTZ R107, R68, -UR6, R107 ;  /* 0x80000006446b7c23 */ /* 0x008fe2000801006b */
[----:B------:R-:W-:Y:S01]  /*6420*/  FSEL R215, R215, -INF , !P1 ;  /* 0xff800000d7d77808 */ /* 0x000fe20004800000 */
[----:B----4-:R-:W-:Y:S01]  /*6430*/  FFMA.FTZ R195, R2, -UR6, R195 ;  /* 0x8000000602c37c23 */ /* 0x010fe200080100c3 */
[----:B------:R-:W-:Y:S01]  /*6440*/  FSEL R96, R198, -INF , !P5 ;  /* 0xff800000c6607808 */ /* 0x000fe20006800000 */
[----:B------:R-:W-:Y:S01]  /*6450*/  FMUL.FTZ R198, R56, UR4 ;  /* 0x0000000438c67c20 */ /* 0x000fe20008410000 */
[----:B------:R-:W-:Y:S01]  /*6460*/  FSEL R213, R213, -INF , !P0 ;  /* 0xff800000d5d57808 */ /* 0x000fe20004000000 */
[----:B------:R-:W-:Y:S01]  /*6470*/  VIADD R68, R69, 0x71 ;  /* 0x0000007145447836 */ /* 0x000fe20000000000 */
[----:B------:R-:W-:Y:S01]  /*6480*/  ISETP.GT.AND P3, PT, R127, R87, PT ;  /* 0x000000577f00720c */ /* 0x000fe20003f64270 */
[----:B------:R-:W-:Y:S01]  /*6490*/  VIADD R2, R69, 0x79 ;  /* 0x0000007945027836 */ /* 0x000fe20000000000 */
[C---:B------:R-:W-:Y:S01]  /*64a0*/  ISETP.GT.AND P1, PT, R127.reuse, R86, PT ;  /* 0x000000567f00720c */ /* 0x040fe20003f24270 */
[----:B------:R-:W-:Y:S01]  /*64b0*/  MUFU.TANH R198, R198 ;  /* 0x000000c600c67308 */ /* 0x000fe20000002400 */
[C---:B------:R-:W-:Y:S01]  /*64c0*/  ISETP.GT.AND P5, PT, R127.reuse, R85, PT ;  /* 0x000000557f00720c */ /* 0x040fe20003fa4270 */
[----:B------:R-:W-:Y:S01]  /*64d0*/  HMMA.16816.F32.BF16 R4, R92, R162, R4 ;  /* 0x000000a25c04723c */ /* 0x000fe20000041804 */
[----:B------:R-:W-:Y:S01]  /*64e0*/  ISETP.GT.AND P0, PT, R127, R84, PT ;  /* 0x000000547f00720c */ /* 0x000fe20003f04270 */
[--C-:B------:R-:W-:Y:S01]  /*64f0*/  IMAD.IADD R92, R244, 0x1, -R74.reuse ;  /* 0x00000001f45c7824 */ /* 0x100fe200078e0a4a */
[----:B------:R-:W-:Y:S01]  /*6500*/  FSEL R56, R118, -INF , !P2 ;  /* 0xff80000076387808 */ /* 0x000fe20005000000 */
[----:B------:R-:W-:Y:S01]  /*6510*/  VIADD R118, R244, 0x40 ;  /* 0x00000040f4767836 */ /* 0x000fe20000000000 */
[----:B------:R-:W-:Y:S01]  /*6520*/  FSEL R229, R229, -INF , !P3 ;  /* 0xff800000e5e57808 */ /* 0x000fe20005800000 */
[----:B------:R-:W-:Y:S01]  /*6530*/  MUFU.TANH R110, R110 ;  /* 0x0000006e006e7308 */ /* 0x000fe20000002400 */
[----:B------:R-:W-:Y:S01]  /*6540*/  FSEL R227, R227, -INF , !P1 ;  /* 0xff800000e3e37808 */ /* 0x000fe20004800000 */
[C---:B-----5:R-:W-:Y:S01]  /*6550*/  IMAD.IADD R60, R118.reuse, 0x1, -R74 ;  /* 0x00000001763c7824 */ /* 0x060fe200078e0a4a */
[----:B------:R-:W-:Y:S01]  /*6560*/  FSEL R231, R231, -INF , !P5 ;  /* 0xff800000e7e77808 */ /* 0x000fe20006800000 */
[----:B------:R-:W-:Y:S01]  /*6570*/  IMAD.IADD R160, R118, 0x1, -R170 ;  /* 0x0000000176a07824 */ /* 0x000fe200078e0aaa */
[----:B------:R-:W-:Y:S01]  /*6580*/  FSEL R104, R104, -INF , !P0 ;  /* 0xff80000068687808 */ /* 0x000fe20004000000 */
[C---:B------:R-:W-:Y:S01]  /*6590*/  IMAD.IADD R202, R118.reuse, 0x1, -R179 ;  /* 0x0000000176ca7824 */ /* 0x040fe200078e0ab3 */
[C---:B------:R-:W-:Y:S01]  /*65a0*/  ISETP.GT.AND P3, PT, R127.reuse, R81, PT ;  /* 0x000000517f00720c */ /* 0x040fe20003f64270 */
[----:B------:R-:W-:Y:S01]  /*65b0*/  MUFU.TANH R37, R37 ;  /* 0x0000002500257308 */ /* 0x000fe20000002400 */
[C---:B------:R-:W-:Y:S01]  /*65c0*/  ISETP.GT.AND P1, PT, R127.reuse, R78, PT ;  /* 0x0000004e7f00720c */ /* 0x040fe20003f24270 */
[C---:B------:R-:W-:Y:S01]  /*65d0*/  IMAD.IADD R20, R118.reuse, 0x1, -R185 ;  /* 0x0000000176147824 */ /* 0x040fe200078e0ab9 */
[C---:B------:R-:W-:Y:S01]  /*65e0*/  ISETP.GT.AND P5, PT, R127.reuse, R77, PT ;  /* 0x0000004d7f00720c */ /* 0x040fe20003fa4270 */
[----:B------:R-:W-:Y:S01]  /*65f0*/  IMAD.IADD R25, R118, 0x1, -R186 ;  /* 0x0000000176197824 */ /* 0x000fe200078e0aba */
[----:B------:R-:W-:Y:S01]  /*6600*/  ISETP.GT.AND P0, PT, R127, R76, PT ;  /* 0x0000004c7f00720c */ /* 0x000fe20003f04270 */
[----:B------:R-:W-:Y:S01]  /*6610*/  IMAD.IADD R95, R244, 0x1, -R170 ;  /* 0x00000001f45f7824 */ /* 0x000fe200078e0aaa */
[----:B------:R-:W-:Y:S01]  /*6620*/  FSEL R107, R107, -INF , !P3 ;  /* 0xff8000006b6b7808 */ /* 0x000fe20005800000 */
[----:B------:R-:W-:Y:S01]  /*6630*/  MUFU.TANH R224, R32 ;  /* 0x0000002000e07308 */ /* 0x000fe20000002400 */
[----:B------:R-:W-:Y:S01]  /*6640*/  FSEL R80, R80, -INF , !P1 ;  /* 0xff80000050507808 */ /* 0x000fe20004800000 */
[----:B------:R-:W-:Y:S01]  /*6650*/  IMAD.IADD R236, R244, 0x1, -R177 ;  /* 0x00000001f4ec7824 */ /* 0x000fe200078e0ab1 */
[----:B-1----:R-:W-:Y:S01]  /*6660*/  FSEL R65, R195, -INF , !P5 ;  /* 0xff800000c3417808 */ /* 0x002fe20006800000 */
[----:B------:R-:W-:Y:S01]  /*6670*/  FMUL.FTZ R195, R44, UR4 ;  /* 0x000000042cc37c20 */ /* 0x000fe20008410000 */
[----:B------:R-:W-:Y:S01]  /*6680*/  FSEL R64, R126, -INF , !P0 ;  /* 0xff8000007e407808 */ /* 0x000fe20004000000 */
[----:B------:R-:W-:Y:S01]  /*6690*/  FMUL.FTZ R116, R116, UR4 ;  /* 0x0000000474747c20 */ /* 0x000fe20008410000 */
[C---:B------:R-:W-:Y:S01]  /*66a0*/  ISETP.GT.AND P3, PT, R127.reuse, R73, PT ;  /* 0x000000497f00720c */ /* 0x040fe20003f64270 */
[----:B------:R1:W2:Y:S01]  /*66b0*/  MUFU.TANH R126, R52 ;  /* 0x00000034007e7308 */ /* 0x0002a20000002400 */
[----:B------:R-:W-:Y:S01]  /*66c0*/  ISETP.GT.AND P1, PT, R127, R70, PT ;  /* 0x000000467f00720c */ /* 0x000fe20003f24270 */
[----:B------:R-:W-:Y:S01]  /*66d0*/  FMUL.FTZ R121, R121, UR4 ;  /* 0x0000000479797c20 */ /* 0x000fe20008410000 */
[C---:B------:R-:W-:Y:S01]  /*66e0*/  ISETP.GT.AND P5, PT, R127.reuse, R68, PT ;  /* 0x000000447f00720c */ /* 0x040fe20003fa4270 */
[C---:B------:R-:W-:Y:S01]  /*66f0*/  IMAD.IADD R216, R244.reuse, 0x1, -R183 ;  /* 0x00000001f4d87824 */ /* 0x040fe200078e0ab7 */
[C---:B------:R-:W-:Y:S01]  /*6700*/  ISETP.GT.AND P0, PT, R127.reuse, R0, PT ;  /* 0x000000007f00720c */ /* 0x040fe20003f04270 */
[----:B------:R-:W-:Y:S01]  /*6710*/  IMAD.IADD R234, R244, 0x1, -R181 ;  /* 0x00000001f4ea7824 */ /* 0x000fe200078e0ab5 */
[----:B------:R-:W-:Y:S01]  /*6720*/  ISETP.GT.AND P2, PT, R127, R2, PT ;  /* 0x000000027f00720c */ /* 0x000fe20003f44270 */
[----:B------:R-:W-:Y:S01]  /*6730*/  IMAD.IADD R127, R118, 0x1, -R72 ;  /* 0x00000001767f7824 */ /* 0x000fe200078e0a48 */
[----:B------:R-:W-:Y:S01]  /*6740*/  IABS R60, R60 ;  /* 0x0000003c003c7213 */ /* 0x000fe20000000000 */
[----:B------:R-:W-:Y:S01]  /*6750*/  MUFU.TANH R204, R204 ;  /* 0x000000cc00cc7308 */ /* 0x000fe20000002400 */
[----:B------:R-:W-:Y:S01]  /*6760*/  IABS R160, R160 ;  /* 0x000000a000a07213 */ /* 0x000fe20000000000 */
[----:B------:R-:W-:Y:S01]  /*6770*/  IMAD.IADD R230, R244, 0x1, -R187 ;  /* 0x00000001f4e67824 */ /* 0x000fe200078e0abb */
[----:B------:R-:W-:Y:S01]  /*6780*/  IABS R127, R127 ;  /* 0x0000007f007f7213 */ /* 0x000fe20000000000 */
[----:B------:R-:W-:Y:S01]  /*6790*/  FMUL.FTZ R109, R109, UR4 ;  /* 0x000000046d6d7c20 */ /* 0x000fe20008410000 */
[----:B------:R-:W-:Y:S01]  /*67a0*/  I2FP.F32.S32 R60, R60 ;  /* 0x0000003c003c7245 */ /* 0x000fe20000201400 */
[----:B------:R-:W-:Y:S01]  /*67b0*/  FMUL.FTZ R112, R112, UR4 ;  /* 0x0000000470707c20 */ /* 0x000fe20008410000 */
[----:B------:R-:W-:Y:S01]  /*67c0*/  I2FP.F32.S32 R160, R160 ;  /* 0x000000a000a07245 */ /* 0x000fe20000201400 */
[----:B------:R-:W-:Y:S01]  /*67d0*/  MUFU.TANH R220, R220 ;  /* 0x000000dc00dc7308 */ /* 0x000fe20000002400 */
[----:B------:R-:W-:Y:S01]  /*67e0*/  I2FP.F32.S32 R127, R127 ;  /* 0x0000007f007f7245 */ /* 0x000fe20000201400 */
[----:B------:R-:W-:Y:S01]  /*67f0*/  FFMA.FTZ R60, R60, -UR6, R123 ;  /* 0x800000063c3c7c23 */ /* 0x000fe2000801007b */
[----:B------:R-:W-:Y:S01]  /*6800*/  FMUL.FTZ R123, R49, UR4 ;  /* 0x00000004317b7c20 */ /* 0x000fe20008410000 */
[----:B------:R-:W-:Y:S01]  /*6810*/  FFMA.FTZ R161, R160, -UR6, R89 ;  /* 0x80000006a0a17c23 */ /* 0x000fe20008010059 */
[----:B------:R-:W-:-:S02]  /*6820*/  IMAD.IADD R160, R118, 0x1, -R166 ;  /* 0x0000000176a07824 */ /* 0x000fc400078e0aa6 */
[----:B-1----:R-:W-:Y:S01]  /*6830*/  FFMA.FTZ R52, R127, -UR6, R122 ;  /* 0x800000067f347c23 */ /* 0x002fe2000801007a */
[C---:B------:R-:W-:Y:S01]  /*6840*/  IMAD.IADD R49, R118.reuse, 0x1, -R99 ;  /* 0x0000000176317824 */ /* 0x040fe200078e0a63 */
[----:B------:R1:W3:Y:S01]  /*6850*/  MUFU.TANH R127, R123 ;  /* 0x0000007b007f7308 */ /* 0x0002e20000002400 */
[C---:B------:R-:W-:Y:S01]  /*6860*/  IMAD.IADD R122, R118.reuse, 0x1, -R167 ;  /* 0x00000001767a7824 */ /* 0x040fe200078e0aa7 */
[----:B------:R-:W-:Y:S01]  /*6870*/  IABS R160, R160 ;  /* 0x000000a000a07213 */ /* 0x000fe20000000000 */
[----:B------:R-:W-:Y:S01]  /*6880*/  IMAD.IADD R89, R118, 0x1, -R175 ;  /* 0x0000000176597824 */ /* 0x000fe200078e0aaf */
[----:B------:R-:W-:Y:S01]  /*6890*/  IABS R44, R49 ;  /* 0x00000031002c7213 */ /* 0x000fe20000000000 */
[----:B------:R-:W-:Y:S01]  /*68a0*/  FMUL.FTZ R67, R67, UR4 ;  /* 0x0000000443437c20 */ /* 0x000fe20008410000 */
[----:B------:R-:W-:Y:S01]  /*68b0*/  IABS R122, R122 ;  /* 0x0000007a007a7213 */ /* 0x000fe20000000000 */
[----:B------:R-:W-:Y:S01]  /*68c0*/  FMUL.FTZ R63, R63, UR4 ;  /* 0x000000043f3f7c20 */ /* 0x000fe20008410000 */
[----:B------:R-:W-:Y:S01]  /*68d0*/  IABS R89, R89 ;  /* 0x0000005900597213 */ /* 0x000fe20000000000 */
[----:B------:R4:W5:Y:S01]  /*68e0*/  MUFU.TANH R49, R195 ;  /* 0x000000c300317308 */ /* 0x0009620000002400 */
[----:B------:R-:W-:Y:S01]  /*68f0*/  I2FP.F32.S32 R44, R44 ;  /* 0x0000002c002c7245 */ /* 0x000fe20000201400 */
[----:B------:R-:W-:Y:S01]  /*6900*/  FMUL.FTZ R59, R59, UR4 ;  /* 0x000000043b3b7c20 */ /* 0x000fe20008410000 */
[----:B------:R-:W-:Y:S01]  /*6910*/  I2FP.F32.S32 R122, R122 ;  /* 0x0000007a007a7245 */ /* 0x000fe20000201400 */
[----:B------:R-:W-:Y:S01]  /*6920*/  FMUL.FTZ R51, R51, UR4 ;  /* 0x0000000433337c20 */ /* 0x000fe20008410000 */
[----:B------:R-:W-:Y:S01]  /*6930*/  I2FP.F32.S32 R89, R89 ;  /* 0x0000005900597245 */ /* 0x000fe20000201400 */
[----:B------:R-:W-:Y:S01]  /*6940*/  FMUL.FTZ R34, R34, UR4 ;  /* 0x0000000422227c20 */ /* 0x000fe20008410000 */
[----:B------:R-:W-:Y:S01]  /*6950*/  IABS R202, R202 ;  /* 0x000000ca00ca7213 */ /* 0x000fe20000000000 */
[----:B-1----:R-:W-:Y:S01]  /*6960*/  FMUL.FTZ R123, R45, UR4 ;  /* 0x000000042d7b7c20 */ /* 0x002fe20008410000 */
[----:B------:R-:W-:Y:S01]  /*6970*/  I2FP.F32.S32 R45, R160 ;  /* 0x000000a0002d7245 */ /* 0x000fe20000201400 */
[----:B--2---:R-:W-:Y:S01]  /*6980*/  FFMA.FTZ R40, R89, -UR6, R126 ;  /* 0x8000000659287c23 */ /* 0x004fe2000801007e */
[----:B------:R-:W-:-:S02]  /*6990*/  IMAD.IADD R126, R118, 0x1, -R171 ;  /* 0x00000001767e7824 */ /* 0x000fc400078e0aab */
[----:B------:R-:W-:Y:S01]  /*69a0*/  FMUL.FTZ R89, R36, UR4 ;  /* 0x0000000424597c20 */ /* 0x000fe20008410000 */
[----:B------:R-:W-:Y:S01]  /*69b0*/  I2FP.F32.S32 R202, R202 ;  /* 0x000000ca00ca7245 */ /* 0x000fe20000201400 */
[----:B------:R-:W-:Y:S01]  /*69c0*/  FFMA.FTZ R160, R45, -UR6, R198 ;  /* 0x800000062da07c23 */ /* 0x000fe200080100c6 */
[----:B------:R-:W-:Y:S01]  /*69d0*/  FFMA.FTZ R45, R44, -UR6, R57 ;  /* 0x800000062c2d7c23 */ /* 0x000fe20008010039 */
[----:B------:R-:W-:Y:S02]  /*69e0*/  IMAD.IADD R44, R118, 0x1, -R180 ;  /* 0x00000001762c7824 */ /* 0x000fe400078e0ab4 */
[----:B----4-:R-:W-:Y:S01]  /*69f0*/  FFMA.FTZ R195, R122, -UR6, R61 ;  /* 0x800000067ac37c23 */ /* 0x010fe2000801003d */
[C---:B------:R-:W-:Y:S02]  /*6a00*/  IMAD.IADD R57, R118.reuse, 0x1, -R174 ;  /* 0x0000000176397824 */ /* 0x040fe400078e0aae */
[----:B------:R-:W-:Y:S01]  /*6a10*/  FMUL.FTZ R122, R41, UR4 ;  /* 0x00000004297a7c20 */ /* 0x000fe20008410000 */
[----:B------:R-:W-:Y:S01]  /*6a20*/  IMAD.IADD R61, R118, 0x1, -R173 ;  /* 0x00000001763d7824 */ /* 0x000fe200078e0aad */
[----:B------:R-:W-:Y:S01]  /*6a30*/  IABS R44, R44 ;  /* 0x0000002c002c7213 */ /* 0x000fe20000000000 */
[----:B------:R-:W-:Y:S01]  /*6a40*/  MUFU.TANH R123, R123 ;  /* 0x0000007b007b7308 */ /* 0x000fe20000002400 */
[----:B------:R-:W-:Y:S01]  /*6a50*/  IABS R57, R57 ;  /* 0x0000003900397213 */ /* 0x000fe20000000000 */
[----:B------:R-:W-:Y:S01]  /*6a60*/  FMUL.FTZ R35, R35, UR4 ;  /* 0x0000000423237c20 */ /* 0x000fe20008410000 */
[----:B------:R-:W-:Y:S01]  /*6a70*/  IABS R41, R61 ;  /* 0x0000003d00297213 */ /* 0x000fe20000000000 */
[----:B------:R-:W-:Y:S01]  /*6a80*/  IMAD.MOV.U32 R36, RZ, RZ, R44 ;  /* 0x000000ffff247224 */ /* 0x000fe200078e002c */
[----:B------:R-:W-:Y:S01]  /*6a90*/  IABS R126, R126 ;  /* 0x0000007e007e7213 */ /* 0x000fe20000000000 */
[----:B------:R-:W-:Y:S01]  /*6aa0*/  FMUL.FTZ R61, R119, UR4 ;  /* 0x00000004773d7c20 */ /* 0x000fe20008410000 */
[----:B------:R-:W-:Y:S01]  /*6ab0*/  I2FP.F32.S32 R44, R57 ;  /* 0x00000039002c7245 */ /* 0x000fe20000201400 */
[----:B------:R-:W-:Y:S01]  /*6ac0*/  VIADD R57, R79, 0xfffffff1 ;  /* 0xfffffff14f397836 */ /* 0x000fe20000000000 */
[----:B------:R-:W-:Y:S01]  /*6ad0*/  I2FP.F32.S32 R41, R41 ;  /* 0x0000002900297245 */ /* 0x000fe20000201400 */
[----:B------:R1:W-:Y:S01]  /*6ae0*/  MUFU.TANH R198, R199 ;  /* 0x000000c700c67308 */ /* 0x0003e20000002400 */
[----:B------:R-:W-:Y:S01]  /*6af0*/  I2FP.F32.S32 R126, R126 ;  /* 0x0000007e007e7245 */ /* 0x000fe20000201400 */
[----:B------:R-:W-:Y:S01]  /*6b00*/  FFMA.FTZ R119, R44, -UR6, R53 ;  /* 0x800000062c777c23 */ /* 0x000fe20008010035 */
[----:B------:R-:W-:Y:S01]  /*6b10*/  I2FP.F32.S32 R36, R36 ;  /* 0x0000002400247245 */ /* 0x000fe20000201400 */
[----:B------:R-:W-:Y:S01]  /*6b20*/  FFMA.FTZ R44, R41, -UR6, R48 ;  /* 0x80000006292c7c23 */ /* 0x000fe20008010030 */
[----:B------:R-:W-:-:S02]  /*6b30*/  VIADD R41, R79, 0xfffffff9 ;  /* 0xfffffff94f297836 */ /* 0x000fc40000000000 */
[----:B---3--:R-:W-:Y:S01]  /*6b40*/  FFMA.FTZ R48, R126, -UR6, R127 ;  /* 0x800000067e307c23 */ /* 0x008fe2000801007f */
[----:B------:R-:W-:Y:S01]  /*6b50*/  FMUL.FTZ R126, R114, UR4 ;  /* 0x00000004727e7c20 */ /* 0x000fe20008410000 */
[----:B------:R-:W-:Y:S01]  /*6b60*/  FMUL.FTZ R114, R115, UR4 ;  /* 0x0000000473727c20 */ /* 0x000fe20008410000 */
[----:B------:R2:W3:Y:S01]  /*6b70*/  MUFU.TANH R53, R61 ;  /* 0x0000003d00357308 */ /* 0x0004e20000002400 */
[----:B------:R-:W-:Y:S02]  /*6b80*/  IMAD.IADD R200, R194, 0x1, -R57 ;  /* 0x00000001c2c87824 */ /* 0x000fe400078e0a39 */
[----:B-----5:R-:W-:Y:S01]  /*6b90*/  FFMA.FTZ R36, R36, -UR6, R49 ;  /* 0x8000000624247c23 */ /* 0x020fe20008010031 */
[----:B------:R-:W-:Y:S01]  /*6ba0*/  VIADD R49, R79, 0xfffffff8 ;  /* 0xfffffff84f317836 */ /* 0x000fe20000000000 */
[----:B------:R-:W-:Y:S01]  /*6bb0*/  IABS R201, R201 ;  /* 0x000000c900c97213 */ /* 0x000fe20000000000 */
[----:B------:R-:W-:Y:S01]  /*6bc0*/  FMUL.FTZ R26, R26, UR4 ;  /* 0x000000041a1a7c20 */ /* 0x000fe20008410000 */
[----:B------:R-:W-:Y:S01]  /*6bd0*/  IABS R200, R200 ;  /* 0x000000c800c87213 */ /* 0x000fe20000000000 */
[----:B------:R-:W-:Y:S01]  /*6be0*/  FMUL.FTZ R27, R27, UR4 ;  /* 0x000000041b1b7c20 */ /* 0x000fe20008410000 */
[----:B------:R-:W4:Y:S01]  /*6bf0*/  MUFU.TANH R114, R114 ;  /* 0x0000007200727308 */ /* 0x000f220000002400 */
[----:B-1----:R-:W-:Y:S01]  /*6c00*/  IMAD.IADD R199, R194, 0x1, -R41 ;  /* 0x00000001c2c77824 */ /* 0x002fe200078e0a29 */
[----:B------:R-:W-:Y:S01]  /*6c10*/  I2FP.F32.S32 R200, R200 ;  /* 0x000000c800c87245 */ /* 0x000fe20000201400 */
[----:B------:R-:W-:Y:S01]  /*6c20*/  FMUL.FTZ R22, R22, UR4 ;  /* 0x0000000416167c20 */ /* 0x000fe20008410000 */
[----:B------:R-:W-:Y:S01]  /*6c30*/  I2FP.F32.S32 R201, R201 ;  /* 0x000000c900c97245 */ /* 0x000fe20000201400 */
[----:B------:R-:W-:Y:S01]  /*6c40*/  FMUL.FTZ R23, R23, UR4 ;  /* 0x0000000417177c20 */ /* 0x000fe20008410000 */
[----:B------:R-:W-:Y:S01]  /*6c50*/  IABS R199, R199 ;  /* 0x000000c700c77213 */ /* 0x000fe20000000000 */
[----:B------:R-:W-:Y:S01]  /*6c60*/  FMUL.FTZ R18, R18, UR4 ;  /* 0x0000000412127c20 */ /* 0x000fe20008410000 */
[----:B------:R-:W1:Y:S01]  /*6c70*/  MUFU.TANH R126, R126 ;  /* 0x0000007e007e7308 */ /* 0x000e620000002400 */
[----:B--2---:R-:W-:-:S02]  /*6c80*/  IMAD.IADD R61, R194, 0x1, -R49 ;  /* 0x00000001c23d7824 */ /* 0x004fc400078e0a31 */
[----:B---3--:R-:W-:Y:S01]  /*6c90*/  FFMA.FTZ R127, R200, -UR6, R53 ;  /* 0x80000006c87f7c23 */ /* 0x008fe20008010035 */
[----:B------:R-:W-:Y:S01]  /*6ca0*/  FMUL.FTZ R200, R111, UR4 ;  /* 0x000000046fc87c20 */ /* 0x000fe20008410000 */
[----:B------:R-:W-:Y:S02]  /*6cb0*/  VIADD R53, R79, 0x1 ;  /* 0x000000014f357836 */ /* 0x000fe40000000000 */
[----:B------:R-:W-:Y:S01]  /*6cc0*/  FFMA.FTZ R33, R201, -UR6, R110 ;  /* 0x80000006c9217c23 */ /* 0x000fe2000801006e */
[----:B------:R-:W-:Y:S01]  /*6cd0*/  IABS R115, R61 ;  /* 0x0000003d00737213 */ /* 0x000fe20000000000 */
[----:B------:R-:W-:Y:S01]  /*6ce0*/  FFMA.FTZ R61, R202, -UR6, R123 ;  /* 0x80000006ca3d7c23 */ /* 0x000fe2000801007b */
[----:B------:R-:W-:Y:S01]  /*6cf0*/  I2FP.F32.S32 R123, R199 ;  /* 0x000000c7007b7245 */ /* 0x000fe20000201400 */
[----:B------:R-:W-:Y:S01]  /*6d00*/  MUFU.TANH R122, R122 ;  /* 0x0000007a007a7308 */ /* 0x000fe20000002400 */
[----:B------:R-:W-:Y:S01]  /*6d10*/  I2FP.F32.S32 R115, R115 ;  /* 0x0000007300737245 */ /* 0x000fe20000201400 */
[----:B------:R-:W-:Y:S01]  /*6d20*/  IMAD.IADD R199, R194, 0x1, -R53 ;  /* 0x00000001c2c77824 */ /* 0x000fe200078e0a35 */
[----:B------:R-:W-:Y:S01]  /*6d30*/  IABS R20, R20 ;  /* 0x0000001400147213 */ /* 0x000fe20000000000 */
[----:B----4-:R-:W-:Y:S01]  /*6d40*/  FFMA.FTZ R123, R123, -UR6, R114 ;  /* 0x800000067b7b7c23 */ /* 0x010fe20008010072 */
[C---:B------:R-:W-:Y:S01]  /*6d50*/  IMAD.IADD R111, R118.reuse, 0x1, -R177 ;  /* 0x00000001766f7824 */ /* 0x040fe200078e0ab1 */
[----:B------:R-:W-:Y:S01]  /*6d60*/  IABS R25, R25 ;  /* 0x0000001900197213 */ /* 0x000fe20000000000 */
[C---:B------:R-:W-:Y:S01]  /*6d70*/  IMAD.IADD R110, R118.reuse, 0x1, -R183 ;  /* 0x00000001766e7824 */ /* 0x040fe200078e0ab7 */
[----:B------:R-:W2:Y:S01]  /*6d80*/  MUFU.TANH R114, R200 ;  /* 0x000000c800727308 */ /* 0x000ea20000002400 */
[----:B-1----:R-:W-:Y:S01]  /*6d90*/  FFMA.FTZ R126, R115, -UR6, R126 ;  /* 0x80000006737e7c23 */ /* 0x002fe2000801007e */
[C---:B------:R-:W-:Y:S01]  /*6da0*/  IMAD.IADD R115, R118.reuse, 0x1, -R178 ;  /* 0x0000000176737824 */ /* 0x040fe200078e0ab2 */
[----:B------:R-:W-:Y:S01]  /*6db0*/  IABS R199, R199 ;  /* 0x000000c700c77213 */ /* 0x000fe20000000000 */
[----:B------:R-:W-:Y:S01]  /*6dc0*/  IMAD.MOV.U32 R21, RZ, RZ, R20 ;  /* 0x000000ffff157224 */ /* 0x000fe200078e0014 */
[----:B------:R-:W-:Y:S01]  /*6dd0*/  IABS R111, R111 ;  /* 0x0000006f006f7213 */ /* 0x000fe20000000000 */
[----:B------:R-:W-:Y:S01]  /*6de0*/  IMAD.IADD R20, R118, 0x1, -R193 ;  /* 0x0000000176147824 */ /* 0x000fe200078e0ac1 */
[----:B------:R-:W-:Y:S01]  /*6df0*/  IABS R115, R115 ;  /* 0x0000007300737213 */ /* 0x000fe20000000000 */
[----:B------:R-:W1:Y:S01]  /*6e00*/  MUFU.TANH R89, R89 ;  /* 0x0000005900597308 */ /* 0x000e620000002400 */
[----:B------:R-:W-:Y:S01]  /*6e10*/  I2FP.F32.S32 R199, R199 ;  /* 0x000000c700c77245 */ /* 0x000fe20000201400 */
[----:B------:R-:W-:Y:S01]  /*6e20*/  FMUL.FTZ R19, R19, UR4 ;  /* 0x0000000413137c20 */ /* 0x000fe20008410000 */
[----:B------:R-:W-:Y:S01]  /*6e30*/  I2FP.F32.S32 R115, R115 ;  /* 0x0000007300737245 */ /* 0x000fe20000201400 */
[----:B------:R-:W-:Y:S01]  /*6e40*/  FMUL.FTZ R14, R14, UR4 ;  /* 0x000000040e0e7c20 */ /* 0x000fe20008410000 */
[----:B------:R-:W-:Y:S01]  /*6e50*/  I2FP.F32.S32 R111, R111 ;  /* 0x0000006f006f7245 */ /* 0x000fe20000201400 */
[----:B------:R-:W-:Y:S01]  /*6e60*/  FMUL.FTZ R15, R15, UR4 ;  /* 0x000000040f0f7c20 */ /* 0x000fe20008410000 */
[----:B------:R-:W-:Y:S01]  /*6e70*/  IABS R110, R110 ;  /* 0x0000006e006e7213 */ /* 0x000fe20000000000 */
[----:B------:R-:W3:Y:S01]  /*6e80*/  MUFU.TANH R228, R228 ;  /* 0x000000e400e47308 */ /* 0x000ee20000002400 */
[----:B--2---:R-:W-:Y:S01]  /*6e90*/  FFMA.FTZ R32, R199, -UR6, R114 ;  /* 0x80000006c7207c23 */ /* 0x004fe20008010072 */
[----:B------:R-:W-:Y:S01]  /*6ea0*/  FFMA.FTZ R114, R115, -UR6, R198 ;  /* 0x8000000673727c23 */ /* 0x000fe200080100c6 */
[----:B------:R-:W-:Y:S01]  /*6eb0*/  FFMA.FTZ R28, R111, -UR6, R122 ;  /* 0x800000066f1c7c23 */ /* 0x000fe2000801007a */
[C---:B------:R-:W-:Y:S01]  /*6ec0*/  IMAD.IADD R115, R118.reuse, 0x1, -R184 ;  /* 0x0000000176737824 */ /* 0x040fe200078e0ab8 */
[----:B------:R-:W-:Y:S01]  /*6ed0*/  I2FP.F32.S32 R110, R110 ;  /* 0x0000006e006e7245 */ /* 0x000fe20000201400 */
[C---:B------:R-:W-:Y:S01]  /*6ee0*/  IMAD.IADD R111, R118.reuse, 0x1, -R182 ;  /* 0x00000001766f7824 */ /* 0x040fe200078e0ab6 */
[----:B------:R-:W-:Y:S01]  /*6ef0*/  I2FP.F32.S32 R25, R25 ;  /* 0x0000001900197245 */ /* 0x000fe20000201400 */
[----:B------:R-:W-:Y:S01]  /*6f00*/  IMAD.IADD R122, R118, 0x1, -R181 ;  /* 0x00000001767a7824 */ /* 0x000fe200078e0ab5 */
[----:B------:R-:W-:Y:S01]  /*6f10*/  IABS R115, R115 ;  /* 0x0000007300737213 */ /* 0x000fe20000000000 */
[----:B------:R-:W-:Y:S01]  /*6f20*/  FFMA.FTZ R110, R110, -UR6, R37 ;  /* 0x800000066e6e7c23 */ /* 0x000fe20008010025 */
[----:B------:R-:W-:Y:S01]  /*6f30*/  IABS R111, R111 ;  /* 0x0000006f006f7213 */ /* 0x000fe20000000000 */
[----:B------:R-:W-:Y:S01]  /*6f40*/  IMAD.IADD R37, R118, 0x1, -R188 ;  /* 0x0000000176257824 */ /* 0x000fe200078e0abc */
[----:B------:R-:W-:Y:S01]  /*6f50*/  I2FP.F32.S32 R24, R115 ;  /* 0x0000007300187245 */ /* 0x000fe20000201400 */
[----:B------:R-:W2:Y:S01]  /*6f60*/  MUFU.TANH R218, R218 ;  /* 0x000000da00da7308 */ /* 0x000ea20000002400 */
[----:B------:R-:W-:Y:S01]  /*6f70*/  I2FP.F32.S32 R111, R111 ;  /* 0x0000006f006f7245 */ /* 0x000fe20000201400 */
[----:B------:R-:W-:Y:S01]  /*6f80*/  FFMA.FTZ R204, R25, -UR6, R204 ;  /* 0x8000000619cc7c23 */ /* 0x000fe200080100cc */
[----:B------:R-:W-:Y:S01]  /*6f90*/  IABS R29, R122 ;  /* 0x0000007a001d7213 */ /* 0x000fe20000000000 */
[----:B-1----:R-:W-:Y:S01]  /*6fa0*/  FFMA.FTZ R115, R24, -UR6, R89 ;  /* 0x8000000618737c23 */ /* 0x002fe20008010059 */
[----:B------:R-:W-:Y:S01]  /*6fb0*/  IABS R37, R37 ;  /* 0x0000002500257213 */ /* 0x000fe20000000000 */
[----:B------:R-:W-:Y:S01]  /*6fc0*/  FFMA.FTZ R224, R111, -UR6, R224 ;  /* 0x800000066fe07c23 */ /* 0x000fe200080100e0 */
[----:B------:R-:W-:Y:S01]  /*6fd0*/  FMUL.FTZ R111, R16, UR4 ;  /* 0x00000004106f7c20 */ /* 0x000fe20008410000 */
[----:B------:R-:W-:Y:S01]  /*6fe0*/  FMUL.FTZ R122, R17, UR4 ;  /* 0x00000004117a7c20 */ /* 0x000fe20008410000 */
[----:B------:R-:W-:Y:S01]  /*6ff0*/  FMUL.FTZ R89, R12, UR4 ;  /* 0x000000040c597c20 */ /* 0x000fe20008410000 */
[----:B------:R-:W-:Y:S01]  /*7000*/  I2FP.F32.S32 R21, R21 ;  /* 0x0000001500157245 */ /* 0x000fe20000201400 */
[C---:B------:R-:W-:Y:S01]  /*7010*/  IMAD.IADD R25, R118.reuse, 0x1, -R192 ;  /* 0x0000000176197824 */ /* 0x040fe200078e0ac0 */
[----:B------:R-:W-:Y:S01]  /*7020*/  I2FP.F32.S32 R37, R37 ;  /* 0x0000002500257245 */ /* 0x000fe20000201400 */
[----:B------:R-:W1:Y:S01]  /*7030*/  MUFU.TANH R222, R222 ;  /* 0x000000de00de7308 */ /* 0x000e620000002400 */
[----:B------:R-:W-:Y:S01]  /*7040*/  I2FP.F32.S32 R29, R29 ;  /* 0x0000001d001d7245 */ /* 0x000fe20000201400 */
[----:B------:R-:W-:Y:S01]  /*7050*/  FFMA.FTZ R220, R21, -UR6, R220 ;  /* 0x8000000615dc7c23 */ /* 0x000fe200080100dc */
[C---:B------:R-:W-:Y:S01]  /*7060*/  IMAD.IADD R21, R118.reuse, 0x1, -R191 ;  /* 0x0000000176157824 */ /* 0x040fe200078e0abf */
[----:B------:R-:W-:Y:S01]  /*7070*/  IABS R25, R25 ;  /* 0x0000001900197213 */ /* 0x000fe20000000000 */
[----:B------:R-:W-:Y:S01]  /*7080*/  FFMA.FTZ R206, R37, -UR6, R206 ;  /* 0x8000000625ce7c23 */ /* 0x000fe200080100ce */
[----:B------:R-:W-:-:S02]  /*7090*/  IMAD.IADD R16, R118, 0x1, -R190 ;  /* 0x0000000176107824 */ /* 0x000fc400078e0abe */
[----:B---3--:R-:W-:Y:S01]  /*70a0*/  FFMA.FTZ R228, R29, -UR6, R228 ;  /* 0x800000061de47c23 */ /* 0x008fe200080100e4 */
[----:B------:R-:W3:Y:S01]  /*70b0*/  MUFU.TANH R111, R111 ;  /* 0x0000006f006f7308 */ /* 0x000ee20000002400 */
[C---:B------:R-:W-:Y:S01]  /*70c0*/  IMAD.IADD R17, R118.reuse, 0x1, -R189 ;  /* 0x0000000176117824 */ /* 0x040fe200078e0abd */
[----:B------:R-:W-:Y:S01]  /*70d0*/  I2FP.F32.S32 R25, R25 ;  /* 0x0000001900197245 */ /* 0x000fe20000201400 */
[C---:B------:R-:W-:Y:S01]  /*70e0*/  VIADD R37, R118.reuse, -UR24 ;  /* 0x8000001876257c36 */ /* 0x040fe20008000000 */
[----:B------:R-:W-:Y:S01]  /*70f0*/  IABS R21, R21 ;  /* 0x0000001500157213 */ /* 0x000fe20000000000 */
[----:B------:R-:W-:Y:S01]  /*7100*/  IMAD.IADD R29, R118, 0x1, -R187 ;  /* 0x00000001761d7824 */ /* 0x000fe200078e0abb */
[----:B------:R-:W-:Y:S01]  /*7110*/  IABS R16, R16 ;  /* 0x0000001000107213 */ /* 0x000fe20000000000 */
[----:B--2---:R-:W-:Y:S01]  /*7120*/  FFMA.FTZ R218, R25, -UR6, R218 ;  /* 0x8000000619da7c23 */ /* 0x004fe200080100da */
[----:B------:R-:W2:Y:S01]  /*7130*/  MUFU.TANH R122, R122 ;  /* 0x0000007a007a7308 */ /* 0x000ea20000002400 */
[----:B------:R-:W-:Y:S01]  /*7140*/  IABS R17, R17 ;  /* 0x0000001100117213 */ /* 0x000fe20000000000 */
[----:B------:R-:W-:Y:S01]  /*7150*/  IMAD.IADD R199, R244, 0x1, -R193 ;  /* 0x00000001f4c77824 */ /* 0x000fe200078e0ac1 */
[----:B------:R-:W-:Y:S01]  /*7160*/  IABS R12, R20 ;  /* 0x00000014000c7213 */ /* 0x000fe20000000000 */
[----:B------:R-:W-:Y:S01]  /*7170*/  FMUL.FTZ R10, R10, UR4 ;  /* 0x000000040a0a7c20 */ /* 0x000fe20008410000 */
[----:B------:R-:W-:Y:S01]  /*7180*/  FSEL R127, R127, -INF , !P3 ;  /* 0xff8000007f7f7808 */ /* 0x000fe20005800000 */
[----:B------:R-:W-:Y:S01]  /*7190*/  FMUL.FTZ R11, R11, UR4 ;  /* 0x000000040b0b7c20 */ /* 0x000fe20008410000 */
[----:B------:R-:W-:Y:S01]  /*71a0*/  FSEL R126, R126, -INF , !P1 ;  /* 0xff8000007e7e7808 */ /* 0x000fe20004800000 */
[----:B------:R-:W4:Y:S01]  /*71b0*/  MUFU.TANH R89, R89 ;  /* 0x0000005900597308 */ /* 0x000f220000002400 */
[C---:B------:R-:W-:Y:S01]  /*71c0*/  ISETP.GT.AND P3, PT, R37.reuse, R69, PT ;  /* 0x000000452500720c */ /* 0x040fe20003f64270 */
[----:B------:R-:W-:Y:S01]  /*71d0*/  FMUL.FTZ R6, R6, UR4 ;  /* 0x0000000406067c20 */ /* 0x000fe20008410000 */
[----:B------:R-:W-:Y:S01]  /*71e0*/  ISETP.GT.AND P1, PT, R37, R138, PT ;  /* 0x0000008a2500720c */ /* 0x000fe20003f24270 */
[----:B------:R-:W-:Y:S01]  /*71f0*/  FMUL.FTZ R7, R7, UR4 ;  /* 0x0000000407077c20 */ /* 0x000fe20008410000 */
[----:B------:R-:W-:-:S02]  /*7200*/  I2FP.F32.S32 R21, R21 ;  /* 0x0000001500157245 */ /* 0x000fc40000201400 */
[----:B------:R-:W-:Y:S01]  /*7210*/  I2FP.F32.S32 R16, R16 ;  /* 0x0000001000107245 */ /* 0x000fe20000201400 */
[----:B------:R-:W5:Y:S01]  /*7220*/  MUFU.TANH R165, R165 ;  /* 0x000000a500a57308 */ /* 0x000f620000002400 */
[----:B------:R-:W-:Y:S01]  /*7230*/  I2FP.F32.S32 R17, R17 ;  /* 0x0000001100117245 */ /* 0x000fe20000201400 */
[----:B-1----:R-:W-:Y:S01]  /*7240*/  FFMA.FTZ R222, R21, -UR6, R222 ;  /* 0x8000000615de7c23 */ /* 0x002fe200080100de */
[----:B------:R-:W-:Y:S01]  /*7250*/  I2FP.F32.S32 R12, R12 ;  /* 0x0000000c000c7245 */ /* 0x000fe20000201400 */
[----:B---3--:R-:W-:Y:S01]  /*7260*/  FFMA.FTZ R111, R16, -UR6, R111 ;  /* 0x80000006106f7c23 */ /* 0x008fe2000801006f */
[----:B------:R-:W-:Y:S01]  /*7270*/  FSEL R25, R123, -INF , !P5 ;  /* 0xff8000007b197808 */ /* 0x000fe20006800000 */
[----:B--2---:R-:W-:Y:S01]  /*7280*/  FFMA.FTZ R122, R17, -UR6, R122 ;  /* 0x80000006117a7c23 */ /* 0x004fe2000801007a */
[----:B------:R-:W-:Y:S01]  /*7290*/  FSEL R20, R33, -INF , !P0 ;  /* 0xff80000021147808 */ /* 0x000fe20004000000 */
[----:B------:R-:W1:Y:S01]  /*72a0*/  MUFU.TANH R164, R164 ;  /* 0x000000a400a47308 */ /* 0x000e620000002400 */
[----:B------:R-:W-:Y:S01]  /*72b0*/  IABS R29, R29 ;  /* 0x0000001d001d7213 */ /* 0x000fe20000000000 */
[----:B----4-:R-:W-:Y:S01]  /*72c0*/  FFMA.FTZ R89, R12, -UR6, R89 ;  /* 0x800000060c597c23 */ /* 0x010fe20008010059 */
[----:B------:R-:W-:-:S02]  /*72d0*/  ISETP.GT.AND P0, PT, R37, R172, PT ;  /* 0x000000ac2500720c */ /* 0x000fc40003f04270 */
[----:B------:R-:W-:Y:S02]  /*72e0*/  FSEL R123, R32, -INF , !P2 ;  /* 0xff800000207b7808 */ /* 0x000fe40005000000 */
[----:B------:R-:W-:Y:S01]  /*72f0*/  FSEL R60, R60, -INF , !P3 ;  /* 0xff8000003c3c7808 */ /* 0x000fe20005800000 */
[----:B------:R-:W-:Y:S01]  /*7300*/  MUFU.TANH R94, R157 ;  /* 0x0000009d005e7308 */ /* 0x000fe20000002400 */
[----:B------:R-:W-:Y:S02]  /*7310*/  FSEL R52, R52, -INF , !P1 ;  /* 0xff80000034347808 */ /* 0x000fe40004800000 */
[C---:B------:R-:W-:Y:S02]  /*7320*/  ISETP.GT.AND P5, PT, R37.reuse, R176, PT ;  /* 0x000000b02500720c */ /* 0x040fe40003fa4270 */
[C---:B------:R-:W-:Y:S02]  /*7330*/  ISETP.GT.AND P2, PT, R37.reuse, R158, PT ;  /* 0x0000009e2500720c */ /* 0x040fe40003f44270 */
[C---:B------:R-:W-:Y:S01]  /*7340*/  ISETP.GT.AND P3, PT, R37.reuse, R154, PT ;  /* 0x0000009a2500720c */ /* 0x040fe20003f64270 */
[----:B------:R-:W-:Y:S01]  /*7350*/  MUFU.TANH R156, R156 ;  /* 0x0000009c009c7308 */ /* 0x000fe20000002400 */
[----:B------:R-:W-:-:S02]  /*7360*/  ISETP.GT.AND P1, PT, R37, R147, PT ;  /* 0x000000932500720c */ /* 0x000fc40003f24270 */
[----:B------:R-:W-:Y:S02]  /*7370*/  I2FP.F32.S32 R29, R29 ;  /* 0x0000001d001d7245 */ /* 0x000fe40000201400 */
[----:B------:R-:W-:Y:S02]  /*7380*/  FSEL R21, R195, -INF , !P0 ;  /* 0xff800000c3157808 */ /* 0x000fe40004000000 */
[----:B------:R-:W-:Y:S01]  /*7390*/  FSEL R24, R161, -INF , !P5 ;  /* 0xff800000a1187808 */ /* 0x000fe20006800000 */
[----:B------:R-:W-:Y:S01]  /*73a0*/  FFMA.FTZ R226, R29, -UR6, R226 ;  /* 0x800000061de27c23 */ /* 0x000fe200080100e2 */
[----:B------:R-:W-:Y:S01]  /*73b0*/  ISETP.GT.AND P0, PT, R37, R139, PT ;  /* 0x0000008b2500720c */ /* 0x000fe20003f04270 */
[----:B------:R-:W-:Y:S01]  /*73c0*/  MUFU.TANH R148, R148 ;  /* 0x0000009400947308 */ /* 0x000fe20000002400 */
[----:B------:R-:W-:Y:S01]  /*73d0*/  FSEL R16, R160, -INF , !P2 ;  /* 0xff800000a0107808 */ /* 0x000fe20005000000 */
[----:B------:R-:W-:Y:S01]  /*73e0*/  IMAD.IADD R160, R244, 0x1, -R99 ;  /* 0x00000001f4a07824 */ /* 0x000fe200078e0a63 */
[----:B------:R-:W-:Y:S01]  /*73f0*/  FSEL R17, R45, -INF , !P3 ;  /* 0xff8000002d117808 */ /* 0x000fe20005800000 */
[----:B------:R-:W-:Y:S01]  /*7400*/  FMUL.FTZ R45, R140, UR4 ;  /* 0x000000048c2d7c20 */ /* 0x000fe20008410000 */
[----:B------:R-:W-:-:S02]  /*7410*/  FSEL R12, R40, -INF , !P1 ;  /* 0xff800000280c7808 */ /* 0x000fc40004800000 */
[C---:B------:R-:W-:Y:S01]  /*7420*/  ISETP.GT.AND P5, PT, R37.reuse, R143, PT ;  /* 0x0000008f2500720c */ /* 0x040fe20003fa4270 */
[----:B------:R-:W-:Y:S01]  /*7430*/  MUFU.TANH R238, R153 ;  /* 0x0000009900ee7308 */ /* 0x000fe20000002400 */
[C---:B------:R-:W-:Y:S02]  /*7440*/  ISETP.GT.AND P2, PT, R37.reuse, R130, PT ;  /* 0x000000822500720c */ /* 0x040fe40003f44270 */
[C---:B------:R-:W-:Y:S02]  /*7450*/  ISETP.GT.AND P3, PT, R37.reuse, R105, PT ;  /* 0x000000692500720c */ /* 0x040fe40003f64270 */
[----:B------:R-:W-:Y:S02]  /*7460*/  ISETP.GT.AND P1, PT, R37, R102, PT ;  /* 0x000000662500720c */ /* 0x000fe40003f24270 */
[----:B------:R-:W-:Y:S01]  /*7470*/  FSEL R40, R44, -INF , !P0 ;  /* 0xff8000002c287808 */ /* 0x000fe20004000000 */
[----:B------:R-:W-:Y:S01]  /*7480*/  MUFU.TANH R132, R132 ;  /* 0x0000008400847308 */ /* 0x000fe20000002400 */
[----:B------:R-:W-:Y:S01]  /*7490*/  FSEL R33, R119, -INF , !P5 ;  /* 0xff80000077217808 */ /* 0x000fe20006800000 */
[----:B------:R-:W-:Y:S01]  /*74a0*/  FMUL.FTZ R119, R8, UR4 ;  /* 0x0000000408777c20 */ /* 0x000fe20008410000 */
[----:B------:R-:W-:Y:S01]  /*74b0*/  ISETP.GT.AND P0, PT, R37, R97, PT ;  /* 0x000000612500720c */ /* 0x000fe20003f04270 */
[----:B------:R-:W-:Y:S01]  /*74c0*/  FMUL.FTZ R8, R9, UR4 ;  /* 0x0000000409087c20 */ /* 0x000fe20008410000 */
[----:B------:R-:W-:-:S02]  /*74d0*/  FSEL R48, R48, -INF , !P2 ;  /* 0xff80000030307808 */ /* 0x000fc40005000000 */
[----:B------:R-:W-:Y:S01]  /*74e0*/  FSEL R32, R36, -INF , !P3 ;  /* 0xff80000024207808 */ /* 0x000fe20005800000 */
[----:B------:R-:W-:Y:S01]  /*74f0*/  MUFU.TANH R119, R119 ;  /* 0x0000007700777308 */ /* 0x000fe20000002400 */
[----:B------:R-:W-:Y:S01]  /*7500*/  FSEL R29, R61, -INF , !P1 ;  /* 0xff8000003d1d7808 */ /* 0x000fe20004800000 */
[----:B------:R-:W-:Y:S01]  /*7510*/  FMUL.FTZ R61, R149, UR4 ;  /* 0x00000004953d7c20 */ /* 0x000fe20008410000 */
[C---:B------:R-:W-:Y:S02]  /*7520*/  ISETP.GT.AND P5, PT, R37.reuse, R100, PT ;  /* 0x000000642500720c */ /* 0x040fe40003fa4270 */
[C---:B------:R-:W-:Y:S02]  /*7530*/  ISETP.GT.AND P2, PT, R37.reuse, R91, PT ;  /* 0x0000005b2500720c */ /* 0x040fe40003f44270 */
[C---:B------:R-:W-:Y:S01]  /*7540*/  ISETP.GT.AND P3, PT, R37.reuse, R90, PT ;  /* 0x0000005a2500720c */ /* 0x040fe20003f64270 */
[----:B------:R2:W3:Y:S01]  /*7550*/  MUFU.TANH R149, R152 ;  /* 0x0000009800957308 */ /* 0x0004e20000002400 */
[----:B------:R-:W-:-:S02]  /*7560*/  ISETP.GT.AND P1, PT, R37, R88, PT ;  /* 0x000000582500720c */ /* 0x000fc40003f24270 */
[----:B------:R-:W-:Y:S02]  /*7570*/  FSEL R44, R28, -INF , !P0 ;  /* 0xff8000001c2c7808 */ /* 0x000fe40004000000 */
[----:B------:R-:W-:Y:S01]  /*7580*/  FSEL R36, R114, -INF , !P5 ;  /* 0xff80000072247808 */ /* 0x000fe20006800000 */
[C---:B------:R-:W-:Y:S01]  /*7590*/  IMAD.IADD R114, R244.reuse, 0x1, -R167 ;  /* 0x00000001f4727824 */ /* 0x040fe200078e0aa7 */
[----:B------:R-:W-:Y:S01]  /*75a0*/  FSEL R28, R115, -INF , !P2 ;  /* 0xff800000731c7808 */ /* 0x000fe20005000000 */
[----:B------:R-:W-:Y:S01]  /*75b0*/  IMAD.IADD R115, R244, 0x1, -R166 ;  /* 0x00000001f4737824 */ /* 0x000fe200078e0aa6 */
[----:B------:R-:W-:Y:S01]  /*75c0*/  FSEL R110, R110, -INF , !P3 ;  /* 0xff8000006e6e7808 */ /* 0x000fe20005800000 */
[----:B------:R-:W-:Y:S01]  /*75d0*/  MUFU.TANH R8, R8 ;  /* 0x0000000800087308 */ /* 0x000fe20000002400 */
[----:B------:R-:W-:Y:S02]  /*75e0*/  FSEL R224, R224, -INF , !P1 ;  /* 0xff800000e0e07808 */ /* 0x000fe40004800000 */
[----:B------:R-:W-:-:S02]  /*75f0*/  ISETP.GT.AND P5, PT, R37, R87, PT ;  /* 0x000000572500720c */ /* 0x000fc40003fa4270 */
[C---:B------:R-:W-:Y:S02]  /*7600*/  ISETP.GT.AND P0, PT, R37.reuse, R86, PT ;  /* 0x000000562500720c */ /* 0x040fe40003f04270 */
[C---:B------:R-:W-:Y:S01]  /*7610*/  ISETP.GT.AND P2, PT, R37.reuse, R85, PT ;  /* 0x000000552500720c */ /* 0x040fe20003f44270 */
[----:B--2---:R-:W-:Y:S01]  /*7620*/  IMAD.IADD R152, R244, 0x1, -R173 ;  /* 0x00000001f4987824 */ /* 0x004fe200078e0aad */
[C---:B------:R-:W-:Y:S01]  /*7630*/  ISETP.GT.AND P3, PT, R37.reuse, R84, PT ;  /* 0x000000542500720c */ /* 0x040fe20003f64270 */
[----:B------:R-:W-:Y:S01]  /*7640*/  MUFU.TANH R128, R128 ;  /* 0x0000008000807308 */ /* 0x000fe20000002400 */
[----:B------:R-:W-:Y:S02]  /*7650*/  ISETP.GT.AND P1, PT, R37, R82, PT ;  /* 0x000000522500720c */ /* 0x000fe40003f24270 */
[----:B------:R-:W-:Y:S02]  /*7660*/  FSEL R228, R228, -INF , !P5 ;  /* 0xff800000e4e47808 */ /* 0x000fe40006800000 */
[----:B------:R-:W-:-:S02]  /*7670*/  FSEL R206, R206, -INF , !P0 ;  /* 0xff800000cece7808 */ /* 0x000fc40004000000 */
[----:B------:R-:W-:Y:S01]  /*7680*/  FSEL R226, R226, -INF , !P2 ;  /* 0xff800000e2e27808 */ /* 0x000fe20005000000 */
[----:B------:R-:W-:Y:S01]  /*7690*/  MUFU.TANH R116, R116 ;  /* 0x0000007400747308 */ /* 0x000fe20000002400 */
[----:B------:R-:W-:Y:S02]  /*76a0*/  FSEL R204, R204, -INF , !P3 ;  /* 0xff800000cccc7808 */ /* 0x000fe40005800000 */
[----:B------:R-:W-:Y:S02]  /*76b0*/  FSEL R220, R220, -INF , !P1 ;  /* 0xff800000dcdc7808 */ /* 0x000fe40004800000 */
[C---:B------:R-:W-:Y:S02]  /*76c0*/  ISETP.GT.AND P5, PT, R37.reuse, R81, PT ;  /* 0x000000512500720c */ /* 0x040fe40003fa4270 */
[C---:B------:R-:W-:Y:S01]  /*76d0*/  ISETP.GT.AND P0, PT, R37.reuse, R78, PT ;  /* 0x0000004e2500720c */ /* 0x040fe20003f04270 */
[----:B------:R-:W2:Y:S01]  /*76e0*/  MUFU.TANH R196, R196 ;  /* 0x000000c400c47308 */ /* 0x000ea20000002400 */
[----:B------:R-:W-:-:S02]  /*76f0*/  ISETP.GT.AND P2, PT, R37, R77, PT ;  /* 0x0000004d2500720c */ /* 0x000fc40003f44270 */
[C---:B------:R-:W-:Y:S02]  /*7700*/  ISETP.GT.AND P3, PT, R37.reuse, R76, PT ;  /* 0x0000004c2500720c */ /* 0x040fe40003f64270 */
[----:B------:R-:W-:Y:S02]  /*7710*/  ISETP.GT.AND P1, PT, R37, R75, PT ;  /* 0x0000004b2500720c */ /* 0x000fe40003f24270 */
[----:B------:R-:W-:Y:S01]  /*7720*/  FSEL R218, R218, -INF , !P5 ;  /* 0xff800000dada7808 */ /* 0x000fe20006800000 */
[----:B------:R-:W-:Y:S01]  /*7730*/  MUFU.TANH R197, R197 ;  /* 0x000000c500c57308 */ /* 0x000fe20000002400 */
[----:B------:R-:W-:Y:S02]  /*7740*/  FSEL R222, R222, -INF , !P0 ;  /* 0xff800000dede7808 */ /* 0x000fe40004000000 */
[----:B------:R-:W-:Y:S02]  /*7750*/  FSEL R111, R111, -INF , !P2 ;  /* 0xff8000006f6f7808 */ /* 0x000fe40005000000 */
[----:B------:R-:W-:-:S02]  /*7760*/  FSEL R122, R122, -INF , !P3 ;  /* 0xff8000007a7a7808 */ /* 0x000fc40005800000 */
[----:B------:R-:W-:Y:S01]  /*7770*/  FSEL R89, R89, -INF , !P1 ;  /* 0xff80000059597808 */ /* 0x000fe20004800000 */
[----:B------:R-:W-:Y:S01]  /*7780*/  MUFU.TANH R200, R121 ;  /* 0x0000007900c87308 */ /* 0x000fe20000002400 */
[C---:B------:R-:W-:Y:S02]  /*7790*/  ISETP.GT.AND P5, PT, R37.reuse, R73, PT ;  /* 0x000000492500720c */ /* 0x040fe40003fa4270 */
[C---:B------:R-:W-:Y:S02]  /*77a0*/  ISETP.GT.AND P0, PT, R37.reuse, R70, PT ;  /* 0x000000462500720c */ /* 0x040fe40003f04270 */
[C---:B------:R-:W-:Y:S02]  /*77b0*/  ISETP.GT.AND P2, PT, R37.reuse, R68, PT ;  /* 0x000000442500720c */ /* 0x040fe40003f44270 */
[C---:B------:R-:W-:Y:S01]  /*77c0*/  ISETP.GT.AND P3, PT, R37.reuse, R0, PT ;  /* 0x000000002500720c */ /* 0x040fe20003f64270 */
[----:B------:R-:W-:Y:S01]  /*77d0*/  MUFU.TANH R144, R144 ;  /* 0x0000009000907308 */ /* 0x000fe20000002400 */
[----:B------:R-:W-:Y:S01]  /*77e0*/  ISETP.GT.AND P1, PT, R37, R2, PT ;  /* 0x000000022500720c */ /* 0x000fe20003f24270 */
[----:B------:R-:W-:Y:S01]  /*77f0*/  FMUL.FTZ R37, R136, UR4 ;  /* 0x0000000488257c20 */ /* 0x000fe20008410000 */
[----:B------:R-:W-:Y:S01]  /*7800*/  IABS R114, R114 ;  /* 0x0000007200727213 */ /* 0x000fe20000000000 */
[----:B------:R-:W-:Y:S01]  /*7810*/  IMAD.IADD R136, R244, 0x1, -R72 ;  /* 0x00000001f4887824 */ /* 0x000fe200078e0a48 */
[----:B------:R-:W-:Y:S01]  /*7820*/  IABS R93, R92 ;  /* 0x0000005c005d7213 */ /* 0x000fe20000000000 */
[----:B------:R-:W-:Y:S01]  /*7830*/  FMUL.FTZ R92, R117, UR4 ;  /* 0x00000004755c7c20 */ /* 0x000fe20008410000 */
[----:B------:R-:W-:Y:S01]  /*7840*/  I2FP.F32.S32 R114, R114 ;  /* 0x0000007200727245 */ /* 0x000fe20000201400 */
[----:B------:R4:W-:Y:S01]  /*7850*/  MUFU.TANH R214, R37 ;  /* 0x0000002500d67308 */ /* 0x0009e20000002400 */
[----:B------:R-:W-:Y:S01]  /*7860*/  IABS R136, R136 ;  /* 0x0000008800887213 */ /* 0x000fe20000000000 */
[----:B------:R-:W-:Y:S01]  /*7870*/  IMAD.MOV.U32 R117, RZ, RZ, R93 ;  /* 0x000000ffff757224 */ /* 0x000fe200078e005d */
[----:B------:R-:W-:Y:S01]  /*7880*/  IABS R95, R95 ;  /* 0x0000005f005f7213 */ /* 0x000fe20000000000 */
[----:B-----5:R-:W-:Y:S01]  /*7890*/  FFMA.FTZ R165, R114, -UR6, R165 ;  /* 0x8000000672a57c23 */ /* 0x020fe200080100a5 */
[----:B------:R-:W-:Y:S01]  /*78a0*/  IMAD.IADD R114, R244, 0x1, -R174 ;  /* 0x00000001f4727824 */ /* 0x000fe200078e0aae */
[----:B------:R-:W-:-:S02]  /*78b0*/  IABS R115, R115 ;  /* 0x0000007300737213 */ /* 0x000fc40000000000 */
[----:B------:R-:W-:Y:S01]  /*78c0*/  I2FP.F32.S32 R136, R136 ;  /* 0x0000008800887245 */ /* 0x000fe20000201400 */
[----:B------:R5:W2:Y:S01]  /*78d0*/  MUFU.TANH R93, R61 ;  /* 0x0000003d005d7308 */ /* 0x000aa20000002400 */
[----:B------:R-:W-:Y:S02]  /*78e0*/  I2FP.F32.S32 R95, R95 ;  /* 0x0000005f005f7245 */ /* 0x000fe40000201400 */
[----:B------:R-:W-:Y:S01]  /*78f0*/  IABS R114, R114 ;  /* 0x0000007200727213 */ /* 0x000fe20000000000 */
[----:B------:R-:W-:Y:S01]  /*7900*/  FFMA.FTZ R169, R136, -UR6, R169 ;  /* 0x8000000688a97c23 */ /* 0x000fe200080100a9 */
[----:B------:R-:W-:Y:S01]  /*7910*/  IABS R152, R152 ;  /* 0x0000009800987213 */ /* 0x000fe20000000000 */
[----:B-1----:R-:W-:Y:S01]  /*7920*/  FFMA.FTZ R136, R95, -UR6, R164 ;  /* 0x800000065f887c23 */ /* 0x002fe200080100a4 */
[----:B------:R-:W-:Y:S01]  /*7930*/  I2FP.F32.S32 R117, R117 ;  /* 0x0000007500757245 */ /* 0x000fe20000201400 */
[----:B------:R1:W-:Y:S01]  /*7940*/  MUFU.TANH R95, R45 ;  /* 0x0000002d005f7308 */ /* 0x0003e20000002400 */
[----:B------:R-:W-:Y:S01]  /*7950*/  I2FP.F32.S32 R152, R152 ;  /* 0x0000009800987245 */ /* 0x000fe20000201400 */
[----:B----4-:R-:W-:Y:S01]  /*7960*/  IMAD.IADD R37, R244, 0x1, -R178 ;  /* 0x00000001f4257824 */ /* 0x010fe200078e0ab2 */
[----:B------:R-:W-:Y:S01]  /*7970*/  IABS R236, R236 ;  /* 0x000000ec00ec7213 */ /* 0x000fe20000000000 */
[----:B------:R-:W-:Y:S01]  /*7980*/  FFMA.FTZ R140, R117, -UR6, R168 ;  /* 0x80000006758c7c23 */ /* 0x000fe200080100a8 */
[----:B------:R-:W-:-:S02]  /*7990*/  IMAD.IADD R117, R118, 0x1, -R57 ;  /* 0x0000000176757824 */ /* 0x000fc400078e0a39 */
[----:B---3--:R-:W-:Y:S01]  /*79a0*/  FFMA.FTZ R149, R152, -UR6, R149 ;  /* 0x8000000698957c23 */ /* 0x008fe20008010095 */
[C---:B------:R-:W-:Y:S01]  /*79b0*/  IMAD.IADD R152, R244.reuse, 0x1, -R179 ;  /* 0x00000001f4987824 */ /* 0x040fe200078e0ab3 */
[----:B------:R-:W-:Y:S01]  /*79c0*/  I2FP.F32.S32 R236, R236 ;  /* 0x000000ec00ec7245 */ /* 0x000fe20000201400 */
[----:B------:R-:W-:Y:S01]  /*79d0*/  MUFU.TANH R141, R141 ;  /* 0x0000008d008d7308 */ /* 0x000fe20000002400 */
[----:B-----5:R-:W-:Y:S01]  /*79e0*/  I2FP.F32.S32 R61, R115 ;  /* 0x00000073003d7245 */ /* 0x020fe20000201400 */
[----:B------:R-:W-:Y:S01]  /*79f0*/  IMAD.IADD R115, R244, 0x1, -R175 ;  /* 0x00000001f4737824 */ /* 0x000fe200078e0aaf */
[----:B------:R-:W-:Y:S01]  /*7a00*/  IABS R152, R152 ;  /* 0x0000009800987213 */ /* 0x000fe20000000000 */
[----:B------:R-:W-:Y:S01]  /*7a10*/  FFMA.FTZ R236, R236, -UR6, R145 ;  /* 0x80000006ecec7c23 */ /* 0x000fe20008010091 */
[----:B------:R-:W-:Y:S01]  /*7a20*/  IABS R9, R117 ;  /* 0x0000007500097213 */ /* 0x000fe20000000000 */
[----:B------:R-:W-:Y:S01]  /*7a30*/  FMUL.FTZ R117, R4, UR4 ;  /* 0x0000000404757c20 */ /* 0x000fe20008410000 */
[----:B------:R-:W-:Y:S01]  /*7a40*/  IABS R115, R115 ;  /* 0x0000007300737213 */ /* 0x000fe20000000000 */
[----:B------:R-:W-:Y:S01]  /*7a50*/  MUFU.TANH R137, R137 ;  /* 0x0000008900897308 */ /* 0x000fe20000002400 */
[----:B-1----:R-:W-:Y:S01]  /*7a60*/  I2FP.F32.S32 R45, R114 ;  /* 0x00000072002d7245 */ /* 0x002fe20000201400 */
[----:B------:R-:W-:Y:S01]  /*7a70*/  FMUL.FTZ R114, R13, UR4 ;  /* 0x000000040d727c20 */ /* 0x000fe20008410000 */
[----:B------:R-:W-:Y:S01]  /*7a80*/  I2FP.F32.S32 R115, R115 ;  /* 0x0000007300737245 */ /* 0x000fe20000201400 */
[----:B--2---:R-:W-:Y:S01]  /*7a90*/  FFMA.FTZ R61, R61, -UR6, R196 ;  /* 0x800000063d3d7c23 */ /* 0x004fe200080100c4 */
[----:B------:R-:W-:Y:S01]  /*7aa0*/  I2FP.F32.S32 R4, R152 ;  /* 0x0000009800047245 */ /* 0x000fe20000201400 */
[----:B------:R-:W-:Y:S01]  /*7ab0*/  FFMA.FTZ R94, R45, -UR6, R94 ;  /* 0x800000062d5e7c23 */ /* 0x000fe2000801005e */
[----:B------:R-:W-:-:S02]  /*7ac0*/  IMAD.IADD R45, R244, 0x1, -R180 ;  /* 0x00000001f42d7824 */ /* 0x000fc400078e0ab4 */
[----:B------:R-:W-:Y:S01]  /*7ad0*/  FFMA.FTZ R156, R115, -UR6, R156 ;  /* 0x80000006739c7c23 */ /* 0x000fe2000801009c */
[----:B------:R-:W-:Y:S01]  /*7ae0*/  IMAD.IADD R115, R244, 0x1, -R171 ;  /* 0x00000001f4737824 */ /* 0x000fe200078e0aab */
[----:B------:R-:W1:Y:S01]  /*7af0*/  MUFU.TANH R114, R114 ;  /* 0x0000007200727308 */ /* 0x000e620000002400 */
[----:B------:R-:W-:Y:S01]  /*7b00*/  I2FP.F32.S32 R9, R9 ;  /* 0x0000000900097245 */ /* 0x000fe20000201400 */
[----:B------:R-:W-:Y:S01]  /*7b10*/  FMUL.FTZ R196, R113, UR4 ;  /* 0x0000000471c47c20 */ /* 0x000fe20008410000 */
[----:B------:R-:W-:Y:S01]  /*7b20*/  IABS R45, R45 ;  /* 0x0000002d002d7213 */ /* 0x000fe20000000000 */
[----:B------:R-:W-:Y:S01]  /*7b30*/  IMAD.MOV.U32 R113, RZ, RZ, 0x1 ;  /* 0x00000001ff717424 */ /* 0x000fe200078e00ff */
[----:B------:R-:W-:Y:S02]  /*7b40*/  IABS R115, R115 ;  /* 0x0000007300737213 */ /* 0x000fe40000000000 */
[----:B------:R-:W-:Y:S01]  /*7b50*/  I2FP.F32.S32 R45, R45 ;  /* 0x0000002d002d7245 */ /* 0x000fe20000201400 */
[----:B------:R-:W-:Y:S01]  /*7b60*/  MUFU.TANH R117, R117 ;  /* 0x0000007500757308 */ /* 0x000fe20000002400 */
[----:B------:R-:W-:-:S02]  /*7b70*/  I2FP.F32.S32 R115, R115 ;  /* 0x0000007300737245 */ /* 0x000fc40000201400 */
[----:B------:R-:W-:Y:S01]  /*7b80*/  IABS R199, R199 ;  /* 0x000000c700c77213 */ /* 0x000fe20000000000 */
[----:B------:R-:W-:Y:S01]  /*7b90*/  FFMA.FTZ R148, R45, -UR6, R148 ;  /* 0x800000062d947c23 */ /* 0x000fe20008010094 */
[----:B------:R-:W-:Y:S01]  /*7ba0*/  FFMA.FTZ R45, R4, -UR6, R93 ;  /* 0x80000006042d7c23 */ /* 0x000fe2000801005d */
[----:B------:R-:W-:Y:S01]  /*7bb0*/  FMUL.FTZ R4, R5, UR4 ;  /* 0x0000000405047c20 */ /* 0x000fe20008410000 */
[----:B------:R-:W-:Y:S01]  /*7bc0*/  FFMA.FTZ R238, R115, -UR6, R238 ;  /* 0x8000000673ee7c23 */ /* 0x000fe200080100ee */
[C---:B------:R-:W-:Y:S02]  /*7bd0*/  IMAD.IADD R115, R118.reuse, 0x1, -R49 ;  /* 0x0000000176737824 */ /* 0x040fe400078e0a31 */
[----:B-1----:R-:W-:Y:S01]  /*7be0*/  FFMA.FTZ R5, R9, -UR6, R114 ;  /* 0x8000000609057c23 */ /* 0x002fe20008010072 */
[C---:B------:R-:W-:Y:S01]  /*7bf0*/  IMAD.IADD R93, R118.reuse, 0x1, -R41 ;  /* 0x00000001765d7824 */ /* 0x040fe200078e0a29 */
[----:B------:R-:W-:Y:S01]  /*7c00*/  IABS R160, R160 ;  /* 0x000000a000a07213 */ /* 0x000fe20000000000 */
[----:B------:R-:W1:Y:S01]  /*7c10*/  MUFU.TANH R4, R4 ;  /* 0x0000000400047308 */ /* 0x000e620000002400 */
[C---:B------:R-:W-:Y:S01]  /*7c20*/  IMAD.IADD R114, R118.reuse, 0x1, -R79 ;  /* 0x0000000176727824 */ /* 0x040fe200078e0a4f */
[----:B------:R-:W-:Y:S01]  /*7c30*/  I2FP.F32.S32 R199, R199 ;  /* 0x000000c700c77245 */ /* 0x000fe20000201400 */
[----:B------:R-:W-:Y:S01]  /*7c40*/  IMAD.IADD R9, R118, 0x1, -R53 ;  /* 0x0000000176097824 */ /* 0x000fe200078e0a35 */
[----:B------:R-:W-:-:S02]  /*7c50*/  IABS R118, R115 ;  /* 0x0000007300767213 */ /* 0x000fc40000000000 */
[----:B------:R-:W-:Y:S01]  /*7c60*/  IABS R93, R93 ;  /* 0x0000005d005d7213 */ /* 0x000fe20000000000 */
[----:B------:R-:W-:Y:S01]  /*7c70*/  FFMA.FTZ R199, R199, -UR6, R116 ;  /* 0x80000006c7c77c23 */ /* 0x000fe20008010074 */
[----:B------:R-:W-:Y:S01]  /*7c80*/  IABS R9, R9 ;  /* 0x0000000900097213 */ /* 0x000fe20000000000 */
[----:B------:R-:W-:Y:S01]  /*7c90*/  MUFU.TANH R115, R125 ;  /* 0x0000007d00737308 */ /* 0x000fe20000002400 */
[----:B------:R-:W-:Y:S02]  /*7ca0*/  I2FP.F32.S32 R118, R118 ;  /* 0x0000007600767245 */ /* 0x000fe40000201400 */
[----:B------:R-:W-:Y:S02]  /*7cb0*/  I2FP.F32.S32 R93, R93 ;  /* 0x0000005d005d7245 */ /* 0x000fe40000201400 */
[----:B------:R-:W-:Y:S01]  /*7cc0*/  I2FP.F32.S32 R9, R9 ;  /* 0x0000000900097245 */ /* 0x000fe20000201400 */
[----:B------:R-:W-:Y:S01]  /*7cd0*/  FFMA.FTZ R119, R118, -UR6, R119 ;  /* 0x8000000676777c23 */ /* 0x000fe20008010077 */
[----:B------:R-:W-:Y:S01]  /*7ce0*/  IABS R114, R114 ;  /* 0x0000007200727213 */ /* 0x000fe20000000000 */
[----:B------:R-:W-:Y:S01]  /*7cf0*/  FFMA.FTZ R118, R93, -UR6, R8 ;  /* 0x800000065d767c23 */ /* 0x000fe20008010008 */
[----:B------:R-:W-:-:S02]  /*7d00*/  IMAD.IADD R8, R244, 0x1, -R184 ;  /* 0x00000001f4087824 */ /* 0x000fc400078e0ab8 */
[----:B-1----:R-:W-:Y:S01]  /*7d10*/  FFMA.FTZ R4, R9, -UR6, R4 ;  /* 0x8000000609047c23 */ /* 0x002fe20008010004 */
[C---:B------:R-:W-:Y:S01]  /*7d20*/  IMAD.IADD R9, R244.reuse, 0x1, -R182 ;  /* 0x00000001f4097824 */ /* 0x040fe200078e0ab6 */
[----:B------:R-:W-:Y:S01]  /*7d30*/  I2FP.F32.S32 R114, R114 ;  /* 0x0000007200727245 */ /* 0x000fe20000201400 */
[----:B------:R-:W-:Y:S01]  /*7d40*/  IMAD.IADD R93, R244, 0x1, -R188 ;  /* 0x00000001f45d7824 */ /* 0x000fe200078e0abc */
[----:B------:R-:W-:Y:S01]  /*7d50*/  IABS R8, R8 ;  /* 0x0000000800087213 */ /* 0x000fe20000000000 */
[----:B------:R-:W-:Y:S01]  /*7d60*/  MUFU.TANH R133, R133 ;  /* 0x0000008500857308 */ /* 0x000fe20000002400 */
[----:B------:R-:W-:Y:S01]  /*7d70*/  IABS R9, R9 ;  /* 0x0000000900097213 */ /* 0x000fe20000000000 */
[----:B------:R-:W-:Y:S01]  /*7d80*/  FFMA.FTZ R117, R114, -UR6, R117 ;  /* 0x8000000672757c23 */ /* 0x000fe20008010075 */
[----:B------:R-:W-:Y:S02]  /*7d90*/  I2FP.F32.S32 R8, R8 ;  /* 0x0000000800087245 */ /* 0x000fe40000201400 */
[----:B------:R-:W-:-:S02]  /*7da0*/  IABS R93, R93 ;  /* 0x0000005d005d7213 */ /* 0x000fc40000000000 */
[----:B------:R-:W-:Y:S01]  /*7db0*/  I2FP.F32.S32 R9, R9 ;  /* 0x0000000900097245 */ /* 0x000fe20000201400 */
[----:B------:R-:W-:Y:S01]  /*7dc0*/  FFMA.FTZ R145, R8, -UR6, R95 ;  /* 0x8000000608917c23 */ /* 0x000fe2000801005f */
[----:B------:R-:W-:Y:S01]  /*7dd0*/  I2FP.F32.S32 R93, R93 ;  /* 0x0000005d005d7245 */ /* 0x000fe20000201400 */
[----:B------:R1:W-:Y:S01]  /*7de0*/  MUFU.TANH R8, R129 ;  /* 0x0000008100087308 */ /* 0x0003e20000002400 */
[C---:B------:R-:W-:Y:S02]  /*7df0*/  IMAD.IADD R95, R244.reuse, 0x1, -R186 ;  /* 0x00000001f45f7824 */ /* 0x040fe400078e0aba */
[----:B------:R-:W-:Y:S01]  /*7e00*/  FFMA.FTZ R214, R9, -UR6, R214 ;  /* 0x8000000609d67c23 */ /* 0x000fe200080100d6 */
[C---:B------:R-:W-:Y:S02]  /*7e10*/  IMAD.IADD R9, R244.reuse, 0x1, -R185 ;  /* 0x00000001f4097824 */ /* 0x040fe400078e0ab9 */
[----:B------:R-:W-:Y:S01]  /*7e20*/  FFMA.FTZ R212, R93, -UR6, R132 ;  /* 0x800000065dd47c23 */ /* 0x000fe20008010084 */
[----:B------:R-:W-:Y:S01]  /*7e30*/  IMAD.IADD R93, R244, 0x1, -R190 ;  /* 0x00000001f45d7824 */ /* 0x000fe200078e0abe */
[----:B------:R-:W-:Y:S01]  /*7e40*/  I2FP.F32.S32 R160, R160 ;  /* 0x000000a000a07245 */ /* 0x000fe20000201400 */
[----:B------:R-:W2:Y:S01]  /*7e50*/  MUFU.TANH R114, R120 ;  /* 0x0000007800727308 */ /* 0x000ea20000002400 */
[----:B------:R-:W-:-:S02]  /*7e60*/  IABS R9, R9 ;  /* 0x0000000900097213 */ /* 0x000fc40000000000 */
[----:B------:R-:W-:Y:S01]  /*7e70*/  IABS R93, R93 ;  /* 0x0000005d005d7213 */ /* 0x000fe20000000000 */
[----:B------:R-:W-:Y:S01]  /*7e80*/  FFMA.FTZ R13, R160, -UR6, R197 ;  /* 0x80000006a00d7c23 */ /* 0x000fe200080100c5 */
[----:B------:R-:W-:Y:S02]  /*7e90*/  I2FP.F32.S32 R9, R9 ;  /* 0x0000000900097245 */ /* 0x000fe40000201400 */
[----:B------:R-:W-:Y:S01]  /*7ea0*/  I2FP.F32.S32 R93, R93 ;  /* 0x0000005d005d7245 */ /* 0x000fe20000201400 */
[----:B------:R-:W3:Y:S01]  /*7eb0*/  MUFU.TANH R124, R124 ;  /* 0x0000007c007c7308 */ /* 0x000ee20000002400 */
[----:B-1----:R-:W-:Y:S01]  /*7ec0*/  IABS R129, R95 ;  /* 0x0000005f00817213 */ /* 0x002fe20000000000 */
[----:B------:R-:W-:Y:S01]  /*7ed0*/  IMAD.IADD R95, R244, 0x1, -R192 ;  /* 0x00000001f45f7824 */ /* 0x000fe200078e0ac0 */
[----:B------:R-:W-:Y:S02]  /*7ee0*/  FSEL R119, R119, -INF , !P0 ;  /* 0xff80000077777808 */ /* 0x000fe40004000000 */
[----:B------:R-:W-:-:S02]  /*7ef0*/  I2FP.F32.S32 R129, R129 ;  /* 0x0000008100817245 */ /* 0x000fc40000201400 */
[----:B------:R-:W-:Y:S01]  /*7f00*/  FSEL R116, R4, -INF , !P1 ;  /* 0xff80000004747808 */ /* 0x000fe20004800000 */
[----:B------:R-:W1:Y:S01]  /*7f10*/  MUFU.TANH R196, R196 ;  /* 0x000000c400c47308 */ /* 0x000e620000002400 */
[----:B--2---:R-:W-:Y:S01]  /*7f20*/  FFMA.FTZ R114, R93, -UR6, R114 ;  /* 0x800000065d727c23 */ /* 0x004fe20008010072 */
[----:B------:R-:W-:Y:S01]  /*7f30*/  FFMA.FTZ R129, R129, -UR6, R128 ;  /* 0x8000000681817c23 */ /* 0x000fe20008010080 */
[----:B------:R-:W-:Y:S01]  /*7f40*/  FFMA.FTZ R128, R9, -UR6, R8 ;  /* 0x8000000609807c23 */ /* 0x000fe20008010008 */
[C---:B------:R-:W-:Y:S01]  /*7f50*/  IMAD.IADD R9, R244.reuse, 0x1, -R189 ;  /* 0x00000001f4097824 */ /* 0x040fe200078e0abd */
[----:B------:R-:W-:Y:S01]  /*7f60*/  FSEL R120, R5, -INF , !P5 ;  /* 0xff80000005787808 */ /* 0x000fe20006800000 */
[----:B------:R-:W-:Y:S01]  /*7f70*/  VIADD R93, R244, -UR24 ;  /* 0x80000018f45d7c36 */ /* 0x000fe20008000000 */
[----:B------:R-:W-:Y:S01]  /*7f80*/  FSEL R118, R118, -INF , !P2 ;  /* 0xff80000076767808 */ /* 0x000fe20005000000 */
[----:B------:R-:W-:Y:S01]  /*7f90*/  IMAD.IADD R8, R244, 0x1, -R191 ;  /* 0x00000001f4087824 */ /* 0x000fe200078e0abf */
[----:B------:R-:W-:Y:S01]  /*7fa0*/  IABS R9, R9 ;  /* 0x0000000900097213 */ /* 0x000fe20000000000 */
[----:B------:R2:W4:Y:S01]  /*7fb0*/  MUFU.TANH R198, R92 ;  /* 0x0000005c00c67308 */ /* 0x0005220000002400 */
[----:B------:R-:W-:-:S02]  /*7fc0*/  ISETP.GT.AND P5, PT, R93, R69, PT ;  /* 0x000000455d00720c */ /* 0x000fc40003fa4270 */
[----:B------:R-:W-:Y:S02]  /*7fd0*/  ISETP.GT.AND P0, PT, R93, R138, PT ;  /* 0x0000008a5d00720c */ /* 0x000fe40003f04270 */
[----:B------:R-:W-:Y:S02]  /*7fe0*/  I2FP.F32.S32 R9, R9 ;  /* 0x0000000900097245 */ /* 0x000fe40000201400 */
[----:B------:R-:W-:Y:S01]  /*7ff0*/  IABS R8, R8 ;  /* 0x0000000800087213 */ /* 0x000fe20000000000 */
[----:B------:R-:W-:Y:S01]  /*8000*/  MUFU.TANH R197, R112 ;  /* 0x0000007000c57308 */ /* 0x000fe20000002400 */
[----:B------:R-:W-:Y:S01]  /*8010*/  FSEL R117, R117, -INF , !P3 ;  /* 0xff80000075757808 */ /* 0x000fe20005800000 */
[----:B------:R-:W-:Y:S01]  /*8020*/  FFMA.FTZ R200, R9, -UR6, R200 ;  /* 0x8000000609c87c23 */ /* 0x000fe200080100c8 */
[----:B------:R-:W-:Y:S02]  /*8030*/  FSEL R140, R140, -INF , !P5 ;  /* 0xff8000008c8c7808 */ /* 0x000fe40006800000 */
[----:B------:R-:W-:-:S02]  /*8040*/  FSEL R4, R169, -INF , !P0 ;  /* 0xff800000a9047808 */ /* 0x000fc40004000000 */
[----:B------:R-:W-:Y:S01]  /*8050*/  IABS R37, R37 ;  /* 0x0000002500257213 */ /* 0x000fe20000000000 */
[----:B------:R-:W-:Y:S01]  /*8060*/  MUFU.TANH R109, R109 ;  /* 0x0000006d006d7308 */ /* 0x000fe20000002400 */
[----:B------:R-:W-:Y:S01]  /*8070*/  IABS R216, R216 ;  /* 0x000000d800d87213 */ /* 0x000fe20000000000 */
[----:B--2---:R-:W-:Y:S01]  /*8080*/  VIADD R92, R244, 0x48 ;  /* 0x00000048f45c7836 */ /* 0x004fe20000000000 */
[C---:B------:R-:W-:Y:S02]  /*8090*/  ISETP.GT.AND P2, PT, R93.reuse, R176, PT ;  /* 0x000000b05d00720c */ /* 0x040fe40003f44270 */
[C---:B------:R-:W-:Y:S01]  /*80a0*/  ISETP.GT.AND P3, PT, R93.reuse, R172, PT ;  /* 0x000000ac5d00720c */ /* 0x040fe20003f64270 */
[C---:B------:R-:W-:Y:S01]  /*80b0*/  IMAD.IADD R74, R92.reuse, 0x1, -R74 ;  /* 0x000000015c4a7824 */ /* 0x040fe200078e0a4a */
[C---:B------:R-:W-:Y:S01]  /*80c0*/  ISETP.GT.AND P1, PT, R93.reuse, R158, PT ;  /* 0x0000009e5d00720c */ /* 0x040fe20003f24270 */
[C---:B------:R-:W-:Y:S01]  /*80d0*/  IMAD.IADD R125, R92.reuse, 0x1, -R41 ;  /* 0x000000015c7d7824 */ /* 0x040fe200078e0a29 */
[C---:B------:R-:W-:Y:S01]  /*80e0*/  ISETP.GT.AND P5, PT, R93.reuse, R154, PT ;  /* 0x0000009a5d00720c */ /* 0x040fe20003fa4270 */
[----:B------:R-:W-:Y:S01]  /*80f0*/  MUFU.TANH R67, R67 ;  /* 0x0000004300437308 */ /* 0x000fe20000002400 */
[----:B------:R-:W-:Y:S01]  /*8100*/  ISETP.GT.AND P0, PT, R93, R147, PT ;  /* 0x000000935d00720c */ /* 0x000fe20003f04270 */
[C---:B------:R-:W-:Y:S01]  /*8110*/  IMAD.IADD R72, R92.reuse, 0x1, -R72 ;  /* 0x000000015c487824 */ /* 0x040fe200078e0a48 */
[----:B------:R-:W-:Y:S01]  /*8120*/  I2FP.F32.S32 R8, R8 ;  /* 0x0000000800087245 */ /* 0x000fe20000201400 */
[C---:B------:R-:W-:Y:S01]  /*8130*/  IMAD.IADD R170, R92.reuse, 0x1, -R170 ;  /* 0x000000015caa7824 */ /* 0x040fe200078e0aaa */
[----:B------:R-:W-:Y:S01]  /*8140*/  I2FP.F32.S32 R37, R37 ;  /* 0x0000002500257245 */ /* 0x000fe20000201400 */
[----:B------:R-:W-:Y:S01]  /*8150*/  IMAD.IADD R167, R92, 0x1, -R167 ;  /* 0x000000015ca77824 */ /* 0x000fe200078e0aa7 */
[----:B------:R-:W-:Y:S01]  /*8160*/  I2FP.F32.S32 R216, R216 ;  /* 0x000000d800d87245 */ /* 0x000fe20000201400 */
[----:B------:R-:W-:Y:S01]  /*8170*/  FFMA.FTZ R115, R8, -UR6, R115 ;  /* 0x8000000608737c23 */ /* 0x000fe20008010073 */
[----:B------:R-:W-:Y:S01]  /*8180*/  FSEL R136, R136, -INF , !P2 ;  /* 0xff80000088887808 */ /* 0x000fe20005000000 */
[----:B------:R-:W-:Y:S01]  /*8190*/  FFMA.FTZ R37, R37, -UR6, R144 ;  /* 0x8000000625257c23 */ /* 0x000fe20008010090 */
[----:B------:R-:W-:Y:S01]  /*81a0*/  FSEL R5, R165, -INF , !P3 ;  /* 0xff800000a5057808 */ /* 0x000fe20005800000 */
[----:B------:R-:W-:Y:S01]  /*81b0*/  FFMA.FTZ R216, R216, -UR6, R141 ;  /* 0x80000006d8d87c23 */ /* 0x000fe2000801008d */
[----:B------:R-:W-:Y:S01]  /*81c0*/  FSEL R61, R61, -INF , !P1 ;  /* 0xff8000003d3d7808 */ /* 0x000fe20004800000 */
[----:B------:R-:W-:Y:S01]  /*81d0*/  MUFU.TANH R63, R63 ;  /* 0x0000003f003f7308 */ /* 0x000fe20000002400 */
[----:B------:R-:W-:Y:S01]  /*81e0*/  FSEL R13, R13, -INF , !P5 ;  /* 0xff8000000d0d7808 */ /* 0x000fe20006800000 */
[----:B------:R-:W-:Y:S01]  /*81f0*/  IMAD.IADD R141, R92, 0x1, -R49 ;  /* 0x000000015c8d7824 */ /* 0x000fe200078e0a31 */
[----:B------:R-:W-:Y:S01]  /*8200*/  FSEL R9, R156, -INF , !P0 ;  /* 0xff8000009c097808 */ /* 0x000fe20004000000 */
[C---:B------:R-:W-:Y:S01]  /*8210*/  IMAD.IADD R166, R92.reuse, 0x1, -R166 ;  /* 0x000000015ca67824 */ /* 0x040fe200078e0aa6 */
[----:B------:R-:W-:Y:S01]  /*8220*/  IABS R234, R234 ;  /* 0x000000ea00ea7213 */ /* 0x000fe20000000000 */
[C---:B------:R-:W-:Y:S01]  /*8230*/  IMAD.IADD R175, R92.reuse, 0x1, -R175 ;  /* 0x000000015caf7824 */ /* 0x040fe200078e0aaf */
[----:B------:R-:W-:Y:S01]  /*8240*/  IABS R230, R230 ;  /* 0x000000e600e67213 */ /* 0x000fe20000000000 */
[----:B------:R-:W-:Y:S01]  /*8250*/  MUFU.TANH R59, R59 ;  /* 0x0000003b003b7308 */ /* 0x000fe20000002400 */
        /* <DEDUP_REMOVED lines=9> */
[C---:B------:R-:W-:Y:S01]  /*82f0*/  IMAD.IADD R179, R92.reuse, 0x1, -R179 ;  /* 0x000000015cb37824 */ /* 0x040fe200078e0ab3 */
[----:B------:R-:W-:Y:S01]  /*8300*/  I2FP.F32.S32 R234, R234 ;  /* 0x000000ea00ea7245 */ /* 0x000fe20000201400 */
[C---:B------:R-:W-:Y:S01]  /*8310*/  IMAD.IADD R178, R92.reuse, 0x1, -R178 ;  /* 0x000000015cb27824 */ /* 0x040fe200078e0ab2 */
[----:B------:R-:W-:Y:S01]  /*8320*/  I2FP.F32.S32 R230, R230 ;  /* 0x000000e600e67245 */ /* 0x000fe20000201400 */
[----:B------:R-:W-:Y:S01]  /*8330*/  IMAD.IADD R177, R92, 0x1, -R177 ;  /* 0x000000015cb17824 */ /* 0x000fe200078e0ab1 */
[----:B------:R-:W-:Y:S01]  /*8340*/  FSEL R8, R94, -INF , !P2 ;  /* 0xff8000005e087808 */ /* 0x000fe20005000000 */
[----:B------:R-:W-:Y:S01]  /*8350*/  FFMA.FTZ R234, R234, -UR6, R137 ;  /* 0x80000006eaea7c23 */ /* 0x000fe20008010089 */
[----:B------:R-:W-:Y:S01]  /*8360*/  FSEL R149, R149, -INF , !P3 ;  /* 0xff80000095957808 */ /* 0x000fe20005800000 */
[----:B------:R-:W-:Y:S01]  /*8370*/  FFMA.FTZ R230, R230, -UR6, R133 ;  /* 0x80000006e6e67c23 */ /* 0x000fe20008010085 */
[----:B------:R-:W-:Y:S01]  /*8380*/  FSEL R238, R238, -INF , !P1 ;  /* 0xff800000eeee7808 */ /* 0x000fe20004800000 */
[----:B------:R-:W-:Y:S01]  /*8390*/  VIADD R94, R71, UR19 ;  /* 0x00000013475e7c36 */ /* 0x000fe20008000000 */
[----:B------:R-:W-:Y:S01]  /*83a0*/  FSEL R148, R148, -INF , !P5 ;  /* 0xff80000094947808 */ /* 0x000fe20006800000 */
[----:B------:R-:W-:Y:S01]  /*83b0*/  IMAD.MOV.U32 R71, RZ, RZ, 0x49 ;  /* 0x00000049ff477424 */ /* 0x000fe200078e00ff */
[----:B------:R-:W-:Y:S01]  /*83c0*/  FSEL R45, R45, -INF , !P0 ;  /* 0xff8000002d2d7808 */ /* 0x000fe20004000000 */
[C---:B------:R-:W-:Y:S01]  /*83d0*/  VIADD R137, R92.reuse, -UR24 ;  /* 0x800000185c897c36 */ /* 0x040fe20008000000 */
[----:B------:R-:W-:Y:S01]  /*83e0*/  IABS R95, R95 ;  /* 0x0000005f005f7213 */ /* 0x000fe20000000000 */
        /* <DEDUP_REMOVED lines=12> */
[----:B------:R-:W-:Y:S01]  /*84b0*/  IMAD.MOV.U32 R95, RZ, RZ, 0x9 ;  /* 0x00000009ff5f7424 */ /* 0x000fe200078e00ff */
[----:B------:R-:W-:Y:S01]  /*84c0*/  FSEL R37, R37, -INF , !P2 ;  /* 0xff80000025257808 */ /* 0x000fe20005000000 */
[----:B------:R-:W-:Y:S01]  /*84d0*/  IMAD.IADD R186, R92, 0x1, -R186 ;  /* 0x000000015cba7824 */ /* 0x000fe200078e0aba */
[----:B------:R-:W-:Y:S01]  /*84e0*/  FSEL R236, R236, -INF , !P3 ;  /* 0xff800000ecec7808 */ /* 0x000fe20005800000 */
[----:B---3--:R-:W-:Y:S01]  /*84f0*/  FFMA.FTZ R121, R121, -UR6, R124 ;  /* 0x8000000679797c23 */ /* 0x008fe2000801007c */
[----:B------:R-:W-:Y:S01]  /*8500*/  FSEL R145, R145, -INF , !P1 ;  /* 0xff80000091917808 */ /* 0x000fe20004800000 */
[----:B------:R-:W-:Y:S01]  /*8510*/  IMAD.IADD R185, R92, 0x1, -R185 ;  /* 0x000000015cb97824 */ /* 0x000fe200078e0ab9 */
        /* <DEDUP_REMOVED lines=15> */
[----:B------:R-:W-:Y:S01]  /*8610*/  MUFU.TANH R51, R51 ;  /* 0x0000003300337308 */ /* 0x000fe20000002400 */
[----:B------:R-:W-:-:S02]  /*8620*/  FSEL R212, R212, -INF , !P3 ;  /* 0xff800000d4d47808 */ /* 0x000fc40005800000 */
[----:B------:R-:W-:Y:S02]  /*8630*/  FSEL R230, R230, -INF , !P1 ;  /* 0xff800000e6e67808 */ /* 0x000fe40004800000 */
[----:B------:R-:W-:Y:S02]  /*8640*/  FSEL R129, R129, -INF , !P5 ;  /* 0xff80000081817808 */ /* 0x000fe40006800000 */
[----:B------:R-:W-:Y:S01]  /*8650*/  FSEL R128, R128, -INF , !P0 ;  /* 0xff80000080807808 */ /* 0x000fe20004000000 */
[----:B------:R-:W-:Y:S01]  /*8660*/  MUFU.TANH R46, R46 ;  /* 0x0000002e002e7308 */ /* 0x000fe20000002400 */
[C---:B------:R-:W-:Y:S02]  /*8670*/  ISETP.GT.AND P2, PT, R93.reuse, R81, PT ;  /* 0x000000515d00720c */ /* 0x040fe40003f44270 */
[C---:B------:R-:W-:Y:S02]  /*8680*/  ISETP.GT.AND P3, PT, R93.reuse, R78, PT ;  /* 0x0000004e5d00720c */ /* 0x040fe40003f64270 */
[----:B------:R-:W-:-:S02]  /*8690*/  ISETP.GT.AND P1, PT, R93, R77, PT ;  /* 0x0000004d5d00720c */ /* 0x000fc40003f24270 */
[C---:B------:R-:W-:Y:S01]  /*86a0*/  ISETP.GT.AND P5, PT, R93.reuse, R76, PT ;  /* 0x0000004c5d00720c */ /* 0x040fe20003fa4270 */
[----:B------:R-:W-:Y:S01]  /*86b0*/  MUFU.TANH R42, R42 ;  /* 0x0000002a002a7308 */ /* 0x000fe20000002400 */
[----:B------:R-:W-:Y:S02]  /*86c0*/  ISETP.GT.AND P0, PT, R93, R75, PT ;  /* 0x0000004b5d00720c */ /* 0x000fe40003f04270 */
[----:B------:R-:W-:Y:S02]  /*86d0*/  FSEL R121, R121, -INF , !P2 ;  /* 0xff80000079797808 */ /* 0x000fe40005000000 */
[----:B------:R-:W-:Y:S02]  /*86e0*/  FSEL R115, R115, -INF , !P3 ;  /* 0xff80000073737808 */ /* 0x000fe40005800000 */
[----:B------:R-:W-:Y:S01]  /*86f0*/  FSEL R114, R114, -INF , !P1 ;  /* 0xff80000072727808 */ /* 0x000fe20004800000 */
[----:B------:R-:W-:Y:S01]  /*8700*/  MUFU.TANH R43, R43 ;  /* 0x0000002b002b7308 */ /* 0x000fe20000002400 */
[----:B------:R-:W-:-:S02]  /*8710*/  FSEL R200, R200, -INF , !P5 ;  /* 0xff800000c8c87808 */ /* 0x000fc40006800000 */
[----:B------:R-:W-:Y:S02]  /*8720*/  FSEL R199, R199, -INF , !P0 ;  /* 0xff800000c7c77808 */ /* 0x000fe40004000000 */
[C---:B------:R-:W-:Y:S02]  /*8730*/  ISETP.GT.AND P2, PT, R93.reuse, R73, PT ;  /* 0x000000495d00720c */ /* 0x040fe40003f44270 */
[C---:B------:R-:W-:Y:S01]  /*8740*/  ISETP.GT.AND P3, PT, R93.reuse, R70, PT ;  /* 0x000000465d00720c */ /* 0x040fe20003f64270 */
[----:B------:R-:W-:Y:S01]  /*8750*/  MUFU.TANH R34, R34 ;  /* 0x0000002200227308 */ /* 0x000fe20000002400 */
[C---:B------:R-:W-:Y:S02]  /*8760*/  ISETP.GT.AND P1, PT, R93.reuse, R68, PT ;  /* 0x000000445d00720c */ /* 0x040fe40003f24270 */
[C---:B------:R-:W-:Y:S02]  /*8770*/  ISETP.GT.AND P5, PT, R93.reuse, R0, PT ;  /* 0x000000005d00720c */ /* 0x040fe40003fa4270 */
[----:B------:R-:W-:Y:S01]  /*8780*/  ISETP.GT.AND P0, PT, R93, R2, PT ;  /* 0x000000025d00720c */ /* 0x000fe20003f04270 */
[----:B------:R-:W-:Y:S01]  /*8790*/  IMAD.MOV.U32 R93, RZ, RZ, 0x41 ;  /* 0x00000041ff5d7424 */ /* 0x000fe200078e00ff */
[----:B------:R-:W-:Y:S01]  /*87a0*/  VIADDMNMX R251, R94, R95, UR26, PT ;  /* 0x0000001a5efb7e46 */ /* 0x000fe2000b80015f */
[----:B------:R-:W-:Y:S01]  /*87b0*/  IMAD.IADD R95, R244, 0x1, -R41 ;  /* 0x00000001f45f7824 */ /* 0x000fe200078e0a29 */
[----:B------:R-:W-:Y:S01]  /*87c0*/  VIADDMNMX R250, R94, R71, UR26, PT ;  /* 0x0000001a5efa7e46 */ /* 0x000fe2000b800147 */
[----:B------:R-:W-:Y:S01]  /*87d0*/  FMUL.FTZ R71, R66, UR4 ;  /* 0x0000000442477c20 */ /* 0x000fe20008410000 */
[----:B------:R-:W-:Y:S01]  /*87e0*/  VIADDMNMX R246, R94, R93, UR26, PT ;  /* 0x0000001a5ef67e46 */ /* 0x000fe2000b80015d */
[----:B------:R-:W-:Y:S01]  /*87f0*/  FMUL.FTZ R93, R108, UR4 ;  /* 0x000000046c5d7c20 */ /* 0x000fe20008410000 */
[----:B------:R-:W-:Y:S01]  /*8800*/  IABS R95, R95 ;  /* 0x0000005f005f7213 */ /* 0x000fe20000000000 */
[----:B------:R-:W-:Y:S01]  /*8810*/  IMAD.IADD R66, R244, 0x1, -R49 ;  /* 0x00000001f4427824 */ /* 0x000fe200078e0a31 */
[----:B------:R-:W-:Y:S01]  /*8820*/  VIADDMNMX R248, R94, R113, UR26, PT ;  /* 0x0000001a5ef87e46 */ /* 0x000fe2000b800171 */
[C---:B------:R-:W-:Y:S01]  /*8830*/  IMAD.IADD R113, R244.reuse, 0x1, -R57 ;  /* 0x00000001f4717824 */ /* 0x040fe200078e0a39 */
[----:B------:R-:W-:Y:S01]  /*8840*/  I2FP.F32.S32 R95, R95 ;  /* 0x0000005f005f7245 */ /* 0x000fe20000201400 */
[----:B------:R-:W2:Y:S01]  /*8850*/  MUFU.TANH R93, R93 ;  /* 0x0000005d005d7308 */ /* 0x000ea20000002400 */
[--C-:B------:R-:W-:Y:S01]  /*8860*/  IMAD.IADD R94, R244, 0x1, -R79.reuse ;  /* 0x00000001f45e7824 */ /* 0x100fe200078e0a4f */
[----:B------:R-:W-:Y:S01]  /*8870*/  IABS R66, R66 ;  /* 0x0000004200427213 */ /* 0x000fe20000000000 */
[----:B------:R-:W-:Y:S01]  /*8880*/  FMUL.FTZ R41, R62, UR4 ;  /* 0x000000043e297c20 */ /* 0x000fe20008410000 */
[----:B-1----:R-:W-:Y:S01]  /*8890*/  FFMA.FTZ R196, R95, -UR6, R196 ;  /* 0x800000065fc47c23 */ /* 0x002fe200080100c4 */
[----:B------:R-:W-:Y:S01]  /*88a0*/  IMAD.IADD R95, R92, 0x1, -R79 ;  /* 0x000000015c5f7824 */ /* 0x000fe200078e0a4f */
[----:B------:R-:W-:Y:S01]  /*88b0*/  IABS R113, R113 ;  /* 0x0000007100717213 */ /* 0x000fe20000000000 */
[----:B------:R-:W-:Y:S01]  /*88c0*/  IMAD.IADD R79, R244, 0x1, -R53 ;  /* 0x00000001f44f7824 */ /* 0x000fe200078e0a35 */
[----:B------:R-:W1:Y:S01]  /*88d0*/  MUFU.TANH R71, R71 ;  /* 0x0000004700477308 */ /* 0x000e620000002400 */
[----:B------:R-:W-:Y:S01]  /*88e0*/  IABS R94, R94 ;  /* 0x0000005e005e7213 */ /* 0x000fe20000000000 */
[----:B------:R-:W-:Y:S01]  /*88f0*/  FMUL.FTZ R49, R54, UR4 ;  /* 0x0000000436317c20 */ /* 0x000fe20008410000 */
[----:B------:R-:W-:Y:S01]  /*8900*/  I2FP.F32.S32 R113, R113 ;  /* 0x0000007100717245 */ /* 0x000fe20000201400 */
[----:B------:R3:W-:Y:S01]  /*8910*/  STL [R1+0x3c], R248 ;  /* 0x00003cf801007387 */ /* 0x0007e20000100800 */
[----:B------:R-:W-:-:S02]  /*8920*/  IABS R79, R79 ;  /* 0x0000004f004f7213 */ /* 0x000fc40000000000 */
[----:B------:R-:W-:Y:S01]  /*8930*/  IABS R74, R74 ;  /* 0x0000004a004a7213 */ /* 0x000fe20000000000 */
[----:B----4-:R-:W-:Y:S01]  /*8940*/  FFMA.FTZ R198, R113, -UR6, R198 ;  /* 0x8000000671c67c23 */ /* 0x010fe200080100c6 */
[----:B------:R-:W-:Y:S01]  /*8950*/  I2FP.F32.S32 R94, R94 ;  /* 0x0000005e005e7245 */ /* 0x000fe20000201400 */
[----:B------:R-:W4:Y:S01]  /*8960*/  MUFU.TANH R41, R41 ;  /* 0x0000002900297308 */ /* 0x000f220000002400 */
[----:B------:R-:W-:Y:S01]  /*8970*/  I2FP.F32.S32 R66, R66 ;  /* 0x0000004200427245 */ /* 0x000fe20000201400 */
[----:B------:R3:W-:Y:S01]  /*8980*/  STL [R1+0x38], R251 ;  /* 0x000038fb01007387 */ /* 0x0007e20000100800 */
[----:B------:R-:W-:Y:S01]  /*8990*/  I2FP.F32.S32 R108, R79 ;  /* 0x0000004f006c7245 */ /* 0x000fe20000201400 */
[----:B--2---:R-:W-:Y:S01]  /*89a0*/  FFMA.FTZ R94, R94, -UR6, R93 ;  /* 0x800000065e5e7c23 */ /* 0x004fe2000801005d */
[----:B------:R-:W-:Y:S01]  /*89b0*/  I2FP.F32.S32 R74, R74 ;  /* 0x0000004a004a7245 */ /* 0x000fe20000201400 */
[----:B------:R-:W-:Y:S01]  /*89c0*/  FFMA.FTZ R197, R66, -UR6, R197 ;  /* 0x8000000642c57c23 */ /* 0x000fe200080100c5 */
[----:B------:R-:W-:Y:S01]  /*89d0*/  FSEL R198, R198, -INF , !P2 ;  /* 0xff800000c6c67808 */ /* 0x000fe20005000000 */
[----:B------:R-:W-:Y:S01]  /*89e0*/  FFMA.FTZ R93, R108, -UR6, R109 ;  /* 0x800000066c5d7c23 */ /* 0x000fe2000801006d */
[----:B------:R-:W-:Y:S01]  /*89f0*/  ISETP.GT.AND P2, PT, R137, R69, PT ;  /* 0x000000458900720c */ /* 0x000fe20003f44270 */
[----:B-1----:R-:W-:Y:S01]  /*8a00*/  FFMA.FTZ R71, R74, -UR6, R71 ;  /* 0x800000064a477c23 */ /* 0x002fe20008010047 */
[----:B------:R-:W-:Y:S01]  /*8a10*/  FSEL R196, R196, -INF , !P1 ;  /* 0xff800000c4c47808 */ /* 0x000fe20004800000 */
[----:B------:R-:W-:Y:S01]  /*8a20*/  IMAD.IADD R66, R92, 0x1, -R99 ;  /* 0x000000015c427824 */ /* 0x000fe200078e0a63 */
[----:B------:R-:W-:Y:S01]  /*8a30*/  ISETP.GE.AND P1, PT, R69, R251, PT ;  /* 0x000000fb4500720c */ /* 0x000fe20003f26270 */
[----:B------:R-:W-:Y:S01]  /*8a40*/  MUFU.TANH R49, R49 ;  /* 0x0000003100317308 */ /* 0x000fe20000002400 */
[----:B------:R-:W-:Y:S01]  /*8a50*/  IABS R72, R72 ;  /* 0x0000004800487213 */ /* 0x000fe20000000000 */
[----:B------:R3:W-:Y:S01]  /*8a60*/  STL [R1+0x34], R246 ;  /* 0x000034f601007387 */ /* 0x0007e20000100800 */
[----:B------:R-:W-:-:S02]  /*8a70*/  FSEL R197, R197, -INF , !P3 ;  /* 0xff800000c5c57808 */ /* 0x000fc40005800000 */
[----:B------:R-:W-:Y:S01]  /*8a80*/  FSEL R94, R94, -INF , !P5 ;  /* 0xff8000005e5e7808 */ /* 0x000fe20006800000 */
[----:B------:R3:W-:Y:S01]  /*8a90*/  STL [R1+0x30], R250 ;  /* 0x000030fa01007387 */ /* 0x0007e20000100800 */
[----:B------:R-:W-:Y:S01]  /*8aa0*/  FSEL R93, R93, -INF , !P0 ;  /* 0xff8000005d5d7808 */ /* 0x000fe20004000000 */
[----:B------:R-:W-:Y:S01]  /*8ab0*/  MUFU.TANH R39, R39 ;  /* 0x0000002700277308 */ /* 0x000fe20000002400 */
[C---:B------:R-:W-:Y:S02]  /*8ac0*/  ISETP.GE.AND P3, PT, R69.reuse, R248, PT ;  /* 0x000000f84500720c */ /* 0x040fe40003f66270 */
[C---:B------:R-:W-:Y:S02]  /*8ad0*/  ISETP.GE.AND P5, PT, R69.reuse, R246, PT ;  /* 0x000000f64500720c */ /* 0x040fe40003fa6270 */
[----:B------:R-:W-:Y:S02]  /*8ae0*/  ISETP.GE.AND P0, PT, R69, R250, PT ;  /* 0x000000fa4500720c */ /* 0x000fe40003f06270 */
[----:B------:R-:W-:Y:S01]  /*8af0*/  FSEL R71, R71, -INF , !P2 ;  /* 0xff80000047477808 */ /* 0x000fe20005000000 */
[----:B------:R-:W-:Y:S01]  /*8b00*/  MUFU.TANH R35, R35 ;  /* 0x0000002300237308 */ /* 0x000fe20000002400 */
[----:B------:R-:W-:-:S02]  /*8b10*/  FSEL R99, R135, -INF , !P1 ;  /* 0xff80000087637808 */ /* 0x000fc40004800000 */
[----:B------:R-:W-:Y:S02]  /*8b20*/  I2FP.F32.S32 R72, R72 ;  /* 0x0000004800487245 */ /* 0x000fe40000201400 */
[----:B------:R-:W-:Y:S02]  /*8b30*/  ISETP.GE.AND P1, PT, R138, R248, PT ;  /* 0x000000f88a00720c */ /* 0x000fe40003f26270 */
[----:B------:R-:W-:Y:S01]  /*8b40*/  IABS R170, R170 ;  /* 0x000000aa00aa7213 */ /* 0x000fe20000000000 */
[----:B------:R-:W-:Y:S01]  /*8b50*/  FFMA.FTZ R67, R72, -UR6, R67 ;  /* 0x8000000648437c23 */ /* 0x000fe20008010043 */
[----:B------:R-:W-:Y:S01]  /*8b60*/  FSEL R140, R140, -INF , !P3 ;  /* 0xff8000008c8c7808 */ /* 0x000fe20005800000 */
[----:B------:R-:W-:Y:S01]  /*8b70*/  MUFU.TANH R30, R30 ;  /* 0x0000001e001e7308 */ /* 0x000fe20000002400 */
[----:B------:R-:W-:Y:S02]  /*8b80*/  FSEL R132, R60, -INF , !P5 ;  /* 0xff8000003c847808 */ /* 0x000fe40006800000 */
[----:B------:R-:W-:-:S02]  /*8b90*/  FSEL R135, R71, -INF , !P0 ;  /* 0xff80000047877808 */ /* 0x000fc40004000000 */
[----:B------:R-:W-:Y:S02]  /*8ba0*/  ISETP.GT.AND P3, PT, R137, R138, PT ;  /* 0x0000008a8900720c */ /* 0x000fe40003f64270 */
[C---:B------:R-:W-:Y:S01]  /*8bb0*/  ISETP.GE.AND P2, PT, R138.reuse, R251, PT ;  /* 0x000000fb8a00720c */ /* 0x040fe20003f46270 */
[----:B------:R-:W-:Y:S01]  /*8bc0*/  MUFU.TANH R31, R31 ;  /* 0x0000001f001f7308 */ /* 0x000fe20000002400 */
[C---:B------:R-:W-:Y:S02]  /*8bd0*/  ISETP.GE.AND P5, PT, R138.reuse, R246, PT ;  /* 0x000000f68a00720c */ /* 0x040fe40003fa6270 */
[----:B------:R-:W-:Y:S02]  /*8be0*/  ISETP.GE.AND P0, PT, R138, R250, PT ;  /* 0x000000fa8a00720c */ /* 0x000fe40003f06270 */
[----:B------:R-:W-:Y:S02]  /*8bf0*/  FSEL R138, R4, -INF , !P1 ;  /* 0xff800000048a7808 */ /* 0x000fe40004800000 */
[----:B------:R-:W-:Y:S01]  /*8c00*/  I2FP.F32.S32 R4, R170 ;  /* 0x000000aa00047245 */ /* 0x000fe20000201400 */
[----:B------:R-:W-:Y:S01]  /*8c10*/  MUFU.TANH R26, R26 ;  /* 0x0000001a001a7308 */ /* 0x000fe20000002400 */
[----:B------:R-:W-:-:S02]  /*8c20*/  FSEL R79, R134, -INF , !P2 ;  /* 0xff800000864f7808 */ /* 0x000fc40005000000 */
[----:B------:R-:W-:Y:S01]  /*8c30*/  FSEL R67, R67, -INF , !P3 ;  /* 0xff80000043437808 */ /* 0x000fe20005800000 */
[----:B----4-:R-:W-:Y:S01]  /*8c40*/  FFMA.FTZ R4, R4, -UR6, R41 ;  /* 0x8000000604047c23 */ /* 0x010fe20008010029 */
[----:B------:R-:W-:Y:S02]  /*8c50*/  ISETP.GT.AND P1, PT, R137, R176, PT ;  /* 0x000000b08900720c */ /* 0x000fe40003f24270 */
[----:B------:R-:W-:Y:S01]  /*8c60*/  FSEL R134, R52, -INF , !P5 ;  /* 0xff80000034867808 */ /* 0x000fe20006800000 */
[----:B------:R-:W-:Y:S01]  /*8c70*/  MUFU.TANH R27, R27 ;  /* 0x0000001b001b7308 */ /* 0x000fe20000002400 */
[----:B------:R-:W-:Y:S02]  /*8c80*/  ISETP.GE.AND P5, PT, R176, R246, PT ;  /* 0x000000f6b000720c */ /* 0x000fe40003fa6270 */
[----:B------:R-:W-:Y:S02]  /*8c90*/  FSEL R133, R67, -INF , !P0 ;  /* 0xff80000043857808 */ /* 0x000fe40004000000 */
[----:B------:R-:W-:-:S02]  /*8ca0*/  FSEL R67, R4, -INF , !P1 ;  /* 0xff80000004437808 */ /* 0x000fc40004800000 */
[----:B------:R-:W-:Y:S01]  /*8cb0*/  FSEL R4, R24, -INF , !P5 ;  /* 0xff80000018047808 */ /* 0x000fe20006800000 */
[----:B------:R-:W-:Y:S01]  /*8cc0*/  FMUL.FTZ R24, R58, UR4 ;  /* 0x000000043a187c20 */ /* 0x000fe20008410000 */
[----:B------:R-:W-:Y:S01]  /*8cd0*/  IABS R167, R167 ;  /* 0x000000a700a77213 */ /* 0x000fe20000000000 */
[----:B------:R-:W-:Y:S01]  /*8ce0*/  MUFU.TANH R22, R22 ;  /* 0x0000001600167308 */ /* 0x000fe20000002400 */
[C---:B------:R-:W-:Y:S02]  /*8cf0*/  ISETP.GE.AND P3, PT, R176.reuse, R251, PT ;  /* 0x000000fbb000720c */ /* 0x040fe40003f66270 */
[----:B------:R-:W-:Y:S02]  /*8d00*/  I2FP.F32.S32 R52, R167 ;  /* 0x000000a700347245 */ /* 0x000fe40000201400 */
[-C--:B------:R-:W-:Y:S02]  /*8d10*/  ISETP.GE.AND P2, PT, R176, R248.reuse, PT ;  /* 0x000000f8b000720c */ /* 0x080fe40003f46270 */
[----:B------:R-:W-:Y:S01]  /*8d20*/  FSEL R71, R159, -INF , !P3 ;  /* 0xff8000009f477808 */ /* 0x000fe20005800000 */
[----:B------:R-:W1:Y:S01]  /*8d30*/  MUFU.TANH R24, R24 ;  /* 0x0000001800187308 */ /* 0x000e620000002400 */
[----:B------:R-:W-:Y:S01]  /*8d40*/  FSEL R136, R136, -INF , !P2 ;  /* 0xff80000088887808 */ /* 0x000fe20005000000 */
[----:B------:R-:W-:Y:S01]  /*8d50*/  FFMA.FTZ R52, R52, -UR6, R63 ;  /* 0x8000000634347c23 */ /* 0x000fe2000801003f */
[----:B------:R-:W-:-:S02]  /*8d60*/  ISETP.GE.AND P3, PT, R172, R248, PT ;  /* 0x000000f8ac00720c */ /* 0x000fc40003f66270 */
[----:B------:R-:W-:Y:S02]  /*8d70*/  ISETP.GT.AND P2, PT, R137, R172, PT ;  /* 0x000000ac8900720c */ /* 0x000fe40003f44270 */
[----:B------:R-:W-:Y:S01]  /*8d80*/  IABS R166, R166 ;  /* 0x000000a600a67213 */ /* 0x000fe20000000000 */
[----:B------:R-:W-:Y:S01]  /*8d90*/  MUFU.TANH R23, R23 ;  /* 0x0000001700177308 */ /* 0x000fe20000002400 */
[----:B------:R-:W-:Y:S02]  /*8da0*/  FSEL R74, R5, -INF , !P3 ;  /* 0xff800000054a7808 */ /* 0x000fe40005800000 */
[----:B------:R-:W-:Y:S02]  /*8db0*/  FSEL R5, R52, -INF , !P2 ;  /* 0xff80000034057808 */ /* 0x000fe40005000000 */
[----:B------:R-:W-:Y:S02]  /*8dc0*/  ISETP.GE.AND P2, PT, R158, R251, PT ;  /* 0x000000fb9e00720c */ /* 0x000fe40003f46270 */
[----:B------:R-:W-:Y:S01]  /*8dd0*/  IABS R175, R175 ;  /* 0x000000af00af7213 */ /* 0x000fe20000000000 */
[----:B------:R-:W-:Y:S01]  /*8de0*/  MUFU.TANH R18, R18 ;  /* 0x0000001200127308 */ /* 0x000fe20000002400 */
[----:B------:R-:W-:-:S02]  /*8df0*/  I2FP.F32.S32 R41, R166 ;  /* 0x000000a600297245 */ /* 0x000fc40000201400 */
[----:B------:R-:W-:Y:S02]  /*8e00*/  FSEL R69, R151, -INF , !P2 ;  /* 0xff80000097457808 */ /* 0x000fe40005000000 */
[----:B------:R-:W-:Y:S01]  /*8e10*/  I2FP.F32.S32 R52, R175 ;  /* 0x000000af00347245 */ /* 0x000fe20000201400 */
[----:B-1----:R-:W-:Y:S01]  /*8e20*/  FFMA.FTZ R41, R41, -UR6, R24 ;  /* 0x8000000629297c23 */ /* 0x002fe20008010018 */
[----:B------:R-:W-:Y:S01]  /*8e30*/  ISETP.GE.AND P2, PT, R154, R248, PT ;  /* 0x000000f89a00720c */ /* 0x000fe20003f46270 */
[----:B------:R-:W-:Y:S01]  /*8e40*/  MUFU.TANH R19, R19 ;  /* 0x0000001300137308 */ /* 0x000fe20000002400 */
[----:B------:R-:W-:Y:S01]  /*8e50*/  ISETP.GE.AND P5, PT, R172, R246, PT ;  /* 0x000000f6ac00720c */ /* 0x000fe20003fa6270 */
[----:B------:R-:W-:Y:S01]  /*8e60*/  FFMA.FTZ R49, R52, -UR6, R49 ;  /* 0x8000000634317c23 */ /* 0x000fe20008010031 */
[----:B------:R-:W-:Y:S02]  /*8e70*/  ISETP.GT.AND P3, PT, R137, R158, PT ;  /* 0x0000009e8900720c */ /* 0x000fe40003f64270 */
[----:B------:R-:W-:-:S02]  /*8e80*/  FSEL R72, R13, -INF , !P2 ;  /* 0xff8000000d487808 */ /* 0x000fc40005000000 */
[----:B------:R-:W-:Y:S01]  /*8e90*/  FSEL R92, R21, -INF , !P5 ;  /* 0xff800000155c7808 */ /* 0x000fe20006800000 */
[----:B------:R-:W-:Y:S01]  /*8ea0*/  MUFU.TANH R14, R14 ;  /* 0x0000000e000e7308 */ /* 0x000fe20000002400 */
[----:B------:R-:W-:Y:S02]  /*8eb0*/  ISETP.GT.AND P2, PT, R137, R147, PT ;  /* 0x000000938900720c */ /* 0x000fe40003f44270 */
[----:B------:R-:W-:Y:S01]  /*8ec0*/  FSEL R21, R41, -INF , !P3 ;  /* 0xff80000029157808 */ /* 0x000fe20005800000 */
[----:B------:R-:W-:Y:S01]  /*8ed0*/  FMUL.FTZ R41, R55, UR4 ;  /* 0x0000000437297c20 */ /* 0x000fe20008410000 */
[----:B------:R-:W-:Y:S01]  /*8ee0*/  FSEL R13, R49, -INF , !P2 ;  /* 0xff800000310d7808 */ /* 0x000fe20005000000 */
[----:B------:R-:W-:Y:S01]  /*8ef0*/  FMUL.FTZ R49, R50, UR4 ;  /* 0x0000000432317c20 */ /* 0x000fe20008410000 */
[----:B------:R-:W-:Y:S01]  /*8f00*/  ISETP.GE.AND P0, PT, R176, R250, PT ;  /* 0x000000fab000720c */ /* 0x000fe20003f06270 */
[----:B------:R-:W-:Y:S01]  /*8f10*/  MUFU.TANH R15, R15 ;  /* 0x0000000f000f7308 */ /* 0x000fe20000002400 */
[----:B------:R-:W-:-:S02]  /*8f20*/  ISETP.GE.AND P1, PT, R172, R251, PT ;  /* 0x000000fbac00720c */ /* 0x000fc40003f26270 */
[----:B------:R-:W-:Y:S02]  /*8f30*/  IABS R66, R66 ;  /* 0x0000004200427213 */ /* 0x000fe40000000000 */
[----:B------:R-:W-:Y:S02]  /*8f40*/  FSEL R67, R67, -INF , !P0 ;  /* 0xff80000043437808 */ /* 0x000fe40004000000 */
[----:B------:R-:W-:Y:S01]  /*8f50*/  ISETP.GE.AND P0, PT, R172, R250, PT ;  /* 0x000000faac00720c */ /* 0x000fe20003f06270 */
[----:B------:R-:W1:Y:S01]  /*8f60*/  MUFU.TANH R41, R41 ;  /* 0x0000002900297308 */ /* 0x000e620000002400 */
[----:B------:R-:W-:Y:S02]  /*8f70*/  FSEL R63, R155, -INF , !P1 ;  /* 0xff8000009b3f7808 */ /* 0x000fe40004800000 */
[----:B------:R-:W-:Y:S02]  /*8f80*/  I2FP.F32.S32 R66, R66 ;  /* 0x0000004200427245 */ /* 0x000fe40000201400 */
[----:B------:R-:W-:-:S02]  /*8f90*/  ISETP.GE.AND P1, PT, R158, R248, PT ;  /* 0x000000f89e00720c */ /* 0x000fc40003f26270 */
[----:B------:R-:W-:Y:S01]  /*8fa0*/  ISETP.GE.AND P5, PT, R158, R246, PT ;  /* 0x000000f69e00720c */ /* 0x000fe20003fa6270 */
[----:B------:R-:W2:Y:S01]  /*8fb0*/  MUFU.TANH R49, R49 ;  /* 0x0000003100317308 */ /* 0x000ea20000002400 */
[----:B------:R-:W-:Y:S01]  /*8fc0*/  FSEL R5, R5, -INF , !P0 ;  /* 0xff80000005057808 */ /* 0x000fe20004000000 */
[----:B------:R-:W-:Y:S01]  /*8fd0*/  FFMA.FTZ R59, R66, -UR6, R59 ;  /* 0x80000006423b7c23 */ /* 0x000fe2000801003b */
[----:B------:R-:W-:Y:S02]  /*8fe0*/  ISETP.GE.AND P0, PT, R158, R250, PT ;  /* 0x000000fa9e00720c */ /* 0x000fe40003f06270 */
[----:B------:R-:W-:Y:S02]  /*8ff0*/  FSEL R24, R61, -INF , !P1 ;  /* 0xff8000003d187808 */ /* 0x000fe40004800000 */
[----:B------:R-:W-:Y:S01]  /*9000*/  ISETP.GT.AND P1, PT, R137, R154, PT ;  /* 0x0000009a8900720c */ /* 0x000fe20003f24270 */
[----:B------:R-:W-:Y:S01]  /*9010*/  MUFU.TANH R10, R10 ;  /* 0x0000000a000a7308 */ /* 0x000fe20000002400 */
[----:B------:R-:W-:-:S02]  /*9020*/  ISETP.GE.AND P3, PT, R154, R251, PT ;  /* 0x000000fb9a00720c */ /* 0x000fc40003f66270 */
[----:B------:R-:W-:Y:S02]  /*9030*/  IABS R174, R174 ;  /* 0x000000ae00ae7213 */ /* 0x000fe40000000000 */
[----:B------:R-:W-:Y:S02]  /*9040*/  FSEL R16, R16, -INF , !P5 ;  /* 0xff80000010107808 */ /* 0x000fe40006800000 */
[C---:B------:R-:W-:Y:S01]  /*9050*/  ISETP.GE.AND P5, PT, R154.reuse, R246, PT ;  /* 0x000000f69a00720c */ /* 0x040fe20003fa6270 */
[----:B------:R-:W-:Y:S01]  /*9060*/  MUFU.TANH R11, R11 ;  /* 0x0000000b000b7308 */ /* 0x000fe20000002400 */
[----:B------:R-:W-:Y:S02]  /*9070*/  FSEL R21, R21, -INF , !P0 ;  /* 0xff80000015157808 */ /* 0x000fe40004000000 */
[----:B------:R-:W-:Y:S02]  /*9080*/  IABS R173, R173 ;  /* 0x000000ad00ad7213 */ /* 0x000fe40000000000 */
[----:B------:R-:W-:-:S02]  /*9090*/  ISETP.GE.AND P0, PT, R154, R250, PT ;  /* 0x000000fa9a00720c */ /* 0x000fc40003f06270 */
[----:B------:R-:W-:Y:S01]  /*90a0*/  FSEL R61, R150, -INF , !P3 ;  /* 0xff800000963d7808 */ /* 0x000fe20005800000 */
[----:B------:R-:W-:Y:S01]  /*90b0*/  MUFU.TANH R6, R6 ;  /* 0x0000000600067308 */ /* 0x000fe20000002400 */
[----:B------:R-:W-:Y:S02]  /*90c0*/  FSEL R59, R59, -INF , !P1 ;  /* 0xff8000003b3b7808 */ /* 0x000fe40004800000 */
[----:B------:R-:W-:Y:S02]  /*90d0*/  I2FP.F32.S32 R174, R174 ;  /* 0x000000ae00ae7245 */ /* 0x000fe40000201400 */
[C---:B------:R-:W-:Y:S02]  /*90e0*/  ISETP.GE.AND P3, PT, R147.reuse, R248, PT ;  /* 0x000000f89300720c */ /* 0x040fe40003f66270 */
[----:B------:R-:W-:Y:S01]  /*90f0*/  ISETP.GE.AND P1, PT, R147, R251, PT ;  /* 0x000000fb9300720c */ /* 0x000fe20003f26270 */
[----:B-1----:R-:W-:Y:S01]  /*9100*/  FFMA.FTZ R41, R174, -UR6, R41 ;  /* 0x80000006ae297c23 */ /* 0x002fe20008010029 */
[----:B------:R-:W-:Y:S01]  /*9110*/  FSEL R66, R17, -INF , !P5 ;  /* 0xff80000011427808 */ /* 0x000fe20006800000 */
[----:B------:R-:W-:Y:S01]  /*9120*/  MUFU.TANH R7, R7 ;  /* 0x0000000700077308 */ /* 0x000fe20000002400 */
[----:B------:R-:W-:-:S02]  /*9130*/  I2FP.F32.S32 R50, R173 ;  /* 0x000000ad00327245 */ /* 0x000fc40000201400 */
[----:B------:R-:W-:Y:S02]  /*9140*/  FSEL R17, R59, -INF , !P0 ;  /* 0xff8000003b117808 */ /* 0x000fe40004000000 */
[----:B------:R-:W-:Y:S01]  /*9150*/  ISETP.GE.AND P0, PT, R147, R250, PT ;  /* 0x000000fa9300720c */ /* 0x000fe20003f06270 */
[----:B--2---:R-:W-:Y:S01]  /*9160*/  FFMA.FTZ R49, R50, -UR6, R49 ;  /* 0x8000000632317c23 */ /* 0x004fe20008010031 */
[----:B------:R-:W-:Y:S02]  /*9170*/  FSEL R62, R9, -INF , !P3 ;  /* 0xff800000093e7808 */ /* 0x000fe40005800000 */
[----:B------:R-:W-:Y:S02]  /*9180*/  FSEL R55, R146, -INF , !P1 ;  /* 0xff80000092377808 */ /* 0x000fe40004800000 */
[----:B------:R-:W-:Y:S02]  /*9190*/  ISETP.GE.AND P2, PT, R143, R251, PT ;  /* 0x000000fb8f00720c */ /* 0x000fe40003f46270 */
[----:B------:R-:W-:-:S02]  /*91a0*/  IABS R171, R171 ;  /* 0x000000ab00ab7213 */ /* 0x000fc40000000000 */
[----:B------:R-:W-:Y:S02]  /*91b0*/  ISETP.GT.AND P3, PT, R137, R143, PT ;  /* 0x0000008f8900720c */ /* 0x000fe40003f64270 */
[----:B------:R-:W-:Y:S02]  /*91c0*/  ISETP.GE.AND P1, PT, R143, R248, PT ;  /* 0x000000f88f00720c */ /* 0x000fe40003f26270 */
[----:B------:R-:W-:Y:S02]  /*91d0*/  FSEL R13, R13, -INF , !P0 ;  /* 0xff8000000d0d7808 */ /* 0x000fe40004000000 */
[----:B------:R-:W-:Y:S02]  /*91e0*/  FSEL R53, R142, -INF , !P2 ;  /* 0xff8000008e357808 */ /* 0x000fe40005000000 */
[----:B------:R-:W-:Y:S02]  /*91f0*/  I2FP.F32.S32 R50, R171 ;  /* 0x000000ab00327245 */ /* 0x000fe40000201400 */
[----:B------:R-:W-:-:S02]  /*9200*/  ISETP.GE.AND P5, PT, R147, R246, PT ;  /* 0x000000f69300720c */ /* 0x000fc40003fa6270 */
[----:B------:R-:W-:Y:S01]  /*9210*/  ISETP.GE.AND P0, PT, R143, R250, PT ;  /* 0x000000fa8f00720c */ /* 0x000fe20003f06270 */
[----:B------:R-:W-:Y:S01]  /*9220*/  FFMA.FTZ R50, R50, -UR6, R51 ;  /* 0x8000000632327c23 */ /* 0x000fe20008010033 */
[----:B------:R-:W-:Y:S02]  /*9230*/  FSEL R60, R8, -INF , !P1 ;  /* 0xff800000083c7808 */ /* 0x000fe40004800000 */
[----:B------:R-:W-:Y:S02]  /*9240*/  ISETP.GE.AND P2, PT, R139, R248, PT ;  /* 0x000000f88b00720c */ /* 0x000fe40003f46270 */
[----:B------:R-:W-:Y:S02]  /*9250*/  FSEL R9, R41, -INF , !P3 ;  /* 0xff80000029097808 */ /* 0x000fe40005800000 */
[----:B------:R-:W-:Y:S02]  /*9260*/  ISETP.GT.AND P1, PT, R137, R139, PT ;  /* 0x0000008b8900720c */ /* 0x000fe40003f24270 */
[----:B------:R-:W-:-:S02]  /*9270*/  FSEL R12, R12, -INF , !P5 ;  /* 0xff8000000c0c7808 */ /* 0x000fc40006800000 */
[----:B------:R-:W-:Y:S02]  /*9280*/  FSEL R9, R9, -INF , !P0 ;  /* 0xff80000009097808 */ /* 0x000fe40004000000 */
[----:B------:R-:W-:Y:S02]  /*9290*/  FSEL R54, R149, -INF , !P2 ;  /* 0xff80000095367808 */ /* 0x000fe40005000000 */
[----:B------:R-:W-:Y:S02]  /*92a0*/  ISETP.GE.AND P5, PT, R143, R246, PT ;  /* 0x000000f68f00720c */ /* 0x000fe40003fa6270 */
[----:B------:R-:W-:Y:S02]  /*92b0*/  ISETP.GE.AND P0, PT, R139, R250, PT ;  /* 0x000000fa8b00720c */ /* 0x000fe40003f06270 */
[----:B------:R-:W-:Y:S02]  /*92c0*/  ISETP.GT.AND P2, PT, R137, R130, PT ;  /* 0x000000828900720c */ /* 0x000fe40003f44270 */
[----:B------:R-:W-:-:S02]  /*92d0*/  FSEL R49, R49, -INF , !P1 ;  /* 0xff80000031317808 */ /* 0x000fc40004800000 */
[----:B------:R-:W-:Y:S01]  /*92e0*/  FSEL R8, R33, -INF , !P5 ;  /* 0xff80000021087808 */ /* 0x000fe20006800000 */
[----:B------:R-:W-:Y:S01]  /*92f0*/  FMUL.FTZ R33, R47, UR4 ;  /* 0x000000042f217c20 */ /* 0x000fe20008410000 */
[----:B------:R-:W-:Y:S02]  /*9300*/  FSEL R57, R49, -INF , !P0 ;  /* 0xff80000031397808 */ /* 0x000fe40004000000 */
[----:B------:R-:W-:Y:S02]  /*9310*/  FSEL R50, R50, -INF , !P2 ;  /* 0xff80000032327808 */ /* 0x000fe40005000000 */
[C---:B------:R-:W-:Y:S02]  /*9320*/  ISETP.GE.AND P3, PT, R139.reuse, R251, PT ;  /* 0x000000fb8b00720c */ /* 0x040fe40003f66270 */
[----:B------:R-:W-:Y:S02]  /*9330*/  ISETP.GE.AND P5, PT, R139, R246, PT ;  /* 0x000000f68b00720c */ /* 0x000fe40003fa6270 */
[----:B------:R-:W-:-:S02]  /*9340*/  ISETP.GE.AND P0, PT, R130, R250, PT ;  /* 0x000000fa8200720c */ /* 0x000fc40003f06270 */
[----:B------:R-:W-:Y:S02]  /*9350*/  IABS R180, R180 ;  /* 0x000000b400b47213 */ /* 0x000fe40000000000 */
[----:B------:R-:W-:Y:S02]  /*9360*/  FSEL R41, R131, -INF , !P3 ;  /* 0xff80000083297808 */ /* 0x000fe40005800000 */
[----:B------:R-:W-:Y:S02]  /*9370*/  FSEL R40, R40, -INF , !P5 ;  /* 0xff80000028287808 */ /* 0x000fe40006800000 */
[----:B------:R-:W-:Y:S02]  /*9380*/  I2FP.F32.S32 R47, R180 ;  /* 0x000000b4002f7245 */ /* 0x000fe40000201400 */
[----:B------:R-:W-:Y:S02]  /*9390*/  FSEL R247, R50, -INF , !P0 ;  /* 0xff80000032f77808 */ /* 0x000fe40004000000 */
[C---:B------:R-:W-:Y:S01]  /*93a0*/  ISETP.GE.AND P3, PT, R130.reuse, R248, PT ;  /* 0x000000f88200720c */ /* 0x040fe20003f66270 */
[----:B------:R-:W1:Y:S01]  /*93b0*/  MUFU.TANH R50, R33 ;  /* 0x0000002100327308 */ /* 0x000e620000002400 */
[----:B------:R-:W-:Y:S01]  /*93c0*/  ISETP.GE.AND P5, PT, R130, R246, PT ;  /* 0x000000f68200720c */ /* 0x000fe20003fa6270 */
[----:B------:R-:W-:Y:S01]  /*93d0*/  FFMA.FTZ R46, R47, -UR6, R46 ;  /* 0x800000062f2e7c23 */ /* 0x000fe2000801002e */
[----:B------:R-:W-:-:S02]  /*93e0*/  FSEL R238, R238, -INF , !P3 ;  /* 0xff800000eeee7808 */ /* 0x000fc40005800000 */
[----:B------:R-:W-:Y:S02]  /*93f0*/  FSEL R48, R48, -INF , !P5 ;  /* 0xff80000030307808 */ /* 0x000fe40006800000 */
[----:B------:R-:W-:Y:S02]  /*9400*/  ISETP.GT.AND P3, PT, R137, R105, PT ;  /* 0x000000698900720c */ /* 0x000fe40003f64270 */
[C---:B------:R-:W-:Y:S02]  /*9410*/  ISETP.GE.AND P5, PT, R105.reuse, R246, PT ;  /* 0x000000f66900720c */ /* 0x040fe40003fa6270 */
[----:B------:R-:W-:Y:S02]  /*9420*/  ISETP.GE.AND P1, PT, R130, R251, PT ;  /* 0x000000fb8200720c */ /* 0x000fe40003f26270 */
[----:B------:R-:W-:Y:S02]  /*9430*/  IABS R179, R179 ;  /* 0x000000b300b37213 */ /* 0x000fe40000000000 */
[----:B------:R-:W-:-:S02]  /*9440*/  ISETP.GE.AND P0, PT, R105, R250, PT ;  /* 0x000000fa6900720c */ /* 0x000fc40003f06270 */
[----:B------:R-:W-:Y:S02]  /*9450*/  FSEL R46, R46, -INF , !P3 ;  /* 0xff8000002e2e7808 */ /* 0x000fe40005800000 */
[----:B------:R-:W-:Y:S02]  /*9460*/  FSEL R32, R32, -INF , !P5 ;  /* 0xff80000020207808 */ /* 0x000fe40006800000 */
[----:B------:R-:W-:Y:S02]  /*9470*/  ISETP.GE.AND P5, PT, R102, R246, PT ;  /* 0x000000f66600720c */ /* 0x000fe40003fa6270 */
[----:B------:R-:W-:Y:S02]  /*9480*/  FSEL R49, R106, -INF , !P1 ;  /* 0xff8000006a317808 */ /* 0x000fe40004800000 */
[----:B------:R-:W-:Y:S02]  /*9490*/  I2FP.F32.S32 R179, R179 ;  /* 0x000000b300b37245 */ /* 0x000fe40000201400 */
[----:B------:R-:W-:-:S02]  /*94a0*/  ISETP.GE.AND P1, PT, R105, R248, PT ;  /* 0x000000f86900720c */ /* 0x000fc40003f26270 */
[----:B------:R-:W-:Y:S01]  /*94b0*/  ISETP.GE.AND P2, PT, R105, R251, PT ;  /* 0x000000fb6900720c */ /* 0x000fe20003f46270 */
[----:B-1----:R-:W-:Y:S01]  /*94c0*/  FFMA.FTZ R50, R179, -UR6, R50 ;  /* 0x80000006b3327c23 */ /* 0x002fe20008010032 */
[----:B------:R-:W-:Y:S02]  /*94d0*/  FSEL R33, R46, -INF , !P0 ;  /* 0xff8000002e217808 */ /* 0x000fe40004000000 */
[----:B------:R-:W-:Y:S02]  /*94e0*/  IABS R178, R178 ;  /* 0x000000b200b27213 */ /* 0x000fe40000000000 */
[----:B------:R-:W-:Y:S01]  /*94f0*/  FSEL R46, R29, -INF , !P5 ;  /* 0xff8000001d2e7808 */ /* 0x000fe20006800000 */
[----:B------:R-:W-:Y:S01]  /*9500*/  FMUL.FTZ R29, R38, UR4 ;  /* 0x00000004261d7c20 */ /* 0x000fe20008410000 */
[----:B------:R-:W-:Y:S02]  /*9510*/  FSEL R52, R148, -INF , !P1 ;  /* 0xff80000094347808 */ /* 0x000fe40004800000 */
[----:B------:R-:W-:-:S02]  /*9520*/  FSEL R47, R103, -INF , !P2 ;  /* 0xff800000672f7808 */ /* 0x000fc40005000000 */
[----:B------:R-:W-:Y:S01]  /*9530*/  I2FP.F32.S32 R59, R178 ;  /* 0x000000b2003b7245 */ /* 0x000fe20000201400 */
[----:B------:R-:W1:Y:S01]  /*9540*/  MUFU.TANH R29, R29 ;  /* 0x0000001d001d7308 */ /* 0x000e620000002400 */
[----:B------:R-:W-:Y:S02]  /*9550*/  ISETP.GT.AND P1, PT, R137, R102, PT ;  /* 0x000000668900720c */ /* 0x000fe40003f24270 */
[C---:B------:R-:W-:Y:S01]  /*9560*/  ISETP.GE.AND P2, PT, R102.reuse, R248, PT ;  /* 0x000000f86600720c */ /* 0x040fe20003f46270 */
[----:B------:R-:W-:Y:S01]  /*9570*/  FFMA.FTZ R59, R59, -UR6, R42 ;  /* 0x800000063b3b7c23 */ /* 0x000fe2000801002a */
[C---:B------:R-:W-:Y:S02]  /*9580*/  ISETP.GE.AND P3, PT, R102.reuse, R251, PT ;  /* 0x000000fb6600720c */ /* 0x040fe40003f66270 */
[----:B------:R-:W-:Y:S02]  /*9590*/  IABS R177, R177 ;  /* 0x000000b100b17213 */ /* 0x000fe40000000000 */
[----:B------:R-:W-:-:S02]  /*95a0*/  ISETP.GE.AND P0, PT, R102, R250, PT ;  /* 0x000000fa6600720c */ /* 0x000fc40003f06270 */
[----:B------:R-:W-:Y:S02]  /*95b0*/  FSEL R58, R45, -INF , !P2 ;  /* 0xff8000002d3a7808 */ /* 0x000fe40005000000 */
[----:B------:R-:W-:Y:S02]  /*95c0*/  FSEL R50, R50, -INF , !P1 ;  /* 0xff80000032327808 */ /* 0x000fe40004800000 */
[----:B------:R-:W-:Y:S02]  /*95d0*/  ISETP.GT.AND P2, PT, R137, R100, PT ;  /* 0x000000648900720c */ /* 0x000fe40003f44270 */
[----:B------:R-:W-:Y:S02]  /*95e0*/  FSEL R45, R101, -INF , !P3 ;  /* 0xff800000652d7808 */ /* 0x000fe40005800000 */
[----:B------:R-:W-:Y:S02]  /*95f0*/  I2FP.F32.S32 R42, R177 ;  /* 0x000000b1002a7245 */ /* 0x000fe40000201400 */
[----:B------:R-:W-:-:S02]  /*9600*/  ISETP.GE.AND P3, PT, R100, R248, PT ;  /* 0x000000f86400720c */ /* 0x000fc40003f66270 */
[----:B------:R-:W-:Y:S01]  /*9610*/  FSEL R51, R50, -INF , !P0 ;  /* 0xff80000032337808 */ /* 0x000fe20004000000 */
[----:B------:R-:W-:Y:S01]  /*9620*/  FFMA.FTZ R42, R42, -UR6, R43 ;  /* 0x800000062a2a7c23 */ /* 0x000fe2000801002b */
[C---:B------:R-:W-:Y:S02]  /*9630*/  ISETP.GE.AND P0, PT, R100.reuse, R250, PT ;  /* 0x000000fa6400720c */ /* 0x040fe40003f06270 */
[----:B------:R-:W-:Y:S02]  /*9640*/  FSEL R59, R59, -INF , !P2 ;  /* 0xff8000003b3b7808 */ /* 0x000fe40005000000 */
[----:B------:R-:W-:Y:S02]  /*9650*/  FSEL R50, R37, -INF , !P3 ;  /* 0xff80000025327808 */ /* 0x000fe40005800000 */
[----:B------:R-:W-:Y:S02]  /*9660*/  IABS R182, R182 ;  /* 0x000000b600b67213 */ /* 0x000fe40000000000 */
[----:B------:R-:W-:-:S02]  /*9670*/  ISETP.GE.AND P1, PT, R100, R251, PT ;  /* 0x000000fb6400720c */ /* 0x000fc40003f26270 */
[----:B------:R-:W-:Y:S02]  /*9680*/  ISETP.GT.AND P3, PT, R137, R97, PT ;  /* 0x000000618900720c */ /* 0x000fe40003f64270 */
[----:B------:R-:W-:Y:S02]  /*9690*/  IABS R184, R184 ;  /* 0x000000b800b87213 */ /* 0x000fe40000000000 */
[----:B------:R-:W-:Y:S02]  /*96a0*/  FSEL R245, R59, -INF , !P0 ;  /* 0xff8000003bf57808 */ /* 0x000fe40004000000 */
[----:B------:R-:W-:Y:S02]  /*96b0*/  I2FP.F32.S32 R59, R182 ;  /* 0x000000b6003b7245 */ /* 0x000fe40000201400 */
[----:B------:R-:W-:Y:S02]  /*96c0*/  FSEL R37, R98, -INF , !P1 ;  /* 0xff80000062257808 */ /* 0x000fe40004800000 */
[----:B------:R-:W-:Y:S01]  /*96d0*/  ISETP.GE.AND P0, PT, R97, R250, PT ;  /* 0x000000fa6100720c */ /* 0x000fe20003f06270 */
[----:B------:R-:W-:Y:S01]  /*96e0*/  FFMA.FTZ R59, R59, -UR6, R34 ;  /* 0x800000063b3b7c23 */ /* 0x000fe20008010022 */
[----:B------:R-:W-:-:S02]  /*96f0*/  I2FP.F32.S32 R38, R184 ;  /* 0x000000b800267245 */ /* 0x000fc40000201400 */
[----:B------:R-:W-:Y:S02]  /*9700*/  FSEL R42, R42, -INF , !P3 ;  /* 0xff8000002a2a7808 */ /* 0x000fe40005800000 */
[C---:B------:R-:W-:Y:S01]  /*9710*/  ISETP.GE.AND P1, PT, R97.reuse, R248, PT ;  /* 0x000000f86100720c */ /* 0x040fe20003f26270 */
[----:B-1----:R-:W-:Y:S01]  /*9720*/  FFMA.FTZ R29, R38, -UR6, R29 ;  /* 0x80000006261d7c23 */ /* 0x002fe2000801001d */
[----:B------:R-:W-:Y:S02]  /*9730*/  ISETP.GE.AND P2, PT, R97, R251, PT ;  /* 0x000000fb6100720c */ /* 0x000fe40003f46270 */
[----:B------:R-:W-:Y:S02]  /*9740*/  IABS R183, R183 ;  /* 0x000000b700b77213 */ /* 0x000fe40000000000 */
[----:B------:R-:W-:Y:S02]  /*9750*/  IABS R181, R181 ;  /* 0x000000b500b57213 */ /* 0x000fe40000000000 */
[----:B------:R-:W-:-:S02]  /*9760*/  FSEL R243, R42, -INF , !P0 ;  /* 0xff8000002af37808 */ /* 0x000fc40004000000 */
[----:B------:R-:W-:Y:S02]  /*9770*/  FSEL R236, R236, -INF , !P1 ;  /* 0xff800000ecec7808 */ /* 0x000fe40004800000 */
[----:B------:R-:W-:Y:S02]  /*9780*/  FSEL R215, R215, -INF , !P2 ;  /* 0xff800000d7d77808 */ /* 0x000fe40005000000 */
[----:B------:R-:W-:Y:S02]  /*9790*/  I2FP.F32.S32 R42, R183 ;  /* 0x000000b7002a7245 */ /* 0x000fe40000201400 */
[----:B------:R-:W-:Y:S02]  /*97a0*/  I2FP.F32.S32 R34, R181 ;  /* 0x000000b500227245 */ /* 0x000fe40000201400 */
[----:B------:R-:W-:Y:S01]  /*97b0*/  ISETP.GT.AND P1, PT, R137, R91, PT ;  /* 0x0000005b8900720c */ /* 0x000fe20003f24270 */
[----:B------:R-:W-:Y:S01]  /*97c0*/  FFMA.FTZ R39, R42, -UR6, R39 ;  /* 0x800000062a277c23 */ /* 0x000fe20008010027 */
[C---:B------:R-:W-:Y:S01]  /*97d0*/  ISETP.GE.AND P2, PT, R91.reuse, R248, PT ;  /* 0x000000f85b00720c */ /* 0x040fe20003f46270 */
[----:B------:R-:W-:Y:S01]  /*97e0*/  FFMA.FTZ R34, R34, -UR6, R35 ;  /* 0x8000000622227c23 */ /* 0x000fe20008010023 */
[----:B------:R-:W-:-:S02]  /*97f0*/  ISETP.GE.AND P3, PT, R91, R251, PT ;  /* 0x000000fb5b00720c */ /* 0x000fc40003f66270 */
[----:B------:R-:W-:Y:S02]  /*9800*/  IABS R188, R188 ;  /* 0x000000bc00bc7213 */ /* 0x000fe40000000000 */
[----:B------:R-:W-:Y:S02]  /*9810*/  ISETP.GE.AND P0, PT, R91, R250, PT ;  /* 0x000000fa5b00720c */ /* 0x000fe40003f06270 */
[----:B------:R-:W-:Y:S02]  /*9820*/  FSEL R38, R145, -INF , !P2 ;  /* 0xff80000091267808 */ /* 0x000fe40005000000 */
[----:B------:R-:W-:Y:S02]  /*9830*/  FSEL R43, R96, -INF , !P3 ;  /* 0xff800000602b7808 */ /* 0x000fe40005800000 */
[----:B------:R-:W-:Y:S02]  /*9840*/  FSEL R29, R29, -INF , !P1 ;  /* 0xff8000001d1d7808 */ /* 0x000fe40004800000 */
[----:B------:R-:W-:-:S02]  /*9850*/  ISETP.GE.AND P5, PT, R100, R246, PT ;  /* 0x000000f66400720c */ /* 0x000fc40003fa6270 */
[----:B------:R-:W-:Y:S02]  /*9860*/  ISETP.GT.AND P2, PT, R137, R90, PT ;  /* 0x0000005a8900720c */ /* 0x000fe40003f44270 */
[C---:B------:R-:W-:Y:S02]  /*9870*/  ISETP.GE.AND P3, PT, R90.reuse, R248, PT ;  /* 0x000000f85a00720c */ /* 0x040fe40003f66270 */
[----:B------:R-:W-:Y:S02]  /*9880*/  ISETP.GE.AND P1, PT, R90, R251, PT ;  /* 0x000000fb5a00720c */ /* 0x000fe40003f26270 */
[----:B------:R-:W-:Y:S02]  /*9890*/  I2FP.F32.S32 R35, R188 ;  /* 0x000000bc00237245 */ /* 0x000fe40000201400 */
[----:B------:R-:W-:Y:S02]  /*98a0*/  IABS R187, R187 ;  /* 0x000000bb00bb7213 */ /* 0x000fe40000000000 */
[----:B------:R-:W-:Y:S01]  /*98b0*/  FSEL R29, R29, -INF , !P0 ;  /* 0xff8000001d1d7808 */ /* 0x000fe20004000000 */
[----:B------:R-:W-:Y:S01]  /*98c0*/  FFMA.FTZ R35, R35, -UR6, R30 ;  /* 0x8000000623237c23 */ /* 0x000fe2000801001e */
[----:B------:R-:W-:-:S02]  /*98d0*/  FSEL R36, R36, -INF , !P5 ;  /* 0xff80000024247808 */ /* 0x000fc40006800000 */
[----:B------:R-:W-:Y:S02]  /*98e0*/  ISETP.GE.AND P0, PT, R90, R250, PT ;  /* 0x000000fa5a00720c */ /* 0x000fe40003f06270 */
[----:B------:R-:W-:Y:S02]  /*98f0*/  FSEL R216, R216, -INF , !P3 ;  /* 0xff800000d8d87808 */ /* 0x000fe40005800000 */
[----:B------:R-:W-:Y:S02]  /*9900*/  FSEL R213, R213, -INF , !P1 ;  /* 0xff800000d5d57808 */ /* 0x000fe40004800000 */
[----:B------:R-:W-:Y:S02]  /*9910*/  FSEL R39, R39, -INF , !P2 ;  /* 0xff80000027277808 */ /* 0x000fe40005000000 */
[----:B------:R-:W-:Y:S02]  /*9920*/  ISETP.GE.AND P5, PT, R97, R246, PT ;  /* 0x000000f66100720c */ /* 0x000fe40003fa6270 */
[----:B------:R-:W-:-:S02]  /*9930*/  ISETP.GT.AND P3, PT, R137, R88, PT ;  /* 0x000000588900720c */ /* 0x000fc40003f64270 */
[C---:B------:R-:W-:Y:S02]  /*9940*/  ISETP.GE.AND P1, PT, R88.reuse, R248, PT ;  /* 0x000000f85800720c */ /* 0x040fe40003f26270 */
[----:B------:R-:W-:Y:S02]  /*9950*/  ISETP.GE.AND P2, PT, R88, R251, PT ;  /* 0x000000fb5800720c */ /* 0x000fe40003f46270 */
[----:B------:R-:W-:Y:S02]  /*9960*/  I2FP.F32.S32 R30, R187 ;  /* 0x000000bb001e7245 */ /* 0x000fe40000201400 */
[----:B------:R-:W-:Y:S02]  /*9970*/  FSEL R239, R39, -INF , !P0 ;  /* 0xff80000027ef7808 */ /* 0x000fe40004000000 */
[----:B------:R-:W-:Y:S01]  /*9980*/  IABS R186, R186 ;  /* 0x000000ba00ba7213 */ /* 0x000fe20000000000 */
        /* <DEDUP_REMOVED lines=12> */
[----:B------:R-:W-:Y:S01]  /*9a50*/  FSEL R28, R28, -INF , !P5 ;  /* 0xff8000001c1c7808 */ /* 0x000fe20006800000 */
[----:B------:R-:W-:Y:S01]  /*9a60*/  FFMA.FTZ R31, R31, -UR6, R26 ;  /* 0x800000061f1f7c23 */ /* 0x000fe2000801001a */
[----:B------:R-:W-:-:S02]  /*9a70*/  ISETP.GE.AND P0, PT, R87, R250, PT ;  /* 0x000000fa5700720c */ /* 0x000fc40003f06270 */
[----:B------:R-:W-:Y:S02]  /*9a80*/  FSEL R234, R234, -INF , !P2 ;  /* 0xff800000eaea7808 */ /* 0x000fe40005000000 */
[----:B------:R-:W-:Y:S02]  /*9a90*/  FSEL R229, R229, -INF , !P3 ;  /* 0xff800000e5e57808 */ /* 0x000fe40005800000 */
[----:B------:R-:W-:Y:S02]  /*9aa0*/  FSEL R34, R34, -INF , !P1 ;  /* 0xff80000022227808 */ /* 0x000fe40004800000 */
[----:B------:R-:W-:Y:S02]  /*9ab0*/  IABS R185, R185 ;  /* 0x000000b900b97213 */ /* 0x000fe40000000000 */
[----:B------:R-:W-:Y:S02]  /*9ac0*/  ISETP.GE.AND P5, PT, R90, R246, PT ;  /* 0x000000f65a00720c */ /* 0x000fe40003fa6270 */
[----:B------:R-:W-:-:S02]  /*9ad0*/  ISETP.GT.AND P2, PT, R137, R86, PT ;  /* 0x000000568900720c */ /* 0x000fc40003f44270 */
[C---:B------:R-:W-:Y:S02]  /*9ae0*/  ISETP.GE.AND P3, PT, R86.reuse, R248, PT ;  /* 0x000000f85600720c */ /* 0x040fe40003f66270 */
[----:B------:R-:W-:Y:S02]  /*9af0*/  ISETP.GE.AND P1, PT, R86, R251, PT ;  /* 0x000000fb5600720c */ /* 0x000fe40003f26270 */
[----:B------:R-:W-:Y:S02]  /*9b00*/  FSEL R223, R34, -INF , !P0 ;  /* 0xff80000022df7808 */ /* 0x000fe40004000000 */
[----:B------:R-:W-:Y:S02]  /*9b10*/  I2FP.F32.S32 R26, R185 ;  /* 0x000000b9001a7245 */ /* 0x000fe40000201400 */
[----:B------:R-:W-:Y:S02]  /*9b20*/  FSEL R42, R110, -INF , !P5 ;  /* 0xff8000006e2a7808 */ /* 0x000fe40006800000 */
[----:B------:R-:W-:Y:S01]  /*9b30*/  ISETP.GE.AND P0, PT, R86, R250, PT ;  /* 0x000000fa5600720c */ /* 0x000fe20003f06270 */
[----:B------:R-:W-:Y:S01]  /*9b40*/  FFMA.FTZ R26, R26, -UR6, R27 ;  /* 0x800000061a1a7c23 */ /* 0x000fe2000801001b */
[----:B------:R-:W-:-:S02]  /*9b50*/  FSEL R212, R212, -INF , !P3 ;  /* 0xff800000d4d47808 */ /* 0x000fc40005800000 */
[----:B------:R-:W-:Y:S02]  /*9b60*/  FSEL R227, R227, -INF , !P1 ;  /* 0xff800000e3e37808 */ /* 0x000fe40004800000 */
[----:B------:R-:W-:Y:S02]  /*9b70*/  FSEL R35, R35, -INF , !P2 ;  /* 0xff80000023237808 */ /* 0x000fe40005000000 */
[----:B------:R-:W-:Y:S02]  /*9b80*/  ISETP.GE.AND P5, PT, R88, R246, PT ;  /* 0x000000f65800720c */ /* 0x000fe40003fa6270 */
[----:B------:R-:W-:Y:S02]  /*9b90*/  ISETP.GT.AND P3, PT, R137, R85, PT ;  /* 0x000000558900720c */ /* 0x000fe40003f64270 */
[C---:B------:R-:W-:Y:S02]  /*9ba0*/  ISETP.GE.AND P1, PT, R85.reuse, R248, PT ;  /* 0x000000f85500720c */ /* 0x040fe40003f26270 */
[----:B------:R-:W-:-:S02]  /*9bb0*/  ISETP.GE.AND P2, PT, R85, R251, PT ;  /* 0x000000fb5500720c */ /* 0x000fc40003f46270 */
[----:B------:R-:W-:Y:S02]  /*9bc0*/  IABS R192, R192 ;  /* 0x000000c000c07213 */ /* 0x000fe40000000000 */
[----:B------:R-:W-:Y:S02]  /*9bd0*/  FSEL R225, R35, -INF , !P0 ;  /* 0xff80000023e17808 */ /* 0x000fe40004000000 */
[----:B------:R-:W-:Y:S02]  /*9be0*/  FSEL R224, R224, -INF , !P5 ;  /* 0xff800000e0e07808 */ /* 0x000fe40006800000 */
[----:B------:R-:W-:Y:S02]  /*9bf0*/  ISETP.GE.AND P0, PT, R85, R250, PT ;  /* 0x000000fa5500720c */ /* 0x000fe40003f06270 */
[----:B------:R-:W-:Y:S02]  /*9c00*/  FSEL R230, R230, -INF , !P1 ;  /* 0xff800000e6e67808 */ /* 0x000fe40004800000 */
[----:B------:R-:W-:-:S02]  /*9c10*/  FSEL R231, R231, -INF , !P2 ;  /* 0xff800000e7e77808 */ /* 0x000fc40005000000 */
[----:B------:R-:W-:Y:S02]  /*9c20*/  FSEL R30, R30, -INF , !P3 ;  /* 0xff8000001e1e7808 */ /* 0x000fe40005800000 */
[----:B------:R-:W-:Y:S02]  /*9c30*/  I2FP.F32.S32 R27, R192 ;  /* 0x000000c0001b7245 */ /* 0x000fe40000201400 */
[----:B------:R-:W-:Y:S02]  /*9c40*/  ISETP.GE.AND P5, PT, R87, R246, PT ;  /* 0x000000f65700720c */ /* 0x000fe40003fa6270 */
[----:B------:R-:W-:Y:S01]  /*9c50*/  ISETP.GT.AND P1, PT, R137, R84, PT ;  /* 0x000000548900720c */ /* 0x000fe20003f24270 */
[----:B------:R-:W-:Y:S01]  /*9c60*/  FFMA.FTZ R27, R27, -UR6, R22 ;  /* 0x800000061b1b7c23 */ /* 0x000fe20008010016 */
        /* <DEDUP_REMOVED lines=9> */
[----:B------:R-:W-:Y:S02]  /*9d00*/  ISETP.GE.AND P5, PT, R86, R246, PT ;  /* 0x000000f65600720c */ /* 0x000fe40003fa6270 */
[----:B------:R-:W-:Y:S02]  /*9d10*/  ISETP.GT.AND P2, PT, R137, R82, PT ;  /* 0x000000528900720c */ /* 0x000fe40003f44270 */
[C---:B------:R-:W-:Y:S02]  /*9d20*/  ISETP.GE.AND P3, PT, R82.reuse, R248, PT ;  /* 0x000000f85200720c */ /* 0x040fe40003f66270 */
[----:B------:R-:W-:Y:S02]  /*9d30*/  ISETP.GE.AND P1, PT, R82, R251, PT ;  /* 0x000000fb5200720c */ /* 0x000fe40003f26270 */
[----:B------:R-:W-:-:S02]  /*9d40*/  I2FP.F32.S32 R22, R191 ;  /* 0x000000bf00167245 */ /* 0x000fc40000201400 */
[----:B------:R-:W-:Y:S02]  /*9d50*/  IABS R190, R190 ;  /* 0x000000be00be7213 */ /* 0x000fe40000000000 */
[----:B------:R-:W-:Y:S01]  /*9d60*/  FSEL R217, R31, -INF , !P0 ;  /* 0xff8000001fd97808 */ /* 0x000fe20004000000 */
[----:B------:R-:W-:Y:S01]  /*9d70*/  FFMA.FTZ R22, R22, -UR6, R23 ;  /* 0x8000000616167c23 */ /* 0x000fe20008010017 */
        /* <DEDUP_REMOVED lines=10> */
[----:B------:R-:W-:Y:S02]  /*9e20*/  FSEL R219, R26, -INF , !P0 ;  /* 0xff8000001adb7808 */ /* 0x000fe40004000000 */
[----:B------:R-:W-:Y:S01]  /*9e30*/  IABS R189, R189 ;  /* 0x000000bd00bd7213 */ /* 0x000fe20000000000 */
        /* <DEDUP_REMOVED lines=12> */
[----:B------:R-:W-:Y:S01]  /*9f00*/  FSEL R204, R204, -INF , !P5 ;  /* 0xff800000cccc7808 */ /* 0x000fe20006800000 */
[----:B------:R-:W-:Y:S01]  /*9f10*/  FFMA.FTZ R18, R18, -UR6, R19 ;  /* 0x8000000612127c23 */ /* 0x000fe20008010013 */
[----:B------:R-:W-:Y:S02]  /*9f20*/  ISETP.GE.AND P0, PT, R78, R250, PT ;  /* 0x000000fa4e00720c */ /* 0x000fe40003f06270 */
[----:B------:R-:W-:Y:S02]  /*9f30*/  FSEL R115, R115, -INF , !P2 ;  /* 0xff80000073737808 */ /* 0x000fe40005000000 */
[----:B------:R-:W-:Y:S02]  /*9f40*/  FSEL R113, R80, -INF , !P3 ;  /* 0xff80000050717808 */ /* 0x000fe40005800000 */
[----:B------:R-:W-:-:S02]  /*9f50*/  FSEL R22, R22, -INF , !P1 ;  /* 0xff80000016167808 */ /* 0x000fc40004800000 */
[----:B------:R-:W-:Y:S02]  /*9f60*/  IABS R193, R193 ;  /* 0x000000c100c17213 */ /* 0x000fe40000000000 */
[----:B------:R-:W-:Y:S02]  /*9f70*/  ISETP.GE.AND P5, PT, R82, R246, PT ;  /* 0x000000f65200720c */ /* 0x000fe40003fa6270 */
[----:B------:R-:W-:Y:S02]  /*9f80*/  ISETP.GT.AND P2, PT, R137, R77, PT ;  /* 0x0000004d8900720c */ /* 0x000fe40003f44270 */
[C---:B------:R-:W-:Y:S02]  /*9f90*/  ISETP.GE.AND P3, PT, R77.reuse, R248, PT ;  /* 0x000000f84d00720c */ /* 0x040fe40003f66270 */
[----:B------:R-:W-:Y:S02]  /*9fa0*/  ISETP.GE.AND P1, PT, R77, R251, PT ;  /* 0x000000fb4d00720c */ /* 0x000fe40003f26270 */
[----:B------:R-:W-:-:S02]  /*9fb0*/  FSEL R205, R22, -INF , !P0 ;  /* 0xff80000016cd7808 */ /* 0x000fc40004000000 */
[----:B------:R-:W-:Y:S02]  /*9fc0*/  I2FP.F32.S32 R19, R193 ;  /* 0x000000c100137245 */ /* 0x000fe40000201400 */
[----:B------:R-:W-:Y:S02]  /*9fd0*/  FSEL R220, R220, -INF , !P5 ;  /* 0xff800000dcdc7808 */ /* 0x000fe40006800000 */
[----:B------:R-:W-:Y:S01]  /*9fe0*/  ISETP.GE.AND P0, PT, R77, R250, PT ;  /* 0x000000fa4d00720c */ /* 0x000fe20003f06270 */
[----:B------:R-:W-:Y:S01]  /*9ff0*/  FFMA.FTZ R19, R19, -UR6, R14 ;  /* 0x8000000613137c23 */ /* 0x000fe2000801000e */
[----:B------:R-:W-:Y:S02]  /*a000*/  FSEL R114, R114, -INF , !P3 ;  /* 0xff80000072727808 */ /* 0x000fe40005800000 */
[----:B------:R-:W-:Y:S02]  /*a010*/  FSEL R112, R65, -INF , !P1 ;  /* 0xff80000041707808 */ /* 0x000fe40004800000 */
[----:B------:R-:W-:-:S02]  /*a020*/  FSEL R23, R23, -INF , !P2 ;  /* 0xff80000017177808 */ /* 0x000fc40005000000 */
[----:B------:R-:W-:Y:S02]  /*a030*/  ISETP.GE.AND P5, PT, R81, R246, PT ;  /* 0x000000f65100720c */ /* 0x000fe40003fa6270 */
[----:B------:R-:W-:Y:S02]  /*a040*/  ISETP.GT.AND P3, PT, R137, R76, PT ;  /* 0x0000004c8900720c */ /* 0x000fe40003f64270 */
[C---:B------:R-:W-:Y:S02]  /*a050*/  ISETP.GE.AND P1, PT, R76.reuse, R248, PT ;  /* 0x000000f84c00720c */ /* 0x040fe40003f26270 */
[----:B------:R-:W-:Y:S02]  /*a060*/  ISETP.GE.AND P2, PT, R76, R251, PT ;  /* 0x000000fb4c00720c */ /* 0x000fe40003f46270 */
[----:B------:R-:W-:Y:S02]  /*a070*/  IABS R144, R144 ;  /* 0x0000009000907213 */ /* 0x000fe40000000000 */
[----:B------:R-:W-:-:S02]  /*a080*/  FSEL R105, R23, -INF , !P0 ;  /* 0xff80000017697808 */ /* 0x000fc40004000000 */
[----:B------:R-:W-:Y:S02]  /*a090*/  FSEL R218, R218, -INF , !P5 ;  /* 0xff800000dada7808 */ /* 0x000fe40006800000 */
[----:B------:R-:W-:Y:S02]  /*a0a0*/  ISETP.GE.AND P0, PT, R76, R250, PT ;  /* 0x000000fa4c00720c */ /* 0x000fe40003f06270 */
        /* <DEDUP_REMOVED lines=8> */
[----:B------:R-:W-:Y:S02]  /*a130*/  FSEL R103, R18, -INF , !P0 ;  /* 0xff80000012677808 */ /* 0x000fe40004000000 */
[----:B------:R-:W-:Y:S02]  /*a140*/  FSEL R222, R222, -INF , !P5 ;  /* 0xff800000dede7808 */ /* 0x000fe40006800000 */
[----:B------:R-:W-:-:S02]  /*a150*/  ISETP.GE.AND P0, PT, R75, R250, PT ;  /* 0x000000fa4b00720c */ /* 0x000fc40003f06270 */
[----:B------:R-:W-:Y:S02]  /*a160*/  FSEL R199, R199, -INF , !P2 ;  /* 0xff800000c7c77808 */ /* 0x000fe40005000000 */
[----:B------:R-:W-:Y:S02]  /*a170*/  FSEL R19, R19, -INF , !P1 ;  /* 0xff80000013137808 */ /* 0x000fe40004800000 */
[----:B------:R-:W-:Y:S02]  /*a180*/  ISETP.GE.AND P5, PT, R77, R246, PT ;  /* 0x000000f64d00720c */ /* 0x000fe40003fa6270 */
[----:B------:R-:W-:Y:S02]  /*a190*/  ISETP.GT.AND P2, PT, R137, R73, PT ;  /* 0x000000498900720c */ /* 0x000fe40003f44270 */
[----:B------:R-:W-:Y:S02]  /*a1a0*/  FSEL R101, R19, -INF , !P0 ;  /* 0xff80000013657808 */ /* 0x000fe40004000000 */
[----:B------:R-:W-:-:S02]  /*a1b0*/  FSEL R111, R111, -INF , !P5 ;  /* 0xff8000006f6f7808 */ /* 0x000fc40006800000 */
[----:B------:R-:W-:Y:S02]  /*a1c0*/  ISETP.GE.AND P3, PT, R75, R246, PT ;  /* 0x000000f64b00720c */ /* 0x000fe40003f66270 */
[----:B------:R-:W-:Y:S02]  /*a1d0*/  ISETP.GE.AND P0, PT, R73, R250, PT ;  /* 0x000000fa4900720c */ /* 0x000fe40003f06270 */
[----:B------:R-:W-:Y:S02]  /*a1e0*/  FSEL R14, R14, -INF , !P2 ;  /* 0xff8000000e0e7808 */ /* 0x000fe40005000000 */
[----:B------:R-:W-:Y:S02]  /*a1f0*/  IABS R141, R141 ;  /* 0x0000008d008d7213 */ /* 0x000fe40000000000 */
[----:B------:R-:W-:Y:S02]  /*a200*/  ISETP.GE.AND P5, PT, R76, R246, PT ;  /* 0x000000f64c00720c */ /* 0x000fe40003fa6270 */
[----:B------:R-:W-:-:S02]  /*a210*/  FSEL R121, R89, -INF , !P3 ;  /* 0xff80000059797808 */ /* 0x000fc40005800000 */
[----:B------:R-:W-:Y:S01]  /*a220*/  FSEL R97, R14, -INF , !P0 ;  /* 0xff8000000e617808 */ /* 0x000fe20004000000 */
[----:B------:R-:W-:Y:S01]  /*a230*/  IMAD.MOV.U32 R14, RZ, RZ, R141 ;  /* 0x000000ffff0e7224 */ /* 0x000fe200078e008d */
[----:B------:R-:W-:Y:S02]  /*a240*/  FSEL R122, R122, -INF , !P5 ;  /* 0xff8000007a7a7808 */ /* 0x000fe40006800000 */
[----:B------:R-:W-:Y:S02]  /*a250*/  ISETP.GE.AND P3, PT, R73, R246, PT ;  /* 0x000000f64900720c */ /* 0x000fe40003f66270 */
[----:B------:R-:W-:Y:S02]  /*a260*/  ISETP.GE.AND P5, PT, R75, R251, PT ;  /* 0x000000fb4b00720c */ /* 0x000fe40003fa6270 */
[----:B------:R-:W-:Y:S02]  /*a270*/  FSEL R120, R120, -INF , !P3 ;  /* 0xff80000078787808 */ /* 0x000fe40005800000 */
[----:B------:R-:W-:-:S02]  /*a280*/  FSEL R128, R56, -INF , !P5 ;  /* 0xff80000038807808 */ /* 0x000fc40006800000 */
[----:B------:R-:W-:Y:S02]  /*a290*/  ISETP.GE.AND P3, PT, R70, R248, PT ;  /* 0x000000f84600720c */ /* 0x000fe40003f66270 */
[----:B------:R-:W-:Y:S02]  /*a2a0*/  I2FP.F32.S32 R15, R14 ;  /* 0x0000000e000f7245 */ /* 0x000fe40000201400 */
[----:B------:R-:W-:Y:S02]  /*a2b0*/  ISETP.GE.AND P5, PT, R73, R248, PT ;  /* 0x000000f84900720c */ /* 0x000fe40003fa6270 */
[----:B------:R-:W-:Y:S01]  /*a2c0*/  FSEL R197, R197, -INF , !P3 ;  /* 0xff800000c5c57808 */ /* 0x000fe20005800000 */
[----:B------:R-:W-:Y:S01]  /*a2d0*/  FFMA.FTZ R10, R15, -UR6, R10 ;  /* 0x800000060f0a7c23 */ /* 0x000fe2000801000a */
[----:B------:R-:W-:Y:S02]  /*a2e0*/  FSEL R198, R198, -INF , !P5 ;  /* 0xff800000c6c67808 */ /* 0x000fe40006800000 */
[----:B------:R-:W-:-:S02]  /*a2f0*/  ISETP.GE.AND P3, PT, R70, R246, PT ;  /* 0x000000f64600720c */ /* 0x000fc40003f66270 */
[----:B------:R-:W-:Y:S02]  /*a300*/  ISETP.GT.AND P5, PT, R137, R70, PT ;  /* 0x000000468900720c */ /* 0x000fe40003fa4270 */
[----:B------:R-:W-:Y:S02]  /*a310*/  FSEL R119, R119, -INF , !P3 ;  /* 0xff80000077777808 */ /* 0x000fe40005800000 */
[----:B------:R-:W-:Y:S02]  /*a320*/  ISETP.GE.AND P3, PT, R70, R250, PT ;  /* 0x000000fa4600720c */ /* 0x000fe40003f66270 */
[----:B------:R-:W-:Y:S02]  /*a330*/  FSEL R10, R10, -INF , !P5 ;  /* 0xff8000000a0a7808 */ /* 0x000fe40006800000 */
[----:B------:R-:W-:Y:S02]  /*a340*/  IABS R125, R125 ;  /* 0x0000007d007d7213 */ /* 0x000fe40000000000 */
[----:B------:R-:W-:-:S02]  /*a350*/  FSEL R96, R10, -INF , !P3 ;  /* 0xff8000000a607808 */ /* 0x000fc40005800000 */
[----:B------:R-:W-:Y:S02]  /*a360*/  I2FP.F32.S32 R10, R125 ;  /* 0x0000007d000a7245 */ /* 0x000fe40000201400 */
[----:B------:R-:W-:Y:S02]  /*a370*/  ISETP.GE.AND P1, PT, R73, R251, PT ;  /* 0x000000fb4900720c */ /* 0x000fe40003f26270 */
[----:B------:R-:W-:Y:S01]  /*a380*/  IABS R95, R95 ;  /* 0x0000005f005f7213 */ /* 0x000fe20000000000 */
[----:B------:R-:W-:Y:S01]  /*a390*/  FFMA.FTZ R10, R10, -UR6, R11 ;  /* 0x800000060a0a7c23 */ /* 0x000fe2000801000b */
[----:B------:R-:W-:Y:S01]  /*a3a0*/  FSEL R127, R127, -INF , !P1 ;  /* 0xff8000007f7f7808 */ /* 0x000fe20004800000 */
[----:B------:R-:W-:Y:S01]  /*a3b0*/  BAR.SYNC.DEFER_BLOCKING 0x0 ;  /* 0x0000000000007b1d */ /* 0x000fe20000010000 */
[----:B------:R-:W-:Y:S02]  /*a3c0*/  ISETP.GE.AND P5, PT, R68, R248, PT ;  /* 0x000000f84400720c */ /* 0x000fe40003fa6270 */
[----:B------:R-:W-:-:S02]  /*a3d0*/  ISETP.GT.AND P1, PT, R137, R68, PT ;  /* 0x000000448900720c */ /* 0x000fc40003f24270 */
[----:B------:R-:W-:Y:S02]  /*a3e0*/  I2FP.F32.S32 R15, R95 ;  /* 0x0000005f000f7245 */ /* 0x000fe40000201400 */
[----:B------:R-:W-:Y:S02]  /*a3f0*/  ISETP.GE.AND P3, PT, R68, R251, PT ;  /* 0x000000fb4400720c */ /* 0x000fe40003f66270 */
[----:B------:R-:W-:Y:S01]  /*a400*/  IABS R124, R124 ;  /* 0x0000007c007c7213 */ /* 0x000fe20000000000 */
[----:B------:R-:W-:Y:S01]  /*a410*/  FFMA.FTZ R6, R15, -UR6, R6 ;  /* 0x800000060f067c23 */ /* 0x000fe20008010006 */
[----:B------:R-:W-:Y:S02]  /*a420*/  FSEL R196, R196, -INF , !P5 ;  /* 0xff800000c4c47808 */ /* 0x000fe40006800000 */
[----:B------:R-:W-:Y:S02]  /*a430*/  ISETP.GE.AND P5, PT, R68, R246, PT ;  /* 0x000000f64400720c */ /* 0x000fe40003fa6270 */
[----:B------:R-:W-:-:S02]  /*a440*/  FSEL R125, R25, -INF , !P3 ;  /* 0xff800000197d7808 */ /* 0x000fc40005800000 */
[----:B------:R-:W-:Y:S02]  /*a450*/  FSEL R10, R10, -INF , !P1 ;  /* 0xff8000000a0a7808 */ /* 0x000fe40004800000 */
[----:B------:R-:W-:Y:S02]  /*a460*/  ISETP.GE.AND P3, PT, R68, R250, PT ;  /* 0x000000fa4400720c */ /* 0x000fe40003f66270 */
[----:B------:R-:W-:Y:S02]  /*a470*/  I2FP.F32.S32 R124, R124 ;  /* 0x0000007c007c7245 */ /* 0x000fe40000201400 */
[----:B------:R-:W-:Y:S02]  /*a480*/  ISETP.GE.AND P1, PT, R0, R248, PT ;  /* 0x000000f80000720c */ /* 0x000fe40003f26270 */
[----:B------:R-:W-:Y:S01]  /*a490*/  ISETP.GT.AND P2, PT, R137, R0, PT ;  /* 0x000000008900720c */ /* 0x000fe20003f44270 */
[----:B------:R-:W-:Y:S01]  /*a4a0*/  FFMA.FTZ R7, R124, -UR6, R7 ;  /* 0x800000067c077c23 */ /* 0x000fe20008010007 */
        /* <DEDUP_REMOVED lines=8> */
[----:B------:R-:W-:Y:S02]  /*a530*/  FSEL R6, R6, -INF , !P2 ;  /* 0xff80000006067808 */ /* 0x000fe40005000000 */
[----:B------:R-:W-:Y:S02]  /*a540*/  ISETP.GT.AND P0, PT, R137, R2, PT ;  /* 0x000000028900720c */ /* 0x000fe40003f04270 */
[----:B------:R-:W-:Y:S02]  /*a550*/  FSEL R124, R20, -INF , !P5 ;  /* 0xff800000147c7808 */ /* 0x000fe40006800000 */
[----:B------:R-:W-:Y:S02]  /*a560*/  ISETP.GE.AND P5, PT, R2, R248, PT ;  /* 0x000000f80200720c */ /* 0x000fe40003fa6270 */
[----:B------:R-:W-:-:S02]  /*a570*/  FSEL R117, R117, -INF , !P3 ;  /* 0xff80000075757808 */ /* 0x000fc40005800000 */
[----:B------:R-:W-:Y:S02]  /*a580*/  FSEL R94, R6, -INF , !P1 ;  /* 0xff800000065e7808 */ /* 0x000fe40004800000 */
[C---:B------:R-:W-:Y:S02]  /*a590*/  ISETP.GE.AND P3, PT, R2.reuse, R251, PT ;  /* 0x000000fb0200720c */ /* 0x040fe40003f66270 */
[C---:B------:R-:W-:Y:S02]  /*a5a0*/  ISETP.GE.AND P2, PT, R2.reuse, R246, PT ;  /* 0x000000f60200720c */ /* 0x040fe40003f46270 */
[----:B------:R-:W-:Y:S02]  /*a5b0*/  ISETP.GE.AND P1, PT, R2, R250, PT ;  /* 0x000000fa0200720c */ /* 0x000fe40003f26270 */
[----:B------:R-:W-:Y:S02]  /*a5c0*/  FSEL R7, R7, -INF , !P0 ;  /* 0xff80000007077808 */ /* 0x000fe40004000000 */
[----:B------:R-:W-:-:S02]  /*a5d0*/  FSEL R130, R93, -INF , !P5 ;  /* 0xff8000005d827808 */ /* 0x000fc40006800000 */
[----:B------:R-:W-:Y:S02]  /*a5e0*/  FSEL R123, R123, -INF , !P3 ;  /* 0xff8000007b7b7808 */ /* 0x000fe40005800000 */
[----:B------:R-:W-:Y:S02]  /*a5f0*/  FSEL R116, R116, -INF , !P2 ;  /* 0xff80000074747808 */ /* 0x000fe40005000000 */
[----:B------:R-:W-:Y:S01]  /*a600*/  FSEL R93, R7, -INF , !P1 ;  /* 0xff800000075d7808 */ /* 0x000fe20004800000 */
[----:B---3--:R-:W-:Y:S06]  /*a610*/  BRA.U !UP0, `(.L_x_1166) ;  /* 0x0000000508cc7547 */ /* 0x008fec000b800000 */
[----:B------:R-:W2:Y:S01]  /*a620*/  LDL R194, [R1] ;  /* 0x0000000001c27983 */ /* 0x000ea20000100800 */
[----:B------:R-:W2:Y:S03]  /*a630*/  LDCU UR4, c[0x0][0x440] ;  /* 0x00008800ff0477ac */ /* 0x000ea60008000800 */
[----:B------:R-:W3:Y:S04]  /*a640*/  LDL R202, [R1+0x24] ;  /* 0x0000240001ca7983 */ /* 0x000ee80000100800 */
[----:B------:R-:W4:Y:S01]  /*a650*/  LDL R203, [R1+0x20] ;  /* 0x0000200001cb7983 */ /* 0x000f220000100800 */
[----:B------:R-:W-:Y:S01]  /*a660*/  UIADD3 UR13, UPT, UPT, UR18, -0x2, URZ ;  /* 0xfffffffe120d7890 */ /* 0x000fe2000fffe0ff */
[----:B------:R-:W-:Y:S01]  /*a670*/  IMAD.U32 R15, RZ, RZ, UR10 ;  /* 0x0000000aff0f7e24 */ /* 0x000fe2000f8e00ff */
[----:B------:R-:W-:Y:S01]  /*a680*/  MOV R19, UR10 ;  /* 0x0000000a00137c02 */ /* 0x000fe20008000f00 */
[----:B------:R-:W-:Y:S01]  /*a690*/  IMAD.U32 R2, RZ, RZ, UR11 ;  /* 0x0000000bff027e24 */ /* 0x000fe2000f8e00ff */
[----:B------:R-:W-:Y:S01]  /*a6a0*/  UIMAD.WIDE.U32 UR20, UR13, UR10, URZ ;  /* 0x0000000a0d1472a5 */ /* 0x000fe2000f8e00ff */
[----:B------:R-:W-:Y:S01]  /*a6b0*/  IMAD.U32 R11, RZ, RZ, UR10 ;  /* 0x0000000aff0b7e24 */ /* 0x000fe2000f8e00ff */
[----:B------:R-:W-:Y:S01]  /*a6c0*/  MOV R10, UR10 ;  /* 0x0000000a000a7c02 */ /* 0x000fe20008000f00 */
[----:B------:R-:W-:Y:S01]  /*a6d0*/  IMAD.U32 R23, RZ, RZ, UR10 ;  /* 0x0000000aff177e24 */ /* 0x000fe2000f8e00ff */
[----:B------:R-:W-:Y:S01]  /*a6e0*/  UIMAD UR13, UR13, UR11, UR21 ;  /* 0x0000000b0d0d72a4 */ /* 0x000fe2000f8e0215 */
[----:B------:R-:W-:Y:S01]  /*a6f0*/  IMAD.U32 R0, RZ, RZ, UR11 ;  /* 0x0000000bff007e24 */ /* 0x000fe2000f8e00ff */
[----:B------:R-:W-:Y:S01]  /*a700*/  USHF.L.U32 UR12, UR20, 0x7, URZ ;  /* 0x00000007140c7899 */ /* 0x000fe200080006ff */
[----:B------:R-:W-:Y:S01]  /*a710*/  IMAD.U32 R22, RZ, RZ, UR10 ;  /* 0x0000000aff167e24 */ /* 0x000fe2000f8e00ff */
[----:B------:R-:W-:Y:S01]  /*a720*/  USHF.L.U64.HI UR13, UR20, 0x7, UR13 ;  /* 0x00000007140d7899 */ /* 0x000fe2000801020d */
[----:B------:R-:W-:Y:S01]  /*a730*/  IMAD.U32 R14, RZ, RZ, UR10 ;  /* 0x0000000aff0e7e24 */ /* 0x000fe2000f8e00ff */
[----:B------:R-:W-:Y:S02]  /*a740*/  BSSY.RECONVERGENT B0, `(.L_x_1167) ;  /* 0x000005f000007945 */ /* 0x000fe40003800200 */
[----:B------:R-:W-:-:S02]  /*a750*/  IMAD.U32 R7, RZ, RZ, UR12 ;  /* 0x0000000cff077e24 */ /* 0x000fc4000f8e00ff */
[----:B------:R-:W-:Y:S01]  /*a760*/  IMAD.U32 R6, RZ, RZ, UR13 ;  /* 0x0000000dff067e24 */ /* 0x000fe2000f8e00ff */
[----:B------:R-:W-:Y:S01]  /*a770*/  MOV R77, UR13 ;  /* 0x0000000d004d7c02 */ /* 0x000fe20008000f00 */
[----:B------:R-:W-:Y:S01]  /*a780*/  IMAD.U32 R18, RZ, RZ, UR12 ;  /* 0x0000000cff127e24 */ /* 0x000fe2000f8e00ff */
[----:B------:R-:W-:Y:S01]  /*a790*/  MOV R65, UR13 ;  /* 0x0000000d00417c02 */ /* 0x000fe20008000f00 */
[----:B------:R-:W-:Y:S02]  /*a7a0*/  IMAD.U32 R76, RZ, RZ, UR12 ;  /* 0x0000000cff4c7e24 */ /* 0x000fe4000f8e00ff */
[----:B------:R-:W-:Y:S01]  /*a7b0*/  IMAD.U32 R64, RZ, RZ, UR12 ;  /* 0x0000000cff407e24 */ /* 0x000fe2000f8e00ff */
[C---:B--2---:R-:W-:Y:S02]  /*a7c0*/  ISETP.GE.AND P1, PT, R194.reuse, UR4, PT ;  /* 0x00000004c2007c0c */ /* 0x044fe4000bf26270 */
[----:B------:R-:W-:-:S11]  /*a7d0*/  ISETP.GE.AND P0, PT, R194, UR4, PT ;  /* 0x00000004c2007c0c */ /* 0x000fd6000bf06270 */
[----:B---3--:R-:W-:Y:S02]  /*a7e0*/  @!P1 LEA R34, P5, R7, R202, 0x1 ;  /* 0x000000ca07229211 */ /* 0x008fe400078a08ff */
[----:B------:R-:W-:Y:S02]  /*a7f0*/  @!P0 LEA R15, P2, R15, UR12, 0x5 ;  /* 0x0000000c0f0f8c11 */ /* 0x000fe4000f8428ff */
[----:B----4-:R-:W-:Y:S01]  /*a800*/  @!P1 LEA.HI.X R35, R7, R203, R6, 0x1, P5 ;  /* 0x000000cb07239211 */ /* 0x010fe200028f0c06 */
[----:B------:R-:W-:Y:S01]  /*a810*/  IMAD.U32 R6, RZ, RZ, UR10 ;  /* 0x0000000aff067e24 */ /* 0x000fe2000f8e00ff */
[----:B------:R-:W-:Y:S01]  /*a820*/  @!P0 LEA.HI.X R2, R19, UR13, R2, 0x5, P2 ;  /* 0x0000000d13028c11 */ /* 0x000fe200090f2c02 */
[----:B------:R-:W-:Y:S01]  /*a830*/  IMAD.U32 R7, RZ, RZ, UR11 ;  /* 0x0000000bff077e24 */ /* 0x000fe2000f8e00ff */
[----:B------:R-:W-:Y:S01]  /*a840*/  @!P0 LEA R11, P3, R11, UR12, 0x4 ;  /* 0x0000000c0b0b8c11 */ /* 0x000fe2000f8620ff */
[----:B------:R-:W-:Y:S01]  /*a850*/  @!PT LDS RZ, [RZ] ;  /* 0x00000000fffff984 */ /* 0x000fe20000000800 */
[----:B------:R-:W-:Y:S01]  /*a860*/  @!PT LDS RZ, [RZ] ;  /* 0x00000000fffff984 */ /* 0x000fe20000000800 */
[----:B------:R-:W-:Y:S01]  /*a870*/  @!PT LDS RZ, [RZ] ;  /* 0x00000000fffff984 */ /* 0x000fe20000000800 */
[----:B------:R1:W-:Y:S01]  /*a880*/  @!P1 LDGSTS.E.BYPASS.LTC128B.128 [R249+0x4000], desc[UR22][R34.64] ;  /* 0x0400000022f99fae */ /* 0x0003e2000b981a16 */
[----:B------:R-:W-:-:S02]  /*a890*/  @!P0 LEA R10, P2, R10, UR12, 0x6 ;  /* 0x0000000c0a0a8c11 */ /* 0x000fc4000f8430ff */
[----:B------:R-:W-:Y:S01]  /*a8a0*/  MOV R19, UR13 ;  /* 0x0000000d00137c02 */ /* 0x000fe20008000f00 */
[----:B------:R1:W-:Y:S01]  /*a8b0*/  @P1 STS.128 [R249+0x4000], RZ ;  /* 0x004000fff9001388 */ /* 0x0003e20000000c00 */
[----:B------:R-:W-:Y:S02]  /*a8c0*/  @!P0 LEA.HI.X R0, R23, UR13, R0, 0x4, P3 ;  /* 0x0000000d17008c11 */ /* 0x000fe400098f2400 */
[----:B------:R-:W-:Y:S01]  /*a8d0*/  @!P0 LEA.HI.X R7, R6, UR13, R7, 0x6, P2 ;  /* 0x0000000d06078c11 */ /* 0x000fe200090f3407 */
[----:B------:R-:W-:Y:S01]  /*a8e0*/  IMAD.U32 R6, RZ, RZ, UR11 ;  /* 0x0000000bff067e24 */ /* 0x000fe2000f8e00ff */
[-C--:B------:R-:W-:Y:S01]  /*a8f0*/  @!P0 LEA R26, P3, R15, R202.reuse, 0x1 ;  /* 0x000000ca0f1a8211 */ /* 0x080fe200078608ff */
[----:B------:R-:W-:Y:S01]  /*a900*/  @!P0 IMAD.WIDE.U32 R22, R22, 0x30, R18 ;  /* 0x0000003016168825 */ /* 0x000fe200078e0012 */
[----:B------:R-:W-:Y:S01]  /*a910*/  @!P0 LEA R30, P5, R11, R202, 0x1 ;  /* 0x000000ca0b1e8211 */ /* 0x000fe200078a08ff */
[----:B------:R1:W-:Y:S01]  /*a920*/  @P0 STS.128 [R249+0x4800], RZ ;  /* 0x004800fff9000388 */ /* 0x0003e20000000c00 */
[-C--:B------:R-:W-:Y:S01]  /*a930*/  @!P0 LEA.HI.X R27, R15, R203.reuse, R2, 0x1, P3 ;  /* 0x000000cb0f1b8211 */ /* 0x080fe200018f0c02 */
[----:B------:R-:W-:Y:S01]  /*a940*/  IMAD.U32 R18, RZ, RZ, UR10 ;  /* 0x0000000aff127e24 */ /* 0x000fe2000f8e00ff */
[----:B------:R-:W-:Y:S01]  /*a950*/  @!P0 LEA.HI.X R31, R11, R203, R0, 0x1, P5 ;  /* 0x000000cb0b1f8211 */ /* 0x000fe200028f0c00 */
[----:B------:R-:W-:-:S02]  /*a960*/  @!P0 IMAD R6, R6, 0x30, RZ ;  /* 0x0000003006068824 */ /* 0x000fc400078e02ff */
[----:B------:R-:W-:Y:S02]  /*a970*/  IMAD.U32 R2, RZ, RZ, UR11 ;  /* 0x0000000bff027e24 */ /* 0x000fe4000f8e00ff */
[----:B------:R-:W-:Y:S01]  /*a980*/  IMAD.U32 R0, RZ, RZ, UR11 ;  /* 0x0000000bff007e24 */ /* 0x000fe2000f8e00ff */
[----:B------:R-:W-:Y:S01]  /*a990*/  @!PT LDS RZ, [RZ] ;  /* 0x00000000fffff984 */ /* 0x000fe20000000800 */
[----:B------:R-:W-:Y:S01]  /*a9a0*/  @!PT LDS RZ, [RZ] ;  /* 0x00000000fffff984 */ /* 0x000fe20000000800 */
[----:B------:R-:W-:Y:S01]  /*a9b0*/  @!PT LDS RZ, [RZ] ;  /* 0x00000000fffff984 */ /* 0x000fe20000000800 */
[----:B------:R1:W-:Y:S01]  /*a9c0*/  @!P0 LDGSTS.E.BYPASS.LTC128B.128 [R249+0x4800], desc[UR22][R30.64] ;  /* 0x048000001ef98fae */ /* 0x0003e2000b981a16 */
[----:B------:R-:W-:Y:S01]  /*a9d0*/  @!P0 IMAD.WIDE.U32 R18, R18, 0x50, R76 ;  /* 0x0000005012128825 */ /* 0x000fe200078e004c */
[-C--:B------:R-:W-:Y:S02]  /*a9e0*/  @!P0 LEA R76, P3, R22, R202.reuse, 0x1 ;  /* 0x000000ca164c8211 */ /* 0x080fe400078608ff */
[----:B------:R1:W-:Y:S01]  /*a9f0*/  @P0 STS.128 [R249+0x5000], RZ ;  /* 0x005000fff9000388 */ /* 0x0003e20000000c00 */
[----:B------:R-:W-:Y:S01]  /*aa00*/  @!P0 IMAD.WIDE.U32 R14, R14, 0x60, R64 ;  /* 0x000000600e0e8825 */ /* 0x000fe200078e0040 */
[----:B------:R-:W-:Y:S02]  /*aa10*/  @!P0 LEA R64, P2, R10, R202, 0x1 ;  /* 0x000000ca0a408211 */ /* 0x000fe400078408ff */
[----:B------:R-:W-:Y:S01]  /*aa20*/  @!PT LDS RZ, [RZ] ;  /* 0x00000000fffff984 */ /* 0x000fe20000000800 */
[----:B------:R-:W-:Y:S01]  /*aa30*/  @!PT LDS RZ, [RZ] ;  /* 0x00000000fffff984 */ /* 0x000fe20000000800 */
[----:B------:R-:W-:Y:S01]  /*aa40*/  @!PT LDS RZ, [RZ] ;  /* 0x00000000fffff984 */ /* 0x000fe20000000800 */
[----:B------:R1:W-:Y:S01]  /*aa50*/  @!P0 LDGSTS.E.BYPASS.LTC128B.128 [R249+0x5000], desc[UR22][R26.64] ;  /* 0x050000001af98fae */ /* 0x0003e2000b981a16 */
[----:B------:R-:W-:Y:S01]  /*aa60*/  @!P0 IMAD.IADD R6, R6, 0x1, R23 ;  /* 0x0000000106068824 */ /* 0x000fe200078e0217 */
[-C--:B------:R-:W-:Y:S01]  /*aa70*/  @!P0 LEA.HI.X R65, R10, R203.reuse, R7, 0x1, P2 ;  /* 0x000000cb0a418211 */ /* 0x080fe200010f0c07 */
[----:B------:R-:W-:Y:S01]  /*aa80*/  @!P0 IMAD R2, R2, 0x50, RZ ;  /* 0x0000005002028824 */ /* 0x000fe200078e02ff */
[----:B------:R1:W-:Y:S01]  /*aa90*/  @P0 STS.128 [R249+0x5800], RZ ;  /* 0x005800fff9000388 */ /* 0x0003e20000000c00 */
[----:B------:R-:W-:Y:S01]  /*aaa0*/  @!P0 IMAD R11, R0, 0x60, RZ ;  /* 0x00000060000b8824 */ /* 0x000fe200078e02ff */
[----:B------:R-:W-:-:S02]  /*aab0*/  @!P0 LEA.HI.X R77, R22, R203, R6, 0x1, P3 ;  /* 0x000000cb164d8211 */ /* 0x000fc400018f0c06 */
[----:B------:R-:W-:Y:S01]  /*aac0*/  @!P0 IADD3 R7, PT, PT, R2, R19, RZ ;  /* 0x0000001302078210 */ /* 0x000fe20007ffe0ff */
[----:B------:R-:W-:Y:S01]  /*aad0*/  @!P0 IMAD.IADD R11, R11, 0x1, R15 ;  /* 0x000000010b0b8824 */ /* 0x000fe200078e020f */
[-C--:B------:R-:W-:Y:S01]  /*aae0*/  @!P0 LEA R22, P3, R18, R202.reuse, 0x1 ;  /* 0x000000ca12168211 */ /* 0x080fe200078608ff */
[----:B------:R-:W-:Y:S01]  /*aaf0*/  @!PT LDS RZ, [RZ] ;  /* 0x00000000fffff984 */ /* 0x000fe20000000800 */
[----:B------:R-:W-:Y:S01]  /*ab00*/  @!PT LDS RZ, [RZ] ;  /* 0x00000000fffff984 */ /* 0x000fe20000000800 */
[----:B------:R-:W-:Y:S01]  /*ab10*/  @!PT LDS RZ, [RZ] ;  /* 0x00000000fffff984 */ /* 0x000fe20000000800 */
[----:B------:R1:W-:Y:S01]  /*ab20*/  @!P0 LDGSTS.E.BYPASS.LTC128B.128 [R249+0x5800], desc[UR22][R76.64] ;  /* 0x058000004cf98fae */ /* 0x0003e2000b981a16 */
        /* <DEDUP_REMOVED lines=32> */
.L_x_1168:
[----:B------:R-:W-:Y:S05]  /*ad30*/  BSYNC.RECONVERGENT B0 ;  /* 0x0000000000007941 */ /* 0x000fea0003800200 */
.L_x_1167:
[----:B------:R-:W0:Y:S02]  /*ad40*/  LDGDEPBAR ;  /* 0x00000000000079af */ /* 0x000e240000000000 */
.L_x_1166:
[----:B-1----:R-:W-:Y:S01]  /*ad50*/  FMNMX3.FTZ R7, R140, R138, R136, !PT ;  /* 0x0000008a8c077276 */ /* 0x002fe20007810088 */
[----:B------:R-:W1:Y:S01]  /*ad60*/  LDCU UR4, c[0x0][0x45c] ;  /* 0x00008b80ff0477ac */ /* 0x000e620008000800 */
[----:B--2---:R-:W-:Y:S02]  /*ad70*/  FMNMX3.FTZ R11, R132, R134, R4, !PT ;  /* 0x00000086840b7276 */ /* 0x004fe40007810004 */
        /* <DEDUP_REMOVED lines=34> */
[----:B------:R-:W-:-:S02]  /*afa0*/  FMNMX.FTZ R6, R130, R7, !PT ;  /* 0x0000000782067209 */ /* 0x000fc40007810000 */
[----:B------:R-:W-:Y:S02]  /*afb0*/  FMNMX3.FTZ R2, R2, R243, R29, !PT ;  /* 0x000000f302027276 */ /* 0x000fe4000781001d */
[----:B------:R-:W-:Y:S01]  /*afc0*/  FMNMX3.FTZ R11, R11, R118, R117, !PT ;  /* 0x000000760b0b7276 */ /* 0x000fe20007810075 */
[----:B------:R-:W2:Y:S01]  /*afd0*/  SHFL.BFLY PT, R7, R6, 0x2, 0x1f ;  /* 0x0c401f0006077f89 */ /* 0x000ea200000e0000 */
[----:B------:R-:W-:Y:S02]  /*afe0*/  FMNMX3.FTZ R2, R2, R239, R237, !PT ;  /* 0x000000ef02027276 */ /* 0x000fe400078100ed */
[----:B------:R-:W-:Y:S02]  /*aff0*/  FMNMX.FTZ R0, R116, R11, !PT ;  /* 0x0000000b74007209 */ /* 0x000fe40007810000 */
[----:B------:R-:W-:Y:S02]  /*b000*/  FMNMX3.FTZ R2, R2, R223, R225, !PT ;  /* 0x000000df02027276 */ /* 0x000fe400078100e1 */
[----:B------:R-:W-:Y:S01]  /*b010*/  IADD3 R3, PT, PT, R210, R3, RZ ;  /* 0x00000003d2037210 */ /* 0x000fe20007ffe0ff */
[----:B------:R-:W3:Y:S01]  /*b020*/  SHFL.BFLY PT, R11, R0, 0x2, 0x1f ;  /* 0x0c401f00000b7f89 */ /* 0x000ee200000e0000 */
[----:B------:R-:W-:-:S02]  /*b030*/  FMNMX3.FTZ R2, R2, R235, R217, !PT ;  /* 0x000000eb02027276 */ /* 0x000fc400078100d9 */
[----:B------:R-:W-:Y:S02]  /*b040*/  LEA R30, R3, UR5, 0x1 ;  /* 0x00000005031e7c11 */ /* 0x000fe4000f8e08ff */
[----:B------:R-:W-:Y:S02]  /*b050*/  FMNMX3.FTZ R2, R2, R219, R221, !PT ;  /* 0x000000db02027276 */ /* 0x000fe400078100dd */
[-C--:B------:R-:W-:Y:S01]  /*b060*/  IADD3 R76, PT, PT, R241, R30.reuse, RZ ;  /* 0x0000001ef14c7210 */ /* 0x080fe20007ffe0ff */
[----:B------:R-:W-:Y:S01]  /*b070*/  LDSM.16.MT88.4 R180, [R30+0x8000] ;  /* 0x008000001eb4783b */ /* 0x000fe20000004200 */
[----:B------:R-:W-:Y:S02]  /*b080*/  FMNMX3.FTZ R2, R2, R205, R105, !PT ;  /* 0x000000cd02027276 */ /* 0x000fe40007810069 */
[----:B------:R-:W-:Y:S01]  /*b090*/  IADD3 R70, PT, PT, R211, R30, RZ ;  /* 0x0000001ed3467210 */ /* 0x000fe20007ffe0ff */
[----:B------:R-:W-:Y:S01]  /*b0a0*/  LDSM.16.MT88.4 R148, [R76+0x8000] ;  /* 0x008000004c94783b */ /* 0x000fe20000004200 */
[----:B------:R-:W-:-:S02]  /*b0b0*/  FMNMX3.FTZ R2, R2, R103, R101, !PT ;  /* 0x0000006702027276 */ /* 0x000fc40007810065 */
[----:B------:R-:W-:Y:S01]  /*b0c0*/  IADD3 R75, PT, PT, R211, R76, RZ ;  /* 0x0000004cd34b7210 */ /* 0x000fe20007ffe0ff */
[----:B------:R-:W-:Y:S01]  /*b0d0*/  LDSM.16.MT88.4 R164, [R70+0x8000] ;  /* 0x0080000046a4783b */ /* 0x000fe20000004200 */
[----:B--2---:R-:W-:Y:S02]  /*b0e0*/  FMNMX.FTZ R7, R6, R7, !PT ;  /* 0x0000000706077209 */ /* 0x004fe40007810000 */
[----:B------:R-:W-:Y:S01]  /*b0f0*/  FMNMX3.FTZ R2, R2, R97, R96, !PT ;  /* 0x0000006102027276 */ /* 0x000fe20007810060 */
[----:B------:R-:W-:Y:S01]  /*b100*/  STL [R1+0x4], R30 ;  /* 0x0000041e01007387 */ /* 0x000fe20000100800 */
[----:B------:R-:W-:Y:S02]  /*b110*/  FMNMX3.FTZ R6, R99, R79, R71, !PT ;  /* 0x0000004f63067276 */ /* 0x000fe40007810047 */
[----:B------:R-:W-:Y:S01]  /*b120*/  FMNMX3.FTZ R2, R2, R95, R94, !PT ;  /* 0x0000005f02027276 */ /* 0x000fe2000781005e */
[----:B------:R-:W2:Y:S01]  /*b130*/  SHFL.BFLY PT, R68, R7, 0x1, 0x1f ;  /* 0x0c201f0007447f89 */ /* 0x000ea200000e0000 */
[----:B---3--:R-:W-:-:S02]  /*b140*/  FMNMX.FTZ R11, R0, R11, !PT ;  /* 0x0000000b000b7209 */ /* 0x008fc40007810000 */
[----:B------:R-:W-:Y:S02]  /*b150*/  FMNMX.FTZ R15, R93, R2, !PT ;  /* 0x000000025d0f7209 */ /* 0x000fe40007810000 */
[----:B------:R-:W-:Y:S01]  /*b160*/  FMNMX3.FTZ R6, R6, R63, R69, !PT ;  /* 0x0000003f06067276 */ /* 0x000fe20007810045 */
[----:B------:R-:W3:Y:S04]  /*b170*/  SHFL.BFLY PT, R2, R11, 0x1, 0x1f ;  /* 0x0c201f000b027f89 */ /* 0x000ee800000e0000 */
[----:B------:R-:W4:Y:S01]  /*b180*/  SHFL.BFLY PT, R0, R15, 0x2, 0x1f ;  /* 0x0c401f000f007f89 */ /* 0x000f2200000e0000 */
[----:B--2---:R-:W-:-:S04]  /*b190*/  FMNMX.FTZ R68, R7, R68, !PT ;  /* 0x0000004407447209 */ /* 0x004fc80007810000 */
[C---:B------:R-:W-:Y:S01]  /*b1a0*/  FSETP.NEU.FTZ.AND P0, PT, R68.reuse, -INF , PT ;  /* 0xff8000004400780b */ /* 0x040fe20003f1d000 */
[----:B-1----:R-:W-:Y:S01]  /*b1b0*/  FMUL.FTZ R203, R68, UR4 ;  /* 0x0000000444cb7c20 */ /* 0x002fe20008410000 */
[----:B---3--:R-:W-:-:S04]  /*b1c0*/  FMNMX.FTZ R2, R11, R2, !PT ;  /* 0x000000020b027209 */ /* 0x008fc80007810000 */
[----:B------:R-:W-:Y:S01]  /*b1d0*/  FSEL R203, R203, RZ, P0 ;  /* 0x000000ffcbcb7208 */ /* 0x000fe20000000000 */
[C---:B------:R-:W-:Y:S01]  /*b1e0*/  FMUL.FTZ R201, R2.reuse, UR4 ;  /* 0x0000000402c97c20 */ /* 0x040fe20008410000 */
[----:B------:R-:W-:Y:S02]  /*b1f0*/  FSETP.NEU.FTZ.AND P0, PT, R2, -INF , PT ;  /* 0xff8000000200780b */ /* 0x000fe40003f1d000 */
[----:B----4-:R-:W-:Y:S01]  /*b200*/  FMNMX.FTZ R0, R15, R0, !PT ;  /* 0x000000000f007209 */ /* 0x010fe20007810000 */
[--C-:B------:R-:W-:Y:S01]  /*b210*/  FFMA.FTZ R90, R140, UR4, -R203.reuse ;  /* 0x000000048c5a7c23 */ /* 0x100fe200080108cb */
[----:B------:R-:W-:Y:S01]  /*b220*/  FSEL R201, R201, RZ, P0 ;  /* 0x000000ffc9c97208 */ /* 0x000fe20000000000 */
[--C-:B------:R-:W-:Y:S01]  /*b230*/  FFMA.FTZ R89, R138, UR4, -R203.reuse ;  /* 0x000000048a597c23 */ /* 0x100fe200080108cb */
[--C-:B------:R-:W-:Y:S01]  /*b240*/  FFMA.FTZ R87, R136, UR4, -R203.reuse ;  /* 0x0000000488577c23 */ /* 0x100fe200080108cb */
[----:B------:R-:W1:Y:S01]  /*b250*/  SHFL.BFLY PT, R7, R0, 0x1, 0x1f ;  /* 0x0c201f0000077f89 */ /* 0x000e6200000e0000 */
[----:B------:R-:W-:Y:S01]  /*b260*/  FFMA.FTZ R84, R74, UR4, -R203 ;  /* 0x000000044a547c23 */ /* 0x000fe200080108cb */
[----:B------:R-:W-:Y:S01]  /*b270*/  FFMA.FTZ R86, R4, UR4, -R201 ;  /* 0x0000000404567c23 */ /* 0x000fe200080108c9 */
[----:B------:R-:W-:Y:S01]  /*b280*/  FMNMX3.FTZ R4, R6, R61, R55, !PT ;  /* 0x0000003d06047276 */ /* 0x000fe20007810037 */
[--C-:B------:R-:W-:Y:S01]  /*b290*/  FFMA.FTZ R77, R92, UR4, -R201.reuse ;  /* 0x000000045c4d7c23 */ /* 0x100fe200080108c9 */
[--C-:B------:R-:W-:Y:S01]  /*b2a0*/  FFMA.FTZ R88, R132, UR4, -R201.reuse ;  /* 0x0000000484587c23 */ /* 0x100fe200080108c9 */
[----:B------:R-:W-:Y:S01]  /*b2b0*/  FFMA.FTZ R85, R134, UR4, -R201 ;  /* 0x0000000486557c23 */ /* 0x000fe200080108c9 */
[----:B------:R-:W-:Y:S01]  /*b2c0*/  FMNMX3.FTZ R4, R4, R53, R41, !PT ;  /* 0x0000003504047276 */ /* 0x000fe20007810029 */
[----:B------:R-:W-:Y:S01]  /*b2d0*/  MUFU.EX2 R90, R90 ;  /* 0x0000005a005a7308 */ /* 0x000fe20000000800 */
[--C-:B------:R-:W-:Y:S01]  /*b2e0*/  FFMA.FTZ R80, R16, UR4, -R201.reuse ;  /* 0x0000000410507c23 */ /* 0x100fe200080108c9 */
[----:B------:R-:W-:Y:S01]  /*b2f0*/  FFMA.FTZ R59, R8, UR4, -R201 ;  /* 0x00000004083b7c23 */ /* 0x000fe200080108c9 */
[----:B------:R-:W-:Y:S01]  /*b300*/  FMNMX3.FTZ R4, R4, R49, R47, !PT ;  /* 0x0000003104047276 */ /* 0x000fe2000781002f */
[--C-:B------:R-:W-:Y:S01]  /*b310*/  FFMA.FTZ R74, R72, UR4, -R203.reuse ;  /* 0x00000004484a7c23 */ /* 0x100fe200080108cb */
[--C-:B------:R-:W-:Y:S01]  /*b320*/  FFMA.FTZ R81, R24, UR4, -R203.reuse ;  /* 0x0000000418517c23 */ /* 0x100fe200080108cb */
[----:B------:R-:W-:Y:S01]  /*b330*/  FFMA.FTZ R72, R62, UR4, -R203 ;  /* 0x000000043e487c23 */ /* 0x000fe200080108cb */
[----:B------:R-:W-:Y:S01]  /*b340*/  FMNMX3.FTZ R4, R4, R45, R37, !PT ;  /* 0x0000002d04047276 */ /* 0x000fe20007810025 */
[----:B------:R-:W2:Y:S01]  /*b350*/  MUFU.EX2 R89, R89 ;  /* 0x0000005900597308 */ /* 0x000ea20000000800 */
        /* <DEDUP_REMOVED lines=8> */
[----:B-1----:R-:W-:Y:S01]  /*b3e0*/  FMNMX.FTZ R0, R0, R7, !PT ;  /* 0x0000000700007209 */ /* 0x002fe20007810000 */
[----:B------:R-:W-:Y:S01]  /*b3f0*/  FFMA.FTZ R38, R36, UR4, -R201 ;  /* 0x0000000424267c23 */ /* 0x000fe200080108c9 */
[----:B------:R-:W-:Y:S01]  /*b400*/  FMNMX3.FTZ R26, R4, R229, R227, !PT ;  /* 0x000000e5041a7276 */ /* 0x000fe200078100e3 */
[--C-:B------:R-:W-:Y:S01]  /*b410*/  FFMA.FTZ R36, R28, UR4, -R201.reuse ;  /* 0x000000041c247c23 */ /* 0x100fe200080108c9 */
[C---:B------:R-:W-:Y:S01]  /*b420*/  FSETP.NEU.FTZ.AND P0, PT, R0.reuse, -INF , PT ;  /* 0xff8000000000780b */ /* 0x040fe20003f1d000 */
[----:B------:R-:W-:Y:S01]  /*b430*/  FMUL.FTZ R98, R0, UR4 ;  /* 0x0000000400627c20 */ /* 0x000fe20008410000 */
[----:B------:R-:W-:Y:S01]  /*b440*/  FMNMX3.FTZ R26, R26, R231, R104, !PT ;  /* 0x000000e71a1a7276 */ /* 0x000fe20007810068 */
[----:B------:R-:W-:Y:S01]  /*b450*/  MUFU.EX2 R88, R88 ;  /* 0x0000005800587308 */ /* 0x000fe20000000800 */
[----:B--2---:R-:W-:Y:S01]  /*b460*/  F2FP.BF16.F32.PACK_AB R132, R89, R90 ;  /* 0x0000005a5984723e */ /* 0x004fe200000010ff */
[----:B------:R-:W-:Y:S01]  /*b470*/  FFMA.FTZ R35, R42, UR4, -R201 ;  /* 0x000000042a237c23 */ /* 0x000fe200080108c9 */
[----:B------:R-:W-:Y:S01]  /*b480*/  FMNMX3.FTZ R26, R26, R108, R107, !PT ;  /* 0x0000006c1a1a7276 */ /* 0x000fe2000781006b */
[--C-:B------:R-:W-:Y:S01]  /*b490*/  FFMA.FTZ R211, R224, UR4, -R201.reuse ;  /* 0x00000004e0d37c23 */ /* 0x100fe200080108c9 */
[----:B------:R-:W-:Y:S01]  /*b4a0*/  FSEL R98, R98, RZ, P0 ;  /* 0x000000ff62627208 */ /* 0x000fe20000000000 */
[--C-:B------:R-:W-:Y:S01]  /*b4b0*/  FFMA.FTZ R210, R228, UR4, -R201.reuse ;  /* 0x00000004e4d27c23 */ /* 0x100fe200080108c9 */
[----:B------:R-:W-:Y:S01]  /*b4c0*/  FMNMX3.FTZ R26, R26, R113, R112, !PT ;  /* 0x000000711a1a7276 */ /* 0x000fe20007810070 */
[----:B------:R-:W1:Y:S01]  /*b4d0*/  MUFU.EX2 R85, R85 ;  /* 0x0000005500557308 */ /* 0x000e620000000800 */
[--C-:B------:R-:W-:Y:S01]  /*b4e0*/  FFMA.FTZ R204, R204, UR4, -R201.reuse ;  /* 0x00000004cccc7c23 */ /* 0x100fe200080108c9 */
[----:B------:R-:W-:Y:S01]  /*b4f0*/  FFMA.FTZ R78, R5, UR4, -R98 ;  /* 0x00000004054e7c23 */ /* 0x000fe20008010862 */
[----:B------:R-:W-:Y:S01]  /*b500*/  FMNMX3.FTZ R26, R26, R129, R128, !PT ;  /* 0x000000811a1a7276 */ /* 0x000fe20007810080 */
[----:B------:R-:W-:Y:S01]  /*b510*/  LDSM.16.MT88.4 R4, [R75+0x8000] ;  /* 0x008000004b04783b */ /* 0x000fe20000004200 */
[--C-:B------:R-:W-:Y:S01]  /*b520*/  FFMA.FTZ R91, R135, UR4, -R98.reuse ;  /* 0x00000004875b7c23 */ /* 0x100fe20008010862 */
[----:B------:R-:W-:Y:S01]  /*b530*/  FFMA.FTZ R92, R133, UR4, -R98 ;  /* 0x00000004855c7c23 */ /* 0x000fe20008010862 */
[----:B------:R-:W-:Y:S01]  /*b540*/  FMNMX3.FTZ R26, R26, R127, R126, !PT ;  /* 0x0000007f1a1a7276 */ /* 0x000fe2000781007e */
[----:B------:R-:W-:Y:S01]  /*b550*/  FFMA.FTZ R83, R67, UR4, -R98 ;  /* 0x0000000443537c23 */ /* 0x000fe20008010862 */
[----:B------:R-:W-:Y:S01]  /*b560*/  MUFU.EX2 R86, R86 ;  /* 0x0000005600567308 */ /* 0x000fe20000000800 */
[--C-:B------:R-:W-:Y:S01]  /*b570*/  FFMA.FTZ R67, R66, UR4, -R201.reuse ;  /* 0x0000000442437c23 */ /* 0x100fe200080108c9 */
[----:B------:R-:W-:Y:S01]  /*b580*/  FMNMX3.FTZ R26, R26, R125, R124, !PT ;  /* 0x0000007d1a1a7276 */ /* 0x000fe2000781007c */
[--C-:B------:R-:W-:Y:S01]  /*b590*/  FFMA.FTZ R66, R12, UR4, -R201.reuse ;  /* 0x000000040c427c23 */ /* 0x100fe200080108c9 */
[--C-:B------:R-:W-:Y:S01]  /*b5a0*/  FFMA.FTZ R73, R21, UR4, -R98.reuse ;  /* 0x0000000415497c23 */ /* 0x100fe20008010862 */
[--C-:B------:R-:W-:Y:S01]  /*b5b0*/  FFMA.FTZ R64, R17, UR4, -R98.reuse ;  /* 0x0000000411407c23 */ /* 0x100fe20008010862 */
[----:B------:R-:W-:Y:S01]  /*b5c0*/  FMNMX.FTZ R26, R123, R26, !PT ;  /* 0x0000001a7b1a7209 */ /* 0x000fe20007810000 */
[--C-:B------:R-:W-:Y:S01]  /*b5d0*/  FFMA.FTZ R65, R13, UR4, -R98.reuse ;  /* 0x000000040d417c23 */ /* 0x100fe20008010862 */
[----:B------:R-:W2:Y:S01]  /*b5e0*/  MUFU.EX2 R77, R77 ;  /* 0x0000004d004d7308 */ /* 0x000ea20000000800 */
[--C-:B------:R-:W-:Y:S01]  /*b5f0*/  FFMA.FTZ R56, R9, UR4, -R98.reuse ;  /* 0x0000000409387c23 */ /* 0x100fe20008010862 */
[----:B------:R-:W-:Y:S01]  /*b600*/  LDSM.16.MT88.4 R20, [R30+0x8800] ;  /* 0x008800001e14783b */ /* 0x000fe20000004200 */
[----:B-1----:R-:W-:Y:S01]  /*b610*/  F2FP.BF16.F32.PACK_AB R136, R85, R88 ;  /* 0x000000585588723e */ /* 0x002fe200000010ff */
[--C-:B------:R-:W-:Y:S01]  /*b620*/  FFMA.FTZ R57, R57, UR4, -R98.reuse ;  /* 0x0000000439397c23 */ /* 0x100fe20008010862 */
[--C-:B------:R-:W-:Y:S01]  /*b630*/  FFMA.FTZ R34, R247, UR4, -R98.reuse ;  /* 0x00000004f7227c23 */ /* 0x100fe20008010862 */
[----:B------:R-:W1:Y:S01]  /*b640*/  SHFL.BFLY PT, R3, R26, 0x2, 0x1f ;  /* 0x0c401f001a037f89 */ /* 0x000e6200000e0000 */
[--C-:B------:R-:W-:Y:S01]  /*b650*/  FFMA.FTZ R33, R33, UR4, -R98.reuse ;  /* 0x0000000421217c23 */ /* 0x100fe20008010862 */
[----:B------:R-:W-:Y:S01]  /*b660*/  MUFU.EX2 R91, R91 ;  /* 0x0000005b005b7308 */ /* 0x000fe20000000800 */
[--C-:B------:R-:W-:Y:S01]  /*b670*/  FFMA.FTZ R31, R245, UR4, -R98.reuse ;  /* 0x00000004f51f7c23 */ /* 0x100fe20008010862 */
[----:B------:R-:W-:Y:S01]  /*b680*/  LDSM.16.MT88.4 R16, [R70+0x8800] ;  /* 0x008800004610783b */ /* 0x000fe20000004200 */
[--C-:B------:R-:W-:Y:S01]  /*b690*/  FFMA.FTZ R29, R29, UR4, -R98.reuse ;  /* 0x000000041d1d7c23 */ /* 0x100fe20008010862 */
[--C-:B------:R-:W-:Y:S01]  /*b6a0*/  FFMA.FTZ R28, R239, UR4, -R98.reuse ;  /* 0x00000004ef1c7c23 */ /* 0x100fe20008010862 */
[--C-:B------:R-:W-:Y:S01]  /*b6b0*/  FFMA.FTZ R224, R237, UR4, -R98.reuse ;  /* 0x00000004ede07c23 */ /* 0x100fe20008010862 */
[----:B------:R-:W-:Y:S01]  /*b6c0*/  LDSM.16.MT88.4 R12, [R76+0x8800] ;  /* 0x008800004c0c783b */ /* 0x000fe20000004200 */
[--C-:B------:R-:W-:Y:S01]  /*b6d0*/  FFMA.FTZ R223, R223, UR4, -R98.reuse ;  /* 0x00000004dfdf7c23 */ /* 0x100fe20008010862 */
[----:B------:R-:W3:Y:S01]  /*b6e0*/  MUFU.EX2 R92, R92 ;  /* 0x0000005c005c7308 */ /* 0x000ee20000000800 */
[----:B--2---:R-:W-:Y:S01]  /*b6f0*/  F2FP.BF16.F32.PACK_AB R138, R77, R86 ;  /* 0x000000564d8a723e */ /* 0x004fe200000010ff */
[----:B------:R-:W-:Y:S01]  /*b700*/  LDSM.16.MT88.4 R8, [R75+0x8800] ;  /* 0x008800004b08783b */ /* 0x000fe20000004200 */
[--C-:B------:R-:W-:Y:S01]  /*b710*/  FFMA.FTZ R225, R225, UR4, -R98.reuse ;  /* 0x00000004e1e17c23 */ /* 0x100fe20008010862 */
[----:B------:R-:W-:Y:S01]  /*b720*/  FFMA.FTZ R218, R218, UR4, -R201 ;  /* 0x00000004dada7c23 */ /* 0x000fe200080108c9 */
[--C-:B------:R-:W-:Y:S01]  /*b730*/  FFMA.FTZ R217, R217, UR4, -R98.reuse ;  /* 0x00000004d9d97c23 */ /* 0x100fe20008010862 */
[--C-:B------:R-:W-:Y:S01]  /*b740*/  FFMA.FTZ R205, R205, UR4, -R98.reuse ;  /* 0x00000004cdcd7c23 */ /* 0x100fe20008010862 */
[--C-:B------:R-:W-:Y:S01]  /*b750*/  FFMA.FTZ R106, R106, UR4, -R203.reuse ;  /* 0x000000046a6a7c23 */ /* 0x100fe200080108cb */
[----:B------:R-:W-:Y:S01]  /*b760*/  MUFU.EX2 R83, R83 ;  /* 0x0000005300537308 */ /* 0x000fe20000000800 */
[----:B------:R-:W-:Y:S01]  /*b770*/  FFMA.FTZ R109, R109, UR4, -R203 ;  /* 0x000000046d6d7c23 */ /* 0x000fe200080108cb */
[----:B------:R-:W-:Y:S01]  /*b780*/  FADD.FTZ R90, R90, R89 ;  /* 0x000000595a5a7221 */ /* 0x000fe20000010000 */
[----:B------:R-:W-:Y:S01]  /*b790*/  FADD.FTZ R85, R88, R85 ;  /* 0x0000005558557221 */ /* 0x000fe20000010000 */
[--C-:B------:R-:W-:Y:S01]  /*b7a0*/  FFMA.FTZ R119, R119, UR4, -R201.reuse ;  /* 0x0000000477777c23 */ /* 0x100fe200080108c9 */
[--C-:B------:R-:W-:Y:S01]  /*b7b0*/  FFMA.FTZ R118, R118, UR4, -R201.reuse ;  /* 0x0000000476767c23 */ /* 0x100fe200080108c9 */
[----:B-1----:R-:W-:Y:S01]  /*b7c0*/  FMNMX.FTZ R26, R26, R3, !PT ;  /* 0x000000031a1a7209 */ /* 0x002fe20007810000 */
[----:B------:R-:W-:Y:S01]  /*b7d0*/  FFMA.FTZ R117, R117, UR4, -R201 ;  /* 0x0000000475757c23 */ /* 0x000fe200080108c9 */
[----:B------:R-:W1:Y:S01]  /*b7e0*/  MUFU.EX2 R78, R78 ;  /* 0x0000004e004e7308 */ /* 0x000e620000000800 */
[----:B---3--:R-:W-:Y:S01]  /*b7f0*/  F2FP.BF16.F32.PACK_AB R137, R92, R91 ;  /* 0x0000005b5c89723e */ /* 0x008fe200000010ff */
[--C-:B------:R-:W-:Y:S01]  /*b800*/  FFMA.FTZ R105, R105, UR4, -R98.reuse ;  /* 0x0000000469697c23 */ /* 0x100fe20008010862 */
[----:B------:R-:W2:Y:S01]  /*b810*/  SHFL.BFLY PT, R3, R26, 0x1, 0x1f ;  /* 0x0c201f001a037f89 */ /* 0x000ea200000e0000 */
[--C-:B------:R-:W-:Y:S01]  /*b820*/  FFMA.FTZ R101, R101, UR4, -R98.reuse ;  /* 0x0000000465657c23 */ /* 0x100fe20008010862 */
[----:B------:R-:W-:Y:S01]  /*b830*/  FFMA.FTZ R93, R93, UR4, -R98 ;  /* 0x000000045d5d7c23 */ /* 0x000fe20008010862 */
[--C-:B------:R-:W-:Y:S01]  /*b840*/  FFMA.FTZ R198, R198, UR4, -R203.reuse ;  /* 0x00000004c6c67c23 */ /* 0x100fe200080108cb */
[--C-:B------:R-:W-:Y:S01]  /*b850*/  FFMA.FTZ R197, R197, UR4, -R203.reuse ;  /* 0x00000004c5c57c23 */ /* 0x100fe200080108cb */
[----:B------:R-:W3:Y:S01]  /*b860*/  MUFU.EX2 R84, R84 ;  /* 0x0000005400547308 */ /* 0x000ee20000000800 */
[--C-:B------:R-:W-:Y:S01]  /*b870*/  FFMA.FTZ R196, R196, UR4, -R203.reuse ;  /* 0x00000004c4c47c23 */ /* 0x100fe200080108cb */
[--C-:B------:R-:W-:Y:S01]  /*b880*/  FFMA.FTZ R131, R131, UR4, -R203.reuse ;  /* 0x0000000483837c23 */ /* 0x100fe200080108cb */
[----:B------:R-:W-:-:S05]  /*b890*/  FFMA.FTZ R130, R130, UR4, -R203 ;  /* 0x0000000482827c23 */ /* 0x000fca00080108cb */
[----:B------:R-:W-:Y:S01]  /*b8a0*/  MUFU.EX2 R80, R80 ;  /* 0x0000005000507308 */ /* 0x000fe20000000800 */
[----:B-1----:R-:W-:-:S07]  /*b8b0*/  F2FP.BF16.F32.PACK_AB R139, R78, R83 ;  /* 0x000000534e8b723e */ /* 0x002fce00000010ff */
[----:B------:R-:W1:Y:S01]  /*b8c0*/  MUFU.EX2 R67, R67 ;  /* 0x0000004300437308 */ /* 0x000e620000000800 */
[----:B---3--:R-:W-:Y:S01]  /*b8d0*/  F2FP.BF16.F32.PACK_AB R134, R84, R87 ;  /* 0x000000575486723e */ /* 0x008fe200000010ff */
[----:B------:R-:W-:Y:S01]  /*b8e0*/  HMMA.16816.F32.BF16 R188, R136, R180, RZ ;  /* 0x000000b488bc723c */ /* 0x000fe200000418ff */
[----:B--2---:R-:W-:-:S04]  /*b8f0*/  FMNMX.FTZ R3, R26, R3, !PT ;  /* 0x000000031a037209 */ /* 0x004fc80007810000 */
[C---:B------:R-:W-:Y:S01]  /*b900*/  FSETP.NEU.FTZ.AND P0, PT, R3.reuse, -INF , PT ;  /* 0xff8000000300780b */ /* 0x040fe20003f1d000 */
[----:B------:R-:W-:Y:S01]  /*b910*/  FMUL.FTZ R202, R3, UR4 ;  /* 0x0000000403ca7c20 */ /* 0x000fe20008410000 */
[----:B------:R-:W-:Y:S01]  /*b920*/  MUFU.EX2 R66, R66 ;  /* 0x0000004200427308 */ /* 0x000fe20000000800 */
[----:B------:R-:W-:Y:S03]  /*b930*/  HMMA.16816.F32.BF16 R172, R136, R164, RZ ;  /* 0x000000a488ac723c */ /* 0x000fe600000418ff */
[----:B------:R-:W-:-:S04]  /*b940*/  FSEL R202, R202, RZ, P0 ;  /* 0x000000ffcaca7208 */ /* 0x000fc80000000000 */
        /* <DEDUP_REMOVED lines=12> */
[----:B-1----:R-:W-:Y:S01]  /*ba10*/  F2FP.BF16.F32.PACK_AB R24, R67, R80 ;  /* 0x000000504318723e */ /* 0x002fe200000010ff */
[--C-:B------:R-:W-:Y:S01]  /*ba20*/  FFMA.FTZ R55, R238, UR4, -R203.reuse ;  /* 0x00000004ee377c23 */ /* 0x100fe200080108cb */
[----:B------:R-:W-:Y:S01]  /*ba30*/  MOV R238, R30 ;  /* 0x0000001e00ee7202 */ /* 0x000fe20000000f00 */
[----:B------:R-:W-:Y:S01]  /*ba40*/  FFMA.FTZ R53, R58, UR4, -R203 ;  /* 0x000000043a357c23 */ /* 0x000fe200080108cb */
[----:B------:R-:W1:Y:S01]  /*ba50*/  MUFU.EX2 R99, R99 ;  /* 0x0000006300637308 */ /* 0x000e620000000800 */
[----:B--2---:R-:W-:Y:S01]  /*ba60*/  F2FP.BF16.F32.PACK_AB R26, R59, R66 ;  /* 0x000000423b1a723e */ /* 0x004fe200000010ff */
[--C-:B------:R-:W-:Y:S01]  /*ba70*/  FFMA.FTZ R58, R40, UR4, -R201.reuse ;  /* 0x00000004283a7c23 */ /* 0x100fe200080108c9 */
[C---:B------:R-:W-:Y:S01]  /*ba80*/  HMMA.16816.F32.BF16 R184, R136.reuse, R182, RZ ;  /* 0x000000b688b8723c */ /* 0x040fe200000418ff */
[----:B------:R-:W-:Y:S01]  /*ba90*/  FFMA.FTZ R61, R41, UR4, -R202 ;  /* 0x00000004293d7c23 */ /* 0x000fe200080108ca */
[--C-:B------:R-:W-:Y:S01]  /*baa0*/  FFMA.FTZ R40, R32, UR4, -R201.reuse ;  /* 0x0000000420287c23 */ /* 0x100fe200080108c9 */
[--C-:B------:R-:W-:Y:S01]  /*bab0*/  FFMA.FTZ R41, R48, UR4, -R201.reuse ;  /* 0x0000000430297c23 */ /* 0x100fe200080108c9 */
[----:B------:R-:W-:Y:S01]  /*bac0*/  FFMA.FTZ R32, R51, UR4, -R98 ;  /* 0x0000000433207c23 */ /* 0x000fe20008010862 */
[----:B------:R-:W-:Y:S01]  /*bad0*/  MUFU.EX2 R100, R100 ;  /* 0x0000006400647308 */ /* 0x000fe20000000800 */
[--C-:B------:R-:W-:Y:S01]  /*bae0*/  FFMA.FTZ R48, R49, UR4, -R202.reuse ;  /* 0x0000000431307c23 */ /* 0x100fe200080108ca */
[--C-:B------:R-:W-:Y:S01]  /*baf0*/  FFMA.FTZ R47, R47, UR4, -R202.reuse ;  /* 0x000000042f2f7c23 */ /* 0x100fe200080108ca */
[C---:B------:R-:W-:Y:S01]  /*bb00*/  HMMA.16816.F32.BF16 R168, R136.reuse, R166, RZ ;  /* 0x000000a688a8723c */ /* 0x040fe200000418ff */
[--C-:B------:R-:W-:Y:S01]  /*bb10*/  FFMA.FTZ R46, R45, UR4, -R202.reuse ;  /* 0x000000042d2e7c23 */ /* 0x100fe200080108ca */
[----:B------:R-:W-:Y:S01]  /*bb20*/  FFMA.FTZ R45, R37, UR4, -R202 ;  /* 0x00000004252d7c23 */ /* 0x000fe200080108ca */
[----:B------:R-:W-:Y:S01]  /*bb30*/  FFMA.FTZ R37, R44, UR4, -R201 ;  /* 0x000000042c257c23 */ /* 0x000fe200080108c9 */
[----:B------:R-:W-:Y:S01]  /*bb40*/  FFMA.FTZ R30, R243, UR4, -R98 ;  /* 0x00000004f31e7c23 */ /* 0x000fe20008010862 */
[----:B------:R-:W2:Y:S01]  /*bb50*/  MUFU.EX2 R79, R79 ;  /* 0x0000004f004f7308 */ /* 0x000ea20000000800 */
[----:B-1----:R-:W-:Y:S01]  /*bb60*/  F2FP.BF16.F32.PACK_AB R133, R99, R102 ;  /* 0x000000666385723e */ /* 0x002fe200000010ff */
[--C-:B------:R-:W-:Y:S01]  /*bb70*/  FFMA.FTZ R51, R236, UR4, -R203.reuse ;  /* 0x00000004ec337c23 */ /* 0x100fe200080108cb */
[C---:B------:R-:W-:Y:S01]  /*bb80*/  HMMA.16816.F32.BF16 R152, R136.reuse, R150, RZ ;  /* 0x000000968898723c */ /* 0x040fe200000418ff */
[--C-:B------:R-:W-:Y:S01]  /*bb90*/  FFMA.FTZ R49, R216, UR4, -R203.reuse ;  /* 0x00000004d8317c23 */ /* 0x100fe200080108cb */
[--C-:B------:R-:W-:Y:S01]  /*bba0*/  FFMA.FTZ R44, R215, UR4, -R202.reuse ;  /* 0x00000004d72c7c23 */ /* 0x100fe200080108ca */
[--C-:B------:R-:W-:Y:S01]  /*bbb0*/  FFMA.FTZ R43, R43, UR4, -R202.reuse ;  /* 0x000000042b2b7c23 */ /* 0x100fe200080108ca */
[--C-:B------:R-:W-:Y:S01]  /*bbc0*/  FFMA.FTZ R42, R213, UR4, -R202.reuse ;  /* 0x00000004d52a7c23 */ /* 0x100fe200080108ca */
[----:B------:R-:W-:Y:S01]  /*bbd0*/  MUFU.EX2 R73, R73 ;  /* 0x0000004900497308 */ /* 0x000fe20000000800 */
[--C-:B------:R-:W-:Y:S01]  /*bbe0*/  FFMA.FTZ R216, R214, UR4, -R203.reuse ;  /* 0x00000004d6d87c23 */ /* 0x100fe200080108cb */
[----:B------:R-:W-:Y:S01]  /*bbf0*/  FFMA.FTZ R214, R212, UR4, -R203 ;  /* 0x00000004d4d67c23 */ /* 0x000fe200080108cb */
[C---:B------:R-:W-:Y:S01]  /*bc00*/  HMMA.16816.F32.BF16 R140, R136.reuse, R4, RZ ;  /* 0x00000004888c723c */ /* 0x040fe200000418ff */
[----:B------:R-:W-:Y:S01]  /*bc10*/  FFMA.FTZ R212, R207, UR4, -R202 ;  /* 0x00000004cfd47c23 */ /* 0x000fe200080108ca */
[--C-:B------:R-:W-:Y:S01]  /*bc20*/  FFMA.FTZ R207, R206, UR4, -R201.reuse ;  /* 0x00000004cecf7c23 */ /* 0x100fe200080108c9 */
[----:B------:R-:W-:Y:S01]  /*bc30*/  FFMA.FTZ R206, R226, UR4, -R201 ;  /* 0x00000004e2ce7c23 */ /* 0x000fe200080108c9 */
[----:B------:R-:W-:Y:S01]  /*bc40*/  FFMA.FTZ R226, R235, UR4, -R98 ;  /* 0x00000004ebe27c23 */ /* 0x000fe20008010862 */
[----:B------:R-:W1:Y:S01]  /*bc50*/  MUFU.EX2 R64, R64 ;  /* 0x0000004000407308 */ /* 0x000e620000000800 */
[----:B--2---:R-:W-:Y:S01]  /*bc60*/  F2FP.BF16.F32.PACK_AB R135, R79, R100 ;  /* 0x000000644f87723e */ /* 0x004fe200000010ff */
[--C-:B------:R-:W-:Y:S01]  /*bc70*/  FFMA.FTZ R215, R234, UR4, -R203.reuse ;  /* 0x00000004ead77c23 */ /* 0x100fe200080108cb */
[----:B------:R-:W-:Y:S01]  /*bc80*/  HMMA.16816.F32.BF16 R136, R136, R6, RZ ;  /* 0x000000068888723c */ /* 0x000fe200000418ff */
[----:B------:R-:W-:Y:S01]  /*bc90*/  FFMA.FTZ R213, R230, UR4, -R203 ;  /* 0x00000004e6d57c23 */ /* 0x000fe200080108cb */
[--C-:B------:R-:W-:Y:S01]  /*bca0*/  FFMA.FTZ R229, R229, UR4, -R202.reuse ;  /* 0x00000004e5e57c23 */ /* 0x100fe200080108ca */
[--C-:B------:R-:W-:Y:S01]  /*bcb0*/  FFMA.FTZ R227, R227, UR4, -R202.reuse ;  /* 0x00000004e3e37c23 */ /* 0x100fe200080108ca */
[----:B------:R-:W-:Y:S01]  /*bcc0*/  FFMA.FTZ R228, R231, UR4, -R202 ;  /* 0x00000004e7e47c23 */ /* 0x000fe200080108ca */
[----:B------:R-:W-:Y:S01]  /*bcd0*/  MUFU.EX2 R65, R65 ;  /* 0x0000004100417308 */ /* 0x000fe20000000800 */
[--C-:B------:R-:W-:Y:S01]  /*bce0*/  FFMA.FTZ R231, R220, UR4, -R201.reuse ;  /* 0x00000004dce77c23 */ /* 0x100fe200080108c9 */
[----:B------:R-:W-:Y:S01]  /*bcf0*/  FFMA.FTZ R235, R222, UR4, -R201 ;  /* 0x00000004deeb7c23 */ /* 0x000fe200080108c9 */
[C---:B------:R-:W-:Y:S01]  /*bd00*/  HMMA.16816.F32.BF16 R192, R132.reuse, R180, RZ ;  /* 0x000000b484c0723c */ /* 0x040fe200000418ff */
[--C-:B------:R-:W-:Y:S01]  /*bd10*/  FFMA.FTZ R220, R219, UR4, -R98.reuse ;  /* 0x00000004dbdc7c23 */ /* 0x100fe20008010862 */
[----:B------:R-:W-:Y:S01]  /*bd20*/  FFMA.FTZ R222, R221, UR4, -R98 ;  /* 0x00000004ddde7c23 */ /* 0x000fe20008010862 */
[--C-:B------:R-:W-:Y:S01]  /*bd30*/  FFMA.FTZ R219, R110, UR4, -R203.reuse ;  /* 0x000000046edb7c23 */ /* 0x100fe200080108cb */
        /* <DEDUP_REMOVED lines=10> */
[--C-:B------:R-:W-:Y:S01]  /*bde0*/  FFMA.FTZ R221, R200, UR4, -R203.reuse ;  /* 0x00000004c8dd7c23 */ /* 0x100fe200080108cb */
[----:B------:R-:W-:Y:S01]  /*bdf0*/  FFMA.FTZ R200, R199, UR4, -R203 ;  /* 0x00000004c7c87c23 */ /* 0x000fe200080108cb */
[C---:B------:R-:W-:Y:S01]  /*be00*/  HMMA.16816.F32.BF16 R160, R132.reuse, R148, RZ ;  /* 0x0000009484a0723c */ /* 0x040fe200000418ff */
[----:B------:R-:W-:Y:S01]  /*be10*/  FADD.FTZ R100, R100, R99 ;  /* 0x0000006364647221 */ /* 0x000fe20000010000 */
[----:B------:R-:W-:Y:S01]  /*be20*/  FFMA.FTZ R230, R114, UR4, -R203 ;  /* 0x0000000472e67c23 */ /* 0x000fe200080108cb */
[----:B------:R-:W-:Y:S01]  /*be30*/  FFMA.FTZ R199, R112, UR4, -R202 ;  /* 0x0000000470c77c23 */ /* 0x000fe200080108ca */
[--C-:B------:R-:W-:Y:S01]  /*be40*/  FFMA.FTZ R113, R111, UR4, -R201.reuse ;  /* 0x000000046f717c23 */ /* 0x100fe200080108c9 */
[----:B------:R-:W1:Y:S01]  /*be50*/  MUFU.EX2 R74, R74 ;  /* 0x0000004a004a7308 */ /* 0x000e620000000800 */
[----:B--2---:R-:W-:Y:S01]  /*be60*/  F2FP.BF16.F32.PACK_AB R27, R56, R65 ;  /* 0x00000041381b723e */ /* 0x004fe200000010ff */
[----:B------:R-:W-:Y:S01]  /*be70*/  FADD.FTZ R79, R79, R100 ;  /* 0x000000644f4f7221 */ /* 0x000fe20000010000 */
[C---:B------:R-:W-:Y:S01]  /*be80*/  HMMA.16816.F32.BF16 R180, R132.reuse, R182, RZ ;  /* 0x000000b684b4723c */ /* 0x040fe200000418ff */
[--C-:B------:R-:W-:Y:S01]  /*be90*/  FFMA.FTZ R112, R122, UR4, -R201.reuse ;  /* 0x000000047a707c23 */ /* 0x100fe200080108c9 */
[--C-:B------:R-:W-:Y:S01]  /*bea0*/  FFMA.FTZ R111, R121, UR4, -R201.reuse ;  /* 0x00000004796f7c23 */ /* 0x100fe200080108c9 */
[--C-:B------:R-:W-:Y:S01]  /*beb0*/  FFMA.FTZ R114, R120, UR4, -R201.reuse ;  /* 0x0000000478727c23 */ /* 0x100fe200080108c9 */
[----:B------:R-:W-:Y:S01]  /*bec0*/  FFMA.FTZ R201, R116, UR4, -R201 ;  /* 0x0000000474c97c23 */ /* 0x000fe200080108c9 */
[----:B------:R-:W-:Y:S01]  /*bed0*/  MUFU.EX2 R72, R72 ;  /* 0x0000004800487308 */ /* 0x000fe20000000800 */
[----:B------:R-:W-:Y:S01]  /*bee0*/  FFMA.FTZ R116, R103, UR4, -R98 ;  /* 0x0000000467747c23 */ /* 0x000fe20008010862 */
[--C-:B------:R-:W-:Y:S01]  /*bef0*/  FFMA.FTZ R129, R129, UR4, -R202.reuse ;  /* 0x0000000481817c23 */ /* 0x100fe200080108ca */
[C---:B------:R-:W-:Y:S01]  /*bf00*/  HMMA.16816.F32.BF16 R164, R132.reuse, R166, RZ ;  /* 0x000000a684a4723c */ /* 0x040fe200000418ff */
[--C-:B------:R-:W-:Y:S01]  /*bf10*/  FFMA.FTZ R128, R128, UR4, -R202.reuse ;  /* 0x0000000480807c23 */ /* 0x100fe200080108ca */
[--C-:B------:R-:W-:Y:S01]  /*bf20*/  FFMA.FTZ R127, R127, UR4, -R202.reuse ;  /* 0x000000047f7f7c23 */ /* 0x100fe200080108ca */
[--C-:B------:R-:W-:Y:S01]  /*bf30*/  FFMA.FTZ R126, R126, UR4, -R202.reuse ;  /* 0x000000047e7e7c23 */ /* 0x100fe200080108ca */
[--C-:B------:R-:W-:Y:S01]  /*bf40*/  FFMA.FTZ R125, R125, UR4, -R202.reuse ;  /* 0x000000047d7d7c23 */ /* 0x100fe200080108ca */
[----:B------:R-:W2:Y:S01]  /*bf50*/  MUFU.EX2 R63, R63 ;  /* 0x0000003f003f7308 */ /* 0x000ea20000000800 */
[--C-:B------:R-:W-:Y:S01]  /*bf60*/  FFMA.FTZ R124, R124, UR4, -R202.reuse ;  /* 0x000000047c7c7c23 */ /* 0x100fe200080108ca */
[----:B------:R-:W-:Y:S01]  /*bf70*/  FFMA.FTZ R123, R123, UR4, -R202 ;  /* 0x000000047b7b7c23 */ /* 0x000fe200080108ca */
[C---:B------:R-:W-:Y:S05]  /*bf80*/  HMMA.16816.F32.BF16 R148, R132.reuse, R150, RZ ;  /* 0x000000968494723c */ /* 0x040fea00000418ff */
[----:B------:R-:W-:Y:S03]  /*bf90*/  MUFU.EX2 R82, R82 ;  /* 0x0000005200527308 */ /* 0x000fe60000000800 */
[----:B------:R-:W-:Y:S01]  /*bfa0*/  HMMA.16816.F32.BF16 R144, R132, R4, RZ ;  /* 0x000000048490723c */ /* 0x000fe200000418ff */
[----:B-1----:R-:W-:-:S04]  /*bfb0*/  F2FP.BF16.F32.PACK_AB R4, R74, R81 ;  /* 0x000000514a04723e */ /* 0x002fc800000010ff */
        /* <DEDUP_REMOVED lines=10> */
[----:B------:R-:W1:Y:S01]  /*c060*/  MUFU.EX2 R41, R41 ;  /* 0x0000002900297308 */ /* 0x000e620000000800 */
[----:B--2---:R-:W-:-:S02]  /*c070*/  F2FP.BF16.F32.PACK_AB R7, R60, R69 ;  /* 0x000000453c07723e */ /* 0x004fc400000010ff */
[C---:B------:R-:W-:Y:S05]  /*c080*/  HMMA.16816.F32.BF16 R140, R24.reuse, R8, R140 ;  /* 0x00000008188c723c */ /* 0x040fea000004188c */
[----:B------:R-:W-:Y:S03]  /*c090*/  MUFU.EX2 R40, R40 ;  /* 0x0000002800287308 */ /* 0x000fe60000000800 */
[C---:B------:R-:W-:Y:S05]  /*c0a0*/  HMMA.16816.F32.BF16 R184, R24.reuse, R22, R184 ;  /* 0x0000001618b8723c */ /* 0x040fea00000418b8 */
[----:B------:R-:W-:Y:S03]  /*c0b0*/  MUFU.EX2 R39, R39 ;  /* 0x0000002700277308 */ /* 0x000fe60000000800 */
[C---:B------:R-:W-:Y:S05]  /*c0c0*/  HMMA.16816.F32.BF16 R168, R24.reuse, R18, R168 ;  /* 0x0000001218a8723c */ /* 0x040fea00000418a8 */
[----:B------:R-:W-:Y:S03]  /*c0d0*/  MUFU.EX2 R57, R57 ;  /* 0x0000003900397308 */ /* 0x000fe60000000800 */
[C---:B------:R-:W-:Y:S05]  /*c0e0*/  HMMA.16816.F32.BF16 R152, R24.reuse, R14, R152 ;  /* 0x0000000e1898723c */ /* 0x040fea0000041898 */
[----:B------:R-:W2:Y:S03]  /*c0f0*/  MUFU.EX2 R34, R34 ;  /* 0x0000002200227308 */ /* 0x000ea60000000800 */
[----:B------:R-:W-:Y:S01]  /*c100*/  HMMA.16816.F32.BF16 R136, R24, R10, R136 ;  /* 0x0000000a1888723c */ /* 0x000fe20000041888 */
[----:B------:R-:W-:Y:S04]  /*c110*/  LDSM.16.MT88.4 R24, [R75+0xa000] ;  /* 0x00a000004b18783b */ /* 0x000fe80000004200 */
[----:B------:R-:W-:Y:S03]  /*c120*/  MUFU.EX2 R33, R33 ;  /* 0x0000002100217308 */ /* 0x000fe60000000800 */
[C---:B------:R-:W-:Y:S05]  /*c130*/  HMMA.16816.F32.BF16 R192, R4.reuse, R20, R192 ;  /* 0x0000001404c0723c */ /* 0x040fea00000418c0 */
[----:B------:R-:W3:Y:S03]  /*c140*/  MUFU.EX2 R32, R32 ;  /* 0x0000002000207308 */ /* 0x000ee60000000800 */
[C---:B------:R-:W-:Y:S05]  /*c150*/  HMMA.16816.F32.BF16 R176, R4.reuse, R16, R176 ;  /* 0x0000001004b0723c */ /* 0x040fea00000418b0 */
[----:B------:R-:W-:Y:S03]  /*c160*/  MUFU.EX2 R62, R62 ;  /* 0x0000003e003e7308 */ /* 0x000fe60000000800 */
[C---:B------:R-:W-:Y:S05]  /*c170*/  HMMA.16816.F32.BF16 R160, R4.reuse, R12, R160 ;  /* 0x0000000c04a0723c */ /* 0x040fea00000418a0 */
[----:B------:R-:W4:Y:S03]  /*c180*/  MUFU.EX2 R55, R55 ;  /* 0x0000003700377308 */ /* 0x000f260000000800 */
[C---:B------:R-:W-:Y:S05]  /*c190*/  HMMA.16816.F32.BF16 R144, R4.reuse, R8, R144 ;  /* 0x000000080490723c */ /* 0x040fea0000041890 */
[----:B------:R-:W-:Y:S03]  /*c1a0*/  MUFU.EX2 R54, R54 ;  /* 0x0000003600367308 */ /* 0x000fe60000000800 */
        /* <DEDUP_REMOVED lines=8> */
[----:B------:R-:W4:Y:S03]  /*c230*/  MUFU.EX2 R48, R48 ;  /* 0x0000003000307308 */ /* 0x000f260000000800 */
[----:B------:R-:W-:Y:S01]  /*c240*/  HMMA.16816.F32.BF16 R132, R4, R10, R132 ;  /* 0x0000000a0484723c */ /* 0x000fe20000041884 */
[----:B------:R-:W4:Y:S01]  /*c250*/  LDSM.16.MT88.4 R8, [R75+0x9000] ;  /* 0x009000004b08783b */ /* 0x000f220000004200 */
[----:B-1----:R-:W-:-:S02]  /*c260*/  F2FP.BF16.F32.PACK_AB R4, R41, R58 ;  /* 0x0000003a2904723e */ /* 0x002fc400000010ff */
[----:B--2---:R-:W-:Y:S01]  /*c270*/  F2FP.BF16.F32.PACK_AB R5, R34, R57 ;  /* 0x000000392205723e */ /* 0x004fe200000010ff */
[----:B------:R-:W-:Y:S01]  /*c280*/  MUFU.EX2 R47, R47 ;  /* 0x0000002f002f7308 */ /* 0x000fe20000000800 */
[----:B------:R-:W-:Y:S02]  /*c290*/  F2FP.BF16.F32.PACK_AB R6, R39, R40 ;  /* 0x000000282706723e */ /* 0x000fe400000010ff */
[----:B---3--:R-:W-:-:S05]  /*c2a0*/  F2FP.BF16.F32.PACK_AB R7, R32, R33 ;  /* 0x000000212007723e */ /* 0x008fca00000010ff */
[----:B------:R-:W1:Y:S02]  /*c2b0*/  MUFU.EX2 R46, R46 ;  /* 0x0000002e002e7308 */ /* 0x000e640000000800 */
[C---:B-----5:R-:W-:Y:S06]  /*c2c0*/  HMMA.16816.F32.BF16 R188, R4.reuse, R20, R188 ;  /* 0x0000001404bc723c */ /* 0x060fec00000418bc */
[----:B------:R-:W-:Y:S02]  /*c2d0*/  MUFU.EX2 R38, R38 ;  /* 0x0000002600267308 */ /* 0x000fe40000000800 */
[C---:B----4-:R-:W-:Y:S06]  /*c2e0*/  HMMA.16816.F32.BF16 R172, R4.reuse, R16, R172 ;  /* 0x0000001004ac723c */ /* 0x050fec00000418ac */
[----:B------:R-:W2:Y:S02]  /*c2f0*/  MUFU.EX2 R37, R37 ;  /* 0x0000002500257308 */ /* 0x000ea40000000800 */
[C---:B------:R-:W-:Y:S06]  /*c300*/  HMMA.16816.F32.BF16 R156, R4.reuse, R12, R156 ;  /* 0x0000000c049c723c */ /* 0x040fec000004189c */
[----:B------:R-:W-:Y:S02]  /*c310*/  MUFU.EX2 R36, R36 ;  /* 0x0000002400247308 */ /* 0x000fe40000000800 */
[C---:B------:R-:W-:Y:S06]  /*c320*/  HMMA.16816.F32.BF16 R140, R4.reuse, R8, R140 ;  /* 0x00000008048c723c */ /* 0x040fec000004188c */
[----:B------:R-:W-:Y:S02]  /*c330*/  MUFU.EX2 R35, R35 ;  /* 0x0000002300237308 */ /* 0x000fe40000000800 */
[C---:B------:R-:W-:Y:S06]  /*c340*/  HMMA.16816.F32.BF16 R184, R4.reuse, R22, R184 ;  /* 0x0000001604b8723c */ /* 0x040fec00000418b8 */
[----:B------:R-:W-:Y:S02]  /*c350*/  MUFU.EX2 R31, R31 ;  /* 0x0000001f001f7308 */ /* 0x000fe40000000800 */
[C---:B------:R-:W-:Y:S06]  /*c360*/  HMMA.16816.F32.BF16 R168, R4.reuse, R18, R168 ;  /* 0x0000001204a8723c */ /* 0x040fec00000418a8 */
[----:B------:R-:W3:Y:S02]  /*c370*/  MUFU.EX2 R30, R30 ;  /* 0x0000001e001e7308 */ /* 0x000ee40000000800 */
[C---:B------:R-:W-:Y:S06]  /*c380*/  HMMA.16816.F32.BF16 R152, R4.reuse, R14, R152 ;  /* 0x0000000e0498723c */ /* 0x040fec0000041898 */
[----:B------:R-:W-:Y:S02]  /*c390*/  MUFU.EX2 R29, R29 ;  /* 0x0000001d001d7308 */ /* 0x000fe40000000800 */
[----:B------:R-:W-:Y:S01]  /*c3a0*/  HMMA.16816.F32.BF16 R136, R4, R10, R136 ;  /* 0x0000000a0488723c */ /* 0x000fe20000041888 */
[----:B------:R-:W-:-:S02]  /*c3b0*/  F2FP.BF16.F32.PACK_AB R4, R55, R62 ;  /* 0x0000003e3704723e */ /* 0x000fc400000010ff */
[----:B------:R-:W-:-:S03]  /*c3c0*/  F2FP.BF16.F32.PACK_AB R5, R48, R61 ;  /* 0x0000003d3005723e */ /* 0x000fc600000010ff */
[----:B------:R-:W4:Y:S01]  /*c3d0*/  MUFU.EX2 R28, R28 ;  /* 0x0000001c001c7308 */ /* 0x000f220000000800 */
[----:B------:R-:W-:Y:S02]  /*c3e0*/  F2FP.BF16.F32.PACK_AB R6, R53, R54 ;  /* 0x000000363506723e */ /* 0x000fe400000010ff */
[----:B-1----:R-:W-:-:S05]  /*c3f0*/  F2FP.BF16.F32.PACK_AB R7, R46, R47 ;  /* 0x0000002f2e07723e */ /* 0x002fca00000010ff */
[----:B------:R-:W-:Y:S02]  /*c400*/  MUFU.EX2 R52, R52 ;  /* 0x0000003400347308 */ /* 0x000fe40000000800 */
[C---:B------:R-:W-:Y:S06]  /*c410*/  HMMA.16816.F32.BF16 R192, R4.reuse, R20, R192 ;  /* 0x0000001404c0723c */ /* 0x040fec00000418c0 */
[----:B------:R-:W1:Y:S02]  /*c420*/  MUFU.EX2 R51, R51 ;  /* 0x0000003300337308 */ /* 0x000e640000000800 */
[C---:B------:R-:W-:Y:S01]  /*c430*/  HMMA.16816.F32.BF16 R180, R4.reuse, R22, R180 ;  /* 0x0000001604b4723c */ /* 0x040fe200000418b4 */
[----:B------:R-:W5:Y:S05]  /*c440*/  LDSM.16.MT88.4 R20, [R238+0x9800] ;  /* 0x00980000ee14783b */ /* 0x000f6a0000004200 */
[----:B------:R-:W-:Y:S02]  /*c450*/  MUFU.EX2 R50, R50 ;  /* 0x0000003200327308 */ /* 0x000fe40000000800 */
[C---:B------:R-:W-:Y:S06]  /*c460*/  HMMA.16816.F32.BF16 R176, R4.reuse, R16, R176 ;  /* 0x0000001004b0723c */ /* 0x040fec00000418b0 */
[----:B------:R-:W-:Y:S02]  /*c470*/  MUFU.EX2 R49, R49 ;  /* 0x0000003100317308 */ /* 0x000fe40000000800 */
[C---:B------:R-:W-:Y:S01]  /*c480*/  HMMA.16816.F32.BF16 R164, R4.reuse, R18, R164 ;  /* 0x0000001204a4723c */ /* 0x040fe200000418a4 */
[----:B------:R-:W1:Y:S05]  /*c490*/  LDSM.16.MT88.4 R16, [R70+0x9800] ;  /* 0x009800004610783b */ /* 0x000e6a0000004200 */
[----:B------:R-:W-:Y:S02]  /*c4a0*/  MUFU.EX2 R45, R45 ;  /* 0x0000002d002d7308 */ /* 0x000fe40000000800 */
[C---:B------:R-:W-:Y:S06]  /*c4b0*/  HMMA.16816.F32.BF16 R160, R4.reuse, R12, R160 ;  /* 0x0000000c04a0723c */ /* 0x040fec00000418a0 */
[----:B------:R-:W1:Y:S02]  /*c4c0*/  MUFU.EX2 R44, R44 ;  /* 0x0000002c002c7308 */ /* 0x000e640000000800 */
[C---:B------:R-:W-:Y:S01]  /*c4d0*/  HMMA.16816.F32.BF16 R148, R4.reuse, R14, R148 ;  /* 0x0000000e0494723c */ /* 0x040fe20000041894 */
[----:B------:R-:W1:Y:S05]  /*c4e0*/  LDSM.16.MT88.4 R12, [R76+0x9800] ;  /* 0x009800004c0c783b */ /* 0x000e6a0000004200 */
[----:B------:R-:W-:Y:S02]  /*c4f0*/  MUFU.EX2 R43, R43 ;  /* 0x0000002b002b7308 */ /* 0x000fe40000000800 */
[C---:B------:R-:W-:Y:S06]  /*c500*/  HMMA.16816.F32.BF16 R144, R4.reuse, R8, R144 ;  /* 0x000000080490723c */ /* 0x040fec0000041890 */
[----:B------:R-:W1:Y:S02]  /*c510*/  MUFU.EX2 R42, R42 ;  /* 0x0000002a002a7308 */ /* 0x000e640000000800 */
[----:B------:R-:W-:Y:S01]  /*c520*/  HMMA.16816.F32.BF16 R132, R4, R10, R132 ;  /* 0x0000000a0484723c */ /* 0x000fe20000041884 */
[----:B------:R-:W1:Y:S01]  /*c530*/  LDSM.16.MT88.4 R8, [R75+0x9800] ;  /* 0x009800004b08783b */ /* 0x000e620000004200 */
[----:B--2---:R-:W-:-:S02]  /*c540*/  F2FP.BF16.F32.PACK_AB R4, R37, R38 ;  /* 0x000000262504723e */ /* 0x004fc400000010ff */
[----:B---3--:R-:W-:Y:S02]  /*c550*/  F2FP.BF16.F32.PACK_AB R5, R30, R31 ;  /* 0x0000001f1e05723e */ /* 0x008fe400000010ff */
[----:B------:R-:W-:Y:S01]  /*c560*/  F2FP.BF16.F32.PACK_AB R6, R35, R36 ;  /* 0x000000242306723e */ /* 0x000fe200000010ff */
[----:B------:R-:W-:Y:S01]  /*c570*/  MUFU.EX2 R211, R211 ;  /* 0x000000d300d37308 */ /* 0x000fe20000000800 */
[----:B----4-:R-:W-:-:S07]  /*c580*/  F2FP.BF16.F32.PACK_AB R7, R28, R29 ;  /* 0x0000001d1c07723e */ /* 0x010fce00000010ff */
[C---:B-----5:R-:W-:Y:S01]  /*c590*/  HMMA.16816.F32.BF16 R188, R4.reuse, R20, R188 ;  /* 0x0000001404bc723c */ /* 0x060fe200000418bc */
[----:B------:R-:W2:Y:S07]  /*c5a0*/  MUFU.EX2 R210, R210 ;  /* 0x000000d200d27308 */ /* 0x000eae0000000800 */
[C---:B------:R-:W-:Y:S01]  /*c5b0*/  HMMA.16816.F32.BF16 R184, R4.reuse, R22, R184 ;  /* 0x0000001604b8723c */ /* 0x040fe200000418b8 */
[----:B------:R-:W-:Y:S07]  /*c5c0*/  MUFU.EX2 R207, R207 ;  /* 0x000000cf00cf7308 */ /* 0x000fee0000000800 */
[C---:B-1----:R-:W-:Y:S01]  /*c5d0*/  HMMA.16816.F32.BF16 R172, R4.reuse, R16, R172 ;  /* 0x0000001004ac723c */ /* 0x042fe200000418ac */
[----:B------:R-:W-:Y:S07]  /*c5e0*/  MUFU.EX2 R206, R206 ;  /* 0x000000ce00ce7308 */ /* 0x000fee0000000800 */
[C---:B------:R-:W-:Y:S01]  /*c5f0*/  HMMA.16816.F32.BF16 R168, R4.reuse, R18, R168 ;  /* 0x0000001204a8723c */ /* 0x040fe200000418a8 */
[----:B------:R-:W-:Y:S07]  /*c600*/  MUFU.EX2 R224, R224 ;  /* 0x000000e000e07308 */ /* 0x000fee0000000800 */
[C---:B------:R-:W-:Y:S01]  /*c610*/  HMMA.16816.F32.BF16 R156, R4.reuse, R12, R156 ;  /* 0x0000000c049c723c */ /* 0x040fe2000004189c */
[----:B------:R-:W1:Y:S07]  /*c620*/  MUFU.EX2 R223, R223 ;  /* 0x000000df00df7308 */ /* 0x000e6e0000000800 */
[C---:B------:R-:W-:Y:S01]  /*c630*/  HMMA.16816.F32.BF16 R152, R4.reuse, R14, R152 ;  /* 0x0000000e0498723c */ /* 0x040fe20000041898 */
[----:B------:R-:W-:Y:S07]  /*c640*/  MUFU.EX2 R225, R225 ;  /* 0x000000e100e17308 */ /* 0x000fee0000000800 */
[C---:B------:R-:W-:Y:S01]  /*c650*/  HMMA.16816.F32.BF16 R140, R4.reuse, R8, R140 ;  /* 0x00000008048c723c */ /* 0x040fe2000004188c */
[----:B------:R-:W3:Y:S07]  /*c660*/  MUFU.EX2 R226, R226 ;  /* 0x000000e200e27308 */ /* 0x000eee0000000800 */
[----:B------:R-:W-:Y:S01]  /*c670*/  HMMA.16816.F32.BF16 R136, R4, R10, R136 ;  /* 0x0000000a0488723c */ /* 0x000fe20000041888 */
[----:B------:R-:W-:Y:S01]  /*c680*/  F2FP.BF16.F32.PACK_AB R4, R51, R52 ;  /* 0x000000343304723e */ /* 0x000fe200000010ff */
[----:B------:R-:W-:Y:S01]  /*c690*/  MUFU.EX2 R216, R216 ;  /* 0x000000d800d87308 */ /* 0x000fe20000000800 */
[----:B------:R-:W-:-:S02]  /*c6a0*/  F2FP.BF16.F32.PACK_AB R5, R44, R45 ;  /* 0x0000002d2c05723e */ /* 0x000fc400000010ff */
[----:B------:R-:W-:Y:S02]  /*c6b0*/  F2FP.BF16.F32.PACK_AB R6, R49, R50 ;  /* 0x000000323106723e */ /* 0x000fe400000010ff */
[----:B------:R-:W-:-:S03]  /*c6c0*/  F2FP.BF16.F32.PACK_AB R7, R42, R43 ;  /* 0x0000002b2a07723e */ /* 0x000fc600000010ff */
[----:B------:R-:W4:Y:S04]  /*c6d0*/  MUFU.EX2 R215, R215 ;  /* 0x000000d700d77308 */ /* 0x000f280000000800 */
[C---:B------:R-:W-:Y:S04]  /*c6e0*/  HMMA.16816.F32.BF16 R176, R4.reuse, R16, R176 ;  /* 0x0000001004b0723c */ /* 0x040fe800000418b0 */
[----:B------:R-:W-:Y:S04]  /*c6f0*/  MUFU.EX2 R214, R214 ;  /* 0x000000d600d67308 */ /* 0x000fe80000000800 */
[C---:B------:R-:W-:Y:S01]  /*c700*/  HMMA.16816.F32.BF16 R164, R4.reuse, R18, R164 ;  /* 0x0000001204a4723c */ /* 0x040fe200000418a4 */
[----:B------:R-:W5:Y:S03]  /*c710*/  LDSM.16.MT88.4 R16, [R238+0xa000] ;  /* 0x00a00000ee10783b */ /* 0x000f660000004200 */
[----:B------:R-:W-:Y:S04]  /*c720*/  MUFU.EX2 R213, R213 ;  /* 0x000000d500d57308 */ /* 0x000fe80000000800 */
[C---:B------:R-:W-:Y:S04]  /*c730*/  HMMA.16816.F32.BF16 R160, R4.reuse, R12, R160 ;  /* 0x0000000c04a0723c */ /* 0x040fe800000418a0 */
[----:B------:R-:W-:Y:S04]  /*c740*/  MUFU.EX2 R212, R212 ;  /* 0x000000d400d47308 */ /* 0x000fe80000000800 */
[C---:B------:R-:W-:Y:S01]  /*c750*/  HMMA.16816.F32.BF16 R148, R4.reuse, R14, R148 ;  /* 0x0000000e0494723c */ /* 0x040fe20000041894 */
[----:B------:R-:W4:Y:S03]  /*c760*/  LDSM.16.MT88.4 R12, [R70+0xa000] ;  /* 0x00a00000460c783b */ /* 0x000f260000004200 */
[----:B------:R-:W4:Y:S04]  /*c770*/  MUFU.EX2 R229, R229 ;  /* 0x000000e500e57308 */ /* 0x000f280000000800 */
[C---:B------:R-:W-:Y:S04]  /*c780*/  HMMA.16816.F32.BF16 R144, R4.reuse, R8, R144 ;  /* 0x000000080490723c */ /* 0x040fe80000041890 */
[----:B------:R-:W-:Y:S04]  /*c790*/  MUFU.EX2 R227, R227 ;  /* 0x000000e300e37308 */ /* 0x000fe80000000800 */
[C---:B------:R-:W-:Y:S01]  /*c7a0*/  HMMA.16816.F32.BF16 R132, R4.reuse, R10, R132 ;  /* 0x0000000a0484723c */ /* 0x040fe20000041884 */
[----:B------:R-:W4:Y:S03]  /*c7b0*/  LDSM.16.MT88.4 R8, [R76+0xa000] ;  /* 0x00a000004c08783b */ /* 0x000f260000004200 */
[----:B------:R-:W4:Y:S04]  /*c7c0*/  MUFU.EX2 R228, R228 ;  /* 0x000000e400e47308 */ /* 0x000f280000000800 */
[C---:B------:R-:W-:Y:S04]  /*c7d0*/  HMMA.16816.F32.BF16 R192, R4.reuse, R20, R192 ;  /* 0x0000001404c0723c */ /* 0x040fe800000418c0 */
[----:B------:R-:W-:Y:S04]  /*c7e0*/  MUFU.EX2 R204, R204 ;  /* 0x000000cc00cc7308 */ /* 0x000fe80000000800 */
[----:B------:R-:W-:Y:S01]  /*c7f0*/  HMMA.16816.F32.BF16 R180, R4, R22, R180 ;  /* 0x0000001604b4723c */ /* 0x000fe200000418b4 */
[----:B--2---:R-:W-:Y:S01]  /*c800*/  F2FP.BF16.F32.PACK_AB R4, R210, R211 ;  /* 0x000000d3d204723e */ /* 0x004fe200000010ff */
[----:B------:R-:W2:Y:S01]  /*c810*/  LDSM.16.MT88.4 R20, [R238+0xa800] ;  /* 0x00a80000ee14783b */ /* 0x000ea20000004200 */
[----:B-1----:R-:W-:Y:S01]  /*c820*/  F2FP.BF16.F32.PACK_AB R5, R223, R224 ;  /* 0x000000e0df05723e */ /* 0x002fe200000010ff */
[----:B------:R-:W1:Y:S01]  /*c830*/  MUFU.EX2 R231, R231 ;  /* 0x000000e700e77308 */ /* 0x000e620000000800 */
[----:B------:R-:W-:-:S02]  /*c840*/  F2FP.BF16.F32.PACK_AB R6, R206, R207 ;  /* 0x000000cfce06723e */ /* 0x000fc400000010ff */
[----:B---3--:R-:W-:-:S05]  /*c850*/  F2FP.BF16.F32.PACK_AB R7, R226, R225 ;  /* 0x000000e1e207723e */ /* 0x008fca00000010ff */
[----:B------:R-:W-:Y:S02]  /*c860*/  MUFU.EX2 R218, R218 ;  /* 0x000000da00da7308 */ /* 0x000fe40000000800 */
[C---:B-----5:R-:W-:Y:S06]  /*c870*/  HMMA.16816.F32.BF16 R188, R4.reuse, R16, R188 ;  /* 0x0000001004bc723c */ /* 0x060fec00000418bc */
[----:B------:R-:W-:Y:S02]  /*c880*/  MUFU.EX2 R235, R235 ;  /* 0x000000eb00eb7308 */ /* 0x000fe40000000800 */
[C---:B------:R-:W-:Y:S06]  /*c890*/  HMMA.16816.F32.BF16 R184, R4.reuse, R18, R184 ;  /* 0x0000001204b8723c */ /* 0x040fec00000418b8 */
[----:B------:R-:W-:Y:S02]  /*c8a0*/  MUFU.EX2 R217, R217 ;  /* 0x000000d900d97308 */ /* 0x000fe40000000800 */
[C---:B----4-:R-:W-:Y:S06]  /*c8b0*/  HMMA.16816.F32.BF16 R172, R4.reuse, R12, R172 ;  /* 0x0000000c04ac723c */ /* 0x050fec00000418ac */
[----:B------:R-:W3:Y:S02]  /*c8c0*/  MUFU.EX2 R220, R220 ;  /* 0x000000dc00dc7308 */ /* 0x000ee40000000800 */
[C---:B------:R-:W-:Y:S06]  /*c8d0*/  HMMA.16816.F32.BF16 R168, R4.reuse, R14, R168 ;  /* 0x0000000e04a8723c */ /* 0x040fec00000418a8 */
[----:B------:R-:W-:Y:S02]  /*c8e0*/  MUFU.EX2 R222, R222 ;  /* 0x000000de00de7308 */ /* 0x000fe40000000800 */
[C---:B------:R-:W-:Y:S06]  /*c8f0*/  HMMA.16816.F32.BF16 R156, R4.reuse, R8, R156 ;  /* 0x00000008049c723c */ /* 0x040fec000004189c */
[----:B------:R-:W4:Y:S02]  /*c900*/  MUFU.EX2 R205, R205 ;  /* 0x000000cd00cd7308 */ /* 0x000f240000000800 */
[C---:B------:R-:W-:Y:S06]  /*c910*/  HMMA.16816.F32.BF16 R152, R4.reuse, R10, R152 ;  /* 0x0000000a0498723c */ /* 0x040fec0000041898 */
[----:B------:R-:W-:Y:S02]  /*c920*/  MUFU.EX2 R106, R106 ;  /* 0x0000006a006a7308 */ /* 0x000fe40000000800 */
[C---:B------:R-:W-:Y:S06]  /*c930*/  HMMA.16816.F32.BF16 R140, R4.reuse, R24, R140 ;  /* 0x00000018048c723c */ /* 0x040fec000004188c */
[----:B------:R-:W5:Y:S02]  /*c940*/  MUFU.EX2 R219, R219 ;  /* 0x000000db00db7308 */ /* 0x000f640000000800 */
        /* <DEDUP_REMOVED lines=9> */
[----:B------:R-:W5:Y:S01]  /*c9e0*/  LDSM.16.MT88.4 R16, [R70+0xa800] ;  /* 0x00a800004610783b */ /* 0x000f620000004200 */
[----:B------:R-:W-:Y:S06]  /*c9f0*/  MUFU.EX2 R104, R104 ;  /* 0x0000006800687308 */ /* 0x000fec0000000800 */
[C---:B------:R-:W-:Y:S02]  /*ca00*/  HMMA.16816.F32.BF16 R176, R4.reuse, R12, R176 ;  /* 0x0000000c04b0723c */ /* 0x040fe400000418b0 */
[----:B------:R-:W5:Y:S06]  /*ca10*/  MUFU.EX2 R115, R115 ;  /* 0x0000007300737308 */ /* 0x000f6c0000000800 */
        /* <DEDUP_REMOVED lines=9> */
[----:B------:R-:W-:Y:S06]  /*cab0*/  MUFU.EX2 R112, R112 ;  /* 0x0000007000707308 */ /* 0x000fec0000000800 */
[----:B------:R-:W-:Y:S01]  /*cac0*/  HMMA.16816.F32.BF16 R132, R4, R26, R132 ;  /* 0x0000001a0484723c */ /* 0x000fe20000041884 */
[----:B-1----:R-:W-:Y:S01]  /*cad0*/  F2FP.BF16.F32.PACK_AB R4, R231, R204 ;  /* 0x000000cce704723e */ /* 0x002fe200000010ff */
[----:B------:R-:W-:Y:S01]  /*cae0*/  LDSM.16.MT88.4 R24, [R75+0xb000] ;  /* 0x00b000004b18783b */ /* 0x000fe20000004200 */
[----:B---3--:R-:W-:Y:S01]  /*caf0*/  F2FP.BF16.F32.PACK_AB R5, R220, R217 ;  /* 0x000000d9dc05723e */ /* 0x008fe200000010ff */
[----:B------:R-:W-:Y:S01]  /*cb00*/  MUFU.EX2 R111, R111 ;  /* 0x0000006f006f7308 */ /* 0x000fe20000000800 */
[----:B------:R-:W-:-:S02]  /*cb10*/  F2FP.BF16.F32.PACK_AB R6, R235, R218 ;  /* 0x000000daeb06723e */ /* 0x000fc400000010ff */
[----:B----4-:R-:W-:-:S05]  /*cb20*/  F2FP.BF16.F32.PACK_AB R7, R205, R222 ;  /* 0x000000decd07723e */ /* 0x010fca00000010ff */
[----:B------:R-:W-:Y:S02]  /*cb30*/  MUFU.EX2 R114, R114 ;  /* 0x0000007200727308 */ /* 0x000fe40000000800 */
[C---:B--2---:R-:W-:Y:S06]  /*cb40*/  HMMA.16816.F32.BF16 R188, R4.reuse, R20, R188 ;  /* 0x0000001404bc723c */ /* 0x044fec00000418bc */
[----:B------:R-:W-:Y:S02]  /*cb50*/  MUFU.EX2 R105, R105 ;  /* 0x0000006900697308 */ /* 0x000fe40000000800 */
[C---:B------:R-:W-:Y:S06]  /*cb60*/  HMMA.16816.F32.BF16 R184, R4.reuse, R22, R184 ;  /* 0x0000001604b8723c */ /* 0x040fec00000418b8 */
[----:B------:R-:W1:Y:S02]  /*cb70*/  MUFU.EX2 R116, R116 ;  /* 0x0000007400747308 */ /* 0x000e640000000800 */
[C---:B-----5:R-:W-:Y:S06]  /*cb80*/  HMMA.16816.F32.BF16 R172, R4.reuse, R16, R172 ;  /* 0x0000001004ac723c */ /* 0x060fec00000418ac */
        /* <DEDUP_REMOVED lines=16> */
[----:B------:R-:W-:Y:S01]  /*cc90*/  FADD.FTZ R21, R87, R90 ;  /* 0x0000005a57157221 */ /* 0x000fe20000010000 */
[----:B------:R-:W-:Y:S01]  /*cca0*/  FADD.FTZ R20, R86, R85 ;  /* 0x0000005556147221 */ /* 0x000fe20000010000 */
[----:B------:R-:W-:Y:S02]  /*ccb0*/  MUFU.EX2 R87, R199 ;  /* 0x000000c700577308 */ /* 0x000fe40000000800 */
[----:B------:R-:W-:Y:S01]  /*ccc0*/  FADD.FTZ R84, R84, R21 ;  /* 0x0000001554547221 */ /* 0x000fe20000010000 */
[----:B------:R-:W-:Y:S02]  /*ccd0*/  FADD.FTZ R77, R77, R20 ;  /* 0x000000144d4d7221 */ /* 0x000fe40000010000 */
        /* <DEDUP_REMOVED lines=29> */
[----:B------:R-:W-:Y:S01]  /*ceb0*/  MUFU.EX2 R91, R128 ;  /* 0x00000080005b7308 */ /* 0x000fe20000000800 */
[----:B------:R-:W-:Y:S01]  /*cec0*/  FADD.FTZ R57, R57, R56 ;  /* 0x0000003839397221 */ /* 0x000fe20000010000 */
[----:B------:R-:W-:Y:S01]  /*ced0*/  FADD.FTZ R53, R53, R54 ;  /* 0x0000003635357221 */ /* 0x000fe20000010000 */
[C---:B------:R-:W-:Y:S01]  /*cee0*/  HMMA.16816.F32.BF16 R148, R4.reuse, R14, R148 ;  /* 0x0000000e0494723c */ /* 0x040fe20000041894 */
[----:B------:R-:W3:Y:S01]  /*cef0*/  LDSM.16.MT88.4 R12, [R70+0xb000] ;  /* 0x00b00000460c783b */ /* 0x000ee20000004200 */
        /* <DEDUP_REMOVED lines=10> */
[----:B------:R-:W-:Y:S01]  /*cfa0*/  FADD.FTZ R50, R50, R51 ;  /* 0x0000003332327221 */ /* 0x000fe20000010000 */
[----:B------:R-:W-:Y:S01]  /*cfb0*/  FADD.FTZ R31, R31, R32 ;  /* 0x000000201f1f7221 */ /* 0x000fe20000010000 */
[----:B------:R-:W-:Y:S01]  /*cfc0*/  FADD.FTZ R37, R37, R38 ;  /* 0x0000002625257221 */ /* 0x000fe20000010000 */
[----:B------:R-:W-:Y:S01]  /*cfd0*/  HMMA.16816.F32.BF16 R132, R4, R10, R132 ;  /* 0x0000000a0484723c */ /* 0x000fe20000041884 */
[--C-:B------:R-:W-:Y:S01]  /*cfe0*/  FFMA.FTZ R4, R97, UR4, -R98.reuse ;  /* 0x0000000461047c23 */ /* 0x100fe20008010862 */
[--C-:B------:R-:W-:Y:S01]  /*cff0*/  FFMA.FTZ R97, R96, UR4, -R98.reuse ;  /* 0x0000000460617c23 */ /* 0x100fe20008010862 */
[--C-:B------:R-:W-:Y:S01]  /*d000*/  FFMA.FTZ R96, R95, UR4, -R98.reuse ;  /* 0x000000045f607c23 */ /* 0x100fe20008010862 */
[----:B------:R-:W-:Y:S01]  /*d010*/  FFMA.FTZ R95, R94, UR4, -R98 ;  /* 0x000000045e5f7c23 */ /* 0x000fe20008010862 */
[----:B------:R-:W4:Y:S01]  /*d020*/  LDSM.16.MT88.4 R8, [R76+0xb000] ;  /* 0x00b000004c08783b */ /* 0x000f220000004200 */
[----:B------:R-:W-:Y:S01]  /*d030*/  FADD.FTZ R98, R82, R79 ;  /* 0x0000004f52627221 */ /* 0x000fe20000010000 */
[----:B------:R5:W2:Y:S01]  /*d040*/  MUFU.EX2 R94, R4 ;  /* 0x00000004005e7308 */ /* 0x000aa20000000800 */
[----:B-1----:R-:W-:Y:S01]  /*d050*/  F2FP.BF16.F32.PACK_AB R5, R116, R105 ;  /* 0x000000697405723e */ /* 0x002fe200000010ff */
[----:B------:R-:W-:Y:S01]  /*d060*/  FADD.FTZ R30, R30, R31 ;  /* 0x0000001f1e1e7221 */ /* 0x000fe20000010000 */
[----:B------:R-:W-:Y:S01]  /*d070*/  FADD.FTZ R98, R71, R98 ;  /* 0x0000006247627221 */ /* 0x000fe20000010000 */
[----:B------:R-:W-:Y:S01]  /*d080*/  F2FP.BF16.F32.PACK_AB R6, R114, R111 ;  /* 0x0000006f7206723e */ /* 0x000fe200000010ff */
        /* <DEDUP_REMOVED lines=12> */
[----:B-----5:R-:W-:Y:S01]  /*d150*/  F2FP.BF16.F32.PACK_AB R4, R112, R113 ;  /* 0x000000717004723e */ /* 0x020fe200000010ff */
[----:B------:R-:W-:Y:S01]  /*d160*/  FADD.FTZ R214, R214, R215 ;  /* 0x000000d7d6d67221 */ /* 0x000fe20000010000 */
[----:B------:R-:W-:Y:S01]  /*d170*/  FADD.FTZ R48, R48, R61 ;  /* 0x0000003d30307221 */ /* 0x000fe20000010000 */
[----:B--2---:R-:W-:Y:S01]  /*d180*/  F2FP.BF16.F32.PACK_AB R7, R94, R101 ;  /* 0x000000655e07723e */ /* 0x004fe200000010ff */
        /* <DEDUP_REMOVED lines=11> */
[----:B------:R-:W-:Y:S01]  /*d240*/  FADD.FTZ R207, R206, R207 ;  /* 0x000000cfcecf7221 */ /* 0x000fe20000010000 */
[----:B------:R-:W-:Y:S01]  /*d250*/  FADD.FTZ R106, R219, R106 ;  /* 0x0000006adb6a7221 */ /* 0x000fe20000010000 */
[----:B------:R-:W-:Y:S01]  /*d260*/  MUFU.EX2 R83, R119 ;  /* 0x0000007700537308 */ /* 0x000fe20000000800 */
[----:B------:R-:W-:Y:S01]  /*d270*/  FADD.FTZ R44, R44, R45 ;  /* 0x0000002d2c2c7221 */ /* 0x000fe20000010000 */
[C---:B------:R-:W-:Y:S01]  /*d280*/  HMMA.16816.F32.BF16 R184, R4.reuse, R18, R184 ;  /* 0x0000001204b8723c */ /* 0x040fe200000418b8 */
[----:B------:R-:W-:Y:S01]  /*d290*/  FADD.FTZ R217, R217, R226 ;  /* 0x000000e2d9d97221 */ /* 0x000fe20000010000 */
[----:B------:R-:W-:Y:S01]  /*d2a0*/  FADD.FTZ R204, R204, R207 ;  /* 0x000000cfcccc7221 */ /* 0x000fe20000010000 */
[----:B------:R-:W-:Y:S01]  /*d2b0*/  FADD.FTZ R43, R43, R44 ;  /* 0x0000002c2b2b7221 */ /* 0x000fe20000010000 */
[----:B------:R-:W-:Y:S01]  /*d2c0*/  FADD.FTZ R109, R109, R106 ;  /* 0x0000006a6d6d7221 */ /* 0x000fe20000010000 */
[----:B------:R-:W-:Y:S01]  /*d2d0*/  FADD.FTZ R217, R220, R217 ;  /* 0x000000d9dcd97221 */ /* 0x000fe20000010000 */
[----:B------:R-:W1:Y:S01]  /*d2e0*/  MUFU.EX2 R78, R118 ;  /* 0x00000076004e7308 */ /* 0x000e620000000800 */
[----:B------:R-:W-:Y:S01]  /*d2f0*/  FADD.FTZ R43, R42, R43 ;  /* 0x0000002b2a2b7221 */ /* 0x000fe20000010000 */
[C---:B---3--:R-:W-:Y:S01]  /*d300*/  HMMA.16816.F32.BF16 R172, R4.reuse, R12, R172 ;  /* 0x0000000c04ac723c */ /* 0x048fe200000418ac */
[----:B------:R-:W-:Y:S01]  /*d310*/  FADD.FTZ R231, R231, R204 ;  /* 0x000000cce7e77221 */ /* 0x000fe20000010000 */
[----:B------:R-:W-:Y:S01]  /*d320*/  FADD.FTZ R110, R110, R109 ;  /* 0x0000006d6e6e7221 */ /* 0x000fe20000010000 */
[----:B------:R-:W-:Y:S01]  /*d330*/  FADD.FTZ R212, R212, R43 ;  /* 0x0000002bd4d47221 */ /* 0x000fe20000010000 */
[----:B------:R-:W-:Y:S01]  /*d340*/  FADD.FTZ R222, R222, R217 ;  /* 0x000000d9dede7221 */ /* 0x000fe20000010000 */
[----:B------:R-:W-:Y:S01]  /*d350*/  FADD.FTZ R218, R218, R231 ;  /* 0x000000e7dada7221 */ /* 0x000fe20000010000 */
[----:B------:R-:W-:Y:S01]  /*d360*/  MUFU.EX2 R80, R201 ;  /* 0x000000c900507308 */ /* 0x000fe20000000800 */
[----:B------:R-:W-:Y:S01]  /*d370*/  FADD.FTZ R212, R229, R212 ;  /* 0x000000d4e5d47221 */ /* 0x000fe20000010000 */
[----:B------:R-:W-:Y:S01]  /*d380*/  HMMA.16816.F32.BF16 R168, R4, R14, R168 ;  /* 0x0000000e04a8723c */ /* 0x000fe200000418a8 */
[----:B------:R-:W-:Y:S01]  /*d390*/  FADD.FTZ R222, R205, R222 ;  /* 0x000000decdde7221 */ /* 0x000fe20000010000 */
[----:B------:R-:W-:Y:S01]  /*d3a0*/  FADD.FTZ R218, R235, R218 ;  /* 0x000000daebda7221 */ /* 0x000fe20000010000 */
[----:B------:R-:W-:-:S02]  /*d3b0*/  FADD.FTZ R227, R227, R212 ;  /* 0x000000d4e3e37221 */ /* 0x000fc40000010000 */
[----:B------:R-:W-:Y:S01]  /*d3c0*/  FADD.FTZ R105, R105, R222 ;  /* 0x000000de69697221 */ /* 0x000fe20000010000 */
[----:B------:R-:W-:Y:S01]  /*d3d0*/  MUFU.EX2 R77, R97 ;  /* 0x00000061004d7308 */ /* 0x000fe20000000800 */
[----:B------:R-:W-:Y:S01]  /*d3e0*/  FADD.FTZ R227, R228, R227 ;  /* 0x000000e3e4e37221 */ /* 0x000fe20000010000 */
[C---:B----4-:R-:W-:Y:S01]  /*d3f0*/  HMMA.16816.F32.BF16 R156, R4.reuse, R8, R156 ;  /* 0x00000008049c723c */ /* 0x050fe2000004189c */
[----:B------:R-:W-:Y:S01]  /*d400*/  FADD.FTZ R113, R113, R218 ;  /* 0x000000da71717221 */ /* 0x000fe20000010000 */
[----:B------:R-:W-:Y:S01]  /*d410*/  FADD.FTZ R116, R116, R105 ;  /* 0x0000006974747221 */ /* 0x000fe20000010000 */
[----:B------:R-:W-:Y:S02]  /*d420*/  FADD.FTZ R104, R104, R227 ;  /* 0x000000e368687221 */ /* 0x000fe40000010000 */
[----:B------:R-:W-:Y:S01]  /*d430*/  FADD.FTZ R112, R112, R113 ;  /* 0x0000007170707221 */ /* 0x000fe20000010000 */
[----:B------:R-:W2:Y:S01]  /*d440*/  MUFU.EX2 R82, R96 ;  /* 0x0000006000527308 */ /* 0x000ea20000000800 */
        /* <DEDUP_REMOVED lines=8> */
[----:B------:R-:W-:Y:S01]  /*d4d0*/  HMMA.16816.F32.BF16 R140, R4, R24, R140 ;  /* 0x00000018048c723c */ /* 0x000fe2000004188c */
[----:B------:R-:W-:-:S05]  /*d4e0*/  FADD.FTZ R114, R114, R111 ;  /* 0x0000006f72727221 */ /* 0x000fca0000010000 */
[----:B------:R-:W3:Y:S02]  /*d4f0*/  MUFU.EX2 R84, R93 ;  /* 0x0000005d00547308 */ /* 0x000ee40000000800 */
[----:B------:R-:W-:Y:S01]  /*d500*/  HMMA.16816.F32.BF16 R136, R4, R26, R136 ;  /* 0x0000001a0488723c */ /* 0x000fe20000041888 */
[----:B------:R-:W-:Y:S01]  /*d510*/  F2FP.BF16.F32.PACK_AB R4, R86, R89 ;  /* 0x000000595604723e */ /* 0x000fe200000010ff */
[----:B------:R-:W-:Y:S01]  /*d520*/  FADD.FTZ R89, R89, R110 ;  /* 0x0000006e59597221 */ /* 0x000fe20000010000 */
[----:B------:R-:W-:Y:S01]  /*d530*/  F2FP.BF16.F32.PACK_AB R5, R90, R87 ;  /* 0x000000575a05723e */ /* 0x000fe200000010ff */
[----:B------:R-:W-:Y:S01]  /*d540*/  FADD.FTZ R87, R87, R108 ;  /* 0x0000006c57577221 */ /* 0x000fe20000010000 */
[----:B------:R-:W-:Y:S01]  /*d550*/  F2FP.BF16.F32.PACK_AB R6, R88, R85 ;  /* 0x000000555806723e */ /* 0x000fe200000010ff */
[----:B------:R-:W-:Y:S01]  /*d560*/  MUFU.EX2 R131, R131 ;  /* 0x0000008300837308 */ /* 0x000fe20000000800 */
[----:B------:R-:W-:Y:S01]  /*d570*/  F2FP.BF16.F32.PACK_AB R7, R92, R91 ;  /* 0x0000005b5c07723e */ /* 0x000fe200000010ff */
[----:B------:R-:W-:Y:S01]  /*d580*/  FADD.FTZ R86, R86, R89 ;  /* 0x0000005956567221 */ /* 0x000fe20000010000 */
[----:B------:R-:W-:-:S03]  /*d590*/  FADD.FTZ R90, R90, R87 ;  /* 0x000000575a5a7221 */ /* 0x000fc60000010000 */
[----:B------:R-:W-:Y:S01]  /*d5a0*/  FADD.FTZ R85, R85, R86 ;  /* 0x0000005655557221 */ /* 0x000fe20000010000 */
[----:B------:R-:W-:Y:S01]  /*d5b0*/  FADD.FTZ R91, R91, R90 ;  /* 0x0000005a5b5b7221 */ /* 0x000fe20000010000 */
[----:B------:R-:W-:Y:S01]  /*d5c0*/  HMMA.16816.F32.BF16 R192, R4, R16, R192 ;  /* 0x0000001004c0723c */ /* 0x000fe200000418c0 */
[----:B------:R-:W-:Y:S01]  /*d5d0*/  MUFU.EX2 R130, R130 ;  /* 0x0000008200827308 */ /* 0x000fe20000000800 */
[----:B------:R-:W-:Y:S01]  /*d5e0*/  FADD.FTZ R88, R88, R85 ;  /* 0x0000005558587221 */ /* 0x000fe20000010000 */
[----:B------:R-:W-:-:S05]  /*d5f0*/  FADD.FTZ R91, R92, R91 ;  /* 0x0000005b5c5b7221 */ /* 0x000fca0000010000 */
[C---:B------:R-:W-:Y:S01]  /*d600*/  HMMA.16816.F32.BF16 R180, R4.reuse, R18, R180 ;  /* 0x0000001204b4723c */ /* 0x040fe200000418b4 */
[----:B------:R-:W4:Y:S01]  /*d610*/  LDSM.16.MT88.4 R16, [R238+0xb800] ;  /* 0x00b80000ee10783b */ /* 0x000f220000004200 */
        /* <DEDUP_REMOVED lines=9> */
[----:B------:R-:W5:Y:S07]  /*d6b0*/  LDSM.16.MT88.4 R8, [R75+0xb800] ;  /* 0x00b800004b08783b */ /* 0x000f6e0000004200 */
[C---:B------:R-:W-:Y:S08]  /*d6c0*/  HMMA.16816.F32.BF16 R144, R4.reuse, R24, R144 ;  /* 0x000000180490723c */ /* 0x040ff00000041890 */
[----:B------:R-:W-:Y:S01]  /*d6d0*/  HMMA.16816.F32.BF16 R132, R4, R26, R132 ;  /* 0x0000001a0484723c */ /* 0x000fe20000041884 */
[----:B-1----:R-:W-:Y:S01]  /*d6e0*/  F2FP.BF16.F32.PACK_AB R4, R78, R83 ;  /* 0x000000534e04723e */ /* 0x002fe200000010ff */
[----:B------:R-:W-:Y:S01]  /*d6f0*/  FADD.FTZ R83, R83, R114 ;  /* 0x0000007253537221 */ /* 0x000fe20000010000 */
[----:B--2---:R-:W-:Y:S01]  /*d700*/  F2FP.BF16.F32.PACK_AB R5, R82, R77 ;  /* 0x0000004d5205723e */ /* 0x004fe200000010ff */
[----:B------:R-:W-:Y:S01]  /*d710*/  FADD.FTZ R77, R77, R94 ;  /* 0x0000005e4d4d7221 */ /* 0x000fe20000010000 */
[----:B------:R-:W-:Y:S01]  /*d720*/  F2FP.BF16.F32.PACK_AB R6, R80, R117 ;  /* 0x000000755006723e */ /* 0x000fe200000010ff */
[----:B------:R-:W-:Y:S01]  /*d730*/  FADD.FTZ R78, R78, R83 ;  /* 0x000000534e4e7221 */ /* 0x000fe20000010000 */
[----:B---3--:R-:W-:Y:S01]  /*d740*/  F2FP.BF16.F32.PACK_AB R7, R84, R95 ;  /* 0x0000005f5407723e */ /* 0x008fe200000010ff */
[----:B------:R-:W-:-:S02]  /*d750*/  FADD.FTZ R82, R82, R77 ;  /* 0x0000004d52527221 */ /* 0x000fc40000010000 */
[----:B------:R-:W-:Y:S02]  /*d760*/  FADD.FTZ R117, R117, R78 ;  /* 0x0000004e75757221 */ /* 0x000fe40000010000 */
[----:B------:R-:W-:Y:S02]  /*d770*/  FADD.FTZ R95, R95, R82 ;  /* 0x000000525f5f7221 */ /* 0x000fe40000010000 */
[C---:B----4-:R-:W-:Y:S08]  /*d780*/  HMMA.16816.F32.BF16 R188, R4.reuse, R16, R188 ;  /* 0x0000001004bc723c */ /* 0x050ff000000418bc */
[C---:B------:R-:W-:Y:S08]  /*d790*/  HMMA.16816.F32.BF16 R184, R4.reuse, R18, R184 ;  /* 0x0000001204b8723c */ /* 0x040ff000000418b8 */
[C---:B-----5:R-:W-:Y:S08]  /*d7a0*/  HMMA.16816.F32.BF16 R172, R4.reuse, R12, R172 ;  /* 0x0000000c04ac723c */ /* 0x060ff000000418ac */
[C---:B------:R-:W-:Y:S08]  /*d7b0*/  HMMA.16816.F32.BF16 R168, R4.reuse, R14, R168 ;  /* 0x0000000e04a8723c */ /* 0x040ff000000418a8 */
[C---:B------:R-:W-:Y:S08]  /*d7c0*/  HMMA.16816.F32.BF16 R156, R4.reuse, R20, R156 ;  /* 0x00000014049c723c */ /* 0x040ff0000004189c */
[C---:B------:R-:W-:Y:S08]  /*d7d0*/  HMMA.16816.F32.BF16 R152, R4.reuse, R22, R152 ;  /* 0x000000160498723c */ /* 0x040ff00000041898 */
[C---:B------:R-:W-:Y:S08]  /*d7e0*/  HMMA.16816.F32.BF16 R140, R4.reuse, R8, R140 ;  /* 0x00000008048c723c */ /* 0x040ff0000004188c */
[----:B------:R-:W-:Y:S01]  /*d7f0*/  HMMA.16816.F32.BF16 R136, R4, R10, R136 ;  /* 0x0000000a0488723c */ /* 0x000fe20000041888 */
[----:B------:R-:W-:Y:S01]  /*d800*/  F2FP.BF16.F32.PACK_AB R4, R196, R197 ;  /* 0x000000c5c404723e */ /* 0x000fe200000010ff */
[----:B------:R-:W-:Y:S01]  /*d810*/  FADD.FTZ R197, R197, R88 ;  /* 0x00000058c5c57221 */ /* 0x000fe20000010000 */
[----:B------:R-:W-:Y:S01]  /*d820*/  F2FP.BF16.F32.PACK_AB R5, R125, R126 ;  /* 0x0000007e7d05723e */ /* 0x000fe200000010ff */
[----:B------:R-:W-:Y:S01]  /*d830*/  FADD.FTZ R126, R126, R91 ;  /* 0x0000005b7e7e7221 */ /* 0x000fe20000010000 */
[----:B------:R-:W-:Y:S01]  /*d840*/  F2FP.BF16.F32.PACK_AB R6, R130, R131 ;  /* 0x000000838206723e */ /* 0x000fe200000010ff */
[----:B------:R-:W-:Y:S01]  /*d850*/  FADD.FTZ R196, R196, R197 ;  /* 0x000000c5c4c47221 */ /* 0x000fe20000010000 */
[----:B------:R-:W-:Y:S01]  /*d860*/  F2FP.BF16.F32.PACK_AB R7, R123, R124 ;  /* 0x0000007c7b07723e */ /* 0x000fe200000010ff */
[----:B------:R-:W-:-:S02]  /*d870*/  FADD.FTZ R125, R125, R126 ;  /* 0x0000007e7d7d7221 */ /* 0x000fc40000010000 */
[----:B------:R-:W-:Y:S02]  /*d880*/  FADD.FTZ R131, R131, R196 ;  /* 0x000000c483837221 */ /* 0x000fe40000010000 */
[----:B------:R-:W-:Y:S02]  /*d890*/  FADD.FTZ R124, R124, R125 ;  /* 0x0000007d7c7c7221 */ /* 0x000fe40000010000 */
        /* <DEDUP_REMOVED lines=17> */
[----:B------:R-:W3:Y:S01]  /*d9b0*/  LDL R236, [R1] ;  /* 0x0000000001ec7983 */ /* 0x000ee20000100800 */
[----:B------:R-:W3:Y:S03]  /*d9c0*/  LDCU UR7, c[0x0][0x440] ;  /* 0x00008800ff0777ac */ /* 0x000ee60008000800 */
[----:B------:R-:W4:Y:S04]  /*d9d0*/  LDL R247, [R1+0x1c] ;  /* 0x00001c0001f77983 */ /* 0x000f280000100800 */
[----:B------:R-:W4:Y:S01]  /*d9e0*/  LDL R238, [R1+0x18] ;  /* 0x0000180001ee7983 */ /* 0x000f220000100800 */
[----:B------:R-:W-:Y:S01]  /*d9f0*/  UIADD3 UR12, UPT, UPT, UR18, -0x2, URZ ;  /* 0xfffffffe120c7890 */ /* 0x000fe2000fffe0ff */
[----:B--2---:R-:W-:Y:S01]  /*da00*/  IMAD.U32 R5, RZ, RZ, UR8 ;  /* 0x00000008ff057e24 */ /* 0x004fe2000f8e00ff */
[----:B------:R-:W-:-:S04]  /*da10*/  DEPBAR.LE SB0, 0x0 ;  /* 0x000080000000791a */ /* 0x000fc80000000000 */
[----:B------:R-:W-:Y:S01]  /*da20*/  UIMAD.WIDE.U32 UR20, UR12, UR8, URZ ;  /* 0x000000080c1472a5 */ /* 0x000fe2000f8e00ff */
[----:B------:R-:W-:Y:S01]  /*da30*/  IMAD.U32 R7, RZ, RZ, UR8 ;  /* 0x00000008ff077e24 */ /* 0x000fe2000f8e00ff */
[----:B------:R-:W-:Y:S01]  /*da40*/  SEL R69, R209, 0xffffffe0, !P6 ;  /* 0xffffffe0d1457807 */ /* 0x000fe20007000000 */
[----:B------:R-:W-:Y:S01]  /*da50*/  IMAD.U32 R17, RZ, RZ, UR8 ;  /* 0x00000008ff117e24 */ /* 0x000fe2000f8e00ff */
[----:B------:R-:W-:Y:S01]  /*da60*/  UIMAD UR12, UR12, UR9, UR21 ;  /* 0x000000090c0c72a4 */ /* 0x000fe2000f8e0215 */
[----:B------:R-:W-:Y:S01]  /*da70*/  IMAD.U32 R4, RZ, RZ, UR9 ;  /* 0x00000009ff047e24 */ /* 0x000fe2000f8e00ff */
[----:B------:R-:W-:Y:S01]  /*da80*/  STL [R1+0x7c], R3 ;  /* 0x00007c0301007387 */ /* 0x000fe20000100800 */
[----:B------:R-:W-:Y:S01]  /*da90*/  IMAD.U32 R15, RZ, RZ, UR8 ;  /* 0x00000008ff0f7e24 */ /* 0x000fe2000f8e00ff */
[----:B------:R-:W-:Y:S01]  /*daa0*/  USHF.L.U64.HI UR12, UR20, 0x7, UR12 ;  /* 0x00000007140c7899 */ /* 0x000fe2000801020c */
[----:B------:R-:W-:Y:S01]  /*dab0*/  IMAD.U32 R6, RZ, RZ, UR9 ;  /* 0x00000009ff067e24 */ /* 0x000fe2000f8e00ff */
[----:B------:R1:W-:Y:S01]  /*dac0*/  STL [R1+0x78], R2 ;  /* 0x0000780201007387 */ /* 0x0003e20000100800 */
[----:B------:R-:W-:-:S02]  /*dad0*/  IMAD.U32 R9, RZ, RZ, UR8 ;  /* 0x00000008ff097e24 */ /* 0x000fc4000f8e00ff */
[----:B------:R-:W-:Y:S01]  /*dae0*/  IMAD.U32 R13, RZ, RZ, UR8 ;  /* 0x00000008ff0d7e24 */ /* 0x000fe2000f8e00ff */
[----:B------:R2:W-:Y:S01]  /*daf0*/  STL [R1+0x74], R0 ;  /* 0x0000740001007387 */ /* 0x0005e20000100800 */
[----:B------:R-:W-:Y:S02]  /*db00*/  IMAD.U32 R8, RZ, RZ, UR9 ;  /* 0x00000009ff087e24 */ /* 0x000fe4000f8e00ff */
[----:B------:R-:W-:Y:S02]  /*db10*/  IMAD.U32 R10, RZ, RZ, UR12 ;  /* 0x0000000cff0a7e24 */ /* 0x000fe4000f8e00ff */
[----:B------:R-:W-:Y:S02]  /*db20*/  IMAD.U32 R12, RZ, RZ, UR8 ;  /* 0x00000008ff0c7e24 */ /* 0x000fe4000f8e00ff */
[----:B------:R-:W-:Y:S02]  /*db30*/  IMAD.U32 R27, RZ, RZ, UR12 ;  /* 0x0000000cff1b7e24 */ /* 0x000fe4000f8e00ff */
[----:B------:R-:W-:-:S02]  /*db40*/  IMAD.U32 R25, RZ, RZ, UR12 ;  /* 0x0000000cff197e24 */ /* 0x000fc4000f8e00ff */
[----:B------:R-:W-:Y:S02]  /*db50*/  IMAD.IADD R200, R242, 0x1, R69 ;  /* 0x00000001f2c87824 */ /* 0x000fe400078e0245 */
[----:B-1----:R-:W-:Y:S02]  /*db60*/  IMAD.MOV.U32 R2, RZ, RZ, R248 ;  /* 0x000000ffff027224 */ /* 0x002fe400078e00f8 */
[----:B--2---:R-:W-:Y:S01]  /*db70*/  IMAD.MOV.U32 R0, RZ, RZ, R246 ;  /* 0x000000ffff007224 */ /* 0x004fe200078e00f6 */
[----:B------:R-:W-:Y:S01]  /*db80*/  BAR.SYNC.DEFER_BLOCKING 0x0 ;  /* 0x0000000000007b1d */ /* 0x000fe20000010000 */
[----:B---3--:R-:W-:Y:S01]  /*db90*/  ISETP.GE.AND P0, PT, R236, UR7, PT ;  /* 0x00000007ec007c0c */ /* 0x008fe2000bf06270 */
[----:B------:R-:W-:-:S06]  /*dba0*/  USHF.L.U32 UR7, UR20, 0x7, URZ ;  /* 0x0000000714077899 */ /* 0x000fcc00080006ff */
[----:B------:R-:W-:Y:S02]  /*dbb0*/  IMAD.U32 R11, RZ, RZ, UR7 ;  /* 0x00000007ff0b7e24 */ /* 0x000fe4000f8e00ff */
[----:B------:R-:W-:Y:S02]  /*dbc0*/  IMAD.U32 R26, RZ, RZ, UR7 ;  /* 0x00000007ff1a7e24 */ /* 0x000fe4000f8e00ff */
[----:B------:R-:W-:Y:S02]  /*dbd0*/  IMAD.U32 R24, RZ, RZ, UR7 ;  /* 0x00000007ff187e24 */ /* 0x000fe4000f8e00ff */
[----:B------:R-:W-:Y:S01]  /*dbe0*/  @!P0 LEA R5, P3, R5, UR7, 0x4 ;  /* 0x0000000705058c11 */ /* 0x000fe2000f8620ff */
[----:B------:R-:W-:Y:S01]  /*dbf0*/  @P0 STS.128 [R249+0x8000], RZ ;  /* 0x008000fff9000388 */ /* 0x000fe20000000c00 */
[----:B------:R-:W-:Y:S02]  /*dc00*/  @!P0 LEA R7, P2, R7, UR7, 0x5 ;  /* 0x0000000707078c11 */ /* 0x000fe4000f8428ff */
[----:B------:R-:W-:-:S02]  /*dc10*/  @!P0 LEA.HI.X R4, R17, UR12, R4, 0x4, P3 ;  /* 0x0000000c11048c11 */ /* 0x000fc400098f2404 */
[----:B------:R-:W-:Y:S02]  /*dc20*/  @!P0 LEA.HI.X R6, R15, UR12, R6, 0x5, P2 ;  /* 0x0000000c0f068c11 */ /* 0x000fe400090f2c06 */
[-C--:B----4-:R-:W-:Y:S02]  /*dc30*/  @!P0 LEA R20, P3, R5, R247.reuse, 0x1 ;  /* 0x000000f705148211 */ /* 0x090fe400078608ff */
[-C--:B------:R-:W-:Y:S02]  /*dc40*/  @!P0 LEA R18, P2, R7, R247.reuse, 0x1 ;  /* 0x000000f707128211 */ /* 0x080fe400078408ff */
[-C--:B------:R-:W-:Y:S01]  /*dc50*/  @!P0 LEA.HI.X R21, R5, R238.reuse, R4, 0x1, P3 ;  /* 0x000000ee05158211 */ /* 0x080fe200018f0c04 */
[----:B------:R-:W-:Y:S01]  /*dc60*/  IMAD.U32 R4, RZ, RZ, UR7 ;  /* 0x00000007ff047e24 */ /* 0x000fe2000f8e00ff */
[----:B------:R-:W-:Y:S01]  /*dc70*/  @!P0 LEA.HI.X R19, R7, R238, R6, 0x1, P2 ;  /* 0x000000ee07138211 */ /* 0x000fe200010f0c06 */
[----:B------:R-:W-:Y:S01]  /*dc80*/  IMAD.U32 R5, RZ, RZ, UR12 ;  /* 0x0000000cff057e24 */ /* 0x000fe2000f8e00ff */
[----:B------:R-:W-:Y:S01]  /*dc90*/  @!P0 LEA R9, P1, R9, UR7, 0x6 ;  /* 0x0000000709098c11 */ /* 0x000fe2000f8230ff */
[----:B------:R-:W-:Y:S01]  /*dca0*/  IMAD.U32 R6, RZ, RZ, UR8 ;  /* 0x00000008ff067e24 */ /* 0x000fe2000f8e00ff */
[----:B------:R-:W-:-:S02]  /*dcb0*/  @!P0 LEA R22, P5, R11, R247, 0x1 ;  /* 0x000000f70b168211 */ /* 0x000fc400078a08ff */
[----:B------:R-:W-:Y:S01]  /*dcc0*/  @!P0 LEA.HI.X R8, R13, UR12, R8, 0x6, P1 ;  /* 0x0000000c0d088c11 */ /* 0x000fe200088f3408 */
[----:B------:R-:W-:Y:S01]  /*dcd0*/  @!P0 IMAD.WIDE.U32 R6, R6, 0x30, R4 ;  /* 0x0000003006068825 */ /* 0x000fe200078e0004 */
[-C--:B------:R-:W-:Y:S02]  /*dce0*/  @!P0 LEA R14, P1, R9, R247.reuse, 0x1 ;  /* 0x000000f7090e8211 */ /* 0x080fe400078208ff */
        /* <DEDUP_REMOVED lines=21> */
[----:B------:R2:W-:Y:S01]  /*de40*/  @!P0 LDGSTS.E.BYPASS.LTC128B.128 [R249+0x8800], desc[UR22][R20.64] ;  /* 0x0880000014f98fae */ /* 0x0005e2000b981a16 */
[----:B------:R-:W-:-:S03]  /*de50*/  @!P0 IMAD.WIDE.U32 R12, R12, 0x50, R8 ;  /* 0x000000500c0c8825 */ /* 0x000fc600078e0008 */
[----:B------:R-:W-:Y:S01]  /*de60*/  @P0 STS.128 [R249+0x9000], RZ ;  /* 0x009000fff9000388 */ /* 0x000fe20000000c00 */
[----:B------:R-:W-:Y:S01]  /*de70*/  IMAD.U32 R8, RZ, RZ, UR8 ;  /* 0x00000008ff087e24 */ /* 0x000fe2000f8e00ff */
[----:B------:R-:W3:Y:S01]  /*de80*/  LDCU UR8, c[0x0][0x50c] ;  /* 0x0000a180ff0877ac */ /* 0x000ee20008000800 */
[----:B------:R-:W-:Y:S01]  /*de90*/  IMAD.U32 R4, RZ, RZ, UR9 ;  /* 0x00000009ff047e24 */ /* 0x000fe2000f8e00ff */
[----:B------:R-:W-:Y:S01]  /*dea0*/  @!PT LDS RZ, [RZ] ;  /* 0x00000000fffff984 */ /* 0x000fe20000000800 */
[----:B------:R-:W-:Y:S01]  /*deb0*/  @!PT LDS RZ, [RZ] ;  /* 0x00000000fffff984 */ /* 0x000fe20000000800 */
[----:B------:R-:W-:Y:S01]  /*dec0*/  @!PT LDS RZ, [RZ] ;  /* 0x00000000fffff984 */ /* 0x000fe20000000800 */
[----:B------:R-:W-:Y:S01]  /*ded0*/  @!P0 LDGSTS.E.BYPASS.LTC128B.128 [R249+0x9000], desc[UR22][R18.64] ;  /* 0x0900000012f98fae */ /* 0x000fe2000b981a16 */
[----:B------:R-:W-:Y:S01]  /*dee0*/  @!P0 IMAD R6, R6, 0x50, RZ ;  /* 0x0000005006068824 */ /* 0x000fe200078e02ff */
[----:B-1----:R-:W-:Y:S01]  /*def0*/  UIADD3 UR7, UPT, UPT, UR17, UR7, URZ ;  /* 0x0000000711077290 */ /* 0x002fe2000fffe0ff */
[----:B------:R-:W-:Y:S01]  /*df00*/  @!P0 IMAD.WIDE.U32 R10, R10, 0x60, R26 ;  /* 0x000000600a0a8825 */ /* 0x000fe200078e001a */
[----:B------:R-:W-:Y:S01]  /*df10*/  @!P0 LEA R26, P3, R12, R247, 0x1 ;  /* 0x000000f70c1a8211 */ /* 0x000fe200078608ff */
[----:B------:R-:W-:Y:S02]  /*df20*/  @P0 STS.128 [R249+0x9800], RZ ;  /* 0x009800fff9000388 */ /* 0x000fe40000000c00 */
[----:B------:R-:W-:-:S02]  /*df30*/  @!P0 IMAD R5, R5, 0x60, RZ ;  /* 0x0000006005058824 */ /* 0x000fc400078e02ff */
[----:B------:R-:W-:Y:S01]  /*df40*/  @!P0 IMAD.WIDE.U32 R8, R8, 0x70, R24 ;  /* 0x0000007008088825 */ /* 0x000fe200078e0018 */
[-C--:B------:R-:W-:Y:S01]  /*df50*/  @!P0 LEA R24, P2, R10, R247.reuse, 0x1 ;  /* 0x000000f70a188211 */ /* 0x080fe200078408ff */
[----:B------:R-:W-:Y:S01]  /*df60*/  @!PT LDS RZ, [RZ] ;  /* 0x00000000fffff984 */ /* 0x000fe20000000800 */
[----:B------:R-:W-:Y:S01]  /*df70*/  @!PT LDS RZ, [RZ] ;  /* 0x00000000fffff984 */ /* 0x000fe20000000800 */
[----:B------:R-:W-:Y:S01]  /*df80*/  @!PT LDS RZ, [RZ] ;  /* 0x00000000fffff984 */ /* 0x000fe20000000800 */
[----:B------:R-:W-:Y:S02]  /*df90*/  @!P0 LDGSTS.E.BYPASS.LTC128B.128 [R249+0x9800], desc[UR22][R16.64] ;  /* 0x0980000010f98fae */ /* 0x000fe4000b981a16 */
[----:B------:R-:W-:Y:S01]  /*dfa0*/  @!P0 IMAD R7, R4, 0x70, RZ ;  /* 0x0000007004078824 */ /* 0x000fe200078e02ff */
[----:B------:R-:W-:Y:S01]  /*dfb0*/  @!P0 LEA R4, P1, R8, R247, 0x1 ;  /* 0x000000f708048211 */ /* 0x000fe200078208ff */
[----:B------:R-:W-:Y:S01]  /*dfc0*/  @!P0 IMAD.IADD R13, R6, 0x1, R13 ;  /* 0x00000001060d8824 */ /* 0x000fe200078e020d */
[----:B------:R-:W-:Y:S01]  /*dfd0*/  @P0 STS.128 [R249+0xa000], RZ ;  /* 0x00a000fff9000388 */ /* 0x000fe20000000c00 */
[----:B------:R-:W-:Y:S02]  /*dfe0*/  @!P0 IMAD.IADD R5, R5, 0x1, R11 ;  /* 0x0000000105058824 */ /* 0x000fe400078e020b */
[----:B------:R-:W-:Y:S01]  /*dff0*/  @!P0 IMAD.IADD R7, R7, 0x1, R9 ;  /* 0x0000000107078824 */ /* 0x000fe200078e0209 */
[-C--:B------:R-:W-:Y:S01]  /*e000*/  @!P0 LEA.HI.X R27, R12, R238.reuse, R13, 0x1, P3 ;  /* 0x000000ee0c1b8211 */ /* 0x080fe200018f0c0d */
[----:B------:R-:W-:Y:S01]  /*e010*/  @!PT LDS RZ, [RZ] ;  /* 0x00000000fffff984 */ /* 0x000fe20000000800 */
[----:B------:R-:W-:Y:S01]  /*e020*/  @!PT LDS RZ, [RZ] ;  /* 0x00000000fffff984 */ /* 0x000fe20000000800 */
[----:B------:R-:W-:Y:S01]  /*e030*/  @!PT LDS RZ, [RZ] ;  /* 0x00000000fffff984 */ /* 0x000fe20000000800 */
[----:B------:R1:W-:Y:S01]  /*e040*/  @!P0 LDGSTS.E.BYPASS.LTC128B.128 [R249+0xa000], desc[UR22][R14.64] ;  /* 0x0a0000000ef98fae */ /* 0x0003e2000b981a16 */
[----:B------:R-:W-:-:S02]  /*e050*/  @!P0 LEA.HI.X R25, R10, R238, R5, 0x1, P2 ;  /* 0x000000ee0a198211 */ /* 0x000fc400010f0c05 */
[----:B------:R-:W-:Y:S01]  /*e060*/  @!P0 LEA.HI.X R5, R8, R238, R7, 0x1, P1 ;  /* 0x000000ee08058211 */ /* 0x000fe200008f0c07 */
[----:B------:R-:W-:Y:S01]  /*e070*/  @P0 STS.128 [R249+0xa800], RZ ;  /* 0x00a800fff9000388 */ /* 0x000fe20000000c00 */
[----:B------:R-:W-:-:S03]  /*e080*/  IMAD.IADD R8, R208, 0x1, R69 ;  /* 0x00000001d0087824 */ /* 0x000fc600078e0245 */
        /* <DEDUP_REMOVED lines=15> */
[----:B------:R-:W3:Y:S04]  /*e180*/  LDSM.16.M88.4 R72, [R242+0x2000] ;  /* 0x00200000f248783b */ /* 0x000ee80000000200 */
[----:B------:R-:W2:Y:S04]  /*e190*/  LDSM.16.M88.4 R120, [R208+0x4800] ;  /* 0x00480000d078783b */ /* 0x000ea80000000200 */
[----:B------:R-:W1:Y:S04]  /*e1a0*/  LDSM.16.M88.4 R112, [R208+0x5000] ;  /* 0x00500000d070783b */ /* 0x000e680000000200 */
[----:B------:R-:W4:Y:S04]  /*e1b0*/  LDSM.16.M88.4 R104, [R208+0x5800] ;  /* 0x00580000d068783b */ /* 0x000f280000000200 */
[----:B------:R-:W4:Y:S04]  /*e1c0*/  LDSM.16.M88.4 R96, [R208+0x6000] ;  /* 0x00600000d060783b */ /* 0x000f280000000200 */
[----:B------:R-:W4:Y:S04]  /*e1d0*/  LDSM.16.M88.4 R88, [R208+0x6800] ;  /* 0x00680000d058783b */ /* 0x000f280000000200 */
[----:B------:R-:W4:Y:S04]  /*e1e0*/  LDSM.16.M88.4 R80, [R208+0x7000] ;  /* 0x00700000d050783b */ /* 0x000f280000000200 */
[----:B------:R-:W4:Y:S04]  /*e1f0*/  LDSM.16.M88.4 R236, [R208+0x7800] ;  /* 0x00780000d0ec783b */ /* 0x000f280000000200 */
[----:B------:R-:W-:Y:S04]  /*e200*/  LDSM.16.M88.4 R232, [R8+0x4000] ;  /* 0x0040000008e8783b */ /* 0x000fe80000000200 */
[----:B------:R-:W4:Y:S04]  /*e210*/  LDSM.16.M88.4 R76, [R200+0x2000] ;  /* 0x00200000c84c783b */ /* 0x000f280000000200 */
[----:B------:R-:W4:Y:S01]  /*e220*/  LDSM.16.M88.4 R228, [R8+0x4800] ;  /* 0x0048000008e4783b */ /* 0x000f220000000200 */
[C---:B---3--:R-:W-:Y:S03]  /*e230*/  HMMA.16816.F32.BF16 R60, R72.reuse, R128, RZ ;  /* 0x00000080483c723c */ /* 0x048fe600000418ff */
[----:B------:R-:W3:Y:S04]  /*e240*/  LDSM.16.M88.4 R224, [R8+0x5000] ;  /* 0x0050000008e0783b */ /* 0x000ee80000000200 */
[----:B------:R-:W3:Y:S01]  /*e250*/  LDSM.16.M88.4 R220, [R8+0x5800] ;  /* 0x0058000008dc783b */ /* 0x000ee20000000200 */
[C---:B--2---:R-:W-:Y:S03]  /*e260*/  HMMA.16816.F32.BF16 R52, R72.reuse, R120, RZ ;  /* 0x000000784834723c */ /* 0x044fe600000418ff */
[----:B------:R-:W2:Y:S04]  /*e270*/  LDSM.16.M88.4 R216, [R8+0x6000] ;  /* 0x0060000008d8783b */ /* 0x000ea80000000200 */
[----:B------:R-:W2:Y:S01]  /*e280*/  LDSM.16.M88.4 R212, [R8+0x6800] ;  /* 0x0068000008d4783b */ /* 0x000ea20000000200 */
[C---:B-1----:R-:W-:Y:S03]  /*e290*/  HMMA.16816.F32.BF16 R44, R72.reuse, R112, RZ ;  /* 0x00000070482c723c */ /* 0x042fe600000418ff */
[----:B------:R-:W1:Y:S04]  /*e2a0*/  LDSM.16.M88.4 R208, [R8+0x7000] ;  /* 0x0070000008d0783b */ /* 0x000e680000000200 */
[----:B------:R-:W1:Y:S01]  /*e2b0*/  LDSM.16.M88.4 R204, [R8+0x7800] ;  /* 0x0078000008cc783b */ /* 0x000e620000000200 */
[C---:B----4-:R-:W-:Y:S03]  /*e2c0*/  HMMA.16816.F32.BF16 R36, R72.reuse, R104, RZ ;  /* 0x000000684824723c */ /* 0x050fe600000418ff */
[----:B------:R4:W1:Y:S04]  /*e2d0*/  LDSM.16.M88.4 R64, [R242] ;  /* 0x00000000f240783b */ /* 0x0008680000000200 */
[----:B------:R-:W1:Y:S01]  /*e2e0*/  LDSM.16.M88.4 R200, [R200] ;  /* 0x00000000c8c8783b */ /* 0x000e620000000200 */
[C---:B------:R-:W-:Y:S03]  /*e2f0*/  HMMA.16816.F32.BF16 R28, R72.reuse, R96, RZ ;  /* 0x00000060481c723c */ /* 0x040fe600000418ff */
[----:B------:R-:W0:Y:S05]  /*e300*/  LDGDEPBAR ;  /* 0x00000000000079af */ /* 0x000e2a0000000000 */
[C---:B------:R-:W-:Y:S08]  /*e310*/  HMMA.16816.F32.BF16 R20, R72.reuse, R88, RZ ;  /* 0x000000584814723c */ /* 0x040ff000000418ff */
[----:B------:R-:W-:Y:S01]  /*e320*/  HMMA.16816.F32.BF16 R12, R72, R80, RZ ;  /* 0x00000050480c723c */ /* 0x000fe200000418ff */
[----:B----4-:R-:W-:-:S07]  /*e330*/  IMAD.IADD R242, R242, 0x1, R241 ;  /* 0x00000001f2f27824 */ /* 0x010fce00078e02f1 */
        /* <DEDUP_REMOVED lines=9> */
[C---:B------:R-:W-:Y:S08]  /*e3d0*/  HMMA.16816.F32.BF16 R60, R76.reuse, R232, R60 ;  /* 0x000000e84c3c723c */ /* 0x040ff0000004183c */
[C---:B------:R-:W-:Y:S08]  /*e3e0*/  HMMA.16816.F32.BF16 R52, R76.reuse, R228, R52 ;  /* 0x000000e44c34723c */ /* 0x040ff00000041834 */
[C---:B---3--:R-:W-:Y:S08]  /*e3f0*/  HMMA.16816.F32.BF16 R44, R76.reuse, R224, R44 ;  /* 0x000000e04c2c723c */ /* 0x048ff0000004182c */
[C---:B------:R-:W-:Y:S08]  /*e400*/  HMMA.16816.F32.BF16 R36, R76.reuse, R220, R36 ;  /* 0x000000dc4c24723c */ /* 0x040ff00000041824 */
[C---:B--2---:R-:W-:Y:S08]  /*e410*/  HMMA.16816.F32.BF16 R28, R76.reuse, R216, R28 ;  /* 0x000000d84c1c723c */ /* 0x044ff0000004181c */
[C---:B------:R-:W-:Y:S08]  /*e420*/  HMMA.16816.F32.BF16 R20, R76.reuse, R212, R20 ;  /* 0x000000d44c14723c */ /* 0x040ff00000041814 */
[C---:B-1----:R-:W-:Y:S08]  /*e430*/  HMMA.16816.F32.BF16 R12, R76.reuse, R208, R12 ;  /* 0x000000d04c0c723c */ /* 0x042ff0000004180c */
        /* <DEDUP_REMOVED lines=43> */
[----:B------:R-:W4:Y:S07]  /*e6f0*/  LDSM.16.M88.4 R216, [R240+0x6000] ;  /* 0x00600000f0d8783b */ /* 0x000f2e0000000200 */
[C---:B------:R-:W-:Y:S01]  /*e700*/  HMMA.16816.F32.BF16 R88, R200.reuse, R214, R88 ;  /* 0x000000d6c858723c */ /* 0x040fe20000041858 */
[----:B------:R-:W4:Y:S07]  /*e710*/  LDSM.16.M88.4 R212, [R240+0x6800] ;  /* 0x00680000f0d4783b */ /* 0x000f2e0000000200 */
[C---:B------:R-:W-:Y:S01]  /*e720*/  HMMA.16816.F32.BF16 R80, R200.reuse, R210, R80 ;  /* 0x000000d2c850723c */ /* 0x040fe20000041850 */
[----:B------:R-:W4:Y:S07]  /*e730*/  LDSM.16.M88.4 R208, [R240+0x7000] ;  /* 0x00700000f0d0783b */ /* 0x000f2e0000000200 */
[----:B------:R-:W-:Y:S01]  /*e740*/  HMMA.16816.F32.BF16 R64, R200, R206, R64 ;  /* 0x000000cec840723c */ /* 0x000fe20000041840 */
[----:B------:R3:W4:Y:S04]  /*e750*/  LDSM.16.M88.4 R204, [R240+0x7800] ;  /* 0x00780000f0cc783b */ /* 0x0007280000000200 */
[----:B------:R3:W4:Y:S03]  /*e760*/  LDSM.16.M88.4 R200, [R242] ;  /* 0x00000000f2c8783b */ /* 0x0007260000000200 */
[C---:B-1----:R-:W-:Y:S08]  /*e770*/  HMMA.16816.F32.BF16 R60, R236.reuse, R232, R60 ;  /* 0x000000e8ec3c723c */ /* 0x042ff0000004183c */
[----:B--2---:R-:W-:Y:S01]  /*e780*/  HMMA.16816.F32.BF16 R52, R236, R228, R52 ;  /* 0x000000e4ec34723c */ /* 0x004fe20000041834 */
[----:B---3--:R-:W-:-:S07]  /*e790*/  IMAD.IADD R240, R69, 0x1, R240 ;  /* 0x0000000145f07824 */ /* 0x008fce00078e02f0 */
[----:B------:R-:W-:Y:S01]  /*e7a0*/  HMMA.16816.F32.BF16 R44, R236, R224, R44 ;  /* 0x000000e0ec2c723c */ /* 0x000fe2000004182c */
[----:B------:R-:W-:-:S07]  /*e7b0*/  IMAD.IADD R242, R69, 0x1, R242 ;  /* 0x0000000145f27824 */ /* 0x000fce00078e02f2 */
        /* <DEDUP_REMOVED lines=13> */
[----:B------:R-:W-:Y:S07]  /*e890*/  LDSM.16.M88.4 R236, [R242] ;  /* 0x00000000f2ec783b */ /* 0x000fee0000000200 */
[C---:B------:R-:W-:Y:S08]  /*e8a0*/  HMMA.16816.F32.BF16 R116, R200.reuse, R224, R116 ;  /* 0x000000e0c874723c */ /* 0x040ff00000041874 */
[C---:B------:R-:W-:Y:S01]  /*e8b0*/  HMMA.16816.F32.BF16 R112, R200.reuse, R226, R112 ;  /* 0x000000e2c870723c */ /* 0x040fe20000041870 */
[----:B------:R-:W1:Y:S07]  /*e8c0*/  LDSM.16.M88.4 R224, [R240+0x4800] ;  /* 0x00480000f0e0783b */ /* 0x000e6e0000000200 */
[C---:B------:R-:W-:Y:S08]  /*e8d0*/  HMMA.16816.F32.BF16 R108, R200.reuse, R220, R108 ;  /* 0x000000dcc86c723c */ /* 0x040ff0000004186c */
[C---:B------:R-:W-:Y:S01]  /*e8e0*/  HMMA.16816.F32.BF16 R104, R200.reuse, R222, R104 ;  /* 0x000000dec868723c */ /* 0x040fe20000041868 */
[----:B------:R-:W2:Y:S07]  /*e8f0*/  LDSM.16.M88.4 R220, [R240+0x5000] ;  /* 0x00500000f0dc783b */ /* 0x000eae0000000200 */
        /* <DEDUP_REMOVED lines=21> */
[-C--:B--2---:R-:W-:Y:S08]  /*ea50*/  HMMA.16816.F32.BF16 R116, R236, R220.reuse, R116 ;  /* 0x000000dcec74723c */ /* 0x084ff00000041874 */
[----:B---3--:R-:W-:Y:S03]  /*ea60*/  HMMA.16816.F32.BF16 R44, R232, R220, R44 ;  /* 0x000000dce82c723c */ /* 0x008fe6000004182c */
[----:B------:R-:W-:-:S05]  /*ea70*/  FMUL.FTZ R221, R124, UR8 ;  /* 0x000000087cdd7c20 */ /* 0x000fca0008410000 */
[C---:B----4-:R-:W-:Y:S01]  /*ea80*/  HMMA.16816.F32.BF16 R196, R236.reuse, R228, R196 ;  /* 0x000000e4ecc4723c */ /* 0x050fe200000418c4 */
[----:B------:R-:W-:Y:S07]  /*ea90*/  MUFU.TANH R221, R221 ;  /* 0x000000dd00dd7308 */ /* 0x000fee0000002400 */
[C---:B------:R-:W-:Y:S08]  /*eaa0*/  HMMA.16816.F32.BF16 R128, R236.reuse, R230, R128 ;  /* 0x000000e6ec80723c */ /* 0x040ff00000041880 */
[----:B------:R-:W-:Y:S03]  /*eab0*/  HMMA.16816.F32.BF16 R120, R236, R226, R120 ;  /* 0x000000e2ec78723c */ /* 0x000fe60000041878 */
[----:B------:R-:W-:Y:S01]  /*eac0*/  FMUL.FTZ R71, R198, UR8 ;  /* 0x00000008c6477c20 */ /* 0x000fe20008410000 */
[----:B------:R-:W-:Y:S01]  /*ead0*/  FMUL.FTZ R249, R196, UR8 ;  /* 0x00000008c4f97c20 */ /* 0x000fe20008410000 */
[----:B------:R-:W-:Y:S01]  /*eae0*/  FMUL.FTZ R197, R197, UR8 ;  /* 0x00000008c5c57c20 */ /* 0x000fe20008410000 */
[----:B------:R-:W-:-:S02]  /*eaf0*/  FMUL.FTZ R196, R199, UR8 ;  /* 0x00000008c7c47c20 */ /* 0x000fc40008410000 */
[----:B------:R-:W-:Y:S01]  /*eb00*/  HMMA.16816.F32.BF16 R32, R232, R218, R32 ;  /* 0x000000dae820723c */ /* 0x000fe20000041820 */
[----:B------:R-:W-:Y:S02]  /*eb10*/  MUFU.TANH R71, R71 ;  /* 0x0000004700477308 */ /* 0x000fe40000002400 */
[----:B------:R-:W-:Y:S01]  /*eb20*/  FMUL.FTZ R129, R129, UR8 ;  /* 0x0000000881817c20 */ /* 0x000fe20008410000 */
[----:B------:R-:W-:-:S04]  /*eb30*/  FMUL.FTZ R128, R128, UR8 ;  /* 0x0000000880807c20 */ /* 0x000fc80008410000 */
[C---:B------:R-:W-:Y:S01]  /*eb40*/  HMMA.16816.F32.BF16 R112, R236.reuse, R222, R112 ;  /* 0x000000deec70723c */ /* 0x040fe20000041870 */
[----:B------:R-:W1:Y:S02]  /*eb50*/  MUFU.TANH R249, R249 ;  /* 0x000000f900f97308 */ /* 0x000e640000002400 */
[----:B------:R-:W-:Y:S01]  /*eb60*/  FMUL.FTZ R198, R123, UR8 ;  /* 0x000000087bc67c20 */ /* 0x000fe20008410000 */
[----:B------:R-:W-:Y:S01]  /*eb70*/  FMUL.FTZ R123, R44, UR8 ;  /* 0x000000082c7b7c20 */ /* 0x000fe20008410000 */
[----:B------:R-:W-:Y:S01]  /*eb80*/  FMUL.FTZ R199, R121, UR8 ;  /* 0x0000000879c77c20 */ /* 0x000fe20008410000 */
[----:B------:R-:W-:Y:S02]  /*eb90*/  FMUL.FTZ R121, R119, UR8 ;  /* 0x0000000877797c20 */ /* 0x000fe40008410000 */
[----:B------:R-:W-:Y:S01]  /*eba0*/  HMMA.16816.F32.BF16 R108, R236, R216, R108 ;  /* 0x000000d8ec6c723c */ /* 0x000fe2000004186c */
[----:B------:R-:W-:Y:S02]  /*ebb0*/  MUFU.TANH R196, R196 ;  /* 0x000000c400c47308 */ /* 0x000fe40000002400 */
[----:B------:R-:W-:Y:S01]  /*ebc0*/  FMUL.FTZ R44, R33, UR8 ;  /* 0x00000008212c7c20 */ /* 0x000fe20008410000 */
[----:B------:R-:W-:Y:S01]  /*ebd0*/  FMUL.FTZ R33, R35, UR8 ;  /* 0x0000000823217c20 */ /* 0x000fe20008410000 */
[----:B------:R-:W-:-:S03]  /*ebe0*/  FMUL.FTZ R34, R34, UR8 ;  /* 0x0000000822227c20 */ /* 0x000fc60008410000 */
[----:B------:R-:W-:Y:S01]  /*ebf0*/  HMMA.16816.F32.BF16 R36, R232, R216, R36 ;  /* 0x000000d8e824723c */ /* 0x000fe20000041824 */
[----:B------:R-:W-:Y:S01]  /*ec00*/  VIADD R216, R244, 0x40 ;  /* 0x00000040f4d87836 */ /* 0x000fe20000000000 */
[----:B------:R-:W-:Y:S01]  /*ec10*/  MUFU.TANH R123, R123 ;  /* 0x0000007b007b7308 */ /* 0x000fe20000002400 */
[----:B------:R-:W-:Y:S01]  /*ec20*/  FMUL.FTZ R119, R113, UR8 ;  /* 0x0000000871777c20 */ /* 0x000fe20008410000 */
[----:B------:R-:W-:-:S04]  /*ec30*/  FMUL.FTZ R115, R115, UR8 ;  /* 0x0000000873737c20 */ /* 0x000fc80008410000 */
[C---:B------:R-:W-:Y:S01]  /*ec40*/  HMMA.16816.F32.BF16 R60, R232.reuse, R228, R60 ;  /* 0x000000e4e83c723c */ /* 0x040fe2000004183c */
[----:B------:R-:W-:Y:S01]  /*ec50*/  FMUL.FTZ R229, R131, UR8 ;  /* 0x0000000883e57c20 */ /* 0x000fe20008410000 */
[----:B------:R-:W-:Y:S01]  /*ec60*/  FMUL.FTZ R131, R122, UR8 ;  /* 0x000000087a837c20 */ /* 0x000fe20008410000 */
[----:B------:R-:W-:Y:S01]  /*ec70*/  FMUL.FTZ R122, R114, UR8 ;  /* 0x00000008727a7c20 */ /* 0x000fe20008410000 */
[----:B------:R-:W-:Y:S01]  /*ec80*/  FMUL.FTZ R114, R108, UR8 ;  /* 0x000000086c727c20 */ /* 0x000fe20008410000 */
[----:B------:R-:W-:Y:S01]  /*ec90*/  FMUL.FTZ R113, R111, UR8 ;  /* 0x000000086f717c20 */ /* 0x000fe20008410000 */
[----:B------:R-:W-:Y:S01]  /*eca0*/  MUFU.TANH R115, R115 ;  /* 0x0000007300737308 */ /* 0x000fe20000002400 */
[----:B------:R-:W-:Y:S01]  /*ecb0*/  FMUL.FTZ R109, R109, UR8 ;  /* 0x000000086d6d7c20 */ /* 0x000fe20008410000 */
[C---:B------:R-:W-:Y:S03]  /*ecc0*/  HMMA.16816.F32.BF16 R56, R232.reuse, R230, R56 ;  /* 0x000000e6e838723c */ /* 0x040fe60000041838 */
[----:B------:R-:W-:Y:S01]  /*ecd0*/  FMUL.FTZ R108, R36, UR8 ;  /* 0x00000008246c7c20 */ /* 0x000fe20008410000 */
[----:B------:R-:W-:Y:S01]  /*ece0*/  FMUL.FTZ R36, R32, UR8 ;  /* 0x0000000820247c20 */ /* 0x000fe20008410000 */
[----:B------:R-:W-:Y:S01]  /*ecf0*/  VIADD R32, R244, 0x8 ;  /* 0x00000008f4207836 */ /* 0x000fe20000000000 */
[----:B------:R-:W-:Y:S02]  /*ed00*/  MUFU.TANH R229, R229 ;  /* 0x000000e500e57308 */ /* 0x000fe40000002400 */
        /* <DEDUP_REMOVED lines=8> */
[----:B------:R-:W-:-:S03]  /*ed90*/  FMUL.FTZ R56, R56, UR8 ;  /* 0x0000000838387c20 */ /* 0x000fc60008410000 */
[----:B------:R-:W2:Y:S01]  /*eda0*/  MUFU.TANH R227, R197 ;  /* 0x000000c500e37308 */ /* 0x000ea20000002400 */
[----:B------:R-:W-:Y:S03]  /*edb0*/  HMMA.16816.F32.BF16 R40, R232, R222, R40 ;  /* 0x000000dee828723c */ /* 0x000fe60000041828 */
[----:B------:R-:W-:-:S04]  /*edc0*/  FMUL.FTZ R55, R55, UR8 ;  /* 0x0000000837377c20 */ /* 0x000fc80008410000 */
[----:B------:R3:W-:Y:S01]  /*edd0*/  MUFU.TANH R223, R129 ;  /* 0x0000008100df7308 */ /* 0x0007e20000002400 */
[----:B------:R-:W-:Y:S03]  /*ede0*/  HMMA.16816.F32.BF16 R28, R232, R212, R28 ;  /* 0x000000d4e81c723c */ /* 0x000fe6000004181c */
[----:B------:R-:W-:-:S04]  /*edf0*/  FMUL.FTZ R124, R48, UR8 ;  /* 0x00000008307c7c20 */ /* 0x000fc80008410000 */
[----:B------:R4:W-:Y:S01]  /*ee00*/  MUFU.TANH R197, R61 ;  /* 0x0000003d00c57308 */ /* 0x0009e20000002400 */
[----:B------:R-:W-:Y:S03]  /*ee10*/  HMMA.16816.F32.BF16 R24, R232, R214, R24 ;  /* 0x000000d6e818723c */ /* 0x000fe60000041818 */
[----:B------:R-:W-:Y:S01]  /*ee20*/  FMUL.FTZ R42, R42, UR8 ;  /* 0x000000082a2a7c20 */ /* 0x000fe20008410000 */
[----:B------:R-:W-:-:S03]  /*ee30*/  FMUL.FTZ R41, R41, UR8 ;  /* 0x0000000829297c20 */ /* 0x000fc60008410000 */
[----:B------:R-:W-:Y:S01]  /*ee40*/  MUFU.TANH R63, R63 ;  /* 0x0000003f003f7308 */ /* 0x000fe20000002400 */
[C---:B------:R-:W-:Y:S01]  /*ee50*/  HMMA.16816.F32.BF16 R20, R232.reuse, R208, R20 ;  /* 0x000000d0e814723c */ /* 0x040fe20000041814 */
[----:B---3--:R-:W-:Y:S01]  /*ee60*/  FMUL.FTZ R129, R112, UR8 ;  /* 0x0000000870817c20 */ /* 0x008fe20008410000 */
[----:B------:R-:W-:Y:S01]  /*ee70*/  FMUL.FTZ R112, R110, UR8 ;  /* 0x000000086e707c20 */ /* 0x000fe20008410000 */
[----:B------:R-:W-:Y:S01]  /*ee80*/  FMUL.FTZ R110, R39, UR8 ;  /* 0x00000008276e7c20 */ /* 0x000fe20008410000 */
[----:B------:R-:W-:Y:S01]  /*ee90*/  FMUL.FTZ R30, R30, UR8 ;  /* 0x000000081e1e7c20 */ /* 0x000fe20008410000 */
[----:B------:R-:W-:Y:S01]  /*eea0*/  FMUL.FTZ R29, R29, UR8 ;  /* 0x000000081d1d7c20 */ /* 0x000fe20008410000 */
[----:B------:R-:W-:Y:S01]  /*eeb0*/  FMUL.FTZ R31, R31, UR8 ;  /* 0x000000081f1f7c20 */ /* 0x000fe20008410000 */
[----:B------:R-:W-:Y:S01]  /*eec0*/  MUFU.TANH R62, R62 ;  /* 0x0000003e003e7308 */ /* 0x000fe20000002400 */
[----:B------:R-:W-:Y:S01]  /*eed0*/  HMMA.16816.F32.BF16 R16, R232, R210, R16 ;  /* 0x000000d2e810723c */ /* 0x000fe20000041810 */
[----:B----4-:R-:W-:Y:S01]  /*eee0*/  FMUL.FTZ R61, R127, UR8 ;  /* 0x000000087f3d7c20 */ /* 0x010fe20008410000 */
[----:B------:R-:W-:Y:S01]  /*eef0*/  FMUL.FTZ R127, R116, UR8 ;  /* 0x00000008747f7c20 */ /* 0x000fe20008410000 */
[----:B------:R-:W-:Y:S01]  /*ef00*/  FMUL.FTZ R116, R46, UR8 ;  /* 0x000000082e747c20 */ /* 0x000fe20008410000 */
[----:B------:R-:W-:Y:S01]  /*ef10*/  FMUL.FTZ R24, R24, UR8 ;  /* 0x0000000818187c20 */ /* 0x000fe20008410000 */
[----:B------:R-:W-:-:S02]  /*ef20*/  FMUL.FTZ R25, R25, UR8 ;  /* 0x0000000819197c20 */ /* 0x000fc40008410000 */
[----:B------:R3:W-:Y:S01]  /*ef30*/  MUFU.TANH R46, R58 ;  /* 0x0000003a002e7308 */ /* 0x0007e20000002400 */
[----:B------:R-:W-:Y:S03]  /*ef40*/  HMMA.16816.F32.BF16 R12, R232, R204, R12 ;  /* 0x000000cce80c723c */ /* 0x000fe6000004180c */
[----:B------:R-:W-:Y:S01]  /*ef50*/  FMUL.FTZ R20, R20, UR8 ;  /* 0x0000000814147c20 */ /* 0x000fe20008410000 */
[----:B------:R-:W-:-:S03]  /*ef60*/  FMUL.FTZ R21, R21, UR8 ;  /* 0x0000000815157c20 */ /* 0x000fc60008410000 */
[----:B------:R-:W4:Y:S01]  /*ef70*/  MUFU.TANH R60, R60 ;  /* 0x0000003c003c7308 */ /* 0x000f220000002400 */
[C---:B------:R-:W-:Y:S07]  /*ef80*/  HMMA.16816.F32.BF16 R8, R232.reuse, R206, R8 ;  /* 0x000000cee808723c */ /* 0x040fee0000041808 */
[----:B------:R-:W-:Y:S01]  /*ef90*/  MUFU.TANH R243, R61 ;  /* 0x0000003d00f37308 */ /* 0x000fe20000002400 */
[----:B------:R-:W-:Y:S01]  /*efa0*/  HMMA.16816.F32.BF16 R4, R232, R200, R4 ;  /* 0x000000c8e804723c */ /* 0x000fe20000041804 */
[----:B---3--:R-:W-:-:S06]  /*efb0*/  FMUL.FTZ R58, R38, UR8 ;  /* 0x00000008263a7c20 */ /* 0x008fcc0008410000 */
[----:B------:R3:W4:Y:S01]  /*efc0*/  MUFU.TANH R128, R56 ;  /* 0x0000003800807308 */ /* 0x0007220000002400 */
[----:B------:R-:W-:Y:S01]  /*efd0*/  HMMA.16816.F32.BF16 R72, R232, R202, R72 ;  /* 0x000000cae848723c */ /* 0x000fe20000041848 */
[----:B------:R-:W-:-:S05]  /*efe0*/  IMAD.SHL.U32 R233, R252, 0x2, RZ ;  /* 0x00000002fce97824 */ /* 0x000fca00078e00ff */
[----:B------:R-:W-:Y:S01]  /*eff0*/  LOP3.LUT R232, R233, 0x6, RZ, 0xc0, !PT ;  /* 0x00000006e9e87812 */ /* 0x000fe200078ec0ff */
[----:B------:R-:W-:Y:S01]  /*f000*/  MUFU.TANH R131, R131 ;  /* 0x0000008300837308 */ /* 0x000fe20000002400 */
[----:B------:R-:W-:Y:S03]  /*f010*/  HMMA.16816.F32.BF16 R100, R236, R212, R100 ;  /* 0x000000d4ec64723c */ /* 0x000fe60000041864 */
[----:B------:R-:W-:-:S04]  /*f020*/  FMUL.FTZ R4, R4, UR8 ;  /* 0x0000000804047c20 */ /* 0x000fc80008410000 */
[----:B------:R-:W-:Y:S01]  /*f030*/  MUFU.TANH R124, R124 ;  /* 0x0000007c007c7308 */ /* 0x000fe20000002400 */
[C---:B------:R-:W-:Y:S01]  /*f040*/  HMMA.16816.F32.BF16 R64, R236.reuse, R202, R64 ;  /* 0x000000caec40723c */ /* 0x040fe20000041840 */
[----:B------:R-:W-:Y:S01]  /*f050*/  FMUL.FTZ R203, R126, UR8 ;  /* 0x000000087ecb7c20 */ /* 0x000fe20008410000 */
[----:B------:R-:W-:Y:S01]  /*f060*/  FMUL.FTZ R126, R117, UR8 ;  /* 0x00000008757e7c20 */ /* 0x000fe20008410000 */
[----:B------:R-:W-:Y:S01]  /*f070*/  FMUL.FTZ R117, R47, UR8 ;  /* 0x000000082f757c20 */ /* 0x000fe20008410000 */
[----:B------:R-:W-:Y:S02]  /*f080*/  IMAD.U32 R47, RZ, RZ, UR18 ;  /* 0x00000012ff2f7e24 */ /* 0x000fe4000f8e00ff */
[----:B------:R-:W-:Y:S01]  /*f090*/  FMUL.FTZ R202, R52, UR8 ;  /* 0x0000000834ca7c20 */ /* 0x000fe20008410000 */
[----:B------:R-:W-:Y:S01]  /*f0a0*/  FMUL.FTZ R52, R28, UR8 ;  /* 0x000000081c347c20 */ /* 0x000fe20008410000 */
[----:B------:R-:W-:Y:S01]  /*f0b0*/  VIADD R28, R244, 0x48 ;  /* 0x00000048f41c7836 */ /* 0x000fe20000000000 */
[----:B------:R-:W-:Y:S01]  /*f0c0*/  HMMA.16816.F32.BF16 R84, R236, R204, R84 ;  /* 0x000000ccec54723c */ /* 0x000fe20000041854 */
[----:B------:R-:W-:-:S02]  /*f0d0*/  IMAD R47, R47, 0x80, R232 ;  /* 0x000000802f2f7824 */ /* 0x000fc400078e02e8 */
[----:B------:R-:W-:Y:S01]  /*f0e0*/  FMUL.FTZ R204, R125, UR8 ;  /* 0x000000087dcc7c20 */ /* 0x000fe20008410000 */
[----:B------:R-:W-:Y:S01]  /*f0f0*/  FMUL.FTZ R48, R100, UR8 ;  /* 0x0000000864307c20 */ /* 0x000fe20008410000 */
[----:B------:R-:W-:Y:S01]  /*f100*/  FMUL.FTZ R125, R49, UR8 ;  /* 0x00000008317d7c20 */ /* 0x000fe20008410000 */
[----:B------:R-:W-:Y:S02]  /*f110*/  VIADD R35, R47, UR17 ;  /* 0x000000112f237c36 */ /* 0x000fe40008000000 */
[----:B------:R-:W-:Y:S01]  /*f120*/  FMUL.FTZ R49, R37, UR8 ;  /* 0x0000000825317c20 */ /* 0x000fe20008410000 */
[----:B------:R-:W-:Y:S01]  /*f130*/  FMUL.FTZ R205, R59, UR8 ;  /* 0x000000083bcd7c20 */ /* 0x000fe20008410000 */
[----:B------:R-:W-:Y:S01]  /*f140*/  HMMA.16816.F32.BF16 R76, R236, R200, R76 ;  /* 0x000000c8ec4c723c */ /* 0x000fe2000004184c */
[----:B------:R-:W-:Y:S02]  /*f150*/  VIADD R39, R35, 0xffffff00 ;  /* 0xffffff0023277836 */ /* 0x000fe40000000000 */
[----:B------:R-:W-:Y:S01]  /*f160*/  FMUL.FTZ R201, R57, UR8 ;  /* 0x0000000839c97c20 */ /* 0x000fe20008410000 */
[----:B------:R-:W-:Y:S01]  /*f170*/  FMUL.FTZ R57, R130, UR8 ;  /* 0x0000000882397c20 */ /* 0x000fe20008410000 */
[----:B------:R-:W-:-:S02]  /*f180*/  VIADD R37, R35, 0xffffff01 ;  /* 0xffffff0123257836 */ /* 0x000fc40000000000 */
[----:B------:R-:W-:Y:S01]  /*f190*/  FMUL.FTZ R130, R54, UR8 ;  /* 0x0000000836827c20 */ /* 0x000fe20008410000 */
[--C-:B------:R-:W-:Y:S02]  /*f1a0*/  IMAD.IADD R100, R244, 0x1, -R39.reuse ;  /* 0x00000001f4647824 */ /* 0x100fe400078e0a27 */
[----:B------:R-:W-:Y:S01]  /*f1b0*/  FMUL.FTZ R59, R51, UR8 ;  /* 0x00000008333b7c20 */ /* 0x000fe20008410000 */
[----:B------:R-:W-:Y:S01]  /*f1c0*/  FMUL.FTZ R54, R102, UR8 ;  /* 0x0000000866367c20 */ /* 0x000fe20008410000 */
[----:B------:R-:W-:Y:S01]  /*f1d0*/  FMUL.FTZ R51, R40, UR8 ;  /* 0x0000000828337c20 */ /* 0x000fe20008410000 */
[----:B------:R-:W-:Y:S01]  /*f1e0*/  IMAD.IADD R102, R32, 0x1, -R39 ;  /* 0x0000000120667824 */ /* 0x000fe200078e0a27 */
[----:B------:R-:W-:Y:S01]  /*f1f0*/  IABS R100, R100 ;  /* 0x0000006400647213 */ /* 0x000fe20000000000 */
[--C-:B------:R-:W-:Y:S01]  /*f200*/  IMAD.IADD R40, R244, 0x1, -R37.reuse ;  /* 0x00000001f4287824 */ /* 0x100fe200078e0a25 */
[----:B------:R2:W-:Y:S01]  /*f210*/  MUFU.TANH R111, R203 ;  /* 0x000000cb006f7308 */ /* 0x0005e20000002400 */
[----:B------:R-:W-:Y:S01]  /*f220*/  IMAD.IADD R38, R32, 0x1, -R37 ;  /* 0x0000000120267824 */ /* 0x000fe200078e0a25 */
[----:B------:R-:W-:Y:S01]  /*f230*/  I2FP.F32.S32 R100, R100 ;  /* 0x0000006400647245 */ /* 0x000fe20000201400 */
[----:B------:R-:W-:Y:S01]  /*f240*/  FMUL.FTZ R200, R53, UR8 ;  /* 0x0000000835c87c20 */ /* 0x000fe20008410000 */
[----:B------:R-:W-:Y:S01]  /*f250*/  IABS R102, R102 ;  /* 0x0000006600667213 */ /* 0x000fe20000000000 */
[----:B------:R-:W-:Y:S01]  /*f260*/  FMUL.FTZ R53, R50, UR8 ;  /* 0x0000000832357c20 */ /* 0x000fe20008410000 */
[----:B------:R-:W-:Y:S01]  /*f270*/  IABS R40, R40 ;  /* 0x0000002800287213 */ /* 0x000fe20000000000 */
[----:B-1----:R-:W-:Y:S01]  /*f280*/  FFMA.FTZ R249, R100, -UR6, R249 ;  /* 0x8000000664f97c23 */ /* 0x002fe200080100f9 */
[----:B------:R-:W-:Y:S01]  /*f290*/  IMAD.IADD R100, R28, 0x1, -R37 ;  /* 0x000000011c647824 */ /* 0x000fe200078e0a25 */
[----:B------:R-:W-:Y:S01]  /*f2a0*/  IABS R38, R38 ;  /* 0x0000002600267213 */ /* 0x000fe20000000000 */
[----:B------:R-:W-:Y:S01]  /*f2b0*/  FMUL.FTZ R50, R120, UR8 ;  /* 0x0000000878327c20 */ /* 0x000fe20008410000 */
[----:B------:R-:W-:Y:S01]  /*f2c0*/  I2FP.F32.S32 R102, R102 ;  /* 0x0000006600667245 */ /* 0x000fe20000201400 */
[----:B------:R-:W1:Y:S01]  /*f2d0*/  MUFU.TANH R57, R57 ;  /* 0x0000003900397308 */ /* 0x000e620000002400 */
[----:B------:R-:W-:Y:S01]  /*f2e0*/  I2FP.F32.S32 R40, R40 ;  /* 0x0000002800287245 */ /* 0x000fe20000201400 */
[----:B---3--:R-:W-:Y:S01]  /*f2f0*/  FMUL.FTZ R56, R43, UR8 ;  /* 0x000000082b387c20 */ /* 0x008fe20008410000 */
[----:B------:R-:W-:Y:S01]  /*f300*/  IABS R100, R100 ;  /* 0x0000006400647213 */ /* 0x000fe20000000000 */
[----:B------:R-:W-:Y:S01]  /*f310*/  FFMA.FTZ R102, R102, -UR6, R71 ;  /* 0x8000000666667c23 */ /* 0x000fe20008010047 */
[--C-:B--2---:R-:W-:Y:S01]  /*f320*/  IMAD.IADD R203, R216, 0x1, -R39.reuse ;  /* 0x00000001d8cb7824 */ /* 0x104fe200078e0a27 */
[----:B------:R-:W-:Y:S01]  /*f330*/  I2FP.F32.S32 R61, R38 ;  /* 0x00000026003d7245 */ /* 0x000fe20000201400 */
[----:B------:R-:W-:-:S02]  /*f340*/  IMAD.IADD R39, R28, 0x1, -R39 ;  /* 0x000000011c277824 */ /* 0x000fc400078e0a27 */
[----:B------:R-:W-:Y:S01]  /*f350*/  FFMA.FTZ R227, R40, -UR6, R227 ;  /* 0x8000000628e37c23 */ /* 0x000fe200080100e3 */
[----:B------:R-:W-:Y:S01]  /*f360*/  VIADD R71, R35, 0xffffff08 ;  /* 0xffffff0823477836 */ /* 0x000fe20000000000 */
[----:B------:R-:W-:Y:S01]  /*f370*/  I2FP.F32.S32 R100, R100 ;  /* 0x0000006400647245 */ /* 0x000fe20000201400 */
[----:B------:R-:W-:Y:S01]  /*f380*/  IMAD.IADD R38, R216, 0x1, -R37 ;  /* 0x00000001d8267824 */ /* 0x000fe200078e0a25 */
[----:B------:R-:W-:Y:S01]  /*f390*/  IABS R39, R39 ;  /* 0x0000002700277213 */ /* 0x000fe20000000000 */
[----:B------:R2:W-:Y:S01]  /*f3a0*/  MUFU.TANH R40, R55 ;  /* 0x0000003700287308 */ /* 0x0005e20000002400 */
[----:B------:R-:W-:Y:S01]  /*f3b0*/  IABS R37, R203 ;  /* 0x000000cb00257213 */ /* 0x000fe20000000000 */
[----:B------:R-:W-:Y:S01]  /*f3c0*/  FFMA.FTZ R61, R61, -UR6, R196 ;  /* 0x800000063d3d7c23 */ /* 0x000fe200080100c4 */
[--C-:B------:R-:W-:Y:S02]  /*f3d0*/  IMAD.IADD R196, R244, 0x1, -R71.reuse ;  /* 0x00000001f4c47824 */ /* 0x100fe400078e0a47 */
[----:B------:R-:W-:Y:S01]  /*f3e0*/  FMUL.FTZ R120, R118, UR8 ;  /* 0x0000000876787c20 */ /* 0x000fe20008410000 */
[----:B------:R-:W-:Y:S01]  /*f3f0*/  I2FP.F32.S32 R37, R37 ;  /* 0x0000002500257245 */ /* 0x000fe20000201400 */
[----:B------:R-:W-:Y:S01]  /*f400*/  HMMA.16816.F32.BF16 R80, R236, R206, R80 ;  /* 0x000000ceec50723c */ /* 0x000fe20000041850 */
[----:B------:R-:W-:Y:S01]  /*f410*/  FMUL.FTZ R118, R45, UR8 ;  /* 0x000000082d767c20 */ /* 0x000fe20008410000 */
[----:B------:R3:W-:Y:S01]  /*f420*/  MUFU.TANH R247, R50 ;  /* 0x0000003200f77308 */ /* 0x0007e20000002400 */
[----:B------:R-:W-:Y:S01]  /*f430*/  FMUL.FTZ R103, R103, UR8 ;  /* 0x0000000867677c20 */ /* 0x000fe20008410000 */
[----:B----4-:R-:W-:Y:S01]  /*f440*/  FFMA.FTZ R3, R37, -UR6, R60 ;  /* 0x8000000625037c23 */ /* 0x010fe2000801003c */
[----:B------:R-:W-:-:S02]  /*f450*/  IMAD.IADD R37, R28, 0x1, -R71 ;  /* 0x000000011c257824 */ /* 0x000fc400078e0a47 */
[----:B------:R-:W-:Y:S01]  /*f460*/  FMUL.FTZ R101, R101, UR8 ;  /* 0x0000000865657c20 */ /* 0x000fe20008410000 */
[----:B------:R-:W-:Y:S01]  /*f470*/  FMUL.FTZ R86, R86, UR8 ;  /* 0x0000000856567c20 */ /* 0x000fe20008410000 */
[C---:B------:R-:W-:Y:S01]  /*f480*/  HMMA.16816.F32.BF16 R104, R236.reuse, R218, R104 ;  /* 0x000000daec68723c */ /* 0x040fe20000041868 */
[----:B------:R-:W-:Y:S01]  /*f490*/  FMUL.FTZ R87, R87, UR8 ;  /* 0x0000000857577c20 */ /* 0x000fe20008410000 */
[----:B------:R4:W-:Y:S01]  /*f4a0*/  MUFU.TANH R43, R130 ;  /* 0x00000082002b7308 */ /* 0x0009e20000002400 */
[----:B--2---:R-:W-:Y:S01]  /*f4b0*/  I2FP.F32.S32 R55, R39 ;  /* 0x0000002700377245 */ /* 0x004fe20000201400 */
[----:B------:R-:W-:Y:S01]  /*f4c0*/  VIADD R39, R35, 0xffffff09 ;  /* 0xffffff0923277836 */ /* 0x000fe20000000000 */
[----:B------:R-:W-:Y:S01]  /*f4d0*/  IABS R37, R37 ;  /* 0x0000002500257213 */ /* 0x000fe20000000000 */
[----:B------:R-:W-:Y:S01]  /*f4e0*/  FMUL.FTZ R78, R78, UR8 ;  /* 0x000000084e4e7c20 */ /* 0x000fe20008410000 */
[----:B------:R-:W-:Y:S01]  /*f4f0*/  FMUL.FTZ R79, R79, UR8 ;  /* 0x000000084f4f7c20 */ /* 0x000fe20008410000 */
[----:B------:R-:W-:Y:S01]  /*f500*/  FFMA.FTZ R55, R55, -UR6, R62 ;  /* 0x8000000637377c23 */ /* 0x000fe2000801003e */
[----:B------:R-:W-:Y:S01]  /*f510*/  IMAD.IADD R62, R32, 0x1, -R71 ;  /* 0x00000001203e7824 */ /* 0x000fe200078e0a47 */
[----:B------:R-:W2:Y:S01]  /*f520*/  MUFU.TANH R45, R205 ;  /* 0x000000cd002d7308 */ /* 0x000ea20000002400 */
[----:B---3--:R-:W-:Y:S01]  /*f530*/  FFMA.FTZ R50, R100, -UR6, R63 ;  /* 0x8000000664327c23 */ /* 0x008fe2000801003f */
[----:B------:R-:W-:Y:S01]  /*f540*/  IMAD.IADD R63, R216, 0x1, -R71 ;  /* 0x00000001d83f7824 */ /* 0x000fe200078e0a47 */
[----:B------:R-:W-:Y:S01]  /*f550*/  I2FP.F32.S32 R37, R37 ;  /* 0x0000002500257245 */ /* 0x000fe20000201400 */
[----:B------:R-:W-:Y:S01]  /*f560*/  IMAD.IADD R60, R244, 0x1, -R39 ;  /* 0x00000001f43c7824 */ /* 0x000fe200078e0a27 */
[----:B------:R-:W-:Y:S01]  /*f570*/  IABS R62, R62 ;  /* 0x0000003e003e7213 */ /* 0x000fe20000000000 */
[C---:B------:R-:W-:Y:S01]  /*f580*/  HMMA.16816.F32.BF16 R96, R236.reuse, R214, R96 ;  /* 0x000000d6ec60723c */ /* 0x040fe20000041860 */
[----:B------:R-:W-:Y:S01]  /*f590*/  IABS R63, R63 ;  /* 0x0000003f003f7213 */ /* 0x000fe20000000000 */
[----:B------:R-:W3:Y:S01]  /*f5a0*/  MUFU.TANH R202, R202 ;  /* 0x000000ca00ca7308 */ /* 0x000ee20000002400 */
[----:B----4-:R-:W-:Y:S01]  /*f5b0*/  IABS R130, R38 ;  /* 0x0000002600827213 */ /* 0x010fe20000000000 */
[----:B------:R-:W-:Y:S01]  /*f5c0*/  FFMA.FTZ R46, R37, -UR6, R46 ;  /* 0x80000006252e7c23 */ /* 0x000fe2000801002e */
[----:B------:R-:W-:Y:S01]  /*f5d0*/  IABS R38, R196 ;  /* 0x000000c400267213 */ /* 0x000fe20000000000 */
[----:B------:R-:W-:Y:S01]  /*f5e0*/  FMUL.FTZ R105, R105, UR8 ;  /* 0x0000000869697c20 */ /* 0x000fe20008410000 */
[----:B------:R-:W-:Y:S01]  /*f5f0*/  I2FP.F32.S32 R63, R63 ;  /* 0x0000003f003f7245 */ /* 0x000fe20000201400 */
[----:B------:R-:W-:Y:S01]  /*f600*/  HMMA.16816.F32.BF16 R92, R236, R208, R92 ;  /* 0x000000d0ec5c723c */ /* 0x000fe2000004185c */
[----:B------:R-:W-:Y:S01]  /*f610*/  I2FP.F32.S32 R38, R38 ;  /* 0x0000002600267245 */ /* 0x000fe20000201400 */
[----:B------:R-:W4:Y:S01]  /*f620*/  MUFU.TANH R201, R201 ;  /* 0x000000c900c97308 */ /* 0x000f220000002400 */
[----:B------:R-:W-:Y:S01]  /*f630*/  IABS R60, R60 ;  /* 0x0000003c003c7213 */ /* 0x000fe20000000000 */
[----:B------:R-:W-:Y:S01]  /*f640*/  FFMA.FTZ R207, R63, -UR6, R128 ;  /* 0x800000063fcf7c23 */ /* 0x000fe20008010080 */
[----:B------:R-:W-:Y:S01]  /*f650*/  I2FP.F32.S32 R62, R62 ;  /* 0x0000003e003e7245 */ /* 0x000fe20000201400 */
[----:B------:R-:W-:Y:S01]  /*f660*/  FFMA.FTZ R225, R38, -UR6, R225 ;  /* 0x8000000626e17c23 */ /* 0x000fe200080100e1 */
[----:B------:R-:W-:Y:S01]  /*f670*/  IMAD.IADD R38, R32, 0x1, -R39 ;  /* 0x0000000120267824 */ /* 0x000fe200078e0a27 */
[----:B------:R-:W-:Y:S01]  /*f680*/  I2FP.F32.S32 R60, R60 ;  /* 0x0000003c003c7245 */ /* 0x000fe20000201400 */
[----:B------:R-:W-:-:S02]  /*f690*/  VIADD R63, R35, 0xffffff10 ;  /* 0xffffff10233f7836 */ /* 0x000fc40000000000 */
[----:B-1----:R-:W-:Y:S01]  /*f6a0*/  FFMA.FTZ R57, R62, -UR6, R57 ;  /* 0x800000063e397c23 */ /* 0x002fe20008010039 */
[--C-:B------:R-:W-:Y:S01]  /*f6b0*/  IMAD.IADD R62, R28, 0x1, -R39.reuse ;  /* 0x000000011c3e7824 */ /* 0x100fe200078e0a27 */
[----:B------:R-:W-:Y:S01]  /*f6c0*/  IABS R38, R38 ;  /* 0x0000002600267213 */ /* 0x000fe20000000000 */
[----:B------:R-:W-:Y:S02]  /*f6d0*/  IMAD.IADD R128, R216, 0x1, -R39 ;  /* 0x00000001d8807824 */ /* 0x000fe400078e0a27 */
[----:B------:R-:W-:Y:S01]  /*f6e0*/  FFMA.FTZ R223, R60, -UR6, R223 ;  /* 0x800000063cdf7c23 */ /* 0x000fe200080100df */
[--C-:B------:R-:W-:Y:S01]  /*f6f0*/  IMAD.IADD R39, R216, 0x1, -R63.reuse ;  /* 0x00000001d8277824 */ /* 0x100fe200078e0a3f */
[----:B------:R-:W-:Y:S01]  /*f700*/  I2FP.F32.S32 R38, R38 ;  /* 0x0000002600267245 */ /* 0x000fe20000201400 */
[--C-:B------:R-:W-:Y:S01]  /*f710*/  IMAD.IADD R60, R32, 0x1, -R63.reuse ;  /* 0x00000001203c7824 */ /* 0x100fe200078e0a3f */
[----:B------:R-:W-:Y:S01]  /*f720*/  IABS R62, R62 ;  /* 0x0000003e003e7213 */ /* 0x000fe20000000000 */
[----:B------:R-:W-:Y:S01]  /*f730*/  IMAD.IADD R71, R244, 0x1, -R63 ;  /* 0x00000001f4477824 */ /* 0x000fe200078e0a3f */
[----:B------:R-:W-:Y:S01]  /*f740*/  IABS R39, R39 ;  /* 0x0000002700277213 */ /* 0x000fe20000000000 */
[----:B------:R-:W-:Y:S01]  /*f750*/  FFMA.FTZ R229, R38, -UR6, R229 ;  /* 0x8000000626e57c23 */ /* 0x000fe200080100e5 */
[----:B------:R-:W-:Y:S01]  /*f760*/  IABS R60, R60 ;  /* 0x0000003c003c7213 */ /* 0x000fe20000000000 */
[----:B------:R1:W-:Y:S01]  /*f770*/  MUFU.TANH R38, R59 ;  /* 0x0000003b00267308 */ /* 0x0003e20000002400 */
[----:B------:R-:W-:Y:S01]  /*f780*/  I2FP.F32.S32 R62, R62 ;  /* 0x0000003e003e7245 */ /* 0x000fe20000201400 */
[----:B------:R-:W-:Y:S01]  /*f790*/  HMMA.16816.F32.BF16 R88, R236, R210, R88 ;  /* 0x000000d2ec58723c */ /* 0x000fe20000041858 */
[----:B------:R-:W-:Y:S01]  /*f7a0*/  I2FP.F32.S32 R39, R39 ;  /* 0x0000002700277245 */ /* 0x000fe20000201400 */
[----:B------:R-:W-:Y:S01]  /*f7b0*/  FMUL.FTZ R107, R107, UR8 ;  /* 0x000000086b6b7c20 */ /* 0x000fe20008410000 */
[----:B------:R-:W-:Y:S01]  /*f7c0*/  I2FP.F32.S32 R60, R60 ;  /* 0x0000003c003c7245 */ /* 0x000fe20000201400 */
[----:B--2---:R-:W-:Y:S01]  /*f7d0*/  FFMA.FTZ R45, R62, -UR6, R45 ;  /* 0x800000063e2d7c23 */ /* 0x004fe2000801002d */
[----:B------:R-:W-:-:S02]  /*f7e0*/  IMAD.IADD R62, R28, 0x1, -R63 ;  /* 0x000000011c3e7824 */ /* 0x000fc400078e0a3f */
[----:B---3--:R-:W-:Y:S01]  /*f7f0*/  FFMA.FTZ R246, R39, -UR6, R202 ;  /* 0x8000000627f67c23 */ /* 0x008fe200080100ca */
[----:B------:R2:W-:Y:S01]  /*f800*/  MUFU.TANH R37, R53 ;  /* 0x0000003500257308 */ /* 0x0005e20000002400 */
[----:B------:R-:W-:Y:S01]  /*f810*/  FFMA.FTZ R111, R60, -UR6, R111 ;  /* 0x800000063c6f7c23 */ /* 0x000fe2000801006f */
[----:B------:R-:W-:Y:S01]  /*f820*/  IABS R128, R128 ;  /* 0x0000008000807213 */ /* 0x000fe20000000000 */
[----:B------:R-:W-:Y:S01]  /*f830*/  FMUL.FTZ R106, R106, UR8 ;  /* 0x000000086a6a7c20 */ /* 0x000fe20008410000 */
[----:B------:R-:W-:Y:S01]  /*f840*/  IABS R62, R62 ;  /* 0x0000003e003e7213 */ /* 0x000fe20000000000 */
[----:B------:R-:W-:Y:S01]  /*f850*/  FMUL.FTZ R104, R104, UR8 ;  /* 0x0000000868687c20 */ /* 0x000fe20008410000 */
[----:B------:R-:W-:Y:S01]  /*f860*/  I2FP.F32.S32 R128, R128 ;  /* 0x0000008000807245 */ /* 0x000fe20000201400 */
[----:B------:R-:W-:Y:S01]  /*f870*/  FMUL.FTZ R99, R99, UR8 ;  /* 0x0000000863637c20 */ /* 0x000fe20008410000 */
[----:B-1----:R-:W-:Y:S01]  /*f880*/  VIADD R59, R35, 0xffffff11 ;  /* 0xffffff11233b7836 */ /* 0x002fe20000000000 */
[----:B------:R-:W1:Y:S01]  /*f890*/  MUFU.TANH R204, R204 ;  /* 0x000000cc00cc7308 */ /* 0x000e620000002400 */
[----:B------:R-:W-:Y:S01]  /*f8a0*/  I2FP.F32.S32 R62, R62 ;  /* 0x0000003e003e7245 */ /* 0x000fe20000201400 */
[----:B----4-:R-:W-:Y:S01]  /*f8b0*/  FFMA.FTZ R201, R128, -UR6, R201 ;  /* 0x8000000680c97c23 */ /* 0x010fe200080100c9 */
[--C-:B------:R-:W-:Y:S01]  /*f8c0*/  IMAD.IADD R63, R216, 0x1, -R59.reuse ;  /* 0x00000001d83f7824 */ /* 0x100fe200078e0a3b */
[----:B------:R-:W-:Y:S01]  /*f8d0*/  I2FP.F32.S32 R130, R130 ;  /* 0x0000008200827245 */ /* 0x000fe20000201400 */
[----:B------:R-:W-:-:S02]  /*f8e0*/  IMAD.IADD R39, R28, 0x1, -R59 ;  /* 0x000000011c277824 */ /* 0x000fc400078e0a3b */
[----:B------:R-:W-:Y:S01]  /*f8f0*/  FFMA.FTZ R43, R62, -UR6, R43 ;  /* 0x800000063e2b7c23 */ /* 0x000fe2000801002b */
[--C-:B------:R-:W-:Y:S01]  /*f900*/  IMAD.IADD R60, R32, 0x1, -R59.reuse ;  /* 0x00000001203c7824 */ /* 0x100fe200078e0a3b */
[----:B--2---:R-:W-:Y:S01]  /*f910*/  IABS R53, R71 ;  /* 0x0000004700357213 */ /* 0x004fe20000000000 */
[----:B------:R-:W-:Y:S01]  /*f920*/  IMAD.IADD R71, R244, 0x1, -R59 ;  /* 0x00000001f4477824 */ /* 0x000fe200078e0a3b */
[----:B------:R-:W-:Y:S01]  /*f930*/  IABS R59, R63 ;  /* 0x0000003f003b7213 */ /* 0x000fe20000000000 */
[----:B------:R-:W-:Y:S01]  /*f940*/  MUFU.TANH R100, R198 ;  /* 0x000000c600647308 */ /* 0x000fe20000002400 */
[----:B------:R-:W-:Y:S01]  /*f950*/  IABS R39, R39 ;  /* 0x0000002700277213 */ /* 0x000fe20000000000 */
[----:B------:R-:W-:Y:S01]  /*f960*/  FFMA.FTZ R226, R130, -UR6, R197 ;  /* 0x8000000682e27c23 */ /* 0x000fe200080100c5 */
[----:B------:R-:W-:Y:S01]  /*f970*/  IABS R60, R60 ;  /* 0x0000003c003c7213 */ /* 0x000fe20000000000 */
[----:B------:R-:W-:Y:S01]  /*f980*/  FMUL.FTZ R197, R94, UR8 ;  /* 0x000000085ec57c20 */ /* 0x000fe20008410000 */
[----:B------:R-:W-:Y:S01]  /*f990*/  I2FP.F32.S32 R245, R59 ;  /* 0x0000003b00f57245 */ /* 0x000fe20000201400 */
[----:B------:R-:W-:Y:S01]  /*f9a0*/  FMUL.FTZ R90, R90, UR8 ;  /* 0x000000085a5a7c20 */ /* 0x000fe20008410000 */
[----:B------:R-:W-:Y:S01]  /*f9b0*/  I2FP.F32.S32 R59, R39 ;  /* 0x00000027003b7245 */ /* 0x000fe20000201400 */
[----:B------:R-:W-:Y:S01]  /*f9c0*/  VIADD R39, R35, 0xffffff18 ;  /* 0xffffff1823277836 */ /* 0x000fe20000000000 */
[----:B------:R-:W-:Y:S01]  /*f9d0*/  I2FP.F32.S32 R60, R60 ;  /* 0x0000003c003c7245 */ /* 0x000fe20000201400 */
[----:B------:R-:W-:Y:S01]  /*f9e0*/  MUFU.TANH R125, R125 ;  /* 0x0000007d007d7308 */ /* 0x000fe20000002400 */
[----:B------:R-:W-:Y:S01]  /*f9f0*/  I2FP.F32.S32 R128, R53 ;  /* 0x0000003500807245 */ /* 0x000fe20000201400 */
[----:B------:R-:W-:Y:S01]  /*fa00*/  IMAD.IADD R62, R32, 0x1, -R39 ;  /* 0x00000001203e7824 */ /* 0x000fe200078e0a27 */
[----:B------:R-:W-:Y:S01]  /*fa10*/  IABS R71, R71 ;  /* 0x0000004700477213 */ /* 0x000fe20000000000 */
[----:B------:R-:W-:Y:S01]  /*fa20*/  FFMA.FTZ R243, R60, -UR6, R243 ;  /* 0x800000063cf37c23 */ /* 0x000fe200080100f3 */
[----:B------:R-:W-:-:S02]  /*fa30*/  IMAD.IADD R60, R28, 0x1, -R39 ;  /* 0x000000011c3c7824 */ /* 0x000fc400078e0a27 */
[----:B------:R-:W-:Y:S01]  /*fa40*/  FFMA.FTZ R40, R59, -UR6, R40 ;  /* 0x800000063b287c23 */ /* 0x000fe20008010028 */
[----:B------:R-:W-:Y:S01]  /*fa50*/  I2FP.F32.S32 R71, R71 ;  /* 0x0000004700477245 */ /* 0x000fe20000201400 */
[----:B------:R2:W3:Y:S01]  /*fa60*/  MUFU.TANH R53, R120 ;  /* 0x0000007800357308 */ /* 0x0004e20000002400 */
[----:B------:R-:W-:Y:S01]  /*fa70*/  IABS R62, R62 ;  /* 0x0000003e003e7213 */ /* 0x000fe20000000000 */
[----:B------:R-:W-:Y:S01]  /*fa80*/  VIADD R59, R35, 0xffffff19 ;  /* 0xffffff19233b7836 */ /* 0x000fe20000000000 */
[----:B------:R-:W-:Y:S01]  /*fa90*/  IABS R60, R60 ;  /* 0x0000003c003c7213 */ /* 0x000fe20000000000 */
[----:B-1----:R-:W-:Y:S01]  /*faa0*/  FFMA.FTZ R220, R71, -UR6, R204 ;  /* 0x8000000647dc7c23 */ /* 0x002fe200080100cc */
[----:B------:R-:W-:Y:S01]  /*fab0*/  I2FP.F32.S32 R62, R62 ;  /* 0x0000003e003e7245 */ /* 0x000fe20000201400 */
[----:B------:R-:W-:Y:S01]  /*fac0*/  IMAD.IADD R71, R28, 0x1, -R59 ;  /* 0x000000011c477824 */ /* 0x000fe200078e0a3b */
[----:B------:R-:W-:Y:S01]  /*fad0*/  I2FP.F32.S32 R60, R60 ;  /* 0x0000003c003c7245 */ /* 0x000fe20000201400 */
[----:B------:R-:W-:Y:S01]  /*fae0*/  IMAD.IADD R239, R216, 0x1, -R39 ;  /* 0x00000001d8ef7824 */ /* 0x000fe200078e0a27 */
[----:B------:R-:W1:Y:S01]  /*faf0*/  MUFU.TANH R116, R116 ;  /* 0x0000007400747308 */ /* 0x000e620000002400 */
[----:B------:R-:W-:Y:S01]  /*fb00*/  FFMA.FTZ R241, R62, -UR6, R131 ;  /* 0x800000063ef17c23 */ /* 0x000fe20008010083 */
[----:B------:R-:W-:-:S02]  /*fb10*/  IMAD.IADD R62, R216, 0x1, -R59 ;  /* 0x00000001d83e7824 */ /* 0x000fc400078e0a3b */
[----:B------:R-:W-:Y:S01]  /*fb20*/  FFMA.FTZ R37, R60, -UR6, R37 ;  /* 0x800000063c257c23 */ /* 0x000fe20008010025 */
[----:B------:R-:W-:Y:S01]  /*fb30*/  IABS R71, R71 ;  /* 0x0000004700477213 */ /* 0x000fe20000000000 */
[----:B------:R-:W-:Y:S01]  /*fb40*/  IMAD.IADD R252, R244, 0x1, -R59 ;  /* 0x00000001f4fc7824 */ /* 0x000fe200078e0a3b */
[----:B------:R-:W-:Y:S01]  /*fb50*/  IABS R239, R239 ;  /* 0x000000ef00ef7213 */ /* 0x000fe20000000000 */
[----:B------:R-:W-:Y:S01]  /*fb60*/  FMUL.FTZ R98, R98, UR8 ;  /* 0x0000000862627c20 */ /* 0x000fe20008410000 */
[----:B--2---:R-:W-:Y:S01]  /*fb70*/  IMAD.IADD R120, R244, 0x1, -R39 ;  /* 0x00000001f4787824 */ /* 0x004fe200078e0a27 */
[----:B------:R2:W4:Y:S01]  /*fb80*/  MUFU.TANH R63, R121 ;  /* 0x00000079003f7308 */ /* 0x0005220000002400 */
[----:B------:R-:W-:Y:S01]  /*fb90*/  VIADD R39, R35, 0xffffff20 ;  /* 0xffffff2023277836 */ /* 0x000fe20000000000 */
[----:B------:R-:W-:Y:S01]  /*fba0*/  IABS R62, R62 ;  /* 0x0000003e003e7213 */ /* 0x000fe20000000000 */
[----:B------:R-:W-:Y:S01]  /*fbb0*/  FMUL.FTZ R95, R95, UR8 ;  /* 0x000000085f5f7c20 */ /* 0x000fe20008410000 */
[----:B------:R-:W-:Y:S01]  /*fbc0*/  IABS R120, R120 ;  /* 0x0000007800787213 */ /* 0x000fe20000000000 */
[--C-:B------:R-:W-:Y:S01]  /*fbd0*/  IMAD.IADD R60, R32, 0x1, -R39.reuse ;  /* 0x00000001203c7824 */ /* 0x100fe200078e0a27 */
[----:B------:R-:W-:Y:S01]  /*fbe0*/  I2FP.F32.S32 R71, R71 ;  /* 0x0000004700477245 */ /* 0x000fe20000201400 */
[----:B------:R-:W-:Y:S01]  /*fbf0*/  IMAD.IADD R248, R244, 0x1, -R39 ;  /* 0x00000001f4f87824 */ /* 0x000fe200078e0a27 */
        /* <DEDUP_REMOVED lines=8> */
[----:B------:R-:W-:Y:S01]  /*fc80*/  VIADD R71, R35, 0xffffff21 ;  /* 0xffffff2123477836 */ /* 0x000fe20000000000 */
[----:B------:R-:W-:Y:S01]  /*fc90*/  I2FP.F32.S32 R60, R60 ;  /* 0x0000003c003c7245 */ /* 0x000fe20000201400 */
[----:B--2---:R-:W-:Y:S01]  /*fca0*/  IMAD.IADD R121, R28, 0x1, -R39 ;  /* 0x000000011c797824 */ /* 0x004fe200078e0a27 */
[----:B------:R-:W-:Y:S01]  /*fcb0*/  IABS R59, R120 ;  /* 0x00000078003b7213 */ /* 0x000fe20000000000 */
[----:B------:R-:W-:Y:S01]  /*fcc0*/  FFMA.FTZ R239, R239, -UR6, R124 ;  /* 0x80000006efef7c23 */ /* 0x000fe2000801007c */
[----:B------:R2:W4:Y:S01]  /*fcd0*/  MUFU.TANH R198, R51 ;  /* 0x0000003300c67308 */ /* 0x0005220000002400 */
[----:B---3--:R-:W-:Y:S01]  /*fce0*/  FFMA.FTZ R53, R60, -UR6, R53 ;  /* 0x800000063c357c23 */ /* 0x008fe20008010035 */
[----:B------:R-:W-:Y:S01]  /*fcf0*/  I2FP.F32.S32 R59, R59 ;  /* 0x0000003b003b7245 */ /* 0x000fe20000201400 */
[----:B------:R-:W-:Y:S01]  /*fd00*/  IMAD.IADD R124, R216, 0x1, -R39 ;  /* 0x00000001d87c7824 */ /* 0x000fe200078e0a27 */
[----:B------:R-:W-:Y:S01]  /*fd10*/  IABS R121, R121 ;  /* 0x0000007900797213 */ /* 0x000fe20000000000 */
[----:B------:R-:W-:Y:S01]  /*fd20*/  IMAD.IADD R60, R32, 0x1, -R71 ;  /* 0x00000001203c7824 */ /* 0x000fe200078e0a47 */
[----:B------:R-:W-:Y:S01]  /*fd30*/  IABS R248, R248 ;  /* 0x000000f800f87213 */ /* 0x000fe20000000000 */
[----:B------:R-:W-:Y:S01]  /*fd40*/  FFMA.FTZ R100, R59, -UR6, R100 ;  /* 0x800000063b647c23 */ /* 0x000fe20008010064 */
[----:B------:R-:W-:Y:S01]  /*fd50*/  FFMA.FTZ R59, R62, -UR6, R125 ;  /* 0x800000063e3b7c23 */ /* 0x000fe2000801007d */
[--C-:B------:R-:W-:Y:S01]  /*fd60*/  IMAD.IADD R62, R244, 0x1, -R71.reuse ;  /* 0x00000001f43e7824 */ /* 0x100fe200078e0a47 */
[----:B------:R-:W-:Y:S01]  /*fd70*/  I2FP.F32.S32 R121, R121 ;  /* 0x0000007900797245 */ /* 0x000fe20000201400 */
[----:B------:R1:W-:Y:S01]  /*fd80*/  MUFU.TANH R39, R42 ;  /* 0x0000002a00277308 */ /* 0x0003e20000002400 */
[----:B------:R-:W-:Y:S01]  /*fd90*/  IABS R124, R124 ;  /* 0x0000007c007c7213 */ /* 0x000fe20000000000 */
[----:B------:R-:W-:Y:S01]  /*fda0*/  VIADD R125, R35, 0xffffff29 ;  /* 0xffffff29237d7836 */ /* 0x000fe20000000000 */
[----:B------:R-:W-:Y:S01]  /*fdb0*/  IABS R62, R62 ;  /* 0x0000003e003e7213 */ /* 0x000fe20000000000 */
[----:B------:R-:W-:Y:S01]  /*fdc0*/  FMUL.FTZ R91, R91, UR8 ;  /* 0x000000085b5b7c20 */ /* 0x000fe20008410000 */
[----:B------:R-:W-:Y:S01]  /*fdd0*/  IABS R60, R60 ;  /* 0x0000003c003c7213 */ /* 0x000fe20000000000 */
[----:B--2---:R-:W-:Y:S01]  /*fde0*/  IMAD.IADD R51, R216, 0x1, -R71 ;  /* 0x00000001d8337824 */ /* 0x004fe200078e0a47 */
[----:B------:R-:W-:Y:S01]  /*fdf0*/  I2FP.F32.S32 R217, R62 ;  /* 0x0000003e00d97245 */ /* 0x000fe20000201400 */
[----:B------:R2:W-:Y:S01]  /*fe00*/  MUFU.TANH R120, R41 ;  /* 0x0000002900787308 */ /* 0x0005e20000002400 */
        /* <DEDUP_REMOVED lines=8> */
[----:B-1----:R-:W-:Y:S01]  /*fe90*/  FFMA.FTZ R42, R121, -UR6, R116 ;  /* 0x80000006792a7c23 */ /* 0x002fe20008010074 */
[----:B------:R-:W-:-:S02]  /*fea0*/  VIADD R121, R35, 0xffffff28 ;  /* 0xffffff2823797836 */ /* 0x000fc40000000000 */
[----:B----4-:R-:W-:Y:S01]  /*feb0*/  FFMA.FTZ R63, R60, -UR6, R63 ;  /* 0x800000063c3f7c23 */ /* 0x010fe2000801003f */
[----:B------:R-:W-:Y:S01]  /*fec0*/  IMAD.IADD R116, R28, 0x1, -R71 ;  /* 0x000000011c747824 */ /* 0x000fe200078e0a47 */
[----:B------:R-:W-:Y:S01]  /*fed0*/  I2FP.F32.S32 R252, R252 ;  /* 0x000000fc00fc7245 */ /* 0x000fe20000201400 */
[----:B------:R-:W-:Y:S02]  /*fee0*/  IMAD.IADD R62, R216, 0x1, -R121 ;  /* 0x00000001d83e7824 */ /* 0x000fe400078e0a79 */
[----:B------:R-:W-:Y:S01]  /*fef0*/  FFMA.FTZ R221, R128, -UR6, R221 ;  /* 0x8000000680dd7c23 */ /* 0x000fe200080100dd */
[----:B------:R-:W1:Y:S01]  /*ff00*/  MUFU.TANH R127, R127 ;  /* 0x0000007f007f7308 */ /* 0x000e620000002400 */
[----:B--2---:R-:W-:Y:S01]  /*ff10*/  IABS R41, R51 ;  /* 0x0000003300297213 */ /* 0x004fe20000000000 */
[----:B------:R-:W-:Y:S01]  /*ff20*/  FFMA.FTZ R51, R124, -UR6, R123 ;  /* 0x800000067c337c23 */ /* 0x000fe2000801007b */
[----:B------:R-:W-:Y:S01]  /*ff30*/  IABS R62, R62 ;  /* 0x0000003e003e7213 */ /* 0x000fe20000000000 */
[--C-:B------:R-:W-:Y:S01]  /*ff40*/  IMAD.IADD R60, R28, 0x1, -R121.reuse ;  /* 0x000000011c3c7824 */ /* 0x100fe200078e0a79 */
[----:B------:R-:W-:Y:S01]  /*ff50*/  I2FP.F32.S32 R41, R41 ;  /* 0x0000002900297245 */ /* 0x000fe20000201400 */
[--C-:B------:R-:W-:Y:S01]  /*ff60*/  IMAD.IADD R214, R244, 0x1, -R121.reuse ;  /* 0x00000001f4d67824 */ /* 0x100fe200078e0a79 */
[----:B------:R-:W-:Y:S01]  /*ff70*/  IABS R116, R116 ;  /* 0x0000007400747213 */ /* 0x000fe20000000000 */
[----:B------:R-:W2:Y:S01]  /*ff80*/  MUFU.TANH R114, R114 ;  /* 0x0000007200727308 */ /* 0x000ea20000002400 */
[----:B------:R-:W-:Y:S01]  /*ff90*/  I2FP.F32.S32 R71, R62 ;  /* 0x0000003e00477245 */ /* 0x000fe20000201400 */
[----:B------:R-:W-:Y:S01]  /*ffa0*/  FFMA.FTZ R123, R41, -UR6, R118 ;  /* 0x80000006297b7c23 */ /* 0x000fe20008010076 */
[----:B------:R-:W-:Y:S01]  /*ffb0*/  IMAD.IADD R41, R32, 0x1, -R121 ;  /* 0x0000000120297824 */ /* 0x000fe200078e0a79 */
[----:B------:R-:W-:Y:S01]  /*ffc0*/  IABS R60, R60 ;  /* 0x0000003c003c7213 */ /* 0x000fe20000000000 */
[----:B------:R-:W-:Y:S01]  /*ffd0*/  IMAD.IADD R62, R244, 0x1, -R125 ;  /* 0x00000001f43e7824 */ /* 0x000fe200078e0a7d */
[----:B------:R-:W-:Y:S01]  /*ffe0*/  I2FP.F32.S32 R116, R116 ;  /* 0x0000007400747245 */ /* 0x000fe20000201400 */
[----:B------:R-:W-:Y:S01]  /*fff0*/  FFMA.FTZ R198, R71, -UR6, R198 ;  /* 0x8000000647c67c23 */ /* 0x000fe200080100c6 */
[----:B------:R-:W-:Y:S01]  /*10000*/  IABS R41, R41 ;  /* 0x0000002900297213 */ /* 0x000fe20000000000 */
[----:B------:R-:W-:Y:S01]  /*10010*/  VIADD R71, R35, 0xffffff30 ;  /* 0xffffff3023477836 */ /* 0x000fe20000000000 */
[----:B------:R-:W-:Y:S01]  /*10020*/  I2FP.F32.S32 R60, R60 ;  /* 0x0000003c003c7245 */ /* 0x000fe20000201400 */
[----:B------:R-:W-:Y:S01]  /*10030*/  MUFU.TANH R56, R56 ;  /* 0x0000003800387308 */ /* 0x000fe20000002400 */
[----:B------:R-:W-:Y:S01]  /*10040*/  I2FP.F32.S32 R235, R41 ;  /* 0x0000002900eb7245 */ /* 0x000fe20000201400 */
[----:B---3--:R-:W-:Y:S01]  /*10050*/  FFMA.FTZ R41, R116, -UR6, R117 ;  /* 0x8000000674297c23 */ /* 0x008fe20008010075 */
[----:B------:R-:W-:-:S02]  /*10060*/  IMAD.IADD R117, R244, 0x1, -R71 ;  /* 0x00000001f4757824 */ /* 0x000fc400078e0a47 */
[----:B-1----:R-:W-:Y:S01]  /*10070*/  FFMA.FTZ R248, R248, -UR6, R127 ;  /* 0x80000006f8f87c23 */ /* 0x002fe2000801007f */
[----:B------:R-:W-:Y:S01]  /*10080*/  FFMA.FTZ R39, R60, -UR6, R39 ;  /* 0x800000063c277c23 */ /* 0x000fe20008010027 */
[--C-:B------:R-:W-:Y:S01]  /*10090*/  IMAD.IADD R60, R32, 0x1, -R125.reuse ;  /* 0x00000001203c7824 */ /* 0x100fe200078e0a7d */
[----:B------:R-:W-:Y:S01]  /*100a0*/  IABS R214, R214 ;  /* 0x000000d600d67213 */ /* 0x000fe20000000000 */
[----:B------:R-:W1:Y:S01]  /*100b0*/  MUFU.TANH R129, R129 ;  /* 0x0000008100817308 */ /* 0x000e620000002400 */
[--C-:B------:R-:W-:Y:S01]  /*100c0*/  IMAD.IADD R127, R216, 0x1, -R125.reuse ;  /* 0x00000001d87f7824 */ /* 0x100fe200078e0a7d */
[----:B------:R-:W-:Y:S01]  /*100d0*/  IABS R117, R117 ;  /* 0x0000007500757213 */ /* 0x000fe20000000000 */
[----:B------:R-:W-:Y:S01]  /*100e0*/  IMAD.IADD R125, R28, 0x1, -R125 ;  /* 0x000000011c7d7824 */ /* 0x000fe200078e0a7d */
[----:B------:R-:W-:Y:S01]  /*100f0*/  IABS R60, R60 ;  /* 0x0000003c003c7213 */ /* 0x000fe20000000000 */
[----:B------:R-:W-:Y:S01]  /*10100*/  IMAD.IADD R231, R216, 0x1, -R71 ;  /* 0x00000001d8e77824 */ /* 0x000fe200078e0a47 */
[----:B------:R-:W-:Y:S01]  /*10110*/  I2FP.F32.S32 R117, R117 ;  /* 0x0000007500757245 */ /* 0x000fe20000201400 */
[----:B------:R-:W-:Y:S01]  /*10120*/  IMAD.MOV.U32 R203, RZ, RZ, R0 ;  /* 0x000000ffffcb7224 */ /* 0x000fe200078e0000 */
[----:B------:R-:W3:Y:S01]  /*10130*/  MUFU.TANH R126, R126 ;  /* 0x0000007e007e7308 */ /* 0x000ee20000002400 */
[----:B------:R-:W-:Y:S01]  /*10140*/  IABS R125, R125 ;  /* 0x0000007d007d7213 */ /* 0x000fe20000000000 */
[----:B------:R-:W-:Y:S01]  /*10150*/  IMAD.MOV.U32 R0, RZ, RZ, R2 ;  /* 0x000000ffff007224 */ /* 0x000fe200078e0002 */
[----:B------:R-:W-:Y:S01]  /*10160*/  I2FP.F32.S32 R60, R60 ;  /* 0x0000003c003c7245 */ /* 0x000fe20000201400 */
[----:B--2---:R-:W-:Y:S01]  /*10170*/  FFMA.FTZ R212, R117, -UR6, R114 ;  /* 0x8000000675d47c23 */ /* 0x004fe20008010072 */
[----:B------:R-:W-:Y:S01]  /*10180*/  I2FP.F32.S32 R125, R125 ;  /* 0x0000007d007d7245 */ /* 0x000fe20000201400 */
[----:B------:R-:W-:Y:S01]  /*10190*/  VIADD R117, R35, 0xffffff31 ;  /* 0xffffff3123757836 */ /* 0x000fe20000000000 */
[----:B------:R-:W-:Y:S01]  /*101a0*/  I2FP.F32.S32 R214, R214 ;  /* 0x000000d600d67245 */ /* 0x000fe20000201400 */
[----:B------:R-:W-:Y:S01]  /*101b0*/  MUFU.TANH R109, R109 ;  /* 0x0000006d006d7308 */ /* 0x000fe20000002400 */
[----:B------:R-:W-:Y:S01]  /*101c0*/  IABS R62, R62 ;  /* 0x0000003e003e7213 */ /* 0x000fe20000000000 */
[----:B------:R-:W-:Y:S01]  /*101d0*/  IMAD.MOV.U32 R2, RZ, RZ, R250 ;  /* 0x000000ffff027224 */ /* 0x000fe200078e00fa */
[----:B------:R-:W-:Y:S01]  /*101e0*/  IABS R231, R231 ;  /* 0x000000e700e77213 */ /* 0x000fe20000000000 */
[----:B-1----:R-:W-:Y:S01]  /*101f0*/  FFMA.FTZ R214, R214, -UR6, R129 ;  /* 0x80000006d6d67c23 */ /* 0x002fe20008010081 */
[--C-:B------:R-:W-:Y:S01]  /*10200*/  IMAD.IADD R129, R32, 0x1, -R71.reuse ;  /* 0x0000000120817824 */ /* 0x100fe200078e0a47 */
[----:B------:R-:W-:Y:S01]  /*10210*/  I2FP.F32.S32 R62, R62 ;  /* 0x0000003e003e7245 */ /* 0x000fe20000201400 */
[----:B------:R-:W-:Y:S01]  /*10220*/  IMAD.IADD R71, R28, 0x1, -R71 ;  /* 0x000000011c477824 */ /* 0x000fe200078e0a47 */
[----:B------:R1:W-:Y:S01]  /*10230*/  MUFU.TANH R121, R49 ;  /* 0x0000003100797308 */ /* 0x0003e20000002400 */
[----:B---3--:R-:W-:Y:S01]  /*10240*/  FFMA.FTZ R217, R217, -UR6, R126 ;  /* 0x80000006d9d97c23 */ /* 0x008fe2000801007e */
[----:B------:R-:W-:Y:S01]  /*10250*/  IMAD.IADD R126, R32, 0x1, -R117 ;  /* 0x00000001207e7824 */ /* 0x000fe200078e0a75 */
[----:B------:R-:W-:Y:S01]  /*10260*/  IABS R129, R129 ;  /* 0x0000008100817213 */ /* 0x000fe20000000000 */
[C---:B------:R-:W-:Y:S01]  /*10270*/  VIADD R250, R47.reuse, 0xffffff01 ;  /* 0xffffff012ffa7836 */ /* 0x040fe20000000000 */
[----:B------:R-:W-:Y:S01]  /*10280*/  IABS R71, R71 ;  /* 0x0000004700477213 */ /* 0x000fe20000000000 */
[C---:B------:R-:W-:Y:S01]  /*10290*/  VIADD R242, R47.reuse, 0xffffff09 ;  /* 0xffffff092ff27836 */ /* 0x040fe20000000000 */
[----:B------:R-:W-:Y:S01]  /*102a0*/  IABS R126, R126 ;  /* 0x0000007e007e7213 */ /* 0x000fe20000000000 */
[----:B------:R-:W2:Y:S01]  /*102b0*/  MUFU.TANH R58, R58 ;  /* 0x0000003a003a7308 */ /* 0x000ea20000002400 */
[----:B------:R-:W-:Y:S01]  /*102c0*/  I2FP.F32.S32 R71, R71 ;  /* 0x0000004700477245 */ /* 0x000fe20000201400 */
[C---:B------:R-:W-:Y:S01]  /*102d0*/  VIADD R240, R47.reuse, 0xffffff10 ;  /* 0xffffff102ff07836 */ /* 0x040fe20000000000 */
[----:B------:R-:W-:Y:S01]  /*102e0*/  I2FP.F32.S32 R126, R126 ;  /* 0x0000007e007e7245 */ /* 0x000fe20000201400 */
[C---:B------:R-:W-:Y:S01]  /*102f0*/  VIADD R238, R47.reuse, 0xffffff11 ;  /* 0xffffff112fee7836 */ /* 0x040fe20000000000 */
[----:B------:R-:W-:Y:S01]  /*10300*/  I2FP.F32.S32 R129, R129 ;  /* 0x0000008100817245 */ /* 0x000fe20000201400 */
[----:B------:R-:W-:Y:S01]  /*10310*/  VIADD R236, R47, 0xffffff18 ;  /* 0xffffff182fec7836 */ /* 0x000fe20000000000 */
[----:B------:R-:W-:Y:S01]  /*10320*/  I2FP.F32.S32 R231, R231 ;  /* 0x000000e700e77245 */ /* 0x000fe20000201400 */
[----:B------:R-:W3:Y:S01]  /*10330*/  MUFU.TANH R113, R113 ;  /* 0x0000007100717308 */ /* 0x000ee20000002400 */
[----:B-1----:R-:W-:Y:S01]  /*10340*/  FFMA.FTZ R49, R60, -UR6, R115 ;  /* 0x800000063c317c23 */ /* 0x002fe20008010073 */
[----:B------:R-:W-:Y:S01]  /*10350*/  FFMA.FTZ R115, R125, -UR6, R56 ;  /* 0x800000067d737c23 */ /* 0x000fe20008010038 */
[----:B------:R-:W-:Y:S01]  /*10360*/  IMAD.IADD R56, R244, 0x1, -R117 ;  /* 0x00000001f4387824 */ /* 0x000fe200078e0a75 */
[----:B------:R-:W-:Y:S01]  /*10370*/  IABS R127, R127 ;  /* 0x0000007f007f7213 */ /* 0x000fe20000000000 */
[----:B------:R-:W-:-:S02]  /*10380*/  VIADD R234, R47, 0xffffff19 ;  /* 0xffffff192fea7836 */ /* 0x000fc40000000000 */
[----:B------:R-:W-:Y:S01]  /*10390*/  FMUL.FTZ R73, R73, UR8 ;  /* 0x0000000849497c20 */ /* 0x000fe20008410000 */
[----:B------:R-:W-:Y:S01]  /*103a0*/  VIADD R230, R47, 0xffffff28 ;  /* 0xffffff282fe67836 */ /* 0x000fe20000000000 */
[----:B------:R-:W-:Y:S01]  /*103b0*/  IABS R56, R56 ;  /* 0x0000003800387213 */ /* 0x000fe20000000000 */
[----:B------:R-:W1:Y:S01]  /*103c0*/  MUFU.TANH R119, R119 ;  /* 0x0000007700777308 */ /* 0x000e620000002400 */
[----:B--2---:R-:W-:Y:S01]  /*103d0*/  FFMA.FTZ R114, R71, -UR6, R58 ;  /* 0x8000000647727c23 */ /* 0x004fe2000801003a */
[----:B------:R-:W-:Y:S01]  /*103e0*/  VIADD R71, R35, 0xffffff38 ;  /* 0xffffff3823477836 */ /* 0x000fe20000000000 */
[----:B------:R-:W-:Y:S01]  /*103f0*/  I2FP.F32.S32 R56, R56 ;  /* 0x0000003800387245 */ /* 0x000fe20000201400 */
[----:B------:R-:W-:Y:S01]  /*10400*/  VIADD R228, R47, 0xffffff29 ;  /* 0xffffff292fe47836 */ /* 0x000fe20000000000 */
[----:B------:R-:W-:Y:S01]  /*10410*/  I2FP.F32.S32 R127, R127 ;  /* 0x0000007f007f7245 */ /* 0x000fe20000201400 */
[----:B------:R-:W-:Y:S02]  /*10420*/  IMAD.IADD R58, R32, 0x1, -R71 ;  /* 0x00000001203a7824 */ /* 0x000fe400078e0a47 */
[----:B------:R-:W2:Y:S01]  /*10430*/  MUFU.TANH R112, R112 ;  /* 0x0000007000707308 */ /* 0x000ea20000002400 */
[----:B------:R-:W-:Y:S01]  /*10440*/  FFMA.FTZ R211, R56, -UR6, R109 ;  /* 0x8000000638d37c23 */ /* 0x000fe2000801006d */
[----:B------:R-:W-:-:S02]  /*10450*/  IMAD.IADD R109, R28, 0x1, -R117 ;  /* 0x000000011c6d7824 */ /* 0x000fc400078e0a75 */
[----:B---3--:R-:W-:Y:S01]  /*10460*/  FFMA.FTZ R126, R126, -UR6, R113 ;  /* 0x800000067e7e7c23 */ /* 0x008fe20008010071 */
[----:B------:R-:W-:Y:S01]  /*10470*/  IMAD.IADD R56, R216, 0x1, -R71 ;  /* 0x00000001d8387824 */ /* 0x000fe200078e0a47 */
[----:B------:R-:W-:Y:S01]  /*10480*/  IABS R58, R58 ;  /* 0x0000003a003a7213 */ /* 0x000fe20000000000 */
[----:B------:R-:W-:Y:S01]  /*10490*/  VIADD R113, R35, 0xffffff39 ;  /* 0xffffff3923717836 */ /* 0x000fe20000000000 */
[----:B------:R-:W-:Y:S01]  /*104a0*/  IABS R109, R109 ;  /* 0x0000006d006d7213 */ /* 0x000fe20000000000 */
[----:B------:R-:W3:Y:S01]  /*104b0*/  MUFU.TANH R110, R110 ;  /* 0x0000006e006e7308 */ /* 0x000ee20000002400 */
[----:B-1----:R-:W-:Y:S01]  /*104c0*/  FFMA.FTZ R237, R62, -UR6, R119 ;  /* 0x800000063eed7c23 */ /* 0x002fe20008010077 */
[C---:B------:R-:W-:Y:S01]  /*104d0*/  IMAD.IADD R206, R244.reuse, 0x1, -R113 ;  /* 0x00000001f4ce7824 */ /* 0x040fe200078e0a71 */
[----:B------:R-:W-:Y:S01]  /*104e0*/  I2FP.F32.S32 R109, R109 ;  /* 0x0000006d006d7245 */ /* 0x000fe20000201400 */
[----:B------:R-:W-:Y:S01]  /*104f0*/  IMAD.IADD R60, R244, 0x1, -R71 ;  /* 0x00000001f43c7824 */ /* 0x000fe200078e0a47 */
[----:B------:R-:W-:Y:S01]  /*10500*/  IABS R56, R56 ;  /* 0x0000003800387213 */ /* 0x000fe20000000000 */
[----:B------:R-:W-:Y:S01]  /*10510*/  IMAD.IADD R62, R216, 0x1, -R117 ;  /* 0x00000001d83e7824 */ /* 0x000fe200078e0a75 */
[----:B------:R-:W-:Y:S01]  /*10520*/  I2FP.F32.S32 R125, R58 ;  /* 0x0000003a007d7245 */ /* 0x000fe20000201400 */
[----:B------:R-:W1:Y:S01]  /*10530*/  MUFU.TANH R105, R105 ;  /* 0x0000006900697308 */ /* 0x000e620000002400 */
[----:B------:R-:W-:-:S02]  /*10540*/  IMAD.IADD R71, R28, 0x1, -R71 ;  /* 0x000000011c477824 */ /* 0x000fc400078e0a47 */
[----:B--2---:R-:W-:Y:S01]  /*10550*/  FFMA.FTZ R129, R129, -UR6, R112 ;  /* 0x8000000681817c23 */ /* 0x004fe20008010070 */
[----:B------:R-:W-:Y:S01]  /*10560*/  IABS R206, R206 ;  /* 0x000000ce00ce7213 */ /* 0x000fe20000000000 */
[--C-:B------:R-:W-:Y:S01]  /*10570*/  IMAD.IADD R58, R32, 0x1, -R113.reuse ;  /* 0x00000001203a7824 */ /* 0x100fe200078e0a71 */
[----:B------:R-:W-:Y:S01]  /*10580*/  IABS R62, R62 ;  /* 0x0000003e003e7213 */ /* 0x000fe20000000000 */
[----:B------:R-:W-:Y:S01]  /*10590*/  FFMA.FTZ R120, R127, -UR6, R120 ;  /* 0x800000067f787c23 */ /* 0x000fe20008010078 */
[----:B------:R-:W-:Y:S01]  /*105a0*/  IABS R71, R71 ;  /* 0x0000004700477213 */ /* 0x000fe20000000000 */
[----:B------:R-:W2:Y:S01]  /*105b0*/  MUFU.TANH R108, R108 ;  /* 0x0000006c006c7308 */ /* 0x000ea20000002400 */
[----:B---3--:R-:W-:Y:S01]  /*105c0*/  FFMA.FTZ R112, R109, -UR6, R110 ;  /* 0x800000066d707c23 */ /* 0x008fe2000801006e */
[----:B------:R-:W-:Y:S01]  /*105d0*/  I2FP.F32.S32 R109, R56 ;  /* 0x00000038006d7245 */ /* 0x000fe20000201400 */
[----:B------:R-:W-:Y:S01]  /*105e0*/  IMAD.IADD R56, R216, 0x1, -R113 ;  /* 0x00000001d8387824 */ /* 0x000fe200078e0a71 */
[----:B------:R-:W-:Y:S01]  /*105f0*/  I2FP.F32.S32 R206, R206 ;  /* 0x000000ce00ce7245 */ /* 0x000fe20000201400 */
[C---:B------:R-:W-:Y:S01]  /*10600*/  VIADD R119, R35.reuse, 0xffffff49 ;  /* 0xffffff4923777836 */ /* 0x040fe20000000000 */
[----:B------:R-:W-:Y:S01]  /*10610*/  I2FP.F32.S32 R62, R62 ;  /* 0x0000003e003e7245 */ /* 0x000fe20000201400 */
[----:B------:R-:W-:Y:S01]  /*10620*/  VIADD R117, R35, 0xffffff48 ;  /* 0xffffff4823757836 */ /* 0x000fe20000000000 */
[----:B------:R-:W3:Y:S01]  /*10630*/  MUFU.TANH R34, R34 ;  /* 0x0000002200227308 */ /* 0x000ee20000002400 */
[----:B------:R-:W-:Y:S01]  /*10640*/  IABS R58, R58 ;  /* 0x0000003a003a7213 */ /* 0x000fe20000000000 */
[----:B-1----:R-:W-:Y:S01]  /*10650*/  FFMA.FTZ R206, R206, -UR6, R105 ;  /* 0x80000006cece7c23 */ /* 0x002fe20008010069 */
[----:B------:R-:W-:Y:S01]  /*10660*/  IABS R56, R56 ;  /* 0x0000003800387213 */ /* 0x000fe20000000000 */
[----:B------:R-:W-:Y:S01]  /*10670*/  FFMA.FTZ R121, R62, -UR6, R121 ;  /* 0x800000063e797c23 */ /* 0x000fe20008010079 */
[----:B------:R-:W-:Y:S01]  /*10680*/  I2FP.F32.S32 R71, R71 ;  /* 0x0000004700477245 */ /* 0x000fe20000201400 */
[----:B------:R-:W-:Y:S01]  /*10690*/  VIADD R118, R47, 0xffffff31 ;  /* 0xffffff312f767836 */ /* 0x000fe20000000000 */
[----:B------:R-:W-:Y:S01]  /*106a0*/  IABS R60, R60 ;  /* 0x0000003c003c7213 */ /* 0x000fe20000000000 */
[----:B------:R-:W1:Y:S01]  /*106b0*/  MUFU.TANH R36, R36 ;  /* 0x0000002400247308 */ /* 0x000e620000002400 */
[----:B--2---:R-:W-:Y:S01]  /*106c0*/  FFMA.FTZ R231, R231, -UR6, R108 ;  /* 0x80000006e7e77c23 */ /* 0x004fe2000801006c */
[----:B------:R-:W-:Y:S01]  /*106d0*/  I2FP.F32.S32 R58, R58 ;  /* 0x0000003a003a7245 */ /* 0x000fe20000201400 */
[C---:B------:R-:W-:Y:S01]  /*106e0*/  VIADD R116, R47.reuse, 0xffffff38 ;  /* 0xffffff382f747836 */ /* 0x040fe20000000000 */
[----:B------:R-:W-:Y:S01]  /*106f0*/  I2FP.F32.S32 R105, R56 ;  /* 0x0000003800697245 */ /* 0x000fe20000201400 */
[C---:B------:R-:W-:Y:S01]  /*10700*/  VIADD R196, R47.reuse, 0xffffff40 ;  /* 0xffffff402fc47836 */ /* 0x040fe20000000000 */
[----:B------:R-:W-:Y:S01]  /*10710*/  I2FP.F32.S32 R209, R60 ;  /* 0x0000003c00d17245 */ /* 0x000fe20000201400 */
[----:B------:R-:W-:Y:S01]  /*10720*/  VIADD R128, R47, 0xffffff41 ;  /* 0xffffff412f807836 */ /* 0x000fe20000000000 */
[----:B------:R-:W2:Y:S01]  /*10730*/  MUFU.TANH R107, R107 ;  /* 0x0000006b006b7308 */ /* 0x000ea20000002400 */
[----:B---3--:R-:W-:Y:S01]  /*10740*/  FFMA.FTZ R108, R71, -UR6, R34 ;  /* 0x80000006476c7c23 */ /* 0x008fe20008010022 */
[----:B------:R-:W-:-:S02]  /*10750*/  VIADD R71, R35, 0xffffff40 ;  /* 0xffffff4023477836 */ /* 0x000fc40000000000 */
[----:B------:R-:W-:Y:S02]  /*10760*/  VIADD R110, R47, 0xffffff48 ;  /* 0xffffff482f6e7836 */ /* 0x000fe40000000000 */
[----:B------:R-:W-:Y:S02]  /*10770*/  IMAD.IADD R131, R244, 0x1, -R71 ;  /* 0x00000001f4837824 */ /* 0x000fe400078e0a47 */
[----:B------:R-:W3:Y:S01]  /*10780*/  MUFU.TANH R44, R44 ;  /* 0x0000002c002c7308 */ /* 0x000ee20000002400 */
[----:B-1----:R-:W-:Y:S01]  /*10790*/  FFMA.FTZ R62, R109, -UR6, R36 ;  /* 0x800000066d3e7c23 */ /* 0x002fe20008010024 */
[----:B------:R-:W-:Y:S01]  /*107a0*/  IMAD.IADD R36, R28, 0x1, -R113 ;  /* 0x000000011c247824 */ /* 0x000fe200078e0a71 */
[----:B------:R-:W-:Y:S01]  /*107b0*/  IABS R131, R131 ;  /* 0x0000008300837213 */ /* 0x000fe20000000000 */
[----:B------:R-:W-:Y:S02]  /*107c0*/  VIADD R113, R35, 0xffffff50 ;  /* 0xffffff5023717836 */ /* 0x000fe40000000000 */
[C---:B------:R-:W-:Y:S01]  /*107d0*/  VIADD R109, R47.reuse, 0xffffff00 ;  /* 0xffffff002f6d7836 */ /* 0x040fe20000000000 */
[----:B------:R-:W-:Y:S01]  /*107e0*/  IABS R36, R36 ;  /* 0x0000002400247213 */ /* 0x000fe20000000000 */
[----:B------:R-:W1:Y:S01]  /*107f0*/  MUFU.TANH R106, R106 ;  /* 0x0000006a006a7308 */ /* 0x000e620000002400 */
[----:B--2---:R-:W-:Y:S01]  /*10800*/  FFMA.FTZ R124, R58, -UR6, R107 ;  /* 0x800000063a7c7c23 */ /* 0x004fe2000801006b */
[--C-:B------:R-:W-:Y:S01]  /*10810*/  IMAD.IADD R107, R32, 0x1, -R71.reuse ;  /* 0x00000001206b7824 */ /* 0x100fe200078e0a47 */
[----:B------:R-:W-:Y:S01]  /*10820*/  I2FP.F32.S32 R36, R36 ;  /* 0x0000002400247245 */ /* 0x000fe20000201400 */
[C---:B------:R-:W-:Y:S01]  /*10830*/  VIADD R58, R47.reuse, 0xffffff59 ;  /* 0xffffff592f3a7836 */ /* 0x040fe20000000000 */
[----:B------:R-:W-:Y:S01]  /*10840*/  I2FP.F32.S32 R131, R131 ;  /* 0x0000008300837245 */ /* 0x000fe20000201400 */
[----:B------:R-:W-:Y:S01]  /*10850*/  VIADD R56, R47, 0xffffff60 ;  /* 0xffffff602f387836 */ /* 0x000fe20000000000 */
[----:B------:R-:W-:Y:S01]  /*10860*/  IABS R107, R107 ;  /* 0x0000006b006b7213 */ /* 0x000fe20000000000 */
[----:B------:R-:W2:Y:S01]  /*10870*/  MUFU.TANH R33, R33 ;  /* 0x0000002100217308 */ /* 0x000ea20000002400 */
[----:B---3--:R-:W-:Y:S01]  /*10880*/  FFMA.FTZ R60, R105, -UR6, R44 ;  /* 0x80000006693c7c23 */ /* 0x008fe2000801002c */
[--C-:B------:R-:W-:Y:S01]  /*10890*/  IMAD.IADD R105, R216, 0x1, -R71.reuse ;  /* 0x00000001d8697824 */ /* 0x100fe200078e0a47 */
[----:B------:R-:W-:Y:S01]  /*108a0*/  I2FP.F32.S32 R107, R107 ;  /* 0x0000006b006b7245 */ /* 0x000fe20000201400 */
[----:B------:R-:W-:-:S03]  /*108b0*/  IMAD.IADD R71, R28, 0x1, -R71 ;  /* 0x000000011c477824 */ /* 0x000fc600078e0a47 */
[----:B------:R-:W-:Y:S01]  /*108c0*/  IABS R105, R105 ;  /* 0x0000006900697213 */ /* 0x000fe20000000000 */
[----:B------:R-:W3:Y:S01]  /*108d0*/  MUFU.TANH R104, R104 ;  /* 0x0000006800687308 */ /* 0x000ee20000002400 */
[----:B------:R-:W-:Y:S01]  /*108e0*/  IABS R71, R71 ;  /* 0x0000004700477213 */ /* 0x000fe20000000000 */
[----:B-1----:R-:W-:Y:S01]  /*108f0*/  FFMA.FTZ R125, R125, -UR6, R106 ;  /* 0x800000067d7d7c23 */ /* 0x002fe2000801006a */
[----:B------:R-:W-:Y:S02]  /*10900*/  I2FP.F32.S32 R105, R105 ;  /* 0x0000006900697245 */ /* 0x000fe40000201400 */
[----:B------:R-:W-:-:S03]  /*10910*/  I2FP.F32.S32 R71, R71 ;  /* 0x0000004700477245 */ /* 0x000fc60000201400 */
[----:B------:R-:W1:Y:S01]  /*10920*/  MUFU.TANH R30, R30 ;  /* 0x0000001e001e7308 */ /* 0x000e620000002400 */
[----:B--2---:R-:W-:Y:S01]  /*10930*/  FFMA.FTZ R106, R36, -UR6, R33 ;  /* 0x80000006246a7c23 */ /* 0x004fe20008010021 */
[----:B------:R-:W-:-:S04]  /*10940*/  VIADD R33, R35, 0xffffff41 ;  /* 0xffffff4123217836 */ /* 0x000fc80000000000 */
[--C-:B------:R-:W-:Y:S02]  /*10950*/  IMAD.IADD R222, R216, 0x1, -R33.reuse ;  /* 0x00000001d8de7824 */ /* 0x100fe400078e0a21 */
[----:B------:R-:W2:Y:S01]  /*10960*/  MUFU.TANH R103, R103 ;  /* 0x0000006700677308 */ /* 0x000ea20000002400 */
[----:B---3--:R-:W-:Y:S01]  /*10970*/  FFMA.FTZ R209, R209, -UR6, R104 ;  /* 0x80000006d1d17c23 */ /* 0x008fe20008010068 */
[--C-:B------:R-:W-:Y:S01]  /*10980*/  IMAD.IADD R204, R244, 0x1, -R33.reuse ;  /* 0x00000001f4cc7824 */ /* 0x100fe200078e0a21 */
[----:B------:R-:W-:Y:S01]  /*10990*/  IABS R222, R222 ;  /* 0x000000de00de7213 */ /* 0x000fe20000000000 */
[----:B------:R-:W-:-:S03]  /*109a0*/  IMAD.IADD R34, R28, 0x1, -R33 ;  /* 0x000000011c227824 */ /* 0x000fc600078e0a21 */
[----:B------:R-:W-:Y:S01]  /*109b0*/  IABS R204, R204 ;  /* 0x000000cc00cc7213 */ /* 0x000fe20000000000 */
[----:B------:R-:W3:Y:S01]  /*109c0*/  MUFU.TANH R122, R122 ;  /* 0x0000007a007a7308 */ /* 0x000ee20000002400 */
[----:B-1----:R-:W-:Y:S01]  /*109d0*/  FFMA.FTZ R104, R71, -UR6, R30 ;  /* 0x8000000647687c23 */ /* 0x002fe2000801001e */
[C---:B------:R-:W-:Y:S01]  /*109e0*/  IMAD.IADD R30, R32.reuse, 0x1, -R33 ;  /* 0x00000001201e7824 */ /* 0x040fe200078e0a21 */
[----:B------:R-:W-:Y:S01]  /*109f0*/  I2FP.F32.S32 R222, R222 ;  /* 0x000000de00de7245 */ /* 0x000fe20000201400 */
[----:B------:R-:W-:Y:S01]  /*10a00*/  IMAD.IADD R33, R32, 0x1, -R117 ;  /* 0x0000000120217824 */ /* 0x000fe200078e0a75 */
[----:B------:R-:W-:Y:S01]  /*10a10*/  IABS R34, R34 ;  /* 0x0000002200227213 */ /* 0x000fe20000000000 */
[----:B------:R-:W-:Y:S01]  /*10a20*/  VIADD R71, R35, 0xffffff71 ;  /* 0xffffff7123477836 */ /* 0x000fe20000000000 */
[----:B------:R-:W-:Y:S01]  /*10a30*/  IABS R30, R30 ;  /* 0x0000001e001e7213 */ /* 0x000fe20000000000 */
[----:B------:R-:W1:Y:S01]  /*10a40*/  MUFU.TANH R54, R54 ;  /* 0x0000003600367308 */ /* 0x000e620000002400 */
[----:B------:R-:W-:-:S02]  /*10a50*/  I2FP.F32.S32 R204, R204 ;  /* 0x000000cc00cc7245 */ /* 0x000fc40000201400 */
[----:B------:R-:W-:Y:S02]  /*10a60*/  I2FP.F32.S32 R30, R30 ;  /* 0x0000001e001e7245 */ /* 0x000fe40000201400 */
[----:B------:R-:W-:Y:S01]  /*10a70*/  I2FP.F32.S32 R94, R34 ;  /* 0x00000022005e7245 */ /* 0x000fe20000201400 */
[----:B------:R-:W-:Y:S01]  /*10a80*/  IMAD.IADD R34, R32, 0x1, -R119 ;  /* 0x0000000120227824 */ /* 0x000fe200078e0a77 */
[----:B------:R-:W-:Y:S01]  /*10a90*/  IABS R33, R33 ;  /* 0x0000002100217213 */ /* 0x000fe20000000000 */
[----:B------:R-:W4:Y:S01]  /*10aa0*/  MUFU.TANH R199, R199 ;  /* 0x000000c700c77308 */ /* 0x000f220000002400 */
[----:B--2---:R-:W-:Y:S01]  /*10ab0*/  FFMA.FTZ R127, R30, -UR6, R103 ;  /* 0x800000061e7f7c23 */ /* 0x004fe20008010067 */
[----:B------:R-:W-:Y:S02]  /*10ac0*/  IMAD.IADD R30, R32, 0x1, -R113 ;  /* 0x00000001201e7824 */ /* 0x000fe400078e0a71 */
[----:B---3--:R-:W-:Y:S01]  /*10ad0*/  FFMA.FTZ R235, R235, -UR6, R122 ;  /* 0x80000006ebeb7c23 */ /* 0x008fe2000801007a */
[----:B------:R-:W-:Y:S01]  /*10ae0*/  IABS R34, R34 ;  /* 0x0000002200227213 */ /* 0x000fe20000000000 */
[----:B------:R-:W-:Y:S01]  /*10af0*/  VIADD R103, R35, 0xffffff59 ;  /* 0xffffff5923677836 */ /* 0x000fe20000000000 */
[----:B------:R-:W-:Y:S01]  /*10b00*/  I2FP.F32.S32 R33, R33 ;  /* 0x0000002100217245 */ /* 0x000fe20000201400 */
[----:B------:R-:W2:Y:S01]  /*10b10*/  MUFU.TANH R29, R29 ;  /* 0x0000001d001d7308 */ /* 0x000ea20000002400 */
[----:B-1----:R-:W-:Y:S01]  /*10b20*/  FFMA.FTZ R122, R107, -UR6, R54 ;  /* 0x800000066b7a7c23 */ /* 0x002fe20008010036 */
[----:B------:R-:W-:Y:S01]  /*10b30*/  VIADD R107, R35, 0xffffff58 ;  /* 0xffffff58236b7836 */ /* 0x000fe20000000000 */
[----:B------:R-:W-:Y:S01]  /*10b40*/  IABS R30, R30 ;  /* 0x0000001e001e7213 */ /* 0x000fe20000000000 */
[----:B------:R-:W-:Y:S01]  /*10b50*/  VIADD R54, R47, 0xffffff61 ;  /* 0xffffff612f367836 */ /* 0x000fe20000000000 */
[----:B------:R-:W-:-:S02]  /*10b60*/  I2FP.F32.S32 R34, R34 ;  /* 0x0000002200227245 */ /* 0x000fc40000201400 */
[----:B------:R-:W-:Y:S01]  /*10b70*/  I2FP.F32.S32 R30, R30 ;  /* 0x0000001e001e7245 */ /* 0x000fe20000201400 */
[----:B------:R-:W1:Y:S01]  /*10b80*/  MUFU.TANH R101, R101 ;  /* 0x0000006500657308 */ /* 0x000e620000002400 */
[----:B----4-:R-:W-:-:S07]  /*10b90*/  FFMA.FTZ R252, R252, -UR6, R199 ;  /* 0x80000006fcfc7c23 */ /* 0x010fce00080100c7 */
[----:B------:R-:W3:Y:S01]  /*10ba0*/  MUFU.TANH R197, R197 ;  /* 0x000000c500c57308 */ /* 0x000ee20000002400 */
[----:B--2---:R-:W-:Y:S01]  /*10bb0*/  FFMA.FTZ R222, R222, -UR6, R29 ;  /* 0x80000006dede7c23 */ /* 0x004fe2000801001d */
[----:B------:R-:W-:-:S05]  /*10bc0*/  IMAD.IADD R29, R32, 0x1, -R107 ;  /* 0x00000001201d7824 */ /* 0x000fca00078e0a6b */
[----:B------:R-:W-:Y:S01]  /*10bd0*/  IABS R29, R29 ;  /* 0x0000001d001d7213 */ /* 0x000fe20000000000 */
[----:B------:R-:W2:Y:S01]  /*10be0*/  MUFU.TANH R200, R200 ;  /* 0x000000c800c87308 */ /* 0x000ea20000002400 */
[----:B-1----:R-:W-:Y:S01]  /*10bf0*/  FFMA.FTZ R204, R204, -UR6, R101 ;  /* 0x80000006cccc7c23 */ /* 0x002fe20008010065 */
[----:B------:R-:W-:Y:S01]  /*10c00*/  VIADD R101, R35, 0xffffff60 ;  /* 0xffffff6023657836 */ /* 0x000fe20000000000 */
[----:B------:R-:W-:-:S05]  /*10c10*/  I2FP.F32.S32 R29, R29 ;  /* 0x0000001d001d7245 */ /* 0x000fca0000201400 */
[----:B------:R-:W1:Y:S01]  /*10c20*/  MUFU.TANH R52, R52 ;  /* 0x0000003400347308 */ /* 0x000e620000002400 */
[----:B---3--:R-:W-:Y:S01]  /*10c30*/  FFMA.FTZ R197, R30, -UR6, R197 ;  /* 0x800000061ec57c23 */ /* 0x008fe200080100c5 */
[----:B------:R-:W-:-:S05]  /*10c40*/  IMAD.IADD R30, R32, 0x1, -R101 ;  /* 0x00000001201e7824 */ /* 0x000fca00078e0a65 */
[----:B------:R-:W-:Y:S01]  /*10c50*/  IABS R30, R30 ;  /* 0x0000001e001e7213 */ /* 0x000fe20000000000 */
[----:B------:R-:W3:Y:S01]  /*10c60*/  MUFU.TANH R31, R31 ;  /* 0x0000001f001f7308 */ /* 0x000ee20000002400 */
[----:B--2---:R-:W-:Y:S02]  /*10c70*/  FFMA.FTZ R245, R245, -UR6, R200 ;  /* 0x80000006f5f57c23 */ /* 0x004fe400080100c8 */
[----:B------:R-:W-:-:S05]  /*10c80*/  I2FP.F32.S32 R30, R30 ;  /* 0x0000001e001e7245 */ /* 0x000fca0000201400 */
[----:B------:R-:W2:Y:S01]  /*10c90*/  MUFU.TANH R199, R99 ;  /* 0x0000006300c77308 */ /* 0x000ea20000002400 */
[----:B-1----:R-:W-:Y:S01]  /*10ca0*/  FFMA.FTZ R224, R105, -UR6, R52 ;  /* 0x8000000669e07c23 */ /* 0x002fe20008010034 */
[----:B------:R-:W-:Y:S02]  /*10cb0*/  VIADD R105, R35, 0xffffff51 ;  /* 0xffffff5123697836 */ /* 0x000fe40000000000 */
[----:B------:R-:W-:-:S04]  /*10cc0*/  VIADD R52, R47, 0xffffff68 ;  /* 0xffffff682f347836 */ /* 0x000fc80000000000 */
[----:B------:R-:W1:Y:S01]  /*10cd0*/  MUFU.TANH R202, R90 ;  /* 0x0000005a00ca7308 */ /* 0x000e620000002400 */
[----:B---3--:R-:W-:Y:S01]  /*10ce0*/  FFMA.FTZ R94, R94, -UR6, R31 ;  /* 0x800000065e5e7c23 */ /* 0x008fe2000801001f */
[----:B------:R-:W-:-:S05]  /*10cf0*/  IMAD.IADD R31, R32, 0x1, -R105 ;  /* 0x00000001201f7824 */ /* 0x000fca00078e0a69 */
[----:B------:R-:W-:Y:S01]  /*10d00*/  IABS R31, R31 ;  /* 0x0000001f001f7213 */ /* 0x000fe20000000000 */
[----:B------:R-:W3:Y:S01]  /*10d10*/  MUFU.TANH R205, R86 ;  /* 0x0000005600cd7308 */ /* 0x000ee20000002400 */
[----:B--2---:R-:W-:Y:S01]  /*10d20*/  FFMA.FTZ R199, R34, -UR6, R199 ;  /* 0x8000000622c77c23 */ /* 0x004fe200080100c7 */
[----:B------:R-:W-:Y:S01]  /*10d30*/  IMAD.IADD R34, R32, 0x1, -R103 ;  /* 0x0000000120227824 */ /* 0x000fe200078e0a67 */
[----:B------:R-:W-:Y:S01]  /*10d40*/  I2FP.F32.S32 R31, R31 ;  /* 0x0000001f001f7245 */ /* 0x000fe20000201400 */
[----:B------:R-:W-:-:S03]  /*10d50*/  VIADD R99, R35, 0xffffff61 ;  /* 0xffffff6123637836 */ /* 0x000fc60000000000 */
[----:B------:R-:W-:Y:S01]  /*10d60*/  IABS R34, R34 ;  /* 0x0000002200227213 */ /* 0x000fe20000000000 */
[----:B------:R2:W4:Y:S01]  /*10d70*/  MUFU.TANH R130, R98 ;  /* 0x0000006200827308 */ /* 0x0005220000002400 */
[----:B-1----:R-:W-:Y:S01]  /*10d80*/  FFMA.FTZ R202, R29, -UR6, R202 ;  /* 0x800000061dca7c23 */ /* 0x002fe200080100ca */
[----:B------:R-:W-:Y:S01]  /*10d90*/  VIADD R90, R47, 0xffffff49 ;  /* 0xffffff492f5a7836 */ /* 0x000fe20000000000 */
[----:B------:R-:W-:-:S05]  /*10da0*/  I2FP.F32.S32 R34, R34 ;  /* 0x0000002200227245 */ /* 0x000fca0000201400 */
[----:B------:R1:W1:Y:S01]  /*10db0*/  MUFU.TANH R200, R95 ;  /* 0x0000005f00c87308 */ /* 0x0002620000002400 */
[----:B---3--:R-:W-:Y:S01]  /*10dc0*/  FFMA.FTZ R205, R30, -UR6, R205 ;  /* 0x800000061ecd7c23 */ /* 0x008fe200080100cd */
[----:B------:R-:W-:Y:S01]  /*10dd0*/  FMUL.FTZ R30, R67, UR8 ;  /* 0x00000008431e7c20 */ /* 0x000fe20008410000 */
[----:B------:R-:W-:Y:S02]  /*10de0*/  IMAD.MOV.U32 R67, RZ, RZ, R244 ;  /* 0x000000ffff437224 */ /* 0x000fe400078e00f4 */
[C---:B------:R-:W-:Y:S02]  /*10df0*/  VIADD R244, R47.reuse, 0xffffff08 ;  /* 0xffffff082ff47836 */ /* 0x040fe40000000000 */
[----:B------:R-:W-:Y:S01]  /*10e00*/  VIADD R86, R47, 0xffffff50 ;  /* 0xffffff502f567836 */ /* 0x000fe20000000000 */
[----:B------:R3:W-:Y:S01]  /*10e10*/  MUFU.TANH R210, R82 ;  /* 0x0000005200d27308 */ /* 0x0007e20000002400 */
[----:B--2---:R-:W-:Y:S02]  /*10e20*/  IMAD.MOV.U32 R98, RZ, RZ, R207 ;  /* 0x000000ffff627224 */ /* 0x004fe400078e00cf */
[----:B----4-:R-:W-:Y:S01]  /*10e30*/  FFMA.FTZ R130, R33, -UR6, R130 ;  /* 0x8000000621827c23 */ /* 0x010fe20008010082 */
[----:B------:R-:W-:-:S04]  /*10e40*/  VIADD R33, R35, 0xffffff78 ;  /* 0xffffff7823217836 */ /* 0x000fc80000000000 */
[----:B------:R2:W4:Y:S01]  /*10e50*/  MUFU.TANH R207, R91 ;  /* 0x0000005b00cf7308 */ /* 0x0005220000002400 */
[----:B-1----:R-:W-:Y:S02]  /*10e60*/  VIADD R95, R35, 0xffffff68 ;  /* 0xffffff68235f7836 */ /* 0x002fe40000000000 */
[----:B------:R-:W-:Y:S01]  /*10e70*/  FFMA.FTZ R200, R31, -UR6, R200 ;  /* 0x800000061fc87c23 */ /* 0x000fe200080100c8 */
[C---:B------:R-:W-:Y:S02]  /*10e80*/  IMAD.IADD R31, R32.reuse, 0x1, -R99 ;  /* 0x00000001201f7824 */ /* 0x040fe400078e0a63 */
[----:B------:R-:W-:Y:S02]  /*10e90*/  IMAD.IADD R29, R32, 0x1, -R95 ;  /* 0x00000001201d7824 */ /* 0x000fe400078e0a5f */
[----:B------:R1:W1:Y:S01]  /*10ea0*/  MUFU.TANH R208, R87 ;  /* 0x0000005700d07308 */ /* 0x0002620000002400 */
[----:B------:R-:W-:Y:S01]  /*10eb0*/  IABS R31, R31 ;  /* 0x0000001f001f7213 */ /* 0x000fe20000000000 */
[----:B---3--:R-:W-:Y:S01]  /*10ec0*/  VIADD R82, R47, 0xffffff39 ;  /* 0xffffff392f527836 */ /* 0x008fe20000000000 */
[----:B------:R-:W-:-:S02]  /*10ed0*/  IABS R29, R29 ;  /* 0x0000001d001d7213 */ /* 0x000fc40000000000 */
[----:B------:R-:W-:Y:S02]  /*10ee0*/  I2FP.F32.S32 R31, R31 ;  /* 0x0000001f001f7245 */ /* 0x000fe40000201400 */
[----:B------:R-:W-:Y:S01]  /*10ef0*/  I2FP.F32.S32 R29, R29 ;  /* 0x0000001d001d7245 */ /* 0x000fe20000201400 */
[----:B------:R-:W3:Y:S01]  /*10f00*/  MUFU.TANH R48, R48 ;  /* 0x0000003000307308 */ /* 0x000ee20000002400 */
[----:B--2---:R-:W-:Y:S02]  /*10f10*/  VIADD R91, R35, 0xffffff69 ;  /* 0xffffff69235b7836 */ /* 0x004fe40000000000 */
[----:B----4-:R-:W-:Y:S01]  /*10f20*/  FFMA.FTZ R207, R34, -UR6, R207 ;  /* 0x8000000622cf7c23 */ /* 0x010fe200080100cf */
[C---:B------:R-:W-:Y:S02]  /*10f30*/  IMAD.IADD R34, R32.reuse, 0x1, -R33 ;  /* 0x0000000120227824 */ /* 0x040fe400078e0a21 */
[----:B------:R-:W-:Y:S01]  /*10f40*/  FFMA.FTZ R210, R29, -UR6, R210 ;  /* 0x800000061dd27c23 */ /* 0x000fe200080100d2 */
[----:B------:R-:W-:-:S02]  /*10f50*/  IMAD.IADD R44, R32, 0x1, -R91 ;  /* 0x00000001202c7824 */ /* 0x000fc400078e0a5b */
[C---:B------:R-:W-:Y:S01]  /*10f60*/  IMAD.IADD R29, R32.reuse, 0x1, -R71 ;  /* 0x00000001201d7824 */ /* 0x040fe200078e0a47 */
[----:B------:R2:W4:Y:S01]  /*10f70*/  MUFU.TANH R215, R83 ;  /* 0x0000005300d77308 */ /* 0x0005220000002400 */
[C---:B-1----:R-:W-:Y:S01]  /*10f80*/  VIADD R87, R35.reuse, 0xffffff70 ;  /* 0xffffff7023577836 */ /* 0x042fe20000000000 */
[----:B------:R-:W-:Y:S01]  /*10f90*/  IABS R44, R44 ;  /* 0x0000002c002c7213 */ /* 0x000fe20000000000 */
[----:B------:R-:W-:Y:S01]  /*10fa0*/  VIADD R35, R35, 0xffffff79 ;  /* 0xffffff7923237836 */ /* 0x000fe20000000000 */
[----:B------:R-:W-:Y:S01]  /*10fb0*/  IABS R29, R29 ;  /* 0x0000001d001d7213 */ /* 0x000fe20000000000 */
[C---:B------:R-:W-:Y:S01]  /*10fc0*/  IMAD.IADD R36, R32.reuse, 0x1, -R87 ;  /* 0x0000000120247824 */ /* 0x040fe200078e0a57 */
[----:B------:R-:W-:Y:S01]  /*10fd0*/  IABS R34, R34 ;  /* 0x0000002200227213 */ /* 0x000fe20000000000 */
[----:B------:R-:W-:Y:S01]  /*10fe0*/  FFMA.FTZ R208, R31, -UR6, R208 ;  /* 0x800000061fd07c23 */ /* 0x000fe200080100d0 */
[----:B------:R-:W1:Y:S01]  /*10ff0*/  MUFU.TANH R213, R78 ;  /* 0x0000004e00d57308 */ /* 0x000e620000002400 */
[----:B------:R-:W-:Y:S01]  /*11000*/  I2FP.F32.S32 R44, R44 ;  /* 0x0000002c002c7245 */ /* 0x000fe20000201400 */
[----:B---3--:R-:W-:Y:S01]  /*11010*/  FFMA.FTZ R131, R131, -UR6, R48 ;  /* 0x8000000683837c23 */ /* 0x008fe20008010030 */
[----:B------:R-:W-:Y:S01]  /*11020*/  IABS R36, R36 ;  /* 0x0000002400247213 */ /* 0x000fe20000000000 */
[C---:B------:R-:W-:Y:S01]  /*11030*/  VIADD R48, R47.reuse, 0xffffff20 ;  /* 0xffffff202f307836 */ /* 0x040fe20000000000 */
[----:B------:R-:W-:Y:S01]  /*11040*/  I2FP.F32.S32 R29, R29 ;  /* 0x0000001d001d7245 */ /* 0x000fe20000201400 */
[C---:B------:R-:W-:Y:S01]  /*11050*/  VIADD R31, R47.reuse, 0xffffff78 ;  /* 0xffffff782f1f7836 */ /* 0x040fe20000000000 */
[----:B------:R-:W-:Y:S01]  /*11060*/  I2FP.F32.S32 R36, R36 ;  /* 0x0000002400247245 */ /* 0x000fe20000201400 */
[----:B------:R3:W3:Y:S01]  /*11070*/  MUFU.TANH R218, R79 ;  /* 0x0000004f00da7308 */ /* 0x0006e20000002400 */
[----:B--2---:R-:W-:Y:S01]  /*11080*/  VIADD R83, R32, -UR7 ;  /* 0x8000000720537c36 */ /* 0x004fe20008000000 */
[----:B------:R-:W-:Y:S01]  /*11090*/  I2FP.F32.S32 R34, R34 ;  /* 0x0000002200227245 */ /* 0x000fe20000201400 */
[----:B----4-:R-:W-:Y:S01]  /*110a0*/  FFMA.FTZ R215, R44, -UR6, R215 ;  /* 0x800000062cd77c23 */ /* 0x010fe200080100d7 */
[----:B------:R-:W-:-:S02]  /*110b0*/  VIADD R44, R47, 0xffffff21 ;  /* 0xffffff212f2c7836 */ /* 0x000fc40000000000 */
[C---:B------:R-:W-:Y:S02]  /*110c0*/  ISETP.GT.AND P3, PT, R83.reuse, R109, PT ;  /* 0x0000006d5300720c */ /* 0x040fe40003f64270 */
[----:B------:R2:W4:Y:S01]  /*110d0*/  MUFU.TANH R219, R66 ;  /* 0x0000004200db7308 */ /* 0x0005220000002400 */
[----:B------:R-:W-:Y:S01]  /*110e0*/  ISETP.GT.AND P1, PT, R83, R250, PT ;  /* 0x000000fa5300720c */ /* 0x000fe20003f24270 */
[----:B-1----:R-:W-:Y:S01]  /*110f0*/  FFMA.FTZ R213, R36, -UR6, R213 ;  /* 0x8000000624d57c23 */ /* 0x002fe200080100d5 */
[----:B------:R-:W-:Y:S01]  /*11100*/  VIADD R78, R47, 0xffffff51 ;  /* 0xffffff512f4e7836 */ /* 0x000fe20000000000 */
[----:B------:R-:W-:Y:S01]  /*11110*/  ISETP.GT.AND P6, PT, R83, R244, PT ;  /* 0x000000f45300720c */ /* 0x000fe20003fc4270 */
[----:B------:R-:W-:Y:S01]  /*11120*/  VIADD R36, R47, 0xffffff69 ;  /* 0xffffff692f247836 */ /* 0x000fe20000000000 */
[----:B------:R-:W-:Y:S02]  /*11130*/  FSEL R61, R61, -INF , !P1 ;  /* 0xff8000003d3d7808 */ /* 0x000fe40004800000 */
[----:B------:R-:W1:Y:S01]  /*11140*/  MUFU.TANH R30, R30 ;  /* 0x0000001e001e7308 */ /* 0x000e620000002400 */
[----:B---3--:R-:W-:-:S02]  /*11150*/  IMAD.IADD R79, R32, 0x1, -R35 ;  /* 0x00000001204f7824 */ /* 0x008fc400078e0a23 */
[----:B------:R-:W-:Y:S01]  /*11160*/  FFMA.FTZ R218, R29, -UR6, R218 ;  /* 0x800000061dda7c23 */ /* 0x000fe200080100da */
[----:B------:R-:W-:Y:S01]  /*11170*/  VIADD R32, R47, 0xffffff71 ;  /* 0xffffff712f207836 */ /* 0x000fe20000000000 */
[----:B------:R-:W-:Y:S01]  /*11180*/  ISETP.GT.AND P5, PT, R83, R242, PT ;  /* 0x000000f25300720c */ /* 0x000fe20003fa4270 */
[----:B------:R-:W-:Y:S01]  /*11190*/  VIADD R29, R47, 0xffffff79 ;  /* 0xffffff792f1d7836 */ /* 0x000fe20000000000 */
[----:B------:R-:W-:Y:S02]  /*111a0*/  IABS R79, R79 ;  /* 0x0000004f004f7213 */ /* 0x000fe40000000000 */
[----:B------:R-:W-:Y:S01]  /*111b0*/  ISETP.GT.AND P2, PT, R83, R240, PT ;  /* 0x000000f05300720c */ /* 0x000fe20003f44270 */
[----:B--2---:R-:W-:Y:S01]  /*111c0*/  IMAD.MOV.U32 R66, RZ, RZ, R226 ;  /* 0x000000ffff427224 */ /* 0x004fe200078e00e2 */
[----:B------:R-:W-:Y:S01]  /*111d0*/  I2FP.F32.S32 R79, R79 ;  /* 0x0000004f004f7245 */ /* 0x000fe20000201400 */
[----:B----4-:R-:W-:Y:S01]  /*111e0*/  FFMA.FTZ R219, R34, -UR6, R219 ;  /* 0x8000000622db7c23 */ /* 0x010fe200080100db */
[----:B------:R-:W-:Y:S01]  /*111f0*/  VIADD R226, R47, 0xffffff30 ;  /* 0xffffff302fe27836 */ /* 0x000fe20000000000 */
[----:B------:R-:W-:Y:S01]  /*11200*/  ISETP.GT.AND P1, PT, R83, R236, PT ;  /* 0x000000ec5300720c */ /* 0x000fe20003f24270 */
[----:B------:R-:W-:Y:S01]  /*11210*/  VIADD R34, R47, 0xffffff70 ;  /* 0xffffff702f227836 */ /* 0x000fe20000000000 */
[----:B------:R-:W-:Y:S01]  /*11220*/  FSEL R57, R57, -INF , !P6 ;  /* 0xff80000039397808 */ /* 0x000fe20007000000 */
[----:B------:R-:W-:Y:S01]  /*11230*/  MUFU.TANH R20, R20 ;  /* 0x0000001400147308 */ /* 0x000fe20000002400 */
[----:B-1----:R-:W-:Y:S01]  /*11240*/  FFMA.FTZ R79, R79, -UR6, R30 ;  /* 0x800000064f4f7c23 */ /* 0x002fe2000801001e */
[----:B------:R-:W-:Y:S01]  /*11250*/  VIADD R30, R47, 0xffffff58 ;  /* 0xffffff582f1e7836 */ /* 0x000fe20000000000 */
[----:B------:R-:W-:Y:S01]  /*11260*/  FSEL R229, R229, -INF , !P5 ;  /* 0xff800000e5e57808 */ /* 0x000fe20006800000 */
[----:B------:R-:W-:Y:S01]  /*11270*/  IMAD.MOV.U32 R47, RZ, RZ, R67 ;  /* 0x000000ffff2f7224 */ /* 0x000fe200078e0043 */
[----:B------:R-:W-:-:S02]  /*11280*/  FSEL R67, R102, -INF , !P3 ;  /* 0xff80000066437808 */ /* 0x000fc40005800000 */
[----:B------:R-:W-:Y:S01]  /*11290*/  ISETP.GT.AND P3, PT, R83, R238, PT ;  /* 0x000000ee5300720c */ /* 0x000fe20003f64270 */
[----:B------:R-:W-:Y:S01]  /*112a0*/  IMAD.MOV.U32 R102, RZ, RZ, R47 ;  /* 0x000000ffff667224 */ /* 0x000fe200078e002f */
[----:B------:R-:W-:Y:S01]  /*112b0*/  FSEL R111, R111, -INF , !P2 ;  /* 0xff8000006f6f7808 */ /* 0x000fe20005000000 */
[----:B------:R-:W-:Y:S01]  /*112c0*/  MUFU.TANH R21, R21 ;  /* 0x0000001500157308 */ /* 0x000fe20000002400 */
[----:B------:R-:W-:Y:S02]  /*112d0*/  FSEL R243, R243, -INF , !P3 ;  /* 0xff800000f3f37808 */ /* 0x000fe40005800000 */
[----:B------:R-:W-:Y:S02]  /*112e0*/  FSEL R241, R241, -INF , !P1 ;  /* 0xff800000f1f17808 */ /* 0x000fe40004800000 */
[C---:B------:R-:W-:Y:S02]  /*112f0*/  ISETP.GT.AND P6, PT, R83.reuse, R234, PT ;  /* 0x000000ea5300720c */ /* 0x040fe40003fc4270 */
[----:B------:R-:W-:-:S02]  /*11300*/  ISETP.GT.AND P5, PT, R83, R48, PT ;  /* 0x000000305300720c */ /* 0x000fc40003fa4270 */
[C---:B------:R-:W-:Y:S02]  /*11310*/  ISETP.GT.AND P2, PT, R83.reuse, R44, PT ;  /* 0x0000002c5300720c */ /* 0x040fe40003f44270 */
[C---:B------:R-:W-:Y:S02]  /*11320*/  ISETP.GT.AND P3, PT, R83.reuse, R230, PT ;  /* 0x000000e65300720c */ /* 0x040fe40003f64270 */
[----:B------:R-:W-:Y:S02]  /*11330*/  ISETP.GT.AND P1, PT, R83, R228, PT ;  /* 0x000000e45300720c */ /* 0x000fe40003f24270 */
[----:B------:R-:W-:Y:S01]  /*11340*/  FSEL R47, R100, -INF , !P6 ;  /* 0xff800000642f7808 */ /* 0x000fe20007000000 */
[----:B------:R-:W-:Y:S01]  /*11350*/  IMAD.MOV.U32 R100, RZ, RZ, R66 ;  /* 0x000000ffff647224 */ /* 0x000fe200078e0042 */
[----:B------:R-:W-:Y:S01]  /*11360*/  FSEL R53, R53, -INF , !P5 ;  /* 0xff80000035357808 */ /* 0x000fe20006800000 */
[----:B------:R-:W-:Y:S01]  /*11370*/  IMAD.IADD R66, R216, 0x1, -R117 ;  /* 0x00000001d8427824 */ /* 0x000fe200078e0a75 */
        /* <DEDUP_REMOVED lines=8> */
[----:B------:R-:W-:Y:S02]  /*11400*/  FSEL R129, R129, -INF , !P6 ;  /* 0xff80000081817808 */ /* 0x000fe40007000000 */
[----:B------:R-:W-:Y:S02]  /*11410*/  FSEL R126, R126, -INF , !P5 ;  /* 0xff8000007e7e7808 */ /* 0x000fe40006800000 */
[----:B------:R-:W-:Y:S02]  /*11420*/  FSEL R125, R125, -INF , !P2 ;  /* 0xff8000007d7d7808 */ /* 0x000fe40005000000 */
[----:B------:R-:W-:Y:S02]  /*11430*/  FSEL R124, R124, -INF , !P3 ;  /* 0xff8000007c7c7808 */ /* 0x000fe40005800000 */
[----:B------:R-:W-:-:S02]  /*11440*/  FSEL R122, R122, -INF , !P1 ;  /* 0xff8000007a7a7808 */ /* 0x000fc40004800000 */
[C---:B------:R-:W-:Y:S02]  /*11450*/  ISETP.GT.AND P6, PT, R83.reuse, R128, PT ;  /* 0x000000805300720c */ /* 0x040fe40003fc4270 */
[C---:B------:R-:W-:Y:S02]  /*11460*/  ISETP.GT.AND P5, PT, R83.reuse, R110, PT ;  /* 0x0000006e5300720c */ /* 0x040fe40003fa4270 */
[C---:B------:R-:W-:Y:S02]  /*11470*/  ISETP.GT.AND P2, PT, R83.reuse, R90, PT ;  /* 0x0000005a5300720c */ /* 0x040fe40003f44270 */
[C---:B------:R-:W-:Y:S02]  /*11480*/  ISETP.GT.AND P3, PT, R83.reuse, R86, PT ;  /* 0x000000565300720c */ /* 0x040fe40003f64270 */
[----:B------:R-:W-:Y:S02]  /*11490*/  ISETP.GT.AND P1, PT, R83, R78, PT ;  /* 0x0000004e5300720c */ /* 0x000fe40003f24270 */
[----:B------:R-:W-:-:S02]  /*114a0*/  FSEL R127, R127, -INF , !P6 ;  /* 0xff8000007f7f7808 */ /* 0x000fc40007000000 */
[----:B------:R-:W-:Y:S02]  /*114b0*/  FSEL R130, R130, -INF , !P5 ;  /* 0xff80000082827808 */ /* 0x000fe40006800000 */
[----:B------:R-:W-:Y:S02]  /*114c0*/  FSEL R199, R199, -INF , !P2 ;  /* 0xff800000c7c77808 */ /* 0x000fe40005000000 */
[----:B------:R-:W-:Y:S02]  /*114d0*/  FSEL R197, R197, -INF , !P3 ;  /* 0xff800000c5c57808 */ /* 0x000fe40005800000 */
[----:B------:R-:W-:Y:S02]  /*114e0*/  FSEL R200, R200, -INF , !P1 ;  /* 0xff800000c8c87808 */ /* 0x000fe40004800000 */
[C---:B------:R-:W-:Y:S02]  /*114f0*/  ISETP.GT.AND P6, PT, R83.reuse, R30, PT ;  /* 0x0000001e5300720c */ /* 0x040fe40003fc4270 */
[----:B------:R-:W-:-:S02]  /*11500*/  ISETP.GT.AND P5, PT, R83, R58, PT ;  /* 0x0000003a5300720c */ /* 0x000fc40003fa4270 */
[C---:B------:R-:W-:Y:S02]  /*11510*/  ISETP.GT.AND P2, PT, R83.reuse, R56, PT ;  /* 0x000000385300720c */ /* 0x040fe40003f44270 */
[C---:B------:R-:W-:Y:S02]  /*11520*/  ISETP.GT.AND P3, PT, R83.reuse, R54, PT ;  /* 0x000000365300720c */ /* 0x040fe40003f64270 */
[----:B------:R-:W-:Y:S02]  /*11530*/  ISETP.GT.AND P1, PT, R83, R52, PT ;  /* 0x000000345300720c */ /* 0x000fe40003f24270 */
        /* <DEDUP_REMOVED lines=10> */
[----:B------:R-:W1:Y:S01]  /*115e0*/  MUFU.TANH R83, R24 ;  /* 0x0000001800537308 */ /* 0x000e620000002400 */
[----:B------:R-:W-:-:S04]  /*115f0*/  IABS R66, R66 ;  /* 0x0000004200427213 */ /* 0x000fc80000000000 */
[----:B------:R-:W-:-:S05]  /*11600*/  I2FP.F32.S32 R66, R66 ;  /* 0x0000004200427245 */ /* 0x000fca0000201400 */
[----:B-1----:R-:W-:Y:S01]  /*11610*/  FFMA.FTZ R24, R66, -UR6, R83 ;  /* 0x8000000642187c23 */ /* 0x002fe20008010053 */
[----:B------:R-:W-:Y:S01]  /*11620*/  IMAD.IADD R83, R216, 0x1, -R119 ;  /* 0x00000001d8537824 */ /* 0x000fe200078e0a77 */
[----:B------:R1:W2:Y:S04]  /*11630*/  MUFU.TANH R66, R25 ;  /* 0x0000001900427308 */ /* 0x0002a80000002400 */
[----:B------:R-:W-:Y:S01]  /*11640*/  IABS R83, R83 ;  /* 0x0000005300537213 */ /* 0x000fe20000000000 */
[----:B-1----:R-:W-:-:S03]  /*11650*/  IMAD.MOV.U32 R25, RZ, RZ, R251 ;  /* 0x000000ffff197224 */ /* 0x002fc600078e00fb */
[----:B------:R-:W-:Y:S01]  /*11660*/  I2FP.F32.S32 R251, R83 ;  /* 0x0000005300fb7245 */ /* 0x000fe20000201400 */
[----:B------:R-:W-:Y:S02]  /*11670*/  IMAD.MOV.U32 R83, RZ, RZ, R24 ;  /* 0x000000ffff537224 */ /* 0x000fe400078e0018 */
[----:B------:R-:W-:Y:S02]  /*11680*/  IMAD.IADD R24, R216, 0x1, -R113 ;  /* 0x00000001d8187824 */ /* 0x000fe400078e0a71 */
[----:B--2---:R-:W-:Y:S01]  /*11690*/  FFMA.FTZ R251, R251, -UR6, R66 ;  /* 0x80000006fbfb7c23 */ /* 0x004fe20008010042 */
[----:B------:R-:W-:Y:S02]  /*116a0*/  IMAD.MOV.U32 R66, RZ, RZ, R203 ;  /* 0x000000ffff427224 */ /* 0x000fe400078e00cb */
[----:B------:R-:W-:-:S04]  /*116b0*/  IABS R24, R24 ;  /* 0x0000001800187213 */ /* 0x000fc80000000000 */
[----:B------:R-:W-:Y:S01]  /*116c0*/  I2FP.F32.S32 R203, R24 ;  /* 0x0000001800cb7245 */ /* 0x000fe20000201400 */
[----:B------:R-:W-:-:S04]  /*116d0*/  IMAD.IADD R24, R216, 0x1, -R105 ;  /* 0x00000001d8187824 */ /* 0x000fc800078e0a69 */
[----:B------:R-:W-:Y:S01]  /*116e0*/  FFMA.FTZ R203, R203, -UR6, R20 ;  /* 0x80000006cbcb7c23 */ /* 0x000fe20008010014 */
[----:B------:R-:W-:-:S04]  /*116f0*/  IABS R24, R24 ;  /* 0x0000001800187213 */ /* 0x000fc80000000000 */
[----:B------:R-:W-:Y:S01]  /*11700*/  I2FP.F32.S32 R20, R24 ;  /* 0x0000001800147245 */ /* 0x000fe20000201400 */
[----:B------:R-:W-:-:S04]  /*11710*/  FMUL.FTZ R24, R16, UR8 ;  /* 0x0000000810187c20 */ /* 0x000fc80008410000 */
[----:B------:R-:W-:Y:S01]  /*11720*/  FFMA.FTZ R16, R20, -UR6, R21 ;  /* 0x8000000614107c23 */ /* 0x000fe20008010015 */
[----:B------:R-:W-:Y:S01]  /*11730*/  IMAD.MOV.U32 R21, RZ, RZ, R83 ;  /* 0x000000ffff157224 */ /* 0x000fe200078e0053 */
[----:B------:R1:W2:Y:S02]  /*11740*/  MUFU.TANH R20, R24 ;  /* 0x0000001800147308 */ /* 0x0002a40000002400 */
[----:B-1----:R-:W-:Y:S02]  /*11750*/  IMAD.MOV.U32 R24, RZ, RZ, R25 ;  /* 0x000000ffff187224 */ /* 0x002fe400078e0019 */
[----:B------:R-:W-:-:S05]  /*11760*/  IMAD.IADD R25, R216, 0x1, -R107 ;  /* 0x00000001d8197824 */ /* 0x000fca00078e0a6b */
[----:B------:R-:W-:-:S04]  /*11770*/  IABS R25, R25 ;  /* 0x0000001900197213 */ /* 0x000fc80000000000 */
[----:B------:R-:W-:Y:S01]  /*11780*/  I2FP.F32.S32 R83, R25 ;  /* 0x0000001900537245 */ /* 0x000fe20000201400 */
[----:B------:R-:W-:Y:S02]  /*11790*/  IMAD.MOV.U32 R25, RZ, RZ, R24 ;  /* 0x000000ffff197224 */ /* 0x000fe400078e0018 */
[----:B------:R-:W-:Y:S02]  /*117a0*/  IMAD.MOV.U32 R24, RZ, RZ, R21 ;  /* 0x000000ffff187224 */ /* 0x000fe400078e0015 */
[----:B------:R-:W-:Y:S01]  /*117b0*/  FMUL.FTZ R21, R17, UR8 ;  /* 0x0000000811157c20 */ /* 0x000fe20008410000 */
[----:B------:R-:W-:Y:S02]  /*117c0*/  IMAD.IADD R17, R216, 0x1, -R103 ;  /* 0x00000001d8117824 */ /* 0x000fe400078e0a67 */
[----:B--2---:R-:W-:Y:S01]  /*117d0*/  FFMA.FTZ R83, R83, -UR6, R20 ;  /* 0x8000000653537c23 */ /* 0x004fe20008010014 */
[----:B------:R-:W-:Y:S02]  /*117e0*/  IMAD.MOV.U32 R20, RZ, RZ, R100 ;  /* 0x000000ffff147224 */ /* 0x000fe400078e0064 */
[----:B------:R-:W-:Y:S01]  /*117f0*/  IMAD.MOV.U32 R100, RZ, RZ, R102 ;  /* 0x000000ffff647224 */ /* 0x000fe200078e0066 */
[----:B------:R-:W1:Y:S01]  /*11800*/  MUFU.TANH R21, R21 ;  /* 0x0000001500157308 */ /* 0x000e620000002400 */
[----:B------:R-:W-:Y:S01]  /*11810*/  IABS R17, R17 ;  /* 0x0000001100117213 */ /* 0x000fe20000000000 */
[----:B------:R-:W-:-:S03]  /*11820*/  IMAD.MOV.U32 R102, RZ, RZ, R98 ;  /* 0x000000ffff667224 */ /* 0x000fc600078e0062 */
[----:B------:R-:W-:Y:S01]  /*11830*/  I2FP.F32.S32 R98, R17 ;  /* 0x0000001100627245 */ /* 0x000fe20000201400 */
[----:B------:R-:W-:Y:S01]  /*11840*/  FMUL.FTZ R17, R12, UR8 ;  /* 0x000000080c117c20 */ /* 0x000fe20008410000 */
[----:B------:R-:W-:-:S05]  /*11850*/  IMAD.IADD R12, R216, 0x1, -R101 ;  /* 0x00000001d80c7824 */ /* 0x000fca00078e0a65 */
[----:B------:R-:W2:Y:S01]  /*11860*/  MUFU.TANH R17, R17 ;  /* 0x0000001100117308 */ /* 0x000ea20000002400 */
[----:B------:R-:W-:Y:S01]  /*11870*/  IABS R12, R12 ;  /* 0x0000000c000c7213 */ /* 0x000fe20000000000 */
[----:B-1----:R-:W-:Y:S01]  /*11880*/  FFMA.FTZ R98, R98, -UR6, R21 ;  /* 0x8000000662627c23 */ /* 0x002fe20008010015 */
[----:B------:R-:W-:Y:S02]  /*11890*/  IMAD.MOV.U32 R21, RZ, RZ, R66 ;  /* 0x000000ffff157224 */ /* 0x000fe400078e0042 */
[----:B------:R-:W-:Y:S01]  /*118a0*/  I2FP.F32.S32 R66, R12 ;  /* 0x0000000c00427245 */ /* 0x000fe20000201400 */
[----:B------:R-:W-:Y:S01]  /*118b0*/  FMUL.FTZ R12, R13, UR8 ;  /* 0x000000080d0c7c20 */ /* 0x000fe20008410000 */
[----:B------:R-:W-:-:S05]  /*118c0*/  IMAD.IADD R13, R216, 0x1, -R99 ;  /* 0x00000001d80d7824 */ /* 0x000fca00078e0a63 */
[----:B------:R-:W1:Y:S01]  /*118d0*/  MUFU.TANH R12, R12 ;  /* 0x0000000c000c7308 */ /* 0x000e620000002400 */
[----:B------:R-:W-:Y:S01]  /*118e0*/  IABS R13, R13 ;  /* 0x0000000d000d7213 */ /* 0x000fe20000000000 */
[----:B--2---:R-:W-:Y:S01]  /*118f0*/  FFMA.FTZ R66, R66, -UR6, R17 ;  /* 0x8000000642427c23 */ /* 0x004fe20008010011 */
[----:B------:R-:W-:Y:S01]  /*11900*/  FMUL.FTZ R17, R8, UR8 ;  /* 0x0000000808117c20 */ /* 0x000fe20008410000 */
[----:B------:R-:W-:Y:S01]  /*11910*/  IMAD.IADD R8, R216, 0x1, -R95 ;  /* 0x00000001d8087824 */ /* 0x000fe200078e0a5f */
[----:B------:R-:W-:-:S04]  /*11920*/  I2FP.F32.S32 R13, R13 ;  /* 0x0000000d000d7245 */ /* 0x000fc80000201400 */
[----:B------:R-:W2:Y:S01]  /*11930*/  MUFU.TANH R17, R17 ;  /* 0x0000001100117308 */ /* 0x000ea20000002400 */
[----:B------:R-:W-:Y:S01]  /*11940*/  IABS R8, R8 ;  /* 0x0000000800087213 */ /* 0x000fe20000000000 */
[----:B-1----:R-:W-:-:S03]  /*11950*/  FFMA.FTZ R13, R13, -UR6, R12 ;  /* 0x800000060d0d7c23 */ /* 0x002fc6000801000c */
[----:B------:R-:W-:Y:S01]  /*11960*/  I2FP.F32.S32 R12, R8 ;  /* 0x00000008000c7245 */ /* 0x000fe20000201400 */
[----:B------:R-:W-:Y:S01]  /*11970*/  FMUL.FTZ R8, R9, UR8 ;  /* 0x0000000809087c20 */ /* 0x000fe20008410000 */
[----:B------:R-:W-:-:S05]  /*11980*/  IMAD.IADD R9, R216, 0x1, -R91 ;  /* 0x00000001d8097824 */ /* 0x000fca00078e0a5b */
[----:B------:R-:W1:Y:S01]  /*11990*/  MUFU.TANH R8, R8 ;  /* 0x0000000800087308 */ /* 0x000e620000002400 */
[----:B------:R-:W-:Y:S01]  /*119a0*/  IABS R9, R9 ;  /* 0x0000000900097213 */ /* 0x000fe20000000000 */
[----:B--2---:R-:W-:Y:S01]  /*119b0*/  FFMA.FTZ R12, R12, -UR6, R17 ;  /* 0x800000060c0c7c23 */ /* 0x004fe20008010011 */
[----:B------:R-:W-:Y:S02]  /*119c0*/  IMAD.MOV.U32 R17, RZ, RZ, R21 ;  /* 0x000000ffff117224 */ /* 0x000fe400078e0015 */
[----:B------:R-:W-:-:S03]  /*119d0*/  I2FP.F32.S32 R9, R9 ;  /* 0x0000000900097245 */ /* 0x000fc60000201400 */
[----:B------:R2:W3:Y:S02]  /*119e0*/  MUFU.TANH R21, R4 ;  /* 0x0000000400157308 */ /* 0x0004e40000002400 */
[----:B-1----:R-:W-:Y:S01]  /*119f0*/  FFMA.FTZ R9, R9, -UR6, R8 ;  /* 0x8000000609097c23 */ /* 0x002fe20008010008 */
[----:B--2---:R-:W-:Y:S02]  /*11a00*/  IMAD.MOV.U32 R4, RZ, RZ, R17 ;  /* 0x000000ffff047224 */ /* 0x004fe400078e0011 */
[----:B------:R-:W-:-:S05]  /*11a10*/  IMAD.IADD R17, R216, 0x1, -R87 ;  /* 0x00000001d8117824 */ /* 0x000fca00078e0a57 */
[----:B------:R-:W-:-:S04]  /*11a20*/  IABS R17, R17 ;  /* 0x0000001100117213 */ /* 0x000fc80000000000 */
[----:B------:R-:W-:Y:S01]  /*11a30*/  I2FP.F32.S32 R8, R17 ;  /* 0x0000001100087245 */ /* 0x000fe20000201400 */
[----:B------:R-:W-:Y:S01]  /*11a40*/  FMUL.FTZ R17, R5, UR8 ;  /* 0x0000000805117c20 */ /* 0x000fe20008410000 */
[----:B------:R-:W-:-:S03]  /*11a50*/  IMAD.IADD R5, R216, 0x1, -R71 ;  /* 0x00000001d8057824 */ /* 0x000fc600078e0a47 */
[----:B---3--:R-:W-:Y:S01]  /*11a60*/  FFMA.FTZ R8, R8, -UR6, R21 ;  /* 0x8000000608087c23 */ /* 0x008fe20008010015 */
[----:B------:R-:W-:Y:S01]  /*11a70*/  IMAD.MOV.U32 R21, RZ, RZ, R102 ;  /* 0x000000ffff157224 */ /* 0x000fe200078e0066 */
[----:B------:R-:W1:Y:S01]  /*11a80*/  MUFU.TANH R17, R17 ;  /* 0x0000001100117308 */ /* 0x000e620000002400 */
[----:B------:R-:W-:-:S04]  /*11a90*/  IABS R5, R5 ;  /* 0x0000000500057213 */ /* 0x000fc80000000000 */
[----:B------:R-:W-:Y:S01]  /*11aa0*/  I2FP.F32.S32 R102, R5 ;  /* 0x0000000500667245 */ /* 0x000fe20000201400 */
[----:B------:R-:W-:Y:S01]  /*11ab0*/  FMUL.FTZ R5, R72, UR8 ;  /* 0x0000000848057c20 */ /* 0x000fe20008410000 */
[----:B------:R-:W-:Y:S02]  /*11ac0*/  IMAD.MOV.U32 R72, RZ, RZ, R4 ;  /* 0x000000ffff487224 */ /* 0x000fe400078e0004 */
[----:B------:R-:W-:-:S03]  /*11ad0*/  IMAD.IADD R4, R216, 0x1, -R33 ;  /* 0x00000001d8047824 */ /* 0x000fc600078e0a21 */
[----:B------:R-:W2:Y:S02]  /*11ae0*/  MUFU.TANH R5, R5 ;  /* 0x0000000500057308 */ /* 0x000ea40000002400 */
[----:B------:R-:W-:Y:S01]  /*11af0*/  IABS R4, R4 ;  /* 0x0000000400047213 */ /* 0x000fe20000000000 */
[----:B-1----:R-:W-:Y:S01]  /*11b00*/  FFMA.FTZ R102, R102, -UR6, R17 ;  /* 0x8000000666667c23 */ /* 0x002fe20008010011 */
[----:B------:R-:W-:Y:S02]  /*11b10*/  IMAD.MOV.U32 R17, RZ, RZ, R100 ;  /* 0x000000ffff117224 */ /* 0x000fe400078e0064 */
[----:B------:R-:W-:Y:S01]  /*11b20*/  I2FP.F32.S32 R100, R4 ;  /* 0x0000000400647245 */ /* 0x000fe20000201400 */
[----:B------:R-:W-:Y:S02]  /*11b30*/  IMAD.MOV.U32 R4, RZ, RZ, R20 ;  /* 0x000000ffff047224 */ /* 0x000fe400078e0014 */
[----:B------:R1:W3:Y:S02]  /*11b40*/  MUFU.TANH R20, R73 ;  /* 0x0000004900147308 */ /* 0x0002e40000002400 */
[----:B--2---:R-:W-:Y:S01]  /*11b50*/  FFMA.FTZ R100, R100, -UR6, R5 ;  /* 0x8000000664647c23 */ /* 0x004fe20008010005 */
[----:B-1----:R-:W-:-:S02]  /*11b60*/  IMAD.MOV.U32 R73, RZ, RZ, R4 ;  /* 0x000000ffff497224 */ /* 0x002fc400078e0004 */
[----:B------:R-:W-:-:S05]  /*11b70*/  IMAD.IADD R4, R216, 0x1, -R35 ;  /* 0x00000001d8047824 */ /* 0x000fca00078e0a23 */
[----:B------:R-:W-:-:S04]  /*11b80*/  IABS R4, R4 ;  /* 0x0000000400047213 */ /* 0x000fc80000000000 */
[----:B------:R-:W-:Y:S01]  /*11b90*/  I2FP.F32.S32 R5, R4 ;  /* 0x0000000400057245 */ /* 0x000fe20000201400 */
[----:B------:R-:W-:Y:S01]  /*11ba0*/  IMAD.MOV.U32 R4, RZ, RZ, R3 ;  /* 0x000000ffff047224 */ /* 0x000fe200078e0003 */
[----:B------:R-:W-:Y:S01]  /*11bb0*/  FSEL R215, R215, -INF , !P6 ;  /* 0xff800000d7d77808 */ /* 0x000fe20007000000 */
[----:B------:R-:W-:Y:S01]  /*11bc0*/  FMUL.FTZ R96, R96, UR8 ;  /* 0x0000000860607c20 */ /* 0x000fe20008410000 */
[----:B------:R-:W-:Y:S01]  /*11bd0*/  FSEL R213, R213, -INF , !P5 ;  /* 0xff800000d5d57808 */ /* 0x000fe20006800000 */
[----:B---3--:R-:W-:Y:S01]  /*11be0*/  FFMA.FTZ R20, R5, -UR6, R20 ;  /* 0x8000000605147c23 */ /* 0x008fe20008010014 */
[----:B------:R-:W-:Y:S01]  /*11bf0*/  IMAD.MOV.U32 R5, RZ, RZ, R72 ;  /* 0x000000ffff057224 */ /* 0x000fe200078e0048 */
[----:B------:R-:W-:Y:S01]  /*11c00*/  FSEL R219, R219, -INF , !P2 ;  /* 0xff800000dbdb7808 */ /* 0x000fe20005000000 */
[----:B------:R-:W-:Y:S01]  /*11c10*/  VIADD R72, R216, -UR7 ;  /* 0x80000007d8487c36 */ /* 0x000fe20008000000 */
[----:B------:R-:W-:Y:S01]  /*11c20*/  FSEL R216, R79, -INF , !P1 ;  /* 0xff8000004fd87808 */ /* 0x000fe20004800000 */
[----:B------:R-:W-:Y:S01]  /*11c30*/  IMAD.MOV.U32 R79, RZ, RZ, R5 ;  /* 0x000000ffff4f7224 */ /* 0x000fe200078e0005 */
[----:B------:R-:W-:Y:S01]  /*11c40*/  FSEL R218, R218, -INF , !P3 ;  /* 0xff800000dada7808 */ /* 0x000fe20005800000 */
[----:B------:R-:W-:Y:S01]  /*11c50*/  FMUL.FTZ R92, R92, UR8 ;  /* 0x000000085c5c7c20 */ /* 0x000fe20008410000 */
[----:B------:R-:W-:Y:S01]  /*11c60*/  ISETP.GT.AND P6, PT, R72, R109, PT ;  /* 0x0000006d4800720c */ /* 0x000fe20003fc4270 */
[----:B------:R-:W-:Y:S01]  /*11c70*/  FMUL.FTZ R88, R88, UR8 ;  /* 0x0000000858587c20 */ /* 0x000fe20008410000 */
[----:B------:R-:W-:Y:S01]  /*11c80*/  ISETP.GT.AND P5, PT, R72, R250, PT ;  /* 0x000000fa4800720c */ /* 0x000fe20003fa4270 */
[----:B------:R-:W-:Y:S01]  /*11c90*/  FMUL.FTZ R84, R84, UR8 ;  /* 0x0000000854547c20 */ /* 0x000fe20008410000 */
[----:B------:R-:W-:Y:S01]  /*11ca0*/  ISETP.GT.AND P1, PT, R72, R240, PT ;  /* 0x000000f04800720c */ /* 0x000fe20003f24270 */
[----:B------:R-:W-:Y:S01]  /*11cb0*/  FMUL.FTZ R80, R80, UR8 ;  /* 0x0000000850507c20 */ /* 0x000fe20008410000 */
[----:B------:R-:W-:Y:S01]  /*11cc0*/  FSEL R5, R4, -INF , !P6 ;  /* 0xff80000004057808 */ /* 0x000fe20007000000 */
[----:B------:R-:W-:Y:S01]  /*11cd0*/  FMUL.FTZ R76, R76, UR8 ;  /* 0x000000084c4c7c20 */ /* 0x000fe20008410000 */
[----:B------:R-:W-:Y:S01]  /*11ce0*/  ISETP.GT.AND P6, PT, R72, R238, PT ;  /* 0x000000ee4800720c */ /* 0x000fe20003fc4270 */
[----:B------:R-:W-:Y:S01]  /*11cf0*/  FMUL.FTZ R64, R64, UR8 ;  /* 0x0000000840407c20 */ /* 0x000fe20008410000 */
[----:B------:R-:W-:Y:S01]  /*11d00*/  FSEL R4, R73, -INF , !P5 ;  /* 0xff80000049047808 */ /* 0x000fe20006800000 */
[----:B------:R1:W5:Y:S01]  /*11d10*/  LDL.LU R3, [R1+0x7c] ;  /* 0x00007c0001037983 */ /* 0x0003620000300800 */
[C---:B------:R-:W-:Y:S01]  /*11d20*/  ISETP.GT.AND P5, PT, R72.reuse, R236, PT ;  /* 0x000000ec4800720c */ /* 0x040fe20003fa4270 */
[----:B------:R-:W-:Y:S01]  /*11d30*/  IMAD.MOV.U32 R73, RZ, RZ, R17 ;  /* 0x000000ffff497224 */ /* 0x000fe200078e0011 */
[----:B------:R-:W-:-:S02]  /*11d40*/  ISETP.GT.AND P2, PT, R72, R244, PT ;  /* 0x000000f44800720c */ /* 0x000fc40003f44270 */
[----:B------:R-:W-:Y:S02]  /*11d50*/  ISETP.GT.AND P3, PT, R72, R242, PT ;  /* 0x000000f24800720c */ /* 0x000fe40003f64270 */
[----:B------:R-:W-:Y:S02]  /*11d60*/  FSEL R246, R246, -INF , !P1 ;  /* 0xff800000f6f67808 */ /* 0x000fe40004800000 */
[C---:B------:R-:W-:Y:S02]  /*11d70*/  ISETP.GT.AND P1, PT, R72.reuse, R44, PT ;  /* 0x0000002c4800720c */ /* 0x040fe40003f24270 */
[----:B------:R-:W-:Y:S02]  /*11d80*/  FSEL R245, R245, -INF , !P6 ;  /* 0xff800000f5f57808 */ /* 0x000fe40007000000 */
[----:B------:R-:W-:Y:S02]  /*11d90*/  ISETP.GT.AND P6, PT, R72, R230, PT ;  /* 0x000000e64800720c */ /* 0x000fe40003fc4270 */
[----:B------:R-:W-:-:S02]  /*11da0*/  FSEL R239, R239, -INF , !P5 ;  /* 0xff800000efef7808 */ /* 0x000fc40006800000 */
[----:B------:R-:W-:Y:S02]  /*11db0*/  FSEL R21, R21, -INF , !P2 ;  /* 0xff80000015157808 */ /* 0x000fe40005000000 */
[----:B------:R-:W-:Y:S01]  /*11dc0*/  FSEL R17, R201, -INF , !P3 ;  /* 0xff800000c9117808 */ /* 0x000fe20005800000 */
[----:B------:R-:W-:Y:S01]  /*11dd0*/  IMAD.MOV.U32 R201, RZ, RZ, R24 ;  /* 0x000000ffffc97224 */ /* 0x000fe200078e0018 */
[C---:B------:R-:W-:Y:S02]  /*11de0*/  ISETP.GT.AND P5, PT, R72.reuse, R228, PT ;  /* 0x000000e44800720c */ /* 0x040fe40003fa4270 */
[C---:B------:R-:W-:Y:S02]  /*11df0*/  ISETP.GT.AND P2, PT, R72.reuse, R234, PT ;  /* 0x000000ea4800720c */ /* 0x040fe40003f44270 */
[----:B------:R-:W-:Y:S02]  /*11e00*/  ISETP.GT.AND P3, PT, R72, R48, PT ;  /* 0x000000304800720c */ /* 0x000fe40003f64270 */
[----:B------:R-:W-:-:S02]  /*11e10*/  FSEL R123, R123, -INF , !P1 ;  /* 0xff8000007b7b7808 */ /* 0x000fc40004800000 */
[----:B------:R-:W-:Y:S02]  /*11e20*/  ISETP.GT.AND P1, PT, R72, R116, PT ;  /* 0x000000744800720c */ /* 0x000fe40003f24270 */
[----:B------:R-:W-:Y:S01]  /*11e30*/  FSEL R24, R198, -INF , !P6 ;  /* 0xff800000c6187808 */ /* 0x000fe20007000000 */
[----:B------:R-:W-:Y:S01]  /*11e40*/  IMAD.MOV.U32 R198, RZ, RZ, R25 ;  /* 0x000000ffffc67224 */ /* 0x000fe200078e0019 */
[----:B------:R-:W-:Y:S02]  /*11e50*/  ISETP.GT.AND P6, PT, R72, R82, PT ;  /* 0x000000524800720c */ /* 0x000fe40003fc4270 */
[----:B------:R-:W-:Y:S01]  /*11e60*/  FSEL R25, R120, -INF , !P5 ;  /* 0xff80000078197808 */ /* 0x000fe20006800000 */
[----:B------:R-:W-:Y:S01]  /*11e70*/  IMAD.MOV.U32 R120, RZ, RZ, R79 ;  /* 0x000000ffff787224 */ /* 0x000fe200078e004f */
[----:B------:R-:W-:Y:S02]  /*11e80*/  FSEL R59, R59, -INF , !P2 ;  /* 0xff8000003b3b7808 */ /* 0x000fe40005000000 */
[----:B------:R-:W-:-:S02]  /*11e90*/  FSEL R51, R51, -INF , !P3 ;  /* 0xff80000033337808 */ /* 0x000fc40005800000 */
[C---:B------:R-:W-:Y:S02]  /*11ea0*/  ISETP.GT.AND P2, PT, R72.reuse, R226, PT ;  /* 0x000000e24800720c */ /* 0x040fe40003f44270 */
[C---:B------:R-:W-:Y:S02]  /*11eb0*/  ISETP.GT.AND P3, PT, R72.reuse, R118, PT ;  /* 0x000000764800720c */ /* 0x040fe40003f64270 */
[----:B------:R-:W-:Y:S02]  /*11ec0*/  ISETP.GT.AND P5, PT, R72, R196, PT ;  /* 0x000000c44800720c */ /* 0x000fe40003fa4270 */
        /* <DEDUP_REMOVED lines=11> */
[C---:B------:R-:W-:Y:S02]  /*11f80*/  ISETP.GT.AND P5, PT, R72.reuse, R78, PT ;  /* 0x0000004e4800720c */ /* 0x040fe40003fa4270 */
[----:B------:R-:W-:Y:S01]  /*11f90*/  FSEL R198, R251, -INF , !P1 ;  /* 0xff800000fbc67808 */ /* 0x000fe20004800000 */
[----:B------:R-:W-:Y:S01]  /*11fa0*/  IMAD.MOV.U32 R251, RZ, RZ, R120 ;  /* 0x000000fffffb7224 */ /* 0x000fe200078e0078 */
[----:B------:R-:W-:Y:S02]  /*11fb0*/  FSEL R203, R203, -INF , !P6 ;  /* 0xff800000cbcb7808 */ /* 0x000fe40007000000 */
[----:B------:R-:W-:Y:S02]  /*11fc0*/  ISETP.GT.AND P6, PT, R72, R54, PT ;  /* 0x000000364800720c */ /* 0x000fe40003fc4270 */
[----:B------:R-:W-:Y:S02]  /*11fd0*/  FSEL R222, R222, -INF , !P2 ;  /* 0xff800000dede7808 */ /* 0x000fe40005000000 */
[----:B------:R-:W-:-:S02]  /*11fe0*/  FSEL R201, R201, -INF , !P3 ;  /* 0xff800000c9c97808 */ /* 0x000fc40005800000 */
[----:B------:R-:W-:Y:S01]  /*11ff0*/  FSEL R120, R16, -INF , !P5 ;  /* 0xff80000010787808 */ /* 0x000fe20006800000 */
[----:B------:R-:W-:Y:S01]  /*12000*/  IMAD.MOV.U32 R16, RZ, RZ, R62 ;  /* 0x000000ffff107224 */ /* 0x000fe200078e003e */
[C---:B------:R-:W-:Y:S02]  /*12010*/  ISETP.GT.AND P2, PT, R72.reuse, R30, PT ;  /* 0x0000001e4800720c */ /* 0x040fe40003f44270 */
[C---:B------:R-:W-:Y:S02]  /*12020*/  ISETP.GT.AND P3, PT, R72.reuse, R58, PT ;  /* 0x0000003a4800720c */ /* 0x040fe40003f64270 */
[C---:B------:R-:W-:Y:S02]  /*12030*/  ISETP.GT.AND P1, PT, R72.reuse, R56, PT ;  /* 0x000000384800720c */ /* 0x040fe40003f24270 */
[----:B------:R-:W-:Y:S02]  /*12040*/  ISETP.GT.AND P5, PT, R72, R52, PT ;  /* 0x000000344800720c */ /* 0x000fe40003fa4270 */
[----:B------:R-:W-:Y:S01]  /*12050*/  FSEL R62, R13, -INF , !P6 ;  /* 0xff8000000d3e7808 */ /* 0x000fe20007000000 */
[----:B------:R-:W-:Y:S01]  /*12060*/  IMAD.MOV.U32 R13, RZ, RZ, R60 ;  /* 0x000000ffff0d7224 */ /* 0x000fe200078e003c */
[----:B------:R-:W-:-:S02]  /*12070*/  FSEL R83, R83, -INF , !P2 ;  /* 0xff80000053537808 */ /* 0x000fc40005000000 */
[----:B------:R-:W-:Y:S02]  /*12080*/  FSEL R98, R98, -INF , !P3 ;  /* 0xff80000062627808 */ /* 0x000fe40005800000 */
[----:B------:R-:W-:Y:S02]  /*12090*/  FSEL R66, R66, -INF , !P1 ;  /* 0xff80000042427808 */ /* 0x000fe40004800000 */
[----:B------:R-:W-:Y:S01]  /*120a0*/  FSEL R60, R12, -INF , !P5 ;  /* 0xff8000000c3c7808 */ /* 0x000fe20006800000 */
[----:B------:R-:W-:Y:S01]  /*120b0*/  IMAD.IADD R12, R16, 0x1, -R117 ;  /* 0x00000001100c7824 */ /* 0x000fe200078e0a75 */
[C---:B------:R-:W-:Y:S02]  /*120c0*/  ISETP.GT.AND P2, PT, R72.reuse, R36, PT ;  /* 0x000000244800720c */ /* 0x040fe40003f44270 */
[C---:B------:R-:W-:Y:S02]  /*120d0*/  ISETP.GT.AND P3, PT, R72.reuse, R34, PT ;  /* 0x000000224800720c */ /* 0x040fe40003f64270 */
[----:B------:R-:W-:-:S02]  /*120e0*/  ISETP.GT.AND P1, PT, R72, R32, PT ;  /* 0x000000204800720c */ /* 0x000fc40003f24270 */
[C---:B------:R-:W-:Y:S02]  /*120f0*/  ISETP.GT.AND P6, PT, R72.reuse, R31, PT ;  /* 0x0000001f4800720c */ /* 0x040fe40003fc4270 */
[----:B------:R-:W-:Y:S01]  /*12100*/  ISETP.GT.AND P5, PT, R72, R29, PT ;  /* 0x0000001d4800720c */ /* 0x000fe20003fa4270 */
[----:B------:R-:W-:Y:S01]  /*12110*/  IMAD.MOV.U32 R72, RZ, RZ, R251 ;  /* 0x000000ffff487224 */ /* 0x000fe200078e00fb */
[----:B------:R-:W-:Y:S01]  /*12120*/  IABS R12, R12 ;  /* 0x0000000c000c7213 */ /* 0x000fe20000000000 */
[----:B------:R2:W3:Y:S01]  /*12130*/  MUFU.TANH R251, R96 ;  /* 0x0000006000fb7308 */ /* 0x0004e20000002400 */
[----:B------:R-:W-:Y:S02]  /*12140*/  FSEL R102, R102, -INF , !P1 ;  /* 0xff80000066667808 */ /* 0x000fe40004800000 */
[----:B------:R-:W-:Y:S02]  /*12150*/  I2FP.F32.S32 R12, R12 ;  /* 0x0000000c000c7245 */ /* 0x000fe40000201400 */
[----:B------:R-:W-:-:S02]  /*12160*/  FSEL R100, R100, -INF , !P6 ;  /* 0xff80000064647808 */ /* 0x000fc40007000000 */
[----:B------:R-:W-:Y:S01]  /*12170*/  FSEL R20, R20, -INF , !P5 ;  /* 0xff80000014147808 */ /* 0x000fe20006800000 */
[----:B--2---:R-:W-:Y:S02]  /*12180*/  IMAD.MOV.U32 R96, RZ, RZ, R13 ;  /* 0x000000ffff607224 */ /* 0x004fe400078e000d */
[----:B------:R-:W-:Y:S01]  /*12190*/  FMUL.FTZ R13, R97, UR8 ;  /* 0x00000008610d7c20 */ /* 0x000fe20008410000 */
[----:B---3--:R-:W-:Y:S01]  /*121a0*/  FFMA.FTZ R251, R12, -UR6, R251 ;  /* 0x800000060cfb7c23 */ /* 0x008fe200080100fb */
[----:B------:R-:W-:Y:S02]  /*121b0*/  IMAD.IADD R12, R16, 0x1, -R119 ;  /* 0x00000001100c7824 */ /* 0x000fe400078e0a77 */
[----:B------:R-:W-:Y:S02]  /*121c0*/  IMAD.MOV.U32 R97, RZ, RZ, R72 ;  /* 0x000000ffff617224 */ /* 0x000fe400078e0048 */
[----:B------:R-:W2:Y:S01]  /*121d0*/  MUFU.TANH R13, R13 ;  /* 0x0000000d000d7308 */ /* 0x000ea20000002400 */
[----:B------:R-:W-:-:S04]  /*121e0*/  IABS R12, R12 ;  /* 0x0000000c000c7213 */ /* 0x000fc80000000000 */
[----:B------:R-:W-:-:S05]  /*121f0*/  I2FP.F32.S32 R12, R12 ;  /* 0x0000000c000c7245 */ /* 0x000fca0000201400 */
[----:B--2---:R-:W-:Y:S01]  /*12200*/  FFMA.FTZ R72, R12, -UR6, R13 ;  /* 0x800000060c487c23 */ /* 0x004fe2000801000d */
[----:B------:R-:W-:Y:S02]  /*12210*/  IMAD.MOV.U32 R13, RZ, RZ, R97 ;  /* 0x000000ffff0d7224 */ /* 0x000fe400078e0061 */
[----:B------:R2:W3:Y:S01]  /*12220*/  MUFU.TANH R97, R92 ;  /* 0x0000005c00617308 */ /* 0x0004e20000002400 */
[----:B------:R-:W-:-:S05]  /*12230*/  IMAD.IADD R12, R16, 0x1, -R113 ;  /* 0x00000001100c7824 */ /* 0x000fca00078e0a71 */
[----:B------:R-:W-:-:S04]  /*12240*/  IABS R12, R12 ;  /* 0x0000000c000c7213 */ /* 0x000fc80000000000 */
[----:B------:R-:W-:Y:S01]  /*12250*/  I2FP.F32.S32 R12, R12 ;  /* 0x0000000c000c7245 */ /* 0x000fe20000201400 */
[----:B--2---:R-:W-:Y:S02]  /*12260*/  IMAD.MOV.U32 R92, RZ, RZ, R13 ;  /* 0x000000ffff5c7224 */ /* 0x004fe400078e000d */
[----:B------:R-:W-:Y:S02]  /*12270*/  FMUL.FTZ R13, R93, UR8 ;  /* 0x000000085d0d7c20 */ /* 0x000fe40008410000 */
[----:B---3--:R-:W-:Y:S01]  /*12280*/  FFMA.FTZ R93, R12, -UR6, R97 ;  /* 0x800000060c5d7c23 */ /* 0x008fe20008010061 */
[----:B------:R-:W-:Y:S02]  /*12290*/  IMAD.IADD R12, R16, 0x1, -R105 ;  /* 0x00000001100c7824 */ /* 0x000fe400078e0a69 */
[----:B------:R-:W-:Y:S01]  /*122a0*/  IMAD.MOV.U32 R97, RZ, RZ, R251 ;  /* 0x000000ffff617224 */ /* 0x000fe200078e00fb */
[----:B------:R-:W2:Y:S02]  /*122b0*/  MUFU.TANH R13, R13 ;  /* 0x0000000d000d7308 */ /* 0x000ea40000002400 */
        /* <DEDUP_REMOVED lines=9> */
[----:B------:R-:W-:Y:S01]  /*12350*/  FMUL.FTZ R13, R89, UR8 ;  /* 0x00000008590d7c20 */ /* 0x000fe20008410000 */
[----:B------:R-:W-:Y:S02]  /*12360*/  IMAD.MOV.U32 R89, RZ, RZ, R92 ;  /* 0x000000ffff597224 */ /* 0x000fe400078e005c */
        /* <DEDUP_REMOVED lines=18> */
[----:B------:R-:W2:Y:S01]  /*12490*/  MUFU.TANH R13, R13 ;  /* 0x0000000d000d7308 */ /* 0x000ea20000002400 */
[----:B------:R-:W-:Y:S01]  /*124a0*/  IMAD.MOV.U32 R84, RZ, RZ, R72 ;  /* 0x000000ffff547224 */ /* 0x000fe200078e0048 */
        /* <DEDUP_REMOVED lines=28> */
[----:B------:R-:W-:Y:S01]  /*12670*/  IMAD.MOV.U32 R81, RZ, RZ, R251 ;  /* 0x000000ffff517224 */ /* 0x000fe200078e00fb */
[----:B------:R2:W3:Y:S02]  /*12680*/  MUFU.TANH R12, R13 ;  /* 0x0000000d000c7308 */ /* 0x0004e40000002400 */
[----:B--2---:R-:W-:-:S04]  /*12690*/  IMAD.MOV.U32 R13, RZ, RZ, R16 ;  /* 0x000000ffff0d7224 */ /* 0x004fc800078e0010 */
[----:B------:R-:W-:-:S05]  /*126a0*/  IMAD.IADD R16, R13, 0x1, -R71 ;  /* 0x000000010d107824 */ /* 0x000fca00078e0a47 */
[----:B------:R-:W-:-:S04]  /*126b0*/  IABS R16, R16 ;  /* 0x0000001000107213 */ /* 0x000fc80000000000 */
[----:B------:R-:W-:Y:S01]  /*126c0*/  I2FP.F32.S32 R251, R16 ;  /* 0x0000001000fb7245 */ /* 0x000fe20000201400 */
[----:B------:R-:W-:Y:S02]  /*126d0*/  IMAD.MOV.U32 R16, RZ, RZ, R77 ;  /* 0x000000ffff107224 */ /* 0x000fe400078e004d */
[----:B------:R2:W4:Y:S02]  /*126e0*/  MUFU.TANH R77, R64 ;  /* 0x00000040004d7308 */ /* 0x0005240000002400 */
[----:B---3--:R-:W-:Y:S01]  /*126f0*/  FFMA.FTZ R251, R251, -UR6, R12 ;  /* 0x80000006fbfb7c23 */ /* 0x008fe2000801000c */
[----:B------:R-:W-:-:S05]  /*12700*/  IMAD.IADD R12, R13, 0x1, -R33 ;  /* 0x000000010d0c7824 */ /* 0x000fca00078e0a21 */
[----:B------:R-:W-:Y:S01]  /*12710*/  IABS R12, R12 ;  /* 0x0000000c000c7213 */ /* 0x000fe20000000000 */
[----:B--2---:R-:W-:-:S03]  /*12720*/  IMAD.MOV.U32 R64, RZ, RZ, R16 ;  /* 0x000000ffff407224 */ /* 0x004fc600078e0010 */
[----:B------:R-:W-:Y:S01]  /*12730*/  I2FP.F32.S32 R16, R12 ;  /* 0x0000000c00107245 */ /* 0x000fe20000201400 */
[----:B------:R-:W-:Y:S02]  /*12740*/  IMAD.MOV.U32 R12, RZ, RZ, R13 ;  /* 0x000000ffff0c7224 */ /* 0x000fe400078e000d */
[----:B------:R-:W-:Y:S02]  /*12750*/  FMUL.FTZ R13, R65, UR8 ;  /* 0x00000008410d7c20 */ /* 0x000fe40008410000 */
[----:B------:R-:W-:Y:S02]  /*12760*/  IMAD.MOV.U32 R65, RZ, RZ, R12 ;  /* 0x000000ffff417224 */ /* 0x000fe400078e000c */
[----:B----4-:R-:W-:Y:S01]  /*12770*/  FFMA.FTZ R16, R16, -UR6, R77 ;  /* 0x8000000610107c23 */ /* 0x010fe2000801004d */
[----:B------:R-:W-:Y:S01]  /*12780*/  IMAD.MOV.U32 R77, RZ, RZ, R81 ;  /* 0x000000ffff4d7224 */ /* 0x000fe200078e0051 */
[----:B------:R-:W2:Y:S01]  /*12790*/  MUFU.TANH R13, R13 ;  /* 0x0000000d000d7308 */ /* 0x000ea20000002400 */
[----:B------:R-:W-:-:S02]  /*127a0*/  IMAD.IADD R12, R65, 0x1, -R35 ;  /* 0x00000001410c7824 */ /* 0x000fc400078e0a23 */
[----:B------:R-:W-:Y:S02]  /*127b0*/  VIADD R65, R65, -UR7 ;  /* 0x8000000741417c36 */ /* 0x000fe40008000000 */
[----:B------:R-:W-:Y:S01]  /*127c0*/  IMAD.MOV.U32 R81, RZ, RZ, R76 ;  /* 0x000000ffff517224 */ /* 0x000fe200078e004c */
[----:B------:R-:W-:Y:S01]  /*127d0*/  IABS R12, R12 ;  /* 0x0000000c000c7213 */ /* 0x000fe20000000000 */
[----:B------:R-:W-:Y:S01]  /*127e0*/  IMAD.MOV.U32 R76, RZ, RZ, R72 ;  /* 0x000000ffff4c7224 */ /* 0x000fe200078e0048 */
[----:B------:R-:W-:Y:S01]  /*127f0*/  FSEL R72, R9, -INF , !P2 ;  /* 0xff80000009487808 */ /* 0x000fe20005000000 */
[----:B------:R-:W-:Y:S01]  /*12800*/  IMAD.MOV.U32 R9, RZ, RZ, R64 ;  /* 0x000000ffff097224 */ /* 0x000fe200078e0040 */
[----:B------:R-:W-:Y:S02]  /*12810*/  I2FP.F32.S32 R12, R12 ;  /* 0x0000000c000c7245 */ /* 0x000fe40000201400 */
[----:B------:R-:W-:Y:S02]  /*12820*/  ISETP.GT.AND P2, PT, R65, R109, PT ;  /* 0x0000006d4100720c */ /* 0x000fe40003f44270 */
[----:B------:R-:W-:-:S02]  /*12830*/  FSEL R64, R8, -INF , !P3 ;  /* 0xff80000008407808 */ /* 0x000fc40005800000 */
[C---:B------:R-:W-:Y:S01]  /*12840*/  ISETP.GT.AND P3, PT, R65.reuse, R250, PT ;  /* 0x000000fa4100720c */ /* 0x040fe20003f64270 */
[----:B--2---:R-:W-:Y:S01]  /*12850*/  FFMA.FTZ R12, R12, -UR6, R13 ;  /* 0x800000060c0c7c23 */ /* 0x004fe2000801000d */
[----:B------:R-:W-:Y:S02]  /*12860*/  ISETP.GT.AND P1, PT, R65, R244, PT ;  /* 0x000000f44100720c */ /* 0x000fe40003f24270 */
[----:B------:R-:W-:Y:S01]  /*12870*/  FSEL R13, R249, -INF , !P2 ;  /* 0xff800000f90d7808 */ /* 0x000fe20005000000 */
[----:B------:R-:W-:Y:S01]  /*12880*/  IMAD.MOV.U32 R249, RZ, RZ, R9 ;  /* 0x000000fffff97224 */ /* 0x000fe200078e0009 */
[C---:B------:R-:W-:Y:S02]  /*12890*/  ISETP.GT.AND P6, PT, R65.reuse, R242, PT ;  /* 0x000000f24100720c */ /* 0x040fe40003fc4270 */
[C---:B------:R-:W-:Y:S02]  /*128a0*/  ISETP.GT.AND P5, PT, R65.reuse, R240, PT ;  /* 0x000000f04100720c */ /* 0x040fe40003fa4270 */
[----:B------:R-:W-:-:S02]  /*128b0*/  ISETP.GT.AND P2, PT, R65, R238, PT ;  /* 0x000000ee4100720c */ /* 0x000fc40003f44270 */
[----:B------:R-:W-:Y:S01]  /*128c0*/  FSEL R9, R227, -INF , !P3 ;  /* 0xff800000e3097808 */ /* 0x000fe20005800000 */
[----:B------:R-:W-:Y:S01]  /*128d0*/  IMAD.MOV.U32 R227, RZ, RZ, R89 ;  /* 0x000000ffffe37224 */ /* 0x000fe200078e0059 */
[----:B------:R-:W-:Y:S01]  /*128e0*/  FSEL R8, R225, -INF , !P1 ;  /* 0xff800000e1087808 */ /* 0x000fe20004800000 */
[----:B------:R-:W-:Y:S01]  /*128f0*/  IMAD.MOV.U32 R225, RZ, RZ, R249 ;  /* 0x000000ffffe17224 */ /* 0x000fe200078e00f9 */
[C---:B------:R-:W-:Y:S02]  /*12900*/  ISETP.GT.AND P3, PT, R65.reuse, R236, PT ;  /* 0x000000ec4100720c */ /* 0x040fe40003f64270 */
[----:B------:R-:W-:Y:S02]  /*12910*/  ISETP.GT.AND P1, PT, R65, R234, PT ;  /* 0x000000ea4100720c */ /* 0x000fe40003f24270 */
[----:B------:R-:W-:Y:S01]  /*12920*/  FSEL R89, R223, -INF , !P6 ;  /* 0xff800000df597808 */ /* 0x000fe20007000000 */
[----:B------:R-:W-:Y:S01]  /*12930*/  IMAD.MOV.U32 R223, RZ, RZ, R0 ;  /* 0x000000ffffdf7224 */ /* 0x000fe200078e0000 */
[----:B------:R-:W-:Y:S01]  /*12940*/  FSEL R249, R221, -INF , !P5 ;  /* 0xff800000ddf97808 */ /* 0x000fe20006800000 */
[----:B------:R-:W-:Y:S01]  /*12950*/  IMAD.MOV.U32 R221, RZ, RZ, R81 ;  /* 0x000000ffffdd7224 */ /* 0x000fe200078e0051 */
[C---:B------:R-:W-:Y:S01]  /*12960*/  ISETP.GT.AND P5, PT, R65.reuse, R44, PT ;  /* 0x0000002c4100720c */ /* 0x040fe20003fa4270 */
[----:B------:R-:W-:Y:S01]  /*12970*/  IMAD.MOV.U32 R81, RZ, RZ, R85 ;  /* 0x000000ffff517224 */ /* 0x000fe200078e0055 */
[----:B------:R-:W-:Y:S01]  /*12980*/  FSEL R0, R220, -INF , !P2 ;  /* 0xff800000dc007808 */ /* 0x000fe20005000000 */
[----:B------:R-:W-:Y:S01]  /*12990*/  IMAD.MOV.U32 R85, RZ, RZ, R97 ;  /* 0x000000ffff557224 */ /* 0x000fe200078e0061 */
[C---:B------:R-:W-:Y:S01]  /*129a0*/  ISETP.GT.AND P2, PT, R65.reuse, R230, PT ;  /* 0x000000e64100720c */ /* 0x040fe20003f44270 */
[----:B------:R-:W-:Y:S01]  /*129b0*/  IMAD.MOV.U32 R220, RZ, RZ, R223 ;  /* 0x000000ffffdc7224 */ /* 0x000fe200078e00df */
[----:B------:R-:W-:Y:S01]  /*129c0*/  ISETP.GT.AND P6, PT, R65, R48, PT ;  /* 0x000000304100720c */ /* 0x000fe20003fc4270 */
[----:B------:R-:W-:Y:S01]  /*129d0*/  IMAD.MOV.U32 R223, RZ, RZ, R77 ;  /* 0x000000ffffdf7224 */ /* 0x000fe200078e004d */
[----:B------:R-:W-:-:S02]  /*129e0*/  FSEL R247, R247, -INF , !P3 ;  /* 0xff800000f7f77808 */ /* 0x000fc40005800000 */
[----:B------:R-:W-:Y:S02]  /*129f0*/  FSEL R252, R252, -INF , !P1 ;  /* 0xff800000fcfc7808 */ /* 0x000fe40004800000 */
[C---:B------:R-:W-:Y:S02]  /*12a00*/  ISETP.GT.AND P3, PT, R65.reuse, R228, PT ;  /* 0x000000e44100720c */ /* 0x040fe40003f64270 */
[----:B------:R-:W-:Y:S02]  /*12a10*/  ISETP.GT.AND P1, PT, R65, R226, PT ;  /* 0x000000e24100720c */ /* 0x000fe40003f24270 */
[----:B------:R-:W-:Y:S01]  /*12a20*/  FSEL R97, R217, -INF , !P5 ;  /* 0xff800000d9617808 */ /* 0x000fe20006800000 */
[----:B------:R-:W-:Y:S01]  /*12a30*/  IMAD.MOV.U32 R217, RZ, RZ, R96 ;  /* 0x000000ffffd97224 */ /* 0x000fe200078e0060 */
        /* <DEDUP_REMOVED lines=8> */
[C---:B------:R-:W-:Y:S02]  /*12ac0*/  ISETP.GT.AND P2, PT, R65.reuse, R82, PT ;  /* 0x000000524100720c */ /* 0x040fe40003f44270 */
[C---:B------:R-:W-:Y:S02]  /*12ad0*/  ISETP.GT.AND P3, PT, R65.reuse, R196, PT ;  /* 0x000000c44100720c */ /* 0x040fe40003f64270 */
[----:B------:R-:W-:-:S02]  /*12ae0*/  ISETP.GT.AND P1, PT, R65, R128, PT ;  /* 0x000000804100720c */ /* 0x000fc40003f24270 */
[----:B------:R-:W-:Y:S01]  /*12af0*/  FSEL R93, R209, -INF , !P5 ;  /* 0xff800000d15d7808 */ /* 0x000fe20006800000 */
[----:B------:R-:W-:Y:S01]  /*12b00*/  IMAD.MOV.U32 R209, RZ, RZ, R92 ;  /* 0x000000ffffd17224 */ /* 0x000fe200078e005c */
[----:B------:R-:W-:Y:S02]  /*12b10*/  ISETP.GT.AND P5, PT, R65, R90, PT ;  /* 0x0000005a4100720c */ /* 0x000fe40003fa4270 */
[----:B------:R-:W-:Y:S01]  /*12b20*/  FSEL R77, R211, -INF , !P6 ;  /* 0xff800000d34d7808 */ /* 0x000fe20007000000 */
[----:B------:R-:W-:Y:S01]  /*12b30*/  IMAD.MOV.U32 R211, RZ, RZ, R88 ;  /* 0x000000ffffd37224 */ /* 0x000fe200078e0058 */
[----:B------:R-:W-:Y:S02]  /*12b40*/  ISETP.GT.AND P6, PT, R65, R110, PT ;  /* 0x0000006e4100720c */ /* 0x000fe40003fc4270 */
[----:B------:R-:W-:Y:S02]  /*12b50*/  FSEL R92, R206, -INF , !P2 ;  /* 0xff800000ce5c7808 */ /* 0x000fe40005000000 */
[----:B------:R-:W-:-:S02]  /*12b60*/  FSEL R131, R131, -INF , !P3 ;  /* 0xff80000083837808 */ /* 0x000fc40005800000 */
[C---:B------:R-:W-:Y:S02]  /*12b70*/  ISETP.GT.AND P2, PT, R65.reuse, R86, PT ;  /* 0x000000564100720c */ /* 0x040fe40003f44270 */
[C---:B------:R-:W-:Y:S02]  /*12b80*/  ISETP.GT.AND P3, PT, R65.reuse, R78, PT ;  /* 0x0000004e4100720c */ /* 0x040fe40003f64270 */
[----:B------:R-:W-:Y:S02]  /*12b90*/  FSEL R88, R204, -INF , !P1 ;  /* 0xff800000cc587808 */ /* 0x000fe40004800000 */
[C---:B------:R-:W-:Y:S02]  /*12ba0*/  ISETP.GT.AND P1, PT, R65.reuse, R30, PT ;  /* 0x0000001e4100720c */ /* 0x040fe40003f24270 */
[----:B------:R-:W-:Y:S02]  /*12bb0*/  FSEL R84, R84, -INF , !P5 ;  /* 0xff80000054547808 */ /* 0x000fe40006800000 */
[----:B------:R-:W-:-:S02]  /*12bc0*/  ISETP.GT.AND P5, PT, R65, R56, PT ;  /* 0x000000384100720c */ /* 0x000fc40003fa4270 */
[----:B------:R-:W-:Y:S02]  /*12bd0*/  FSEL R85, R85, -INF , !P6 ;  /* 0xff80000055557808 */ /* 0x000fe40007000000 */
[----:B------:R-:W-:Y:S02]  /*12be0*/  ISETP.GT.AND P6, PT, R65, R58, PT ;  /* 0x0000003a4100720c */ /* 0x000fe40003fc4270 */
[----:B------:R-:W-:Y:S02]  /*12bf0*/  FSEL R81, R81, -INF , !P2 ;  /* 0xff80000051517808 */ /* 0x000fe40005000000 */
[----:B------:R-:W-:Y:S02]  /*12c00*/  FSEL R80, R80, -INF , !P3 ;  /* 0xff80000050507808 */ /* 0x000fe40005800000 */
[C---:B------:R-:W-:Y:S02]  /*12c10*/  ISETP.GT.AND P2, PT, R65.reuse, R54, PT ;  /* 0x000000364100720c */ /* 0x040fe40003f44270 */
[----:B------:R-:W-:-:S02]  /*12c20*/  ISETP.GT.AND P3, PT, R65, R52, PT ;  /* 0x000000344100720c */ /* 0x000fc40003f64270 */
[----:B------:R-:W-:Y:S02]  /*12c30*/  FSEL R204, R209, -INF , !P1 ;  /* 0xff800000d1cc7808 */ /* 0x000fe40004800000 */
[C---:B------:R-:W-:Y:S02]  /*12c40*/  ISETP.GT.AND P1, PT, R65.reuse, R36, PT ;  /* 0x000000244100720c */ /* 0x040fe40003f24270 */
[----:B------:R-:W-:Y:S02]  /*12c50*/  FSEL R206, R212, -INF , !P5 ;  /* 0xff800000d4ce7808 */ /* 0x000fe40006800000 */
[----:B------:R-:W-:Y:S02]  /*12c60*/  ISETP.GT.AND P5, PT, R65, R32, PT ;  /* 0x000000204100720c */ /* 0x000fe40003fa4270 */
[----:B------:R-:W-:Y:S02]  /*12c70*/  FSEL R209, R211, -INF , !P6 ;  /* 0xff800000d3d17808 */ /* 0x000fe40007000000 */
[----:B------:R-:W-:-:S02]  /*12c80*/  FSEL R211, R214, -INF , !P2 ;  /* 0xff800000d6d37808 */ /* 0x000fc40005000000 */
[----:B------:R-:W-:Y:S02]  /*12c90*/  FSEL R212, R217, -INF , !P3 ;  /* 0xff800000d9d47808 */ /* 0x000fe40005800000 */
[----:B------:R-:W-:Y:S02]  /*12ca0*/  ISETP.GT.AND P2, PT, R65, R31, PT ;  /* 0x0000001f4100720c */ /* 0x000fe40003f44270 */
[----:B------:R-:W-:Y:S02]  /*12cb0*/  FSEL R217, R223, -INF , !P1 ;  /* 0xff800000dfd97808 */ /* 0x000fe40004800000 */
[----:B------:R-:W-:Y:S01]  /*12cc0*/  FSEL R223, R251, -INF , !P5 ;  /* 0xff800000fbdf7808 */ /* 0x000fe20006800000 */
[----:B------:R-:W-:Y:S01]  /*12cd0*/  VIADD R251, R28, -UR7 ;  /* 0x800000071cfb7c36 */ /* 0x000fe20008000000 */
[C---:B------:R-:W-:Y:S02]  /*12ce0*/  ISETP.GT.AND P6, PT, R65.reuse, R34, PT ;  /* 0x000000224100720c */ /* 0x040fe40003fc4270 */
[----:B------:R-:W-:Y:S01]  /*12cf0*/  ISETP.GT.AND P3, PT, R65, R29, PT ;  /* 0x0000001d4100720c */ /* 0x000fe20003f64270 */
[----:B------:R-:W-:Y:S01]  /*12d00*/  IMAD.MOV.U32 R65, RZ, RZ, R221 ;  /* 0x000000ffff417224 */ /* 0x000fe200078e00dd */
[----:B------:R-:W-:Y:S01]  /*12d10*/  FSEL R221, R16, -INF , !P2 ;  /* 0xff80000010dd7808 */ /* 0x000fe20005000000 */
[----:B------:R-:W-:Y:S01]  /*12d20*/  IMAD.MOV.U32 R16, RZ, RZ, R220 ;  /* 0x000000ffff107224 */ /* 0x000fe200078e00dc */
[----:B------:R-:W-:-:S02]  /*12d30*/  ISETP.GE.AND P1, PT, R109, R220, PT ;  /* 0x000000dc6d00720c */ /* 0x000fc40003f26270 */
[----:B------:R-:W-:Y:S02]  /*12d40*/  FSEL R220, R12, -INF , !P3 ;  /* 0xff8000000cdc7808 */ /* 0x000fe40005800000 */
[----:B------:R-:W-:Y:S01]  /*12d50*/  ISETP.GT.AND P3, PT, R251, R109, PT ;  /* 0x0000006dfb00720c */ /* 0x000fe20003f64270 */
[----:B------:R-:W-:Y:S01]  /*12d60*/  IMAD.MOV.U32 R12, RZ, RZ, R16 ;  /* 0x000000ffff0c7224 */ /* 0x000fe200078e0010 */
[----:B------:R-:W-:Y:S02]  /*12d70*/  FSEL R214, R2, -INF , !P6 ;  /* 0xff80000002d67808 */ /* 0x000fe40007000000 */
[C---:B------:R-:W-:Y:S01]  /*12d80*/  ISETP.GE.AND P6, PT, R109.reuse, R65, PT ;  /* 0x000000416d00720c */ /* 0x040fe20003fc6270 */
[----:B------:R1:W5:Y:S01]  /*12d90*/  LDL.LU R2, [R1+0x78] ;  /* 0x0000780001027983 */ /* 0x0003620000300800 */
[C---:B------:R-:W-:Y:S02]  /*12da0*/  ISETP.GE.AND P5, PT, R109.reuse, R227, PT ;  /* 0x000000e36d00720c */ /* 0x040fe40003fa6270 */
[----:B------:R-:W-:Y:S01]  /*12db0*/  ISETP.GE.AND P2, PT, R109, R225, PT ;  /* 0x000000e16d00720c */ /* 0x000fe20003f46270 */
[----:B------:R-:W-:Y:S01]  /*12dc0*/  IMAD.MOV.U32 R109, RZ, RZ, R227 ;  /* 0x000000ffff6d7224 */ /* 0x000fe200078e00e3 */
[----:B------:R-:W-:Y:S01]  /*12dd0*/  FSEL R16, R55, -INF , !P3 ;  /* 0xff80000037107808 */ /* 0x000fe20005800000 */
[----:B------:R-:W-:Y:S01]  /*12de0*/  IMAD.MOV.U32 R55, RZ, RZ, R12 ;  /* 0x000000ffff377224 */ /* 0x000fe200078e000c */
[----:B------:R-:W-:-:S02]  /*12df0*/  FSEL R227, R13, -INF , !P1 ;  /* 0xff8000000de37808 */ /* 0x000fc40004800000 */
[----:B------:R-:W-:Y:S02]  /*12e00*/  ISETP.GE.AND P1, PT, R250, R12, PT ;  /* 0x0000000cfa00720c */ /* 0x000fe40003f26270 */
[----:B------:R-:W-:Y:S02]  /*12e10*/  FSEL R13, R67, -INF , !P6 ;  /* 0xff800000430d7808 */ /* 0x000fe40007000000 */
[----:B------:R-:W-:Y:S02]  /*12e20*/  FSEL R16, R16, -INF , !P2 ;  /* 0xff80000010107808 */ /* 0x000fe40005000000 */
[----:B------:R-:W-:Y:S02]  /*12e30*/  ISETP.GE.AND P6, PT, R250, R65, PT ;  /* 0x00000041fa00720c */ /* 0x000fe40003fc6270 */
[----:B------:R-:W-:Y:S02]  /*12e40*/  FSEL R67, R5, -INF , !P5 ;  /* 0xff80000005437808 */ /* 0x000fe40006800000 */
[----:B------:R-:W-:-:S02]  /*12e50*/  ISETP.GT.AND P2, PT, R251, R250, PT ;  /* 0x000000fafb00720c */ /* 0x000fc40003f44270 */
[C---:B------:R-:W-:Y:S02]  /*12e60*/  ISETP.GE.AND P5, PT, R250.reuse, R109, PT ;  /* 0x0000006dfa00720c */ /* 0x040fe40003fa6270 */
[----:B------:R-:W-:Y:S01]  /*12e70*/  ISETP.GE.AND P3, PT, R250, R225, PT ;  /* 0x000000e1fa00720c */ /* 0x000fe20003f66270 */
[----:B------:R-:W-:Y:S01]  /*12e80*/  IMAD.MOV.U32 R250, RZ, RZ, R225 ;  /* 0x000000fffffa7224 */ /* 0x000fe200078e00e1 */
[----:B------:R-:W-:Y:S02]  /*12e90*/  FSEL R225, R9, -INF , !P1 ;  /* 0xff80000009e17808 */ /* 0x000fe40004800000 */
[----:B------:R-:W-:Y:S01]  /*12ea0*/  FSEL R9, R61, -INF , !P6 ;  /* 0xff8000003d097808 */ /* 0x000fe20007000000 */
[----:B------:R-:W-:Y:S01]  /*12eb0*/  IMAD.MOV.U32 R61, RZ, RZ, R65 ;  /* 0x000000ffff3d7224 */ /* 0x000fe200078e0041 */
[----:B------:R-:W-:Y:S02]  /*12ec0*/  FSEL R12, R50, -INF , !P2 ;  /* 0xff800000320c7808 */ /* 0x000fe40005000000 */
[----:B------:R-:W-:-:S02]  /*12ed0*/  ISETP.GE.AND P1, PT, R244, R55, PT ;  /* 0x00000037f400720c */ /* 0x000fc40003f26270 */
[----:B------:R-:W-:Y:S02]  /*12ee0*/  FSEL R12, R12, -INF , !P3 ;  /* 0xff8000000c0c7808 */ /* 0x000fe40005800000 */
[----:B------:R-:W-:Y:S02]  /*12ef0*/  FSEL R65, R4, -INF , !P5 ;  /* 0xff80000004417808 */ /* 0x000fe40006800000 */
[----:B------:R-:W-:Y:S02]  /*12f00*/  ISETP.GT.AND P3, PT, R251, R244, PT ;  /* 0x000000f4fb00720c */ /* 0x000fe40003f64270 */
[C---:B------:R-:W-:Y:S02]  /*12f10*/  ISETP.GE.AND P6, PT, R244.reuse, R61, PT ;  /* 0x0000003df400720c */ /* 0x040fe40003fc6270 */
[C---:B------:R-:W-:Y:S02]  /*12f20*/  ISETP.GE.AND P5, PT, R244.reuse, R109, PT ;  /* 0x0000006df400720c */ /* 0x040fe40003fa6270 */
[----:B------:R-:W-:Y:S01]  /*12f30*/  ISETP.GE.AND P2, PT, R244, R250, PT ;  /* 0x000000faf400720c */ /* 0x000fe20003f46270 */
[----:B------:R-:W-:Y:S01]  /*12f40*/  IMAD.MOV.U32 R244, RZ, RZ, R109 ;  /* 0x000000fffff47224 */ /* 0x000fe200078e006d */
[----:B------:R-:W-:-:S02]  /*12f50*/  FSEL R109, R8, -INF , !P1 ;  /* 0xff800000086d7808 */ /* 0x000fc40004800000 */
[----:B------:R-:W-:Y:S02]  /*12f60*/  FSEL R8, R46, -INF , !P3 ;  /* 0xff8000002e087808 */ /* 0x000fe40005800000 */
[----:B------:R-:W-:Y:S02]  /*12f70*/  FSEL R5, R57, -INF , !P6 ;  /* 0xff80000039057808 */ /* 0x000fe40007000000 */
[----:B------:R-:W-:Y:S02]  /*12f80*/  FSEL R8, R8, -INF , !P2 ;  /* 0xff80000008087808 */ /* 0x000fe40005000000 */
[----:B------:R-:W-:Y:S02]  /*12f90*/  ISETP.GT.AND P2, PT, R251, R242, PT ;  /* 0x000000f2fb00720c */ /* 0x000fe40003f44270 */
[----:B------:R-:W-:Y:S02]  /*12fa0*/  FSEL R21, R21, -INF , !P5 ;  /* 0xff80000015157808 */ /* 0x000fe40006800000 */
[----:B------:R-:W-:-:S02]  /*12fb0*/  ISETP.GE.AND P1, PT, R242, R55, PT ;  /* 0x00000037f200720c */ /* 0x000fc40003f26270 */
[C---:B------:R-:W-:Y:S02]  /*12fc0*/  ISETP.GE.AND P6, PT, R242.reuse, R61, PT ;  /* 0x0000003df200720c */ /* 0x040fe40003fc6270 */
[C---:B------:R-:W-:Y:S02]  /*12fd0*/  ISETP.GE.AND P5, PT, R242.reuse, R244, PT ;  /* 0x000000f4f200720c */ /* 0x040fe40003fa6270 */
[----:B------:R-:W-:Y:S01]  /*12fe0*/  ISETP.GE.AND P3, PT, R242, R250, PT ;  /* 0x000000faf200720c */ /* 0x000fe20003f66270 */
[----:B------:R-:W-:Y:S01]  /*12ff0*/  IMAD.MOV.U32 R242, RZ, RZ, R61 ;  /* 0x000000fffff27224 */ /* 0x000fe200078e003d */
[----:B------:R-:W-:Y:S02]  /*13000*/  FSEL R4, R45, -INF , !P2 ;  /* 0xff8000002d047808 */ /* 0x000fe40005000000 */
        /* <DEDUP_REMOVED lines=8> */
[----:B------:R-:W-:Y:S01]  /*13090*/  ISETP.GT.AND P3, PT, R251, R240, PT ;  /* 0x000000f0fb00720c */ /* 0x000fe20003f64270 */
[----:B------:R-:W-:Y:S01]  /*130a0*/  IMAD.MOV.U32 R240, RZ, RZ, R55 ;  /* 0x000000fffff07224 */ /* 0x000fe200078e0037 */
[----:B------:R-:W-:Y:S02]  /*130b0*/  FSEL R249, R249, -INF , !P1 ;  /* 0xff800000f9f97808 */ /* 0x000fe40004800000 */
[----:B------:R-:W-:Y:S02]  /*130c0*/  FSEL R43, R43, -INF , !P3 ;  /* 0xff8000002b2b7808 */ /* 0x000fe40005800000 */
[----:B------:R-:W-:Y:S02]  /*130d0*/  ISETP.GE.AND P1, PT, R238, R240, PT ;  /* 0x000000f0ee00720c */ /* 0x000fe40003f26270 */
[----:B------:R-:W-:Y:S02]  /*130e0*/  FSEL R50, R43, -INF , !P2 ;  /* 0xff8000002b327808 */ /* 0x000fe40005000000 */
[----:B------:R-:W-:-:S02]  /*130f0*/  FSEL R57, R0, -INF , !P1 ;  /* 0xff80000000397808 */ /* 0x000fc40004800000 */
[----:B------:R1:W5:Y:S01]  /*13100*/  LDL.LU R0, [R1+0x74] ;  /* 0x0000740001007983 */ /* 0x0003620000300800 */
[----:B------:R-:W-:Y:S02]  /*13110*/  ISETP.GT.AND P2, PT, R251, R238, PT ;  /* 0x000000eefb00720c */ /* 0x000fe40003f44270 */
[----:B------:R-:W-:Y:S02]  /*13120*/  ISETP.GE.AND P3, PT, R238, R250, PT ;  /* 0x000000faee00720c */ /* 0x000fe40003f66270 */
[----:B------:R-:W-:Y:S02]  /*13130*/  FSEL R40, R40, -INF , !P2 ;  /* 0xff80000028287808 */ /* 0x000fe40005000000 */
[----:B------:R-:W-:Y:S02]  /*13140*/  FSEL R111, R111, -INF , !P6 ;  /* 0xff8000006f6f7808 */ /* 0x000fe40007000000 */
[----:B------:R-:W-:Y:S02]  /*13150*/  FSEL R46, R40, -INF , !P3 ;  /* 0xff800000282e7808 */ /* 0x000fe40005800000 */
[----:B------:R-:W-:-:S02]  /*13160*/  ISETP.GT.AND P3, PT, R251, R236, PT ;  /* 0x000000ecfb00720c */ /* 0x000fc40003f64270 */
[----:B------:R-:W-:Y:S02]  /*13170*/  ISETP.GE.AND P2, PT, R236, R250, PT ;  /* 0x000000faec00720c */ /* 0x000fe40003f46270 */
[----:B------:R-:W-:Y:S02]  /*13180*/  FSEL R37, R37, -INF , !P3 ;  /* 0xff80000025257808 */ /* 0x000fe40005800000 */
[----:B------:R-:W-:Y:S02]  /*13190*/  FSEL R61, R246, -INF , !P5 ;  /* 0xff800000f63d7808 */ /* 0x000fe40006800000 */
[----:B------:R-:W-:Y:S02]  /*131a0*/  FSEL R40, R37, -INF , !P2 ;  /* 0xff80000025287808 */ /* 0x000fe40005000000 */
[----:B------:R-:W-:Y:S02]  /*131b0*/  ISETP.GT.AND P2, PT, R251, R234, PT ;  /* 0x000000eafb00720c */ /* 0x000fe40003f44270 */
[----:B------:R-:W-:-:S02]  /*131c0*/  ISETP.GE.AND P6, PT, R238, R242, PT ;  /* 0x000000f2ee00720c */ /* 0x000fc40003fc6270 */
[----:B------:R-:W-:Y:S02]  /*131d0*/  ISETP.GE.AND P5, PT, R238, R244, PT ;  /* 0x000000f4ee00720c */ /* 0x000fe40003fa6270 */
[----:B------:R-:W-:Y:S02]  /*131e0*/  ISETP.GE.AND P3, PT, R234, R250, PT ;  /* 0x000000faea00720c */ /* 0x000fe40003f66270 */
[----:B------:R-:W-:Y:S02]  /*131f0*/  FSEL R38, R38, -INF , !P2 ;  /* 0xff80000026267808 */ /* 0x000fe40005000000 */
[----:B------:R-:W-:Y:S02]  /*13200*/  FSEL R243, R243, -INF , !P6 ;  /* 0xff800000f3f37808 */ /* 0x000fe40007000000 */
        /* <DEDUP_REMOVED lines=9> */
[C---:B------:R-:W-:Y:S02]  /*132a0*/  ISETP.GE.AND P1, PT, R234.reuse, R240, PT ;  /* 0x000000f0ea00720c */ /* 0x040fe40003f26270 */
[C---:B------:R-:W-:Y:S02]  /*132b0*/  ISETP.GE.AND P6, PT, R234.reuse, R242, PT ;  /* 0x000000f2ea00720c */ /* 0x040fe40003fc6270 */
[----:B------:R-:W-:Y:S02]  /*132c0*/  ISETP.GE.AND P5, PT, R234, R244, PT ;  /* 0x000000f4ea00720c */ /* 0x000fe40003fa6270 */
[----:B------:R-:W-:Y:S02]  /*132d0*/  ISETP.GE.AND P2, PT, R48, R250, PT ;  /* 0x000000fa3000720c */ /* 0x000fe40003f46270 */
[----:B------:R-:W-:-:S02]  /*132e0*/  FSEL R42, R42, -INF , !P3 ;  /* 0xff8000002a2a7808 */ /* 0x000fc40005800000 */
[----:B------:R-:W-:Y:S02]  /*132f0*/  FSEL R37, R252, -INF , !P1 ;  /* 0xff800000fc257808 */ /* 0x000fe40004800000 */
[----:B------:R-:W-:Y:S02]  /*13300*/  FSEL R47, R47, -INF , !P6 ;  /* 0xff8000002f2f7808 */ /* 0x000fe40007000000 */
[----:B------:R-:W-:Y:S02]  /*13310*/  FSEL R59, R59, -INF , !P5 ;  /* 0xff8000003b3b7808 */ /* 0x000fe40006800000 */
[C---:B------:R-:W-:Y:S02]  /*13320*/  ISETP.GE.AND P1, PT, R48.reuse, R240, PT ;  /* 0x000000f03000720c */ /* 0x040fe40003f26270 */
[C---:B------:R-:W-:Y:S02]  /*13330*/  ISETP.GE.AND P6, PT, R48.reuse, R242, PT ;  /* 0x000000f23000720c */ /* 0x040fe40003fc6270 */
[----:B------:R-:W-:-:S02]  /*13340*/  ISETP.GE.AND P5, PT, R48, R244, PT ;  /* 0x000000f43000720c */ /* 0x000fc40003fa6270 */
[----:B------:R-:W-:Y:S02]  /*13350*/  FSEL R48, R42, -INF , !P2 ;  /* 0xff8000002a307808 */ /* 0x000fe40005000000 */
[----:B------:R-:W-:Y:S02]  /*13360*/  ISETP.GT.AND P2, PT, R251, R44, PT ;  /* 0x0000002cfb00720c */ /* 0x000fe40003f44270 */
[----:B------:R-:W-:Y:S02]  /*13370*/  ISETP.GE.AND P3, PT, R44, R250, PT ;  /* 0x000000fa2c00720c */ /* 0x000fe40003f66270 */
[----:B------:R-:W-:Y:S02]  /*13380*/  FSEL R41, R41, -INF , !P2 ;  /* 0xff80000029297808 */ /* 0x000fe40005000000 */
[----:B------:R-:W-:Y:S02]  /*13390*/  FSEL R55, R248, -INF , !P1 ;  /* 0xff800000f8377808 */ /* 0x000fe40004800000 */
[----:B------:R-:W-:-:S02]  /*133a0*/  FSEL R53, R53, -INF , !P6 ;  /* 0xff80000035357808 */ /* 0x000fc40007000000 */
[----:B------:R-:W-:Y:S02]  /*133b0*/  FSEL R51, R51, -INF , !P5 ;  /* 0xff80000033337808 */ /* 0x000fe40006800000 */
[C---:B------:R-:W-:Y:S02]  /*133c0*/  ISETP.GE.AND P1, PT, R44.reuse, R240, PT ;  /* 0x000000f02c00720c */ /* 0x040fe40003f26270 */
[C---:B------:R-:W-:Y:S02]  /*133d0*/  ISETP.GE.AND P6, PT, R44.reuse, R242, PT ;  /* 0x000000f22c00720c */ /* 0x040fe40003fc6270 */
[----:B------:R-:W-:Y:S02]  /*133e0*/  ISETP.GE.AND P5, PT, R44, R244, PT ;  /* 0x000000f42c00720c */ /* 0x000fe40003fa6270 */
[----:B------:R-:W-:Y:S02]  /*133f0*/  FSEL R44, R41, -INF , !P3 ;  /* 0xff800000292c7808 */ /* 0x000fe40005800000 */
[----:B------:R-:W-:-:S02]  /*13400*/  ISETP.GT.AND P3, PT, R251, R230, PT ;  /* 0x000000e6fb00720c */ /* 0x000fc40003f64270 */
[C---:B------:R-:W-:Y:S02]  /*13410*/  ISETP.GE.AND P2, PT, R230.reuse, R250, PT ;  /* 0x000000fae600720c */ /* 0x040fe40003f46270 */
[----:B------:R-:W-:Y:S02]  /*13420*/  FSEL R42, R39, -INF , !P3 ;  /* 0xff800000272a7808 */ /* 0x000fe40005800000 */
[----:B------:R-:W-:Y:S02]  /*13430*/  FSEL R239, R97, -INF , !P1 ;  /* 0xff80000061ef7808 */ /* 0x000fe40004800000 */
[C---:B------:R-:W-:Y:S02]  /*13440*/  ISETP.GE.AND P1, PT, R230.reuse, R240, PT ;  /* 0x000000f0e600720c */ /* 0x040fe40003f26270 */
[----:B------:R-:W-:Y:S02]  /*13450*/  FSEL R45, R123, -INF , !P5 ;  /* 0xff8000007b2d7808 */ /* 0x000fe40006800000 */
[----:B------:R-:W-:-:S02]  /*13460*/  ISETP.GE.AND P5, PT, R230, R244, PT ;  /* 0x000000f4e600720c */ /* 0x000fc40003fa6270 */
[----:B------:R-:W-:Y:S02]  /*13470*/  FSEL R42, R42, -INF , !P2 ;  /* 0xff8000002a2a7808 */ /* 0x000fe40005000000 */
[----:B------:R-:W-:Y:S02]  /*13480*/  ISETP.GT.AND P2, PT, R251, R228, PT ;  /* 0x000000e4fb00720c */ /* 0x000fe40003f44270 */
[----:B------:R-:W-:Y:S02]  /*13490*/  FSEL R41, R96, -INF , !P1 ;  /* 0xff80000060297808 */ /* 0x000fe40004800000 */
[----:B------:R-:W-:Y:S02]  /*134a0*/  ISETP.GE.AND P1, PT, R228, R240, PT ;  /* 0x000000f0e400720c */ /* 0x000fe40003f26270 */
        /* <DEDUP_REMOVED lines=8> */
[----:B------:R-:W-:Y:S02]  /*13530*/  FSEL R63, R63, -INF , !P6 ;  /* 0xff8000003f3f7808 */ /* 0x000fe40007000000 */
[----:B------:R-:W-:Y:S02]  /*13540*/  ISETP.GE.AND P2, PT, R226, R250, PT ;  /* 0x000000fae200720c */ /* 0x000fe40003f46270 */
[----:B------:R-:W-:Y:S02]  /*13550*/  FSEL R76, R114, -INF , !P3 ;  /* 0xff800000724c7808 */ /* 0x000fe40005800000 */
[----:B------:R-:W-:Y:S02]  /*13560*/  ISETP.GE.AND P6, PT, R230, R242, PT ;  /* 0x000000f2e600720c */ /* 0x000fe40003fc6270 */
[----:B------:R-:W-:Y:S02]  /*13570*/  FSEL R76, R76, -INF , !P2 ;  /* 0xff8000004c4c7808 */ /* 0x000fe40005000000 */
[----:B------:R-:W-:-:S02]  /*13580*/  FSEL R235, R235, -INF , !P6 ;  /* 0xff800000ebeb7808 */ /* 0x000fc40007000000 */
[----:B------:R-:W-:Y:S02]  /*13590*/  ISETP.GT.AND P2, PT, R251, R118, PT ;  /* 0x00000076fb00720c */ /* 0x000fe40003f44270 */
[C---:B------:R-:W-:Y:S02]  /*135a0*/  ISETP.GE.AND P6, PT, R228.reuse, R242, PT ;  /* 0x000000f2e400720c */ /* 0x040fe40003fc6270 */
[----:B------:R-:W-:Y:S02]  /*135b0*/  ISETP.GE.AND P5, PT, R228, R244, PT ;  /* 0x000000f4e400720c */ /* 0x000fe40003fa6270 */
[----:B------:R-:W-:Y:S02]  /*135c0*/  ISETP.GE.AND P3, PT, R118, R250, PT ;  /* 0x000000fa7600720c */ /* 0x000fe40003f66270 */
[----:B------:R-:W-:Y:S02]  /*135d0*/  FSEL R112, R112, -INF , !P2 ;  /* 0xff80000070707808 */ /* 0x000fe40005000000 */
[----:B------:R-:W-:-:S02]  /*135e0*/  FSEL R49, R49, -INF , !P6 ;  /* 0xff80000031317808 */ /* 0x000fc40007000000 */
[----:B------:R-:W-:Y:S02]  /*135f0*/  FSEL R25, R25, -INF , !P5 ;  /* 0xff80000019197808 */ /* 0x000fe40006800000 */
[C---:B------:R-:W-:Y:S02]  /*13600*/  ISETP.GE.AND P6, PT, R226.reuse, R242, PT ;  /* 0x000000f2e200720c */ /* 0x040fe40003fc6270 */
        /* <DEDUP_REMOVED lines=17> */
[----:B------:R-:W-:Y:S01]  /*13720*/  ISETP.GT.AND P2, PT, R251, R82, PT ;  /* 0x00000052fb00720c */ /* 0x000fe20003f44270 */
[----:B------:R-:W-:Y:S01]  /*13730*/  FMUL.FTZ R26, R26, UR8 ;  /* 0x000000081a1a7c20 */ /* 0x000fe20008410000 */
[----:B------:R-:W-:Y:S02]  /*13740*/  FSEL R121, R93, -INF , !P1 ;  /* 0xff8000005d797808 */ /* 0x000fe40004800000 */
[----:B------:R-:W-:Y:S02]  /*13750*/  FSEL R125, R125, -INF , !P6 ;  /* 0xff8000007d7d7808 */ /* 0x000fe40007000000 */
[----:B------:R-:W-:Y:S02]  /*13760*/  FSEL R79, R79, -INF , !P5 ;  /* 0xff8000004f4f7808 */ /* 0x000fe40006800000 */
[----:B------:R-:W-:-:S02]  /*13770*/  ISETP.GE.AND P1, PT, R82, R240, PT ;  /* 0x000000f05200720c */ /* 0x000fc40003f26270 */
[C---:B------:R-:W-:Y:S02]  /*13780*/  ISETP.GE.AND P6, PT, R82.reuse, R242, PT ;  /* 0x000000f25200720c */ /* 0x040fe40003fc6270 */
[C---:B------:R-:W-:Y:S02]  /*13790*/  ISETP.GE.AND P5, PT, R82.reuse, R244, PT ;  /* 0x000000f45200720c */ /* 0x040fe40003fa6270 */
[----:B------:R-:W-:Y:S02]  /*137a0*/  ISETP.GE.AND P3, PT, R82, R250, PT ;  /* 0x000000fa5200720c */ /* 0x000fe40003f66270 */
[----:B------:R-:W-:Y:S01]  /*137b0*/  FSEL R82, R106, -INF , !P2 ;  /* 0xff8000006a527808 */ /* 0x000fe20005000000 */
[----:B------:R-:W2:Y:S01]  /*137c0*/  MUFU.TANH R26, R26 ;  /* 0x0000001a001a7308 */ /* 0x000ea20000002400 */
[----:B------:R-:W-:Y:S02]  /*137d0*/  FSEL R116, R92, -INF , !P1 ;  /* 0xff8000005c747808 */ /* 0x000fe40004800000 */
[----:B------:R-:W-:-:S02]  /*137e0*/  FSEL R82, R82, -INF , !P3 ;  /* 0xff80000052527808 */ /* 0x000fc40005800000 */
[----:B------:R-:W-:Y:S01]  /*137f0*/  ISETP.GT.AND P3, PT, R251, R196, PT ;  /* 0x000000c4fb00720c */ /* 0x000fe20003f64270 */
[----:B------:R-:W-:Y:S01]  /*13800*/  IMAD.IADD R92, R28, 0x1, -R117 ;  /* 0x000000011c5c7824 */ /* 0x000fe200078e0a75 */
[----:B------:R-:W-:Y:S01]  /*13810*/  ISETP.GE.AND P1, PT, R196, R240, PT ;  /* 0x000000f0c400720c */ /* 0x000fe20003f26270 */
[----:B------:R-:W-:Y:S01]  /*13820*/  FMUL.FTZ R27, R27, UR8 ;  /* 0x000000081b1b7c20 */ /* 0x000fe20008410000 */
[----:B------:R-:W-:Y:S02]  /*13830*/  FSEL R124, R124, -INF , !P6 ;  /* 0xff8000007c7c7808 */ /* 0x000fe40007000000 */
[----:B------:R-:W-:Y:S02]  /*13840*/  FSEL R73, R73, -INF , !P5 ;  /* 0xff80000049497808 */ /* 0x000fe40006800000 */
[----:B------:R-:W-:Y:S02]  /*13850*/  ISETP.GE.AND P2, PT, R196, R250, PT ;  /* 0x000000fac400720c */ /* 0x000fe40003f46270 */
[----:B------:R-:W-:-:S02]  /*13860*/  FSEL R104, R104, -INF , !P3 ;  /* 0xff80000068687808 */ /* 0x000fc40005800000 */
[C---:B------:R-:W-:Y:S02]  /*13870*/  ISETP.GE.AND P6, PT, R196.reuse, R242, PT ;  /* 0x000000f2c400720c */ /* 0x040fe40003fc6270 */
[----:B------:R-:W-:Y:S02]  /*13880*/  ISETP.GE.AND P5, PT, R196, R244, PT ;  /* 0x000000f4c400720c */ /* 0x000fe40003fa6270 */
[----:B------:R-:W-:Y:S02]  /*13890*/  FSEL R131, R131, -INF , !P1 ;  /* 0xff80000083837808 */ /* 0x000fe40004800000 */
[----:B------:R-:W-:Y:S01]  /*138a0*/  ISETP.GE.AND P1, PT, R128, R240, PT ;  /* 0x000000f08000720c */ /* 0x000fe20003f26270 */
[----:B------:R-:W3:Y:S01]  /*138b0*/  MUFU.TANH R27, R27 ;  /* 0x0000001b001b7308 */ /* 0x000ee20000002400 */
[----:B------:R-:W-:Y:S02]  /*138c0*/  FSEL R114, R104, -INF , !P2 ;  /* 0xff80000068727808 */ /* 0x000fe40005000000 */
[----:B------:R-:W-:-:S02]  /*138d0*/  IABS R92, R92 ;  /* 0x0000005c005c7213 */ /* 0x000fc40000000000 */
[----:B------:R-:W-:Y:S02]  /*138e0*/  FSEL R122, R122, -INF , !P6 ;  /* 0xff8000007a7a7808 */ /* 0x000fe40007000000 */
[----:B------:R-:W-:Y:S02]  /*138f0*/  FSEL R115, R224, -INF , !P5 ;  /* 0xff800000e0737808 */ /* 0x000fe40006800000 */
[----:B------:R-:W-:Y:S02]  /*13900*/  ISETP.GT.AND P2, PT, R251, R128, PT ;  /* 0x00000080fb00720c */ /* 0x000fe40003f44270 */
[C---:B------:R-:W-:Y:S02]  /*13910*/  ISETP.GE.AND P6, PT, R128.reuse, R242, PT ;  /* 0x000000f28000720c */ /* 0x040fe40003fc6270 */
[C---:B------:R-:W-:Y:S02]  /*13920*/  ISETP.GE.AND P5, PT, R128.reuse, R244, PT ;  /* 0x000000f48000720c */ /* 0x040fe40003fa6270 */
[----:B------:R-:W-:Y:S01]  /*13930*/  ISETP.GE.AND P3, PT, R128, R250, PT ;  /* 0x000000fa8000720c */ /* 0x000fe20003f66270 */
[----:B------:R-:W-:Y:S01]  /*13940*/  FMUL.FTZ R22, R22, UR8 ;  /* 0x0000000816167c20 */ /* 0x000fe20008410000 */
[----:B------:R-:W-:Y:S01]  /*13950*/  FSEL R128, R88, -INF , !P1 ;  /* 0xff80000058807808 */ /* 0x000fe20004800000 */
[----:B------:R-:W-:Y:S01]  /*13960*/  IMAD.IADD R88, R28, 0x1, -R119 ;  /* 0x000000011c587824 */ /* 0x000fe200078e0a77 */
[----:B------:R-:W-:-:S02]  /*13970*/  I2FP.F32.S32 R93, R92 ;  /* 0x0000005c005d7245 */ /* 0x000fc40000201400 */
[----:B------:R-:W-:Y:S01]  /*13980*/  FSEL R94, R94, -INF , !P2 ;  /* 0xff8000005e5e7808 */ /* 0x000fe20005000000 */
[----:B------:R-:W4:Y:S01]  /*13990*/  MUFU.TANH R22, R22 ;  /* 0x0000001600167308 */ /* 0x000f220000002400 */
[----:B------:R-:W-:Y:S01]  /*139a0*/  IABS R88, R88 ;  /* 0x0000005800587213 */ /* 0x000fe20000000000 */
[----:B--2---:R-:W-:Y:S01]  /*139b0*/  FFMA.FTZ R26, R93, -UR6, R26 ;  /* 0x800000065d1a7c23 */ /* 0x004fe2000801001a */
[----:B------:R-:W-:Y:S02]  /*139c0*/  FSEL R112, R94, -INF , !P3 ;  /* 0xff8000005e707808 */ /* 0x000fe40005800000 */
[----:B------:R-:W-:Y:S01]  /*139d0*/  ISETP.GT.AND P3, PT, R251, R110, PT ;  /* 0x0000006efb00720c */ /* 0x000fe20003f64270 */
[----:B------:R-:W-:Y:S01]  /*139e0*/  IMAD.IADD R113, R28, 0x1, -R113 ;  /* 0x000000011c717824 */ /* 0x000fe200078e0a71 */
[----:B------:R-:W-:Y:S02]  /*139f0*/  FSEL R127, R127, -INF , !P6 ;  /* 0xff8000007f7f7808 */ /* 0x000fe40007000000 */
[----:B------:R-:W-:-:S02]  /*13a00*/  FSEL R117, R222, -INF , !P5 ;  /* 0xff800000de757808 */ /* 0x000fc40006800000 */
[C---:B------:R-:W-:Y:S02]  /*13a10*/  ISETP.GE.AND P1, PT, R110.reuse, R240, PT ;  /* 0x000000f06e00720c */ /* 0x040fe40003f26270 */
[C---:B------:R-:W-:Y:S02]  /*13a20*/  ISETP.GE.AND P6, PT, R110.reuse, R242, PT ;  /* 0x000000f26e00720c */ /* 0x040fe40003fc6270 */
[C---:B------:R-:W-:Y:S02]  /*13a30*/  ISETP.GE.AND P5, PT, R110.reuse, R244, PT ;  /* 0x000000f46e00720c */ /* 0x040fe40003fa6270 */
[----:B------:R-:W-:Y:S02]  /*13a40*/  ISETP.GE.AND P2, PT, R110, R250, PT ;  /* 0x000000fa6e00720c */ /* 0x000fe40003f46270 */
[----:B------:R-:W-:Y:S02]  /*13a50*/  I2FP.F32.S32 R88, R88 ;  /* 0x0000005800587245 */ /* 0x000fe40000201400 */
[----:B------:R-:W-:Y:S01]  /*13a60*/  FSEL R110, R26, -INF , !P3 ;  /* 0xff8000001a6e7808 */ /* 0x000fe20005800000 */
[----:B------:R-:W-:Y:S01]  /*13a70*/  FMUL.FTZ R23, R23, UR8 ;  /* 0x0000000817177c20 */ /* 0x000fe20008410000 */
[----:B------:R-:W-:Y:S01]  /*13a80*/  IABS R26, R113 ;  /* 0x00000071001a7213 */ /* 0x000fe20000000000 */
[----:B---3--:R-:W-:Y:S01]  /*13a90*/  FFMA.FTZ R27, R88, -UR6, R27 ;  /* 0x80000006581b7c23 */ /* 0x008fe2000801001b */
[----:B------:R-:W-:-:S02]  /*13aa0*/  FSEL R110, R110, -INF , !P2 ;  /* 0xff8000006e6e7808 */ /* 0x000fc40005000000 */
[----:B------:R-:W-:Y:S01]  /*13ab0*/  ISETP.GT.AND P2, PT, R251, R90, PT ;  /* 0x0000005afb00720c */ /* 0x000fe20003f44270 */
[----:B------:R-:W2:Y:S01]  /*13ac0*/  MUFU.TANH R23, R23 ;  /* 0x0000001700177308 */ /* 0x000ea20000002400 */
[----:B------:R-:W-:Y:S02]  /*13ad0*/  FSEL R196, R85, -INF , !P1 ;  /* 0xff80000055c47808 */ /* 0x000fe40004800000 */
[----:B------:R-:W-:Y:S02]  /*13ae0*/  I2FP.F32.S32 R85, R26 ;  /* 0x0000001a00557245 */ /* 0x000fe40000201400 */
[----:B------:R-:W-:Y:S02]  /*13af0*/  ISETP.GE.AND P3, PT, R90, R250, PT ;  /* 0x000000fa5a00720c */ /* 0x000fe40003f66270 */
[----:B------:R-:W-:Y:S01]  /*13b00*/  FSEL R27, R27, -INF , !P2 ;  /* 0xff8000001b1b7808 */ /* 0x000fe20005000000 */
[----:B------:R-:W-:Y:S02]  /*13b10*/  IMAD.IADD R26, R28, 0x1, -R105 ;  /* 0x000000011c1a7824 */ /* 0x000fe400078e0a69 */
[----:B------:R-:W-:Y:S01]  /*13b20*/  FMUL.FTZ R18, R18, UR8 ;  /* 0x0000000812127c20 */ /* 0x000fe20008410000 */
[----:B----4-:R-:W-:Y:S01]  /*13b30*/  FFMA.FTZ R22, R85, -UR6, R22 ;  /* 0x8000000655167c23 */ /* 0x010fe20008010016 */
[----:B------:R-:W-:Y:S01]  /*13b40*/  FSEL R106, R27, -INF , !P3 ;  /* 0xff8000001b6a7808 */ /* 0x000fe20005800000 */
[----:B------:R-:W-:Y:S01]  /*13b50*/  IMAD.IADD R107, R28, 0x1, -R107 ;  /* 0x000000011c6b7824 */ /* 0x000fe200078e0a6b */
[----:B------:R-:W-:-:S02]  /*13b60*/  ISETP.GT.AND P3, PT, R251, R86, PT ;  /* 0x00000056fb00720c */ /* 0x000fc40003f64270 */
[----:B------:R-:W-:Y:S02]  /*13b70*/  FSEL R130, R130, -INF , !P6 ;  /* 0xff80000082827808 */ /* 0x000fe40007000000 */
[----:B------:R-:W-:Y:S01]  /*13b80*/  FSEL R119, R201, -INF , !P5 ;  /* 0xff800000c9777808 */ /* 0x000fe20006800000 */
[----:B------:R-:W3:Y:S01]  /*13b90*/  MUFU.TANH R18, R18 ;  /* 0x0000001200127308 */ /* 0x000ee20000002400 */
[C---:B------:R-:W-:Y:S02]  /*13ba0*/  ISETP.GE.AND P1, PT, R90.reuse, R240, PT ;  /* 0x000000f05a00720c */ /* 0x040fe40003f26270 */
[C---:B------:R-:W-:Y:S02]  /*13bb0*/  ISETP.GE.AND P6, PT, R90.reuse, R242, PT ;  /* 0x000000f25a00720c */ /* 0x040fe40003fc6270 */
[----:B------:R-:W-:Y:S02]  /*13bc0*/  ISETP.GE.AND P5, PT, R90, R244, PT ;  /* 0x000000f45a00720c */ /* 0x000fe40003fa6270 */
[----:B------:R-:W-:-:S02]  /*13bd0*/  IABS R26, R26 ;  /* 0x0000001a001a7213 */ /* 0x000fc40000000000 */
[----:B------:R-:W-:Y:S02]  /*13be0*/  ISETP.GE.AND P2, PT, R86, R250, PT ;  /* 0x000000fa5600720c */ /* 0x000fe40003f46270 */
[----:B------:R-:W-:Y:S02]  /*13bf0*/  FSEL R22, R22, -INF , !P3 ;  /* 0xff80000016167808 */ /* 0x000fe40005800000 */
[----:B------:R-:W-:Y:S01]  /*13c00*/  IABS R107, R107 ;  /* 0x0000006b006b7213 */ /* 0x000fe20000000000 */
[----:B------:R-:W-:Y:S01]  /*13c10*/  FMUL.FTZ R19, R19, UR8 ;  /* 0x0000000813137c20 */ /* 0x000fe20008410000 */
[----:B------:R-:W-:Y:S02]  /*13c20*/  FSEL R201, R84, -INF , !P1 ;  /* 0xff80000054c97808 */ /* 0x000fe40004800000 */
[----:B------:R-:W-:Y:S02]  /*13c30*/  FSEL R199, R199, -INF , !P6 ;  /* 0xff800000c7c77808 */ /* 0x000fe40007000000 */
[----:B------:R-:W-:-:S02]  /*13c40*/  FSEL R113, R198, -INF , !P5 ;  /* 0xff800000c6717808 */ /* 0x000fc40006800000 */
[----:B------:R-:W-:Y:S02]  /*13c50*/  I2FP.F32.S32 R26, R26 ;  /* 0x0000001a001a7245 */ /* 0x000fe40000201400 */
[C---:B------:R-:W-:Y:S02]  /*13c60*/  ISETP.GE.AND P1, PT, R86.reuse, R240, PT ;  /* 0x000000f05600720c */ /* 0x040fe40003f26270 */
[C---:B------:R-:W-:Y:S02]  /*13c70*/  ISETP.GE.AND P6, PT, R86.reuse, R242, PT ;  /* 0x000000f25600720c */ /* 0x040fe40003fc6270 */
[----:B------:R-:W-:Y:S02]  /*13c80*/  ISETP.GE.AND P5, PT, R86, R244, PT ;  /* 0x000000f45600720c */ /* 0x000fe40003fa6270 */
[----:B------:R-:W-:Y:S01]  /*13c90*/  FSEL R86, R22, -INF , !P2 ;  /* 0xff80000016567808 */ /* 0x000fe20005000000 */
[----:B------:R-:W-:Y:S02]  /*13ca0*/  IMAD.MOV.U32 R22, RZ, RZ, R107 ;  /* 0x000000ffff167224 */ /* 0x000fe400078e006b */
[----:B--2---:R-:W-:Y:S01]  /*13cb0*/  FFMA.FTZ R23, R26, -UR6, R23 ;  /* 0x800000061a177c23 */ /* 0x004fe20008010017 */
[----:B------:R-:W-:Y:S01]  /*13cc0*/  ISETP.GT.AND P2, PT, R251, R78, PT ;  /* 0x0000004efb00720c */ /* 0x000fe20003f44270 */
[----:B------:R-:W2:Y:S01]  /*13cd0*/  MUFU.TANH R19, R19 ;  /* 0x0000001300137308 */ /* 0x000ea20000002400 */
[----:B------:R-:W-:Y:S01]  /*13ce0*/  FMUL.FTZ R14, R14, UR8 ;  /* 0x000000080e0e7c20 */ /* 0x000fe20008410000 */
[----:B------:R-:W-:Y:S01]  /*13cf0*/  I2FP.F32.S32 R27, R22 ;  /* 0x00000016001b7245 */ /* 0x000fe20000201400 */
[----:B------:R-:W-:Y:S01]  /*13d00*/  IMAD.IADD R22, R28, 0x1, -R103 ;  /* 0x000000011c167824 */ /* 0x000fe200078e0a67 */
[----:B------:R-:W-:-:S02]  /*13d10*/  ISETP.GE.AND P3, PT, R78, R250, PT ;  /* 0x000000fa4e00720c */ /* 0x000fc40003f66270 */
[----:B------:R-:W-:Y:S02]  /*13d20*/  FSEL R23, R23, -INF , !P2 ;  /* 0xff80000017177808 */ /* 0x000fe40005000000 */
[----:B------:R-:W-:Y:S02]  /*13d30*/  FSEL R198, R81, -INF , !P1 ;  /* 0xff80000051c67808 */ /* 0x000fe40004800000 */
[----:B------:R-:W-:Y:S02]  /*13d40*/  FSEL R197, R197, -INF , !P6 ;  /* 0xff800000c5c57808 */ /* 0x000fe40007000000 */
[----:B------:R-:W-:Y:S01]  /*13d50*/  FSEL R105, R203, -INF , !P5 ;  /* 0xff800000cb697808 */ /* 0x000fe20006800000 */
[----:B---3--:R-:W-:Y:S01]  /*13d60*/  FFMA.FTZ R18, R27, -UR6, R18 ;  /* 0x800000061b127c23 */ /* 0x008fe20008010012 */
[C---:B------:R-:W-:Y:S02]  /*13d70*/  ISETP.GE.AND P1, PT, R78.reuse, R240, PT ;  /* 0x000000f04e00720c */ /* 0x040fe40003f26270 */
[----:B------:R-:W-:-:S02]  /*13d80*/  ISETP.GE.AND P6, PT, R78, R242, PT ;  /* 0x000000f24e00720c */ /* 0x000fc40003fc6270 */
[----:B------:R-:W-:Y:S01]  /*13d90*/  ISETP.GE.AND P5, PT, R78, R244, PT ;  /* 0x000000f44e00720c */ /* 0x000fe20003fa6270 */
[----:B------:R-:W3:Y:S01]  /*13da0*/  MUFU.TANH R14, R14 ;  /* 0x0000000e000e7308 */ /* 0x000ee20000002400 */
[----:B------:R-:W-:Y:S02]  /*13db0*/  FSEL R85, R23, -INF , !P3 ;  /* 0xff80000017557808 */ /* 0x000fe40005800000 */
[----:B------:R-:W-:Y:S02]  /*13dc0*/  IABS R22, R22 ;  /* 0x0000001600167213 */ /* 0x000fe40000000000 */
[----:B------:R-:W-:Y:S01]  /*13dd0*/  ISETP.GT.AND P3, PT, R251, R30, PT ;  /* 0x0000001efb00720c */ /* 0x000fe20003f64270 */
[----:B------:R-:W-:Y:S01]  /*13de0*/  IMAD.IADD R101, R28, 0x1, -R101 ;  /* 0x000000011c657824 */ /* 0x000fe200078e0a65 */
[----:B------:R-:W-:Y:S01]  /*13df0*/  FSEL R203, R80, -INF , !P1 ;  /* 0xff80000050cb7808 */ /* 0x000fe20004800000 */
[----:B------:R-:W-:Y:S01]  /*13e00*/  FMUL.FTZ R15, R15, UR8 ;  /* 0x000000080f0f7c20 */ /* 0x000fe20008410000 */
[----:B------:R-:W-:-:S02]  /*13e10*/  FSEL R200, R200, -INF , !P6 ;  /* 0xff800000c8c87808 */ /* 0x000fc40007000000 */
[----:B------:R-:W-:Y:S02]  /*13e20*/  FSEL R107, R120, -INF , !P5 ;  /* 0xff800000786b7808 */ /* 0x000fe40006800000 */
[C---:B------:R-:W-:Y:S02]  /*13e30*/  ISETP.GE.AND P1, PT, R30.reuse, R240, PT ;  /* 0x000000f01e00720c */ /* 0x040fe40003f26270 */
[C---:B------:R-:W-:Y:S02]  /*13e40*/  ISETP.GE.AND P6, PT, R30.reuse, R242, PT ;  /* 0x000000f21e00720c */ /* 0x040fe40003fc6270 */
[C---:B------:R-:W-:Y:S02]  /*13e50*/  ISETP.GE.AND P5, PT, R30.reuse, R244, PT ;  /* 0x000000f41e00720c */ /* 0x040fe40003fa6270 */
[----:B------:R-:W-:Y:S02]  /*13e60*/  ISETP.GE.AND P2, PT, R30, R250, PT ;  /* 0x000000fa1e00720c */ /* 0x000fe40003f46270 */
[----:B------:R-:W-:-:S02]  /*13e70*/  I2FP.F32.S32 R22, R22 ;  /* 0x0000001600167245 */ /* 0x000fc40000201400 */
[----:B------:R-:W-:Y:S02]  /*13e80*/  FSEL R30, R18, -INF , !P3 ;  /* 0xff800000121e7808 */ /* 0x000fe40005800000 */
[----:B------:R-:W-:Y:S01]  /*13e90*/  IABS R18, R101 ;  /* 0x0000006500127213 */ /* 0x000fe20000000000 */
[----:B--2---:R-:W-:Y:S01]  /*13ea0*/  FFMA.FTZ R19, R22, -UR6, R19 ;  /* 0x8000000616137c23 */ /* 0x004fe20008010013 */
[----:B------:R-:W-:Y:S01]  /*13eb0*/  FSEL R30, R30, -INF , !P2 ;  /* 0xff8000001e1e7808 */ /* 0x000fe20005000000 */
[----:B------:R-:W2:Y:S01]  /*13ec0*/  MUFU.TANH R15, R15 ;  /* 0x0000000f000f7308 */ /* 0x000ea20000002400 */
[----:B------:R-:W-:Y:S01]  /*13ed0*/  ISETP.GT.AND P2, PT, R251, R58, PT ;  /* 0x0000003afb00720c */ /* 0x000fe20003f44270 */
[----:B------:R-:W-:Y:S01]  /*13ee0*/  FMUL.FTZ R10, R10, UR8 ;  /* 0x000000080a0a7c20 */ /* 0x000fe20008410000 */
[----:B------:R-:W-:Y:S01]  /*13ef0*/  I2FP.F32.S32 R23, R18 ;  /* 0x0000001200177245 */ /* 0x000fe20000201400 */
[----:B------:R-:W-:Y:S01]  /*13f00*/  IMAD.IADD R18, R28, 0x1, -R99 ;  /* 0x000000011c127824 */ /* 0x000fe200078e0a63 */
[----:B------:R-:W-:-:S02]  /*13f10*/  ISETP.GE.AND P3, PT, R58, R250, PT ;  /* 0x000000fa3a00720c */ /* 0x000fc40003f66270 */
[----:B------:R-:W-:Y:S01]  /*13f20*/  FSEL R19, R19, -INF , !P2 ;  /* 0xff80000013137808 */ /* 0x000fe20005000000 */
[----:B---3--:R-:W-:Y:S01]  /*13f30*/  FFMA.FTZ R14, R23, -UR6, R14 ;  /* 0x80000006170e7c23 */ /* 0x008fe2000801000e */
[----:B------:R-:W-:Y:S01]  /*13f40*/  IABS R18, R18 ;  /* 0x0000001200127213 */ /* 0x000fe20000000000 */
[----:B------:R-:W3:Y:S01]  /*13f50*/  MUFU.TANH R10, R10 ;  /* 0x0000000a000a7308 */ /* 0x000ee20000002400 */
[----:B------:R-:W-:Y:S02]  /*13f60*/  FSEL R81, R19, -INF , !P3 ;  /* 0xff80000013517808 */ /* 0x000fe40005800000 */
[----:B------:R-:W-:Y:S01]  /*13f70*/  ISETP.GT.AND P3, PT, R251, R56, PT ;  /* 0x00000038fb00720c */ /* 0x000fe20003f64270 */
[----:B------:R-:W-:Y:S01]  /*13f80*/  IMAD.IADD R95, R28, 0x1, -R95 ;  /* 0x000000011c5f7824 */ /* 0x000fe200078e0a5f */
[----:B------:R-:W-:Y:S01]  /*13f90*/  I2FP.F32.S32 R18, R18 ;  /* 0x0000001200127245 */ /* 0x000fe20000201400 */
[----:B------:R-:W-:Y:S01]  /*13fa0*/  FMUL.FTZ R11, R11, UR8 ;  /* 0x000000080b0b7c20 */ /* 0x000fe20008410000 */
[----:B------:R-:W-:-:S02]  /*13fb0*/  ISETP.GE.AND P2, PT, R56, R250, PT ;  /* 0x000000fa3800720c */ /* 0x000fc40003f46270 */
[----:B------:R-:W-:Y:S01]  /*13fc0*/  FSEL R14, R14, -INF , !P3 ;  /* 0xff8000000e0e7808 */ /* 0x000fe20005800000 */
[----:B--2---:R-:W-:Y:S01]  /*13fd0*/  FFMA.FTZ R15, R18, -UR6, R15 ;  /* 0x80000006120f7c23 */ /* 0x004fe2000801000f */
[----:B------:R-:W-:Y:S01]  /*13fe0*/  IABS R95, R95 ;  /* 0x0000005f005f7213 */ /* 0x000fe20000000000 */
[----:B------:R-:W2:Y:S01]  /*13ff0*/  MUFU.TANH R11, R11 ;  /* 0x0000000b000b7308 */ /* 0x000ea20000002400 */
[----:B------:R-:W-:Y:S02]  /*14000*/  FSEL R84, R14, -INF , !P2 ;  /* 0xff8000000e547808 */ /* 0x000fe40005000000 */
[----:B------:R-:W-:Y:S01]  /*14010*/  ISETP.GT.AND P2, PT, R251, R54, PT ;  /* 0x00000036fb00720c */ /* 0x000fe20003f44270 */
[----:B------:R-:W-:Y:S01]  /*14020*/  IMAD.IADD R14, R28, 0x1, -R91 ;  /* 0x000000011c0e7824 */ /* 0x000fe200078e0a5b */
[----:B------:R-:W-:Y:S01]  /*14030*/  I2FP.F32.S32 R95, R95 ;  /* 0x0000005f005f7245 */ /* 0x000fe20000201400 */
[----:B------:R-:W-:Y:S01]  /*14040*/  FMUL.FTZ R6, R6, UR8 ;  /* 0x0000000806067c20 */ /* 0x000fe20008410000 */
[----:B------:R-:W-:-:S02]  /*14050*/  ISETP.GE.AND P3, PT, R54, R250, PT ;  /* 0x000000fa3600720c */ /* 0x000fc40003f66270 */
[----:B------:R-:W-:Y:S01]  /*14060*/  FSEL R15, R15, -INF , !P2 ;  /* 0xff8000000f0f7808 */ /* 0x000fe20005000000 */
[----:B---3--:R-:W-:Y:S01]  /*14070*/  FFMA.FTZ R10, R95, -UR6, R10 ;  /* 0x800000065f0a7c23 */ /* 0x008fe2000801000a */
[----:B------:R-:W-:Y:S01]  /*14080*/  FSEL R93, R83, -INF , !P5 ;  /* 0xff800000535d7808 */ /* 0x000fe20006800000 */
[----:B------:R-:W3:Y:S01]  /*14090*/  MUFU.TANH R6, R6 ;  /* 0x0000000600067308 */ /* 0x000ee20000002400 */
[----:B------:R-:W-:Y:S02]  /*140a0*/  FSEL R83, R15, -INF , !P3 ;  /* 0xff8000000f537808 */ /* 0x000fe40005800000 */
[----:B------:R-:W-:Y:S02]  /*140b0*/  IABS R14, R14 ;  /* 0x0000000e000e7213 */ /* 0x000fe40000000000 */
[----:B------:R-:W-:Y:S01]  /*140c0*/  ISETP.GT.AND P3, PT, R251, R52, PT ;  /* 0x00000034fb00720c */ /* 0x000fe20003f64270 */
[----:B------:R-:W-:Y:S01]  /*140d0*/  IMAD.IADD R87, R28, 0x1, -R87 ;  /* 0x000000011c577824 */ /* 0x000fe200078e0a57 */
[----:B------:R-:W-:-:S02]  /*140e0*/  I2FP.F32.S32 R14, R14 ;  /* 0x0000000e000e7245 */ /* 0x000fc40000201400 */
[----:B------:R-:W-:Y:S02]  /*140f0*/  ISETP.GE.AND P2, PT, R52, R250, PT ;  /* 0x000000fa3400720c */ /* 0x000fe40003f46270 */
[----:B------:R-:W-:Y:S01]  /*14100*/  FSEL R92, R10, -INF , !P3 ;  /* 0xff8000000a5c7808 */ /* 0x000fe20005800000 */
[----:B--2---:R-:W-:Y:S01]  /*14110*/  FFMA.FTZ R11, R14, -UR6, R11 ;  /* 0x800000060e0b7c23 */ /* 0x004fe2000801000b */
[----:B------:R-:W-:Y:S02]  /*14120*/  IABS R10, R87 ;  /* 0x00000057000a7213 */ /* 0x000fe40000000000 */
[----:B------:R-:W-:Y:S02]  /*14130*/  FSEL R92, R92, -INF , !P2 ;  /* 0xff8000005c5c7808 */ /* 0x000fe40005000000 */
[----:B------:R-:W-:Y:S02]  /*14140*/  ISETP.GT.AND P2, PT, R251, R36, PT ;  /* 0x00000024fb00720c */ /* 0x000fe40003f44270 */
[----:B------:R-:W-:-:S02]  /*14150*/  I2FP.F32.S32 R15, R10 ;  /* 0x0000000a000f7245 */ /* 0x000fc40000201400 */
[----:B------:R-:W-:Y:S02]  /*14160*/  ISETP.GE.AND P3, PT, R36, R250, PT ;  /* 0x000000fa2400720c */ /* 0x000fe40003f66270 */
[----:B------:R-:W-:Y:S01]  /*14170*/  FSEL R11, R11, -INF , !P2 ;  /* 0xff8000000b0b7808 */ /* 0x000fe20005000000 */
[----:B------:R-:W-:Y:S01]  /*14180*/  IMAD.IADD R71, R28, 0x1, -R71 ;  /* 0x000000011c477824 */ /* 0x000fe200078e0a47 */
[----:B------:R-:W-:Y:S01]  /*14190*/  FSEL R204, R204, -INF , !P1 ;  /* 0xff800000cccc7808 */ /* 0x000fe20004800000 */
[----:B---3--:R-:W-:Y:S01]  /*141a0*/  FFMA.FTZ R6, R15, -UR6, R6 ;  /* 0x800000060f067c23 */ /* 0x008fe20008010006 */
[----:B------:R-:W-:Y:S01]  /*141b0*/  ISETP.GE.AND P1, PT, R58, R240, PT ;  /* 0x000000f03a00720c */ /* 0x000fe20003f26270 */
[----:B------:R-:W-:Y:S01]  /*141c0*/  FMUL.FTZ R7, R7, UR8 ;  /* 0x0000000807077c20 */ /* 0x000fe20008410000 */
[----:B------:R-:W-:Y:S02]  /*141d0*/  FSEL R94, R11, -INF , !P3 ;  /* 0xff8000000b5e7808 */ /* 0x000fe40005800000 */
[----:B------:R-:W-:-:S02]  /*141e0*/  ISETP.GT.AND P3, PT, R251, R34, PT ;  /* 0x00000022fb00720c */ /* 0x000fc40003f64270 */
[----:B------:R-:W-:Y:S02]  /*141f0*/  FSEL R202, R202, -INF , !P6 ;  /* 0xff800000caca7808 */ /* 0x000fe40007000000 */
[C---:B------:R-:W-:Y:S02]  /*14200*/  ISETP.GE.AND P6, PT, R58.reuse, R242, PT ;  /* 0x000000f23a00720c */ /* 0x040fe40003fc6270 */
[----:B------:R-:W-:Y:S02]  /*14210*/  ISETP.GE.AND P5, PT, R58, R244, PT ;  /* 0x000000f43a00720c */ /* 0x000fe40003fa6270 */
[----:B------:R-:W-:Y:S02]  /*14220*/  FSEL R209, R209, -INF , !P1 ;  /* 0xff800000d1d17808 */ /* 0x000fe40004800000 */
[----:B------:R-:W-:Y:S02]  /*14230*/  IABS R71, R71 ;  /* 0x0000004700477213 */ /* 0x000fe40000000000 */
[----:B------:R-:W-:-:S02]  /*14240*/  ISETP.GE.AND P1, PT, R56, R240, PT ;  /* 0x000000f03800720c */ /* 0x000fc40003f26270 */
[----:B------:R-:W-:Y:S02]  /*14250*/  ISETP.GE.AND P2, PT, R34, R250, PT ;  /* 0x000000fa2200720c */ /* 0x000fe40003f46270 */
[----:B------:R-:W-:Y:S01]  /*14260*/  FSEL R6, R6, -INF , !P3 ;  /* 0xff80000006067808 */ /* 0x000fe20005800000 */
[----:B------:R-:W2:Y:S01]  /*14270*/  MUFU.TANH R7, R7 ;  /* 0x0000000700077308 */ /* 0x000ea20000002400 */
[----:B------:R-:W-:Y:S01]  /*14280*/  FSEL R207, R207, -INF , !P6 ;  /* 0xff800000cfcf7808 */ /* 0x000fe20007000000 */
[----:B------:R-:W-:Y:S01]  /*14290*/  IMAD.MOV.U32 R10, RZ, RZ, R71 ;  /* 0x000000ffff0a7224 */ /* 0x000fe200078e0047 */
[----:B------:R-:W-:Y:S02]  /*142a0*/  FSEL R98, R98, -INF , !P5 ;  /* 0xff80000062627808 */ /* 0x000fe40006800000 */
[C---:B------:R-:W-:Y:S02]  /*142b0*/  ISETP.GE.AND P6, PT, R56.reuse, R242, PT ;  /* 0x000000f23800720c */ /* 0x040fe40003fc6270 */
[----:B------:R-:W-:-:S02]  /*142c0*/  ISETP.GE.AND P5, PT, R56, R244, PT ;  /* 0x000000f43800720c */ /* 0x000fc40003fa6270 */
[----:B------:R-:W-:Y:S02]  /*142d0*/  FSEL R206, R206, -INF , !P1 ;  /* 0xff800000cece7808 */ /* 0x000fe40004800000 */
[----:B------:R-:W-:Y:S02]  /*142e0*/  ISETP.GE.AND P1, PT, R54, R240, PT ;  /* 0x000000f03600720c */ /* 0x000fe40003f26270 */
[----:B------:R-:W-:Y:S01]  /*142f0*/  FSEL R71, R6, -INF , !P2 ;  /* 0xff80000006477808 */ /* 0x000fe20005000000 */
[----:B------:R-:W-:Y:S01]  /*14300*/  FMUL.FTZ R6, R74, UR8 ;  /* 0x000000084a067c20 */ /* 0x000fe20008410000 */
[----:B------:R-:W-:Y:S02]  /*14310*/  FSEL R205, R205, -INF , !P6 ;  /* 0xff800000cdcd7808 */ /* 0x000fe40007000000 */
[----:B------:R-:W-:Y:S02]  /*14320*/  FSEL R96, R66, -INF , !P5 ;  /* 0xff80000042607808 */ /* 0x000fe40006800000 */
[----:B------:R-:W-:-:S02]  /*14330*/  ISETP.GE.AND P6, PT, R54, R242, PT ;  /* 0x000000f23600720c */ /* 0x000fc40003fc6270 */
[----:B------:R-:W-:Y:S02]  /*14340*/  ISETP.GE.AND P5, PT, R54, R244, PT ;  /* 0x000000f43600720c */ /* 0x000fe40003fa6270 */
[----:B------:R-:W-:Y:S01]  /*14350*/  FSEL R211, R211, -INF , !P1 ;  /* 0xff800000d3d37808 */ /* 0x000fe20004800000 */
[----:B------:R-:W-:Y:S01]  /*14360*/  FMUL.FTZ R75, R75, UR8 ;  /* 0x000000084b4b7c20 */ /* 0x000fe20008410000 */
[----:B------:R-:W-:Y:S01]  /*14370*/  ISETP.GE.AND P1, PT, R52, R240, PT ;  /* 0x000000f03400720c */ /* 0x000fe20003f26270 */
[----:B------:R-:W3:Y:S01]  /*14380*/  MUFU.TANH R6, R6 ;  /* 0x0000000600067308 */ /* 0x000ee20000002400 */
[----:B------:R-:W-:Y:S02]  /*14390*/  FSEL R208, R208, -INF , !P6 ;  /* 0xff800000d0d07808 */ /* 0x000fe40007000000 */
[----:B------:R-:W-:Y:S01]  /*143a0*/  FSEL R97, R62, -INF , !P5 ;  /* 0xff8000003e617808 */ /* 0x000fe20006800000 */
[----:B------:R-:W-:Y:S01]  /*143b0*/  IMAD.IADD R33, R28, 0x1, -R33 ;  /* 0x000000011c217824 */ /* 0x000fe200078e0a21 */
[----:B------:R-:W-:-:S02]  /*143c0*/  ISETP.GE.AND P6, PT, R52, R242, PT ;  /* 0x000000f23400720c */ /* 0x000fc40003fc6270 */
[----:B------:R-:W-:Y:S02]  /*143d0*/  ISETP.GE.AND P5, PT, R52, R244, PT ;  /* 0x000000f43400720c */ /* 0x000fe40003fa6270 */
[----:B------:R-:W-:Y:S02]  /*143e0*/  FSEL R212, R212, -INF , !P1 ;  /* 0xff800000d4d47808 */ /* 0x000fe40004800000 */
[----:B------:R-:W-:Y:S02]  /*143f0*/  ISETP.GE.AND P1, PT, R36, R240, PT ;  /* 0x000000f02400720c */ /* 0x000fe40003f26270 */
[----:B------:R-:W-:Y:S01]  /*14400*/  I2FP.F32.S32 R10, R10 ;  /* 0x0000000a000a7245 */ /* 0x000fe20000201400 */
[----:B------:R-:W4:Y:S01]  /*14410*/  MUFU.TANH R75, R75 ;  /* 0x0000004b004b7308 */ /* 0x000f220000002400 */
[----:B------:R-:W-:Y:S02]  /*14420*/  FSEL R210, R210, -INF , !P6 ;  /* 0xff800000d2d27808 */ /* 0x000fe40007000000 */
[----:B------:R-:W-:Y:S01]  /*14430*/  FSEL R101, R60, -INF , !P5 ;  /* 0xff8000003c657808 */ /* 0x000fe20006800000 */
[----:B------:R-:W-:Y:S01]  /*14440*/  IMAD.IADD R28, R28, 0x1, -R35 ;  /* 0x000000011c1c7824 */ /* 0x000fe200078e0a23 */
[----:B------:R-:W-:Y:S01]  /*14450*/  ISETP.GE.AND P6, PT, R36, R242, PT ;  /* 0x000000f22400720c */ /* 0x000fe20003fc6270 */
[----:B--2---:R-:W-:Y:S01]  /*14460*/  FFMA.FTZ R7, R10, -UR6, R7 ;  /* 0x800000060a077c23 */ /* 0x004fe20008010007 */
[----:B------:R-:W-:-:S02]  /*14470*/  ISETP.GE.AND P5, PT, R36, R244, PT ;  /* 0x000000f42400720c */ /* 0x000fc40003fa6270 */
[----:B------:R-:W-:Y:S02]  /*14480*/  FSEL R217, R217, -INF , !P1 ;  /* 0xff800000d9d97808 */ /* 0x000fe40004800000 */
[----:B------:R-:W-:Y:S02]  /*14490*/  ISETP.GE.AND P1, PT, R34, R240, PT ;  /* 0x000000f02200720c */ /* 0x000fe40003f26270 */
[----:B------:R-:W-:Y:S02]  /*144a0*/  IABS R33, R33 ;  /* 0x0000002100217213 */ /* 0x000fe40000000000 */
[----:B------:R-:W-:Y:S02]  /*144b0*/  ISETP.GT.AND P2, PT, R251, R32, PT ;  /* 0x00000020fb00720c */ /* 0x000fe40003f44270 */
[----:B------:R-:W-:Y:S02]  /*144c0*/  FSEL R215, R215, -INF , !P6 ;  /* 0xff800000d7d77808 */ /* 0x000fe40007000000 */
[----:B------:R-:W-:-:S02]  /*144d0*/  FSEL R103, R72, -INF , !P5 ;  /* 0xff80000048677808 */ /* 0x000fc40006800000 */
[C---:B------:R-:W-:Y:S02]  /*144e0*/  ISETP.GE.AND P6, PT, R34.reuse, R242, PT ;  /* 0x000000f22200720c */ /* 0x040fe40003fc6270 */
[----:B------:R-:W-:Y:S02]  /*144f0*/  ISETP.GE.AND P5, PT, R34, R244, PT ;  /* 0x000000f42200720c */ /* 0x000fe40003fa6270 */
[----:B------:R-:W-:Y:S02]  /*14500*/  FSEL R214, R214, -INF , !P1 ;  /* 0xff800000d6d67808 */ /* 0x000fe40004800000 */
[----:B------:R-:W-:Y:S02]  /*14510*/  I2FP.F32.S32 R33, R33 ;  /* 0x0000002100217245 */ /* 0x000fe40000201400 */
[C---:B------:R-:W-:Y:S02]  /*14520*/  ISETP.GE.AND P1, PT, R32.reuse, R240, PT ;  /* 0x000000f02000720c */ /* 0x040fe40003f26270 */
[----:B------:R-:W-:-:S02]  /*14530*/  ISETP.GE.AND P3, PT, R32, R250, PT ;  /* 0x000000fa2000720c */ /* 0x000fc40003f66270 */
[----:B------:R-:W-:Y:S02]  /*14540*/  FSEL R7, R7, -INF , !P2 ;  /* 0xff80000007077808 */ /* 0x000fe40005000000 */
[----:B------:R-:W-:Y:S01]  /*14550*/  IABS R28, R28 ;  /* 0x0000001c001c7213 */ /* 0x000fe20000000000 */
[----:B------:R-:W-:Y:S01]  /*14560*/  UIADD3 UR28, UPT, UPT, UR18, -0x2, URZ ;  /* 0xfffffffe121c7890 */ /* 0x000fe2000fffe0ff */
[----:B------:R-:W-:Y:S01]  /*14570*/  FSEL R213, R213, -INF , !P6 ;  /* 0xff800000d5d57808 */ /* 0x000fe20007000000 */
[----:B---3--:R-:W-:Y:S01]  /*14580*/  FFMA.FTZ R6, R33, -UR6, R6 ;  /* 0x8000000621067c23 */ /* 0x008fe20008010006 */
[----:B------:R-:W-:Y:S01]  /*14590*/  FSEL R95, R64, -INF , !P5 ;  /* 0xff800000405f7808 */ /* 0x000fe20006800000 */
[----:B------:R-:W-:Y:S01]  /*145a0*/  BAR.SYNC.DEFER_BLOCKING 0x0 ;  /* 0x0000000000007b1d */ /* 0x000fe20000010000 */
[C---:B------:R-:W-:Y:S02]  /*145b0*/  ISETP.GE.AND P6, PT, R32.reuse, R242, PT ;  /* 0x000000f22000720c */ /* 0x040fe40003fc6270 */
[----:B------:R-:W-:-:S02]  /*145c0*/  ISETP.GE.AND P5, PT, R32, R244, PT ;  /* 0x000000f42000720c */ /* 0x000fc40003fa6270 */
[----:B------:R-:W-:Y:S02]  /*145d0*/  FSEL R223, R223, -INF , !P1 ;  /* 0xff800000dfdf7808 */ /* 0x000fe40004800000 */
[----:B------:R-:W-:Y:S02]  /*145e0*/  FSEL R90, R7, -INF , !P3 ;  /* 0xff800000075a7808 */ /* 0x000fe40005800000 */
[----:B------:R-:W-:Y:S02]  /*145f0*/  I2FP.F32.S32 R28, R28 ;  /* 0x0000001c001c7245 */ /* 0x000fe40000201400 */
[----:B------:R-:W-:Y:S02]  /*14600*/  ISETP.GE.AND P1, PT, R31, R240, PT ;  /* 0x000000f01f00720c */ /* 0x000fe40003f26270 */
[----:B------:R-:W-:Y:S01]  /*14610*/  ISETP.GT.AND P3, PT, R251, R31, PT ;  /* 0x0000001ffb00720c */ /* 0x000fe20003f64270 */
[----:B------:R-:W-:Y:S01]  /*14620*/  UISETP.GT.U32.AND UP0, UPT, UR28, UR15, UPT ;  /* 0x0000000f1c00728c */ /* 0x000fe2000bf04070 */
[----:B------:R-:W-:Y:S01]  /*14630*/  FSEL R218, R218, -INF , !P6 ;  /* 0xff800000dada7808 */ /* 0x000fe20007000000 */
[----:B----4-:R-:W-:Y:S01]  /*14640*/  FFMA.FTZ R75, R28, -UR6, R75 ;  /* 0x800000061c4b7c23 */ /* 0x010fe2000801004b */
[----:B------:R-:W-:-:S02]  /*14650*/  FSEL R102, R102, -INF , !P5 ;  /* 0xff80000066667808 */ /* 0x000fc40006800000 */
[C---:B------:R-:W-:Y:S02]  /*14660*/  ISETP.GE.AND P6, PT, R31.reuse, R242, PT ;  /* 0x000000f21f00720c */ /* 0x040fe40003fc6270 */
[C---:B------:R-:W-:Y:S02]  /*14670*/  ISETP.GE.AND P5, PT, R31.reuse, R244, PT ;  /* 0x000000f41f00720c */ /* 0x040fe40003fa6270 */
[----:B------:R-:W-:Y:S02]  /*14680*/  ISETP.GE.AND P2, PT, R31, R250, PT ;  /* 0x000000fa1f00720c */ /* 0x000fe40003f46270 */
[----:B------:R-:W-:Y:S02]  /*14690*/  FSEL R221, R221, -INF , !P1 ;  /* 0xff800000dddd7808 */ /* 0x000fe40004800000 */
[----:B------:R-:W-:Y:S02]  /*146a0*/  FSEL R6, R6, -INF , !P3 ;  /* 0xff80000006067808 */ /* 0x000fe40005800000 */
[----:B------:R-:W-:-:S02]  /*146b0*/  ISETP.GT.AND P1, PT, R251, R29, PT ;  /* 0x0000001dfb00720c */ /* 0x000fc40003f24270 */
        /* <DEDUP_REMOVED lines=13> */
[----:B------:R-:W2:Y:S04]  /*14790*/  LDL R242, [R1+0x24] ;  /* 0x0000240001f27983 */ /* 0x000ea80000100800 */
[----:B------:R-:W3:Y:S04]  /*147a0*/  LDL R244, [R1+0x20] ;  /* 0x0000200001f47983 */ /* 0x000ee80000100800 */
[----:B------:R-:W4:Y:S01]  /*147b0*/  LDL R250, [R1+0x28] ;  /* 0x0000280001fa7983 */ /* 0x000f220000100800 */
[----:B------:R-:W-:Y:S01]  /*147c0*/  IMAD.U32 R19, RZ, RZ, UR18 ;  /* 0x00000012ff137e24 */ /* 0x000fe2000f8e00ff */
[----:B------:R-:W-:Y:S01]  /*147d0*/  MOV R7, UR18 ;  /* 0x0000001200077c02 */ /* 0x000fe20008000f00 */
[----:B------:R-:W-:Y:S01]  /*147e0*/  IMAD.U32 R31, RZ, RZ, UR18 ;  /* 0x00000012ff1f7e24 */ /* 0x000fe2000f8e00ff */
[----:B------:R-:W-:Y:S01]  /*147f0*/  BSSY.RECONVERGENT B0, `(.L_x_1171) ;  /* 0x0000085000007945 */ /* 0x000fe20003800200 */
[----:B------:R-:W-:Y:S01]  /*14800*/  @!P0 VIADD R19, R19, 0xfffffffd ;  /* 0xfffffffd13138836 */ /* 0x000fe20000000000 */
[----:B------:R-:W-:Y:S01]  /*14810*/  @!P0 IADD3 R7, PT, PT, R7, -0x3, RZ ;  /* 0xfffffffd07078810 */ /* 0x000fe20007ffe0ff */
[----:B------:R-:W-:-:S02]  /*14820*/  IMAD.U32 R27, RZ, RZ, UR18 ;  /* 0x00000012ff1b7e24 */ /* 0x000fc4000f8e00ff */
[----:B------:R-:W-:-:S04]  /*14830*/  @!P0 IMAD.WIDE.U32 R14, R19, UR10, RZ ;  /* 0x0000000a130e8c25 */ /* 0x000fc8000f8e00ff */
[----:B------:R-:W-:-:S04]  /*14840*/  @!P0 IMAD.WIDE.U32 R10, R7, UR10, RZ ;  /* 0x0000000a070a8c25 */ /* 0x000fc8000f8e00ff */
[----:B------:R-:W-:Y:S02]  /*14850*/  @!P0 VIADD R31, R31, 0xfffffffd ;  /* 0xfffffffd1f1f8836 */ /* 0x000fe40000000000 */
[----:B------:R-:W-:Y:S02]  /*14860*/  @!P0 VIADD R27, R27, 0xfffffffd ;  /* 0xfffffffd1b1b8836 */ /* 0x000fe40000000000 */
[----:B------:R-:W-:Y:S01]  /*14870*/  @!P0 IMAD R19, R19, UR11, R15 ;  /* 0x0000000b13138c24 */ /* 0x000fe2000f8e020f */
[C---:B------:R-:W-:Y:S01]  /*14880*/  @!P0 SHF.L.U32 R15, R14.reuse, 0x7, RZ ;  /* 0x000000070e0f8819 */ /* 0x040fe200000006ff */
[----:B------:R-:W-:Y:S02]  /*14890*/  @!P0 IMAD R7, R7, UR11, R11 ;  /* 0x0000000b07078c24 */ /* 0x000fe4000f8e020b */
[----:B------:R-:W-:Y:S01]  /*148a0*/  @!P0 IMAD.WIDE.U32 R28, R31, UR10, RZ ;  /* 0x0000000a1f1c8c25 */ /* 0x000fe2000f8e00ff */
[----:B------:R-:W-:Y:S02]  /*148b0*/  @!P0 SHF.L.U64.HI R19, R14, 0x7, R19 ;  /* 0x000000070e138819 */ /* 0x000fe40000010213 */
[----:B------:R-:W-:Y:S01]  /*148c0*/  @!P0 SHF.L.U64.HI R7, R10, 0x7, R7 ;  /* 0x000000070a078819 */ /* 0x000fe20000010207 */
[----:B------:R-:W-:Y:S01]  /*148d0*/  @!P0 IMAD.WIDE.U32 R22, R27, UR10, RZ ;  /* 0x0000000a1b168c25 */ /* 0x000fe2000f8e00ff */
[----:B------:R-:W-:-:S03]  /*148e0*/  MOV R14, UR10 ;  /* 0x0000000a000e7c02 */ /* 0x000fc60008000f00 */
[----:B------:R-:W-:Y:S01]  /*148f0*/  @!P0 IMAD R6, R31, UR11, R29 ;  /* 0x0000000b1f068c24 */ /* 0x000fe2000f8e021d */
[----:B------:R-:W-:Y:S01]  /*14900*/  @!P0 LEA R14, P3, R14, R15, 0x4 ;  /* 0x0000000f0e0e8211 */ /* 0x000fe200078620ff */
[----:B------:R-:W-:Y:S02]  /*14910*/  @!P0 IMAD.SHL.U32 R11, R10, 0x80, RZ ;  /* 0x000000800a0b8824 */ /* 0x000fe400078e00ff */
[----:B------:R-:W-:Y:S01]  /*14920*/  @!P0 IMAD R10, R27, UR11, R23 ;  /* 0x0000000b1b0a8c24 */ /* 0x000fe2000f8e0217 */
[C---:B------:R-:W-:Y:S01]  /*14930*/  @!P0 SHF.L.U32 R23, R22.reuse, 0x7, RZ ;  /* 0x0000000716178819 */ /* 0x040fe200000006ff */
[----:B------:R-:W-:Y:S02]  /*14940*/  IMAD.U32 R18, RZ, RZ, UR10 ;  /* 0x0000000aff127e24 */ /* 0x000fe4000f8e00ff */
[----:B------:R-:W-:Y:S01]  /*14950*/  IMAD.U32 R20, RZ, RZ, UR10 ;  /* 0x0000000aff147e24 */ /* 0x000fe2000f8e00ff */
[----:B------:R-:W-:Y:S01]  /*14960*/  @!P0 SHF.L.U64.HI R10, R22, 0x7, R10 ;  /* 0x00000007160a8819 */ /* 0x000fe2000001020a */
[----:B------:R-:W-:Y:S01]  /*14970*/  IMAD.U32 R15, RZ, RZ, UR11 ;  /* 0x0000000bff0f7e24 */ /* 0x000fe2000f8e00ff */
[----:B------:R-:W-:Y:S01]  /*14980*/  @!P0 LEA R18, P2, R18, R11, 0x5 ;  /* 0x0000000b12128211 */ /* 0x000fe200078428ff */
[----:B------:R-:W-:Y:S01]  /*14990*/  IMAD.U32 R22, RZ, RZ, UR10 ;  /* 0x0000000aff167e24 */ /* 0x000fe2000f8e00ff */
[----:B------:R-:W-:Y:S01]  /*149a0*/  MOV R11, UR11 ;  /* 0x0000000b000b7c02 */ /* 0x000fe20008000f00 */
[----:B------:R-:W-:-:S03]  /*149b0*/  IMAD.U32 R27, RZ, RZ, UR18 ;  /* 0x00000012ff1b7e24 */ /* 0x000fc6000f8e00ff */
[----:B------:R-:W-:Y:S01]  /*149c0*/  @!P0 LEA.HI.X R11, R22, R19, R11, 0x4, P3 ;  /* 0x00000013160b8211 */ /* 0x000fe200018f240b */
[----:B------:R-:W-:Y:S01]  /*149d0*/  IMAD.U32 R19, RZ, RZ, UR11 ;  /* 0x0000000bff137e24 */ /* 0x000fe2000f8e00ff */
[----:B------:R-:W-:Y:S02]  /*149e0*/  @!P0 IADD3 R27, PT, PT, R27, -0x3, RZ ;  /* 0xfffffffd1b1b8810 */ /* 0x000fe40007ffe0ff */
[----:B--2---:R-:W-:-:S04]  /*149f0*/  @!P0 LEA R34, P1, R28, R242, 0x8 ;  /* 0x000000f21c228211 */ /* 0x004fc800078240ff */
[----:B---3--:R-:W-:Y:S02]  /*14a00*/  @!P0 LEA.HI.X R35, R28, R244, R6, 0x8, P1 ;  /* 0x000000f41c238211 */ /* 0x008fe400008f4406 */
[----:B------:R-:W-:Y:S02]  /*14a10*/  MOV R6, UR10 ;  /* 0x0000000a00067c02 */ /* 0x000fe40008000f00 */
[----:B------:R-:W-:Y:S01]  /*14a20*/  @!P0 LEA R20, P1, R20, R23, 0x6 ;  /* 0x0000001714148211 */ /* 0x000fe200078230ff */
[----:B----4-:R1:W-:Y:S01]  /*14a30*/  @P0 STS.128 [R250+0x4000], RZ ;  /* 0x004000fffa000388 */ /* 0x0103e20000000c00 */
[----:B------:R-:W-:Y:S02]  /*14a40*/  MOV R23, UR18 ;  /* 0x0000001200177c02 */ /* 0x000fe40008000f00 */
[----:B------:R-:W-:Y:S01]  /*14a50*/  @!P0 LEA.HI.X R15, R6, R7, R15, 0x5, P2 ;  /* 0x00000007060f8211 */ /* 0x000fe200010f2c0f */
[----:B------:R-:W-:Y:S01]  /*14a60*/  @!PT LDS RZ, [RZ] ;  /* 0x00000000fffff984 */ /* 0x000fe20000000800 */
[----:B------:R-:W-:Y:S01]  /*14a70*/  @!PT LDS RZ, [RZ] ;  /* 0x00000000fffff984 */ /* 0x000fe20000000800 */
[----:B------:R-:W-:Y:S01]  /*14a80*/  @!PT LDS RZ, [RZ] ;  /* 0x00000000fffff984 */ /* 0x000fe20000000800 */
[----:B------:R2:W-:Y:S01]  /*14a90*/  @!P0 LDGSTS.E.BYPASS.LTC128B.128 [R250+0x4000], desc[UR22][R34.64] ;  /* 0x0400000022fa8fae */ /* 0x0005e2000b981a16 */
[----:B------:R-:W-:-:S02]  /*14aa0*/  MOV R7, UR18 ;  /* 0x0000001200077c02 */ /* 0x000fc40008000f00 */
[----:B------:R-:W-:Y:S01]  /*14ab0*/  @!P0 IADD3 R23, PT, PT, R23, -0x3, RZ ;  /* 0xfffffffd17178810 */ /* 0x000fe20007ffe0ff */
[----:B------:R1:W-:Y:S01]  /*14ac0*/  @P0 STS.128 [R250+0x4800], RZ ;  /* 0x004800fffa000388 */ /* 0x0003e20000000c00 */
[----:B------:R-:W-:Y:S01]  /*14ad0*/  @!P0 LEA.HI.X R19, R6, R10, R19, 0x6, P1 ;  /* 0x0000000a06138211 */ /* 0x000fe200008f3413 */
[----:B------:R-:W-:Y:S02]  /*14ae0*/  @!P0 VIADD R7, R7, 0xfffffffd ;  /* 0xfffffffd07078836 */ /* 0x000fe40000000000 */
[----:B------:R-:W-:-:S04]  /*14af0*/  @!P0 IMAD.WIDE.U32 R32, R23, UR10, RZ ;  /* 0x0000000a17208c25 */ /* 0x000fc8000f8e00ff */
[----:B------:R-:W-:-:S04]  /*14b00*/  @!P0 IMAD.WIDE.U32 R28, R7, UR10, RZ ;  /* 0x0000000a071c8c25 */ /* 0x000fc8000f8e00ff */
[----:B------:R-:W-:Y:S02]  /*14b10*/  @!P0 IMAD R10, R23, UR11, R33 ;  /* 0x0000000b170a8c24 */ /* 0x000fe4000f8e0221 */
[----:B------:R-:W-:-:S04]  /*14b20*/  @!P0 IMAD.WIDE.U32 R22, R27, UR10, RZ ;  /* 0x0000000a1b168c25 */ /* 0x000fc8000f8e00ff */
[----:B------:R-:W-:Y:S02]  /*14b30*/  @!P0 IMAD R7, R7, UR11, R29 ;  /* 0x0000000b07078c24 */ /* 0x000fe4000f8e021d */
[----:B------:R-:W-:Y:S01]  /*14b40*/  @!P0 IMAD R6, R27, UR11, R23 ;  /* 0x0000000b1b068c24 */ /* 0x000fe2000f8e0217 */
[C---:B------:R-:W-:Y:S01]  /*14b50*/  @!P0 SHF.L.U64.HI R27, R32.reuse, 0x7, R10 ;  /* 0x00000007201b8819 */ /* 0x040fe2000001020a */
[----:B------:R-:W-:Y:S01]  /*14b60*/  @!P0 IMAD.SHL.U32 R26, R32, 0x80, RZ ;  /* 0x00000080201a8824 */ /* 0x000fe200078e00ff */
[----:B------:R-:W-:Y:S01]  /*14b70*/  @!P0 SHF.L.U64.HI R29, R28, 0x7, R7 ;  /* 0x000000071c1d8819 */ /* 0x000fe20000010207 */
[----:B------:R-:W-:Y:S01]  /*14b80*/  IMAD.U32 R10, RZ, RZ, UR11 ;  /* 0x0000000bff0a7e24 */ /* 0x000fe2000f8e00ff */
[C---:B------:R-:W-:Y:S01]  /*14b90*/  @!P0 SHF.L.U64.HI R23, R22.reuse, 0x7, R6 ;  /* 0x0000000716178819 */ /* 0x040fe20000010206 */
[----:B------:R-:W-:Y:S01]  /*14ba0*/  @!P0 IMAD.SHL.U32 R22, R22, 0x80, RZ ;  /* 0x0000008016168824 */ /* 0x000fe200078e00ff */
[----:B------:R-:W-:Y:S02]  /*14bb0*/  @!P0 LEA R32, P1, R14, R242, 0x1 ;  /* 0x000000f20e208211 */ /* 0x000fe400078208ff */
[----:B------:R-:W-:-:S02]  /*14bc0*/  MOV R7, UR10 ;  /* 0x0000000a00077c02 */ /* 0x000fc40008000f00 */
[----:B------:R-:W-:Y:S02]  /*14bd0*/  MOV R6, UR11 ;  /* 0x0000000b00067c02 */ /* 0x000fe40008000f00 */
[----:B------:R-:W-:Y:S01]  /*14be0*/  @!P0 SHF.L.U32 R28, R28, 0x7, RZ ;  /* 0x000000071c1c8819 */ /* 0x000fe200000006ff */
[C---:B------:R-:W-:Y:S01]  /*14bf0*/  @!P0 IMAD.WIDE.U32 R26, R7.reuse, 0x30, R26 ;  /* 0x00000030071a8825 */ /* 0x040fe200078e001a */
[----:B------:R-:W-:Y:S02]  /*14c00*/  @!P0 LEA.HI.X R33, R14, R244, R11, 0x1, P1 ;  /* 0x000000f40e218211 */ /* 0x000fe400008f0c0b */
[-C--:B------:R-:W-:Y:S01]  /*14c10*/  @!P0 LEA R14, P2, R18, R242.reuse, 0x1 ;  /* 0x000000f2120e8211 */ /* 0x080fe200078408ff */
[----:B------:R-:W-:Y:S01]  /*14c20*/  IMAD.U32 R11, RZ, RZ, UR10 ;  /* 0x0000000aff0b7e24 */ /* 0x000fe2000f8e00ff */
[----:B--2---:R-:W-:Y:S01]  /*14c30*/  @!P0 LEA R34, P1, R26, R242, 0x1 ;  /* 0x000000f21a228211 */ /* 0x004fe200078208ff */
[----:B------:R-:W-:Y:S01]  /*14c40*/  @!P0 IMAD.WIDE.U32 R22, R7, 0x60, R22 ;  /* 0x0000006007168825 */ /* 0x000fe200078e0016 */
[----:B------:R-:W-:Y:S01]  /*14c50*/  @!P0 LEA.HI.X R15, R18, R244, R15, 0x1, P2 ;  /* 0x000000f4120f8211 */ /* 0x000fe200010f0c0f */
[----:B------:R-:W-:Y:S01]  /*14c60*/  @!PT LDS RZ, [RZ] ;  /* 0x00000000fffff984 */ /* 0x000fe20000000800 */
[----:B------:R-:W-:Y:S01]  /*14c70*/  @!PT LDS RZ, [RZ] ;  /* 0x00000000fffff984 */ /* 0x000fe20000000800 */
[----:B------:R-:W-:Y:S01]  /*14c80*/  @!PT LDS RZ, [RZ] ;  /* 0x00000000fffff984 */ /* 0x000fe20000000800 */
[----:B------:R1:W-:Y:S02]  /*14c90*/  @!P0 LDGSTS.E.BYPASS.LTC128B.128 [R250+0x4800], desc[UR22][R32.64] ;  /* 0x0480000020fa8fae */ /* 0x0003e4000b981a16 */
[----:B------:R-:W-:-:S02]  /*14ca0*/  @!P0 IMAD R7, R6, 0x30, RZ ;  /* 0x0000003006078824 */ /* 0x000fc400078e02ff */
[----:B------:R-:W-:Y:S01]  /*14cb0*/  @!P0 IMAD.WIDE.U32 R28, R11, 0x50, R28 ;  /* 0x000000500b1c8825 */ /* 0x000fe200078e001c */
[----:B------:R1:W-:Y:S02]  /*14cc0*/  @P0 STS.128 [R250+0x5000], RZ ;  /* 0x005000fffa000388 */ /* 0x0003e40000000c00 */
[----:B------:R-:W-:Y:S01]  /*14cd0*/  @!P0 IADD3 R7, PT, PT, R7, R27, RZ ;  /* 0x0000001b07078210 */ /* 0x000fe20007ffe0ff */
[----:B------:R-:W-:Y:S01]  /*14ce0*/  @!P0 IMAD R11, R10, 0x50, RZ ;  /* 0x000000500a0b8824 */ /* 0x000fe200078e02ff */
[-C--:B------:R-:W-:Y:S01]  /*14cf0*/  @!P0 LEA R18, P2, R28, R242.reuse, 0x1 ;  /* 0x000000f21c128211 */ /* 0x080fe200078408ff */
[----:B------:R-:W-:Y:S01]  /*14d00*/  @!P0 IMAD R27, R6, 0x60, RZ ;  /* 0x00000060061b8824 */ /* 0x000fe200078e02ff */
[----:B------:R-:W-:Y:S01]  /*14d10*/  @!P0 LEA R6, P3, R20, R242, 0x1 ;  /* 0x000000f214068211 */ /* 0x000fe200078608ff */
[----:B------:R-:W-:Y:S01]  /*14d20*/  @!P0 IMAD.IADD R11, R11, 0x1, R29 ;  /* 0x000000010b0b8824 */ /* 0x000fe200078e021d */
[----:B------:R-:W-:Y:S01]  /*14d30*/  @!P0 LEA.HI.X R35, R26, R244, R7, 0x1, P1 ;  /* 0x000000f41a238211 */ /* 0x000fe200008f0c07 */
[----:B------:R-:W-:Y:S01]  /*14d40*/  @!PT LDS RZ, [RZ] ;  /* 0x00000000fffff984 */ /* 0x000fe20000000800 */
[----:B------:R-:W-:Y:S01]  /*14d50*/  @!PT LDS RZ, [RZ] ;  /* 0x00000000fffff984 */ /* 0x000fe20000000800 */
[----:B------:R-:W-:Y:S01]  /*14d60*/  @!PT LDS RZ, [RZ] ;  /* 0x00000000fffff984 */ /* 0x000fe20000000800 */
[----:B------:R1:W-:Y:S01]  /*14d70*/  @!P0 LDGSTS.E.BYPASS.LTC128B.128 [R250+0x5000], desc[UR22][R14.64] ;  /* 0x050000000efa8fae */ /* 0x0003e2000b981a16 */
[----:B------:R-:W-:-:S02]  /*14d80*/  @!P0 IADD3 R27, PT, PT, R27, R23, RZ ;  /* 0x000000171b1b8210 */ /* 0x000fc40007ffe0ff */
[----:B------:R-:W-:Y:S01]  /*14d90*/  @!P0 LEA R10, P1, R22, R242, 0x1 ;  /* 0x000000f2160a8211 */ /* 0x000fe200078208ff */
[----:B------:R1:W-:Y:S01]  /*14da0*/  @P0 STS.128 [R250+0x5800], RZ ;  /* 0x005800fffa000388 */ /* 0x0003e20000000c00 */
[-C--:B------:R-:W-:Y:S02]  /*14db0*/  @!P0 LEA.HI.X R7, R20, R244.reuse, R19, 0x1, P3 ;  /* 0x000000f414078211 */ /* 0x080fe400018f0c13 */
[-C--:B------:R-:W-:Y:S01]  /*14dc0*/  @!P0 LEA.HI.X R19, R28, R244.reuse, R11, 0x1, P2 ;  /* 0x000000f41c138211 */ /* 0x080fe200010f0c0b */
[----:B------:R-:W-:Y:S01]  /*14dd0*/  @!PT LDS RZ, [RZ] ;  /* 0x00000000fffff984 */ /* 0x000fe20000000800 */
[----:B------:R-:W-:Y:S01]  /*14de0*/  @!PT LDS RZ, [RZ] ;  /* 0x00000000fffff984 */ /* 0x000fe20000000800 */
[----:B------:R-:W-:Y:S01]  /*14df0*/  @!PT LDS RZ, [RZ] ;  /* 0x00000000fffff984 */ /* 0x000fe20000000800 */
[----:B------:R1:W-:Y:S01]  /*14e00*/  @!P0 LDGSTS.E.BYPASS.LTC128B.128 [R250+0x5800], desc[UR22][R34.64] ;  /* 0x0580000022fa8fae */ /* 0x0003e2000b981a16 */
[----:B------:R-:W-:-:S03]  /*14e10*/  @!P0 LEA.HI.X R11, R22, R244, R27, 0x1, P1 ;  /* 0x000000f4160b8211 */ /* 0x000fc600008f0c1b */
        /* <DEDUP_REMOVED lines=34> */
.L_x_1172:
[----:B------:R-:W-:Y:S05]  /*15040*/  BSYNC.RECONVERGENT B0 ;  /* 0x0000000000007941 */ /* 0x000fea0003800200 */
.L_x_1171:
[----:B------:R-:W0:Y:S02]  /*15050*/  LDGDEPBAR ;  /* 0x00000000000079af */ /* 0x000e240000000000 */
.L_x_1170:
[----:B------:R-:W3:Y:S04]  /*15060*/  LDL.LU R80, [R1+0x60] ;  /* 0x0000600001507983 */ /* 0x000ee80000300800 */
[----:B------:R-:W4:Y:S01]  /*15070*/  LDL R238, [R1+0x4] ;  /* 0x0000040001ee7983 */ /* 0x000f220000100800 */
[----:B-1----:R-:W-:Y:S02]  /*15080*/  FMNMX3.FTZ R6, R68, R227, R225, !PT ;  /* 0x000000e344067276 */ /* 0x002fe400078100e1 */
[----:B-----5:R-:W-:Y:S01]  /*15090*/  FMNMX3.FTZ R7, R0, R16, R12, !PT ;  /* 0x0000001000077276 */ /* 0x020fe2000781000c */
[----:B------:R-:W3:Y:S01]  /*150a0*/  LDL.LU R244, [R1+0x54] ;  /* 0x0000540001f47983 */ /* 0x000ee20000300800 */
[----:B------:R-:W-:Y:S02]  /*150b0*/  FMNMX3.FTZ R6, R6, R109, R89, !PT ;  /* 0x0000006d06067276 */ /* 0x000fe40007810059 */
[----:B------:R-:W-:Y:S01]  /*150c0*/  FMNMX3.FTZ R7, R7, R8, R4, !PT ;  /* 0x0000000807077276 */ /* 0x000fe20007810004 */
[----:B------:R-:W3:Y:S01]  /*150d0*/  LDL.LU R242, [R1+0x5c] ;  /* 0x00005c0001f27983 */ /* 0x000ee20000300800 */
[----:B------:R-:W-:-:S02]  /*150e0*/  FMNMX3.FTZ R6, R6, R249, R57, !PT ;  /* 0x000000f906067276 */ /* 0x000fc40007810039 */
[----:B------:R-:W-:Y:S01]  /*150f0*/  FMNMX3.FTZ R7, R7, R50, R46, !PT ;  /* 0x0000003207077276 */ /* 0x000fe2000781002e */
[----:B------:R-:W3:Y:S01]  /*15100*/  LDL.LU R240, [R1+0x58] ;  /* 0x0000580001f07983 */ /* 0x000ee20000300800 */
        /* <DEDUP_REMOVED lines=10> */
[----:B--2---:R-:W-:-:S02]  /*151b0*/  FMNMX3.FTZ R10, R3, R13, R9, !PT ;  /* 0x0000000d030a7276 */ /* 0x004fc40007810009 */
        /* <DEDUP_REMOVED lines=41> */
[----:B------:R-:W-:Y:S01]  /*15450*/  FMNMX3.FTZ R34, R34, R202, R207, !PT ;  /* 0x000000ca22227276 */ /* 0x000fe200078100cf */
[----:B------:R-:W2:Y:S01]  /*15460*/  SHFL.BFLY PT, R14, R15, 0x2, 0x1f ;  /* 0x0c401f000f0e7f89 */ /* 0x000ea200000e0000 */
[----:B------:R-:W-:-:S02]  /*15470*/  FMNMX3.FTZ R11, R11, R95, R102, !PT ;  /* 0x0000005f0b0b7276 */ /* 0x000fc40007810066 */
[----:B------:R-:W-:Y:S02]  /*15480*/  FMNMX3.FTZ R34, R34, R205, R208, !PT ;  /* 0x000000cd22227276 */ /* 0x000fe400078100d0 */
[----:B------:R-:W-:Y:S02]  /*15490*/  FMNMX3.FTZ R11, R11, R100, R99, !PT ;  /* 0x000000640b0b7276 */ /* 0x000fe40007810063 */
[----:B------:R-:W-:-:S03]  /*154a0*/  FMNMX3.FTZ R34, R34, R210, R215, !PT ;  /* 0x000000d222227276 */ /* 0x000fc600078100d7 */
[----:B------:R-:W2:Y:S01]  /*154b0*/  SHFL.BFLY PT, R6, R11, 0x2, 0x1f ;  /* 0x0c401f000b067f89 */ /* 0x000ea200000e0000 */
[----:B------:R-:W-:Y:S02]  /*154c0*/  FMNMX3.FTZ R34, R34, R213, R218, !PT ;  /* 0x000000d522227276 */ /* 0x000fe400078100da */
[----:B-1----:R-:W-:Y:S02]  /*154d0*/  FMNMX.FTZ R32, R7, R32, !PT ;  /* 0x0000002007207209 */ /* 0x002fe40007810000 */
[----:B------:R-:W-:-:S05]  /*154e0*/  FMNMX3.FTZ R34, R34, R219, R216, !PT ;  /* 0x000000db22227276 */ /* 0x000fca00078100d8 */
[----:B------:R-:W1:Y:S01]  /*154f0*/  SHFL.BFLY PT, R7, R34, 0x2, 0x1f ;  /* 0x0c401f0022077f89 */ /* 0x000e6200000e0000 */
[----:B--2---:R-:W-:-:S05]  /*15500*/  FMNMX.FTZ R14, R15, R14, !PT ;  /* 0x0000000e0f0e7209 */ /* 0x004fca0007810000 */
[----:B------:R-:W2:Y:S01]  /*15510*/  SHFL.BFLY PT, R35, R14, 0x1, 0x1f ;  /* 0x0c201f000e237f89 */ /* 0x000ea200000e0000 */
[----:B------:R-:W-:-:S03]  /*15520*/  FMNMX.FTZ R6, R11, R6, !PT ;  /* 0x000000060b067209 */ /* 0x000fc60007810000 */
[----:B------:R-:W2:Y:S04]  /*15530*/  SHFL.BFLY PT, R11, R32, 0x1, 0x1f ;  /* 0x0c201f00200b7f89 */ /* 0x000ea800000e0000 */
[----:B------:R-:W2:Y:S01]  /*15540*/  SHFL.BFLY PT, R33, R6, 0x1, 0x1f ;  /* 0x0c201f0006217f89 */ /* 0x000ea200000e0000 */
[----:B-1----:R-:W-:-:S05]  /*15550*/  FMNMX.FTZ R34, R34, R7, !PT ;  /* 0x0000000722227209 */ /* 0x002fca0007810000 */
[----:B------:R-:W1:Y:S01]  /*15560*/  SHFL.BFLY PT, R7, R34, 0x1, 0x1f ;  /* 0x0c201f0022077f89 */ /* 0x000e6200000e0000 */
[----:B--2---:R-:W-:-:S04]  /*15570*/  FMNMX.FTZ R35, R14, R35, !PT ;  /* 0x000000230e237209 */ /* 0x004fc80007810000 */
[C---:B------:R-:W-:Y:S01]  /*15580*/  FSETP.NEU.FTZ.AND P2, PT, R35.reuse, -INF , PT ;  /* 0xff8000002300780b */ /* 0x040fe20003f5d000 */
[----:B------:R-:W-:Y:S01]  /*15590*/  FMUL.FTZ R222, R35, UR4 ;  /* 0x0000000423de7c20 */ /* 0x000fe20008410000 */
[----:B------:R-:W-:-:S04]  /*155a0*/  FMNMX.FTZ R32, R32, R11, !PT ;  /* 0x0000000b20207209 */ /* 0x000fc80007810000 */
[----:B------:R-:W-:Y:S02]  /*155b0*/  FSEL R222, R222, RZ, P2 ;  /* 0x000000ffdede7208 */ /* 0x000fe40001000000 */
[----:B------:R-:W-:Y:S02]  /*155c0*/  FMNMX.FTZ R33, R6, R33, !PT ;  /* 0x0000002106217209 */ /* 0x000fe40007810000 */
[C---:B------:R-:W-:Y:S01]  /*155d0*/  FSETP.NEU.FTZ.AND P0, PT, R32.reuse, -INF , PT ;  /* 0xff8000002000780b */ /* 0x040fe20003f1d000 */
[--C-:B------:R-:W-:Y:S01]  /*155e0*/  FFMA.FTZ R66, R89, UR4, -R222.reuse ;  /* 0x0000000459427c23 */ /* 0x100fe200080108de */
[----:B------:R-:W-:Y:S01]  /*155f0*/  FSETP.NEU.FTZ.AND P1, PT, R33, -INF , PT ;  /* 0xff8000002100780b */ /* 0x000fe20003f3d000 */
[C---:B------:R-:W-:Y:S01]  /*15600*/  FMUL.FTZ R89, R32.reuse, UR4 ;  /* 0x0000000420597c20 */ /* 0x040fe20008410000 */
[----:B------:R-:W-:Y:S01]  /*15610*/  FSEL R11, R32, RZ, P0 ;  /* 0x000000ff200b7208 */ /* 0x000fe20000000000 */
[--C-:B------:R-:W-:Y:S01]  /*15620*/  FFMA.FTZ R78, R227, UR4, -R222.reuse ;  /* 0x00000004e34e7c23 */ /* 0x100fe200080108de */
[C---:B------:R-:W-:Y:S01]  /*15630*/  FSEL R227, R33.reuse, RZ, P1 ;  /* 0x000000ff21e37208 */ /* 0x040fe20000800000 */
[----:B------:R-:W-:Y:S01]  /*15640*/  FMUL.FTZ R104, R33, UR4 ;  /* 0x0000000421687c20 */ /* 0x000fe20008410000 */
[----:B-1----:R-:W-:Y:S01]  /*15650*/  FMNMX.FTZ R34, R34, R7, !PT ;  /* 0x0000000722227209 */ /* 0x002fe20007810000 */
[----:B------:R-:W-:Y:S01]  /*15660*/  FADD.FTZ R226, R0, -R11 ;  /* 0x8000000b00e27221 */ /* 0x000fe20000010000 */
[----:B------:R-:W-:Y:S01]  /*15670*/  FSEL R89, R89, RZ, P0 ;  /* 0x000000ff59597208 */ /* 0x000fe20000000000 */
[----:B------:R-:W-:Y:S01]  /*15680*/  FADD.FTZ R227, R2, -R227 ;  /* 0x800000e302e37221 */ /* 0x000fe20000010000 */
[C---:B------:R-:W-:Y:S01]  /*15690*/  FSETP.NEU.FTZ.AND P0, PT, R34.reuse, -INF , PT ;  /* 0xff8000002200780b */ /* 0x040fe20003f1d000 */
[----:B------:R-:W-:Y:S01]  /*156a0*/  FMUL.FTZ R224, R34, UR4 ;  /* 0x0000000422e07c20 */ /* 0x000fe20008410000 */
[----:B------:R-:W-:Y:S01]  /*156b0*/  FSEL R104, R104, RZ, P1 ;  /* 0x000000ff68687208 */ /* 0x000fe20000800000 */
[--C-:B------:R-:W-:Y:S01]  /*156c0*/  FFMA.FTZ R91, R225, UR4, -R222.reuse ;  /* 0x00000004e15b7c23 */ /* 0x100fe200080108de */
[----:B------:R-:W-:Y:S01]  /*156d0*/  FSEL R7, R35, RZ, P2 ;  /* 0x000000ff23077208 */ /* 0x000fe20001000000 */
[----:B------:R-:W-:Y:S01]  /*156e0*/  FFMA.FTZ R31, R109, UR4, -R222 ;  /* 0x000000046d1f7c23 */ /* 0x000fe200080108de */
[----:B------:R-:W-:Y:S01]  /*156f0*/  FSEL R224, R224, RZ, P0 ;  /* 0x000000ffe0e07208 */ /* 0x000fe20000000000 */
[--C-:B------:R-:W-:Y:S01]  /*15700*/  FFMA.FTZ R120, R67, UR4, -R104.reuse ;  /* 0x0000000443787c23 */ /* 0x100fe20008010868 */
[--C-:B------:R-:W-:Y:S01]  /*15710*/  FFMA.FTZ R29, R65, UR4, -R104.reuse ;  /* 0x00000004411d7c23 */ /* 0x100fe20008010868 */
[----:B------:R-:W-:Y:S01]  /*15720*/  FFMA.FTZ R65, R17, UR4, -R104 ;  /* 0x0000000411417c23 */ /* 0x000fe20008010868 */
[--C-:B------:R-:W-:Y:S01]  /*15730*/  FFMA.FTZ R225, R16, UR4, -R89.reuse ;  /* 0x0000000410e17c23 */ /* 0x100fe20008010859 */
[--C-:B------:R-:W-:Y:S01]  /*15740*/  FFMA.FTZ R28, R12, UR4, -R89.reuse ;  /* 0x000000040c1c7c23 */ /* 0x100fe20008010859 */
[--C-:B------:R-:W-:Y:S01]  /*15750*/  FFMA.FTZ R74, R8, UR4, -R89.reuse ;  /* 0x00000004084a7c23 */ /* 0x100fe20008010859 */
[----:B------:R-:W-:Y:S01]  /*15760*/  FFMA.FTZ R67, R4, UR4, -R89 ;  /* 0x0000000404437c23 */ /* 0x000fe20008010859 */
[----:B------:R-:W-:Y:S01]  /*15770*/  FADD.FTZ R26, R68, -R7 ;  /* 0x80000007441a7221 */ /* 0x000fe20000010000 */
[--C-:B------:R-:W-:Y:S01]  /*15780*/  FFMA.FTZ R228, R13, UR4, -R224.reuse ;  /* 0x000000040de47c23 */ /* 0x100fe200080108e0 */
[----:B------:R-:W-:Y:S01]  /*15790*/  FFMA.FTZ R109, R5, UR4, -R224 ;  /* 0x00000004056d7c23 */ /* 0x000fe200080108e0 */
[----:B------:R-:W1:Y:S01]  /*157a0*/  LDSM.16.MT88.4 R12, [R70+0x8000] ;  /* 0x00800000460c783b */ /* 0x000e620000004200 */
[----:B------:R-:W-:Y:S01]  /*157b0*/  FFMA.FTZ R72, R21, UR4, -R104 ;  /* 0x0000000415487c23 */ /* 0x000fe20008010868 */
[----:B------:R-:W-:Y:S01]  /*157c0*/  FMUL.FTZ R227, R227, UR4 ;  /* 0x00000004e3e37c20 */ /* 0x000fe20008410000 */
[----:B------:R-:W-:Y:S01]  /*157d0*/  FMUL.FTZ R226, R226, UR4 ;  /* 0x00000004e2e27c20 */ /* 0x000fe20008410000 */
[----:B------:R-:W-:Y:S01]  /*157e0*/  MUFU.EX2 R120, R120 ;  /* 0x0000007800787308 */ /* 0x000fe20000000800 */
[----:B------:R-:W-:Y:S01]  /*157f0*/  FFMA.FTZ R68, R229, UR4, -R224 ;  /* 0x00000004e5447c23 */ /* 0x000fe200080108e0 */
[----:B------:R-:W-:Y:S01]  /*15800*/  FMUL.FTZ R26, R26, UR4 ;  /* 0x000000041a1a7c20 */ /* 0x000fe20008410000 */
[--C-:B------:R-:W-:Y:S01]  /*15810*/  FFMA.FTZ R36, R59, UR4, -R104.reuse ;  /* 0x000000043b247c23 */ /* 0x100fe20008010868 */
[--C-:B------:R-:W-:Y:S01]  /*15820*/  FFMA.FTZ R59, R46, UR4, -R89.reuse ;  /* 0x000000042e3b7c23 */ /* 0x100fe20008010859 */
[--C-:B------:R-:W-:Y:S01]  /*15830*/  FFMA.FTZ R61, R61, UR4, -R104.reuse ;  /* 0x000000043d3d7c23 */ /* 0x100fe20008010868 */
[--C-:B------:R-:W-:Y:S01]  /*15840*/  FFMA.FTZ R56, R245, UR4, -R104.reuse ;  /* 0x00000004f5387c23 */ /* 0x100fe20008010868 */
[----:B------:R-:W-:Y:S01]  /*15850*/  FFMA.FTZ R43, R43, UR4, -R104 ;  /* 0x000000042b2b7c23 */ /* 0x000fe20008010868 */
[----:B------:R-:W2:Y:S01]  /*15860*/  MUFU.EX2 R29, R29 ;  /* 0x0000001d001d7308 */ /* 0x000ea20000000800 */
[--C-:B------:R-:W-:Y:S01]  /*15870*/  FFMA.FTZ R60, R50, UR4, -R89.reuse ;  /* 0x00000004323c7c23 */ /* 0x100fe20008010859 */
[--C-:B------:R-:W-:Y:S01]  /*15880*/  FFMA.FTZ R46, R40, UR4, -R89.reuse ;  /* 0x00000004282e7c23 */ /* 0x100fe20008010859 */
[--C-:B------:R-:W-:Y:S01]  /*15890*/  FFMA.FTZ R108, R249, UR4, -R222.reuse ;  /* 0x00000004f96c7c23 */ /* 0x100fe200080108de */
[--C-:B------:R-:W-:Y:S01]  /*158a0*/  FFMA.FTZ R57, R57, UR4, -R222.reuse ;  /* 0x0000000439397c23 */ /* 0x100fe200080108de */
[--C-:B------:R-:W-:Y:S01]  /*158b0*/  FFMA.FTZ R58, R247, UR4, -R222.reuse ;  /* 0x00000004f73a7c23 */ /* 0x100fe200080108de */
[----:B------:R-:W-:Y:S01]  /*158c0*/  FFMA.FTZ R37, R37, UR4, -R222 ;  /* 0x0000000425257c23 */ /* 0x000fe200080108de */
[--C-:B------:R-:W-:Y:S01]  /*158d0*/  FFMA.FTZ R111, R111, UR4, -R224.reuse ;  /* 0x000000046f6f7c23 */ /* 0x100fe200080108e0 */
[----:B------:R-:W-:Y:S01]  /*158e0*/  MUFU.EX2 R72, R72 ;  /* 0x0000004800487308 */ /* 0x000fe20000000800 */
[--C-:B------:R-:W-:Y:S01]  /*158f0*/  FFMA.FTZ R64, R243, UR4, -R224.reuse ;  /* 0x00000004f3407c23 */ /* 0x100fe200080108e0 */
[--C-:B------:R-:W-:Y:S01]  /*15900*/  FFMA.FTZ R62, R241, UR4, -R224.reuse ;  /* 0x00000004f13e7c23 */ /* 0x100fe200080108e0 */
[----:B------:R-:W-:Y:S01]  /*15910*/  FFMA.FTZ R47, R47, UR4, -R224 ;  /* 0x000000042f2f7c23 */ /* 0x000fe200080108e0 */
[----:B------:R-:W-:Y:S01]  /*15920*/  FFMA.FTZ R50, R45, UR4, -R104 ;  /* 0x000000042d327c23 */ /* 0x000fe20008010868 */
[--C-:B------:R-:W-:Y:S01]  /*15930*/  FFMA.FTZ R45, R42, UR4, -R89.reuse ;  /* 0x000000042a2d7c23 */ /* 0x100fe20008010859 */
[--C-:B------:R-:W-:Y:S01]  /*15940*/  FFMA.FTZ R42, R24, UR4, -R89.reuse ;  /* 0x00000004182a7c23 */ /* 0x100fe20008010859 */
[----:B------:R-:W-:Y:S01]  /*15950*/  FFMA.FTZ R52, R53, UR4, -R224 ;  /* 0x0000000435347c23 */ /* 0x000fe200080108e0 */
[----:B------:R-:W1:Y:S01]  /*15960*/  MUFU.EX2 R65, R65 ;  /* 0x0000004100417308 */ /* 0x000e620000000800 */
[----:B--2---:R-:W-:Y:S01]  /*15970*/  F2FP.BF16.F32.PACK_AB R20, R29, R120 ;  /* 0x000000781d14723e */ /* 0x004fe200000010ff */
[----:B------:R-:W-:Y:S01]  /*15980*/  FFMA.FTZ R53, R51, UR4, -R104 ;  /* 0x0000000433357c23 */ /* 0x000fe20008010868 */
[--C-:B------:R-:W-:Y:S01]  /*15990*/  FFMA.FTZ R51, R48, UR4, -R89.reuse ;  /* 0x0000000430337c23 */ /* 0x100fe20008010859 */
[--C-:B------:R-:W-:Y:S01]  /*159a0*/  FFMA.FTZ R55, R55, UR4, -R222.reuse ;  /* 0x0000000437377c23 */ /* 0x100fe200080108de */
[--C-:B------:R-:W-:Y:S01]  /*159b0*/  FFMA.FTZ R54, R239, UR4, -R222.reuse ;  /* 0x00000004ef367c23 */ /* 0x100fe200080108de */
[--C-:B------:R-:W-:Y:S01]  /*159c0*/  FFMA.FTZ R41, R41, UR4, -R222.reuse ;  /* 0x0000000429297c23 */ /* 0x100fe200080108de */
[----:B------:R-:W-:Y:S01]  /*159d0*/  FFMA.FTZ R40, R237, UR4, -R222 ;  /* 0x00000004ed287c23 */ /* 0x000fe200080108de */
[----:B------:R-:W-:Y:S01]  /*159e0*/  MUFU.EX2 R225, R225 ;  /* 0x000000e100e17308 */ /* 0x000fe20000000800 */
[----:B------:R-:W-:Y:S01]  /*159f0*/  FFMA.FTZ R39, R39, UR4, -R104 ;  /* 0x0000000427277c23 */ /* 0x000fe20008010868 */
[----:B------:R-:W-:Y:S01]  /*15a00*/  FFMA.FTZ R44, R44, UR4, -R89 ;  /* 0x000000042c2c7c23 */ /* 0x000fe20008010859 */
[--C-:B------:R-:W-:Y:S01]  /*15a10*/  FFMA.FTZ R63, R63, UR4, -R224.reuse ;  /* 0x000000043f3f7c23 */ /* 0x100fe200080108e0 */
[--C-:B------:R-:W-:Y:S01]  /*15a20*/  FFMA.FTZ R48, R235, UR4, -R224.reuse ;  /* 0x00000004eb307c23 */ /* 0x100fe200080108e0 */
[----:B------:R-:W-:-:S03]  /*15a30*/  FFMA.FTZ R49, R49, UR4, -R224 ;  /* 0x0000000431317c23 */ /* 0x000fc600080108e0 */
[----:B------:R-:W2:Y:S01]  /*15a40*/  MUFU.EX2 R28, R28 ;  /* 0x0000001c001c7308 */ /* 0x000ea20000000800 */
[----:B-1----:R-:W-:-:S07]  /*15a50*/  F2FP.BF16.F32.PACK_AB R22, R65, R72 ;  /* 0x000000484116723e */ /* 0x002fce00000010ff */
[----:B------:R-:W-:Y:S08]  /*15a60*/  MUFU.EX2 R74, R74 ;  /* 0x0000004a004a7308 */ /* 0x000ff00000000800 */
[----:B------:R-:W1:Y:S01]  /*15a70*/  MUFU.EX2 R227, R227 ;  /* 0x000000e300e37308 */ /* 0x000e620000000800 */
[----:B--2---:R-:W-:-:S07]  /*15a80*/  F2FP.BF16.F32.PACK_AB R21, R28, R225 ;  /* 0x000000e11c15723e */ /* 0x004fce00000010ff */
[----:B------:R-:W2:Y:S08]  /*15a90*/  MUFU.EX2 R226, R226 ;  /* 0x000000e200e27308 */ /* 0x000eb00000000800 */
[----:B------:R-:W3:Y:S01]  /*15aa0*/  MUFU.EX2 R67, R67 ;  /* 0x0000004300437308 */ /* 0x000ee20000000800 */
[-C--:B-1----:R-:W-:Y:S01]  /*15ab0*/  FMUL.FTZ R188, R188, R227.reuse ;  /* 0x000000e3bcbc7220 */ /* 0x082fe20000410000 */
[-C--:B------:R-:W-:Y:S01]  /*15ac0*/  FMUL.FTZ R189, R189, R227.reuse ;  /* 0x000000e3bdbd7220 */ /* 0x080fe20000410000 */
[-C--:B------:R-:W-:Y:S01]  /*15ad0*/  FMUL.FTZ R184, R184, R227.reuse ;  /* 0x000000e3b8b87220 */ /* 0x080fe20000410000 */
[-C--:B------:R-:W-:Y:S01]  /*15ae0*/  FMUL.FTZ R185, R185, R227.reuse ;  /* 0x000000e3b9b97220 */ /* 0x080fe20000410000 */
[-C--:B------:R-:W-:Y:S01]  /*15af0*/  FMUL.FTZ R172, R172, R227.reuse ;  /* 0x000000e3acac7220 */ /* 0x080fe20000410000 */
[-C--:B------:R-:W-:Y:S01]  /*15b00*/  FMUL.FTZ R173, R173, R227.reuse ;  /* 0x000000e3adad7220 */ /* 0x080fe20000410000 */
[-C--:B------:R-:W-:Y:S01]  /*15b10*/  FMUL.FTZ R168, R168, R227.reuse ;  /* 0x000000e3a8a87220 */ /* 0x080fe20000410000 */
[----:B------:R-:W-:Y:S01]  /*15b20*/  MUFU.EX2 R78, R78 ;  /* 0x0000004e004e7308 */ /* 0x000fe20000000800 */
[-C--:B--2---:R-:W-:Y:S01]  /*15b30*/  FMUL.FTZ R190, R190, R226.reuse ;  /* 0x000000e2bebe7220 */ /* 0x084fe20000410000 */
[-C--:B------:R-:W-:Y:S01]  /*15b40*/  FMUL.FTZ R191, R191, R226.reuse ;  /* 0x000000e2bfbf7220 */ /* 0x080fe20000410000 */
[-C--:B------:R-:W-:Y:S01]  /*15b50*/  FMUL.FTZ R186, R186, R226.reuse ;  /* 0x000000e2baba7220 */ /* 0x080fe20000410000 */
[C---:B----4-:R-:W-:Y:S01]  /*15b60*/  IADD3 R0, PT, PT, R238.reuse, 0x8000, RZ ;  /* 0x00008000ee007810 */ /* 0x050fe20007ffe0ff */
[----:B------:R-:W1:Y:S01]  /*15b70*/  LDSM.16.MT88.4 R16, [R238+0x8000] ;  /* 0x00800000ee10783b */ /* 0x000e620000004200 */
[----:B------:R-:W-:Y:S01]  /*15b80*/  IADD3 R2, PT, PT, R238, 0x8040, RZ ;  /* 0x00008040ee027810 */ /* 0x000fe20007ffe0ff */
[----:B------:R-:W-:Y:S01]  /*15b90*/  FMUL.FTZ R187, R187, R226 ;  /* 0x000000e2bbbb7220 */ /* 0x000fe20000410000 */
[----:B------:R-:W-:Y:S01]  /*15ba0*/  @P4 IADD3 R2, PT, PT, R0, -0x40, RZ ;  /* 0xffffffc000024810 */ /* 0x000fe20007ffe0ff */
[----:B------:R-:W-:Y:S01]  /*15bb0*/  MUFU.EX2 R91, R91 ;  /* 0x0000005b005b7308 */ /* 0x000fe20000000800 */
[----:B------:R-:W-:Y:S01]  /*15bc0*/  FSEL R0, R34, RZ, P0 ;  /* 0x000000ff22007208 */ /* 0x000fe20000000000 */
[-C--:B------:R-:W-:Y:S01]  /*15bd0*/  FMUL.FTZ R169, R169, R227.reuse ;  /* 0x000000e3a9a97220 */ /* 0x080fe20000410000 */
[----:B---3--:R-:W-:Y:S01]  /*15be0*/  F2FP.BF16.F32.PACK_AB R23, R67, R74 ;  /* 0x0000004a4317723e */ /* 0x008fe200000010ff */
[-C--:B------:R-:W-:Y:S01]  /*15bf0*/  FMUL.FTZ R174, R174, R226.reuse ;  /* 0x000000e2aeae7220 */ /* 0x080fe20000410000 */
[----:B------:R-:W-:Y:S01]  /*15c00*/  FMUL.FTZ R175, R175, R226 ;  /* 0x000000e2afaf7220 */ /* 0x000fe20000410000 */
[----:B------:R-:W-:Y:S01]  /*15c10*/  FADD.FTZ R3, R3, -R0 ;  /* 0x8000000003037221 */ /* 0x000fe20000010000 */
[----:B------:R-:W-:Y:S01]  /*15c20*/  IADD3 R0, PT, PT, R69, R2, RZ ;  /* 0x0000000245007210 */ /* 0x000fe20007ffe0ff */
[----:B------:R-:W-:Y:S01]  /*15c30*/  FFMA.FTZ R69, R9, UR4, -R224 ;  /* 0x0000000409457c23 */ /* 0x000fe200080108e0 */
[----:B------:R-:W-:Y:S01]  /*15c40*/  MUFU.EX2 R31, R31 ;  /* 0x0000001f001f7308 */ /* 0x000fe20000000800 */
[----:B------:R-:W2:Y:S01]  /*15c50*/  LDSM.16.MT88.4 R8, [R2] ;  /* 0x000000000208783b */ /* 0x000ea20000004200 */
[----:B------:R-:W-:Y:S01]  /*15c60*/  FMUL.FTZ R3, R3, UR4 ;  /* 0x0000000403037c20 */ /* 0x000fe20008410000 */
[-C--:B------:R-:W-:Y:S01]  /*15c70*/  FMUL.FTZ R170, R170, R226.reuse ;  /* 0x000000e2aaaa7220 */ /* 0x080fe20000410000 */
[-C--:B------:R-:W-:Y:S01]  /*15c80*/  FMUL.FTZ R171, R171, R226.reuse ;  /* 0x000000e2abab7220 */ /* 0x080fe20000410000 */
[----:B------:R-:W3:Y:S01]  /*15c90*/  LDSM.16.MT88.4 R4, [R0] ;  /* 0x000000000004783b */ /* 0x000ee20000004200 */
        /* <DEDUP_REMOVED lines=15> */
[----:B------:R-:W-:Y:S01]  /*15d90*/  FMUL.FTZ R137, R137, R227 ;  /* 0x000000e389897220 */ /* 0x000fe20000410000 */
[-C--:B------:R-:W-:Y:S01]  /*15da0*/  FMUL.FTZ R138, R138, R226.reuse ;  /* 0x000000e28a8a7220 */ /* 0x080fe20000410000 */
[----:B------:R-:W-:Y:S01]  /*15db0*/  FMUL.FTZ R139, R139, R226 ;  /* 0x000000e28b8b7220 */ /* 0x000fe20000410000 */
[----:B------:R-:W-:Y:S01]  /*15dc0*/  MUFU.EX2 R69, R69 ;  /* 0x0000004500457308 */ /* 0x000fe20000000800 */
[C---:B------:R-:W-:Y:S07]  /*15dd0*/  HMMA.16816.F32.BF16 R172, R20.reuse, R12, R172 ;  /* 0x0000000c14ac723c */ /* 0x040fee00000418ac */
[----:B------:R-:W-:Y:S01]  /*15de0*/  MUFU.EX2 R109, R109 ;  /* 0x0000006d006d7308 */ /* 0x000fe20000000800 */
[C---:B-1----:R-:W-:Y:S07]  /*15df0*/  HMMA.16816.F32.BF16 R188, R20.reuse, R16, R188 ;  /* 0x0000001014bc723c */ /* 0x042fee00000418bc */
[----:B------:R-:W1:Y:S01]  /*15e00*/  MUFU.EX2 R75, R26 ;  /* 0x0000001a004b7308 */ /* 0x000e620000000800 */
[C---:B------:R-:W-:Y:S07]  /*15e10*/  HMMA.16816.F32.BF16 R184, R20.reuse, R18, R184 ;  /* 0x0000001214b8723c */ /* 0x040fee00000418b8 */
[----:B------:R-:W4:Y:S01]  /*15e20*/  MUFU.EX2 R229, R3 ;  /* 0x0000000300e57308 */ /* 0x000f220000000800 */
[C---:B------:R-:W-:Y:S07]  /*15e30*/  HMMA.16816.F32.BF16 R168, R20.reuse, R14, R168 ;  /* 0x0000000e14a8723c */ /* 0x040fee00000418a8 */
[----:B------:R-:W3:Y:S01]  /*15e40*/  MUFU.EX2 R68, R68 ;  /* 0x0000004400447308 */ /* 0x000ee20000000800 */
[C---:B--2---:R-:W-:Y:S01]  /*15e50*/  HMMA.16816.F32.BF16 R156, R20.reuse, R8, R156 ;  /* 0x00000008149c723c */ /* 0x044fe2000004189c */
[-C--:B-1----:R-:W-:Y:S01]  /*15e60*/  FMUL.FTZ R192, R192, R75.reuse ;  /* 0x0000004bc0c07220 */ /* 0x082fe20000410000 */
[-C--:B------:R-:W-:Y:S01]  /*15e70*/  FMUL.FTZ R193, R193, R75.reuse ;  /* 0x0000004bc1c17220 */ /* 0x080fe20000410000 */
[-C--:B------:R-:W-:Y:S01]  /*15e80*/  FMUL.FTZ R180, R180, R75.reuse ;  /* 0x0000004bb4b47220 */ /* 0x080fe20000410000 */
[-C--:B------:R-:W-:Y:S01]  /*15e90*/  FMUL.FTZ R181, R181, R75.reuse ;  /* 0x0000004bb5b57220 */ /* 0x080fe20000410000 */
[-C--:B------:R-:W-:Y:S01]  /*15ea0*/  FMUL.FTZ R176, R176, R75.reuse ;  /* 0x0000004bb0b07220 */ /* 0x080fe20000410000 */
[-C--:B------:R-:W-:Y:S01]  /*15eb0*/  FMUL.FTZ R177, R177, R75.reuse ;  /* 0x0000004bb1b17220 */ /* 0x080fe20000410000 */
[----:B------:R-:W-:Y:S01]  /*15ec0*/  FMUL.FTZ R164, R164, R75 ;  /* 0x0000004ba4a47220 */ /* 0x000fe20000410000 */
[C---:B------:R-:W-:Y:S01]  /*15ed0*/  HMMA.16816.F32.BF16 R152, R20.reuse, R10, R152 ;  /* 0x0000000a1498723c */ /* 0x040fe20000041898 */
[-C--:B----4-:R-:W-:Y:S01]  /*15ee0*/  FMUL.FTZ R194, R194, R229.reuse ;  /* 0x000000e5c2c27220 */ /* 0x090fe20000410000 */
[-C--:B------:R-:W-:Y:S01]  /*15ef0*/  FMUL.FTZ R195, R195, R229.reuse ;  /* 0x000000e5c3c37220 */ /* 0x080fe20000410000 */
[-C--:B------:R-:W-:Y:S01]  /*15f00*/  FMUL.FTZ R182, R182, R229.reuse ;  /* 0x000000e5b6b67220 */ /* 0x080fe20000410000 */
[-C--:B------:R-:W-:Y:S01]  /*15f10*/  FMUL.FTZ R183, R183, R229.reuse ;  /* 0x000000e5b7b77220 */ /* 0x080fe20000410000 */
[-C--:B------:R-:W-:Y:S01]  /*15f20*/  FMUL.FTZ R178, R178, R229.reuse ;  /* 0x000000e5b2b27220 */ /* 0x080fe20000410000 */
[----:B------:R-:W-:Y:S01]  /*15f30*/  FMUL.FTZ R179, R179, R229 ;  /* 0x000000e5b3b37220 */ /* 0x000fe20000410000 */
        /* <DEDUP_REMOVED lines=9> */
[----:B------:R-:W-:Y:S01]  /*15fd0*/  HMMA.16816.F32.BF16 R136, R20, R6, R136 ;  /* 0x000000061488723c */ /* 0x000fe20000041888 */
[----:B------:R-:W-:Y:S01]  /*15fe0*/  F2FP.BF16.F32.PACK_AB R20, R91, R78 ;  /* 0x0000004e5b14723e */ /* 0x000fe200000010ff */
[----:B------:R-:W-:Y:S01]  /*15ff0*/  FMUL.FTZ R149, R149, R75 ;  /* 0x0000004b95957220 */ /* 0x000fe20000410000 */
[----:B------:R-:W-:Y:S01]  /*16000*/  F2FP.BF16.F32.PACK_AB R21, R69, R228 ;  /* 0x000000e44515723e */ /* 0x000fe200000010ff */
[----:B------:R-:W-:Y:S01]  /*16010*/  FMUL.FTZ R150, R150, R229 ;  /* 0x000000e596967220 */ /* 0x000fe20000410000 */
[----:B------:R-:W-:Y:S01]  /*16020*/  F2FP.BF16.F32.PACK_AB R22, R66, R31 ;  /* 0x0000001f4216723e */ /* 0x000fe200000010ff */
[----:B------:R-:W-:Y:S01]  /*16030*/  FMUL.FTZ R151, R151, R229 ;  /* 0x000000e597977220 */ /* 0x000fe20000410000 */
[----:B------:R-:W-:Y:S01]  /*16040*/  F2FP.BF16.F32.PACK_AB R23, R68, R109 ;  /* 0x0000006d4417723e */ /* 0x000fe200000010ff */
        /* <DEDUP_REMOVED lines=8> */
[----:B------:R-:W-:Y:S01]  /*160d0*/  HMMA.16816.F32.BF16 R192, R20, R16, R192 ;  /* 0x0000001014c0723c */ /* 0x000fe200000418c0 */
[--C-:B------:R-:W-:Y:S01]  /*160e0*/  FFMA.FTZ R3, R38, UR4, -R89.reuse ;  /* 0x0000000426037c23 */ /* 0x100fe20008010859 */
[----:B------:R-:W-:Y:S01]  /*160f0*/  MUFU.EX2 R61, R61 ;  /* 0x0000003d003d7308 */ /* 0x000fe20000000800 */
[----:B------:R-:W-:Y:S01]  /*16100*/  FFMA.FTZ R38, R25, UR4, -R104 ;  /* 0x0000000419267c23 */ /* 0x000fe20008010868 */
[----:B------:R-:W-:Y:S01]  /*16110*/  FFMA.FTZ R230, R230, UR4, -R89 ;  /* 0x00000004e6e67c23 */ /* 0x000fe20008010859 */
[----:B------:R-:W-:Y:S01]  /*16120*/  LDSM.16.MT88.4 R24, [R0+0x1000] ;  /* 0x001000000018783b */ /* 0x000fe20000004200 */
[----:B------:R-:W-:-:S02]  /*16130*/  FFMA.FTZ R236, R80, R75, R78 ;  /* 0x0000004b50ec7223 */ /* 0x000fc4000001004e */
[C---:B------:R-:W-:Y:S02]  /*16140*/  HMMA.16816.F32.BF16 R180, R20.reuse, R18, R180 ;  /* 0x0000001214b4723c */ /* 0x040fe400000418b4 */
[----:B------:R-:W1:Y:S06]  /*16150*/  MUFU.EX2 R56, R56 ;  /* 0x0000003800387308 */ /* 0x000e6c0000000800 */
[C---:B------:R-:W-:Y:S02]  /*16160*/  HMMA.16816.F32.BF16 R176, R20.reuse, R12, R176 ;  /* 0x0000000c14b0723c */ /* 0x040fe400000418b0 */
[----:B------:R-:W-:Y:S06]  /*16170*/  MUFU.EX2 R43, R43 ;  /* 0x0000002b002b7308 */ /* 0x000fec0000000800 */
[----:B------:R-:W-:Y:S01]  /*16180*/  HMMA.16816.F32.BF16 R164, R20, R14, R164 ;  /* 0x0000000e14a4723c */ /* 0x000fe200000418a4 */
[----:B------:R-:W2:Y:S01]  /*16190*/  LDSM.16.MT88.4 R12, [R70+0x8800] ;  /* 0x00880000460c783b */ /* 0x000ea20000004200 */
[----:B------:R-:W3:Y:S01]  /*161a0*/  MUFU.EX2 R36, R36 ;  /* 0x0000002400247308 */ /* 0x000ee20000000800 */
[----:B-1----:R-:W-:-:S05]  /*161b0*/  F2FP.BF16.F32.PACK_AB R16, R56, R61 ;  /* 0x0000003d3810723e */ /* 0x002fca00000010ff */
[C---:B------:R-:W-:Y:S02]  /*161c0*/  HMMA.16816.F32.BF16 R160, R20.reuse, R8, R160 ;  /* 0x0000000814a0723c */ /* 0x040fe400000418a0 */
[----:B------:R-:W-:Y:S06]  /*161d0*/  MUFU.EX2 R60, R60 ;  /* 0x0000003c003c7308 */ /* 0x000fec0000000800 */
[----:B------:R-:W-:Y:S01]  /*161e0*/  HMMA.16816.F32.BF16 R148, R20, R10, R148 ;  /* 0x0000000a1494723c */ /* 0x000fe20000041894 */
[----:B------:R-:W-:Y:S01]  /*161f0*/  LDSM.16.MT88.4 R8, [R2+0x800] ;  /* 0x000800000208783b */ /* 0x000fe20000004200 */
[----:B------:R-:W1:Y:S01]  /*16200*/  MUFU.EX2 R59, R59 ;  /* 0x0000003b003b7308 */ /* 0x000e620000000800 */
[----:B---3--:R-:W-:-:S05]  /*16210*/  F2FP.BF16.F32.PACK_AB R18, R36, R43 ;  /* 0x0000002b2412723e */ /* 0x008fca00000010ff */
[C---:B------:R-:W-:Y:S02]  /*16220*/  HMMA.16816.F32.BF16 R144, R20.reuse, R4, R144 ;  /* 0x000000041490723c */ /* 0x040fe40000041890 */
[----:B------:R-:W-:Y:S06]  /*16230*/  MUFU.EX2 R46, R46 ;  /* 0x0000002e002e7308 */ /* 0x000fec0000000800 */
[----:B------:R-:W-:Y:S01]  /*16240*/  HMMA.16816.F32.BF16 R132, R20, R6, R132 ;  /* 0x000000061484723c */ /* 0x000fe20000041884 */
[----:B------:R-:W3:Y:S01]  /*16250*/  LDSM.16.MT88.4 R20, [R238+0x8800] ;  /* 0x00880000ee14783b */ /* 0x000ee20000004200 */
[----:B------:R-:W4:Y:S01]  /*16260*/  MUFU.EX2 R3, R3 ;  /* 0x0000000300037308 */ /* 0x000f220000000800 */
[----:B-1----:R-:W-:-:S02]  /*16270*/  F2FP.BF16.F32.PACK_AB R17, R59, R60 ;  /* 0x0000003c3b11723e */ /* 0x002fc400000010ff */
[----:B------:R-:W1:Y:S05]  /*16280*/  LDSM.16.MT88.4 R4, [R0+0x800] ;  /* 0x000800000004783b */ /* 0x000e6a0000004200 */
[----:B------:R-:W-:Y:S08]  /*16290*/  MUFU.EX2 R108, R108 ;  /* 0x0000006c006c7308 */ /* 0x000ff00000000800 */
[----:B------:R-:W1:Y:S01]  /*162a0*/  MUFU.EX2 R57, R57 ;  /* 0x0000003900397308 */ /* 0x000e620000000800 */
[----:B----4-:R-:W-:-:S07]  /*162b0*/  F2FP.BF16.F32.PACK_AB R19, R3, R46 ;  /* 0x0000002e0313723e */ /* 0x010fce00000010ff */
[----:B------:R-:W-:Y:S01]  /*162c0*/  MUFU.EX2 R58, R58 ;  /* 0x0000003a003a7308 */ /* 0x000fe20000000800 */
[C---:B--2---:R-:W-:Y:S07]  /*162d0*/  HMMA.16816.F32.BF16 R172, R16.reuse, R12, R172 ;  /* 0x0000000c10ac723c */ /* 0x044fee00000418ac */
[----:B------:R-:W-:Y:S01]  /*162e0*/  MUFU.EX2 R37, R37 ;  /* 0x0000002500257308 */ /* 0x000fe20000000800 */
[C---:B------:R-:W-:Y:S07]  /*162f0*/  HMMA.16816.F32.BF16 R168, R16.reuse, R14, R168 ;  /* 0x0000000e10a8723c */ /* 0x040fee00000418a8 */
[----:B------:R-:W-:Y:S01]  /*16300*/  MUFU.EX2 R111, R111 ;  /* 0x0000006f006f7308 */ /* 0x000fe20000000800 */
[C---:B---3--:R-:W-:Y:S07]  /*16310*/  HMMA.16816.F32.BF16 R188, R16.reuse, R20, R188 ;  /* 0x0000001410bc723c */ /* 0x048fee00000418bc */
[----:B------:R-:W2:Y:S01]  /*16320*/  MUFU.EX2 R64, R64 ;  /* 0x0000004000407308 */ /* 0x000ea20000000800 */
[C---:B------:R-:W-:Y:S07]  /*16330*/  HMMA.16816.F32.BF16 R184, R16.reuse, R22, R184 ;  /* 0x0000001610b8723c */ /* 0x040fee00000418b8 */
[----:B------:R-:W-:Y:S01]  /*16340*/  MUFU.EX2 R62, R62 ;  /* 0x0000003e003e7308 */ /* 0x000fe20000000800 */
[C---:B------:R-:W-:Y:S07]  /*16350*/  HMMA.16816.F32.BF16 R156, R16.reuse, R8, R156 ;  /* 0x00000008109c723c */ /* 0x040fee000004189c */
[----:B------:R-:W3:Y:S01]  /*16360*/  MUFU.EX2 R47, R47 ;  /* 0x0000002f002f7308 */ /* 0x000ee20000000800 */
[C---:B------:R-:W-:Y:S07]  /*16370*/  HMMA.16816.F32.BF16 R152, R16.reuse, R10, R152 ;  /* 0x0000000a1098723c */ /* 0x040fee0000041898 */
[----:B------:R-:W-:Y:S01]  /*16380*/  MUFU.EX2 R55, R55 ;  /* 0x0000003700377308 */ /* 0x000fe20000000800 */
[C---:B-1----:R-:W-:Y:S07]  /*16390*/  HMMA.16816.F32.BF16 R140, R16.reuse, R4, R140 ;  /* 0x00000004108c723c */ /* 0x042fee000004188c */
[----:B------:R-:W-:Y:S01]  /*163a0*/  MUFU.EX2 R54, R54 ;  /* 0x0000003600367308 */ /* 0x000fe20000000800 */
[----:B------:R-:W-:Y:S01]  /*163b0*/  HMMA.16816.F32.BF16 R136, R16, R6, R136 ;  /* 0x000000061088723c */ /* 0x000fe20000041888 */
[----:B------:R-:W-:-:S02]  /*163c0*/  F2FP.BF16.F32.PACK_AB R16, R57, R108 ;  /* 0x0000006c3910723e */ /* 0x000fc400000010ff */
[----:B--2---:R-:W-:Y:S02]  /*163d0*/  F2FP.BF16.F32.PACK_AB R17, R64, R111 ;  /* 0x0000006f4011723e */ /* 0x004fe400000010ff */
[----:B------:R-:W-:Y:S02]  /*163e0*/  F2FP.BF16.F32.PACK_AB R18, R37, R58 ;  /* 0x0000003a2512723e */ /* 0x000fe400000010ff */
[----:B---3--:R-:W-:Y:S01]  /*163f0*/  F2FP.BF16.F32.PACK_AB R19, R47, R62 ;  /* 0x0000003e2f13723e */ /* 0x008fe200000010ff */
[----:B------:R-:W-:Y:S06]  /*16400*/  MUFU.EX2 R41, R41 ;  /* 0x0000002900297308 */ /* 0x000fec0000000800 */
[C---:B------:R-:W-:Y:S02]  /*16410*/  HMMA.16816.F32.BF16 R176, R16.reuse, R12, R176 ;  /* 0x0000000c10b0723c */ /* 0x040fe400000418b0 */
[----:B------:R-:W-:Y:S06]  /*16420*/  MUFU.EX2 R40, R40 ;  /* 0x0000002800287308 */ /* 0x000fec0000000800 */
[C---:B------:R-:W-:Y:S01]  /*16430*/  HMMA.16816.F32.BF16 R164, R16.reuse, R14, R164 ;  /* 0x0000000e10a4723c */ /* 0x040fe200000418a4 */
[----:B------:R-:W1:Y:S01]  /*16440*/  LDSM.16.MT88.4 R12, [R238+0x9000] ;  /* 0x00900000ee0c783b */ /* 0x000e620000004200 */
[----:B------:R-:W-:Y:S06]  /*16450*/  MUFU.EX2 R52, R52 ;  /* 0x0000003400347308 */ /* 0x000fec0000000800 */
[C---:B------:R-:W-:Y:S02]  /*16460*/  HMMA.16816.F32.BF16 R160, R16.reuse, R8, R160 ;  /* 0x0000000810a0723c */ /* 0x040fe400000418a0 */
[----:B------:R-:W-:Y:S06]  /*16470*/  MUFU.EX2 R53, R53 ;  /* 0x0000003500357308 */ /* 0x000fec0000000800 */
[C---:B------:R-:W-:Y:S01]  /*16480*/  HMMA.16816.F32.BF16 R148, R16.reuse, R10, R148 ;  /* 0x0000000a1094723c */ /* 0x040fe20000041894 */
[----:B------:R-:W2:Y:S01]  /*16490*/  LDSM.16.MT88.4 R8, [R70+0x9000] ;  /* 0x009000004608783b */ /* 0x000ea20000004200 */
[----:B------:R-:W3:Y:S06]  /*164a0*/  MUFU.EX2 R50, R50 ;  /* 0x0000003200327308 */ /* 0x000eec0000000800 */
[C---:B------:R-:W-:Y:S02]  /*164b0*/  HMMA.16816.F32.BF16 R144, R16.reuse, R4, R144 ;  /* 0x000000041090723c */ /* 0x040fe40000041890 */
[----:B------:R-:W-:Y:S06]  /*164c0*/  MUFU.EX2 R39, R39 ;  /* 0x0000002700277308 */ /* 0x000fec0000000800 */
[C---:B------:R-:W-:Y:S01]  /*164d0*/  HMMA.16816.F32.BF16 R132, R16.reuse, R6, R132 ;  /* 0x000000061084723c */ /* 0x040fe20000041884 */
[----:B------:R-:W4:Y:S01]  /*164e0*/  LDSM.16.MT88.4 R4, [R2+0x1000] ;  /* 0x001000000204783b */ /* 0x000f220000004200 */
[----:B------:R-:W1:Y:S06]  /*164f0*/  MUFU.EX2 R38, R38 ;  /* 0x0000002600267308 */ /* 0x000e6c0000000800 */
[C---:B------:R-:W-:Y:S02]  /*16500*/  HMMA.16816.F32.BF16 R192, R16.reuse, R20, R192 ;  /* 0x0000001410c0723c */ /* 0x040fe400000418c0 */
[----:B------:R-:W-:Y:S06]  /*16510*/  MUFU.EX2 R51, R51 ;  /* 0x0000003300337308 */ /* 0x000fec0000000800 */
[----:B------:R-:W-:Y:S01]  /*16520*/  HMMA.16816.F32.BF16 R180, R16, R22, R180 ;  /* 0x0000001610b4723c */ /* 0x000fe200000418b4 */
[----:B---3--:R-:W-:Y:S01]  /*16530*/  F2FP.BF16.F32.PACK_AB R16, R50, R53 ;  /* 0x000000353210723e */ /* 0x008fe200000010ff */
[----:B------:R-:W3:Y:S01]  /*16540*/  MUFU.EX2 R44, R44 ;  /* 0x0000002c002c7308 */ /* 0x000ee20000000800 */
[----:B-1----:R-:W-:-:S07]  /*16550*/  F2FP.BF16.F32.PACK_AB R18, R38, R39 ;  /* 0x000000272612723e */ /* 0x002fce00000010ff */
[----:B------:R-:W-:Y:S08]  /*16560*/  MUFU.EX2 R45, R45 ;  /* 0x0000002d002d7308 */ /* 0x000ff00000000800 */
[----:B------:R-:W1:Y:S01]  /*16570*/  MUFU.EX2 R42, R42 ;  /* 0x0000002a002a7308 */ /* 0x000e620000000800 */
[----:B---3--:R-:W-:-:S07]  /*16580*/  F2FP.BF16.F32.PACK_AB R17, R44, R51 ;  /* 0x000000332c11723e */ /* 0x008fce00000010ff */
[----:B------:R-:W3:Y:S08]  /*16590*/  MUFU.EX2 R63, R63 ;  /* 0x0000003f003f7308 */ /* 0x000ef00000000800 */
[----:B------:R-:W-:Y:S01]  /*165a0*/  MUFU.EX2 R48, R48 ;  /* 0x0000003000307308 */ /* 0x000fe20000000800 */
[----:B-1----:R-:W-:-:S07]  /*165b0*/  F2FP.BF16.F32.PACK_AB R19, R42, R45 ;  /* 0x0000002d2a13723e */ /* 0x002fce00000010ff */
[----:B------:R-:W1:Y:S01]  /*165c0*/  MUFU.EX2 R49, R49 ;  /* 0x0000003100317308 */ /* 0x000e620000000800 */
[----:B------:R-:W-:Y:S01]  /*165d0*/  F2FP.BF16.F32.PACK_AB R20, R54, R55 ;  /* 0x000000373614723e */ /* 0x000fe200000010ff */
[----:B------:R-:W-:Y:S01]  /*165e0*/  HMMA.16816.F32.BF16 R188, R16, R12, R188 ;  /* 0x0000000c10bc723c */ /* 0x000fe200000418bc */
[----:B---3--:R-:W-:Y:S02]  /*165f0*/  F2FP.BF16.F32.PACK_AB R21, R63, R52 ;  /* 0x000000343f15723e */ /* 0x008fe400000010ff */
[----:B------:R-:W-:Y:S01]  /*16600*/  F2FP.BF16.F32.PACK_AB R22, R40, R41 ;  /* 0x000000292816723e */ /* 0x000fe200000010ff */
[----:B------:R-:W-:-:S04]  /*16610*/  FFMA.FTZ R78, R79, UR4, -R104 ;  /* 0x000000044f4e7c23 */ /* 0x000fc80008010868 */
[----:B------:R-:W-:Y:S01]  /*16620*/  HMMA.16816.F32.BF16 R184, R16, R14, R184 ;  /* 0x0000000e10b8723c */ /* 0x000fe200000418b8 */
[----:B-1----:R-:W-:-:S07]  /*16630*/  F2FP.BF16.F32.PACK_AB R23, R49, R48 ;  /* 0x000000303117723e */ /* 0x002fce00000010ff */
[C---:B--2---:R-:W-:Y:S01]  /*16640*/  HMMA.16816.F32.BF16 R172, R16.reuse, R8, R172 ;  /* 0x0000000810ac723c */ /* 0x044fe200000418ac */
[----:B------:R-:W-:Y:S02]  /*16650*/  FFMA.FTZ R79, R82, UR4, -R89 ;  /* 0x00000004524f7c23 */ /* 0x000fe40008010859 */
[----:B------:R1:W-:Y:S05]  /*16660*/  MUFU.EX2 R82, R230 ;  /* 0x000000e600527308 */ /* 0x0003ea0000000800 */
[C---:B------:R-:W-:Y:S08]  /*16670*/  HMMA.16816.F32.BF16 R168, R16.reuse, R10, R168 ;  /* 0x0000000a10a8723c */ /* 0x040ff000000418a8 */
[C---:B----4-:R-:W-:Y:S08]  /*16680*/  HMMA.16816.F32.BF16 R156, R16.reuse, R4, R156 ;  /* 0x00000004109c723c */ /* 0x050ff0000004189c */
[----:B------:R-:W-:Y:S01]  /*16690*/  HMMA.16816.F32.BF16 R152, R16, R6, R152 ;  /* 0x000000061098723c */ /* 0x000fe20000041898 */
[----:B-1----:R-:W-:-:S07]  /*166a0*/  FFMA.FTZ R230, R244, R229, R228 ;  /* 0x000000e5f4e67223 */ /* 0x002fce00000100e4 */
[----:B------:R-:W-:Y:S01]  /*166b0*/  HMMA.16816.F32.BF16 R140, R16, R24, R140 ;  /* 0x00000018108c723c */ /* 0x000fe2000004188c */
[----:B------:R-:W-:-:S07]  /*166c0*/  FFMA.FTZ R228, R242, R227, R120 ;  /* 0x000000e3f2e47223 */ /* 0x000fce0000010078 */
[----:B------:R-:W-:Y:S01]  /*166d0*/  HMMA.16816.F32.BF16 R136, R16, R26, R136 ;  /* 0x0000001a1088723c */ /* 0x000fe20000041888 */
[----:B------:R-:W1:Y:S07]  /*166e0*/  LDSM.16.MT88.4 R16, [R238+0x9800] ;  /* 0x00980000ee10783b */ /* 0x000e6e0000004200 */
[C---:B------:R-:W-:Y:S08]  /*166f0*/  HMMA.16816.F32.BF16 R192, R20.reuse, R12, R192 ;  /* 0x0000000c14c0723c */ /* 0x040ff000000418c0 */
[C---:B------:R-:W-:Y:S01]  /*16700*/  HMMA.16816.F32.BF16 R180, R20.reuse, R14, R180 ;  /* 0x0000000e14b4723c */ /* 0x040fe200000418b4 */
[----:B------:R-:W2:Y:S07]  /*16710*/  LDSM.16.MT88.4 R12, [R70+0x9800] ;  /* 0x00980000460c783b */ /* 0x000eae0000004200 */
[C---:B------:R-:W-:Y:S08]  /*16720*/  HMMA.16816.F32.BF16 R176, R20.reuse, R8, R176 ;  /* 0x0000000814b0723c */ /* 0x040ff000000418b0 */
[C---:B------:R-:W-:Y:S01]  /*16730*/  HMMA.16816.F32.BF16 R164, R20.reuse, R10, R164 ;  /* 0x0000000a14a4723c */ /* 0x040fe200000418a4 */
[----:B------:R-:W-:Y:S07]  /*16740*/  LDSM.16.MT88.4 R8, [R0+0x1800] ;  /* 0x001800000008783b */ /* 0x000fee0000004200 */
[C---:B------:R-:W-:Y:S08]  /*16750*/  HMMA.16816.F32.BF16 R160, R20.reuse, R4, R160 ;  /* 0x0000000414a0723c */ /* 0x040ff000000418a0 */
[C---:B------:R-:W-:Y:S01]  /*16760*/  HMMA.16816.F32.BF16 R148, R20.reuse, R6, R148 ;  /* 0x000000061494723c */ /* 0x040fe20000041894 */
[----:B------:R-:W3:Y:S01]  /*16770*/  LDSM.16.MT88.4 R4, [R2+0x1800] ;  /* 0x001800000204783b */ /* 0x000ee20000004200 */
[--C-:B------:R-:W-:Y:S01]  /*16780*/  FFMA.FTZ R120, R118, UR4, -R222.reuse ;  /* 0x0000000476787c23 */ /* 0x100fe200080108de */
[----:B------:R-:W-:Y:S01]  /*16790*/  FFMA.FTZ R118, R116, UR4, -R222 ;  /* 0x0000000474767c23 */ /* 0x000fe200080108de */
[----:B------:R-:W-:Y:S01]  /*167a0*/  FFMA.FTZ R75, R73, UR4, -R104 ;  /* 0x00000004494b7c23 */ /* 0x000fe20008010868 */
[----:B------:R-:W-:Y:S01]  /*167b0*/  FFMA.FTZ R116, R129, UR4, -R224 ;  /* 0x0000000481747c23 */ /* 0x000fe200080108e0 */
[--C-:B------:R-:W-:Y:S01]  /*167c0*/  FFMA.FTZ R80, R231, UR4, -R104.reuse ;  /* 0x00000004e7507c23 */ /* 0x100fe20008010868 */
[----:B------:R-:W-:Y:S01]  /*167d0*/  FFMA.FTZ R77, R77, UR4, -R104 ;  /* 0x000000044d4d7c23 */ /* 0x000fe20008010868 */
[--C-:B------:R-:W-:Y:S01]  /*167e0*/  FFMA.FTZ R76, R76, UR4, -R89.reuse ;  /* 0x000000044c4c7c23 */ /* 0x100fe20008010859 */
[----:B------:R-:W-:Y:S01]  /*167f0*/  FFMA.FTZ R73, R234, UR4, -R89 ;  /* 0x00000004ea497c23 */ /* 0x000fe20008010859 */
[--C-:B------:R-:W-:Y:S01]  /*16800*/  FFMA.FTZ R123, R123, UR4, -R222.reuse ;  /* 0x000000047b7b7c23 */ /* 0x100fe200080108de */
[----:B------:R-:W-:Y:S01]  /*16810*/  FFMA.FTZ R121, R121, UR4, -R222 ;  /* 0x0000000479797c23 */ /* 0x000fe200080108de */
[--C-:B------:R-:W-:Y:S01]  /*16820*/  FFMA.FTZ R129, R126, UR4, -R224.reuse ;  /* 0x000000047e817c23 */ /* 0x100fe200080108e0 */
[--C-:B------:R-:W-:Y:S01]  /*16830*/  FFMA.FTZ R125, R125, UR4, -R224.reuse ;  /* 0x000000047d7d7c23 */ /* 0x100fe200080108e0 */
[----:B------:R-:W-:Y:S01]  /*16840*/  FFMA.FTZ R225, R240, R226, R225 ;  /* 0x000000e2f0e17223 */ /* 0x000fe200000100e1 */
[----:B------:R-:W-:Y:S01]  /*16850*/  FFMA.FTZ R124, R124, UR4, -R224 ;  /* 0x000000047c7c7c23 */ /* 0x000fe200080108e0 */
[--C-:B------:R-:W-:Y:S01]  /*16860*/  FFMA.FTZ R226, R128, UR4, -R222.reuse ;  /* 0x0000000480e27c23 */ /* 0x100fe200080108de */
        /* <DEDUP_REMOVED lines=17> */
[----:B------:R-:W-:Y:S01]  /*16980*/  HMMA.16816.F32.BF16 R144, R20, R24, R144 ;  /* 0x000000181490723c */ /* 0x000fe20000041890 */
[----:B----4-:R-:W-:-:S02]  /*16990*/  F2FP.BF16.F32.PACK_AB R24, R120, R123 ;  /* 0x0000007b7818723e */ /* 0x010fc400000010ff */
[----:B-1----:R-:W-:-:S05]  /*169a0*/  F2FP.BF16.F32.PACK_AB R25, R129, R116 ;  /* 0x000000748119723e */ /* 0x002fca00000010ff */
[----:B------:R-:W-:Y:S01]  /*169b0*/  HMMA.16816.F32.BF16 R132, R20, R26, R132 ;  /* 0x0000001a1484723c */ /* 0x000fe20000041884 */
[----:B------:R-:W-:Y:S02]  /*169c0*/  F2FP.BF16.F32.PACK_AB R20, R77, R80 ;  /* 0x000000504d14723e */ /* 0x000fe400000010ff */
[----:B------:R-:W-:Y:S02]  /*169d0*/  F2FP.BF16.F32.PACK_AB R21, R73, R76 ;  /* 0x0000004c4915723e */ /* 0x000fe400000010ff */
[----:B------:R-:W-:Y:S02]  /*169e0*/  F2FP.BF16.F32.PACK_AB R22, R75, R78 ;  /* 0x0000004e4b16723e */ /* 0x000fe400000010ff */
[----:B------:R-:W-:Y:S02]  /*169f0*/  F2FP.BF16.F32.PACK_AB R23, R79, R82 ;  /* 0x000000524f17723e */ /* 0x000fe400000010ff */
[----:B------:R-:W-:Y:S02]  /*16a00*/  F2FP.BF16.F32.PACK_AB R26, R118, R121 ;  /* 0x00000079761a723e */ /* 0x000fe400000010ff */
[----:B--2---:R-:W-:-:S03]  /*16a10*/  F2FP.BF16.F32.PACK_AB R27, R122, R125 ;  /* 0x0000007d7a1b723e */ /* 0x004fc600000010ff */
[C---:B------:R-:W-:Y:S08]  /*16a20*/  HMMA.16816.F32.BF16 R188, R20.reuse, R16, R188 ;  /* 0x0000001014bc723c */ /* 0x040ff000000418bc */
[C---:B------:R-:W-:Y:S08]  /*16a30*/  HMMA.16816.F32.BF16 R184, R20.reuse, R18, R184 ;  /* 0x0000001214b8723c */ /* 0x040ff000000418b8 */
[C---:B------:R-:W-:Y:S08]  /*16a40*/  HMMA.16816.F32.BF16 R172, R20.reuse, R12, R172 ;  /* 0x0000000c14ac723c */ /* 0x040ff000000418ac */
[C---:B------:R-:W-:Y:S08]  /*16a50*/  HMMA.16816.F32.BF16 R168, R20.reuse, R14, R168 ;  /* 0x0000000e14a8723c */ /* 0x040ff000000418a8 */
[C---:B---3--:R-:W-:Y:S08]  /*16a60*/  HMMA.16816.F32.BF16 R156, R20.reuse, R4, R156 ;  /* 0x00000004149c723c */ /* 0x048ff0000004189c */
        /* <DEDUP_REMOVED lines=22> */
[--C-:B------:R-:W-:Y:S01]  /*16bd0*/  FFMA.FTZ R231, R131, UR4, -R222.reuse ;  /* 0x0000000483e77c23 */ /* 0x100fe200080108de */
[--C-:B------:R-:W-:Y:S01]  /*16be0*/  FFMA.FTZ R196, R196, UR4, -R222.reuse ;  /* 0x00000004c4c47c23 */ /* 0x100fe200080108de */
[----:B------:R-:W-:Y:S01]  /*16bf0*/  FFMA.FTZ R201, R201, UR4, -R222 ;  /* 0x00000004c9c97c23 */ /* 0x000fe200080108de */
[----:B------:R-:W-:-:S04]  /*16c00*/  FFMA.FTZ R131, R127, UR4, -R224 ;  /* 0x000000047f837c23 */ /* 0x000fc800080108e0 */
[----:B------:R-:W3:Y:S01]  /*16c10*/  MUFU.EX2 R115, R115 ;  /* 0x0000007300737308 */ /* 0x000ee20000000800 */
[--C-:B------:R-:W-:Y:S01]  /*16c20*/  FFMA.FTZ R229, R130, UR4, -R224.reuse ;  /* 0x0000000482e57c23 */ /* 0x100fe200080108e0 */
[----:B------:R-:W-:Y:S01]  /*16c30*/  FFMA.FTZ R227, R199, UR4, -R224 ;  /* 0x00000004c7e37c23 */ /* 0x000fe200080108e0 */
[----:B------:R-:W-:-:S05]  /*16c40*/  FFMA.FTZ R234, R93, UR4, -R104 ;  /* 0x000000045dea7c23 */ /* 0x000fca0008010868 */
[----:B------:R-:W-:Y:S01]  /*16c50*/  MUFU.EX2 R117, R117 ;  /* 0x0000007500757308 */ /* 0x000fe20000000800 */
[----:B------:R-:W-:Y:S01]  /*16c60*/  HMMA.16816.F32.BF16 R144, R24, R8, R144 ;  /* 0x000000081890723c */ /* 0x000fe20000041890 */
[----:B------:R-:W-:-:S06]  /*16c70*/  FFMA.FTZ R93, R98, UR4, -R104 ;  /* 0x00000004625d7c23 */ /* 0x000fcc0008010868 */
[----:B------:R-:W-:Y:S01]  /*16c80*/  MUFU.EX2 R126, R126 ;  /* 0x0000007e007e7308 */ /* 0x000fe20000000800 */
[----:B------:R-:W-:Y:S07]  /*16c90*/  HMMA.16816.F32.BF16 R132, R24, R10, R132 ;  /* 0x0000000a1884723c */ /* 0x000fee0000041884 */
[----:B------:R-:W-:Y:S01]  /*16ca0*/  MUFU.EX2 R113, R113 ;  /* 0x0000007100717308 */ /* 0x000fe20000000800 */
[----:B------:R-:W-:-:S07]  /*16cb0*/  FFMA.FTZ R235, R105, UR4, -R104 ;  /* 0x0000000469eb7c23 */ /* 0x000fce0008010868 */
[----:B------:R-:W4:Y:S01]  /*16cc0*/  MUFU.EX2 R112, R112 ;  /* 0x0000007000707308 */ /* 0x000f220000000800 */
[----:B------:R-:W-:-:S07]  /*16cd0*/  FFMA.FTZ R27, R96, UR4, -R104 ;  /* 0x00000004601b7c23 */ /* 0x000fce0008010868 */
[----:B------:R-:W-:Y:S01]  /*16ce0*/  MUFU.EX2 R110, R110 ;  /* 0x0000006e006e7308 */ /* 0x000fe20000000800 */
[----:B------:R-:W-:-:S07]  /*16cf0*/  FFMA.FTZ R98, R85, UR4, -R89 ;  /* 0x0000000455627c23 */ /* 0x000fce0008010859 */
[----:B------:R-:W1:Y:S08]  /*16d00*/  MUFU.EX2 R119, R119 ;  /* 0x0000007700777308 */ /* 0x000e700000000800 */
[----:B------:R3:W-:Y:S08]  /*16d10*/  MUFU.EX2 R106, R231 ;  /* 0x000000e7006a7308 */ /* 0x0007f00000000800 */
[----:B------:R2:W1:Y:S08]  /*16d20*/  MUFU.EX2 R127, R226 ;  /* 0x000000e2007f7308 */ /* 0x0004700000000800 */
[----:B------:R-:W-:Y:S01]  /*16d30*/  MUFU.EX2 R114, R196 ;  /* 0x000000c400727308 */ /* 0x000fe20000000800 */
[----:B---3--:R-:W-:-:S07]  /*16d40*/  FFMA.FTZ R231, R107, UR4, -R104 ;  /* 0x000000046be77c23 */ /* 0x008fce0008010868 */
[----:B------:R-:W-:Y:S01]  /*16d50*/  MUFU.EX2 R105, R201 ;  /* 0x000000c900697308 */ /* 0x000fe20000000800 */
[----:B--2---:R-:W-:-:S07]  /*16d60*/  FFMA.FTZ R226, R84, UR4, -R89 ;  /* 0x0000000454e27c23 */ /* 0x004fce0008010859 */
[----:B------:R2:W-:Y:S08]  /*16d70*/  MUFU.EX2 R107, R198 ;  /* 0x000000c6006b7308 */ /* 0x0005f00000000800 */
[----:B------:R-:W3:Y:S08]  /*16d80*/  MUFU.EX2 R96, R131 ;  /* 0x0000008300607308 */ /* 0x000ef00000000800 */
[----:B------:R-:W-:Y:S08]  /*16d90*/  MUFU.EX2 R85, R229 ;  /* 0x000000e500557308 */ /* 0x000ff00000000800 */
[----:B------:R-:W3:Y:S01]  /*16da0*/  MUFU.EX2 R84, R227 ;  /* 0x000000e300547308 */ /* 0x000ee20000000800 */
[----:B------:R-:W-:-:S02]  /*16db0*/  F2FP.BF16.F32.PACK_AB R8, R124, R115 ;  /* 0x000000737c08723e */ /* 0x000fc400000010ff */
[----:B----4-:R-:W-:Y:S02]  /*16dc0*/  F2FP.BF16.F32.PACK_AB R9, R112, R113 ;  /* 0x000000717009723e */ /* 0x010fe400000010ff */
[----:B------:R-:W-:Y:S02]  /*16dd0*/  F2FP.BF16.F32.PACK_AB R10, R126, R117 ;  /* 0x000000757e0a723e */ /* 0x000fe400000010ff */
[----:B-1----:R-:W-:Y:S01]  /*16de0*/  F2FP.BF16.F32.PACK_AB R11, R119, R110 ;  /* 0x0000006e770b723e */ /* 0x002fe200000010ff */
[----:B------:R-:W-:-:S06]  /*16df0*/  FADD.FTZ R236, R91, R236 ;  /* 0x000000ec5bec7221 */ /* 0x000fcc0000010000 */
[----:B------:R-:W-:Y:S01]  /*16e00*/  HMMA.16816.F32.BF16 R188, R8, R20, R188 ;  /* 0x0000001408bc723c */ /* 0x000fe200000418bc */
[----:B------:R-:W-:-:S07]  /*16e10*/  FFMA.FTZ R26, R97, UR4, -R104 ;  /* 0x00000004611a7c23 */ /* 0x000fce0008010868 */
[----:B------:R-:W-:Y:S01]  /*16e20*/  HMMA.16816.F32.BF16 R184, R8, R22, R184 ;  /* 0x0000001608b8723c */ /* 0x000fe200000418b8 */
[----:B--2---:R-:W-:-:S07]  /*16e30*/  FFMA.FTZ R198, R71, UR4, -R89 ;  /* 0x0000000447c67c23 */ /* 0x004fce0008010859 */
        /* <DEDUP_REMOVED lines=10> */
[----:B------:R-:W-:Y:S01]  /*16ee0*/  F2FP.BF16.F32.PACK_AB R11, R84, R85 ;  /* 0x00000055540b723e */ /* 0x000fe200000010ff */
[----:B------:R-:W-:Y:S01]  /*16ef0*/  FFMA.FTZ R97, R30, UR4, -R89 ;  /* 0x000000041e617c23 */ /* 0x000fe20008010859 */
[----:B------:R-:W-:Y:S01]  /*16f00*/  FADD.FTZ R71, R29, R228 ;  /* 0x000000e41d477221 */ /* 0x000fe20000010000 */
        /* <DEDUP_REMOVED lines=10> */
[C---:B------:R-:W-:Y:S01]  /*16fb0*/  HMMA.16816.F32.BF16 R148, R8.reuse, R18, R148 ;  /* 0x000000120894723c */ /* 0x040fe20000041894 */
[----:B------:R-:W2:Y:S01]  /*16fc0*/  LDSM.16.MT88.4 R16, [R0+0x2800] ;  /* 0x002800000010783b */ /* 0x000ea20000004200 */
[----:B------:R-:W-:Y:S01]  /*16fd0*/  FFMA.FTZ R199, R197, UR4, -R224 ;  /* 0x00000004c5c77c23 */ /* 0x000fe200080108e0 */
[--C-:B------:R-:W-:Y:S01]  /*16fe0*/  FFMA.FTZ R197, R95, UR4, -R104.reuse ;  /* 0x000000045fc57c23 */ /* 0x100fe20008010868 */
[----:B------:R-:W-:Y:S01]  /*16ff0*/  FFMA.FTZ R130, R100, UR4, -R104 ;  /* 0x0000000464827c23 */ /* 0x000fe20008010868 */
[--C-:B------:R-:W-:Y:S01]  /*17000*/  FFMA.FTZ R100, R86, UR4, -R89.reuse ;  /* 0x0000000456647c23 */ /* 0x100fe20008010859 */
[--C-:B------:R-:W-:Y:S01]  /*17010*/  FFMA.FTZ R95, R81, UR4, -R89.reuse ;  /* 0x00000004515f7c23 */ /* 0x100fe20008010859 */
[--C-:B------:R-:W-:Y:S01]  /*17020*/  FFMA.FTZ R203, R203, UR4, -R222.reuse ;  /* 0x00000004cbcb7c23 */ /* 0x100fe200080108de */
[--C-:B------:R-:W-:Y:S01]  /*17030*/  FFMA.FTZ R204, R204, UR4, -R222.reuse ;  /* 0x00000004cccc7c23 */ /* 0x100fe200080108de */
[----:B------:R-:W-:Y:S01]  /*17040*/  FFMA.FTZ R209, R209, UR4, -R222 ;  /* 0x00000004d1d17c23 */ /* 0x000fe200080108de */
        /* <DEDUP_REMOVED lines=25> */
[--C-:B------:R-:W-:Y:S01]  /*171e0*/  FFMA.FTZ R201, R94, UR4, -R89.reuse ;  /* 0x000000045ec97c23 */ /* 0x100fe20008010859 */
[--C-:B------:R-:W-:Y:S01]  /*171f0*/  FFMA.FTZ R131, R90, UR4, -R89.reuse ;  /* 0x000000045a837c23 */ /* 0x100fe20008010859 */
[--C-:B------:R-:W-:Y:S01]  /*17200*/  FFMA.FTZ R101, R88, UR4, -R89.reuse ;  /* 0x0000000458657c23 */ /* 0x100fe20008010859 */
[----:B------:R-:W-:Y:S01]  /*17210*/  FFMA.FTZ R99, R87, UR4, -R89 ;  /* 0x0000000457637c23 */ /* 0x000fe20008010859 */
[----:B------:R-:W-:Y:S08]  /*17220*/  MUFU.EX2 R88, R93 ;  /* 0x0000005d00587308 */ /* 0x000ff00000000800 */
[----:B------:R-:W-:Y:S08]  /*17230*/  MUFU.EX2 R87, R100 ;  /* 0x0000006400577308 */ /* 0x000ff00000000800 */
[----:B------:R-:W-:Y:S08]  /*17240*/  MUFU.EX2 R90, R98 ;  /* 0x00000062005a7308 */ /* 0x000ff00000000800 */
[----:B------:R-:W-:Y:S08]  /*17250*/  MUFU.EX2 R89, R97 ;  /* 0x0000006100597308 */ /* 0x000ff00000000800 */
[----:B------:R-:W-:Y:S01]  /*17260*/  MUFU.EX2 R92, R95 ;  /* 0x0000005f005c7308 */ /* 0x000fe20000000800 */
[C---:B------:R-:W-:Y:S07]  /*17270*/  HMMA.16816.F32.BF16 R144, R8.reuse, R12, R144 ;  /* 0x0000000c0890723c */ /* 0x040fee0000041890 */
[----:B------:R-:W-:Y:S08]  /*17280*/  MUFU.EX2 R81, R235 ;  /* 0x000000eb00517308 */ /* 0x000ff00000000800 */
[----:B------:R-:W3:Y:S08]  /*17290*/  MUFU.EX2 R86, R231 ;  /* 0x000000e700567308 */ /* 0x000ef00000000800 */
[----:B------:R-:W4:Y:S08]  /*172a0*/  MUFU.EX2 R83, R234 ;  /* 0x000000ea00537308 */ /* 0x000f300000000800 */
[----:B------:R-:W-:Y:S08]  /*172b0*/  MUFU.EX2 R91, R128 ;  /* 0x00000080005b7308 */ /* 0x000ff00000000800 */
[----:B------:R-:W1:Y:S08]  /*172c0*/  MUFU.EX2 R94, R203 ;  /* 0x000000cb005e7308 */ /* 0x000e700000000800 */
[----:B------:R-:W-:Y:S08]  /*172d0*/  MUFU.EX2 R93, R204 ;  /* 0x000000cc005d7308 */ /* 0x000ff00000000800 */
[----:B------:R-:W-:Y:S08]  /*172e0*/  MUFU.EX2 R98, R209 ;  /* 0x000000d100627308 */ /* 0x000ff00000000800 */
[----:B------:R-:W-:Y:S08]  /*172f0*/  MUFU.EX2 R95, R199 ;  /* 0x000000c7005f7308 */ /* 0x000ff00000000800 */
[----:B------:R-:W2:Y:S08]  /*17300*/  MUFU.EX2 R100, R200 ;  /* 0x000000c800647308 */ /* 0x000eb00000000800 */
[----:B------:R-:W-:Y:S08]  /*17310*/  MUFU.EX2 R97, R202 ;  /* 0x000000ca00617308 */ /* 0x000ff00000000800 */
[----:B------:R-:W2:Y:S01]  /*17320*/  MUFU.EX2 R102, R207 ;  /* 0x000000cf00667308 */ /* 0x000ea20000000800 */
        /* <DEDUP_REMOVED lines=8> */
[----:B------:R-:W-:Y:S01]  /*173b0*/  FADD.FTZ R69, R67, R74 ;  /* 0x0000004a43457221 */ /* 0x000fe20000010000 */
[----:B------:R-:W-:Y:S01]  /*173c0*/  FADD.FTZ R111, R111, R14 ;  /* 0x0000000e6f6f7221 */ /* 0x000fe20000010000 */
[----:B------:R-:W-:Y:S01]  /*173d0*/  FADD.FTZ R57, R57, R108 ;  /* 0x0000006c39397221 */ /* 0x000fe20000010000 */
[----:B---3--:R-:W-:Y:S01]  /*173e0*/  F2FP.BF16.F32.PACK_AB R8, R86, R81 ;  /* 0x000000515608723e */ /* 0x008fe200000010ff */
[----:B------:R-:W-:Y:S01]  /*173f0*/  FADD.FTZ R61, R61, R68 ;  /* 0x000000443d3d7221 */ /* 0x000fe20000010000 */
[----:B------:R-:W-:Y:S01]  /*17400*/  F2FP.BF16.F32.PACK_AB R9, R90, R87 ;  /* 0x000000575a09723e */ /* 0x000fe200000010ff */
[----:B------:R-:W-:Y:S01]  /*17410*/  FADD.FTZ R60, R60, R69 ;  /* 0x000000453c3c7221 */ /* 0x000fe20000010000 */
[----:B----4-:R-:W-:-:S02]  /*17420*/  F2FP.BF16.F32.PACK_AB R10, R88, R83 ;  /* 0x00000053580a723e */ /* 0x010fc400000010ff */
[----:B------:R-:W-:Y:S02]  /*17430*/  F2FP.BF16.F32.PACK_AB R11, R92, R89 ;  /* 0x000000595c0b723e */ /* 0x000fe400000010ff */
[----:B-1----:R-:W-:Y:S02]  /*17440*/  F2FP.BF16.F32.PACK_AB R12, R94, R91 ;  /* 0x0000005b5e0c723e */ /* 0x002fe400000010ff */
[----:B--2---:R-:W-:Y:S02]  /*17450*/  F2FP.BF16.F32.PACK_AB R13, R100, R95 ;  /* 0x0000005f640d723e */ /* 0x004fe400000010ff */
[----:B------:R-:W-:Y:S02]  /*17460*/  F2FP.BF16.F32.PACK_AB R14, R98, R93 ;  /* 0x0000005d620e723e */ /* 0x000fe400000010ff */
[----:B------:R-:W-:Y:S01]  /*17470*/  F2FP.BF16.F32.PACK_AB R15, R102, R97 ;  /* 0x00000061660f723e */ /* 0x000fe200000010ff */
        /* <DEDUP_REMOVED lines=14> */
[----:B------:R-:W-:Y:S01]  /*17560*/  HMMA.16816.F32.BF16 R172, R8, R20, R172 ;  /* 0x0000001408ac723c */ /* 0x000fe200000418ac */
[----:B------:R-:W-:Y:S01]  /*17570*/  MUFU.EX2 R72, R25 ;  /* 0x0000001900487308 */ /* 0x000fe20000000800 */
[----:B------:R-:W-:-:S06]  /*17580*/  FADD.FTZ R36, R36, R43 ;  /* 0x0000002b24247221 */ /* 0x000fcc0000010000 */
[----:B------:R-:W-:Y:S01]  /*17590*/  HMMA.16816.F32.BF16 R168, R8, R22, R168 ;  /* 0x0000001608a8723c */ /* 0x000fe200000418a8 */
[----:B------:R1:W-:Y:S01]  /*175a0*/  MUFU.EX2 R65, R24 ;  /* 0x0000001800417308 */ /* 0x0003e20000000800 */
[----:B------:R-:W-:-:S06]  /*175b0*/  FADD.FTZ R46, R3, R46 ;  /* 0x0000002e032e7221 */ /* 0x000fcc0000010000 */
[C---:B------:R-:W-:Y:S08]  /*175c0*/  HMMA.16816.F32.BF16 R156, R8.reuse, R28, R156 ;  /* 0x0000001c089c723c */ /* 0x040ff0000004189c */
[C---:B------:R-:W-:Y:S01]  /*175d0*/  HMMA.16816.F32.BF16 R152, R8.reuse, R30, R152 ;  /* 0x0000001e0898723c */ /* 0x040fe20000041898 */
[----:B-1----:R-:W-:Y:S07]  /*175e0*/  LDSM.16.MT88.4 R24, [R2+0x3000] ;  /* 0x003000000218783b */ /* 0x002fee0000004200 */
[C---:B------:R-:W-:Y:S08]  /*175f0*/  HMMA.16816.F32.BF16 R140, R8.reuse, R16, R140 ;  /* 0x00000010088c723c */ /* 0x040ff0000004188c */
        /* <DEDUP_REMOVED lines=88> */
[C---:B------:R-:W-:Y:S01]  /*17b80*/  HMMA.16816.F32.BF16 R164, R16.reuse, R6, R164 ;  /* 0x0000000610a4723c */ /* 0x040fe200000418a4 */
        /* <DEDUP_REMOVED lines=11> */
[----:B------:R-:W-:Y:S01]  /*17c40*/  MUFU.EX2 R197, R197 ;  /* 0x000000c500c57308 */ /* 0x000fe20000000800 */
[----:B------:R-:W-:Y:S01]  /*17c50*/  FADD.FTZ R87, R87, R110 ;  /* 0x0000006e57577221 */ /* 0x000fe20000010000 */
[----:B------:R-:W-:Y:S01]  /*17c60*/  FADD.FTZ R100, R100, R95 ;  /* 0x0000005f64647221 */ /* 0x000fe20000010000 */
[----:B------:R-:W-:Y:S01]  /*17c70*/  FADD.FTZ R93, R93, R94 ;  /* 0x0000005e5d5d7221 */ /* 0x000fe20000010000 */
[----:B------:R-:W-:-:S04]  /*17c80*/  FADD.FTZ R86, R86, R81 ;  /* 0x0000005156567221 */ /* 0x000fc80000010000 */
[----:B------:R-:W3:Y:S01]  /*17c90*/  MUFU.EX2 R196, R196 ;  /* 0x000000c400c47308 */ /* 0x000ee20000000800 */
        /* <DEDUP_REMOVED lines=9> */
[----:B------:R-:W1:Y:S01]  /*17d30*/  MUFU.EX2 R24, R99 ;  /* 0x0000006300187308 */ /* 0x000e620000000800 */
[----:B------:R-:W-:Y:S01]  /*17d40*/  FADD.FTZ R89, R89, R90 ;  /* 0x0000005a59597221 */ /* 0x000fe20000010000 */
[----:B------:R-:W-:Y:S01]  /*17d50*/  FADD.FTZ R102, R102, R97 ;  /* 0x0000006166667221 */ /* 0x000fe20000010000 */
[----:B------:R-:W-:Y:S01]  /*17d60*/  FADD.FTZ R206, R206, R93 ;  /* 0x0000005dcece7221 */ /* 0x000fe20000010000 */
[----:B------:R-:W-:-:S04]  /*17d70*/  FADD.FTZ R88, R88, R83 ;  /* 0x0000005358587221 */ /* 0x000fc80000010000 */
[----:B------:R-:W-:Y:S01]  /*17d80*/  MUFU.EX2 R214, R214 ;  /* 0x000000d600d67308 */ /* 0x000fe20000000800 */
[----:B------:R-:W-:Y:S01]  /*17d90*/  FADD.FTZ R89, R92, R89 ;  /* 0x000000595c597221 */ /* 0x000fe20000010000 */
[----:B------:R-:W-:-:S06]  /*17da0*/  FADD.FTZ R205, R205, R102 ;  /* 0x00000066cdcd7221 */ /* 0x000fcc0000010000 */
[----:B------:R-:W2:Y:S01]  /*17db0*/  MUFU.EX2 R223, R223 ;  /* 0x000000df00df7308 */ /* 0x000ea20000000800 */
[----:B------:R-:W-:Y:S01]  /*17dc0*/  FADD.FTZ R211, R211, R206 ;  /* 0x000000ced3d37221 */ /* 0x000fe20000010000 */
[----:B------:R-:W-:Y:S01]  /*17dd0*/  FADD.FTZ R103, R103, R88 ;  /* 0x0000005867677221 */ /* 0x000fe20000010000 */
[----:B------:R-:W-:Y:S01]  /*17de0*/  HMMA.16816.F32.BF16 R148, R16, R26, R148 ;  /* 0x0000001a1094723c */ /* 0x000fe20000041894 */
[----:B------:R-:W-:-:S04]  /*17df0*/  FADD.FTZ R66, R66, R89 ;  /* 0x0000005942427221 */ /* 0x000fc80000010000 */
[----:B------:R-:W-:Y:S01]  /*17e00*/  MUFU.EX2 R213, R213 ;  /* 0x000000d500d57308 */ /* 0x000fe20000000800 */
[----:B------:R-:W-:Y:S02]  /*17e10*/  FADD.FTZ R205, R208, R205 ;  /* 0x000000cdd0cd7221 */ /* 0x000fe40000010000 */
[C---:B------:R-:W-:Y:S05]  /*17e20*/  HMMA.16816.F32.BF16 R144, R16.reuse, R20, R144 ;  /* 0x000000141090723c */ /* 0x040fea0000041890 */
[----:B------:R-:W2:Y:S01]  /*17e30*/  MUFU.EX2 R218, R218 ;  /* 0x000000da00da7308 */ /* 0x000ea20000000800 */
[----:B------:R-:W-:Y:S02]  /*17e40*/  FADD.FTZ R212, R212, R211 ;  /* 0x000000d3d4d47221 */ /* 0x000fe40000010000 */
[----:B------:R-:W-:Y:S01]  /*17e50*/  HMMA.16816.F32.BF16 R132, R16, R22, R132 ;  /* 0x000000161084723c */ /* 0x000fe20000041884 */
[----:B---3--:R-:W-:-:S04]  /*17e60*/  F2FP.BF16.F32.PACK_AB R16, R196, R197 ;  /* 0x000000c5c410723e */ /* 0x008fc800000010ff */
[----:B------:R-:W-:Y:S01]  /*17e70*/  MUFU.EX2 R221, R221 ;  /* 0x000000dd00dd7308 */ /* 0x000fe20000000800 */
[----:B----4-:R-:W-:Y:S02]  /*17e80*/  F2FP.BF16.F32.PACK_AB R17, R131, R198 ;  /* 0x000000c68311723e */ /* 0x010fe400000010ff */
[----:B------:R-:W-:-:S05]  /*17e90*/  F2FP.BF16.F32.PACK_AB R18, R29, R130 ;  /* 0x000000821d12723e */ /* 0x000fca00000010ff */
[----:B------:R-:W3:Y:S01]  /*17ea0*/  MUFU.EX2 R220, R220 ;  /* 0x000000dc00dc7308 */ /* 0x000ee20000000800 */
[----:B-1----:R-:W-:Y:S01]  /*17eb0*/  F2FP.BF16.F32.PACK_AB R19, R24, R101 ;  /* 0x000000651813723e */ /* 0x002fe200000010ff */
[----:B------:R-:W-:-:S06]  /*17ec0*/  FADD.FTZ R103, R128, R103 ;  /* 0x0000006780677221 */ /* 0x000fcc0000010000 */
[----:B------:R-:W-:Y:S01]  /*17ed0*/  MUFU.EX2 R219, R219 ;  /* 0x000000db00db7308 */ /* 0x000fe20000000800 */
[----:B------:R-:W-:-:S07]  /*17ee0*/  FADD.FTZ R67, R67, R66 ;  /* 0x0000004243437221 */ /* 0x000fce0000010000 */
[----:B------:R-:W1:Y:S01]  /*17ef0*/  MUFU.EX2 R216, R216 ;  /* 0x000000d800d87308 */ /* 0x000e620000000800 */
[----:B------:R-:W-:Y:S01]  /*17f00*/  FADD.FTZ R210, R210, R205 ;  /* 0x000000cdd2d27221 */ /* 0x000fe20000010000 */
[----:B------:R-:W-:Y:S01]  /*17f10*/  FADD.FTZ R217, R217, R212 ;  /* 0x000000d4d9d97221 */ /* 0x000fe20000010000 */
[----:B------:R-:W-:Y:S01]  /*17f20*/  FADD.FTZ R72, R72, R103 ;  /* 0x0000006748487221 */ /* 0x000fe20000010000 */
[----:B------:R-:W-:Y:S01]  /*17f30*/  HMMA.16816.F32.BF16 R188, R16, R8, R188 ;  /* 0x0000000810bc723c */ /* 0x000fe200000418bc */
[----:B------:R-:W-:Y:S01]  /*17f40*/  FADD.FTZ R74, R74, R67 ;  /* 0x000000434a4a7221 */ /* 0x000fe20000010000 */
[----:B------:R-:W-:Y:S01]  /*17f50*/  FADD.FTZ R210, R215, R210 ;  /* 0x000000d2d7d27221 */ /* 0x000fe20000010000 */
        /* <DEDUP_REMOVED lines=8> */
[C---:B--2---:R-:W-:Y:S08]  /*17fe0*/  HMMA.16816.F32.BF16 R140, R16.reuse, R4, R140 ;  /* 0x00000004108c723c */ /* 0x044ff0000004188c */
[----:B------:R-:W-:Y:S01]  /*17ff0*/  HMMA.16816.F32.BF16 R136, R16, R6, R136 ;  /* 0x000000061088723c */ /* 0x000fe20000041888 */
[----:B------:R-:W-:Y:S01]  /*18000*/  F2FP.BF16.F32.PACK_AB R16, R223, R214 ;  /* 0x000000d6df10723e */ /* 0x000fe200000010ff */
[----:B------:R-:W-:Y:S01]  /*18010*/  FADD.FTZ R214, R214, R217 ;  /* 0x000000d9d6d67221 */ /* 0x000fe20000010000 */
[----:B------:R-:W-:Y:S01]  /*18020*/  F2FP.BF16.F32.PACK_AB R17, R218, R213 ;  /* 0x000000d5da11723e */ /* 0x000fe200000010ff */
[----:B------:R-:W-:Y:S01]  /*18030*/  FADD.FTZ R213, R213, R210 ;  /* 0x000000d2d5d57221 */ /* 0x000fe20000010000 */
[----:B---3--:R-:W-:Y:S01]  /*18040*/  F2FP.BF16.F32.PACK_AB R18, R220, R221 ;  /* 0x000000dddc12723e */ /* 0x008fe200000010ff */
[----:B------:R-:W-:Y:S01]  /*18050*/  FADD.FTZ R214, R223, R214 ;  /* 0x000000d6dfd67221 */ /* 0x000fe20000010000 */
[----:B-1----:R-:W-:Y:S01]  /*18060*/  F2FP.BF16.F32.PACK_AB R19, R216, R219 ;  /* 0x000000dbd813723e */ /* 0x002fe200000010ff */
        /* <DEDUP_REMOVED lines=9> */
[----:B------:R-:W-:-:S03]  /*18100*/  FADD.FTZ R101, R101, R198 ;  /* 0x000000c665657221 */ /* 0x000fc60000010000 */
[----:B------:R-:W-:Y:S02]  /*18110*/  FADD.FTZ R5, R29, R130 ;  /* 0x000000821d057221 */ /* 0x000fe40000010000 */
[----:B------:R-:W-:Y:S01]  /*18120*/  HMMA.16816.F32.BF16 R132, R16, R6, R132 ;  /* 0x000000061084723c */ /* 0x000fe20000041884 */
[----:B------:R-:W-:Y:S01]  /*18130*/  FADD.FTZ R6, R216, R219 ;  /* 0x000000dbd8067221 */ /* 0x000fe20000010000 */
[----:B------:R1:W-:Y:S01]  /*18140*/  STL [R1+0x60], R4 ;  /* 0x0000600401007387 */ /* 0x0003e20000100800 */
[----:B------:R-:W-:-:S03]  /*18150*/  UISETP.GT.U32.AND UP0, UPT, UR28, UR15, UPT ;  /* 0x0000000f1c00728c */ /* 0x000fc6000bf04070 */
[----:B------:R3:W-:Y:S04]  /*18160*/  STL [R1+0x54], R6 ;  /* 0x0000540601007387 */ /* 0x0007e80000100800 */
[----:B------:R3:W-:Y:S01]  /*18170*/  STL [R1+0x5c], R5 ;  /* 0x00005c0501007387 */ /* 0x0007e20000100800 */
[----:B------:R-:W-:Y:S01]  /*18180*/  HMMA.16816.F32.BF16 R164, R16, R70, R164 ;  /* 0x0000004610a4723c */ /* 0x000fe200000418a4 */
[----:B------:R-:W-:-:S07]  /*18190*/  PLOP3.LUT P0, PT, PT, PT, UP0, 0x80, 0x8 ;  /* 0x000000000008781c */ /* 0x000fce0003f0f008 */
[----:B------:R-:W-:Y:S01]  /*181a0*/  HMMA.16816.F32.BF16 R160, R16, R12, R160 ;  /* 0x0000000c10a0723c */ /* 0x000fe200000418a0 */
[----:B-1----:R-:W-:-:S07]  /*181b0*/  FADD.FTZ R4, R24, R101 ;  /* 0x0000006518047221 */ /* 0x002fce0000010000 */
[C---:B------:R-:W-:Y:S01]  /*181c0*/  HMMA.16816.F32.BF16 R148, R16.reuse, R14, R148 ;  /* 0x0000000e1094723c */ /* 0x040fe20000041894 */
[----:B------:R3:W-:Y:S07]  /*181d0*/  STL [R1+0x58], R4 ;  /* 0x0000580401007387 */ /* 0x0007ee0000100800 */
[C---:B------:R-:W-:Y:S08]  /*181e0*/  HMMA.16816.F32.BF16 R192, R16.reuse, R8, R192 ;  /* 0x0000000810c0723c */ /* 0x040ff000000418c0 */
[----:B------:R-:W-:Y:S01]  /*181f0*/  HMMA.16816.F32.BF16 R180, R16, R10, R180 ;  /* 0x0000000a10b4723c */ /* 0x000fe200000418b4 */
[----:B------:R-:W-:-:S02]  /*18200*/  MOV R0, R32 ;  /* 0x0000002000007202 */ /* 0x000fc40000000f00 */
[----:B------:R-:W-:Y:S02]  /*18210*/  MOV R2, R33 ;  /* 0x0000002100027202 */ /* 0x000fe40000000f00 */
        /* <DEDUP_REMOVED lines=9> */
.L_x_1169:
[----:B------:R-:W-:-:S12]  /*182b0*/  UIADD3 UR18, UPT, UPT, UR28, -0x1, URZ ;  /* 0xffffffff1c127890 */ /* 0x000fd8000fffe0ff */
.L_x_1173:
[----:B------:R-:W-:-:S09]  /*182c0*/  UISETP.GE.AND UP0, UPT, UR18, UR15, UPT ;  /* 0x0000000f1200728c */ /* 0x000fd2000bf06270 */
[----:B------:R-:W-:Y:S05]  /*182d0*/  BRA.U !UP0, `(.L_x_1174) ;  /* 0x000000b508d87547 */ /* 0x000fea000b800000 */
[----:B--2---:R-:W2:Y:S04]  /*182e0*/  LDL R4, [R1+0x4] ;  /* 0x0000040001047983 */ /* 0x004ea80000100800 */
[----:B------:R-:W3:Y:S04]  /*182f0*/  LDL R8, [R1+0x40] ;  /* 0x0000400001087983 */ /* 0x000ee80000100800 */
[----:B------:R-:W4:Y:S04]  /*18300*/  LDL R7, [R1] ;  /* 0x0000000001077983 */ /* 0x000f280000100800 */
[----:B------:R-:W5:Y:S01]  /*18310*/  LDL R5, [R1+0x8] ;  /* 0x0000080001057983 */ /* 0x000f620000100800 */
[----:B------:R-:W-:Y:S01]  /*18320*/  IMAD.MOV.U32 R199, RZ, RZ, R2 ;  /* 0x000000ffffc77224 */ /* 0x000fe200078e0002 */
[----:B------:R-:W-:Y:S01]  /*18330*/  MOV R197, R3 ;  /* 0x0000000300c57202 */ /* 0x000fe20000000f00 */
[----:B------:R-:W1:Y:S01]  /*18340*/  S2UR UR5, SR_CgaCtaId ;  /* 0x00000000000579c3 */ /* 0x000e620000008800 */
[----:B------:R-:W1:Y:S01]  /*18350*/  S2R R6, SR_TID.X ;  /* 0x0000000000067919 */ /* 0x000e620000002100 */
[----:B------:R-:W4:Y:S01]  /*18360*/  LDCU UR11, c[0x0][0x440] ;  /* 0x00008800ff0b77ac */ /* 0x000f220008000800 */
[----:B------:R-:W-:-:S02]  /*18370*/  IMAD.MOV.U32 R196, RZ, RZ, R0 ;  /* 0x000000ffffc47224 */ /* 0x000fc400078e0000 */
[----:B------:R-:W-:Y:S01]  /*18380*/  IMAD.MOV.U32 R250, RZ, RZ, 0x20 ;  /* 0x00000020fffa7424 */ /* 0x000fe200078e00ff */
[----:B------:R-:W-:Y:S01]  /*18390*/  UMOV UR10, 0x400 ;  /* 0x00000400000a7882 */ /* 0x000fe20000000000 */
[----:B------:R-:W-:Y:S01]  /*183a0*/  IMAD.MOV.U32 R198, RZ, RZ, R68 ;  /* 0x000000ffffc67224 */ /* 0x000fe200078e0044 */
[----:B------:R-:W1:Y:S01]  /*183b0*/  LDC.64 R2, c[0x0][0x3c0] ;  /* 0x0000f000ff027b82 */ /* 0x000e620000000a00 */
[----:B------:R-:W2:Y:S01]  /*183c0*/  LDCU UR9, c[0x0][0x440] ;  /* 0x00008800ff0977ac */ /* 0x000ea20008000800 */
[----:B------:R-:W2:Y:S01]  /*183d0*/  LDCU UR8, c[0x0][0x50c] ;  /* 0x0000a180ff0877ac */ /* 0x000ea20008000800 */
[----:B------:R-:W2:Y:S01]  /*183e0*/  LDCU UR7, c[0x0][0x504] ;  /* 0x0000a080ff0777ac */ /* 0x000ea20008000800 */
[----:B------:R-:W2:Y:S01]  /*183f0*/  LDCU UR4, c[0x0][0x45c] ;  /* 0x00008b80ff0477ac */ /* 0x000ea20008000800 */
[----:B-1----:R-:W-:Y:S01]  /*18400*/  ULEA UR5, UR5, UR10, 0x18 ;  /* 0x0000000a05057291 */ /* 0x002fe2000f8ec0ff */
[----:B------:R3:W-:Y:S01]  /*18410*/  STL.64 [R1+0x10], R2 ;  /* 0x0000100201007387 */ /* 0x0007e20000100a00 */
[----:B------:R-:W-:-:S02]  /*18420*/  LOP3.LUT P0, RZ, R6, 0x2, RZ, 0xc0, !PT ;  /* 0x0000000206ff7812 */ /* 0x000fc4000780c0ff */
[----:B------:R-:W-:Y:S02]  /*18430*/  LOP3.LUT R252, R6, 0x8, RZ, 0xc0, !PT ;  /* 0x0000000806fc7812 */ /* 0x000fe400078ec0ff */
[----:B------:R-:W-:Y:S02]  /*18440*/  SEL R250, R250, 0xffffffe0, !P0 ;  /* 0xffffffe0fafa7807 */ /* 0x000fe40004000000 */
[----:B--2---:R-:W-:Y:S02]  /*18450*/  IADD3 R0, PT, PT, R4, 0x8000, RZ ;  /* 0x0000800004007810 */ /* 0x004fe40007ffe0ff */
[----:B------:R-:W-:Y:S01]  /*18460*/  IADD3 R248, PT, PT, R250, R4, RZ ;  /* 0x00000004faf87210 */ /* 0x000fe20007ffe0ff */
[C---:B---3--:R-:W-:Y:S01]  /*18470*/  VIADD R3, R8.reuse, 0x8 ;  /* 0x0000000808037836 */ /* 0x048fe20000000000 */
[----:B------:R-:W-:Y:S01]  /*18480*/  IADD3 R2, PT, PT, R8, 0x40, RZ ;  /* 0x0000004008027810 */ /* 0x000fe20007ffe0ff */
[----:B------:R1:W-:Y:S01]  /*18490*/  STL [R1+0x44], R0 ;  /* 0x0000440001007387 */ /* 0x0003e20000100800 */
[----:B----4-:R-:W-:-:S03]  /*184a0*/  ISETP.GE.AND P5, PT, R7, UR11, PT ;  /* 0x0000000b07007c0c */ /* 0x010fc6000bfa6270 */
[----:B------:R-:W-:Y:S01]  /*184b0*/  STL [R1+0x50], R3 ;  /* 0x0000500301007387 */ /* 0x000fe20000100800 */
[----:B-----5:R-:W-:-:S03]  /*184c0*/  IMAD.IADD R249, R5, 0x1, R250 ;  /* 0x0000000105f97824 */ /* 0x020fc600078e02fa */
[----:B------:R-:W-:Y:S01]  /*184d0*/  STL [R1+0x4c], R2 ;  /* 0x00004c0201007387 */ /* 0x000fe20000100800 */
[----:B-1----:R-:W-:-:S05]  /*184e0*/  VIADD R0, R8, 0x48 ;  /* 0x0000004808007836 */ /* 0x002fca0000000000 */
[----:B------:R1:W-:Y:S02]  /*184f0*/  STL [R1+0x48], R0 ;  /* 0x0000480001007387 */ /* 0x0003e40000100800 */
[----:B-1----:R-:W-:-:S04]  /*18500*/  SHF.L.U32 R0, R6, 0x6, RZ ;  /* 0x0000000606007819 */ /* 0x002fc800000006ff */
[----:B------:R-:W-:Y:S01]  /*18510*/  LOP3.LUT R251, R0, 0x400, RZ, 0xc0, !PT ;  /* 0x0000040000fb7812 */ /* 0x000fe200078ec0ff */
[----:B------:R-:W-:Y:S06]  /*18520*/  BRA `(.L_x_1175) ;  /* 0x0000000800387947 */ /* 0x000fec0003800000 */
.L_x_1177:
[----:B------:R-:W-:Y:S01]  /*18530*/  IMAD.U32 R207, RZ, RZ, UR18 ;  /* 0x00000012ffcf7e24 */ /* 0x000fe2000f8e00ff */
[----:B------:R-:W2:Y:S01]  /*18540*/  LDL R3, [R1] ;  /* 0x0000000001037983 */ /* 0x000ea20000100800 */
[----:B------:R-:W-:Y:S01]  /*18550*/  IMAD.U32 R201, RZ, RZ, UR18 ;  /* 0x00000012ffc97e24 */ /* 0x000fe2000f8e00ff */
[----:B------:R-:W1:Y:S02]  /*18560*/  @!P0 LDC.64 R4, c[0x0][0x3b8] ;  /* 0x0000ee00ff048b82 */ /* 0x000e640000000a00 */
[----:B------:R-:W3:Y:S01]  /*18570*/  LDL R210, [R1+0x24] ;  /* 0x0000240001d27983 */ /* 0x000ee20000100800 */
[----:B------:R-:W-:Y:S03]  /*18580*/  @!P0 VIADD R201, R201, 0xffffffff ;  /* 0xffffffffc9c98836 */ /* 0x000fe60000000000 */
[----:B------:R-:W4:Y:S04]  /*18590*/  LDL R217, [R1+0x2c] ;  /* 0x00002c0001d97983 */ /* 0x000f280000100800 */
[----:B------:R-:W5:Y:S01]  /*185a0*/  LDL R209, [R1+0x20] ;  /* 0x0000200001d17983 */ /* 0x000f620000100800 */
[C---:B-1----:R-:W-:Y:S04]  /*185b0*/  @!P0 IMAD.WIDE.U32 R10, R201.reuse, R4, RZ ;  /* 0x00000004c90a8225 */ /* 0x042fe800078e00ff */
[----:B------:R-:W-:Y:S01]  /*185c0*/  @!P0 IMAD R11, R201, R5, R11 ;  /* 0x00000005c90b8224 */ /* 0x000fe200078e020b */
[C---:B------:R-:W-:Y:S04]  /*185d0*/  @!P0 SHF.L.U32 R201, R10.reuse, 0x7, RZ ;  /* 0x000000070ac98819 */ /* 0x040fe800000006ff */
[----:B------:R-:W-:Y:S02]  /*185e0*/  @!P0 SHF.L.U64.HI R11, R10, 0x7, R11 ;  /* 0x000000070a0b8819 */ /* 0x000fe4000001020b */
[----:B--2---:R-:W-:Y:S02]  /*185f0*/  ISETP.GE.AND P5, PT, R3, UR9, PT ;  /* 0x0000000903007c0c */ /* 0x004fe4000bfa6270 */
[----:B------:R-:W1:Y:S11]  /*18600*/  @!P0 LDC.64 R2, c[0x0][0x3b8] ;  /* 0x0000ee00ff028b82 */ /* 0x000e760000000a00 */
[----:B------:R-:W2:Y:S01]  /*18610*/  @!P5 LDC.64 R6, c[0x0][0x3b8] ;  /* 0x0000ee00ff06db82 */ /* 0x000ea20000000a00 */
[----:B------:R-:W-:Y:S05]  /*18620*/  @!P5 IADD3 R207, PT, PT, R207, -0x1, RZ ;  /* 0xffffffffcfcfd810 */ /* 0x000fea0007ffe0ff */
[----:B--2---:R-:W-:Y:S01]  /*18630*/  @!P5 IMAD.WIDE.U32 R202, R207, R6, RZ ;  /* 0x00000006cfcad225 */ /* 0x004fe200078e00ff */
[----:B----4-:R-:W-:Y:S03]  /*18640*/  LOP3.LUT R6, R217, 0x1f8, RZ, 0xc0, !PT ;  /* 0x000001f8d9067812 */ /* 0x010fe600078ec0ff */
[----:B------:R-:W-:Y:S01]  /*18650*/  @!P5 IMAD R7, R207, R7, R203 ;  /* 0x00000007cf07d224 */ /* 0x000fe200078e02cb */
[----:B---3--:R-:W-:Y:S01]  /*18660*/  @!P5 LEA R8, P1, R202, R210, 0x8 ;  /* 0x000000d2ca08d211 */ /* 0x008fe200078240ff */
[----:B------:R-:W-:Y:S01]  /*18670*/  IMAD.U32 R203, RZ, RZ, UR18 ;  /* 0x00000012ffcb7e24 */ /* 0x000fe2000f8e00ff */
[----:B------:R-:W-:Y:S02]  /*18680*/  LOP3.LUT R6, R6, 0x38, R216, 0x78, !PT ;  /* 0x0000003806067812 */ /* 0x000fe400078e78d8 */
[----:B-----5:R-:W-:Y:S01]  /*18690*/  @!P5 LEA.HI.X R7, R202, R209, R7, 0x8, P1 ;  /* 0x000000d1ca07d211 */ /* 0x020fe200008f4407 */
[----:B------:R-:W-:Y:S01]  /*186a0*/  @!P0 VIADD R203, R203, 0xffffffff ;  /* 0xffffffffcbcb8836 */ /* 0x000fe20000000000 */
[----:B------:R-:W-:Y:S01]  /*186b0*/  @!P0 LEA R0, P1, R4, R201, 0x4 ;  /* 0x000000c904008211 */ /* 0x000fe200078220ff */
[----:B------:R-:W-:Y:S01]  /*186c0*/  @!P5 IMAD.MOV.U32 R206, RZ, RZ, R8 ;  /* 0x000000ffffced224 */ /* 0x000fe200078e0008 */
[----:B------:R-:W-:Y:S01]  /*186d0*/  LOP3.LUT R6, R6, 0x1e00, R217, 0xf8, !PT ;  /* 0x00001e0006067812 */ /* 0x000fe200078ef8d9 */
[C---:B-1----:R-:W-:Y:S01]  /*186e0*/  @!P0 IMAD.WIDE.U32 R200, R203.reuse, R2, RZ ;  /* 0x00000002cbc88225 */ /* 0x042fe200078e00ff */
[----:B------:R-:W-:Y:S02]  /*186f0*/  @!P0 LEA.HI.X R11, R4, R11, R5, 0x4, P1 ;  /* 0x0000000b040b8211 */ /* 0x000fe400008f2405 */
[----:B------:R-:W1:Y:S01]  /*18700*/  @!P0 LDC.64 R4, c[0x0][0x3b8] ;  /* 0x0000ee00ff048b82 */ /* 0x000e620000000a00 */
[----:B------:R-:W-:Y:S01]  /*18710*/  LEA R204, R6, UR5, 0x1 ;  /* 0x0000000506cc7c11 */ /* 0x000fe2000f8e08ff */
[----:B------:R-:W-:Y:S01]  /*18720*/  @!P0 IMAD R6, R203, R3, R201 ;  /* 0x00000003cb068224 */ /* 0x000fe200078e02c9 */
[----:B------:R-:W-:Y:S01]  /*18730*/  @!P5 MOV R207, R7 ;  /* 0x0000000700cfd202 */ /* 0x000fe20000000f00 */
[----:B------:R-:W-:Y:S01]  /*18740*/  IMAD.U32 R201, RZ, RZ, UR18 ;  /* 0x00000012ffc97e24 */ /* 0x000fe2000f8e00ff */
[-C--:B------:R-:W-:Y:S01]  /*18750*/  @!P0 LEA R202, P1, R0, R210.reuse, 0x1 ;  /* 0x000000d200ca8211 */ /* 0x080fe200078208ff */
[----:B------:R2:W-:Y:S01]  /*18760*/  STL [R1+0x28], R204 ;  /* 0x000028cc01007387 */ /* 0x0005e20000100800 */
[C---:B------:R-:W-:Y:S01]  /*18770*/  @!P0 SHF.L.U64.HI R7, R200.reuse, 0x7, R6 ;  /* 0x00000007c8078819 */ /* 0x040fe20000010206 */
[----:B------:R-:W-:Y:S01]  /*18780*/  @!P0 IMAD.SHL.U32 R6, R200, 0x80, RZ ;  /* 0x00000080c8068824 */ /* 0x000fe200078e00ff */
[-C--:B------:R-:W-:Y:S01]  /*18790*/  @!P0 LEA.HI.X R203, R0, R209.reuse, R11, 0x1, P1 ;  /* 0x000000d100cb8211 */ /* 0x080fe200008f0c0b */
[----:B------:R-:W-:Y:S01]  /*187a0*/  @!P0 IMAD R0, R3, 0x30, RZ ;  /* 0x0000003003008824 */ /* 0x000fe200078e02ff */
[----:B------:R-:W-:Y:S01]  /*187b0*/  @!PT LDS RZ, [RZ] ;  /* 0x00000000fffff984 */ /* 0x000fe20000000800 */
[----:B------:R-:W-:Y:S01]  /*187c0*/  @!PT LDS RZ, [RZ] ;  /* 0x00000000fffff984 */ /* 0x000fe20000000800 */
[----:B------:R-:W-:Y:S01]  /*187d0*/  @!PT LDS RZ, [RZ] ;  /* 0x00000000fffff984 */ /* 0x000fe20000000800 */
[----:B------:R3:W-:Y:S01]  /*187e0*/  @!P5 LDGSTS.E.BYPASS.LTC128B.128 [R204+0x4000], desc[UR22][R206.64] ;  /* 0x04000000ceccdfae */ /* 0x0007e2000b981a16 */
[----:B------:R-:W-:Y:S01]  /*187f0*/  @!P0 IMAD.WIDE.U32 R6, R2, 0x30, R6 ;  /* 0x0000003002068825 */ /* 0x000fe200078e0006 */
[----:B------:R-:W-:Y:S01]  /*18800*/  @!P0 IADD3 R201, PT, PT, R201, -0x1, RZ ;  /* 0xffffffffc9c98810 */ /* 0x000fe20007ffe0ff */
[----:B------:R-:W4:Y:S01]  /*18810*/  @!P0 LDC.64 R2, c[0x0][0x3b8] ;  /* 0x0000ee00ff028b82 */ /* 0x000f220000000a00 */
[----:B------:R2:W-:Y:S01]  /*18820*/  @P5 STS.128 [R204+0x4000], RZ ;  /* 0x004000ffcc005388 */ /* 0x0005e20000000c00 */
[----:B------:R-:W-:Y:S01]  /*18830*/  @!P0 IMAD.IADD R7, R0, 0x1, R7 ;  /* 0x0000000100078824 */ /* 0x000fe200078e0207 */
[C---:B------:R-:W-:Y:S01]  /*18840*/  @!P0 LEA R10, P1, R6.reuse, R210, 0x1 ;  /* 0x000000d2060a8211 */ /* 0x040fe200078208ff */
[----:B------:R-:W-:Y:S01]  /*18850*/  IMAD.U32 R0, RZ, RZ, UR18 ;  /* 0x00000012ff007e24 */ /* 0x000fe2000f8e00ff */
[----:B------:R2:W-:Y:S02]  /*18860*/  @P0 STS.128 [R204+0x4800], RZ ;  /* 0x004800ffcc000388 */ /* 0x0005e40000000c00 */
[----:B------:R-:W-:Y:S01]  /*18870*/  @!P0 LEA.HI.X R11, R6, R209, R7, 0x1, P1 ;  /* 0x000000d1060b8211 */ /* 0x000fe200008f0c07 */
[----:B------:R-:W-:Y:S01]  /*18880*/  @!P0 VIADD R0, R0, 0xffffffff ;  /* 0xffffffff00008836 */ /* 0x000fe20000000000 */
[----:B------:R-:W-:Y:S01]  /*18890*/  @!PT LDS RZ, [RZ] ;  /* 0x00000000fffff984 */ /* 0x000fe20000000800 */
[----:B------:R-:W-:Y:S01]  /*188a0*/  @!PT LDS RZ, [RZ] ;  /* 0x00000000fffff984 */ /* 0x000fe20000000800 */
[----:B------:R-:W-:Y:S01]  /*188b0*/  @!PT LDS RZ, [RZ] ;  /* 0x00000000fffff984 */ /* 0x000fe20000000800 */
[----:B------:R4:W-:Y:S01]  /*188c0*/  @!P0 LDGSTS.E.BYPASS.LTC128B.128 [R204+0x4800], desc[UR22][R202.64] ;  /* 0x04800000cacc8fae */ /* 0x0009e2000b981a16 */
[C---:B-1----:R-:W-:Y:S03]  /*188d0*/  @!P0 IMAD.WIDE.U32 R6, R201.reuse, R4, RZ ;  /* 0x00000004c9068225 */ /* 0x042fe600078e00ff */
[----:B------:R2:W-:Y:S01]  /*188e0*/  @P0 STS.128 [R204+0x5000], RZ ;  /* 0x005000ffcc000388 */ /* 0x0005e20000000c00 */
[----:B------:R-:W-:Y:S01]  /*188f0*/  @!P0 IMAD R7, R201, R5, R7 ;  /* 0x00000005c9078224 */ /* 0x000fe200078e0207 */
[C---:B------:R-:W-:Y:S04]  /*18900*/  @!P0 SHF.L.U32 R201, R6.reuse, 0x7, RZ ;  /* 0x0000000706c98819 */ /* 0x040fe800000006ff */
[----:B------:R-:W-:Y:S02]  /*18910*/  @!P0 SHF.L.U64.HI R7, R6, 0x7, R7 ;  /* 0x0000000706078819 */ /* 0x000fe40000010207 */
[C---:B------:R-:W-:Y:S02]  /*18920*/  @!P0 LEA R6, P1, R4.reuse, R201, 0x5 ;  /* 0x000000c904068211 */ /* 0x040fe400078228ff */
[----:B---3--:R-:W-:Y:S02]  /*18930*/  MOV R207, UR18 ;  /* 0x0000001200cf7c02 */ /* 0x008fe40008000f00 */
[----:B------:R-:W-:Y:S02]  /*18940*/  @!P0 LEA.HI.X R5, R4, R7, R5, 0x5, P1 ;  /* 0x0000000704058211 */ /* 0x000fe400008f2c05 */
[C---:B------:R-:W-:Y:S01]  /*18950*/  @!P0 LEA R200, P1, R6.reuse, R210, 0x1 ;  /* 0x000000d206c88211 */ /* 0x040fe200078208ff */
[----:B------:R-:W-:Y:S03]  /*18960*/  @!P0 VIADD R207, R207, 0xffffffff ;  /* 0xffffffffcfcf8836 */ /* 0x000fe60000000000 */
[----:B------:R-:W-:Y:S02]  /*18970*/  @!P0 LEA.HI.X R201, R6, R209, R5, 0x1, P1 ;  /* 0x000000d106c98211 */ /* 0x000fe400008f0c05 */
[----:B------:R-:W1:Y:S01]  /*18980*/  @!P0 LDC.64 R4, c[0x0][0x3b8] ;  /* 0x0000ee00ff048b82 */ /* 0x000e620000000a00 */
[C---:B----4-:R-:W-:Y:S02]  /*18990*/  @!P0 IMAD.WIDE.U32 R202, R0.reuse, R2, RZ ;  /* 0x0000000200ca8225 */ /* 0x050fe400078e00ff */
[----:B------:R-:W-:Y:S01]  /*189a0*/  @!PT LDS RZ, [RZ] ;  /* 0x00000000fffff984 */ /* 0x000fe20000000800 */
[----:B------:R-:W-:Y:S01]  /*189b0*/  @!PT LDS RZ, [RZ] ;  /* 0x00000000fffff984 */ /* 0x000fe20000000800 */
[----:B------:R-:W-:Y:S01]  /*189c0*/  @!PT LDS RZ, [RZ] ;  /* 0x00000000fffff984 */ /* 0x000fe20000000800 */
[----:B------:R3:W-:Y:S02]  /*189d0*/  @!P0 LDGSTS.E.BYPASS.LTC128B.128 [R204+0x5000], desc[UR22][R200.64] ;  /* 0x05000000c8cc8fae */ /* 0x0007e4000b981a16 */
[----:B------:R-:W-:Y:S02]  /*189e0*/  @!P0 IMAD R0, R0, R3, R203 ;  /* 0x0000000300008224 */ /* 0x000fe400078e02cb */
[----:B------:R2:W-:Y:S01]  /*189f0*/  @P0 STS.128 [R204+0x5800], RZ ;  /* 0x005800ffcc000388 */ /* 0x0005e20000000c00 */
[C---:B------:R-:W-:Y:S02]  /*18a00*/  @!P0 IMAD.SHL.U32 R6, R202.reuse, 0x80, RZ ;  /* 0x00000080ca068824 */ /* 0x040fe400078e00ff */
[----:B------:R-:W-:Y:S01]  /*18a10*/  @!P0 SHF.L.U64.HI R7, R202, 0x7, R0 ;  /* 0x00000007ca078819 */ /* 0x000fe20000010200 */
[----:B------:R-:W-:Y:S01]  /*18a20*/  @!P0 IMAD R0, R3, 0x50, RZ ;  /* 0x0000005003008824 */ /* 0x000fe200078e02ff */
[----:B------:R-:W-:Y:S01]  /*18a30*/  @!PT LDS RZ, [RZ] ;  /* 0x00000000fffff984 */ /* 0x000fe20000000800 */
[----:B------:R-:W-:Y:S01]  /*18a40*/  @!PT LDS RZ, [RZ] ;  /* 0x00000000fffff984 */ /* 0x000fe20000000800 */
[----:B------:R-:W-:Y:S01]  /*18a50*/  @!PT LDS RZ, [RZ] ;  /* 0x00000000fffff984 */ /* 0x000fe20000000800 */
[----:B------:R4:W-:Y:S01]  /*18a60*/  @!P0 LDGSTS.E.BYPASS.LTC128B.128 [R204+0x5800], desc[UR22][R10.64] ;  /* 0x058000000acc8fae */ /* 0x0009e2000b981a16 */
[----:B------:R-:W-:Y:S03]  /*18a70*/  @!P0 IMAD.WIDE.U32 R202, R2, 0x50, R6 ;  /* 0x0000005002ca8825 */ /* 0x000fe600078e0006 */
[----:B------:R2:W-:Y:S01]  /*18a80*/  @P0 STS.128 [R204+0x6000], RZ ;  /* 0x006000ffcc000388 */ /* 0x0005e20000000c00 */
[----:B------:R-:W5:Y:S01]  /*18a90*/  @!P0 LDC.64 R2, c[0x0][0x3b8] ;  /* 0x0000ee00ff028b82 */ /* 0x000f620000000a00 */
[----:B------:R-:W-:Y:S01]  /*18aa0*/  @!P0 IMAD.IADD R7, R0, 0x1, R203 ;  /* 0x0000000100078824 */ /* 0x000fe200078e02cb */
[C---:B------:R-:W-:Y:S02]  /*18ab0*/  @!P0 LEA R6, P1, R202.reuse, R210, 0x1 ;  /* 0x000000d2ca068211 */ /* 0x040fe400078208ff */
[----:B------:R-:W-:Y:S02]  /*18ac0*/  MOV R0, UR18 ;  /* 0x0000001200007c02 */ /* 0x000fe40008000f00 */
[----:B------:R-:W-:Y:S01]  /*18ad0*/  @!P0 LEA.HI.X R7, R202, R209, R7, 0x1, P1 ;  /* 0x000000d1ca078211 */ /* 0x000fe200008f0c07 */
[C---:B-1----:R-:W-:Y:S01]  /*18ae0*/  @!P0 IMAD.WIDE.U32 R202, R207.reuse, R4, RZ ;  /* 0x00000004cfca8225 */ /* 0x042fe200078e00ff */
[----:B------:R-:W-:Y:S03]  /*18af0*/  @!P0 IADD3 R0, PT, PT, R0, -0x1, RZ ;  /* 0xffffffff00008810 */ /* 0x000fe60007ffe0ff */
[----:B---3--:R-:W-:Y:S02]  /*18b00*/  @!P0 IMAD R200, R207, R5, R203 ;  /* 0x00000005cfc88224 */ /* 0x008fe400078e02cb */
[C---:B------:R-:W-:Y:S03]  /*18b10*/  @!P0 IMAD.SHL.U32 R201, R202.reuse, 0x80, RZ ;  /* 0x00000080cac98824 */ /* 0x040fe600078e00ff */
[----:B------:R-:W-:Y:S02]  /*18b20*/  @!P0 SHF.L.U64.HI R200, R202, 0x7, R200 ;  /* 0x00000007cac88819 */ /* 0x000fe400000102c8 */
[C---:B------:R-:W-:Y:S04]  /*18b30*/  @!P0 LEA R8, P1, R4.reuse, R201, 0x6 ;  /* 0x000000c904088211 */ /* 0x040fe800078230ff */
[----:B------:R-:W-:Y:S01]  /*18b40*/  @!P0 LEA.HI.X R5, R4, R200, R5, 0x6, P1 ;  /* 0x000000c804058211 */ /* 0x000fe200008f3405 */
[----:B-----5:R-:W-:Y:S01]  /*18b50*/  @!P0 IMAD.WIDE.U32 R202, R0, R2, RZ ;  /* 0x0000000200ca8225 */ /* 0x020fe200078e00ff */
[-C--:B----4-:R-:W-:Y:S03]  /*18b60*/  @!P0 LEA R10, P1, R8, R210.reuse, 0x1 ;  /* 0x000000d2080a8211 */ /* 0x090fe600078208ff */
[----:B------:R-:W-:Y:S01]  /*18b70*/  @!P0 IMAD R0, R0, R3, R203 ;  /* 0x0000000300008224 */ /* 0x000fe200078e02cb */
[----:B------:R-:W-:Y:S01]  /*18b80*/  @!P0 LEA.HI.X R11, R8, R209, R5, 0x1, P1 ;  /* 0x000000d1080b8211 */ /* 0x000fe200008f0c05 */
[C---:B------:R-:W-:Y:S01]  /*18b90*/  @!P0 IMAD.SHL.U32 R200, R202.reuse, 0x80, RZ ;  /* 0x00000080cac88824 */ /* 0x040fe200078e00ff */
[----:B------:R-:W1:Y:S01]  /*18ba0*/  @!P0 LDC.64 R4, c[0x0][0x3b8] ;  /* 0x0000ee00ff048b82 */ /* 0x000e620000000a00 */
[----:B------:R-:W-:Y:S01]  /*18bb0*/  @!P0 IMAD R3, R3, 0x60, RZ ;  /* 0x0000006003038824 */ /* 0x000fe200078e02ff */
[----:B------:R-:W-:Y:S01]  /*18bc0*/  @!P0 SHF.L.U64.HI R201, R202, 0x7, R0 ;  /* 0x00000007cac98819 */ /* 0x000fe20000010200 */
[----:B------:R-:W-:Y:S01]  /*18bd0*/  @!PT LDS RZ, [RZ] ;  /* 0x00000000fffff984 */ /* 0x000fe20000000800 */
[----:B------:R-:W-:Y:S01]  /*18be0*/  @!PT LDS RZ, [RZ] ;  /* 0x00000000fffff984 */ /* 0x000fe20000000800 */
[----:B------:R-:W-:Y:S01]  /*18bf0*/  @!PT LDS RZ, [RZ] ;  /* 0x00000000fffff984 */ /* 0x000fe20000000800 */
[----:B------:R3:W-:Y:S01]  /*18c00*/  @!P0 LDGSTS.E.BYPASS.LTC128B.128 [R204+0x6000], desc[UR22][R10.64] ;  /* 0x060000000acc8fae */ /* 0x0007e2000b981a16 */
[----:B------:R-:W-:Y:S03]  /*18c10*/  MOV R0, UR18 ;  /* 0x0000001200007c02 */ /* 0x000fe60008000f00 */
[----:B------:R2:W-:Y:S01]  /*18c20*/  @P0 STS.128 [R204+0x6800], RZ ;  /* 0x006800ffcc000388 */ /* 0x0005e20000000c00 */
[----:B------:R-:W-:Y:S03]  /*18c30*/  @!P0 IMAD.WIDE.U32 R200, R2, 0x60, R200 ;  /* 0x0000006002c88825 */ /* 0x000fe600078e00c8 */
[----:B------:R-:W-:Y:S01]  /*18c40*/  @!PT LDS RZ, [RZ] ;  /* 0x00000000fffff984 */ /* 0x000fe20000000800 */
[----:B------:R-:W-:Y:S01]  /*18c50*/  @!PT LDS RZ, [RZ] ;  /* 0x00000000fffff984 */ /* 0x000fe20000000800 */
[----:B------:R-:W-:Y:S01]  /*18c60*/  @!PT LDS RZ, [RZ] ;  /* 0x00000000fffff984 */ /* 0x000fe20000000800 */
[----:B------:R2:W-:Y:S01]  /*18c70*/  @!P0 LDGSTS.E.BYPASS.LTC128B.128 [R204+0x6800], desc[UR22][R6.64] ;  /* 0x0680000006cc8fae */ /* 0x0005e2000b981a16 */
[----:B------:R-:W-:Y:S01]  /*18c80*/  @!P0 VIADD R0, R0, 0xffffffff ;  /* 0xffffffff00008836 */ /* 0x000fe20000000000 */
[C---:B------:R-:W-:Y:S02]  /*18c90*/  @!P0 LEA R2, P1, R200.reuse, R210, 0x1 ;  /* 0x000000d2c8028211 */ /* 0x040fe400078208ff */
[----:B------:R2:W-:Y:S01]  /*18ca0*/  @P0 STS.128 [R204+0x7000], RZ ;  /* 0x007000ffcc000388 */ /* 0x0005e20000000c00 */
[----:B------:R-:W-:Y:S04]  /*18cb0*/  @!P0 IADD3 R3, PT, PT, R3, R201, RZ ;  /* 0x000000c903038210 */ /* 0x000fe80007ffe0ff */
[----:B------:R-:W-:Y:S01]  /*18cc0*/  @!P0 LEA.HI.X R3, R200, R209, R3, 0x1, P1 ;  /* 0x000000d1c8038211 */ /* 0x000fe200008f0c03 */
[C---:B-1----:R-:W-:Y:S04]  /*18cd0*/  @!P0 IMAD.WIDE.U32 R202, R0.reuse, R4, RZ ;  /* 0x0000000400ca8225 */ /* 0x042fe800078e00ff */
[----:B------:R-:W-:Y:S01]  /*18ce0*/  @!PT LDS RZ, [RZ] ;  /* 0x00000000fffff984 */ /* 0x000fe20000000800 */
[----:B------:R-:W-:Y:S01]  /*18cf0*/  @!PT LDS RZ, [RZ] ;  /* 0x00000000fffff984 */ /* 0x000fe20000000800 */
[----:B------:R-:W-:Y:S01]  /*18d00*/  @!PT LDS RZ, [RZ] ;  /* 0x00000000fffff984 */ /* 0x000fe20000000800 */
[----:B------:R2:W-:Y:S01]  /*18d10*/  @!P0 LDGSTS.E.BYPASS.LTC128B.128 [R204+0x7000], desc[UR22][R2.64] ;  /* 0x0700000002cc8fae */ /* 0x0005e2000b981a16 */
[----:B------:R-:W-:Y:S03]  /*18d20*/  @!P0 IMAD R0, R0, R5, R203 ;  /* 0x0000000500008224 */ /* 0x000fe600078e02cb */
[----:B------:R2:W-:Y:S01]  /*18d30*/  @P0 STS.128 [R204+0x7800], RZ ;  /* 0x007800ffcc000388 */ /* 0x0005e20000000c00 */
[C---:B------:R-:W-:Y:S02]  /*18d40*/  @!P0 IMAD.SHL.U32 R200, R202.reuse, 0x80, RZ ;  /* 0x00000080cac88824 */ /* 0x040fe400078e00ff */
[----:B------:R-:W-:Y:S01]  /*18d50*/  @!P0 IMAD R5, R5, 0x70, RZ ;  /* 0x0000007005058824 */ /* 0x000fe200078e02ff */
[----:B------:R-:W-:Y:S03]  /*18d60*/  @!P0 SHF.L.U64.HI R201, R202, 0x7, R0 ;  /* 0x00000007cac98819 */ /* 0x000fe60000010200 */
[----:B------:R-:W-:Y:S03]  /*18d70*/  @!P0 IMAD.WIDE.U32 R200, R4, 0x70, R200 ;  /* 0x0000007004c88825 */ /* 0x000fe600078e00c8 */
[C---:B---3--:R-:W-:Y:S02]  /*18d80*/  @!P0 LEA R10, P1, R200.reuse, R210, 0x1 ;  /* 0x000000d2c80a8211 */ /* 0x048fe400078208ff */
[----:B------:R-:W-:Y:S04]  /*18d90*/  @!P0 IADD3 R5, PT, PT, R5, R201, RZ ;  /* 0x000000c905058210 */ /* 0x000fe80007ffe0ff */
[----:B------:R-:W-:Y:S05]  /*18da0*/  @!P0 LEA.HI.X R11, R200, R209, R5, 0x1, P1 ;  /* 0x000000d1c80b8211 */ /* 0x000fea00008f0c05 */
[----:B------:R-:W-:Y:S01]  /*18db0*/  @!PT LDS RZ, [RZ] ;  /* 0x00000000fffff984 */ /* 0x000fe20000000800 */
[----:B------:R-:W-:Y:S01]  /*18dc0*/  @!PT LDS RZ, [RZ] ;  /* 0x00000000fffff984 */ /* 0x000fe20000000800 */
[----:B------:R-:W-:Y:S01]  /*18dd0*/  @!PT LDS RZ, [RZ] ;  /* 0x00000000fffff984 */ /* 0x000fe20000000800 */
[----:B------:R2:W-:Y:S04]  /*18de0*/  @!P0 LDGSTS.E.BYPASS.LTC128B.128 [R204+0x7800], desc[UR22][R10.64] ;  /* 0x078000000acc8fae */ /* 0x0005e8000b981a16 */
[----:B------:R-:W0:Y:S01]  /*18df0*/  LDGDEPBAR ;  /* 0x00000000000079af */ /* 0x000e220000000000 */
[----:B------:R-:W-:Y:S05]  /*18e00*/  BRA `(.L_x_1176) ;  /* 0x0000001400887947 */ /* 0x000fea0003800000 */
.L_x_1175:
[----:B------:R-:W2:Y:S01]  /*18e10*/  LDL.LU R6, [R1] ;  /* 0x0000000001067983 */ /* 0x000ea20000300800 */
[----:B------:R-:W-:Y:S04]  /*18e20*/  DEPBAR.LE SB0, 0x0 ;  /* 0x000080000000791a */ /* 0x000fe80000000000 */
[----:B---3--:R-:W3:Y:S01]  /*18e30*/  LDL R4, [R1+0x10] ;  /* 0x0000100001047983 */ /* 0x008ee20000100800 */
[----:B------:R-:W-:Y:S02]  /*18e40*/  UIADD3 UR10, UPT, UPT, UR17, UR7, URZ ;  /* 0x00000007110a7290 */ /* 0x000fe4000fffe0ff */
[----:B------:R-:W-:Y:S01]  /*18e50*/  UISETP.GT.AND UP0, UPT, UR18, UR15, UPT ;  /* 0x0000000f1200728c */ /* 0x000fe2000bf04270 */
[----:B------:R-:W4:Y:S04]  /*18e60*/  LDL R5, [R1+0x14] ;  /* 0x0000140001057983 */ /* 0x000f280000100800 */
[----:B-----5:R-:W5:Y:S04]  /*18e70*/  LDL R3, [R1+0x1c] ;  /* 0x00001c0001037983 */ /* 0x020f680000100800 */
[----:B------:R-:W5:Y:S04]  /*18e80*/  LDL R0, [R1+0x18] ;  /* 0x0000180001007983 */ /* 0x000f680000100800 */
[----:B------:R-:W5:Y:S04]  /*18e90*/  LDL R2, [R1+0x28] ;  /* 0x0000280001027983 */ /* 0x000f680000100800 */
[----:B------:R-:W5:Y:S01]  /*18ea0*/  LDL R78, [R1+0x8] ;  /* 0x00000800014e7983 */ /* 0x000f620000100800 */
[----:B------:R-:W-:Y:S01]  /*18eb0*/  BAR.SYNC.DEFER_BLOCKING 0x0 ;  /* 0x0000000000007b1d */ /* 0x000fe20000010000 */
[----:B--2---:R-:W-:Y:S01]  /*18ec0*/  ISETP.GE.AND P0, PT, R6, UR9, PT ;  /* 0x0000000906007c0c */ /* 0x004fe2000bf06270 */
[----:B---3--:R-:W-:Y:S04]  /*18ed0*/  IMAD.WIDE.U32 R54, R4, UR18, RZ ;  /* 0x0000001204367c25 */ /* 0x008fe8000f8e00ff */
[C---:B----4-:R-:W-:Y:S02]  /*18ee0*/  IMAD R52, R5.reuse, UR18, R55 ;  /* 0x0000001205347c24 */ /* 0x050fe4000f8e0237 */
[C---:B------:R-:W-:Y:S06]  /*18ef0*/  IMAD.SHL.U32 R60, R54.reuse, 0x80, RZ ;  /* 0x00000080363c7824 */ /* 0x040fec00078e00ff */
[----:B------:R-:W-:Y:S01]  /*18f00*/  @!P0 IMAD R65, R5, 0x60, RZ ;  /* 0x0000006005418824 */ /* 0x000fe200078e02ff */
[----:B------:R-:W-:Y:S01]  /*18f10*/  SHF.L.U64.HI R61, R54, 0x7, R52 ;  /* 0x00000007363d7819 */ /* 0x000fe20000010234 */
[----:B------:R-:W-:Y:S01]  /*18f20*/  @!P0 IMAD.MOV.U32 R66, RZ, RZ, R60 ;  /* 0x000000ffff428224 */ /* 0x000fe200078e003c */
[CC--:B------:R-:W-:Y:S02]  /*18f30*/  @!P0 LEA R57, P1, R4.reuse, R60.reuse, 0x6 ;  /* 0x0000003c04398211 */ /* 0x0c0fe400078230ff */
[CC--:B------:R-:W-:Y:S01]  /*18f40*/  @!P0 LEA R53, P3, R4.reuse, R60.reuse, 0x4 ;  /* 0x0000003c04358211 */ /* 0x0c0fe200078620ff */
[----:B------:R-:W-:Y:S01]  /*18f50*/  @!P0 IMAD.MOV.U32 R67, RZ, RZ, R61 ;  /* 0x000000ffff438224 */ /* 0x000fe200078e003d */
[C---:B------:R-:W-:Y:S01]  /*18f60*/  @!P0 LEA.HI.X R56, R4.reuse, R61, R5, 0x6, P1 ;  /* 0x0000003d04388211 */ /* 0x040fe200008f3405 */
[----:B------:R-:W-:Y:S01]  /*18f70*/  @!P0 IMAD.MOV.U32 R63, RZ, RZ, R61 ;  /* 0x000000ffff3f8224 */ /* 0x000fe200078e003d */
[CC--:B-----5:R-:W-:Y:S01]  /*18f80*/  @!P0 LEA R58, P1, R57.reuse, R3.reuse, 0x1 ;  /* 0x00000003393a8211 */ /* 0x0e0fe200078208ff */
[C---:B------:R-:W-:Y:S01]  /*18f90*/  @!P0 IMAD.WIDE.U32 R66, R4.reuse, 0x50, R66 ;  /* 0x0000005004428825 */ /* 0x040fe200078e0042 */
[----:B------:R-:W-:Y:S02]  /*18fa0*/  @!P0 LEA R55, P2, R4, R60, 0x5 ;  /* 0x0000003c04378211 */ /* 0x000fe400078428ff */
[-C--:B------:R-:W-:Y:S01]  /*18fb0*/  @!P0 LEA.HI.X R59, R57, R0.reuse, R56, 0x1, P1 ;  /* 0x00000000393b8211 */ /* 0x080fe200008f0c38 */
[----:B------:R-:W-:Y:S01]  /*18fc0*/  @!P0 IMAD R57, R5, 0x70, RZ ;  /* 0x0000007005398824 */ /* 0x000fe200078e02ff */
[----:B------:R-:W-:Y:S02]  /*18fd0*/  @!P5 LEA R68, P1, R60, R3, 0x1 ;  /* 0x000000033c44d211 */ /* 0x000fe400078208ff */
[----:B------:R-:W-:Y:S02]  /*18fe0*/  @!P0 LEA.HI.X R52, R4, R61, R5, 0x4, P3 ;  /* 0x0000003d04348211 */ /* 0x000fe400018f2405 */
[----:B------:R-:W-:Y:S01]  /*18ff0*/  @!P5 LEA.HI.X R69, R60, R0, R61, 0x1, P1 ;  /* 0x000000003c45d211 */ /* 0x000fe200008f0c3d */
[----:B------:R-:W-:Y:S01]  /*19000*/  @!P5 IMAD.MOV.U32 R76, RZ, RZ, R68 ;  /* 0x000000ffff4cd224 */ /* 0x000fe200078e0044 */
[----:B------:R-:W-:Y:S02]  /*19010*/  @!P0 MOV R62, R60 ;  /* 0x0000003c003e8202 */ /* 0x000fe40000000f00 */
[----:B------:R-:W-:Y:S01]  /*19020*/  @!P0 LEA R72, P3, R53, R3, 0x1 ;  /* 0x0000000335488211 */ /* 0x000fe200078608ff */
[----:B------:R-:W-:Y:S01]  /*19030*/  @!P5 IMAD.MOV.U32 R77, RZ, RZ, R69 ;  /* 0x000000ffff4dd224 */ /* 0x000fe200078e0045 */
[C---:B------:R-:W-:Y:S01]  /*19040*/  @!P0 LEA.HI.X R54, R4.reuse, R61, R5, 0x5, P2 ;  /* 0x0000003d04368211 */ /* 0x040fe200010f2c05 */
[C---:B------:R-:W-:Y:S01]  /*19050*/  @!P0 IMAD.WIDE.U32 R68, R4.reuse, 0x30, R60 ;  /* 0x0000003004448825 */ /* 0x040fe200078e003c */
[-C--:B------:R-:W-:Y:S02]  /*19060*/  @!P0 LEA R70, P2, R55, R3.reuse, 0x1 ;  /* 0x0000000337468211 */ /* 0x080fe400078408ff */
[----:B------:R-:W-:Y:S01]  /*19070*/  @!PT LDS RZ, [RZ] ;  /* 0x00000000fffff984 */ /* 0x000fe20000000800 */
[----:B------:R-:W-:Y:S01]  /*19080*/  @!PT LDS RZ, [RZ] ;  /* 0x00000000fffff984 */ /* 0x000fe20000000800 */
[----:B------:R-:W-:Y:S01]  /*19090*/  @!PT LDS RZ, [RZ] ;  /* 0x00000000fffff984 */ /* 0x000fe20000000800 */
[----:B------:R-:W-:Y:S01]  /*190a0*/  @!P5 LDGSTS.E.BYPASS.LTC128B.128 [R2+0x8000], desc[UR22][R76.64] ;  /* 0x080000004c02dfae */ /* 0x000fe2000b981a16 */
[-C--:B------:R-:W-:Y:S01]  /*190b0*/  @!P0 LEA.HI.X R73, R53, R0.reuse, R52, 0x1, P3 ;  /* 0x0000000035498211 */ /* 0x080fe200018f0c34 */
[----:B------:R-:W-:Y:S01]  /*190c0*/  @!P0 IMAD.WIDE.U32 R62, R4, 0x60, R62 ;  /* 0x00000060043e8825 */ /* 0x000fe200078e003e */
[-C--:B------:R-:W-:Y:S02]  /*190d0*/  @!P0 LEA.HI.X R71, R55, R0.reuse, R54, 0x1, P2 ;  /* 0x0000000037478211 */ /* 0x080fe400010f0c36 */
[-C--:B------:R-:W-:Y:S01]  /*190e0*/  @!P0 LEA R74, P4, R68, R3.reuse, 0x1 ;  /* 0x00000003444a8211 */ /* 0x080fe200078808ff */
[----:B------:R-:W-:Y:S01]  /*190f0*/  @!P0 IMAD.WIDE.U32 R60, R4, 0x70, R60 ;  /* 0x00000070043c8825 */ /* 0x000fe200078e003c */
[-C--:B------:R-:W-:Y:S01]  /*19100*/  @!P0 LEA R64, P3, R66, R3.reuse, 0x1 ;  /* 0x0000000342408211 */ /* 0x080fe200078608ff */
[----:B------:R-:W-:Y:S01]  /*19110*/  @P5 STS.128 [R2+0x8000], RZ ;  /* 0x008000ff02005388 */ /* 0x000fe20000000c00 */
[-C--:B------:R-:W-:Y:S01]  /*19120*/  @!P0 LEA R54, P2, R62, R3.reuse, 0x1 ;  /* 0x000000033e368211 */ /* 0x080fe200078408ff */
[C---:B------:R-:W-:Y:S01]  /*19130*/  @!P0 IMAD R53, R5.reuse, 0x30, RZ ;  /* 0x0000003005358824 */ /* 0x040fe200078e02ff */
[----:B------:R-:W-:Y:S01]  /*19140*/  @!P0 LEA R52, P1, R60, R3, 0x1 ;  /* 0x000000033c348211 */ /* 0x000fe200078208ff */
[----:B------:R-:W-:Y:S02]  /*19150*/  @!P0 IMAD R55, R5, 0x50, RZ ;  /* 0x0000005005378824 */ /* 0x000fe400078e02ff */
[----:B------:R-:W-:Y:S01]  /*19160*/  @!P0 IMAD.IADD R56, R65, 0x1, R63 ;  /* 0x0000000141388824 */ /* 0x000fe200078e023f */
[----:B------:R-:W-:Y:S01]  /*19170*/  @!P0 IADD3 R53, PT, PT, R53, R69, RZ ;  /* 0x0000004535358210 */ /* 0x000fe20007ffe0ff */
[----:B------:R-:W-:Y:S01]  /*19180*/  @P0 STS.128 [R2+0x8800], RZ ;  /* 0x008800ff02000388 */ /* 0x000fe20000000c00 */
[----:B------:R-:W-:Y:S02]  /*19190*/  @!P0 IMAD.IADD R55, R55, 0x1, R67 ;  /* 0x0000000137378824 */ /* 0x000fe400078e0243 */
[-C--:B------:R-:W-:Y:S01]  /*191a0*/  @!P0 LEA.HI.X R75, R68, R0.reuse, R53, 0x1, P4 ;  /* 0x00000000444b8211 */ /* 0x080fe200020f0c35 */
[----:B------:R-:W-:Y:S02]  /*191b0*/  @!P0 IMAD.IADD R57, R57, 0x1, R61 ;  /* 0x0000000139398824 */ /* 0x000fe400078e023d */
[-C--:B------:R-:W-:Y:S02]  /*191c0*/  @!P0 LEA.HI.X R65, R66, R0.reuse, R55, 0x1, P3 ;  /* 0x0000000042418211 */ /* 0x080fe400018f0c37 */
[----:B------:R-:W-:Y:S01]  /*191d0*/  @!PT LDS RZ, [RZ] ;  /* 0x00000000fffff984 */ /* 0x000fe20000000800 */
[----:B------:R-:W-:Y:S01]  /*191e0*/  @!PT LDS RZ, [RZ] ;  /* 0x00000000fffff984 */ /* 0x000fe20000000800 */
[----:B------:R-:W-:Y:S01]  /*191f0*/  @!PT LDS RZ, [RZ] ;  /* 0x00000000fffff984 */ /* 0x000fe20000000800 */
[----:B------:R-:W-:Y:S01]  /*19200*/  @!P0 LDGSTS.E.BYPASS.LTC128B.128 [R2+0x8800], desc[UR22][R72.64] ;  /* 0x0880000048028fae */ /* 0x000fe2000b981a16 */
[-C--:B------:R-:W-:Y:S02]  /*19210*/  @!P0 LEA.HI.X R55, R62, R0.reuse, R56, 0x1, P2 ;  /* 0x000000003e378211 */ /* 0x080fe400010f0c38 */
[----:B------:R-:W-:Y:S01]  /*19220*/  @!P0 LEA.HI.X R53, R60, R0, R57, 0x1, P1 ;  /* 0x000000003c358211 */ /* 0x000fe200008f0c39 */
[----:B------:R-:W1:Y:S04]  /*19230*/  S2R R3, SR_TID.X ;  /* 0x0000000000037919 */ /* 0x000e680000002100 */
        /* <DEDUP_REMOVED lines=9> */
[----:B------:R-:W-:Y:S01]  /*192d0*/  @!P0 LDGSTS.E.BYPASS.LTC128B.128 [R2+0x9800], desc[UR22][R74.64] ;  /* 0x098000004a028fae */ /* 0x000fe2000b981a16 */
[C---:B-1----:R-:W-:Y:S01]  /*192e0*/  SHF.L.U32 R0, R3.reuse, 0x3, RZ ;  /* 0x0000000303007819 */ /* 0x042fe200000006ff */
[----:B------:R-:W-:Y:S06]  /*192f0*/  IMAD.SHL.U32 R3, R3, 0x40, RZ ;  /* 0x0000004003037824 */ /* 0x000fec00078e00ff */
[----:B------:R-:W-:Y:S08]  /*19300*/  @P0 STS.128 [R2+0xa000], RZ ;  /* 0x00a000ff02000388 */ /* 0x000ff00000000c00 */
[----:B------:R1:W-:Y:S04]  /*19310*/  STL [R1+0x2c], R0 ;  /* 0x00002c0001007387 */ /* 0x0003e80000100800 */
        /* <DEDUP_REMOVED lines=9> */
[----:B-1----:R-:W-:Y:S07]  /*193b0*/  LOP3.LUT R0, R0, 0x38, RZ, 0xc0, !PT ;  /* 0x0000003800007812 */ /* 0x002fee00078ec0ff */
[----:B------:R-:W-:Y:S01]  /*193c0*/  @P0 STS.128 [R2+0xb000], RZ ;  /* 0x00b000ff02000388 */ /* 0x000fe20000000c00 */
[----:B------:R-:W-:Y:S07]  /*193d0*/  LOP3.LUT R3, R0, 0x1c0, R3, 0xf8, !PT ;  /* 0x000001c000037812 */ /* 0x000fee00078ef803 */
[----:B------:R1:W-:Y:S04]  /*193e0*/  STL [R1], R0 ;  /* 0x0000000001007387 */ /* 0x0003e80000100800 */
[----:B------:R-:W-:Y:S01]  /*193f0*/  @!PT LDS RZ, [RZ] ;  /* 0x00000000fffff984 */ /* 0x000fe20000000800 */
[----:B------:R-:W-:Y:S01]  /*19400*/  @!PT LDS RZ, [RZ] ;  /* 0x00000000fffff984 */ /* 0x000fe20000000800 */
[----:B------:R-:W-:Y:S01]  /*19410*/  @!PT LDS RZ, [RZ] ;  /* 0x00000000fffff984 */ /* 0x000fe20000000800 */
[----:B------:R-:W-:Y:S08]  /*19420*/  @!P0 LDGSTS.E.BYPASS.LTC128B.128 [R2+0xb000], desc[UR22][R54.64] ;  /* 0x0b00000036028fae */ /* 0x000ff0000b981a16 */
[----:B------:R2:W-:Y:S08]  /*19430*/  @P0 STS.128 [R2+0xb800], RZ ;  /* 0x00b800ff02000388 */ /* 0x0005f00000000c00 */
[----:B------:R-:W-:Y:S01]  /*19440*/  @!PT LDS RZ, [RZ] ;  /* 0x00000000fffff984 */ /* 0x000fe20000000800 */
[----:B------:R-:W-:Y:S01]  /*19450*/  @!PT LDS RZ, [RZ] ;  /* 0x00000000fffff984 */ /* 0x000fe20000000800 */
[----:B------:R-:W-:Y:S01]  /*19460*/  @!PT LDS RZ, [RZ] ;  /* 0x00000000fffff984 */ /* 0x000fe20000000800 */
[----:B------:R2:W-:Y:S01]  /*19470*/  @!P0 LDGSTS.E.BYPASS.LTC128B.128 [R2+0xb800], desc[UR22][R52.64] ;  /* 0x0b80000034028fae */ /* 0x0005e2000b981a16 */
[----:B-1----:R-:W-:Y:S07]  /*19480*/  LOP3.LUT R0, R3, R252, RZ, 0x3c, !PT ;  /* 0x000000fc03007212 */ /* 0x002fee00078e3cff */
[----:B------:R-:W-:Y:S01]  /*19490*/  LDSM.16.M88.4 R200, [R78] ;  /* 0x000000004ec8783b */ /* 0x000fe20000000200 */
[----:B------:R-:W-:Y:S04]  /*194a0*/  IMAD R3, R0, 0x2, R251 ;  /* 0x0000000200037824 */ /* 0x000fe800078e02fb */
[----:B------:R-:W-:Y:S03]  /*194b0*/  VIADD R0, R3, UR5 ;  /* 0x0000000503007c36 */ /* 0x000fe60008000000 */
[----:B------:R-:W1:Y:S08]  /*194c0*/  LDSM.16.M88.4 R204, [R3+UR5+0x4000] ;  /* 0x0040000503cc783b */ /* 0x000e700008000200 */
[----:B------:R-:W3:Y:S01]  /*194d0*/  LDSM.16.M88.4 R208, [R78+0x2000] ;  /* 0x002000004ed0783b */ /* 0x000ee20000000200 */
[----:B--2---:R-:W-:Y:S07]  /*194e0*/  IADD3 R2, PT, PT, R0, R250, RZ ;  /* 0x000000fa00027210 */ /* 0x004fee0007ffe0ff */
[----:B------:R-:W2:Y:S08]  /*194f0*/  LDSM.16.M88.4 R212, [R3+UR5+0x4800] ;  /* 0x0048000503d4783b */ /* 0x000eb00008000200 */
[----:B------:R-:W0:Y:S08]  /*19500*/  LDGDEPBAR ;  /* 0x00000000000079af */ /* 0x000e300000000000 */
[----:B------:R-:W4:Y:S08]  /*19510*/  LDSM.16.M88.4 R216, [R3+UR5+0x5000] ;  /* 0x0050000503d8783b */ /* 0x000f300008000200 */
[----:B------:R-:W5:Y:S01]  /*19520*/  LDSM.16.M88.4 R220, [R3+UR5+0x5800] ;  /* 0x0058000503dc783b */ /* 0x000f620008000200 */
[-C--:B-1----:R-:W-:Y:S07]  /*19530*/  HMMA.16816.F32.BF16 R4, R200, R204.reuse, RZ ;  /* 0x000000ccc804723c */ /* 0x082fee00000418ff */
[----:B------:R-:W-:Y:S01]  /*19540*/  LDSM.16.M88.4 R224, [R3+UR5+0x7000] ;  /* 0x0070000503e0783b */ /* 0x000fe20008000200 */
[C---:B---3--:R-:W-:Y:S07]  /*19550*/  HMMA.16816.F32.BF16 R8, R208.reuse, R204, RZ ;  /* 0x000000ccd008723c */ /* 0x048fee00000418ff */
[----:B------:R-:W-:Y:S01]  /*19560*/  LDSM.16.M88.4 R228, [R249] ;  /* 0x00000000f9e4783b */ /* 0x000fe20000000200 */
[-C--:B------:R-:W-:Y:S07]  /*19570*/  HMMA.16816.F32.BF16 R12, R208, R206.reuse, RZ ;  /* 0x000000ced00c723c */ /* 0x080fee00000418ff */
[----:B------:R-:W-:Y:S01]  /*19580*/  LDSM.16.M88.4 R232, [R2+0x4000] ;  /* 0x0040000002e8783b */ /* 0x000fe20000000200 */
[C---:B------:R-:W-:Y:S07]  /*19590*/  HMMA.16816.F32.BF16 R16, R200.reuse, R206, RZ ;  /* 0x000000cec810723c */ /* 0x040fee00000418ff */
[----:B------:R-:W1:Y:S01]  /*195a0*/  LDSM.16.M88.4 R204, [R3+UR5+0x6000] ;  /* 0x0060000503cc783b */ /* 0x000e620008000200 */
[-C--:B--2---:R-:W-:Y:S07]  /*195b0*/  HMMA.16816.F32.BF16 R20, R200, R212.reuse, RZ ;  /* 0x000000d4c814723c */ /* 0x084fee00000418ff */
[----:B------:R-:W-:Y:S01]  /*195c0*/  LDSM.16.M88.4 R236, [R249+0x2000] ;  /* 0x00200000f9ec783b */ /* 0x000fe20000000200 */
[C---:B------:R-:W-:Y:S07]  /*195d0*/  HMMA.16816.F32.BF16 R24, R208.reuse, R212, RZ ;  /* 0x000000d4d018723c */ /* 0x040fee00000418ff */
[----:B------:R-:W-:Y:S01]  /*195e0*/  LDSM.16.M88.4 R240, [R2+0x4800] ;  /* 0x0048000002f0783b */ /* 0x000fe20000000200 */
[-C--:B------:R-:W-:Y:S07]  /*195f0*/  HMMA.16816.F32.BF16 R28, R208, R214.reuse, RZ ;  /* 0x000000d6d01c723c */ /* 0x080fee00000418ff */
[----:B------:R-:W-:Y:S01]  /*19600*/  LDSM.16.M88.4 R244, [R2+0x5800] ;  /* 0x0058000002f4783b */ /* 0x000fe20000000200 */
[C---:B------:R-:W-:Y:S07]  /*19610*/  HMMA.16816.F32.BF16 R32, R200.reuse, R214, RZ ;  /* 0x000000d6c820723c */ /* 0x040fee00000418ff */
[----:B------:R-:W2:Y:S01]  /*19620*/  LDSM.16.M88.4 R212, [R3+UR5+0x6800] ;  /* 0x0068000503d4783b */ /* 0x000ea20008000200 */
[-C--:B----4-:R-:W-:Y:S08]  /*19630*/  HMMA.16816.F32.BF16 R36, R200, R216.reuse, RZ ;  /* 0x000000d8c824723c */ /* 0x090ff000000418ff */
[C---:B------:R-:W-:Y:S08]  /*19640*/  HMMA.16816.F32.BF16 R40, R208.reuse, R216, RZ ;  /* 0x000000d8d028723c */ /* 0x040ff000000418ff */
[-C--:B------:R-:W-:Y:S08]  /*19650*/  HMMA.16816.F32.BF16 R44, R208, R218.reuse, RZ ;  /* 0x000000dad02c723c */ /* 0x080ff000000418ff */
[C---:B------:R-:W-:Y:S01]  /*19660*/  HMMA.16816.F32.BF16 R48, R200.reuse, R218, RZ ;  /* 0x000000dac830723c */ /* 0x040fe200000418ff */
[----:B------:R3:W4:Y:S07]  /*19670*/  LDSM.16.M88.4 R216, [R3+UR5+0x7800] ;  /* 0x0078000503d8783b */ /* 0x00072e0008000200 */
[-C--:B-----5:R-:W-:Y:S08]  /*19680*/  HMMA.16816.F32.BF16 R52, R200, R220.reuse, RZ ;  /* 0x000000dcc834723c */ /* 0x0a0ff000000418ff */
[C---:B------:R-:W-:Y:S08]  /*19690*/  HMMA.16816.F32.BF16 R56, R208.reuse, R220, RZ ;  /* 0x000000dcd038723c */ /* 0x040ff000000418ff */
[-C--:B------:R-:W-:Y:S01]  /*196a0*/  HMMA.16816.F32.BF16 R60, R208, R222.reuse, RZ ;  /* 0x000000ded03c723c */ /* 0x080fe200000418ff */
[----:B---3--:R-:W-:Y:S07]  /*196b0*/  IMAD.MOV.U32 R3, RZ, RZ, R78 ;  /* 0x000000ffff037224 */ /* 0x008fee00078e004e */
[C---:B------:R-:W-:Y:S01]  /*196c0*/  HMMA.16816.F32.BF16 R64, R200.reuse, R222, RZ ;  /* 0x000000dec840723c */ /* 0x040fe200000418ff */
[----:B------:R-:W3:Y:S07]  /*196d0*/  LDSM.16.M88.4 R220, [R2+0x5000] ;  /* 0x0050000002dc783b */ /* 0x000eee0000000200 */
[-C--:B-1----:R-:W-:Y:S08]  /*196e0*/  HMMA.16816.F32.BF16 R68, R200, R204.reuse, RZ ;  /* 0x000000ccc844723c */ /* 0x082ff000000418ff */
[C---:B------:R-:W-:Y:S08]  /*196f0*/  HMMA.16816.F32.BF16 R72, R208.reuse, R204, RZ ;  /* 0x000000ccd048723c */ /* 0x040ff000000418ff */
[-C--:B------:R-:W-:Y:S08]  /*19700*/  HMMA.16816.F32.BF16 R76, R208, R206.reuse, RZ ;  /* 0x000000ced04c723c */ /* 0x080ff000000418ff */
[C---:B------:R-:W-:Y:S01]  /*19710*/  HMMA.16816.F32.BF16 R80, R200.reuse, R206, RZ ;  /* 0x000000cec850723c */ /* 0x040fe200000418ff */
[----:B------:R-:W-:Y:S07]  /*19720*/  LDSM.16.M88.4 R204, [R2+0x6800] ;  /* 0x0068000002cc783b */ /* 0x000fee0000000200 */
[-C--:B--2---:R-:W-:Y:S08]  /*19730*/  HMMA.16816.F32.BF16 R84, R200, R212.reuse, RZ ;  /* 0x000000d4c854723c */ /* 0x084ff000000418ff */
[C---:B------:R-:W-:Y:S08]  /*19740*/  HMMA.16816.F32.BF16 R88, R208.reuse, R212, RZ ;  /* 0x000000d4d058723c */ /* 0x040ff000000418ff */
[-C--:B------:R-:W-:Y:S08]  /*19750*/  HMMA.16816.F32.BF16 R92, R208, R214.reuse, RZ ;  /* 0x000000d6d05c723c */ /* 0x080ff000000418ff */
[C---:B------:R-:W-:Y:S01]  /*19760*/  HMMA.16816.F32.BF16 R96, R200.reuse, R214, RZ ;  /* 0x000000d6c860723c */ /* 0x040fe200000418ff */
[----:B------:R-:W-:Y:S07]  /*19770*/  LDSM.16.M88.4 R212, [R2+0x7800] ;  /* 0x0078000002d4783b */ /* 0x000fee0000000200 */
[-C--:B------:R-:W-:Y:S08]  /*19780*/  HMMA.16816.F32.BF16 R100, R200, R224.reuse, RZ ;  /* 0x000000e0c864723c */ /* 0x080ff000000418ff */
[C---:B------:R-:W-:Y:S01]  /*19790*/  HMMA.16816.F32.BF16 R104, R208.reuse, R224, RZ ;  /* 0x000000e0d068723c */ /* 0x040fe200000418ff */
[----:B------:R-:W1:Y:S01]  /*197a0*/  S2R R224, SR_TID.X ;  /* 0x0000000000e07919 */ /* 0x000e620000002100 */
[----:B------:R-:W-:Y:S06]  /*197b0*/  IMAD.MOV.U32 R225, RZ, RZ, 0x40 ;  /* 0x00000040ffe17424 */ /* 0x000fec00078e00ff */
[-C--:B------:R-:W-:Y:S08]  /*197c0*/  HMMA.16816.F32.BF16 R108, R208, R226.reuse, RZ ;  /* 0x000000e2d06c723c */ /* 0x080ff000000418ff */
[C---:B------:R-:W-:Y:S08]  /*197d0*/  HMMA.16816.F32.BF16 R112, R200.reuse, R226, RZ ;  /* 0x000000e2c870723c */ /* 0x040ff000000418ff */
[-C--:B----4-:R-:W-:Y:S08]  /*197e0*/  HMMA.16816.F32.BF16 R116, R200, R216.reuse, RZ ;  /* 0x000000d8c874723c */ /* 0x090ff000000418ff */
[C---:B------:R-:W-:Y:S02]  /*197f0*/  HMMA.16816.F32.BF16 R120, R208.reuse, R216, RZ ;  /* 0x000000d8d078723c */ /* 0x040fe400000418ff */
[----:B-1----:R-:W-:Y:S04]  /*19800*/  LOP3.LUT P4, RZ, R224, 0x4, RZ, 0xc0, !PT ;  /* 0x00000004e0ff7812 */ /* 0x002fe8000788c0ff */
[----:B------:R-:W-:Y:S02]  /*19810*/  SEL R217, R225, 0xffffffc0, !P4 ;  /* 0xffffffc0e1d97807 */ /* 0x000fe40006000000 */
[-C--:B------:R-:W-:Y:S01]  /*19820*/  HMMA.16816.F32.BF16 R124, R208, R218.reuse, RZ ;  /* 0x000000dad07c723c */ /* 0x080fe200000418ff */
[----:B------:R-:W-:Y:S02]  /*19830*/  LDSM.16.M88.4 R208, [R2+0x7000] ;  /* 0x0070000002d0783b */ /* 0x000fe40000000200 */
[----:B------:R-:W-:Y:S05]  /*19840*/  IMAD.IADD R3, R3, 0x1, R217 ;  /* 0x0000000103037824 */ /* 0x000fea00078e02d9 */
[----:B------:R-:W-:Y:S01]  /*19850*/  HMMA.16816.F32.BF16 R128, R200, R218, RZ ;  /* 0x000000dac880723c */ /* 0x000fe200000418ff */
[----:B------:R-:W1:Y:S07]  /*19860*/  LDSM.16.M88.4 R200, [R2+0x6000] ;  /* 0x0060000002c8783b */ /* 0x000e6e0000000200 */
[-C--:B------:R-:W-:Y:S01]  /*19870*/  HMMA.16816.F32.BF16 R4, R228, R232.reuse, R4 ;  /* 0x000000e8e404723c */ /* 0x080fe20000041804 */
[----:B------:R-:W-:Y:S07]  /*19880*/  LDSM.16.M88.4 R224, [R3+0x2000] ;  /* 0x0020000003e0783b */ /* 0x000fee0000000200 */
[C---:B------:R-:W-:Y:S04]  /*19890*/  HMMA.16816.F32.BF16 R8, R236.reuse, R232, R8 ;  /* 0x000000e8ec08723c */ /* 0x040fe80000041808 */
[----:B------:R-:W-:Y:S02]  /*198a0*/  IADD3 R233, PT, PT, R0, R217, RZ ;  /* 0x000000d900e97210 */ /* 0x000fe40007ffe0ff */
[----:B------:R2:W-:Y:S02]  /*198b0*/  LDSM.16.M88.4 R216, [R3] ;  /* 0x0000000003d8783b */ /* 0x0005e40000000200 */
[-C--:B------:R-:W-:Y:S03]  /*198c0*/  HMMA.16816.F32.BF16 R12, R236, R234.reuse, R12 ;  /* 0x000000eaec0c723c */ /* 0x080fe6000004180c */
[C---:B------:R-:W-:Y:S05]  /*198d0*/  IMAD.IADD R0, R250.reuse, 0x1, R233 ;  /* 0x00000001fa007824 */ /* 0x040fea00078e02e9 */
[C---:B------:R-:W-:Y:S08]  /*198e0*/  HMMA.16816.F32.BF16 R16, R228.reuse, R234, R16 ;  /* 0x000000eae410723c */ /* 0x040ff00000041810 */
[-C--:B------:R-:W-:Y:S03]  /*198f0*/  HMMA.16816.F32.BF16 R20, R228, R240.reuse, R20 ;  /* 0x000000f0e414723c */ /* 0x080fe60000041814 */
[----:B--2---:R-:W-:Y:S05]  /*19900*/  IMAD.IADD R3, R250, 0x1, R3 ;  /* 0x00000001fa037824 */ /* 0x004fea00078e0203 */
        /* <DEDUP_REMOVED lines=12> */
[C---:B------:R-:W-:Y:S08]  /*199d0*/  HMMA.16816.F32.BF16 R64, R228.reuse, R246, R64 ;  /* 0x000000f6e440723c */ /* 0x040ff00000041840 */
        /* <DEDUP_REMOVED lines=32> */
[-C--:B---3--:R-:W-:Y:S01]  /*19be0*/  HMMA.16816.F32.BF16 R36, R216, R204.reuse, R36 ;  /* 0x000000ccd824723c */ /* 0x088fe20000041824 */
[----:B------:R-:W-:Y:S07]  /*19bf0*/  LDSM.16.M88.4 R232, [R0+0x5000] ;  /* 0x0050000000e8783b */ /* 0x000fee0000000200 */
        /* <DEDUP_REMOVED lines=23> */
[----:B------:R-:W5:Y:S07]  /*19d70*/  LDSM.16.M88.4 R220, [R0+0x5800] ;  /* 0x0058000000dc783b */ /* 0x000f6e0000000200 */
[-C--:B-1----:R-:W-:Y:S08]  /*19d80*/  HMMA.16816.F32.BF16 R116, R216, R200.reuse, R116 ;  /* 0x000000c8d874723c */ /* 0x082ff00000041874 */
[C---:B------:R-:W-:Y:S08]  /*19d90*/  HMMA.16816.F32.BF16 R120, R224.reuse, R200, R120 ;  /* 0x000000c8e078723c */ /* 0x040ff00000041878 */
[-C--:B------:R-:W-:Y:S01]  /*19da0*/  HMMA.16816.F32.BF16 R124, R224, R202.reuse, R124 ;  /* 0x000000cae07c723c */ /* 0x080fe2000004187c */
[----:B------:R-:W1:Y:S07]  /*19db0*/  LDSM.16.M88.4 R224, [R0+0x7000] ;  /* 0x0070000000e0783b */ /* 0x000e6e0000000200 */
[----:B------:R-:W-:Y:S01]  /*19dc0*/  HMMA.16816.F32.BF16 R128, R216, R202, R128 ;  /* 0x000000cad880723c */ /* 0x000fe20000041880 */
[----:B------:R-:W5:Y:S04]  /*19dd0*/  LDL R218, [R1+0x40] ;  /* 0x0000400001da7983 */ /* 0x000f680000100800 */
[----:B------:R-:W1:Y:S03]  /*19de0*/  LDSM.16.M88.4 R200, [R0+0x7800] ;  /* 0x0078000000c8783b */ /* 0x000e660000000200 */
[-C--:B---3--:R-:W-:Y:S01]  /*19df0*/  HMMA.16816.F32.BF16 R4, R204, R208.reuse, R4 ;  /* 0x000000d0cc04723c */ /* 0x088fe20000041804 */
[----:B------:R-:W-:Y:S04]  /*19e00*/  DEPBAR.LE SB0, 0x0 ;  /* 0x000080000000791a */ /* 0x000fe80000000000 */
[----:B------:R-:W3:Y:S03]  /*19e10*/  LDL R219, [R1+0x50] ;  /* 0x0000500001db7983 */ /* 0x000ee60000100800 */
[C---:B----4-:R-:W-:Y:S01]  /*19e20*/  HMMA.16816.F32.BF16 R8, R212.reuse, R208, R8 ;  /* 0x000000d0d408723c */ /* 0x050fe20000041808 */
[----:B------:R-:W-:Y:S07]  /*19e30*/  BAR.SYNC.DEFER_BLOCKING 0x0 ;  /* 0x0000000000007b1d */ /* 0x000fee0000010000 */
[-C--:B------:R-:W-:Y:S08]  /*19e40*/  HMMA.16816.F32.BF16 R12, R212, R210.reuse, R12 ;  /* 0x000000d2d40c723c */ /* 0x080ff0000004180c */
[C---:B------:R-:W-:Y:S04]  /*19e50*/  HMMA.16816.F32.BF16 R16, R204.reuse, R210, R16 ;  /* 0x000000d2cc10723c */ /* 0x040fe80000041810 */
[----:B------:R-:W-:Y:S01]  /*19e60*/  FMUL.FTZ R247, R9, UR8 ;  /* 0x0000000809f77c20 */ /* 0x000fe20008410000 */
[----:B------:R-:W-:Y:S03]  /*19e70*/  FMUL.FTZ R245, R10, UR8 ;  /* 0x000000080af57c20 */ /* 0x000fe60008410000 */
[-C--:B--2---:R-:W-:Y:S01]  /*19e80*/  HMMA.16816.F32.BF16 R20, R204, R228.reuse, R20 ;  /* 0x000000e4cc14723c */ /* 0x084fe20000041814 */
[----:B------:R-:W2:Y:S07]  /*19e90*/  S2R R216, SR_TID.X ;  /* 0x0000000000d87919 */ /* 0x000eae0000002100 */
[C---:B------:R-:W-:Y:S08]  /*19ea0*/  HMMA.16816.F32.BF16 R24, R212.reuse, R228, R24 ;  /* 0x000000e4d418723c */ /* 0x040ff00000041818 */
[-C--:B------:R-:W-:Y:S08]  /*19eb0*/  HMMA.16816.F32.BF16 R28, R212, R230.reuse, R28 ;  /* 0x000000e6d41c723c */ /* 0x080ff0000004181c */
[C---:B------:R-:W-:Y:S08]  /*19ec0*/  HMMA.16816.F32.BF16 R32, R204.reuse, R230, R32 ;  /* 0x000000e6cc20723c */ /* 0x040ff00000041820 */
[-C--:B------:R-:W-:Y:S08]  /*19ed0*/  HMMA.16816.F32.BF16 R36, R204, R232.reuse, R36 ;  /* 0x000000e8cc24723c */ /* 0x080ff00000041824 */
[C---:B------:R-:W-:Y:S04]  /*19ee0*/  HMMA.16816.F32.BF16 R40, R212.reuse, R232, R40 ;  /* 0x000000e8d428723c */ /* 0x040fe80000041828 */
[----:B--2---:R-:W-:Y:S04]  /*19ef0*/  IMAD.SHL.U32 R233, R216, 0x2, RZ ;  /* 0x00000002d8e97824 */ /* 0x004fe800078e00ff */
[-C--:B------:R-:W-:Y:S03]  /*19f00*/  HMMA.16816.F32.BF16 R44, R212, R234.reuse, R44 ;  /* 0x000000ead42c723c */ /* 0x080fe6000004182c */
[----:B------:R-:W-:Y:S05]  /*19f10*/  LOP3.LUT R232, R233, 0x6, RZ, 0xc0, !PT ;  /* 0x00000006e9e87812 */ /* 0x000fea00078ec0ff */
[C---:B------:R-:W-:Y:S01]  /*19f20*/  HMMA.16816.F32.BF16 R48, R204.reuse, R234, R48 ;  /* 0x000000eacc30723c */ /* 0x040fe20000041830 */
[----:B------:R-:W-:Y:S07]  /*19f30*/  MOV R235, UR18 ;  /* 0x0000001200eb7c02 */ /* 0x000fee0008000f00 */
[-C--:B-----5:R-:W-:Y:S08]  /*19f40*/  HMMA.16816.F32.BF16 R52, R204, R220.reuse, R52 ;  /* 0x000000dccc34723c */ /* 0x0a0ff00000041834 */
[C---:B------:R-:W-:Y:S08]  /*19f50*/  HMMA.16816.F32.BF16 R56, R212.reuse, R220, R56 ;  /* 0x000000dcd438723c */ /* 0x040ff00000041838 */
[-C--:B------:R-:W-:Y:S08]  /*19f60*/  HMMA.16816.F32.BF16 R60, R212, R222.reuse, R60 ;  /* 0x000000ded43c723c */ /* 0x080ff0000004183c */
[C---:B------:R-:W-:Y:S08]  /*19f70*/  HMMA.16816.F32.BF16 R64, R204.reuse, R222, R64 ;  /* 0x000000decc40723c */ /* 0x040ff00000041840 */
[-C--:B------:R-:W-:Y:S08]  /*19f80*/  HMMA.16816.F32.BF16 R68, R204, R236.reuse, R68 ;  /* 0x000000eccc44723c */ /* 0x080ff00000041844 */
[C---:B------:R-:W-:Y:S04]  /*19f90*/  HMMA.16816.F32.BF16 R72, R212.reuse, R236, R72 ;  /* 0x000000ecd448723c */ /* 0x040fe80000041848 */
[----:B------:R-:W-:Y:S01]  /*19fa0*/  FMUL.FTZ R237, R5, UR8 ;  /* 0x0000000805ed7c20 */ /* 0x000fe20008410000 */
[----:B------:R-:W-:Y:S03]  /*19fb0*/  FMUL.FTZ R5, R8, UR8 ;  /* 0x0000000808057c20 */ /* 0x000fe60008410000 */
[-C--:B------:R-:W-:Y:S02]  /*19fc0*/  HMMA.16816.F32.BF16 R76, R212, R238.reuse, R76 ;  /* 0x000000eed44c723c */ /* 0x080fe4000004184c */
[----:B------:R-:W-:Y:S06]  /*19fd0*/  MUFU.TANH R237, R237 ;  /* 0x000000ed00ed7308 */ /* 0x000fec0000002400 */
[C---:B------:R-:W-:Y:S04]  /*19fe0*/  HMMA.16816.F32.BF16 R80, R204.reuse, R238, R80 ;  /* 0x000000eecc50723c */ /* 0x040fe80000041850 */
[----:B------:R-:W-:Y:S02]  /*19ff0*/  IMAD R238, R235, 0x80, R232 ;  /* 0x00000080ebee7824 */ /* 0x000fe400078e02e8 */
[----:B------:R-:W-:Y:S01]  /*1a000*/  FMUL.FTZ R235, R6, UR8 ;  /* 0x0000000806eb7c20 */ /* 0x000fe20008410000 */
[----:B------:R-:W-:Y:S01]  /*1a010*/  FMUL.FTZ R239, R4, UR8 ;  /* 0x0000000804ef7c20 */ /* 0x000fe20008410000 */
[-C--:B------:R-:W-:Y:S03]  /*1a020*/  HMMA.16816.F32.BF16 R84, R204, R240.reuse, R84 ;  /* 0x000000f0cc54723c */ /* 0x080fe60000041854 */
[----:B------:R-:W-:Y:S01]  /*1a030*/  VIADD R2, R238, 0x78 ;  /* 0x00000078ee027836 */ /* 0x000fe20000000000 */
[----:B------:R-:W-:Y:S03]  /*1a040*/  MUFU.TANH R235, R235 ;  /* 0x000000eb00eb7308 */ /* 0x000fe60000002400 */
[----:B------:R-:W-:Y:S01]  /*1a050*/  VIADD R236, R2, UR17 ;  /* 0x0000001102ec7c36 */ /* 0x000fe20008000000 */
[C---:B------:R-:W-:Y:S01]  /*1a060*/  HMMA.16816.F32.BF16 R88, R212.reuse, R240, R88 ;  /* 0x000000f0d458723c */ /* 0x040fe20000041858 */
[----:B------:R2:W-:Y:S03]  /*1a070*/  STL [R1+0x70], R2 ;  /* 0x0000700201007387 */ /* 0x0005e60000100800 */
[----:B------:R-:W-:Y:S01]  /*1a080*/  IADD3 R240, PT, PT, R238, UR17, RZ ;  /* 0x00000011eef07c10 */ /* 0x000fe2000fffe0ff */
[----:B------:R-:W4:Y:S01]  /*1a090*/  LDL R208, [R1+0x48] ;  /* 0x0000480001d07983 */ /* 0x000f220000100800 */
[----:B------:R-:W-:Y:S01]  /*1a0a0*/  VIADD R234, R236, 0xffffff89 ;  /* 0xffffff89ecea7836 */ /* 0x000fe20000000000 */
[----:B------:R-:W5:Y:S01]  /*1a0b0*/  MUFU.TANH R239, R239 ;  /* 0x000000ef00ef7308 */ /* 0x000f620000002400 */
[-C--:B------:R-:W-:Y:S01]  /*1a0c0*/  HMMA.16816.F32.BF16 R92, R212, R242.reuse, R92 ;  /* 0x000000f2d45c723c */ /* 0x080fe2000004185c */
[----:B------:R-:W4:Y:S07]  /*1a0d0*/  LDL R230, [R1+0x4c] ;  /* 0x00004c0001e67983 */ /* 0x000f2e0000100800 */
[C---:B------:R-:W-:Y:S04]  /*1a0e0*/  HMMA.16816.F32.BF16 R96, R204.reuse, R242, R96 ;  /* 0x000000f2cc60723c */ /* 0x040fe80000041860 */
[----:B------:R-:W-:Y:S04]  /*1a0f0*/  FMUL.FTZ R243, R7, UR8 ;  /* 0x0000000807f37c20 */ /* 0x000fe80008410000 */
[-C--:B-1----:R-:W-:Y:S02]  /*1a100*/  HMMA.16816.F32.BF16 R100, R204, R224.reuse, R100 ;  /* 0x000000e0cc64723c */ /* 0x082fe40000041864 */
[----:B------:R-:W1:Y:S06]  /*1a110*/  MUFU.TANH R243, R243 ;  /* 0x000000f300f37308 */ /* 0x000e6c0000002400 */
[C---:B------:R-:W-:Y:S08]  /*1a120*/  HMMA.16816.F32.BF16 R104, R212.reuse, R224, R104 ;  /* 0x000000e0d468723c */ /* 0x040ff00000041868 */
[-C--:B------:R-:W-:Y:S08]  /*1a130*/  HMMA.16816.F32.BF16 R108, R212, R226.reuse, R108 ;  /* 0x000000e2d46c723c */ /* 0x080ff0000004186c */
[C---:B------:R-:W-:Y:S08]  /*1a140*/  HMMA.16816.F32.BF16 R112, R204.reuse, R226, R112 ;  /* 0x000000e2cc70723c */ /* 0x040ff00000041870 */
[-C--:B------:R-:W-:Y:S08]  /*1a150*/  HMMA.16816.F32.BF16 R116, R204, R200.reuse, R116 ;  /* 0x000000c8cc74723c */ /* 0x080ff00000041874 */
[C---:B------:R-:W-:Y:S08]  /*1a160*/  HMMA.16816.F32.BF16 R120, R212.reuse, R200, R120 ;  /* 0x000000c8d478723c */ /* 0x040ff00000041878 */
[-C--:B------:R-:W-:Y:S08]  /*1a170*/  HMMA.16816.F32.BF16 R124, R212, R202.reuse, R124 ;  /* 0x000000cad47c723c */ /* 0x080ff0000004187c */
[----:B------:R-:W-:Y:S04]  /*1a180*/  HMMA.16816.F32.BF16 R128, R204, R202, R128 ;  /* 0x000000cacc80723c */ /* 0x000fe80000041880 */
[C---:B------:R-:W-:Y:S01]  /*1a190*/  IADD3 R213, PT, PT, R218.reuse, -UR10, RZ ;  /* 0x8000000adad57c10 */ /* 0x040fe2000fffe0ff */
[C---:B------:R-:W-:Y:S02]  /*1a1a0*/  IMAD.IADD R241, R218.reuse, 0x1, -R240 ;  /* 0x00000001daf17824 */ /* 0x040fe400078e0af0 */
[--C-:B------:R-:W-:Y:S01]  /*1a1b0*/  IMAD.IADD R244, R218, 0x1, -R234.reuse ;  /* 0x00000001daf47824 */ /* 0x100fe200078e0aea */
[----:B------:R-:W-:Y:S02]  /*1a1c0*/  ISETP.GT.AND P6, PT, R213, R238, PT ;  /* 0x000000eed500720c */ /* 0x000fe40003fc4270 */
[----:B------:R-:W-:Y:S02]  /*1a1d0*/  IABS R242, R241 ;  /* 0x000000f100f27213 */ /* 0x000fe40000000000 */
[----:B------:R-:W-:Y:S01]  /*1a1e0*/  IABS R241, R244 ;  /* 0x000000f400f17213 */ /* 0x000fe20000000000 */
[----:B------:R-:W-:Y:S01]  /*1a1f0*/  FMUL.FTZ R244, R11, UR8 ;  /* 0x000000080bf47c20 */ /* 0x000fe20008410000 */
[----:B--2---:R-:W-:Y:S02]  /*1a200*/  I2FP.F32.S32 R2, R242 ;  /* 0x000000f200027245 */ /* 0x004fe40000201400 */
[----:B------:R4:W2:Y:S01]  /*1a210*/  MUFU.TANH R242, R5 ;  /* 0x0000000500f27308 */ /* 0x0008a20000002400 */
[----:B------:R-:W-:Y:S01]  /*1a220*/  I2FP.F32.S32 R241, R241 ;  /* 0x000000f100f17245 */ /* 0x000fe20000201400 */
[C---:B---3--:R-:W-:Y:S01]  /*1a230*/  VIADD R205, R219.reuse, -UR10 ;  /* 0x8000000adbcd7c36 */ /* 0x048fe20008000000 */
[C---:B------:R-:W-:Y:S01]  /*1a240*/  IADD3 R246, PT, PT, R219.reuse, -R240, RZ ;  /* 0x800000f0dbf67210 */ /* 0x040fe20007ffe0ff */
[----:B-----5:R-:W-:Y:S01]  /*1a250*/  FFMA.FTZ R239, R2, -UR6, R239 ;  /* 0x8000000602ef7c23 */ /* 0x020fe200080100ef */
[----:B------:R-:W-:Y:S02]  /*1a260*/  IMAD.IADD R2, R219, 0x1, -R234 ;  /* 0x00000001db027824 */ /* 0x000fe400078e0aea */
[----:B------:R-:W-:Y:S01]  /*1a270*/  FFMA.FTZ R237, R241, -UR6, R237 ;  /* 0x80000006f1ed7c23 */ /* 0x000fe200080100ed */
[----:B------:R-:W-:Y:S02]  /*1a280*/  IABS R246, R246 ;  /* 0x000000f600f67213 */ /* 0x000fe40000000000 */
[----:B------:R3:W5:Y:S01]  /*1a290*/  MUFU.TANH R241, R247 ;  /* 0x000000f700f17308 */ /* 0x0007620000002400 */
[----:B------:R-:W-:Y:S02]  /*1a2a0*/  ISETP.GT.AND P3, PT, R205, R238, PT ;  /* 0x000000eecd00720c */ /* 0x000fe40003f64270 */
[----:B------:R-:W-:Y:S02]  /*1a2b0*/  I2FP.F32.S32 R246, R246 ;  /* 0x000000f600f67245 */ /* 0x000fe40000201400 */
[----:B------:R-:W-:Y:S03]  /*1a2c0*/  IABS R2, R2 ;  /* 0x0000000200027213 */ /* 0x000fe60000000000 */
[----:B------:R-:W-:Y:S01]  /*1a2d0*/  FFMA.FTZ R235, R246, -UR6, R235 ;  /* 0x80000006f6eb7c23 */ /* 0x000fe200080100eb */
[----:B------:R-:W-:Y:S01]  /*1a2e0*/  I2FP.F32.S32 R2, R2 ;  /* 0x0000000200027245 */ /* 0x000fe20000201400 */
[----:B------:R-:W-:Y:S04]  /*1a2f0*/  MUFU.TANH R244, R244 ;  /* 0x000000f400f47308 */ /* 0x000fe80000002400 */
[----:B-1----:R-:W-:Y:S01]  /*1a300*/  FFMA.FTZ R243, R2, -UR6, R243 ;  /* 0x8000000602f37c23 */ /* 0x002fe200080100f3 */
[C---:B----4-:R-:W-:Y:S02]  /*1a310*/  IADD3 R5, PT, PT, R208.reuse, -R240, RZ ;  /* 0x800000f0d0057210 */ /* 0x050fe40007ffe0ff */
[----:B------:R-:W-:Y:S02]  /*1a320*/  IADD3 R9, PT, PT, R208, -UR10, RZ ;  /* 0x8000000ad0097c10 */ /* 0x000fe4000fffe0ff */
[----:B------:R-:W-:Y:S01]  /*1a330*/  IABS R5, R5 ;  /* 0x0000000500057213 */ /* 0x000fe20000000000 */
[C---:B------:R-:W-:Y:S02]  /*1a340*/  IMAD.IADD R246, R230.reuse, 0x1, -R240 ;  /* 0x00000001e6f67824 */ /* 0x040fe400078e0af0 */
[----:B------:R1:W4:Y:S01]  /*1a350*/  MUFU.TANH R240, R245 ;  /* 0x000000f500f07308 */ /* 0x0003220000002400 */
[C---:B------:R-:W-:Y:S02]  /*1a360*/  VIADD R222, R230.reuse, -UR10 ;  /* 0x8000000ae6de7c36 */ /* 0x040fe40008000000 */
[----:B---3--:R-:W-:Y:S01]  /*1a370*/  IABS R247, R246 ;  /* 0x000000f600f77213 */ /* 0x008fe20000000000 */
[----:B------:R-:W-:Y:S02]  /*1a380*/  IMAD.IADD R246, R230, 0x1, -R234 ;  /* 0x00000001e6f67824 */ /* 0x000fe400078e0aea */
[----:B------:R-:W-:Y:S02]  /*1a390*/  ISETP.GT.AND P2, PT, R222, R238, PT ;  /* 0x000000eede00720c */ /* 0x000fe40003f44270 */
[----:B------:R-:W-:Y:S02]  /*1a3a0*/  I2FP.F32.S32 R247, R247 ;  /* 0x000000f700f77245 */ /* 0x000fe40000201400 */
[----:B------:R-:W-:Y:S03]  /*1a3b0*/  IABS R246, R246 ;  /* 0x000000f600f67213 */ /* 0x000fe60000000000 */
[----:B--2---:R-:W-:Y:S01]  /*1a3c0*/  FFMA.FTZ R242, R247, -UR6, R242 ;  /* 0x80000006f7f27c23 */ /* 0x004fe200080100f2 */
[----:B------:R-:W-:Y:S02]  /*1a3d0*/  I2FP.F32.S32 R246, R246 ;  /* 0x000000f600f67245 */ /* 0x000fe40000201400 */
[----:B-1----:R-:W-:Y:S03]  /*1a3e0*/  I2FP.F32.S32 R245, R5 ;  /* 0x0000000500f57245 */ /* 0x002fe60000201400 */
[----:B-----5:R-:W-:Y:S01]  /*1a3f0*/  FFMA.FTZ R241, R246, -UR6, R241 ;  /* 0x80000006f6f17c23 */ /* 0x020fe200080100f1 */
[----:B------:R-:W-:Y:S02]  /*1a400*/  VIADD R246, R238, 0x1 ;  /* 0x00000001eef67836 */ /* 0x000fe40000000000 */
[----:B----4-:R-:W-:Y:S01]  /*1a410*/  FFMA.FTZ R240, R245, -UR6, R240 ;  /* 0x80000006f5f07c23 */ /* 0x010fe200080100f0 */
[----:B------:R-:W-:Y:S06]  /*1a420*/  BRA.U.ANY UP0, `(.L_x_1177) ;  /* 0xffffffe100407547 */ /* 0x000fec000b93ffff */
.L_x_1176:
[----:B------:R-:W3:Y:S01]  /*1a430*/  LDL R217, [R1+0x34] ;  /* 0x0000340001d97983 */ /* 0x000ee20000100800 */
[----:B--2---:R-:W-:Y:S01]  /*1a440*/  FMUL.FTZ R2, R13, UR8 ;  /* 0x000000080d027c20 */ /* 0x004fe20008410000 */
[----:B------:R-:W-:Y:S02]  /*1a450*/  IMAD.IADD R5, R208, 0x1, -R234 ;  /* 0x00000001d0057824 */ /* 0x000fe400078e0aea */
[----:B------:R-:W-:Y:S01]  /*1a460*/  FMUL.FTZ R0, R12, UR8 ;  /* 0x000000080c007c20 */ /* 0x000fe20008410000 */
[----:B------:R-:W-:Y:S01]  /*1a470*/  STL [R1+0xa0], R143 ;  /* 0x0000a08f01007387 */ /* 0x000fe20000100800 */
[----:B------:R-:W-:Y:S01]  /*1a480*/  FMUL.FTZ R11, R14, UR8 ;  /* 0x000000080e0b7c20 */ /* 0x000fe20008410000 */
[C---:B------:R-:W-:Y:S01]  /*1a490*/  VIADD R7, R236.reuse, 0xffffff91 ;  /* 0xffffff91ec077836 */ /* 0x040fe20000000000 */
[----:B------:R-:W1:Y:S01]  /*1a4a0*/  MUFU.TANH R2, R2 ;  /* 0x0000000200027308 */ /* 0x000e620000002400 */
[----:B------:R2:W-:Y:S01]  /*1a4b0*/  STL [R1+0x9c], R136 ;  /* 0x00009c8801007387 */ /* 0x0005e20000100800 */
[----:B------:R-:W-:Y:S01]  /*1a4c0*/  IABS R5, R5 ;  /* 0x0000000500057213 */ /* 0x000fe20000000000 */
[----:B------:R-:W-:Y:S01]  /*1a4d0*/  VIADD R3, R236, 0xffffff90 ;  /* 0xffffff90ec037836 */ /* 0x000fe20000000000 */
[----:B------:R-:W-:Y:S01]  /*1a4e0*/  FSEL R242, R242, -INF , !P2 ;  /* 0xff800000f2f27808 */ /* 0x000fe20005000000 */
[----:B------:R-:W-:Y:S01]  /*1a4f0*/  IMAD.IADD R14, R230, 0x1, -R7 ;  /* 0x00000001e60e7824 */ /* 0x000fe200078e0a07 */
[----:B------:R-:W-:Y:S01]  /*1a500*/  ISETP.GT.AND P0, PT, R9, R238, PT ;  /* 0x000000ee0900720c */ /* 0x000fe20003f04270 */
[----:B------:R-:W-:Y:S03]  /*1a510*/  FMUL.FTZ R67, R67, UR8 ;  /* 0x0000000843437c20 */ /* 0x000fe60008410000 */
[----:B------:R-:W-:Y:S01]  /*1a520*/  MUFU.TANH R0, R0 ;  /* 0x0000000000007308 */ /* 0x000fe20000002400 */
[----:B------:R-:W-:Y:S01]  /*1a530*/  FMUL.FTZ R81, R81, UR8 ;  /* 0x0000000851517c20 */ /* 0x000fe20008410000 */
[----:B------:R-:W-:Y:S01]  /*1a540*/  FSEL R13, R240, -INF , !P0 ;  /* 0xff800000f00d7808 */ /* 0x000fe20004000000 */
[----:B------:R-:W-:Y:S01]  /*1a550*/  FMUL.FTZ R87, R87, UR8 ;  /* 0x0000000857577c20 */ /* 0x000fe20008410000 */
[----:B------:R-:W-:Y:S01]  /*1a560*/  FMUL.FTZ R90, R90, UR8 ;  /* 0x000000085a5a7c20 */ /* 0x000fe20008410000 */
[----:B------:R-:W-:Y:S01]  /*1a570*/  FMUL.FTZ R122, R122, UR8 ;  /* 0x000000087a7a7c20 */ /* 0x000fe20008410000 */
[--C-:B------:R-:W-:Y:S02]  /*1a580*/  IMAD.IADD R12, R208, 0x1, -R3.reuse ;  /* 0x00000001d00c7824 */ /* 0x100fe400078e0a03 */
[----:B------:R-:W-:Y:S02]  /*1a590*/  FMUL.FTZ R18, R18, UR8 ;  /* 0x0000000812127c20 */ /* 0x000fe40008410000 */
[----:B------:R-:W4:Y:S01]  /*1a5a0*/  MUFU.TANH R11, R11 ;  /* 0x0000000b000b7308 */ /* 0x000f220000002400 */
[----:B------:R-:W-:Y:S01]  /*1a5b0*/  I2FP.F32.S32 R5, R5 ;  /* 0x0000000500057245 */ /* 0x000fe20000201400 */
[----:B------:R-:W-:Y:S01]  /*1a5c0*/  IMAD.IADD R201, R230, 0x1, -R3 ;  /* 0x00000001e6c97824 */ /* 0x000fe200078e0a03 */
[----:B------:R-:W-:Y:S01]  /*1a5d0*/  IABS R14, R14 ;  /* 0x0000000e000e7213 */ /* 0x000fe20000000000 */
[----:B------:R-:W-:Y:S01]  /*1a5e0*/  FMUL.FTZ R10, R16, UR8 ;  /* 0x00000008100a7c20 */ /* 0x000fe20008410000 */
[----:B------:R-:W-:Y:S01]  /*1a5f0*/  IABS R12, R12 ;  /* 0x0000000c000c7213 */ /* 0x000fe20000000000 */
[----:B------:R-:W-:Y:S01]  /*1a600*/  FFMA.FTZ R244, R5, -UR6, R244 ;  /* 0x8000000605f47c23 */ /* 0x000fe200080100f4 */
[----:B------:R-:W-:Y:S03]  /*1a610*/  FMUL.FTZ R5, R17, UR8 ;  /* 0x0000000811057c20 */ /* 0x000fe60008410000 */
[----:B------:R-:W-:Y:S01]  /*1a620*/  MUFU.TANH R247, R81 ;  /* 0x0000005100f77308 */ /* 0x000fe20000002400 */
[----:B------:R-:W-:Y:S01]  /*1a630*/  IABS R201, R201 ;  /* 0x000000c900c97213 */ /* 0x000fe20000000000 */
[----:B--2---:R-:W2:Y:S01]  /*1a640*/  LDL R136, [R1+0x30] ;  /* 0x0000300001887983 */ /* 0x004ea20000100800 */
[----:B------:R-:W-:Y:S01]  /*1a650*/  I2FP.F32.S32 R17, R14 ;  /* 0x0000000e00117245 */ /* 0x000fe20000201400 */
[----:B------:R-:W-:Y:S01]  /*1a660*/  FMUL.FTZ R14, R19, UR8 ;  /* 0x00000008130e7c20 */ /* 0x000fe20008410000 */
[----:B------:R-:W-:Y:S01]  /*1a670*/  I2FP.F32.S32 R201, R201 ;  /* 0x000000c900c97245 */ /* 0x000fe20000201400 */
[----:B------:R1:W-:Y:S01]  /*1a680*/  STL [R1+0x98], R137 ;  /* 0x0000988901007387 */ /* 0x0003e20000100800 */
[----:B------:R-:W-:Y:S03]  /*1a690*/  I2FP.F32.S32 R12, R12 ;  /* 0x0000000c000c7245 */ /* 0x000fe60000201400 */
[----:B------:R-:W-:Y:S01]  /*1a6a0*/  MUFU.TANH R10, R10 ;  /* 0x0000000a000a7308 */ /* 0x000fe20000002400 */
[----:B------:R-:W-:Y:S01]  /*1a6b0*/  IMAD.IADD R16, R208, 0x1, -R7 ;  /* 0x00000001d0107824 */ /* 0x000fe200078e0a07 */
[----:B------:R-:W-:Y:S01]  /*1a6c0*/  FSEL R6, R235, -INF , !P3 ;  /* 0xff800000eb067808 */ /* 0x000fe20005800000 */
[----:B------:R-:W-:Y:S01]  /*1a6d0*/  FMUL.FTZ R58, R58, UR8 ;  /* 0x000000083a3a7c20 */ /* 0x000fe20008410000 */
[-C--:B------:R-:W-:Y:S01]  /*1a6e0*/  ISETP.GT.AND P3, PT, R9, R246.reuse, PT ;  /* 0x000000f60900720c */ /* 0x080fe20003f64270 */
[----:B------:R-:W-:Y:S01]  /*1a6f0*/  FMUL.FTZ R61, R61, UR8 ;  /* 0x000000083d3d7c20 */ /* 0x000fe20008410000 */
[----:B------:R-:W-:Y:S01]  /*1a700*/  FSEL R239, R239, -INF , !P6 ;  /* 0xff800000efef7808 */ /* 0x000fe20007000000 */
[----:B------:R-:W-:Y:S03]  /*1a710*/  FMUL.FTZ R70, R70, UR8 ;  /* 0x0000000846467c20 */ /* 0x000fe60008410000 */
[----:B------:R-:W-:Y:S01]  /*1a720*/  MUFU.TANH R5, R5 ;  /* 0x0000000500057308 */ /* 0x000fe20000002400 */
[----:B------:R-:W-:Y:S01]  /*1a730*/  FMUL.FTZ R15, R15, UR8 ;  /* 0x000000080f0f7c20 */ /* 0x000fe20008410000 */
[-C--:B------:R-:W-:Y:S01]  /*1a740*/  ISETP.GT.AND P6, PT, R205, R246.reuse, PT ;  /* 0x000000f6cd00720c */ /* 0x080fe20003fc4270 */
[----:B------:R-:W-:Y:S01]  /*1a750*/  FMUL.FTZ R82, R82, UR8 ;  /* 0x0000000852527c20 */ /* 0x000fe20008410000 */
[----:B------:R-:W-:Y:S01]  /*1a760*/  FMUL.FTZ R83, R83, UR8 ;  /* 0x0000000853537c20 */ /* 0x000fe20008410000 */
[----:B------:R-:W-:Y:S01]  /*1a770*/  FMUL.FTZ R84, R84, UR8 ;  /* 0x0000000854547c20 */ /* 0x000fe20008410000 */
[----:B------:R-:W-:Y:S01]  /*1a780*/  FSEL R4, R243, -INF , !P6 ;  /* 0xff800000f3047808 */ /* 0x000fe20007000000 */
[----:B------:R-:W-:Y:S03]  /*1a790*/  FMUL.FTZ R85, R85, UR8 ;  /* 0x0000000855557c20 */ /* 0x000fe60008410000 */
[----:B------:R-:W4:Y:S01]  /*1a7a0*/  MUFU.TANH R15, R15 ;  /* 0x0000000f000f7308 */ /* 0x000f220000002400 */
[----:B------:R-:W-:Y:S01]  /*1a7b0*/  ISETP.GT.AND P1, PT, R213, R246, PT ;  /* 0x000000f6d500720c */ /* 0x000fe20003f24270 */
[----:B------:R-:W-:Y:S01]  /*1a7c0*/  FMUL.FTZ R20, R20, UR8 ;  /* 0x0000000814147c20 */ /* 0x000fe20008410000 */
[----:B------:R-:W-:Y:S01]  /*1a7d0*/  IABS R16, R16 ;  /* 0x0000001000107213 */ /* 0x000fe20000000000 */
[----:B------:R-:W-:Y:S01]  /*1a7e0*/  FMUL.FTZ R21, R21, UR8 ;  /* 0x0000000815157c20 */ /* 0x000fe20008410000 */
[----:B------:R-:W-:Y:S01]  /*1a7f0*/  FSEL R8, R237, -INF , !P1 ;  /* 0xff800000ed087808 */ /* 0x000fe20004800000 */
[----:B------:R-:W-:Y:S01]  /*1a800*/  FMUL.FTZ R200, R24, UR8 ;  /* 0x0000000818c87c20 */ /* 0x000fe20008410000 */
[----:B-1----:R-:W2:Y:S03]  /*1a810*/  LDL R137, [R1+0x3c] ;  /* 0x00003c0001897983 */ /* 0x002ea60000100800 */
[----:B------:R-:W-:Y:S01]  /*1a820*/  MUFU.TANH R243, R82 ;  /* 0x0000005200f37308 */ /* 0x000fe20000002400 */
[----:B------:R-:W-:Y:S01]  /*1a830*/  I2FP.F32.S32 R16, R16 ;  /* 0x0000001000107245 */ /* 0x000fe20000201400 */
[----:B------:R-:W-:Y:S01]  /*1a840*/  FMUL.FTZ R86, R86, UR8 ;  /* 0x0000000856567c20 */ /* 0x000fe20008410000 */
[----:B------:R1:W-:Y:S01]  /*1a850*/  STL [R1+0x94], R138 ;  /* 0x0000948a01007387 */ /* 0x0003e20000100800 */
[----:B------:R-:W-:Y:S01]  /*1a860*/  ISETP.GT.AND P1, PT, R222, R246, PT ;  /* 0x000000f6de00720c */ /* 0x000fe20003f24270 */
[----:B------:R-:W-:Y:S01]  /*1a870*/  FMUL.FTZ R89, R89, UR8 ;  /* 0x0000000859597c20 */ /* 0x000fe20008410000 */
[----:B------:R-:W-:Y:S01]  /*1a880*/  FMUL.FTZ R91, R91, UR8 ;  /* 0x000000085b5b7c20 */ /* 0x000fe20008410000 */
[----:B------:R-:W-:Y:S03]  /*1a890*/  FMUL.FTZ R130, R130, UR8 ;  /* 0x0000000882827c20 */ /* 0x000fe60008410000 */
[----:B------:R-:W-:Y:S01]  /*1a8a0*/  MUFU.TANH R21, R21 ;  /* 0x0000001500157308 */ /* 0x000fe20000002400 */
[----:B------:R-:W-:Y:S01]  /*1a8b0*/  FSEL R203, R241, -INF , !P1 ;  /* 0xff800000f1cb7808 */ /* 0x000fe20004800000 */
        /* <DEDUP_REMOVED lines=18> */
[----:B-1----:R-:W2:Y:S01]  /*1a9e0*/  LDL R138, [R1+0x38] ;  /* 0x00003800018a7983 */ /* 0x002ea20000100800 */
[----:B------:R-:W-:Y:S01]  /*1a9f0*/  FMUL.FTZ R32, R32, UR8 ;  /* 0x0000000820207c20 */ /* 0x000fe20008410000 */
[----:B------:R-:W-:Y:S01]  /*1aa00*/  FMUL.FTZ R34, R34, UR8 ;  /* 0x0000000822227c20 */ /* 0x000fe20008410000 */
[----:B------:R-:W-:Y:S03]  /*1aa10*/  FMUL.FTZ R35, R35, UR8 ;  /* 0x0000000823237c20 */ /* 0x000fe60008410000 */
[----:B------:R-:W-:Y:S01]  /*1aa20*/  MUFU.TANH R27, R202 ;  /* 0x000000ca001b7308 */ /* 0x000fe20000002400 */
[----:B------:R1:W-:Y:S01]  /*1aa30*/  STL [R1+0x90], R139 ;  /* 0x0000908b01007387 */ /* 0x0003e20000100800 */
[----:B------:R-:W-:Y:S01]  /*1aa40*/  FMUL.FTZ R33, R33, UR8 ;  /* 0x0000000821217c20 */ /* 0x000fe20008410000 */
[----:B------:R-:W-:Y:S01]  /*1aa50*/  FMUL.FTZ R44, R44, UR8 ;  /* 0x000000082c2c7c20 */ /* 0x000fe20008410000 */
[----:B------:R-:W-:Y:S01]  /*1aa60*/  FMUL.FTZ R45, R45, UR8 ;  /* 0x000000082d2d7c20 */ /* 0x000fe20008410000 */
[----:B------:R1:W-:Y:S01]  /*1aa70*/  STL [R1+0x8c], R132 ;  /* 0x00008c8401007387 */ /* 0x0003e20000100800 */
        /* <DEDUP_REMOVED lines=14> */
[----:B------:R-:W-:Y:S01]  /*1ab60*/  UISETP.GT.AND UP0, UPT, UR18, UR15, UPT ;  /* 0x0000000f1200728c */ /* 0x000fe2000bf04270 */
[----:B------:R-:W-:Y:S01]  /*1ab70*/  STL [R1+0x7c], R249 ;  /* 0x00007cf901007387 */ /* 0x000fe20000100800 */
[----:B------:R-:W-:Y:S04]  /*1ab80*/  UIADD3 UR18, UPT, UPT, UR18, -0x1, URZ ;  /* 0xffffffff12127890 */ /* 0x000fe8000fffe0ff */
[----:B------:R-:W-:Y:S01]  /*1ab90*/  MUFU.TANH R32, R32 ;  /* 0x0000002000207308 */ /* 0x000fe20000002400 */
[----:B------:R-:W-:Y:S04]  /*1aba0*/  STL [R1+0x78], R233 ;  /* 0x000078e901007387 */ /* 0x000fe80000100800 */
[----:B------:R1:W-:Y:S05]  /*1abb0*/  STL [R1+0x74], R232 ;  /* 0x000074e801007387 */ /* 0x0003ea0000100800 */
        /* <DEDUP_REMOVED lines=18> */
[----:B---3--:R-:W-:Y:S01]  /*1ace0*/  ISETP.GE.AND P1, PT, R246, R217, PT ;  /* 0x000000d9f600720c */ /* 0x008fe20003f26270 */
[----:B------:R-:W-:Y:S01]  /*1acf0*/  FFMA.FTZ R17, R17, -UR6, R2 ;  /* 0x8000000611117c23 */ /* 0x000fe20008010002 */
[----:B------:R-:W-:Y:S02]  /*1ad00*/  IMAD.IADD R2, R219, 0x1, -R3 ;  /* 0x00000001db027824 */ /* 0x000fe400078e0a03 */
[----:B----4-:R-:W-:Y:S01]  /*1ad10*/  FFMA.FTZ R11, R12, -UR6, R11 ;  /* 0x800000060c0b7c23 */ /* 0x010fe2000801000b */
[----:B------:R-:W-:Y:S01]  /*1ad20*/  FSEL R203, R203, -INF , !P1 ;  /* 0xff800000cbcb7808 */ /* 0x000fe20004800000 */
[----:B------:R-:W-:Y:S01]  /*1ad30*/  FFMA.FTZ R19, R201, -UR6, R0 ;  /* 0x80000006c9137c23 */ /* 0x000fe20008010000 */
[C---:B------:R-:W-:Y:S01]  /*1ad40*/  IADD3 R201, PT, PT, R218.reuse, -R3, RZ ;  /* 0x80000003dac97210 */ /* 0x040fe20007ffe0ff */
[--C-:B------:R-:W-:Y:S01]  /*1ad50*/  IMAD.IADD R12, R218, 0x1, -R7.reuse ;  /* 0x00000001da0c7824 */ /* 0x100fe200078e0a07 */
[----:B------:R-:W-:Y:S01]  /*1ad60*/  MUFU.TANH R3, R18 ;  /* 0x0000001200037308 */ /* 0x000fe20000002400 */
[----:B------:R-:W-:Y:S01]  /*1ad70*/  IMAD.IADD R0, R219, 0x1, -R7 ;  /* 0x00000001db007824 */ /* 0x000fe200078e0a07 */
[----:B------:R-:W-:Y:S01]  /*1ad80*/  IABS R7, R2 ;  /* 0x0000000200077213 */ /* 0x000fe20000000000 */
[----:B------:R-:W-:Y:S01]  /*1ad90*/  FFMA.FTZ R15, R16, -UR6, R15 ;  /* 0x80000006100f7c23 */ /* 0x000fe2000801000f */
[----:B------:R-:W-:Y:S01]  /*1ada0*/  IABS R201, R201 ;  /* 0x000000c900c97213 */ /* 0x000fe20000000000 */
[----:B------:R-:W-:Y:S01]  /*1adb0*/  VIADD R16, R236, 0xffffff99 ;  /* 0xffffff99ec107836 */ /* 0x000fe20000000000 */
[----:B------:R-:W-:Y:S02]  /*1adc0*/  IABS R12, R12 ;  /* 0x0000000c000c7213 */ /* 0x000fe40000000000 */
[----:B------:R-:W-:Y:S02]  /*1add0*/  I2FP.F32.S32 R201, R201 ;  /* 0x000000c900c97245 */ /* 0x000fe40000201400 */
[----:B------:R-:W3:Y:S01]  /*1ade0*/  MUFU.TANH R2, R14 ;  /* 0x0000000e00027308 */ /* 0x000ee20000002400 */
[----:B------:R-:W-:Y:S02]  /*1adf0*/  I2FP.F32.S32 R12, R12 ;  /* 0x0000000c000c7245 */ /* 0x000fe40000201400 */
[----:B------:R-:W-:Y:S01]  /*1ae00*/  IABS R0, R0 ;  /* 0x0000000000007213 */ /* 0x000fe20000000000 */
[----:B------:R-:W-:Y:S02]  /*1ae10*/  FFMA.FTZ R10, R201, -UR6, R10 ;  /* 0x80000006c90a7c23 */ /* 0x000fe4000801000a */
[----:B------:R-:W-:Y:S01]  /*1ae20*/  FFMA.FTZ R5, R12, -UR6, R5 ;  /* 0x800000060c057c23 */ /* 0x000fe20008010005 */
[----:B------:R-:W-:Y:S01]  /*1ae30*/  I2FP.F32.S32 R201, R0 ;  /* 0x0000000000c97245 */ /* 0x000fe20000201400 */
[C---:B------:R-:W-:Y:S02]  /*1ae40*/  VIADD R12, R238.reuse, 0x8 ;  /* 0x00000008ee0c7836 */ /* 0x040fe40000000000 */
[----:B------:R-:W-:Y:S03]  /*1ae50*/  VIADD R0, R238, 0x9 ;  /* 0x00000009ee007836 */ /* 0x000fe60000000000 */
[----:B------:R-:W-:Y:S02]  /*1ae60*/  ISETP.GT.AND P1, PT, R205, R12, PT ;  /* 0x0000000ccd00720c */ /* 0x000fe40003f24270 */
[----:B--2---:R-:W-:Y:S01]  /*1ae70*/  ISETP.GE.AND P0, PT, R246, R136, PT ;  /* 0x00000088f600720c */ /* 0x004fe20003f06270 */
[----:B---3--:R-:W-:Y:S01]  /*1ae80*/  FFMA.FTZ R2, R201, -UR6, R2 ;  /* 0x80000006c9027c23 */ /* 0x008fe20008010002 */
[----:B------:R-:W-:Y:S01]  /*1ae90*/  I2FP.F32.S32 R14, R7 ;  /* 0x00000007000e7245 */ /* 0x000fe20000201400 */
[--C-:B------:R-:W-:Y:S01]  /*1aea0*/  IMAD.IADD R201, R219, 0x1, -R16.reuse ;  /* 0x00000001dbc97824 */ /* 0x100fe200078e0a10 */
[----:B------:R-:W-:Y:S03]  /*1aeb0*/  FSEL R7, R244, -INF , !P3 ;  /* 0xff800000f4077808 */ /* 0x000fe60005800000 */
[----:B------:R-:W-:Y:S01]  /*1aec0*/  FFMA.FTZ R3, R14, -UR6, R3 ;  /* 0x800000060e037c23 */ /* 0x000fe20008010003 */
[----:B------:R-:W-:Y:S02]  /*1aed0*/  FSEL R7, R7, -INF , !P0 ;  /* 0xff80000007077808 */ /* 0x000fe40004000000 */
[----:B------:R-:W-:Y:S02]  /*1aee0*/  ISETP.GE.AND P0, PT, R12, R217, PT ;  /* 0x000000d90c00720c */ /* 0x000fe40003f06270 */
[----:B------:R-:W-:Y:S02]  /*1aef0*/  FSEL R3, R3, -INF , !P1 ;  /* 0xff80000003037808 */ /* 0x000fe40004800000 */
[----:B------:R-:W-:Y:S04]  /*1af00*/  IABS R201, R201 ;  /* 0x000000c900c97213 */ /* 0x000fe80000000000 */
[----:B------:R-:W-:Y:S02]  /*1af10*/  I2FP.F32.S32 R201, R201 ;  /* 0x000000c900c97245 */ /* 0x000fe40000201400 */
[-C--:B------:R-:W-:Y:S02]  /*1af20*/  ISETP.GE.AND P3, PT, R238, R137.reuse, PT ;  /* 0x00000089ee00720c */ /* 0x080fe40003f66270 */
[----:B------:R-:W-:Y:S02]  /*1af30*/  ISETP.GE.AND P6, PT, R246, R137, PT ;  /* 0x00000089f600720c */ /* 0x000fe40003fc6270 */
[----:B------:R-:W-:Y:S02]  /*1af40*/  FSEL R18, R239, -INF , !P3 ;  /* 0xff800000ef127808 */ /* 0x000fe40005800000 */
[----:B------:R-:W-:Y:S01]  /*1af50*/  FSEL R8, R8, -INF , !P6 ;  /* 0xff80000008087808 */ /* 0x000fe20007000000 */
[----:B------:R-:W-:Y:S01]  /*1af60*/  MUFU.TANH R239, R83 ;  /* 0x0000005300ef7308 */ /* 0x000fe20000002400 */
[----:B------:R-:W-:Y:S04]  /*1af70*/  ISETP.GT.AND P6, PT, R222, R12, PT ;  /* 0x0000000cde00720c */ /* 0x000fe80003fc4270 */
[----:B------:R-:W-:Y:S02]  /*1af80*/  FSEL R19, R19, -INF , !P6 ;  /* 0xff80000013137808 */ /* 0x000fe40007000000 */
[----:B------:R-:W-:Y:S02]  /*1af90*/  ISETP.GT.AND P6, PT, R9, R0, PT ;  /* 0x000000000900720c */ /* 0x000fe40003fc4270 */
[----:B------:R-:W-:Y:S02]  /*1afa0*/  FSEL R19, R19, -INF , !P0 ;  /* 0xff80000013137808 */ /* 0x000fe40004000000 */
[----:B------:R-:W-:Y:S02]  /*1afb0*/  FSEL R15, R15, -INF , !P6 ;  /* 0xff8000000f0f7808 */ /* 0x000fe40007000000 */
[----:B------:R-:W-:Y:S02]  /*1afc0*/  ISETP.GT.AND P6, PT, R213, R12, PT ;  /* 0x0000000cd500720c */ /* 0x000fe40003fc4270 */
[-C--:B------:R-:W-:Y:S02]  /*1afd0*/  ISETP.GE.AND P0, PT, R0, R136.reuse, PT ;  /* 0x000000880000720c */ /* 0x080fe40003f06270 */
[----:B------:R-:W-:Y:S02]  /*1afe0*/  FSEL R14, R10, -INF , !P6 ;  /* 0xff8000000a0e7808 */ /* 0x000fe40007000000 */
[----:B------:R-:W-:Y:S02]  /*1aff0*/  ISETP.GE.AND P6, PT, R12, R136, PT ;  /* 0x000000880c00720c */ /* 0x000fe40003fc6270 */
[----:B------:R-:W-:Y:S02]  /*1b000*/  FSEL R15, R15, -INF , !P0 ;  /* 0xff8000000f0f7808 */ /* 0x000fe40004000000 */
[-C--:B------:R-:W-:Y:S02]  /*1b010*/  ISETP.GE.AND P3, PT, R238, R138.reuse, PT ;  /* 0x0000008aee00720c */ /* 0x080fe40003f66270 */
[----:B------:R-:W-:Y:S02]  /*1b020*/  ISETP.GE.AND P2, PT, R246, R138, PT ;  /* 0x0000008af600720c */ /* 0x000fe40003f46270 */
[----:B------:R-:W-:Y:S01]  /*1b030*/  FSEL R6, R6, -INF , !P3 ;  /* 0xff80000006067808 */ /* 0x000fe20005800000 */
[----:B------:R-:W-:Y:S01]  /*1b040*/  MUFU.TANH R246, R84 ;  /* 0x0000005400f67308 */ /* 0x000fe20000002400 */
[----:B------:R-:W-:Y:S02]  /*1b050*/  ISETP.GT.AND P3, PT, R222, R0, PT ;  /* 0x00000000de00720c */ /* 0x000fe40003f64270 */
[----:B------:R-:W-:Y:S02]  /*1b060*/  FSEL R4, R4, -INF , !P2 ;  /* 0xff80000004047808 */ /* 0x000fe40005000000 */
[----:B------:R-:W-:Y:S02]  /*1b070*/  FSEL R17, R17, -INF , !P3 ;  /* 0xff80000011117808 */ /* 0x000fe40005800000 */
[----:B------:R-:W-:Y:S02]  /*1b080*/  ISETP.GE.AND P3, PT, R238, R217, PT ;  /* 0x000000d9ee00720c */ /* 0x000fe40003f66270 */
[----:B------:R-:W-:Y:S02]  /*1b090*/  ISETP.GT.AND P2, PT, R9, R12, PT ;  /* 0x0000000c0900720c */ /* 0x000fe40003f44270 */
[----:B-1----:R-:W-:Y:S02]  /*1b0a0*/  FSEL R139, R242, -INF , !P3 ;  /* 0xff800000f28b7808 */ /* 0x002fe40005800000 */
[----:B------:R-:W-:Y:S02]  /*1b0b0*/  ISETP.GT.AND P3, PT, R213, R0, PT ;  /* 0x00000000d500720c */ /* 0x000fe40003f64270 */
[----:B------:R-:W-:Y:S02]  /*1b0c0*/  FSEL R11, R11, -INF , !P2 ;  /* 0xff8000000b0b7808 */ /* 0x000fe40005000000 */
[----:B------:R-:W-:Y:S02]  /*1b0d0*/  FSEL R10, R5, -INF , !P3 ;  /* 0xff800000050a7808 */ /* 0x000fe40005800000 */
[----:B------:R-:W-:Y:S01]  /*1b0e0*/  ISETP.GE.AND P2, PT, R238, R136, PT ;  /* 0x00000088ee00720c */ /* 0x000fe20003f46270 */
[----:B------:R1:W-:Y:S01]  /*1b0f0*/  MUFU.TANH R5, R20 ;  /* 0x0000001400057308 */ /* 0x0003e20000002400 */
[C---:B------:R-:W-:Y:S02]  /*1b100*/  ISETP.GE.AND P3, PT, R12.reuse, R137, PT ;  /* 0x000000890c00720c */ /* 0x040fe40003f66270 */
[----:B------:R-:W-:Y:S02]  /*1b110*/  FSEL R13, R13, -INF , !P2 ;  /* 0xff8000000d0d7808 */ /* 0x000fe40005000000 */
[----:B------:R-:W-:Y:S02]  /*1b120*/  ISETP.GT.AND P2, PT, R205, R0, PT ;  /* 0x00000000cd00720c */ /* 0x000fe40003f44270 */
[-C--:B------:R-:W-:Y:S02]  /*1b130*/  ISETP.GE.AND P1, PT, R12, R138.reuse, PT ;  /* 0x0000008a0c00720c */ /* 0x080fe40003f26270 */
[----:B------:R-:W-:Y:S01]  /*1b140*/  FSEL R12, R2, -INF , !P2 ;  /* 0xff800000020c7808 */ /* 0x000fe20005000000 */
[----:B------:R-:W-:Y:S01]  /*1b150*/  FMUL.FTZ R2, R23, UR8 ;  /* 0x0000000817027c20 */ /* 0x000fe20008410000 */
[----:B------:R-:W-:Y:S02]  /*1b160*/  ISETP.GE.AND P2, PT, R0, R217, PT ;  /* 0x000000d90000720c */ /* 0x000fe40003f46270 */
[----:B------:R-:W-:Y:S02]  /*1b170*/  FSEL R11, R11, -INF , !P6 ;  /* 0xff8000000b0b7808 */ /* 0x000fe40007000000 */
[----:B------:R-:W-:Y:S01]  /*1b180*/  FSEL R17, R17, -INF , !P2 ;  /* 0xff80000011117808 */ /* 0x000fe20005000000 */
[----:B------:R-:W2:Y:S01]  /*1b190*/  MUFU.TANH R2, R2 ;  /* 0x0000000200027308 */ /* 0x000ea20000002400 */
[----:B-1----:R-:W-:Y:S02]  /*1b1a0*/  IADD3 R20, PT, PT, R236, -0x68, RZ ;  /* 0xffffff98ec147810 */ /* 0x002fe40007ffe0ff */
[C---:B------:R-:W-:Y:S02]  /*1b1b0*/  ISETP.GE.AND P2, PT, R0.reuse, R137, PT ;  /* 0x000000890000720c */ /* 0x040fe40003f46270 */
[----:B------:R-:W-:Y:S01]  /*1b1c0*/  ISETP.GE.AND P6, PT, R0, R138, PT ;  /* 0x0000008a0000720c */ /* 0x000fe20003fc6270 */
[----:B------:R-:W-:Y:S02]  /*1b1d0*/  IMAD.IADD R0, R218, 0x1, -R16 ;  /* 0x00000001da007824 */ /* 0x000fe400078e0a10 */
[--C-:B------:R-:W-:Y:S02]  /*1b1e0*/  IMAD.IADD R23, R230, 0x1, -R20.reuse ;  /* 0x00000001e6177824 */ /* 0x100fe400078e0a14 */
[--C-:B------:R-:W-:Y:S01]  /*1b1f0*/  IMAD.IADD R26, R218, 0x1, -R20.reuse ;  /* 0x00000001da1a7824 */ /* 0x100fe200078e0a14 */
[----:B------:R-:W-:Y:S01]  /*1b200*/  IABS R0, R0 ;  /* 0x0000000000007213 */ /* 0x000fe20000000000 */
[----:B------:R-:W-:Y:S01]  /*1b210*/  IMAD.IADD R207, R219, 0x1, -R20 ;  /* 0x00000001dbcf7824 */ /* 0x000fe200078e0a14 */
[----:B------:R-:W-:Y:S02]  /*1b220*/  IABS R23, R23 ;  /* 0x0000001700177213 */ /* 0x000fe40000000000 */
[----:B------:R-:W-:Y:S02]  /*1b230*/  IABS R26, R26 ;  /* 0x0000001a001a7213 */ /* 0x000fe40000000000 */
[----:B------:R-:W-:Y:S01]  /*1b240*/  I2FP.F32.S32 R0, R0 ;  /* 0x0000000000007245 */ /* 0x000fe20000201400 */
[----:B--2---:R-:W-:Y:S01]  /*1b250*/  FFMA.FTZ R2, R201, -UR6, R2 ;  /* 0x80000006c9027c23 */ /* 0x004fe20008010002 */
[----:B------:R-:W-:Y:S01]  /*1b260*/  I2FP.F32.S32 R23, R23 ;  /* 0x0000001700177245 */ /* 0x000fe20000201400 */
[----:B------:R-:W-:Y:S01]  /*1b270*/  IMAD.IADD R201, R230, 0x1, -R16 ;  /* 0x00000001e6c97824 */ /* 0x000fe200078e0a10 */
[----:B------:R-:W-:Y:S01]  /*1b280*/  I2FP.F32.S32 R26, R26 ;  /* 0x0000001a001a7245 */ /* 0x000fe20000201400 */
[----:B------:R-:W-:Y:S01]  /*1b290*/  FFMA.FTZ R21, R0, -UR6, R21 ;  /* 0x8000000600157c23 */ /* 0x000fe20008010015 */
[----:B------:R-:W-:Y:S01]  /*1b2a0*/  IADD3 R0, PT, PT, R238, 0x10, RZ ;  /* 0x00000010ee007810 */ /* 0x000fe20007ffe0ff */
[----:B------:R-:W-:Y:S01]  /*1b2b0*/  FFMA.FTZ R200, R23, -UR6, R200 ;  /* 0x8000000617c87c23 */ /* 0x000fe200080100c8 */
[----:B------:R-:W-:Y:S01]  /*1b2c0*/  IABS R207, R207 ;  /* 0x000000cf00cf7213 */ /* 0x000fe20000000000 */
[----:B------:R-:W-:Y:S01]  /*1b2d0*/  IMAD.IADD R23, R208, 0x1, -R20 ;  /* 0x00000001d0177824 */ /* 0x000fe200078e0a14 */
[----:B------:R-:W-:Y:S01]  /*1b2e0*/  ISETP.GT.AND P0, PT, R213, R0, PT ;  /* 0x00000000d500720c */ /* 0x000fe20003f04270 */
[----:B------:R-:W-:Y:S01]  /*1b2f0*/  FFMA.FTZ R5, R26, -UR6, R5 ;  /* 0x800000061a057c23 */ /* 0x000fe20008010005 */
[----:B------:R-:W-:Y:S01]  /*1b300*/  I2FP.F32.S32 R207, R207 ;  /* 0x000000cf00cf7245 */ /* 0x000fe20000201400 */
[----:B------:R-:W-:Y:S01]  /*1b310*/  VIADD R26, R238, 0x11 ;  /* 0x00000011ee1a7836 */ /* 0x000fe20000000000 */
[----:B------:R-:W-:Y:S01]  /*1b320*/  IABS R23, R23 ;  /* 0x0000001700177213 */ /* 0x000fe20000000000 */
[----:B------:R-:W-:Y:S01]  /*1b330*/  IMAD.IADD R20, R208, 0x1, -R16 ;  /* 0x00000001d0147824 */ /* 0x000fe200078e0a10 */
[----:B------:R-:W-:Y:S01]  /*1b340*/  FSEL R16, R5, -INF , !P0 ;  /* 0xff80000005107808 */ /* 0x000fe20004000000 */
[----:B------:R-:W-:Y:S01]  /*1b350*/  FFMA.FTZ R22, R207, -UR6, R22 ;  /* 0x80000006cf167c23 */ /* 0x000fe20008010016 */
[----:B------:R-:W-:Y:S01]  /*1b360*/  ISETP.GT.AND P0, PT, R213, R26, PT ;  /* 0x0000001ad500720c */ /* 0x000fe20003f04270 */
[----:B------:R-:W-:Y:S01]  /*1b370*/  IMAD.MOV.U32 R5, RZ, RZ, R23 ;  /* 0x000000ffff057224 */ /* 0x000fe200078e0017 */
[----:B------:R-:W-:Y:S02]  /*1b380*/  IABS R202, R201 ;  /* 0x000000c900ca7213 */ /* 0x000fe40000000000 */
[----:B------:R-:W-:Y:S02]  /*1b390*/  FSEL R23, R21, -INF , !P0 ;  /* 0xff80000015177808 */ /* 0x000fe40004000000 */
[----:B------:R-:W-:Y:S02]  /*1b3a0*/  ISETP.GT.AND P0, PT, R205, R0, PT ;  /* 0x00000000cd00720c */ /* 0x000fe40003f04270 */
[----:B------:R-:W-:Y:S02]  /*1b3b0*/  IABS R20, R20 ;  /* 0x0000001400147213 */ /* 0x000fe40000000000 */
[----:B------:R-:W-:Y:S02]  /*1b3c0*/  FSEL R21, R22, -INF , !P0 ;  /* 0xff80000016157808 */ /* 0x000fe40004000000 */
[----:B------:R-:W-:Y:S02]  /*1b3d0*/  FSEL R22, R10, -INF , !P2 ;  /* 0xff8000000a167808 */ /* 0x000fe40005000000 */
[----:B------:R-:W-:Y:S02]  /*1b3e0*/  FSEL R10, R12, -INF , !P6 ;  /* 0xff8000000c0a7808 */ /* 0x000fe40007000000 */
[----:B------:R-:W-:Y:S02]  /*1b3f0*/  I2FP.F32.S32 R5, R5 ;  /* 0x0000000500057245 */ /* 0x000fe40000201400 */
[----:B------:R-:W-:Y:S02]  /*1b400*/  ISETP.GE.AND P6, PT, R0, R137, PT ;  /* 0x000000890000720c */ /* 0x000fe40003fc6270 */
[----:B------:R-:W-:Y:S01]  /*1b410*/  I2FP.F32.S32 R202, R202 ;  /* 0x000000ca00ca7245 */ /* 0x000fe20000201400 */
[----:B------:R-:W-:Y:S01]  /*1b420*/  FFMA.FTZ R24, R5, -UR6, R24 ;  /* 0x8000000605187c23 */ /* 0x000fe20008010018 */
[----:B------:R-:W-:Y:S02]  /*1b430*/  I2FP.F32.S32 R20, R20 ;  /* 0x0000001400147245 */ /* 0x000fe40000201400 */
[----:B------:R-:W-:Y:S01]  /*1b440*/  ISETP.GT.AND P0, PT, R205, R26, PT ;  /* 0x0000001acd00720c */ /* 0x000fe20003f04270 */
[----:B------:R-:W-:Y:S01]  /*1b450*/  FFMA.FTZ R27, R202, -UR6, R27 ;  /* 0x80000006ca1b7c23 */ /* 0x000fe2000801001b */
[----:B------:R-:W-:Y:S01]  /*1b460*/  FSEL R132, R16, -INF , !P6 ;  /* 0xff80000010847808 */ /* 0x000fe20007000000 */
[----:B------:R-:W-:Y:S01]  /*1b470*/  FFMA.FTZ R25, R20, -UR6, R25 ;  /* 0x8000000614197c23 */ /* 0x000fe20008010019 */
[----:B------:R-:W-:Y:S01]  /*1b480*/  FSEL R2, R2, -INF , !P0 ;  /* 0xff80000002027808 */ /* 0x000fe20004000000 */
[----:B------:R1:W-:Y:S01]  /*1b490*/  MUFU.TANH R16, R29 ;  /* 0x0000001d00107308 */ /* 0x0003e20000002400 */
[----:B------:R-:W-:Y:S02]  /*1b4a0*/  FSEL R5, R14, -INF , !P3 ;  /* 0xff8000000e057808 */ /* 0x000fe40005800000 */
[C---:B------:R-:W-:Y:S02]  /*1b4b0*/  ISETP.GT.AND P0, PT, R222.reuse, R0, PT ;  /* 0x00000000de00720c */ /* 0x040fe40003f04270 */
[----:B------:R-:W-:Y:S02]  /*1b4c0*/  ISETP.GT.AND P3, PT, R222, R26, PT ;  /* 0x0000001ade00720c */ /* 0x000fe40003f64270 */
[----:B------:R-:W-:Y:S02]  /*1b4d0*/  ISETP.GT.AND P2, PT, R9, R0, PT ;  /* 0x000000000900720c */ /* 0x000fe40003f44270 */
[----:B------:R-:W-:Y:S01]  /*1b4e0*/  FSEL R20, R3, -INF , !P1 ;  /* 0xff80000003147808 */ /* 0x000fe20004800000 */
[----:B------:R-:W-:Y:S01]  /*1b4f0*/  FMUL.FTZ R3, R28, UR8 ;  /* 0x000000081c037c20 */ /* 0x000fe20008410000 */
[----:B------:R-:W-:Y:S02]  /*1b500*/  ISETP.GT.AND P1, PT, R9, R26, PT ;  /* 0x0000001a0900720c */ /* 0x000fe40003f24270 */
[----:B------:R-:W-:Y:S02]  /*1b510*/  FSEL R14, R200, -INF , !P0 ;  /* 0xff800000c80e7808 */ /* 0x000fe40004000000 */
[----:B------:R-:W-:Y:S01]  /*1b520*/  FSEL R12, R27, -INF , !P3 ;  /* 0xff8000001b0c7808 */ /* 0x000fe20005800000 */
[----:B------:R-:W2:Y:S01]  /*1b530*/  MUFU.TANH R3, R3 ;  /* 0x0000000300037308 */ /* 0x000ea20000002400 */
[----:B------:R-:W-:Y:S02]  /*1b540*/  FSEL R24, R24, -INF , !P2 ;  /* 0xff80000018187808 */ /* 0x000fe40005000000 */
[C---:B------:R-:W-:Y:S02]  /*1b550*/  ISETP.GE.AND P0, PT, R0.reuse, R138, PT ;  /* 0x0000008a0000720c */ /* 0x040fe40003f06270 */
[C---:B------:R-:W-:Y:S02]  /*1b560*/  ISETP.GE.AND P3, PT, R0.reuse, R217, PT ;  /* 0x000000d90000720c */ /* 0x040fe40003f66270 */
[----:B------:R-:W-:Y:S02]  /*1b570*/  ISETP.GE.AND P2, PT, R0, R136, PT ;  /* 0x000000880000720c */ /* 0x000fe40003f46270 */
[----:B------:R-:W-:Y:S01]  /*1b580*/  FSEL R0, R25, -INF , !P1 ;  /* 0xff80000019007808 */ /* 0x000fe20004800000 */
[----:B------:R-:W-:Y:S01]  /*1b590*/  FMUL.FTZ R25, R30, UR8 ;  /* 0x000000081e197c20 */ /* 0x000fe20008410000 */
[----:B------:R-:W-:Y:S01]  /*1b5a0*/  ISETP.GE.AND P1, PT, R26, R137, PT ;  /* 0x000000891a00720c */ /* 0x000fe20003f26270 */
[----:B------:R-:W-:Y:S01]  /*1b5b0*/  FMUL.FTZ R30, R31, UR8 ;  /* 0x000000081f1e7c20 */ /* 0x000fe20008410000 */
[----:B------:R-:W-:Y:S02]  /*1b5c0*/  FSEL R223, R21, -INF , !P0 ;  /* 0xff80000015df7808 */ /* 0x000fe40004000000 */
[----:B------:R-:W-:Y:S01]  /*1b5d0*/  FSEL R133, R23, -INF , !P1 ;  /* 0xff80000017857808 */ /* 0x000fe20004800000 */
[C---:B------:R-:W-:Y:S01]  /*1b5e0*/  VIADD R23, R236.reuse, 0xffffffa0 ;  /* 0xffffffa0ec177836 */ /* 0x040fe20000000000 */
[----:B------:R-:W-:Y:S01]  /*1b5f0*/  IADD3 R21, PT, PT, R236, -0x5f, RZ ;  /* 0xffffffa1ec157810 */ /* 0x000fe20007ffe0ff */
[----:B------:R-:W3:Y:S01]  /*1b600*/  MUFU.TANH R25, R25 ;  /* 0x0000001900197308 */ /* 0x000ee20000002400 */
[----:B------:R-:W-:Y:S01]  /*1b610*/  ISETP.GE.AND P6, PT, R26, R138, PT ;  /* 0x0000008a1a00720c */ /* 0x000fe20003fc6270 */
[----:B-1----:R-:W-:Y:S01]  /*1b620*/  IMAD.IADD R29, R230, 0x1, -R23 ;  /* 0x00000001e61d7824 */ /* 0x002fe200078e0a17 */
[----:B------:R-:W-:Y:S01]  /*1b630*/  ISETP.GE.AND P1, PT, R26, R217, PT ;  /* 0x000000d91a00720c */ /* 0x000fe20003f26270 */
[----:B------:R-:W-:Y:S01]  /*1b640*/  IMAD.IADD R28, R230, 0x1, -R21 ;  /* 0x00000001e61c7824 */ /* 0x000fe200078e0a15 */
[----:B------:R-:W-:Y:S01]  /*1b650*/  ISETP.GE.AND P0, PT, R26, R136, PT ;  /* 0x000000881a00720c */ /* 0x000fe20003f06270 */
[C---:B------:R-:W-:Y:S01]  /*1b660*/  IMAD.IADD R27, R208.reuse, 0x1, -R23 ;  /* 0x00000001d01b7824 */ /* 0x040fe200078e0a17 */
[----:B------:R-:W-:Y:S03]  /*1b670*/  IABS R29, R29 ;  /* 0x0000001d001d7213 */ /* 0x000fe60000000000 */
[----:B------:R-:W1:Y:S01]  /*1b680*/  MUFU.TANH R30, R30 ;  /* 0x0000001e001e7308 */ /* 0x000e620000002400 */
[----:B------:R-:W-:Y:S01]  /*1b690*/  IABS R28, R28 ;  /* 0x0000001c001c7213 */ /* 0x000fe20000000000 */
[----:B------:R-:W-:Y:S01]  /*1b6a0*/  IMAD.IADD R26, R208, 0x1, -R21 ;  /* 0x00000001d01a7824 */ /* 0x000fe200078e0a15 */
[----:B------:R-:W-:Y:S01]  /*1b6b0*/  IABS R27, R27 ;  /* 0x0000001b001b7213 */ /* 0x000fe20000000000 */
[----:B------:R-:W-:Y:S01]  /*1b6c0*/  IMAD.IADD R31, R218, 0x1, -R23 ;  /* 0x00000001da1f7824 */ /* 0x000fe200078e0a17 */
[----:B------:R-:W-:Y:S02]  /*1b6d0*/  I2FP.F32.S32 R200, R29 ;  /* 0x0000001d00c87245 */ /* 0x000fe40000201400 */
[----:B------:R-:W-:Y:S02]  /*1b6e0*/  IABS R26, R26 ;  /* 0x0000001a001a7213 */ /* 0x000fe40000000000 */
[----:B------:R-:W-:Y:S01]  /*1b6f0*/  I2FP.F32.S32 R29, R28 ;  /* 0x0000001c001d7245 */ /* 0x000fe20000201400 */
[----:B--2---:R-:W-:Y:S01]  /*1b700*/  FFMA.FTZ R3, R200, -UR6, R3 ;  /* 0x80000006c8037c23 */ /* 0x004fe20008010003 */
[----:B------:R-:W-:Y:S02]  /*1b710*/  I2FP.F32.S32 R28, R27 ;  /* 0x0000001b001c7245 */ /* 0x000fe40000201400 */
[----:B------:R-:W-:Y:S01]  /*1b720*/  I2FP.F32.S32 R27, R26 ;  /* 0x0000001a001b7245 */ /* 0x000fe20000201400 */
[----:B------:R-:W-:Y:S01]  /*1b730*/  VIADD R26, R238, 0x18 ;  /* 0x00000018ee1a7836 */ /* 0x000fe20000000000 */
[----:B------:R-:W-:Y:S01]  /*1b740*/  FSEL R225, R2, -INF , !P6 ;  /* 0xff80000002e17808 */ /* 0x000fe20007000000 */
[----:B------:R-:W-:Y:S01]  /*1b750*/  IMAD.IADD R2, R219, 0x1, -R23 ;  /* 0x00000001db027824 */ /* 0x000fe200078e0a17 */
[----:B------:R-:W-:Y:S01]  /*1b760*/  IADD3 R200, PT, PT, R238, 0x19, RZ ;  /* 0x00000019eec87810 */ /* 0x000fe20007ffe0ff */
[----:B------:R-:W-:Y:S01]  /*1b770*/  FFMA.FTZ R16, R29, -UR6, R16 ;  /* 0x800000061d107c23 */ /* 0x000fe20008010010 */
[----:B------:R-:W-:Y:S01]  /*1b780*/  ISETP.GT.AND P6, PT, R222, R26, PT ;  /* 0x0000001ade00720c */ /* 0x000fe20003fc4270 */
[----:B---3--:R-:W-:Y:S01]  /*1b790*/  FFMA.FTZ R25, R28, -UR6, R25 ;  /* 0x800000061c197c23 */ /* 0x008fe20008010019 */
[--C-:B------:R-:W-:Y:S01]  /*1b7a0*/  IMAD.IADD R28, R218, 0x1, -R21.reuse ;  /* 0x00000001da1c7824 */ /* 0x100fe200078e0a15 */
[----:B------:R-:W-:Y:S01]  /*1b7b0*/  IABS R31, R31 ;  /* 0x0000001f001f7213 */ /* 0x000fe20000000000 */
[----:B------:R-:W-:Y:S01]  /*1b7c0*/  IMAD.IADD R23, R219, 0x1, -R21 ;  /* 0x00000001db177824 */ /* 0x000fe200078e0a15 */
[----:B------:R-:W-:Y:S01]  /*1b7d0*/  FSEL R3, R3, -INF , !P6 ;  /* 0xff80000003037808 */ /* 0x000fe20007000000 */
[----:B-1----:R-:W-:Y:S01]  /*1b7e0*/  FFMA.FTZ R30, R27, -UR6, R30 ;  /* 0x800000061b1e7c23 */ /* 0x002fe2000801001e */
[----:B------:R-:W-:Y:S01]  /*1b7f0*/  ISETP.GT.AND P6, PT, R222, R200, PT ;  /* 0x000000c8de00720c */ /* 0x000fe20003fc4270 */
[C---:B------:R-:W-:Y:S01]  /*1b800*/  VIADD R27, R236.reuse, 0xffffffa9 ;  /* 0xffffffa9ec1b7836 */ /* 0x040fe20000000000 */
[----:B------:R-:W-:Y:S01]  /*1b810*/  IABS R21, R2 ;  /* 0x0000000200157213 */ /* 0x000fe20000000000 */
[----:B------:R-:W-:Y:S01]  /*1b820*/  VIADD R29, R236, 0xffffffa8 ;  /* 0xffffffa8ec1d7836 */ /* 0x000fe20000000000 */
[----:B------:R-:W-:Y:S02]  /*1b830*/  FSEL R2, R16, -INF , !P6 ;  /* 0xff80000010027808 */ /* 0x000fe40007000000 */
[----:B------:R-:W-:Y:S02]  /*1b840*/  ISETP.GT.AND P6, PT, R9, R26, PT ;  /* 0x0000001a0900720c */ /* 0x000fe40003fc4270 */
[----:B------:R-:W-:Y:S02]  /*1b850*/  IABS R23, R23 ;  /* 0x0000001700177213 */ /* 0x000fe40000000000 */
[----:B------:R-:W-:Y:S02]  /*1b860*/  I2FP.F32.S32 R31, R31 ;  /* 0x0000001f001f7245 */ /* 0x000fe40000201400 */
[----:B------:R-:W-:Y:S02]  /*1b870*/  I2FP.F32.S32 R21, R21 ;  /* 0x0000001500157245 */ /* 0x000fe40000201400 */
[----:B------:R-:W-:Y:S01]  /*1b880*/  FSEL R25, R25, -INF , !P6 ;  /* 0xff80000019197808 */ /* 0x000fe20007000000 */
[----:B------:R-:W-:Y:S01]  /*1b890*/  FFMA.FTZ R32, R31, -UR6, R32 ;  /* 0x800000061f207c23 */ /* 0x000fe20008010020 */
[----:B------:R-:W-:Y:S01]  /*1b8a0*/  ISETP.GT.AND P6, PT, R9, R200, PT ;  /* 0x000000c80900720c */ /* 0x000fe20003fc4270 */
[----:B------:R-:W-:Y:S01]  /*1b8b0*/  FFMA.FTZ R34, R21, -UR6, R34 ;  /* 0x8000000615227c23 */ /* 0x000fe20008010022 */
[----:B------:R-:W-:Y:S01]  /*1b8c0*/  I2FP.F32.S32 R16, R23 ;  /* 0x0000001700107245 */ /* 0x000fe20000201400 */
[----:B------:R-:W-:Y:S01]  /*1b8d0*/  FMUL.FTZ R23, R36, UR8 ;  /* 0x0000000824177c20 */ /* 0x000fe20008410000 */
[----:B------:R-:W-:Y:S01]  /*1b8e0*/  FMUL.FTZ R36, R38, UR8 ;  /* 0x0000000826247c20 */ /* 0x000fe20008410000 */
[----:B------:R-:W-:Y:S01]  /*1b8f0*/  FSEL R21, R30, -INF , !P6 ;  /* 0xff8000001e157808 */ /* 0x000fe20007000000 */
[----:B------:R-:W-:Y:S01]  /*1b900*/  FMUL.FTZ R31, R37, UR8 ;  /* 0x00000008251f7c20 */ /* 0x000fe20008410000 */
[----:B------:R-:W-:Y:S01]  /*1b910*/  IABS R28, R28 ;  /* 0x0000001c001c7213 */ /* 0x000fe20000000000 */
[----:B------:R-:W-:Y:S01]  /*1b920*/  FMUL.FTZ R37, R39, UR8 ;  /* 0x0000000827257c20 */ /* 0x000fe20008410000 */
[----:B------:R-:W-:Y:S01]  /*1b930*/  MUFU.TANH R23, R23 ;  /* 0x0000001700177308 */ /* 0x000fe20000002400 */
[----:B------:R-:W-:Y:S01]  /*1b940*/  ISETP.GT.AND P6, PT, R213, R26, PT ;  /* 0x0000001ad500720c */ /* 0x000fe20003fc4270 */
[----:B------:R-:W-:Y:S01]  /*1b950*/  FFMA.FTZ R16, R16, -UR6, R35 ;  /* 0x8000000610107c23 */ /* 0x000fe20008010023 */
[----:B------:R-:W-:Y:S01]  /*1b960*/  I2FP.F32.S32 R28, R28 ;  /* 0x0000001c001c7245 */ /* 0x000fe20000201400 */
[----:B------:R-:W-:Y:S01]  /*1b970*/  IMAD.IADD R38, R219, 0x1, -R27 ;  /* 0x00000001db267824 */ /* 0x000fe200078e0a1b */
[----:B------:R-:W-:Y:S01]  /*1b980*/  FSEL R32, R32, -INF , !P6 ;  /* 0xff80000020207808 */ /* 0x000fe20007000000 */
[----:B------:R-:W-:Y:S01]  /*1b990*/  FMUL.FTZ R35, R43, UR8 ;  /* 0x000000082b237c20 */ /* 0x000fe20008410000 */
[----:B------:R-:W-:Y:S03]  /*1b9a0*/  ISETP.GE.AND P6, PT, R26, R136, PT ;  /* 0x000000881a00720c */ /* 0x000fe60003fc6270 */
[----:B------:R1:W-:Y:S01]  /*1b9b0*/  MUFU.TANH R39, R36 ;  /* 0x0000002400277308 */ /* 0x0003e20000002400 */
[----:B------:R-:W-:Y:S01]  /*1b9c0*/  FSEL R24, R24, -INF , !P2 ;  /* 0xff80000018187808 */ /* 0x000fe20005000000 */
[----:B------:R-:W-:Y:S01]  /*1b9d0*/  FFMA.FTZ R33, R28, -UR6, R33 ;  /* 0x800000061c217c23 */ /* 0x000fe20008010021 */
[-C--:B------:R-:W-:Y:S02]  /*1b9e0*/  ISETP.GT.AND P2, PT, R205, R200.reuse, PT ;  /* 0x000000c8cd00720c */ /* 0x080fe40003f44270 */
[----:B------:R-:W-:Y:S02]  /*1b9f0*/  FSEL R30, R0, -INF , !P0 ;  /* 0xff800000001e7808 */ /* 0x000fe40004000000 */
[-C--:B------:R-:W-:Y:S03]  /*1ba00*/  ISETP.GE.AND P0, PT, R26, R217.reuse, PT ;  /* 0x000000d91a00720c */ /* 0x080fe60003f06270 */
[----:B------:R-:W2:Y:S01]  /*1ba10*/  MUFU.TANH R37, R37 ;  /* 0x0000002500257308 */ /* 0x000ea20000002400 */
[----:B------:R-:W-:Y:S01]  /*1ba20*/  FSEL R28, R25, -INF , !P6 ;  /* 0xff800000191c7808 */ /* 0x000fe20007000000 */
[----:B------:R-:W-:Y:S01]  /*1ba30*/  FMUL.FTZ R25, R40, UR8 ;  /* 0x0000000828197c20 */ /* 0x000fe20008410000 */
[----:B------:R-:W-:Y:S01]  /*1ba40*/  FSEL R14, R14, -INF , !P3 ;  /* 0xff8000000e0e7808 */ /* 0x000fe20005800000 */
[--C-:B------:R-:W-:Y:S01]  /*1ba50*/  IMAD.IADD R40, R219, 0x1, -R29.reuse ;  /* 0x00000001db287824 */ /* 0x100fe200078e0a1d */
[----:B------:R-:W-:Y:S02]  /*1ba60*/  FSEL R12, R12, -INF , !P1 ;  /* 0xff8000000c0c7808 */ /* 0x000fe40004800000 */
[----:B------:R-:W-:Y:S03]  /*1ba70*/  ISETP.GT.AND P3, PT, R213, R200, PT ;  /* 0x000000c8d500720c */ /* 0x000fe60003f64270 */
[----:B------:R-:W3:Y:S01]  /*1ba80*/  MUFU.TANH R25, R25 ;  /* 0x0000001900197308 */ /* 0x000ee20000002400 */
[----:B------:R-:W-:Y:S01]  /*1ba90*/  ISETP.GT.AND P1, PT, R205, R26, PT ;  /* 0x0000001acd00720c */ /* 0x000fe20003f24270 */
[----:B-1----:R-:W-:Y:S01]  /*1baa0*/  IMAD.IADD R36, R230, 0x1, -R29 ;  /* 0x00000001e6247824 */ /* 0x002fe200078e0a1d */
[----:B------:R-:W-:Y:S02]  /*1bab0*/  FSEL R0, R16, -INF , !P2 ;  /* 0xff80000010007808 */ /* 0x000fe40005000000 */
[----:B------:R-:W-:Y:S01]  /*1bac0*/  FSEL R16, R3, -INF , !P0 ;  /* 0xff80000003107808 */ /* 0x000fe20004000000 */
[----:B------:R-:W-:Y:S01]  /*1bad0*/  FMUL.FTZ R3, R41, UR8 ;  /* 0x0000000829037c20 */ /* 0x000fe20008410000 */
[----:B------:R-:W-:Y:S03]  /*1bae0*/  ISETP.GE.AND P2, PT, R200, R217, PT ;  /* 0x000000d9c800720c */ /* 0x000fe60003f46270 */
[----:B------:R-:W1:Y:S01]  /*1baf0*/  MUFU.TANH R31, R31 ;  /* 0x0000001f001f7308 */ /* 0x000e620000002400 */
[----:B------:R-:W-:Y:S01]  /*1bb00*/  IMAD.MOV.U32 R41, RZ, RZ, R218 ;  /* 0x000000ffff297224 */ /* 0x000fe200078e00da */
[----:B------:R-:W-:Y:S02]  /*1bb10*/  FSEL R33, R33, -INF , !P3 ;  /* 0xff80000021217808 */ /* 0x000fe40005800000 */
[----:B------:R-:W-:Y:S02]  /*1bb20*/  FSEL R34, R34, -INF , !P1 ;  /* 0xff80000022227808 */ /* 0x000fe40004800000 */
[CC--:B------:R-:W-:Y:S04]  /*1bb30*/  ISETP.GE.AND P3, PT, R26.reuse, R137.reuse, PT ;  /* 0x000000891a00720c */ /* 0x0c0fe80003f66270 */
[----:B------:R-:W4:Y:S01]  /*1bb40*/  MUFU.TANH R35, R35 ;  /* 0x0000002300237308 */ /* 0x000f220000002400 */
[----:B------:R-:W-:Y:S02]  /*1bb50*/  ISETP.GE.AND P1, PT, R26, R138, PT ;  /* 0x0000008a1a00720c */ /* 0x000fe40003f26270 */
[----:B------:R-:W-:Y:S01]  /*1bb60*/  FSEL R26, R2, -INF , !P2 ;  /* 0xff800000021a7808 */ /* 0x000fe20005000000 */
[----:B------:R-:W-:Y:S01]  /*1bb70*/  FMUL.FTZ R2, R42, UR8 ;  /* 0x000000082a027c20 */ /* 0x000fe20008410000 */
[C---:B------:R-:W-:Y:S01]  /*1bb80*/  ISETP.GE.AND P0, PT, R200.reuse, R136, PT ;  /* 0x00000088c800720c */ /* 0x040fe20003f06270 */
[C---:B------:R-:W-:Y:S01]  /*1bb90*/  IMAD.IADD R42, R41.reuse, 0x1, -R27 ;  /* 0x00000001292a7824 */ /* 0x040fe200078e0a1b */
[C---:B------:R-:W-:Y:S03]  /*1bba0*/  ISETP.GE.AND P2, PT, R200.reuse, R137, PT ;  /* 0x00000089c800720c */ /* 0x040fe60003f46270 */
[----:B------:R-:W4:Y:S01]  /*1bbb0*/  MUFU.TANH R3, R3 ;  /* 0x0000000300037308 */ /* 0x000f220000002400 */
[----:B------:R-:W-:Y:S02]  /*1bbc0*/  ISETP.GE.AND P6, PT, R200, R138, PT ;  /* 0x0000008ac800720c */ /* 0x000fe40003fc6270 */
[----:B------:R-:W-:Y:S02]  /*1bbd0*/  IABS R38, R38 ;  /* 0x0000002600267213 */ /* 0x000fe40000000000 */
[----:B------:R-:W-:Y:S02]  /*1bbe0*/  IADD3 R200, PT, PT, R41, -R29, RZ ;  /* 0x8000001d29c87210 */ /* 0x000fe40007ffe0ff */
[----:B------:R-:W-:Y:S03]  /*1bbf0*/  I2FP.F32.S32 R38, R38 ;  /* 0x0000002600267245 */ /* 0x000fe60000201400 */
[----:B------:R-:W4:Y:S01]  /*1bc00*/  MUFU.TANH R2, R2 ;  /* 0x0000000200027308 */ /* 0x000f220000002400 */
[----:B------:R-:W-:Y:S02]  /*1bc10*/  IABS R200, R200 ;  /* 0x000000c800c87213 */ /* 0x000fe40000000000 */
[----:B------:R-:W-:Y:S01]  /*1bc20*/  IABS R36, R36 ;  /* 0x0000002400247213 */ /* 0x000fe20000000000 */
[----:B--2---:R-:W-:Y:S01]  /*1bc30*/  FFMA.FTZ R37, R38, -UR6, R37 ;  /* 0x8000000626257c23 */ /* 0x004fe20008010025 */
        /* <DEDUP_REMOVED lines=8> */
[----:B---3--:R-:W-:Y:S01]  /*1bcc0*/  FFMA.FTZ R25, R36, -UR6, R25 ;  /* 0x8000000624197c23 */ /* 0x008fe20008010019 */
[----:B------:R-:W-:Y:S01]  /*1bcd0*/  FSEL R227, R21, -INF , !P0 ;  /* 0xff80000015e37808 */ /* 0x000fe20004000000 */
[----:B------:R-:W-:Y:S01]  /*1bce0*/  VIADD R36, R238, 0x21 ;  /* 0x00000021ee247836 */ /* 0x000fe20000000000 */
[----:B------:R-:W-:Y:S01]  /*1bcf0*/  ISETP.GT.AND P0, PT, R213, R38, PT ;  /* 0x00000026d500720c */ /* 0x000fe20003f04270 */
[----:B------:R-:W-:Y:S01]  /*1bd00*/  FFMA.FTZ R39, R40, -UR6, R39 ;  /* 0x8000000628277c23 */ /* 0x000fe20008010027 */
[----:B------:R-:W-:Y:S02]  /*1bd10*/  IMAD.IADD R40, R208, 0x1, -R27 ;  /* 0x00000001d0287824 */ /* 0x000fe400078e0a1b */
[----:B-1----:R-:W-:Y:S01]  /*1bd20*/  FFMA.FTZ R31, R42, -UR6, R31 ;  /* 0x800000062a1f7c23 */ /* 0x002fe2000801001f */
[----:B------:R-:W-:Y:S01]  /*1bd30*/  IADD3 R42, PT, PT, R230, -R27, RZ ;  /* 0x8000001be62a7210 */ /* 0x000fe20007ffe0ff */
[----:B------:R-:W-:Y:S01]  /*1bd40*/  IMAD.IADD R21, R208, 0x1, -R29 ;  /* 0x00000001d0157824 */ /* 0x000fe200078e0a1d */
[----:B------:R-:W-:Y:S01]  /*1bd50*/  FSEL R27, R23, -INF , !P0 ;  /* 0xff800000171b7808 */ /* 0x000fe20004000000 */
[----:B------:R-:W-:Y:S01]  /*1bd60*/  IMAD.MOV.U32 R71, RZ, RZ, R227 ;  /* 0x000000ffff477224 */ /* 0x000fe200078e00e3 */
[----:B------:R-:W-:Y:S02]  /*1bd70*/  ISETP.GT.AND P0, PT, R213, R36, PT ;  /* 0x00000024d500720c */ /* 0x000fe40003f04270 */
[----:B------:R-:W-:Y:S02]  /*1bd80*/  IABS R40, R40 ;  /* 0x0000002800287213 */ /* 0x000fe40000000000 */
[----:B------:R-:W-:Y:S02]  /*1bd90*/  FSEL R31, R31, -INF , !P0 ;  /* 0xff8000001f1f7808 */ /* 0x000fe40004000000 */
[----:B------:R-:W-:Y:S02]  /*1bda0*/  IABS R42, R42 ;  /* 0x0000002a002a7213 */ /* 0x000fe40000000000 */
[----:B------:R-:W-:Y:S02]  /*1bdb0*/  ISETP.GT.AND P0, PT, R205, R38, PT ;  /* 0x00000026cd00720c */ /* 0x000fe40003f04270 */
[----:B------:R-:W-:Y:S02]  /*1bdc0*/  I2FP.F32.S32 R40, R40 ;  /* 0x0000002800287245 */ /* 0x000fe40000201400 */
[----:B------:R-:W-:Y:S02]  /*1bdd0*/  I2FP.F32.S32 R42, R42 ;  /* 0x0000002a002a7245 */ /* 0x000fe40000201400 */
[----:B------:R-:W-:Y:S01]  /*1bde0*/  FSEL R29, R39, -INF , !P0 ;  /* 0xff800000271d7808 */ /* 0x000fe20004000000 */
[----:B----4-:R-:W-:Y:S01]  /*1bdf0*/  FFMA.FTZ R35, R40, -UR6, R35 ;  /* 0x8000000628237c23 */ /* 0x010fe20008010023 */
[----:B------:R-:W-:Y:S01]  /*1be00*/  IABS R21, R21 ;  /* 0x0000001500157213 */ /* 0x000fe20000000000 */
[----:B------:R-:W-:Y:S01]  /*1be10*/  FFMA.FTZ R3, R42, -UR6, R3 ;  /* 0x800000062a037c23 */ /* 0x000fe20008010003 */
[-C--:B------:R-:W-:Y:S01]  /*1be20*/  ISETP.GT.AND P0, PT, R205, R36.reuse, PT ;  /* 0x00000024cd00720c */ /* 0x080fe20003f04270 */
[----:B------:R-:W-:Y:S01]  /*1be30*/  IMAD.MOV.U32 R39, RZ, RZ, R208 ;  /* 0x000000ffff277224 */ /* 0x000fe200078e00d0 */
[----:B------:R-:W-:Y:S02]  /*1be40*/  FSEL R224, R34, -INF , !P1 ;  /* 0xff80000022e07808 */ /* 0x000fe40004800000 */
[----:B------:R-:W-:Y:S02]  /*1be50*/  ISETP.GT.AND P1, PT, R9, R36, PT ;  /* 0x000000240900720c */ /* 0x000fe40003f24270 */
[----:B------:R-:W-:Y:S02]  /*1be60*/  I2FP.F32.S32 R21, R21 ;  /* 0x0000001500157245 */ /* 0x000fe40000201400 */
[----:B------:R-:W-:Y:S01]  /*1be70*/  FSEL R23, R37, -INF , !P0 ;  /* 0xff80000025177808 */ /* 0x000fe20004000000 */
[----:B------:R-:W-:Y:S01]  /*1be80*/  FMUL.FTZ R37, R47, UR8 ;  /* 0x000000082f257c20 */ /* 0x000fe20008410000 */
[----:B------:R-:W-:Y:S01]  /*1be90*/  ISETP.GT.AND P0, PT, R222, R38, PT ;  /* 0x00000026de00720c */ /* 0x000fe20003f04270 */
[----:B------:R-:W-:Y:S01]  /*1bea0*/  FFMA.FTZ R2, R21, -UR6, R2 ;  /* 0x8000000615027c23 */ /* 0x000fe20008010002 */
[----:B------:R-:W-:Y:S01]  /*1beb0*/  FSEL R42, R0, -INF , !P6 ;  /* 0xff800000002a7808 */ /* 0x000fe20007000000 */
[----:B------:R-:W-:Y:S01]  /*1bec0*/  FMUL.FTZ R47, R103, UR8 ;  /* 0x00000008672f7c20 */ /* 0x000fe20008410000 */
[----:B------:R-:W-:Y:S01]  /*1bed0*/  FSEL R0, R35, -INF , !P1 ;  /* 0xff80000023007808 */ /* 0x000fe20004800000 */
[----:B------:R-:W-:Y:S01]  /*1bee0*/  MUFU.TANH R37, R37 ;  /* 0x0000002500257308 */ /* 0x000fe20000002400 */
[-C--:B------:R-:W-:Y:S02]  /*1bef0*/  ISETP.GE.AND P1, PT, R36, R137.reuse, PT ;  /* 0x000000892400720c */ /* 0x080fe40003f26270 */
[----:B------:R-:W-:Y:S02]  /*1bf00*/  FSEL R21, R25, -INF , !P0 ;  /* 0xff80000019157808 */ /* 0x000fe40004000000 */
[CC--:B------:R-:W-:Y:S02]  /*1bf10*/  ISETP.GE.AND P0, PT, R38.reuse, R138.reuse, PT ;  /* 0x0000008a2600720c */ /* 0x0c0fe40003f06270 */
[----:B------:R-:W-:Y:S03]  /*1bf20*/  ISETP.GE.AND P6, PT, R38, R137, PT ;  /* 0x000000892600720c */ /* 0x000fe60003fc6270 */
[----:B------:R1:W2:Y:S01]  /*1bf30*/  MUFU.TANH R25, R44 ;  /* 0x0000002c00197308 */ /* 0x0002a20000002400 */
[----:B------:R-:W-:Y:S01]  /*1bf40*/  FSEL R206, R31, -INF , !P1 ;  /* 0xff8000001fce7808 */ /* 0x000fe20004800000 */
[C---:B------:R-:W-:Y:S01]  /*1bf50*/  VIADD R31, R236.reuse, 0xffffffb0 ;  /* 0xffffffb0ec1f7836 */ /* 0x040fe20000000000 */
[----:B------:R-:W-:Y:S01]  /*1bf60*/  FSEL R214, R29, -INF , !P0 ;  /* 0xff8000001dd67808 */ /* 0x000fe20004000000 */
[----:B------:R-:W-:Y:S01]  /*1bf70*/  VIADD R29, R236, 0xffffffb1 ;  /* 0xffffffb1ec1d7836 */ /* 0x000fe20000000000 */
[----:B------:R-:W-:Y:S01]  /*1bf80*/  FSEL R134, R32, -INF , !P3 ;  /* 0xff80000020867808 */ /* 0x000fe20005800000 */
[----:B------:R-:W-:Y:S01]  /*1bf90*/  IMAD.IADD R34, R39, 0x1, -R31 ;  /* 0x0000000127227824 */ /* 0x000fe200078e0a1f */
[----:B------:R-:W-:Y:S03]  /*1bfa0*/  FSEL R215, R27, -INF , !P6 ;  /* 0xff8000001bd77808 */ /* 0x000fe60007000000 */
[----:B------:R-:W-:Y:S01]  /*1bfb0*/  MUFU.TANH R47, R47 ;  /* 0x0000002f002f7308 */ /* 0x000fe20000002400 */
[----:B------:R-:W-:Y:S01]  /*1bfc0*/  ISETP.GE.AND P6, PT, R36, R138, PT ;  /* 0x0000008a2400720c */ /* 0x000fe20003fc6270 */
[----:B------:R-:W-:Y:S01]  /*1bfd0*/  IMAD.IADD R35, R230, 0x1, -R29 ;  /* 0x00000001e6237824 */ /* 0x000fe200078e0a1d */
[----:B------:R-:W-:Y:S01]  /*1bfe0*/  ISETP.GE.AND P0, PT, R36, R136, PT ;  /* 0x000000882400720c */ /* 0x000fe20003f06270 */
[----:B------:R-:W-:Y:S01]  /*1bff0*/  FMUL.FTZ R32, R46, UR8 ;  /* 0x000000082e207c20 */ /* 0x000fe20008410000 */
[----:B------:R-:W-:Y:S01]  /*1c000*/  ISETP.GT.AND P3, PT, R222, R36, PT ;  /* 0x00000024de00720c */ /* 0x000fe20003f64270 */
[----:B------:R-:W-:Y:S01]  /*1c010*/  FMUL.FTZ R46, R105, UR8 ;  /* 0x00000008692e7c20 */ /* 0x000fe20008410000 */
[----:B------:R-:W-:Y:S03]  /*1c020*/  ISETP.GE.AND P1, PT, R36, R217, PT ;  /* 0x000000d92400720c */ /* 0x000fe60003f26270 */
[----:B------:R3:W4:Y:S01]  /*1c030*/  MUFU.TANH R27, R45 ;  /* 0x0000002d001b7308 */ /* 0x0007220000002400 */
[----:B------:R-:W-:Y:S01]  /*1c040*/  IADD3 R36, PT, PT, R230, -R31, RZ ;  /* 0x8000001fe6247210 */ /* 0x000fe20007ffe0ff */
[----:B-1----:R-:W-:Y:S01]  /*1c050*/  IMAD.MOV.U32 R44, RZ, RZ, R219 ;  /* 0x000000ffff2c7224 */ /* 0x002fe200078e00db */
[----:B------:R-:W-:Y:S01]  /*1c060*/  FSEL R135, R33, -INF , !P2 ;  /* 0xff80000021877808 */ /* 0x000fe20005000000 */
[----:B------:R-:W-:Y:S01]  /*1c070*/  IMAD.IADD R33, R39, 0x1, -R29 ;  /* 0x0000000127217824 */ /* 0x000fe200078e0a1d */
[----:B------:R-:W-:Y:S02]  /*1c080*/  IABS R36, R36 ;  /* 0x0000002400247213 */ /* 0x000fe40000000000 */
[----:B------:R-:W-:Y:S03]  /*1c090*/  ISETP.GT.AND P2, PT, R9, R38, PT ;  /* 0x000000260900720c */ /* 0x000fe60003f44270 */
[----:B------:R-:W1:Y:S01]  /*1c0a0*/  MUFU.TANH R32, R32 ;  /* 0x0000002000207308 */ /* 0x000e620000002400 */
[----:B------:R-:W-:Y:S02]  /*1c0b0*/  IABS R35, R35 ;  /* 0x0000002300237213 */ /* 0x000fe40000000000 */
[----:B------:R-:W-:Y:S02]  /*1c0c0*/  I2FP.F32.S32 R36, R36 ;  /* 0x0000002400247245 */ /* 0x000fe40000201400 */
[----:B------:R-:W-:Y:S02]  /*1c0d0*/  IABS R34, R34 ;  /* 0x0000002200227213 */ /* 0x000fe40000000000 */
[----:B------:R-:W-:Y:S03]  /*1c0e0*/  FSEL R2, R2, -INF , !P2 ;  /* 0xff80000002027808 */ /* 0x000fe60005000000 */
[----:B------:R-:W-:Y:S01]  /*1c0f0*/  MUFU.TANH R46, R46 ;  /* 0x0000002e002e7308 */ /* 0x000fe20000002400 */
[----:B------:R-:W-:Y:S01]  /*1c100*/  FSEL R3, R3, -INF , !P3 ;  /* 0xff80000003037808 */ /* 0x000fe20005800000 */
[----:B--2---:R-:W-:Y:S01]  /*1c110*/  FFMA.FTZ R25, R36, -UR6, R25 ;  /* 0x8000000624197c23 */ /* 0x004fe20008010019 */
[----:B------:R-:W-:Y:S01]  /*1c120*/  IABS R33, R33 ;  /* 0x0000002100217213 */ /* 0x000fe20000000000 */
[----:B------:R-:W-:Y:S01]  /*1c130*/  VIADD R36, R238, 0x28 ;  /* 0x00000028ee247836 */ /* 0x000fe20000000000 */
[----:B------:R-:W-:Y:S01]  /*1c140*/  ISETP.GE.AND P2, PT, R38, R136, PT ;  /* 0x000000882600720c */ /* 0x000fe20003f46270 */
[----:B---3--:R-:W-:Y:S01]  /*1c150*/  FMUL.FTZ R45, R112, UR8 ;  /* 0x00000008702d7c20 */ /* 0x008fe20008410000 */
[----:B------:R-:W-:Y:S01]  /*1c160*/  ISETP.GE.AND P3, PT, R38, R217, PT ;  /* 0x000000d92600720c */ /* 0x000fe20003f66270 */
[--C-:B------:R-:W-:Y:S01]  /*1c170*/  IMAD.IADD R38, R41, 0x1, -R31.reuse ;  /* 0x0000000129267824 */ /* 0x100fe200078e0a1f */
[----:B------:R-:W-:Y:S01]  /*1c180*/  I2FP.F32.S32 R40, R35 ;  /* 0x0000002300287245 */ /* 0x000fe20000201400 */
[----:B------:R-:W-:Y:S01]  /*1c190*/  IMAD.IADD R31, R44, 0x1, -R31 ;  /* 0x000000012c1f7824 */ /* 0x000fe200078e0a1f */
[----:B------:R-:W-:Y:S01]  /*1c1a0*/  I2FP.F32.S32 R35, R34 ;  /* 0x0000002200237245 */ /* 0x000fe20000201400 */
[----:B------:R-:W-:Y:S01]  /*1c1b0*/  MUFU.TANH R45, R45 ;  /* 0x0000002d002d7308 */ /* 0x000fe20000002400 */
[----:B------:R-:W-:Y:S01]  /*1c1c0*/  I2FP.F32.S32 R34, R33 ;  /* 0x0000002100227245 */ /* 0x000fe20000201400 */
[----:B----4-:R-:W-:Y:S01]  /*1c1d0*/  FFMA.FTZ R27, R40, -UR6, R27 ;  /* 0x80000006281b7c23 */ /* 0x010fe2000801001b */
[----:B------:R-:W-:Y:S01]  /*1c1e0*/  FSEL R219, R23, -INF , !P6 ;  /* 0xff80000017db7808 */ /* 0x000fe20007000000 */
[----:B-1----:R-:W-:Y:S01]  /*1c1f0*/  FFMA.FTZ R32, R35, -UR6, R32 ;  /* 0x8000000623207c23 */ /* 0x002fe20008010020 */
[----:B------:R-:W-:Y:S01]  /*1c200*/  IABS R38, R38 ;  /* 0x0000002600267213 */ /* 0x000fe20000000000 */
[----:B------:R-:W-:Y:S01]  /*1c210*/  FFMA.FTZ R37, R34, -UR6, R37 ;  /* 0x8000000622257c23 */ /* 0x000fe20008010025 */
[----:B------:R-:W-:Y:S03]  /*1c220*/  VIADD R34, R238, 0x29 ;  /* 0x00000029ee227836 */ /* 0x000fe60000000000 */
[----:B------:R1:W2:Y:S01]  /*1c230*/  MUFU.TANH R23, R51 ;  /* 0x0000003300177308 */ /* 0x0002a20000002400 */
[----:B------:R-:W-:Y:S01]  /*1c240*/  ISETP.GT.AND P6, PT, R222, R36, PT ;  /* 0x00000024de00720c */ /* 0x000fe20003fc4270 */
[----:B------:R-:W-:Y:S01]  /*1c250*/  FMUL.FTZ R35, R54, UR8 ;  /* 0x0000000836237c20 */ /* 0x000fe20008410000 */
[----:B------:R-:W-:Y:S01]  /*1c260*/  I2FP.F32.S32 R33, R38 ;  /* 0x0000002600217245 */ /* 0x000fe20000201400 */
[----:B------:R-:W-:Y:S01]  /*1c270*/  IMAD.IADD R38, R44, 0x1, -R29 ;  /* 0x000000012c267824 */ /* 0x000fe200078e0a1d */
[----:B------:R-:W-:Y:S01]  /*1c280*/  FSEL R25, R25, -INF , !P6 ;  /* 0xff80000019197808 */ /* 0x000fe20007000000 */
[----:B------:R-:W-:Y:S01]  /*1c290*/  FMUL.FTZ R54, R92, UR8 ;  /* 0x000000085c367c20 */ /* 0x000fe20008410000 */
[----:B------:R-:W-:Y:S03]  /*1c2a0*/  ISETP.GT.AND P6, PT, R222, R34, PT ;  /* 0x00000022de00720c */ /* 0x000fe60003fc4270 */
[----:B------:R-:W-:Y:S01]  /*1c2b0*/  MUFU.TANH R35, R35 ;  /* 0x0000002300237308 */ /* 0x000fe20000002400 */
[----:B------:R-:W-:Y:S01]  /*1c2c0*/  IABS R38, R38 ;  /* 0x0000002600267213 */ /* 0x000fe20000000000 */
[----:B------:R-:W-:Y:S01]  /*1c2d0*/  FFMA.FTZ R48, R33, -UR6, R48 ;  /* 0x8000000621307c23 */ /* 0x000fe20008010030 */
[----:B------:R-:W-:Y:S01]  /*1c2e0*/  FSEL R27, R27, -INF , !P6 ;  /* 0xff8000001b1b7808 */ /* 0x000fe20007000000 */
[----:B------:R-:W-:Y:S01]  /*1c2f0*/  FMUL.FTZ R33, R59, UR8 ;  /* 0x000000083b217c20 */ /* 0x000fe20008410000 */
[C---:B------:R-:W-:Y:S02]  /*1c300*/  ISETP.GT.AND P6, PT, R9.reuse, R36, PT ;  /* 0x000000240900720c */ /* 0x040fe40003fc4270 */
[----:B------:R-:W-:Y:S03]  /*1c310*/  I2FP.F32.S32 R38, R38 ;  /* 0x0000002600267245 */ /* 0x000fe60000201400 */
[----:B------:R-:W-:Y:S01]  /*1c320*/  MUFU.TANH R54, R54 ;  /* 0x0000003600367308 */ /* 0x000fe20000002400 */
[----:B------:R-:W-:Y:S01]  /*1c330*/  FSEL R32, R32, -INF , !P6 ;  /* 0xff80000020207808 */ /* 0x000fe20007000000 */
[----:B-1----:R-:W-:Y:S01]  /*1c340*/  VIADD R51, R236, 0xffffffe8 ;  /* 0xffffffe8ec337836 */ /* 0x002fe20000000000 */
[-C--:B------:R-:W-:Y:S01]  /*1c350*/  ISETP.GT.AND P6, PT, R9, R34.reuse, PT ;  /* 0x000000220900720c */ /* 0x080fe20003fc4270 */
[----:B--2---:R-:W-:Y:S01]  /*1c360*/  FFMA.FTZ R23, R38, -UR6, R23 ;  /* 0x8000000626177c23 */ /* 0x004fe20008010017 */
[----:B------:R-:W-:Y:S01]  /*1c370*/  FSEL R43, R2, -INF , !P2 ;  /* 0xff800000022b7808 */ /* 0x000fe20005000000 */
[----:B------:R-:W-:Y:S01]  /*1c380*/  FMUL.FTZ R2, R52, UR8 ;  /* 0x0000000834027c20 */ /* 0x000fe20008410000 */
[----:B------:R-:W-:Y:S03]  /*1c390*/  ISETP.GT.AND P2, PT, R205, R34, PT ;  /* 0x00000022cd00720c */ /* 0x000fe60003f44270 */
[----:B------:R-:W-:Y:S01]  /*1c3a0*/  MUFU.TANH R33, R33 ;  /* 0x0000002100217308 */ /* 0x000fe20000002400 */
[----:B------:R-:W-:Y:S01]  /*1c3b0*/  IADD3 R40, PT, PT, R41, -R29, RZ ;  /* 0x8000001d29287210 */ /* 0x000fe20007ffe0ff */
[----:B------:R-:W-:Y:S01]  /*1c3c0*/  FMUL.FTZ R52, R97, UR8 ;  /* 0x0000000861347c20 */ /* 0x000fe20008410000 */
[----:B------:R-:W-:Y:S02]  /*1c3d0*/  FSEL R37, R37, -INF , !P6 ;  /* 0xff80000025257808 */ /* 0x000fe40007000000 */
[----:B------:R-:W-:Y:S02]  /*1c3e0*/  IABS R29, R31 ;  /* 0x0000001f001d7213 */ /* 0x000fe40000000000 */
[----:B------:R-:W-:Y:S03]  /*1c3f0*/  ISETP.GT.AND P6, PT, R213, R36, PT ;  /* 0x00000024d500720c */ /* 0x000fe60003fc4270 */
[----:B------:R-:W-:Y:S01]  /*1c400*/  MUFU.TANH R2, R2 ;  /* 0x0000000200027308 */ /* 0x000fe20000002400 */
[----:B------:R-:W-:Y:S02]  /*1c410*/  FSEL R208, R0, -INF , !P0 ;  /* 0xff80000000d07808 */ /* 0x000fe40004000000 */
[----:B------:R-:W-:Y:S01]  /*1c420*/  FSEL R0, R23, -INF , !P2 ;  /* 0xff80000017007808 */ /* 0x000fe20005000000 */
[----:B------:R-:W-:Y:S01]  /*1c430*/  FMUL.FTZ R23, R55, UR8 ;  /* 0x0000000837177c20 */ /* 0x000fe20008410000 */
[----:B------:R-:W-:Y:S02]  /*1c440*/  ISETP.GE.AND P0, PT, R36, R217, PT ;  /* 0x000000d92400720c */ /* 0x000fe40003f06270 */
[----:B------:R-:W-:Y:S03]  /*1c450*/  I2FP.F32.S32 R29, R29 ;  /* 0x0000001d001d7245 */ /* 0x000fe60000201400 */
[----:B------:R-:W-:Y:S01]  /*1c460*/  MUFU.TANH R52, R52 ;  /* 0x0000003400347308 */ /* 0x000fe20000002400 */
[----:B------:R-:W-:Y:S02]  /*1c470*/  IABS R40, R40 ;  /* 0x0000002800287213 */ /* 0x000fe40000000000 */
[----:B------:R-:W-:Y:S01]  /*1c480*/  FSEL R48, R48, -INF , !P6 ;  /* 0xff80000030307808 */ /* 0x000fe20007000000 */
[----:B------:R-:W-:Y:S01]  /*1c490*/  FFMA.FTZ R50, R29, -UR6, R50 ;  /* 0x800000061d327c23 */ /* 0x000fe20008010032 */
[----:B------:R-:W-:Y:S01]  /*1c4a0*/  ISETP.GE.AND P6, PT, R36, R136, PT ;  /* 0x000000882400720c */ /* 0x000fe20003fc6270 */
[----:B------:R-:W-:Y:S01]  /*1c4b0*/  FMUL.FTZ R29, R53, UR8 ;  /* 0x00000008351d7c20 */ /* 0x000fe20008410000 */
[----:B------:R-:W-:Y:S03]  /*1c4c0*/  ISETP.GE.AND P2, PT, R34, R217, PT ;  /* 0x000000d92200720c */ /* 0x000fe60003f46270 */
[----:B------:R-:W1:Y:S01]  /*1c4d0*/  MUFU.TANH R23, R23 ;  /* 0x0000001700177308 */ /* 0x000e620000002400 */
[----:B------:R-:W-:Y:S01]  /*1c4e0*/  FSEL R218, R25, -INF , !P0 ;  /* 0xff80000019da7808 */ /* 0x000fe20004000000 */
[----:B------:R-:W-:Y:S01]  /*1c4f0*/  VIADD R25, R236, 0xffffffb9 ;  /* 0xffffffb9ec197836 */ /* 0x000fe20000000000 */
[----:B------:R-:W-:Y:S01]  /*1c500*/  FSEL R221, R21, -INF , !P3 ;  /* 0xff80000015dd7808 */ /* 0x000fe20005800000 */
[----:B------:R-:W-:Y:S01]  /*1c510*/  FMUL.FTZ R21, R56, UR8 ;  /* 0x0000000838157c20 */ /* 0x000fe20008410000 */
[----:B------:R-:W-:Y:S01]  /*1c520*/  I2FP.F32.S32 R40, R40 ;  /* 0x0000002800287245 */ /* 0x000fe20000201400 */
[----:B------:R-:W-:Y:S01]  /*1c530*/  FMUL.FTZ R53, R96, UR8 ;  /* 0x0000000860357c20 */ /* 0x000fe20008410000 */
[----:B------:R-:W-:Y:S03]  /*1c540*/  FSEL R229, R27, -INF , !P2 ;  /* 0xff8000001be57808 */ /* 0x000fe60005000000 */
[----:B------:R-:W-:Y:S01]  /*1c550*/  MUFU.TANH R29, R29 ;  /* 0x0000001d001d7308 */ /* 0x000fe20000002400 */
[----:B------:R-:W-:Y:S01]  /*1c560*/  FSEL R204, R32, -INF , !P6 ;  /* 0xff80000020cc7808 */ /* 0x000fe20007000000 */
[----:B------:R-:W-:Y:S01]  /*1c570*/  FFMA.FTZ R49, R40, -UR6, R49 ;  /* 0x8000000628317c23 */ /* 0x000fe20008010031 */
[----:B------:R-:W-:Y:S01]  /*1c580*/  ISETP.GE.AND P0, PT, R34, R136, PT ;  /* 0x000000882200720c */ /* 0x000fe20003f06270 */
[----:B------:R-:W-:Y:S01]  /*1c590*/  VIADD R27, R236, 0xffffffb8 ;  /* 0xffffffb8ec1b7836 */ /* 0x000fe20000000000 */
[CC--:B------:R-:W-:Y:S01]  /*1c5a0*/  ISETP.GE.AND P2, PT, R34.reuse, R137.reuse, PT ;  /* 0x000000892200720c */ /* 0x0c0fe20003f46270 */
[--C-:B------:R-:W-:Y:S01]  /*1c5b0*/  IMAD.IADD R38, R41, 0x1, -R25.reuse ;  /* 0x0000000129267824 */ /* 0x100fe200078e0a19 */
[----:B------:R-:W-:Y:S03]  /*1c5c0*/  ISETP.GE.AND P6, PT, R34, R138, PT ;  /* 0x0000008a2200720c */ /* 0x000fe60003fc6270 */
[----:B------:R-:W2:Y:S01]  /*1c5d0*/  MUFU.TANH R21, R21 ;  /* 0x0000001500157308 */ /* 0x000ea20000002400 */
[----:B------:R-:W-:Y:S01]  /*1c5e0*/  ISETP.GT.AND P3, PT, R213, R34, PT ;  /* 0x00000022d500720c */ /* 0x000fe20003f64270 */
[----:B------:R-:W-:Y:S01]  /*1c5f0*/  IMAD.IADD R34, R44, 0x1, -R25 ;  /* 0x000000012c227824 */ /* 0x000fe200078e0a19 */
[----:B------:R-:W-:Y:S01]  /*1c600*/  FSEL R234, R3, -INF , !P1 ;  /* 0xff80000003ea7808 */ /* 0x000fe20004800000 */
[--C-:B------:R-:W-:Y:S01]  /*1c610*/  IMAD.IADD R31, R41, 0x1, -R27.reuse ;  /* 0x00000001291f7824 */ /* 0x100fe200078e0a1b */
[----:B------:R-:W-:Y:S01]  /*1c620*/  ISETP.GT.AND P1, PT, R205, R36, PT ;  /* 0x00000024cd00720c */ /* 0x000fe20003f24270 */
[--C-:B------:R-:W-:Y:S01]  /*1c630*/  IMAD.IADD R32, R230, 0x1, -R27.reuse ;  /* 0x00000001e6207824 */ /* 0x100fe200078e0a1b */
[----:B------:R-:W-:Y:S03]  /*1c640*/  IABS R34, R34 ;  /* 0x0000002200227213 */ /* 0x000fe60000000000 */
[----:B------:R-:W-:Y:S01]  /*1c650*/  MUFU.TANH R53, R53 ;  /* 0x0000003500357308 */ /* 0x000fe20000002400 */
[----:B------:R-:W-:Y:S01]  /*1c660*/  FSEL R49, R49, -INF , !P3 ;  /* 0xff80000031317808 */ /* 0x000fe20005800000 */
[----:B------:R-:W-:Y:S01]  /*1c670*/  FMUL.FTZ R3, R57, UR8 ;  /* 0x0000000839037c20 */ /* 0x000fe20008410000 */
[----:B------:R-:W-:Y:S02]  /*1c680*/  FSEL R50, R50, -INF , !P1 ;  /* 0xff80000032327808 */ /* 0x000fe40004800000 */
[C---:B------:R-:W-:Y:S02]  /*1c690*/  ISETP.GE.AND P3, PT, R36.reuse, R137, PT ;  /* 0x000000892400720c */ /* 0x040fe40003f66270 */
[----:B------:R-:W-:Y:S03]  /*1c6a0*/  ISETP.GE.AND P1, PT, R36, R138, PT ;  /* 0x0000008a2400720c */ /* 0x000fe60003f26270 */
[----:B------:R-:W-:Y:S01]  /*1c6b0*/  MUFU.TANH R3, R3 ;  /* 0x0000000300037308 */ /* 0x000fe20000002400 */
[----:B------:R-:W-:Y:S01]  /*1c6c0*/  IADD3 R36, PT, PT, R44, -R27, RZ ;  /* 0x8000001b2c247210 */ /* 0x000fe20007ffe0ff */
[----:B------:R-:W-:Y:S01]  /*1c6d0*/  IMAD.IADD R27, R39, 0x1, -R27 ;  /* 0x00000001271b7824 */ /* 0x000fe200078e0a1b */
[----:B------:R-:W-:Y:S02]  /*1c6e0*/  I2FP.F32.S32 R34, R34 ;  /* 0x0000002200227245 */ /* 0x000fe40000201400 */
[----:B------:R-:W-:Y:S02]  /*1c6f0*/  IABS R32, R32 ;  /* 0x0000002000207213 */ /* 0x000fe40000000000 */
[----:B------:R-:W-:Y:S01]  /*1c700*/  IABS R31, R31 ;  /* 0x0000001f001f7213 */ /* 0x000fe20000000000 */
[----:B-1----:R-:W-:Y:S01]  /*1c710*/  FFMA.FTZ R23, R34, -UR6, R23 ;  /* 0x8000000622177c23 */ /* 0x002fe20008010017 */
[----:B------:R-:W-:Y:S01]  /*1c720*/  IABS R38, R38 ;  /* 0x0000002600267213 */ /* 0x000fe20000000000 */
[----:B------:R-:W-:Y:S01]  /*1c730*/  VIADD R34, R238, 0x30 ;  /* 0x00000030ee227836 */ /* 0x000fe20000000000 */
[----:B------:R-:W-:Y:S02]  /*1c740*/  IABS R36, R36 ;  /* 0x0000002400247213 */ /* 0x000fe40000000000 */
[----:B------:R-:W-:Y:S02]  /*1c750*/  I2FP.F32.S32 R32, R32 ;  /* 0x0000002000207245 */ /* 0x000fe40000201400 */
[----:B------:R-:W-:Y:S02]  /*1c760*/  I2FP.F32.S32 R31, R31 ;  /* 0x0000001f001f7245 */ /* 0x000fe40000201400 */
[----:B------:R-:W-:Y:S01]  /*1c770*/  I2FP.F32.S32 R38, R38 ;  /* 0x0000002600267245 */ /* 0x000fe20000201400 */
[----:B--2---:R-:W-:Y:S01]  /*1c780*/  FFMA.FTZ R21, R32, -UR6, R21 ;  /* 0x8000000620157c23 */ /* 0x004fe20008010015 */
[----:B------:R-:W-:Y:S01]  /*1c790*/  I2FP.F32.S32 R36, R36 ;  /* 0x0000002400247245 */ /* 0x000fe20000201400 */
[----:B------:R-:W-:Y:S01]  /*1c7a0*/  FFMA.FTZ R31, R31, -UR6, R2 ;  /* 0x800000061f1f7c23 */ /* 0x000fe20008010002 */
[----:B------:R-:W-:Y:S01]  /*1c7b0*/  FSEL R210, R37, -INF , !P0 ;  /* 0xff80000025d27808 */ /* 0x000fe20004000000 */
[----:B------:R-:W1:Y:S01]  /*1c7c0*/  MUFU.TANH R2, R58 ;  /* 0x0000003a00027308 */ /* 0x000e620000002400 */
[----:B------:R-:W-:Y:S01]  /*1c7d0*/  VIADD R32, R238, 0x31 ;  /* 0x00000031ee207836 */ /* 0x000fe20000000000 */
[----:B------:R-:W-:Y:S01]  /*1c7e0*/  ISETP.GT.AND P0, PT, R213, R34, PT ;  /* 0x00000022d500720c */ /* 0x000fe20003f04270 */
[----:B------:R-:W-:Y:S01]  /*1c7f0*/  FFMA.FTZ R29, R38, -UR6, R29 ;  /* 0x80000006261d7c23 */ /* 0x000fe2000801001d */
[----:B------:R-:W-:Y:S01]  /*1c800*/  FFMA.FTZ R35, R36, -UR6, R35 ;  /* 0x8000000624237c23 */ /* 0x000fe20008010023 */
[----:B------:R-:W-:Y:S01]  /*1c810*/  IMAD.IADD R38, R230, 0x1, -R25 ;  /* 0x00000001e6267824 */ /* 0x000fe200078e0a19 */
[----:B------:R-:W-:Y:S01]  /*1c820*/  IADD3 R36, PT, PT, R39, -R25, RZ ;  /* 0x8000001927247210 */ /* 0x000fe20007ffe0ff */
[----:B------:R-:W-:Y:S01]  /*1c830*/  FMUL.FTZ R37, R63, UR8 ;  /* 0x000000083f257c20 */ /* 0x000fe20008410000 */
[----:B------:R-:W-:Y:S02]  /*1c840*/  IABS R25, R27 ;  /* 0x0000001b00197213 */ /* 0x000fe40000000000 */
[----:B------:R-:W-:Y:S02]  /*1c850*/  FSEL R27, R31, -INF , !P0 ;  /* 0xff8000001f1b7808 */ /* 0x000fe40004000000 */
[----:B------:R-:W-:Y:S01]  /*1c860*/  ISETP.GT.AND P0, PT, R213, R32, PT ;  /* 0x00000020d500720c */ /* 0x000fe20003f04270 */
[----:B------:R-:W-:Y:S01]  /*1c870*/  MUFU.TANH R37, R37 ;  /* 0x0000002500257308 */ /* 0x000fe20000002400 */
[----:B------:R-:W-:Y:S02]  /*1c880*/  IABS R36, R36 ;  /* 0x0000002400247213 */ /* 0x000fe40000000000 */
[----:B------:R-:W-:Y:S02]  /*1c890*/  FSEL R31, R29, -INF , !P0 ;  /* 0xff8000001d1f7808 */ /* 0x000fe40004000000 */
[----:B------:R-:W-:Y:S02]  /*1c8a0*/  ISETP.GT.AND P0, PT, R205, R34, PT ;  /* 0x00000022cd00720c */ /* 0x000fe40003f04270 */
[----:B------:R-:W-:Y:S02]  /*1c8b0*/  I2FP.F32.S32 R36, R36 ;  /* 0x0000002400247245 */ /* 0x000fe40000201400 */
[----:B------:R-:W-:Y:S02]  /*1c8c0*/  FSEL R29, R35, -INF , !P0 ;  /* 0xff800000231d7808 */ /* 0x000fe40004000000 */
[-C--:B------:R-:W-:Y:S01]  /*1c8d0*/  ISETP.GT.AND P0, PT, R205, R32.reuse, PT ;  /* 0x00000020cd00720c */ /* 0x080fe20003f04270 */
[----:B------:R-:W-:Y:S01]  /*1c8e0*/  FFMA.FTZ R33, R36, -UR6, R33 ;  /* 0x8000000624217c23 */ /* 0x000fe20008010021 */
[----:B------:R-:W-:Y:S01]  /*1c8f0*/  FSEL R216, R50, -INF , !P1 ;  /* 0xff80000032d87808 */ /* 0x000fe20004800000 */
[----:B------:R-:W-:Y:S01]  /*1c900*/  FMUL.FTZ R50, R98, UR8 ;  /* 0x0000000862327c20 */ /* 0x000fe20008410000 */
[----:B------:R-:W-:Y:S01]  /*1c910*/  I2FP.F32.S32 R25, R25 ;  /* 0x0000001900197245 */ /* 0x000fe20000201400 */
[----:B------:R-:W-:Y:S01]  /*1c920*/  IMAD.MOV.U32 R98, RZ, RZ, R218 ;  /* 0x000000ffff627224 */ /* 0x000fe200078e00da */
[----:B------:R-:W-:Y:S02]  /*1c930*/  ISETP.GT.AND P1, PT, R9, R32, PT ;  /* 0x000000200900720c */ /* 0x000fe40003f24270 */
[----:B------:R-:W-:Y:S01]  /*1c940*/  FSEL R23, R23, -INF , !P0 ;  /* 0xff80000017177808 */ /* 0x000fe20004000000 */
[----:B------:R-:W-:Y:S01]  /*1c950*/  MUFU.TANH R50, R50 ;  /* 0x0000003200327308 */ /* 0x000fe20000002400 */
[----:B------:R-:W-:Y:S01]  /*1c960*/  IABS R38, R38 ;  /* 0x0000002600267213 */ /* 0x000fe20000000000 */
[----:B-1----:R-:W-:Y:S01]  /*1c970*/  FFMA.FTZ R2, R25, -UR6, R2 ;  /* 0x8000000619027c23 */ /* 0x002fe20008010002 */
[----:B------:R-:W-:Y:S01]  /*1c980*/  ISETP.GT.AND P0, PT, R222, R34, PT ;  /* 0x00000022de00720c */ /* 0x000fe20003f04270 */
[----:B------:R-:W-:Y:S01]  /*1c990*/  FMUL.FTZ R25, R60, UR8 ;  /* 0x000000083c197c20 */ /* 0x000fe20008410000 */
[----:B------:R-:W-:Y:S02]  /*1c9a0*/  FSEL R226, R0, -INF , !P6 ;  /* 0xff80000000e27808 */ /* 0x000fe40007000000 */
[----:B------:R-:W-:Y:S02]  /*1c9b0*/  FSEL R0, R33, -INF , !P1 ;  /* 0xff80000021007808 */ /* 0x000fe40004800000 */
[-C--:B------:R-:W-:Y:S01]  /*1c9c0*/  ISETP.GE.AND P1, PT, R32, R137.reuse, PT ;  /* 0x000000892000720c */ /* 0x080fe20003f26270 */
[----:B------:R-:W1:Y:S01]  /*1c9d0*/  MUFU.TANH R25, R25 ;  /* 0x0000001900197308 */ /* 0x000e620000002400 */
[----:B------:R-:W-:Y:S02]  /*1c9e0*/  I2FP.F32.S32 R38, R38 ;  /* 0x0000002600267245 */ /* 0x000fe40000201400 */
[----:B------:R-:W-:Y:S02]  /*1c9f0*/  FSEL R21, R21, -INF , !P0 ;  /* 0xff80000015157808 */ /* 0x000fe40004000000 */
[----:B------:R-:W-:Y:S01]  /*1ca00*/  ISETP.GE.AND P0, PT, R34, R138, PT ;  /* 0x0000008a2200720c */ /* 0x000fe20003f06270 */
[----:B------:R-:W-:Y:S01]  /*1ca10*/  FFMA.FTZ R3, R38, -UR6, R3 ;  /* 0x8000000626037c23 */ /* 0x000fe20008010003 */
[----:B------:R-:W-:Y:S01]  /*1ca20*/  FSEL R143, R31, -INF , !P1 ;  /* 0xff8000001f8f7808 */ /* 0x000fe20004800000 */
[----:B------:R-:W-:Y:S01]  /*1ca30*/  VIADD R31, R236, 0xffffffc0 ;  /* 0xffffffc0ec1f7836 */ /* 0x000fe20000000000 */
[----:B------:R-:W-:Y:S01]  /*1ca40*/  FSEL R212, R48, -INF , !P3 ;  /* 0xff80000030d47808 */ /* 0x000fe20005800000 */
[----:B------:R-:W-:Y:S01]  /*1ca50*/  FMUL.FTZ R48, R100, UR8 ;  /* 0x0000000864307c20 */ /* 0x000fe20008410000 */
[----:B------:R-:W-:Y:S01]  /*1ca60*/  FSEL R244, R49, -INF , !P2 ;  /* 0xff80000031f47808 */ /* 0x000fe20005000000 */
[----:B------:R-:W-:Y:S01]  /*1ca70*/  IMAD.IADD R36, R230, 0x1, -R31 ;  /* 0x00000001e6247824 */ /* 0x000fe200078e0a1f */
[----:B------:R-:W-:Y:S01]  /*1ca80*/  ISETP.GT.AND P2, PT, R9, R34, PT ;  /* 0x000000220900720c */ /* 0x000fe20003f44270 */
[----:B------:R-:W-:Y:S01]  /*1ca90*/  FMUL.FTZ R49, R99, UR8 ;  /* 0x0000000863317c20 */ /* 0x000fe20008410000 */
[----:B------:R-:W-:Y:S01]  /*1caa0*/  FSEL R201, R29, -INF , !P0 ;  /* 0xff8000001dc97808 */ /* 0x000fe20004000000 */
[----:B------:R-:W-:Y:S01]  /*1cab0*/  MUFU.TANH R48, R48 ;  /* 0x0000003000307308 */ /* 0x000fe20000002400 */
[----:B------:R-:W-:Y:S01]  /*1cac0*/  ISETP.GT.AND P3, PT, R222, R32, PT ;  /* 0x00000020de00720c */ /* 0x000fe20003f64270 */
[----:B------:R-:W-:Y:S01]  /*1cad0*/  VIADD R29, R236, 0xffffffc1 ;  /* 0xffffffc1ec1d7836 */ /* 0x000fe20000000000 */
[----:B------:R-:W-:Y:S01]  /*1cae0*/  ISETP.GE.AND P6, PT, R34, R137, PT ;  /* 0x000000892200720c */ /* 0x000fe20003fc6270 */
[----:B------:R-:W-:Y:S01]  /*1caf0*/  IMAD.MOV.U32 R99, RZ, RZ, R44 ;  /* 0x000000ffff637224 */ /* 0x000fe200078e002c */
[----:B------:R-:W-:Y:S01]  /*1cb00*/  FSEL R3, R3, -INF , !P3 ;  /* 0xff80000003037808 */ /* 0x000fe20005800000 */
[--C-:B------:R-:W-:Y:S01]  /*1cb10*/  IMAD.IADD R35, R230, 0x1, -R29.reuse ;  /* 0x00000001e6237824 */ /* 0x100fe200078e0a1d */
[----:B------:R-:W-:Y:S03]  /*1cb20*/  FSEL R2, R2, -INF , !P2 ;  /* 0xff80000002027808 */ /* 0x000fe60005000000 */
[----:B------:R-:W-:Y:S01]  /*1cb30*/  MUFU.TANH R49, R49 ;  /* 0x0000003100317308 */ /* 0x000fe20000002400 */
[C---:B------:R-:W-:Y:S01]  /*1cb40*/  ISETP.GE.AND P2, PT, R34.reuse, R136, PT ;  /* 0x000000882200720c */ /* 0x040fe20003f46270 */
[C---:B------:R-:W-:Y:S01]  /*1cb50*/  IMAD.IADD R33, R39.reuse, 0x1, -R29 ;  /* 0x0000000127217824 */ /* 0x040fe200078e0a1d */
[----:B------:R-:W-:Y:S01]  /*1cb60*/  ISETP.GE.AND P3, PT, R34, R217, PT ;  /* 0x000000d92200720c */ /* 0x000fe20003f66270 */
[----:B------:R-:W-:Y:S01]  /*1cb70*/  IMAD.IADD R34, R39, 0x1, -R31 ;  /* 0x0000000127227824 */ /* 0x000fe200078e0a1f */
[----:B------:R-:W-:Y:S02]  /*1cb80*/  FSEL R202, R27, -INF , !P6 ;  /* 0xff8000001bca7808 */ /* 0x000fe40007000000 */
[----:B------:R-:W-:Y:S03]  /*1cb90*/  IABS R36, R36 ;  /* 0x0000002400247213 */ /* 0x000fe60000000000 */
[----:B------:R-:W2:Y:S01]  /*1cba0*/  MUFU.TANH R27, R61 ;  /* 0x0000003d001b7308 */ /* 0x000ea20000002400 */
[----:B------:R-:W-:Y:S01]  /*1cbb0*/  IABS R35, R35 ;  /* 0x0000002300237213 */ /* 0x000fe20000000000 */
[----:B------:R-:W-:Y:S01]  /*1cbc0*/  STL [R1+0x68], R202 ;  /* 0x000068ca01007387 */ /* 0x000fe20000100800 */
[----:B------:R-:W-:Y:S02]  /*1cbd0*/  I2FP.F32.S32 R36, R36 ;  /* 0x0000002400247245 */ /* 0x000fe40000201400 */
[----:B------:R-:W-:Y:S01]  /*1cbe0*/  IABS R34, R34 ;  /* 0x0000002200227213 */ /* 0x000fe20000000000 */
[----:B------:R-:W-:Y:S01]  /*1cbf0*/  STL [R1+0x64], R143 ;  /* 0x0000648f01007387 */ /* 0x000fe20000100800 */
[----:B------:R-:W-:Y:S01]  /*1cc00*/  ISETP.GE.AND P6, PT, R32, R138, PT ;  /* 0x0000008a2000720c */ /* 0x000fe20003fc6270 */
[----:B-1----:R-:W-:Y:S01]  /*1cc10*/  FFMA.FTZ R25, R36, -UR6, R25 ;  /* 0x8000000624197c23 */ /* 0x002fe20008010019 */
[----:B------:R-:W-:Y:S01]  /*1cc20*/  ISETP.GE.AND P0, PT, R32, R136, PT ;  /* 0x000000882000720c */ /* 0x000fe20003f06270 */
[----:B------:R-:W-:Y:S01]  /*1cc30*/  VIADD R36, R238, 0x38 ;  /* 0x00000038ee247836 */ /* 0x000fe20000000000 */
[----:B------:R-:W-:Y:S02]  /*1cc40*/  ISETP.GE.AND P1, PT, R32, R217, PT ;  /* 0x000000d92000720c */ /* 0x000fe40003f26270 */
[----:B------:R-:W1:Y:S01]  /*1cc50*/  MUFU.TANH R32, R62 ;  /* 0x0000003e00207308 */ /* 0x000e620000002400 */
[----:B------:R-:W-:Y:S02]  /*1cc60*/  IABS R33, R33 ;  /* 0x0000002100217213 */ /* 0x000fe40000000000 */
[----:B------:R-:W-:Y:S02]  /*1cc70*/  I2FP.F32.S32 R40, R35 ;  /* 0x0000002300287245 */ /* 0x000fe40000201400 */
[----:B------:R-:W-:Y:S02]  /*1cc80*/  I2FP.F32.S32 R35, R34 ;  /* 0x0000002200237245 */ /* 0x000fe40000201400 */
[----:B------:R-:W-:Y:S01]  /*1cc90*/  I2FP.F32.S32 R34, R33 ;  /* 0x0000002100227245 */ /* 0x000fe20000201400 */
[----:B--2---:R-:W-:Y:S01]  /*1cca0*/  FFMA.FTZ R27, R40, -UR6, R27 ;  /* 0x80000006281b7c23 */ /* 0x004fe2000801001b */
[----:B------:R-:W-:Y:S01]  /*1ccb0*/  IADD3 R38, PT, PT, R41, -R31, RZ ;  /* 0x8000001f29267210 */ /* 0x000fe20007ffe0ff */
[----:B------:R-:W-:Y:S01]  /*1ccc0*/  IMAD.IADD R31, R44, 0x1, -R31 ;  /* 0x000000012c1f7824 */ /* 0x000fe200078e0a1f */
[----:B------:R-:W-:Y:S01]  /*1ccd0*/  FSEL R232, R23, -INF , !P6 ;  /* 0xff80000017e87808 */ /* 0x000fe20007000000 */
[----:B------:R-:W-:Y:S01]  /*1cce0*/  FFMA.FTZ R37, R34, -UR6, R37 ;  /* 0x8000000622257c23 */ /* 0x000fe20008010025 */
[----:B------:R-:W2:Y:S01]  /*1ccf0*/  MUFU.TANH R23, R67 ;  /* 0x0000004300177308 */ /* 0x000ea20000002400 */
[----:B------:R-:W-:Y:S01]  /*1cd00*/  VIADD R34, R238, 0x39 ;  /* 0x00000039ee227836 */ /* 0x000fe20000000000 */
[----:B------:R-:W-:Y:S01]  /*1cd10*/  ISETP.GT.AND P6, PT, R222, R36, PT ;  /* 0x00000024de00720c */ /* 0x000fe20003fc4270 */
[--C-:B------:R-:W-:Y:S01]  /*1cd20*/  IMAD.IADD R40, R41, 0x1, -R29.reuse ;  /* 0x0000000129287824 */ /* 0x100fe200078e0a1d */
[----:B------:R-:W-:Y:S01]  /*1cd30*/  IABS R38, R38 ;  /* 0x0000002600267213 */ /* 0x000fe20000000000 */
[----:B-1----:R-:W-:Y:S01]  /*1cd40*/  FFMA.FTZ R32, R35, -UR6, R32 ;  /* 0x8000000623207c23 */ /* 0x002fe20008010020 */
[----:B------:R-:W-:Y:S02]  /*1cd50*/  FSEL R25, R25, -INF , !P6 ;  /* 0xff80000019197808 */ /* 0x000fe40007000000 */
[----:B------:R-:W-:Y:S01]  /*1cd60*/  I2FP.F32.S32 R33, R38 ;  /* 0x0000002600217245 */ /* 0x000fe20000201400 */
[----:B------:R-:W-:Y:S01]  /*1cd70*/  IMAD.IADD R38, R44, 0x1, -R29 ;  /* 0x000000012c267824 */ /* 0x000fe200078e0a1d */
[----:B------:R-:W-:Y:S02]  /*1cd80*/  ISETP.GT.AND P6, PT, R222, R34, PT ;  /* 0x00000022de00720c */ /* 0x000fe40003fc4270 */
[----:B------:R-:W-:Y:S01]  /*1cd90*/  IABS R29, R31 ;  /* 0x0000001f001d7213 */ /* 0x000fe20000000000 */
[----:B------:R-:W-:Y:S01]  /*1cda0*/  FFMA.FTZ R64, R33, -UR6, R64 ;  /* 0x8000000621407c23 */ /* 0x000fe20008010040 */
[----:B------:R-:W-:Y:S01]  /*1cdb0*/  FSEL R27, R27, -INF , !P6 ;  /* 0xff8000001b1b7808 */ /* 0x000fe20007000000 */
[----:B------:R-:W-:Y:S01]  /*1cdc0*/  FMUL.FTZ R31, R75, UR8 ;  /* 0x000000084b1f7c20 */ /* 0x000fe20008410000 */
[C---:B------:R-:W-:Y:S01]  /*1cdd0*/  ISETP.GT.AND P6, PT, R9.reuse, R36, PT ;  /* 0x000000240900720c */ /* 0x040fe20003fc4270 */
[----:B------:R-:W-:Y:S01]  /*1cde0*/  IMAD.MOV.U32 R75, RZ, RZ, R229 ;  /* 0x000000ffff4b7224 */ /* 0x000fe200078e00e5 */
[----:B------:R-:W-:Y:S02]  /*1cdf0*/  IABS R38, R38 ;  /* 0x0000002600267213 */ /* 0x000fe40000000000 */
[----:B------:R-:W-:Y:S01]  /*1ce00*/  FSEL R32, R32, -INF , !P6 ;  /* 0xff80000020207808 */ /* 0x000fe20007000000 */
[----:B------:R-:W-:Y:S01]  /*1ce10*/  MUFU.TANH R31, R31 ;  /* 0x0000001f001f7308 */ /* 0x000fe20000002400 */
[----:B------:R-:W-:Y:S01]  /*1ce20*/  FSEL R228, R0, -INF , !P0 ;  /* 0xff80000000e47808 */ /* 0x000fe20004000000 */
[----:B------:R-:W-:Y:S01]  /*1ce30*/  FMUL.FTZ R0, R68, UR8 ;  /* 0x0000000844007c20 */ /* 0x000fe20008410000 */
[----:B------:R-:W-:Y:S01]  /*1ce40*/  I2FP.F32.S32 R38, R38 ;  /* 0x0000002600267245 */ /* 0x000fe20000201400 */
[----:B------:R-:W-:Y:S01]  /*1ce50*/  IMAD.MOV.U32 R89, RZ, RZ, R75 ;  /* 0x000000ffff597224 */ /* 0x000fe200078e004b */
[----:B------:R-:W-:Y:S02]  /*1ce60*/  ISETP.GT.AND P6, PT, R9, R34, PT ;  /* 0x000000220900720c */ /* 0x000fe40003fc4270 */
[----:B------:R-:W-:Y:S03]  /*1ce70*/  IABS R40, R40 ;  /* 0x0000002800287213 */ /* 0x000fe60000000000 */
[----:B------:R-:W1:Y:S01]  /*1ce80*/  MUFU.TANH R0, R0 ;  /* 0x0000000000007308 */ /* 0x000e620000002400 */
[----:B------:R-:W-:Y:S01]  /*1ce90*/  I2FP.F32.S32 R29, R29 ;  /* 0x0000001d001d7245 */ /* 0x000fe20000201400 */
[----:B--2---:R-:W-:Y:S01]  /*1cea0*/  FFMA.FTZ R23, R38, -UR6, R23 ;  /* 0x8000000626177c23 */ /* 0x004fe20008010017 */
[----:B------:R-:W-:Y:S02]  /*1ceb0*/  FSEL R37, R37, -INF , !P6 ;  /* 0xff80000025257808 */ /* 0x000fe40007000000 */
[----:B------:R-:W-:Y:S01]  /*1cec0*/  FSEL R209, R21, -INF , !P3 ;  /* 0xff80000015d17808 */ /* 0x000fe20005800000 */
[----:B------:R-:W-:Y:S01]  /*1ced0*/  VIADD R21, R236, 0xffffffc8 ;  /* 0xffffffc8ec157836 */ /* 0x000fe20000000000 */
[----:B------:R-:W-:Y:S01]  /*1cee0*/  FSEL R63, R2, -INF , !P2 ;  /* 0xff800000023f7808 */ /* 0x000fe20005000000 */
[----:B------:R-:W-:Y:S01]  /*1cef0*/  FFMA.FTZ R66, R29, -UR6, R66 ;  /* 0x800000061d427c23 */ /* 0x000fe20008010042 */
[----:B------:R-:W-:Y:S01]  /*1cf00*/  I2FP.F32.S32 R40, R40 ;  /* 0x0000002800287245 */ /* 0x000fe20000201400 */
[----:B------:R-:W-:Y:S01]  /*1cf10*/  FMUL.FTZ R2, R69, UR8 ;  /* 0x0000000845027c20 */ /* 0x000fe20008410000 */
[----:B------:R-:W-:Y:S01]  /*1cf20*/  ISETP.GT.AND P6, PT, R213, R36, PT ;  /* 0x00000024d500720c */ /* 0x000fe20003fc4270 */
[----:B------:R-:W-:Y:S01]  /*1cf30*/  FMUL.FTZ R29, R72, UR8 ;  /* 0x00000008481d7c20 */ /* 0x000fe20008410000 */
[----:B------:R-:W-:Y:S01]  /*1cf40*/  ISETP.GT.AND P2, PT, R205, R34, PT ;  /* 0x00000022cd00720c */ /* 0x000fe20003f44270 */
[----:B------:R-:W-:Y:S01]  /*1cf50*/  FFMA.FTZ R65, R40, -UR6, R65 ;  /* 0x8000000628417c23 */ /* 0x000fe20008010041 */
[----:B------:R-:W-:Y:S01]  /*1cf60*/  FSEL R249, R3, -INF , !P1 ;  /* 0xff80000003f97808 */ /* 0x000fe20004800000 */
[----:B------:R-:W2:Y:S01]  /*1cf70*/  MUFU.TANH R2, R2 ;  /* 0x0000000200027308 */ /* 0x000ea20000002400 */
[----:B------:R-:W-:Y:S01]  /*1cf80*/  FSEL R64, R64, -INF , !P6 ;  /* 0xff80000040407808 */ /* 0x000fe20007000000 */
[----:B------:R-:W-:Y:S01]  /*1cf90*/  IMAD.IADD R33, R41, 0x1, -R21 ;  /* 0x0000000129217824 */ /* 0x000fe200078e0a15 */
[----:B------:R-:W-:Y:S01]  /*1cfa0*/  FSEL R23, R23, -INF , !P2 ;  /* 0xff80000017177808 */ /* 0x000fe20005000000 */
[----:B------:R-:W-:Y:S01]  /*1cfb0*/  IMAD.MOV.U32 R84, RZ, RZ, R63 ;  /* 0x000000ffff547224 */ /* 0x000fe200078e003f */
[----:B------:R-:W-:Y:S01]  /*1cfc0*/  ISETP.GE.AND P6, PT, R36, R136, PT ;  /* 0x000000882400720c */ /* 0x000fe20003fc6270 */
[----:B------:R-:W-:Y:S01]  /*1cfd0*/  IMAD.MOV.U32 R72, RZ, RZ, R43 ;  /* 0x000000ffff487224 */ /* 0x000fe200078e002b */
[----:B------:R-:W-:Y:S03]  /*1cfe0*/  ISETP.GT.AND P3, PT, R213, R34, PT ;  /* 0x00000022d500720c */ /* 0x000fe60003f64270 */
[----:B------:R-:W3:Y:S01]  /*1cff0*/  MUFU.TANH R29, R29 ;  /* 0x0000001d001d7308 */ /* 0x000ee20000002400 */
[----:B------:R-:W-:Y:S01]  /*1d000*/  ISETP.GT.AND P1, PT, R205, R36, PT ;  /* 0x00000024cd00720c */ /* 0x000fe20003f24270 */
[----:B------:R-:W-:Y:S01]  /*1d010*/  IMAD.IADD R38, R44, 0x1, -R21 ;  /* 0x000000012c267824 */ /* 0x000fe200078e0a15 */
[-C--:B------:R-:W-:Y:S01]  /*1d020*/  ISETP.GE.AND P0, PT, R36, R217.reuse, PT ;  /* 0x000000d92400720c */ /* 0x080fe20003f06270 */
[----:B------:R-:W-:Y:S01]  /*1d030*/  FMUL.FTZ R43, R114, UR8 ;  /* 0x00000008722b7c20 */ /* 0x000fe20008410000 */
[----:B------:R-:W-:Y:S01]  /*1d040*/  ISETP.GE.AND P2, PT, R34, R217, PT ;  /* 0x000000d92200720c */ /* 0x000fe20003f46270 */
[----:B------:R-:W-:Y:S01]  /*1d050*/  IMAD.MOV.U32 R63, RZ, RZ, R216 ;  /* 0x000000ffff3f7224 */ /* 0x000fe200078e00d8 */
[----:B------:R-:W-:Y:S02]  /*1d060*/  IADD3 R3, PT, PT, R236, -0x37, RZ ;  /* 0xffffffc9ec037810 */ /* 0x000fe40007ffe0ff */
[----:B------:R-:W-:Y:S01]  /*1d070*/  FSEL R242, R27, -INF , !P2 ;  /* 0xff8000001bf27808 */ /* 0x000fe20005000000 */
[----:B------:R-:W-:Y:S01]  /*1d080*/  MUFU.TANH R43, R43 ;  /* 0x0000002b002b7308 */ /* 0x000fe20000002400 */
[----:B------:R-:W-:Y:S01]  /*1d090*/  FSEL R65, R65, -INF , !P3 ;  /* 0xff80000041417808 */ /* 0x000fe20005800000 */
[----:B------:R-:W-:Y:S01]  /*1d0a0*/  FMUL.FTZ R27, R73, UR8 ;  /* 0x00000008491b7c20 */ /* 0x000fe20008410000 */
[----:B------:R-:W-:Y:S01]  /*1d0b0*/  FSEL R66, R66, -INF , !P1 ;  /* 0xff80000042427808 */ /* 0x000fe20004800000 */
[----:B------:R4:W-:Y:S01]  /*1d0c0*/  STL [R1+0x6c], R242 ;  /* 0x00006cf201007387 */ /* 0x0009e20000100800 */
[----:B------:R-:W-:Y:S01]  /*1d0d0*/  FSEL R220, R25, -INF , !P0 ;  /* 0xff80000019dc7808 */ /* 0x000fe20004000000 */
[--C-:B------:R-:W-:Y:S01]  /*1d0e0*/  IMAD.IADD R25, R41, 0x1, -R3.reuse ;  /* 0x0000000129197824 */ /* 0x100fe200078e0a03 */
[----:B------:R-:W-:Y:S03]  /*1d0f0*/  FSEL R251, R32, -INF , !P6 ;  /* 0xff80000020fb7808 */ /* 0x000fe60007000000 */
[----:B------:R-:W-:Y:S01]  /*1d100*/  MUFU.TANH R27, R27 ;  /* 0x0000001b001b7308 */ /* 0x000fe20000002400 */
[----:B------:R-:W-:Y:S01]  /*1d110*/  IABS R33, R33 ;  /* 0x0000002100217213 */ /* 0x000fe20000000000 */
[----:B------:R-:W-:Y:S01]  /*1d120*/  FMUL.FTZ R32, R74, UR8 ;  /* 0x000000084a207c20 */ /* 0x000fe20008410000 */
[CC--:B------:R-:W-:Y:S01]  /*1d130*/  ISETP.GE.AND P3, PT, R36.reuse, R137.reuse, PT ;  /* 0x000000892400720c */ /* 0x0c0fe20003f66270 */
[----:B------:R-:W-:Y:S01]  /*1d140*/  IMAD.MOV.U32 R74, RZ, RZ, R234 ;  /* 0x000000ffff4a7224 */ /* 0x000fe200078e00ea */
[----:B------:R-:W-:Y:S01]  /*1d150*/  ISETP.GE.AND P1, PT, R36, R138, PT ;  /* 0x0000008a2400720c */ /* 0x000fe20003f26270 */
[----:B------:R-:W-:Y:S01]  /*1d160*/  IMAD.IADD R36, R44, 0x1, -R3 ;  /* 0x000000012c247824 */ /* 0x000fe200078e0a03 */
[C---:B------:R-:W-:Y:S03]  /*1d170*/  ISETP.GE.AND P0, PT, R34.reuse, R136, PT ;  /* 0x000000882200720c */ /* 0x040fe60003f06270 */
[----:B------:R-:W4:Y:S01]  /*1d180*/  MUFU.TANH R32, R32 ;  /* 0x0000002000207308 */ /* 0x000f220000002400 */
[C---:B------:R-:W-:Y:S01]  /*1d190*/  ISETP.GE.AND P2, PT, R34.reuse, R137, PT ;  /* 0x000000892200720c */ /* 0x040fe20003f46270 */
[----:B------:R-:W-:Y:S01]  /*1d1a0*/  IMAD.MOV.U32 R88, RZ, RZ, R74 ;  /* 0x000000ffff587224 */ /* 0x000fe200078e004a */
[----:B------:R-:W-:Y:S01]  /*1d1b0*/  ISETP.GE.AND P6, PT, R34, R138, PT ;  /* 0x0000008a2200720c */ /* 0x000fe20003fc6270 */
[--C-:B------:R-:W-:Y:S01]  /*1d1c0*/  IMAD.IADD R34, R230, 0x1, -R21.reuse ;  /* 0x00000001e6227824 */ /* 0x100fe200078e0a15 */
[----:B------:R-:W-:Y:S01]  /*1d1d0*/  I2FP.F32.S32 R33, R33 ;  /* 0x0000002100217245 */ /* 0x000fe20000201400 */
[----:B------:R-:W-:Y:S01]  /*1d1e0*/  IMAD.IADD R21, R39, 0x1, -R21 ;  /* 0x0000000127157824 */ /* 0x000fe200078e0a15 */
[----:B------:R-:W-:Y:S02]  /*1d1f0*/  IABS R25, R25 ;  /* 0x0000001900197213 */ /* 0x000fe40000000000 */
[----:B------:R-:W-:Y:S01]  /*1d200*/  IABS R34, R34 ;  /* 0x0000002200227213 */ /* 0x000fe20000000000 */
[----:B-1----:R-:W-:Y:S01]  /*1d210*/  FFMA.FTZ R33, R33, -UR6, R0 ;  /* 0x8000000621217c23 */ /* 0x002fe20008010000 */
[----:B------:R-:W-:Y:S01]  /*1d220*/  IABS R36, R36 ;  /* 0x0000002400247213 */ /* 0x000fe20000000000 */
[----:B------:R-:W-:Y:S01]  /*1d230*/  VIADD R0, R238, 0x40 ;  /* 0x00000040ee007836 */ /* 0x000fe20000000000 */
[----:B------:R-:W-:Y:S02]  /*1d240*/  I2FP.F32.S32 R25, R25 ;  /* 0x0000001900197245 */ /* 0x000fe40000201400 */
[----:B------:R-:W-:Y:S02]  /*1d250*/  I2FP.F32.S32 R34, R34 ;  /* 0x0000002200227245 */ /* 0x000fe40000201400 */
[----:B------:R-:W-:Y:S01]  /*1d260*/  I2FP.F32.S32 R36, R36 ;  /* 0x0000002400247245 */ /* 0x000fe20000201400 */
[----:B--2---:R-:W-:Y:S01]  /*1d270*/  FFMA.FTZ R25, R25, -UR6, R2 ;  /* 0x8000000619197c23 */ /* 0x004fe20008010002 */
[----:B------:R-:W-:Y:S01]  /*1d280*/  FSEL R67, R37, -INF , !P0 ;  /* 0xff80000025437808 */ /* 0x000fe20004000000 */
[----:B---3--:R-:W-:Y:S01]  /*1d290*/  FFMA.FTZ R29, R34, -UR6, R29 ;  /* 0x80000006221d7c23 */ /* 0x008fe2000801001d */
[----:B------:R-:W-:Y:S01]  /*1d2a0*/  ISETP.GT.AND P0, PT, R213, R0, PT ;  /* 0x00000000d500720c */ /* 0x000fe20003f04270 */
[----:B------:R-:W-:Y:S01]  /*1d2b0*/  FFMA.FTZ R245, R36, -UR6, R245 ;  /* 0x8000000624f57c23 */ /* 0x000fe200080100f5 */
[----:B------:R-:W-:Y:S01]  /*1d2c0*/  IABS R38, R38 ;  /* 0x0000002600267213 */ /* 0x000fe20000000000 */
[--C-:B------:R-:W-:Y:S01]  /*1d2d0*/  IMAD.IADD R36, R230, 0x1, -R3.reuse ;  /* 0x00000001e6247824 */ /* 0x100fe200078e0a03 */
[----:B------:R-:W-:Y:S01]  /*1d2e0*/  IADD3 R2, PT, PT, R238, 0x41, RZ ;  /* 0x00000041ee027810 */ /* 0x000fe20007ffe0ff */
[----:B------:R-:W-:Y:S01]  /*1d2f0*/  IMAD.IADD R34, R39, 0x1, -R3 ;  /* 0x0000000127227824 */ /* 0x000fe200078e0a03 */
[----:B------:R-:W-:Y:S01]  /*1d300*/  IABS R3, R21 ;  /* 0x0000001500037213 */ /* 0x000fe20000000000 */
[----:B------:R-:W-:Y:S01]  /*1d310*/  IMAD.MOV.U32 R81, RZ, RZ, R67 ;  /* 0x000000ffff517224 */ /* 0x000fe200078e0043 */
[----:B------:R-:W-:Y:S01]  /*1d320*/  FSEL R21, R33, -INF , !P0 ;  /* 0xff80000021157808 */ /* 0x000fe20004000000 */
[----:B------:R-:W2:Y:S01]  /*1d330*/  LDL.LU R67, [R1+0x70] ;  /* 0x0000700001437983 */ /* 0x000ea20000300800 */
[----:B------:R-:W-:Y:S01]  /*1d340*/  I2FP.F32.S32 R38, R38 ;  /* 0x0000002600267245 */ /* 0x000fe20000201400 */
[----:B------:R-:W-:Y:S01]  /*1d350*/  IMAD.MOV.U32 R33, RZ, RZ, R3 ;  /* 0x000000ffff217224 */ /* 0x000fe200078e0003 */
[----:B------:R-:W-:Y:S01]  /*1d360*/  ISETP.GT.AND P0, PT, R213, R2, PT ;  /* 0x00000002d500720c */ /* 0x000fe20003f04270 */
[----:B------:R-:W-:Y:S01]  /*1d370*/  VIADD R37, R236, 0xfffffff1 ;  /* 0xfffffff1ec257836 */ /* 0x000fe20000000000 */
[----:B------:R-:W-:Y:S01]  /*1d380*/  IABS R36, R36 ;  /* 0x0000002400247213 */ /* 0x000fe20000000000 */
[----:B------:R-:W-:Y:S01]  /*1d390*/  FFMA.FTZ R241, R38, -UR6, R241 ;  /* 0x8000000626f17c23 */ /* 0x000fe200080100f1 */
[----:B------:R-:W-:Y:S02]  /*1d3a0*/  FSEL R3, R25, -INF , !P0 ;  /* 0xff80000019037808 */ /* 0x000fe40004000000 */
[----:B------:R-:W-:Y:S02]  /*1d3b0*/  ISETP.GT.AND P0, PT, R205, R0, PT ;  /* 0x00000000cd00720c */ /* 0x000fe40003f04270 */
[----:B------:R-:W-:Y:S02]  /*1d3c0*/  IABS R34, R34 ;  /* 0x0000002200227213 */ /* 0x000fe40000000000 */
[----:B------:R-:W-:Y:S02]  /*1d3d0*/  FSEL R241, R241, -INF , !P0 ;  /* 0xff800000f1f17808 */ /* 0x000fe40004000000 */
[----:B------:R-:W-:Y:S01]  /*1d3e0*/  I2FP.F32.S32 R25, R33 ;  /* 0x0000002100197245 */ /* 0x000fe20000201400 */
[----:B------:R-:W-:Y:S01]  /*1d3f0*/  FMUL.FTZ R33, R78, UR8 ;  /* 0x000000084e217c20 */ /* 0x000fe20008410000 */
[----:B------:R-:W-:Y:S01]  /*1d400*/  I2FP.F32.S32 R36, R36 ;  /* 0x0000002400247245 */ /* 0x000fe20000201400 */
[----:B------:R-:W-:Y:S01]  /*1d410*/  IMAD.MOV.U32 R78, RZ, RZ, R72 ;  /* 0x000000ffff4e7224 */ /* 0x000fe200078e0048 */
[----:B------:R-:W-:Y:S01]  /*1d420*/  ISETP.GT.AND P0, PT, R205, R2, PT ;  /* 0x00000002cd00720c */ /* 0x000fe20003f04270 */
[----:B----4-:R-:W-:Y:S01]  /*1d430*/  FFMA.FTZ R32, R25, -UR6, R32 ;  /* 0x8000000619207c23 */ /* 0x010fe20008010020 */
[----:B------:R-:W-:Y:S01]  /*1d440*/  I2FP.F32.S32 R34, R34 ;  /* 0x0000002200227245 */ /* 0x000fe20000201400 */
[----:B------:R-:W-:Y:S01]  /*1d450*/  MUFU.TANH R33, R33 ;  /* 0x0000002100217308 */ /* 0x000fe20000002400 */
[----:B------:R-:W-:Y:S01]  /*1d460*/  FSEL R68, R64, -INF , !P3 ;  /* 0xff80000040447808 */ /* 0x000fe20005800000 */
[----:B------:R-:W-:Y:S01]  /*1d470*/  FFMA.FTZ R27, R36, -UR6, R27 ;  /* 0x80000006241b7c23 */ /* 0x000fe2000801001b */
[----:B------:R-:W-:Y:S01]  /*1d480*/  FSEL R65, R65, -INF , !P2 ;  /* 0xff80000041417808 */ /* 0x000fe20005000000 */
[----:B------:R-:W-:Y:S01]  /*1d490*/  FFMA.FTZ R31, R34, -UR6, R31 ;  /* 0x80000006221f7c23 */ /* 0x000fe2000801001f */
[----:B------:R-:W-:Y:S01]  /*1d4a0*/  FSEL R245, R245, -INF , !P0 ;  /* 0xff800000f5f57808 */ /* 0x000fe20004000000 */
[----:B------:R-:W-:Y:S01]  /*1d4b0*/  FMUL.FTZ R25, R76, UR8 ;  /* 0x000000084c197c20 */ /* 0x000fe20008410000 */
[CC--:B------:R-:W-:Y:S01]  /*1d4c0*/  ISETP.GT.AND P0, PT, R222.reuse, R0.reuse, PT ;  /* 0x00000000de00720c */ /* 0x0c0fe20003f04270 */
[----:B------:R-:W-:Y:S01]  /*1d4d0*/  FMUL.FTZ R34, R77, UR8 ;  /* 0x000000084d227c20 */ /* 0x000fe20008410000 */
[C---:B------:R-:W-:Y:S01]  /*1d4e0*/  ISETP.GT.AND P2, PT, R9.reuse, R0, PT ;  /* 0x000000000900720c */ /* 0x040fe20003f44270 */
[----:B------:R-:W-:Y:S01]  /*1d4f0*/  IMAD.MOV.U32 R77, RZ, RZ, R217 ;  /* 0x000000ffff4d7224 */ /* 0x000fe200078e00d9 */
[-C--:B------:R-:W-:Y:S01]  /*1d500*/  ISETP.GT.AND P3, PT, R222, R2.reuse, PT ;  /* 0x00000002de00720c */ /* 0x080fe20003f64270 */
[----:B------:R-:W1:Y:S01]  /*1d510*/  MUFU.TANH R25, R25 ;  /* 0x0000001900197308 */ /* 0x000e620000002400 */
[----:B------:R-:W-:Y:S01]  /*1d520*/  FSEL R66, R66, -INF , !P1 ;  /* 0xff80000042427808 */ /* 0x000fe20004800000 */
[----:B------:R-:W-:Y:S01]  /*1d530*/  IMAD.MOV.U32 R76, RZ, RZ, R230 ;  /* 0x000000ffff4c7224 */ /* 0x000fe200078e00e6 */
[----:B------:R-:W-:Y:S01]  /*1d540*/  ISETP.GT.AND P1, PT, R9, R2, PT ;  /* 0x000000020900720c */ /* 0x000fe20003f24270 */
[----:B------:R-:W-:Y:S01]  /*1d550*/  IMAD.MOV.U32 R72, RZ, RZ, R226 ;  /* 0x000000ffff487224 */ /* 0x000fe200078e00e2 */
[----:B------:R-:W-:Y:S02]  /*1d560*/  FSEL R211, R23, -INF , !P6 ;  /* 0xff80000017d37808 */ /* 0x000fe40007000000 */
[----:B------:R-:W-:Y:S03]  /*1d570*/  FSEL R29, R29, -INF , !P0 ;  /* 0xff8000001d1d7808 */ /* 0x000fe60004000000 */
[----:B------:R-:W-:Y:S01]  /*1d580*/  MUFU.TANH R34, R34 ;  /* 0x0000002200227308 */ /* 0x000fe20000002400 */
[----:B------:R-:W-:Y:S02]  /*1d590*/  FSEL R23, R32, -INF , !P2 ;  /* 0xff80000020177808 */ /* 0x000fe40005000000 */
[----:B------:R-:W-:Y:S02]  /*1d5a0*/  FSEL R27, R27, -INF , !P3 ;  /* 0xff8000001b1b7808 */ /* 0x000fe40005800000 */
[C---:B------:R-:W-:Y:S02]  /*1d5b0*/  ISETP.GE.AND P6, PT, R0.reuse, R137, PT ;  /* 0x000000890000720c */ /* 0x040fe40003fc6270 */
[C---:B------:R-:W-:Y:S03]  /*1d5c0*/  ISETP.GE.AND P0, PT, R0.reuse, R138, PT ;  /* 0x0000008a0000720c */ /* 0x040fe60003f06270 */
[----:B------:R-:W-:Y:S01]  /*1d5d0*/  MUFU.TANH R230, R86 ;  /* 0x0000005600e67308 */ /* 0x000fe20000002400 */
[C---:B------:R-:W-:Y:S02]  /*1d5e0*/  ISETP.GE.AND P2, PT, R0.reuse, R136, PT ;  /* 0x000000880000720c */ /* 0x040fe40003f46270 */
[----:B------:R-:W-:Y:S02]  /*1d5f0*/  ISETP.GE.AND P3, PT, R0, R217, PT ;  /* 0x000000d90000720c */ /* 0x000fe40003f66270 */
[----:B------:R-:W-:Y:S01]  /*1d600*/  FSEL R0, R31, -INF , !P1 ;  /* 0xff8000001f007808 */ /* 0x000fe20004800000 */
[----:B------:R-:W-:Y:S01]  /*1d610*/  FMUL.FTZ R31, R80, UR8 ;  /* 0x00000008501f7c20 */ /* 0x000fe20008410000 */
[----:B------:R-:W-:Y:S03]  /*1d620*/  ISETP.GE.AND P1, PT, R2, R137, PT ;  /* 0x000000890200720c */ /* 0x000fe60003f26270 */
[----:B------:R-:W-:Y:S01]  /*1d630*/  MUFU.TANH R217, R87 ;  /* 0x0000005700d97308 */ /* 0x000fe20000002400 */
[----:B------:R-:W-:Y:S02]  /*1d640*/  FSEL R233, R21, -INF , !P6 ;  /* 0xff80000015e97808 */ /* 0x000fe40007000000 */
[----:B------:R-:W-:Y:S01]  /*1d650*/  FSEL R61, R3, -INF , !P1 ;  /* 0xff800000033d7808 */ /* 0x000fe20004800000 */
[C---:B------:R-:W-:Y:S01]  /*1d660*/  VIADD R3, R236.reuse, 0xffffffd1 ;  /* 0xffffffd1ec037836 */ /* 0x040fe20000000000 */
[----:B------:R-:W-:Y:S02]  /*1d670*/  IADD3 R21, PT, PT, R236, -0x30, RZ ;  /* 0xffffffd0ec157810 */ /* 0x000fe40007ffe0ff */
[----:B------:R-:W-:Y:S03]  /*1d680*/  ISETP.GE.AND P6, PT, R2, R138, PT ;  /* 0x0000008a0200720c */ /* 0x000fe60003fc6270 */
[----:B------:R-:W3:Y:S01]  /*1d690*/  MUFU.TANH R31, R31 ;  /* 0x0000001f001f7308 */ /* 0x000ee20000002400 */
[----:B------:R-:W-:Y:S01]  /*1d6a0*/  IMAD.IADD R32, R39, 0x1, -R3 ;  /* 0x0000000127207824 */ /* 0x000fe200078e0a03 */
[----:B------:R-:W-:Y:S01]  /*1d6b0*/  FSEL R241, R241, -INF , !P0 ;  /* 0xff800000f1f17808 */ /* 0x000fe20004000000 */
[----:B------:R-:W-:Y:S01]  /*1d6c0*/  IMAD.IADD R38, R76, 0x1, -R21 ;  /* 0x000000014c267824 */ /* 0x000fe200078e0a15 */
[----:B------:R-:W-:Y:S01]  /*1d6d0*/  ISETP.GE.AND P0, PT, R2, R136, PT ;  /* 0x000000880200720c */ /* 0x000fe20003f06270 */
[----:B------:R-:W-:Y:S01]  /*1d6e0*/  IMAD.IADD R35, R76, 0x1, -R3 ;  /* 0x000000014c237824 */ /* 0x000fe200078e0a03 */
[----:B------:R-:W-:Y:S01]  /*1d6f0*/  ISETP.GE.AND P1, PT, R2, R77, PT ;  /* 0x0000004d0200720c */ /* 0x000fe20003f26270 */
[--C-:B------:R-:W-:Y:S01]  /*1d700*/  IMAD.IADD R2, R41, 0x1, -R21.reuse ;  /* 0x0000000129027824 */ /* 0x100fe200078e0a15 */
[----:B------:R-:W-:Y:S01]  /*1d710*/  IABS R32, R32 ;  /* 0x0000002000207213 */ /* 0x000fe20000000000 */
[----:B------:R-:W-:Y:S01]  /*1d720*/  IMAD.IADD R36, R39, 0x1, -R21 ;  /* 0x0000000127247824 */ /* 0x000fe200078e0a15 */
[----:B------:R-:W-:Y:S02]  /*1d730*/  IABS R38, R38 ;  /* 0x0000002600267213 */ /* 0x000fe40000000000 */
[----:B------:R-:W-:Y:S02]  /*1d740*/  I2FP.F32.S32 R32, R32 ;  /* 0x0000002000207245 */ /* 0x000fe40000201400 */
[----:B------:R-:W-:Y:S02]  /*1d750*/  IABS R2, R2 ;  /* 0x0000000200027213 */ /* 0x000fe40000000000 */
[----:B------:R-:W-:Y:S01]  /*1d760*/  I2FP.F32.S32 R38, R38 ;  /* 0x0000002600267245 */ /* 0x000fe20000201400 */
[----:B------:R-:W-:Y:S01]  /*1d770*/  FFMA.FTZ R237, R32, -UR6, R237 ;  /* 0x8000000620ed7c23 */ /* 0x000fe200080100ed */
[----:B------:R-:W-:Y:S02]  /*1d780*/  I2FP.F32.S32 R2, R2 ;  /* 0x0000000200027245 */ /* 0x000fe40000201400 */
[----:B------:R-:W-:Y:S01]  /*1d790*/  IABS R35, R35 ;  /* 0x0000002300237213 */ /* 0x000fe20000000000 */
[----:B-1----:R-:W-:Y:S01]  /*1d7a0*/  FFMA.FTZ R25, R38, -UR6, R25 ;  /* 0x8000000626197c23 */ /* 0x002fe20008010019 */
[----:B------:R-:W-:Y:S01]  /*1d7b0*/  IADD3 R32, PT, PT, R238, 0x48, RZ ;  /* 0x00000048ee207810 */ /* 0x000fe20007ffe0ff */
[----:B---3--:R-:W-:Y:S01]  /*1d7c0*/  FFMA.FTZ R31, R2, -UR6, R31 ;  /* 0x80000006021f7c23 */ /* 0x008fe2000801001f */
[----:B------:R-:W-:Y:S01]  /*1d7d0*/  IABS R36, R36 ;  /* 0x0000002400247213 */ /* 0x000fe20000000000 */
[----:B------:R-:W-:Y:S01]  /*1d7e0*/  VIADD R2, R238, 0x49 ;  /* 0x00000049ee027836 */ /* 0x000fe20000000000 */
[----:B------:R-:W-:Y:S01]  /*1d7f0*/  FSEL R245, R245, -INF , !P6 ;  /* 0xff800000f5f57808 */ /* 0x000fe20007000000 */
[--C-:B------:R-:W-:Y:S01]  /*1d800*/  IMAD.IADD R38, R41, 0x1, -R3.reuse ;  /* 0x0000000129267824 */ /* 0x100fe200078e0a03 */
[----:B------:R-:W-:Y:S01]  /*1d810*/  I2FP.F32.S32 R35, R35 ;  /* 0x0000002300237245 */ /* 0x000fe20000201400 */
[----:B------:R-:W-:Y:S01]  /*1d820*/  IMAD.IADD R3, R44, 0x1, -R3 ;  /* 0x000000012c037824 */ /* 0x000fe200078e0a03 */
[C---:B------:R-:W-:Y:S02]  /*1d830*/  ISETP.GT.AND P6, PT, R222.reuse, R32, PT ;  /* 0x00000020de00720c */ /* 0x040fe40003fc4270 */
[----:B------:R-:W-:Y:S01]  /*1d840*/  I2FP.F32.S32 R36, R36 ;  /* 0x0000002400247245 */ /* 0x000fe20000201400 */
[----:B------:R-:W-:Y:S01]  /*1d850*/  FFMA.FTZ R34, R35, -UR6, R34 ;  /* 0x8000000623227c23 */ /* 0x000fe20008010022 */
[----:B------:R-:W-:Y:S01]  /*1d860*/  FSEL R25, R25, -INF , !P6 ;  /* 0xff80000019197808 */ /* 0x000fe20007000000 */
[----:B------:R-:W-:Y:S01]  /*1d870*/  FMUL.FTZ R35, R117, UR8 ;  /* 0x0000000875237c20 */ /* 0x000fe20008410000 */
[----:B------:R-:W-:Y:S01]  /*1d880*/  ISETP.GT.AND P6, PT, R222, R2, PT ;  /* 0x00000002de00720c */ /* 0x000fe20003fc4270 */
[----:B------:R-:W-:Y:S01]  /*1d890*/  FFMA.FTZ R33, R36, -UR6, R33 ;  /* 0x8000000624217c23 */ /* 0x000fe20008010021 */
[----:B------:R-:W-:Y:S01]  /*1d8a0*/  IMAD.IADD R36, R44, 0x1, -R21 ;  /* 0x000000012c247824 */ /* 0x000fe200078e0a15 */
[----:B------:R-:W-:Y:S02]  /*1d8b0*/  IABS R3, R3 ;  /* 0x0000000300037213 */ /* 0x000fe40000000000 */
[----:B------:R-:W-:Y:S01]  /*1d8c0*/  MUFU.TANH R35, R35 ;  /* 0x0000002300237308 */ /* 0x000fe20000002400 */
[----:B------:R-:W-:Y:S02]  /*1d8d0*/  FSEL R21, R34, -INF , !P6 ;  /* 0xff80000022157808 */ /* 0x000fe40007000000 */
[----:B------:R-:W-:Y:S02]  /*1d8e0*/  ISETP.GT.AND P6, PT, R9, R32, PT ;  /* 0x000000200900720c */ /* 0x000fe40003fc4270 */
[----:B------:R-:W-:Y:S02]  /*1d8f0*/  I2FP.F32.S32 R34, R3 ;  /* 0x0000000300227245 */ /* 0x000fe40000201400 */
[----:B------:R-:W-:Y:S01]  /*1d900*/  FSEL R3, R33, -INF , !P6 ;  /* 0xff80000021037808 */ /* 0x000fe20007000000 */
[----:B------:R-:W-:Y:S01]  /*1d910*/  FMUL.FTZ R33, R93, UR8 ;  /* 0x000000085d217c20 */ /* 0x000fe20008410000 */
[----:B------:R-:W-:Y:S01]  /*1d920*/  ISETP.GT.AND P6, PT, R9, R2, PT ;  /* 0x000000020900720c */ /* 0x000fe20003fc4270 */
[----:B------:R-:W-:Y:S01]  /*1d930*/  FFMA.FTZ R239, R34, -UR6, R239 ;  /* 0x8000000622ef7c23 */ /* 0x000fe200080100ef */
[----:B------:R-:W-:Y:S01]  /*1d940*/  IABS R38, R38 ;  /* 0x0000002600267213 */ /* 0x000fe20000000000 */
[----:B------:R-:W-:Y:S01]  /*1d950*/  VIADD R34, R238, 0x50 ;  /* 0x00000050ee227836 */ /* 0x000fe20000000000 */
[----:B------:R-:W-:Y:S01]  /*1d960*/  IABS R36, R36 ;  /* 0x0000002400247213 */ /* 0x000fe20000000000 */
[----:B------:R-:W-:Y:S01]  /*1d970*/  MUFU.TANH R33, R33 ;  /* 0x0000002100217308 */ /* 0x000fe20000002400 */
[----:B------:R-:W-:Y:S01]  /*1d980*/  FSEL R237, R237, -INF , !P6 ;  /* 0xff800000eded7808 */ /* 0x000fe20007000000 */
[----:B------:R-:W-:Y:S01]  /*1d990*/  IMAD.MOV.U32 R93, RZ, RZ, R41 ;  /* 0x000000ffff5d7224 */ /* 0x000fe200078e0029 */
[----:B------:R-:W-:Y:S02]  /*1d9a0*/  ISETP.GT.AND P6, PT, R213, R32, PT ;  /* 0x00000020d500720c */ /* 0x000fe40003fc4270 */
[----:B------:R-:W-:Y:S02]  /*1d9b0*/  I2FP.F32.S32 R38, R38 ;  /* 0x0000002600267245 */ /* 0x000fe40000201400 */
[----:B------:R-:W-:Y:S02]  /*1d9c0*/  I2FP.F32.S32 R36, R36 ;  /* 0x0000002400247245 */ /* 0x000fe40000201400 */
[----:B------:R-:W-:Y:S01]  /*1d9d0*/  FSEL R82, R0, -INF , !P0 ;  /* 0xff80000000527808 */ /* 0x000fe20004000000 */
[----:B------:R-:W-:Y:S01]  /*1d9e0*/  FFMA.FTZ R247, R38, -UR6, R247 ;  /* 0x8000000626f77c23 */ /* 0x000fe200080100f7 */
[----:B------:R-:W-:Y:S01]  /*1d9f0*/  FSEL R0, R31, -INF , !P6 ;  /* 0xff8000001f007808 */ /* 0x000fe20007000000 */
[----:B------:R-:W-:Y:S01]  /*1da00*/  FFMA.FTZ R243, R36, -UR6, R243 ;  /* 0x8000000624f37c23 */ /* 0x000fe200080100f3 */
[----:B------:R-:W-:Y:S01]  /*1da10*/  ISETP.GE.AND P6, PT, R32, R136, PT ;  /* 0x000000882000720c */ /* 0x000fe20003fc6270 */
[----:B------:R-:W-:Y:S01]  /*1da20*/  FMUL.FTZ R31, R94, UR8 ;  /* 0x000000085e1f7c20 */ /* 0x000fe20008410000 */
[----:B------:R-:W-:Y:S01]  /*1da30*/  FSEL R59, R23, -INF , !P2 ;  /* 0xff800000173b7808 */ /* 0x000fe20005000000 */
[----:B------:R-:W-:Y:S01]  /*1da40*/  IMAD.MOV.U32 R94, RZ, RZ, R39 ;  /* 0x000000ffff5e7224 */ /* 0x000fe200078e0027 */
[-C--:B------:R-:W-:Y:S01]  /*1da50*/  ISETP.GT.AND P2, PT, R205, R2.reuse, PT ;  /* 0x00000002cd00720c */ /* 0x080fe20003f44270 */
[----:B------:R-:W-:Y:S01]  /*1da60*/  IMAD.MOV.U32 R39, RZ, RZ, R223 ;  /* 0x000000ffff277224 */ /* 0x000fe200078e00df */
[----:B------:R-:W-:Y:S01]  /*1da70*/  FSEL R207, R27, -INF , !P1 ;  /* 0xff8000001bcf7808 */ /* 0x000fe20004800000 */
[----:B------:R1:W-:Y:S01]  /*1da80*/  MUFU.TANH R223, R91 ;  /* 0x0000005b00df7308 */ /* 0x0003e20000002400 */
[----:B------:R-:W-:Y:S01]  /*1da90*/  FSEL R64, R29, -INF , !P3 ;  /* 0xff8000001d407808 */ /* 0x000fe20005800000 */
[----:B------:R-:W-:Y:S01]  /*1daa0*/  IMAD.MOV.U32 R70, RZ, RZ, R39 ;  /* 0x000000ffff467224 */ /* 0x000fe200078e0027 */
[----:B------:R-:W-:Y:S01]  /*1dab0*/  ISETP.GT.AND P3, PT, R213, R2, PT ;  /* 0x00000002d500720c */ /* 0x000fe20003f64270 */
[----:B------:R-:W-:Y:S01]  /*1dac0*/  FMUL.FTZ R39, R118, UR8 ;  /* 0x0000000876277c20 */ /* 0x000fe20008410000 */
[----:B------:R-:W-:Y:S01]  /*1dad0*/  ISETP.GT.AND P1, PT, R205, R32, PT ;  /* 0x00000020cd00720c */ /* 0x000fe20003f24270 */
[----:B------:R-:W-:Y:S01]  /*1dae0*/  IMAD.MOV.U32 R80, RZ, RZ, R70 ;  /* 0x000000ffff507224 */ /* 0x000fe200078e0046 */
[----:B------:R-:W-:Y:S03]  /*1daf0*/  FSEL R83, R3, -INF , !P6 ;  /* 0xff80000003537808 */ /* 0x000fe60007000000 */
[----:B------:R-:W-:Y:S01]  /*1db00*/  MUFU.TANH R31, R31 ;  /* 0x0000001f001f7308 */ /* 0x000fe20000002400 */
[----:B------:R-:W-:Y:S01]  /*1db10*/  FSEL R239, R239, -INF , !P2 ;  /* 0xff800000efef7808 */ /* 0x000fe20005000000 */
[----:B------:R-:W-:Y:S01]  /*1db20*/  VIADD R3, R236, 0xffffffd9 ;  /* 0xffffffd9ec037836 */ /* 0x000fe20000000000 */
[----:B------:R-:W-:Y:S01]  /*1db30*/  ISETP.GE.AND P2, PT, R2, R77, PT ;  /* 0x0000004d0200720c */ /* 0x000fe20003f46270 */
[----:B------:R-:W-:Y:S01]  /*1db40*/  IMAD.MOV.U32 R86, RZ, RZ, R59 ;  /* 0x000000ffff567224 */ /* 0x000fe200078e003b */
[----:B------:R-:W-:Y:S01]  /*1db50*/  FSEL R247, R247, -INF , !P3 ;  /* 0xff800000f7f77808 */ /* 0x000fe20005800000 */
[--C-:B------:R-:W-:Y:S01]  /*1db60*/  IMAD.IADD R40, R76, 0x1, -R3.reuse ;  /* 0x000000014c287824 */ /* 0x100fe200078e0a03 */
[----:B------:R-:W-:Y:S03]  /*1db70*/  FSEL R243, R243, -INF , !P1 ;  /* 0xff800000f3f37808 */ /* 0x000fe60004800000 */
[----:B------:R-:W-:Y:S01]  /*1db80*/  MUFU.TANH R39, R39 ;  /* 0x0000002700277308 */ /* 0x000fe20000002400 */
[----:B------:R-:W-:Y:S01]  /*1db90*/  ISETP.GE.AND P3, PT, R32, R137, PT ;  /* 0x000000892000720c */ /* 0x000fe20003f66270 */
[--C-:B------:R-:W-:Y:S01]  /*1dba0*/  IMAD.IADD R36, R94, 0x1, -R3.reuse ;  /* 0x000000015e247824 */ /* 0x100fe200078e0a03 */
[C---:B------:R-:W-:Y:S01]  /*1dbb0*/  ISETP.GE.AND P1, PT, R32.reuse, R138, PT ;  /* 0x0000008a2000720c */ /* 0x040fe20003f26270 */
[----:B------:R-:W-:Y:S01]  /*1dbc0*/  IMAD.MOV.U32 R92, RZ, RZ, R64 ;  /* 0x000000ffff5c7224 */ /* 0x000fe200078e0040 */
[----:B------:R-:W-:Y:S01]  /*1dbd0*/  ISETP.GE.AND P0, PT, R32, R77, PT ;  /* 0x0000004d2000720c */ /* 0x000fe20003f06270 */
[--C-:B------:R-:W-:Y:S01]  /*1dbe0*/  IMAD.IADD R32, R44, 0x1, -R3.reuse ;  /* 0x000000012c207824 */ /* 0x100fe200078e0a03 */
[----:B------:R-:W-:Y:S01]  /*1dbf0*/  FSEL R252, R21, -INF , !P2 ;  /* 0xff80000015fc7808 */ /* 0x000fe20005000000 */
[----:B------:R-:W-:Y:S01]  /*1dc00*/  VIADD R21, R236, 0xffffffd8 ;  /* 0xffffffd8ec157836 */ /* 0x000fe20000000000 */
[----:B------:R-:W-:Y:S01]  /*1dc10*/  FSEL R200, R25, -INF , !P0 ;  /* 0xff80000019c87808 */ /* 0x000fe20004000000 */
[----:B------:R-:W-:Y:S01]  /*1dc20*/  IMAD.IADD R25, R41, 0x1, -R3 ;  /* 0x0000000129197824 */ /* 0x000fe200078e0a03 */
[----:B------:R-:W-:Y:S01]  /*1dc30*/  ISETP.GE.AND P0, PT, R2, R136, PT ;  /* 0x000000880200720c */ /* 0x000fe20003f06270 */
[--C-:B------:R-:W-:Y:S01]  /*1dc40*/  IMAD.IADD R23, R44, 0x1, -R21.reuse ;  /* 0x000000012c177824 */ /* 0x100fe200078e0a15 */
[----:B------:R-:W-:Y:S01]  /*1dc50*/  ISETP.GE.AND P2, PT, R2, R137, PT ;  /* 0x000000890200720c */ /* 0x000fe20003f46270 */
[--C-:B------:R-:W-:Y:S01]  /*1dc60*/  IMAD.IADD R38, R94, 0x1, -R21.reuse ;  /* 0x000000015e267824 */ /* 0x100fe200078e0a15 */
[----:B------:R-:W-:Y:S01]  /*1dc70*/  ISETP.GE.AND P6, PT, R2, R138, PT ;  /* 0x0000008a0200720c */ /* 0x000fe20003fc6270 */
[----:B------:R-:W-:Y:S01]  /*1dc80*/  IMAD.IADD R2, R76, 0x1, -R21 ;  /* 0x000000014c027824 */ /* 0x000fe200078e0a15 */
[----:B------:R-:W-:Y:S01]  /*1dc90*/  IABS R32, R32 ;  /* 0x0000002000207213 */ /* 0x000fe20000000000 */
[----:B------:R-:W-:Y:S01]  /*1dca0*/  FMUL.FTZ R44, R113, UR8 ;  /* 0x00000008712c7c20 */ /* 0x000fe20008410000 */
[----:B------:R-:W-:Y:S01]  /*1dcb0*/  IADD3 R27, PT, PT, R41, -R21, RZ ;  /* 0x80000015291b7210 */ /* 0x000fe20007ffe0ff */
[----:B------:R-:W-:Y:S01]  /*1dcc0*/  IMAD.MOV.U32 R59, RZ, RZ, R214 ;  /* 0x000000ffff3b7224 */ /* 0x000fe200078e00d6 */
[----:B------:R-:W-:Y:S01]  /*1dcd0*/  I2FP.F32.S32 R32, R32 ;  /* 0x0000002000207245 */ /* 0x000fe20000201400 */
[----:B-1----:R-:W-:Y:S01]  /*1dce0*/  IMAD.MOV.U32 R91, RZ, RZ, R89 ;  /* 0x000000ffff5b7224 */ /* 0x002fe200078e0059 */
[----:B------:R-:W-:Y:S01]  /*1dcf0*/  IABS R2, R2 ;  /* 0x0000000200027213 */ /* 0x000fe20000000000 */
[----:B------:R-:W-:Y:S01]  /*1dd00*/  MUFU.TANH R44, R44 ;  /* 0x0000002c002c7308 */ /* 0x000fe20000002400 */
[----:B------:R-:W-:Y:S01]  /*1dd10*/  IABS R27, R27 ;  /* 0x0000001b001b7213 */ /* 0x000fe20000000000 */
[----:B------:R-:W-:Y:S01]  /*1dd20*/  FFMA.FTZ R217, R32, -UR6, R217 ;  /* 0x8000000620d97c23 */ /* 0x000fe200080100d9 */
[----:B------:R-:W-:Y:S01]  /*1dd30*/  I2FP.F32.S32 R32, R2 ;  /* 0x0000000200207245 */ /* 0x000fe20000201400 */
[----:B------:R-:W-:Y:S01]  /*1dd40*/  FMUL.FTZ R2, R95, UR8 ;  /* 0x000000085f027c20 */ /* 0x000fe20008410000 */
[----:B------:R-:W-:Y:S01]  /*1dd50*/  I2FP.F32.S32 R27, R27 ;  /* 0x0000001b001b7245 */ /* 0x000fe20000201400 */
[----:B------:R-:W-:Y:S01]  /*1dd60*/  IMAD.MOV.U32 R95, RZ, RZ, R207 ;  /* 0x000000ffff5f7224 */ /* 0x000fe200078e00cf */
[----:B------:R-:W-:Y:S01]  /*1dd70*/  IABS R25, R25 ;  /* 0x0000001900197213 */ /* 0x000fe20000000000 */
[----:B------:R-:W-:Y:S01]  /*1dd80*/  FFMA.FTZ R235, R32, -UR6, R235 ;  /* 0x8000000620eb7c23 */ /* 0x000fe200080100eb */
[----:B------:R-:W-:Y:S01]  /*1dd90*/  FSEL R237, R237, -INF , !P0 ;  /* 0xff800000eded7808 */ /* 0x000fe20004000000 */
[----:B------:R-:W-:Y:S01]  /*1dda0*/  MUFU.TANH R2, R2 ;  /* 0x0000000200027308 */ /* 0x000fe20000002400 */
[----:B------:R-:W-:Y:S01]  /*1ddb0*/  I2FP.F32.S32 R25, R25 ;  /* 0x0000001900197245 */ /* 0x000fe20000201400 */
[----:B------:R-:W-:Y:S01]  /*1ddc0*/  FFMA.FTZ R246, R27, -UR6, R246 ;  /* 0x800000061bf67c23 */ /* 0x000fe200080100f6 */
[----:B------:R-:W-:Y:S01]  /*1ddd0*/  VIADD R32, R238, 0x51 ;  /* 0x00000051ee207836 */ /* 0x000fe20000000000 */
[----:B------:R-:W-:Y:S01]  /*1dde0*/  MOV R41, R225 ;  /* 0x000000e100297202 */ /* 0x000fe20000000f00 */
[----:B------:R-:W-:Y:S01]  /*1ddf0*/  IMAD.MOV.U32 R89, RZ, RZ, R208 ;  /* 0x000000ffff597224 */ /* 0x000fe200078e00d0 */
[----:B------:R-:W-:Y:S01]  /*1de00*/  ISETP.GT.AND P0, PT, R213, R34, PT ;  /* 0x00000022d500720c */ /* 0x000fe20003f04270 */
[----:B------:R-:W-:Y:S03]  /*1de10*/  FFMA.FTZ R240, R25, -UR6, R240 ;  /* 0x8000000619f07c23 */ /* 0x000fe600080100f0 */
[----:B------:R1:W3:Y:S01]  /*1de20*/  MUFU.TANH R225, R90 ;  /* 0x0000005a00e17308 */ /* 0x0002e20000002400 */
[----:B------:R-:W-:Y:S01]  /*1de30*/  IABS R23, R23 ;  /* 0x0000001700177213 */ /* 0x000fe20000000000 */
[----:B------:R-:W-:Y:S01]  /*1de40*/  IMAD.MOV.U32 R73, RZ, RZ, R41 ;  /* 0x000000ffff497224 */ /* 0x000fe200078e0029 */
[----:B------:R-:W-:Y:S01]  /*1de50*/  FSEL R246, R246, -INF , !P0 ;  /* 0xff800000f6f67808 */ /* 0x000fe20004000000 */
[----:B------:R-:W-:Y:S01]  /*1de60*/  IMAD.MOV.U32 R64, RZ, RZ, R215 ;  /* 0x000000ffff407224 */ /* 0x000fe200078e00d7 */
[----:B------:R-:W-:Y:S01]  /*1de70*/  I2FP.F32.S32 R23, R23 ;  /* 0x0000001700177245 */ /* 0x000fe20000201400 */
[----:B------:R-:W-:Y:S01]  /*1de80*/  IMAD.MOV.U32 R74, RZ, RZ, R73 ;  /* 0x000000ffff4a7224 */ /* 0x000fe200078e0049 */
[----:B------:R-:W-:Y:S01]  /*1de90*/  ISETP.GT.AND P0, PT, R213, R32, PT ;  /* 0x00000020d500720c */ /* 0x000fe20003f04270 */
[----:B------:R-:W-:Y:S01]  /*1dea0*/  IMAD.MOV.U32 R73, RZ, RZ, R244 ;  /* 0x000000ffff497224 */ /* 0x000fe200078e00f4 */
[----:B------:R-:W-:Y:S01]  /*1deb0*/  IABS R38, R38 ;  /* 0x0000002600267213 */ /* 0x000fe20000000000 */
[----:B------:R-:W-:Y:S01]  /*1dec0*/  FFMA.FTZ R230, R23, -UR6, R230 ;  /* 0x8000000617e67c23 */ /* 0x000fe200080100e6 */
[----:B------:R-:W-:Y:S01]  /*1ded0*/  FSEL R240, R240, -INF , !P0 ;  /* 0xff800000f0f07808 */ /* 0x000fe20004000000 */
[----:B------:R-:W-:Y:S01]  /*1dee0*/  IMAD.IADD R29, R99, 0x1, -R37 ;  /* 0x00000001631d7824 */ /* 0x000fe200078e0a25 */
[----:B------:R-:W-:Y:S01]  /*1def0*/  ISETP.GT.AND P0, PT, R205, R34, PT ;  /* 0x00000022cd00720c */ /* 0x000fe20003f04270 */
[----:B------:R-:W-:Y:S01]  /*1df00*/  IMAD.MOV.U32 R70, RZ, RZ, R212 ;  /* 0x000000ffff467224 */ /* 0x000fe200078e00d4 */
[----:B------:R-:W-:Y:S01]  /*1df10*/  IABS R40, R40 ;  /* 0x0000002800287213 */ /* 0x000fe20000000000 */
[----:B------:R-:W-:Y:S01]  /*1df20*/  FMUL.FTZ R41, R109, UR8 ;  /* 0x000000086d297c20 */ /* 0x000fe20008410000 */
[----:B------:R-:W-:Y:S01]  /*1df30*/  FSEL R230, R230, -INF , !P0 ;  /* 0xff800000e6e67808 */ /* 0x000fe20004000000 */
[----:B-1----:R-:W-:Y:S01]  /*1df40*/  IMAD.MOV.U32 R90, RZ, RZ, R209 ;  /* 0x000000ffff5a7224 */ /* 0x002fe200078e00d1 */
[----:B------:R-:W-:Y:S02]  /*1df50*/  I2FP.F32.S32 R38, R38 ;  /* 0x0000002600267245 */ /* 0x000fe40000201400 */
[----:B------:R-:W-:Y:S01]  /*1df60*/  I2FP.F32.S32 R40, R40 ;  /* 0x0000002800287245 */ /* 0x000fe20000201400 */
[----:B------:R-:W-:Y:S01]  /*1df70*/  MUFU.TANH R41, R41 ;  /* 0x0000002900297308 */ /* 0x000fe20000002400 */
[----:B------:R-:W-:Y:S01]  /*1df80*/  ISETP.GT.AND P0, PT, R205, R32, PT ;  /* 0x00000020cd00720c */ /* 0x000fe20003f04270 */
[----:B---3--:R-:W-:Y:S01]  /*1df90*/  FFMA.FTZ R225, R38, -UR6, R225 ;  /* 0x8000000626e17c23 */ /* 0x008fe200080100e1 */
[----:B------:R-:W-:Y:S01]  /*1dfa0*/  FSEL R87, R0, -INF , !P3 ;  /* 0xff80000000577808 */ /* 0x000fe20005800000 */
[----:B------:R-:W-:Y:S01]  /*1dfb0*/  FFMA.FTZ R231, R40, -UR6, R231 ;  /* 0x8000000628e77c23 */ /* 0x000fe200080100e7 */
[----:B------:R-:W-:Y:S01]  /*1dfc0*/  FSEL R247, R247, -INF , !P2 ;  /* 0xff800000f7f77808 */ /* 0x000fe20005000000 */
[C---:B------:R-:W-:Y:S01]  /*1dfd0*/  VIADD R0, R236.reuse, 0xffffffe1 ;  /* 0xffffffe1ec007836 */ /* 0x040fe20000000000 */
[----:B------:R-:W-:Y:S01]  /*1dfe0*/  FSEL R217, R217, -INF , !P0 ;  /* 0xff800000d9d97808 */ /* 0x000fe20004000000 */
[----:B------:R-:W-:Y:S01]  /*1dff0*/  VIADD R38, R236, 0xfffffff0 ;  /* 0xfffffff0ec267836 */ /* 0x000fe20000000000 */
[-C--:B------:R-:W-:Y:S01]  /*1e000*/  ISETP.GT.AND P0, PT, R222, R34.reuse, PT ;  /* 0x00000022de00720c */ /* 0x080fe20003f04270 */
[----:B------:R-:W-:Y:S01]  /*1e010*/  IMAD.IADD R21, R94, 0x1, -R0 ;  /* 0x000000015e157824 */ /* 0x000fe200078e0a00 */
[----:B------:R-:W-:Y:S01]  /*1e020*/  ISETP.GT.AND P2, PT, R9, R34, PT ;  /* 0x000000220900720c */ /* 0x000fe20003f44270 */
[----:B------:R-:W-:Y:S01]  /*1e030*/  IMAD.IADD R56, R93, 0x1, -R38 ;  /* 0x000000015d387824 */ /* 0x000fe200078e0a26 */
[----:B------:R-:W-:Y:S02]  /*1e040*/  ISETP.GT.AND P3, PT, R222, R32, PT ;  /* 0x00000020de00720c */ /* 0x000fe40003f64270 */
[----:B------:R-:W-:Y:S02]  /*1e050*/  IABS R36, R36 ;  /* 0x0000002400247213 */ /* 0x000fe40000000000 */
[----:B------:R-:W-:Y:S02]  /*1e060*/  FSEL R239, R239, -INF , !P6 ;  /* 0xff800000efef7808 */ /* 0x000fe40007000000 */
[----:B------:R-:W-:Y:S02]  /*1e070*/  FSEL R235, R235, -INF , !P0 ;  /* 0xff800000ebeb7808 */ /* 0x000fe40004000000 */
[----:B------:R-:W-:Y:S02]  /*1e080*/  FSEL R225, R225, -INF , !P2 ;  /* 0xff800000e1e17808 */ /* 0x000fe40005000000 */
[----:B------:R-:W-:Y:S02]  /*1e090*/  FSEL R231, R231, -INF , !P3 ;  /* 0xff800000e7e77808 */ /* 0x000fe40005800000 */
[C---:B------:R-:W-:Y:S02]  /*1e0a0*/  ISETP.GE.AND P6, PT, R34.reuse, R137, PT ;  /* 0x000000892200720c */ /* 0x040fe40003fc6270 */
[C---:B------:R-:W-:Y:S02]  /*1e0b0*/  ISETP.GE.AND P0, PT, R34.reuse, R138, PT ;  /* 0x0000008a2200720c */ /* 0x040fe40003f06270 */
[C---:B------:R-:W-:Y:S02]  /*1e0c0*/  ISETP.GE.AND P2, PT, R34.reuse, R136, PT ;  /* 0x000000882200720c */ /* 0x040fe40003f46270 */
[----:B------:R-:W-:Y:S01]  /*1e0d0*/  ISETP.GE.AND P3, PT, R34, R77, PT ;  /* 0x0000004d2200720c */ /* 0x000fe20003f66270 */
[----:B------:R-:W-:Y:S01]  /*1e0e0*/  IMAD.IADD R34, R76, 0x1, -R0 ;  /* 0x000000014c227824 */ /* 0x000fe200078e0a00 */
[----:B------:R-:W-:Y:S02]  /*1e0f0*/  I2FP.F32.S32 R36, R36 ;  /* 0x0000002400247245 */ /* 0x000fe40000201400 */
[----:B------:R-:W-:Y:S02]  /*1e100*/  FSEL R243, R243, -INF , !P1 ;  /* 0xff800000f3f37808 */ /* 0x000fe40004800000 */
[----:B------:R-:W-:Y:S01]  /*1e110*/  ISETP.GT.AND P1, PT, R9, R32, PT ;  /* 0x000000200900720c */ /* 0x000fe20003f24270 */
[----:B------:R-:W-:Y:S01]  /*1e120*/  FFMA.FTZ R223, R36, -UR6, R223 ;  /* 0x8000000624df7c23 */ /* 0x000fe200080100df */
[----:B------:R-:W-:Y:S02]  /*1e130*/  IADD3 R3, PT, PT, R236, -0x20, RZ ;  /* 0xffffffe0ec037810 */ /* 0x000fe40007ffe0ff */
[----:B------:R-:W-:Y:S02]  /*1e140*/  IABS R34, R34 ;  /* 0x0000002200227213 */ /* 0x000fe40000000000 */
[----:B------:R-:W-:Y:S01]  /*1e150*/  IABS R21, R21 ;  /* 0x0000001500157213 */ /* 0x000fe20000000000 */
[----:B------:R-:W-:Y:S01]  /*1e160*/  IMAD.IADD R23, R76, 0x1, -R3 ;  /* 0x000000014c177824 */ /* 0x000fe200078e0a03 */
[----:B------:R-:W-:Y:S02]  /*1e170*/  FSEL R223, R223, -INF , !P1 ;  /* 0xff800000dfdf7808 */ /* 0x000fe40004800000 */
[----:B------:R-:W-:Y:S02]  /*1e180*/  I2FP.F32.S32 R34, R34 ;  /* 0x0000002200227245 */ /* 0x000fe40000201400 */
[----:B------:R-:W-:Y:S02]  /*1e190*/  ISETP.GE.AND P1, PT, R32, R137, PT ;  /* 0x000000892000720c */ /* 0x000fe40003f26270 */
[----:B------:R-:W-:Y:S01]  /*1e1a0*/  I2FP.F32.S32 R21, R21 ;  /* 0x0000001500157245 */ /* 0x000fe20000201400 */
[----:B------:R-:W-:Y:S01]  /*1e1b0*/  FFMA.FTZ R33, R34, -UR6, R33 ;  /* 0x8000000622217c23 */ /* 0x000fe20008010021 */
[----:B------:R-:W-:Y:S01]  /*1e1c0*/  FSEL R246, R246, -INF , !P6 ;  /* 0xff800000f6f67808 */ /* 0x000fe20007000000 */
[--C-:B------:R-:W-:Y:S01]  /*1e1d0*/  IMAD.IADD R34, R93, 0x1, -R3.reuse ;  /* 0x000000015d227824 */ /* 0x100fe200078e0a03 */
[----:B------:R-:W-:Y:S01]  /*1e1e0*/  FSEL R230, R230, -INF , !P0 ;  /* 0xff800000e6e67808 */ /* 0x000fe20004000000 */
[----:B------:R-:W-:Y:S01]  /*1e1f0*/  FFMA.FTZ R2, R21, -UR6, R2 ;  /* 0x8000000615027c23 */ /* 0x000fe20008010002 */
[----:B------:R-:W-:Y:S01]  /*1e200*/  FSEL R240, R240, -INF , !P1 ;  /* 0xff800000f0f07808 */ /* 0x000fe20004800000 */
[C-C-:B------:R-:W-:Y:S01]  /*1e210*/  IMAD.IADD R21, R99.reuse, 0x1, -R3.reuse ;  /* 0x0000000163157824 */ /* 0x140fe200078e0a03 */
[C---:B------:R-:W-:Y:S02]  /*1e220*/  ISETP.GE.AND P6, PT, R32.reuse, R138, PT ;  /* 0x0000008a2000720c */ /* 0x040fe40003fc6270 */
[C---:B------:R-:W-:Y:S02]  /*1e230*/  ISETP.GE.AND P0, PT, R32.reuse, R136, PT ;  /* 0x000000882000720c */ /* 0x040fe40003f06270 */
[----:B------:R-:W-:Y:S01]  /*1e240*/  ISETP.GE.AND P1, PT, R32, R77, PT ;  /* 0x0000004d2000720c */ /* 0x000fe20003f26270 */
[----:B------:R-:W-:Y:S01]  /*1e250*/  IMAD.IADD R32, R94, 0x1, -R3 ;  /* 0x000000015e207824 */ /* 0x000fe200078e0a03 */
        /* <DEDUP_REMOVED lines=8> */
[----:B------:R-:W-:Y:S01]  /*1e2e0*/  IMAD.IADD R23, R93, 0x1, -R0 ;  /* 0x000000015d177824 */ /* 0x000fe200078e0a00 */
[----:B------:R-:W-:Y:S01]  /*1e2f0*/  I2FP.F32.S32 R32, R32 ;  /* 0x0000002000207245 */ /* 0x000fe20000201400 */
[----:B------:R-:W-:Y:S01]  /*1e300*/  FMUL.FTZ R0, R102, UR8 ;  /* 0x0000000866007c20 */ /* 0x000fe20008410000 */
[----:B------:R-:W-:Y:S01]  /*1e310*/  I2FP.F32.S32 R36, R3 ;  /* 0x0000000300247245 */ /* 0x000fe20000201400 */
[----:B------:R-:W-:Y:S01]  /*1e320*/  FFMA.FTZ R53, R34, -UR6, R53 ;  /* 0x8000000622357c23 */ /* 0x000fe20008010035 */
[----:B------:R-:W-:Y:S02]  /*1e330*/  VIADD R34, R236, 0xffffffe9 ;  /* 0xffffffe9ec227836 */ /* 0x000fe40000000000 */
[----:B------:R-:W-:Y:S01]  /*1e340*/  FFMA.FTZ R31, R32, -UR6, R31 ;  /* 0x80000006201f7c23 */ /* 0x000fe2000801001f */
[----:B------:R-:W-:Y:S01]  /*1e350*/  IABS R23, R23 ;  /* 0x0000001700177213 */ /* 0x000fe20000000000 */
[----:B------:R-:W1:Y:S01]  /*1e360*/  MUFU.TANH R0, R0 ;  /* 0x0000000000007308 */ /* 0x000e620000002400 */
[----:B------:R-:W-:Y:S01]  /*1e370*/  FMUL.FTZ R32, R101, UR8 ;  /* 0x0000000865207c20 */ /* 0x000fe20008410000 */
[----:B------:R-:W-:Y:S01]  /*1e380*/  IABS R21, R21 ;  /* 0x0000001500157213 */ /* 0x000fe20000000000 */
[----:B------:R-:W-:Y:S01]  /*1e390*/  FFMA.FTZ R49, R36, -UR6, R49 ;  /* 0x8000000624317c23 */ /* 0x000fe20008010031 */
[----:B------:R-:W-:Y:S01]  /*1e3a0*/  I2FP.F32.S32 R23, R23 ;  /* 0x0000001700177245 */ /* 0x000fe20000201400 */
[--C-:B------:R-:W-:Y:S01]  /*1e3b0*/  IMAD.IADD R36, R99, 0x1, -R34.reuse ;  /* 0x0000000163247824 */ /* 0x100fe200078e0a22 */
[----:B------:R-:W-:Y:S01]  /*1e3c0*/  I2FP.F32.S32 R21, R21 ;  /* 0x0000001500157245 */ /* 0x000fe20000201400 */
[----:B------:R-:W-:Y:S03]  /*1e3d0*/  IMAD.IADD R25, R93, 0x1, -R34 ;  /* 0x000000015d197824 */ /* 0x000fe600078e0a22 */
[----:B------:R-:W3:Y:S01]  /*1e3e0*/  MUFU.TANH R32, R32 ;  /* 0x0000002000207308 */ /* 0x000ee20000002400 */
[----:B------:R-:W-:Y:S01]  /*1e3f0*/  FFMA.FTZ R52, R23, -UR6, R52 ;  /* 0x8000000617347c23 */ /* 0x000fe20008010034 */
[----:B------:R-:W-:Y:S01]  /*1e400*/  IMAD.IADD R3, R99, 0x1, -R51 ;  /* 0x0000000163037824 */ /* 0x000fe200078e0a33 */
[----:B------:R-:W-:Y:S01]  /*1e410*/  IABS R36, R36 ;  /* 0x0000002400247213 */ /* 0x000fe20000000000 */
[----:B------:R-:W-:Y:S01]  /*1e420*/  FMUL.FTZ R23, R104, UR8 ;  /* 0x0000000868177c20 */ /* 0x000fe20008410000 */
[----:B------:R-:W-:Y:S01]  /*1e430*/  FFMA.FTZ R50, R21, -UR6, R50 ;  /* 0x8000000615327c23 */ /* 0x000fe20008010032 */
[----:B------:R-:W-:Y:S02]  /*1e440*/  IADD3 R21, PT, PT, R93, -R51, RZ ;  /* 0x800000335d157210 */ /* 0x000fe40007ffe0ff */
[----:B------:R-:W-:Y:S02]  /*1e450*/  I2FP.F32.S32 R36, R36 ;  /* 0x0000002400247245 */ /* 0x000fe40000201400 */
[----:B------:R-:W4:Y:S01]  /*1e460*/  MUFU.TANH R23, R23 ;  /* 0x0000001700177308 */ /* 0x000f220000002400 */
[----:B------:R-:W-:Y:S02]  /*1e470*/  IABS R3, R3 ;  /* 0x0000000300037213 */ /* 0x000fe40000000000 */
[----:B------:R-:W-:Y:S01]  /*1e480*/  IABS R25, R25 ;  /* 0x0000001900197213 */ /* 0x000fe20000000000 */
[----:B------:R-:W-:Y:S01]  /*1e490*/  FFMA.FTZ R47, R36, -UR6, R47 ;  /* 0x80000006242f7c23 */ /* 0x000fe2000801002f */
[----:B------:R-:W-:Y:S01]  /*1e4a0*/  IABS R21, R21 ;  /* 0x0000001500157213 */ /* 0x000fe20000000000 */
[C---:B------:R-:W-:Y:S01]  /*1e4b0*/  IMAD.IADD R36, R76.reuse, 0x1, -R51 ;  /* 0x000000014c247824 */ /* 0x040fe200078e0a33 */
[----:B------:R-:W-:Y:S02]  /*1e4c0*/  I2FP.F32.S32 R3, R3 ;  /* 0x0000000300037245 */ /* 0x000fe40000201400 */
[----:B------:R-:W-:Y:S02]  /*1e4d0*/  I2FP.F32.S32 R25, R25 ;  /* 0x0000001900197245 */ /* 0x000fe40000201400 */
[----:B------:R-:W-:Y:S01]  /*1e4e0*/  I2FP.F32.S32 R21, R21 ;  /* 0x0000001500157245 */ /* 0x000fe20000201400 */
[----:B-1----:R-:W-:Y:S01]  /*1e4f0*/  FFMA.FTZ R0, R3, -UR6, R0 ;  /* 0x8000000603007c23 */ /* 0x002fe20008010000 */
[C---:B------:R-:W-:Y:S02]  /*1e500*/  IMAD.IADD R3, R76.reuse, 0x1, -R37 ;  /* 0x000000014c037824 */ /* 0x040fe400078e0a25 */
[----:B---3--:R-:W-:Y:S01]  /*1e510*/  FFMA.FTZ R32, R25, -UR6, R32 ;  /* 0x8000000619207c23 */ /* 0x008fe20008010020 */
[----:B------:R-:W-:Y:S01]  /*1e520*/  IABS R36, R36 ;  /* 0x0000002400247213 */ /* 0x000fe20000000000 */
[----:B------:R-:W-:Y:S01]  /*1e530*/  FFMA.FTZ R48, R21, -UR6, R48 ;  /* 0x8000000615307c23 */ /* 0x000fe20008010030 */
[--C-:B------:R-:W-:Y:S01]  /*1e540*/  IMAD.IADD R25, R76, 0x1, -R38.reuse ;  /* 0x000000014c197824 */ /* 0x100fe200078e0a26 */
[----:B------:R-:W1:Y:S01]  /*1e550*/  MUFU.TANH R21, R108 ;  /* 0x0000006c00157308 */ /* 0x000e620000002400 */
[----:B------:R-:W-:Y:S02]  /*1e560*/  I2FP.F32.S32 R36, R36 ;  /* 0x0000002400247245 */ /* 0x000fe40000201400 */
[----:B------:R-:W-:Y:S02]  /*1e570*/  IABS R3, R3 ;  /* 0x0000000300037213 */ /* 0x000fe40000000000 */
[----:B------:R-:W-:Y:S01]  /*1e580*/  IABS R25, R25 ;  /* 0x0000001900197213 */ /* 0x000fe20000000000 */
[----:B----4-:R-:W-:Y:S01]  /*1e590*/  FFMA.FTZ R23, R36, -UR6, R23 ;  /* 0x8000000624177c23 */ /* 0x010fe20008010017 */
[----:B------:R-:W-:Y:S01]  /*1e5a0*/  I2FP.F32.S32 R40, R3 ;  /* 0x0000000300287245 */ /* 0x000fe20000201400 */
[--C-:B------:R-:W-:Y:S01]  /*1e5b0*/  IMAD.IADD R3, R99, 0x1, -R38.reuse ;  /* 0x0000000163037824 */ /* 0x100fe200078e0a26 */
[----:B------:R-:W-:Y:S01]  /*1e5c0*/  IABS R56, R56 ;  /* 0x0000003800387213 */ /* 0x000fe20000000000 */
[C---:B------:R-:W-:Y:S01]  /*1e5d0*/  IMAD.IADD R38, R94.reuse, 0x1, -R38 ;  /* 0x000000015e267824 */ /* 0x040fe200078e0a26 */
[----:B------:R-:W-:Y:S01]  /*1e5e0*/  I2FP.F32.S32 R36, R25 ;  /* 0x0000001900247245 */ /* 0x000fe20000201400 */
[--C-:B------:R-:W-:Y:S01]  /*1e5f0*/  IMAD.IADD R25, R93, 0x1, -R37.reuse ;  /* 0x000000015d197824 */ /* 0x100fe200078e0a25 */
[----:B------:R-:W-:Y:S01]  /*1e600*/  I2FP.F32.S32 R56, R56 ;  /* 0x0000003800387245 */ /* 0x000fe20000201400 */
[----:B------:R-:W-:Y:S01]  /*1e610*/  IMAD.IADD R37, R94, 0x1, -R37 ;  /* 0x000000015e257824 */ /* 0x000fe200078e0a25 */
[----:B------:R-:W-:Y:S01]  /*1e620*/  IABS R3, R3 ;  /* 0x0000000300037213 */ /* 0x000fe20000000000 */
[----:B------:R-:W-:Y:S01]  /*1e630*/  FFMA.FTZ R41, R40, -UR6, R41 ;  /* 0x8000000628297c23 */ /* 0x000fe20008010029 */
[----:B------:R-:W-:Y:S01]  /*1e640*/  IADD3 R27, PT, PT, R76, -R34, RZ ;  /* 0x800000224c1b7210 */ /* 0x000fe20007ffe0ff */
[----:B------:R-:W-:Y:S01]  /*1e650*/  FFMA.FTZ R45, R56, -UR6, R45 ;  /* 0x80000006382d7c23 */ /* 0x000fe2000801002d */
[----:B------:R-:W-:Y:S01]  /*1e660*/  IABS R25, R25 ;  /* 0x0000001900197213 */ /* 0x000fe20000000000 */
[----:B-1----:R-:W-:Y:S01]  /*1e670*/  FFMA.FTZ R21, R36, -UR6, R21 ;  /* 0x8000000624157c23 */ /* 0x002fe20008010015 */
[----:B------:R-:W-:Y:S01]  /*1e680*/  I2FP.F32.S32 R56, R3 ;  /* 0x0000000300387245 */ /* 0x000fe20000201400 */
[----:B------:R-:W-:Y:S01]  /*1e690*/  FMUL.FTZ R36, R116, UR8 ;  /* 0x0000000874247c20 */ /* 0x000fe20008410000 */
[----:B------:R-:W-:Y:S01]  /*1e6a0*/  IADD3 R3, PT, PT, R236, -0x7, RZ ;  /* 0xfffffff9ec037810 */ /* 0x000fe20007ffe0ff */
[----:B------:R-:W-:Y:S01]  /*1e6b0*/  FMUL.FTZ R40, R119, UR8 ;  /* 0x0000000877287c20 */ /* 0x000fe20008410000 */
[----:B------:R-:W-:Y:S01]  /*1e6c0*/  IABS R27, R27 ;  /* 0x0000001b001b7213 */ /* 0x000fe20000000000 */
[----:B------:R-:W-:Y:S01]  /*1e6d0*/  IMAD.MOV.U32 R108, RZ, RZ, R88 ;  /* 0x000000ffff6c7224 */ /* 0x000fe200078e0058 */
[----:B------:R-:W-:Y:S01]  /*1e6e0*/  I2FP.F32.S32 R25, R25 ;  /* 0x0000001900197245 */ /* 0x000fe20000201400 */
[----:B------:R-:W1:Y:S01]  /*1e6f0*/  MUFU.TANH R36, R36 ;  /* 0x0000002400247308 */ /* 0x000e620000002400 */
[----:B------:R-:W-:Y:S01]  /*1e700*/  I2FP.F32.S32 R27, R27 ;  /* 0x0000001b001b7245 */ /* 0x000fe20000201400 */
[----:B------:R-:W-:Y:S02]  /*1e710*/  IMAD.IADD R58, R93, 0x1, -R3 ;  /* 0x000000015d3a7824 */ /* 0x000fe400078e0a03 */
[----:B------:R-:W-:Y:S01]  /*1e720*/  FFMA.FTZ R43, R56, -UR6, R43 ;  /* 0x80000006382b7c23 */ /* 0x000fe2000801002b */
[----:B------:R-:W-:Y:S01]  /*1e730*/  FFMA.FTZ R44, R25, -UR6, R44 ;  /* 0x80000006192c7c23 */ /* 0x000fe2000801002c */
[----:B------:R-:W-:Y:S02]  /*1e740*/  VIADD R25, R236, 0xfffffff8 ;  /* 0xfffffff8ec197836 */ /* 0x000fe40000000000 */
[----:B------:R-:W-:Y:S01]  /*1e750*/  FFMA.FTZ R46, R27, -UR6, R46 ;  /* 0x800000061b2e7c23 */ /* 0x000fe2000801002e */
[----:B------:R-:W-:Y:S01]  /*1e760*/  IABS R58, R58 ;  /* 0x0000003a003a7213 */ /* 0x000fe20000000000 */
[----:B------:R-:W-:Y:S01]  /*1e770*/  MUFU.TANH R40, R40 ;  /* 0x0000002800287308 */ /* 0x000fe20000002400 */
[--C-:B------:R-:W-:Y:S01]  /*1e780*/  IMAD.IADD R27, R93, 0x1, -R25.reuse ;  /* 0x000000015d1b7824 */ /* 0x100fe200078e0a19 */
[----:B------:R-:W-:Y:S01]  /*1e790*/  FSEL R217, R217, -INF , !P6 ;  /* 0xff800000d9d97808 */ /* 0x000fe20007000000 */
[----:B------:R-:W-:Y:S01]  /*1e7a0*/  IMAD.IADD R56, R99, 0x1, -R25 ;  /* 0x0000000163387824 */ /* 0x000fe200078e0a19 */
        /* <DEDUP_REMOVED lines=8> */
[----:B------:R-:W-:Y:S01]  /*1e830*/  I2FP.F32.S32 R56, R56 ;  /* 0x0000003800387245 */ /* 0x000fe20000201400 */
[----:B------:R-:W-:Y:S01]  /*1e840*/  IMAD.IADD R25, R94, 0x1, -R25 ;  /* 0x000000015e197824 */ /* 0x000fe200078e0a19 */
[----:B------:R-:W-:Y:S01]  /*1e850*/  IABS R57, R57 ;  /* 0x0000003900397213 */ /* 0x000fe20000000000 */
[----:B-1----:R-:W-:Y:S01]  /*1e860*/  FFMA.FTZ R36, R27, -UR6, R36 ;  /* 0x800000061b247c23 */ /* 0x002fe20008010024 */
[----:B------:R-:W-:Y:S01]  /*1e870*/  ISETP.GT.AND P6, PT, R222, R58, PT ;  /* 0x0000003ade00720c */ /* 0x000fe20003fc4270 */
[----:B------:R-:W-:Y:S01]  /*1e880*/  FFMA.FTZ R39, R56, -UR6, R39 ;  /* 0x8000000638277c23 */ /* 0x000fe20008010027 */
[----:B------:R-:W-:Y:S02]  /*1e890*/  VIADD R56, R238, 0x59 ;  /* 0x00000059ee387836 */ /* 0x000fe40000000000 */
[----:B------:R-:W-:Y:S01]  /*1e8a0*/  FMUL.FTZ R27, R121, UR8 ;  /* 0x00000008791b7c20 */ /* 0x000fe20008410000 */
[----:B------:R-:W-:Y:S01]  /*1e8b0*/  FSEL R229, R54, -INF , !P6 ;  /* 0xff80000036e57808 */ /* 0x000fe20007000000 */
[----:B------:R-:W-:Y:S01]  /*1e8c0*/  IMAD.MOV.U32 R54, RZ, RZ, R57 ;  /* 0x000000ffff367224 */ /* 0x000fe200078e0039 */
[----:B------:R-:W-:Y:S01]  /*1e8d0*/  FSEL R223, R223, -INF , !P0 ;  /* 0xff800000dfdf7808 */ /* 0x000fe20004000000 */
[----:B------:R-:W-:Y:S01]  /*1e8e0*/  IMAD.IADD R57, R94, 0x1, -R51 ;  /* 0x000000015e397824 */ /* 0x000fe200078e0a33 */
[----:B------:R-:W-:Y:S01]  /*1e8f0*/  ISETP.GT.AND P6, PT, R222, R56, PT ;  /* 0x00000038de00720c */ /* 0x000fe20003fc4270 */
[----:B------:R-:W1:Y:S01]  /*1e900*/  MUFU.TANH R27, R27 ;  /* 0x0000001b001b7308 */ /* 0x000e620000002400 */
[----:B------:R-:W-:Y:S01]  /*1e910*/  IADD3 R55, PT, PT, R99, -R3, RZ ;  /* 0x8000000363377210 */ /* 0x000fe20007ffe0ff */
[C---:B------:R-:W-:Y:S01]  /*1e920*/  IMAD.IADD R51, R94.reuse, 0x1, -R34 ;  /* 0x000000015e337824 */ /* 0x040fe200078e0a22 */
[----:B------:R-:W-:Y:S01]  /*1e930*/  FSEL R227, R33, -INF , !P6 ;  /* 0xff80000021e37808 */ /* 0x000fe20007000000 */
[----:B------:R-:W-:Y:S01]  /*1e940*/  IMAD.IADD R3, R94, 0x1, -R3 ;  /* 0x000000015e037824 */ /* 0x000fe200078e0a03 */
[----:B------:R-:W-:Y:S02]  /*1e950*/  ISETP.GT.AND P6, PT, R9, R58, PT ;  /* 0x0000003a0900720c */ /* 0x000fe40003fc4270 */
[----:B------:R-:W-:Y:S02]  /*1e960*/  MOV R62, R221 ;  /* 0x000000dd003e7202 */ /* 0x000fe40000000f00 */
[----:B------:R-:W-:Y:S01]  /*1e970*/  FSEL R221, R31, -INF , !P6 ;  /* 0xff8000001fdd7808 */ /* 0x000fe20007000000 */
[----:B------:R-:W-:Y:S01]  /*1e980*/  FMUL.FTZ R31, R125, UR8 ;  /* 0x000000087d1f7c20 */ /* 0x000fe20008410000 */
[----:B------:R-:W-:Y:S02]  /*1e990*/  ISETP.GT.AND P6, PT, R9, R56, PT ;  /* 0x000000380900720c */ /* 0x000fe40003fc4270 */
[----:B------:R-:W-:Y:S02]  /*1e9a0*/  IABS R55, R55 ;  /* 0x0000003700377213 */ /* 0x000fe40000000000 */
[----:B------:R-:W-:Y:S01]  /*1e9b0*/  I2FP.F32.S32 R54, R54 ;  /* 0x0000003600367245 */ /* 0x000fe20000201400 */
[----:B------:R-:W3:Y:S01]  /*1e9c0*/  MUFU.TANH R31, R31 ;  /* 0x0000001f001f7308 */ /* 0x000ee20000002400 */
[----:B------:R-:W-:Y:S01]  /*1e9d0*/  FSEL R234, R2, -INF , !P6 ;  /* 0xff80000002ea7808 */ /* 0x000fe20007000000 */
[----:B------:R-:W-:Y:S01]  /*1e9e0*/  VIADD R2, R236, 0x1 ;  /* 0x00000001ec027836 */ /* 0x000fe20000000000 */
[----:B------:R-:W-:Y:S01]  /*1e9f0*/  FSEL R231, R231, -INF , !P1 ;  /* 0xff800000e7e77808 */ /* 0x000fe20004800000 */
[----:B-1----:R-:W-:Y:S01]  /*1ea00*/  FFMA.FTZ R27, R54, -UR6, R27 ;  /* 0x80000006361b7c23 */ /* 0x002fe2000801001b */
[----:B------:R-:W-:Y:S01]  /*1ea10*/  I2FP.F32.S32 R33, R55 ;  /* 0x0000003700217245 */ /* 0x000fe20000201400 */
[----:B------:R-:W-:Y:S01]  /*1ea20*/  FMUL.FTZ R55, R107, UR8 ;  /* 0x000000086b377c20 */ /* 0x000fe20008410000 */
[----:B------:R-:W-:Y:S01]  /*1ea30*/  ISETP.GT.AND P1, PT, R205, R58, PT ;  /* 0x0000003acd00720c */ /* 0x000fe20003f24270 */
[----:B------:R-:W-:Y:S01]  /*1ea40*/  IMAD.IADD R54, R76, 0x1, -R2 ;  /* 0x000000014c367824 */ /* 0x000fe200078e0a02 */
[----:B------:R-:W-:Y:S01]  /*1ea50*/  ISETP.GE.AND P0, PT, R58, R136, PT ;  /* 0x000000883a00720c */ /* 0x000fe20003f06270 */
[----:B------:R-:W-:Y:S01]  /*1ea60*/  FFMA.FTZ R40, R33, -UR6, R40 ;  /* 0x8000000621287c23 */ /* 0x000fe20008010028 */
[----:B------:R-:W-:Y:S01]  /*1ea70*/  FSEL R244, R50, -INF , !P1 ;  /* 0xff80000032f47808 */ /* 0x000fe20004800000 */
[----:B------:R-:W-:Y:S01]  /*1ea80*/  MUFU.TANH R55, R55 ;  /* 0x0000003700377308 */ /* 0x000fe20000002400 */
[----:B------:R-:W-:Y:S01]  /*1ea90*/  MOV R75, R224 ;  /* 0x000000e0004b7202 */ /* 0x000fe20000000f00 */
[----:B------:R-:W-:Y:S01]  /*1eaa0*/  FMUL.FTZ R33, R124, UR8 ;  /* 0x000000087c217c20 */ /* 0x000fe20008410000 */
[----:B------:R-:W-:Y:S02]  /*1eab0*/  ISETP.GT.AND P6, PT, R213, R58, PT ;  /* 0x0000003ad500720c */ /* 0x000fe40003fc4270 */
[----:B------:R-:W-:Y:S01]  /*1eac0*/  MOV R85, R71 ;  /* 0x0000004700557202 */ /* 0x000fe20000000f00 */
[----:B------:R-:W-:Y:S01]  /*1ead0*/  IMAD.MOV.U32 R71, RZ, RZ, R219 ;  /* 0x000000ffff477224 */ /* 0x000fe200078e00db */
[----:B------:R-:W-:Y:S03]  /*1eae0*/  FSEL R53, R53, -INF , !P6 ;  /* 0xff80000035357808 */ /* 0x000fe60007000000 */
[----:B------:R-:W1:Y:S01]  /*1eaf0*/  MUFU.TANH R50, R106 ;  /* 0x0000006a00327308 */ /* 0x000e620000002400 */
[----:B------:R-:W-:Y:S01]  /*1eb00*/  FSEL R235, R235, -INF , !P3 ;  /* 0xff800000ebeb7808 */ /* 0x000fe20005800000 */
[----:B------:R-:W-:Y:S01]  /*1eb10*/  IMAD.MOV.U32 R96, RZ, RZ, R85 ;  /* 0x000000ffff607224 */ /* 0x000fe200078e0055 */
[----:B------:R-:W-:Y:S01]  /*1eb20*/  ISETP.GT.AND P3, PT, R213, R56, PT ;  /* 0x00000038d500720c */ /* 0x000fe20003f64270 */
[----:B------:R-:W-:Y:S01]  /*1eb30*/  IMAD.MOV.U32 R85, RZ, RZ, R220 ;  /* 0x000000ffff557224 */ /* 0x000fe200078e00dc */
[----:B------:R-:W-:Y:S02]  /*1eb40*/  IABS R51, R51 ;  /* 0x0000003300337213 */ /* 0x000fe40000000000 */
[----:B------:R-:W-:Y:S03]  /*1eb50*/  IABS R54, R54 ;  /* 0x0000003600367213 */ /* 0x000fe60000000000 */
[----:B------:R-:W-:Y:S01]  /*1eb60*/  MUFU.TANH R33, R33 ;  /* 0x0000002100217308 */ /* 0x000fe20000002400 */
[----:B------:R-:W-:Y:S01]  /*1eb70*/  FSEL R215, R52, -INF , !P3 ;  /* 0xff80000034d77808 */ /* 0x000fe20005800000 */
[----:B------:R-:W-:Y:S01]  /*1eb80*/  VIADD R52, R238, 0x61 ;  /* 0x00000061ee347836 */ /* 0x000fe20000000000 */
[----:B------:R-:W-:Y:S01]  /*1eb90*/  MOV R69, R42 ;  /* 0x0000002a00457202 */ /* 0x000fe20000000f00 */
[----:B------:R-:W-:Y:S01]  /*1eba0*/  FMUL.FTZ R42, R115, UR8 ;  /* 0x00000008732a7c20 */ /* 0x000fe20008410000 */
[----:B------:R-:W-:Y:S01]  /*1ebb0*/  IABS R34, R57 ;  /* 0x0000003900227213 */ /* 0x000fe20000000000 */
[----:B------:R-:W-:Y:S01]  /*1ebc0*/  IMAD.MOV.U32 R57, RZ, RZ, R51 ;  /* 0x000000ffff397224 */ /* 0x000fe200078e0033 */
[----:B------:R-:W-:Y:S02]  /*1ebd0*/  I2FP.F32.S32 R54, R54 ;  /* 0x0000003600367245 */ /* 0x000fe40000201400 */
[----:B------:R-:W-:Y:S01]  /*1ebe0*/  FSEL R221, R221, -INF , !P0 ;  /* 0xff800000dddd7808 */ /* 0x000fe20004000000 */
[----:B------:R-:W4:Y:S01]  /*1ebf0*/  MUFU.TANH R42, R42 ;  /* 0x0000002a002a7308 */ /* 0x000f220000002400 */
[----:B------:R-:W-:Y:S01]  /*1ec00*/  I2FP.F32.S32 R51, R34 ;  /* 0x0000002200337245 */ /* 0x000fe20000201400 */
[----:B---3--:R-:W-:Y:S01]  /*1ec10*/  FFMA.FTZ R31, R54, -UR6, R31 ;  /* 0x80000006361f7c23 */ /* 0x008fe2000801001f */
[----:B------:R-:W-:Y:S02]  /*1ec20*/  ISETP.GT.AND P0, PT, R213, R52, PT ;  /* 0x00000034d500720c */ /* 0x000fe40003f04270 */
[----:B------:R-:W-:Y:S01]  /*1ec30*/  FSEL R225, R225, -INF , !P2 ;  /* 0xff800000e1e17808 */ /* 0x000fe20005000000 */
[----:B-1----:R-:W-:Y:S01]  /*1ec40*/  FFMA.FTZ R51, R51, -UR6, R50 ;  /* 0x8000000633337c23 */ /* 0x002fe20008010032 */
[----:B------:R-:W-:Y:S01]  /*1ec50*/  I2FP.F32.S32 R34, R57 ;  /* 0x0000003900227245 */ /* 0x000fe20000201400 */
[----:B------:R-:W-:Y:S01]  /*1ec60*/  VIADD R50, R238, 0x68 ;  /* 0x00000068ee327836 */ /* 0x000fe20000000000 */
[C---:B------:R-:W-:Y:S01]  /*1ec70*/  ISETP.GE.AND P3, PT, R58.reuse, R138, PT ;  /* 0x0000008a3a00720c */ /* 0x040fe20003f66270 */
[----:B------:R-:W-:Y:S01]  /*1ec80*/  IMAD.MOV.U32 R57, RZ, RZ, R81 ;  /* 0x000000ffff397224 */ /* 0x000fe200078e0051 */
[----:B------:R-:W-:Y:S01]  /*1ec90*/  ISETP.GE.AND P2, PT, R58, R77, PT ;  /* 0x0000004d3a00720c */ /* 0x000fe20003f46270 */
[----:B------:R-:W-:Y:S01]  /*1eca0*/  FFMA.FTZ R55, R34, -UR6, R55 ;  /* 0x8000000622377c23 */ /* 0x000fe20008010037 */
[----:B------:R-:W-:Y:S02]  /*1ecb0*/  IADD3 R54, PT, PT, R238, 0x60, RZ ;  /* 0x00000060ee367810 */ /* 0x000fe40007ffe0ff */
[----:B------:R-:W-:Y:S01]  /*1ecc0*/  FSEL R214, R32, -INF , !P0 ;  /* 0xff80000020d67808 */ /* 0x000fe20004000000 */
[----:B------:R-:W-:Y:S01]  /*1ecd0*/  VIADD R32, R238, 0x79 ;  /* 0x00000079ee207836 */ /* 0x000fe20000000000 */
[----:B------:R-:W-:Y:S02]  /*1ece0*/  FSEL R229, R229, -INF , !P2 ;  /* 0xff800000e5e57808 */ /* 0x000fe40005000000 */
[----:B------:R-:W-:Y:S02]  /*1ecf0*/  ISETP.GT.AND P0, PT, R205, R54, PT ;  /* 0x00000036cd00720c */ /* 0x000fe40003f04270 */
[----:B------:R-:W-:Y:S02]  /*1ed00*/  FSEL R244, R244, -INF , !P3 ;  /* 0xff800000f4f47808 */ /* 0x000fe40005800000 */
[----:B------:R-:W-:Y:S02]  /*1ed10*/  ISETP.GE.AND P2, PT, R56, R136, PT ;  /* 0x000000883800720c */ /* 0x000fe40003f46270 */
[-C--:B------:R-:W-:Y:S02]  /*1ed20*/  ISETP.GT.AND P3, PT, R9, R52.reuse, PT ;  /* 0x000000340900720c */ /* 0x080fe40003f64270 */
[----:B------:R-:W-:Y:S01]  /*1ed30*/  FSEL R212, R0, -INF , !P0 ;  /* 0xff80000000d47808 */ /* 0x000fe20004000000 */
[----:B------:R-:W-:Y:S01]  /*1ed40*/  VIADD R0, R238, 0x71 ;  /* 0x00000071ee007836 */ /* 0x000fe20000000000 */
[----:B------:R-:W-:Y:S02]  /*1ed50*/  IABS R29, R29 ;  /* 0x0000001d001d7213 */ /* 0x000fe40000000000 */
[----:B------:R-:W-:Y:S02]  /*1ed60*/  FSEL R55, R55, -INF , !P3 ;  /* 0xff80000037377808 */ /* 0x000fe40005800000 */
[----:B------:R-:W-:Y:S02]  /*1ed70*/  FSEL R234, R234, -INF , !P2 ;  /* 0xff800000eaea7808 */ /* 0x000fe40005000000 */
[C---:B------:R-:W-:Y:S02]  /*1ed80*/  ISETP.GT.AND P0, PT, R205.reuse, R52, PT ;  /* 0x00000034cd00720c */ /* 0x040fe40003f04270 */
[----:B------:R-:W-:Y:S02]  /*1ed90*/  ISETP.GE.AND P2, PT, R56, R137, PT ;  /* 0x000000893800720c */ /* 0x000fe40003f46270 */
[C---:B------:R-:W-:Y:S02]  /*1eda0*/  ISETP.GT.AND P3, PT, R222.reuse, R50, PT ;  /* 0x00000032de00720c */ /* 0x040fe40003f64270 */
[----:B------:R-:W-:Y:S02]  /*1edb0*/  I2FP.F32.S32 R29, R29 ;  /* 0x0000001d001d7245 */ /* 0x000fe40000201400 */
[----:B------:R-:W-:Y:S02]  /*1edc0*/  ISETP.GT.AND P1, PT, R205, R56, PT ;  /* 0x00000038cd00720c */ /* 0x000fe40003f24270 */
[----:B------:R-:W-:Y:S01]  /*1edd0*/  FSEL R47, R47, -INF , !P0 ;  /* 0xff8000002f2f7808 */ /* 0x000fe20004000000 */
[----:B----4-:R-:W-:Y:S01]  /*1ede0*/  FFMA.FTZ R42, R29, -UR6, R42 ;  /* 0x800000061d2a7c23 */ /* 0x010fe2000801002a */
[-C--:B------:R-:W-:Y:S01]  /*1edf0*/  ISETP.GT.AND P0, PT, R222, R54.reuse, PT ;  /* 0x00000036de00720c */ /* 0x080fe20003f04270 */
[----:B------:R-:W-:Y:S01]  /*1ee00*/  FMUL.FTZ R29, R120, UR8 ;  /* 0x00000008781d7c20 */ /* 0x000fe20008410000 */
[----:B------:R-:W-:Y:S02]  /*1ee10*/  FSEL R215, R215, -INF , !P2 ;  /* 0xff800000d7d77808 */ /* 0x000fe40005000000 */
[----:B------:R-:W-:Y:S02]  /*1ee20*/  FSEL R224, R21, -INF , !P3 ;  /* 0xff80000015e07808 */ /* 0x000fe40005800000 */
[----:B------:R-:W1:Y:S01]  /*1ee30*/  MUFU.TANH R21, R128 ;  /* 0x0000008000157308 */ /* 0x000e620000002400 */
[----:B------:R-:W-:Y:S02]  /*1ee40*/  ISETP.GT.AND P2, PT, R9, R54, PT ;  /* 0x000000360900720c */ /* 0x000fe40003f44270 */
[----:B------:R-:W-:Y:S02]  /*1ee50*/  FSEL R49, R49, -INF , !P1 ;  /* 0xff80000031317808 */ /* 0x000fe40004800000 */
[----:B------:R-:W-:Y:S02]  /*1ee60*/  ISETP.GE.AND P1, PT, R56, R77, PT ;  /* 0x0000004d3800720c */ /* 0x000fe40003f26270 */
[----:B------:R-:W-:Y:S03]  /*1ee70*/  FSEL R226, R23, -INF , !P0 ;  /* 0xff80000017e27808 */ /* 0x000fe60004000000 */
[----:B------:R-:W3:Y:S01]  /*1ee80*/  MUFU.TANH R29, R29 ;  /* 0x0000001d001d7308 */ /* 0x000ee20000002400 */
[----:B------:R-:W-:Y:S01]  /*1ee90*/  FSEL R51, R51, -INF , !P2 ;  /* 0xff80000033337808 */ /* 0x000fe20005000000 */
[----:B------:R-:W-:Y:S01]  /*1eea0*/  IMAD.IADD R23, R93, 0x1, -R236 ;  /* 0x000000015d177824 */ /* 0x000fe200078e0aec */
[----:B------:R-:W-:Y:S02]  /*1eeb0*/  ISETP.GE.AND P2, PT, R52, R138, PT ;  /* 0x0000008a3400720c */ /* 0x000fe40003f46270 */
[----:B------:R-:W-:Y:S02]  /*1eec0*/  FSEL R227, R227, -INF , !P1 ;  /* 0xff800000e3e37808 */ /* 0x000fe40004800000 */
[----:B------:R-:W-:Y:S02]  /*1eed0*/  ISETP.GT.AND P1, PT, R213, R54, PT ;  /* 0x00000036d500720c */ /* 0x000fe40003f24270 */
[----:B------:R-:W-:Y:S01]  /*1eee0*/  MOV R79, R69 ;  /* 0x00000045004f7202 */ /* 0x000fe20000000f00 */
[----:B------:R-:W-:Y:S01]  /*1eef0*/  IMAD.MOV.U32 R69, RZ, RZ, R206 ;  /* 0x000000ffff457224 */ /* 0x000fe200078e00ce */
[----:B------:R-:W-:Y:S01]  /*1ef00*/  FSEL R206, R47, -INF , !P2 ;  /* 0xff8000002fce7808 */ /* 0x000fe20005000000 */
[----:B------:R-:W-:Y:S01]  /*1ef10*/  IMAD.IADD R47, R93, 0x1, -R2 ;  /* 0x000000015d2f7824 */ /* 0x000fe200078e0a02 */
[----:B------:R-:W-:Y:S02]  /*1ef20*/  IABS R23, R23 ;  /* 0x0000001700177213 */ /* 0x000fe40000000000 */
[----:B------:R-:W-:Y:S01]  /*1ef30*/  FSEL R216, R48, -INF , !P1 ;  /* 0xff80000030d87808 */ /* 0x000fe20004800000 */
[----:B------:R-:W-:Y:S01]  /*1ef40*/  VIADD R48, R238, 0x69 ;  /* 0x00000069ee307836 */ /* 0x000fe20000000000 */
[----:B------:R-:W-:Y:S02]  /*1ef50*/  ISETP.GE.AND P1, PT, R56, R138, PT ;  /* 0x0000008a3800720c */ /* 0x000fe40003f26270 */
[----:B------:R-:W-:Y:S02]  /*1ef60*/  I2FP.F32.S32 R56, R23 ;  /* 0x0000001700387245 */ /* 0x000fe40000201400 */
[----:B------:R-:W4:Y:S01]  /*1ef70*/  MUFU.TANH R23, R129 ;  /* 0x0000008100177308 */ /* 0x000f220000002400 */
[----:B------:R-:W-:Y:S02]  /*1ef80*/  IABS R47, R47 ;  /* 0x0000002f002f7213 */ /* 0x000fe40000000000 */
[----:B------:R-:W-:Y:S01]  /*1ef90*/  IABS R60, R60 ;  /* 0x0000003c003c7213 */ /* 0x000fe20000000000 */
[----:B-1----:R-:W-:Y:S01]  /*1efa0*/  FFMA.FTZ R21, R56, -UR6, R21 ;  /* 0x8000000638157c23 */ /* 0x002fe20008010015 */
[----:B------:R-:W-:Y:S02]  /*1efb0*/  I2FP.F32.S32 R56, R47 ;  /* 0x0000002f00387245 */ /* 0x000fe40000201400 */
[----:B------:R-:W-:Y:S03]  /*1efc0*/  ISETP.GE.AND P6, PT, R58, R137, PT ;  /* 0x000000893a00720c */ /* 0x000fe60003fc6270 */
[----:B------:R-:W1:Y:S01]  /*1efd0*/  MUFU.TANH R47, R110 ;  /* 0x0000006e002f7308 */ /* 0x000e620000002400 */
[----:B------:R-:W-:Y:S02]  /*1efe0*/  I2FP.F32.S32 R60, R60 ;  /* 0x0000003c003c7245 */ /* 0x000fe40000201400 */
[----:B------:R-:W-:Y:S02]  /*1eff0*/  IABS R38, R38 ;  /* 0x0000002600267213 */ /* 0x000fe40000000000 */
[----:B------:R-:W-:Y:S01]  /*1f000*/  IABS R37, R37 ;  /* 0x0000002500257213 */ /* 0x000fe20000000000 */
[----:B---3--:R-:W-:Y:S01]  /*1f010*/  FFMA.FTZ R29, R60, -UR6, R29 ;  /* 0x800000063c1d7c23 */ /* 0x008fe2000801001d */
[----:B------:R-:W-:Y:S01]  /*1f020*/  IMAD.IADD R60, R76, 0x1, -R236 ;  /* 0x000000014c3c7824 */ /* 0x000fe200078e0aec */
[----:B------:R-:W-:Y:S01]  /*1f030*/  I2FP.F32.S32 R38, R38 ;  /* 0x0000002600267245 */ /* 0x000fe20000201400 */
[----:B------:R-:W-:Y:S01]  /*1f040*/  IMAD.MOV.U32 R76, RZ, RZ, R242 ;  /* 0x000000ffff4c7224 */ /* 0x000fe200078e00f2 */
[----:B------:R-:W-:Y:S01]  /*1f050*/  FSEL R242, R49, -INF , !P1 ;  /* 0xff80000031f27808 */ /* 0x000fe20004800000 */
[----:B----4-:R-:W-:Y:S01]  /*1f060*/  FFMA.FTZ R23, R56, -UR6, R23 ;  /* 0x8000000638177c23 */ /* 0x010fe20008010017 */
[----:B------:R-:W-:Y:S01]  /*1f070*/  ISETP.GE.AND P1, PT, R54, R137, PT ;  /* 0x000000893600720c */ /* 0x000fe20003f26270 */
[----:B------:R-:W-:Y:S01]  /*1f080*/  IMAD.MOV.U32 R88, RZ, RZ, R76 ;  /* 0x000000ffff587224 */ /* 0x000fe200078e004c */
[----:B------:R-:W-:Y:S01]  /*1f090*/  FSEL R219, R53, -INF , !P6 ;  /* 0xff80000035db7808 */ /* 0x000fe20007000000 */
[----:B------:R-:W-:Y:S01]  /*1f0a0*/  IMAD.MOV.U32 R76, RZ, RZ, R70 ;  /* 0x000000ffff4c7224 */ /* 0x000fe200078e0046 */
[----:B------:R-:W-:Y:S01]  /*1f0b0*/  FSEL R216, R216, -INF , !P1 ;  /* 0xff800000d8d87808 */ /* 0x000fe20004800000 */
[----:B-1----:R-:W-:Y:S01]  /*1f0c0*/  FFMA.FTZ R47, R38, -UR6, R47 ;  /* 0x80000006262f7c23 */ /* 0x002fe2000801002f */
[----:B------:R-:W-:Y:S01]  /*1f0d0*/  ISETP.GT.AND P1, PT, R222, R48, PT ;  /* 0x00000030de00720c */ /* 0x000fe20003f24270 */
[----:B------:R-:W-:Y:S01]  /*1f0e0*/  IMAD.MOV.U32 R70, RZ, RZ, R69 ;  /* 0x000000ffff467224 */ /* 0x000fe200078e0045 */
[----:B------:R-:W-:Y:S01]  /*1f0f0*/  I2FP.F32.S32 R38, R37 ;  /* 0x0000002500267245 */ /* 0x000fe20000201400 */
[----:B------:R-:W-:Y:S01]  /*1f100*/  IMAD.MOV.U32 R53, RZ, RZ, R211 ;  /* 0x000000ffff357224 */ /* 0x000fe200078e00d3 */
[----:B------:R-:W-:Y:S01]  /*1f110*/  FSEL R41, R41, -INF , !P1 ;  /* 0xff80000029297808 */ /* 0x000fe20004800000 */
[----:B------:R-:W-:Y:S01]  /*1f120*/  IMAD.MOV.U32 R49, RZ, RZ, R84 ;  /* 0x000000ffff317224 */ /* 0x000fe200078e0054 */
[----:B------:R-:W-:Y:S01]  /*1f130*/  ISETP.GT.AND P1, PT, R9, R50, PT ;  /* 0x000000320900720c */ /* 0x000fe20003f24270 */
[----:B------:R-:W-:Y:S01]  /*1f140*/  FFMA.FTZ R111, R38, -UR6, R111 ;  /* 0x80000006266f7c23 */ /* 0x000fe2000801006f */
[----:B------:R-:W-:Y:S01]  /*1f150*/  ISETP.GT.AND P6, PT, R222, R52, PT ;  /* 0x00000034de00720c */ /* 0x000fe20003fc4270 */
[----:B------:R-:W-:Y:S01]  /*1f160*/  IMAD.MOV.U32 R115, RZ, RZ, R70 ;  /* 0x000000ffff737224 */ /* 0x000fe200078e0046 */
[----:B------:R-:W-:Y:S01]  /*1f170*/  FSEL R218, R47, -INF , !P1 ;  /* 0xff8000002fda7808 */ /* 0x000fe20004800000 */
[----:B------:R-:W-:Y:S01]  /*1f180*/  IMAD.MOV.U32 R47, RZ, RZ, R64 ;  /* 0x000000ffff2f7224 */ /* 0x000fe200078e0040 */
[----:B------:R-:W-:Y:S01]  /*1f190*/  ISETP.GT.AND P1, PT, R9, R48, PT ;  /* 0x000000300900720c */ /* 0x000fe20003f24270 */
[----:B------:R-:W-:Y:S01]  /*1f1a0*/  IMAD.MOV.U32 R84, RZ, RZ, R65 ;  /* 0x000000ffff547224 */ /* 0x000fe200078e0041 */
[----:B------:R-:W-:Y:S02]  /*1f1b0*/  FSEL R46, R46, -INF , !P6 ;  /* 0xff8000002e2e7808 */ /* 0x000fe40007000000 */
[----:B------:R-:W-:Y:S01]  /*1f1c0*/  FSEL R128, R111, -INF , !P1 ;  /* 0xff8000006f807808 */ /* 0x000fe20004800000 */
[----:B------:R-:W-:Y:S01]  /*1f1d0*/  IMAD.MOV.U32 R111, RZ, RZ, R228 ;  /* 0x000000ffff6f7224 */ /* 0x000fe200078e00e4 */
[----:B------:R-:W-:Y:S02]  /*1f1e0*/  ISETP.GE.AND P1, PT, R54, R77, PT ;  /* 0x0000004d3600720c */ /* 0x000fe40003f26270 */
[----:B------:R-:W-:Y:S02]  /*1f1f0*/  ISETP.GE.AND P0, PT, R52, R137, PT ;  /* 0x000000893400720c */ /* 0x000fe40003f06270 */
[----:B------:R-:W-:Y:S02]  /*1f200*/  FSEL R226, R226, -INF , !P1 ;  /* 0xff800000e2e27808 */ /* 0x000fe40004800000 */
[----:B------:R-:W-:Y:S02]  /*1f210*/  ISETP.GE.AND P1, PT, R52, R77, PT ;  /* 0x0000004d3400720c */ /* 0x000fe40003f26270 */
[----:B------:R-:W-:Y:S02]  /*1f220*/  ISETP.GE.AND P6, PT, R54, R138, PT ;  /* 0x0000008a3600720c */ /* 0x000fe40003fc6270 */
[----:B------:R-:W-:Y:S02]  /*1f230*/  IADD3 R34, PT, PT, R238, 0x70, RZ ;  /* 0x00000070ee227810 */ /* 0x000fe40007ffe0ff */
[----:B------:R-:W-:Y:S02]  /*1f240*/  FSEL R209, R46, -INF , !P1 ;  /* 0xff8000002ed17808 */ /* 0x000fe40004800000 */
[----:B------:R-:W-:Y:S01]  /*1f250*/  ISETP.GE.AND P1, PT, R54, R136, PT ;  /* 0x000000883600720c */ /* 0x000fe20003f26270 */
[----:B------:R-:W-:Y:S01]  /*1f260*/  IMAD.MOV.U32 R54, RZ, RZ, R75 ;  /* 0x000000ffff367224 */ /* 0x000fe200078e004b */
[----:B------:R-:W-:Y:S02]  /*1f270*/  FSEL R214, R214, -INF , !P0 ;  /* 0xff800000d6d67808 */ /* 0x000fe40004000000 */
[----:B------:R-:W-:Y:S02]  /*1f280*/  FSEL R212, R212, -INF , !P6 ;  /* 0xff800000d4d47808 */ /* 0x000fe40007000000 */
[C---:B------:R-:W-:Y:S02]  /*1f290*/  ISETP.GT.AND P3, PT, R222.reuse, R32, PT ;  /* 0x00000020de00720c */ /* 0x040fe40003f64270 */
[C---:B------:R-:W-:Y:S02]  /*1f2a0*/  ISETP.GT.AND P0, PT, R222.reuse, R34, PT ;  /* 0x00000022de00720c */ /* 0x040fe40003f04270 */
[C---:B------:R-:W-:Y:S02]  /*1f2b0*/  ISETP.GT.AND P6, PT, R222.reuse, R0, PT ;  /* 0x00000000de00720c */ /* 0x040fe40003fc4270 */
[----:B--2---:R-:W-:Y:S02]  /*1f2c0*/  ISETP.GT.AND P2, PT, R222, R67, PT ;  /* 0x00000043de00720c */ /* 0x004fe40003f44270 */
[----:B------:R-:W-:Y:S02]  /*1f2d0*/  FSEL R222, R51, -INF , !P1 ;  /* 0xff80000033de7808 */ /* 0x000fe40004800000 */
[----:B------:R-:W-:Y:S01]  /*1f2e0*/  ISETP.GE.AND P1, PT, R52, R136, PT ;  /* 0x000000883400720c */ /* 0x000fe20003f26270 */
[----:B------:R-:W-:Y:S01]  /*1f2f0*/  IMAD.MOV.U32 R52, RZ, RZ, R78 ;  /* 0x000000ffff347224 */ /* 0x000fe200078e004e */
[----:B------:R-:W-:Y:S02]  /*1f300*/  FSEL R37, R29, -INF , !P0 ;  /* 0xff8000001d257808 */ /* 0x000fe40004000000 */
[----:B------:R-:W1:Y:S01]  /*1f310*/  MUFU.TANH R29, R130 ;  /* 0x00000082001d7308 */ /* 0x000e620000002400 */
[----:B------:R-:W-:Y:S02]  /*1f320*/  FSEL R220, R55, -INF , !P1 ;  /* 0xff80000037dc7808 */ /* 0x000fe40004800000 */
[----:B------:R-:W-:Y:S02]  /*1f330*/  ISETP.GT.AND P1, PT, R213, R50, PT ;  /* 0x00000032d500720c */ /* 0x000fe40003f24270 */
[----:B------:R-:W-:Y:S01]  /*1f340*/  MOV R97, R62 ;  /* 0x0000003e00617202 */ /* 0x000fe20000000f00 */
[----:B------:R-:W-:Y:S01]  /*1f350*/  IMAD.MOV.U32 R62, RZ, RZ, R210 ;  /* 0x000000ffff3e7224 */ /* 0x000fe200078e00d2 */
[----:B------:R-:W-:Y:S02]  /*1f360*/  FSEL R45, R45, -INF , !P1 ;  /* 0xff8000002d2d7808 */ /* 0x000fe40004800000 */
[----:B------:R-:W-:Y:S01]  /*1f370*/  ISETP.GT.AND P1, PT, R213, R48, PT ;  /* 0x00000030d500720c */ /* 0x000fe20003f24270 */
[----:B------:R-:W-:Y:S01]  /*1f380*/  IMAD.MOV.U32 R58, RZ, RZ, R97 ;  /* 0x000000ffff3a7224 */ /* 0x000fe200078e0061 */
[----:B------:R-:W-:Y:S02]  /*1f390*/  IABS R25, R25 ;  /* 0x0000001900197213 */ /* 0x000fe40000000000 */
[----:B------:R-:W-:Y:S02]  /*1f3a0*/  FSEL R44, R44, -INF , !P1 ;  /* 0xff8000002c2c7808 */ /* 0x000fe40004800000 */
[----:B------:R-:W-:Y:S02]  /*1f3b0*/  ISETP.GT.AND P1, PT, R205, R50, PT ;  /* 0x00000032cd00720c */ /* 0x000fe40003f24270 */
[----:B------:R-:W-:Y:S02]  /*1f3c0*/  MOV R93, R200 ;  /* 0x000000c8005d7202 */ /* 0x000fe40000000f00 */
[----:B------:R-:W-:Y:S02]  /*1f3d0*/  FSEL R43, R43, -INF , !P1 ;  /* 0xff8000002b2b7808 */ /* 0x000fe40004800000 */
[----:B------:R-:W-:Y:S02]  /*1f3e0*/  ISETP.GT.AND P1, PT, R205, R48, PT ;  /* 0x00000030cd00720c */ /* 0x000fe40003f24270 */
[----:B------:R-:W-:Y:S02]  /*1f3f0*/  I2FP.F32.S32 R25, R25 ;  /* 0x0000001900197245 */ /* 0x000fe40000201400 */
[----:B------:R-:W-:Y:S02]  /*1f400*/  FSEL R42, R42, -INF , !P1 ;  /* 0xff8000002a2a7808 */ /* 0x000fe40004800000 */
[----:B------:R-:W-:Y:S02]  /*1f410*/  ISETP.GE.AND P1, PT, R50, R77, PT ;  /* 0x0000004d3200720c */ /* 0x000fe40003f26270 */
[----:B------:R-:W-:Y:S02]  /*1f420*/  IABS R3, R3 ;  /* 0x0000000300037213 */ /* 0x000fe40000000000 */
[----:B------:R-:W-:Y:S02]  /*1f430*/  FSEL R224, R224, -INF , !P1 ;  /* 0xff800000e0e07808 */ /* 0x000fe40004800000 */
[----:B------:R-:W-:Y:S02]  /*1f440*/  ISETP.GE.AND P1, PT, R48, R77, PT ;  /* 0x0000004d3000720c */ /* 0x000fe40003f26270 */
[----:B------:R-:W-:Y:S02]  /*1f450*/  FSEL R27, R27, -INF , !P6 ;  /* 0xff8000001b1b7808 */ /* 0x000fe40007000000 */
[----:B------:R-:W-:Y:S02]  /*1f460*/  FSEL R207, R41, -INF , !P1 ;  /* 0xff80000029cf7808 */ /* 0x000fe40004800000 */
[----:B------:R-:W-:Y:S02]  /*1f470*/  ISETP.GE.AND P1, PT, R50, R136, PT ;  /* 0x000000883200720c */ /* 0x000fe40003f26270 */
[----:B------:R-:W-:Y:S02]  /*1f480*/  ISETP.GT.AND P6, PT, R9, R34, PT ;  /* 0x000000220900720c */ /* 0x000fe40003fc4270 */
[----:B------:R-:W-:Y:S02]  /*1f490*/  FSEL R218, R218, -INF , !P1 ;  /* 0xff800000dada7808 */ /* 0x000fe40004800000 */
[----:B------:R-:W-:Y:S02]  /*1f4a0*/  ISETP.GE.AND P1, PT, R48, R136, PT ;  /* 0x000000883000720c */ /* 0x000fe40003f26270 */
[----:B------:R-:W-:Y:S01]  /*1f4b0*/  MOV R46, R96 ;  /* 0x00000060002e7202 */ /* 0x000fe20000000f00 */
[----:B------:R-:W-:Y:S01]  /*1f4c0*/  IMAD.MOV.U32 R96, RZ, RZ, R92 ;  /* 0x000000ffff607224 */ /* 0x000fe200078e005c */
[----:B------:R-:W-:Y:S01]  /*1f4d0*/  FSEL R128, R128, -INF , !P1 ;  /* 0xff80000080807808 */ /* 0x000fe20004800000 */
[----:B------:R-:W-:Y:S01]  /*1f4e0*/  IMAD.MOV.U32 R92, RZ, RZ, R204 ;  /* 0x000000ffff5c7224 */ /* 0x000fe200078e00cc */
[C---:B------:R-:W-:Y:S02]  /*1f4f0*/  ISETP.GT.AND P1, PT, R213.reuse, R34, PT ;  /* 0x00000022d500720c */ /* 0x040fe40003f24270 */
[----:B------:R-:W-:Y:S01]  /*1f500*/  MOV R69, R201 ;  /* 0x000000c900457202 */ /* 0x000fe20000000f00 */
[----:B------:R-:W-:Y:S01]  /*1f510*/  IMAD.MOV.U32 R56, RZ, RZ, R92 ;  /* 0x000000ffff387224 */ /* 0x000fe200078e005c */
[----:B------:R-:W-:Y:S02]  /*1f520*/  FSEL R36, R36, -INF , !P1 ;  /* 0xff80000024247808 */ /* 0x000fe40004800000 */
[----:B------:R-:W-:Y:S02]  /*1f530*/  ISETP.GT.AND P1, PT, R213, R0, PT ;  /* 0x00000000d500720c */ /* 0x000fe40003f24270 */
[----:B------:R-:W-:Y:S02]  /*1f540*/  IABS R60, R60 ;  /* 0x0000003c003c7213 */ /* 0x000fe40000000000 */
[----:B------:R-:W-:Y:S01]  /*1f550*/  FSEL R129, R35, -INF , !P1 ;  /* 0xff80000023817808 */ /* 0x000fe20004800000 */
[--C-:B------:R-:W-:Y:S01]  /*1f560*/  IMAD.IADD R35, R99, 0x1, -R236.reuse ;  /* 0x0000000163237824 */ /* 0x100fe200078e0aec */
[----:B------:R-:W-:Y:S01]  /*1f570*/  ISETP.GT.AND P1, PT, R205, R34, PT ;  /* 0x00000022cd00720c */ /* 0x000fe20003f24270 */
[----:B------:R-:W-:Y:S01]  /*1f580*/  IMAD.IADD R236, R94, 0x1, -R236 ;  /* 0x000000015eec7824 */ /* 0x000fe200078e0aec */
[----:B------:R-:W-:Y:S02]  /*1f590*/  I2FP.F32.S32 R60, R60 ;  /* 0x0000003c003c7245 */ /* 0x000fe40000201400 */
[----:B------:R-:W-:Y:S02]  /*1f5a0*/  IABS R35, R35 ;  /* 0x0000002300237213 */ /* 0x000fe40000000000 */
[----:B------:R-:W-:Y:S01]  /*1f5b0*/  FSEL R39, R39, -INF , !P1 ;  /* 0xff80000027277808 */ /* 0x000fe20004800000 */
[----:B------:R-:W-:Y:S01]  /*1f5c0*/  FFMA.FTZ R33, R60, -UR6, R33 ;  /* 0x800000063c217c23 */ /* 0x000fe20008010021 */
[----:B------:R-:W-:Y:S01]  /*1f5d0*/  I2FP.F32.S32 R38, R35 ;  /* 0x0000002300267245 */ /* 0x000fe20000201400 */
[----:B------:R-:W-:Y:S01]  /*1f5e0*/  IMAD.MOV.U32 R60, RZ, RZ, R98 ;  /* 0x000000ffff3c7224 */ /* 0x000fe200078e0062 */
[----:B------:R-:W2:Y:S01]  /*1f5f0*/  MUFU.TANH R35, R131 ;  /* 0x0000008300237308 */ /* 0x000ea20000002400 */
[----:B------:R-:W-:Y:S02]  /*1f600*/  ISETP.GT.AND P1, PT, R205, R0, PT ;  /* 0x00000000cd00720c */ /* 0x000fe40003f24270 */
[----:B-1----:R-:W-:Y:S01]  /*1f610*/  FFMA.FTZ R29, R38, -UR6, R29 ;  /* 0x80000006261d7c23 */ /* 0x002fe2000801001d */
[----:B------:R-:W-:Y:S01]  /*1f620*/  IMAD.IADD R38, R99, 0x1, -R2 ;  /* 0x0000000163267824 */ /* 0x000fe200078e0a02 */
[----:B------:R-:W-:Y:S02]  /*1f630*/  FSEL R40, R40, -INF , !P1 ;  /* 0xff80000028287808 */ /* 0x000fe40004800000 */
[-C--:B------:R-:W-:Y:S02]  /*1f640*/  ISETP.GE.AND P1, PT, R50, R137.reuse, PT ;  /* 0x000000893200720c */ /* 0x080fe40003f26270 */
[----:B------:R-:W-:Y:S02]  /*1f650*/  IABS R38, R38 ;  /* 0x0000002600267213 */ /* 0x000fe40000000000 */
[----:B------:R-:W-:Y:S01]  /*1f660*/  FSEL R210, R45, -INF , !P1 ;  /* 0xff8000002dd27808 */ /* 0x000fe20004800000 */
[----:B------:R-:W-:Y:S01]  /*1f670*/  IMAD.MOV.U32 R45, RZ, RZ, R91 ;  /* 0x000000ffff2d7224 */ /* 0x000fe200078e005b */
[----:B------:R-:W-:Y:S01]  /*1f680*/  I2FP.F32.S32 R38, R38 ;  /* 0x0000002600267245 */ /* 0x000fe20000201400 */
[----:B------:R-:W-:Y:S01]  /*1f690*/  IMAD.MOV.U32 R91, RZ, RZ, R82 ;  /* 0x000000ffff5b7224 */ /* 0x000fe200078e0052 */
[----:B------:R-:W-:Y:S01]  /*1f6a0*/  ISETP.GE.AND P1, PT, R48, R137, PT ;  /* 0x000000893000720c */ /* 0x000fe20003f26270 */
[----:B------:R-:W-:Y:S01]  /*1f6b0*/  IMAD.MOV.U32 R82, RZ, RZ, R69 ;  /* 0x000000ffff527224 */ /* 0x000fe200078e0045 */
[----:B------:R-:W-:Y:S01]  /*1f6c0*/  FSEL R31, R31, -INF , !P3 ;  /* 0xff8000001f1f7808 */ /* 0x000fe20005800000 */
[----:B--2---:R-:W-:Y:S01]  /*1f6d0*/  FFMA.FTZ R35, R38, -UR6, R35 ;  /* 0x8000000626237c23 */ /* 0x004fe20008010023 */
[----:B------:R-:W-:Y:S01]  /*1f6e0*/  MOV R81, R74 ;  /* 0x0000004a00517202 */ /* 0x000fe20000000f00 */
[----:B------:R-:W1:Y:S01]  /*1f6f0*/  MUFU.TANH R38, R122 ;  /* 0x0000007a00267308 */ /* 0x000e620000002400 */
[----:B------:R-:W-:Y:S01]  /*1f700*/  FSEL R208, R44, -INF , !P1 ;  /* 0xff8000002cd07808 */ /* 0x000fe20004800000 */
[----:B------:R-:W-:Y:S01]  /*1f710*/  IMAD.MOV.U32 R44, RZ, RZ, R79 ;  /* 0x000000ffff2c7224 */ /* 0x000fe200078e004f */
[-C--:B------:R-:W-:Y:S01]  /*1f720*/  ISETP.GE.AND P1, PT, R50, R138.reuse, PT ;  /* 0x0000008a3200720c */ /* 0x080fe20003f26270 */
[----:B------:R-:W-:Y:S01]  /*1f730*/  IMAD.MOV.U32 R50, RZ, RZ, R72 ;  /* 0x000000ffff327224 */ /* 0x000fe200078e0048 */
[----:B------:R-:W-:Y:S02]  /*1f740*/  ISETP.GE.AND P3, PT, R34, R77, PT ;  /* 0x0000004d2200720c */ /* 0x000fe40003f66270 */
[----:B------:R-:W-:Y:S02]  /*1f750*/  FSEL R200, R43, -INF , !P1 ;  /* 0xff8000002bc87808 */ /* 0x000fe40004800000 */
[----:B------:R-:W-:Y:S01]  /*1f760*/  ISETP.GE.AND P1, PT, R48, R138, PT ;  /* 0x0000008a3000720c */ /* 0x000fe20003f26270 */
[----:B------:R-:W-:Y:S01]  /*1f770*/  IMAD.MOV.U32 R48, RZ, RZ, R66 ;  /* 0x000000ffff307224 */ /* 0x000fe200078e0042 */
[----:B------:R-:W-:Y:S02]  /*1f780*/  FSEL R33, R33, -INF , !P2 ;  /* 0xff80000021217808 */ /* 0x000fe40005000000 */
[----:B------:R-:W-:Y:S02]  /*1f790*/  FSEL R124, R42, -INF , !P1 ;  /* 0xff8000002a7c7808 */ /* 0x000fe40004800000 */
[----:B------:R-:W-:Y:S01]  /*1f7a0*/  I2FP.F32.S32 R42, R3 ;  /* 0x00000003002a7245 */ /* 0x000fe20000201400 */
[----:B------:R-:W-:Y:S01]  /*1f7b0*/  FMUL.FTZ R3, R126, UR8 ;  /* 0x000000087e037c20 */ /* 0x000fe20008410000 */
[----:B-1----:R-:W-:Y:S01]  /*1f7c0*/  FFMA.FTZ R38, R25, -UR6, R38 ;  /* 0x8000000619267c23 */ /* 0x002fe20008010026 */
[----:B------:R-:W-:Y:S01]  /*1f7d0*/  MOV R92, R86 ;  /* 0x00000056005c7202 */ /* 0x000fe20000000f00 */
[----:B------:R-:W-:Y:S02]  /*1f7e0*/  IMAD.MOV.U32 R86, RZ, RZ, R71 ;  /* 0x000000ffff567224 */ /* 0x000fe400078e0047 */
[----:B------:R-:W-:Y:S01]  /*1f7f0*/  FFMA.FTZ R123, R42, -UR6, R123 ;  /* 0x800000062a7b7c23 */ /* 0x000fe2000801007b */
[----:B------:R-:W-:Y:S01]  /*1f800*/  MOV R51, R73 ;  /* 0x0000004900337202 */ /* 0x000fe20000000f00 */
[----:B------:R-:W1:Y:S01]  /*1f810*/  MUFU.TANH R3, R3 ;  /* 0x0000000300037308 */ /* 0x000e620000002400 */
[----:B------:R-:W-:Y:S02]  /*1f820*/  FSEL R204, R38, -INF , !P6 ;  /* 0xff80000026cc7808 */ /* 0x000fe40007000000 */
[----:B------:R-:W-:Y:S02]  /*1f830*/  ISETP.GT.AND P6, PT, R9, R0, PT ;  /* 0x000000000900720c */ /* 0x000fe40003fc4270 */
[----:B------:R-:W-:Y:S02]  /*1f840*/  FMNMX3.FTZ R38, R198, R18, R8, !PT ;  /* 0x00000012c6267276 */ /* 0x000fe40007810008 */
[----:B------:R-:W-:Y:S02]  /*1f850*/  FSEL R201, R123, -INF , !P6 ;  /* 0xff8000007bc97808 */ /* 0x000fe40007000000 */
[----:B------:R-:W-:Y:S02]  /*1f860*/  ISETP.GE.AND P6, PT, R34, R137, PT ;  /* 0x000000892200720c */ /* 0x000fe40003fc6270 */
[----:B------:R-:W-:Y:S02]  /*1f870*/  FMNMX3.FTZ R38, R38, R5, R22, !PT ;  /* 0x0000000526267276 */ /* 0x000fe40007810016 */
[----:B------:R-:W-:Y:S02]  /*1f880*/  FSEL R130, R36, -INF , !P6 ;  /* 0xff80000024827808 */ /* 0x000fe40007000000 */
[----:B------:R-:W-:Y:S02]  /*1f890*/  FMNMX3.FTZ R36, R199, R139, R203, !PT ;  /* 0x0000008bc7247276 */ /* 0x000fe400078100cb */
[----:B------:R-:W-:Y:S02]  /*1f8a0*/  ISETP.GE.AND P6, PT, R0, R137, PT ;  /* 0x000000890000720c */ /* 0x000fe40003fc6270 */
[----:B------:R-:W-:Y:S02]  /*1f8b0*/  FMNMX3.FTZ R25, R36, R19, R17, !PT ;  /* 0x0000001324197276 */ /* 0x000fe40007810011 */
[----:B------:R-:W-:Y:S02]  /*1f8c0*/  IABS R36, R236 ;  /* 0x000000ec00247213 */ /* 0x000fe40000000000 */
[----:B------:R-:W-:Y:S02]  /*1f8d0*/  FMNMX3.FTZ R25, R25, R14, R12, !PT ;  /* 0x0000000e19197276 */ /* 0x000fe4000781000c */
[----:B------:R-:W-:Y:S02]  /*1f8e0*/  FSEL R236, R37, -INF , !P3 ;  /* 0xff80000025ec7808 */ /* 0x000fe40005800000 */
[----:B------:R-:W-:Y:S02]  /*1f8f0*/  FMNMX3.FTZ R25, R25, R16, R26, !PT ;  /* 0x0000001019197276 */ /* 0x000fe4000781001a */
[----:B------:R-:W-:Y:S02]  /*1f900*/  I2FP.F32.S32 R36, R36 ;  /* 0x0000002400247245 */ /* 0x000fe40000201400 */
[----:B------:R-:W-:Y:S02]  /*1f910*/  FMNMX3.FTZ R25, R25, R58, R108, !PT ;  /* 0x0000003a19197276 */ /* 0x000fe4000781006c */
[----:B------:R-:W-:Y:S01]  /*1f920*/  ISETP.GE.AND P3, PT, R0, R77, PT ;  /* 0x0000004d0000720c */ /* 0x000fe20003f66270 */
[----:B-1----:R-:W-:Y:S01]  /*1f930*/  FFMA.FTZ R3, R36, -UR6, R3 ;  /* 0x8000000624037c23 */ /* 0x002fe20008010003 */
[----:B------:R-:W-:Y:S02]  /*1f940*/  FMNMX3.FTZ R25, R25, R60, R45, !PT ;  /* 0x0000003c19197276 */ /* 0x000fe4000781002d */
[----:B------:R-:W-:Y:S01]  /*1f950*/  FSEL R238, R27, -INF , !P3 ;  /* 0xff8000001bee7808 */ /* 0x000fe20005800000 */
[----:B------:R-:W-:Y:S01]  /*1f960*/  IMAD.IADD R27, R94, 0x1, -R2 ;  /* 0x000000015e1b7824 */ /* 0x000fe200078e0a02 */
[----:B------:R-:W-:Y:S01]  /*1f970*/  FMNMX3.FTZ R25, R25, R90, R249, !PT ;  /* 0x0000005a19197276 */ /* 0x000fe200078100f9 */
[----:B------:R-:W-:Y:S01]  /*1f980*/  IMAD.MOV.U32 R94, RZ, RZ, R76 ;  /* 0x000000ffff5e7224 */ /* 0x000fe200078e004c */
[----:B------:R-:W-:Y:S02]  /*1f990*/  ISETP.GT.AND P3, PT, R9, R67, PT ;  /* 0x000000430900720c */ /* 0x000fe40003f64270 */
[----:B------:R-:W-:Y:S01]  /*1f9a0*/  FMNMX3.FTZ R25, R25, R85, R88, !PT ;  /* 0x0000005519197276 */ /* 0x000fe20007810058 */
[----:B------:R-:W-:Y:S01]  /*1f9b0*/  IMAD.MOV.U32 R88, RZ, RZ, R83 ;  /* 0x000000ffff587224 */ /* 0x000fe200078e0053 */
[----:B------:R-:W-:Y:S01]  /*1f9c0*/  FMNMX3.FTZ R2, R196, R13, R7, !PT ;  /* 0x0000000dc4027276 */ /* 0x000fe20007810007 */
[----:B------:R-:W-:Y:S01]  /*1f9d0*/  IMAD.MOV.U32 R83, RZ, RZ, R68 ;  /* 0x000000ffff537224 */ /* 0x000fe200078e0044 */
[----:B------:R-:W-:Y:S02]  /*1f9e0*/  FMNMX3.FTZ R25, R25, R96, R95, !PT ;  /* 0x0000006019197276 */ /* 0x000fe4000781005f */
[----:B------:R-:W-:Y:S02]  /*1f9f0*/  FMNMX3.FTZ R37, R2, R11, R15, !PT ;  /* 0x0000000b02257276 */ /* 0x000fe4000781000f */
[----:B------:R-:W-:Y:S02]  /*1fa00*/  FSEL R74, R3, -INF , !P3 ;  /* 0xff800000034a7808 */ /* 0x000fe40005800000 */
[----:B------:R-:W-:Y:S02]  /*1fa10*/  ISETP.GE.AND P3, PT, R67, R77, PT ;  /* 0x0000004d4300720c */ /* 0x000fe40003f66270 */
[----:B------:R-:W-:Y:S02]  /*1fa20*/  IABS R27, R27 ;  /* 0x0000001b001b7213 */ /* 0x000fe40000000000 */
[----:B------:R-:W-:Y:S02]  /*1fa30*/  FMNMX3.FTZ R36, R25, R93, R252, !PT ;  /* 0x0000005d19247276 */ /* 0x000fe400078100fc */
[----:B------:R-:W-:Y:S02]  /*1fa40*/  FMNMX3.FTZ R37, R37, R24, R30, !PT ;  /* 0x0000001825257276 */ /* 0x000fe4000781001e */
[----:B------:R-:W-:Y:S02]  /*1fa50*/  FSEL R228, R33, -INF , !P3 ;  /* 0xff80000021e47808 */ /* 0x000fe40005800000 */
[----:B------:R-:W-:Y:S02]  /*1fa60*/  ISETP.GE.AND P3, PT, R32, R77, PT ;  /* 0x0000004d2000720c */ /* 0x000fe40003f66270 */
[----:B------:R-:W-:Y:S02]  /*1fa70*/  I2FP.F32.S32 R2, R27 ;  /* 0x0000001b00027245 */ /* 0x000fe40000201400 */
[----:B------:R-:W-:Y:S02]  /*1fa80*/  FMNMX3.FTZ R37, R37, R28, R46, !PT ;  /* 0x0000001c25257276 */ /* 0x000fe4000781002e */
[----:B------:R-:W-:Y:S01]  /*1fa90*/  FMNMX3.FTZ R36, R36, R235, R231, !PT ;  /* 0x000000eb24247276 */ /* 0x000fe200078100e7 */
[----:B------:R-:W-:Y:S01]  /*1faa0*/  FFMA.FTZ R127, R2, -UR6, R127 ;  /* 0x80000006027f7c23 */ /* 0x000fe2000801007f */
[----:B------:R-:W-:Y:S02]  /*1fab0*/  FSEL R211, R31, -INF , !P3 ;  /* 0xff8000001fd37808 */ /* 0x000fe40005800000 */
[----:B------:R-:W-:Y:S02]  /*1fac0*/  ISETP.GT.AND P3, PT, R9, R32, PT ;  /* 0x000000200900720c */ /* 0x000fe40003f64270 */
        /* <DEDUP_REMOVED lines=13> */
[----:B------:R-:W-:Y:S02]  /*1fba0*/  FSEL R129, R129, -INF , !P6 ;  /* 0xff80000081817808 */ /* 0x000fe40007000000 */
[----:B------:R-:W-:Y:S02]  /*1fbb0*/  FSEL R73, R127, -INF , !P3 ;  /* 0xff8000007f497808 */ /* 0x000fe40005800000 */
[C---:B------:R-:W-:Y:S02]  /*1fbc0*/  ISETP.GE.AND P6, PT, R34.reuse, R138, PT ;  /* 0x0000008a2200720c */ /* 0x040fe40003fc6270 */
[----:B------:R-:W-:Y:S02]  /*1fbd0*/  ISETP.GE.AND P3, PT, R34, R136, PT ;  /* 0x000000882200720c */ /* 0x000fe40003f66270 */
[----:B------:R-:W-:Y:S01]  /*1fbe0*/  FMNMX3.FTZ R38, R38, R134, R135, !PT ;  /* 0x0000008626267276 */ /* 0x000fe20007810087 */
[----:B------:R-:W1:Y:S01]  /*1fbf0*/  SHFL.BFLY PT, R34, R3, 0x2, 0x1f ;  /* 0x0c401f0003227f89 */ /* 0x000e6200000e0000 */
[----:B------:R-:W-:Y:S02]  /*1fc00*/  FMNMX3.FTZ R2, R2, R88, R237, !PT ;  /* 0x0000005802027276 */ /* 0x000fe400078100ed */
[----:B------:R-:W-:Y:S02]  /*1fc10*/  FMNMX3.FTZ R38, R38, R47, R115, !PT ;  /* 0x0000002f26267276 */ /* 0x000fe40007810073 */
[----:B------:R-:W-:Y:S02]  /*1fc20*/  FMNMX3.FTZ R9, R2, R225, R223, !PT ;  /* 0x000000e102097276 */ /* 0x000fe400078100df */
[----:B------:R-:W-:Y:S02]  /*1fc30*/  FSEL R204, R204, -INF , !P3 ;  /* 0xff800000cccc7808 */ /* 0x000fe40005800000 */
[----:B------:R-:W-:Y:S02]  /*1fc40*/  ISETP.GE.AND P3, PT, R0, R136, PT ;  /* 0x000000880000720c */ /* 0x000fe40003f66270 */
[----:B------:R-:W-:Y:S02]  /*1fc50*/  FMNMX3.FTZ R38, R38, R94, R51, !PT ;  /* 0x0000005e26267276 */ /* 0x000fe40007810033 */
[----:B------:R-:W-:Y:S02]  /*1fc60*/  FMNMX3.FTZ R9, R9, R221, R234, !PT ;  /* 0x000000dd09097276 */ /* 0x000fe400078100ea */
[----:B------:R-:W-:Y:S02]  /*1fc70*/  FSEL R201, R201, -INF , !P3 ;  /* 0xff800000c9c97808 */ /* 0x000fe40005800000 */
[----:B------:R-:W-:Y:S02]  /*1fc80*/  ISETP.GE.AND P3, PT, R67, R136, PT ;  /* 0x000000884300720c */ /* 0x000fe40003f66270 */
[----:B------:R-:W-:Y:S02]  /*1fc90*/  FMNMX3.FTZ R38, R38, R202, R143, !PT ;  /* 0x000000ca26267276 */ /* 0x000fe4000781008f */
[----:B------:R-:W-:Y:S01]  /*1fca0*/  FMNMX3.FTZ R9, R9, R222, R220, !PT ;  /* 0x000000de09097276 */ /* 0x000fe200078100dc */
[----:B------:R-:W2:Y:S01]  /*1fcb0*/  LDL.LU R143, [R1+0xa0] ;  /* 0x0000a000018f7983 */ /* 0x000ea20000300800 */
[----:B------:R-:W-:Y:S02]  /*1fcc0*/  FSEL R74, R74, -INF , !P3 ;  /* 0xff8000004a4a7808 */ /* 0x000fe40005800000 */
[----:B------:R-:W-:Y:S02]  /*1fcd0*/  FMNMX3.FTZ R38, R38, R83, R84, !PT ;  /* 0x0000005326267276 */ /* 0x000fe40007810054 */
[----:B------:R-:W-:Y:S02]  /*1fce0*/  ISETP.GE.AND P3, PT, R32, R136, PT ;  /* 0x000000882000720c */ /* 0x000fe40003f66270 */
[----:B------:R-:W-:Y:S01]  /*1fcf0*/  FMNMX3.FTZ R2, R9, R218, R128, !PT ;  /* 0x000000da09027276 */ /* 0x000fe20007810080 */
[----:B------:R-:W3:Y:S01]  /*1fd00*/  LDL.LU R136, [R1+0x9c] ;  /* 0x00009c0001887983 */ /* 0x000ee20000300800 */
[----:B------:R-:W-:Y:S02]  /*1fd10*/  FMNMX3.FTZ R38, R38, R233, R61, !PT ;  /* 0x000000e926267276 */ /* 0x000fe4000781003d */
[----:B------:R-:W-:Y:S02]  /*1fd20*/  FSEL R73, R73, -INF , !P3 ;  /* 0xff80000049497808 */ /* 0x000fe40005800000 */
[----:B------:R-:W-:Y:S02]  /*1fd30*/  FMNMX3.FTZ R2, R2, R204, R201, !PT ;  /* 0x000000cc02027276 */ /* 0x000fe400078100c9 */
[----:B------:R-:W-:Y:S02]  /*1fd40*/  FMNMX3.FTZ R36, R36, R80, R81, !PT ;  /* 0x0000005024247276 */ /* 0x000fe40007810051 */
[----:B------:R-:W-:Y:S02]  /*1fd50*/  ISETP.GE.AND P3, PT, R0, R138, PT ;  /* 0x0000008a0000720c */ /* 0x000fe40003f66270 */
[----:B------:R-:W-:Y:S02]  /*1fd60*/  FMNMX3.FTZ R9, R38, R87, R247, !PT ;  /* 0x0000005726097276 */ /* 0x000fe400078100f7 */
[----:B------:R-:W-:Y:S02]  /*1fd70*/  FMNMX3.FTZ R0, R2, R74, R73, !PT ;  /* 0x0000004a02007276 */ /* 0x000fe40007810049 */
[----:B------:R-:W-:Y:S02]  /*1fd80*/  FMNMX3.FTZ R36, R36, R54, R44, !PT ;  /* 0x0000003624247276 */ /* 0x000fe4000781002c */
[----:B-1----:R-:W-:Y:S02]  /*1fd90*/  FMNMX.FTZ R2, R3, R34, !PT ;  /* 0x0000002203027209 */ /* 0x002fe40007810000 */
[----:B------:R-:W-:Y:S01]  /*1fda0*/  FMNMX3.FTZ R34, R9, R246, R240, !PT ;  /* 0x000000f609227276 */ /* 0x000fe200078100f0 */
[----:B------:R-:W-:Y:S01]  /*1fdb0*/  SHFL.BFLY PT, R3, R0, 0x2, 0x1f ;  /* 0x0c401f0000037f89 */ /* 0x000fe200000e0000 */
[----:B------:R-:W-:Y:S02]  /*1fdc0*/  FMNMX3.FTZ R36, R36, R59, R86, !PT ;  /* 0x0000003b24247276 */ /* 0x000fe40007810056 */
[----:B------:R-:W-:Y:S05]  /*1fdd0*/  FSEL R118, R39, -INF , !P6 ;  /* 0xff80000027767808 */ /* 0x000fea0007000000 */
[----:B------:R-:W1:Y:S01]  /*1fde0*/  SHFL.BFLY PT, R9, R2, 0x1, 0x1f ;  /* 0x0c201f0002097f89 */ /* 0x000e6200000e0000 */
[----:B------:R-:W-:Y:S02]  /*1fdf0*/  FMNMX3.FTZ R36, R36, R63, R50, !PT ;  /* 0x0000003f24247276 */ /* 0x000fe40007810032 */
[-C--:B------:R-:W-:Y:S02]  /*1fe00*/  ISETP.GT.AND P1, PT, R213, R67.reuse, PT ;  /* 0x00000043d500720c */ /* 0x080fe40003f24270 */
[----:B------:R-:W-:Y:S02]  /*1fe10*/  FMNMX3.FTZ R36, R36, R82, R232, !PT ;  /* 0x0000005224247276 */ /* 0x000fe400078100e8 */
[----:B------:R-:W-:Y:S02]  /*1fe20*/  ISETP.GT.AND P6, PT, R205, R67, PT ;  /* 0x00000043cd00720c */ /* 0x000fe40003fc4270 */
[----:B------:R-:W-:Y:S02]  /*1fe30*/  FMNMX3.FTZ R36, R36, R48, R53, !PT ;  /* 0x0000003024247276 */ /* 0x000fe40007810035 */
[----:B------:R-:W-:Y:S02]  /*1fe40*/  FMNMX3.FTZ R27, R34, R219, R215, !PT ;  /* 0x000000db221b7276 */ /* 0x000fe400078100d7 */
[----:B------:R-:W-:Y:S02]  /*1fe50*/  FMNMX3.FTZ R36, R36, R241, R245, !PT ;  /* 0x000000f124247276 */ /* 0x000fe400078100f5 */
[----:B------:R-:W-:Y:S02]  /*1fe60*/  FSEL R202, R21, -INF , !P1 ;  /* 0xff80000015ca7808 */ /* 0x000fe40004800000 */
[----:B------:R-:W-:Y:S02]  /*1fe70*/  FMNMX3.FTZ R25, R36, R243, R239, !PT ;  /* 0x000000f324197276 */ /* 0x000fe400078100ef */
[----:B------:R-:W-:Y:S01]  /*1fe80*/  ISETP.GE.AND P1, PT, R67, R138, PT ;  /* 0x0000008a4300720c */ /* 0x000fe20003f26270 */
[----:B------:R-:W-:Y:S01]  /*1fe90*/  LDSM.16.MT88.4 R36, [R248+0x8000] ;  /* 0x00800000f824783b */ /* 0x000fe20000004200 */
[----:B------:R-:W-:Y:S02]  /*1fea0*/  FMNMX3.FTZ R25, R25, R230, R217, !PT ;  /* 0x000000e619197276 */ /* 0x000fe400078100d9 */
[----:B------:R-:W-:Y:S02]  /*1feb0*/  ISETP.GT.AND P0, PT, R213, R32, PT ;  /* 0x00000020d500720c */ /* 0x000fe40003f04270 */
[----:B-1----:R-:W-:Y:S02]  /*1fec0*/  FMNMX.FTZ R2, R2, R9, !PT ;  /* 0x0000000902027209 */ /* 0x002fe40007810000 */
[----:B------:R-:W-:Y:S02]  /*1fed0*/  FSEL R29, R29, -INF , !P6 ;  /* 0xff8000001d1d7808 */ /* 0x000fe40007000000 */
[----:B------:R-:W-:Y:S01]  /*1fee0*/  FMNMX3.FTZ R27, R27, R216, R214, !PT ;  /* 0x000000d81b1b7276 */ /* 0x000fe200078100d6 */
[----:B------:R-:W-:Y:S01]  /*1fef0*/  FMUL.FTZ R213, R2, UR4 ;  /* 0x0000000402d57c20 */ /* 0x000fe20008410000 */
[----:B------:R-:W-:Y:S02]  /*1ff00*/  FMNMX3.FTZ R21, R25, R244, R242, !PT ;  /* 0x000000f419157276 */ /* 0x000fe400078100f2 */
[----:B------:R-:W-:Y:S02]  /*1ff10*/  FSEL R121, R40, -INF , !P3 ;  /* 0xff80000028797808 */ /* 0x000fe40005800000 */
[----:B------:R-:W-:Y:S02]  /*1ff20*/  FSEL R131, R23, -INF , !P0 ;  /* 0xff80000017837808 */ /* 0x000fe40004000000 */
[----:B------:R-:W-:Y:S02]  /*1ff30*/  FSEL R120, R29, -INF , !P1 ;  /* 0xff8000001d787808 */ /* 0x000fe40004800000 */
[-C--:B------:R-:W-:Y:S02]  /*1ff40*/  ISETP.GE.AND P3, PT, R67, R137.reuse, PT ;  /* 0x000000894300720c */ /* 0x080fe40003f66270 */
[----:B------:R-:W-:Y:S02]  /*1ff50*/  ISETP.GE.AND P0, PT, R32, R137, PT ;  /* 0x000000892000720c */ /* 0x000fe40003f06270 */
[----:B------:R-:W-:Y:S01]  /*1ff60*/  FMNMX3.FTZ R23, R27, R210, R208, !PT ;  /* 0x000000d21b177276 */ /* 0x000fe200078100d0 */
[----:B------:R-:W4:Y:S01]  /*1ff70*/  LDL.LU R137, [R1+0x98] ;  /* 0x0000980001897983 */ /* 0x000f220000300800 */
[----:B------:R-:W-:Y:S02]  /*1ff80*/  FSETP.NEU.FTZ.AND P1, PT, R2, -INF , PT ;  /* 0xff8000000200780b */ /* 0x000fe40003f3d000 */
[----:B------:R-:W-:Y:S02]  /*1ff90*/  ISETP.GT.AND P2, PT, R205, R32, PT ;  /* 0x00000020cd00720c */ /* 0x000fe40003f44270 */
[----:B------:R-:W-:Y:S02]  /*1ffa0*/  FMNMX3.FTZ R21, R21, R212, R206, !PT ;  /* 0x000000d415157276 */ /* 0x000fe400078100ce */
[----:B------:R-:W-:Y:S02]  /*1ffb0*/  FSEL R202, R202, -INF , !P3 ;  /* 0xff800000caca7808 */ /* 0x000fe40005800000 */
[----:B------:R-:W-:Y:S02]  /*1ffc0*/  FMNMX3.FTZ R25, R23, R130, R129, !PT ;  /* 0x0000008217197276 */ /* 0x000fe40007810081 */
[----:B------:R-:W-:Y:S02]  /*1ffd0*/  FSEL R131, R131, -INF , !P0 ;  /* 0xff80000083837808 */ /* 0x000fe40004000000 */
[----:B------:R-:W-:Y:S02]  /*1ffe0*/  FSEL R213, R213, RZ, P1 ;  /* 0x000000ffd5d57208 */ /* 0x000fe40000800000 */
[----:B------:R-:W-:Y:S02]  /*1fff0*/  ISETP.GE.AND P3, PT, R32, R138, PT ;  /* 0x0000008a2000720c */ /* 0x000fe40003f66270 */
[----:B------:R-:W-:Y:S01]  /*20000*/  FMNMX3.FTZ R21, R21, R200, R124, !PT ;  /* 0x000000c815157276 */ /* 0x000fe2000781007c */
[----:B------:R-:W4:Y:S01]  /*20010*/  LDL.LU R138, [R1+0x94] ;  /* 0x00009400018a7983 */ /* 0x000f220000300800 */
[----:B------:R-:W-:Y:S01]  /*20020*/  FSEL R35, R35, -INF , !P2 ;  /* 0xff80000023237808 */ /* 0x000fe20005000000 */
[----:B------:R-:W-:Y:S01]  /*20030*/  FFMA.FTZ R122, R139, UR4, -R213 ;  /* 0x000000048b7a7c23 */ /* 0x000fe200080108d5 */
[----:B------:R-:W-:Y:S01]  /*20040*/  FMNMX3.FTZ R23, R25, R202, R131, !PT ;  /* 0x000000ca19177276 */ /* 0x000fe20007810083 */
[----:B------:R-:W4:Y:S01]  /*20050*/  LDL.LU R139, [R1+0x90] ;  /* 0x00009000018b7983 */ /* 0x000f220000300800 */
[----:B------:R-:W-:Y:S01]  /*20060*/  FMNMX3.FTZ R25, R21, R118, R121, !PT ;  /* 0x0000007615197276 */ /* 0x000fe20007810079 */
[----:B------:R-:W-:Y:S01]  /*20070*/  FFMA.FTZ R113, R203, UR4, -R213 ;  /* 0x00000004cb717c23 */ /* 0x000fe200080108d5 */
[----:B------:R-:W-:Y:S01]  /*20080*/  FSEL R119, R35, -INF , !P3 ;  /* 0xff80000023777808 */ /* 0x000fe20005800000 */
[----:B------:R-:W-:Y:S01]  /*20090*/  MUFU.EX2 R122, R122 ;  /* 0x0000007a007a7308 */ /* 0x000fe20000000800 */
[----:B------:R-:W-:Y:S01]  /*200a0*/  FMNMX.FTZ R3, R0, R3, !PT ;  /* 0x0000000300037209 */ /* 0x000fe20007810000 */
[----:B------:R-:W1:Y:S01]  /*200b0*/  SHFL.BFLY PT, R68, R23, 0x2, 0x1f ;  /* 0x0c401f0017447f89 */ /* 0x000e6200000e0000 */
[----:B------:R-:W-:Y:S01]  /*200c0*/  FMNMX3.FTZ R21, R25, R120, R119, !PT ;  /* 0x0000007819157276 */ /* 0x000fe20007810077 */
[--C-:B------:R-:W-:Y:S01]  /*200d0*/  FFMA.FTZ R112, R19, UR4, -R213.reuse ;  /* 0x0000000413707c23 */ /* 0x100fe200080108d5 */
[--C-:B------:R-:W-:Y:S05]  /*200e0*/  FFMA.FTZ R99, R17, UR4, -R213.reuse ;  /* 0x0000000411637c23 */ /* 0x100fea00080108d5 */
[----:B------:R-:W2:Y:S01]  /*200f0*/  LDL R25, [R1+0x4] ;  /* 0x0000040001197983 */ /* 0x000ea20000100800 */
[--C-:B------:R-:W-:Y:S01]  /*20100*/  FFMA.FTZ R236, R236, UR4, -R213.reuse ;  /* 0x00000004ecec7c23 */ /* 0x100fe200080108d5 */
[----:B------:R-:W1:Y:S01]  /*20110*/  MUFU.EX2 R113, R113 ;  /* 0x0000007100717308 */ /* 0x000e620000000800 */
[--C-:B------:R-:W-:Y:S01]  /*20120*/  FFMA.FTZ R235, R235, UR4, -R213.reuse ;  /* 0x00000004ebeb7c23 */ /* 0x100fe200080108d5 */
[----:B------:R-:W1:Y:S01]  /*20130*/  SHFL.BFLY PT, R0, R3, 0x1, 0x1f ;  /* 0x0c201f0003007f89 */ /* 0x000e6200000e0000 */
[--C-:B------:R-:W-:Y:S01]  /*20140*/  FFMA.FTZ R231, R231, UR4, -R213.reuse ;  /* 0x00000004e7e77c23 */ /* 0x100fe200080108d5 */
[--C-:B------:R-:W-:Y:S01]  /*20150*/  FFMA.FTZ R229, R229, UR4, -R213.reuse ;  /* 0x00000004e5e57c23 */ /* 0x100fe200080108d5 */
[--C-:B------:R-:W-:Y:S05]  /*20160*/  FFMA.FTZ R227, R227, UR4, -R213.reuse ;  /* 0x00000004e3e37c23 */ /* 0x100fea00080108d5 */
[----:B------:R-:W1:Y:S01]  /*20170*/  SHFL.BFLY PT, R32, R21, 0x2, 0x1f ;  /* 0x0c401f0015207f89 */ /* 0x000e6200000e0000 */
[--C-:B------:R-:W-:Y:S01]  /*20180*/  FFMA.FTZ R238, R238, UR4, -R213.reuse ;  /* 0x00000004eeee7c23 */ /* 0x100fe200080108d5 */
[----:B------:R-:W-:Y:S01]  /*20190*/  MUFU.EX2 R112, R112 ;  /* 0x0000007000707308 */ /* 0x000fe20000000800 */
[--C-:B------:R-:W-:Y:S01]  /*201a0*/  FFMA.FTZ R106, R14, UR4, -R213.reuse ;  /* 0x000000040e6a7c23 */ /* 0x100fe200080108d5 */
[--C-:B------:R-:W-:Y:S01]  /*201b0*/  FFMA.FTZ R109, R12, UR4, -R213.reuse ;  /* 0x000000040c6d7c23 */ /* 0x100fe200080108d5 */
[--C-:B------:R-:W-:Y:S01]  /*201c0*/  FFMA.FTZ R107, R16, UR4, -R213.reuse ;  /* 0x00000004106b7c23 */ /* 0x100fe200080108d5 */
[----:B------:R-:W-:Y:S06]  /*201d0*/  FFMA.FTZ R104, R26, UR4, -R213 ;  /* 0x000000041a687c23 */ /* 0x000fec00080108d5 */
[----:B------:R-:W1:Y:S02]  /*201e0*/  MUFU.EX2 R99, R99 ;  /* 0x0000006300637308 */ /* 0x000e640000000800 */
[----:B-1----:R-:W-:Y:S02]  /*201f0*/  F2FP.BF16.F32.PACK_AB R64, R113, R122 ;  /* 0x0000007a7140723e */ /* 0x002fe400000010ff */
[----:B------:R-:W-:Y:S06]  /*20200*/  FMNMX.FTZ R68, R23, R68, !PT ;  /* 0x0000004417447209 */ /* 0x000fec0007810000 */
[----:B------:R-:W-:Y:S01]  /*20210*/  MUFU.EX2 R106, R106 ;  /* 0x0000006a006a7308 */ /* 0x000fe20000000800 */
[----:B------:R-:W1:Y:S01]  /*20220*/  SHFL.BFLY PT, R9, R68, 0x1, 0x1f ;  /* 0x0c201f0044097f89 */ /* 0x000e6200000e0000 */
[----:B------:R-:W-:Y:S02]  /*20230*/  FMNMX.FTZ R0, R3, R0, !PT ;  /* 0x0000000003007209 */ /* 0x000fe40007810000 */
[----:B------:R-:W-:Y:S03]  /*20240*/  FMNMX.FTZ R3, R21, R32, !PT ;  /* 0x0000002015037209 */ /* 0x000fe60007810000 */
[C---:B------:R-:W-:Y:S01]  /*20250*/  FMUL.FTZ R203, R0.reuse, UR4 ;  /* 0x0000000400cb7c20 */ /* 0x040fe20008410000 */
[----:B------:R-:W-:Y:S02]  /*20260*/  FSETP.NEU.FTZ.AND P0, PT, R0, -INF , PT ;  /* 0xff8000000000780b */ /* 0x000fe40003f1d000 */
[----:B------:R-:W-:Y:S01]  /*20270*/  MUFU.EX2 R235, R235 ;  /* 0x000000eb00eb7308 */ /* 0x000fe20000000800 */
[----:B------:R-:W-:Y:S01]  /*20280*/  F2FP.BF16.F32.PACK_AB R66, R99, R112 ;  /* 0x000000706342723e */ /* 0x000fe200000010ff */
[----:B------:R-:W1:Y:S01]  /*20290*/  SHFL.BFLY PT, R32, R3, 0x1, 0x1f ;  /* 0x0c201f0003207f89 */ /* 0x000e6200000e0000 */
[----:B------:R-:W-:Y:S05]  /*202a0*/  FSEL R203, R203, RZ, P0 ;  /* 0x000000ffcbcb7208 */ /* 0x000fea0000000000 */
        /* <DEDUP_REMOVED lines=8> */
[----:B-1----:R-:W-:Y:S01]  /*20330*/  FMNMX.FTZ R68, R68, R9, !PT ;  /* 0x0000000944447209 */ /* 0x002fe20007810000 */
[--C-:B------:R-:W-:Y:S01]  /*20340*/  FFMA.FTZ R221, R221, UR4, -R203.reuse ;  /* 0x00000004dddd7c23 */ /* 0x100fe200080108cb */
[--C-:B------:R-:W-:Y:S01]  /*20350*/  FFMA.FTZ R234, R234, UR4, -R203.reuse ;  /* 0x00000004eaea7c23 */ /* 0x100fe200080108cb */
[--C-:B------:R-:W-:Y:S01]  /*20360*/  FFMA.FTZ R201, R201, UR4, -R203.reuse ;  /* 0x00000004c9c97c23 */ /* 0x100fe200080108cb */
[C---:B------:R-:W-:Y:S01]  /*20370*/  FSETP.NEU.FTZ.AND P3, PT, R68.reuse, -INF , PT ;  /* 0xff8000004400780b */ /* 0x040fe20003f7d000 */
[----:B------:R-:W-:Y:S02]  /*20380*/  FMUL.FTZ R205, R68, UR4 ;  /* 0x0000000444cd7c20 */ /* 0x000fe40008410000 */
[----:B------:R-:W-:Y:S01]  /*20390*/  MUFU.EX2 R123, R123 ;  /* 0x0000007b007b7308 */ /* 0x000fe20000000800 */
[--C-:B------:R-:W-:Y:S01]  /*203a0*/  FFMA.FTZ R237, R237, UR4, -R203.reuse ;  /* 0x00000004eded7c23 */ /* 0x100fe200080108cb */
[--C-:B------:R-:W-:Y:S01]  /*203b0*/  FFMA.FTZ R220, R220, UR4, -R203.reuse ;  /* 0x00000004dcdc7c23 */ /* 0x100fe200080108cb */
[--C-:B------:R-:W-:Y:S01]  /*203c0*/  FFMA.FTZ R218, R218, UR4, -R203.reuse ;  /* 0x00000004dada7c23 */ /* 0x100fe200080108cb */
[----:B------:R-:W-:Y:S01]  /*203d0*/  FMNMX.FTZ R3, R3, R32, !PT ;  /* 0x0000002003037209 */ /* 0x000fe20007810000 */
[----:B------:R-:W-:Y:S01]  /*203e0*/  FFMA.FTZ R204, R204, UR4, -R203 ;  /* 0x00000004cccc7c23 */ /* 0x000fe200080108cb */
[----:B------:R-:W-:Y:S02]  /*203f0*/  FSEL R205, R205, RZ, P3 ;  /* 0x000000ffcdcd7208 */ /* 0x000fe40001800000 */
[C---:B------:R-:W-:Y:S01]  /*20400*/  FSETP.NEU.FTZ.AND P2, PT, R3.reuse, -INF , PT ;  /* 0xff8000000300780b */ /* 0x040fe20003f5d000 */
[----:B------:R-:W-:Y:S01]  /*20410*/  FMUL.FTZ R125, R3, UR4 ;  /* 0x00000004037d7c20 */ /* 0x000fe20008410000 */
[----:B------:R-:W1:Y:S01]  /*20420*/  MUFU.EX2 R75, R75 ;  /* 0x0000004b004b7308 */ /* 0x000e620000000800 */
[--C-:B------:R-:W-:Y:S01]  /*20430*/  FFMA.FTZ R102, R5, UR4, -R205.reuse ;  /* 0x0000000405667c23 */ /* 0x100fe200080108cd */
[----:B------:R-:W-:Y:S01]  /*20440*/  FSEL R5, R68, RZ, P3 ;  /* 0x000000ff44057208 */ /* 0x000fe20001800000 */
[--C-:B------:R-:W-:Y:S01]  /*20450*/  FFMA.FTZ R101, R22, UR4, -R205.reuse ;  /* 0x0000000416657c23 */ /* 0x100fe200080108cd */
[----:B------:R-:W-:Y:S01]  /*20460*/  FSEL R125, R125, RZ, P2 ;  /* 0x000000ff7d7d7208 */ /* 0x000fe20001000000 */
[--C-:B------:R-:W-:Y:S01]  /*20470*/  FFMA.FTZ R117, R8, UR4, -R205.reuse ;  /* 0x0000000408757c23 */ /* 0x100fe200080108cd */
[----:B------:R-:W-:Y:S01]  /*20480*/  FFMA.FTZ R127, R18, UR4, -R205 ;  /* 0x00000004127f7c23 */ /* 0x000fe200080108cd */
[----:B------:R-:W-:Y:S03]  /*20490*/  FADD.FTZ R5, -R5, R198 ;  /* 0x000000c605057221 */ /* 0x000fe60000010100 */
[----:B------:R-:W-:Y:S01]  /*204a0*/  MUFU.EX2 R102, R102 ;  /* 0x0000006600667308 */ /* 0x000fe20000000800 */
[--C-:B------:R-:W-:Y:S01]  /*204b0*/  FFMA.FTZ R114, R4, UR4, -R125.reuse ;  /* 0x0000000404727c23 */ /* 0x100fe2000801087d */
[----:B------:R-:W-:Y:S01]  /*204c0*/  FSEL R4, R2, RZ, P1 ;  /* 0x000000ff02047208 */ /* 0x000fe20000800000 */
[--C-:B------:R-:W-:Y:S01]  /*204d0*/  FFMA.FTZ R100, R20, UR4, -R125.reuse ;  /* 0x0000000414647c23 */ /* 0x100fe2000801087d */
[----:B------:R-:W-:Y:S01]  /*204e0*/  FFMA.FTZ R116, R6, UR4, -R125 ;  /* 0x0000000406747c23 */ /* 0x000fe2000801087d */
[----:B------:R-:W-:Y:S01]  /*204f0*/  FMUL.FTZ R6, R5, UR4 ;  /* 0x0000000405067c20 */ /* 0x000fe20008410000 */
[----:B------:R-:W-:Y:S01]  /*20500*/  FSEL R5, R0, RZ, P0 ;  /* 0x000000ff00057208 */ /* 0x000fe20000000000 */
[----:B------:R-:W-:Y:S01]  /*20510*/  FADD.FTZ R4, -R4, R199 ;  /* 0x000000c704047221 */ /* 0x000fe20000010100 */
[----:B------:R-:W-:Y:S02]  /*20520*/  FFMA.FTZ R103, R10, UR4, -R125 ;  /* 0x000000040a677c23 */ /* 0x000fe4000801087d */
[----:B------:R-:W1:Y:S02]  /*20530*/  MUFU.EX2 R72, R6 ;  /* 0x0000000600487308 */ /* 0x000e640000000800 */
[----:B-1----:R-:W-:Y:S01]  /*20540*/  F2FP.BF16.F32.PACK_AB R65, R75, R123 ;  /* 0x0000007b4b41723e */ /* 0x002fe200000010ff */
[----:B------:R-:W-:Y:S01]  /*20550*/  FMUL.FTZ R8, R4, UR4 ;  /* 0x0000000404087c20 */ /* 0x000fe20008410000 */
[----:B------:R-:W-:Y:S01]  /*20560*/  FSEL R4, R3, RZ, P2 ;  /* 0x000000ff03047208 */ /* 0x000fe20001000000 */
[--C-:B------:R-:W-:Y:S01]  /*20570*/  FFMA.FTZ R126, R132, UR4, -R205.reuse ;  /* 0x00000004847e7c23 */ /* 0x100fe200080108cd */
[----:B------:R-:W-:Y:S02]  /*20580*/  IMAD.MOV.U32 R198, RZ, RZ, R96 ;  /* 0x000000ffffc67224 */ /* 0x000fe400078e0060 */
[----:B------:R-:W-:Y:S01]  /*20590*/  FFMA.FTZ R130, R130, UR4, -R205 ;  /* 0x0000000482827c23 */ /* 0x000fe200080108cd */
[----:B------:R-:W-:Y:S02]  /*205a0*/  IMAD.MOV.U32 R199, RZ, RZ, R83 ;  /* 0x000000ffffc77224 */ /* 0x000fe400078e0053 */
[----:B------:R-:W-:Y:S01]  /*205b0*/  FADD.FTZ R4, -R4, R197 ;  /* 0x000000c504047221 */ /* 0x000fe20000010100 */
[----:B------:R-:W-:Y:S01]  /*205c0*/  MUFU.EX2 R127, R127 ;  /* 0x0000007f007f7308 */ /* 0x000fe20000000800 */
[----:B------:R-:W-:Y:S02]  /*205d0*/  IMAD.MOV.U32 R197, RZ, RZ, R52 ;  /* 0x000000ffffc57224 */ /* 0x000fe400078e0034 */
[----:B------:R-:W-:Y:S01]  /*205e0*/  FFMA.FTZ R241, R241, UR4, -R125 ;  /* 0x00000004f1f17c23 */ /* 0x000fe2000801087d */
[----:B------:R-:W-:Y:S01]  /*205f0*/  FMUL.FTZ R7, R4, UR4 ;  /* 0x0000000404077c20 */ /* 0x000fe20008410000 */
[----:B------:R-:W-:Y:S01]  /*20600*/  FADD.FTZ R4, -R5, R196 ;  /* 0x000000c405047221 */ /* 0x000fe20000010100 */
[----:B------:R-:W-:Y:S02]  /*20610*/  IMAD.MOV.U32 R196, RZ, RZ, R108 ;  /* 0x000000ffffc47224 */ /* 0x000fe400078e006c */
[----:B------:R-:W-:Y:S01]  /*20620*/  FFMA.FTZ R108, R28, UR4, -R203 ;  /* 0x000000041c6c7c23 */ /* 0x000fe200080108cb */
[----:B------:R-:W-:Y:S01]  /*20630*/  FFMA.FTZ R245, R245, UR4, -R125 ;  /* 0x00000004f5f57c23 */ /* 0x000fe2000801087d */
[----:B------:R-:W-:Y:S01]  /*20640*/  FMUL.FTZ R9, R4, UR4 ;  /* 0x0000000404097c20 */ /* 0x000fe20008410000 */
[C---:B------:R-:W-:Y:S01]  /*20650*/  FMUL.FTZ R4, R72.reuse, R192 ;  /* 0x000000c048047220 */ /* 0x040fe20000410000 */
[----:B------:R-:W1:Y:S01]  /*20660*/  MUFU.EX2 R117, R117 ;  /* 0x0000007500757308 */ /* 0x000e620000000800 */
[C---:B------:R-:W-:Y:S01]  /*20670*/  FMUL.FTZ R5, R72.reuse, R193 ;  /* 0x000000c148057220 */ /* 0x040fe20000410000 */
[C---:B------:R-:W-:Y:S01]  /*20680*/  FMUL.FTZ R16, R72.reuse, R180 ;  /* 0x000000b448107220 */ /* 0x040fe20000410000 */
[C---:B------:R-:W-:Y:S01]  /*20690*/  FMUL.FTZ R17, R72.reuse, R181 ;  /* 0x000000b548117220 */ /* 0x040fe20000410000 */
[C---:B------:R-:W-:Y:S01]  /*206a0*/  FMUL.FTZ R32, R72.reuse, R164 ;  /* 0x000000a448207220 */ /* 0x040fe20000410000 */
[----:B------:R-:W-:Y:S01]  /*206b0*/  FMUL.FTZ R33, R72, R165 ;  /* 0x000000a548217220 */ /* 0x000fe20000410000 */
[----:B------:R-:W-:Y:S02]  /*206c0*/  IMAD.MOV.U32 R193, RZ, RZ, R82 ;  /* 0x000000ffffc17224 */ /* 0x000fe400078e0052 */
[----:B------:R-:W-:Y:S02]  /*206d0*/  FFMA.FTZ R247, R247, UR4, -R205 ;  /* 0x00000004f7f77c23 */ /* 0x000fe400080108cd */
[----:B------:R-:W-:Y:S01]  /*206e0*/  MUFU.EX2 R116, R116 ;  /* 0x0000007400747308 */ /* 0x000fe20000000800 */
[--C-:B------:R-:W-:Y:S01]  /*206f0*/  FFMA.FTZ R243, R243, UR4, -R125.reuse ;  /* 0x00000004f3f37c23 */ /* 0x100fe2000801087d */
[----:B------:R-:W-:Y:S01]  /*20700*/  FFMA.FTZ R239, R239, UR4, -R125 ;  /* 0x00000004efef7c23 */ /* 0x000fe2000801087d */
[--C-:B------:R-:W-:Y:S01]  /*20710*/  FFMA.FTZ R246, R246, UR4, -R205.reuse ;  /* 0x00000004f6f67c23 */ /* 0x100fe200080108cd */
[----:B------:R-:W-:Y:S01]  /*20720*/  FFMA.FTZ R240, R240, UR4, -R205 ;  /* 0x00000004f0f07c23 */ /* 0x000fe200080108cd */
[--C-:B------:R-:W-:Y:S01]  /*20730*/  FFMA.FTZ R230, R230, UR4, -R125.reuse ;  /* 0x00000004e6e67c23 */ /* 0x100fe2000801087d */
[----:B------:R-:W-:Y:S01]  /*20740*/  FFMA.FTZ R217, R217, UR4, -R125 ;  /* 0x00000004d9d97c23 */ /* 0x000fe2000801087d */
[--C-:B------:R-:W-:Y:S03]  /*20750*/  FFMA.FTZ R219, R219, UR4, -R205.reuse ;  /* 0x00000004dbdb7c23 */ /* 0x100fe600080108cd */
[----:B------:R-:W1:Y:S02]  /*20760*/  MUFU.EX2 R114, R114 ;  /* 0x0000007200727308 */ /* 0x000e640000000800 */
[----:B-1----:R-:W-:Y:S01]  /*20770*/  F2FP.BF16.F32.PACK_AB R76, R117, R127 ;  /* 0x0000007f754c723e */ /* 0x002fe200000010ff */
[----:B------:R-:W-:Y:S01]  /*20780*/  FFMA.FTZ R215, R215, UR4, -R205 ;  /* 0x00000004d7d77c23 */ /* 0x000fe200080108cd */
[--C-:B------:R-:W-:Y:S01]  /*20790*/  FFMA.FTZ R244, R244, UR4, -R125.reuse ;  /* 0x00000004f4f47c23 */ /* 0x100fe2000801087d */
[----:B------:R-:W-:Y:S01]  /*207a0*/  FFMA.FTZ R242, R242, UR4, -R125 ;  /* 0x00000004f2f27c23 */ /* 0x000fe2000801087d */
[--C-:B------:R-:W-:Y:S01]  /*207b0*/  FFMA.FTZ R216, R216, UR4, -R205.reuse ;  /* 0x00000004d8d87c23 */ /* 0x100fe200080108cd */
[----:B------:R-:W-:Y:S01]  /*207c0*/  FFMA.FTZ R214, R214, UR4, -R205 ;  /* 0x00000004d6d67c23 */ /* 0x000fe200080108cd */
[--C-:B------:R-:W-:Y:S02]  /*207d0*/  FFMA.FTZ R212, R212, UR4, -R125.reuse ;  /* 0x00000004d4d47c23 */ /* 0x100fe4000801087d */
[----:B------:R-:W1:Y:S01]  /*207e0*/  MUFU.EX2 R69, R7 ;  /* 0x0000000700457308 */ /* 0x000e620000000800 */
[----:B------:R-:W-:Y:S01]  /*207f0*/  FFMA.FTZ R206, R206, UR4, -R125 ;  /* 0x00000004cece7c23 */ /* 0x000fe2000801087d */
[--C-:B------:R-:W-:Y:S01]  /*20800*/  FFMA.FTZ R210, R210, UR4, -R205.reuse ;  /* 0x00000004d2d27c23 */ /* 0x100fe200080108cd */
[--C-:B------:R-:W-:Y:S01]  /*20810*/  FFMA.FTZ R208, R208, UR4, -R205.reuse ;  /* 0x00000004d0d07c23 */ /* 0x100fe200080108cd */
[----:B------:R-:W-:Y:S01]  /*20820*/  FFMA.FTZ R202, R202, UR4, -R205 ;  /* 0x00000004caca7c23 */ /* 0x000fe200080108cd */
[--C-:B------:R-:W-:Y:S01]  /*20830*/  FFMA.FTZ R118, R118, UR4, -R125.reuse ;  /* 0x0000000476767c23 */ /* 0x100fe2000801087d */
[--C-:B------:R-:W-:Y:S01]  /*20840*/  FFMA.FTZ R121, R121, UR4, -R125.reuse ;  /* 0x0000000479797c23 */ /* 0x100fe2000801087d */
[----:B------:R-:W-:Y:S03]  /*20850*/  FFMA.FTZ R120, R120, UR4, -R125 ;  /* 0x0000000478787c23 */ /* 0x000fe6000801087d */
[----:B------:R-:W1:Y:S01]  /*20860*/  MUFU.EX2 R101, R101 ;  /* 0x0000006500657308 */ /* 0x000e620000000800 */
[----:B------:R-:W-:Y:S09]  /*20870*/  F2FP.BF16.F32.PACK_AB R77, R114, R116 ;  /* 0x00000074724d723e */ /* 0x000ff200000010ff */
[----:B------:R-:W-:Y:S01]  /*20880*/  MUFU.EX2 R100, R100 ;  /* 0x0000006400647308 */ /* 0x000fe20000000800 */
[C---:B-1----:R-:W-:Y:S01]  /*20890*/  FMUL.FTZ R6, R69.reuse, R194 ;  /* 0x000000c245067220 */ /* 0x042fe20000410000 */
[C---:B------:R-:W-:Y:S01]  /*208a0*/  FMUL.FTZ R7, R69.reuse, R195 ;  /* 0x000000c345077220 */ /* 0x040fe20000410000 */
[C---:B------:R-:W-:Y:S01]  /*208b0*/  FMUL.FTZ R18, R69.reuse, R182 ;  /* 0x000000b645127220 */ /* 0x040fe20000410000 */
[C---:B------:R-:W-:Y:S01]  /*208c0*/  FMUL.FTZ R19, R69.reuse, R183 ;  /* 0x000000b745137220 */ /* 0x040fe20000410000 */
[----:B------:R-:W-:Y:S02]  /*208d0*/  IMAD.MOV.U32 R194, RZ, RZ, R54 ;  /* 0x000000ffffc27224 */ /* 0x000fe400078e0036 */
[----:B------:R-:W-:Y:S01]  /*208e0*/  FMUL.FTZ R34, R69, R166 ;  /* 0x000000a645227220 */ /* 0x000fe20000410000 */
[----:B------:R-:W-:Y:S02]  /*208f0*/  IMAD.MOV.U32 R195, RZ, RZ, R111 ;  /* 0x000000ffffc37224 */ /* 0x000fe400078e006f */
[----:B------:R-:W1:Y:S01]  /*20900*/  MUFU.EX2 R103, R103 ;  /* 0x0000006700677308 */ /* 0x000e620000000800 */
[----:B------:R-:W-:Y:S01]  /*20910*/  F2FP.BF16.F32.PACK_AB R78, R101, R102 ;  /* 0x00000066654e723e */ /* 0x000fe200000010ff */
[----:B------:R-:W-:Y:S01]  /*20920*/  FFMA.FTZ R111, R30, UR4, -R203 ;  /* 0x000000041e6f7c23 */ /* 0x000fe200080108cb */
[----:B------:R-:W-:Y:S01]  /*20930*/  FMUL.FTZ R35, R69, R167 ;  /* 0x000000a745237220 */ /* 0x000fe20000410000 */
[----:B------:R-:W-:Y:S02]  /*20940*/  IMAD.MOV.U32 R181, RZ, RZ, R194 ;  /* 0x000000ffffb57224 */ /* 0x000fe400078e00c2 */
[----:B------:R-:W-:Y:S04]  /*20950*/  IMAD.MOV.U32 R180, RZ, RZ, R195 ;  /* 0x000000ffffb47224 */ /* 0x000fe800078e00c3 */
[----:B------:R-:W3:Y:S01]  /*20960*/  MUFU.EX2 R71, R8 ;  /* 0x0000000800477308 */ /* 0x000ee20000000800 */
[----:B------:R-:W-:Y:S02]  /*20970*/  IMAD.MOV.U32 R195, RZ, RZ, R49 ;  /* 0x000000ffffc37224 */ /* 0x000fe400078e0031 */
[----:B------:R-:W-:Y:S01]  /*20980*/  FMUL.FTZ R49, R72, R149 ;  /* 0x0000009548317220 */ /* 0x000fe20000410000 */
[----:B------:R-:W-:Y:S02]  /*20990*/  IMAD.MOV.U32 R194, RZ, RZ, R61 ;  /* 0x000000ffffc27224 */ /* 0x000fe400078e003d */
[----:B------:R-:W-:Y:S04]  /*209a0*/  FFMA.FTZ R61, R135, UR4, -R205 ;  /* 0x00000004873d7c23 */ /* 0x000fe800080108cd */
[----:B------:R-:W3:Y:S01]  /*209b0*/  MUFU.EX2 R70, R9 ;  /* 0x0000000900467308 */ /* 0x000ee20000000800 */
[----:B-1----:R-:W-:Y:S09]  /*209c0*/  F2FP.BF16.F32.PACK_AB R79, R103, R100 ;  /* 0x00000064674f723e */ /* 0x002ff200000010ff */
[----:B------:R-:W-:Y:S01]  /*209d0*/  MUFU.EX2 R105, R105 ;  /* 0x0000006900697308 */ /* 0x000fe20000000800 */
[C---:B---3--:R-:W-:Y:S01]  /*209e0*/  FMUL.FTZ R8, R71.reuse, R188 ;  /* 0x000000bc47087220 */ /* 0x048fe20000410000 */
[C---:B------:R-:W-:Y:S01]  /*209f0*/  FMUL.FTZ R12, R71.reuse, R184 ;  /* 0x000000b8470c7220 */ /* 0x040fe20000410000 */
[C---:B------:R-:W-:Y:S01]  /*20a00*/  FMUL.FTZ R13, R71.reuse, R185 ;  /* 0x000000b9470d7220 */ /* 0x040fe20000410000 */
[----:B------:R-:W-:Y:S02]  /*20a10*/  IMAD.MOV.U32 R188, RZ, RZ, R53 ;  /* 0x000000ffffbc7224 */ /* 0x000fe400078e0035 */
[C---:B------:R-:W-:Y:S01]  /*20a20*/  FMUL.FTZ R24, R71.reuse, R172 ;  /* 0x000000ac47187220 */ /* 0x040fe20000410000 */
[C---:B------:R-:W-:Y:S01]  /*20a30*/  FMUL.FTZ R28, R71.reuse, R168 ;  /* 0x000000a8471c7220 */ /* 0x040fe20000410000 */
[C---:B------:R-:W-:Y:S02]  /*20a40*/  FMUL.FTZ R29, R71.reuse, R169 ;  /* 0x000000a9471d7220 */ /* 0x040fe40000410000 */
[----:B------:R-:W1:Y:S01]  /*20a50*/  MUFU.EX2 R98, R98 ;  /* 0x0000006200627308 */ /* 0x000e620000000800 */
        /* <DEDUP_REMOVED lines=13> */
[----:B------:R-:W-:Y:S01]  /*20b30*/  IMAD.MOV.U32 R190, RZ, RZ, R81 ;  /* 0x000000ffffbe7224 */ /* 0x000fe200078e0051 */
[----:B------:R-:W-:Y:S01]  /*20b40*/  MOV R189, R115 ;  /* 0x0000007300bd7202 */ /* 0x000fe20000000f00 */
[----:B------:R-:W-:Y:S01]  /*20b50*/  IMAD.MOV.U32 R184, RZ, RZ, R46 ;  /* 0x000000ffffb87224 */ /* 0x000fe200078e002e */
[----:B-1----:R-:W-:Y:S01]  /*20b60*/  F2FP.BF16.F32.PACK_AB R67, R98, R105 ;  /* 0x000000696243723e */ /* 0x002fe200000010ff */
[----:B------:R-:W-:Y:S01]  /*20b70*/  IMAD.MOV.U32 R186, RZ, RZ, R45 ;  /* 0x000000ffffba7224 */ /* 0x000fe200078e002d */
[----:B------:R-:W-:Y:S01]  /*20b80*/  MOV R187, R44 ;  /* 0x0000002c00bb7202 */ /* 0x000fe20000000f00 */
[C---:B------:R-:W-:Y:S01]  /*20b90*/  FMUL.FTZ R44, R71.reuse, R152 ;  /* 0x00000098472c7220 */ /* 0x040fe20000410000 */
[----:B------:R-:W-:Y:S01]  /*20ba0*/  FMUL.FTZ R45, R71, R153 ;  /* 0x00000099472d7220 */ /* 0x000fe20000410000 */
[----:B------:R-:W-:Y:S01]  /*20bb0*/  FMUL.FTZ R46, R70, R154 ;  /* 0x0000009a462e7220 */ /* 0x000fe20000410000 */
[----:B------:R-:W-:Y:S02]  /*20bc0*/  IMAD.MOV.U32 R191, RZ, RZ, R80 ;  /* 0x000000ffffbf7224 */ /* 0x000fe400078e0050 */
[----:B------:R-:W-:Y:S01]  /*20bd0*/  FFMA.FTZ R115, R133, UR4, -R205 ;  /* 0x0000000485737c23 */ /* 0x000fe200080108cd */
[----:B------:R-:W-:Y:S01]  /*20be0*/  IMAD.MOV.U32 R172, RZ, RZ, R184 ;  /* 0x000000ffffac7224 */ /* 0x000fe200078e00b8 */
[----:B------:R-:W-:Y:S01]  /*20bf0*/  MOV R184, R85 ;  /* 0x0000005500b87202 */ /* 0x000fe20000000f00 */
[----:B------:R-:W-:Y:S02]  /*20c00*/  IMAD.MOV.U32 R182, RZ, RZ, R189 ;  /* 0x000000ffffb67224 */ /* 0x000fe400078e00bd */
[----:B------:R-:W-:Y:S01]  /*20c10*/  FFMA.FTZ R157, R191, UR4, -R125 ;  /* 0x00000004bf9d7c23 */ /* 0x000fe2000801087d */
[----:B------:R-:W-:Y:S01]  /*20c20*/  IMAD.MOV.U32 R174, RZ, RZ, R181 ;  /* 0x000000ffffae7224 */ /* 0x000fe200078e00b5 */
[----:B------:R-:W-:Y:S01]  /*20c30*/  MUFU.EX2 R229, R229 ;  /* 0x000000e500e57308 */ /* 0x000fe20000000800 */
[----:B------:R-:W-:Y:S02]  /*20c40*/  IMAD.MOV.U32 R191, RZ, RZ, R188 ;  /* 0x000000ffffbf7224 */ /* 0x000fe400078e00bc */
[----:B------:R-:W-:Y:S02]  /*20c50*/  IMAD.MOV.U32 R175, RZ, RZ, R172 ;  /* 0x000000ffffaf7224 */ /* 0x000fe400078e00ac */
[----:B------:R-:W-:Y:S02]  /*20c60*/  IMAD.MOV.U32 R188, RZ, RZ, R48 ;  /* 0x000000ffffbc7224 */ /* 0x000fe400078e0030 */
[----:B------:R-:W-:Y:S01]  /*20c70*/  FMUL.FTZ R48, R72, R148 ;  /* 0x0000009448307220 */ /* 0x000fe20000410000 */
[----:B------:R-:W-:Y:S02]  /*20c80*/  IMAD.MOV.U32 R189, RZ, RZ, R50 ;  /* 0x000000ffffbd7224 */ /* 0x000fe400078e0032 */
[C---:B------:R-:W-:Y:S01]  /*20c90*/  FMUL.FTZ R50, R69.reuse, R150 ;  /* 0x0000009645327220 */ /* 0x040fe20000410000 */
[----:B------:R-:W-:Y:S02]  /*20ca0*/  IMAD.MOV.U32 R185, RZ, RZ, R51 ;  /* 0x000000ffffb97224 */ /* 0x000fe400078e0033 */
[----:B------:R-:W-:Y:S01]  /*20cb0*/  FMUL.FTZ R51, R69, R151 ;  /* 0x0000009745337220 */ /* 0x000fe20000410000 */
[----:B------:R-:W-:Y:S02]  /*20cc0*/  IMAD.MOV.U32 R181, RZ, RZ, R186 ;  /* 0x000000ffffb57224 */ /* 0x000fe400078e00ba */
[----:B------:R-:W-:Y:S01]  /*20cd0*/  FFMA.FTZ R148, R134, UR4, -R205 ;  /* 0x0000000486947c23 */ /* 0x000fe200080108cd */
[----:B------:R-:W-:Y:S01]  /*20ce0*/  IMAD.MOV.U32 R183, RZ, RZ, R185 ;  /* 0x000000ffffb77224 */ /* 0x000fe200078e00b9 */
[----:B------:R-:W-:Y:S01]  /*20cf0*/  MUFU.EX2 R227, R227 ;  /* 0x000000e300e37308 */ /* 0x000fe20000000800 */
[----:B------:R-:W-:Y:S01]  /*20d00*/  IMAD.MOV.U32 R185, RZ, RZ, R84 ;  /* 0x000000ffffb97224 */ /* 0x000fe200078e0054 */
[----:B------:R-:W-:Y:S01]  /*20d10*/  MOV R186, R195 ;  /* 0x000000c300ba7202 */ /* 0x000fe20000000f00 */
[----:B------:R-:W-:Y:S02]  /*20d20*/  IMAD.MOV.U32 R195, RZ, RZ, R193 ;  /* 0x000000ffffc37224 */ /* 0x000fe400078e00c1 */
[----:B------:R-:W-:Y:S05]  /*20d30*/  IMAD.MOV.U32 R193, RZ, RZ, R87 ;  /* 0x000000ffffc17224 */ /* 0x000fea00078e0057 */
        /* <DEDUP_REMOVED lines=8> */
[----:B------:R-:W-:Y:S01]  /*20dc0*/  MUFU.EX2 R107, R107 ;  /* 0x0000006b006b7308 */ /* 0x000fe20000000800 */
[----:B--2---:R2:W3:Y:S01]  /*20dd0*/  LDSM.16.MT88.4 R20, [R25+0x8000] ;  /* 0x008000001914783b */ /* 0x0044e20000004200 */
[----:B------:R-:W-:Y:S05]  /*20de0*/  MOV R192, R25 ;  /* 0x0000001900c07202 */ /* 0x000fea0000000f00 */
[----:B------:R-:W-:Y:S03]  /*20df0*/  VIADD R97, R192, 0x8040 ;  /* 0x00008040c0617836 */ /* 0x000fe60000000000 */
[----:B------:R-:W-:Y:S10]  /*20e00*/  MUFU.EX2 R104, R104 ;  /* 0x0000006800687308 */ /* 0x000ff40000000800 */
[----:B------:R-:W-:Y:S01]  /*20e10*/  MUFU.EX2 R110, R110 ;  /* 0x0000006e006e7308 */ /* 0x000fe20000000800 */
[----:B--2---:R-:W2:Y:S09]  /*20e20*/  LDL R25, [R1+0x44] ;  /* 0x0000440001197983 */ /* 0x004eb20000100800 */
[----:B------:R-:W1:Y:S01]  /*20e30*/  MUFU.EX2 R111, R111 ;  /* 0x0000006f006f7308 */ /* 0x000e620000000800 */
[----:B------:R-:W2:Y:S04]  /*20e40*/  LDL.LU R132, [R1+0x8c] ;  /* 0x00008c0001847983 */ /* 0x000ea80000300800 */
[----:B------:R-:W2:Y:S05]  /*20e50*/  LDL.LU R133, [R1+0x88] ;  /* 0x0000880001857983 */ /* 0x000eaa0000300800 */
[----:B------:R-:W-:Y:S01]  /*20e60*/  MUFU.EX2 R108, R108 ;  /* 0x0000006c006c7308 */ /* 0x000fe20000000800 */
[----:B------:R-:W2:Y:S04]  /*20e70*/  LDL.LU R134, [R1+0x84] ;  /* 0x0000840001867983 */ /* 0x000ea80000300800 */
[----:B------:R-:W2:Y:S01]  /*20e80*/  LDL.LU R135, [R1+0x80] ;  /* 0x0000800001877983 */ /* 0x000ea20000300800 */
[-C--:B---3--:R-:W-:Y:S04]  /*20e90*/  HMMA.16816.F32.BF16 R4, R76, R20.reuse, R4 ;  /* 0x000000144c04723c */ /* 0x088fe80000041804 */
[----:B------:R-:W-:Y:S04]  /*20ea0*/  MUFU.EX2 R241, R241 ;  /* 0x000000f100f17308 */ /* 0x000fe80000000800 */
[C---:B------:R-:W-:Y:S06]  /*20eb0*/  HMMA.16816.F32.BF16 R8, R64.reuse, R20, R8 ;  /* 0x000000144008723c */ /* 0x040fec0000041808 */
[----:B------:R-:W-:Y:S01]  /*20ec0*/  MUFU.EX2 R245, R245 ;  /* 0x000000f500f57308 */ /* 0x000fe20000000800 */
[C---:B------:R-:W-:Y:S01]  /*20ed0*/  FMUL.FTZ R20, R72.reuse, R176 ;  /* 0x000000b048147220 */ /* 0x040fe20000410000 */
[----:B------:R-:W-:Y:S01]  /*20ee0*/  FMUL.FTZ R21, R72, R177 ;  /* 0x000000b148157220 */ /* 0x000fe20000410000 */
[----:B------:R-:W-:Y:S01]  /*20ef0*/  MOV R176, R182 ;  /* 0x000000b600b07202 */ /* 0x000fe20000000f00 */
[----:B------:R-:W-:Y:S01]  /*20f00*/  IMAD.MOV.U32 R182, RZ, RZ, R59 ;  /* 0x000000ffffb67224 */ /* 0x000fe200078e003b */
[-C--:B------:R-:W-:Y:S05]  /*20f10*/  HMMA.16816.F32.BF16 R12, R64, R22.reuse, R12 ;  /* 0x00000016400c723c */ /* 0x080fea000004180c */
[----:B------:R-:W-:Y:S01]  /*20f20*/  MUFU.EX2 R247, R247 ;  /* 0x000000f700f77308 */ /* 0x000fe20000000800 */
[----:B------:R-:W-:Y:S01]  /*20f30*/  FMUL.FTZ R59, R70, R143 ;  /* 0x0000008f463b7220 */ /* 0x000fe20000410000 */
[----:B------:R-:W-:Y:S01]  /*20f40*/  FFMA.FTZ R143, R175, UR4, -R203 ;  /* 0x00000004af8f7c23 */ /* 0x000fe200080108cb */
[----:B------:R-:W-:Y:S02]  /*20f50*/  IMAD.MOV.U32 R175, RZ, RZ, R181 ;  /* 0x000000ffffaf7224 */ /* 0x000fe400078e00b5 */
[----:B------:R-:W-:Y:S01]  /*20f60*/  IMAD.MOV.U32 R181, RZ, RZ, R188 ;  /* 0x000000ffffb57224 */ /* 0x000fe200078e00bc */
[C---:B------:R-:W-:Y:S04]  /*20f70*/  HMMA.16816.F32.BF16 R16, R76.reuse, R22, R16 ;  /* 0x000000164c10723c */ /* 0x040fe80000041810 */
[----:B------:R-:W-:Y:S01]  /*20f80*/  MUFU.EX2 R243, R243 ;  /* 0x000000f300f37308 */ /* 0x000fe20000000800 */
[C---:B------:R-:W-:Y:S01]  /*20f90*/  FMUL.FTZ R22, R69.reuse, R178 ;  /* 0x000000b245167220 */ /* 0x040fe20000410000 */
[----:B------:R-:W-:Y:S01]  /*20fa0*/  FMUL.FTZ R23, R69, R179 ;  /* 0x000000b345177220 */ /* 0x000fe20000410000 */
[----:B------:R-:W-:Y:S02]  /*20fb0*/  IMAD.MOV.U32 R188, RZ, RZ, R88 ;  /* 0x000000ffffbc7224 */ /* 0x000fe400078e0058 */
[----:B------:R-:W-:Y:S05]  /*20fc0*/  IMAD.MOV.U32 R171, RZ, RZ, R175 ;  /* 0x000000ffffab7224 */ /* 0x000fea00078e00af */
[----:B------:R-:W-:Y:S01]  /*20fd0*/  MUFU.EX2 R143, R143 ;  /* 0x0000008f008f7308 */ /* 0x000fe20000000800 */
[----:B------:R-:W-:Y:S02]  /*20fe0*/  IMAD.MOV.U32 R178, RZ, RZ, R56 ;  /* 0x000000ffffb27224 */ /* 0x000fe400078e0038 */
[----:B------:R-:W-:Y:S01]  /*20ff0*/  FMUL.FTZ R56, R71, R140 ;  /* 0x0000008c47387220 */ /* 0x000fe20000410000 */
[-C--:B------:R-:W-:Y:S03]  /*21000*/  HMMA.16816.F32.BF16 R20, R76, R36.reuse, R20 ;  /* 0x000000244c14723c */ /* 0x080fe60000041814 */
[----:B------:R-:W-:Y:S02]  /*21010*/  IMAD.MOV.U32 R177, RZ, RZ, R58 ;  /* 0x000000ffffb17224 */ /* 0x000fe400078e003a */
[----:B------:R-:W-:Y:S01]  /*21020*/  FFMA.FTZ R140, R174, UR4, -R125 ;  /* 0x00000004ae8c7c23 */ /* 0x000fe2000801087d */
[----:B------:R-:W-:Y:S02]  /*21030*/  IMAD.MOV.U32 R172, RZ, RZ, R178 ;  /* 0x000000ffffac7224 */ /* 0x000fe400078e00b2 */
[----:B------:R-:W-:Y:S01]  /*21040*/  FMUL.FTZ R58, R70, R142 ;  /* 0x0000008e463a7220 */ /* 0x000fe20000410000 */
[----:B------:R-:W-:Y:S01]  /*21050*/  IMAD.MOV.U32 R174, RZ, RZ, R177 ;  /* 0x000000ffffae7224 */ /* 0x000fe200078e00b1 */
[----:B------:R-:W-:Y:S01]  /*21060*/  MOV R177, R176 ;  /* 0x000000b000b17202 */ /* 0x000fe20000000f00 */
[----:B------:R-:W-:Y:S02]  /*21070*/  IMAD.MOV.U32 R178, RZ, RZ, R60 ;  /* 0x000000ffffb27224 */ /* 0x000fe400078e003c */
[----:B------:R-:W-:Y:S01]  /*21080*/  FFMA.FTZ R153, R171, UR4, -R213 ;  /* 0x00000004ab997c23 */ /* 0x000fe200080108d5 */
[----:B------:R-:W-:Y:S01]  /*21090*/  IMAD.MOV.U32 R170, RZ, RZ, R174 ;  /* 0x000000ffffaa7224 */ /* 0x000fe200078e00ae */
[----:B------:R-:W-:Y:S01]  /*210a0*/  MUFU.EX2 R140, R140 ;  /* 0x0000008c008c7308 */ /* 0x000fe20000000800 */
[----:B------:R-:W-:Y:S02]  /*210b0*/  IMAD.MOV.U32 R174, RZ, RZ, R197 ;  /* 0x000000ffffae7224 */ /* 0x000fe400078e00c5 */
[----:B------:R-:W-:Y:S01]  /*210c0*/  FMUL.FTZ R60, R71, R136 ;  /* 0x00000088473c7220 */ /* 0x000fe20000410000 */
[----:B------:R-:W-:Y:S01]  /*210d0*/  FFMA.FTZ R142, R170, UR4, -R213 ;  /* 0x00000004aa8e7c23 */ /* 0x000fe200080108d5 */
[----:B------:R-:W-:Y:S02]  /*210e0*/  IMAD.MOV.U32 R176, RZ, RZ, R63 ;  /* 0x000000ffffb07224 */ /* 0x000fe400078e003f */
[----:B----4-:R-:W-:Y:S01]  /*210f0*/  FMUL.FTZ R63, R70, R139 ;  /* 0x0000008b463f7220 */ /* 0x010fe20000410000 */
[----:B------:R-:W-:Y:S02]  /*21100*/  IMAD.MOV.U32 R170, RZ, RZ, R174 ;  /* 0x000000ffffaa7224 */ /* 0x000fe400078e00ae */
[----:B------:R-:W-:Y:S01]  /*21110*/  IMAD.MOV.U32 R174, RZ, RZ, R177 ;  /* 0x000000ffffae7224 */ /* 0x000fe200078e00b1 */
[----:B------:R-:W-:Y:S01]  /*21120*/  MUFU.EX2 R142, R142 ;  /* 0x0000008e008e7308 */ /* 0x000fe20000000800 */
[----:B------:R-:W-:Y:S02]  /*21130*/  IMAD.MOV.U32 R171, RZ, RZ, R170 ;  /* 0x000000ffffab7224 */ /* 0x000fe400078e00aa */
[----:B------:R-:W-:Y:S02]  /*21140*/  IMAD.MOV.U32 R197, RZ, RZ, R91 ;  /* 0x000000ffffc57224 */ /* 0x000fe400078e005b */
[----:B------:R-:W-:Y:S02]  /*21150*/  IMAD.MOV.U32 R177, RZ, RZ, R184 ;  /* 0x000000ffffb17224 */ /* 0x000fe400078e00b8 */
[----:B------:R-:W-:Y:S03]  /*21160*/  IMAD.MOV.U32 R184, RZ, RZ, R93 ;  /* 0x000000ffffb87224 */ /* 0x000fe600078e005d */
        /* <DEDUP_REMOVED lines=21> */
[----:B--2---:R-:W-:Y:S02]  /*212c0*/  @P4 VIADD R97, R25, 0xffffffc0 ;  /* 0xffffffc019614836 */ /* 0x004fe40000000000 */
[C---:B------:R-:W-:Y:S01]  /*212d0*/  FMUL.FTZ R25, R71.reuse, R173 ;  /* 0x000000ad47197220 */ /* 0x040fe20000410000 */
[----:B------:R-:W-:Y:S02]  /*212e0*/  IMAD.MOV.U32 R173, RZ, RZ, R187 ;  /* 0x000000ffffad7224 */ /* 0x000fe400078e00bb */
[----:B------:R-:W-:Y:S01]  /*212f0*/  IMAD.MOV.U32 R187, RZ, RZ, R57 ;  /* 0x000000ffffbb7224 */ /* 0x000fe200078e0039 */
[----:B------:R-:W2:Y:S01]  /*21300*/  LDSM.16.MT88.4 R52, [R97] ;  /* 0x000000006134783b */ /* 0x000ea20000004200 */
[----:B------:R-:W-:Y:S01]  /*21310*/  IADD3 R96, PT, PT, R250, R97, RZ ;  /* 0x00000061fa607210 */ /* 0x000fe20007ffe0ff */
[----:B------:R-:W-:Y:S01]  /*21320*/  IMAD.MOV.U32 R168, RZ, RZ, R173 ;  /* 0x000000ffffa87224 */ /* 0x000fe200078e00ad */
[C---:B------:R-:W-:Y:S04]  /*21330*/  HMMA.16816.F32.BF16 R24, R64.reuse, R36, R24 ;  /* 0x000000244018723c */ /* 0x040fe80000041818 */
[----:B------:R-:W-:Y:S01]  /*21340*/  IMAD.MOV.U32 R173, RZ, RZ, R196 ;  /* 0x000000ffffad7224 */ /* 0x000fe200078e00c4 */
[----:B------:R-:W3:Y:S01]  /*21350*/  LDSM.16.MT88.4 R80, [R96] ;  /* 0x000000006050783b */ /* 0x000ee20000004200 */
[----:B------:R-:W-:Y:S02]  /*21360*/  IMAD.MOV.U32 R196, RZ, RZ, R62 ;  /* 0x000000ffffc47224 */ /* 0x000fe400078e003e */
[C---:B------:R-:W-:Y:S01]  /*21370*/  FMUL.FTZ R36, R72.reuse, R160 ;  /* 0x000000a048247220 */ /* 0x040fe20000410000 */
[-C--:B------:R-:W-:Y:S03]  /*21380*/  HMMA.16816.F32.BF16 R28, R64, R38.reuse, R28 ;  /* 0x00000026401c723c */ /* 0x080fe6000004181c */
[----:B------:R-:W-:Y:S02]  /*21390*/  IMAD.MOV.U32 R169, RZ, RZ, R173 ;  /* 0x000000ffffa97224 */ /* 0x000fe400078e00ad */
[----:B------:R-:W-:Y:S01]  /*213a0*/  FMUL.FTZ R37, R72, R161 ;  /* 0x000000a148257220 */ /* 0x000fe20000410000 */
[----:B------:R-:W-:Y:S02]  /*213b0*/  IMAD.MOV.U32 R173, RZ, RZ, R89 ;  /* 0x000000ffffad7224 */ /* 0x000fe400078e0059 */
[----:B------:R-:W-:Y:S01]  /*213c0*/  FMUL.FTZ R57, R71, R141 ;  /* 0x0000008d47397220 */ /* 0x000fe20000410000 */
[----:B------:R-:W-:Y:S01]  /*213d0*/  FMUL.FTZ R62, R70, R138 ;  /* 0x0000008a463e7220 */ /* 0x000fe20000410000 */
[C---:B------:R-:W-:Y:S04]  /*213e0*/  HMMA.16816.F32.BF16 R32, R76.reuse, R38, R32 ;  /* 0x000000264c20723c */ /* 0x040fe80000041820 */
[C---:B------:R-:W-:Y:S01]  /*213f0*/  FMUL.FTZ R38, R69.reuse, R162 ;  /* 0x000000a245267220 */ /* 0x040fe20000410000 */
[C---:B------:R-:W-:Y:S01]  /*21400*/  FMUL.FTZ R39, R69.reuse, R163 ;  /* 0x000000a345277220 */ /* 0x040fe20000410000 */
[----:B------:R-:W-:Y:S01]  /*21410*/  FFMA.FTZ R141, R168, UR4, -R125 ;  /* 0x00000004a88d7c23 */ /* 0x000fe2000801087d */
[----:B------:R-:W-:Y:S01]  /*21420*/  MOV R168, R178 ;  /* 0x000000b200a87202 */ /* 0x000fe20000000f00 */
[----:B------:R-:W-:Y:S02]  /*21430*/  IMAD.MOV.U32 R178, RZ, RZ, R183 ;  /* 0x000000ffffb27224 */ /* 0x000fe400078e00b7 */
[----:B------:R-:W-:Y:S01]  /*21440*/  IMAD.MOV.U32 R183, RZ, RZ, R189 ;  /* 0x000000ffffb77224 */ /* 0x000fe200078e00bd */
[----:B------:R-:W-:Y:S01]  /*21450*/  MOV R189, R90 ;  /* 0x0000005a00bd7202 */ /* 0x000fe20000000f00 */
[----:B------:R-:W-:Y:S01]  /*21460*/  MUFU.EX2 R141, R141 ;  /* 0x0000008d008d7308 */ /* 0x000fe20000000800 */
[----:B------:R-:W-:Y:S01]  /*21470*/  LDSM.16.MT88.4 R88, [R248+0x8800] ;  /* 0x00880000f858783b */ /* 0x000fe20000004200 */
[-C--:B--2---:R-:W-:Y:S08]  /*21480*/  HMMA.16816.F32.BF16 R36, R76, R52.reuse, R36 ;  /* 0x000000344c24723c */ /* 0x084ff00000041824 */
[C---:B------:R-:W-:Y:S04]  /*21490*/  HMMA.16816.F32.BF16 R40, R64.reuse, R52, R40 ;  /* 0x000000344028723c */ /* 0x040fe80000041828 */
[----:B------:R-:W-:Y:S01]  /*214a0*/  FFMA.FTZ R53, R190, UR4, -R125 ;  /* 0x00000004be357c23 */ /* 0x000fe2000801087d */
[----:B------:R-:W-:Y:S02]  /*214b0*/  IMAD.MOV.U32 R190, RZ, RZ, R47 ;  /* 0x000000ffffbe7224 */ /* 0x000fe400078e002f */
[----:B------:R-:W-:Y:S01]  /*214c0*/  FMUL.FTZ R47, R70, R155 ;  /* 0x0000009b462f7220 */ /* 0x000fe20000410000 */
[----:B------:R-:W-:Y:S01]  /*214d0*/  FMUL.FTZ R52, R72, R144 ;  /* 0x0000009048347220 */ /* 0x000fe20000410000 */
[----:B------:R2:W4:Y:S01]  /*214e0*/  MUFU.EX2 R152, R53 ;  /* 0x0000003500987308 */ /* 0x0005220000000800 */
[----:B------:R-:W-:Y:S02]  /*214f0*/  IMAD.MOV.U32 R179, RZ, RZ, R190 ;  /* 0x000000ffffb37224 */ /* 0x000fe400078e00be */
[--C-:B------:R-:W-:Y:S01]  /*21500*/  FFMA.FTZ R144, R168, UR4, -R213.reuse ;  /* 0x00000004a8907c23 */ /* 0x100fe200080108d5 */
[----:B------:R-:W-:Y:S01]  /*21510*/  IMAD.MOV.U32 R190, RZ, RZ, R86 ;  /* 0x000000ffffbe7224 */ /* 0x000fe200078e0056 */
[-C--:B------:R-:W-:Y:S01]  /*21520*/  HMMA.16816.F32.BF16 R44, R64, R54.reuse, R44 ;  /* 0x00000036402c723c */ /* 0x080fe2000004182c */
[----:B------:R-:W4:Y:S02]  /*21530*/  LDSM.16.MT88.4 R84, [R192+0x8800] ;  /* 0x00880000c054783b */ /* 0x000f240000004200 */
[----:B------:R-:W-:Y:S01]  /*21540*/  MOV R175, R179 ;  /* 0x000000b300af7202 */ /* 0x000fe20000000f00 */
[----:B------:R-:W-:Y:S01]  /*21550*/  IMAD.MOV.U32 R168, RZ, RZ, R172 ;  /* 0x000000ffffa87224 */ /* 0x000fe200078e00ac */
[----:B------:R-:W-:Y:S01]  /*21560*/  MOV R179, R94 ;  /* 0x0000005e00b37202 */ /* 0x000fe20000000f00 */
[----:B------:R-:W-:Y:S01]  /*21570*/  IMAD.MOV.U32 R172, RZ, RZ, R190 ;  /* 0x000000ffffac7224 */ /* 0x000fe200078e00be */
[----:B------:R-:W-:Y:S01]  /*21580*/  MUFU.EX2 R144, R144 ;  /* 0x0000009000907308 */ /* 0x000fe20000000800 */
[C---:B------:R-:W-:Y:S04]  /*21590*/  HMMA.16816.F32.BF16 R48, R76.reuse, R54, R48 ;  /* 0x000000364c30723c */ /* 0x040fe80000041830 */
[----:B------:R-:W-:Y:S01]  /*215a0*/  FMUL.FTZ R55, R69, R147 ;  /* 0x0000009345377220 */ /* 0x000fe20000410000 */
[----:B------:R-:W-:Y:S01]  /*215b0*/  FFMA.FTZ R147, R169, UR4, -R213 ;  /* 0x00000004a9937c23 */ /* 0x000fe200080108d5 */
[----:B------:R-:W-:Y:S02]  /*215c0*/  IMAD.MOV.U32 R169, RZ, RZ, R173 ;  /* 0x000000ffffa97224 */ /* 0x000fe400078e00ad */
[----:B------:R-:W-:Y:S01]  /*215d0*/  FMUL.FTZ R54, R69, R146 ;  /* 0x0000009245367220 */ /* 0x000fe20000410000 */
[----:B------:R-:W-:Y:S02]  /*215e0*/  IMAD.MOV.U32 R173, RZ, RZ, R182 ;  /* 0x000000ffffad7224 */ /* 0x000fe400078e00b6 */
[----:B------:R-:W-:Y:S01]  /*215f0*/  FFMA.FTZ R146, R171, UR4, -R203 ;  /* 0x00000004ab927c23 */ /* 0x000fe200080108cb */
[----:B------:R-:W-:Y:S02]  /*21600*/  IMAD.MOV.U32 R170, RZ, RZ, R169 ;  /* 0x000000ffffaa7224 */ /* 0x000fe400078e00a9 */
[C---:B--2---:R-:W-:Y:S01]  /*21610*/  FMUL.FTZ R53, R72.reuse, R145 ;  /* 0x0000009148357220 */ /* 0x044fe20000410000 */
[----:B------:R-:W-:Y:S01]  /*21620*/  IMAD.MOV.U32 R169, RZ, RZ, R168 ;  /* 0x000000ffffa97224 */ /* 0x000fe200078e00a8 */
[----:B------:R2:W4:Y:S01]  /*21630*/  MUFU.EX2 R145, R61 ;  /* 0x0000003d00917308 */ /* 0x0005220000000800 */
[----:B------:R-:W-:Y:S01]  /*21640*/  IMAD.MOV.U32 R168, RZ, RZ, R175 ;  /* 0x000000ffffa87224 */ /* 0x000fe200078e00af */
[----:B------:R-:W-:Y:S01]  /*21650*/  MOV R175, R174 ;  /* 0x000000ae00af7202 */ /* 0x000fe20000000f00 */
[----:B------:R-:W-:Y:S01]  /*21660*/  IMAD.MOV.U32 R174, RZ, RZ, R173 ;  /* 0x000000ffffae7224 */ /* 0x000fe200078e00ad */
[----:B------:R-:W-:Y:S01]  /*21670*/  MOV R171, R170 ;  /* 0x000000aa00ab7202 */ /* 0x000fe20000000f00 */
        /* <DEDUP_REMOVED lines=8> */
[----:B--2---:R-:W-:Y:S01]  /*21700*/  FMUL.FTZ R61, R71, R137 ;  /* 0x00000089473d7220 */ /* 0x004fe20000410000 */
[----:B------:R-:W-:Y:S01]  /*21710*/  IMAD.MOV.U32 R169, RZ, RZ, R168 ;  /* 0x000000ffffa97224 */ /* 0x000fe200078e00a8 */
[----:B------:R-:W2:Y:S01]  /*21720*/  MUFU.EX2 R149, R149 ;  /* 0x0000009500957308 */ /* 0x000ea20000000800 */
[----:B------:R-:W-:Y:S01]  /*21730*/  IMAD.MOV.U32 R168, RZ, RZ, R175 ;  /* 0x000000ffffa87224 */ /* 0x000fe200078e00af */
[----:B-1----:R-:W-:Y:S01]  /*21740*/  F2FP.BF16.F32.PACK_AB R80, R109, R106 ;  /* 0x0000006a6d50723e */ /* 0x002fe200000010ff */
[----:B------:R-:W-:Y:S01]  /*21750*/  IMAD.MOV.U32 R178, RZ, RZ, R176 ;  /* 0x000000ffffb27224 */ /* 0x000fe200078e00b0 */
[----:B------:R-:W-:Y:S01]  /*21760*/  F2FP.BF16.F32.PACK_AB R81, R111, R110 ;  /* 0x0000006e6f51723e */ /* 0x000fe200000010ff */
[-C--:B------:R-:W-:Y:S03]  /*21770*/  HMMA.16816.F32.BF16 R60, R64, R82.reuse, R60 ;  /* 0x00000052403c723c */ /* 0x080fe6000004183c */
[----:B------:R-:W-:Y:S02]  /*21780*/  IMAD.MOV.U32 R175, RZ, RZ, R174 ;  /* 0x000000ffffaf7224 */ /* 0x000fe400078e00ae */
[C---:B------:R-:W-:Y:S01]  /*21790*/  FMUL.FTZ R64, R72.reuse, R132 ;  /* 0x0000008448407220 */ /* 0x040fe20000410000 */
[----:B------:R-:W-:Y:S02]  /*217a0*/  IMAD.MOV.U32 R176, RZ, RZ, R196 ;  /* 0x000000ffffb07224 */ /* 0x000fe400078e00c4 */
[----:B------:R-:W-:Y:S01]  /*217b0*/  FMUL.FTZ R65, R72, R133 ;  /* 0x0000008548417220 */ /* 0x000fe20000410000 */
[----:B------:R-:W-:Y:S01]  /*217c0*/  IMAD.MOV.U32 R174, RZ, RZ, R173 ;  /* 0x000000ffffae7224 */ /* 0x000fe200078e00ad */
[----:B------:R-:W3:Y:S01]  /*217d0*/  LDL.LU R196, [R1+0x6c] ;  /* 0x00006c0001c47983 */ /* 0x000ee20000300800 */
[----:B------:R-:W-:Y:S01]  /*217e0*/  IMAD.MOV.U32 R173, RZ, RZ, R172 ;  /* 0x000000ffffad7224 */ /* 0x000fe200078e00ac */
[----:B------:R-:W-:Y:S01]  /*217f0*/  MOV R172, R179 ;  /* 0x000000b300ac7202 */ /* 0x000fe20000000f00 */
[----:B------:R-:W-:Y:S02]  /*21800*/  IMAD.MOV.U32 R179, RZ, RZ, R178 ;  /* 0x000000ffffb37224 */ /* 0x000fe400078e00b2 */
[C---:B------:R-:W-:Y:S01]  /*21810*/  FMUL.FTZ R66, R69.reuse, R134 ;  /* 0x0000008645427220 */ /* 0x040fe20000410000 */
[----:B------:R-:W-:Y:S02]  /*21820*/  IMAD.MOV.U32 R178, RZ, RZ, R176 ;  /* 0x000000ffffb27224 */ /* 0x000fe400078e00b0 */
[----:B------:R-:W-:Y:S01]  /*21830*/  FMUL.FTZ R67, R69, R135 ;  /* 0x0000008745437220 */ /* 0x000fe20000410000 */
[----:B------:R-:W-:Y:S02]  /*21840*/  IMAD.MOV.U32 R176, RZ, RZ, R183 ;  /* 0x000000ffffb07224 */ /* 0x000fe400078e00b7 */
[----:B------:R-:W-:Y:S01]  /*21850*/  FFMA.FTZ R132, R181, UR4, -R125 ;  /* 0x00000004b5847c23 */ /* 0x000fe2000801087d */
[----:B------:R-:W3:Y:S01]  /*21860*/  LDL.LU R183, [R1+0x68] ;  /* 0x0000680001b77983 */ /* 0x000ee20000300800 */
[----:B------:R-:W-:Y:S01]  /*21870*/  IMAD.MOV.U32 R171, RZ, RZ, R170 ;  /* 0x000000ffffab7224 */ /* 0x000fe200078e00aa */
[----:B------:R-:W1:Y:S01]  /*21880*/  MUFU.EX2 R147, R147 ;  /* 0x0000009300937308 */ /* 0x000e620000000800 */
[----:B------:R-:W-:Y:S01]  /*21890*/  IMAD.MOV.U32 R170, RZ, RZ, R169 ;  /* 0x000000ffffaa7224 */ /* 0x000fe200078e00a9 */
[----:B------:R-:W-:Y:S04]  /*218a0*/  HMMA.16816.F32.BF16 R64, R76, R82, R64 ;  /* 0x000000524c40723c */ /* 0x000fe80000041840 */
[----:B------:R-:W-:Y:S01]  /*218b0*/  IMAD.MOV.U32 R169, RZ, RZ, R168 ;  /* 0x000000ffffa97224 */ /* 0x000fe200078e00a8 */
[----:B------:R-:W-:Y:S01]  /*218c0*/  MOV R168, R175 ;  /* 0x000000af00a87202 */ /* 0x000fe20000000f00 */
[----:B------:R-:W-:Y:S01]  /*218d0*/  IMAD.MOV.U32 R175, RZ, RZ, R174 ;  /* 0x000000ffffaf7224 */ /* 0x000fe200078e00ae */
[----:B------:R-:W-:Y:S01]  /*218e0*/  F2FP.BF16.F32.PACK_AB R76, R115, R126 ;  /* 0x0000007e734c723e */ /* 0x000fe200000010ff */
[----:B------:R-:W-:Y:S01]  /*218f0*/  IMAD.MOV.U32 R174, RZ, RZ, R173 ;  /* 0x000000ffffae7224 */ /* 0x000fe200078e00ad */
[----:B----4-:R-:W-:Y:S01]  /*21900*/  F2FP.BF16.F32.PACK_AB R77, R152, R157 ;  /* 0x0000009d984d723e */ /* 0x010fe200000010ff */
[----:B------:R-:W-:Y:S01]  /*21910*/  IMAD.MOV.U32 R173, RZ, RZ, R172 ;  /* 0x000000ffffad7224 */ /* 0x000fe200078e00ac */
[----:B------:R-:W-:Y:S01]  /*21920*/  F2FP.BF16.F32.PACK_AB R78, R145, R148 ;  /* 0x00000094914e723e */ /* 0x000fe200000010ff */
[----:B------:R-:W-:Y:S01]  /*21930*/  IMAD.MOV.U32 R172, RZ, RZ, R179 ;  /* 0x000000ffffac7224 */ /* 0x000fe200078e00b3 */
[----:B------:R-:W-:Y:S01]  /*21940*/  F2FP.BF16.F32.PACK_AB R79, R141, R140 ;  /* 0x0000008c8d4f723e */ /* 0x000fe200000010ff */
[----:B------:R-:W-:Y:S01]  /*21950*/  IMAD.MOV.U32 R179, RZ, RZ, R178 ;  /* 0x000000ffffb37224 */ /* 0x000fe200078e00b2 */
[----:B------:R-:W-:Y:S01]  /*21960*/  F2FP.BF16.F32.PACK_AB R82, R104, R107 ;  /* 0x0000006b6852723e */ /* 0x000fe200000010ff */
[----:B------:R-:W-:Y:S01]  /*21970*/  IMAD.MOV.U32 R178, RZ, RZ, R176 ;  /* 0x000000ffffb27224 */ /* 0x000fe200078e00b0 */
[----:B------:R-:W-:Y:S01]  /*21980*/  F2FP.BF16.F32.PACK_AB R83, R143, R108 ;  /* 0x0000006c8f53723e */ /* 0x000fe200000010ff */
[----:B------:R-:W-:Y:S01]  /*21990*/  IMAD.MOV.U32 R182, RZ, RZ, R185 ;  /* 0x000000ffffb67224 */ /* 0x000fe200078e00b9 */
[----:B------:R4:W-:Y:S01]  /*219a0*/  MUFU.EX2 R136, R132 ;  /* 0x0000008400887308 */ /* 0x0009e20000000800 */
[-C--:B------:R-:W-:Y:S03]  /*219b0*/  HMMA.16816.F32.BF16 R4, R76, R84.reuse, R4 ;  /* 0x000000544c04723c */ /* 0x080fe60000041804 */
[----:B------:R-:W-:Y:S02]  /*219c0*/  IMAD.MOV.U32 R185, RZ, RZ, R95 ;  /* 0x000000ffffb97224 */ /* 0x000fe400078e005f */
[----:B------:R-:W-:Y:S01]  /*219d0*/  FFMA.FTZ R133, R182, UR4, -R205 ;  /* 0x00000004b6857c23 */ /* 0x000fe200080108cd */
[----:B------:R-:W-:Y:S02]  /*219e0*/  IMAD.MOV.U32 R190, RZ, RZ, R92 ;  /* 0x000000ffffbe7224 */ /* 0x000fe400078e005c */
[----:B------:R-:W-:Y:S01]  /*219f0*/  FFMA.FTZ R135, R226, UR4, -R213 ;  /* 0x00000004e2877c23 */ /* 0x000fe200080108d5 */
[----:B------:R-:W2:Y:S01]  /*21a00*/  LDSM.16.MT88.4 R92, [R97+0x800] ;  /* 0x00080000615c783b */ /* 0x000ea20000004200 */
[C---:B------:R-:W-:Y:S01]  /*21a10*/  HMMA.16816.F32.BF16 R8, R80.reuse, R84, R8 ;  /* 0x000000545008723c */ /* 0x040fe20000041808 */
[----:B------:R-:W-:Y:S03]  /*21a20*/  MUFU.EX2 R226, R234 ;  /* 0x000000ea00e27308 */ /* 0x000fe60000000800 */
[----:B------:R-:W-:Y:S01]  /*21a30*/  FFMA.FTZ R154, R171, UR4, -R203 ;  /* 0x00000004ab9a7c23 */ /* 0x000fe200080108cb */
[----:B------:R-:W-:Y:S02]  /*21a40*/  IMAD.MOV.U32 R171, RZ, RZ, R170 ;  /* 0x000000ffffab7224 */ /* 0x000fe400078e00aa */
[----:B------:R-:W-:Y:S01]  /*21a50*/  FFMA.FTZ R134, R209, UR4, -R213 ;  /* 0x00000004d1867c23 */ /* 0x000fe200080108d5 */
[----:B------:R-:W-:Y:S01]  /*21a60*/  IMAD.MOV.U32 R170, RZ, RZ, R169 ;  /* 0x000000ffffaa7224 */ /* 0x000fe200078e00a9 */
[-C--:B------:R-:W-:Y:S02]  /*21a70*/  HMMA.16816.F32.BF16 R12, R80, R86.reuse, R12 ;  /* 0x00000056500c723c */ /* 0x080fe4000004180c */
[----:B------:R-:W-:Y:S01]  /*21a80*/  MUFU.EX2 R138, R133 ;  /* 0x00000085008a7308 */ /* 0x000fe20000000800 */
[----:B----4-:R-:W-:Y:S01]  /*21a90*/  FFMA.FTZ R132, R185, UR4, -R213 ;  /* 0x00000004b9847c23 */ /* 0x010fe200080108d5 */
[----:B------:R-:W-:Y:S01]  /*21aa0*/  FFMA.FTZ R150, R171, UR4, -R205 ;  /* 0x00000004ab967c23 */ /* 0x000fe200080108cd */
[----:B------:R-:W-:Y:S01]  /*21ab0*/  MOV R171, R170 ;  /* 0x000000aa00ab7202 */ /* 0x000fe20000000f00 */
[----:B------:R-:W-:Y:S01]  /*21ac0*/  FFMA.FTZ R209, R207, UR4, -R213 ;  /* 0x00000004cfd17c23 */ /* 0x000fe200080108d5 */
[----:B------:R-:W-:Y:S01]  /*21ad0*/  IMAD.MOV.U32 R169, RZ, RZ, R168 ;  /* 0x000000ffffa97224 */ /* 0x000fe200078e00a8 */
[C---:B------:R-:W-:Y:S01]  /*21ae0*/  HMMA.16816.F32.BF16 R16, R76.reuse, R86, R16 ;  /* 0x000000564c10723c */ /* 0x040fe20000041810 */
[----:B------:R-:W4:Y:S03]  /*21af0*/  LDSM.16.MT88.4 R84, [R96+0x800] ;  /* 0x000800006054783b */ /* 0x000f260000004200 */
[----:B------:R-:W-:Y:S01]  /*21b00*/  MUFU.EX2 R167, R132 ;  /* 0x0000008400a77308 */ /* 0x000fe20000000800 */
[----:B------:R-:W-:Y:S01]  /*21b10*/  FFMA.FTZ R151, R171, UR4, -R205 ;  /* 0x00000004ab977c23 */ /* 0x000fe200080108cd */
[----:B------:R-:W-:Y:S02]  /*21b20*/  IMAD.MOV.U32 R170, RZ, RZ, R169 ;  /* 0x000000ffffaa7224 */ /* 0x000fe400078e00a9 */
[----:B------:R-:W-:Y:S01]  /*21b30*/  IMAD.MOV.U32 R168, RZ, RZ, R175 ;  /* 0x000000ffffa87224 */ /* 0x000fe200078e00af */
[-C--:B------:R-:W-:Y:S05]  /*21b40*/  HMMA.16816.F32.BF16 R20, R76, R88.reuse, R20 ;  /* 0x000000584c14723c */ /* 0x080fea0000041814 */
[----:B------:R-:W-:Y:S01]  /*21b50*/  MUFU.EX2 R151, R151 ;  /* 0x0000009700977308 */ /* 0x000fe20000000800 */
[----:B------:R-:W-:Y:S01]  /*21b60*/  MOV R171, R170 ;  /* 0x000000aa00ab7202 */ /* 0x000fe20000000f00 */
[----:B------:R-:W-:Y:S01]  /*21b70*/  IMAD.MOV.U32 R169, RZ, RZ, R168 ;  /* 0x000000ffffa97224 */ /* 0x000fe200078e00a8 */
[----:B------:R-:W-:Y:S01]  /*21b80*/  MOV R175, R174 ;  /* 0x000000ae00af7202 */ /* 0x000fe20000000f00 */
[----:B------:R-:W-:Y:S01]  /*21b90*/  IMAD.MOV.U32 R174, RZ, RZ, R173 ;  /* 0x000000ffffae7224 */ /* 0x000fe200078e00ad */
[C---:B------:R-:W-:Y:S05]  /*21ba0*/  HMMA.16816.F32.BF16 R24, R80.reuse, R88, R24 ;  /* 0x000000585018723c */ /* 0x040fea0000041818 */
[----:B------:R-:W1:Y:S01]  /*21bb0*/  MUFU.EX2 R150, R150 ;  /* 0x0000009600967308 */ /* 0x000e620000000800 */
[----:B------:R-:W-:Y:S01]  /*21bc0*/  FFMA.FTZ R156, R171, UR4, -R125 ;  /* 0x00000004ab9c7c23 */ /* 0x000fe2000801087d */
[----:B------:R-:W-:Y:S02]  /*21bd0*/  IMAD.MOV.U32 R173, RZ, RZ, R172 ;  /* 0x000000ffffad7224 */ /* 0x000fe400078e00ac */
[----:B------:R-:W-:Y:S01]  /*21be0*/  IMAD.MOV.U32 R172, RZ, RZ, R179 ;  /* 0x000000ffffac7224 */ /* 0x000fe200078e00b3 */
[-C--:B------:R-:W-:Y:S05]  /*21bf0*/  HMMA.16816.F32.BF16 R28, R80, R90.reuse, R28 ;  /* 0x0000005a501c723c */ /* 0x080fea000004181c */
[----:B------:R-:W-:Y:S01]  /*21c00*/  MUFU.EX2 R156, R156 ;  /* 0x0000009c009c7308 */ /* 0x000fe20000000800 */
[----:B------:R-:W-:Y:S02]  /*21c10*/  IMAD.MOV.U32 R179, RZ, RZ, R178 ;  /* 0x000000ffffb37224 */ /* 0x000fe400078e00b2 */
[----:B------:R-:W-:Y:S02]  /*21c20*/  IMAD.MOV.U32 R170, RZ, RZ, R169 ;  /* 0x000000ffffaa7224 */ /* 0x000fe400078e00a9 */
[----:B------:R-:W-:Y:S01]  /*21c30*/  IMAD.MOV.U32 R168, RZ, RZ, R175 ;  /* 0x000000ffffa87224 */ /* 0x000fe200078e00af */
[C---:B------:R-:W-:Y:S01]  /*21c40*/  HMMA.16816.F32.BF16 R32, R76.reuse, R90, R32 ;  /* 0x0000005a4c20723c */ /* 0x040fe20000041820 */
[----:B------:R-:W1:Y:S03]  /*21c50*/  LDSM.16.MT88.4 R88, [R192+0x9000] ;  /* 0x00900000c058783b */ /* 0x000e660000004200 */
[----:B------:R-:W-:Y:S01]  /*21c60*/  MUFU.EX2 R154, R154 ;  /* 0x0000009a009a7308 */ /* 0x000fe20000000800 */
[----:B------:R-:W-:Y:S02]  /*21c70*/  IMAD.MOV.U32 R175, RZ, RZ, R174 ;  /* 0x000000ffffaf7224 */ /* 0x000fe400078e00ae */
[----:B------:R-:W-:Y:S01]  /*21c80*/  IMAD.MOV.U32 R174, RZ, RZ, R173 ;  /* 0x000000ffffae7224 */ /* 0x000fe200078e00ad */
[-C--:B--2---:R-:W-:Y:S06]  /*21c90*/  HMMA.16816.F32.BF16 R36, R76, R92.reuse, R36 ;  /* 0x0000005c4c24723c */ /* 0x084fec0000041824 */
[----:B------:R-:W-:Y:S01]  /*21ca0*/  MUFU.EX2 R207, R135 ;  /* 0x0000008700cf7308 */ /* 0x000fe20000000800 */
[----:B------:R-:W-:Y:S01]  /*21cb0*/  IMAD.MOV.U32 R173, RZ, RZ, R172 ;  /* 0x000000ffffad7224 */ /* 0x000fe200078e00ac */
[----:B------:R-:W-:Y:S01]  /*21cc0*/  MOV R172, R179 ;  /* 0x000000b300ac7202 */ /* 0x000fe20000000f00 */
[----:B------:R-:W-:Y:S02]  /*21cd0*/  IMAD.MOV.U32 R169, RZ, RZ, R168 ;  /* 0x000000ffffa97224 */ /* 0x000fe400078e00a8 */
[----:B------:R-:W-:Y:S01]  /*21ce0*/  IMAD.MOV.U32 R168, RZ, RZ, R175 ;  /* 0x000000ffffa87224 */ /* 0x000fe200078e00af */
[C---:B------:R-:W-:Y:S04]  /*21cf0*/  HMMA.16816.F32.BF16 R40, R80.reuse, R92, R40 ;  /* 0x0000005c5028723c */ /* 0x040fe80000041828 */
[----:B------:R-:W-:Y:S01]  /*21d00*/  MUFU.EX2 R209, R209 ;  /* 0x000000d100d17308 */ /* 0x000fe20000000800 */
[----:B------:R-:W-:Y:S02]  /*21d10*/  IMAD.MOV.U32 R175, RZ, RZ, R174 ;  /* 0x000000ffffaf7224 */ /* 0x000fe400078e00ae */
[----:B------:R-:W-:Y:S01]  /*21d20*/  IMAD.MOV.U32 R174, RZ, RZ, R173 ;  /* 0x000000ffffae7224 */ /* 0x000fe200078e00ad */
[----:B------:R-:W-:Y:S01]  /*21d30*/  MOV R173, R172 ;  /* 0x000000ac00ad7202 */ /* 0x000fe20000000f00 */
[-C--:B------:R-:W-:Y:S03]  /*21d40*/  HMMA.16816.F32.BF16 R44, R80, R94.reuse, R44 ;  /* 0x0000005e502c723c */ /* 0x080fe6000004182c */
[----:B------:R-:W-:Y:S02]  /*21d50*/  IMAD.MOV.U32 R171, RZ, RZ, R170 ;  /* 0x000000ffffab7224 */ /* 0x000fe400078e00aa */
[----:B------:R-:W-:Y:S02]  /*21d60*/  IMAD.MOV.U32 R170, RZ, RZ, R169 ;  /* 0x000000ffffaa7224 */ /* 0x000fe400078e00a9 */
[----:B------:R-:W-:Y:S01]  /*21d70*/  IMAD.MOV.U32 R169, RZ, RZ, R168 ;  /* 0x000000ffffa97224 */ /* 0x000fe200078e00a8 */
[C---:B------:R-:W-:Y:S01]  /*21d80*/  HMMA.16816.F32.BF16 R48, R76.reuse, R94, R48 ;  /* 0x0000005e4c30723c */ /* 0x040fe20000041830 */
[----:B------:R-:W2:Y:S03]  /*21d90*/  LDSM.16.MT88.4 R92, [R248+0x9000] ;  /* 0x00900000f85c783b */ /* 0x000ea60000004200 */
[----:B------:R-:W-:Y:S01]  /*21da0*/  IMAD.MOV.U32 R168, RZ, RZ, R175 ;  /* 0x000000ffffa87224 */ /* 0x000fe200078e00af */
[----:B------:R-:W-:Y:S01]  /*21db0*/  MOV R175, R174 ;  /* 0x000000ae00af7202 */ /* 0x000fe20000000f00 */
[----:B------:R-:W-:Y:S02]  /*21dc0*/  IMAD.MOV.U32 R174, RZ, RZ, R173 ;  /* 0x000000ffffae7224 */ /* 0x000fe400078e00ad */
[----:B------:R-:W-:Y:S01]  /*21dd0*/  FFMA.FTZ R155, R171, UR4, -R125 ;  /* 0x00000004ab9b7c23 */ /* 0x000fe2000801087d */
[-C--:B----4-:R-:W-:Y:S03]  /*21de0*/  HMMA.16816.F32.BF16 R52, R76, R84.reuse, R52 ;  /* 0x000000544c34723c */ /* 0x090fe60000041834 */
[----:B------:R-:W-:Y:S02]  /*21df0*/  IMAD.MOV.U32 R171, RZ, RZ, R170 ;  /* 0x000000ffffab7224 */ /* 0x000fe400078e00aa */
[----:B------:R-:W-:Y:S01]  /*21e00*/  FFMA.FTZ R163, R175, UR4, -R203 ;  /* 0x00000004afa37c23 */ /* 0x000fe200080108cb */
[----:B------:R-:W-:Y:S01]  /*21e10*/  IMAD.MOV.U32 R170, RZ, RZ, R169 ;  /* 0x000000ffffaa7224 */ /* 0x000fe200078e00a9 */
[----:B------:R-:W4:Y:S01]  /*21e20*/  MUFU.EX2 R155, R155 ;  /* 0x0000009b009b7308 */ /* 0x000f220000000800 */
[----:B------:R-:W-:Y:S01]  /*21e30*/  IMAD.MOV.U32 R169, RZ, RZ, R168 ;  /* 0x000000ffffa97224 */ /* 0x000fe200078e00a8 */
[C---:B------:R-:W-:Y:S04]  /*21e40*/  HMMA.16816.F32.BF16 R56, R80.reuse, R84, R56 ;  /* 0x000000545038723c */ /* 0x040fe80000041838 */
[----:B------:R-:W-:Y:S02]  /*21e50*/  IMAD.MOV.U32 R168, RZ, RZ, R174 ;  /* 0x000000ffffa87224 */ /* 0x000fe400078e00ae */
[----:B------:R-:W-:Y:S01]  /*21e60*/  FFMA.FTZ R159, R170, UR4, -R205 ;  /* 0x00000004aa9f7c23 */ /* 0x000fe200080108cd */
[----:B------:R-:W-:Y:S01]  /*21e70*/  FFMA.FTZ R160, R169, UR4, -R125 ;  /* 0x00000004a9a07c23 */ /* 0x000fe2000801087d */
[----:B------:R-:W-:Y:S01]  /*21e80*/  FFMA.FTZ R158, R171, UR4, -R205 ;  /* 0x00000004ab9e7c23 */ /* 0x000fe200080108cd */
[-C--:B------:R-:W-:Y:S01]  /*21e90*/  HMMA.16816.F32.BF16 R60, R80, R86.reuse, R60 ;  /* 0x00000056503c723c */ /* 0x080fe2000004183c */
[----:B------:R-:W2:Y:S02]  /*21ea0*/  MUFU.EX2 R163, R163 ;  /* 0x000000a300a37308 */ /* 0x000ea40000000800 */
[----:B------:R-:W-:Y:S01]  /*21eb0*/  FFMA.FTZ R161, R168, UR4, -R125 ;  /* 0x00000004a8a17c23 */ /* 0x000fe2000801087d */
[----:B------:R-:W-:Y:S02]  /*21ec0*/  F2FP.BF16.F32.PACK_AB R81, R149, R146 ;  /* 0x000000929551723e */ /* 0x000fe400000010ff */
[----:B-1----:R-:W-:Y:S02]  /*21ed0*/  F2FP.BF16.F32.PACK_AB R80, R147, R142 ;  /* 0x0000008e9350723e */ /* 0x002fe400000010ff */
[----:B------:R-:W-:Y:S03]  /*21ee0*/  HMMA.16816.F32.BF16 R64, R76, R86, R64 ;  /* 0x000000564c40723c */ /* 0x000fe60000041840 */
[----:B------:R-:W-:Y:S01]  /*21ef0*/  MUFU.EX2 R158, R158 ;  /* 0x0000009e009e7308 */ /* 0x000fe20000000800 */
[----:B------:R-:W1:Y:S01]  /*21f00*/  LDSM.16.MT88.4 R84, [R97+0x1000] ;  /* 0x001000006154783b */ /* 0x000e620000004200 */
[----:B------:R-:W-:Y:S02]  /*21f10*/  F2FP.BF16.F32.PACK_AB R76, R151, R150 ;  /* 0x00000096974c723e */ /* 0x000fe400000010ff */
[----:B----4-:R-:W-:Y:S02]  /*21f20*/  F2FP.BF16.F32.PACK_AB R77, R155, R156 ;  /* 0x0000009c9b4d723e */ /* 0x010fe400000010ff */
[----:B------:R-:W-:Y:S04]  /*21f30*/  F2FP.BF16.F32.PACK_AB R82, R153, R144 ;  /* 0x000000909952723e */ /* 0x000fe800000010ff */
[----:B------:R-:W4:Y:S01]  /*21f40*/  MUFU.EX2 R159, R159 ;  /* 0x0000009f009f7308 */ /* 0x000f220000000800 */
[----:B--2---:R-:W-:Y:S09]  /*21f50*/  F2FP.BF16.F32.PACK_AB R83, R163, R154 ;  /* 0x0000009aa353723e */ /* 0x004ff200000010ff */
[----:B------:R-:W-:Y:S10]  /*21f60*/  MUFU.EX2 R160, R160 ;  /* 0x000000a000a07308 */ /* 0x000ff40000000800 */
[----:B------:R-:W2:Y:S01]  /*21f70*/  MUFU.EX2 R161, R161 ;  /* 0x000000a100a17308 */ /* 0x000ea20000000800 */
[----:B----4-:R-:W-:Y:S02]  /*21f80*/  F2FP.BF16.F32.PACK_AB R78, R159, R158 ;  /* 0x0000009e9f4e723e */ /* 0x010fe400000010ff */
[----:B--2---:R-:W-:Y:S07]  /*21f90*/  F2FP.BF16.F32.PACK_AB R79, R161, R160 ;  /* 0x000000a0a14f723e */ /* 0x004fee00000010ff */
        /* <DEDUP_REMOVED lines=9> */
[----:B------:R-:W-:Y:S07]  /*22030*/  LDSM.16.MT88.4 R92, [R248+0x9800] ;  /* 0x00980000f85c783b */ /* 0x000fee0000004200 */
[-C--:B-1----:R-:W-:Y:S08]  /*22040*/  HMMA.16816.F32.BF16 R36, R76, R84.reuse, R36 ;  /* 0x000000544c24723c */ /* 0x082ff00000041824 */
[C---:B------:R-:W-:Y:S08]  /*22050*/  HMMA.16816.F32.BF16 R40, R80.reuse, R84, R40 ;  /* 0x000000545028723c */ /* 0x040ff00000041828 */
[-C--:B------:R-:W-:Y:S08]  /*22060*/  HMMA.16816.F32.BF16 R44, R80, R86.reuse, R44 ;  /* 0x00000056502c723c */ /* 0x080ff0000004182c */
[C---:B------:R-:W-:Y:S01]  /*22070*/  HMMA.16816.F32.BF16 R48, R76.reuse, R86, R48 ;  /* 0x000000564c30723c */ /* 0x040fe20000041830 */
[----:B------:R-:W1:Y:S07]  /*22080*/  LDSM.16.MT88.4 R84, [R192+0x9800] ;  /* 0x00980000c054783b */ /* 0x000e6e0000004200 */
[-C--:B--2---:R-:W-:Y:S03]  /*22090*/  HMMA.16816.F32.BF16 R52, R76, R88.reuse, R52 ;  /* 0x000000584c34723c */ /* 0x084fe60000041834 */
[----:B---3--:R-:W-:Y:S05]  /*220a0*/  FFMA.FTZ R196, R196, UR4, -R213 ;  /* 0x00000004c4c47c23 */ /* 0x008fea00080108d5 */
[C---:B------:R-:W-:Y:S01]  /*220b0*/  HMMA.16816.F32.BF16 R56, R80.reuse, R88, R56 ;  /* 0x000000585038723c */ /* 0x040fe20000041838 */
[----:B------:R-:W-:Y:S03]  /*220c0*/  MUFU.EX2 R196, R196 ;  /* 0x000000c400c47308 */ /* 0x000fe60000000800 */
[----:B------:R-:W-:Y:S01]  /*220d0*/  MOV R176, R183 ;  /* 0x000000b700b07202 */ /* 0x000fe20000000f00 */
[----:B------:R-:W-:Y:S02]  /*220e0*/  IMAD.MOV.U32 R183, RZ, RZ, R189 ;  /* 0x000000ffffb77224 */ /* 0x000fe400078e00bd */
[----:B------:R-:W-:Y:S01]  /*220f0*/  IMAD.MOV.U32 R189, RZ, RZ, R197 ;  /* 0x000000ffffbd7224 */ /* 0x000fe200078e00c5 */
[-C--:B------:R-:W-:Y:S01]  /*22100*/  HMMA.16816.F32.BF16 R60, R80, R90.reuse, R60 ;  /* 0x0000005a503c723c */ /* 0x080fe2000004183c */
[----:B------:R-:W2:Y:S02]  /*22110*/  LDL.LU R197, [R1+0x64] ;  /* 0x0000640001c57983 */ /* 0x000ea40000300800 */
[----:B------:R-:W-:Y:S02]  /*22120*/  IMAD.MOV.U32 R178, RZ, RZ, R183 ;  /* 0x000000ffffb27224 */ /* 0x000fe400078e00b7 */
[----:B------:R-:W-:Y:S01]  /*22130*/  FFMA.FTZ R81, R187, UR4, -R203 ;  /* 0x00000004bb517c23 */ /* 0x000fe200080108cb */
[----:B------:R-:W-:Y:S02]  /*22140*/  IMAD.MOV.U32 R183, RZ, RZ, R249 ;  /* 0x000000ffffb77224 */ /* 0x000fe400078e00f9 */
[----:B------:R-:W-:Y:S01]  /*22150*/  FFMA.FTZ R132, R189, UR4, -R203 ;  /* 0x00000004bd847c23 */ /* 0x000fe200080108cb */
[----:B------:R-:W-:Y:S01]  /*22160*/  IMAD.MOV.U32 R179, RZ, RZ, R178 ;  /* 0x000000ffffb37224 */ /* 0x000fe200078e00b2 */
[----:B------:R-:W-:Y:S01]  /*22170*/  HMMA.16816.F32.BF16 R64, R76, R90, R64 ;  /* 0x0000005a4c40723c */ /* 0x000fe20000041840 */
[----:B------:R-:W-:Y:S01]  /*22180*/  MUFU.EX2 R137, R81 ;  /* 0x0000005100897308 */ /* 0x000fe20000000800 */
[----:B------:R3:W5:Y:S02]  /*22190*/  LDL.LU R249, [R1+0x7c] ;  /* 0x00007c0001f97983 */ /* 0x0007640000300800 */
[----:B------:R-:W-:Y:S02]  /*221a0*/  IMAD.MOV.U32 R178, RZ, RZ, R183 ;  /* 0x000000ffffb27224 */ /* 0x000fe400078e00b7 */
[----:B------:R-:W-:Y:S02]  /*221b0*/  IMAD.MOV.U32 R172, RZ, RZ, R179 ;  /* 0x000000ffffac7224 */ /* 0x000fe400078e00b3 */
[----:B------:R-:W-:Y:S03]  /*221c0*/  IMAD.MOV.U32 R179, RZ, RZ, R178 ;  /* 0x000000ffffb37224 */ /* 0x000fe600078e00b2 */
[----:B------:R4:W-:Y:S01]  /*221d0*/  MUFU.EX2 R175, R132 ;  /* 0x0000008400af7308 */ /* 0x0009e20000000800 */
[----:B------:R-:W-:Y:S02]  /*221e0*/  IMAD.MOV.U32 R183, RZ, RZ, R186 ;  /* 0x000000ffffb77224 */ /* 0x000fe400078e00ba */
[----:B------:R-:W-:Y:S02]  /*221f0*/  IMAD.MOV.U32 R173, RZ, RZ, R172 ;  /* 0x000000ffffad7224 */ /* 0x000fe400078e00ac */
[----:B------:R-:W-:Y:S02]  /*22200*/  IMAD.MOV.U32 R186, RZ, RZ, R195 ;  /* 0x000000ffffba7224 */ /* 0x000fe400078e00c3 */
[----:B------:R-:W-:Y:S01]  /*22210*/  IMAD.MOV.U32 R172, RZ, RZ, R179 ;  /* 0x000000ffffac7224 */ /* 0x000fe200078e00b3 */
[----:B------:R-:W-:Y:S01]  /*22220*/  MOV R174, R173 ;  /* 0x000000ad00ae7202 */ /* 0x000fe20000000f00 */
[----:B------:R-:W-:Y:S02]  /*22230*/  IMAD.MOV.U32 R178, RZ, RZ, R183 ;  /* 0x000000ffffb27224 */ /* 0x000fe400078e00b7 */
[----:B------:R-:W-:Y:S02]  /*22240*/  IMAD.MOV.U32 R183, RZ, RZ, R186 ;  /* 0x000000ffffb77224 */ /* 0x000fe400078e00ba */
[----:B------:R-:W-:Y:S01]  /*22250*/  IMAD.MOV.U32 R186, RZ, RZ, R198 ;  /* 0x000000ffffba7224 */ /* 0x000fe200078e00c6 */
[----:B------:R-:W-:Y:S01]  /*22260*/  MOV R198, R199 ;  /* 0x000000c700c67202 */ /* 0x000fe20000000f00 */
[----:B------:R-:W-:Y:S02]  /*22270*/  IMAD.MOV.U32 R173, RZ, RZ, R172 ;  /* 0x000000ffffad7224 */ /* 0x000fe400078e00ac */
[----:B------:R-:W-:Y:S01]  /*22280*/  FFMA.FTZ R169, R174, UR4, -R213 ;  /* 0x00000004aea97c23 */ /* 0x000fe200080108d5 */
[----:B------:R-:W-:Y:S02]  /*22290*/  IMAD.MOV.U32 R179, RZ, RZ, R178 ;  /* 0x000000ffffb37224 */ /* 0x000fe400078e00b2 */
[----:B------:R-:W-:Y:S01]  /*222a0*/  FFMA.FTZ R174, R183, UR4, -R125 ;  /* 0x00000004b7ae7c23 */ /* 0x000fe2000801087d */
[----:B------:R-:W-:Y:S02]  /*222b0*/  IMAD.MOV.U32 R172, RZ, RZ, R177 ;  /* 0x000000ffffac7224 */ /* 0x000fe400078e00b1 */
[----:B------:R-:W-:Y:S01]  /*222c0*/  FFMA.FTZ R198, R198, UR4, -R205 ;  /* 0x00000004c6c67c23 */ /* 0x000fe200080108cd */
[----:B------:R-:W-:Y:S02]  /*222d0*/  IMAD.MOV.U32 R199, RZ, RZ, R232 ;  /* 0x000000ffffc77224 */ /* 0x000fe400078e00e8 */
[--C-:B------:R-:W-:Y:S01]  /*222e0*/  FFMA.FTZ R162, R173, UR4, -R213.reuse ;  /* 0x00000004ada27c23 */ /* 0x100fe200080108d5 */
[----:B------:R-:W-:Y:S01]  /*222f0*/  IMAD.MOV.U32 R178, RZ, RZ, R180 ;  /* 0x000000ffffb27224 */ /* 0x000fe200078e00b4 */
[----:B------:R-:W-:Y:S01]  /*22300*/  MOV R180, R191 ;  /* 0x000000bf00b47202 */ /* 0x000fe20000000f00 */
[----:B------:R-:W-:Y:S01]  /*22310*/  FFMA.FTZ R171, R172, UR4, -R213 ;  /* 0x00000004acab7c23 */ /* 0x000fe200080108d5 */
[----:B------:R-:W-:Y:S01]  /*22320*/  FFMA.FTZ R172, R176, UR4, -R205 ;  /* 0x00000004b0ac7c23 */ /* 0x000fe200080108cd */
[----:B------:R-:W-:Y:S01]  /*22330*/  FFMA.FTZ R199, R199, UR4, -R125 ;  /* 0x00000004c7c77c23 */ /* 0x000fe2000801087d */
[----:B------:R-:W-:Y:S02]  /*22340*/  IMAD.MOV.U32 R177, RZ, RZ, R251 ;  /* 0x000000ffffb17224 */ /* 0x000fe400078e00fb */
[----:B------:R-:W-:Y:S01]  /*22350*/  FFMA.FTZ R88, R180, UR4, -R125 ;  /* 0x00000004b4587c23 */ /* 0x000fe2000801087d */
[----:B------:R-:W-:Y:S01]  /*22360*/  MUFU.EX2 R174, R174 ;  /* 0x000000ae00ae7308 */ /* 0x000fe20000000800 */
[--C-:B------:R-:W-:Y:S01]  /*22370*/  FFMA.FTZ R173, R179, UR4, -R203.reuse ;  /* 0x00000004b3ad7c23 */ /* 0x100fe200080108cb */
[--C-:B------:R-:W-:Y:S01]  /*22380*/  FFMA.FTZ R168, R178, UR4, -R203.reuse ;  /* 0x00000004b2a87c23 */ /* 0x100fe200080108cb */
[----:B------:R-:W-:Y:S01]  /*22390*/  FFMA.FTZ R170, R177, UR4, -R203 ;  /* 0x00000004b1aa7c23 */ /* 0x000fe200080108cb */
[----:B------:R-:W-:Y:S02]  /*223a0*/  IMAD.MOV.U32 R191, RZ, RZ, R252 ;  /* 0x000000ffffbf7224 */ /* 0x000fe400078e00fc */
[----:B------:R-:W-:Y:S01]  /*223b0*/  FFMA.FTZ R133, R186, UR4, -R213 ;  /* 0x00000004ba857c23 */ /* 0x000fe200080108d5 */
[----:B------:R-:W-:Y:S02]  /*223c0*/  IMAD.MOV.U32 R195, RZ, RZ, R233 ;  /* 0x000000ffffc37224 */ /* 0x000fe400078e00e9 */
[----:B----4-:R-:W-:Y:S01]  /*223d0*/  FFMA.FTZ R132, R228, UR4, -R213 ;  /* 0x00000004e4847c23 */ /* 0x010fe200080108d5 */
[----:B------:R-:W4:Y:S01]  /*223e0*/  MUFU.EX2 R139, R88 ;  /* 0x00000058008b7308 */ /* 0x000f220000000800 */
[----:B------:R3:W5:Y:S04]  /*223f0*/  LDL.LU R233, [R1+0x78] ;  /* 0x0000780001e97983 */ /* 0x0007680000300800 */
[----:B------:R3:W5:Y:S05]  /*22400*/  LDL.LU R232, [R1+0x74] ;  /* 0x0000740001e87983 */ /* 0x00076a0000300800 */
[----:B------:R-:W-:Y:S01]  /*22410*/  MUFU.EX2 R172, R172 ;  /* 0x000000ac00ac7308 */ /* 0x000fe20000000800 */
[----:B------:R-:W3:Y:S04]  /*22420*/  LDL.LU R183, [R1+0x5c] ;  /* 0x00005c0001b77983 */ /* 0x000ee80000300800 */
[----:B------:R-:W3:Y:S05]  /*22430*/  LDL.LU R182, [R1+0x58] ;  /* 0x0000580001b67983 */ /* 0x000eea0000300800 */
[----:B------:R-:W1:Y:S01]  /*22440*/  MUFU.EX2 R199, R199 ;  /* 0x000000c700c77308 */ /* 0x000e620000000800 */
[----:B----4-:R-:W-:Y:S01]  /*22450*/  F2FP.BF16.F32.PACK_AB R79, R139, R136 ;  /* 0x000000888b4f723e */ /* 0x010fe200000010ff */
[----:B------:R-:W4:Y:S08]  /*22460*/  LDSM.16.MT88.4 R88, [R97+0x1800] ;  /* 0x001800006158783b */ /* 0x000f300000004200 */
[----:B------:R-:W1:Y:S01]  /*22470*/  MUFU.EX2 R198, R198 ;  /* 0x000000c600c67308 */ /* 0x000e620000000800 */
[----:B------:R-:W4:Y:S04]  /*22480*/  LDL.LU R181, [R1+0x60] ;  /* 0x0000600001b57983 */ /* 0x000f280000300800 */
[----:B------:R-:W4:Y:S05]  /*22490*/  LDL.LU R180, [R1+0x54] ;  /* 0x0000540001b47983 */ /* 0x000f2a0000300800 */
[----:B------:R-:W-:Y:S01]  /*224a0*/  MUFU.EX2 R169, R169 ;  /* 0x000000a900a97308 */ /* 0x000fe20000000800 */
[----:B-1----:R-:W-:Y:S01]  /*224b0*/  F2FP.BF16.F32.PACK_AB R77, R199, R174 ;  /* 0x000000aec74d723e */ /* 0x002fe200000010ff */
[----:B------:R-:W1:Y:S01]  /*224c0*/  S2R R251, SR_TID.X ;  /* 0x0000000000fb7919 */ /* 0x000e620000002100 */
[----:B------:R-:W1:Y:S07]  /*224d0*/  S2R R252, SR_TID.X ;  /* 0x0000000000fc7919 */ /* 0x000e6e0000002100 */
[----:B------:R-:W1:Y:S01]  /*224e0*/  MUFU.EX2 R162, R162 ;  /* 0x000000a200a27308 */ /* 0x000e620000000800 */
[----:B------:R-:W-:Y:S09]  /*224f0*/  F2FP.BF16.F32.PACK_AB R78, R138, R198 ;  /* 0x000000c68a4e723e */ /* 0x000ff200000010ff */
[----:B------:R-:W1:Y:S10]  /*22500*/  MUFU.EX2 R171, R171 ;  /* 0x000000ab00ab7308 */ /* 0x000e740000000800 */
[----:B------:R-:W-:Y:S01]  /*22510*/  MUFU.EX2 R173, R173 ;  /* 0x000000ad00ad7308 */ /* 0x000fe20000000800 */
[----:B-1----:R-:W-:Y:S09]  /*22520*/  F2FP.BF16.F32.PACK_AB R80, R162, R169 ;  /* 0x000000a9a250723e */ /* 0x002ff200000010ff */
[----:B------:R-:W1:Y:S01]  /*22530*/  MUFU.EX2 R168, R168 ;  /* 0x000000a800a87308 */ /* 0x000e620000000800 */
[----:B------:R-:W-:Y:S01]  /*22540*/  F2FP.BF16.F32.PACK_AB R82, R196, R171 ;  /* 0x000000abc452723e */ /* 0x000fe200000010ff */
[----:B------:R-:W-:Y:S01]  /*22550*/  IMAD.SHL.U32 R251, R251, 0x40, RZ ;  /* 0x00000040fbfb7824 */ /* 0x000fe200078e00ff */
[----:B------:R-:W-:Y:S07]  /*22560*/  LOP3.LUT R252, R252, 0x8, RZ, 0xc0, !PT ;  /* 0x00000008fcfc7812 */ /* 0x000fee00078ec0ff */
[----:B------:R-:W1:Y:S01]  /*22570*/  MUFU.EX2 R170, R170 ;  /* 0x000000aa00aa7308 */ /* 0x000e620000000800 */
[----:B------:R-:W-:Y:S09]  /*22580*/  LOP3.LUT R251, R251, 0x400, RZ, 0xc0, !PT ;  /* 0x00000400fbfb7812 */ /* 0x000ff200078ec0ff */
[----:B------:R1:W-:Y:S02]  /*22590*/  MUFU.EX2 R164, R133 ;  /* 0x0000008500a47308 */ /* 0x0003e40000000800 */
[----:B-1----:R-:W-:Y:S02]  /*225a0*/  F2FP.BF16.F32.PACK_AB R81, R168, R173 ;  /* 0x000000ada851723e */ /* 0x002fe400000010ff */
[----:B------:R-:W-:Y:S01]  /*225b0*/  F2FP.BF16.F32.PACK_AB R83, R137, R170 ;  /* 0x000000aa8953723e */ /* 0x000fe200000010ff */
[----:B------:R-:W-:Y:S05]  /*225c0*/  FFMA.FTZ R133, R190, UR4, -R203 ;  /* 0x00000004be857c23 */ /* 0x000fea00080108cb */
[----:B------:R1:W-:Y:S02]  /*225d0*/  MUFU.EX2 R165, R133 ;  /* 0x0000008500a57308 */ /* 0x0003e40000000800 */
[----:B-1----:R-:W-:Y:S08]  /*225e0*/  FFMA.FTZ R133, R194, UR4, -R205 ;  /* 0x00000004c2857c23 */ /* 0x002ff000080108cd */
[----:B------:R1:W-:Y:S02]  /*225f0*/  MUFU.EX2 R176, R133 ;  /* 0x0000008500b07308 */ /* 0x0003e40000000800 */
[----:B-1----:R-:W-:Y:S08]  /*22600*/  FFMA.FTZ R133, R224, UR4, -R213 ;  /* 0x00000004e0857c23 */ /* 0x002ff000080108d5 */
[----:B------:R1:W-:Y:S10]  /*22610*/  MUFU.EX2 R224, R134 ;  /* 0x0000008600e07308 */ /* 0x0003f40000000800 */
[----:B------:R1:W-:Y:S02]  /*22620*/  MUFU.EX2 R228, R133 ;  /* 0x0000008500e47308 */ /* 0x0003e40000000800 */
[----:B-1----:R-:W-:Y:S01]  /*22630*/  FFMA.FTZ R134, R128, UR4, -R203 ;  /* 0x0000000480867c23 */ /* 0x002fe200080108cb */
[----:B------:R-:W-:Y:S07]  /*22640*/  FFMA.FTZ R128, R200, UR4, -R125 ;  /* 0x00000004c8807c23 */ /* 0x000fee000801087d */
[----:B------:R-:W-:Y:S01]  /*22650*/  MUFU.EX2 R128, R128 ;  /* 0x0000008000807308 */ /* 0x000fe20000000800 */
[----:B------:R-:W-:Y:S01]  /*22660*/  FFMA.FTZ R133, R74, UR4, -R203 ;  /* 0x000000044a857c23 */ /* 0x000fe200080108cb */
[----:B------:R-:W-:Y:S01]  /*22670*/  F2FP.BF16.F32.PACK_AB R74, R208, R210 ;  /* 0x000000d2d04a723e */ /* 0x000fe200000010ff */
[----:B--2---:R-:W-:Y:S07]  /*22680*/  FFMA.FTZ R197, R197, UR4, -R205 ;  /* 0x00000004c5c57c23 */ /* 0x004fee00080108cd */
[----:B------:R-:W1:Y:S02]  /*22690*/  MUFU.EX2 R197, R197 ;  /* 0x000000c500c57308 */ /* 0x000e640000000800 */
[----:B-1----:R-:W-:Y:S07]  /*226a0*/  F2FP.BF16.F32.PACK_AB R76, R197, R172 ;  /* 0x000000acc54c723e */ /* 0x002fee00000010ff */
[-C--:B------:R-:W-:Y:S08]  /*226b0*/  HMMA.16816.F32.BF16 R4, R76, R84.reuse, R4 ;  /* 0x000000544c04723c */ /* 0x080ff00000041804 */
[C---:B------:R-:W-:Y:S04]  /*226c0*/  HMMA.16816.F32.BF16 R8, R80.reuse, R84, R8 ;  /* 0x000000545008723c */ /* 0x040fe80000041808 */
[--C-:B------:R-:W-:Y:S01]  /*226d0*/  FFMA.FTZ R85, R184, UR4, -R213.reuse ;  /* 0x00000004b8557c23 */ /* 0x100fe200080108d5 */
[--C-:B------:R-:W-:Y:S01]  /*226e0*/  FFMA.FTZ R84, R191, UR4, -R213.reuse ;  /* 0x00000004bf547c23 */ /* 0x100fe200080108d5 */
[----:B------:R-:W-:Y:S01]  /*226f0*/  FFMA.FTZ R213, R211, UR4, -R213 ;  /* 0x00000004d3d57c23 */ /* 0x000fe200080108d5 */
[----:B------:R-:W-:Y:S01]  /*22700*/  FFMA.FTZ R211, R222, UR4, -R203 ;  /* 0x00000004ded37c23 */ /* 0x000fe200080108cb */
[-C--:B------:R-:W-:Y:S01]  /*22710*/  HMMA.16816.F32.BF16 R12, R80, R86.reuse, R12 ;  /* 0x00000056500c723c */ /* 0x080fe2000004180c */
[----:B------:R-:W-:Y:S07]  /*22720*/  MUFU.EX2 R177, R85 ;  /* 0x0000005500b17308 */ /* 0x000fee0000000800 */
[C---:B------:R-:W-:Y:S03]  /*22730*/  HMMA.16816.F32.BF16 R16, R76.reuse, R86, R16 ;  /* 0x000000564c10723c */ /* 0x040fe60000041810 */
[----:B------:R1:W2:Y:S05]  /*22740*/  MUFU.EX2 R184, R84 ;  /* 0x0000005400b87308 */ /* 0x0002aa0000000800 */
[-C--:B------:R-:W-:Y:S05]  /*22750*/  HMMA.16816.F32.BF16 R20, R76, R92.reuse, R20 ;  /* 0x0000005c4c14723c */ /* 0x080fea0000041814 */
[----:B------:R-:W-:Y:S01]  /*22760*/  MUFU.EX2 R213, R213 ;  /* 0x000000d500d57308 */ /* 0x000fe20000000800 */
[----:B---3--:R-:W-:Y:S01]  /*22770*/  FFMA.FTZ R122, R71, R183, R122 ;  /* 0x000000b7477a7223 */ /* 0x008fe2000001007a */
[----:B------:R-:W-:Y:S01]  /*22780*/  FFMA.FTZ R123, R70, R182, R123 ;  /* 0x000000b6467b7223 */ /* 0x000fe2000001007b */
[C---:B------:R-:W-:Y:S07]  /*22790*/  HMMA.16816.F32.BF16 R24, R80.reuse, R92, R24 ;  /* 0x0000005c5018723c */ /* 0x040fee0000041818 */
[----:B------:R3:W-:Y:S01]  /*227a0*/  MUFU.EX2 R70, R238 ;  /* 0x000000ee00467308 */ /* 0x0007e20000000800 */
[----:B-1----:R-:W1:Y:S01]  /*227b0*/  LDSM.16.MT88.4 R84, [R96+0x1800] ;  /* 0x001800006054783b */ /* 0x002e620000004200 */
[----:B------:R-:W-:Y:S01]  /*227c0*/  FFMA.FTZ R93, R188, UR4, -R203 ;  /* 0x00000004bc5d7c23 */ /* 0x000fe200080108cb */
[----:B------:R-:W-:Y:S01]  /*227d0*/  FFMA.FTZ R92, R195, UR4, -R205 ;  /* 0x00000004c35c7c23 */ /* 0x000fe200080108cd */
[----:B------:R-:W-:Y:S01]  /*227e0*/  FFMA.FTZ R203, R73, UR4, -R203 ;  /* 0x0000000449cb7c23 */ /* 0x000fe200080108cb */
[----:B------:R-:W-:Y:S01]  /*227f0*/  FFMA.FTZ R73, R124, UR4, -R125 ;  /* 0x000000047c497c23 */ /* 0x000fe2000801087d */
[-C--:B------:R-:W-:Y:S04]  /*22800*/  HMMA.16816.F32.BF16 R28, R80, R94.reuse, R28 ;  /* 0x0000005e501c723c */ /* 0x080fe8000004181c */
[----:B------:R-:W2:Y:S01]  /*22810*/  MUFU.EX2 R178, R93 ;  /* 0x0000005d00b27308 */ /* 0x000ea20000000800 */
[----:B----4-:R-:W-:Y:S01]  /*22820*/  FFMA.FTZ R127, R72, R181, R127 ;  /* 0x000000b5487f7223 */ /* 0x010fe2000001007f */
[----:B------:R-:W-:Y:S01]  /*22830*/  F2FP.BF16.F32.PACK_AB R72, R214, R216 ;  /* 0x000000d8d648723e */ /* 0x000fe200000010ff */
[----:B------:R-:W-:Y:S01]  /*22840*/  FFMA.FTZ R125, R119, UR4, -R125 ;  /* 0x00000004777d7c23 */ /* 0x000fe2000801087d */
[----:B------:R-:W-:Y:S01]  /*22850*/  FFMA.FTZ R116, R69, R180, R116 ;  /* 0x000000b445747223 */ /* 0x000fe20000010074 */
[----:B------:R-:W-:Y:S01]  /*22860*/  FADD.FTZ R127, R117, R127 ;  /* 0x0000007f757f7221 */ /* 0x000fe20000010000 */
[C---:B------:R-:W-:Y:S01]  /*22870*/  HMMA.16816.F32.BF16 R32, R76.reuse, R94, R32 ;  /* 0x0000005e4c20723c */ /* 0x040fe20000041820 */
[----:B------:R-:W-:Y:S03]  /*22880*/  LDSM.16.MT88.4 R180, [R192+0xb800] ;  /* 0x00b80000c0b4783b */ /* 0x000fe60000004200 */
[----:B------:R4:W-:Y:S01]  /*22890*/  MUFU.EX2 R166, R92 ;  /* 0x0000005c00a67308 */ /* 0x0009e20000000800 */
[----:B------:R-:W-:Y:S02]  /*228a0*/  IMAD.MOV.U32 R117, RZ, RZ, R167 ;  /* 0x000000ffff757224 */ /* 0x000fe400078e00a7 */
[----:B------:R-:W-:Y:S01]  /*228b0*/  FFMA.FTZ R124, R129, UR4, -R205 ;  /* 0x00000004817c7c23 */ /* 0x000fe200080108cd */
[----:B---3--:R-:W-:Y:S02]  /*228c0*/  IMAD.MOV.U32 R238, RZ, RZ, R139 ;  /* 0x000000ffffee7224 */ /* 0x008fe400078e008b */
[----:B------:R-:W-:Y:S01]  /*228d0*/  FADD.FTZ R102, R102, R127 ;  /* 0x0000007f66667221 */ /* 0x000fe20000010000 */
[-C--:B------:R-:W-:Y:S03]  /*228e0*/  HMMA.16816.F32.BF16 R36, R76, R88.reuse, R36 ;  /* 0x000000584c24723c */ /* 0x080fe60000041824 */
[----:B------:R3:W-:Y:S01]  /*228f0*/  MUFU.EX2 R69, R236 ;  /* 0x000000ec00457308 */ /* 0x0007e20000000800 */
[----:B------:R-:W-:Y:S01]  /*22900*/  FADD.FTZ R101, R101, R102 ;  /* 0x0000006665657221 */ /* 0x000fe20000010000 */
[----:B--2---:R-:W-:Y:S02]  /*22910*/  IMAD.MOV.U32 R234, RZ, RZ, R184 ;  /* 0x000000ffffea7224 */ /* 0x004fe400078e00b8 */
[----:B------:R-:W-:Y:S02]  /*22920*/  IMAD.MOV.U32 R200, RZ, RZ, R178 ;  /* 0x000000ffffc87224 */ /* 0x000fe400078e00b2 */
[----:B------:R-:W-:Y:S01]  /*22930*/  FADD.FTZ R126, R126, R101 ;  /* 0x000000657e7e7221 */ /* 0x000fe20000010000 */
[C---:B------:R-:W-:Y:S03]  /*22940*/  HMMA.16816.F32.BF16 R40, R80.reuse, R88, R40 ;  /* 0x000000585028723c */ /* 0x040fe60000041828 */
[----:B------:R-:W2:Y:S01]  /*22950*/  MUFU.EX2 R125, R125 ;  /* 0x0000007d007d7308 */ /* 0x000ea20000000800 */
[----:B----4-:R-:W4:Y:S01]  /*22960*/  LDSM.16.MT88.4 R92, [R192+0xa000] ;  /* 0x00a00000c05c783b */ /* 0x010f220000004200 */
[--C-:B------:R-:W-:Y:S01]  /*22970*/  FFMA.FTZ R88, R193, UR4, -R205.reuse ;  /* 0x00000004c1587c23 */ /* 0x100fe200080108cd */
[----:B------:R-:W-:Y:S01]  /*22980*/  FADD.FTZ R115, R115, R126 ;  /* 0x0000007e73737221 */ /* 0x000fe20000010000 */
[----:B------:R-:W-:Y:S01]  /*22990*/  FFMA.FTZ R205, R131, UR4, -R205 ;  /* 0x0000000483cd7c23 */ /* 0x000fe200080108cd */
[----:B------:R-:W-:Y:S01]  /*229a0*/  IMAD.MOV.U32 R131, RZ, RZ, R177 ;  /* 0x000000ffff837224 */ /* 0x000fe200078e00b1 */
[-C--:B------:R-:W-:Y:S04]  /*229b0*/  HMMA.16816.F32.BF16 R44, R80, R90.reuse, R44 ;  /* 0x0000005a502c723c */ /* 0x080fe8000004182c */
[----:B------:R1:W1:Y:S01]  /*229c0*/  MUFU.EX2 R179, R88 ;  /* 0x0000005800b37308 */ /* 0x0002620000000800 */
[----:B---3--:R-:W-:Y:S02]  /*229d0*/  IMAD.MOV.U32 R236, RZ, RZ, R164 ;  /* 0x000000ffffec7224 */ /* 0x008fe400078e00a4 */
[----:B------:R-:W-:Y:S01]  /*229e0*/  FADD.FTZ R148, R148, R115 ;  /* 0x0000007394947221 */ /* 0x000fe20000010000 */
[----:B------:R-:W-:Y:S01]  /*229f0*/  IMAD.MOV.U32 R119, RZ, RZ, R176 ;  /* 0x000000ffff777224 */ /* 0x000fe200078e00b0 */
[C---:B------:R-:W-:Y:S05]  /*22a00*/  HMMA.16816.F32.BF16 R48, R76.reuse, R90, R48 ;  /* 0x0000005a4c30723c */ /* 0x040fea0000041830 */
[----:B------:R-:W3:Y:S01]  /*22a10*/  MUFU.EX2 R205, R205 ;  /* 0x000000cd00cd7308 */ /* 0x000ee20000000800 */
[----:B------:R-:W-:Y:S01]  /*22a20*/  FADD.FTZ R145, R145, R148 ;  /* 0x0000009491917221 */ /* 0x000fe20000010000 */
[----:B--2---:R-:W-:Y:S01]  /*22a30*/  F2FP.BF16.F32.PACK_AB R135, R125, R120 ;  /* 0x000000787d87723e */ /* 0x004fe200000010ff */
[-C--:B-1----:R-:W-:Y:S07]  /*22a40*/  HMMA.16816.F32.BF16 R52, R76, R84.reuse, R52 ;  /* 0x000000544c34723c */ /* 0x082fee0000041834 */
[----:B------:R1:W2:Y:S01]  /*22a50*/  MUFU.EX2 R129, R73 ;  /* 0x0000004900817308 */ /* 0x0002a20000000800 */
[----:B------:R-:W2:Y:S01]  /*22a60*/  LDSM.16.MT88.4 R88, [R248+0xa000] ;  /* 0x00a00000f858783b */ /* 0x000ea20000004200 */
[----:B------:R-:W-:Y:S01]  /*22a70*/  FADD.FTZ R150, R150, R145 ;  /* 0x0000009196967221 */ /* 0x000fe20000010000 */
[----:B------:R-:W-:Y:S01]  /*22a80*/  MOV R222, R179 ;  /* 0x000000b300de7202 */ /* 0x000fe20000000f00 */
[C---:B------:R-:W-:Y:S06]  /*22a90*/  HMMA.16816.F32.BF16 R56, R80.reuse, R84, R56 ;  /* 0x000000545038723c */ /* 0x040fec0000041838 */
[----:B------:R-:W2:Y:S02]  /*22aa0*/  MUFU.EX2 R211, R211 ;  /* 0x000000d300d37308 */ /* 0x000ea40000000800 */
[-C--:B------:R-:W-:Y:S08]  /*22ab0*/  HMMA.16816.F32.BF16 R60, R80, R86.reuse, R60 ;  /* 0x00000056503c723c */ /* 0x080ff0000004183c */
[----:B------:R3:W2:Y:S01]  /*22ac0*/  MUFU.EX2 R71, R134 ;  /* 0x0000008600477308 */ /* 0x0006a20000000800 */
        /* <DEDUP_REMOVED lines=10> */
[----:B-1----:R-:W-:Y:S02]  /*22b70*/  F2FP.BF16.F32.PACK_AB R73, R206, R212 ;  /* 0x000000d4ce49723e */ /* 0x002fe400000010ff */
[----:B---3--:R-:W-:Y:S01]  /*22b80*/  F2FP.BF16.F32.PACK_AB R134, R205, R202 ;  /* 0x000000cacd86723e */ /* 0x008fe200000010ff */
[-C--:B----4-:R-:W-:Y:S08]  /*22b90*/  HMMA.16816.F32.BF16 R4, R76, R92.reuse, R4 ;  /* 0x0000005c4c04723c */ /* 0x090ff00000041804 */
[C---:B------:R-:W-:Y:S08]  /*22ba0*/  HMMA.16816.F32.BF16 R8, R80.reuse, R92, R8 ;  /* 0x0000005c5008723c */ /* 0x040ff00000041808 */
[-C--:B------:R-:W-:Y:S08]  /*22bb0*/  HMMA.16816.F32.BF16 R12, R80, R94.reuse, R12 ;  /* 0x0000005e500c723c */ /* 0x080ff0000004180c */
[C---:B------:R-:W-:Y:S01]  /*22bc0*/  HMMA.16816.F32.BF16 R16, R76.reuse, R94, R16 ;  /* 0x0000005e4c10723c */ /* 0x040fe20000041810 */
[----:B------:R-:W1:Y:S07]  /*22bd0*/  LDSM.16.MT88.4 R92, [R96+0x2000] ;  /* 0x00200000605c783b */ /* 0x000e6e0000004200 */
[-C--:B--2---:R-:W-:Y:S08]  /*22be0*/  HMMA.16816.F32.BF16 R20, R76, R88.reuse, R20 ;  /* 0x000000584c14723c */ /* 0x084ff00000041814 */
        /* <DEDUP_REMOVED lines=8> */
[----:B------:R-:W2:Y:S07]  /*22c70*/  LDSM.16.MT88.4 R84, [R192+0xa800] ;  /* 0x00a80000c054783b */ /* 0x000eae0000004200 */
        /* <DEDUP_REMOVED lines=13> */
[-C--:B--2---:R-:W-:Y:S08]  /*22d50*/  HMMA.16816.F32.BF16 R4, R76, R84.reuse, R4 ;  /* 0x000000544c04723c */ /* 0x084ff00000041804 */
        /* <DEDUP_REMOVED lines=14> */
[-C--:B--2---:R-:W-:Y:S08]  /*22e40*/  HMMA.16816.F32.BF16 R52, R76, R84.reuse, R52 ;  /* 0x000000544c34723c */ /* 0x084ff00000041834 */
[C---:B------:R-:W-:Y:S04]  /*22e50*/  HMMA.16816.F32.BF16 R56, R80.reuse, R84, R56 ;  /* 0x000000545038723c */ /* 0x040fe80000041838 */
[----:B------:R-:W-:Y:S01]  /*22e60*/  FADD.FTZ R85, R113, R122 ;  /* 0x0000007a71557221 */ /* 0x000fe20000010000 */
[----:B------:R-:W-:Y:S01]  /*22e70*/  FADD.FTZ R113, R114, R116 ;  /* 0x0000007472717221 */ /* 0x000fe20000010000 */
[----:B------:R-:W-:Y:S01]  /*22e80*/  IMAD.MOV.U32 R114, RZ, RZ, R165 ;  /* 0x000000ffff727224 */ /* 0x000fe200078e00a5 */
[----:B------:R-:W-:Y:S01]  /*22e90*/  MOV R116, R166 ;  /* 0x000000a600747202 */ /* 0x000fe20000000f00 */
[-C--:B------:R-:W-:Y:S01]  /*22ea0*/  HMMA.16816.F32.BF16 R60, R80, R86.reuse, R60 ;  /* 0x00000056503c723c */ /* 0x080fe2000004183c */
[----:B------:R-:W2:Y:S02]  /*22eb0*/  LDSM.16.MT88.4 R80, [R97+0x3000] ;  /* 0x003000006150783b */ /* 0x000ea40000004200 */
[----:B------:R-:W-:Y:S01]  /*22ec0*/  FADD.FTZ R112, R112, R85 ;  /* 0x0000005570707221 */ /* 0x000fe20000010000 */
[----:B------:R-:W-:Y:S01]  /*22ed0*/  FADD.FTZ R122, R75, R123 ;  /* 0x0000007b4b7a7221 */ /* 0x000fe20000010000 */
[----:B------:R-:W-:Y:S01]  /*22ee0*/  F2FP.BF16.F32.PACK_AB R75, R129, R128 ;  /* 0x00000080814b723e */ /* 0x000fe200000010ff */
[----:B------:R-:W-:Y:S02]  /*22ef0*/  IMAD.MOV.U32 R123, RZ, RZ, R175 ;  /* 0x000000ffff7b7224 */ /* 0x000fe400078e00af */
[----:B------:R-:W-:Y:S01]  /*22f00*/  FADD.FTZ R100, R100, R113 ;  /* 0x0000007164647221 */ /* 0x000fe20000010000 */
[----:B------:R-:W-:Y:S01]  /*22f10*/  HMMA.16816.F32.BF16 R64, R76, R86, R64 ;  /* 0x000000564c40723c */ /* 0x000fe20000041840 */
[----:B------:R-:W4:Y:S03]  /*22f20*/  LDSM.16.MT88.4 R84, [R96+0x3000] ;  /* 0x003000006054783b */ /* 0x000f260000004200 */
[----:B------:R-:W-:Y:S01]  /*22f30*/  F2FP.BF16.F32.PACK_AB R76, R224, R207 ;  /* 0x000000cfe04c723e */ /* 0x000fe200000010ff */
[----:B------:R-:W-:Y:S01]  /*22f40*/  FADD.FTZ R100, R103, R100 ;  /* 0x0000006467647221 */ /* 0x000fe20000010000 */
[----:B------:R-:W-:Y:S01]  /*22f50*/  F2FP.BF16.F32.PACK_AB R78, R209, R228 ;  /* 0x000000e4d14e723e */ /* 0x000fe200000010ff */
[----:B------:R-:W-:Y:S01]  /*22f60*/  FADD.FTZ R105, R105, R122 ;  /* 0x0000007a69697221 */ /* 0x000fe20000010000 */
[-C--:B---3--:R-:W-:Y:S01]  /*22f70*/  HMMA.16816.F32.BF16 R4, R72, R88.reuse, R4 ;  /* 0x000000584804723c */ /* 0x088fe20000041804 */
[----:B------:R-:W3:Y:S04]  /*22f80*/  LDSM.16.MT88.4 R164, [R248+0xb800] ;  /* 0x00b80000f8a4783b */ /* 0x000ee80000004200 */
[----:B------:R-:W-:Y:S01]  /*22f90*/  F2FP.BF16.F32.PACK_AB R77, R220, R211 ;  /* 0x000000d3dc4d723e */ /* 0x000fe200000010ff */
[----:B------:R-:W-:Y:S01]  /*22fa0*/  FADD.FTZ R157, R157, R100 ;  /* 0x000000649d9d7221 */ /* 0x000fe20000010000 */
[----:B------:R-:W-:Y:S01]  /*22fb0*/  F2FP.BF16.F32.PACK_AB R79, R71, R218 ;  /* 0x000000da474f723e */ /* 0x000fe200000010ff */
[----:B------:R-:W-:Y:S01]  /*22fc0*/  FADD.FTZ R105, R98, R105 ;  /* 0x0000006962697221 */ /* 0x000fe20000010000 */
[----:B------:R-:W-:Y:S01]  /*22fd0*/  FADD.FTZ R99, R99, R112 ;  /* 0x0000007063637221 */ /* 0x000fe20000010000 */
[----:B------:R-:W-:Y:S02]  /*22fe0*/  FADD.FTZ R157, R152, R157 ;  /* 0x0000009d989d7221 */ /* 0x000fe40000010000 */
[----:B------:R-:W-:Y:S02]  /*22ff0*/  FADD.FTZ R110, R110, R105 ;  /* 0x000000696e6e7221 */ /* 0x000fe40000010000 */
[C---:B------:R-:W-:Y:S01]  /*23000*/  HMMA.16816.F32.BF16 R8, R76.reuse, R88, R8 ;  /* 0x000000584c08723c */ /* 0x040fe20000041808 */
[----:B------:R-:W-:Y:S03]  /*23010*/  MUFU.EX2 R88, R132 ;  /* 0x0000008400587308 */ /* 0x000fe60000000800 */
[----:B------:R-:W-:Y:S01]  /*23020*/  FADD.FTZ R140, R140, R157 ;  /* 0x0000009d8c8c7221 */ /* 0x000fe20000010000 */
[----:B------:R-:W-:Y:S03]  /*23030*/  FADD.FTZ R111, R111, R110 ;  /* 0x0000006e6f6f7221 */ /* 0x000fe60000010000 */
[-C--:B------:R-:W-:Y:S03]  /*23040*/  HMMA.16816.F32.BF16 R12, R76, R90.reuse, R12 ;  /* 0x0000005a4c0c723c */ /* 0x080fe6000004180c */
[----:B------:R2:W-:Y:S01]  /*23050*/  MUFU.EX2 R89, R201 ;  /* 0x000000c900597308 */ /* 0x0005e20000000800 */
[----:B------:R-:W-:Y:S01]  /*23060*/  FADD.FTZ R141, R141, R140 ;  /* 0x0000008c8d8d7221 */ /* 0x000fe20000010000 */
[----:B------:R-:W-:Y:S03]  /*23070*/  FADD.FTZ R108, R108, R111 ;  /* 0x0000006f6c6c7221 */ /* 0x000fe60000010000 */
[----:B------:R-:W-:Y:S01]  /*23080*/  FADD.FTZ R156, R156, R141 ;  /* 0x0000008d9c9c7221 */ /* 0x000fe20000010000 */
[C---:B------:R-:W-:Y:S04]  /*23090*/  HMMA.16816.F32.BF16 R16, R72.reuse, R90, R16 ;  /* 0x0000005a4810723c */ /* 0x040fe80000041810 */
[----:B------:R-:W-:Y:S01]  /*230a0*/  MUFU.EX2 R91, R133 ;  /* 0x00000085005b7308 */ /* 0x000fe20000000800 */
[----:B------:R-:W-:Y:S01]  /*230b0*/  FADD.FTZ R143, R143, R108 ;  /* 0x0000006c8f8f7221 */ /* 0x000fe20000010000 */
[----:B------:R-:W-:Y:S02]  /*230c0*/  FADD.FTZ R155, R155, R156 ;  /* 0x0000009c9b9b7221 */ /* 0x000fe40000010000 */
[-C--:B-1----:R-:W-:Y:S06]  /*230d0*/  HMMA.16816.F32.BF16 R20, R72, R92.reuse, R20 ;  /* 0x0000005c4814723c */ /* 0x082fec0000041814 */
[----:B------:R-:W1:Y:S01]  /*230e0*/  MUFU.EX2 R90, R204 ;  /* 0x000000cc005a7308 */ /* 0x000e620000000800 */
[----:B--2---:R-:W-:Y:S02]  /*230f0*/  IMAD.MOV.U32 R201, RZ, RZ, R137 ;  /* 0x000000ffffc97224 */ /* 0x004fe400078e0089 */
[----:B------:R-:W-:Y:S01]  /*23100*/  FADD.FTZ R146, R146, R143 ;  /* 0x0000008f92927221 */ /* 0x000fe20000010000 */
[----:B------:R-:W-:Y:S01]  /*23110*/  FADD.FTZ R160, R160, R155 ;  /* 0x0000009ba0a07221 */ /* 0x000fe20000010000 */
[C---:B------:R-:W-:Y:S05]  /*23120*/  HMMA.16816.F32.BF16 R24, R76.reuse, R92, R24 ;  /* 0x0000005c4c18723c */ /* 0x040fea0000041818 */
[----:B------:R2:W-:Y:S01]  /*23130*/  MUFU.EX2 R92, R130 ;  /* 0x00000082005c7308 */ /* 0x0005e20000000800 */
[----:B------:R-:W-:Y:S02]  /*23140*/  FADD.FTZ R161, R161, R160 ;  /* 0x000000a0a1a17221 */ /* 0x000fe40000010000 */
[-C--:B------:R-:W-:Y:S07]  /*23150*/  HMMA.16816.F32.BF16 R28, R76, R94.reuse, R28 ;  /* 0x0000005e4c1c723c */ /* 0x080fee000004181c */
[----:B------:R-:W4:Y:S01]  /*23160*/  MUFU.EX2 R93, R124 ;  /* 0x0000007c005d7308 */ /* 0x000f220000000800 */
[----:B-1----:R-:W-:Y:S01]  /*23170*/  F2FP.BF16.F32.PACK_AB R137, R89, R90 ;  /* 0x0000005a5989723e */ /* 0x002fe200000010ff */
[----:B------:R-:W-:Y:S01]  /*23180*/  IMAD.MOV.U32 R204, RZ, RZ, R138 ;  /* 0x000000ffffcc7224 */ /* 0x000fe200078e008a */
[----:B------:R-:W-:Y:S01]  /*23190*/  F2FP.BF16.F32.PACK_AB R138, R213, R88 ;  /* 0x00000058d58a723e */ /* 0x000fe200000010ff */
[C---:B------:R-:W-:Y:S06]  /*231a0*/  HMMA.16816.F32.BF16 R32, R72.reuse, R94, R32 ;  /* 0x0000005e4820723c */ /* 0x040fec0000041820 */
[----:B------:R-:W-:Y:S01]  /*231b0*/  MUFU.EX2 R94, R118 ;  /* 0x00000076005e7308 */ /* 0x000fe20000000800 */
[----:B--2---:R-:W-:Y:S02]  /*231c0*/  MOV R130, R136 ;  /* 0x0000008800827202 */ /* 0x004fe40000000f00 */
[----:B------:R-:W-:Y:S01]  /*231d0*/  F2FP.BF16.F32.PACK_AB R136, R70, R69 ;  /* 0x000000454688723e */ /* 0x000fe200000010ff */
[-C--:B------:R-:W-:Y:S03]  /*231e0*/  HMMA.16816.F32.BF16 R36, R72, R80.reuse, R36 ;  /* 0x000000504824723c */ /* 0x080fe60000041824 */
[----:B----4-:R-:W-:Y:S05]  /*231f0*/  F2FP.BF16.F32.PACK_AB R132, R93, R92 ;  /* 0x0000005c5d84723e */ /* 0x010fea00000010ff */
[C---:B------:R-:W-:Y:S01]  /*23200*/  HMMA.16816.F32.BF16 R40, R76.reuse, R80, R40 ;  /* 0x000000504c28723c */ /* 0x040fe20000041828 */
[----:B------:R-:W1:Y:S07]  /*23210*/  MUFU.EX2 R81, R121 ;  /* 0x0000007900517308 */ /* 0x000e6e0000000800 */
[-C--:B------:R-:W-:Y:S08]  /*23220*/  HMMA.16816.F32.BF16 R44, R76, R82.reuse, R44 ;  /* 0x000000524c2c723c */ /* 0x080ff0000004182c */
[C---:B------:R-:W-:Y:S04]  /*23230*/  HMMA.16816.F32.BF16 R48, R72.reuse, R82, R48 ;  /* 0x000000524830723c */ /* 0x040fe80000041830 */
[----:B-1----:R-:W-:Y:S04]  /*23240*/  F2FP.BF16.F32.PACK_AB R133, R81, R94 ;  /* 0x0000005e5185723e */ /* 0x002fe800000010ff */
[-C--:B------:R-:W-:Y:S08]  /*23250*/  HMMA.16816.F32.BF16 R52, R72, R84.reuse, R52 ;  /* 0x000000544834723c */ /* 0x080ff00000041834 */
[C---:B------:R-:W-:Y:S08]  /*23260*/  HMMA.16816.F32.BF16 R56, R76.reuse, R84, R56 ;  /* 0x000000544c38723c */ /* 0x040ff00000041838 */
[-C--:B------:R-:W-:Y:S01]  /*23270*/  HMMA.16816.F32.BF16 R60, R76, R86.reuse, R60 ;  /* 0x000000564c3c723c */ /* 0x080fe2000004183c */
[----:B------:R-:W1:Y:S02]  /*23280*/  MUFU.EX2 R76, R203 ;  /* 0x000000cb004c7308 */ /* 0x000e640000000800 */
[----:B------:R-:W-:Y:S04]  /*23290*/  FADD.FTZ R78, R106, R99 ;  /* 0x000000636a4e7221 */ /* 0x000fe80000010000 */
[----:B------:R-:W-:Y:S01]  /*232a0*/  FADD.FTZ R78, R109, R78 ;  /* 0x0000004e6d4e7221 */ /* 0x000fe20000010000 */
[----:B------:R-:W-:Y:S04]  /*232b0*/  HMMA.16816.F32.BF16 R64, R72, R86, R64 ;  /* 0x000000564840723c */ /* 0x000fe80000041840 */
[----:B------:R-:W-:Y:S04]  /*232c0*/  FADD.FTZ R107, R107, R78 ;  /* 0x0000004e6b6b7221 */ /* 0x000fe80000010000 */
[-C--:B------:R-:W-:Y:S05]  /*232d0*/  HMMA.16816.F32.BF16 R192, R132, R180.reuse, R4 ;  /* 0x000000b484c0723c */ /* 0x080fea0000041804 */
[----:B-1----:R-:W-:Y:S01]  /*232e0*/  F2FP.BF16.F32.PACK_AB R139, R76, R91 ;  /* 0x0000005b4c8b723e */ /* 0x002fe200000010ff */
[----:B------:R-:W-:Y:S01]  /*232f0*/  FADD.FTZ R5, R149, R146 ;  /* 0x0000009295057221 */ /* 0x000fe20000010000 */
        /* <DEDUP_REMOVED lines=40> */
[C---:B------:R-:W-:Y:S01]  /*23580*/  HMMA.16816.F32.BF16 R164, R132.reuse, R166, R32 ;  /* 0x000000a684a4723c */ /* 0x040fe20000041820 */
[----:B------:R-:W2:Y:S03]  /*23590*/  LDSM.16.MT88.4 R4, [R96+0x3800] ;  /* 0x003800006004783b */ /* 0x000ea60000004200 */
        /* <DEDUP_REMOVED lines=63> */
[----:B------:R-:W-:Y:S02]  /*23990*/  FADD.FTZ R90, R89, R90 ;  /* 0x0000005a595a7221 */ /* 0x000fe40000010000 */
[----:B------:R-:W-:Y:S01]  /*239a0*/  FADD.FTZ R6, R213, R88 ;  /* 0x00000058d5067221 */ /* 0x000fe20000010000 */
[----:B------:R-:W-:Y:S01]  /*239b0*/  FADD.FTZ R5, R205, R202 ;  /* 0x000000cacd057221 */ /* 0x000fe20000010000 */
[----:B------:R-:W-:Y:S03]  /*239c0*/  FADD.FTZ R91, R91, R90 ;  /* 0x0000005a5b5b7221 */ /* 0x000fe60000010000 */
[----:B------:R-:W-:Y:S01]  /*239d0*/  STL [R1+0x5c], R6 ;  /* 0x00005c0601007387 */ /* 0x000fe20000100800 */
[----:B------:R-:W-:Y:S05]  /*239e0*/  FADD.FTZ R4, R76, R91 ;  /* 0x0000005b4c047221 */ /* 0x000fea0000010000 */
[----:B------:R1:W-:Y:S04]  /*239f0*/  STL [R1+0x58], R4 ;  /* 0x0000580401007387 */ /* 0x0003e80000100800 */
[----:B------:R3:W-:Y:S01]  /*23a00*/  STL [R1+0x60], R5 ;  /* 0x0000600501007387 */ /* 0x0007e20000100800 */
[----:B-1----:R-:W-:Y:S05]  /*23a10*/  FADD.FTZ R4, R125, R120 ;  /* 0x000000787d047221 */ /* 0x002fea0000010000 */
[----:B------:R3:W-:Y:S01]  /*23a20*/  STL [R1+0x54], R4 ;  /* 0x0000540401007387 */ /* 0x0007e20000100800 */
[----:B------:R-:W-:Y:S05]  /*23a30*/  BRA.U UP0, `(.L_x_1175) ;  /* 0xffffff5100f47547 */ /* 0x000fea000b83ffff */
.L_x_1174:
[----:B------:R-:W3:Y:S01]  /*23a40*/  LDL.LU R8, [R1+0x60] ;  /* 0x0000600001087983 */ /* 0x000ee20000300800 */
[----:B------:R-:W1:Y:S01]  /*23a50*/  S2R R24, SR_TID.X ;  /* 0x0000000000187919 */ /* 0x000e620000002100 */
[----:B------:R-:W-:Y:S01]  /*23a60*/  UISETP.NE.AND UP3, UPT, UR16, -0x1, UPT ;  /* 0xffffffff1000788c */ /* 0x000fe2000bf65270 */
[----:B------:R-:W4:Y:S01]  /*23a70*/  S2UR UR9, SR_CTAID.Y ;  /* 0x00000000000979c3 */ /* 0x000f220000002600 */
[----:B------:R-:W4:Y:S01]  /*23a80*/  LDCU.U8 UR4, c[0x0][0x549] ;  /* 0x0000a920ff0477ac */ /* 0x000f220008000000 */
[----:B--2---:R-:W2:Y:S01]  /*23a90*/  LDL.LU R6, [R1+0x54] ;  /* 0x0000540001067983 */ /* 0x004ea20000300800 */
[----:B------:R-:W4:Y:S03]  /*23aa0*/  LDCU.U8 UR8, c[0x0][0x548] ;  /* 0x0000a900ff0877ac */ /* 0x000f260008000000 */
[----:B------:R-:W2:Y:S04]  /*23ab0*/  LDL.LU R10, [R1+0x5c] ;  /* 0x00005c00010a7983 */ /* 0x000ea80000300800 */
[----:B------:R-:W2:Y:S01]  /*23ac0*/  LDL.LU R9, [R1+0x58] ;  /* 0x0000580001097983 */ /* 0x000ea20000300800 */
[----:B------:R-:W1:Y:S03]  /*23ad0*/  @!UP3 LDCU.64 UR6, c[0x0][0x400] ;  /* 0x00008000ff06b7ac */ /* 0x000e660008000a00 */
[----:B------:R-:W2:Y:S01]  /*23ae0*/  LDL.LU R7, [R1+0x2c] ;  /* 0x00002c0001077983 */ /* 0x000ea20000300800 */
[----:B------:R-:W2:Y:S01]  /*23af0*/  S2UR UR13, SR_CTAID.Z ;  /* 0x00000000000d79c3 */ /* 0x000ea20000002700 */
[----:B------:R-:W-:Y:S01]  /*23b00*/  UISETP.NE.AND UP2, UPT, UR16, -0x1, UPT ;  /* 0xffffffff1000788c */ /* 0x000fe2000bf45270 */
[----:B------:R-:W1:Y:S01]  /*23b10*/  LDCU UR11, c[0x0][0x434] ;  /* 0x00008680ff0b77ac */ /* 0x000e620008000800 */
[----:B----4-:R-:W-:Y:S01]  /*23b20*/  UISETP.NE.AND UP1, UPT, UR4, URZ, UPT ;  /* 0x000000ff0400728c */ /* 0x010fe2000bf25270 */
[----:B------:R-:W4:Y:S03]  /*23b30*/  LDCU UR4, c[0x0][0x434] ;  /* 0x00008680ff0477ac */ /* 0x000f260008000800 */
[----:B------:R-:W-:Y:S01]  /*23b40*/  UISETP.NE.AND UP0, UPT, UR8, URZ, !UP1 ;  /* 0x000000ff0800728c */ /* 0x000fe2000cf05270 */
[----:B-1----:R-:W-:Y:S01]  /*23b50*/  LOP3.LUT P5, RZ, R24, 0x8, RZ, 0xc0, !PT ;  /* 0x0000000818ff7812 */ /* 0x002fe200078ac0ff */
[----:B------:R-:W-:-:S05]  /*23b60*/  @!UP3 UIMAD.WIDE.U32 UR18, UR9, UR6, URZ ;  /* 0x000000060912b2a5 */ /* 0x000fca000f8e00ff */
[----:B------:R-:W4:Y:S01]  /*23b70*/  @UP1 LDCU UR12, c[0x0][0x430] ;  /* 0x00008600ff0c17ac */ /* 0x000f220008000800 */
[----:B------:R-:W-:Y:S01]  /*23b80*/  @!UP3 UIMAD UR10, UR9, UR7, UR19 ;  /* 0x00000007090ab2a4 */ /* 0x000fe2000f8e0213 */
[----:B------:R-:W1:Y:S01]  /*23b90*/  @UP3 LDCU.64 UR6, c[0x0][0x408] ;  /* 0x00008100ff0637ac */ /* 0x000e620008000a00 */
[----:B------:R-:W2:Y:S01]  /*23ba0*/  @UP1 LDCU UR15, c[0x0][0x430] ;  /* 0x00008600ff0f17ac */ /* 0x000ea20008000800 */
[----:B----4-:R-:W-:Y:S02]  /*23bb0*/  @UP1 UIMAD UR11, UR12, UR4, URZ ;  /* 0x000000040c0b12a4 */ /* 0x010fe4000f8e02ff */
[----:B-1----:R-:W-:Y:S01]  /*23bc0*/  @UP3 UIMAD.WIDE.U32 UR20, UR16, UR6, URZ ;  /* 0x00000006101432a5 */ /* 0x002fe2000f8e00ff */
[----:B------:R-:W1:Y:S03]  /*23bd0*/  S2UR UR6, SR_CTAID.X ;  /* 0x00000000000679c3 */ /* 0x000e660000002500 */
[----:B------:R-:W-:-:S02]  /*23be0*/  @UP3 UIMAD UR10, UR16, UR7, UR21 ;  /* 0x00000007100a32a4 */ /* 0x000fc4000f8e0215 */
[----:B------:R-:W-:Y:S01]  /*23bf0*/  @!UP2 UIMAD UR16, UR9, UR4, URZ ;  /* 0x000000040910a2a4 */ /* 0x000fe2000f8e02ff */
[----:B------:R-:W-:Y:S01]  /*23c00*/  @UP1 UMOV UR7, 0x1 ;  /* 0x0000000100071882 */ /* 0x000fe20000000000 */
[----:B------:R-:W-:Y:S02]  /*23c10*/  @UP3 UMOV UR18, UR20 ;  /* 0x0000001400123c82 */ /* 0x000fe40008000000 */
[----:B------:R-:W-:Y:S01]  /*23c20*/  USHF.R.S32.HI UR12, URZ, 0x1f, UR16 ;  /* 0x0000001fff0c7899 */ /* 0x000fe20008011410 */
[----:B---3--:R-:W3:Y:S04]  /*23c30*/  SHFL.BFLY PT, R5, R8, 0x2, 0x1f ;  /* 0x0c401f0008057f89 */ /* 0x008ee800000e0000 */
[----:B--2---:R-:W2:Y:S04]  /*23c40*/  SHFL.BFLY PT, R15, R6, 0x2, 0x1f ;  /* 0x0c401f00060f7f89 */ /* 0x004ea800000e0000 */
[----:B------:R-:W4:Y:S04]  /*23c50*/  SHFL.BFLY PT, R4, R10, 0x2, 0x1f ;  /* 0x0c401f000a047f89 */ /* 0x000f2800000e0000 */
[----:B------:R-:W1:Y:S01]  /*23c60*/  SHFL.BFLY PT, R12, R9, 0x2, 0x1f ;  /* 0x0c401f00090c7f89 */ /* 0x000e6200000e0000 */
[----:B------:R-:W-:Y:S01]  /*23c70*/  MOV R16, R7 ;  /* 0x0000000700107202 */ /* 0x000fe20000000f00 */
[----:B---3--:R-:W-:-:S03]  /*23c80*/  FADD.FTZ R5, R5, R8 ;  /* 0x0000000805057221 */ /* 0x008fc60000010000 */
[----:B------:R-:W-:Y:S02]  /*23c90*/  LOP3.LUT R14, R16, 0x1f8, RZ, 0xc0, !PT ;  /* 0x000001f8100e7812 */ /* 0x000fe400078ec0ff */
[----:B------:R-:W3:Y:S02]  /*23ca0*/  SHFL.BFLY PT, R8, R5, 0x1, 0x1f ;  /* 0x0c201f0005087f89 */ /* 0x000ee400000e0000 */
[----:B------:R-:W-:Y:S01]  /*23cb0*/  LOP3.LUT R14, R14, 0x38, R24, 0x78, !PT ;  /* 0x000000380e0e7812 */ /* 0x000fe200078e7818 */
[----:B--2---:R-:W-:Y:S01]  /*23cc0*/  FADD.FTZ R15, R15, R6 ;  /* 0x000000060f0f7221 */ /* 0x004fe20000010000 */
[----:B----4-:R-:W-:-:S04]  /*23cd0*/  FADD.FTZ R4, R4, R10 ;  /* 0x0000000a04047221 */ /* 0x010fc80000010000 */
[----:B------:R-:W2:Y:S01]  /*23ce0*/  SHFL.BFLY PT, R6, R15, 0x1, 0x1f ;  /* 0x0c201f000f067f89 */ /* 0x000ea200000e0000 */
[----:B-1----:R-:W-:-:S03]  /*23cf0*/  FADD.FTZ R12, R12, R9 ;  /* 0x000000090c0c7221 */ /* 0x002fc60000010000 */
[----:B------:R-:W1:Y:S04]  /*23d00*/  SHFL.BFLY PT, R13, R4, 0x1, 0x1f ;  /* 0x0c201f00040d7f89 */ /* 0x000e6800000e0000 */
[----:B------:R-:W4:Y:S01]  /*23d10*/  SHFL.BFLY PT, R11, R12, 0x1, 0x1f ;  /* 0x0c201f000c0b7f89 */ /* 0x000f2200000e0000 */
[----:B---3--:R-:W-:Y:S01]  /*23d20*/  FADD.FTZ R7, R5, R8 ;  /* 0x0000000805077221 */ /* 0x008fe20000010000 */
[C---:B------:R-:W-:Y:S02]  /*23d30*/  SHF.L.U32 R8, R24.reuse, 0x4, RZ ;  /* 0x0000000418087819 */ /* 0x040fe400000006ff */
[----:B------:R-:W-:Y:S01]  /*23d40*/  SHF.L.U32 R5, R24, 0x5, RZ ;  /* 0x0000000518057819 */ /* 0x000fe200000006ff */
[----:B------:R-:W3:Y:S01]  /*23d50*/  MUFU.RCP R10, R7 ;  /* 0x00000007000a7308 */ /* 0x000ee20000001000 */
[----:B------:R-:W-:-:S02]  /*23d60*/  LOP3.LUT R8, R8, 0x1c0, RZ, 0xc0, !PT ;  /* 0x000001c008087812 */ /* 0x000fc400078ec0ff */
[----:B-----5:R-:W-:Y:S01]  /*23d70*/  LOP3.LUT R5, R232, 0x7c00, R5, 0xf8, !PT ;  /* 0x00007c00e8057812 */ /* 0x020fe200078ef805 */
[----:B--2---:R-:W-:Y:S01]  /*23d80*/  FADD.FTZ R6, R15, R6 ;  /* 0x000000060f067221 */ /* 0x004fe20000010000 */
[----:B------:R-:W-:Y:S02]  /*23d90*/  LOP3.LUT R8, R8, 0x38, R233, 0xf8, !PT ;  /* 0x0000003808087812 */ /* 0x000fe400078ef8e9 */
[----:B------:R-:W-:Y:S01]  /*23da0*/  FSETP.NE.FTZ.AND P3, PT, R7, RZ, PT ;  /* 0x000000ff0700720b */ /* 0x000fe20003f75000 */
[----:B-1----:R-:W-:Y:S01]  /*23db0*/  FADD.FTZ R13, R4, R13 ;  /* 0x0000000d040d7221 */ /* 0x002fe20000010000 */
[----:B------:R-:W-:Y:S01]  /*23dc0*/  LOP3.LUT R5, R5, R8, RZ, 0xfc, !PT ;  /* 0x0000000805057212 */ /* 0x000fe200078efcff */
[----:B------:R-:W1:Y:S01]  /*23dd0*/  MUFU.RCP R9, R6 ;  /* 0x0000000600097308 */ /* 0x000e620000001000 */
[----:B------:R-:W-:Y:S01]  /*23de0*/  FSETP.NE.FTZ.AND P2, PT, R6, RZ, PT ;  /* 0x000000ff0600720b */ /* 0x000fe20003f55000 */
[----:B----4-:R-:W-:Y:S01]  /*23df0*/  FADD.FTZ R11, R12, R11 ;  /* 0x0000000b0c0b7221 */ /* 0x010fe20000010000 */
[----:B------:R-:W-:-:S02]  /*23e00*/  FSETP.NE.FTZ.AND P1, PT, R13, RZ, PT ;  /* 0x000000ff0d00720b */ /* 0x000fc40003f35000 */
[----:B------:R-:W-:Y:S02]  /*23e10*/  LEA R5, R5, UR5, 0x1 ;  /* 0x0000000505057c11 */ /* 0x000fe4000f8e08ff */
[----:B------:R-:W-:Y:S01]  /*23e20*/  FSETP.NE.FTZ.AND P0, PT, R11, RZ, PT ;  /* 0x000000ff0b00720b */ /* 0x000fe20003f15000 */
[----:B------:R-:W2:Y:S01]  /*23e30*/  MUFU.RCP R4, R13 ;  /* 0x0000000d00047308 */ /* 0x000ea20000001000 */
[----:B---3--:R-:W-:Y:S02]  /*23e40*/  FSEL R10, R10, 1, P3 ;  /* 0x3f8000000a0a7808 */ /* 0x008fe40001800000 */
[----:B------:R-:W-:Y:S02]  /*23e50*/  IADD3 R17, PT, PT, R5, 0x40, RZ ;  /* 0x0000004005117810 */ /* 0x000fe40007ffe0ff */
[----:B------:R-:W-:Y:S01]  /*23e60*/  MOV R12, 0x7f800000 ;  /* 0x7f800000000c7802 */ /* 0x000fe20000000f00 */
[C---:B------:R-:W-:Y:S01]  /*23e70*/  FMUL.FTZ R192, R10.reuse, R192 ;  /* 0x000000c00ac07220 */ /* 0x040fe20000410000 */
[C---:B------:R-:W-:Y:S01]  /*23e80*/  FMUL.FTZ R193, R10.reuse, R193 ;  /* 0x000000c10ac17220 */ /* 0x040fe20000410000 */
[----:B------:R-:W3:Y:S01]  /*23e90*/  MUFU.RCP R8, R11 ;  /* 0x0000000b00087308 */ /* 0x000ee20000001000 */
[----:B-1----:R-:W-:Y:S01]  /*23ea0*/  FSEL R9, R9, 1, P2 ;  /* 0x3f80000009097808 */ /* 0x002fe20001000000 */
[C---:B------:R-:W-:Y:S01]  /*23eb0*/  FMUL.FTZ R180, R10.reuse, R180 ;  /* 0x000000b40ab47220 */ /* 0x040fe20000410000 */
[C---:B------:R-:W-:Y:S01]  /*23ec0*/  FMUL.FTZ R181, R10.reuse, R181 ;  /* 0x000000b50ab57220 */ /* 0x040fe20000410000 */
[C---:B------:R-:W-:Y:S01]  /*23ed0*/  FMUL.FTZ R176, R10.reuse, R176 ;  /* 0x000000b00ab07220 */ /* 0x040fe20000410000 */
[----:B------:R-:W-:Y:S01]  /*23ee0*/  FMUL.FTZ R177, R10, R177 ;  /* 0x000000b10ab17220 */ /* 0x000fe20000410000 */
[C---:B------:R-:W-:Y:S01]  /*23ef0*/  FMUL.FTZ R194, R9.reuse, R194 ;  /* 0x000000c209c27220 */ /* 0x040fe20000410000 */
[C---:B------:R-:W-:Y:S01]  /*23f00*/  FMUL.FTZ R195, R9.reuse, R195 ;  /* 0x000000c309c37220 */ /* 0x040fe20000410000 */
[C---:B------:R-:W-:Y:S01]  /*23f10*/  FMUL.FTZ R182, R9.reuse, R182 ;  /* 0x000000b609b67220 */ /* 0x040fe20000410000 */
[----:B--2---:R-:W-:Y:S01]  /*23f20*/  FSEL R4, R4, 1, P1 ;  /* 0x3f80000004047808 */ /* 0x004fe20000800000 */
        /* <DEDUP_REMOVED lines=20> */
[----:B---3--:R-:W-:Y:S01]  /*24070*/  FSEL R8, R8, 1, P0 ;  /* 0x3f80000008087808 */ /* 0x008fe20000000000 */
[----:B------:R-:W-:Y:S01]  /*24080*/  FMUL.FTZ R165, R10, R165 ;  /* 0x000000a50aa57220 */ /* 0x000fe20000410000 */
[----:B------:R-:W-:Y:S01]  /*24090*/  MOV R4, 0x10 ;  /* 0x0000001000047802 */ /* 0x000fe20000000f00 */
[C---:B------:R-:W-:Y:S01]  /*240a0*/  FMUL.FTZ R166, R9.reuse, R166 ;  /* 0x000000a609a67220 */ /* 0x040fe20000410000 */
[----:B------:R-:W-:Y:S01]  /*240b0*/  FMUL.FTZ R167, R9, R167 ;  /* 0x000000a709a77220 */ /* 0x000fe20000410000 */
[----:B------:R-:W-:Y:S01]  /*240c0*/  FMUL.FTZ R190, R8, R190 ;  /* 0x000000be08be7220 */ /* 0x000fe20000410000 */
[----:B------:R-:W-:Y:S01]  /*240d0*/  SEL R4, R4, 0xfffffff0, !P4 ;  /* 0xfffffff004047807 */ /* 0x000fe20006000000 */
        /* <DEDUP_REMOVED lines=15> */
[----:B------:R-:W-:Y:S01]  /*241d0*/  LOP3.LUT P4, RZ, R24, 0x10, RZ, 0xc0, !PT ;  /* 0x0000001018ff7812 */ /* 0x000fe2000788c0ff */
[C---:B------:R-:W-:Y:S01]  /*241e0*/  FMUL.FTZ R160, R10.reuse, R160 ;  /* 0x000000a00aa07220 */ /* 0x040fe20000410000 */
[----:B------:R-:W-:Y:S01]  /*241f0*/  MOV R8, 0x20 ;  /* 0x0000002000087802 */ /* 0x000fe20000000f00 */
[----:B------:R-:W-:Y:S01]  /*24200*/  FMUL.FTZ R161, R10, R161 ;  /* 0x000000a10aa17220 */ /* 0x000fe20000410000 */
[----:B------:R-:W-:Y:S01]  /*24210*/  F2FP.BF16.F32.PACK_AB R192, R193, R192 ;  /* 0x000000c0c1c0723e */ /* 0x000fe200000010ff */
[C---:B------:R-:W-:Y:S01]  /*24220*/  FMUL.FTZ R162, R9.reuse, R162 ;  /* 0x000000a209a27220 */ /* 0x040fe20000410000 */
[----:B------:R-:W-:Y:S01]  /*24230*/  SEL R8, R8, 0xffffffe0, !P5 ;  /* 0xffffffe008087807 */ /* 0x000fe20006800000 */
[----:B------:R-:W-:Y:S01]  /*24240*/  FMUL.FTZ R163, R9, R163 ;  /* 0x000000a309a37220 */ /* 0x000fe20000410000 */
[----:B------:R-:W-:Y:S01]  /*24250*/  F2FP.BF16.F32.PACK_AB R194, R195, R194 ;  /* 0x000000c2c3c2723e */ /* 0x000fe200000010ff */
[C---:B------:R-:W-:Y:S01]  /*24260*/  FMUL.FTZ R148, R10.reuse, R148 ;  /* 0x000000940a947220 */ /* 0x040fe20000410000 */
[----:B------:R-:W-:Y:S01]  /*24270*/  F2FP.BF16.F32.PACK_AB R180, R181, R180 ;  /* 0x000000b4b5b4723e */ /* 0x000fe200000010ff */
[----:B------:R-:W-:Y:S01]  /*24280*/  FMUL.FTZ R149, R10, R149 ;  /* 0x000000950a957220 */ /* 0x000fe20000410000 */
[----:B------:R-:W-:Y:S01]  /*24290*/  F2FP.BF16.F32.PACK_AB R182, R183, R182 ;  /* 0x000000b6b7b6723e */ /* 0x000fe200000010ff */
[C---:B------:R-:W-:Y:S01]  /*242a0*/  FMUL.FTZ R150, R9.reuse, R150 ;  /* 0x0000009609967220 */ /* 0x040fe20000410000 */
[----:B------:R-:W-:Y:S01]  /*242b0*/  IADD3 R15, PT, PT, R4, R5, RZ ;  /* 0x00000005040f7210 */ /* 0x000fe20007ffe0ff */
[----:B------:R-:W-:Y:S01]  /*242c0*/  FMUL.FTZ R151, R9, R151 ;  /* 0x0000009709977220 */ /* 0x000fe20000410000 */
[----:B------:R-:W-:Y:S01]  /*242d0*/  IADD3 R19, PT, PT, R8, R5, RZ ;  /* 0x0000000508137210 */ /* 0x000fe20007ffe0ff */
[----:B------:R-:W-:Y:S01]  /*242e0*/  STS [R5], R192 ;  /* 0x000000c005007388 */ /* 0x000fe20000000800 */
[----:B------:R-:W-:Y:S01]  /*242f0*/  F2FP.BF16.F32.PACK_AB R188, R189, R188 ;  /* 0x000000bcbdbc723e */ /* 0x000fe200000010ff */
[C---:B------:R-:W-:Y:S01]  /*24300*/  FMUL.FTZ R144, R10.reuse, R144 ;  /* 0x000000900a907220 */ /* 0x040fe20000410000 */
[----:B------:R-:W-:Y:S01]  /*24310*/  F2FP.BF16.F32.PACK_AB R190, R191, R190 ;  /* 0x000000bebfbe723e */ /* 0x000fe200000010ff */
[----:B------:R-:W-:Y:S01]  /*24320*/  STS [R5+0x400], R194 ;  /* 0x000400c205007388 */ /* 0x000fe20000000800 */
        /* <DEDUP_REMOVED lines=12> */
[----:B------:R-:W-:Y:S01]  /*243f0*/  @P4 IADD3 R17, PT, PT, R5, -0x40, RZ ;  /* 0xffffffc005114810 */ /* 0x000fe20007ffe0ff */
[----:B------:R-:W-:Y:S01]  /*24400*/  STS [R5+0x2000], R188 ;  /* 0x002000bc05007388 */ /* 0x000fe20000000800 */
[----:B------:R-:W-:Y:S01]  /*24410*/  IADD3 R21, PT, PT, R4, R19, RZ ;  /* 0x0000001304157210 */ /* 0x000fe20007ffe0ff */
[C---:B------:R-:W-:Y:S01]  /*24420*/  FMUL.FTZ R132, R10.reuse, R132 ;  /* 0x000000840a847220 */ /* 0x040fe20000410000 */
[----:B------:R-:W-:Y:S01]  /*24430*/  F2FP.BF16.F32.PACK_AB R172, R173, R172 ;  /* 0x000000acadac723e */ /* 0x000fe200000010ff */
[----:B------:R1:W-:Y:S01]  /*24440*/  STS [R5+0x2400], R190 ;  /* 0x002400be05007388 */ /* 0x0003e20000000800 */
[----:B------:R-:W-:Y:S01]  /*24450*/  F2FP.BF16.F32.PACK_AB R174, R175, R174 ;  /* 0x000000aeafae723e */ /* 0x000fe200000010ff */
[----:B------:R-:W-:Y:S01]  /*24460*/  FMUL.FTZ R133, R10, R133 ;  /* 0x000000850a857220 */ /* 0x000fe20000410000 */
[----:B------:R-:W-:Y:S01]  /*24470*/  F2FP.BF16.F32.PACK_AB R168, R169, R168 ;  /* 0x000000a8a9a8723e */ /* 0x000fe200000010ff */
[----:B------:R-:W-:Y:S01]  /*24480*/  FMUL.FTZ R9, R9, R135 ;  /* 0x0000008709097220 */ /* 0x000fe20000410000 */
[----:B------:R-:W-:Y:S01]  /*24490*/  F2FP.BF16.F32.PACK_AB R170, R171, R170 ;  /* 0x000000aaabaa723e */ /* 0x000fe200000010ff */
[----:B------:R-:W-:Y:S01]  /*244a0*/  STS [R15+0x2000], R184 ;  /* 0x002000b80f007388 */ /* 0x000fe20000000800 */
[----:B------:R-:W-:Y:S01]  /*244b0*/  F2FP.BF16.F32.PACK_AB R160, R161, R160 ;  /* 0x000000a0a1a0723e */ /* 0x000fe200000010ff */
[----:B------:R-:W2:Y:S01]  /*244c0*/  @P3 MUFU.LG2 R7, R7 ;  /* 0x0000000700073308 */ /* 0x000ea20000000c00 */
[----:B------:R-:W-:Y:S01]  /*244d0*/  F2FP.BF16.F32.PACK_AB R162, R163, R162 ;  /* 0x000000a2a3a2723e */ /* 0x000fe200000010ff */
[----:B------:R3:W-:Y:S01]  /*244e0*/  STS [R15+0x2400], R186 ;  /* 0x002400ba0f007388 */ /* 0x0007e20000000800 */
[----:B------:R-:W-:-:S02]  /*244f0*/  F2FP.BF16.F32.PACK_AB R148, R149, R148 ;  /* 0x000000949594723e */ /* 0x000fc400000010ff */
[----:B------:R-:W-:Y:S01]  /*24500*/  F2FP.BF16.F32.PACK_AB R150, R151, R150 ;  /* 0x000000969796723e */ /* 0x000fe200000010ff */
[----:B------:R-:W-:Y:S01]  /*24510*/  STS [R19], R176 ;  /* 0x000000b013007388 */ /* 0x000fe20000000800 */
[----:B------:R-:W-:Y:S01]  /*24520*/  F2FP.BF16.F32.PACK_AB R156, R157, R156 ;  /* 0x0000009c9d9c723e */ /* 0x000fe200000010ff */
[----:B------:R-:W4:Y:S01]  /*24530*/  @P2 MUFU.LG2 R6, R6 ;  /* 0x0000000600062308 */ /* 0x000f220000000c00 */
[----:B------:R-:W-:Y:S01]  /*24540*/  F2FP.BF16.F32.PACK_AB R158, R159, R158 ;  /* 0x0000009e9f9e723e */ /* 0x000fe200000010ff */
[----:B------:R-:W-:Y:S01]  /*24550*/  STS [R19+0x400], R178 ;  /* 0x000400b213007388 */ /* 0x000fe20000000800 */
[----:B------:R-:W-:Y:S02]  /*24560*/  F2FP.BF16.F32.PACK_AB R152, R153, R152 ;  /* 0x000000989998723e */ /* 0x000fe400000010ff */
[----:B------:R-:W-:Y:S01]  /*24570*/  F2FP.BF16.F32.PACK_AB R154, R155, R154 ;  /* 0x0000009a9b9a723e */ /* 0x000fe200000010ff */
[----:B------:R-:W-:Y:S01]  /*24580*/  STS [R21], R164 ;  /* 0x000000a415007388 */ /* 0x000fe20000000800 */
[----:B------:R-:W-:-:S02]  /*24590*/  F2FP.BF16.F32.PACK_AB R144, R145, R144 ;  /* 0x000000909190723e */ /* 0x000fc400000010ff */
[-C--:B-1----:R-:W-:Y:S01]  /*245a0*/  IADD3 R5, PT, PT, R4, R17.reuse, RZ ;  /* 0x0000001104057210 */ /* 0x082fe20007ffe0ff */
[----:B------:R-:W-:Y:S01]  /*245b0*/  STS [R21+0x400], R166 ;  /* 0x000400a615007388 */ /* 0x000fe20000000800 */
[----:B------:R-:W-:Y:S02]  /*245c0*/  F2FP.BF16.F32.PACK_AB R146, R147, R146 ;  /* 0x000000929392723e */ /* 0x000fe400000010ff */
[----:B------:R-:W-:Y:S01]  /*245d0*/  F2FP.BF16.F32.PACK_AB R132, R133, R132 ;  /* 0x000000848584723e */ /* 0x000fe200000010ff */
[----:B------:R-:W-:Y:S01]  /*245e0*/  STS [R19+0x2000], R172 ;  /* 0x002000ac13007388 */ /* 0x000fe20000000800 */
[----:B------:R-:W-:Y:S02]  /*245f0*/  F2FP.BF16.F32.PACK_AB R9, R9, R134 ;  /* 0x000000860909723e */ /* 0x000fe400000010ff */
[----:B------:R-:W-:Y:S01]  /*24600*/  F2FP.BF16.F32.PACK_AB R140, R141, R140 ;  /* 0x0000008c8d8c723e */ /* 0x000fe200000010ff */
[----:B------:R1:W-:Y:S01]  /*24610*/  STS [R19+0x2400], R174 ;  /* 0x002400ae13007388 */ /* 0x0003e20000000800 */
[----:B---3--:R-:W-:-:S02]  /*24620*/  IADD3 R15, PT, PT, R8, R17, RZ ;  /* 0x00000011080f7210 */ /* 0x008fc40007ffe0ff */
[----:B------:R-:W-:Y:S01]  /*24630*/  F2FP.BF16.F32.PACK_AB R142, R143, R142 ;  /* 0x0000008e8f8e723e */ /* 0x000fe200000010ff */
[----:B------:R-:W-:Y:S01]  /*24640*/  STS [R21+0x2000], R168 ;  /* 0x002000a815007388 */ /* 0x000fe20000000800 */
[----:B------:R-:W-:Y:S01]  /*24650*/  F2FP.BF16.F32.PACK_AB R136, R137, R136 ;  /* 0x000000888988723e */ /* 0x000fe200000010ff */
[----:B------:R2:W3:Y:S01]  /*24660*/  @P1 MUFU.LG2 R8, R13 ;  /* 0x0000000d00081308 */ /* 0x0004e20000000c00 */
[----:B------:R-:W-:Y:S01]  /*24670*/  F2FP.BF16.F32.PACK_AB R138, R139, R138 ;  /* 0x0000008a8b8a723e */ /* 0x000fe200000010ff */
[----:B------:R-:W-:Y:S04]  /*24680*/  STS [R21+0x2400], R170 ;  /* 0x002400aa15007388 */ /* 0x000fe80000000800 */
[----:B------:R-:W-:Y:S04]  /*24690*/  STS [R17], R160 ;  /* 0x000000a011007388 */ /* 0x000fe80000000800 */
[----:B------:R-:W-:Y:S04]  /*246a0*/  STS [R17+0x400], R162 ;  /* 0x000400a211007388 */ /* 0x000fe80000000800 */
[----:B------:R-:W-:Y:S01]  /*246b0*/  STS [R5], R148 ;  /* 0x0000009405007388 */ /* 0x000fe20000000800 */
[----:B--2---:R-:W-:-:S03]  /*246c0*/  @P3 FMUL.FTZ R13, R7, 0.69314718246459960938 ;  /* 0x3f317218070d3820 */ /* 0x004fc60000410000 */
[----:B------:R-:W-:Y:S01]  /*246d0*/  STS [R5+0x400], R150 ;  /* 0x0004009605007388 */ /* 0x000fe20000000800 */
[----:B-1----:R-:W-:Y:S02]  /*246e0*/  IADD3 R19, PT, PT, R4, R15, RZ ;  /* 0x0000000f04137210 */ /* 0x002fe40007ffe0ff */
[----:B------:R-:W1:Y:S01]  /*246f0*/  @P2 LDC R4, c[0x0][0x458] ;  /* 0x00011600ff042b82 */ /* 0x000e620000000800 */
[----:B------:R-:W-:Y:S01]  /*24700*/  STS [R17+0x2000], R156 ;  /* 0x0020009c11007388 */ /* 0x000fe20000000800 */
[----:B------:R-:W-:-:S03]  /*24710*/  LOP3.LUT R7, R14, 0x1e00, R16, 0xf8, !PT ;  /* 0x00001e000e077812 */ /* 0x000fc600078ef810 */
[----:B------:R2:W-:Y:S04]  /*24720*/  STS [R17+0x2400], R158 ;  /* 0x0024009e11007388 */ /* 0x0005e80000000800 */
[----:B------:R-:W-:Y:S04]  /*24730*/  STS [R5+0x2000], R152 ;  /* 0x0020009805007388 */ /* 0x000fe80000000800 */
[----:B------:R4:W-:Y:S04]  /*24740*/  STS [R5+0x2400], R154 ;  /* 0x0024009a05007388 */ /* 0x0009e80000000800 */
[----:B------:R-:W-:Y:S04]  /*24750*/  STS [R15], R144 ;  /* 0x000000900f007388 */ /* 0x000fe80000000800 */
[----:B------:R-:W-:Y:S04]  /*24760*/  STS [R15+0x400], R146 ;  /* 0x000400920f007388 */ /* 0x000fe80000000800 */
[----:B------:R-:W-:Y:S04]  /*24770*/  STS [R19], R132 ;  /* 0x0000008413007388 */ /* 0x000fe80000000800 */
[----:B------:R3:W-:Y:S01]  /*24780*/  STS [R19+0x400], R9 ;  /* 0x0004000913007388 */ /* 0x0007e20000000800 */
[----:B--2---:R-:W2:Y:S03]  /*24790*/  @P3 LDC R17, c[0x0][0x458] ;  /* 0x00011600ff113b82 */ /* 0x004ea60000000800 */
[----:B------:R-:W-:Y:S04]  /*247a0*/  STS [R15+0x2000], R140 ;  /* 0x0020008c0f007388 */ /* 0x000fe80000000800 */
[----:B------:R1:W-:Y:S01]  /*247b0*/  STS [R15+0x2400], R142 ;  /* 0x0024008e0f007388 */ /* 0x0003e20000000800 */
[----:B----4-:R-:W4:Y:S03]  /*247c0*/  @P0 LDC R5, c[0x0][0x458] ;  /* 0x00011600ff050b82 */ /* 0x010f260000000800 */
[----:B------:R1:W-:Y:S01]  /*247d0*/  STS [R19+0x2000], R136 ;  /* 0x0020008813007388 */ /* 0x0003e20000000800 */
[----:B------:R-:W1:Y:S03]  /*247e0*/  S2R R10, SR_CTAID.X ;  /* 0x00000000000a7919 */ /* 0x000e660000002500 */
[----:B------:R1:W-:Y:S01]  /*247f0*/  STS [R19+0x2400], R138 ;  /* 0x0024008a13007388 */ /* 0x0003e20000000800 */
[----:B---3--:R-:W3:Y:S01]  /*24800*/  @P1 LDC R9, c[0x0][0x458] ;  /* 0x00011600ff091b82 */ /* 0x008ee20000000800 */
[----:B--2---:R-:W-:Y:S01]  /*24810*/  @P3 FFMA.FTZ R12, R68, R17, R13 ;  /* 0x00000011440c3223 */ /* 0x004fe2000001000d */
[----:B-1----:R1:W2:Y:S01]  /*24820*/  @P0 MUFU.LG2 R15, R11 ;  /* 0x0000000b000f0308 */ /* 0x0022a20000000c00 */
[----:B------:R-:W-:Y:S05]  /*24830*/  BRA.U UP1, `(.L_x_1178) ;  /* 0x0000000101207547 */ /* 0x000fea000b800000 */
[----:B------:R-:W-:Y:S01]  /*24840*/  UISETP.NE.AND UP1, UPT, UR8, URZ, UPT ;  /* 0x000000ff0800728c */ /* 0x000fe2000bf25270 */
[----:B------:R-:W5:Y:S10]  /*24850*/  LDCU UR8, c[0x0][0x3e0] ;  /* 0x00007c00ff0877ac */ /* 0x000f740008000800 */
[----:B------:R-:W5:Y:S01]  /*24860*/  @UP1 LDCU UR7, c[0x0][0x454] ;  /* 0x00008a80ff0717ac */ /* 0x000f620008000800 */
[----:B------:R-:W-:Y:S01]  /*24870*/  @UP1 UMOV UR15, 0x1 ;  /* 0x00000001000f1882 */ /* 0x000fe20000000000 */
[----:B------:R-:W1:Y:S01]  /*24880*/  @UP1 LDCU UR11, c[0x0][0x454] ;  /* 0x00008a80ff0b17ac */ /* 0x000e620008000800 */
[----:B------:R-:W-:Y:S01]  /*24890*/  @!UP1 UMOV UR15, 0x1 ;  /* 0x00000001000f9882 */ /* 0x000fe20000000000 */
[----:B-----5:R-:W-:-:S02]  /*248a0*/  @UP1 UIMAD UR7, UR7, UR8, URZ ;  /* 0x00000008070712a4 */ /* 0x020fc4000f8e02ff */
[----:B-1----:R-:W-:-:S12]  /*248b0*/  @!UP1 UIMAD UR7, UR4, UR8, URZ ;  /* 0x00000008040792a4 */ /* 0x002fd8000f8e02ff */
.L_x_1178:
[----:B------:R-:W-:Y:S01]  /*248c0*/  UIMAD UR11, UR13, UR11, URZ ;  /* 0x0000000b0d0b72a4 */ /* 0x000fe2000f8e02ff */
[----:B------:R-:W-:Y:S01]  /*248d0*/  LOP3.LUT P3, RZ, R24, 0x3, RZ, 0xc0, !PT ;  /* 0x0000000318ff7812 */ /* 0x000fe2000786c0ff */
[----:B------:R-:W-:Y:S01]  /*248e0*/  UIMAD UR8, UR6, UR15, URZ ;  /* 0x0000000f060872a4 */ /* 0x000fe2000f8e02ff */
[----:B--2---:R-:W-:Y:S01]  /*248f0*/  @P0 FMUL.FTZ R15, R15, 0.69314718246459960938 ;  /* 0x3f3172180f0f0820 */ /* 0x004fe20000410000 */
[----:B------:R-:W-:Y:S01]  /*24900*/  USEL UR16, UR16, URZ, UP0 ;  /* 0x000000ff10107287 */ /* 0x000fe20008000000 */
[----:B------:R-:W-:Y:S01]  /*24910*/  @P2 FMUL.FTZ R6, R6, 0.69314718246459960938 ;  /* 0x3f31721806062820 */ /* 0x000fe20000410000 */
[----:B------:R-:W-:Y:S01]  /*24920*/  @!UP0 UIMAD UR11, UR9, UR7, UR11 ;  /* 0x00000007090b82a4 */ /* 0x000fe2000f8e020b */
[----:B------:R-:W-:Y:S01]  /*24930*/  @P1 FMUL.FTZ R17, R8, 0.69314718246459960938 ;  /* 0x3f31721808111820 */ /* 0x000fe20000410000 */
[----:B------:R-:W-:Y:S01]  /*24940*/  USHF.L.U32 UR8, UR8, 0x7, URZ ;  /* 0x0000000708087899 */ /* 0x000fe200080006ff */
[----:B------:R-:W-:Y:S01]  /*24950*/  BAR.SYNC.DEFER_BLOCKING 0x0 ;  /* 0x0000000000007b1d */ /* 0x000fe20000010000 */
[----:B------:R-:W-:Y:S01]  /*24960*/  USEL UR12, UR12, URZ, UP0 ;  /* 0x000000ff0c0c7287 */ /* 0x000fe20008000000 */
[----:B-1----:R-:W-:Y:S01]  /*24970*/  MOV R11, 0x7f800000 ;  /* 0x7f800000000b7802 */ /* 0x002fe20000000f00 */
[----:B------:R-:W-:Y:S01]  /*24980*/  USHF.R.S32.HI UR7, URZ, 0x1f, UR11 ;  /* 0x0000001fff077899 */ /* 0x000fe2000801140b */
[----:B------:R-:W-:Y:S01]  /*24990*/  MOV R14, 0x7f800000 ;  /* 0x7f800000000e7802 */ /* 0x000fe20000000f00 */
[----:B------:R-:W-:Y:S01]  /*249a0*/  USHF.R.S32.HI UR4, URZ, 0x1f, UR8 ;  /* 0x0000001fff047899 */ /* 0x000fe20008011408 */
[----:B------:R-:W-:Y:S01]  /*249b0*/  BSSY.RECONVERGENT B0, `(.L_x_1179) ;  /* 0x0000030000007945 */ /* 0x000fe20003800200 */
[----:B------:R-:W-:Y:S01]  /*249c0*/  UIADD3 UR16, UP1, UP0, UR8, UR16, UR11 ;  /* 0x0000001008107290 */ /* 0x000fe2000f83e00b */
[----:B------:R-:W-:Y:S01]  /*249d0*/  MOV R13, 0x7f800000 ;  /* 0x7f800000000d7802 */ /* 0x000fe20000000f00 */
[----:B----4-:R-:W-:Y:S01]  /*249e0*/  @P0 FFMA.FTZ R11, R0, R5, R15 ;  /* 0x00000005000b0223 */ /* 0x010fe2000001000f */
[----:B------:R-:W-:Y:S01]  /*249f0*/  @P2 FFMA.FTZ R14, R3, R4, R6 ;  /* 0x00000004030e2223 */ /* 0x000fe20000010006 */
[----:B------:R-:W-:Y:S01]  /*24a00*/  UIADD3.X UR4, UPT, UPT, UR4, UR12, UR7, UP1, UP0 ;  /* 0x0000000c04047290 */ /* 0x000fe20008fe0407 */
[----:B---3--:R-:W-:Y:S01]  /*24a10*/  @P1 FFMA.FTZ R13, R2, R9, R17 ;  /* 0x00000009020d1223 */ /* 0x008fe20000010011 */
        /* <DEDUP_REMOVED lines=29> */
[----:B------:R-:W-:Y:S02]  /*24bf0*/  @!P4 IADD3 R6, P1, PT, R18, UR16, RZ ;  /* 0x000000101206cc10 */ /* 0x000fe4000ff3e0ff */
[----:B------:R-:W-:Y:S02]  /*24c00*/  @!P3 IADD3 R9, P0, PT, R17, UR16, RZ ;  /* 0x000000101109bc10 */ /* 0x000fe4000ff1e0ff */
[----:B------:R-:W-:-:S02]  /*24c10*/  @!P5 LEA.HI.X R23, R8, R7, R19, 0x2, P2 ;  /* 0x000000070817d211 */ /* 0x000fc400010f1413 */
[----:B------:R-:W-:Y:S02]  /*24c20*/  @!P4 LEA.HI.X.SX32 R18, R18, UR4, 0x1, P1 ;  /* 0x000000041212cc11 */ /* 0x000fe400088f0eff */
[----:B------:R-:W-:Y:S01]  /*24c30*/  @!P3 LEA.HI.X.SX32 R8, R17, UR4, 0x1, P0 ;  /* 0x000000041108bc11 */ /* 0x000fe200080f0eff */
[----:B------:R1:W-:Y:S01]  /*24c40*/  @!P5 STG.E desc[UR22][R22.64], R14 ;  /* 0x0000000e1600d986 */ /* 0x0003e2000c101916 */
[C---:B---3--:R-:W-:Y:S02]  /*24c50*/  @!P4 LEA R4, P1, R6.reuse, R4, 0x2 ;  /* 0x000000040604c211 */ /* 0x048fe400078210ff */
[C---:B----4-:R-:W-:Y:S02]  /*24c60*/  @!P3 LEA R2, P0, R9.reuse, R2, 0x2 ;  /* 0x000000020902b211 */ /* 0x050fe400078010ff */
[----:B------:R-:W-:Y:S02]  /*24c70*/  @!P4 LEA.HI.X R5, R6, R5, R18, 0x2, P1 ;  /* 0x000000050605c211 */ /* 0x000fe400008f1412 */
[----:B------:R-:W-:-:S03]  /*24c80*/  @!P3 LEA.HI.X R3, R9, R3, R8, 0x2, P0 ;  /* 0x000000030903b211 */ /* 0x000fc600000f1408 */
[----:B------:R1:W-:Y:S04]  /*24c90*/  @!P4 STG.E desc[UR22][R4.64], R13 ;  /* 0x0000000d0400c986 */ /* 0x0003e8000c101916 */
[----:B------:R1:W-:Y:S02]  /*24ca0*/  @!P3 STG.E desc[UR22][R2.64], R11 ;  /* 0x0000000b0200b986 */ /* 0x0003e4000c101916 */
.L_x_1180:
[----:B------:R-:W-:Y:S05]  /*24cb0*/  BSYNC.RECONVERGENT B0 ;  /* 0x0000000000007941 */ /* 0x000fea0003800200 */
.L_x_1179:
[----:B------:R-:W2:Y:S01]  /*24cc0*/  LDL.LU R9, [R1] ;  /* 0x0000000001097983 */ /* 0x000ea20000300800 */
        /* <DEDUP_REMOVED lines=9> */
[----:B------:R-:W-:Y:S02]  /*24d60*/  VIADD R3, R12, 0x30 ;  /* 0x000000300c037836 */ /* 0x000fe40000000000 */
[----:B----4-:R-:W-:Y:S01]  /*24d70*/  IMAD.U32 R16, RZ, RZ, UR4 ;  /* 0x00000004ff107e24 */ /* 0x010fe2000f8e00ff */
[----:B------:R-:W-:Y:S02]  /*24d80*/  MOV R19, UR5 ;  /* 0x0000000500137c02 */ /* 0x000fe40008000f00 */
[----:B--2---:R-:W-:-:S04]  /*24d90*/  ISETP.GE.AND P0, PT, R9, UR6, PT ;  /* 0x0000000609007c0c */ /* 0x004fc8000bf06270 */
[----:B------:R-:W-:Y:S02]  /*24da0*/  ISETP.GE.OR P5, PT, R8, UR14, P0 ;  /* 0x0000000e08007c0c */ /* 0x000fe400087a6670 */
[----:B------:R-:W-:Y:S02]  /*24db0*/  IADD3 R8, P1, PT, R9, UR18, RZ ;  /* 0x0000001209087c10 */ /* 0x000fe4000ff3e0ff */
[----:B------:R-:W-:Y:S01]  /*24dc0*/  ISETP.GE.OR P6, PT, R2, UR14, P0 ;  /* 0x0000000e02007c0c */ /* 0x000fe200087c6670 */
[C---:B------:R-:W-:Y:S01]  /*24dd0*/  VIADD R2, R12.reuse, 0x40 ;  /* 0x000000400c027836 */ /* 0x040fe20000000000 */
[----:B------:R-:W-:Y:S01]  /*24de0*/  ISETP.GE.OR P4, PT, R3, UR14, P0 ;  /* 0x0000000e03007c0c */ /* 0x000fe20008786670 */
[----:B------:R-:W-:Y:S01]  /*24df0*/  IMAD.X R9, RZ, RZ, UR10, P1 ;  /* 0x0000000aff097e24 */ /* 0x000fe200088e06ff */
[C---:B------:R-:W-:Y:S01]  /*24e00*/  ISETP.GE.OR P1, PT, R12.reuse, UR14, P0 ;  /* 0x0000000e0c007c0c */ /* 0x040fe20008726670 */
[----:B------:R-:W-:Y:S01]  /*24e10*/  VIADD R3, R12, 0x60 ;  /* 0x000000600c037836 */ /* 0x000fe20000000000 */
[----:B------:R-:W-:Y:S01]  /*24e20*/  ISETP.GE.OR P3, PT, R2, UR14, P0 ;  /* 0x0000000e02007c0c */ /* 0x000fe20008766670 */
[----:B------:R-:W-:Y:S01]  /*24e30*/  IMAD.WIDE.U32 R16, R16, UR13, R8 ;  /* 0x0000000d10107c25 */ /* 0x000fe2000f8e0008 */
[----:B------:R-:W-:Y:S01]  /*24e40*/  IADD3 R2, PT, PT, R12, 0x50, RZ ;  /* 0x000000500c027810 */ /* 0x000fe20007ffe0ff */
[----:B------:R1:W2:Y:S02]  /*24e50*/  LDS.128 R8, [R0] ;  /* 0x0000000000087984 */ /* 0x0002a40000000c00 */
[----:B------:R-:W-:Y:S01]  /*24e60*/  IMAD R19, R19, UR13, R17 ;  /* 0x0000000d13137c24 */ /* 0x000fe2000f8e0211 */
[----:B------:R-:W-:-:S02]  /*24e70*/  ISETP.GE.OR P2, PT, R2, UR14, P0 ;  /* 0x0000000e02007c0c */ /* 0x000fc40008746670 */
        /* <DEDUP_REMOVED lines=12> */
.L_x_1182:
[----:B------:R-:W-:Y:S05]  /*24f40*/  BSYNC.RECONVERGENT B0 ;  /* 0x0000000000007941 */ /* 0x000fea0003800200 */
.L_x_1181:
        /* <DEDUP_REMOVED lines=18> */
.L_x_1184:
[----:B------:R-:W-:Y:S05]  /*25070*/  BSYNC.RECONVERGENT B0 ;  /* 0x0000000000007941 */ /* 0x000fea0003800200 */
.L_x_1183:
        /* <DEDUP_REMOVED lines=16> */
.L_x_1186:
[----:B------:R-:W-:Y:S05]  /*25180*/  BSYNC.RECONVERGENT B0 ;  /* 0x0000000000007941 */ /* 0x000fea0003800200 */
.L_x_1185:
        /* <DEDUP_REMOVED lines=16> */
.L_x_1188:
[----:B------:R-:W-:Y:S05]  /*25290*/  BSYNC.RECONVERGENT B0 ;  /* 0x0000000000007941 */ /* 0x000fea0003800200 */
.L_x_1187:
        /* <DEDUP_REMOVED lines=16> */
.L_x_1190:
[----:B------:R-:W-:Y:S05]  /*253a0*/  BSYNC.RECONVERGENT B0 ;  /* 0x0000000000007941 */ /* 0x000fea0003800200 */
.L_x_1189:
        /* <DEDUP_REMOVED lines=16> */
.L_x_1192:
[----:B------:R-:W-:Y:S05]  /*254b0*/  BSYNC.RECONVERGENT B0 ;  /* 0x0000000000007941 */ /* 0x000fea0003800200 */
.L_x_1191:
        /* <DEDUP_REMOVED lines=16> */
.L_x_1194:
[----:B------:R-:W-:Y:S05]  /*255c0*/  BSYNC.RECONVERGENT B0 ;  /* 0x0000000000007941 */ /* 0x000fea0003800200 */
.L_x_1193:
        /* <DEDUP_REMOVED lines=15> */
.L_x_1195:
        /* <DEDUP_REMOVED lines=12> */
.L_x_2699:


//--------------------- .text._ZN5flash16flash_fwd_kernelI23Flash_fwd_kernel_traitsILi64ELi128ELi64ELi4ELb0ELb0EN7cutlass10bfloat16_tE19Flash_kernel_traitsILi64ELi128ELi64ELi4ES3_EELb1ELb0ELb0ELb0ELb0ELb1ELb0ELb0EEEvNS_16Flash_fwd_paramsE --------------------------
	.section	.text._ZN5flash16flash_fwd_kernelI23Flash_fwd_kernel_traitsILi64ELi128ELi64ELi4ELb0ELb0EN7cutlass10bfloat16_tE19Flash_kernel_traitsILi64ELi128ELi64ELi4ES3_EELb1ELb0ELb0ELb0ELb0ELb1ELb0ELb0EEEvNS_16Flash_fwd_paramsE,"ax",@progbits
	.align	128
        .global         _ZN5flash16flash_fwd_kernelI23Flash_fwd_kernel_traitsILi64ELi128ELi64ELi4ELb0ELb0EN7cutlass10bfloat16_tE19Flash_kernel_traitsILi64ELi128ELi64ELi4ES3_EELb1ELb0ELb0ELb0ELb0ELb1ELb0ELb0EEEvNS_16Flash_fwd_paramsE
        .type           _ZN5flash16flash_fwd_kernelI23Flash_fwd_kernel_traitsILi64ELi128ELi64ELi4ELb0ELb0EN7cutlass10bfloat16_tE19Flash_kernel_traitsILi64ELi128ELi64ELi4ES3_EELb1ELb0ELb0ELb0ELb0ELb1ELb0ELb0EEEvNS_16Flash_fwd_paramsE,@function
        .size           _ZN5flash16flash_fwd_kernelI23Flash_fwd_kernel_traitsILi64ELi128ELi64ELi4ELb0ELb0EN7cutlass10bfloat16_tE19Flash_kernel_traitsILi64ELi128ELi64ELi4ES3_EELb1ELb0ELb0ELb0ELb0ELb1ELb0ELb0EEEvNS_16Flash_fwd_paramsE,(.L_x_2700 - _ZN5flash16flash_fwd_kernelI23Flash_fwd_kernel_traitsILi64ELi128ELi64ELi4ELb0ELb0EN7cutlass10bfloat16_tE19Flash_kernel_traitsILi64ELi128ELi64ELi4ES3_EELb1ELb0ELb0ELb0ELb0ELb1ELb0ELb0EEEvNS_16Flash_fwd_paramsE)
        .other          _ZN5flash16flash_fwd_kernelI23Flash_fwd_kernel_traitsILi64ELi128ELi64ELi4ELb0ELb0EN7cutlass10bfloat16_tE19Flash_kernel_traitsILi64ELi128ELi64ELi4ES3_EELb1ELb0ELb0ELb0ELb0ELb1ELb0ELb0EEEvNS_16Flash_fwd_paramsE,@"STO_CUDA_ENTRY STV_DEFAULT"
_ZN5flash16flash_fwd_kernelI23Flash_fwd_kernel_traitsILi64ELi128ELi64ELi4ELb0ELb0EN7cutlass10bfloat16_tE19Flash_kernel_traitsILi64ELi128ELi64ELi4ES3_EELb1ELb0ELb0ELb0ELb0ELb1ELb0ELb0EEEvNS_16Flash_fwd_paramsE:
.text._ZN5flash16flash_fwd_kernelI23Flash_fwd_kernel_traitsILi64ELi128ELi64ELi4ELb0ELb0EN7cutlass10bfloat16_tE19Flash_kernel_traitsILi64ELi128ELi64ELi4ES3_EELb1ELb0ELb0ELb0ELb0ELb1ELb0ELb0EEEvNS_16Flash_fwd_paramsE:
[----:B------:R-:W-:Y:S01]  /*0000*/  LDC R1, c[0x0][0x37c] ;  /* 0x0000df00ff017b82 */ /* 0x000fe20000000800 */
[----:B------:R-:W1:Y:S07]  /*0010*/  LDCU.U8 UR4, c[0x0][0x524] ;  /* 0x0000a480ff0477ac */ /* 0x000e6e0008000000 */
[----:B------:R-:W2:Y:S01]  /*0020*/  LDC R66, c[0x0][0x518] ;  /* 0x00014600ff427b82 */ /* 0x000ea20000000800 */
[----:B------:R-:W3:Y:S07]  /*0030*/  LDCU.64 UR12, c[0x0][0x358] ;  /* 0x00006b00ff0c77ac */ /* 0x000eee0008000a00 */
[----:B------:R-:W4:Y:S01]  /*0040*/  LDC R67, c[0x0][0x51c] ;  /* 0x00014700ff437b82 */ /* 0x000f220000000800 */
[----:B------:R-:W3:Y:S01]  /*0050*/  S2R R153, SR_CTAID.X ;  /* 0x0000000000997919 */ /* 0x000ee20000002500 */
[----:B------:R-:W3:Y:S01]  /*0060*/  LDCU.64 UR8, c[0x0][0x460] ;  /* 0x00008c00ff0877ac */ /* 0x000ee20008000a00 */
[----:B------:R-:W3:Y:S01]  /*0070*/  S2R R155, SR_CTAID.Y ;  /* 0x00000000009b7919 */ /* 0x000ee20000002600 */
[----:B------:R-:W3:Y:S04]  /*0080*/  LDCU.64 UR6, c[0x0][0x470] ;  /* 0x00008e00ff0677ac */ /* 0x000ee80008000a00 */
[----:B------:R-:W3:Y:S01]  /*0090*/  LDC.64 R8, c[0x0][0x460] ;  /* 0x00011800ff087b82 */ /* 0x000ee20000000a00 */
[----:B-1----:R-:W-:Y:S01]  /*00a0*/  ISETP.NE.AND P5, PT, RZ, UR4, PT ;  /* 0x00000004ff007c0c */ /* 0x002fe2000bfa5270 */
[----:B------:R-:W1:-:S12]  /*00b0*/  LDCU.64 UR4, c[0x0][0x510] ;  /* 0x0000a200ff0477ac */ /* 0x000e580008000a00 */
[----:B--2---:R-:W-:Y:S01]  /*00c0*/  @P5 IMAD.MOV.U32 R2, RZ, RZ, R66 ;  /* 0x000000ffff025224 */ /* 0x004fe200078e0042 */
[----:B------:R-:W2:Y:S01]  /*00d0*/  S2R R151, SR_CTAID.Z ;  /* 0x0000000000977919 */ /* 0x000ea20000002700 */
[----:B----4-:R-:W-:Y:S01]  /*00e0*/  @P5 IMAD.MOV.U32 R3, RZ, RZ, R67 ;  /* 0x000000ffff035224 */ /* 0x010fe200078e0043 */
[----:B------:R-:W4:Y:S05]  /*00f0*/  @P5 LDC R4, c[0x0][0x520] ;  /* 0x00014800ff045b82 */ /* 0x000f2a0000000800 */
[----:B---3--:R-:W4:Y:S01]  /*0100*/  @P5 LDG.E.64 R2, desc[UR12][R2.64] ;  /* 0x0000000c02025981 */ /* 0x008f22000c1e1b00 */
[----:B-1----:R-:W-:Y:S02]  /*0110*/  IMAD.U32 R202, RZ, RZ, UR4 ;  /* 0x00000004ffca7e24 */ /* 0x002fe4000f8e00ff */
[----:B------:R-:W-:Y:S01]  /*0120*/  IMAD.U32 R203, RZ, RZ, UR5 ;  /* 0x00000005ffcb7e24 */ /* 0x000fe2000f8e00ff */
[----:B------:R-:W1:Y:S01]  /*0130*/  S2R R154, SR_TID.X ;  /* 0x00000000009a7919 */ /* 0x000e620000002100 */
[----:B------:R-:W3:Y:S04]  /*0140*/  LDCU.64 UR4, c[0x0][0x478] ;  /* 0x00008f00ff0477ac */ /* 0x000ee80008000a00 */
[----:B------:R-:W4:Y:S01]  /*0150*/  @P5 LDG.E.64 R202, desc[UR12][R202.64] ;  /* 0x0000000ccaca5981 */ /* 0x000f22000c1e1b00 */
[----:B------:R-:W-:Y:S01]  /*0160*/  ISETP.NE.U32.AND P3, PT, RZ, UR8, PT ;  /* 0x00000008ff007c0c */ /* 0x000fe2000bf65070 */
[----:B------:R-:W-:Y:S01]  /*0170*/  IMAD.MOV.U32 R245, RZ, RZ, -0x1 ;  /* 0xfffffffffff57424 */ /* 0x000fe200078e00ff */
[----:B------:R-:W-:Y:S01]  /*0180*/  ISETP.NE.U32.AND P2, PT, RZ, UR8, PT ;  /* 0x00000008ff007c0c */ /* 0x000fe2000bf45070 */
[----:B------:R-:W-:Y:S01]  /*0190*/  IMAD.SHL.U32 R10, R155, 0x4, RZ ;  /* 0x000000049b0a7824 */ /* 0x000fe200078e00ff */
[----:B------:R-:W-:-:S02]  /*01a0*/  ISETP.NE.U32.AND P1, PT, RZ, UR6, PT ;  /* 0x00000006ff007c0c */ /* 0x000fc4000bf25070 */
[----:B------:R-:W-:Y:S02]  /*01b0*/  ISETP.NE.AND.EX P3, PT, RZ, UR9, PT, P3 ;  /* 0x00000009ff007c0c */ /* 0x000fe4000bf65330 */
[----:B------:R-:W-:Y:S02]  /*01c0*/  ISETP.NE.AND.EX P2, PT, RZ, UR9, PT, P2 ;  /* 0x00000009ff007c0c */ /* 0x000fe4000bf45320 */
[----:B------:R-:W-:Y:S02]  /*01d0*/  ISETP.NE.AND.EX P1, PT, RZ, UR7, PT, P1 ;  /* 0x00000007ff007c0c */ /* 0x000fe4000bf25310 */
[----:B---3--:R-:W-:Y:S02]  /*01e0*/  ISETP.NE.U32.AND P0, PT, RZ, UR4, PT ;  /* 0x00000004ff007c0c */ /* 0x008fe4000bf05070 */
[----:B--2---:R-:W-:Y:S02]  /*01f0*/  LOP3.LUT R0, R151, R153, R155, 0xfe, !PT ;  /* 0x0000009997007212 */ /* 0x004fe400078efe9b */
[----:B------:R-:W-:-:S02]  /*0200*/  ISETP.NE.AND.EX P0, PT, RZ, UR5, PT, P0 ;  /* 0x00000005ff007c0c */ /* 0x000fc4000bf05300 */
[----:B-1----:R-:W-:-:S13]  /*0210*/  LOP3.LUT P6, RZ, R0, R154, RZ, 0xfc, !PT ;  /* 0x0000009a00ff7212 */ /* 0x002fda00078cfcff */
[----:B------:R-:W1:Y:S01]  /*0220*/  @!P6 LDC.64 R6, c[0x0][0x528] ;  /* 0x00014a00ff06eb82 */ /* 0x000e620000000a00 */
[----:B------:R-:W-:Y:S01]  /*0230*/  IMAD.MOV.U32 R11, RZ, RZ, RZ ;  /* 0x000000ffff0b7224 */ /* 0x000fe200078e00ff */
[----:B----4-:R-:W-:Y:S01]  /*0240*/  @P5 IADD3 R66, P4, PT, R2, R4, RZ ;  /* 0x0000000402425210 */ /* 0x010fe20007f9e0ff */
[----:B------:R-:W-:-:S04]  /*0250*/  IMAD.WIDE.U32 R4, R155, 0x4, R8 ;  /* 0x000000049b047825 */ /* 0x000fc800078e0008 */
[----:B------:R-:W-:Y:S02]  /*0260*/  @P5 IMAD.X R67, RZ, RZ, R3, P4 ;  /* 0x000000ffff435224 */ /* 0x000fe400020e0603 */
[----:B------:R-:W-:Y:S02]  /*0270*/  @!P6 IMAD.MOV.U32 R2, RZ, RZ, R66 ;  /* 0x000000ffff02e224 */ /* 0x000fe400078e0042 */
[----:B------:R-:W-:Y:S01]  /*0280*/  @!P6 IMAD.MOV.U32 R3, RZ, RZ, R67 ;  /* 0x000000ffff03e224 */ /* 0x000fe200078e0043 */
[----:B-1----:R-:W-:Y:S01]  /*0290*/  @!P6 STG.E.64 desc[UR12][R6.64], R202 ;  /* 0x000000ca0600e986 */ /* 0x002fe2000c101b0c */
[----:B------:R-:W-:-:S03]  /*02a0*/  SHF.R.U32.HI R9, RZ, 0x1e, R155 ;  /* 0x0000001eff097819 */ /* 0x000fc6000001169b */
[----:B------:R1:W-:Y:S04]  /*02b0*/  @!P6 STG.E.64 desc[UR12][R6.64+0x8], R2 ;  /* 0x000008020600e986 */ /* 0x0003e8000c101b0c */
[----:B------:R-:W2:Y:S04]  /*02c0*/  @P3 LDG.E R245, desc[UR12][R4.64] ;  /* 0x0000000c04f53981 */ /* 0x000ea8000c1e1900 */
[----:B------:R3:W2:Y:S01]  /*02d0*/  @P2 LDG.E R8, desc[UR12][R4.64+0x4] ;  /* 0x0000040c04082981 */ /* 0x0006a2000c1e1900 */
[C---:B-1----:R-:W-:Y:S01]  /*02e0*/  @P0 IADD3 R2, P3, PT, R10.reuse, UR4, RZ ;  /* 0x000000040a020c10 */ /* 0x042fe2000ff7e0ff */
[----:B------:R-:W1:Y:S01]  /*02f0*/  LDC.64 R6, c[0x0][0x468] ;  /* 0x00011a00ff067b82 */ /* 0x000e620000000a00 */
[----:B------:R-:W4:Y:S01]  /*0300*/  LDCU.U8 UR4, c[0x0][0x532] ;  /* 0x0000a640ff0477ac */ /* 0x000f220008000000 */
[----:B---3--:R-:W-:-:S02]  /*0310*/  @P1 IADD3 R4, P4, PT, R10, UR6, RZ ;  /* 0x000000060a041c10 */ /* 0x008fc4000ff9e0ff */
[C---:B------:R-:W-:Y:S02]  /*0320*/  @P0 IADD3.X R3, PT, PT, R9.reuse, UR5, RZ, P3, !PT ;  /* 0x0000000509030c10 */ /* 0x040fe40009ffe4ff */
[----:B------:R-:W-:-:S03]  /*0330*/  @P1 IADD3.X R5, PT, PT, R9, UR7, RZ, P4, !PT ;  /* 0x0000000709051c10 */ /* 0x000fc6000a7fe4ff */
[----:B------:R1:W3:Y:S04]  /*0340*/  @P0 LDG.E R0, desc[UR12][R2.64] ;  /* 0x0000000c02000981 */ /* 0x0002e8000c1e1900 */
[----:B------:R4:W3:Y:S01]  /*0350*/  @P1 LDG.E R11, desc[UR12][R4.64] ;  /* 0x0000000c040b1981 */ /* 0x0008e2000c1e1900 */
[----:B------:R-:W2:Y:S01]  /*0360*/  @!P2 LDC R13, c[0x0][0x434] ;  /* 0x00010d00ff0dab82 */ /* 0x000ea20000000800 */
[----:B-1----:R-:W-:-:S07]  /*0370*/  IADD3 R2, P1, PT, R10, R6, RZ ;  /* 0x000000060a027210 */ /* 0x002fce0007f3e0ff */
[----:B----4-:R-:W1:Y:S01]  /*0380*/  @!P0 LDC.64 R4, c[0x0][0x488] ;  /* 0x00012200ff048b82 */ /* 0x010e620000000a00 */
[----:B------:R-:W-:Y:S01]  /*0390*/  IMAD.X R3, R9, 0x1, R7, P1 ;  /* 0x0000000109037824 */ /* 0x000fe200008e0607 */
[----:B------:R-:W-:-:S04]  /*03a0*/  ISETP.NE.U32.AND P1, PT, R6, RZ, PT ;  /* 0x000000ff0600720c */ /* 0x000fc80003f25070 */
[----:B------:R-:W-:Y:S02]  /*03b0*/  ISETP.NE.AND.EX P1, PT, R7, RZ, PT, P1 ;  /* 0x000000ff0700720c */ /* 0x000fe40003f25310 */
[----:B------:R-:W4:Y:S01]  /*03c0*/  @!P0 LDC R9, c[0x0][0x43c] ;  /* 0x00010f00ff098b82 */ /* 0x000f220000000800 */
[----:B------:R-:W-:Y:S02]  /*03d0*/  ISETP.NE.AND P3, PT, RZ, UR4, PT ;  /* 0x00000004ff007c0c */ /* 0x000fe4000bf65270 */
[----:B------:R-:W-:-:S04]  /*03e0*/  ISETP.EQ.U32.AND P4, PT, R6, RZ, PT ;  /* 0x000000ff0600720c */ /* 0x000fc80003f82070 */
[----:B------:R-:W-:Y:S01]  /*03f0*/  ISETP.EQ.OR.EX P4, PT, R7, RZ, !P3, P4 ;  /* 0x000000ff0700720c */ /* 0x000fe20005f82740 */
[----:B------:R-:W-:Y:S02]  /*0400*/  IMAD.MOV.U32 R12, RZ, RZ, -0x1 ;  /* 0xffffffffff0c7424 */ /* 0x000fe400078e00ff */
[----:B------:R-:W-:-:S10]  /*0410*/  IMAD.SHL.U32 R26, R153, 0x80, RZ ;  /* 0x00000080991a7824 */ /* 0x000fd400078e00ff */
[----:B------:R1:W5:Y:S01]  /*0420*/  @!P4 LDG.E R12, desc[UR12][R2.64] ;  /* 0x0000000c020cc981 */ /* 0x000362000c1e1900 */
[----:B--2---:R-:W-:Y:S01]  /*0430*/  @P2 IMAD.IADD R13, R8, 0x1, -R245 ;  /* 0x00000001080d2824 */ /* 0x004fe200078e0af5 */
[----:B-1----:R-:W-:-:S04]  /*0440*/  @!P0 ISETP.NE.U32.AND P2, PT, R4, RZ, PT ;  /* 0x000000ff0400820c */ /* 0x002fc80003f45070 */
[----:B------:R-:W-:Y:S02]  /*0450*/  @!P0 ISETP.NE.AND.EX P2, PT, R5, RZ, PT, P2 ;  /* 0x000000ff0500820c */ /* 0x000fe40003f45320 */
[----:B------:R-:W-:Y:S02]  /*0460*/  ISETP.GT.AND P4, PT, R13, R26, PT ;  /* 0x0000001a0d00720c */ /* 0x000fe40003f84270 */
[----:B----4-:R-:W-:Y:S01]  /*0470*/  @!P0 SEL R4, R9, RZ, P2 ;  /* 0x000000ff09048207 */ /* 0x010fe20001000000 */
[----:B---3--:R-:W-:Y:S02]  /*0480*/  @P0 IMAD.IADD R32, R0, 0x1, -R11 ;  /* 0x0000000100200824 */ /* 0x008fe400078e0a0b */
[----:B------:R-:W1:Y:S01]  /*0490*/  @!P1 LDC R0, c[0x0][0x438] ;  /* 0x00010e00ff009b82 */ /* 0x000e620000000800 */
[----:B------:R-:W-:Y:S07]  /*04a0*/  @!P1 BRA `(.L_x_1196) ;  /* 0x00000000000c9947 */ /* 0x000fee0003800000 */
[----:B-1----:R-:W2:Y:S02]  /*04b0*/  @P3 LDG.E R0, desc[UR12][R2.64+0x4] ;  /* 0x0000040c02003981 */ /* 0x002ea4000c1e1900 */
[----:B--2--5:R-:W-:-:S06]  /*04c0*/  @P3 IADD3 R0, PT, PT, R0, -R12, RZ ;  /* 0x8000000c00003210 */ /* 0x024fcc0007ffe0ff */
[----:B------:R2:W5:Y:S02]  /*04d0*/  @!P3 LDG.E R0, desc[UR12][R2.64] ;  /* 0x0000000c0200b981 */ /* 0x000564000c1e1900 */
.L_x_1196:
[----:B-1---5:R-:W-:Y:S01]  /*04e0*/  @!P0 IADD3 R32, PT, PT, R4, R0, -R11 ;  /* 0x0000000004208210 */ /* 0x022fe20007ffe80b */
[----:B------:R-:W-:Y:S06]  /*04f0*/  @!P4 EXIT ;  /* 0x000000000000c94d */ /* 0x000fec0003800000 */
[C---:B------:R-:W-:Y:S01]  /*0500*/  ISETP.GT.AND P0, PT, R32.reuse, RZ, PT ;  /* 0x000000ff2000720c */ /* 0x040fe20003f04270 */
[----:B------:R-:W-:-:S05]  /*0510*/  VIADD R0, R32, 0x3f ;  /* 0x0000003f20007836 */ /* 0x000fca0000000000 */
[----:B--2---:R-:W-:-:S04]  /*0520*/  SHF.R.S32.HI R2, RZ, 0x1f, R0 ;  /* 0x0000001fff027819 */ /* 0x004fc80000011400 */
[----:B------:R-:W-:-:S03]  /*0530*/  LEA.HI R201, R2, R0, RZ, 0x6 ;  /* 0x0000000002c97211 */ /* 0x000fc600078f30ff */
[----:B------:R-:W-:Y:S05]  /*0540*/  @P0 BRA `(.L_x_1197) ;  /* 0x0000001000a00947 */ /* 0x000fea0003800000 */
[----:B------:R-:W1:Y:S01]  /*0550*/  LDC.U8 R0, c[0x0][0x549] ;  /* 0x00015240ff007b82 */ /* 0x000e620000000000 */
[----:B------:R-:W-:-:S07]  /*0560*/  ISETP.NE.AND P1, PT, R245, -0x1, PT ;  /* 0xfffffffff500780c */ /* 0x000fce0003f25270 */
[----:B------:R-:W2:Y:S08]  /*0570*/  LDC.U8 R6, c[0x0][0x548] ;  /* 0x00015200ff067b82 */ /* 0x000eb00000000000 */
[----:B------:R-:W3:Y:S01]  /*0580*/  @!P1 LDC.64 R4, c[0x0][0x400] ;  /* 0x00010000ff049b82 */ /* 0x000ee20000000a00 */
[----:B-1----:R-:W-:-:S07]  /*0590*/  ISETP.NE.AND P0, PT, R0, RZ, PT ;  /* 0x000000ff0000720c */ /* 0x002fce0003f05270 */
[----:B------:R-:W1:Y:S01]  /*05a0*/  LDC R9, c[0x0][0x434] ;  /* 0x00010d00ff097b82 */ /* 0x000e620000000800 */
[----:B--2---:R-:W-:-:S07]  /*05b0*/  ISETP.NE.AND P2, PT, R6, RZ, !P0 ;  /* 0x000000ff0600720c */ /* 0x004fce0004745270 */
[----:B------:R-:W2:Y:S08]  /*05c0*/  @P1 LDC.64 R10, c[0x0][0x408] ;  /* 0x00010200ff0a1b82 */ /* 0x000eb00000000a00 */
[----:B------:R-:W4:Y:S08]  /*05d0*/  @P0 LDC.64 R2, c[0x0][0x430] ;  /* 0x00010c00ff020b82 */ /* 0x000f300000000a00 */
[----:B------:R-:W1:Y:S01]  /*05e0*/  @P0 LDC R12, c[0x0][0x430] ;  /* 0x00010c00ff0c0b82 */ /* 0x000e620000000800 */
[----:B----4-:R-:W-:-:S02]  /*05f0*/  @P0 IMAD R0, R2, R3, RZ ;  /* 0x0000000302000224 */ /* 0x010fc400078e02ff */
[----:B---3--:R-:W-:Y:S01]  /*0600*/  @!P1 IMAD.WIDE.U32 R2, R155, R4, RZ ;  /* 0x000000049b029225 */ /* 0x008fe200078e00ff */
[----:B------:R-:W-:Y:S01]  /*0610*/  @P0 MOV R4, 0x1 ;  /* 0x0000000100040802 */ /* 0x000fe20000000f00 */
[----:B--2---:R-:W-:Y:S06]  /*0620*/  @P0 BRA `(.L_x_1198) ;  /* 0x0000000000280947 */ /* 0x004fec0003800000 */
[----:B------:R-:W-:Y:S01]  /*0630*/  ISETP.NE.AND P0, PT, R6, RZ, PT ;  /* 0x000000ff0600720c */ /* 0x000fe20003f05270 */
[----:B------:R-:W2:-:S12]  /*0640*/  LDC R7, c[0x0][0x3e0] ;  /* 0x0000f800ff077b82 */ /* 0x000e980000000800 */
[----:B------:R-:W3:Y:S01]  /*0650*/  @P0 LDC R0, c[0x0][0x454] ;  /* 0x00011500ff000b82 */ /* 0x000ee20000000800 */
[----:B-1----:R-:W-:Y:S02]  /*0660*/  @P0 MOV R12, 0x1 ;  /* 0x00000001000c0802 */ /* 0x002fe40000000f00 */
[----:B------:R-:W-:-:S05]  /*0670*/  @!P0 MOV R12, 0x1 ;  /* 0x00000001000c8802 */ /* 0x000fca0000000f00 */
[----:B------:R-:W2:Y:S08]  /*0680*/  @P0 LDC R4, c[0x0][0x454] ;  /* 0x00011500ff040b82 */ /* 0x000eb00000000800 */
[----:B------:R-:W1:Y:S08]  /*0690*/  @!P0 LDC R6, c[0x0][0x434] ;  /* 0x00010d00ff068b82 */ /* 0x000e700000000800 */
[----:B------:R-:W4:Y:S01]  /*06a0*/  @!P0 LDC R0, c[0x0][0x434] ;  /* 0x00010d00ff008b82 */ /* 0x000f220000000800 */
[----:B--2---:R-:W-:-:S02]  /*06b0*/  @P0 IMAD R4, R4, R7, RZ ;  /* 0x0000000704040224 */ /* 0x004fc400078e02ff */
[----:B-1-3--:R-:W-:-:S07]  /*06c0*/  @!P0 IMAD R4, R6, R7, RZ ;  /* 0x0000000706048224 */ /* 0x00afce00078e02ff */
.L_x_1198:
[----:B-1----:R-:W-:Y:S01]  /*06d0*/  IMAD R9, R155, R9, RZ ;  /* 0x000000099b097224 */ /* 0x002fe200078e02ff */
[----:B------:R-:W-:Y:S01]  /*06e0*/  ISETP.NE.AND P0, PT, R245, -0x1, PT ;  /* 0xfffffffff500780c */ /* 0x000fe20003f05270 */
[----:B------:R-:W-:Y:S01]  /*06f0*/  @!P1 IMAD R8, R155, R5, R3 ;  /* 0x000000059b089224 */ /* 0x000fe200078e0203 */
[----:B------:R-:W1:Y:S01]  /*0700*/  LDCU.64 UR4, c[0x0][0x410] ;  /* 0x00008200ff0477ac */ /* 0x000e620008000a00 */
[----:B----4-:R-:W-:Y:S01]  /*0710*/  IMAD R3, R151, R0, RZ ;  /* 0x0000000097037224 */ /* 0x010fe200078e02ff */
[----:B------:R-:W-:Y:S01]  /*0720*/  SHF.R.U32.HI R17, RZ, 0x3, R154 ;  /* 0x00000003ff117819 */ /* 0x000fe2000001169a */
[----:B------:R-:W-:Y:S01]  /*0730*/  @!P1 IMAD.MOV.U32 R5, RZ, RZ, R2 ;  /* 0x000000ffff059224 */ /* 0x000fe200078e0002 */
[----:B------:R-:W-:Y:S01]  /*0740*/  SEL R2, R9, R245, !P0 ;  /* 0x000000f509027207 */ /* 0x000fe20004000000 */
[----:B------:R-:W-:Y:S01]  /*0750*/  @P1 IMAD.WIDE.U32 R6, R245, R10, RZ ;  /* 0x0000000af5061225 */ /* 0x000fe200078e00ff */
[----:B------:R-:W-:Y:S01]  /*0760*/  IADD3 R21, PT, PT, R17, 0x30, RZ ;  /* 0x0000003011157810 */ /* 0x000fe20007ffe0ff */
[----:B------:R-:W-:Y:S02]  /*0770*/  BSSY.RECONVERGENT B0, `(.L_x_1199) ;  /* 0x000002e000007945 */ /* 0x000fe40003800200 */
[----:B------:R-:W-:Y:S01]  /*0780*/  @!P2 IMAD R3, R155, R4, R3 ;  /* 0x000000049b03a224 */ /* 0x000fe200078e0203 */
[----:B------:R-:W-:Y:S01]  /*0790*/  SHF.R.S32.HI R4, RZ, 0x1f, R2 ;  /* 0x0000001fff047819 */ /* 0x000fe20000011402 */
[----:B------:R-:W-:Y:S01]  /*07a0*/  @P1 IMAD R8, R245, R11, R7 ;  /* 0x0000000bf5081224 */ /* 0x000fe200078e0207 */
[----:B------:R-:W-:Y:S01]  /*07b0*/  SEL R2, R2, RZ, P2 ;  /* 0x000000ff02027207 */ /* 0x000fe20001000000 */
[----:B------:R-:W-:Y:S01]  /*07c0*/  IMAD R0, R26, R12, RZ ;  /* 0x0000000c1a007224 */ /* 0x000fe200078e02ff */
[----:B------:R-:W-:Y:S01]  /*07d0*/  SEL R4, R4, RZ, P2 ;  /* 0x000000ff04047207 */ /* 0x000fe20001000000 */
[----:B------:R-:W-:-:S02]  /*07e0*/  IMAD.SHL.U32 R7, R154, 0x8, RZ ;  /* 0x000000089a077824 */ /* 0x000fc400078e00ff */
[----:B------:R-:W-:Y:S01]  /*07f0*/  IMAD.IADD R10, R13, 0x1, -R26 ;  /* 0x000000010d0a7824 */ /* 0x000fe200078e0a1a */
[--C-:B------:R-:W-:Y:S01]  /*0800*/  IADD3 R13, P2, P0, R0, R2, R3.reuse ;  /* 0x00000002000d7210 */ /* 0x100fe2000785e003 */
[----:B------:R-:W-:Y:S01]  /*0810*/  @P1 IMAD.MOV.U32 R5, RZ, RZ, R6 ;  /* 0x000000ffff051224 */ /* 0x000fe200078e0006 */
[----:B------:R-:W-:Y:S01]  /*0820*/  LOP3.LUT R6, R7, 0x38, RZ, 0xc0, !PT ;  /* 0x0000003807067812 */ /* 0x000fe200078ec0ff */
[C---:B------:R-:W-:Y:S01]  /*0830*/  VIADD R19, R17.reuse, 0x10 ;  /* 0x0000001011137836 */ /* 0x040fe20000000000 */
[----:B------:R-:W-:Y:S01]  /*0840*/  SHF.R.S32.HI R0, RZ, 0x1f, R0 ;  /* 0x0000001fff007819 */ /* 0x000fe20000011400 */
[C---:B------:R-:W-:Y:S01]  /*0850*/  VIADD R20, R17.reuse, 0x20 ;  /* 0x0000002011147836 */ /* 0x040fe20000000000 */
[----:B------:R-:W-:Y:S01]  /*0860*/  SHF.R.S32.HI R3, RZ, 0x1f, R3 ;  /* 0x0000001fff037819 */ /* 0x000fe20000011403 */
[C---:B------:R-:W-:Y:S01]  /*0870*/  VIADD R22, R17.reuse, 0x40 ;  /* 0x0000004011167836 */ /* 0x040fe20000000000 */
[----:B------:R-:W-:Y:S01]  /*0880*/  IADD3 R2, P1, PT, R6, R5, RZ ;  /* 0x0000000506027210 */ /* 0x000fe20007f3e0ff */
[C---:B------:R-:W-:Y:S01]  /*0890*/  VIADD R23, R17.reuse, 0x50 ;  /* 0x0000005011177836 */ /* 0x040fe20000000000 */
[----:B------:R-:W-:Y:S01]  /*08a0*/  IADD3.X R11, PT, PT, R0, R4, R3, P2, P0 ;  /* 0x00000004000b7210 */ /* 0x000fe200017e0403 */
[C---:B------:R-:W-:Y:S01]  /*08b0*/  VIADD R24, R17.reuse, 0x60 ;  /* 0x0000006011187836 */ /* 0x040fe20000000000 */
[----:B------:R-:W-:Y:S01]  /*08c0*/  ISETP.GE.AND P0, PT, R17, R10, PT ;  /* 0x0000000a1100720c */ /* 0x000fe20003f06270 */
[----:B------:R-:W-:Y:S01]  /*08d0*/  IMAD.WIDE.U32 R14, R153, 0x80, RZ ;  /* 0x00000080990e7825 */ /* 0x000fe200078e00ff */
[----:B------:R-:W-:-:S02]  /*08e0*/  IADD3.X R3, PT, PT, RZ, R8, RZ, P1, !PT ;  /* 0x00000008ff037210 */ /* 0x000fc40000ffe4ff */
[-C--:B------:R-:W-:Y:S01]  /*08f0*/  ISETP.GE.AND P2, PT, R19, R10.reuse, PT ;  /* 0x0000000a1300720c */ /* 0x080fe20003f46270 */
[----:B------:R-:W-:Y:S01]  /*0900*/  VIADD R25, R17, 0x70 ;  /* 0x0000007011197836 */ /* 0x000fe20000000000 */
[-C--:B------:R-:W-:Y:S01]  /*0910*/  ISETP.GE.AND P6, PT, R20, R10.reuse, PT ;  /* 0x0000000a1400720c */ /* 0x080fe20003fc6270 */
[----:B-1----:R-:W-:Y:S01]  /*0920*/  IMAD.WIDE.U32 R8, R151, UR4, R2 ;  /* 0x0000000497087c25 */ /* 0x002fe2000f8e0002 */
[----:B------:R-:W-:Y:S02]  /*0930*/  P2R R16, PR, RZ, 0x4 ;  /* 0x00000004ff107803 */ /* 0x000fe40000000000 */
[-C--:B------:R-:W-:Y:S01]  /*0940*/  ISETP.GE.AND P5, PT, R21, R10.reuse, PT ;  /* 0x0000000a1500720c */ /* 0x080fe20003fa6270 */
[----:B------:R-:W-:Y:S01]  /*0950*/  IMAD R7, R151, UR5, R9 ;  /* 0x0000000597077c24 */ /* 0x000fe2000f8e0209 */
[-C--:B------:R-:W-:Y:S02]  /*0960*/  ISETP.GE.AND P4, PT, R22, R10.reuse, PT ;  /* 0x0000000a1600720c */ /* 0x080fe40003f86270 */
[----:B------:R-:W-:-:S02]  /*0970*/  ISETP.GE.AND P3, PT, R23, R10, PT ;  /* 0x0000000a1700720c */ /* 0x000fc40003f66270 */
[----:B------:R-:W-:Y:S02]  /*0980*/  ISETP.GE.AND P2, PT, R24, R10, PT ;  /* 0x0000000a1800720c */ /* 0x000fe40003f46270 */
        /* <DEDUP_REMOVED lines=12> */
.L_x_1200:
[----:B------:R-:W-:Y:S05]  /*0a50*/  BSYNC.RECONVERGENT B0 ;  /* 0x0000000000007941 */ /* 0x000fea0003800200 */
.L_x_1199:
        /* <DEDUP_REMOVED lines=16> */
.L_x_1202:
[----:B------:R-:W-:Y:S05]  /*0b60*/  BSYNC.RECONVERGENT B0 ;  /* 0x0000000000007941 */ /* 0x000fea0003800200 */
.L_x_1201:
[----:B------:R-:W-:Y:S04]  /*0b70*/  BSSY.RECONVERGENT B0, `(.L_x_1203) ;  /* 0x000000f000007945 */ /* 0x000fe80003800200 */
        /* <DEDUP_REMOVED lines=14> */
.L_x_1204:
[----:B------:R-:W-:Y:S05]  /*0c60*/  BSYNC.RECONVERGENT B0 ;  /* 0x0000000000007941 */ /* 0x000fea0003800200 */
.L_x_1203:
[----:B------:R-:W-:Y:S04]  /*0c70*/  BSSY.RECONVERGENT B0, `(.L_x_1205) ;  /* 0x000000f000007945 */ /* 0x000fe80003800200 */
        /* <DEDUP_REMOVED lines=14> */
.L_x_1206:
[----:B------:R-:W-:Y:S05]  /*0d60*/  BSYNC.RECONVERGENT B0 ;  /* 0x0000000000007941 */ /* 0x000fea0003800200 */
.L_x_1205:
        /* <DEDUP_REMOVED lines=15> */
.L_x_1208:
[----:B------:R-:W-:Y:S05]  /*0e60*/  BSYNC.RECONVERGENT B0 ;  /* 0x0000000000007941 */ /* 0x000fea0003800200 */
.L_x_1207:
        /* <DEDUP_REMOVED lines=15> */
.L_x_1210:
[----:B------:R-:W-:Y:S05]  /*0f60*/  BSYNC.RECONVERGENT B0 ;  /* 0x0000000000007941 */ /* 0x000fea0003800200 */
.L_x_1209:
        /* <DEDUP_REMOVED lines=15> */
.L_x_1212:
[----:B------:R-:W-:Y:S05]  /*1060*/  BSYNC.RECONVERGENT B0 ;  /* 0x0000000000007941 */ /* 0x000fea0003800200 */
.L_x_1211:
[----:B------:R-:W-:Y:S01]  /*1070*/  ISETP.GE.AND P1, PT, R25, R10, PT ;  /* 0x0000000a1900720c */ /* 0x000fe20003f26270 */
[----:B------:R-:W-:-:S12]  /*1080*/  BSSY.RECONVERGENT B0, `(.L_x_1213) ;  /* 0x000000f000007945 */ /* 0x000fd80003800200 */
        /* <DEDUP_REMOVED lines=14> */
.L_x_1214:
[----:B------:R-:W-:Y:S05]  /*1170*/  BSYNC.RECONVERGENT B0 ;  /* 0x0000000000007941 */ /* 0x000fea0003800200 */
.L_x_1213:
[----:B------:R-:W-:Y:S01]  /*1180*/  LOP3.LUT P0, R0, R154, 0x7, RZ, 0xc0, !PT ;  /* 0x000000079a007812 */ /* 0x000fe2000780c0ff */
[----:B------:R-:W-:Y:S01]  /*1190*/  BSSY.RECONVERGENT B0, `(.L_x_1215) ;  /* 0x0000016000007945 */ /* 0x000fe20003800200 */
[----:B-1----:R-:W-:Y:S02]  /*11a0*/  P2R R2, PR, RZ, 0x2 ;  /* 0x00000002ff027803 */ /* 0x002fe40000000000 */
[----:B------:R-:W-:Y:S02]  /*11b0*/  ISETP.GE.OR P0, PT, R17, R10, P0 ;  /* 0x0000000a1100720c */ /* 0x000fe40000706670 */
[----:B------:R-:W-:Y:S02]  /*11c0*/  ISETP.NE.AND P1, PT, R16, RZ, PT ;  /* 0x000000ff1000720c */ /* 0x000fe40003f25270 */
[C---:B------:R-:W-:Y:S02]  /*11d0*/  ISETP.NE.OR P6, PT, R0.reuse, RZ, P6 ;  /* 0x000000ff0000720c */ /* 0x040fe400037c5670 */
[----:B------:R-:W-:-:S02]  /*11e0*/  ISETP.NE.OR P1, PT, R0, RZ, P1 ;  /* 0x000000ff0000720c */ /* 0x000fc40000f25670 */
[----:B------:R-:W-:Y:S02]  /*11f0*/  ISETP.NE.OR P5, PT, R0, RZ, P5 ;  /* 0x000000ff0000720c */ /* 0x000fe40002fa5670 */
[----:B--234-:R-:W-:Y:S02]  /*1200*/  P2R R4, PR, RZ, 0x2 ;  /* 0x00000002ff047803 */ /* 0x01cfe40000000000 */
[----:B------:R-:W-:Y:S02]  /*1210*/  ISETP.NE.AND P1, PT, R2, RZ, PT ;  /* 0x000000ff0200720c */ /* 0x000fe40003f25270 */
[C---:B------:R-:W-:Y:S02]  /*1220*/  ISETP.NE.OR P4, PT, R0.reuse, RZ, P4 ;  /* 0x000000ff0000720c */ /* 0x040fe40002785670 */
[C---:B------:R-:W-:Y:S02]  /*1230*/  ISETP.NE.OR P3, PT, R0.reuse, RZ, P3 ;  /* 0x000000ff0000720c */ /* 0x040fe40001f65670 */
[----:B------:R-:W-:-:S02]  /*1240*/  ISETP.NE.OR P2, PT, R0, RZ, P2 ;  /* 0x000000ff0000720c */ /* 0x000fc40001745670 */
[----:B------:R-:W-:Y:S01]  /*1250*/  ISETP.NE.OR P1, PT, R0, RZ, P1 ;  /* 0x000000ff0000720c */ /* 0x000fe20000f25670 */
[----:B------:R-:W-:-:S12]  /*1260*/  @P0 BRA `(.L_x_1216) ;  /* 0x0000000000200947 */ /* 0x000fd80003800000 */
[----:B------:R-:W1:Y:S01]  /*1270*/  LDCU.64 UR4, c[0x0][0x420] ;  /* 0x00008400ff0477ac */ /* 0x000e620008000a00 */
[----:B------:R-:W-:-:S05]  /*1280*/  IMAD R0, R17, R12, RZ ;  /* 0x0000000c11007224 */ /* 0x000fca00078e02ff */
[----:B------:R-:W-:-:S04]  /*1290*/  IADD3 R3, P0, PT, R0, R13, RZ ;  /* 0x0000000d00037210 */ /* 0x000fc80007f1e0ff */
[----:B------:R-:W-:Y:S02]  /*12a0*/  LEA.HI.X.SX32 R0, R0, R11, 0x1, P0 ;  /* 0x0000000b00007211 */ /* 0x000fe400000f0eff */
[----:B-1----:R-:W-:-:S04]  /*12b0*/  LEA R2, P0, R3, UR4, 0x2 ;  /* 0x0000000403027c11 */ /* 0x002fc8000f8010ff */
[----:B------:R-:W-:Y:S01]  /*12c0*/  LEA.HI.X R3, R3, UR5, R0, 0x2, P0 ;  /* 0x0000000503037c11 */ /* 0x000fe200080f1400 */
[----:B------:R-:W-:-:S05]  /*12d0*/  IMAD.MOV.U32 R0, RZ, RZ, 0x7f800000 ;  /* 0x7f800000ff007424 */ /* 0x000fca00078e00ff */
[----:B------:R1:W-:Y:S03]  /*12e0*/  STG.E desc[UR12][R2.64], R0 ;  /* 0x0000000002007986 */ /* 0x0003e6000c10190c */
.L_x_1216:
[----:B------:R-:W-:Y:S05]  /*12f0*/  BSYNC.RECONVERGENT B0 ;  /* 0x0000000000007941 */ /* 0x000fea0003800200 */
.L_x_1215:
[----:B------:R-:W-:Y:S01]  /*1300*/  ISETP.NE.AND P0, PT, R4, RZ, PT ;  /* 0x000000ff0400720c */ /* 0x000fe20003f05270 */
[----:B------:R-:W-:-:S12]  /*1310*/  BSSY.RECONVERGENT B0, `(.L_x_1217) ;  /* 0x000000a000007945 */ /* 0x000fd80003800200 */
[----:B------:R-:W-:Y:S05]  /*1320*/  @P0 BRA `(.L_x_1218) ;  /* 0x0000000000200947 */ /* 0x000fea0003800000 */
[----:B------:R-:W2:Y:S01]  /*1330*/  LDCU.64 UR4, c[0x0][0x420] ;  /* 0x00008400ff0477ac */ /* 0x000ea20008000a00 */
[----:B-1----:R-:W-:-:S05]  /*1340*/  IMAD R0, R19, R12, RZ ;  /* 0x0000000c13007224 */ /* 0x002fca00078e02ff */
[----:B------:R-:W-:-:S04]  /*1350*/  IADD3 R3, P0, PT, R0, R13, RZ ;  /* 0x0000000d00037210 */ /* 0x000fc80007f1e0ff */
[----:B------:R-:W-:Y:S02]  /*1360*/  LEA.HI.X.SX32 R0, R0, R11, 0x1, P0 ;  /* 0x0000000b00007211 */ /* 0x000fe400000f0eff */
[----:B--2---:R-:W-:-:S04]  /*1370*/  LEA R2, P0, R3, UR4, 0x2 ;  /* 0x0000000403027c11 */ /* 0x004fc8000f8010ff */
[----:B------:R-:W-:Y:S01]  /*1380*/  LEA.HI.X R3, R3, UR5, R0, 0x2, P0 ;  /* 0x0000000503037c11 */ /* 0x000fe200080f1400 */
[----:B------:R-:W-:-:S05]  /*1390*/  IMAD.MOV.U32 R0, RZ, RZ, 0x7f800000 ;  /* 0x7f800000ff007424 */ /* 0x000fca00078e00ff */
[----:B------:R2:W-:Y:S03]  /*13a0*/  STG.E desc[UR12][R2.64], R0 ;  /* 0x0000000002007986 */ /* 0x0005e6000c10190c */
.L_x_1218:
[----:B------:R-:W-:Y:S05]  /*13b0*/  BSYNC.RECONVERGENT B0 ;  /* 0x0000000000007941 */ /* 0x000fea0003800200 */
.L_x_1217:
[----:B------:R-:W-:Y:S04]  /*13c0*/  BSSY.RECONVERGENT B0, `(.L_x_1219) ;  /* 0x000000a000007945 */ /* 0x000fe80003800200 */
[----:B------:R-:W-:Y:S05]  /*13d0*/  @P6 BRA `(.L_x_1220) ;  /* 0x0000000000206947 */ /* 0x000fea0003800000 */
[----:B------:R-:W3:Y:S01]  /*13e0*/  LDCU.64 UR4, c[0x0][0x420] ;  /* 0x00008400ff0477ac */ /* 0x000ee20008000a00 */
[----:B-12---:R-:W-:-:S05]  /*13f0*/  IMAD R0, R20, R12, RZ ;  /* 0x0000000c14007224 */ /* 0x006fca00078e02ff */
[----:B------:R-:W-:-:S04]  /*1400*/  IADD3 R3, P0, PT, R0, R13, RZ ;  /* 0x0000000d00037210 */ /* 0x000fc80007f1e0ff */
[----:B------:R-:W-:Y:S02]  /*1410*/  LEA.HI.X.SX32 R0, R0, R11, 0x1, P0 ;  /* 0x0000000b00007211 */ /* 0x000fe400000f0eff */
[----:B---3--:R-:W-:-:S04]  /*1420*/  LEA R2, P0, R3, UR4, 0x2 ;  /* 0x0000000403027c11 */ /* 0x008fc8000f8010ff */
[----:B------:R-:W-:Y:S01]  /*1430*/  LEA.HI.X R3, R3, UR5, R0, 0x2, P0 ;  /* 0x0000000503037c11 */ /* 0x000fe200080f1400 */
[----:B------:R-:W-:-:S05]  /*1440*/  IMAD.MOV.U32 R0, RZ, RZ, 0x7f800000 ;  /* 0x7f800000ff007424 */ /* 0x000fca00078e00ff */
[----:B------:R3:W-:Y:S03]  /*1450*/  STG.E desc[UR12][R2.64], R0 ;  /* 0x0000000002007986 */ /* 0x0007e6000c10190c */
.L_x_1220:
[----:B------:R-:W-:Y:S05]  /*1460*/  BSYNC.RECONVERGENT B0 ;  /* 0x0000000000007941 */ /* 0x000fea0003800200 */
.L_x_1219:
[----:B------:R-:W-:Y:S04]  /*1470*/  BSSY.RECONVERGENT B0, `(.L_x_1221) ;  /* 0x000000a000007945 */ /* 0x000fe80003800200 */
[----:B------:R-:W-:Y:S05]  /*1480*/  @P5 BRA `(.L_x_1222) ;  /* 0x0000000000205947 */ /* 0x000fea0003800000 */
[----:B------:R-:W4:Y:S01]  /*1490*/  LDCU.64 UR4, c[0x0][0x420] ;  /* 0x00008400ff0477ac */ /* 0x000f220008000a00 */
[----:B-123--:R-:W-:-:S05]  /*14a0*/  IMAD R0, R21, R12, RZ ;  /* 0x0000000c15007224 */ /* 0x00efca00078e02ff */
[----:B------:R-:W-:-:S04]  /*14b0*/  IADD3 R3, P0, PT, R0, R13, RZ ;  /* 0x0000000d00037210 */ /* 0x000fc80007f1e0ff */
[----:B------:R-:W-:Y:S02]  /*14c0*/  LEA.HI.X.SX32 R0, R0, R11, 0x1, P0 ;  /* 0x0000000b00007211 */ /* 0x000fe400000f0eff */
[----:B----4-:R-:W-:-:S04]  /*14d0*/  LEA R2, P0, R3, UR4, 0x2 ;  /* 0x0000000403027c11 */ /* 0x010fc8000f8010ff */
[----:B------:R-:W-:Y:S01]  /*14e0*/  LEA.HI.X R3, R3, UR5, R0, 0x2, P0 ;  /* 0x0000000503037c11 */ /* 0x000fe200080f1400 */
[----:B------:R-:W-:-:S05]  /*14f0*/  IMAD.MOV.U32 R0, RZ, RZ, 0x7f800000 ;  /* 0x7f800000ff007424 */ /* 0x000fca00078e00ff */
[----:B------:R4:W-:Y:S03]  /*1500*/  STG.E desc[UR12][R2.64], R0 ;  /* 0x0000000002007986 */ /* 0x0009e6000c10190c */
.L_x_1222:
[----:B------:R-:W-:Y:S05]  /*1510*/  BSYNC.RECONVERGENT B0 ;  /* 0x0000000000007941 */ /* 0x000fea0003800200 */
.L_x_1221:
        /* <DEDUP_REMOVED lines=10> */
.L_x_1224:
[----:B------:R-:W-:Y:S05]  /*15c0*/  BSYNC.RECONVERGENT B0 ;  /* 0x0000000000007941 */ /* 0x000fea0003800200 */
.L_x_1223:
        /* <DEDUP_REMOVED lines=10> */
.L_x_1226:
[----:B------:R-:W-:Y:S05]  /*1670*/  BSYNC.RECONVERGENT B0 ;  /* 0x0000000000007941 */ /* 0x000fea0003800200 */
.L_x_1225:
        /* <DEDUP_REMOVED lines=10> */
.L_x_1228:
[----:B------:R-:W-:Y:S05]  /*1720*/  BSYNC.RECONVERGENT B0 ;  /* 0x0000000000007941 */ /* 0x000fea0003800200 */
.L_x_1227:
        /* <DEDUP_REMOVED lines=10> */
.L_x_1197:
[----:B------:R-:W-:Y:S02]  /*17d0*/  ISETP.NE.AND P0, PT, R245, -0x1, PT ;  /* 0xfffffffff500780c */ /* 0x000fe40003f05270 */
[----:B------:R-:W-:-:S11]  /*17e0*/  ISETP.NE.AND P2, PT, R12, -0x1, PT ;  /* 0xffffffff0c00780c */ /* 0x000fd60003f45270 */
[----:B------:R-:W1:Y:S08]  /*17f0*/  @!P0 LDC.64 R6, c[0x0][0x398] ;  /* 0x0000e600ff068b82 */ /* 0x000e700000000a00 */
[----:B------:R-:W2:Y:S01]  /*1800*/  @P0 LDC.64 R8, c[0x0][0x3b0] ;  /* 0x0000ec00ff080b82 */ /* 0x000ea20000000a00 */
[----:B-1----:R-:W-:-:S04]  /*1810*/  @!P0 IMAD.WIDE.U32 R4, R155, R6, RZ ;  /* 0x000000069b048225 */ /* 0x002fc800078e00ff */
[----:B------:R-:W-:Y:S02]  /*1820*/  @!P0 IMAD R7, R155, R7, R5 ;  /* 0x000000079b078224 */ /* 0x000fe400078e0205 */
[----:B--2---:R-:W-:Y:S01]  /*1830*/  @P0 IMAD.WIDE.U32 R2, R245, R8, RZ ;  /* 0x00000008f5020225 */ /* 0x004fe200078e00ff */
[----:B------:R-:W-:-:S03]  /*1840*/  @!P0 MOV R8, R4 ;  /* 0x0000000400088202 */ /* 0x000fc60000000f00 */
        /* <DEDUP_REMOVED lines=14> */
[----:B------:R-:W-:Y:S01]  /*1930*/  MOV R5, R2 ;  /* 0x0000000200057202 */ /* 0x000fe20000000f00 */
[----:B------:R-:W-:Y:S06]  /*1940*/  BRA `(.L_x_1230) ;  /* 0x0000000000187947 */ /* 0x000fec0003800000 */
.L_x_1229:
[----:B------:R-:W1:Y:S01]  /*1950*/  LDC.64 R64, c[0x0][0x3b8] ;  /* 0x0000ee00ff407b82 */ /* 0x000e620000000a00 */
[----:B------:R-:W-:-:S05]  /*1960*/  IADD3 R2, PT, PT, R11, R12, RZ ;  /* 0x0000000c0b027210 */ /* 0x000fca0007ffe0ff */
[C---:B-1----:R-:W-:Y:S02]  /*1970*/  IMAD R0, R2.reuse, R65, RZ ;  /* 0x0000004102007224 */ /* 0x042fe400078e02ff */
[----:B------:R-:W-:-:S05]  /*1980*/  IMAD.WIDE.U32 R2, R2, R64, RZ ;  /* 0x0000004002027225 */ /* 0x000fca00078e00ff */
[----:B------:R-:W-:Y:S02]  /*1990*/  IADD3 R6, PT, PT, R3, R0, RZ ;  /* 0x0000000003067210 */ /* 0x000fe40007ffe0ff */
[----:B------:R-:W-:-:S07]  /*19a0*/  MOV R5, R2 ;  /* 0x0000000200057202 */ /* 0x000fce0000000f00 */
.L_x_1230:
[----:B------:R-:W1:Y:S01]  /*19b0*/  LDC R9, c[0x0][0x3e8] ;  /* 0x0000fa00ff097b82 */ /* 0x000e620000000800 */
[----:B------:R-:W-:Y:S02]  /*19c0*/  IABS R10, R151 ;  /* 0x00000097000a7213 */ /* 0x000fe40000000000 */
        /* <DEDUP_REMOVED lines=37> */
.L_x_1231:
[----:B------:R-:W1:Y:S01]  /*1c20*/  LDC.64 R22, c[0x0][0x3c0] ;  /* 0x0000f000ff167b82 */ /* 0x000e620000000a00 */
[----:B------:R-:W-:-:S05]  /*1c30*/  IADD3 R0, PT, PT, R11, R12, RZ ;  /* 0x0000000c0b007210 */ /* 0x000fca0007ffe0ff */
[C---:B-1----:R-:W-:Y:S02]  /*1c40*/  IMAD R4, R0.reuse, R23, RZ ;  /* 0x0000001700047224 */ /* 0x042fe400078e02ff */
[----:B------:R-:W-:-:S05]  /*1c50*/  IMAD.WIDE.U32 R2, R0, R22, RZ ;  /* 0x0000001600027225 */ /* 0x000fca00078e00ff */
[----:B------:R-:W-:-:S07]  /*1c60*/  IADD3 R0, PT, PT, R3, R4, RZ ;  /* 0x0000000403007210 */ /* 0x000fce0007ffe0ff */
.L_x_1232:
[----:B------:R-:W-:Y:S01]  /*1c70*/  IMAD.IADD R244, R13, 0x1, -R26 ;  /* 0x000000010df47824 */ /* 0x000fe200078e0a1a */
[----:B------:R-:W-:Y:S01]  /*1c80*/  SHF.R.U32.HI R40, RZ, 0x3, R154 ;  /* 0x00000003ff287819 */ /* 0x000fe2000001169a */
[----:B------:R-:W-:Y:S01]  /*1c90*/  IMAD.SHL.U32 R36, R154, 0x8, RZ ;  /* 0x000000089a247824 */ /* 0x000fe200078e00ff */
[----:B------:R-:W1:Y:S01]  /*1ca0*/  LDCU.128 UR4, c[0x0][0x3d0] ;  /* 0x00007a00ff0477ac */ /* 0x000e620008000c00 */
[----:B------:R-:W-:Y:S01]  /*1cb0*/  SHF.R.S32.HI R11, RZ, 0x1f, R10 ;  /* 0x0000001fff0b7819 */ /* 0x000fe2000001140a */
[----:B------:R-:W-:Y:S01]  /*1cc0*/  IMAD.WIDE.U32 R42, R153, 0x80, RZ ;  /* 0x00000080992a7825 */ /* 0x000fe200078e00ff */
[----:B------:R-:W-:Y:S01]  /*1cd0*/  ISETP.GE.AND P0, PT, R40, R244, PT ;  /* 0x000000f42800720c */ /* 0x000fe20003f06270 */
[----:B------:R-:W2:Y:S01]  /*1ce0*/  LDCU.64 UR8, c[0x0][0x3c8] ;  /* 0x00007900ff0877ac */ /* 0x000ea20008000a00 */
[----:B------:R-:W-:Y:S01]  /*1cf0*/  LOP3.LUT R9, R36, 0x38, RZ, 0xc0, !PT ;  /* 0x0000003824097812 */ /* 0x000fe200078ec0ff */
[----:B------:R-:W-:Y:S01]  /*1d00*/  VIADD R38, R40, 0x10 ;  /* 0x0000001028267836 */ /* 0x000fe20000000000 */
[----:B------:R-:W-:Y:S01]  /*1d10*/  LOP3.LUT R33, R42, R40, RZ, 0xfc, !PT ;  /* 0x000000282a217212 */ /* 0x000fe200078efcff */
[----:B------:R-:W3:Y:S01]  /*1d20*/  LDCU.64 UR10, c[0x0][0x388] ;  /* 0x00007100ff0a77ac */ /* 0x000ee20008000a00 */
[C---:B------:R-:W-:Y:S01]  /*1d30*/  IADD3 R8, P1, PT, R9.reuse, R8, RZ ;  /* 0x0000000809087210 */ /* 0x040fe20007f3e0ff */
[C---:B------:R-:W-:Y:S01]  /*1d40*/  VIADD R39, R40.reuse, 0x20 ;  /* 0x0000002028277836 */ /* 0x040fe20000000000 */
[C---:B------:R-:W-:Y:S01]  /*1d50*/  IADD3 R4, P3, PT, R9.reuse, R5, RZ ;  /* 0x0000000509047210 */ /* 0x040fe20007f7e0ff */
[----:B------:R-:W-:Y:S01]  /*1d60*/  VIADD R37, R40, 0x30 ;  /* 0x0000003028257836 */ /* 0x000fe20000000000 */
[----:B------:R-:W-:Y:S01]  /*1d70*/  IADD3 R2, P2, PT, R9, R2, RZ ;  /* 0x0000000209027210 */ /* 0x000fe20007f5e0ff */
[----:B------:R-:W-:Y:S01]  /*1d80*/  IMAD.X R9, RZ, RZ, R7, P1 ;  /* 0x000000ffff097224 */ /* 0x000fe200008e0607 */
[-C--:B------:R-:W-:Y:S01]  /*1d90*/  ISETP.GE.AND P1, PT, R38, R244.reuse, PT ;  /* 0x000000f42600720c */ /* 0x080fe20003f26270 */
[----:B------:R-:W4:Y:S01]  /*1da0*/  @!P0 LDC.64 R14, c[0x0][0x3b0] ;  /* 0x0000ec00ff0e8b82 */ /* 0x000f220000000a00 */
[----:B------:R-:W-:Y:S01]  /*1db0*/  IMAD.X R5, RZ, RZ, R6, P3 ;  /* 0x000000ffff057224 */ /* 0x000fe200018e0606 */
[-C--:B------:R-:W-:Y:S01]  /*1dc0*/  ISETP.GE.AND P6, PT, R39, R244.reuse, PT ;  /* 0x000000f42700720c */ /* 0x080fe20003fc6270 */
[----:B------:R-:W-:Y:S01]  /*1dd0*/  IMAD.X R3, RZ, RZ, R0, P2 ;  /* 0x000000ffff037224 */ /* 0x000fe200010e0600 */
[----:B------:R-:W-:Y:S01]  /*1de0*/  ISETP.GE.AND P5, PT, R37, R244, PT ;  /* 0x000000f42500720c */ /* 0x000fe20003fa6270 */
[----:B------:R-:W-:Y:S01]  /*1df0*/  IMAD.WIDE.U32 R6, R40, R64, R4 ;  /* 0x0000004028067225 */ /* 0x000fe200078e0004 */
[----:B------:R-:W-:-:S02]  /*1e00*/  SHF.L.U64.HI R148, R64, 0x6, R65 ;  /* 0x0000000640947819 */ /* 0x000fc40000010241 */
[----:B------:R-:W5:Y:S01]  /*1e10*/  @!P0 LDC.64 R18, c[0x0][0x380] ;  /* 0x0000e000ff128b82 */ /* 0x000f620000000a00 */
[C---:B------:R-:W-:Y:S02]  /*1e20*/  IMAD R7, R40.reuse, R65, R7 ;  /* 0x0000004128077224 */ /* 0x040fe400078e0207 */
[----:B-1----:R-:W-:Y:S02]  /*1e30*/  IMAD R0, R11, UR4, RZ ;  /* 0x000000040b007c24 */ /* 0x002fe4000f8e02ff */
[----:B------:R-:W-:-:S03]  /*1e40*/  IMAD.WIDE.U32 R4, R40, R22, R2 ;  /* 0x0000001628047225 */ /* 0x000fc600078e0002 */
[----:B------:R-:W1:Y:S01]  /*1e50*/  @!P1 LDC.64 R16, c[0x0][0x3b0] ;  /* 0x0000ec00ff109b82 */ /* 0x000e620000000a00 */
[----:B--2---:R-:W-:-:S04]  /*1e60*/  IMAD.WIDE.U32 R2, R151, UR8, R8 ;  /* 0x0000000897027c25 */ /* 0x004fc8000f8e0008 */
[C---:B------:R-:W-:Y:S02]  /*1e70*/  IMAD R12, R10.reuse, UR5, R0 ;  /* 0x000000050a0c7c24 */ /* 0x040fe4000f8e0200 */
[----:B------:R-:W-:Y:S01]  /*1e80*/  IMAD.WIDE.U32 R8, R10, UR4, R6 ;  /* 0x000000040a087c25 */ /* 0x000fe2000f8e0006 */
[----:B------:R-:W2:Y:S01]  /*1e90*/  S2UR UR5, SR_CgaCtaId ;  /* 0x00000000000579c3 */ /* 0x000ea20000008800 */
[----:B------:R-:W-:Y:S02]  /*1ea0*/  UMOV UR4, 0x400 ;  /* 0x0000040000047882 */ /* 0x000fe40000000000 */
[----:B------:R-:W-:Y:S01]  /*1eb0*/  IMAD.IADD R9, R9, 0x1, R12 ;  /* 0x0000000109097824 */ /* 0x000fe200078e020c */
[----:B---3--:R-:W-:Y:S01]  /*1ec0*/  LEA R212, P2, R8, UR10, 0x1 ;  /* 0x0000000a08d47c11 */ /* 0x008fe2000f8408ff */
[----:B------:R-:W-:Y:S02]  /*1ed0*/  IMAD R5, R40, R23, R5 ;  /* 0x0000001728057224 */ /* 0x000fe400078e0205 */
[----:B------:R-:W-:Y:S01]  /*1ee0*/  IMAD R0, R11, UR6, RZ ;  /* 0x000000060b007c24 */ /* 0x000fe2000f8e02ff */
[----:B------:R-:W-:Y:S01]  /*1ef0*/  LEA.HI.X R209, R8, UR11, R9, 0x1, P2 ;  /* 0x0000000b08d17c11 */ /* 0x000fe200090f0c09 */
[----:B----4-:R-:W-:Y:S01]  /*1f00*/  @!P0 IMAD R12, R43, R14, RZ ;  /* 0x0000000e2b0c8224 */ /* 0x010fe200078e02ff */
[----:B------:R-:W3:Y:S01]  /*1f10*/  @!P6 LDC.64 R20, c[0x0][0x380] ;  /* 0x0000e000ff14eb82 */ /* 0x000ee20000000a00 */
[----:B------:R-:W-:Y:S01]  /*1f20*/  IMAD R3, R151, UR9, R3 ;  /* 0x0000000997037c24 */ /* 0x000fe2000f8e0203 */
[----:B------:R-:W4:Y:S01]  /*1f30*/  LDCU.64 UR8, c[0x0][0x390] ;  /* 0x00007200ff0877ac */ /* 0x000f220008000a00 */
[----:B------:R-:W-:-:S02]  /*1f40*/  IMAD R11, R10, UR7, R0 ;  /* 0x000000070a0b7c24 */ /* 0x000fc4000f8e0200 */
[----:B------:R-:W-:Y:S01]  /*1f50*/  IMAD.WIDE.U32 R6, R10, UR6, R4 ;  /* 0x000000060a067c25 */ /* 0x000fe2000f8e0004 */
[----:B------:R-:W-:-:S03]  /*1f60*/  @!P1 IADD3 R10, P2, PT, R33, 0x10, RZ ;  /* 0x00000010210a9810 */ /* 0x000fc60007f5e0ff */
[C---:B------:R-:W-:Y:S02]  /*1f70*/  @!P0 IMAD R0, R33.reuse, R15, R12 ;  /* 0x0000000f21008224 */ /* 0x040fe400078e020c */
[----:B------:R-:W-:Y:S01]  /*1f80*/  @!P0 IMAD.WIDE.U32 R4, R33, R14, R2 ;  /* 0x0000000e21048225 */ /* 0x000fe200078e0002 */
[----:B------:R-:W3:Y:S01]  /*1f90*/  @!P6 LDC.64 R12, c[0x0][0x3b0] ;  /* 0x0000ec00ff0ceb82 */ /* 0x000ee20000000a00 */
[----:B--2---:R-:W-:Y:S02]  /*1fa0*/  ULEA UR5, UR5, UR4, 0x18 ;  /* 0x0000000405057291 */ /* 0x004fe4000f8ec0ff */
[----:B------:R-:W-:Y:S01]  /*1fb0*/  @!P1 IMAD.X R9, RZ, RZ, R43, P2 ;  /* 0x000000ffff099224 */ /* 0x000fe200010e062b */
[C---:B-----5:R-:W-:Y:S01]  /*1fc0*/  @!P0 LEA R8, P2, R4.reuse, R18, 0x1 ;  /* 0x0000001204088211 */ /* 0x060fe200078408ff */
[----:B------:R-:W-:Y:S01]  /*1fd0*/  @!P0 IMAD.IADD R5, R5, 0x1, R0 ;  /* 0x0000000105058824 */ /* 0x000fe200078e0200 */
[----:B------:R-:W2:Y:S01]  /*1fe0*/  LDCU UR4, c[0x0][0x3e0] ;  /* 0x00007c00ff0477ac */ /* 0x000ea20008000800 */
[-C--:B-1----:R-:W-:Y:S01]  /*1ff0*/  @!P1 IMAD R0, R9, R16.reuse, RZ ;  /* 0x0000001009009224 */ /* 0x082fe200078e02ff */
[----:B------:R-:W1:Y:S01]  /*2000*/  @!P1 LDC.64 R14, c[0x0][0x380] ;  /* 0x0000e000ff0e9b82 */ /* 0x000e620000000a00 */
[----:B------:R-:W-:Y:S01]  /*2010*/  IMAD.IADD R7, R7, 0x1, R11 ;  /* 0x0000000107077824 */ /* 0x000fe200078e020b */
[----:B------:R-:W-:Y:S01]  /*2020*/  @!P0 LEA.HI.X R9, R4, R19, R5, 0x1, P2 ;  /* 0x0000001304098211 */ /* 0x000fe200010f0c05 */
[----:B------:R-:W-:Y:S01]  /*2030*/  @!P1 IMAD R5, R10, R17, R0 ;  /* 0x000000110a059224 */ /* 0x000fe200078e0200 */
[----:B------:R-:W-:Y:S01]  /*2040*/  LOP3.LUT R4, R36, 0x1f8, RZ, 0xc0, !PT ;  /* 0x000001f824047812 */ /* 0x000fe200078ec0ff */
[----:B------:R-:W-:Y:S01]  /*2050*/  VIADD R24, R40, 0x40 ;  /* 0x0000004028187836 */ /* 0x000fe20000000000 */
[----:B----4-:R-:W-:Y:S01]  /*2060*/  LEA R214, P3, R6, UR8, 0x1 ;  /* 0x0000000806d67c11 */ /* 0x010fe2000f8608ff */
[----:B------:R-:W-:Y:S01]  /*2070*/  IMAD.SHL.U32 R150, R64, 0x40, RZ ;  /* 0x0000004040967824 */ /* 0x000fe200078e00ff */
[----:B------:R-:W-:Y:S01]  /*2080*/  LOP3.LUT R0, R4, 0x38, R154, 0x78, !PT ;  /* 0x0000003804007812 */ /* 0x000fe200078e789a */
[----:B------:R-:W4:Y:S01]  /*2090*/  @!P5 LDC.64 R18, c[0x0][0x3b0] ;  /* 0x0000ec00ff12db82 */ /* 0x000f220000000a00 */
[----:B------:R-:W-:Y:S01]  /*20a0*/  @!P6 IADD3 R4, P2, PT, R33, 0x20, RZ ;  /* 0x000000202104e810 */ /* 0x000fe20007f5e0ff */
[----:B------:R-:W-:Y:S01]  /*20b0*/  IMAD.SHL.U32 R149, R64, 0x10, RZ ;  /* 0x0000001040957824 */ /* 0x000fe200078e00ff */
[----:B------:R-:W-:Y:S01]  /*20c0*/  LEA.HI.X R213, R6, UR9, R7, 0x1, P3 ;  /* 0x0000000906d57c11 */ /* 0x000fe200098f0c07 */
[----:B------:R-:W-:Y:S01]  /*20d0*/  @!P1 IMAD.WIDE.U32 R6, R10, R16, R2 ;  /* 0x000000100a069225 */ /* 0x000fe200078e0002 */
[----:B------:R-:W-:-:S02]  /*20e0*/  LOP3.LUT R0, R0, 0x1e00, R36, 0xf8, !PT ;  /* 0x00001e0000007812 */ /* 0x000fc400078ef824 */
[----:B------:R-:W-:Y:S01]  /*20f0*/  ISETP.GE.AND P4, PT, R24, R244, PT ;  /* 0x000000f41800720c */ /* 0x000fe20003f86270 */
[----:B------:R-:W-:Y:S01]  /*2100*/  @!P6 IMAD.X R11, RZ, RZ, R43, P2 ;  /* 0x000000ffff0be224 */ /* 0x000fe200010e062b */
[----:B------:R-:W-:Y:S01]  /*2110*/  LEA R204, R0, UR5, 0x1 ;  /* 0x0000000500cc7c11 */ /* 0x000fe2000f8e08ff */
[----:B------:R-:W-:Y:S01]  /*2120*/  VIADD R10, R40, 0x50 ;  /* 0x00000050280a7836 */ /* 0x000fe20000000000 */
[----:B------:R-:W5:Y:S01]  /*2130*/  @!P5 LDC.64 R24, c[0x0][0x380] ;  /* 0x0000e000ff18db82 */ /* 0x000f620000000a00 */
[----:B---3--:R-:W-:Y:S02]  /*2140*/  @!P6 IMAD R0, R11, R12, RZ ;  /* 0x0000000c0b00e224 */ /* 0x008fe400078e02ff */
[----:B------:R-:W-:Y:S01]  /*2150*/  @!PT LDS RZ, [RZ] ;  /* 0x00000000fffff984 */ /* 0x000fe20000000800 */
[----:B------:R-:W-:Y:S01]  /*2160*/  @!PT LDS RZ, [RZ] ;  /* 0x00000000fffff984 */ /* 0x000fe20000000800 */
[----:B------:R-:W-:Y:S01]  /*2170*/  @!PT LDS RZ, [RZ] ;  /* 0x00000000fffff984 */ /* 0x000fe20000000800 */
[----:B------:R1:W-:Y:S01]  /*2180*/  @!P0 LDGSTS.E.BYPASS.LTC128B.128 [R204], desc[UR12][R8.64] ;  /* 0x0000000008cc8fae */ /* 0x0003e2000b981a0c */
[----:B------:R-:W-:Y:S01]  /*2190*/  ISETP.GE.AND P3, PT, R10, R244, PT ;  /* 0x000000f40a00720c */ /* 0x000fe20003f66270 */
[----:B------:R-:W-:Y:S02]  /*21a0*/  @!P6 IMAD R0, R4, R13, R0 ;  /* 0x0000000d0400e224 */ /* 0x000fe400078e0200 */
[----:B------:R-:W-:-:S02]  /*21b0*/  @!P1 IMAD.IADD R7, R7, 0x1, R5 ;  /* 0x0000000107079824 */ /* 0x000fc400078e0205 */
[----:B------:R-:W-:Y:S01]  /*21c0*/  @!P6 IMAD.WIDE.U32 R4, R4, R12, R2 ;  /* 0x0000000c0404e225 */ /* 0x000fe200078e0002 */
[----:B------:R-:W3:Y:S03]  /*21d0*/  @!P4 LDC.64 R16, c[0x0][0x3b0] ;  /* 0x0000ec00ff10cb82 */ /* 0x000ee60000000a00 */
[----:B------:R-:W-:Y:S02]  /*21e0*/  @!P6 IMAD.IADD R0, R5, 0x1, R0 ;  /* 0x000000010500e824 */ /* 0x000fe400078e0200 */
[----:B------:R-:W-:Y:S02]  /*21f0*/  @!P4 IMAD.MOV.U32 R5, RZ, RZ, R3 ;  /* 0x000000ffff05c224 */ /* 0x000fe400078e0003 */
[----:B------:R-:W-:Y:S01]  /*2200*/  IMAD.SHL.U32 R152, R154, 0x40, RZ ;  /* 0x000000409a987824 */ /* 0x000fe200078e00ff */
[----:B------:R-:W2:Y:S04]  /*2210*/  @!P4 LDC.64 R28, c[0x0][0x380] ;  /* 0x0000e000ff1ccb82 */ /* 0x000ea80000000a00 */
[----:B------:R-:W-:-:S04]  /*2220*/  LOP3.LUT R191, R152, 0x400, RZ, 0xc0, !PT ;  /* 0x0000040098bf7812 */ /* 0x000fc800078ec0ff */
[----:B------:R-:W2:Y:S01]  /*2230*/  @!P3 LDC.64 R30, c[0x0][0x380] ;  /* 0x0000e000ff1ebb82 */ /* 0x000ea20000000a00 */
[----:B-1----:R-:W-:Y:S01]  /*2240*/  @!P1 LEA R8, P0, R6, R14, 0x1 ;  /* 0x0000000e06089211 */ /* 0x002fe200078008ff */
[----:B------:R-:W-:-:S03]  /*2250*/  @!P3 IMAD.MOV.U32 R14, RZ, RZ, R2 ;  /* 0x000000ffff0eb224 */ /* 0x000fc600078e0002 */
[----:B------:R-:W-:Y:S01]  /*2260*/  @!P1 LEA.HI.X R9, R6, R15, R7, 0x1, P0 ;  /* 0x0000000f06099211 */ /* 0x000fe200000f0c07 */
[----:B------:R-:W-:Y:S01]  /*2270*/  VIADD R7, R40, 0x60 ;  /* 0x0000006028077836 */ /* 0x000fe20000000000 */
[----:B------:R-:W-:Y:S01]  /*2280*/  @!P6 LEA R10, P0, R4, R20, 0x1 ;  /* 0x00000014040ae211 */ /* 0x000fe200078008ff */
[----:B------:R-:W-:Y:S02]  /*2290*/  VIADD R6, R40, 0x70 ;  /* 0x0000007028067836 */ /* 0x000fe40000000000 */
[----:B------:R1:W-:Y:S01]  /*22a0*/  @!P1 LDGSTS.E.BYPASS.LTC128B.128 [R204+0x800], desc[UR12][R8.64] ;  /* 0x0080000008cc9fae */ /* 0x0003e2000b981a0c */
[----:B------:R-:W-:Y:S01]  /*22b0*/  @!P6 LEA.HI.X R11, R4, R21, R0, 0x1, P0 ;  /* 0x00000015040be211 */ /* 0x000fe200000f0c00 */
[----:B------:R-:W-:Y:S01]  /*22c0*/  @!P3 IMAD.MOV.U32 R15, RZ, RZ, R3 ;  /* 0x000000ffff0fb224 */ /* 0x000fe200078e0003 */
[----:B------:R-:W2:Y:S01]  /*22d0*/  @!P3 LDC.64 R20, c[0x0][0x3b0] ;  /* 0x0000ec00ff14bb82 */ /* 0x000ea20000000a00 */
[----:B------:R-:W-:Y:S02]  /*22e0*/  @!P5 IADD3 R0, P0, PT, R33, 0x30, RZ ;  /* 0x000000302100d810 */ /* 0x000fe40007f1e0ff */
[-C--:B------:R-:W-:Y:S01]  /*22f0*/  ISETP.GE.AND P2, PT, R7, R244.reuse, PT ;  /* 0x000000f40700720c */ /* 0x080fe20003f46270 */
[----:B------:R2:W-:Y:S01]  /*2300*/  @!P6 LDGSTS.E.BYPASS.LTC128B.128 [R204+0x1000], desc[UR12][R10.64] ;  /* 0x010000000accefae */ /* 0x0005e2000b981a0c */
[----:B------:R-:W-:Y:S01]  /*2310*/  ISETP.GE.AND P1, PT, R6, R244, PT ;  /* 0x000000f40600720c */ /* 0x000fe20003f26270 */
[----:B------:R-:W-:Y:S01]  /*2320*/  @!P5 IMAD.X R4, RZ, RZ, R43, P0 ;  /* 0x000000ffff04d224 */ /* 0x000fe200000e062b */
[----:B------:R-:W-:-:S03]  /*2330*/  @!P4 IADD3 R7, P0, PT, R33, 0x40, RZ ;  /* 0x000000402107c810 */ /* 0x000fc60007f1e0ff */
[----:B----4-:R-:W-:Y:S02]  /*2340*/  @!P5 IMAD R6, R4, R18, RZ ;  /* 0x000000120406d224 */ /* 0x010fe400078e02ff */
[----:B------:R-:W-:-:S04]  /*2350*/  @!P4 IMAD.MOV.U32 R4, RZ, RZ, R2 ;  /* 0x000000ffff04c224 */ /* 0x000fc800078e0002 */
[--C-:B------:R-:W-:Y:S02]  /*2360*/  @!P2 IMAD.MOV.U32 R26, RZ, RZ, R2.reuse ;  /* 0x000000ffff1aa224 */ /* 0x100fe400078e0002 */
[--C-:B------:R-:W-:Y:S02]  /*2370*/  @!P2 IMAD.MOV.U32 R27, RZ, RZ, R3.reuse ;  /* 0x000000ffff1ba224 */ /* 0x100fe400078e0003 */
[----:B------:R-:W-:Y:S02]  /*2380*/  @!P1 IMAD.MOV.U32 R34, RZ, RZ, R2 ;  /* 0x000000ffff229224 */ /* 0x000fe400078e0002 */
[----:B------:R-:W-:Y:S02]  /*2390*/  @!P1 IMAD.MOV.U32 R35, RZ, RZ, R3 ;  /* 0x000000ffff239224 */ /* 0x000fe400078e0003 */
[----:B-1----:R-:W-:Y:S01]  /*23a0*/  @!P4 IMAD.X R9, RZ, RZ, R43, P0 ;  /* 0x000000ffff09c224 */ /* 0x002fe200000e062b */
[----:B------:R-:W-:Y:S01]  /*23b0*/  @!P3 IADD3 R12, P0, PT, R33, 0x50, RZ ;  /* 0x00000050210cb810 */ /* 0x000fe20007f1e0ff */
[----:B------:R-:W-:-:S02]  /*23c0*/  @!P5 IMAD R8, R0, R19, R6 ;  /* 0x000000130008d224 */ /* 0x000fc400078e0206 */
[----:B------:R-:W-:Y:S02]  /*23d0*/  @!P5 IMAD.WIDE.U32 R2, R0, R18, R2 ;  /* 0x000000120002d225 */ /* 0x000fe400078e0002 */
[----:B------:R-:W1:Y:S02]  /*23e0*/  @!P1 LDC.64 R18, c[0x0][0x3b0] ;  /* 0x0000ec00ff129b82 */ /* 0x000e640000000a00 */
[----:B------:R-:W-:Y:S02]  /*23f0*/  @!P3 IMAD.X R0, RZ, RZ, R43, P0 ;  /* 0x000000ffff00b224 */ /* 0x000fe400000e062b */
[----:B---3--:R-:W-:Y:S02]  /*2400*/  @!P4 IMAD R6, R9, R16, RZ ;  /* 0x000000100906c224 */ /* 0x008fe400078e02ff */
[----:B------:R-:W-:Y:S01]  /*2410*/  @!P5 IMAD.IADD R3, R3, 0x1, R8 ;  /* 0x000000010303d824 */ /* 0x000fe200078e0208 */
[----:B-----5:R-:W-:Y:S01]  /*2420*/  @!P5 LEA R8, P0, R2, R24, 0x1 ;  /* 0x000000180208d211 */ /* 0x020fe200078008ff */
[----:B--2---:R-:W-:-:S02]  /*2430*/  @!P3 IMAD R0, R0, R20, RZ ;  /* 0x000000140000b224 */ /* 0x004fc400078e02ff */
[C---:B------:R-:W-:Y:S01]  /*2440*/  @!P4 IMAD R6, R7.reuse, R17, R6 ;  /* 0x000000110706c224 */ /* 0x040fe200078e0206 */
[----:B------:R-:W-:Y:S01]  /*2450*/  @!P5 LEA.HI.X R9, R2, R25, R3, 0x1, P0 ;  /* 0x000000190209d211 */ /* 0x000fe200000f0c03 */
[----:B------:R-:W-:Y:S02]  /*2460*/  @!P4 IMAD.WIDE.U32 R4, R7, R16, R4 ;  /* 0x000000100704c225 */ /* 0x000fe400078e0004 */
[----:B------:R-:W2:Y:S02]  /*2470*/  @!P2 LDC.64 R16, c[0x0][0x3b0] ;  /* 0x0000ec00ff10ab82 */ /* 0x000ea40000000a00 */
[----:B------:R-:W-:Y:S01]  /*2480*/  @!P3 IMAD R10, R12, R21, R0 ;  /* 0x000000150c0ab224 */ /* 0x000fe200078e0200 */
[----:B------:R3:W-:Y:S01]  /*2490*/  @!P5 LDGSTS.E.BYPASS.LTC128B.128 [R204+0x1800], desc[UR12][R8.64] ;  /* 0x0180000008ccdfae */ /* 0x0007e2000b981a0c */
[----:B------:R-:W-:Y:S01]  /*24a0*/  @!P4 IMAD.IADD R0, R5, 0x1, R6 ;  /* 0x000000010500c824 */ /* 0x000fe200078e0206 */
[----:B------:R-:W-:Y:S01]  /*24b0*/  @!P4 LEA R6, P0, R4, R28, 0x1 ;  /* 0x0000001c0406c211 */ /* 0x000fe200078008ff */
[----:B------:R-:W-:-:S02]  /*24c0*/  @!P3 IMAD.WIDE.U32 R2, R12, R20, R14 ;  /* 0x000000140c02b225 */ /* 0x000fc400078e000e */
[----:B------:R-:W4:Y:S01]  /*24d0*/  @!P1 LDC.64 R14, c[0x0][0x380] ;  /* 0x0000e000ff0e9b82 */ /* 0x000f220000000a00 */
[----:B------:R-:W-:Y:S01]  /*24e0*/  @!P4 LEA.HI.X R7, R4, R29, R0, 0x1, P0 ;  /* 0x0000001d0407c211 */ /* 0x000fe200000f0c00 */
[----:B------:R-:W-:Y:S01]  /*24f0*/  @!P3 IMAD.IADD R0, R3, 0x1, R10 ;  /* 0x000000010300b824 */ /* 0x000fe200078e020a */
[----:B------:R-:W-:-:S03]  /*2500*/  @!P3 LEA R4, P6, R2, R30, 0x1 ;  /* 0x0000001e0204b211 */ /* 0x000fc600078c08ff */
[----:B------:R-:W-:Y:S01]  /*2510*/  @!P4 LDGSTS.E.BYPASS.LTC128B.128 [R204+0x2000], desc[UR12][R6.64] ;  /* 0x0200000006cccfae */ /* 0x000fe2000b981a0c */
[----:B------:R-:W-:Y:S01]  /*2520*/  @!P3 LEA.HI.X R5, R2, R31, R0, 0x1, P6 ;  /* 0x0000001f0205b211 */ /* 0x000fe200030f0c00 */
[----:B------:R-:W5:Y:S04]  /*2530*/  @!P2 LDC.64 R10, c[0x0][0x380] ;  /* 0x0000e000ff0aab82 */ /* 0x000f680000000a00 */
[----:B------:R2:W-:Y:S01]  /*2540*/  @!P3 LDGSTS.E.BYPASS.LTC128B.128 [R204+0x2800], desc[UR12][R4.64] ;  /* 0x0280000004ccbfae */ /* 0x0005e2000b981a0c */
[C---:B---3--:R-:W-:Y:S02]  /*2550*/  @!P1 IADD3 R9, P0, PT, R33.reuse, 0x70, RZ ;  /* 0x0000007021099810 */ /* 0x048fe40007f1e0ff */
[----:B------:R-:W-:Y:S02]  /*2560*/  @!P2 IADD3 R8, P5, PT, R33, 0x60, RZ ;  /* 0x000000602108a810 */ /* 0x000fe40007fbe0ff */
[----:B------:R-:W-:Y:S01]  /*2570*/  LEA.HI.SX32 R33, R201, 0xffffffff, 0x1a ;  /* 0xffffffffc9217811 */ /* 0x000fe200078fd2ff */
[----:B------:R-:W-:-:S02]  /*2580*/  @!P1 IMAD.X R0, RZ, RZ, R43, P0 ;  /* 0x000000ffff009224 */ /* 0x000fc400000e062b */
[----:B------:R-:W-:Y:S02]  /*2590*/  @!P2 IMAD.X R3, RZ, RZ, R43, P5 ;  /* 0x000000ffff03a224 */ /* 0x000fe400028e062b */
[----:B-1----:R-:W-:Y:S02]  /*25a0*/  @!P1 IMAD R0, R0, R18, RZ ;  /* 0x0000001200009224 */ /* 0x002fe400078e02ff */
[----:B--2---:R-:W-:Y:S02]  /*25b0*/  @!P2 IMAD R2, R3, R16, RZ ;  /* 0x000000100302a224 */ /* 0x004fe400078e02ff */
[----:B------:R-:W-:Y:S02]  /*25c0*/  @!P1 IMAD R0, R9, R19, R0 ;  /* 0x0000001309009224 */ /* 0x000fe400078e0200 */
[----:B------:R-:W-:Y:S02]  /*25d0*/  IMAD R19, R33, -0x40, R32 ;  /* 0xffffffc021137824 */ /* 0x000fe400078e0220 */
[----:B------:R-:W-:Y:S01]  /*25e0*/  @!P1 IMAD.WIDE.U32 R4, R9, R18, R34 ;  /* 0x0000001209049225 */ /* 0x000fe200078e0022 */
[----:B------:R-:W-:-:S02]  /*25f0*/  SHF.R.S32.HI R18, RZ, 0x1f, R33 ;  /* 0x0000001fff127819 */ /* 0x000fc40000011421 */
[----:B------:R-:W-:Y:S01]  /*2600*/  ISETP.GE.AND P4, PT, R40, R19, PT ;  /* 0x000000132800720c */ /* 0x000fe20003f86270 */
[----:B------:R-:W-:Y:S01]  /*2610*/  @!P2 IMAD R2, R8, R17, R2 ;  /* 0x000000110802a224 */ /* 0x000fe200078e0202 */
[----:B------:R-:W-:Y:S01]  /*2620*/  ISETP.GE.AND P5, PT, R38, R19, PT ;  /* 0x000000132600720c */ /* 0x000fe20003fa6270 */
[----:B------:R-:W-:Y:S01]  /*2630*/  @!P2 IMAD.WIDE.U32 R6, R8, R16, R26 ;  /* 0x000000100806a225 */ /* 0x000fe200078e001a */
[----:B----4-:R-:W-:Y:S02]  /*2640*/  @!P1 LEA R14, P0, R4, R14, 0x1 ;  /* 0x0000000e040e9211 */ /* 0x010fe400078008ff */
[----:B------:R-:W-:Y:S01]  /*2650*/  SHF.L.U64.HI R34, R64, 0x4, R65 ;  /* 0x0000000440227819 */ /* 0x000fe20000010241 */
[----:B------:R-:W-:Y:S01]  /*2660*/  IMAD R8, R148, R33, RZ ;  /* 0x0000002194087224 */ /* 0x000fe200078e02ff */
[----:B-----5:R-:W-:Y:S01]  /*2670*/  @!P2 LEA R16, P3, R6, R10, 0x1 ;  /* 0x0000000a0610a211 */ /* 0x020fe200078608ff */
[----:B------:R-:W-:Y:S01]  /*2680*/  @!P2 IMAD.IADD R7, R7, 0x1, R2 ;  /* 0x000000010707a824 */ /* 0x000fe200078e0202 */
[----:B------:R-:W-:Y:S01]  /*2690*/  SHF.R.U32.HI R35, RZ, 0x1, R154 ;  /* 0x00000001ff237819 */ /* 0x000fe2000001169a */
[----:B------:R-:W-:-:S02]  /*26a0*/  @!P1 IMAD.IADD R5, R5, 0x1, R0 ;  /* 0x0000000105059824 */ /* 0x000fc400078e0200 */
[----:B------:R-:W-:Y:S01]  /*26b0*/  IMAD.WIDE.U32 R2, R150, R33, RZ ;  /* 0x0000002196027225 */ /* 0x000fe200078e00ff */
[----:B------:R-:W-:Y:S02]  /*26c0*/  @!P2 LEA.HI.X R17, R6, R11, R7, 0x1, P3 ;  /* 0x0000000b0611a211 */ /* 0x000fe400018f0c07 */
[----:B------:R-:W-:Y:S01]  /*26d0*/  @!P1 LEA.HI.X R15, R4, R15, R5, 0x1, P0 ;  /* 0x0000000f040f9211 */ /* 0x000fe200000f0c05 */
[----:B------:R-:W-:Y:S01]  /*26e0*/  IMAD R0, R18, R150, R8 ;  /* 0x0000009612007224 */ /* 0x000fe200078e0208 */
[CC--:B------:R-:W-:Y:S01]  /*26f0*/  ISETP.GE.AND P3, PT, R39.reuse, R19.reuse, PT ;  /* 0x000000132700720c */ /* 0x0c0fe20003f66270 */
[----:B------:R-:W-:Y:S01]  /*2700*/  IMAD.WIDE.U32 R4, R64, 0x20, RZ ;  /* 0x0000002040047825 */ /* 0x000fe200078e00ff */
[C---:B------:R-:W-:Y:S01]  /*2710*/  @!P4 LEA R8, P0, R2.reuse, R212, 0x1 ;  /* 0x000000d40208c211 */ /* 0x040fe200078008ff */
[----:B------:R-:W-:Y:S01]  /*2720*/  @!P2 LDGSTS.E.BYPASS.LTC128B.128 [R204+0x3000], desc[UR12][R16.64] ;  /* 0x0300000010ccafae */ /* 0x000fe2000b981a0c */
[----:B------:R-:W-:Y:S01]  /*2730*/  ISETP.GE.AND P2, PT, R39, R19, PT ;  /* 0x000000132700720c */ /* 0x000fe20003f46270 */
[----:B------:R-:W-:Y:S01]  /*2740*/  IMAD.IADD R3, R3, 0x1, R0 ;  /* 0x0000000103037824 */ /* 0x000fe200078e0200 */
[----:B------:R-:W-:Y:S01]  /*2750*/  @!P5 IADD3 R0, P6, PT, R149, R2, RZ ;  /* 0x000000029500d210 */ /* 0x000fe20007fde0ff */
[----:B------:R-:W-:Y:S03]  /*2760*/  @!P1 LDGSTS.E.BYPASS.LTC128B.128 [R204+0x3800], desc[UR12][R14.64] ;  /* 0x038000000ecc9fae */ /* 0x000fe6000b981a0c */
[--C-:B------:R-:W-:Y:S01]  /*2770*/  @!P4 LEA.HI.X R9, R2, R209, R3.reuse, 0x1, P0 ;  /* 0x000000d10209c211 */ /* 0x100fe200000f0c03 */
[----:B------:R-:W-:Y:S01]  /*2780*/  @!P5 IMAD.X R6, R34, 0x1, R3, P6 ;  /* 0x000000012206d824 */ /* 0x000fe200030e0603 */
[----:B------:R-:W-:-:S02]  /*2790*/  ISETP.GE.AND P0, PT, R37, R19, PT ;  /* 0x000000132500720c */ /* 0x000fc40003f06270 */
[C---:B------:R-:W-:Y:S01]  /*27a0*/  @!P5 LEA R12, P6, R0.reuse, R212, 0x1 ;  /* 0x000000d4000cd211 */ /* 0x040fe200078c08ff */
[----:B------:R1:W-:Y:S03]  /*27b0*/  @!P4 LDGSTS.E.BYPASS.LTC128B.128 [R204+0x4000], desc[UR12][R8.64] ;  /* 0x0400000008cccfae */ /* 0x0003e6000b981a0c */
[----:B------:R-:W-:Y:S01]  /*27c0*/  @!P5 LEA.HI.X R13, R0, R209, R6, 0x1, P6 ;  /* 0x000000d1000dd211 */ /* 0x000fe200030f0c06 */
[----:B------:R-:W-:Y:S01]  /*27d0*/  IMAD.SHL.U32 R6, R65, 0x20, RZ ;  /* 0x0000002041067824 */ /* 0x000fe200078e00ff */
[----:B------:R-:W-:Y:S02]  /*27e0*/  @!P3 IADD3 R0, P6, PT, R2, R4, RZ ;  /* 0x000000040200b210 */ /* 0x000fe40007fde0ff */
[----:B------:R-:W-:Y:S01]  /*27f0*/  SHF.L.U64.HI R4, R22, 0x6, R23 ;  /* 0x0000000616047819 */ /* 0x000fe20000010217 */
[----:B------:R2:W-:Y:S01]  /*2800*/  @!P5 LDGSTS.E.BYPASS.LTC128B.128 [R204+0x4800], desc[UR12][R12.64] ;  /* 0x048000000cccdfae */ /* 0x0005e2000b981a0c */
[----:B------:R-:W-:Y:S01]  /*2810*/  @!P3 IADD3.X R6, PT, PT, R3, R5, R6, P6, !PT ;  /* 0x000000050306b210 */ /* 0x000fe200037fe406 */
[----:B------:R-:W-:Y:S01]  /*2820*/  @!P0 IMAD R5, R65, 0x30, RZ ;  /* 0x0000003041058824 */ /* 0x000fe200078e02ff */
[----:B------:R-:W-:Y:S01]  /*2830*/  @!P3 LEA R10, P6, R0, R212, 0x1 ;  /* 0x000000d4000ab211 */ /* 0x000fe200078c08ff */
[----:B------:R-:W-:Y:S01]  /*2840*/  @!P0 IMAD.WIDE.U32 R2, R64, 0x30, R2 ;  /* 0x0000003040028825 */ /* 0x000fe200078e0002 */
[----:B------:R-:W-:-:S02]  /*2850*/  ISETP.GE.AND P5, PT, R37, R19, PT ;  /* 0x000000132500720c */ /* 0x000fc40003fa6270 */
[-C--:B------:R-:W-:Y:S01]  /*2860*/  @!P3 LEA.HI.X R11, R0, R209.reuse, R6, 0x1, P6 ;  /* 0x000000d1000bb211 */ /* 0x080fe200030f0c06 */
[----:B------:R-:W-:Y:S01]  /*2870*/  @!P0 IMAD.IADD R3, R3, 0x1, R5 ;  /* 0x0000000103038824 */ /* 0x000fe200078e0205 */
[----:B------:R-:W-:Y:S01]  /*2880*/  @!P0 LEA R6, P6, R2, R212, 0x1 ;  /* 0x000000d402068211 */ /* 0x000fe200078c08ff */
[----:B------:R-:W-:Y:S02]  /*2890*/  IMAD.SHL.U32 R0, R22, 0x40, RZ ;  /* 0x0000004016007824 */ /* 0x000fe400078e00ff */
[----:B------:R3:W-:Y:S01]  /*28a0*/  @!P3 LDGSTS.E.BYPASS.LTC128B.128 [R204+0x5000], desc[UR12][R10.64] ;  /* 0x050000000accbfae */ /* 0x0007e2000b981a0c */
[----:B------:R-:W-:Y:S01]  /*28b0*/  @!P0 LEA.HI.X R7, R2, R209, R3, 0x1, P6 ;  /* 0x000000d102078211 */ /* 0x000fe200030f0c03 */
[----:B------:R-:W-:Y:S01]  /*28c0*/  IMAD R4, R4, R33, RZ ;  /* 0x0000002104047224 */ /* 0x000fe200078e02ff */
[----:B------:R-:W-:Y:S01]  /*28d0*/  ISETP.GE.AND P6, PT, R38, R19, PT ;  /* 0x000000132600720c */ /* 0x000fe20003fc6270 */
[----:B------:R-:W-:Y:S02]  /*28e0*/  IMAD.WIDE.U32 R2, R0, R33, RZ ;  /* 0x0000002100027225 */ /* 0x000fe400078e00ff */
[----:B------:R4:W-:Y:S02]  /*28f0*/  @!P0 LDGSTS.E.BYPASS.LTC128B.128 [R204+0x5800], desc[UR12][R6.64] ;  /* 0x0580000006cc8fae */ /* 0x0009e4000b981a0c */
[----:B------:R-:W-:Y:S01]  /*2900*/  IMAD R18, R18, R0, R4 ;  /* 0x0000000012127224 */ /* 0x000fe200078e0204 */
[----:B------:R-:W-:Y:S01]  /*2910*/  LOP3.LUT R0, R152, 0x1c0, RZ, 0xc0, !PT ;  /* 0x000001c098007812 */ /* 0x000fe200078ec0ff */
[----:B------:R-:W0:Y:S01]  /*2920*/  LDGDEPBAR ;  /* 0x00000000000079af */ /* 0x000e220000000000 */
[----:B------:R-:W-:-:S02]  /*2930*/  IMAD.WIDE.U32 R4, R22, 0x20, RZ ;  /* 0x0000002016047825 */ /* 0x000fc400078e00ff */
[----:B------:R-:W-:Y:S02]  /*2940*/  LOP3.LUT R0, R0, 0x38, R36, 0xf8, !PT ;  /* 0x0000003800007812 */ /* 0x000fe400078ef824 */
[----:B-1----:R-:W-:Y:S01]  /*2950*/  IMAD.SHL.U32 R8, R23, 0x20, RZ ;  /* 0x0000002017087824 */ /* 0x002fe200078e00ff */
[----:B--2---:R-:W-:Y:S01]  /*2960*/  @!P2 IADD3 R12, P1, PT, R2, R4, RZ ;  /* 0x00000004020ca210 */ /* 0x004fe20007f3e0ff */
[----:B------:R-:W-:Y:S01]  /*2970*/  IMAD.IADD R3, R3, 0x1, R18 ;  /* 0x0000000103037824 */ /* 0x000fe200078e0212 */
[----:B------:R-:W-:Y:S01]  /*2980*/  @!P6 LEA R9, P0, R22, R2, 0x4 ;  /* 0x000000021609e211 */ /* 0x000fe200078020ff */
[----:B------:R-:W-:Y:S01]  /*2990*/  @!P5 IMAD R4, R23, 0x30, RZ ;  /* 0x000000301704d824 */ /* 0x000fe200078e02ff */
[C---:B------:R-:W-:Y:S02]  /*29a0*/  LOP3.LUT R35, R0.reuse, 0x8, R35, 0x78, !PT ;  /* 0x0000000800237812 */ /* 0x040fe400078e7823 */
[----:B------:R-:W-:Y:S02]  /*29b0*/  @!P2 IADD3.X R14, PT, PT, R3, R5, R8, P1, !PT ;  /* 0x00000005030ea210 */ /* 0x000fe40000ffe408 */
[----:B------:R-:W-:-:S02]  /*29c0*/  LOP3.LUT R0, R0, 0x8, R154, 0x78, !PT ;  /* 0x0000000800007812 */ /* 0x000fc400078e789a */
[----:B------:R-:W-:Y:S02]  /*29d0*/  @!P6 LEA.HI.X R13, R22, R3, R23, 0x4, P0 ;  /* 0x00000003160de211 */ /* 0x000fe400000f2417 */
[----:B---3--:R-:W-:Y:S01]  /*29e0*/  @!P4 LEA R10, P1, R2, R214, 0x1 ;  /* 0x000000d6020ac211 */ /* 0x008fe200078208ff */
[----:B------:R-:W-:-:S03]  /*29f0*/  IMAD R191, R0, 0x2, R191 ;  /* 0x0000000200bf7824 */ /* 0x000fc600078e02bf */
[--C-:B------:R-:W-:Y:S01]  /*2a00*/  @!P4 LEA.HI.X R11, R2, R213, R3.reuse, 0x1, P1 ;  /* 0x000000d5020bc211 */ /* 0x100fe200008f0c03 */
[----:B----4-:R-:W-:Y:S01]  /*2a10*/  @!P5 IMAD.WIDE.U32 R6, R22, 0x30, R2 ;  /* 0x000000301606d825 */ /* 0x010fe200078e0002 */
[----:B------:R-:W-:-:S04]  /*2a20*/  DEPBAR.LE SB0, 0x0 ;  /* 0x000080000000791a */ /* 0x000fc80000000000 */
[----:B------:R-:W-:Y:S01]  /*2a30*/  BAR.SYNC.DEFER_BLOCKING 0x0 ;  /* 0x0000000000007b1d */ /* 0x000fe20000010000 */
[----:B------:R-:W-:Y:S01]  /*2a40*/  IMAD.SHL.U32 R3, R154, 0x20, RZ ;  /* 0x000000209a037824 */ /* 0x000fe200078e00ff */
[-C--:B------:R-:W-:Y:S01]  /*2a50*/  @!P6 LEA R2, P3, R9, R214.reuse, 0x1 ;  /* 0x000000d60902e211 */ /* 0x080fe200078608ff */
[----:B------:R-:W-:Y:S01]  /*2a60*/  @!P5 IMAD.IADD R0, R7, 0x1, R4 ;  /* 0x000000010700d824 */ /* 0x000fe200078e0204 */
[C---:B------:R-:W-:Y:S02]  /*2a70*/  @!P5 LEA R4, P0, R6.reuse, R214, 0x1 ;  /* 0x000000d60604d211 */ /* 0x040fe400078008ff */
[----:B------:R-:W-:Y:S02]  /*2a80*/  LOP3.LUT R15, R3, 0x7c00, RZ, 0xc0, !PT ;  /* 0x00007c00030f7812 */ /* 0x000fe400078ec0ff */
[----:B------:R-:W-:Y:S02]  /*2a90*/  @!P5 LEA.HI.X R5, R6, R213, R0, 0x1, P0 ;  /* 0x000000d50605d211 */ /* 0x000fe400000f0c00 */
[----:B------:R-:W-:-:S02]  /*2aa0*/  LOP3.LUT R0, R15, 0x200, R152, 0xf8, !PT ;  /* 0x000002000f007812 */ /* 0x000fc400078ef898 */
[C---:B------:R-:W-:Y:S02]  /*2ab0*/  @!P2 LEA R8, P1, R12.reuse, R214, 0x1 ;  /* 0x000000d60c08a211 */ /* 0x040fe400078208ff */
[-C--:B------:R-:W-:Y:S01]  /*2ac0*/  @!P6 LEA.HI.X R3, R9, R213.reuse, R13, 0x1, P3 ;  /* 0x000000d50903e211 */ /* 0x080fe200018f0c0d */
[----:B------:R-:W-:Y:S01]  /*2ad0*/  IMAD.IADD R0, R35, 0x1, R0 ;  /* 0x0000000123007824 */ /* 0x000fe200078e0200 */
[----:B------:R-:W-:-:S04]  /*2ae0*/  @!P2 LEA.HI.X R9, R12, R213, R14, 0x1, P1 ;  /* 0x000000d50c09a211 */ /* 0x000fc800008f0c0e */
[----:B------:R-:W-:Y:S01]  /*2af0*/  LEA R196, R0, UR5, 0x1 ;  /* 0x0000000500c47c11 */ /* 0x000fe2000f8e08ff */
[----:B------:R-:W-:Y:S01]  /*2b00*/  IMAD.MOV.U32 R0, RZ, RZ, 0x20 ;  /* 0x00000020ff007424 */ /* 0x000fe200078e00ff */
[----:B------:R-:W-:Y:S01]  /*2b10*/  @!PT LDS RZ, [RZ] ;  /* 0x00000000fffff984 */ /* 0x000fe20000000800 */
[----:B------:R-:W-:Y:S01]  /*2b20*/  @!PT LDS RZ, [RZ] ;  /* 0x00000000fffff984 */ /* 0x000fe20000000800 */
[----:B------:R-:W-:Y:S01]  /*2b30*/  @!PT LDS RZ, [RZ] ;  /* 0x00000000fffff984 */ /* 0x000fe20000000800 */
[----:B------:R-:W-:Y:S04]  /*2b40*/  @!P4 LDGSTS.E.BYPASS.LTC128B.128 [R204+0x6000], desc[UR12][R10.64] ;  /* 0x060000000acccfae */ /* 0x000fe8000b981a0c */
[----:B------:R-:W-:Y:S04]  /*2b50*/  @P4 STS.128 [R204+0x6000], RZ ;  /* 0x006000ffcc004388 */ /* 0x000fe80000000c00 */
[----:B------:R-:W-:Y:S04]  /*2b60*/  @P6 STS.128 [R204+0x6800], RZ ;  /* 0x006800ffcc006388 */ /* 0x000fe80000000c00 */
[----:B------:R-:W-:Y:S01]  /*2b70*/  @!PT LDS RZ, [RZ] ;  /* 0x00000000fffff984 */ /* 0x000fe20000000800 */
[----:B------:R-:W-:Y:S01]  /*2b80*/  @!PT LDS RZ, [RZ] ;  /* 0x00000000fffff984 */ /* 0x000fe20000000800 */
[----:B------:R-:W-:Y:S01]  /*2b90*/  @!PT LDS RZ, [RZ] ;  /* 0x00000000fffff984 */ /* 0x000fe20000000800 */
[----:B------:R1:W-:Y:S04]  /*2ba0*/  @!P6 LDGSTS.E.BYPASS.LTC128B.128 [R204+0x6800], desc[UR12][R2.64] ;  /* 0x0680000002ccefae */ /* 0x0003e8000b981a0c */
[----:B------:R-:W-:Y:S04]  /*2bb0*/  @P2 STS.128 [R204+0x7000], RZ ;  /* 0x007000ffcc002388 */ /* 0x000fe80000000c00 */
[----:B------:R-:W-:Y:S01]  /*2bc0*/  @!PT LDS RZ, [RZ] ;  /* 0x00000000fffff984 */ /* 0x000fe20000000800 */
[----:B------:R-:W-:Y:S01]  /*2bd0*/  @!PT LDS RZ, [RZ] ;  /* 0x00000000fffff984 */ /* 0x000fe20000000800 */
[----:B------:R-:W-:Y:S01]  /*2be0*/  @!PT LDS RZ, [RZ] ;  /* 0x00000000fffff984 */ /* 0x000fe20000000800 */
[----:B------:R2:W-:Y:S01]  /*2bf0*/  @!P2 LDGSTS.E.BYPASS.LTC128B.128 [R204+0x7000], desc[UR12][R8.64] ;  /* 0x0700000008ccafae */ /* 0x0005e2000b981a0c */
[----:B------:R-:W-:-:S03]  /*2c00*/  R2P PR, R154, 0x6 ;  /* 0x000000069a007804 */ /* 0x000fc60000000000 */
[----:B------:R-:W-:Y:S02]  /*2c10*/  @P5 STS.128 [R204+0x7800], RZ ;  /* 0x007800ffcc005388 */ /* 0x000fe40000000c00 */
[----:B------:R-:W-:Y:S02]  /*2c20*/  SEL R0, R0, 0xffffffe0, !P1 ;  /* 0xffffffe000007807 */ /* 0x000fe40004800000 */
[----:B------:R-:W-:Y:S01]  /*2c30*/  @!PT LDS RZ, [RZ] ;  /* 0x00000000fffff984 */ /* 0x000fe20000000800 */
[----:B------:R-:W-:Y:S01]  /*2c40*/  @!PT LDS RZ, [RZ] ;  /* 0x00000000fffff984 */ /* 0x000fe20000000800 */
[----:B------:R-:W-:Y:S01]  /*2c50*/  @!PT LDS RZ, [RZ] ;  /* 0x00000000fffff984 */ /* 0x000fe20000000800 */
[----:B------:R3:W-:Y:S03]  /*2c60*/  @!P5 LDGSTS.E.BYPASS.LTC128B.128 [R204+0x7800], desc[UR12][R4.64] ;  /* 0x0780000004ccdfae */ /* 0x0007e6000b981a0c */
[----:B------:R-:W-:Y:S01]  /*2c70*/  IMAD.IADD R199, R196, 0x1, R0 ;  /* 0x00000001c4c77824 */ /* 0x000fe200078e0200 */
[----:B------:R-:W-:Y:S04]  /*2c80*/  LDSM.16.M88.4 R28, [R191+UR5+0x4000] ;  /* 0x00400005bf1c783b */ /* 0x000fe80008000200 */
[----:B------:R-:W-:Y:S01]  /*2c90*/  LDSM.16.M88.4 R24, [R191+UR5+0x4800] ;  /* 0x00480005bf18783b */ /* 0x000fe20008000200 */
[----:B-1----:R-:W-:-:S03]  /*2ca0*/  VIADD R2, R191, UR5 ;  /* 0x00000005bf027c36 */ /* 0x002fc60008000000 */
[----:B------:R-:W-:Y:S01]  /*2cb0*/  LDSM.16.M88.4 R20, [R191+UR5+0x5000] ;  /* 0x00500005bf14783b */ /* 0x000fe20008000200 */
[----:B------:R-:W-:Y:S02]  /*2cc0*/  IMAD.MOV.U32 R3, RZ, RZ, 0x40 ;  /* 0x00000040ff037424 */ /* 0x000fe400078e00ff */
[----:B------:R-:W-:Y:S01]  /*2cd0*/  IMAD.IADD R195, R2, 0x1, R0 ;  /* 0x0000000102c37824 */ /* 0x000fe200078e0200 */
[----:B------:R-:W-:Y:S02]  /*2ce0*/  LDSM.16.M88.4 R16, [R191+UR5+0x5800] ;  /* 0x00580005bf10783b */ /* 0x000fe40008000200 */
[----:B------:R-:W-:Y:S02]  /*2cf0*/  SEL R3, R3, 0xffffffc0, !P2 ;  /* 0xffffffc003037807 */ /* 0x000fe40005000000 */
[----:B--2---:R-:W1:Y:S03]  /*2d00*/  LDSM.16.M88.4 R8, [R196] ;  /* 0x00000000c408783b */ /* 0x004e660000000200 */
[--C-:B------:R-:W-:Y:S01]  /*2d10*/  IMAD.IADD R197, R196, 0x1, R3.reuse ;  /* 0x00000001c4c57824 */ /* 0x100fe200078e0203 */
[----:B------:R-:W-:Y:S01]  /*2d20*/  LDSM.16.M88.4 R12, [R199+0x2000] ;  /* 0x00200000c70c783b */ /* 0x000fe20000000200 */
[----:B------:R-:W-:-:S02]  /*2d30*/  IMAD.IADD R190, R2, 0x1, R3 ;  /* 0x0000000102be7824 */ /* 0x000fc400078e0203 */
[C---:B------:R-:W-:Y:S01]  /*2d40*/  IMAD.IADD R198, R0.reuse, 0x1, R197 ;  /* 0x0000000100c67824 */ /* 0x040fe200078e02c5 */
[----:B---3--:R-:W2:Y:S01]  /*2d50*/  LDSM.16.M88.4 R4, [R196+0x2000] ;  /* 0x00200000c404783b */ /* 0x008ea20000000200 */
[----:B------:R-:W-:Y:S02]  /*2d60*/  IMAD.IADD R194, R0, 0x1, R190 ;  /* 0x0000000100c27824 */ /* 0x000fe400078e02be */
[----:B------:R-:W-:Y:S01]  /*2d70*/  IMAD.SHL.U32 R2, R154, 0x2, RZ ;  /* 0x000000029a027824 */ /* 0x000fe200078e00ff */
[----:B------:R-:W-:Y:S04]  /*2d80*/  LDSM.16.M88.4 R44, [R195+0x4000] ;  /* 0x00400000c32c783b */ /* 0x000fe80000000200 */
[----:B------:R-:W-:Y:S01]  /*2d90*/  LDSM.16.M88.4 R40, [R195+0x4800] ;  /* 0x00480000c328783b */ /* 0x000fe20000000200 */
[----:B------:R-:W-:-:S03]  /*2da0*/  LOP3.LUT R2, R2, 0x6, RZ, 0xc0, !PT ;  /* 0x0000000602027812 */ /* 0x000fc600078ec0ff */
[----:B------:R-:W-:Y:S02]  /*2db0*/  LDSM.16.M88.4 R36, [R195+0x5000] ;  /* 0x00500000c324783b */ /* 0x000fe40000000200 */
[----:B------:R-:W-:Y:S02]  /*2dc0*/  IMAD R2, R33, 0x40, R2 ;  /* 0x0000004021027824 */ /* 0x000fe400078e0202 */
[----:B------:R-:W0:Y:S01]  /*2dd0*/  LDGDEPBAR ;  /* 0x00000000000079af */ /* 0x000e220000000000 */
[-C--:B-1----:R-:W-:Y:S08]  /*2de0*/  HMMA.16816.F32.BF16 R100, R8, R28.reuse, RZ ;  /* 0x0000001c0864723c */ /* 0x082ff000000418ff */
[C---:B--2---:R-:W-:Y:S08]  /*2df0*/  HMMA.16816.F32.BF16 R48, R4.reuse, R28, RZ ;  /* 0x0000001c0430723c */ /* 0x044ff000000418ff */
[-C--:B------:R-:W-:Y:S08]  /*2e00*/  HMMA.16816.F32.BF16 R72, R4, R30.reuse, RZ ;  /* 0x0000001e0448723c */ /* 0x080ff000000418ff */
[----:B------:R-:W-:Y:S01]  /*2e10*/  HMMA.16816.F32.BF16 R96, R8, R30, RZ ;  /* 0x0000001e0860723c */ /* 0x000fe200000418ff */
[----:B------:R-:W1:Y:S07]  /*2e20*/  LDSM.16.M88.4 R28, [R195+0x5800] ;  /* 0x00580000c31c783b */ /* 0x000e6e0000000200 */
[C---:B------:R-:W-:Y:S08]  /*2e30*/  HMMA.16816.F32.BF16 R52, R4.reuse, R24, RZ ;  /* 0x000000180434723c */ /* 0x040ff000000418ff */
[C---:B------:R-:W-:Y:S08]  /*2e40*/  HMMA.16816.F32.BF16 R56, R4.reuse, R20, RZ ;  /* 0x000000140438723c */ /* 0x040ff000000418ff */
[C---:B------:R-:W-:Y:S08]  /*2e50*/  HMMA.16816.F32.BF16 R60, R4.reuse, R16, RZ ;  /* 0x00000010043c723c */ /* 0x040ff000000418ff */
[C---:B------:R-:W-:Y:S08]  /*2e60*/  HMMA.16816.F32.BF16 R88, R4.reuse, R26, RZ ;  /* 0x0000001a0458723c */ /* 0x040ff000000418ff */
[C---:B------:R-:W-:Y:S08]  /*2e70*/  HMMA.16816.F32.BF16 R92, R4.reuse, R22, RZ ;  /* 0x00000016045c723c */ /* 0x040ff000000418ff */
[----:B------:R-:W-:Y:S01]  /*2e80*/  HMMA.16816.F32.BF16 R84, R4, R18, RZ ;  /* 0x000000120454723c */ /* 0x000fe200000418ff */
[----:B------:R-:W2:Y:S07]  /*2e90*/  LDSM.16.M88.4 R4, [R199] ;  /* 0x00000000c704783b */ /* 0x000eae0000000200 */
[C---:B------:R-:W-:Y:S08]  /*2ea0*/  HMMA.16816.F32.BF16 R80, R8.reuse, R24, RZ ;  /* 0x000000180850723c */ /* 0x040ff000000418ff */
[C---:B------:R-:W-:Y:S08]  /*2eb0*/  HMMA.16816.F32.BF16 R76, R8.reuse, R26, RZ ;  /* 0x0000001a084c723c */ /* 0x040ff000000418ff */
[C---:B------:R-:W-:Y:S08]  /*2ec0*/  HMMA.16816.F32.BF16 R68, R8.reuse, R20, RZ ;  /* 0x000000140844723c */ /* 0x040ff000000418ff */
[C---:B------:R-:W-:Y:S08]  /*2ed0*/  HMMA.16816.F32.BF16 R24, R8.reuse, R22, RZ ;  /* 0x000000160818723c */ /* 0x040ff000000418ff */
[C---:B------:R-:W-:Y:S08]  /*2ee0*/  HMMA.16816.F32.BF16 R20, R8.reuse, R16, RZ ;  /* 0x000000100814723c */ /* 0x040ff000000418ff */
[----:B------:R-:W-:Y:S01]  /*2ef0*/  HMMA.16816.F32.BF16 R8, R8, R18, RZ ;  /* 0x000000120808723c */ /* 0x000fe200000418ff */
[----:B------:R-:W-:Y:S07]  /*2f00*/  LDSM.16.M88.4 R16, [R197+0x2000] ;  /* 0x00200000c510783b */ /* 0x000fee0000000200 */
[C---:B-1----:R-:W-:Y:S01]  /*2f10*/  HMMA.16816.F32.BF16 R124, R12.reuse, R28, R60 ;  /* 0x0000001c0c7c723c */ /* 0x042fe2000004183c */
[----:B------:R-:W1:Y:S07]  /*2f20*/  LDSM.16.M88.4 R60, [R190+0x4000] ;  /* 0x00400000be3c783b */ /* 0x000e6e0000000200 */
[C---:B------:R-:W-:Y:S01]  /*2f30*/  HMMA.16816.F32.BF16 R104, R12.reuse, R44, R48 ;  /* 0x0000002c0c68723c */ /* 0x040fe20000041830 */
[----:B------:R-:W-:Y:S07]  /*2f40*/  LDSM.16.M88.4 R48, [R190+0x5800] ;  /* 0x00580000be30783b */ /* 0x000fee0000000200 */
[C---:B------:R-:W-:Y:S01]  /*2f50*/  HMMA.16816.F32.BF16 R112, R12.reuse, R40, R52 ;  /* 0x000000280c70723c */ /* 0x040fe20000041834 */
[----:B------:R-:W-:Y:S07]  /*2f60*/  LDSM.16.M88.4 R52, [R190+0x5000] ;  /* 0x00500000be34783b */ /* 0x000fee0000000200 */
[C---:B------:R-:W-:Y:S01]  /*2f70*/  HMMA.16816.F32.BF16 R108, R12.reuse, R36, R56 ;  /* 0x000000240c6c723c */ /* 0x040fe20000041838 */
[----:B------:R-:W3:Y:S07]  /*2f80*/  LDSM.16.M88.4 R56, [R190+0x4800] ;  /* 0x00480000be38783b */ /* 0x000eee0000000200 */
[C---:B------:R-:W-:Y:S08]  /*2f90*/  HMMA.16816.F32.BF16 R72, R12.reuse, R46, R72 ;  /* 0x0000002e0c48723c */ /* 0x040ff00000041848 */
[C---:B------:R-:W-:Y:S08]  /*2fa0*/  HMMA.16816.F32.BF16 R144, R12.reuse, R42, R88 ;  /* 0x0000002a0c90723c */ /* 0x040ff00000041858 */
[C---:B------:R-:W-:Y:S08]  /*2fb0*/  HMMA.16816.F32.BF16 R140, R12.reuse, R38, R92 ;  /* 0x000000260c8c723c */ /* 0x040ff0000004185c */
[----:B------:R-:W-:Y:S01]  /*2fc0*/  HMMA.16816.F32.BF16 R120, R12, R30, R84 ;  /* 0x0000001e0c78723c */ /* 0x000fe20000041854 */
[----:B------:R-:W4:Y:S07]  /*2fd0*/  LDSM.16.M88.4 R12, [R197] ;  /* 0x00000000c50c783b */ /* 0x000f2e0000000200 */
[C---:B--2---:R-:W-:Y:S08]  /*2fe0*/  HMMA.16816.F32.BF16 R128, R4.reuse, R40, R80 ;  /* 0x000000280480723c */ /* 0x044ff00000041850 */
[C---:B------:R-:W-:Y:S08]  /*2ff0*/  HMMA.16816.F32.BF16 R116, R4.reuse, R44, R100 ;  /* 0x0000002c0474723c */ /* 0x040ff00000041864 */
[C---:B------:R-:W-:Y:S08]  /*3000*/  HMMA.16816.F32.BF16 R132, R4.reuse, R36, R68 ;  /* 0x000000240484723c */ /* 0x040ff00000041844 */
[C---:B------:R-:W-:Y:S01]  /*3010*/  HMMA.16816.F32.BF16 R136, R4.reuse, R28, R20 ;  /* 0x0000001c0488723c */ /* 0x040fe20000041814 */
[----:B------:R-:W-:Y:S07]  /*3020*/  LDSM.16.M88.4 R20, [R194+0x4000] ;  /* 0x00400000c214783b */ /* 0x000fee0000000200 */
[C---:B------:R-:W-:Y:S01]  /*3030*/  HMMA.16816.F32.BF16 R96, R4.reuse, R46, R96 ;  /* 0x0000002e0460723c */ /* 0x040fe20000041860 */
[----:B------:R-:W-:Y:S07]  /*3040*/  LDSM.16.M88.4 R44, [R194+0x5800] ;  /* 0x00580000c22c783b */ /* 0x000fee0000000200 */
[C---:B------:R-:W-:Y:S08]  /*3050*/  HMMA.16816.F32.BF16 R92, R4.reuse, R42, R76 ;  /* 0x0000002a045c723c */ /* 0x040ff0000004184c */
[C---:B------:R-:W-:Y:S01]  /*3060*/  HMMA.16816.F32.BF16 R84, R4.reuse, R38, R24 ;  /* 0x000000260454723c */ /* 0x040fe20000041818 */
[----:B------:R-:W-:Y:S07]  /*3070*/  LDSM.16.M88.4 R24, [R194+0x4800] ;  /* 0x00480000c218783b */ /* 0x000fee0000000200 */
[----:B------:R-:W-:Y:S01]  /*3080*/  HMMA.16816.F32.BF16 R80, R4, R30, R8 ;  /* 0x0000001e0450723c */ /* 0x000fe20000041808 */
[----:B------:R-:W-:Y:S04]  /*3090*/  LDSM.16.M88.4 R4, [R198+0x2000] ;  /* 0x00200000c604783b */ /* 0x000fe80000000200 */
[----:B------:R-:W2:Y:S03]  /*30a0*/  LDSM.16.M88.4 R28, [R194+0x5000] ;  /* 0x00500000c21c783b */ /* 0x000ea60000000200 */
[----:B-1----:R-:W-:Y:S01]  /*30b0*/  HMMA.16816.F32.BF16 R76, R16, R60, R104 ;  /* 0x0000003c104c723c */ /* 0x002fe20000041868 */
[----:B------:R-:W1:Y:S01]  /*30c0*/  LDSM.16.M88.4 R8, [R198] ;  /* 0x00000000c608783b */ /* 0x000e620000000200 */
[----:B------:R-:W-:-:S06]  /*30d0*/  DEPBAR.LE SB0, 0x0 ;  /* 0x000080000000791a */ /* 0x000fcc0000000000 */
[C---:B---3--:R-:W-:Y:S08]  /*30e0*/  HMMA.16816.F32.BF16 R68, R16.reuse, R56, R112 ;  /* 0x000000381044723c */ /* 0x048ff00000041870 */
[C---:B------:R-:W-:Y:S08]  /*30f0*/  HMMA.16816.F32.BF16 R88, R16.reuse, R52, R108 ;  /* 0x000000341058723c */ /* 0x040ff0000004186c */
[C---:B------:R-:W-:Y:S08]  /*3100*/  HMMA.16816.F32.BF16 R100, R16.reuse, R48, R124 ;  /* 0x000000301064723c */ /* 0x040ff0000004187c */
[C---:B------:R-:W-:Y:S08]  /*3110*/  HMMA.16816.F32.BF16 R72, R16.reuse, R62, R72 ;  /* 0x0000003e1048723c */ /* 0x040ff00000041848 */
[C---:B------:R-:W-:Y:S08]  /*3120*/  HMMA.16816.F32.BF16 R40, R16.reuse, R58, R144 ;  /* 0x0000003a1028723c */ /* 0x040ff00000041890 */
[C---:B------:R-:W-:Y:S08]  /*3130*/  HMMA.16816.F32.BF16 R104, R16.reuse, R54, R140 ;  /* 0x000000361068723c */ /* 0x040ff0000004188c */
[----:B------:R-:W-:Y:S08]  /*3140*/  HMMA.16816.F32.BF16 R16, R16, R50, R120 ;  /* 0x000000321010723c */ /* 0x000ff00000041878 */
[C---:B----4-:R-:W-:Y:S08]  /*3150*/  HMMA.16816.F32.BF16 R36, R12.reuse, R60, R116 ;  /* 0x0000003c0c24723c */ /* 0x050ff00000041874 */
[C---:B------:R-:W-:Y:S08]  /*3160*/  HMMA.16816.F32.BF16 R60, R12.reuse, R62, R96 ;  /* 0x0000003e0c3c723c */ /* 0x040ff00000041860 */
[C---:B------:R-:W-:Y:S08]  /*3170*/  HMMA.16816.F32.BF16 R108, R12.reuse, R52, R132 ;  /* 0x000000340c6c723c */ /* 0x040ff00000041884 */
[C---:B------:R-:W-:Y:S08]  /*3180*/  HMMA.16816.F32.BF16 R84, R12.reuse, R54, R84 ;  /* 0x000000360c54723c */ /* 0x040ff00000041854 */
[C---:B------:R-:W-:Y:S08]  /*3190*/  HMMA.16816.F32.BF16 R96, R12.reuse, R56, R128 ;  /* 0x000000380c60723c */ /* 0x040ff00000041880 */
[C---:B------:R-:W-:Y:S08]  /*31a0*/  HMMA.16816.F32.BF16 R112, R12.reuse, R48, R136 ;  /* 0x000000300c70723c */ /* 0x040ff00000041888 */
[----:B------:R-:W-:Y:S08]  /*31b0*/  HMMA.16816.F32.BF16 R80, R12, R50, R80 ;  /* 0x000000320c50723c */ /* 0x000ff00000041850 */
[C---:B--2---:R-:W-:Y:S08]  /*31c0*/  HMMA.16816.F32.BF16 R52, R4.reuse, R28, R88 ;  /* 0x0000001c0434723c */ /* 0x044ff00000041858 */
[C---:B------:R-:W-:Y:S08]  /*31d0*/  HMMA.16816.F32.BF16 R76, R4.reuse, R20, R76 ;  /* 0x00000014044c723c */ /* 0x040ff0000004184c */
[C---:B------:R-:W-:Y:S08]  /*31e0*/  HMMA.16816.F32.BF16 R72, R4.reuse, R22, R72 ;  /* 0x000000160448723c */ /* 0x040ff00000041848 */
[C---:B------:R-:W-:Y:S08]  /*31f0*/  HMMA.16816.F32.BF16 R68, R4.reuse, R24, R68 ;  /* 0x000000180444723c */ /* 0x040ff00000041844 */
[C---:B------:R-:W-:Y:S08]  /*3200*/  HMMA.16816.F32.BF16 R48, R4.reuse, R26, R40 ;  /* 0x0000001a0430723c */ /* 0x040ff00000041828 */
[C---:B------:R-:W-:Y:S08]  /*3210*/  HMMA.16816.F32.BF16 R104, R4.reuse, R30, R104 ;  /* 0x0000001e0468723c */ /* 0x040ff00000041868 */
[C---:B------:R-:W-:Y:S08]  /*3220*/  HMMA.16816.F32.BF16 R100, R4.reuse, R44, R100 ;  /* 0x0000002c0464723c */ /* 0x040ff00000041864 */
[----:B------:R-:W-:Y:S01]  /*3230*/  HMMA.16816.F32.BF16 R88, R4, R46, R16 ;  /* 0x0000002e0458723c */ /* 0x000fe20000041810 */
[----:B------:R-:W-:Y:S01]  /*3240*/  IMAD R4, R155, UR4, R151 ;  /* 0x000000049b047c24 */ /* 0x000fe2000f8e0297 */
[----:B------:R-:W-:Y:S01]  /*3250*/  LOP3.LUT R19, R154, 0x1f, RZ, 0xc0, !PT ;  /* 0x0000001f9a137812 */ /* 0x000fe200078ec0ff */
[----:B------:R-:W-:Y:S01]  /*3260*/  VIADD R5, R2, 0x9 ;  /* 0x0000000902057836 */ /* 0x000fe20000000000 */
[----:B------:R-:W-:Y:S01]  /*3270*/  SHF.R.U32.HI R16, RZ, 0x5, R154 ;  /* 0x00000005ff107819 */ /* 0x000fe2000001169a */
[----:B------:R-:W-:-:S02]  /*3280*/  IMAD.SHL.U32 R4, R4, 0x20, RZ ;  /* 0x0000002004047824 */ /* 0x000fc400078e00ff */
[C---:B------:R-:W-:Y:S01]  /*3290*/  VIADD R6, R2.reuse, 0x8 ;  /* 0x0000000802067836 */ /* 0x040fe20000000000 */
[----:B-1----:R-:W-:Y:S01]  /*32a0*/  HMMA.16816.F32.BF16 R36, R8, R20, R36 ;  /* 0x000000140824723c */ /* 0x002fe20000041824 */
[----:B------:R-:W-:Y:S01]  /*32b0*/  ISETP.GE.AND P4, PT, R5, R32, PT ;  /* 0x000000200500720c */ /* 0x000fe20003f86270 */
[----:B------:R-:W-:Y:S01]  /*32c0*/  VIADD R5, R2, 0x10 ;  /* 0x0000001002057836 */ /* 0x000fe20000000000 */
[----:B------:R-:W-:Y:S01]  /*32d0*/  IADD3 R19, P1, P0, R4, R66, R19 ;  /* 0x0000004204137210 */ /* 0x000fe2000783e013 */
[C---:B------:R-:W-:Y:S01]  /*32e0*/  VIADD R7, R2.reuse, 0x1 ;  /* 0x0000000102077836 */ /* 0x040fe20000000000 */
[----:B------:R-:W-:Y:S01]  /*32f0*/  SHF.R.S32.HI R4, RZ, 0x1f, R4 ;  /* 0x0000001fff047819 */ /* 0x000fe20000011404 */
[----:B------:R-:W-:Y:S01]  /*3300*/  VIADD R17, R2, 0x21 ;  /* 0x0000002102117836 */ /* 0x000fe20000000000 */
[----:B------:R-:W-:Y:S01]  /*3310*/  BAR.SYNC.DEFER_BLOCKING 0x0 ;  /* 0x0000000000007b1d */ /* 0x000fe20000010000 */
[----:B------:R-:W-:Y:S01]  /*3320*/  HMMA.16816.F32.BF16 R92, R12, R58, R92 ;  /* 0x0000003a0c5c723c */ /* 0x000fe2000004185c */
[----:B------:R-:W-:Y:S01]  /*3330*/  IADD3.X R18, PT, PT, R4, R67, RZ, P1, P0 ;  /* 0x0000004304127210 */ /* 0x000fe20000fe04ff */
[C---:B------:R-:W-:Y:S01]  /*3340*/  VIADD R4, R2.reuse, 0x19 ;  /* 0x0000001902047836 */ /* 0x040fe20000000000 */
[-C--:B------:R-:W-:Y:S01]  /*3350*/  ISETP.GE.AND P0, PT, R2, R32.reuse, PT ;  /* 0x000000200200720c */ /* 0x080fe20003f06270 */
[----:B------:R-:W-:Y:S01]  /*3360*/  IMAD R16, R153, 0x8, R16 ;  /* 0x0000000899107824 */ /* 0x000fe200078e0210 */
[-C--:B------:R-:W-:Y:S01]  /*3370*/  ISETP.GE.AND P5, PT, R6, R32.reuse, PT ;  /* 0x000000200600720c */ /* 0x080fe20003fa6270 */
[----:B------:R-:W-:Y:S01]  /*3380*/  VIADD R6, R2, 0x11 ;  /* 0x0000001102067836 */ /* 0x000fe20000000000 */
[----:B------:R-:W-:Y:S01]  /*3390*/  FSEL R56, R78, -INF , !P0 ;  /* 0xff8000004e387808 */ /* 0x000fe20004000000 */
[----:B------:R-:W-:Y:S01]  /*33a0*/  HMMA.16816.F32.BF16 R40, R8, R22, R60 ;  /* 0x000000160828723c */ /* 0x000fe2000004183c */
[----:B------:R-:W-:Y:S01]  /*33b0*/  ISETP.GE.AND P3, PT, R5, R32, PT ;  /* 0x000000200500720c */ /* 0x000fe20003f66270 */
[----:B------:R-:W-:Y:S01]  /*33c0*/  VIADD R5, R2, 0x18 ;  /* 0x0000001802057836 */ /* 0x000fe20000000000 */
[----:B------:R-:W-:-:S02]  /*33d0*/  FSEL R57, R36, -INF , !P0 ;  /* 0xff80000024397808 */ /* 0x000fc40004000000 */
[-C--:B------:R-:W-:Y:S02]  /*33e0*/  ISETP.GE.AND P6, PT, R7, R32.reuse, PT ;  /* 0x000000200700720c */ /* 0x080fe40003fc6270 */
[-C--:B------:R-:W-:Y:S01]  /*33f0*/  ISETP.GE.AND P2, PT, R6, R32.reuse, PT ;  /* 0x000000200600720c */ /* 0x080fe20003f46270 */
[C---:B------:R-:W-:Y:S01]  /*3400*/  HMMA.16816.F32.BF16 R20, R8.reuse, R24, R96 ;  /* 0x000000180814723c */ /* 0x040fe20000041860 */
[----:B------:R-:W-:Y:S02]  /*3410*/  FSEL R24, R76, -INF , !P0 ;  /* 0xff8000004c187808 */ /* 0x000fe40004000000 */
[----:B------:R-:W-:Y:S02]  /*3420*/  FSEL R76, R38, -INF , !P0 ;  /* 0xff800000264c7808 */ /* 0x000fe40004000000 */
[----:B------:R-:W-:Y:S01]  /*3430*/  ISETP.GE.AND P0, PT, R4, R32, PT ;  /* 0x000000200400720c */ /* 0x000fe20003f06270 */
[----:B------:R-:W-:Y:S01]  /*3440*/  VIADD R4, R2, 0x20 ;  /* 0x0000002002047836 */ /* 0x000fe20000000000 */
[----:B------:R-:W-:Y:S01]  /*3450*/  FSEL R38, R79, -INF , !P6 ;  /* 0xff8000004f267808 */ /* 0x000fe20007000000 */
[----:B------:R-:W-:Y:S01]  /*3460*/  HMMA.16816.F32.BF16 R12, R8, R26, R92 ;  /* 0x0000001a080c723c */ /* 0x000fe2000004185c */
[----:B------:R-:W-:-:S02]  /*3470*/  FSEL R36, R77, -INF , !P6 ;  /* 0xff8000004d247808 */ /* 0x000fc40007000000 */
[----:B------:R-:W-:Y:S02]  /*3480*/  FSEL R78, R39, -INF , !P6 ;  /* 0xff800000274e7808 */ /* 0x000fe40007000000 */
[----:B------:R-:W-:Y:S02]  /*3490*/  FSEL R59, R37, -INF , !P6 ;  /* 0xff800000253b7808 */ /* 0x000fe40007000000 */
[-C--:B------:R-:W-:Y:S01]  /*34a0*/  ISETP.GE.AND P1, PT, R5, R32.reuse, PT ;  /* 0x000000200500720c */ /* 0x080fe20003f26270 */
[----:B------:R-:W-:Y:S01]  /*34b0*/  HMMA.16816.F32.BF16 R60, R8, R30, R84 ;  /* 0x0000001e083c723c */ /* 0x000fe20000041854 */
[----:B------:R-:W-:Y:S02]  /*34c0*/  ISETP.GE.AND P6, PT, R4, R32, PT ;  /* 0x000000200400720c */ /* 0x000fe40003fc6270 */
[----:B------:R-:W-:Y:S02]  /*34d0*/  FSEL R25, R72, -INF , !P5 ;  /* 0xff80000048197808 */ /* 0x000fe40006800000 */
[----:B------:R-:W-:-:S02]  /*34e0*/  FSEL R67, R42, -INF , !P5 ;  /* 0xff8000002a437808 */ /* 0x000fc40006800000 */
[----:B------:R-:W-:Y:S01]  /*34f0*/  FSEL R58, R40, -INF , !P5 ;  /* 0xff800000283a7808 */ /* 0x000fe20006800000 */
[----:B------:R-:W-:Y:S01]  /*3500*/  HMMA.16816.F32.BF16 R4, R8, R28, R108 ;  /* 0x0000001c0804723c */ /* 0x000fe2000004186c */
[----:B------:R-:W-:Y:S02]  /*3510*/  FSEL R29, R74, -INF , !P5 ;  /* 0xff8000004a1d7808 */ /* 0x000fe40006800000 */
[----:B------:R-:W-:Y:S01]  /*3520*/  ISETP.GE.AND P5, PT, R17, R32, PT ;  /* 0x000000201100720c */ /* 0x000fe20003fa6270 */
[----:B------:R-:W-:Y:S01]  /*3530*/  VIADD R17, R2, 0x28 ;  /* 0x0000002802117836 */ /* 0x000fe20000000000 */
[----:B------:R-:W-:Y:S02]  /*3540*/  FSEL R37, R75, -INF , !P4 ;  /* 0xff8000004b257808 */ /* 0x000fe40006000000 */
[----:B------:R-:W-:Y:S02]  /*3550*/  FSEL R28, R73, -INF , !P4 ;  /* 0xff800000491c7808 */ /* 0x000fe40006000000 */
[----:B------:R-:W-:-:S02]  /*3560*/  FSEL R72, R43, -INF , !P4 ;  /* 0xff8000002b487808 */ /* 0x000fc40006000000 */
[----:B------:R-:W-:Y:S02]  /*3570*/  FSEL R66, R41, -INF , !P4 ;  /* 0xff80000029427808 */ /* 0x000fe40006000000 */
[----:B------:R-:W-:Y:S01]  /*3580*/  ISETP.GE.AND P4, PT, R17, R32, PT ;  /* 0x000000201100720c */ /* 0x000fe20003f86270 */
[----:B------:R-:W-:Y:S01]  /*3590*/  VIADD R17, R2, 0x29 ;  /* 0x0000002902117836 */ /* 0x000fe20000000000 */
[----:B------:R-:W-:Y:S01]  /*35a0*/  FSEL R156, R54, -INF , !P6 ;  /* 0xff800000369c7808 */ /* 0x000fe20007000000 */
[----:B------:R-:W-:Y:S01]  /*35b0*/  HMMA.16816.F32.BF16 R40, R8, R44, R112 ;  /* 0x0000002c0828723c */ /* 0x000fe20000041870 */
[----:B------:R-:W-:Y:S02]  /*35c0*/  FSEL R145, R52, -INF , !P6 ;  /* 0xff80000034917808 */ /* 0x000fe40007000000 */
[----:B------:R-:W-:Y:S02]  /*35d0*/  FSEL R163, R6, -INF , !P6 ;  /* 0xff80000006a37808 */ /* 0x000fe40007000000 */
[----:B------:R-:W-:-:S02]  /*35e0*/  FSEL R160, R4, -INF , !P6 ;  /* 0xff80000004a07808 */ /* 0x000fc40007000000 */
[----:B------:R-:W-:Y:S01]  /*35f0*/  ISETP.GE.U32.AND P6, PT, R32, 0x41, PT ;  /* 0x000000412000780c */ /* 0x000fe20003fc6070 */
[----:B------:R-:W-:Y:S01]  /*3600*/  HMMA.16816.F32.BF16 R44, R8, R46, R80 ;  /* 0x0000002e082c723c */ /* 0x000fe20000041850 */
[----:B------:R-:W-:Y:S02]  /*3610*/  FSEL R125, R22, -INF , !P3 ;  /* 0xff800000167d7808 */ /* 0x000fe40005800000 */
[----:B------:R-:W-:Y:S02]  /*3620*/  FSEL R99, R70, -INF , !P3 ;  /* 0xff80000046637808 */ /* 0x000fe40005800000 */
[----:B------:R-:W-:Y:S02]  /*3630*/  FSEL R77, R68, -INF , !P3 ;  /* 0xff800000444d7808 */ /* 0x000fe40005800000 */
[----:B------:R-:W-:Y:S02]  /*3640*/  FSEL R117, R20, -INF , !P3 ;  /* 0xff80000014757808 */ /* 0x000fe40005800000 */
[----:B------:R-:W-:Y:S01]  /*3650*/  ISETP.GE.AND P3, PT, R17, R32, PT ;  /* 0x000000201100720c */ /* 0x000fe20003f66270 */
[----:B------:R-:W-:Y:S01]  /*3660*/  VIADD R17, R2, 0x30 ;  /* 0x0000003002117836 */ /* 0x000fe20000000000 */
[----:B------:R-:W-:-:S02]  /*3670*/  FSEL R116, R71, -INF , !P2 ;  /* 0xff80000047747808 */ /* 0x000fc40005000000 */
[----:B------:R-:W-:Y:S02]  /*3680*/  FSEL R96, R69, -INF , !P2 ;  /* 0xff80000045607808 */ /* 0x000fe40005000000 */
[----:B------:R-:W-:Y:S02]  /*3690*/  FSEL R126, R23, -INF , !P2 ;  /* 0xff800000177e7808 */ /* 0x000fe40005000000 */
[----:B------:R-:W-:Y:S02]  /*36a0*/  FSEL R118, R21, -INF , !P2 ;  /* 0xff80000015767808 */ /* 0x000fe40005000000 */
[----:B------:R-:W-:Y:S01]  /*36b0*/  FSEL R122, R12, -INF , !P1 ;  /* 0xff8000000c7a7808 */ /* 0x000fe20004800000 */
[C---:B------:R-:W-:Y:S01]  /*36c0*/  VIADD R12, R2.reuse, 0x38 ;  /* 0x00000038020c7836 */ /* 0x040fe20000000000 */
[----:B------:R-:W-:Y:S01]  /*36d0*/  ISETP.GE.AND P2, PT, R17, R32, PT ;  /* 0x000000201100720c */ /* 0x000fe20003f46270 */
[----:B------:R-:W-:Y:S01]  /*36e0*/  VIADD R17, R2, 0x31 ;  /* 0x0000003102117836 */ /* 0x000fe20000000000 */
[----:B------:R-:W-:-:S02]  /*36f0*/  FSEL R98, R51, -INF , !P0 ;  /* 0xff80000033627808 */ /* 0x000fc40004000000 */
[----:B------:R-:W-:Y:S02]  /*3700*/  FSEL R97, R50, -INF , !P1 ;  /* 0xff80000032617808 */ /* 0x000fe40004800000 */
[----:B------:R-:W-:Y:S02]  /*3710*/  FSEL R51, R49, -INF , !P0 ;  /* 0xff80000031337808 */ /* 0x000fe40004000000 */
[----:B------:R-:W-:Y:S02]  /*3720*/  FSEL R124, R15, -INF , !P0 ;  /* 0xff8000000f7c7808 */ /* 0x000fe40004000000 */
[----:B------:R-:W-:Y:S02]  /*3730*/  FSEL R121, R13, -INF , !P0 ;  /* 0xff8000000d797808 */ /* 0x000fe40004000000 */
[----:B------:R-:W-:Y:S02]  /*3740*/  FSEL R50, R48, -INF , !P1 ;  /* 0xff80000030327808 */ /* 0x000fe40004800000 */
[----:B------:R-:W-:-:S02]  /*3750*/  FSEL R123, R14, -INF , !P1 ;  /* 0xff8000000e7b7808 */ /* 0x000fc40004800000 */
[-C--:B------:R-:W-:Y:S01]  /*3760*/  ISETP.GE.AND P0, PT, R12, R32.reuse, PT ;  /* 0x000000200c00720c */ /* 0x080fe20003f06270 */
[----:B------:R-:W-:Y:S01]  /*3770*/  VIADD R12, R2, 0x39 ;  /* 0x00000039020c7836 */ /* 0x000fe20000000000 */
[----:B------:R-:W-:Y:S02]  /*3780*/  ISETP.GE.AND P1, PT, R17, R32, PT ;  /* 0x000000201100720c */ /* 0x000fe40003f26270 */
[----:B------:R-:W-:Y:S02]  /*3790*/  FSEL R158, R55, -INF , !P5 ;  /* 0xff800000379e7808 */ /* 0x000fe40006800000 */
[----:B------:R-:W-:Y:S02]  /*37a0*/  FSEL R146, R53, -INF , !P5 ;  /* 0xff80000035927808 */ /* 0x000fe40006800000 */
[----:B------:R-:W-:Y:S02]  /*37b0*/  FSEL R171, R7, -INF , !P5 ;  /* 0xff80000007ab7808 */ /* 0x000fe40006800000 */
[----:B------:R-:W-:-:S02]  /*37c0*/  FSEL R161, R5, -INF , !P5 ;  /* 0xff80000005a17808 */ /* 0x000fc40006800000 */
[----:B------:R-:W-:Y:S01]  /*37d0*/  LOP3.LUT R13, R152, 0x200, RZ, 0xc0, !PT ;  /* 0x00000200980d7812 */ /* 0x000fe200078ec0ff */
[----:B------:R-:W-:Y:S06]  /*37e0*/  @!P6 BRA `(.L_x_1233) ;  /* 0x000000000068e947 */ /* 0x000fec0003800000 */
[----:B------:R-:W-:-:S05]  /*37f0*/  LEA.HI.SX32 R2, R201, 0xfffffffe, 0x1a ;  /* 0xfffffffec9027811 */ /* 0x000fca00078fd2ff */
[-C--:B------:R-:W-:Y:S02]  /*3800*/  IMAD R6, R148, R2.reuse, RZ ;  /* 0x0000000294067224 */ /* 0x080fe400078e02ff */
[----:B------:R-:W-:-:S04]  /*3810*/  IMAD.WIDE.U32 R4, R150, R2, RZ ;  /* 0x0000000296047225 */ /* 0x000fc800078e00ff */
[----:B------:R-:W-:Y:S01]  /*3820*/  IMAD.IADD R5, R5, 0x1, R6 ;  /* 0x0000000105057824 */ /* 0x000fe200078e0206 */
[----:B------:R-:W-:-:S04]  /*3830*/  LEA R10, P5, R4, R212, 0x1 ;  /* 0x000000d4040a7211 */ /* 0x000fc800078a08ff */
[----:B------:R-:W-:Y:S02]  /*3840*/  LEA.HI.X R11, R4, R209, R5, 0x1, P5 ;  /* 0x000000d1040b7211 */ /* 0x000fe400028f0c05 */
[----:B------:R-:W-:-:S03]  /*3850*/  IADD3 R2, P5, PT, R149, R4, RZ ;  /* 0x0000000495027210 */ /* 0x000fc60007fbe0ff */
[----:B------:R-:W-:Y:S01]  /*3860*/  @!PT LDS RZ, [RZ] ;  /* 0x00000000fffff984 */ /* 0x000fe20000000800 */
[----:B------:R-:W-:Y:S01]  /*3870*/  @!PT LDS RZ, [RZ] ;  /* 0x00000000fffff984 */ /* 0x000fe20000000800 */
[----:B------:R-:W-:Y:S01]  /*3880*/  @!PT LDS RZ, [RZ] ;  /* 0x00000000fffff984 */ /* 0x000fe20000000800 */
[----:B------:R1:W-:Y:S02]  /*3890*/  LDGSTS.E.BYPASS.LTC128B.128 [R204+0x4000], desc[UR12][R10.64] ;  /* 0x040000000acc7fae */ /* 0x0003e4000b981a0c */
[----:B------:R-:W-:Y:S01]  /*38a0*/  IMAD.X R4, R34, 0x1, R5, P5 ;  /* 0x0000000122047824 */ /* 0x000fe200028e0605 */
[----:B------:R-:W-:-:S05]  /*38b0*/  IADD3 R5, P5, PT, R149, R2, RZ ;  /* 0x0000000295057210 */ /* 0x000fca0007fbe0ff */
[----:B------:R-:W-:Y:S01]  /*38c0*/  IMAD.X R7, R34, 0x1, R4, P5 ;  /* 0x0000000122077824 */ /* 0x000fe200028e0604 */
[----:B------:R-:W-:-:S04]  /*38d0*/  LEA R8, P5, R2, R212, 0x1 ;  /* 0x000000d402087211 */ /* 0x000fc800078a08ff */
[----:B------:R-:W-:Y:S02]  /*38e0*/  LEA.HI.X R9, R2, R209, R4, 0x1, P5 ;  /* 0x000000d102097211 */ /* 0x000fe400028f0c04 */
[----:B------:R-:W-:-:S03]  /*38f0*/  LEA R6, P5, R5, R212, 0x1 ;  /* 0x000000d405067211 */ /* 0x000fc600078a08ff */
[----:B------:R1:W-:Y:S01]  /*3900*/  LDGSTS.E.BYPASS.LTC128B.128 [R204+0x4800], desc[UR12][R8.64] ;  /* 0x0480000008cc7fae */ /* 0x0003e2000b981a0c */
[----:B------:R-:W-:Y:S02]  /*3910*/  LEA.HI.X R7, R5, R209, R7, 0x1, P5 ;  /* 0x000000d105077211 */ /* 0x000fe400028f0c07 */
[----:B------:R-:W-:-:S03]  /*3920*/  LEA R2, P5, R64, R2, 0x5 ;  /* 0x0000000240027211 */ /* 0x000fc600078a28ff */
[----:B------:R1:W-:Y:S01]  /*3930*/  LDGSTS.E.BYPASS.LTC128B.128 [R204+0x5000], desc[UR12][R6.64] ;  /* 0x0500000006cc7fae */ /* 0x0003e2000b981a0c */
[----:B------:R-:W-:Y:S02]  /*3940*/  LEA.HI.X R5, R64, R4, R65, 0x5, P5 ;  /* 0x0000000440057211 */ /* 0x000fe400028f2c41 */
[----:B------:R-:W-:-:S04]  /*3950*/  LEA R4, P5, R2, R212, 0x1 ;  /* 0x000000d402047211 */ /* 0x000fc800078a08ff */
[----:B------:R-:W-:-:S05]  /*3960*/  LEA.HI.X R5, R2, R209, R5, 0x1, P5 ;  /* 0x000000d102057211 */ /* 0x000fca00028f0c05 */
[----:B------:R1:W-:Y:S04]  /*3970*/  LDGSTS.E.BYPASS.LTC128B.128 [R204+0x5800], desc[UR12][R4.64] ;  /* 0x0580000004cc7fae */ /* 0x0003e8000b981a0c */
[----:B------:R-:W0:Y:S02]  /*3980*/  LDGDEPBAR ;  /* 0x00000000000079af */ /* 0x000e240000000000 */
.L_x_1233:
[----:B-1----:R-:W-:Y:S01]  /*3990*/  FMNMX3.FTZ R5, R24, R36, R25, !PT ;  /* 0x0000002418057276 */ /* 0x002fe20007810019 */
[----:B------:R-:W-:Y:S01]  /*39a0*/  VIADD R6, R16, 0x4 ;  /* 0x0000000410067836 */ /* 0x000fe20000000000 */
[----:B------:R-:W-:Y:S01]  /*39b0*/  FSEL R144, R104, -INF , !P4 ;  /* 0xff80000068907808 */ /* 0x000fe20006000000 */
[----:B------:R-:W-:Y:S01]  /*39c0*/  IMAD.WIDE.U32 R222, R16, -0x326172a9, RZ ;  /* 0xcd9e8d5710de7825 */ /* 0x000fe200078e00ff */
[----:B------:R-:W-:Y:S01]  /*39d0*/  FMNMX3.FTZ R5, R5, R28, R77, !PT ;  /* 0x0000001c05057276 */ /* 0x000fe2000781004d */
[----:B------:R-:W1:Y:S01]  /*39e0*/  LDCU UR4, c[0x0][0x45c] ;  /* 0x00008b80ff0477ac */ /* 0x000e620008000800 */
[----:B------:R-:W-:Y:S01]  /*39f0*/  FSEL R105, R105, -INF , !P3 ;  /* 0xff80000069697808 */ /* 0x000fe20005800000 */
[----:B------:R-:W-:Y:S01]  /*3a00*/  IMAD.WIDE.U32 R148, R6, -0x326172a9, RZ ;  /* 0xcd9e8d5706947825 */ /* 0x000fe200078e00ff */
[----:B------:R-:W-:Y:S01]  /*3a10*/  FMNMX3.FTZ R5, R5, R96, R50, !PT ;  /* 0x0000006005057276 */ /* 0x000fe20007810032 */
[----:B------:R-:W2:Y:S01]  /*3a20*/  LDC.U8 R21, c[0x0][0x4f8] ;  /* 0x00013e00ff157b82 */ /* 0x000ea20000000000 */
[CC--:B------:R-:W-:Y:S01]  /*3a30*/  LOP3.LUT R6, R202.reuse, R18.reuse, R223, 0x96, !PT ;  /* 0x00000012ca067212 */ /* 0x0c0fe200078e96df */
[----:B------:R-:W-:Y:S01]  /*3a40*/  IMAD.SHL.U32 R120, R33, 0x2, RZ ;  /* 0x0000000221787824 */ /* 0x000fe200078e00ff */
[----:B------:R-:W-:Y:S01]  /*3a50*/  FMNMX3.FTZ R5, R5, R51, R145, !PT ;  /* 0x0000003305057276 */ /* 0x000fe20007810091 */
[----:B------:R-:W-:Y:S01]  /*3a60*/  IMAD.WIDE.U32 R234, R19, -0x2daee0ad, RZ ;  /* 0xd2511f5313ea7825 */ /* 0x000fe200078e00ff */
[----:B------:R-:W-:-:S02]  /*3a70*/  LOP3.LUT R7, R202, R18, R149, 0x96, !PT ;  /* 0x00000012ca077212 */ /* 0x000fc400078e9695 */
[----:B------:R-:W-:Y:S01]  /*3a80*/  FSEL R166, R100, -INF , !P2 ;  /* 0xff80000064a67808 */ /* 0x000fe20005000000 */
[----:B------:R-:W-:Y:S01]  /*3a90*/  VIADD R2, R203, 0xbb67ae85 ;  /* 0xbb67ae85cb027836 */ /* 0x000fe20000000000 */
[----:B------:R-:W-:Y:S01]  /*3aa0*/  FMNMX3.FTZ R5, R5, R146, R144, !PT ;  /* 0x0000009205057276 */ /* 0x000fe20007810090 */
[----:B------:R-:W-:Y:S01]  /*3ab0*/  IMAD.WIDE.U32 R242, R6, -0x2daee0ad, RZ ;  /* 0xd2511f5306f27825 */ /* 0x000fe200078e00ff */
[----:B------:R-:W-:Y:S02]  /*3ac0*/  LOP3.LUT R9, R203, R120, R235, 0x96, !PT ;  /* 0x00000078cb097212 */ /* 0x000fe400078e96eb */
[----:B------:R-:W-:Y:S01]  /*3ad0*/  ISETP.GE.AND P5, PT, R12, R32, PT ;  /* 0x000000200c00720c */ /* 0x000fe20003fa6270 */
[----:B------:R-:W-:Y:S01]  /*3ae0*/  IMAD.WIDE.U32 R240, R7, -0x2daee0ad, RZ ;  /* 0xd2511f5307f07825 */ /* 0x000fe200078e00ff */
[----:B------:R-:W-:Y:S02]  /*3af0*/  FSEL R168, R101, -INF , !P1 ;  /* 0xff80000065a87808 */ /* 0x000fe40004800000 */
[----:B------:R-:W-:Y:S01]  /*3b00*/  FSEL R169, R88, -INF , !P0 ;  /* 0xff80000058a97808 */ /* 0x000fe20004000000 */
[----:B------:R-:W-:Y:S01]  /*3b10*/  VIADD R220, R202, 0x9e3779b9 ;  /* 0x9e3779b9cadc7836 */ /* 0x000fe20000000000 */
[----:B------:R-:W-:Y:S01]  /*3b20*/  FMNMX3.FTZ R5, R5, R105, R166, !PT ;  /* 0x0000006905057276 */ /* 0x000fe200078100a6 */
[----:B------:R-:W-:Y:S01]  /*3b30*/  IMAD.WIDE.U32 R6, R9, -0x326172a9, RZ ;  /* 0xcd9e8d5709067825 */ /* 0x000fe200078e00ff */
[----:B------:R-:W-:-:S02]  /*3b40*/  LOP3.LUT R8, R2, R234, R243, 0x96, !PT ;  /* 0x000000ea02087212 */ /* 0x000fc400078e96f3 */
[----:B------:R-:W-:Y:S01]  /*3b50*/  LOP3.LUT R2, R2, R234, R241, 0x96, !PT ;  /* 0x000000ea02027212 */ /* 0x000fe200078e96f1 */
[----:B------:R-:W-:Y:S01]  /*3b60*/  VIADD R219, R202, 0x3c6ef372 ;  /* 0x3c6ef372cadb7836 */ /* 0x000fe20000000000 */
[----:B------:R-:W-:Y:S01]  /*3b70*/  FSEL R170, R89, -INF , !P5 ;  /* 0xff80000059aa7808 */ /* 0x000fe20006800000 */
[----:B------:R-:W-:Y:S01]  /*3b80*/  IMAD.WIDE.U32 R232, R8, -0x326172a9, RZ ;  /* 0xcd9e8d5708e87825 */ /* 0x000fe200078e00ff */
[----:B------:R-:W-:Y:S02]  /*3b90*/  FMNMX3.FTZ R5, R5, R168, R169, !PT ;  /* 0x000000a805057276 */ /* 0x000fe400078100a9 */
[--C-:B------:R-:W-:Y:S01]  /*3ba0*/  LOP3.LUT R11, R220, R148, R7.reuse, 0x96, !PT ;  /* 0x00000094dc0b7212 */ /* 0x100fe200078e9607 */
[----:B------:R-:W-:Y:S01]  /*3bb0*/  IMAD.WIDE.U32 R230, R2, -0x326172a9, RZ ;  /* 0xcd9e8d5702e67825 */ /* 0x000fe200078e00ff */
[----:B------:R-:W-:Y:S02]  /*3bc0*/  FMNMX.FTZ R12, R170, R5, !PT ;  /* 0x00000005aa0c7209 */ /* 0x000fe40007810000 */
[----:B------:R-:W-:Y:S01]  /*3bd0*/  LOP3.LUT R2, R220, R222, R7, 0x96, !PT ;  /* 0x000000dedc027212 */ /* 0x000fe200078e9607 */
[----:B------:R-:W-:Y:S01]  /*3be0*/  IMAD.IADD R4, R13, 0x1, R35 ;  /* 0x000000010d047824 */ /* 0x000fe200078e0223 */
[----:B------:R-:W-:Y:S01]  /*3bf0*/  FMNMX3.FTZ R5, R56, R38, R29, !PT ;  /* 0x0000002638057276 */ /* 0x000fe2000781001d */
[----:B------:R-:W3:Y:S01]  /*3c00*/  SHFL.BFLY PT, R13, R12, 0x2, 0x1f ;  /* 0x0c401f000c0d7f89 */ /* 0x000ee200000e0000 */
[----:B------:R-:W-:Y:S01]  /*3c10*/  LOP3.LUT R7, R219, R6, R233, 0x96, !PT ;  /* 0x00000006db077212 */ /* 0x000fe200078e96e9 */
[----:B------:R-:W-:Y:S01]  /*3c20*/  IMAD.WIDE.U32 R8, R2, -0x2daee0ad, RZ ;  /* 0xd2511f5302087825 */ /* 0x000fe200078e00ff */
[----:B------:R-:W-:-:S02]  /*3c30*/  FMNMX3.FTZ R2, R5, R37, R99, !PT ;  /* 0x0000002505027276 */ /* 0x000fc40007810063 */
[----:B------:R-:W-:Y:S01]  /*3c40*/  LOP3.LUT R10, R219, R6, R231, 0x96, !PT ;  /* 0x00000006db0a7212 */ /* 0x000fe200078e96e7 */
[----:B------:R-:W-:Y:S01]  /*3c50*/  IMAD.WIDE.U32 R26, R7, -0x2daee0ad, RZ ;  /* 0xd2511f53071a7825 */ /* 0x000fe200078e00ff */
[----:B------:R-:W-:Y:S02]  /*3c60*/  FMNMX3.FTZ R2, R2, R116, R97, !PT ;  /* 0x0000007402027276 */ /* 0x000fe40007810061 */
[----:B------:R-:W-:Y:S01]  /*3c70*/  FSEL R100, R106, -INF , !P4 ;  /* 0xff8000006a647808 */ /* 0x000fe20006000000 */
[----:B------:R-:W-:Y:S01]  /*3c80*/  VIADD R157, R203, 0x76cf5d0a ;  /* 0x76cf5d0acb9d7836 */ /* 0x000fe20000000000 */
[----:B------:R-:W-:Y:S01]  /*3c90*/  FMNMX3.FTZ R2, R2, R98, R156, !PT ;  /* 0x0000006202027276 */ /* 0x000fe2000781009c */
[----:B------:R-:W-:Y:S01]  /*3ca0*/  IMAD.WIDE.U32 R6, R11, -0x2daee0ad, RZ ;  /* 0xd2511f530b067825 */ /* 0x000fe200078e00ff */
[----:B------:R-:W-:Y:S02]  /*3cb0*/  FSEL R101, R107, -INF , !P3 ;  /* 0xff8000006b657808 */ /* 0x000fe40005800000 */
[----:B------:R-:W-:Y:S01]  /*3cc0*/  FSEL R173, R102, -INF , !P2 ;  /* 0xff80000066ad7808 */ /* 0x000fe20005000000 */
[----:B------:R-:W-:Y:S01]  /*3cd0*/  VIADD R159, R203, 0x32370b8f ;  /* 0x32370b8fcb9f7836 */ /* 0x000fe20000000000 */
[----:B------:R-:W-:Y:S01]  /*3ce0*/  LOP3.LUT R5, R157, R240, R7, 0x96, !PT ;  /* 0x000000f09d057212 */ /* 0x000fe200078e9607 */
[----:B------:R-:W-:Y:S01]  /*3cf0*/  IMAD.WIDE.U32 R10, R10, -0x2daee0ad, RZ ;  /* 0xd2511f530a0a7825 */ /* 0x000fe200078e00ff */
[----:B------:R-:W-:-:S02]  /*3d00*/  FMNMX3.FTZ R2, R2, R158, R100, !PT ;  /* 0x0000009e02027276 */ /* 0x000fc40007810064 */
[----:B------:R-:W-:Y:S01]  /*3d10*/  LOP3.LUT R14, R157, R242, R9, 0x96, !PT ;  /* 0x000000f29d0e7212 */ /* 0x000fe200078e9609 */
[----:B------:R-:W-:Y:S01]  /*3d20*/  VIADD R208, R202, 0xdaa66d2b ;  /* 0xdaa66d2bcad07836 */ /* 0x000fe20000000000 */
[----:B------:R-:W-:Y:S01]  /*3d30*/  LOP3.LUT R20, R159, R8, R27, 0x96, !PT ;  /* 0x000000089f147212 */ /* 0x000fe200078e961b */
[----:B------:R-:W-:Y:S01]  /*3d40*/  IMAD.WIDE.U32 R8, R5, -0x326172a9, RZ ;  /* 0xcd9e8d5705087825 */ /* 0x000fe200078e00ff */
[----:B------:R-:W-:Y:S02]  /*3d50*/  FSEL R175, R103, -INF , !P1 ;  /* 0xff80000067af7808 */ /* 0x000fe40004800000 */
[----:B------:R-:W-:Y:S01]  /*3d60*/  FSEL R165, R90, -INF , !P0 ;  /* 0xff8000005aa57808 */ /* 0x000fe20004000000 */
[----:B------:R-:W-:Y:S01]  /*3d70*/  VIADD R207, R202, 0x78dde6e4 ;  /* 0x78dde6e4cacf7836 */ /* 0x000fe20000000000 */
[----:B------:R-:W-:Y:S01]  /*3d80*/  FMNMX3.FTZ R2, R2, R101, R173, !PT ;  /* 0x0000006502027276 */ /* 0x000fe200078100ad */
[----:B------:R-:W-:Y:S01]  /*3d90*/  VIADD R164, R203, 0xed9eba14 ;  /* 0xed9eba14cba47836 */ /* 0x000fe20000000000 */
[----:B------:R-:W-:Y:S01]  /*3da0*/  LOP3.LUT R6, R159, R6, R11, 0x96, !PT ;  /* 0x000000069f067212 */ /* 0x000fe200078e960b */
[----:B------:R-:W-:Y:S01]  /*3db0*/  VIADD R162, R203, 0xa9066899 ;  /* 0xa9066899cba27836 */ /* 0x000fe20000000000 */
[----:B------:R-:W-:Y:S01]  /*3dc0*/  FMNMX3.FTZ R5, R2, R175, R165, !PT ;  /* 0x000000af02057276 */ /* 0x000fe200078100a5 */
[----:B------:R-:W-:Y:S01]  /*3dd0*/  VIADD R206, R202, 0xb54cda56 ;  /* 0xb54cda56cace7836 */ /* 0x000fe20000000000 */
[----:B------:R-:W-:Y:S01]  /*3de0*/  LOP3.LUT R2, R208, R230, R9, 0x96, !PT ;  /* 0x000000e6d0027212 */ /* 0x000fe200078e9609 */
[----:B------:R-:W-:Y:S01]  /*3df0*/  IMAD.WIDE.U32 R34, R6, -0x326172a9, RZ ;  /* 0xcd9e8d5706227825 */ /* 0x000fe200078e00ff */
[----:B------:R-:W-:-:S02]  /*3e00*/  FSEL R167, R91, -INF , !P5 ;  /* 0xff8000005ba77808 */ /* 0x000fc40006800000 */
[----:B---3--:R-:W-:Y:S01]  /*3e10*/  FMNMX.FTZ R11, R12, R13, !PT ;  /* 0x0000000d0c0b7209 */ /* 0x008fe20007810000 */
[----:B------:R-:W-:Y:S01]  /*3e20*/  IMAD.WIDE.U32 R6, R2, -0x2daee0ad, RZ ;  /* 0xd2511f5302067825 */ /* 0x000fe200078e00ff */
[----:B------:R-:W-:Y:S02]  /*3e30*/  FMNMX3.FTZ R12, R57, R59, R58, !PT ;  /* 0x0000003b390c7276 */ /* 0x000fe4000781003a */
[----:B------:R-:W-:Y:S01]  /*3e40*/  FMNMX.FTZ R9, R167, R5, !PT ;  /* 0x00000005a7097209 */ /* 0x000fe20007810000 */
[----:B------:R-:W-:Y:S01]  /*3e50*/  SHFL.BFLY PT, R13, R11, 0x1, 0x1f ;  /* 0x0c201f000b0d7f89 */ /* 0x000fe200000e0000 */
[----:B------:R-:W-:Y:S01]  /*3e60*/  FMNMX3.FTZ R2, R12, R66, R117, !PT ;  /* 0x000000420c027276 */ /* 0x000fe20007810075 */
[----:B------:R-:W-:Y:S01]  /*3e70*/  IMAD.WIDE.U32 R48, R20, -0x326172a9, RZ ;  /* 0xcd9e8d5714307825 */ /* 0x000fe200078e00ff */
[----:B------:R-:W-:Y:S01]  /*3e80*/  FSEL R107, R60, -INF , !P4 ;  /* 0xff8000003c6b7808 */ /* 0x000fe20006000000 */
[----:B------:R-:W3:Y:S01]  /*3e90*/  SHFL.BFLY PT, R12, R9, 0x2, 0x1f ;  /* 0x0c401f00090c7f89 */ /* 0x000ee200000e0000 */
[----:B------:R-:W-:Y:S01]  /*3ea0*/  FMNMX3.FTZ R2, R2, R118, R122, !PT ;  /* 0x0000007602027276 */ /* 0x000fe2000781007a */
[----:B--2---:R-:W-:Y:S01]  /*3eb0*/  IMAD.U32 R200, R21, 0x10000, RZ ;  /* 0x0001000015c87824 */ /* 0x004fe200078e00ff */
[----:B------:R-:W-:Y:S01]  /*3ec0*/  FSEL R147, R61, -INF , !P3 ;  /* 0xff8000003d937808 */ /* 0x000fe20005800000 */
[----:B------:R-:W-:Y:S01]  /*3ed0*/  VIADD R205, R202, 0x1715609d ;  /* 0x1715609dcacd7836 */ /* 0x000fe20000000000 */
[----:B------:R-:W-:Y:S01]  /*3ee0*/  FMNMX3.FTZ R2, R2, R121, R160, !PT ;  /* 0x0000007902027276 */ /* 0x000fe200078100a0 */
[----:B------:R-:W-:Y:S01]  /*3ef0*/  VIADD R174, R203, 0x646e171e ;  /* 0x646e171ecbae7836 */ /* 0x000fe20000000000 */
[----:B------:R-:W-:-:S02]  /*3f00*/  FSEL R172, R40, -INF , !P2 ;  /* 0xff80000028ac7808 */ /* 0x000fc40005000000 */
[----:B------:R-:W-:Y:S02]  /*3f10*/  FMNMX3.FTZ R2, R2, R161, R107, !PT ;  /* 0x000000a102027276 */ /* 0x000fe4000781006b */
[----:B------:R-:W-:Y:S02]  /*3f20*/  FSEL R176, R41, -INF , !P1 ;  /* 0xff80000029b07808 */ /* 0x000fe40004800000 */
[----:B------:R-:W-:Y:S02]  /*3f30*/  FSEL R179, R44, -INF , !P0 ;  /* 0xff8000002cb37808 */ /* 0x000fe40004000000 */
[----:B------:R-:W-:Y:S02]  /*3f40*/  FMNMX3.FTZ R104, R2, R147, R172, !PT ;  /* 0x0000009302687276 */ /* 0x000fe400078100ac */
[----:B------:R-:W-:Y:S02]  /*3f50*/  LOP3.LUT R5, R207, R8, R35, 0x96, !PT ;  /* 0x00000008cf057212 */ /* 0x000fe400078e9623 */
[----:B------:R-:W-:-:S02]  /*3f60*/  FSEL R177, R45, -INF , !P5 ;  /* 0xff8000002db17808 */ /* 0x000fc40006800000 */
[----:B------:R-:W-:Y:S01]  /*3f70*/  FMNMX3.FTZ R104, R104, R176, R179, !PT ;  /* 0x000000b068687276 */ /* 0x000fe200078100b3 */
[----:B------:R-:W-:Y:S01]  /*3f80*/  IMAD.WIDE.U32 R52, R5, -0x2daee0ad, RZ ;  /* 0xd2511f5305347825 */ /* 0x000fe200078e00ff */
[----:B------:R-:W-:Y:S02]  /*3f90*/  FMNMX3.FTZ R2, R76, R78, R67, !PT ;  /* 0x0000004e4c027276 */ /* 0x000fe40007810043 */
[----:B------:R-:W-:Y:S02]  /*3fa0*/  FMNMX.FTZ R104, R177, R104, !PT ;  /* 0x00000068b1687209 */ /* 0x000fe40007810000 */
[----:B------:R-:W-:Y:S02]  /*3fb0*/  FMNMX3.FTZ R5, R2, R72, R125, !PT ;  /* 0x0000004802057276 */ /* 0x000fe4000781007d */
[----:B---3--:R-:W-:Y:S02]  /*3fc0*/  FMNMX.FTZ R2, R9, R12, !PT ;  /* 0x0000000c09027209 */ /* 0x008fe40007810000 */
[----:B------:R-:W2:Y:S01]  /*3fd0*/  SHFL.BFLY PT, R12, R104, 0x2, 0x1f ;  /* 0x0c401f00680c7f89 */ /* 0x000ea200000e0000 */
[----:B------:R-:W-:-:S02]  /*3fe0*/  FMNMX3.FTZ R5, R5, R126, R123, !PT ;  /* 0x0000007e05057276 */ /* 0x000fc4000781007b */
[----:B------:R-:W-:Y:S01]  /*3ff0*/  FSEL R150, R62, -INF , !P4 ;  /* 0xff8000003e967808 */ /* 0x000fe20006000000 */
[----:B------:R-:W3:Y:S01]  /*4000*/  SHFL.BFLY PT, R16, R2, 0x1, 0x1f ;  /* 0x0c201f0002107f89 */ /* 0x000ee200000e0000 */
[----:B------:R-:W-:Y:S02]  /*4010*/  FMNMX3.FTZ R5, R5, R124, R163, !PT ;  /* 0x0000007c05057276 */ /* 0x000fe400078100a3 */
[----:B------:R-:W-:Y:S02]  /*4020*/  LOP3.LUT R7, R164, R10, R7, 0x96, !PT ;  /* 0x0000000aa4077212 */ /* 0x000fe400078e9607 */
[----:B------:R-:W-:Y:S02]  /*4030*/  LOP3.LUT R8, R162, R6, R53, 0x96, !PT ;  /* 0x00000006a2087212 */ /* 0x000fe400078e9635 */
[----:B------:R-:W-:Y:S01]  /*4040*/  FSEL R151, R63, -INF , !P3 ;  /* 0xff8000003f977808 */ /* 0x000fe20005800000 */
[----:B------:R-:W-:Y:S01]  /*4050*/  IMAD.WIDE.U32 R18, R7, -0x326172a9, RZ ;  /* 0xcd9e8d5707127825 */ /* 0x000fe200078e00ff */
[----:B------:R-:W-:-:S02]  /*4060*/  FSEL R178, R42, -INF , !P2 ;  /* 0xff8000002ab27808 */ /* 0x000fc40005000000 */
[----:B------:R-:W-:Y:S01]  /*4070*/  FMNMX3.FTZ R5, R5, R171, R150, !PT ;  /* 0x000000ab05057276 */ /* 0x000fe20007810096 */
[----:B------:R-:W-:Y:S01]  /*4080*/  IMAD.WIDE.U32 R8, R8, -0x326172a9, RZ ;  /* 0xcd9e8d5708087825 */ /* 0x000fe200078e00ff */
[----:B------:R-:W-:Y:S02]  /*4090*/  FMNMX.FTZ R102, R11, R13, !PT ;  /* 0x0000000d0b667209 */ /* 0x000fe40007810000 */
[----:B------:R-:W-:Y:S01]  /*40a0*/  FSEL R182, R43, -INF , !P1 ;  /* 0xff8000002bb67808 */ /* 0x000fe20004800000 */
[----:B------:R-:W-:Y:S01]  /*40b0*/  IMAD.MOV.U32 R11, RZ, RZ, R8 ;  /* 0x000000ffff0b7224 */ /* 0x000fe200078e0008 */
[----:B------:R-:W-:Y:S01]  /*40c0*/  FSEL R180, R46, -INF , !P0 ;  /* 0xff8000002eb47808 */ /* 0x000fe20004000000 */
[C---:B-1----:R-:W-:Y:S01]  /*40d0*/  FMUL.FTZ R6, R102.reuse, UR4 ;  /* 0x0000000466067c20 */ /* 0x042fe20008410000 */
[----:B------:R-:W-:Y:S02]  /*40e0*/  FMNMX3.FTZ R5, R5, R151, R178, !PT ;  /* 0x0000009705057276 */ /* 0x000fe400078100b2 */
[----:B------:R-:W-:-:S02]  /*40f0*/  FSETP.NEU.FTZ.AND P1, PT, R102, -INF , PT ;  /* 0xff8000006600780b */ /* 0x000fc40003f3d000 */
[----:B------:R-:W-:Y:S02]  /*4100*/  LOP3.LUT R7, R206, R18, R9, 0x96, !PT ;  /* 0x00000012ce077212 */ /* 0x000fe400078e9609 */
[----:B------:R-:W-:Y:S02]  /*4110*/  FSEL R181, R47, -INF , !P5 ;  /* 0xff8000002fb57808 */ /* 0x000fe40006800000 */
[----:B------:R-:W-:Y:S02]  /*4120*/  FMNMX3.FTZ R9, R5, R182, R180, !PT ;  /* 0x000000b605097276 */ /* 0x000fe400078100b4 */
[----:B------:R-:W-:Y:S02]  /*4130*/  FSEL R6, R6, RZ, P1 ;  /* 0x000000ff06067208 */ /* 0x000fe40000800000 */
[----:B------:R-:W-:Y:S02]  /*4140*/  FMNMX.FTZ R9, R181, R9, !PT ;  /* 0x00000009b5097209 */ /* 0x000fe40007810000 */
[----:B--2---:R-:W-:Y:S01]  /*4150*/  FMNMX.FTZ R104, R104, R12, !PT ;  /* 0x0000000c68687209 */ /* 0x004fe20007810000 */
[--C-:B------:R-:W-:Y:S01]  /*4160*/  FFMA.FTZ R5, R36, UR4, -R6.reuse ;  /* 0x0000000424057c23 */ /* 0x100fe20008010806 */
[----:B------:R-:W-:Y:S01]  /*4170*/  IMAD.WIDE.U32 R12, R14, -0x326172a9, RZ ;  /* 0xcd9e8d570e0c7825 */ /* 0x000fe200078e00ff */
[----:B---3--:R-:W-:Y:S01]  /*4180*/  FMNMX.FTZ R2, R2, R16, !PT ;  /* 0x0000001002027209 */ /* 0x008fe20007810000 */
[----:B------:R-:W-:Y:S01]  /*4190*/  SHFL.BFLY PT, R14, R9, 0x2, 0x1f ;  /* 0x0c401f00090e7f89 */ /* 0x000fe200000e0000 */
[----:B------:R1:W-:Y:S01]  /*41a0*/  MUFU.EX2 R131, R5 ;  /* 0x0000000500837308 */ /* 0x0003e20000000800 */
[----:B------:R-:W-:Y:S01]  /*41b0*/  FFMA.FTZ R10, R24, UR4, -R6 ;  /* 0x00000004180a7c23 */ /* 0x000fe20008010806 */
[----:B------:R-:W-:Y:S01]  /*41c0*/  FSETP.NEU.FTZ.AND P0, PT, R2, -INF , PT ;  /* 0xff8000000200780b */ /* 0x000fe20003f1d000 */
[----:B------:R-:W2:Y:S01]  /*41d0*/  SHFL.BFLY PT, R16, R104, 0x1, 0x1f ;  /* 0x0c201f0068107f89 */ /* 0x000ea200000e0000 */
[----:B------:R-:W-:-:S02]  /*41e0*/  PRMT R18, R8, 0x7771, RZ ;  /* 0x0000777108127816 */ /* 0x000fc400000000ff */
[C---:B------:R-:W-:Y:S02]  /*41f0*/  PRMT R17, R8.reuse, 0x7773, RZ ;  /* 0x0000777308117816 */ /* 0x040fe400000000ff */
[----:B------:R3:W-:Y:S01]  /*4200*/  MUFU.EX2 R152, R10 ;  /* 0x0000000a00987308 */ /* 0x0007e20000000800 */
[----:B------:R-:W-:Y:S02]  /*4210*/  PRMT R15, R8, 0x7772, RZ ;  /* 0x00007772080f7816 */ /* 0x000fe400000000ff */
[----:B------:R-:W-:Y:S02]  /*4220*/  LOP3.LUT R8, R7, 0xffff, RZ, 0xc0, !PT ;  /* 0x0000ffff07087812 */ /* 0x000fe400078ec0ff */
[----:B------:R-:W-:Y:S02]  /*4230*/  LOP3.LUT R24, R207, R12, R49, 0x96, !PT ;  /* 0x0000000ccf187212 */ /* 0x000fe400078e9631 */
[----:B------:R-:W-:Y:S01]  /*4240*/  SHF.R.U32.HI R8, RZ, 0x8, R8 ;  /* 0x00000008ff087819 */ /* 0x000fe20000011608 */
[----:B-1----:R-:W-:Y:S01]  /*4250*/  FFMA.FTZ R5, R25, UR4, -R6 ;  /* 0x0000000419057c23 */ /* 0x002fe20008010806 */
[----:B------:R-:W-:Y:S01]  /*4260*/  LOP3.LUT R25, R208, R232, R13, 0x96, !PT ;  /* 0x000000e8d0197212 */ /* 0x000fe200078e960d */
[----:B------:R-:W-:Y:S01]  /*4270*/  IMAD.WIDE.U32 R128, R24, -0x2daee0ad, RZ ;  /* 0xd2511f5318807825 */ /* 0x000fe200078e00ff */
[----:B------:R-:W-:Y:S01]  /*4280*/  LOP3.LUT R13, R11, 0xff, RZ, 0xc0, !PT ;  /* 0x000000ff0b0d7812 */ /* 0x000fe200078ec0ff */
[----:B------:R1:W-:Y:S01]  /*4290*/  MUFU.EX2 R155, R5 ;  /* 0x00000005009b7308 */ /* 0x0003e20000000800 */
[----:B------:R-:W-:-:S02]  /*42a0*/  LOP3.LUT R11, R7, 0xff, RZ, 0xc0, !PT ;  /* 0x000000ff070b7812 */ /* 0x000fc400078ec0ff */
[----:B------:R-:W-:Y:S01]  /*42b0*/  PRMT R15, R15, 0x5410, R17 ;  /* 0x000054100f0f7816 */ /* 0x000fe20000000011 */
[----:B---3--:R-:W-:Y:S01]  /*42c0*/  FFMA.FTZ R10, R28, UR4, -R6 ;  /* 0x000000041c0a7c23 */ /* 0x008fe20008010806 */
[--C-:B------:R-:W-:Y:S02]  /*42d0*/  PRMT R17, R11, 0x5410, R8.reuse ;  /* 0x000054100b117816 */ /* 0x100fe40000000008 */
[----:B------:R-:W-:Y:S01]  /*42e0*/  PRMT R8, R7, 0x7632, R8 ;  /* 0x0000763207087816 */ /* 0x000fe20000000008 */
[----:B------:R3:W-:Y:S01]  /*42f0*/  MUFU.EX2 R153, R10 ;  /* 0x0000000a00997308 */ /* 0x0007e20000000800 */
[----:B------:R-:W-:Y:S02]  /*4300*/  LEA R188, R4, UR5, 0x1 ;  /* 0x0000000504bc7c11 */ /* 0x000fe4000f8e08ff */
[----:B--2---:R-:W-:Y:S02]  /*4310*/  FMNMX.FTZ R104, R104, R16, !PT ;  /* 0x0000001068687209 */ /* 0x004fe40007810000 */
[----:B------:R-:W-:Y:S01]  /*4320*/  PRMT R13, R13, 0x5410, R18 ;  /* 0x000054100d0d7816 */ /* 0x000fe20000000012 */
[----:B------:R-:W-:Y:S01]  /*4330*/  IMAD.IADD R189, R3, 0x1, R188 ;  /* 0x0000000103bd7824 */ /* 0x000fe200078e02bc */
[----:B------:R-:W-:Y:S01]  /*4340*/  LOP3.LUT R200, R21, 0xff0000, R200, 0xf8, !PT ;  /* 0x00ff000015c87812 */ /* 0x000fe200078ef8c8 */
[----:B------:R-:W-:Y:S01]  /*4350*/  FMUL.FTZ R3, R104, UR4 ;  /* 0x0000000468037c20 */ /* 0x000fe20008410000 */
[----:B-1----:R-:W-:Y:S01]  /*4360*/  FMUL.FTZ R5, R2, UR4 ;  /* 0x0000000402057c20 */ /* 0x002fe20008410000 */
[C---:B------:R-:W-:Y:S01]  /*4370*/  IMAD.IADD R193, R0.reuse, 0x1, R188 ;  /* 0x0000000100c17824 */ /* 0x040fe200078e02bc */
[----:B------:R-:W-:Y:S01]  /*4380*/  LDSM.16.MT88.4 R20, [R188+0x6000] ;  /* 0x00600000bc14783b */ /* 0x000fe20000004200 */
[----:B------:R-:W-:Y:S01]  /*4390*/  IMAD.IADD R192, R0, 0x1, R189 ;  /* 0x0000000100c07824 */ /* 0x000fe200078e02bd */
[----:B------:R-:W-:-:S02]  /*43a0*/  LOP3.LUT R19, R205, R34, R19, 0x96, !PT ;  /* 0x00000022cd137212 */ /* 0x000fc400078e9613 */
[----:B------:R-:W-:Y:S02]  /*43b0*/  FSEL R5, R5, RZ, P0 ;  /* 0x000000ff05057208 */ /* 0x000fe40000000000 */
[----:B------:R-:W-:Y:S01]  /*43c0*/  FSETP.NEU.FTZ.AND P0, PT, R104, -INF , PT ;  /* 0xff8000006800780b */ /* 0x000fe20003f1d000 */
[----:B------:R-:W-:Y:S02]  /*43d0*/  LDSM.16.MT88.4 R44, [R192+0x6000] ;  /* 0x00600000c02c783b */ /* 0x000fe40000004200 */
[--C-:B---3--:R-:W-:Y:S01]  /*43e0*/  FFMA.FTZ R10, R29, UR4, -R5.reuse ;  /* 0x000000041d0a7c23 */ /* 0x108fe20008010805 */
[----:B------:R-:W-:Y:S01]  /*43f0*/  FFMA.FTZ R4, R56, UR4, -R5 ;  /* 0x0000000438047c23 */ /* 0x000fe20008010805 */
[----:B------:R-:W-:Y:S01]  /*4400*/  FSEL R0, R3, RZ, P0 ;  /* 0x000000ff03007208 */ /* 0x000fe20000000000 */
[----:B------:R-:W-:Y:S01]  /*4410*/  LDSM.16.MT88.4 R28, [R193+0x6000] ;  /* 0x00600000c11c783b */ /* 0x000fe20000004200 */
[----:B------:R1:W-:Y:S01]  /*4420*/  MUFU.EX2 R154, R10 ;  /* 0x0000000a009a7308 */ /* 0x0003e20000000800 */
[----:B------:R-:W-:-:S02]  /*4430*/  HSET2.LE.AND R3, R13, R200, PT ;  /* 0x000000c80d037233 */ /* 0x000fc40003803000 */
[----:B------:R-:W-:Y:S05]  /*4440*/  LDSM.16.MT88.4 R40, [R192+0x6800] ;  /* 0x00680000c028783b */ /* 0x000fea0000004200 */
[----:B------:R2:W-:Y:S01]  /*4450*/  MUFU.EX2 R130, R4 ;  /* 0x0000000400827308 */ /* 0x0005e20000000800 */
[----:B-1----:R-:W-:Y:S02]  /*4460*/  FMNMX.FTZ R10, R9, R14, !PT ;  /* 0x0000000e090a7209 */ /* 0x002fe40007810000 */
[----:B------:R-:W-:Y:S02]  /*4470*/  SHF.R.U32.HI R9, RZ, 0x18, R7 ;  /* 0x00000018ff097819 */ /* 0x000fe40000011607 */
[----:B------:R-:W-:Y:S01]  /*4480*/  LOP3.LUT R7, R8, 0xff, RZ, 0xc0, !PT ;  /* 0x000000ff08077812 */ /* 0x000fe200078ec0ff */
[----:B------:R-:W1:Y:S01]  /*4490*/  SHFL.BFLY PT, R12, R10, 0x1, 0x1f ;  /* 0x0c201f000a0c7f89 */ /* 0x000e6200000e0000 */
[--C-:B------:R-:W-:Y:S01]  /*44a0*/  FFMA.FTZ R8, R37, UR4, -R5.reuse ;  /* 0x0000000425087c23 */ /* 0x100fe20008010805 */
[----:B--2---:R-:W-:Y:S01]  /*44b0*/  FFMA.FTZ R4, R38, UR4, -R5 ;  /* 0x0000000426047c23 */ /* 0x004fe20008010805 */
[----:B------:R-:W-:-:S02]  /*44c0*/  PRMT R9, R7, 0x5410, R9 ;  /* 0x0000541007097816 */ /* 0x000fc40000000009 */
[----:B------:R2:W3:Y:S01]  /*44d0*/  MUFU.EX2 R127, R8 ;  /* 0x00000008007f7308 */ /* 0x0004e20000000800 */
[----:B------:R-:W-:Y:S01]  /*44e0*/  LOP3.LUT R7, R15, 0xff00ff, RZ, 0xc0, !PT ;  /* 0x00ff00ff0f077812 */ /* 0x000fe200078ec0ff */
[----:B------:R-:W-:Y:S01]  /*44f0*/  IMAD.WIDE.U32 R14, R25, -0x2daee0ad, RZ ;  /* 0xd2511f53190e7825 */ /* 0x000fe200078e00ff */
[----:B------:R-:W4:Y:S03]  /*4500*/  LDSM.16.MT88.4 R36, [R189+0x6000] ;  /* 0x00600000bd24783b */ /* 0x000f260000004200 */
[----:B------:R-:W-:Y:S02]  /*4510*/  HSET2.LE.AND R7, R7, R200, PT ;  /* 0x000000c807077233 */ /* 0x000fe40003803000 */
[----:B------:R5:W5:Y:S01]  /*4520*/  MUFU.EX2 R252, R4 ;  /* 0x0000000400fc7308 */ /* 0x000b620000000800 */
[----:B--2---:R-:W-:Y:S01]  /*4530*/  FFMA.FTZ R8, R57, UR4, -R0 ;  /* 0x0000000439087c23 */ /* 0x004fe20008010800 */
[----:B---3--:R-:W-:-:S02]  /*4540*/  F2FP.BF16.F32.PACK_AB R11, R127, R154 ;  /* 0x0000009a7f0b723e */ /* 0x008fc400000010ff */
[----:B-1----:R-:W-:-:S04]  /*4550*/  FMNMX.FTZ R103, R10, R12, !PT ;  /* 0x0000000c0a677209 */ /* 0x002fc80007810000 */
[----:B------:R-:W-:Y:S01]  /*4560*/  MUFU.EX2 R251, R8 ;  /* 0x0000000800fb7308 */ /* 0x000fe20000000800 */
[----:B------:R-:W-:Y:S01]  /*4570*/  LOP3.LUT R11, R11, R7, RZ, 0xc0, !PT ;  /* 0x000000070b0b7212 */ /* 0x000fe200078ec0ff */
[--C-:B------:R-:W-:Y:S01]  /*4580*/  FFMA.FTZ R12, R58, UR4, -R0.reuse ;  /* 0x000000043a0c7c23 */ /* 0x100fe20008010800 */
[--C-:B------:R-:W-:Y:S02]  /*4590*/  HSET2.LE.AND R7, R9, R200.reuse, PT ;  /* 0x000000c809077233 */ /* 0x100fe40003803000 */
[----:B-----5:R-:W-:Y:S02]  /*45a0*/  F2FP.BF16.F32.PACK_AB R4, R153, R155 ;  /* 0x0000009b9904723e */ /* 0x020fe400000010ff */
[----:B------:R-:W-:Y:S01]  /*45b0*/  F2FP.BF16.F32.PACK_AB R9, R252, R130 ;  /* 0x00000082fc09723e */ /* 0x000fe200000010ff */
[----:B------:R1:W-:Y:S01]  /*45c0*/  MUFU.EX2 R248, R12 ;  /* 0x0000000c00f87308 */ /* 0x0003e20000000800 */
[----:B------:R-:W-:Y:S01]  /*45d0*/  LOP3.LUT R10, R4, R3, RZ, 0xc0, !PT ;  /* 0x00000003040a7212 */ /* 0x000fe200078ec0ff */
[----:B------:R-:W-:Y:S01]  /*45e0*/  FFMA.FTZ R4, R59, UR4, -R0 ;  /* 0x000000043b047c23 */ /* 0x000fe20008010800 */
[----:B------:R-:W-:-:S02]  /*45f0*/  HSET2.LE.AND R3, R17, R200, PT ;  /* 0x000000c811037233 */ /* 0x000fc40003803000 */
[----:B------:R-:W-:Y:S02]  /*4600*/  FSETP.NEU.FTZ.AND P0, PT, R103, -INF , PT ;  /* 0xff8000006700780b */ /* 0x000fe40003f1d000 */
[----:B------:R-:W-:Y:S01]  /*4610*/  LOP3.LUT R9, R9, R7, RZ, 0xc0, !PT ;  /* 0x0000000709097212 */ /* 0x000fe200078ec0ff */
[----:B------:R2:W-:Y:S01]  /*4620*/  MUFU.EX2 R250, R4 ;  /* 0x0000000400fa7308 */ /* 0x0005e20000000800 */
[----:B------:R-:W-:Y:S02]  /*4630*/  LOP3.LUT R7, R164, R26, R15, 0x96, !PT ;  /* 0x0000001aa4077212 */ /* 0x000fe400078e960f */
[----:B------:R-:W-:Y:S03]  /*4640*/  LDSM.16.MT88.4 R24, [R193+0x6800] ;  /* 0x00680000c118783b */ /* 0x000fe60000004200 */
[----:B------:R-:W-:Y:S01]  /*4650*/  IMAD.WIDE.U32 R32, R7, -0x326172a9, RZ ;  /* 0xcd9e8d5707207825 */ /* 0x000fe200078e00ff */
[----:B-1----:R-:W-:-:S05]  /*4660*/  LOP3.LUT R12, R162, R14, R129, 0x96, !PT ;  /* 0x0000000ea20c7212 */ /* 0x002fca00078e9681 */
[----:B------:R-:W-:Y:S01]  /*4670*/  IMAD.WIDE.U32 R12, R12, -0x326172a9, RZ ;  /* 0xcd9e8d570c0c7825 */ /* 0x000fe200078e00ff */
[----:B--2---:R-:W-:-:S03]  /*4680*/  F2FP.BF16.F32.PACK_AB R4, R131, R152 ;  /* 0x000000988304723e */ /* 0x004fc600000010ff */
[----:B------:R-:W-:Y:S01]  /*4690*/  IMAD.MOV.U32 R14, RZ, RZ, R12 ;  /* 0x000000ffff0e7224 */ /* 0x000fe200078e000c */
[----:B------:R-:W-:Y:S02]  /*46a0*/  PRMT R16, R12, 0x7773, RZ ;  /* 0x000077730c107816 */ /* 0x000fe400000000ff */
[----:B------:R-:W-:Y:S01]  /*46b0*/  LOP3.LUT R8, R4, R3, RZ, 0xc0, !PT ;  /* 0x0000000304087212 */ /* 0x000fe200078ec0ff */
[----:B------:R-:W-:Y:S01]  /*46c0*/  FMUL.FTZ R3, R103, UR4 ;  /* 0x0000000467037c20 */ /* 0x000fe20008410000 */
[----:B------:R-:W-:Y:S01]  /*46d0*/  FFMA.FTZ R4, R66, UR4, -R0 ;  /* 0x0000000442047c23 */ /* 0x000fe20008010800 */
[C---:B------:R-:W-:Y:S02]  /*46e0*/  PRMT R15, R12.reuse, 0x7772, RZ ;  /* 0x000077720c0f7816 */ /* 0x040fe400000000ff */
[----:B------:R-:W-:Y:S01]  /*46f0*/  PRMT R17, R12, 0x7771, RZ ;  /* 0x000077710c117816 */ /* 0x000fe200000000ff */
[----:B------:R1:W2:Y:S01]  /*4700*/  MUFU.EX2 R249, R4 ;  /* 0x0000000400f97308 */ /* 0x0002a20000000800 */
[----:B------:R-:W-:Y:S01]  /*4710*/  FSEL R3, R3, RZ, P0 ;  /* 0x000000ff03037208 */ /* 0x000fe20000000000 */
[----:B------:R-:W-:Y:S01]  /*4720*/  HMMA.16816.F32.BF16 R92, R8, R20, RZ ;  /* 0x00000014085c723c */ /* 0x000fe200000418ff */
[----:B------:R-:W-:-:S02]  /*4730*/  LOP3.LUT R14, R14, 0xff, RZ, 0xc0, !PT ;  /* 0x000000ff0e0e7812 */ /* 0x000fc400078ec0ff */
[----:B------:R-:W-:Y:S01]  /*4740*/  PRMT R15, R15, 0x5410, R16 ;  /* 0x000054100f0f7816 */ /* 0x000fe20000000010 */
[----:B------:R-:W-:Y:S01]  /*4750*/  FFMA.FTZ R7, R72, UR4, -R3 ;  /* 0x0000000448077c23 */ /* 0x000fe20008010803 */
[----:B------:R-:W-:Y:S01]  /*4760*/  PRMT R14, R14, 0x5410, R17 ;  /* 0x000054100e0e7816 */ /* 0x000fe20000000011 */
[----:B------:R-:W-:Y:S01]  /*4770*/  FFMA.FTZ R16, R77, UR4, -R6 ;  /* 0x000000044d107c23 */ /* 0x000fe20008010806 */
[----:B------:R-:W-:Y:S01]  /*4780*/  LOP3.LUT R15, R15, 0xff00ff, RZ, 0xc0, !PT ;  /* 0x00ff00ff0f0f7812 */ /* 0x000fe200078ec0ff */
[----:B------:R-:W-:Y:S01]  /*4790*/  MUFU.EX2 R246, R7 ;  /* 0x0000000700f67308 */ /* 0x000fe20000000800 */
[----:B------:R-:W-:Y:S03]  /*47a0*/  HMMA.16816.F32.BF16 R80, R8, R28, RZ ;  /* 0x0000001c0850723c */ /* 0x000fe600000418ff */
[----:B------:R-:W-:Y:S01]  /*47b0*/  HSET2.LE.AND R15, R15, R200, PT ;  /* 0x000000c80f0f7233 */ /* 0x000fe20003803000 */
[----:B-1----:R-:W-:-:S03]  /*47c0*/  FFMA.FTZ R4, R67, UR4, -R3 ;  /* 0x0000000443047c23 */ /* 0x002fc60008010803 */
[----:B------:R-:W-:Y:S01]  /*47d0*/  MUFU.EX2 R239, R16 ;  /* 0x0000001000ef7308 */ /* 0x000fe20000000800 */
[C---:B----4-:R-:W-:Y:S07]  /*47e0*/  HMMA.16816.F32.BF16 R84, R8.reuse, R36, RZ ;  /* 0x000000240854723c */ /* 0x050fee00000418ff */
[----:B------:R1:W3:Y:S01]  /*47f0*/  MUFU.EX2 R247, R4 ;  /* 0x0000000400f77308 */ /* 0x0002e20000000800 */
[C---:B------:R-:W-:Y:S08]  /*4800*/  HMMA.16816.F32.BF16 R88, R8.reuse, R44, RZ ;  /* 0x0000002c0858723c */ /* 0x040ff000000418ff */
[----:B------:R-:W-:Y:S01]  /*4810*/  HMMA.16816.F32.BF16 R72, R8, R22, RZ ;  /* 0x000000160848723c */ /* 0x000fe200000418ff */
[----:B-1----:R-:W-:Y:S01]  /*4820*/  LOP3.LUT R4, R206, R32, R13, 0x96, !PT ;  /* 0x00000020ce047212 */ /* 0x002fe200078e960d */
[----:B------:R-:W-:-:S06]  /*4830*/  FFMA.FTZ R13, R76, UR4, -R3 ;  /* 0x000000044c0d7c23 */ /* 0x000fcc0008010803 */
[C---:B------:R-:W-:Y:S01]  /*4840*/  HMMA.16816.F32.BF16 R68, R8.reuse, R30, RZ ;  /* 0x0000001e0844723c */ /* 0x040fe200000418ff */
[C---:B------:R-:W-:Y:S01]  /*4850*/  LOP3.LUT R7, R4.reuse, 0xffff, RZ, 0xc0, !PT ;  /* 0x0000ffff04077812 */ /* 0x040fe200078ec0ff */
[----:B------:R1:W-:Y:S01]  /*4860*/  MUFU.EX2 R236, R13 ;  /* 0x0000000d00ec7308 */ /* 0x0003e20000000800 */
[----:B------:R-:W-:Y:S02]  /*4870*/  LOP3.LUT R12, R4, 0xff, RZ, 0xc0, !PT ;  /* 0x000000ff040c7812 */ /* 0x000fe400078ec0ff */
[----:B------:R-:W-:Y:S02]  /*4880*/  SHF.R.U32.HI R7, RZ, 0x8, R7 ;  /* 0x00000008ff077819 */ /* 0x000fe40000011607 */
[----:B------:R-:W-:Y:S01]  /*4890*/  SHF.R.U32.HI R17, RZ, 0x18, R4 ;  /* 0x00000018ff117819 */ /* 0x000fe20000011604 */
[----:B------:R-:W-:Y:S01]  /*48a0*/  HMMA.16816.F32.BF16 R64, R8, R46, RZ ;  /* 0x0000002e0840723c */ /* 0x000fe200000418ff */
[----:B------:R-:W-:Y:S01]  /*48b0*/  PRMT R18, R12, 0x5410, R7 ;  /* 0x000054100c127816 */ /* 0x000fe20000000007 */
[----:B------:R-:W-:Y:S01]  /*48c0*/  FFMA.FTZ R12, R78, UR4, -R3 ;  /* 0x000000044e0c7c23 */ /* 0x000fe20008010803 */
[----:B------:R-:W-:-:S02]  /*48d0*/  PRMT R7, R4, 0x7632, R7 ;  /* 0x0000763204077816 */ /* 0x000fc40000000007 */
[----:B------:R-:W-:Y:S01]  /*48e0*/  HSET2.LE.AND R4, R14, R200, PT ;  /* 0x000000c80e047233 */ /* 0x000fe20003803000 */
[----:B------:R3:W4:Y:S02]  /*48f0*/  MUFU.EX2 R228, R12 ;  /* 0x0000000c00e47308 */ /* 0x0007240000000800 */
[----:B------:R-:W-:Y:S01]  /*4900*/  HMMA.16816.F32.BF16 R76, R8, R38, RZ ;  /* 0x00000026084c723c */ /* 0x000fe200000418ff */
[----:B------:R-:W-:Y:S01]  /*4910*/  IMAD.WIDE.U32 R8, R19, -0x2daee0ad, RZ ;  /* 0xd2511f5313087825 */ /* 0x000fe200078e00ff */
[----:B-1----:R-:W-:Y:S02]  /*4920*/  LOP3.LUT R13, R7, 0xff, RZ, 0xc0, !PT ;  /* 0x000000ff070d7812 */ /* 0x002fe400078ec0ff */
[----:B--2---:R-:W-:Y:S01]  /*4930*/  F2FP.BF16.F32.PACK_AB R7, R249, R248 ;  /* 0x000000f8f907723e */ /* 0x004fe200000010ff */
[----:B------:R-:W-:Y:S01]  /*4940*/  IMAD.MOV.U32 R10, RZ, RZ, R8 ;  /* 0x000000ffff0a7224 */ /* 0x000fe200078e0008 */
[----:B------:R-:W-:Y:S02]  /*4950*/  PRMT R13, R13, 0x5410, R17 ;  /* 0x000054100d0d7816 */ /* 0x000fe40000000011 */
[----:B------:R-:W-:-:S02]  /*4960*/  LOP3.LUT R14, R7, R4, RZ, 0xc0, !PT ;  /* 0x00000004070e7212 */ /* 0x000fc400078ec0ff */
[--C-:B------:R-:W-:Y:S02]  /*4970*/  HSET2.LE.AND R4, R18, R200.reuse, PT ;  /* 0x000000c812047233 */ /* 0x100fe40003803000 */
[----:B------:R-:W-:Y:S02]  /*4980*/  F2FP.BF16.F32.PACK_AB R7, R250, R251 ;  /* 0x000000fbfa07723e */ /* 0x000fe400000010ff */
[----:B---3--:R-:W-:Y:S02]  /*4990*/  F2FP.BF16.F32.PACK_AB R12, R246, R247 ;  /* 0x000000f7f60c723e */ /* 0x008fe400000010ff */
[----:B------:R-:W-:Y:S02]  /*49a0*/  HSET2.LE.AND R13, R13, R200, PT ;  /* 0x000000c80d0d7233 */ /* 0x000fe40003803000 */
[----:B------:R-:W-:Y:S01]  /*49b0*/  LOP3.LUT R15, R12, R15, RZ, 0xc0, !PT ;  /* 0x0000000f0c0f7212 */ /* 0x000fe200078ec0ff */
[----:B------:R-:W-:Y:S01]  /*49c0*/  FFMA.FTZ R12, R96, UR4, -R6 ;  /* 0x00000004600c7c23 */ /* 0x000fe20008010806 */
[----:B----4-:R-:W-:-:S02]  /*49d0*/  F2FP.BF16.F32.PACK_AB R16, R228, R236 ;  /* 0x000000ece410723e */ /* 0x010fc400000010ff */
[----:B------:R-:W-:Y:S01]  /*49e0*/  PRMT R11, R8, 0x7772, RZ ;  /* 0x00007772080b7816 */ /* 0x000fe200000000ff */
[----:B------:R1:W-:Y:S01]  /*49f0*/  MUFU.EX2 R237, R12 ;  /* 0x0000000c00ed7308 */ /* 0x0003e20000000800 */
[----:B------:R-:W-:Y:S02]  /*4a00*/  LOP3.LUT R13, R16, R13, RZ, 0xc0, !PT ;  /* 0x0000000d100d7212 */ /* 0x000fe400078ec0ff */
[----:B------:R-:W-:Y:S02]  /*4a10*/  PRMT R16, R8, 0x7771, RZ ;  /* 0x0000777108107816 */ /* 0x000fe400000000ff */
[----:B------:R-:W-:-:S04]  /*4a20*/  LOP3.LUT R10, R10, 0xff, RZ, 0xc0, !PT ;  /* 0x000000ff0a0a7812 */ /* 0x000fc800078ec0ff */
[----:B------:R-:W-:Y:S02]  /*4a30*/  PRMT R16, R10, 0x5410, R16 ;  /* 0x000054100a107816 */ /* 0x000fe40000000010 */
[----:B-1----:R-:W-:Y:S01]  /*4a40*/  LOP3.LUT R12, R7, R4, RZ, 0xc0, !PT ;  /* 0x00000004070c7212 */ /* 0x002fe200078ec0ff */
[----:B------:R-:W-:Y:S01]  /*4a50*/  FFMA.FTZ R4, R50, UR4, -R6 ;  /* 0x0000000432047c23 */ /* 0x000fe20008010806 */
[----:B------:R-:W-:-:S03]  /*4a60*/  FFMA.FTZ R7, R97, UR4, -R5 ;  /* 0x0000000461077c23 */ /* 0x000fc60008010805 */
[----:B------:R1:W-:Y:S02]  /*4a70*/  MUFU.EX2 R229, R4 ;  /* 0x0000000400e57308 */ /* 0x0003e40000000800 */
[C---:B------:R-:W-:Y:S06]  /*4a80*/  HMMA.16816.F32.BF16 R60, R12.reuse, R20, RZ ;  /* 0x000000140c3c723c */ /* 0x040fec00000418ff */
[----:B------:R2:W-:Y:S02]  /*4a90*/  MUFU.EX2 R227, R7 ;  /* 0x0000000700e37308 */ /* 0x0005e40000000800 */
[----:B------:R-:W-:Y:S01]  /*4aa0*/  HMMA.16816.F32.BF16 R108, R12, R22, RZ ;  /* 0x000000160c6c723c */ /* 0x000fe200000418ff */
[----:B------:R-:W-:Y:S01]  /*4ab0*/  LDSM.16.MT88.4 R20, [R188+0x6800] ;  /* 0x00680000bc14783b */ /* 0x000fe20000004200 */
[----:B-1----:R-:W-:-:S06]  /*4ac0*/  FFMA.FTZ R4, R51, UR4, -R6 ;  /* 0x0000000433047c23 */ /* 0x002fcc0008010806 */
[----:B------:R-:W-:Y:S01]  /*4ad0*/  HMMA.16816.F32.BF16 R56, R12, R28, RZ ;  /* 0x0000001c0c38723c */ /* 0x000fe200000418ff */
[----:B------:R1:W-:Y:S01]  /*4ae0*/  MUFU.EX2 R238, R4 ;  /* 0x0000000400ee7308 */ /* 0x0003e20000000800 */
[----:B--2---:R-:W-:-:S06]  /*4af0*/  FFMA.FTZ R7, R98, UR4, -R5 ;  /* 0x0000000462077c23 */ /* 0x004fcc0008010805 */
[----:B------:R-:W-:Y:S01]  /*4b00*/  HMMA.16816.F32.BF16 R112, R12, R38, RZ ;  /* 0x000000260c70723c */ /* 0x000fe200000418ff */
[----:B------:R2:W3:Y:S01]  /*4b10*/  MUFU.EX2 R226, R7 ;  /* 0x0000000700e27308 */ /* 0x0004e20000000800 */
[----:B-1----:R-:W-:Y:S02]  /*4b20*/  LOP3.LUT R4, R174, R52, R9, 0x96, !PT ;  /* 0x00000034ae047212 */ /* 0x002fe400078e9609 */
[----:B------:R-:W-:-:S04]  /*4b30*/  PRMT R9, R8, 0x7773, RZ ;  /* 0x0000777308097816 */ /* 0x000fc800000000ff */
[C---:B------:R-:W-:Y:S01]  /*4b40*/  HMMA.16816.F32.BF16 R52, R12.reuse, R36, RZ ;  /* 0x000000240c34723c */ /* 0x040fe200000418ff */
[C---:B------:R-:W-:Y:S02]  /*4b50*/  LOP3.LUT R8, R4.reuse, 0xffff, RZ, 0xc0, !PT ;  /* 0x0000ffff04087812 */ /* 0x040fe400078ec0ff */
[----:B------:R-:W-:Y:S02]  /*4b60*/  PRMT R11, R11, 0x5410, R9 ;  /* 0x000054100b0b7816 */ /* 0x000fe40000000009 */
[C---:B------:R-:W-:Y:S01]  /*4b70*/  LOP3.LUT R9, R4.reuse, 0xff, RZ, 0xc0, !PT ;  /* 0x000000ff04097812 */ /* 0x040fe200078ec0ff */
[----:B--2---:R-:W-:Y:S01]  /*4b80*/  FFMA.FTZ R7, R99, UR4, -R5 ;  /* 0x0000000463077c23 */ /* 0x004fe20008010805 */
[----:B------:R-:W-:Y:S01]  /*4b90*/  SHF.R.U32.HI R8, RZ, 0x8, R8 ;  /* 0x00000008ff087819 */ /* 0x000fe20000011608 */
[----:B------:R-:W-:Y:S01]  /*4ba0*/  HMMA.16816.F32.BF16 R96, R12, R30, RZ ;  /* 0x0000001e0c60723c */ /* 0x000fe200000418ff */
[----:B------:R-:W-:Y:S01]  /*4bb0*/  SHF.R.U32.HI R10, RZ, 0x18, R4 ;  /* 0x00000018ff0a7819 */ /* 0x000fe20000011604 */
[----:B------:R1:W-:Y:S01]  /*4bc0*/  MUFU.EX2 R225, R7 ;  /* 0x0000000700e17308 */ /* 0x0003e20000000800 */
[--C-:B------:R-:W-:Y:S01]  /*4bd0*/  PRMT R17, R9, 0x5410, R8.reuse ;  /* 0x0000541009117816 */ /* 0x100fe20000000008 */
[----:B------:R-:W2:Y:S01]  /*4be0*/  LDSM.16.MT88.4 R28, [R189+0x6800] ;  /* 0x00680000bd1c783b */ /* 0x000ea20000004200 */
[----:B------:R-:W-:-:S02]  /*4bf0*/  PRMT R8, R4, 0x7632, R8 ;  /* 0x0000763204087816 */ /* 0x000fc40000000008 */
[----:B------:R-:W-:Y:S01]  /*4c00*/  LOP3.LUT R11, R11, 0xff00ff, RZ, 0xc0, !PT ;  /* 0x00ff00ff0b0b7812 */ /* 0x000fe200078ec0ff */
[----:B------:R-:W-:Y:S01]  /*4c10*/  HMMA.16816.F32.BF16 R36, R12, R44, RZ ;  /* 0x0000002c0c24723c */ /* 0x000fe200000418ff */
[----:B------:R-:W-:Y:S02]  /*4c20*/  LOP3.LUT R9, R8, 0xff, RZ, 0xc0, !PT ;  /* 0x000000ff08097812 */ /* 0x000fe400078ec0ff */
[--C-:B------:R-:W-:Y:S02]  /*4c30*/  HSET2.LE.AND R4, R16, R200.reuse, PT ;  /* 0x000000c810047233 */ /* 0x100fe40003803000 */
[----:B------:R-:W-:Y:S01]  /*4c40*/  PRMT R16, R9, 0x5410, R10 ;  /* 0x0000541009107816 */ /* 0x000fe2000000000a */
[----:B------:R-:W-:Y:S01]  /*4c50*/  FFMA.FTZ R9, R117, UR4, -R0 ;  /* 0x0000000475097c23 */ /* 0x000fe20008010800 */
[----:B------:R-:W-:Y:S02]  /*4c60*/  HSET2.LE.AND R11, R11, R200, PT ;  /* 0x000000c80b0b7233 */ /* 0x000fe40003803000 */
[----:B---3--:R-:W-:Y:S01]  /*4c70*/  F2FP.BF16.F32.PACK_AB R8, R226, R227 ;  /* 0x000000e3e208723e */ /* 0x008fe200000010ff */
[----:B------:R3:W-:Y:S01]  /*4c80*/  MUFU.EX2 R221, R9 ;  /* 0x0000000900dd7308 */ /* 0x0007e20000000800 */
[----:B-1----:R-:W-:-:S02]  /*4c90*/  FFMA.FTZ R7, R116, UR4, -R5 ;  /* 0x0000000474077c23 */ /* 0x002fc40008010805 */
[----:B------:R-:W-:-:S05]  /*4ca0*/  LOP3.LUT R11, R8, R11, RZ, 0xc0, !PT ;  /* 0x0000000b080b7212 */ /* 0x000fca00078ec0ff */
[----:B------:R1:W4:Y:S01]  /*4cb0*/  MUFU.EX2 R224, R7 ;  /* 0x0000000700e07308 */ /* 0x0003220000000800 */
[--C-:B---3--:R-:W-:Y:S02]  /*4cc0*/  HSET2.LE.AND R9, R16, R200.reuse, PT ;  /* 0x000000c810097233 */ /* 0x108fe40003803000 */
[----:B-1----:R-:W-:Y:S02]  /*4cd0*/  F2FP.BF16.F32.PACK_AB R7, R238, R229 ;  /* 0x000000e5ee07723e */ /* 0x002fe400000010ff */
[----:B----4-:R-:W-:Y:S02]  /*4ce0*/  F2FP.BF16.F32.PACK_AB R16, R224, R225 ;  /* 0x000000e1e010723e */ /* 0x010fe400000010ff */
[----:B------:R-:W-:Y:S02]  /*4cf0*/  LOP3.LUT R10, R7, R4, RZ, 0xc0, !PT ;  /* 0x00000004070a7212 */ /* 0x000fe400078ec0ff */
[----:B------:R-:W-:Y:S01]  /*4d00*/  HSET2.LE.AND R4, R17, R200, PT ;  /* 0x000000c811047233 */ /* 0x000fe20003803000 */
[--C-:B------:R-:W-:Y:S01]  /*4d10*/  FFMA.FTZ R17, R118, UR4, -R0.reuse ;  /* 0x0000000476117c23 */ /* 0x100fe20008010800 */
[----:B------:R-:W-:Y:S01]  /*4d20*/  F2FP.BF16.F32.PACK_AB R7, R237, R239 ;  /* 0x000000efed07723e */ /* 0x000fe200000010ff */
[----:B------:R-:W-:Y:S01]  /*4d30*/  HMMA.16816.F32.BF16 R116, R12, R46, RZ ;  /* 0x0000002e0c74723c */ /* 0x000fe200000418ff */
[----:B------:R-:W-:Y:S01]  /*4d40*/  LOP3.LUT R9, R16, R9, RZ, 0xc0, !PT ;  /* 0x0000000910097212 */ /* 0x000fe200078ec0ff */
[----:B------:R-:W-:Y:S01]  /*4d50*/  MUFU.EX2 R218, R17 ;  /* 0x0000001100da7308 */ /* 0x000fe20000000800 */
[----:B------:R-:W-:Y:S01]  /*4d60*/  LOP3.LUT R8, R7, R4, RZ, 0xc0, !PT ;  /* 0x0000000407087212 */ /* 0x000fe200078ec0ff */
[--C-:B------:R-:W-:Y:S01]  /*4d70*/  FFMA.FTZ R4, R122, UR4, -R0.reuse ;  /* 0x000000047a047c23 */ /* 0x100fe20008010800 */
[----:B------:R-:W-:Y:S01]  /*4d80*/  FFMA.FTZ R7, R121, UR4, -R0 ;  /* 0x0000000479077c23 */ /* 0x000fe20008010800 */
[----:B------:R-:W-:-:S02]  /*4d90*/  IMAD.MOV.U32 R46, RZ, RZ, R131 ;  /* 0x000000ffff2e7224 */ /* 0x000fc400078e0083 */
[----:B------:R-:W-:Y:S02]  /*4da0*/  IMAD.MOV.U32 R47, RZ, RZ, R154 ;  /* 0x000000ffff2f7224 */ /* 0x000fe400078e009a */
[----:B------:R1:W-:Y:S01]  /*4db0*/  MUFU.EX2 R217, R4 ;  /* 0x0000000400d97308 */ /* 0x0003e20000000800 */
[C---:B------:R-:W-:Y:S07]  /*4dc0*/  HMMA.16816.F32.BF16 R140, R8.reuse, R40, R88 ;  /* 0x00000028088c723c */ /* 0x040fee0000041858 */
[----:B------:R3:W4:Y:S01]  /*4dd0*/  MUFU.EX2 R216, R7 ;  /* 0x0000000700d87308 */ /* 0x0007220000000800 */
[----:B--2---:R-:W-:Y:S01]  /*4de0*/  HMMA.16816.F32.BF16 R136, R8, R28, R84 ;  /* 0x0000001c0888723c */ /* 0x004fe20000041854 */
[----:B-1----:R-:W-:-:S07]  /*4df0*/  LOP3.LUT R4, R205, R48, R33, 0x96, !PT ;  /* 0x00000030cd047212 */ /* 0x002fce00078e9621 */
[----:B------:R-:W-:Y:S01]  /*4e00*/  HMMA.16816.F32.BF16 R88, R8, R22, R72 ;  /* 0x000000160858723c */ /* 0x000fe20000041848 */
[----:B------:R-:W-:Y:S01]  /*4e10*/  IMAD.MOV.U32 R74, RZ, RZ, R130 ;  /* 0x000000ffff4a7224 */ /* 0x000fe200078e0082 */
[----:B------:R-:W-:Y:S01]  /*4e20*/  LDSM.16.MT88.4 R32, [R189+0x7000] ;  /* 0x00700000bd20783b */ /* 0x000fe20000004200 */
[----:B------:R-:W-:Y:S02]  /*4e30*/  IMAD.MOV.U32 R73, RZ, RZ, R155 ;  /* 0x000000ffff497224 */ /* 0x000fe400078e009b */
[----:B------:R-:W-:-:S04]  /*4e40*/  IMAD.WIDE.U32 R12, R4, -0x2daee0ad, RZ ;  /* 0xd2511f53040c7825 */ /* 0x000fc800078e00ff */
[--C-:B------:R-:W-:Y:S01]  /*4e50*/  FFMA.FTZ R4, R125, UR4, -R3.reuse ;  /* 0x000000047d047c23 */ /* 0x100fe20008010803 */
[----:B---3--:R-:W-:Y:S01]  /*4e60*/  FFMA.FTZ R7, R123, UR4, -R3 ;  /* 0x000000047b077c23 */ /* 0x008fe20008010803 */
[C---:B------:R-:W-:Y:S01]  /*4e70*/  HMMA.16816.F32.BF16 R132, R8.reuse, R20, R92 ;  /* 0x000000140884723c */ /* 0x040fe2000004185c */
[----:B------:R-:W-:Y:S01]  /*4e80*/  IMAD.MOV.U32 R72, RZ, RZ, R153 ;  /* 0x000000ffff487224 */ /* 0x000fe200078e0099 */
[----:B------:R1:W-:Y:S01]  /*4e90*/  MUFU.EX2 R211, R4 ;  /* 0x0000000400d37308 */ /* 0x0003e20000000800 */
[C---:B------:R-:W-:Y:S01]  /*4ea0*/  PRMT R17, R12.reuse, 0x7771, RZ ;  /* 0x000077710c117816 */ /* 0x040fe200000000ff */
[----:B------:R-:W-:Y:S01]  /*4eb0*/  IMAD.MOV.U32 R75, RZ, RZ, R152 ;  /* 0x000000ffff4b7224 */ /* 0x000fe200078e0098 */
[C---:B------:R-:W-:Y:S02]  /*4ec0*/  PRMT R15, R12.reuse, 0x7773, RZ ;  /* 0x000077730c0f7816 */ /* 0x040fe400000000ff */
[----:B------:R-:W-:Y:S01]  /*4ed0*/  PRMT R14, R12, 0x7772, RZ ;  /* 0x000077720c0e7816 */ /* 0x000fe200000000ff */
[----:B------:R-:W-:Y:S02]  /*4ee0*/  HMMA.16816.F32.BF16 R84, R8, R26, R68 ;  /* 0x0000001a0854723c */ /* 0x000fe40000041844 */
[----:B------:R2:W-:Y:S01]  /*4ef0*/  MUFU.EX2 R215, R7 ;  /* 0x0000000700d77308 */ /* 0x0005e20000000800 */
[----:B------:R-:W-:-:S05]  /*4f00*/  PRMT R18, R14, 0x5410, R15 ;  /* 0x000054100e127816 */ /* 0x000fca000000000f */
[----:B------:R-:W-:Y:S01]  /*4f10*/  HMMA.16816.F32.BF16 R92, R8, R24, R80 ;  /* 0x00000018085c723c */ /* 0x000fe20000041850 */
[----:B-1----:R-:W-:Y:S01]  /*4f20*/  LOP3.LUT R4, R174, R128, R13, 0x96, !PT ;  /* 0x00000080ae047212 */ /* 0x002fe200078e960d */
[----:B------:R-:W-:Y:S02]  /*4f30*/  IMAD.MOV.U32 R13, RZ, RZ, R12 ;  /* 0x000000ffff0d7224 */ /* 0x000fe400078e000c */
[----:B------:R-:W-:Y:S01]  /*4f40*/  FFMA.FTZ R12, R124, UR4, -R3 ;  /* 0x000000047c0c7c23 */ /* 0x000fe20008010803 */
[----:B------:R-:W-:-:S03]  /*4f50*/  LOP3.LUT R14, R4, 0xff, RZ, 0xc0, !PT ;  /* 0x000000ff040e7812 */ /* 0x000fc600078ec0ff */
[C---:B------:R-:W-:Y:S01]  /*4f60*/  HMMA.16816.F32.BF16 R128, R8.reuse, R30, R76 ;  /* 0x0000001e0880723c */ /* 0x040fe2000004184c */
[----:B------:R1:W3:Y:S01]  /*4f70*/  MUFU.EX2 R210, R12 ;  /* 0x0000000c00d27308 */ /* 0x0002e20000000800 */
[----:B------:R-:W-:Y:S01]  /*4f80*/  LOP3.LUT R13, R13, 0xff, RZ, 0xc0, !PT ;  /* 0x000000ff0d0d7812 */ /* 0x000fe200078ec0ff */
[----:B--2---:R-:W-:Y:S01]  /*4f90*/  VIADD R7, R120, 0x1 ;  /* 0x0000000178077836 */ /* 0x004fe20000000000 */
[----:B------:R-:W-:Y:S01]  /*4fa0*/  SHF.R.U32.HI R15, RZ, 0x18, R4 ;  /* 0x00000018ff0f7819 */ /* 0x000fe20000011604 */
[----:B------:R-:W-:Y:S01]  /*4fb0*/  IMAD.MOV.U32 R79, RZ, RZ, R127 ;  /* 0x000000ffff4f7224 */ /* 0x000fe200078e007f */
[----:B------:R-:W-:Y:S02]  /*4fc0*/  PRMT R17, R13, 0x5410, R17 ;  /* 0x000054100d117816 */ /* 0x000fe40000000011 */
[----:B------:R-:W-:Y:S01]  /*4fd0*/  LOP3.LUT R16, R203, R7, R235, 0x96, !PT ;  /* 0x00000007cb107212 */ /* 0x000fe200078e96eb */
[----:B------:R-:W-:Y:S01]  /*4fe0*/  FFMA.FTZ R7, R126, UR4, -R3 ;  /* 0x000000047e077c23 */ /* 0x000fe20008010803 */
[----:B------:R-:W-:Y:S01]  /*4ff0*/  PRMT R13, R4, 0x7632, R13 ;  /* 0x00007632040d7816 */ /* 0x000fe2000000000d */
[----:B------:R-:W-:Y:S02]  /*5000*/  HMMA.16816.F32.BF16 R68, R8, R42, R64 ;  /* 0x0000002a0844723c */ /* 0x000fe40000041840 */
[----:B------:R4:W2:Y:S01]  /*5010*/  MUFU.EX2 R187, R7 ;  /* 0x0000000700bb7308 */ /* 0x0008a20000000800 */
[----:B------:R-:W-:-:S02]  /*5020*/  LOP3.LUT R13, R13, 0xff, RZ, 0xc0, !PT ;  /* 0x000000ff0d0d7812 */ /* 0x000fc400078ec0ff */
[----:B-1----:R-:W-:Y:S02]  /*5030*/  LOP3.LUT R12, R4, 0xffff, RZ, 0xc0, !PT ;  /* 0x0000ffff040c7812 */ /* 0x002fe400078ec0ff */
[----:B------:R-:W-:Y:S02]  /*5040*/  HSET2.LE.AND R4, R17, R200, PT ;  /* 0x000000c811047233 */ /* 0x000fe40003803000 */
[----:B------:R-:W-:Y:S02]  /*5050*/  SHF.R.U32.HI R12, RZ, 0x8, R12 ;  /* 0x00000008ff0c7819 */ /* 0x000fe4000001160c */
[----:B------:R-:W-:Y:S01]  /*5060*/  LOP3.LUT R17, R18, 0xff00ff, RZ, 0xc0, !PT ;  /* 0x00ff00ff12117812 */ /* 0x000fe200078ec0ff */
[----:B------:R-:W-:Y:S01]  /*5070*/  IMAD.WIDE.U32 R18, R16, -0x326172a9, RZ ;  /* 0xcd9e8d5710127825 */ /* 0x000fe200078e00ff */
[----:B------:R-:W-:Y:S02]  /*5080*/  PRMT R12, R14, 0x5410, R12 ;  /* 0x000054100e0c7816 */ /* 0x000fe4000000000c */
[----:B------:R-:W-:-:S02]  /*5090*/  PRMT R15, R13, 0x5410, R15 ;  /* 0x000054100d0f7816 */ /* 0x000fc4000000000f */
[----:B----4-:R-:W-:Y:S02]  /*50a0*/  F2FP.BF16.F32.PACK_AB R7, R216, R217 ;  /* 0x000000d9d807723e */ /* 0x010fe400000010ff */
[--C-:B------:R-:W-:Y:S02]  /*50b0*/  HSET2.LE.AND R12, R12, R200.reuse, PT ;  /* 0x000000c80c0c7233 */ /* 0x100fe40003803000 */
[----:B------:R-:W-:Y:S02]  /*50c0*/  LOP3.LUT R14, R7, R4, RZ, 0xc0, !PT ;  /* 0x00000004070e7212 */ /* 0x000fe400078ec0ff */
[--C-:B------:R-:W-:Y:S02]  /*50d0*/  HSET2.LE.AND R4, R17, R200.reuse, PT ;  /* 0x000000c811047233 */ /* 0x100fe40003803000 */
[----:B---3--:R-:W-:Y:S02]  /*50e0*/  F2FP.BF16.F32.PACK_AB R7, R210, R215 ;  /* 0x000000d7d207723e */ /* 0x008fe400000010ff */
[----:B------:R-:W-:-:S02]  /*50f0*/  HSET2.LE.AND R16, R15, R200, PT ;  /* 0x000000c80f107233 */ /* 0x000fc40003803000 */
[----:B------:R-:W-:Y:S02]  /*5100*/  LOP3.LUT R15, R7, R4, RZ, 0xc0, !PT ;  /* 0x00000004070f7212 */ /* 0x000fe400078ec0ff */
[----:B------:R-:W-:Y:S02]  /*5110*/  LOP3.LUT R7, R220, R148, R19, 0x96, !PT ;  /* 0x00000094dc077212 */ /* 0x000fe400078e9613 */
[----:B------:R-:W-:Y:S02]  /*5120*/  LOP3.LUT R4, R219, R18, R231, 0x96, !PT ;  /* 0x00000012db047212 */ /* 0x000fe400078e96e7 */
[----:B------:R-:W-:Y:S01]  /*5130*/  F2FP.BF16.F32.PACK_AB R13, R218, R221 ;  /* 0x000000ddda0d723e */ /* 0x000fe200000010ff */
[----:B------:R-:W-:Y:S01]  /*5140*/  IMAD.WIDE.U32 R10, R7, -0x2daee0ad, RZ ;  /* 0xd2511f53070a7825 */ /* 0x000fe200078e00ff */
[----:B--2---:R-:W-:Y:S02]  /*5150*/  F2FP.BF16.F32.PACK_AB R17, R187, R211 ;  /* 0x000000d3bb11723e */ /* 0x004fe400000010ff */
[----:B------:R-:W-:Y:S01]  /*5160*/  LOP3.LUT R12, R13, R12, RZ, 0xc0, !PT ;  /* 0x0000000c0d0c7212 */ /* 0x000fe200078ec0ff */
[----:B------:R-:W-:Y:S01]  /*5170*/  IMAD.WIDE.U32 R8, R4, -0x2daee0ad, RZ ;  /* 0xd2511f5304087825 */ /* 0x000fe200078e00ff */
[----:B------:R-:W-:-:S02]  /*5180*/  LOP3.LUT R4, R157, R240, R11, 0x96, !PT ;  /* 0x000000f09d047212 */ /* 0x000fc400078e960b */
[----:B------:R-:W-:Y:S02]  /*5190*/  LOP3.LUT R13, R17, R16, RZ, 0xc0, !PT ;  /* 0x00000010110d7212 */ /* 0x000fe400078ec0ff */
[----:B------:R-:W-:Y:S01]  /*51a0*/  LOP3.LUT R7, R159, R10, R9, 0x96, !PT ;  /* 0x0000000a9f077212 */ /* 0x000fe200078e9609 */
[----:B------:R-:W-:-:S04]  /*51b0*/  IMAD.WIDE.U32 R10, R4, -0x326172a9, RZ ;  /* 0xcd9e8d57040a7825 */ /* 0x000fc800078e00ff */
[--C-:B------:R-:W-:Y:S01]  /*51c0*/  FFMA.FTZ R4, R145, UR4, -R6.reuse ;  /* 0x0000000491047c23 */ /* 0x100fe20008010806 */
[----:B------:R-:W-:Y:S01]  /*51d0*/  LOP3.LUT R16, R219, R18, R233, 0x96, !PT ;  /* 0x00000012db107212 */ /* 0x000fe200078e96e9 */
[----:B------:R-:W-:Y:S02]  /*51e0*/  IMAD.WIDE.U32 R44, R7, -0x326172a9, RZ ;  /* 0xcd9e8d57072c7825 */ /* 0x000fe400078e00ff */
[----:B------:R1:W-:Y:S01]  /*51f0*/  MUFU.EX2 R186, R4 ;  /* 0x0000000400ba7308 */ /* 0x0003e20000000800 */
[----:B------:R-:W-:Y:S01]  /*5200*/  LOP3.LUT R9, R208, R230, R11, 0x96, !PT ;  /* 0x000000e6d0097212 */ /* 0x000fe200078e960b */
[----:B------:R-:W-:Y:S01]  /*5210*/  FFMA.FTZ R7, R146, UR4, -R6 ;  /* 0x0000000492077c23 */ /* 0x000fe20008010806 */
[----:B------:R-:W-:Y:S01]  /*5220*/  HMMA.16816.F32.BF16 R152, R12, R40, R36 ;  /* 0x000000280c98723c */ /* 0x000fe20000041824 */
[----:B------:R-:W-:-:S04]  /*5230*/  IMAD.WIDE.U32 R36, R16, -0x2daee0ad, RZ ;  /* 0xd2511f5310247825 */ /* 0x000fc800078e00ff */
[----:B------:R2:W-:Y:S03]  /*5240*/  MUFU.EX2 R183, R7 ;  /* 0x0000000700b77308 */ /* 0x0005e60000000800 */
[----:B------:R-:W-:Y:S01]  /*5250*/  HMMA.16816.F32.BF16 R80, R12, R20, R60 ;  /* 0x000000140c50723c */ /* 0x000fe2000004183c */
[----:B-1----:R-:W-:Y:S01]  /*5260*/  LOP3.LUT R4, R207, R10, R45, 0x96, !PT ;  /* 0x0000000acf047212 */ /* 0x002fe200078e962d */
[----:B------:R-:W-:-:S06]  /*5270*/  IMAD.WIDE.U32 R10, R9, -0x2daee0ad, RZ ;  /* 0xd2511f53090a7825 */ /* 0x000fcc00078e00ff */
[----:B------:R-:W-:Y:S01]  /*5280*/  HMMA.16816.F32.BF16 R120, R12, R28, R52 ;  /* 0x0000001c0c78723c */ /* 0x000fe20000041834 */
[----:B------:R-:W-:Y:S01]  /*5290*/  IMAD.WIDE.U32 R184, R4, -0x2daee0ad, RZ ;  /* 0xd2511f5304b87825 */ /* 0x000fe200078e00ff */
[----:B------:R-:W-:-:S03]  /*52a0*/  LOP3.LUT R4, R164, R8, R11, 0x96, !PT ;  /* 0x00000008a4047212 */ /* 0x000fc600078e960b */
[--C-:B--2---:R-:W-:Y:S01]  /*52b0*/  FFMA.FTZ R7, R144, UR4, -R6.reuse ;  /* 0x0000000490077c23 */ /* 0x104fe20008010806 */
[----:B------:R-:W-:Y:S01]  /*52c0*/  LOP3.LUT R8, R162, R10, R185, 0x96, !PT ;  /* 0x0000000aa2087212 */ /* 0x000fe200078e96b9 */
[----:B------:R-:W-:Y:S02]  /*52d0*/  IMAD.WIDE.U32 R38, R4, -0x326172a9, RZ ;  /* 0xcd9e8d5704267825 */ /* 0x000fe400078e00ff */
[----:B------:R1:W-:Y:S02]  /*52e0*/  MUFU.EX2 R106, R7 ;  /* 0x00000007006a7308 */ /* 0x0003e40000000800 */
[----:B------:R-:W-:Y:S01]  /*52f0*/  FFMA.FTZ R4, R105, UR4, -R6 ;  /* 0x0000000469047c23 */ /* 0x000fe20008010806 */
[----:B------:R-:W-:Y:S01]  /*5300*/  HMMA.16816.F32.BF16 R52, R12, R22, R108 ;  /* 0x000000160c34723c */ /* 0x000fe2000004186c */
[----:B------:R-:W-:-:S04]  /*5310*/  IMAD.WIDE.U32 R8, R8, -0x326172a9, RZ ;  /* 0xcd9e8d5708087825 */ /* 0x000fc800078e00ff */
[----:B------:R2:W3:Y:S01]  /*5320*/  MUFU.EX2 R67, R4 ;  /* 0x0000000400437308 */ /* 0x0004e20000000800 */
[C---:B------:R-:W-:Y:S02]  /*5330*/  PRMT R20, R8.reuse, 0x7771, RZ ;  /* 0x0000777108147816 */ /* 0x040fe400000000ff */
[----:B------:R-:W-:Y:S01]  /*5340*/  HMMA.16816.F32.BF16 R124, R12, R24, R56 ;  /* 0x000000180c7c723c */ /* 0x000fe20000041838 */
[----:B------:R-:W-:Y:S02]  /*5350*/  PRMT R18, R8, 0x7772, RZ ;  /* 0x0000777208127816 */ /* 0x000fe400000000ff */
[----:B-1----:R-:W-:-:S05]  /*5360*/  LOP3.LUT R7, R220, R222, R19, 0x96, !PT ;  /* 0x000000dedc077212 */ /* 0x002fca00078e9613 */
[----:B------:R-:W-:Y:S01]  /*5370*/  HMMA.16816.F32.BF16 R48, R12, R26, R96 ;  /* 0x0000001a0c30723c */ /* 0x000fe20000041860 */
[----:B------:R-:W-:Y:S01]  /*5380*/  PRMT R19, R8, 0x7773, RZ ;  /* 0x0000777308137816 */ /* 0x000fe200000000ff */
[----:B------:R-:W1:Y:S01]  /*5390*/  LDSM.16.MT88.4 R24, [R188+0x7000] ;  /* 0x00700000bc18783b */ /* 0x000e620000004200 */
[----:B------:R-:W-:-:S04]  /*53a0*/  IMAD.WIDE.U32 R10, R7, -0x2daee0ad, RZ ;  /* 0xd2511f53070a7825 */ /* 0x000fc800078e00ff */
[----:B------:R-:W-:Y:S01]  /*53b0*/  FFMA.FTZ R7, R100, UR4, -R5 ;  /* 0x0000000464077c23 */ /* 0x000fe20008010805 */
[----:B--2---:R-:W-:Y:S01]  /*53c0*/  LOP3.LUT R4, R206, R38, R9, 0x96, !PT ;  /* 0x00000026ce047212 */ /* 0x004fe200078e9609 */
[----:B------:R-:W-:Y:S02]  /*53d0*/  IMAD.MOV.U32 R9, RZ, RZ, R8 ;  /* 0x000000ffff097224 */ /* 0x000fe400078e0008 */
[----:B------:R2:W-:Y:S01]  /*53e0*/  MUFU.EX2 R65, R7 ;  /* 0x0000000700417308 */ /* 0x0005e20000000800 */
[----:B------:R-:W-:Y:S01]  /*53f0*/  LOP3.LUT R21, R157, R242, R11, 0x96, !PT ;  /* 0x000000f29d157212 */ /* 0x000fe200078e960b */
[----:B------:R-:W-:Y:S01]  /*5400*/  FFMA.FTZ R8, R101, UR4, -R5 ;  /* 0x0000000465087c23 */ /* 0x000fe20008010805 */
[----:B------:R-:W-:Y:S01]  /*5410*/  LOP3.LUT R17, R4, 0xff, RZ, 0xc0, !PT ;  /* 0x000000ff04117812 */ /* 0x000fe200078ec0ff */
[----:B------:R-:W-:Y:S01]  /*5420*/  HMMA.16816.F32.BF16 R56, R12, R30, R112 ;  /* 0x0000001e0c38723c */ /* 0x000fe20000041870 */
[----:B------:R-:W-:Y:S01]  /*5430*/  LOP3.LUT R11, R9, 0xff, RZ, 0xc0, !PT ;  /* 0x000000ff090b7812 */ /* 0x000fe200078ec0ff */
[----:B------:R-:W-:Y:S01]  /*5440*/  LDSM.16.MT88.4 R28, [R193+0x7000] ;  /* 0x00700000c11c783b */ /* 0x000fe20000004200 */
[----:B------:R-:W-:Y:S01]  /*5450*/  LOP3.LUT R22, R159, R10, R37, 0x96, !PT ;  /* 0x0000000a9f167212 */ /* 0x000fe200078e9625 */
[----:B------:R4:W5:Y:S01]  /*5460*/  MUFU.EX2 R66, R8 ;  /* 0x0000000800427308 */ /* 0x0009620000000800 */
[----:B------:R-:W-:-:S02]  /*5470*/  PRMT R16, R11, 0x5410, R20 ;  /* 0x000054100b107816 */ /* 0x000fc40000000014 */
[----:B------:R-:W-:Y:S01]  /*5480*/  SHF.R.U32.HI R10, RZ, 0x18, R4 ;  /* 0x00000018ff0a7819 */ /* 0x000fe20000011604 */
[----:B------:R-:W-:Y:S01]  /*5490*/  HMMA.16816.F32.BF16 R60, R12, R42, R116 ;  /* 0x0000002a0c3c723c */ /* 0x000fe20000041874 */
[----:B------:R-:W-:Y:S01]  /*54a0*/  IMAD.WIDE.U32 R14, R21, -0x326172a9, RZ ;  /* 0xcd9e8d57150e7825 */ /* 0x000fe200078e00ff */
[----:B------:R-:W1:Y:S01]  /*54b0*/  LDSM.16.MT88.4 R40, [R192+0x7000] ;  /* 0x00700000c028783b */ /* 0x000e620000004200 */
[----:B--2---:R-:W-:Y:S02]  /*54c0*/  LOP3.LUT R7, R4, 0xffff, RZ, 0xc0, !PT ;  /* 0x0000ffff04077812 */ /* 0x004fe400078ec0ff */
[----:B------:R-:W-:Y:S02]  /*54d0*/  IMAD.WIDE.U32 R22, R22, -0x326172a9, RZ ;  /* 0xcd9e8d5716167825 */ /* 0x000fe400078e00ff */
[----:B------:R-:W-:Y:S02]  /*54e0*/  SHF.R.U32.HI R9, RZ, 0x8, R7 ;  /* 0x00000008ff097819 */ /* 0x000fe40000011607 */
[----:B------:R-:W-:-:S02]  /*54f0*/  FFMA.FTZ R7, R156, UR4, -R5 ;  /* 0x000000049c077c23 */ /* 0x000fc40008010805 */
[----:B------:R-:W-:Y:S01]  /*5500*/  PRMT R17, R17, 0x5410, R9 ;  /* 0x0000541011117816 */ /* 0x000fe20000000009 */
[----:B------:R-:W-:Y:S01]  /*5510*/  FFMA.FTZ R9, R158, UR4, -R5 ;  /* 0x000000049e097c23 */ /* 0x000fe20008010805 */
[----:B----4-:R-:W-:Y:S01]  /*5520*/  PRMT R8, R18, 0x5410, R19 ;  /* 0x0000541012087816 */ /* 0x010fe20000000013 */
[----:B------:R2:W-:Y:S03]  /*5530*/  MUFU.EX2 R159, R7 ;  /* 0x00000007009f7308 */ /* 0x0005e60000000800 */
[----:B------:R-:W-:-:S05]  /*5540*/  LOP3.LUT R11, R8, 0xff00ff, RZ, 0xc0, !PT ;  /* 0x00ff00ff080b7812 */ /* 0x000fca00078ec0ff */
[----:B------:R4:W1:Y:S01]  /*5550*/  MUFU.EX2 R158, R9 ;  /* 0x00000009009e7308 */ /* 0x0008620000000800 */
[--C-:B------:R-:W-:Y:S02]  /*5560*/  HSET2.LE.AND R11, R11, R200.reuse, PT ;  /* 0x000000c80b0b7233 */ /* 0x100fe40003803000 */
[----:B--2---:R-:W-:Y:S02]  /*5570*/  PRMT R7, R4, 0x7632, R7 ;  /* 0x0000763204077816 */ /* 0x004fe40000000007 */
[----:B------:R-:W-:Y:S02]  /*5580*/  HSET2.LE.AND R4, R16, R200, PT ;  /* 0x000000c810047233 */ /* 0x000fe40003803000 */
[----:B------:R-:W-:Y:S02]  /*5590*/  LOP3.LUT R8, R7, 0xff, RZ, 0xc0, !PT ;  /* 0x000000ff07087812 */ /* 0x000fe400078ec0ff */
[----:B---3--:R-:W-:Y:S02]  /*55a0*/  F2FP.BF16.F32.PACK_AB R7, R67, R106 ;  /* 0x0000006a4307723e */ /* 0x008fe400000010ff */
[----:B----4-:R-:W-:-:S02]  /*55b0*/  PRMT R9, R8, 0x5410, R10 ;  /* 0x0000541008097816 */ /* 0x010fc4000000000a */
[----:B------:R-:W-:Y:S01]  /*55c0*/  LOP3.LUT R10, R7, R4, RZ, 0xc0, !PT ;  /* 0x00000004070a7212 */ /* 0x000fe200078ec0ff */
[--C-:B------:R-:W-:Y:S01]  /*55d0*/  FFMA.FTZ R4, R160, UR4, -R0.reuse ;  /* 0x00000004a0047c23 */ /* 0x100fe20008010800 */
[----:B-----5:R-:W-:Y:S01]  /*55e0*/  F2FP.BF16.F32.PACK_AB R8, R66, R65 ;  /* 0x000000414208723e */ /* 0x020fe200000010ff */
[----:B------:R-:W-:Y:S01]  /*55f0*/  IMAD.MOV.U32 R160, RZ, RZ, R79 ;  /* 0x000000ffffa07224 */ /* 0x000fe200078e004f */
[----:B------:R-:W-:Y:S01]  /*5600*/  HSET2.LE.AND R9, R9, R200, PT ;  /* 0x000000c809097233 */ /* 0x000fe20003803000 */
[----:B------:R2:W-:Y:S01]  /*5610*/  MUFU.EX2 R157, R4 ;  /* 0x00000004009d7308 */ /* 0x0005e20000000800 */
[----:B------:R-:W-:Y:S01]  /*5620*/  LOP3.LUT R11, R8, R11, RZ, 0xc0, !PT ;  /* 0x0000000b080b7212 */ /* 0x000fe200078ec0ff */
[----:B------:R-:W-:Y:S01]  /*5630*/  FFMA.FTZ R8, R161, UR4, -R0 ;  /* 0x00000004a1087c23 */ /* 0x000fe20008010800 */
[----:B------:R-:W-:Y:S01]  /*5640*/  F2FP.BF16.F32.PACK_AB R7, R183, R186 ;  /* 0x000000bab707723e */ /* 0x000fe200000010ff */
[----:B------:R-:W-:Y:S01]  /*5650*/  IMAD.MOV.U32 R161, RZ, RZ, R72 ;  /* 0x000000ffffa17224 */ /* 0x000fe200078e0048 */
[----:B-1----:R-:W-:-:S03]  /*5660*/  F2FP.BF16.F32.PACK_AB R12, R158, R159 ;  /* 0x0000009f9e0c723e */ /* 0x002fc600000010ff */
[----:B------:R1:W-:Y:S01]  /*5670*/  MUFU.EX2 R156, R8 ;  /* 0x00000008009c7308 */ /* 0x0003e20000000800 */
[----:B------:R-:W-:Y:S01]  /*5680*/  LOP3.LUT R9, R12, R9, RZ, 0xc0, !PT ;  /* 0x000000090c097212 */ /* 0x000fe200078ec0ff */
[----:B------:R-:W-:Y:S01]  /*5690*/  FFMA.FTZ R12, R107, UR4, -R0 ;  /* 0x000000046b0c7c23 */ /* 0x000fe20008010800 */
[----:B------:R-:W-:-:S05]  /*56a0*/  IMAD.MOV.U32 R107, RZ, RZ, R47 ;  /* 0x000000ffff6b7224 */ /* 0x000fca00078e002f */
[----:B------:R3:W-:Y:S01]  /*56b0*/  MUFU.EX2 R47, R12 ;  /* 0x0000000c002f7308 */ /* 0x0007e20000000800 */
[----:B--2---:R-:W-:-:S05]  /*56c0*/  HSET2.LE.AND R4, R17, R200, PT ;  /* 0x000000c811047233 */ /* 0x004fca0003803000 */
[----:B-1----:R-:W-:Y:S02]  /*56d0*/  LOP3.LUT R8, R7, R4, RZ, 0xc0, !PT ;  /* 0x0000000407087212 */ /* 0x002fe400078ec0ff */
[----:B------:R-:W-:Y:S02]  /*56e0*/  LOP3.LUT R7, R208, R232, R15, 0x96, !PT ;  /* 0x000000e8d0077212 */ /* 0x000fe400078e960f */
[----:B------:R-:W-:-:S03]  /*56f0*/  LOP3.LUT R4, R207, R14, R23, 0x96, !PT ;  /* 0x0000000ecf047212 */ /* 0x000fc600078e9617 */
[----:B------:R-:W-:Y:S01]  /*5700*/  HMMA.16816.F32.BF16 R112, R8, R24, R132 ;  /* 0x000000180870723c */ /* 0x000fe20000041884 */
[----:B---3--:R-:W-:-:S04]  /*5710*/  IMAD.WIDE.U32 R12, R7, -0x2daee0ad, RZ ;  /* 0xd2511f53070c7825 */ /* 0x008fc800078e00ff */
[----:B------:R-:W-:Y:S01]  /*5720*/  FFMA.FTZ R7, R163, UR4, -R3 ;  /* 0x00000004a3077c23 */ /* 0x000fe20008010803 */
[----:B------:R-:W-:-:S04]  /*5730*/  IMAD.WIDE.U32 R100, R4, -0x2daee0ad, RZ ;  /* 0xd2511f5304647825 */ /* 0x000fc800078e00ff */
[----:B------:R-:W-:Y:S01]  /*5740*/  FFMA.FTZ R4, R147, UR4, -R0 ;  /* 0x0000000493047c23 */ /* 0x000fe20008010800 */
[----:B------:R-:W-:Y:S01]  /*5750*/  MUFU.EX2 R105, R7 ;  /* 0x0000000700697308 */ /* 0x000fe20000000800 */
[----:B------:R-:W-:Y:S01]  /*5760*/  HMMA.16816.F32.BF16 R144, R8, R40, R140 ;  /* 0x000000280890723c */ /* 0x000fe2000004188c */
[----:B------:R-:W-:Y:S01]  /*5770*/  IMAD.MOV.U32 R163, RZ, RZ, R75 ;  /* 0x000000ffffa37224 */ /* 0x000fe200078e004b */
[----:B------:R-:W-:Y:S01]  /*5780*/  LOP3.LUT R12, R162, R12, R101, 0x96, !PT ;  /* 0x0000000ca20c7212 */ /* 0x000fe200078e9665 */
[----:B------:R-:W-:-:S04]  /*5790*/  IMAD.MOV.U32 R162, RZ, RZ, R73 ;  /* 0x000000ffffa27224 */ /* 0x000fc800078e0049 */
[----:B------:R1:W2:Y:S01]  /*57a0*/  MUFU.EX2 R64, R4 ;  /* 0x0000000400407308 */ /* 0x0002a20000000800 */
[C---:B------:R-:W-:Y:S01]  /*57b0*/  HMMA.16816.F32.BF16 R116, R8.reuse, R26, R88 ;  /* 0x0000001a0874723c */ /* 0x040fe20000041858 */
[----:B------:R-:W3:Y:S07]  /*57c0*/  LDSM.16.MT88.4 R88, [R189+0x7800] ;  /* 0x00780000bd58783b */ /* 0x000eee0000004200 */
[----:B------:R-:W-:Y:S01]  /*57d0*/  HMMA.16816.F32.BF16 R76, R8, R30, R84 ;  /* 0x0000001e084c723c */ /* 0x000fe20000041854 */
[----:B-1----:R-:W-:Y:S01]  /*57e0*/  LOP3.LUT R4, R164, R36, R13, 0x96, !PT ;  /* 0x00000024a4047212 */ /* 0x002fe200078e960d */
[----:B------:R-:W-:-:S06]  /*57f0*/  IMAD.WIDE.U32 R12, R12, -0x326172a9, RZ ;  /* 0xcd9e8d570c0c7825 */ /* 0x000fcc00078e00ff */
[----:B------:R-:W-:Y:S01]  /*5800*/  HMMA.16816.F32.BF16 R128, R8, R34, R128 ;  /* 0x000000220880723c */ /* 0x000fe20000041880 */
[----:B------:R-:W-:-:S04]  /*5810*/  IMAD.WIDE.U32 R20, R4, -0x326172a9, RZ ;  /* 0xcd9e8d5704147825 */ /* 0x000fc800078e00ff */
[--C-:B------:R-:W-:Y:S01]  /*5820*/  FFMA.FTZ R4, R150, UR4, -R3.reuse ;  /* 0x0000000496047c23 */ /* 0x100fe20008010803 */
[C---:B------:R-:W-:Y:S01]  /*5830*/  PRMT R18, R12.reuse, 0x7771, RZ ;  /* 0x000077710c127816 */ /* 0x040fe200000000ff */
[----:B------:R-:W-:Y:S01]  /*5840*/  IMAD.MOV.U32 R7, RZ, RZ, R12 ;  /* 0x000000ffff077224 */ /* 0x000fe200078e000c */
[C---:B------:R-:W-:Y:S01]  /*5850*/  PRMT R15, R12.reuse, 0x7773, RZ ;  /* 0x000077730c0f7816 */ /* 0x040fe200000000ff */
[----:B------:R-:W-:Y:S01]  /*5860*/  IMAD.MOV.U32 R150, RZ, RZ, R46 ;  /* 0x000000ffff967224 */ /* 0x000fe200078e002e */
[----:B------:R-:W-:Y:S01]  /*5870*/  PRMT R14, R12, 0x7772, RZ ;  /* 0x000077720c0e7816 */ /* 0x000fe200000000ff */
[----:B------:R1:W-:Y:S01]  /*5880*/  MUFU.EX2 R46, R4 ;  /* 0x00000004002e7308 */ /* 0x0003e20000000800 */
[----:B------:R-:W-:Y:S01]  /*5890*/  FFMA.FTZ R12, R151, UR4, -R3 ;  /* 0x00000004970c7c23 */ /* 0x000fe20008010803 */
[----:B------:R-:W-:Y:S01]  /*58a0*/  IMAD.MOV.U32 R164, RZ, RZ, R74 ;  /* 0x000000ffffa47224 */ /* 0x000fe200078e004a */
[----:B------:R-:W-:Y:S01]  /*58b0*/  PRMT R17, R14, 0x5410, R15 ;  /* 0x000054100e117816 */ /* 0x000fe2000000000f */
[----:B------:R-:W-:Y:S01]  /*58c0*/  FFMA.FTZ R15, R171, UR4, -R3 ;  /* 0x00000004ab0f7c23 */ /* 0x000fe20008010803 */
[C---:B------:R-:W-:Y:S03]  /*58d0*/  HMMA.16816.F32.BF16 R72, R8.reuse, R28, R92 ;  /* 0x0000001c0848723c */ /* 0x040fe6000004185c */
[----:B------:R4:W5:Y:S05]  /*58e0*/  MUFU.EX2 R45, R12 ;  /* 0x0000000c002d7308 */ /* 0x00096a0000000800 */
[----:B------:R-:W-:Y:S03]  /*58f0*/  HMMA.16816.F32.BF16 R92, R8, R32, R136 ;  /* 0x00000020085c723c */ /* 0x000fe60000041888 */
[----:B------:R2:W3:Y:S01]  /*5900*/  MUFU.EX2 R101, R15 ;  /* 0x0000000f00657308 */ /* 0x0004e20000000800 */
[----:B-1----:R-:W-:-:S02]  /*5910*/  LOP3.LUT R4, R206, R20, R13, 0x96, !PT ;  /* 0x00000014ce047212 */ /* 0x002fc400078e960d */
[----:B------:R-:W-:Y:S02]  /*5920*/  LOP3.LUT R13, R7, 0xff, RZ, 0xc0, !PT ;  /* 0x000000ff070d7812 */ /* 0x000fe400078ec0ff */
[C---:B------:R-:W-:Y:S01]  /*5930*/  LOP3.LUT R7, R4.reuse, 0xffff, RZ, 0xc0, !PT ;  /* 0x0000ffff04077812 */ /* 0x040fe200078ec0ff */
[----:B------:R-:W-:Y:S01]  /*5940*/  HMMA.16816.F32.BF16 R68, R8, R42, R68 ;  /* 0x0000002a0844723c */ /* 0x000fe20000041844 */
[----:B------:R-:W-:Y:S02]  /*5950*/  PRMT R18, R13, 0x5410, R18 ;  /* 0x000054100d127816 */ /* 0x000fe40000000012 */
[C---:B----4-:R-:W-:Y:S02]  /*5960*/  PRMT R12, R4.reuse, 0x7632, R12 ;  /* 0x00007632040c7816 */ /* 0x050fe4000000000c */
[----:B------:R-:W-:Y:S02]  /*5970*/  SHF.R.U32.HI R13, RZ, 0x8, R7 ;  /* 0x00000008ff0d7819 */ /* 0x000fe40000011607 */
[----:B------:R-:W-:-:S02]  /*5980*/  LOP3.LUT R14, R4, 0xff, RZ, 0xc0, !PT ;  /* 0x000000ff040e7812 */ /* 0x000fc400078ec0ff */
[----:B------:R-:W-:Y:S02]  /*5990*/  SHF.R.U32.HI R4, RZ, 0x18, R4 ;  /* 0x00000018ff047819 */ /* 0x000fe40000011604 */
[----:B------:R-:W-:Y:S02]  /*59a0*/  LOP3.LUT R7, R12, 0xff, RZ, 0xc0, !PT ;  /* 0x000000ff0c077812 */ /* 0x000fe400078ec0ff */
[----:B------:R-:W-:Y:S02]  /*59b0*/  PRMT R16, R14, 0x5410, R13 ;  /* 0x000054100e107816 */ /* 0x000fe4000000000d */
[----:B------:R-:W-:Y:S02]  /*59c0*/  PRMT R13, R7, 0x5410, R4 ;  /* 0x00005410070d7816 */ /* 0x000fe40000000004 */
[----:B--2---:R-:W-:Y:S02]  /*59d0*/  LOP3.LUT R15, R17, 0xff00ff, RZ, 0xc0, !PT ;  /* 0x00ff00ff110f7812 */ /* 0x004fe400078ec0ff */
[----:B------:R-:W-:-:S02]  /*59e0*/  HSET2.LE.AND R4, R18, R200, PT ;  /* 0x000000c812047233 */ /* 0x000fc40003803000 */
[----:B------:R-:W-:Y:S02]  /*59f0*/  F2FP.BF16.F32.PACK_AB R7, R64, R47 ;  /* 0x0000002f4007723e */ /* 0x000fe400000010ff */
[--C-:B------:R-:W-:Y:S02]  /*5a00*/  HSET2.LE.AND R15, R15, R200.reuse, PT ;  /* 0x000000c80f0f7233 */ /* 0x100fe40003803000 */
[----:B------:R-:W-:Y:S02]  /*5a10*/  LOP3.LUT R14, R7, R4, RZ, 0xc0, !PT ;  /* 0x00000004070e7212 */ /* 0x000fe400078ec0ff */
[----:B-----5:R-:W-:Y:S02]  /*5a20*/  F2FP.BF16.F32.PACK_AB R12, R45, R46 ;  /* 0x0000002e2d0c723e */ /* 0x020fe400000010ff */
[----:B------:R-:W-:Y:S02]  /*5a30*/  HSET2.LE.AND R4, R16, R200, PT ;  /* 0x000000c810047233 */ /* 0x000fe40003803000 */
[----:B------:R-:W-:-:S02]  /*5a40*/  F2FP.BF16.F32.PACK_AB R7, R156, R157 ;  /* 0x0000009d9c07723e */ /* 0x000fc400000010ff */
[----:B------:R-:W-:Y:S02]  /*5a50*/  LOP3.LUT R15, R12, R15, RZ, 0xc0, !PT ;  /* 0x0000000f0c0f7212 */ /* 0x000fe400078ec0ff */
[----:B------:R-:W-:Y:S01]  /*5a60*/  LOP3.LUT R12, R7, R4, RZ, 0xc0, !PT ;  /* 0x00000004070c7212 */ /* 0x000fe200078ec0ff */
[----:B------:R-:W-:Y:S01]  /*5a70*/  FFMA.FTZ R4, R166, UR4, -R6 ;  /* 0x00000004a6047c23 */ /* 0x000fe20008010806 */
[----:B------:R-:W-:Y:S02]  /*5a80*/  HSET2.LE.AND R13, R13, R200, PT ;  /* 0x000000c80d0d7233 */ /* 0x000fe40003803000 */
[----:B---3--:R-:W-:Y:S01]  /*5a90*/  F2FP.BF16.F32.PACK_AB R16, R101, R105 ;  /* 0x000000696510723e */ /* 0x008fe200000010ff */
[----:B------:R1:W-:Y:S03]  /*5aa0*/  MUFU.EX2 R36, R4 ;  /* 0x0000000400247308 */ /* 0x0003e60000000800 */
[----:B------:R-:W-:-:S07]  /*5ab0*/  LOP3.LUT R13, R16, R13, RZ, 0xc0, !PT ;  /* 0x0000000d100d7212 */ /* 0x000fce00078ec0ff */
[----:B------:R-:W-:Y:S01]  /*5ac0*/  HMMA.16816.F32.BF16 R124, R12, R28, R124 ;  /* 0x0000001c0c7c723c */ /* 0x000fe2000004187c */
[----:B-1----:R-:W-:-:S07]  /*5ad0*/  FFMA.FTZ R4, R168, UR4, -R6 ;  /* 0x00000004a8047c23 */ /* 0x002fce0008010806 */
[C---:B------:R-:W-:Y:S01]  /*5ae0*/  HMMA.16816.F32.BF16 R52, R12.reuse, R26, R52 ;  /* 0x0000001a0c34723c */ /* 0x040fe20000041834 */
[----:B------:R1:W-:Y:S07]  /*5af0*/  MUFU.EX2 R38, R4 ;  /* 0x0000000400267308 */ /* 0x0003ee0000000800 */
[C---:B------:R-:W-:Y:S01]  /*5b00*/  HMMA.16816.F32.BF16 R108, R12.reuse, R24, R80 ;  /* 0x000000180c6c723c */ /* 0x040fe20000041850 */
[----:B------:R-:W-:Y:S07]  /*5b10*/  LDSM.16.MT88.4 R80, [R193+0x7800] ;  /* 0x00780000c150783b */ /* 0x000fee0000004200 */
[----:B------:R-:W-:Y:S01]  /*5b20*/  HMMA.16816.F32.BF16 R48, R12, R30, R48 ;  /* 0x0000001e0c30723c */ /* 0x000fe20000041830 */
[--C-:B-1----:R-:W-:Y:S01]  /*5b30*/  FFMA.FTZ R4, R169, UR4, -R6.reuse ;  /* 0x00000004a9047c23 */ /* 0x102fe20008010806 */
[----:B------:R-:W-:-:S03]  /*5b40*/  FFMA.FTZ R6, R170, UR4, -R6 ;  /* 0x00000004aa067c23 */ /* 0x000fc60008010806 */
[----:B------:R1:W-:Y:S03]  /*5b50*/  MUFU.EX2 R37, R4 ;  /* 0x0000000400257308 */ /* 0x0003e60000000800 */
[C---:B------:R-:W-:Y:S01]  /*5b60*/  HMMA.16816.F32.BF16 R140, R12.reuse, R32, R120 ;  /* 0x000000200c8c723c */ /* 0x040fe20000041878 */
[----:B------:R-:W2:Y:S04]  /*5b70*/  LDSM.16.MT88.4 R120, [R188+0x7800] ;  /* 0x00780000bc78783b */ /* 0x000ea80000004200 */
[----:B------:R3:W4:Y:S03]  /*5b80*/  MUFU.EX2 R28, R6 ;  /* 0x00000006001c7308 */ /* 0x0007260000000800 */
[----:B------:R-:W-:Y:S01]  /*5b90*/  HMMA.16816.F32.BF16 R56, R12, R34, R56 ;  /* 0x000000220c38723c */ /* 0x000fe20000041838 */
[----:B-1----:R-:W-:-:S07]  /*5ba0*/  LOP3.LUT R4, R205, R44, R39, 0x96, !PT ;  /* 0x0000002ccd047212 */ /* 0x002fce00078e9627 */
[----:B------:R-:W-:Y:S01]  /*5bb0*/  HMMA.16816.F32.BF16 R132, R12, R40, R152 ;  /* 0x000000280c84723c */ /* 0x000fe20000041898 */
[----:B------:R-:W-:-:S04]  /*5bc0*/  IMAD.WIDE.U32 R8, R4, -0x2daee0ad, RZ ;  /* 0xd2511f5304087825 */ /* 0x000fc800078e00ff */
[----:B---3--:R-:W-:Y:S01]  /*5bd0*/  FFMA.FTZ R6, R165, UR4, -R5 ;  /* 0x00000004a5067c23 */ /* 0x008fe20008010805 */
[----:B------:R-:W-:Y:S01]  /*5be0*/  IMAD.MOV.U32 R10, RZ, RZ, R8 ;  /* 0x000000ffff0a7224 */ /* 0x000fe200078e0008 */
[----:B------:R-:W-:Y:S01]  /*5bf0*/  LOP3.LUT R4, R174, R184, R9, 0x96, !PT ;  /* 0x000000b8ae047212 */ /* 0x000fe200078e9609 */
[----:B------:R-:W-:Y:S01]  /*5c00*/  HMMA.16816.F32.BF16 R60, R12, R42, R60 ;  /* 0x0000002a0c3c723c */ /* 0x000fe2000004183c */
[----:B------:R1:W-:Y:S01]  /*5c10*/  MUFU.EX2 R27, R6 ;  /* 0x00000006001b7308 */ /* 0x0003e20000000800 */
[----:B------:R-:W-:Y:S01]  /*5c20*/  PRMT R16, R8, 0x7771, RZ ;  /* 0x0000777108107816 */ /* 0x000fe200000000ff */
[----:B------:R-:W3:Y:S01]  /*5c30*/  LDSM.16.MT88.4 R12, [R192+0x7800] ;  /* 0x00780000c00c783b */ /* 0x000ee20000004200 */
[----:B------:R-:W-:Y:S02]  /*5c40*/  LOP3.LUT R10, R10, 0xff, RZ, 0xc0, !PT ;  /* 0x000000ff0a0a7812 */ /* 0x000fe400078ec0ff */
[----:B------:R-:W-:Y:S02]  /*5c50*/  LOP3.LUT R7, R4, 0xffff, RZ, 0xc0, !PT ;  /* 0x0000ffff04077812 */ /* 0x000fe400078ec0ff */
[----:B------:R-:W-:-:S02]  /*5c60*/  PRMT R11, R8, 0x7773, RZ ;  /* 0x00007773080b7816 */ /* 0x000fc400000000ff */
[----:B------:R-:W-:Y:S02]  /*5c70*/  PRMT R9, R8, 0x7772, RZ ;  /* 0x0000777208097816 */ /* 0x000fe400000000ff */
[----:B------:R-:W-:Y:S02]  /*5c80*/  PRMT R16, R10, 0x5410, R16 ;  /* 0x000054100a107816 */ /* 0x000fe40000000010 */
[----:B------:R-:W-:Y:S02]  /*5c90*/  LOP3.LUT R8, R4, 0xff, RZ, 0xc0, !PT ;  /* 0x000000ff04087812 */ /* 0x000fe400078ec0ff */
[----:B------:R-:W-:Y:S01]  /*5ca0*/  SHF.R.U32.HI R7, RZ, 0x8, R7 ;  /* 0x00000008ff077819 */ /* 0x000fe20000011607 */
[----:B-1----:R-:W-:Y:S01]  /*5cb0*/  FFMA.FTZ R6, R167, UR4, -R5 ;  /* 0x00000004a7067c23 */ /* 0x002fe20008010805 */
[----:B------:R-:W-:Y:S02]  /*5cc0*/  PRMT R9, R9, 0x5410, R11 ;  /* 0x0000541009097816 */ /* 0x000fe4000000000b */
[----:B------:R-:W-:Y:S01]  /*5cd0*/  SHF.R.U32.HI R10, RZ, 0x18, R4 ;  /* 0x00000018ff0a7819 */ /* 0x000fe20000011604 */
[----:B------:R1:W5:Y:S01]  /*5ce0*/  MUFU.EX2 R26, R6 ;  /* 0x00000006001a7308 */ /* 0x0003620000000800 */
[----:B------:R-:W-:Y:S01]  /*5cf0*/  PRMT R11, R8, 0x5410, R7 ;  /* 0x00005410080b7816 */ /* 0x000fe20000000007 */
[----:B------:R-:W-:Y:S01]  /*5d00*/  FFMA.FTZ R8, R172, UR4, -R0 ;  /* 0x00000004ac087c23 */ /* 0x000fe20008010800 */
[----:B------:R-:W-:-:S05]  /*5d10*/  LOP3.LUT R7, R9, 0xff00ff, RZ, 0xc0, !PT ;  /* 0x00ff00ff09077812 */ /* 0x000fca00078ec0ff */
[----:B------:R-:W-:Y:S01]  /*5d20*/  MUFU.EX2 R20, R8 ;  /* 0x0000000800147308 */ /* 0x000fe20000000800 */
[--C-:B-1----:R-:W-:Y:S01]  /*5d30*/  FFMA.FTZ R6, R173, UR4, -R5.reuse ;  /* 0x00000004ad067c23 */ /* 0x102fe20008010805 */
[----:B------:R-:W-:-:S06]  /*5d40*/  FFMA.FTZ R5, R175, UR4, -R5 ;  /* 0x00000004af057c23 */ /* 0x000fcc0008010805 */
[----:B------:R1:W-:Y:S08]  /*5d50*/  MUFU.EX2 R25, R6 ;  /* 0x0000000600197308 */ /* 0x0003f00000000800 */
[----:B------:R4:W2:Y:S01]  /*5d60*/  MUFU.EX2 R24, R5 ;  /* 0x0000000500187308 */ /* 0x0008a20000000800 */
[----:B-1----:R-:W-:Y:S02]  /*5d70*/  PRMT R6, R4, 0x7632, R6 ;  /* 0x0000763204067816 */ /* 0x002fe40000000006 */
[----:B------:R-:W-:-:S02]  /*5d80*/  HSET2.LE.AND R4, R16, R200, PT ;  /* 0x000000c810047233 */ /* 0x000fc40003803000 */
[----:B------:R-:W-:Y:S02]  /*5d90*/  LOP3.LUT R9, R6, 0xff, RZ, 0xc0, !PT ;  /* 0x000000ff06097812 */ /* 0x000fe400078ec0ff */
[--C-:B------:R-:W-:Y:S02]  /*5da0*/  HSET2.LE.AND R6, R7, R200.reuse, PT ;  /* 0x000000c807067233 */ /* 0x100fe40003803000 */
[----:B----4-:R-:W-:Y:S02]  /*5db0*/  F2FP.BF16.F32.PACK_AB R5, R28, R37 ;  /* 0x000000251c05723e */ /* 0x010fe400000010ff */
[----:B-----5:R-:W-:Y:S02]  /*5dc0*/  F2FP.BF16.F32.PACK_AB R7, R26, R27 ;  /* 0x0000001b1a07723e */ /* 0x020fe400000010ff */
[----:B------:R-:W-:Y:S02]  /*5dd0*/  LOP3.LUT R98, R5, R4, RZ, 0xc0, !PT ;  /* 0x0000000405627212 */ /* 0x000fe400078ec0ff */
[----:B------:R-:W-:-:S02]  /*5de0*/  HSET2.LE.AND R4, R11, R200, PT ;  /* 0x000000c80b047233 */ /* 0x000fc40003803000 */
[----:B------:R-:W-:Y:S02]  /*5df0*/  F2FP.BF16.F32.PACK_AB R5, R38, R36 ;  /* 0x000000242605723e */ /* 0x000fe400000010ff */
[----:B------:R-:W-:Y:S01]  /*5e00*/  LOP3.LUT R99, R7, R6, RZ, 0xc0, !PT ;  /* 0x0000000607637212 */ /* 0x000fe200078ec0ff */
[--C-:B------:R-:W-:Y:S01]  /*5e10*/  FFMA.FTZ R7, R176, UR4, -R0.reuse ;  /* 0x00000004b0077c23 */ /* 0x100fe20008010800 */
[----:B------:R-:W-:Y:S01]  /*5e20*/  LOP3.LUT R96, R5, R4, RZ, 0xc0, !PT ;  /* 0x0000000405607212 */ /* 0x000fe200078ec0ff */
[--C-:B------:R-:W-:Y:S01]  /*5e30*/  FFMA.FTZ R4, R179, UR4, -R0.reuse ;  /* 0x00000004b3047c23 */ /* 0x100fe20008010800 */
[----:B------:R-:W-:Y:S01]  /*5e40*/  FFMA.FTZ R0, R177, UR4, -R0 ;  /* 0x00000004b1007c23 */ /* 0x000fe20008010800 */
[----:B------:R-:W-:Y:S01]  /*5e50*/  PRMT R9, R9, 0x5410, R10 ;  /* 0x0000541009097816 */ /* 0x000fe2000000000a */
[----:B------:R2:W-:Y:S04]  /*5e60*/  MUFU.EX2 R23, R7 ;  /* 0x0000000700177308 */ /* 0x0005e80000000800 */
[----:B------:R-:W-:-:S04]  /*5e70*/  HSET2.LE.AND R6, R9, R200, PT ;  /* 0x000000c809067233 */ /* 0x000fc80003803000 */
[----:B------:R1:W-:Y:S08]  /*5e80*/  MUFU.EX2 R18, R4 ;  /* 0x0000000400127308 */ /* 0x0003f00000000800 */
[----:B------:R4:W5:Y:S01]  /*5e90*/  MUFU.EX2 R19, R0 ;  /* 0x0000000000137308 */ /* 0x0009620000000800 */
[----:B--2---:R-:W-:-:S04]  /*5ea0*/  F2FP.BF16.F32.PACK_AB R7, R24, R25 ;  /* 0x000000191807723e */ /* 0x004fc800000010ff */
[----:B------:R-:W-:Y:S01]  /*5eb0*/  LOP3.LUT R97, R7, R6, RZ, 0xc0, !PT ;  /* 0x0000000607617212 */ /* 0x000fe200078ec0ff */
[----:B-1----:R-:W-:-:S06]  /*5ec0*/  FFMA.FTZ R4, R178, UR4, -R3 ;  /* 0x00000004b2047c23 */ /* 0x002fcc0008010803 */
[----:B------:R-:W-:Y:S01]  /*5ed0*/  HMMA.16816.F32.BF16 R84, R96, R88, R92 ;  /* 0x000000586054723c */ /* 0x000fe2000004185c */
[----:B------:R1:W-:Y:S01]  /*5ee0*/  MUFU.EX2 R11, R4 ;  /* 0x00000004000b7308 */ /* 0x0003e20000000800 */
[----:B----4-:R-:W-:-:S06]  /*5ef0*/  LOP3.LUT R0, R205, R22, R21, 0x96, !PT ;  /* 0x00000016cd007212 */ /* 0x010fcc00078e9615 */
[C---:B------:R-:W-:Y:S08]  /*5f00*/  HMMA.16816.F32.BF16 R112, R96.reuse, R120, R112 ;  /* 0x000000786070723c */ /* 0x040ff00000041870 */
[----:B------:R-:W-:Y:S01]  /*5f10*/  HMMA.16816.F32.BF16 R116, R96, R122, R116 ;  /* 0x0000007a6074723c */ /* 0x000fe20000041874 */
[----:B-1----:R-:W-:-:S04]  /*5f20*/  IMAD.WIDE.U32 R4, R0, -0x2daee0ad, RZ ;  /* 0xd2511f5300047825 */ /* 0x002fc800078e00ff */
[--C-:B------:R-:W-:Y:S01]  /*5f30*/  FFMA.FTZ R0, R180, UR4, -R3.reuse ;  /* 0x00000004b4007c23 */ /* 0x100fe20008010803 */
[----:B------:R-:W-:Y:S01]  /*5f40*/  IMAD.MOV.U32 R6, RZ, RZ, R4 ;  /* 0x000000ffff067224 */ /* 0x000fe200078e0004 */
[C---:B------:R-:W-:Y:S02]  /*5f50*/  PRMT R9, R4.reuse, 0x7771, RZ ;  /* 0x0000777104097816 */ /* 0x040fe400000000ff */
[----:B------:R1:W-:Y:S01]  /*5f60*/  MUFU.EX2 R17, R0 ;  /* 0x0000000000117308 */ /* 0x0003e20000000800 */
[C---:B------:R-:W-:Y:S01]  /*5f70*/  PRMT R8, R4.reuse, 0x7773, RZ ;  /* 0x0000777304087816 */ /* 0x040fe200000000ff */
[----:B------:R-:W-:Y:S01]  /*5f80*/  HMMA.16816.F32.BF16 R72, R96, R80, R72 ;  /* 0x000000506048723c */ /* 0x000fe20000041848 */
[----:B------:R-:W-:Y:S01]  /*5f90*/  PRMT R7, R4, 0x7772, RZ ;  /* 0x0000777204077816 */ /* 0x000fe200000000ff */
[--C-:B------:R-:W-:Y:S01]  /*5fa0*/  FFMA.FTZ R4, R181, UR4, -R3.reuse ;  /* 0x00000004b5047c23 */ /* 0x100fe20008010803 */
[----:B------:R-:W-:Y:S01]  /*5fb0*/  FFMA.FTZ R3, R182, UR4, -R3 ;  /* 0x00000004b6037c23 */ /* 0x000fe20008010803 */
[----:B------:R-:W-:-:S02]  /*5fc0*/  LOP3.LUT R6, R6, 0xff, RZ, 0xc0, !PT ;  /* 0x000000ff06067812 */ /* 0x000fc400078ec0ff */
[----:B------:R2:W4:Y:S01]  /*5fd0*/  MUFU.EX2 R16, R4 ;  /* 0x0000000400107308 */ /* 0x0005220000000800 */
[----:B------:R-:W-:Y:S01]  /*5fe0*/  PRMT R8, R7, 0x5410, R8 ;  /* 0x0000541007087816 */ /* 0x000fe20000000008 */
[----:B------:R-:W-:Y:S01]  /*5ff0*/  HMMA.16816.F32.BF16 R76, R96, R82, R76 ;  /* 0x00000052604c723c */ /* 0x000fe2000004184c */
[----:B------:R-:W-:Y:S02]  /*6000*/  PRMT R9, R6, 0x5410, R9 ;  /* 0x0000541006097816 */ /* 0x000fe40000000009 */
[----:B------:R-:W-:-:S03]  /*6010*/  LOP3.LUT R8, R8, 0xff00ff, RZ, 0xc0, !PT ;  /* 0x00ff00ff08087812 */ /* 0x000fc600078ec0ff */
[----:B------:R5:W4:Y:S01]  /*6020*/  MUFU.EX2 R10, R3 ;  /* 0x00000003000a7308 */ /* 0x000b220000000800 */
[--C-:B-1----:R-:W-:Y:S01]  /*6030*/  LOP3.LUT R0, R174, R100, R5.reuse, 0x96, !PT ;  /* 0x00000064ae007212 */ /* 0x102fe200078e9605 */
[C---:B------:R-:W-:Y:S03]  /*6040*/  HMMA.16816.F32.BF16 R128, R96.reuse, R90, R128 ;  /* 0x0000005a6080723c */ /* 0x040fe60000041880 */
[C---:B------:R-:W-:Y:S02]  /*6050*/  PRMT R5, R0.reuse, 0x7632, R5 ;  /* 0x0000763200057816 */ /* 0x040fe40000000005 */
[C---:B------:R-:W-:Y:S02]  /*6060*/  LOP3.LUT R7, R0.reuse, 0xff, RZ, 0xc0, !PT ;  /* 0x000000ff00077812 */ /* 0x040fe400078ec0ff */
[----:B--2---:R-:W-:Y:S01]  /*6070*/  LOP3.LUT R4, R0, 0xffff, RZ, 0xc0, !PT ;  /* 0x0000ffff00047812 */ /* 0x004fe200078ec0ff */
[----:B---3--:R-:W-:Y:S01]  /*6080*/  HMMA.16816.F32.BF16 R92, R96, R12, R144 ;  /* 0x0000000c605c723c */ /* 0x008fe20000041890 */
[----:B------:R-:W-:-:S02]  /*6090*/  SHF.R.U32.HI R6, RZ, 0x18, R0 ;  /* 0x00000018ff067819 */ /* 0x000fc40000011600 */
[----:B------:R-:W-:Y:S02]  /*60a0*/  SHF.R.U32.HI R4, RZ, 0x8, R4 ;  /* 0x00000008ff047819 */ /* 0x000fe40000011604 */
[----:B------:R-:W-:Y:S02]  /*60b0*/  LOP3.LUT R5, R5, 0xff, RZ, 0xc0, !PT ;  /* 0x000000ff05057812 */ /* 0x000fe400078ec0ff */
[----:B------:R-:W-:Y:S01]  /*60c0*/  HSET2.LE.AND R0, R9, R200, PT ;  /* 0x000000c809007233 */ /* 0x000fe20003803000 */
[----:B------:R-:W-:Y:S01]  /*60d0*/  HMMA.16816.F32.BF16 R96, R96, R14, R68 ;  /* 0x0000000e6060723c */ /* 0x000fe20000041844 */
[----:B-----5:R-:W-:Y:S02]  /*60e0*/  F2FP.BF16.F32.PACK_AB R3, R19, R18 ;  /* 0x000000121303723e */ /* 0x020fe400000010ff */
[----:B------:R-:W-:Y:S02]  /*60f0*/  PRMT R4, R7, 0x5410, R4 ;  /* 0x0000541007047816 */ /* 0x000fe40000000004 */
[----:B------:R-:W-:-:S02]  /*6100*/  PRMT R6, R5, 0x5410, R6 ;  /* 0x0000541005067816 */ /* 0x000fc40000000006 */
[----:B------:R-:W-:Y:S02]  /*6110*/  LOP3.LUT R138, R3, R0, RZ, 0xc0, !PT ;  /* 0x00000000038a7212 */ /* 0x000fe400078ec0ff */
[--C-:B------:R-:W-:Y:S02]  /*6120*/  HSET2.LE.AND R0, R8, R200.reuse, PT ;  /* 0x000000c808007233 */ /* 0x100fe40003803000 */
[----:B----4-:R-:W-:Y:S02]  /*6130*/  F2FP.BF16.F32.PACK_AB R3, R16, R17 ;  /* 0x000000111003723e */ /* 0x010fe400000010ff */
[--C-:B------:R-:W-:Y:S02]  /*6140*/  HSET2.LE.AND R4, R4, R200.reuse, PT ;  /* 0x000000c804047233 */ /* 0x100fe40003803000 */
[----:B------:R-:W-:Y:S02]  /*6150*/  F2FP.BF16.F32.PACK_AB R5, R23, R20 ;  /* 0x000000141705723e */ /* 0x000fe400000010ff */
[----:B------:R-:W-:-:S02]  /*6160*/  HSET2.LE.AND R6, R6, R200, PT ;  /* 0x000000c806067233 */ /* 0x000fc40003803000 */
[----:B------:R-:W-:Y:S02]  /*6170*/  F2FP.BF16.F32.PACK_AB R7, R10, R11 ;  /* 0x0000000b0a07723e */ /* 0x000fe400000010ff */
[----:B------:R-:W-:Y:S01]  /*6180*/  LOP3.LUT R139, R3, R0, RZ, 0xc0, !PT ;  /* 0x00000000038b7212 */ /* 0x000fe200078ec0ff */
[----:B------:R-:W-:Y:S01]  /*6190*/  FADD.FTZ R0, R251, R250 ;  /* 0x000000fafb007221 */ /* 0x000fe20000010000 */
[----:B------:R-:W-:Y:S01]  /*61a0*/  LOP3.LUT R136, R5, R4, RZ, 0xc0, !PT ;  /* 0x0000000405887212 */ /* 0x000fe200078ec0ff */
[----:B------:R-:W-:Y:S01]  /*61b0*/  FADD.FTZ R3, R236, R228 ;  /* 0x000000e4ec037221 */ /* 0x000fe20000010000 */
[----:B------:R-:W-:Y:S01]  /*61c0*/  LOP3.LUT R137, R7, R6, RZ, 0xc0, !PT ;  /* 0x0000000607897212 */ /* 0x000fe200078ec0ff */
        /* <DEDUP_REMOVED lines=66> */
[----:B------:R-:W-:-:S04]  /*65f0*/  NOP ;  /* 0x0000000000007918 */ /* 0x000fc80000000000 */
[----:B------:R-:W-:-:S15]  /*6600*/  @!P6 BRA `(.L_x_1234) ;  /* 0x0000003400f4e947 */ /* 0x000fde0003800000 */
[----:B------:R-:W1:Y:S01]  /*6610*/  LDC.64 R210, c[0x0][0x3c0] ;  /* 0x0000f000ffd27b82 */ /* 0x000e620000000a00 */
[-C--:B------:R-:W-:Y:S01]  /*6620*/  LOP3.LUT R222, R222, R220.reuse, RZ, 0x3c, !PT ;  /* 0x000000dcdede7212 */ /* 0x080fe200078e3cff */
[----:B------:R-:W-:Y:S01]  /*6630*/  IMAD.MOV.U32 R105, RZ, RZ, R2 ;  /* 0x000000ffff697224 */ /* 0x000fe200078e0002 */
[-C--:B------:R-:W-:Y:S01]  /*6640*/  LOP3.LUT R221, R233, R219.reuse, RZ, 0x3c, !PT ;  /* 0x000000dbe9dd7212 */ /* 0x080fe200078e3cff */
[----:B------:R-:W-:Y:S01]  /*6650*/  IMAD.MOV.U32 R101, RZ, RZ, R102 ;  /* 0x000000ffff657224 */ /* 0x000fe200078e0066 */
[----:B------:R-:W-:Y:S01]  /*6660*/  LOP3.LUT R220, R148, R220, RZ, 0x3c, !PT ;  /* 0x000000dc94dc7212 */ /* 0x000fe200078e3cff */
[----:B------:R-:W-:Y:S01]  /*6670*/  IMAD.MOV.U32 R3, RZ, RZ, R103 ;  /* 0x000000ffff037224 */ /* 0x000fe200078e0067 */
[----:B------:R-:W-:Y:S01]  /*6680*/  LEA.HI.SX32 R201, R201, 0xfffffffe, 0x1a ;  /* 0xfffffffec9c97811 */ /* 0x000fe200078fd2ff */
[----:B------:R-:W-:Y:S01]  /*6690*/  IMAD.MOV.U32 R0, RZ, RZ, R104 ;  /* 0x000000ffff007224 */ /* 0x000fe200078e0068 */
[----:B------:R-:W-:Y:S01]  /*66a0*/  LOP3.LUT R219, R231, R219, RZ, 0x3c, !PT ;  /* 0x000000dbe7db7212 */ /* 0x000fe200078e3cff */
[----:B------:R-:W2:Y:S01]  /*66b0*/  LDCU UR4, c[0x0][0x45c] ;  /* 0x00008b80ff0477ac */ /* 0x000ea20008000800 */
[C---:B-1----:R-:W-:Y:S01]  /*66c0*/  SHF.L.U64.HI R246, R210.reuse, 0x4, R211 ;  /* 0x00000004d2f67819 */ /* 0x042fe200000102d3 */
[----:B------:R-:W-:Y:S01]  /*66d0*/  IMAD.SHL.U32 R247, R210, 0x10, RZ ;  /* 0x00000010d2f77824 */ /* 0x000fe200078e00ff */
[----:B--2---:R-:W-:Y:S06]  /*66e0*/  BRA `(.L_x_1235) ;  /* 0x0000000000747947 */ /* 0x004fec0003800000 */
.L_x_1237:
[----:B------:R-:W1:Y:S01]  /*66f0*/  LDC.64 R106, c[0x0][0x3b8] ;  /* 0x0000ee00ff6a7b82 */ /* 0x000e620000000a00 */
[----:B------:R-:W-:Y:S01]  /*6700*/  VIADD R2, R201, 0xffffffff ;  /* 0xffffffffc9027836 */ /* 0x000fe20000000000 */
[----:B-1----:R-:W-:Y:S03]  /*6710*/  SHF.L.U64.HI R141, R106, 0x4, R107 ;  /* 0x000000046a8d7819 */ /* 0x002fe6000001026b */
[----:B------:R-:W-:Y:S04]  /*6720*/  IMAD.WIDE.U32 R102, R2, R106, RZ ;  /* 0x0000006a02667225 */ /* 0x000fe800078e00ff */
[----:B------:R-:W-:Y:S01]  /*6730*/  IMAD.SHL.U32 R104, R106, 0x10, RZ ;  /* 0x000000106a687824 */ /* 0x000fe200078e00ff */
[----:B------:R-:W-:Y:S01]  /*6740*/  LEA R142, P2, R102, R212, 0x7 ;  /* 0x000000d4668e7211 */ /* 0x000fe200078438ff */
[----:B------:R-:W-:Y:S03]  /*6750*/  IMAD R103, R2, R107, R103 ;  /* 0x0000006b02677224 */ /* 0x000fe600078e0267 */
[C---:B------:R-:W-:Y:S02]  /*6760*/  LEA R2, P0, R102.reuse, R104, 0x6 ;  /* 0x0000006866027211 */ /* 0x040fe400078030ff */
[C-C-:B------:R-:W-:Y:S02]  /*6770*/  LEA.HI.X R143, R102.reuse, R209, R103.reuse, 0x7, P2 ;  /* 0x000000d1668f7211 */ /* 0x140fe400010f3c67 */
[----:B------:R-:W-:Y:S02]  /*6780*/  LEA.HI.X R100, R102, R141, R103, 0x6, P0 ;  /* 0x0000008d66647211 */ /* 0x000fe400000f3467 */
[-C--:B------:R-:W-:Y:S01]  /*6790*/  IADD3 R104, P0, PT, R104, R2.reuse, RZ ;  /* 0x0000000268687210 */ /* 0x080fe20007f1e0ff */
[----:B------:R-:W-:Y:S01]  /*67a0*/  @!PT LDS RZ, [RZ] ;  /* 0x00000000fffff984 */ /* 0x000fe20000000800 */
[----:B------:R-:W-:Y:S01]  /*67b0*/  @!PT LDS RZ, [RZ] ;  /* 0x00000000fffff984 */ /* 0x000fe20000000800 */
[----:B------:R-:W-:Y:S01]  /*67c0*/  @!PT LDS RZ, [RZ] ;  /* 0x00000000fffff984 */ /* 0x000fe20000000800 */
[----:B------:R1:W-:Y:S01]  /*67d0*/  LDGSTS.E.BYPASS.LTC128B.128 [R204+0x4000], desc[UR12][R142.64] ;  /* 0x040000008ecc7fae */ /* 0x0003e2000b981a0c */
[----:B------:R-:W-:Y:S02]  /*67e0*/  LEA R144, P1, R106, R2, 0x5 ;  /* 0x000000026a907211 */ /* 0x000fe400078228ff */
[----:B------:R-:W-:Y:S01]  /*67f0*/  LEA R140, P2, R2, R212, 0x1 ;  /* 0x000000d4028c7211 */ /* 0x000fe200078408ff */
[--C-:B------:R-:W-:Y:S01]  /*6800*/  IMAD.X R103, R141, 0x1, R100.reuse, P0 ;  /* 0x000000018d677824 */ /* 0x100fe200000e0664 */
[----:B------:R-:W-:Y:S02]  /*6810*/  LEA.HI.X R146, R106, R100, R107, 0x5, P1 ;  /* 0x000000646a927211 */ /* 0x000fe400008f2c6b */
[-C--:B------:R-:W-:Y:S02]  /*6820*/  LEA R106, P1, R104, R212.reuse, 0x1 ;  /* 0x000000d4686a7211 */ /* 0x080fe400078208ff */
[-C--:B------:R-:W-:Y:S02]  /*6830*/  LEA.HI.X R141, R2, R209.reuse, R100, 0x1, P2 ;  /* 0x000000d1028d7211 */ /* 0x080fe400010f0c64 */
[----:B------:R-:W-:Y:S02]  /*6840*/  LEA R102, P0, R144, R212, 0x1 ;  /* 0x000000d490667211 */ /* 0x000fe400078008ff */
[-C--:B------:R-:W-:Y:S01]  /*6850*/  LEA.HI.X R107, R104, R209.reuse, R103, 0x1, P1 ;  /* 0x000000d1686b7211 */ /* 0x080fe200008f0c67 */
[----:B------:R1:W-:Y:S01]  /*6860*/  LDGSTS.E.BYPASS.LTC128B.128 [R204+0x4800], desc[UR12][R140.64] ;  /* 0x048000008ccc7fae */ /* 0x0003e2000b981a0c */
[----:B------:R-:W-:Y:S03]  /*6870*/  LEA.HI.X R103, R144, R209, R146, 0x1, P0 ;  /* 0x000000d190677211 */ /* 0x000fe600000f0c92 */
[----:B------:R1:W-:Y:S04]  /*6880*/  LDGSTS.E.BYPASS.LTC128B.128 [R204+0x5000], desc[UR12][R106.64] ;  /* 0x050000006acc7fae */ /* 0x0003e8000b981a0c */
[----:B------:R1:W-:Y:S04]  /*6890*/  LDGSTS.E.BYPASS.LTC128B.128 [R204+0x5800], desc[UR12][R102.64] ;  /* 0x0580000066cc7fae */ /* 0x0003e8000b981a0c */
[----:B------:R-:W0:Y:S01]  /*68a0*/  LDGDEPBAR ;  /* 0x00000000000079af */ /* 0x000e220000000000 */
[----:B------:R-:W-:Y:S05]  /*68b0*/  BRA `(.L_x_1236) ;  /* 0x0000000800307947 */ /* 0x000fea0003800000 */
.L_x_1235:
[----:B------:R-:W-:Y:S04]  /*68c0*/  DEPBAR.LE SB0, 0x0 ;  /* 0x000080000000791a */ /* 0x000fe80000000000 */
[----:B------:R-:W-:Y:S01]  /*68d0*/  BAR.SYNC.DEFER_BLOCKING 0x0 ;  /* 0x0000000000007b1d */ /* 0x000fe20000010000 */
[C---:B------:R-:W-:Y:S04]  /*68e0*/  IMAD.WIDE.U32 R16, R201.reuse, R210, RZ ;  /* 0x000000d2c9107225 */ /* 0x040fe800078e00ff */
[----:B------:R-:W-:Y:S01]  /*68f0*/  IMAD R5, R201, R211, R17 ;  /* 0x000000d3c9057224 */ /* 0x000fe200078e0211 */
[C---:B------:R-:W-:Y:S02]  /*6900*/  LEA R12, P3, R16.reuse, R214, 0x7 ;  /* 0x000000d6100c7211 */ /* 0x040fe400078638ff */
[C---:B------:R-:W-:Y:S02]  /*6910*/  LEA R2, P0, R16.reuse, R247, 0x6 ;  /* 0x000000f710027211 */ /* 0x040fe400078030ff */
[C-C-:B------:R-:W-:Y:S02]  /*6920*/  LEA.HI.X R13, R16.reuse, R213, R5.reuse, 0x7, P3 ;  /* 0x000000d5100d7211 */ /* 0x140fe400018f3c05 */
[----:B------:R-:W-:Y:S02]  /*6930*/  LEA.HI.X R4, R16, R246, R5, 0x6, P0 ;  /* 0x000000f610047211 */ /* 0x000fe400000f3405 */
[C---:B------:R-:W-:Y:S02]  /*6940*/  LEA R10, P2, R2.reuse, R214, 0x1 ;  /* 0x000000d6020a7211 */ /* 0x040fe400078408ff */
[C---:B------:R-:W-:Y:S02]  /*6950*/  IADD3 R7, P1, PT, R2.reuse, R247, RZ ;  /* 0x000000f702077210 */ /* 0x040fe40007f3e0ff */
[-C--:B------:R-:W-:Y:S02]  /*6960*/  LEA.HI.X R11, R2, R213.reuse, R4, 0x1, P2 ;  /* 0x000000d5020b7211 */ /* 0x080fe400010f0c04 */
[----:B------:R-:W-:Y:S01]  /*6970*/  LEA R14, P0, R210, R2, 0x5 ;  /* 0x00000002d20e7211 */ /* 0x000fe200078028ff */
[----:B------:R-:W-:Y:S01]  /*6980*/  IMAD.X R9, R4, 0x1, R246, P1 ;  /* 0x0000000104097824 */ /* 0x000fe200008e06f6 */
[C---:B------:R-:W-:Y:S01]  /*6990*/  LEA R8, P1, R7.reuse, R214, 0x1 ;  /* 0x000000d607087211 */ /* 0x040fe200078208ff */
[----:B------:R-:W-:Y:S01]  /*69a0*/  @!PT LDS RZ, [RZ] ;  /* 0x00000000fffff984 */ /* 0x000fe20000000800 */
[----:B------:R-:W-:Y:S01]  /*69b0*/  @!PT LDS RZ, [RZ] ;  /* 0x00000000fffff984 */ /* 0x000fe20000000800 */
[----:B------:R-:W-:Y:S01]  /*69c0*/  @!PT LDS RZ, [RZ] ;  /* 0x00000000fffff984 */ /* 0x000fe20000000800 */
[----:B------:R-:W-:Y:S01]  /*69d0*/  LDGSTS.E.BYPASS.LTC128B.128 [R204+0x6000], desc[UR12][R12.64] ;  /* 0x060000000ccc7fae */ /* 0x000fe2000b981a0c */
[----:B------:R-:W-:Y:S02]  /*69e0*/  LEA.HI.X R15, R210, R4, R211, 0x5, P0 ;  /* 0x00000004d20f7211 */ /* 0x000fe400000f2cd3 */
[-C--:B------:R-:W-:Y:S02]  /*69f0*/  LEA.HI.X R9, R7, R213.reuse, R9, 0x1, P1 ;  /* 0x000000d507097211 */ /* 0x080fe400008f0c09 */
[C---:B------:R-:W-:Y:S03]  /*6a00*/  LEA R6, P0, R14.reuse, R214, 0x1 ;  /* 0x000000d60e067211 */ /* 0x040fe600078008ff */
[----:B------:R-:W-:Y:S01]  /*6a10*/  LDGSTS.E.BYPASS.LTC128B.128 [R204+0x6800], desc[UR12][R10.64] ;  /* 0x068000000acc7fae */ /* 0x000fe2000b981a0c */
[----:B------:R-:W-:Y:S02]  /*6a20*/  LEA.HI.X R7, R14, R213, R15, 0x1, P0 ;  /* 0x000000d50e077211 */ /* 0x000fe400000f0c0f */
[----:B------:R-:W-:Y:S05]  /*6a30*/  ISETP.NE.AND P0, PT, R201, RZ, PT ;  /* 0x000000ffc900720c */ /* 0x000fea0003f05270 */
        /* <DEDUP_REMOVED lines=10> */
[----:B------:R-:W-:Y:S01]  /*6ae0*/  LDSM.16.M88.4 R144, [R199] ;  /* 0x00000000c790783b */ /* 0x000fe20000000200 */
[C---:B--2---:R-:W-:Y:S07]  /*6af0*/  HMMA.16816.F32.BF16 R8, R60.reuse, R16, RZ ;  /* 0x000000103c08723c */ /* 0x044fee00000418ff */
[----:B------:R-:W1:Y:S01]  /*6b00*/  LDSM.16.M88.4 R148, [R195+0x4000] ;  /* 0x00400000c394783b */ /* 0x000e620000000200 */
[-C--:B------:R-:W-:Y:S07]  /*6b10*/  HMMA.16816.F32.BF16 R12, R60, R18.reuse, RZ ;  /* 0x000000123c0c723c */ /* 0x080fee00000418ff */
[----:B------:R-:W2:Y:S01]  /*6b20*/  LDSM.16.M88.4 R152, [R199+0x2000] ;  /* 0x00200000c798783b */ /* 0x000ea20000000200 */
[C---:B------:R-:W-:Y:S07]  /*6b30*/  HMMA.16816.F32.BF16 R16, R64.reuse, R18, RZ ;  /* 0x000000124010723c */ /* 0x040fee00000418ff */
[----:B------:R-:W2:Y:S01]  /*6b40*/  LDSM.16.M88.4 R156, [R195+0x4800] ;  /* 0x00480000c39c783b */ /* 0x000ea20000000200 */
[-C--:B---3--:R-:W-:Y:S07]  /*6b50*/  HMMA.16816.F32.BF16 R20, R64, R32.reuse, RZ ;  /* 0x000000204014723c */ /* 0x088fee00000418ff */
[----:B------:R-:W3:Y:S01]  /*6b60*/  LDSM.16.M88.4 R160, [R195+0x5000] ;  /* 0x00500000c3a0783b */ /* 0x000ee20000000200 */
[C---:B------:R-:W-:Y:S07]  /*6b70*/  HMMA.16816.F32.BF16 R24, R60.reuse, R32, RZ ;  /* 0x000000203c18723c */ /* 0x040fee00000418ff */
[----:B------:R-:W3:Y:S01]  /*6b80*/  LDSM.16.M88.4 R164, [R195+0x5800] ;  /* 0x00580000c3a4783b */ /* 0x000ee20000000200 */
[-C--:B------:R-:W-:Y:S07]  /*6b90*/  HMMA.16816.F32.BF16 R28, R60, R34.reuse, RZ ;  /* 0x000000223c1c723c */ /* 0x080fee00000418ff */
[----:B------:R-:W-:Y:S01]  /*6ba0*/  LDSM.16.M88.4 R168, [R190+0x4000] ;  /* 0x00400000bea8783b */ /* 0x000fe20000000200 */
[C---:B------:R-:W-:Y:S07]  /*6bb0*/  HMMA.16816.F32.BF16 R32, R64.reuse, R34, RZ ;  /* 0x000000224020723c */ /* 0x040fee00000418ff */
[----:B------:R-:W-:Y:S01]  /*6bc0*/  LDSM.16.M88.4 R172, [R197+0x2000] ;  /* 0x00200000c5ac783b */ /* 0x000fe20000000200 */
[-C--:B----4-:R-:W-:Y:S07]  /*6bd0*/  HMMA.16816.F32.BF16 R36, R64, R48.reuse, RZ ;  /* 0x000000304024723c */ /* 0x090fee00000418ff */
[----:B------:R-:W-:Y:S01]  /*6be0*/  LDSM.16.M88.4 R176, [R194+0x4800] ;  /* 0x00480000c2b0783b */ /* 0x000fe20000000200 */
[C---:B------:R-:W-:Y:S07]  /*6bf0*/  HMMA.16816.F32.BF16 R40, R60.reuse, R48, RZ ;  /* 0x000000303c28723c */ /* 0x040fee00000418ff */
[----:B------:R-:W-:Y:S01]  /*6c00*/  LDSM.16.M88.4 R180, [R194+0x5000] ;  /* 0x00500000c2b4783b */ /* 0x000fe20000000200 */
[-C--:B------:R-:W-:Y:S07]  /*6c10*/  HMMA.16816.F32.BF16 R44, R60, R50.reuse, RZ ;  /* 0x000000323c2c723c */ /* 0x080fee00000418ff */
[----:B------:R-:W-:Y:S01]  /*6c20*/  LDSM.16.M88.4 R184, [R194+0x5800] ;  /* 0x00580000c2b8783b */ /* 0x000fe20000000200 */
[C---:B------:R-:W-:Y:S08]  /*6c30*/  HMMA.16816.F32.BF16 R48, R64.reuse, R50, RZ ;  /* 0x000000324030723c */ /* 0x040ff000000418ff */
[-C--:B-----5:R-:W-:Y:S08]  /*6c40*/  HMMA.16816.F32.BF16 R52, R64, R140.reuse, RZ ;  /* 0x0000008c4034723c */ /* 0x0a0ff000000418ff */
[C---:B------:R-:W-:Y:S08]  /*6c50*/  HMMA.16816.F32.BF16 R56, R60.reuse, R140, RZ ;  /* 0x0000008c3c38723c */ /* 0x040ff000000418ff */
[-C--:B------:R-:W-:Y:S08]  /*6c60*/  HMMA.16816.F32.BF16 R60, R60, R142.reuse, RZ ;  /* 0x0000008e3c3c723c */ /* 0x080ff000000418ff */
[----:B------:R-:W-:Y:S01]  /*6c70*/  HMMA.16816.F32.BF16 R64, R64, R142, RZ ;  /* 0x0000008e4040723c */ /* 0x000fe200000418ff */
[----:B------:R-:W4:Y:S07]  /*6c80*/  LDSM.16.M88.4 R140, [R197] ;  /* 0x00000000c58c783b */ /* 0x000f2e0000000200 */
[-C--:B-1----:R-:W-:Y:S08]  /*6c90*/  HMMA.16816.F32.BF16 R4, R144, R148.reuse, R4 ;  /* 0x000000949004723c */ /* 0x082ff00000041804 */
        /* <DEDUP_REMOVED lines=8> */
[----:B------:R-:W-:Y:S07]  /*6d20*/  LDSM.16.M88.4 R156, [R198] ;  /* 0x00000000c69c783b */ /* 0x000fee0000000200 */
[-C--:B---3--:R-:W-:Y:S08]  /*6d30*/  HMMA.16816.F32.BF16 R36, R144, R160.reuse, R36 ;  /* 0x000000a09024723c */ /* 0x088ff00000041824 */
        /* <DEDUP_REMOVED lines=10> */
[-C--:B----4-:R-:W-:Y:S01]  /*6de0*/  HMMA.16816.F32.BF16 R4, R140, R168.reuse, R4 ;  /* 0x000000a88c04723c */ /* 0x090fe20000041804 */
[----:B------:R-:W3:Y:S01]  /*6df0*/  LDSM.16.M88.4 R164, [R198+0x2000] ;  /* 0x00200000c6a4783b */ /* 0x000ee20000000200 */
[----:B------:R-:W-:Y:S06]  /*6e00*/  DEPBAR.LE SB0, 0x0 ;  /* 0x000080000000791a */ /* 0x000fec0000000000 */
[C---:B------:R-:W-:Y:S01]  /*6e10*/  HMMA.16816.F32.BF16 R8, R172.reuse, R168, R8 ;  /* 0x000000a8ac08723c */ /* 0x040fe20000041808 */
[----:B------:R-:W-:Y:S07]  /*6e20*/  BAR.SYNC.DEFER_BLOCKING 0x0 ;  /* 0x0000000000007b1d */ /* 0x000fee0000010000 */
[-C--:B------:R-:W-:Y:S08]  /*6e30*/  HMMA.16816.F32.BF16 R12, R172, R170.reuse, R12 ;  /* 0x000000aaac0c723c */ /* 0x080ff0000004180c */
[C---:B------:R-:W-:Y:S08]  /*6e40*/  HMMA.16816.F32.BF16 R16, R140.reuse, R170, R16 ;  /* 0x000000aa8c10723c */ /* 0x040ff00000041810 */
        /* <DEDUP_REMOVED lines=51> */
.L_x_1236:
[----:B------:R-:W-:Y:S01]  /*7180*/  FMNMX3.FTZ R100, R148, R66, R67, !PT ;  /* 0x0000004294647276 */ /* 0x000fe20007810043 */
[----:B------:R-:W2:Y:S01]  /*7190*/  SHFL.BFLY PT, R104, R145, 0x2, 0x1f ;  /* 0x0c401f0091687f89 */ /* 0x000ea200000e0000 */
[----:B------:R-:W-:Y:S01]  /*71a0*/  FMNMX3.FTZ R2, R147, R56, R57, !PT ;  /* 0x0000003893027276 */ /* 0x000fe20007810039 */
[C---:B------:R-:W-:Y:S06]  /*71b0*/  VIADD R163, R203.reuse, 0x76cf5d0a ;  /* 0x76cf5d0acba37836 */ /* 0x040fec0000000000 */
[----:B-1----:R-:W1:Y:S01]  /*71c0*/  SHFL.BFLY PT, R103, R100, 0x2, 0x1f ;  /* 0x0c401f0064677f89 */ /* 0x002e6200000e0000 */
[----:B------:R-:W-:Y:S01]  /*71d0*/  FMNMX3.FTZ R2, R2, R60, R61, !PT ;  /* 0x0000003c02027276 */ /* 0x000fe2000781003d */
[----:B------:R-:W-:Y:S02]  /*71e0*/  VIADD R164, R203, 0x32370b8f ;  /* 0x32370b8fcba47836 */ /* 0x000fe40000000000 */
[----:B------:R-:W-:Y:S04]  /*71f0*/  IMAD.SHL.U32 R162, R201, 0x2, RZ ;  /* 0x00000002c9a27824 */ /* 0x000fe800078e00ff */
[----:B------:R-:W3:Y:S01]  /*7200*/  SHFL.BFLY PT, R102, R2, 0x2, 0x1f ;  /* 0x0c401f0002667f89 */ /* 0x000ee200000e0000 */
[----:B--2---:R-:W-:Y:S02]  /*7210*/  FMNMX.FTZ R104, R145, R104, !PT ;  /* 0x0000006891687209 */ /* 0x004fe40007810000 */
[----:B-1----:R-:W-:Y:S05]  /*7220*/  FMNMX.FTZ R140, R100, R103, !PT ;  /* 0x00000067648c7209 */ /* 0x002fea0007810000 */
[----:B------:R-:W1:Y:S08]  /*7230*/  SHFL.BFLY PT, R106, R104, 0x1, 0x1f ;  /* 0x0c201f00686a7f89 */ /* 0x000e7000000e0000 */
[----:B------:R-:W2:Y:S01]  /*7240*/  SHFL.BFLY PT, R103, R140, 0x1, 0x1f ;  /* 0x0c201f008c677f89 */ /* 0x000ea200000e0000 */
[----:B---3--:R-:W-:Y:S02]  /*7250*/  FMNMX.FTZ R102, R2, R102, !PT ;  /* 0x0000006602667209 */ /* 0x008fe40007810000 */
[----:B------:R-:W-:Y:S05]  /*7260*/  FMNMX3.FTZ R2, R105, R10, R11, !PT ;  /* 0x0000000a69027276 */ /* 0x000fea000781000b */
[----:B------:R-:W3:Y:S01]  /*7270*/  SHFL.BFLY PT, R107, R102, 0x1, 0x1f ;  /* 0x0c201f00666b7f89 */ /* 0x000ee200000e0000 */
[----:B------:R-:W-:Y:S02]  /*7280*/  FMNMX3.FTZ R100, R2, R14, R15, !PT ;  /* 0x0000000e02647276 */ /* 0x000fe4000781000f */
[----:B-1----:R-:W-:Y:S02]  /*7290*/  FMNMX.FTZ R104, R104, R106, !PT ;  /* 0x0000006a68687209 */ /* 0x002fe40007810000 */
[----:B------:R-:W-:Y:S02]  /*72a0*/  FMNMX3.FTZ R106, R100, R26, R27, !PT ;  /* 0x0000001a646a7276 */ /* 0x000fe4000781001b */
[----:B--2---:R-:W-:Y:S01]  /*72b0*/  FMNMX.FTZ R103, R140, R103, !PT ;  /* 0x000000678c677209 */ /* 0x004fe20007810000 */
[C---:B------:R-:W-:Y:S01]  /*72c0*/  FADD.FTZ R0, -R104.reuse, R0 ;  /* 0x0000000068007221 */ /* 0x040fe20000010100 */
[C---:B------:R-:W-:Y:S01]  /*72d0*/  FSETP.NEU.FTZ.AND P0, PT, R104.reuse, -INF , PT ;  /* 0xff8000006800780b */ /* 0x040fe20003f1d000 */
[----:B------:R-:W-:Y:S02]  /*72e0*/  FMUL.FTZ R152, R104, UR4 ;  /* 0x0000000468987c20 */ /* 0x000fe40008410000 */
[----:B------:R-:W-:Y:S01]  /*72f0*/  FMUL.FTZ R2, R0, UR4 ;  /* 0x0000000400027c20 */ /* 0x000fe20008410000 */
[----:B---3--:R-:W-:Y:S01]  /*7300*/  FMNMX.FTZ R102, R102, R107, !PT ;  /* 0x0000006b66667209 */ /* 0x008fe20007810000 */
[C---:B------:R-:W-:Y:S01]  /*7310*/  FADD.FTZ R0, -R103.reuse, R3 ;  /* 0x0000000367007221 */ /* 0x040fe20000010100 */
[----:B------:R-:W-:Y:S01]  /*7320*/  FMNMX3.FTZ R3, R106, R30, R31, !PT ;  /* 0x0000001e6a037276 */ /* 0x000fe2000781001f */
[----:B------:R1:W2:Y:S01]  /*7330*/  MUFU.EX2 R100, R2 ;  /* 0x0000000200647308 */ /* 0x0002a20000000800 */
[----:B------:R-:W-:Y:S01]  /*7340*/  FSEL R152, R152, RZ, P0 ;  /* 0x000000ff98987208 */ /* 0x000fe20000000000 */
[----:B------:R-:W-:Y:S01]  /*7350*/  FMUL.FTZ R153, R103, UR4 ;  /* 0x0000000467997c20 */ /* 0x000fe20008410000 */
[----:B------:R-:W-:Y:S01]  /*7360*/  FMNMX3.FTZ R3, R3, R42, R43, !PT ;  /* 0x0000002a03037276 */ /* 0x000fe2000781002b */
[----:B------:R-:W-:Y:S01]  /*7370*/  FMUL.FTZ R154, R102, UR4 ;  /* 0x00000004669a7c20 */ /* 0x000fe20008410000 */
[----:B------:R-:W-:Y:S01]  /*7380*/  FSETP.NEU.FTZ.AND P0, PT, R103, -INF , PT ;  /* 0xff8000006700780b */ /* 0x000fe20003f1d000 */
[--C-:B------:R-:W-:Y:S01]  /*7390*/  FFMA.FTZ R16, R16, UR4, -R152.reuse ;  /* 0x0000000410107c23 */ /* 0x100fe20008010898 */
[----:B------:R-:W-:Y:S01]  /*73a0*/  LOP3.LUT R106, R162, R235, R203, 0x96, !PT ;  /* 0x000000eba26a7212 */ /* 0x000fe200078e96cb */
[--C-:B------:R-:W-:Y:S01]  /*73b0*/  FFMA.FTZ R52, R52, UR4, -R152.reuse ;  /* 0x0000000434347c23 */ /* 0x100fe20008010898 */
[----:B------:R-:W-:Y:S01]  /*73c0*/  FSEL R153, R153, RZ, P0 ;  /* 0x000000ff99997208 */ /* 0x000fe20000000000 */
[----:B------:R3:W-:Y:S01]  /*73d0*/  MUFU.EX2 R239, R16 ;  /* 0x0000001000ef7308 */ /* 0x0007e20000000800 */
[----:B------:R-:W-:Y:S01]  /*73e0*/  FSETP.NEU.FTZ.AND P0, PT, R102, -INF , PT ;  /* 0xff8000006600780b */ /* 0x000fe20003f1d000 */
[----:B------:R-:W-:Y:S01]  /*73f0*/  FFMA.FTZ R17, R17, UR4, -R152 ;  /* 0x0000000411117c23 */ /* 0x000fe20008010898 */
[----:B------:R-:W-:Y:S04]  /*7400*/  IMAD.WIDE.U32 R106, R106, -0x326172a9, RZ ;  /* 0xcd9e8d576a6a7825 */ /* 0x000fe800078e00ff */
[----:B------:R-:W-:Y:S01]  /*7410*/  FFMA.FTZ R18, R18, UR4, -R153 ;  /* 0x0000000412127c23 */ /* 0x000fe20008010899 */
[----:B------:R-:W-:Y:S01]  /*7420*/  FSEL R154, R154, RZ, P0 ;  /* 0x000000ff9a9a7208 */ /* 0x000fe20000000000 */
[----:B-1----:R-:W-:Y:S01]  /*7430*/  FMUL.FTZ R2, R0, UR4 ;  /* 0x0000000400027c20 */ /* 0x002fe20008410000 */
[----:B------:R-:W-:Y:S01]  /*7440*/  LOP3.LUT R140, R107, R222, RZ, 0x3c, !PT ;  /* 0x000000de6b8c7212 */ /* 0x000fe200078e3cff */
[----:B------:R-:W-:Y:S01]  /*7450*/  FADD.FTZ R0, -R102, R101 ;  /* 0x0000006566007221 */ /* 0x000fe20000010100 */
[C---:B------:R-:W-:Y:S01]  /*7460*/  LOP3.LUT R142, R106.reuse, R221, RZ, 0x3c, !PT ;  /* 0x000000dd6a8e7212 */ /* 0x040fe200078e3cff */
[----:B------:R1:W4:Y:S01]  /*7470*/  MUFU.EX2 R101, R2 ;  /* 0x0000000200657308 */ /* 0x0003220000000800 */
[----:B------:R-:W-:Y:S01]  /*7480*/  LOP3.LUT R141, R106, R219, RZ, 0x3c, !PT ;  /* 0x000000db6a8d7212 */ /* 0x000fe200078e3cff */
[--C-:B------:R-:W-:Y:S01]  /*7490*/  FFMA.FTZ R38, R38, UR4, -R153.reuse ;  /* 0x0000000426267c23 */ /* 0x100fe20008010899 */
[--C-:B------:R-:W-:Y:S01]  /*74a0*/  FFMA.FTZ R45, R45, UR4, -R154.reuse ;  /* 0x000000042d2d7c23 */ /* 0x100fe2000801089a */
[C---:B--2---:R-:W-:Y:S01]  /*74b0*/  FMUL.FTZ R80, R100.reuse, R80 ;  /* 0x0000005064507220 */ /* 0x044fe20000410000 */
[----:B------:R-:W-:Y:S01]  /*74c0*/  FMUL.FTZ R81, R100, R81 ;  /* 0x0000005164517220 */ /* 0x000fe20000410000 */
[----:B---3--:R-:W-:Y:S01]  /*74d0*/  LOP3.LUT R16, R107, R220, RZ, 0x3c, !PT ;  /* 0x000000dc6b107212 */ /* 0x008fe200078e3cff */
[--C-:B------:R-:W-:Y:S01]  /*74e0*/  FFMA.FTZ R41, R41, UR4, -R154.reuse ;  /* 0x0000000429297c23 */ /* 0x100fe2000801089a */
[----:B------:R-:W-:Y:S01]  /*74f0*/  FFMA.FTZ R44, R44, UR4, -R154 ;  /* 0x000000042c2c7c23 */ /* 0x000fe2000801089a */
[----:B------:R-:W-:Y:S01]  /*7500*/  FFMA.FTZ R54, R54, UR4, -R153 ;  /* 0x0000000436367c23 */ /* 0x000fe20008010899 */
[----:B------:R2:W-:Y:S01]  /*7510*/  MUFU.EX2 R237, R18 ;  /* 0x0000001200ed7308 */ /* 0x0005e20000000800 */
[--C-:B------:R-:W-:Y:S01]  /*7520*/  FFMA.FTZ R4, R4, UR4, -R152.reuse ;  /* 0x0000000404047c23 */ /* 0x100fe20008010898 */
[----:B------:R-:W-:Y:S04]  /*7530*/  IMAD.WIDE.U32 R106, R140, -0x2daee0ad, RZ ;  /* 0xd2511f538c6a7825 */ /* 0x000fe800078e00ff */
[--C-:B------:R-:W-:Y:S01]  /*7540*/  FFMA.FTZ R5, R5, UR4, -R152.reuse ;  /* 0x0000000405057c23 */ /* 0x100fe20008010898 */
[C---:B------:R-:W-:Y:S01]  /*7550*/  FMUL.FTZ R68, R100.reuse, R68 ;  /* 0x0000004464447220 */ /* 0x040fe20000410000 */
[----:B------:R-:W-:Y:S01]  /*7560*/  FMUL.FTZ R69, R100, R69 ;  /* 0x0000004564457220 */ /* 0x000fe20000410000 */
[----:B-1----:R-:W-:Y:S01]  /*7570*/  FMNMX3.FTZ R2, R3, R46, R47, !PT ;  /* 0x0000002e03027276 */ /* 0x002fe2000781002f */
[----:B------:R-:W-:Y:S01]  /*7580*/  FMUL.FTZ R3, R0, UR4 ;  /* 0x0000000400037c20 */ /* 0x000fe20008410000 */
[C---:B----4-:R-:W-:Y:S01]  /*7590*/  FMUL.FTZ R82, R101.reuse, R82 ;  /* 0x0000005265527220 */ /* 0x050fe20000410000 */
[C---:B------:R-:W-:Y:S01]  /*75a0*/  FMUL.FTZ R83, R101.reuse, R83 ;  /* 0x0000005365537220 */ /* 0x040fe20000410000 */
[----:B------:R-:W-:Y:S01]  /*75b0*/  FMNMX3.FTZ R0, R2, R58, R59, !PT ;  /* 0x0000003a02007276 */ /* 0x000fe2000781003b */
[C---:B------:R-:W-:Y:S01]  /*75c0*/  FMUL.FTZ R70, R101.reuse, R70 ;  /* 0x0000004665467220 */ /* 0x040fe20000410000 */
[----:B------:R-:W-:Y:S01]  /*75d0*/  FMUL.FTZ R71, R101, R71 ;  /* 0x0000004765477220 */ /* 0x000fe20000410000 */
[----:B------:R-:W1:Y:S01]  /*75e0*/  MUFU.EX2 R3, R3 ;  /* 0x0000000300037308 */ /* 0x000e620000000800 */
[----:B------:R-:W-:Y:S01]  /*75f0*/  FMNMX3.FTZ R0, R0, R62, R63, !PT ;  /* 0x0000003e00007276 */ /* 0x000fe2000781003f */
[----:B------:R-:W-:Y:S01]  /*7600*/  FFMA.FTZ R19, R19, UR4, -R153 ;  /* 0x0000000413137c23 */ /* 0x000fe20008010899 */
[----:B--2---:R-:W-:Y:S01]  /*7610*/  LOP3.LUT R18, R242, R163, R107, 0x96, !PT ;  /* 0x000000a3f2127212 */ /* 0x004fe200078e966b */
[----:B------:R-:W-:Y:S04]  /*7620*/  IMAD.WIDE.U32 R142, R142, -0x2daee0ad, RZ ;  /* 0xd2511f538e8e7825 */ /* 0x000fe800078e00ff */
[--C-:B------:R-:W-:Y:S01]  /*7630*/  FFMA.FTZ R32, R32, UR4, -R152.reuse ;  /* 0x0000000420207c23 */ /* 0x100fe20008010898 */
[----:B------:R-:W2:Y:S01]  /*7640*/  SHFL.BFLY PT, R2, R0, 0x2, 0x1f ;  /* 0x0c401f0000027f89 */ /* 0x000ea200000e0000 */
[--C-:B------:R-:W-:Y:S01]  /*7650*/  FFMA.FTZ R33, R33, UR4, -R152.reuse ;  /* 0x0000000421217c23 */ /* 0x100fe20008010898 */
[----:B------:R3:W-:Y:S01]  /*7660*/  MUFU.EX2 R238, R17 ;  /* 0x0000001100ee7308 */ /* 0x0007e20000000800 */
[----:B------:R-:W-:Y:S01]  /*7670*/  LOP3.LUT R106, R164, R106, R143, 0x96, !PT ;  /* 0x0000006aa46a7212 */ /* 0x000fe200078e968f */
[----:B------:R-:W-:Y:S04]  /*7680*/  IMAD.WIDE.U32 R140, R141, -0x2daee0ad, RZ ;  /* 0xd2511f538d8c7825 */ /* 0x000fe800078e00ff */
[--C-:B------:R-:W-:Y:S01]  /*7690*/  FFMA.FTZ R20, R20, UR4, -R152.reuse ;  /* 0x0000000414147c23 */ /* 0x100fe20008010898 */
[----:B------:R-:W-:Y:S01]  /*76a0*/  FFMA.FTZ R21, R21, UR4, -R152 ;  /* 0x0000000415157c23 */ /* 0x000fe20008010898 */
[----:B------:R-:W-:Y:S04]  /*76b0*/  IMAD.WIDE.U32 R144, R18, -0x326172a9, RZ ;  /* 0xcd9e8d5712907825 */ /* 0x000fe800078e00ff */
[----:B------:R-:W-:Y:S01]  /*76c0*/  FMUL.FTZ R88, R100, R88 ;  /* 0x0000005864587220 */ /* 0x000fe20000410000 */
[----:B------:R4:W-:Y:S01]  /*76d0*/  MUFU.EX2 R223, R4 ;  /* 0x0000000400df7308 */ /* 0x0009e20000000800 */
[C---:B-1----:R-:W-:Y:S01]  /*76e0*/  FMUL.FTZ R76, R3.reuse, R76 ;  /* 0x0000004c034c7220 */ /* 0x042fe20000410000 */
[----:B------:R-:W-:Y:S01]  /*76f0*/  IMAD.WIDE.U32 R158, R106, -0x326172a9, RZ ;  /* 0xcd9e8d576a9e7825 */ /* 0x000fe200078e00ff */
[----:B------:R-:W-:Y:S03]  /*7700*/  LOP3.LUT R18, R232, R208, R145, 0x96, !PT ;  /* 0x000000d0e8127212 */ /* 0x000fe600078e9691 */
[C---:B------:R-:W-:Y:S01]  /*7710*/  FMUL.FTZ R77, R3.reuse, R77 ;  /* 0x0000004d034d7220 */ /* 0x040fe20000410000 */
[C---:B------:R-:W-:Y:S01]  /*7720*/  FMUL.FTZ R92, R3.reuse, R92 ;  /* 0x0000005c035c7220 */ /* 0x040fe20000410000 */
[C---:B------:R-:W-:Y:S02]  /*7730*/  FMUL.FTZ R93, R3.reuse, R93 ;  /* 0x0000005d035d7220 */ /* 0x040fe40000410000 */
[----:B------:R1:W-:Y:S01]  /*7740*/  MUFU.EX2 R236, R19 ;  /* 0x0000001300ec7308 */ /* 0x0003e20000000800 */
[----:B---3--:R-:W-:Y:S04]  /*7750*/  IMAD.WIDE.U32 R16, R16, -0x2daee0ad, RZ ;  /* 0xd2511f5310107825 */ /* 0x008fe800078e00ff */
[C---:B------:R-:W-:Y:S01]  /*7760*/  FMUL.FTZ R96, R3.reuse, R96 ;  /* 0x0000006003607220 */ /* 0x040fe20000410000 */
[C---:B------:R-:W-:Y:S01]  /*7770*/  FMUL.FTZ R97, R3.reuse, R97 ;  /* 0x0000006103617220 */ /* 0x040fe20000410000 */
[C---:B------:R-:W-:Y:S01]  /*7780*/  FMUL.FTZ R72, R3.reuse, R72 ;  /* 0x0000004803487220 */ /* 0x040fe20000410000 */
[----:B------:R-:W-:Y:S01]  /*7790*/  LOP3.LUT R17, R240, R163, R17, 0x96, !PT ;  /* 0x000000a3f0117212 */ /* 0x000fe200078e9611 */
[----:B------:R-:W-:Y:S01]  /*77a0*/  FMUL.FTZ R73, R3, R73 ;  /* 0x0000004903497220 */ /* 0x000fe20000410000 */
[----:B------:R-:W-:Y:S01]  /*77b0*/  LOP3.LUT R16, R164, R16, R141, 0x96, !PT ;  /* 0x00000010a4107212 */ /* 0x000fe200078e968d */
[----:B------:R3:W-:Y:S01]  /*77c0*/  MUFU.EX2 R229, R5 ;  /* 0x0000000500e57308 */ /* 0x0007e20000000800 */
[----:B--2---:R-:W-:Y:S01]  /*77d0*/  FMNMX.FTZ R0, R0, R2, !PT ;  /* 0x0000000200007209 */ /* 0x004fe20007810000 */
[----:B------:R-:W-:Y:S04]  /*77e0*/  IMAD.WIDE.U32 R106, R17, -0x326172a9, RZ ;  /* 0xcd9e8d57116a7825 */ /* 0x000fe800078e00ff */
[----:B------:R-:W-:Y:S01]  /*77f0*/  FFMA.FTZ R6, R6, UR4, -R153 ;  /* 0x0000000406067c23 */ /* 0x000fe20008010899 */
[----:B------:R-:W-:Y:S01]  /*7800*/  LOP3.LUT R17, R207, R144, R159, 0x96, !PT ;  /* 0x00000090cf117212 */ /* 0x000fe200078e969f */
[----:B------:R-:W-:Y:S01]  /*7810*/  IMAD.WIDE.U32 R160, R16, -0x326172a9, RZ ;  /* 0xcd9e8d5710a07825 */ /* 0x000fe200078e00ff */
[----:B------:R-:W2:Y:S01]  /*7820*/  SHFL.BFLY PT, R2, R0, 0x1, 0x1f ;  /* 0x0c201f0000027f89 */ /* 0x000ea200000e0000 */
[----:B------:R-:W-:Y:S02]  /*7830*/  MUFU.EX2 R227, R6 ;  /* 0x0000000600e37308 */ /* 0x000fe40000000800 */
[----:B------:R-:W-:Y:S01]  /*7840*/  FFMA.FTZ R7, R7, UR4, -R153 ;  /* 0x0000000407077c23 */ /* 0x000fe20008010899 */
[----:B------:R-:W-:Y:S01]  /*7850*/  VIADD R159, R203, 0xa9066899 ;  /* 0xa9066899cb9f7836 */ /* 0x000fe20000000000 */
[----:B----4-:R-:W-:Y:S01]  /*7860*/  LOP3.LUT R4, R207, R106, R161, 0x96, !PT ;  /* 0x0000006acf047212 */ /* 0x010fe200078e96a1 */
[----:B------:R-:W-:Y:S02]  /*7870*/  VIADD R161, R203, 0xed9eba14 ;  /* 0xed9eba14cba17836 */ /* 0x000fe40000000000 */
[--C-:B------:R-:W-:Y:S01]  /*7880*/  FFMA.FTZ R9, R9, UR4, -R154.reuse ;  /* 0x0000000409097c23 */ /* 0x100fe2000801089a */
[----:B------:R-:W-:Y:S01]  /*7890*/  IMAD.WIDE.U32 R166, R17, -0x2daee0ad, RZ ;  /* 0xd2511f5311a67825 */ /* 0x000fe200078e00ff */
[----:B------:R-:W-:Y:S01]  /*78a0*/  LOP3.LUT R16, R230, R208, R107, 0x96, !PT ;  /* 0x000000d0e6107212 */ /* 0x000fe200078e966b */
[----:B------:R-:W4:Y:S02]  /*78b0*/  MUFU.EX2 R228, R7 ;  /* 0x0000000700e47308 */ /* 0x000f240000000800 */
[--C-:B------:R-:W-:Y:S01]  /*78c0*/  FFMA.FTZ R8, R8, UR4, -R154.reuse ;  /* 0x0000000408087c23 */ /* 0x100fe2000801089a */
[----:B-1----:R-:W-:Y:S01]  /*78d0*/  IMAD.WIDE.U32 R18, R18, -0x2daee0ad, RZ ;  /* 0xd2511f5312127825 */ /* 0x002fe200078e00ff */
[----:B------:R-:W1:Y:S03]  /*78e0*/  LDSM.16.MT88.4 R144, [R188+0x6000] ;  /* 0x00600000bc90783b */ /* 0x000e660000004200 */
[--C-:B------:R-:W-:Y:S01]  /*78f0*/  FFMA.FTZ R12, R12, UR4, -R154.reuse ;  /* 0x000000040c0c7c23 */ /* 0x100fe2000801089a */
[----:B------:R-:W-:Y:S01]  /*7900*/  IMAD.WIDE.U32 R168, R4, -0x2daee0ad, RZ ;  /* 0xd2511f5304a87825 */ /* 0x000fe200078e00ff */
[----:B------:R-:W-:Y:S01]  /*7910*/  LOP3.LUT R4, R159, R18, R167, 0x96, !PT ;  /* 0x000000129f047212 */ /* 0x000fe200078e96a7 */
[----:B------:R-:W-:Y:S01]  /*7920*/  MUFU.EX2 R226, R9 ;  /* 0x0000000900e27308 */ /* 0x000fe20000000800 */
[----:B------:R-:W-:Y:S01]  /*7930*/  LOP3.LUT R142, R161, R142, R19, 0x96, !PT ;  /* 0x0000008ea18e7212 */ /* 0x000fe200078e9613 */
[----:B------:R-:W-:Y:S04]  /*7940*/  IMAD.WIDE.U32 R16, R16, -0x2daee0ad, RZ ;  /* 0xd2511f5310107825 */ /* 0x000fe800078e00ff */
[----:B------:R-:W-:Y:S01]  /*7950*/  FFMA.FTZ R13, R13, UR4, -R154 ;  /* 0x000000040d0d7c23 */ /* 0x000fe2000801089a */
[----:B------:R-:W-:Y:S01]  /*7960*/  FFMA.FTZ R34, R34, UR4, -R153 ;  /* 0x0000000422227c23 */ /* 0x000fe20008010899 */
[----:B------:R-:W-:Y:S01]  /*7970*/  IMAD.WIDE.U32 R106, R142, -0x326172a9, RZ ;  /* 0xcd9e8d578e6a7825 */ /* 0x000fe200078e00ff */
[----:B------:R-:W-:Y:S01]  /*7980*/  LOP3.LUT R16, R159, R16, R169, 0x96, !PT ;  /* 0x000000109f107212 */ /* 0x000fe200078e96a9 */
[----:B------:R5:W1:Y:S01]  /*7990*/  MUFU.EX2 R225, R8 ;  /* 0x0000000800e17308 */ /* 0x000a620000000800 */
[----:B------:R-:W-:Y:S01]  /*79a0*/  LOP3.LUT R140, R161, R140, R17, 0x96, !PT ;  /* 0x0000008ca18c7212 */ /* 0x000fe200078e9611 */
[----:B---3--:R-:W-:Y:S01]  /*79b0*/  IMAD.WIDE.U32 R4, R4, -0x326172a9, RZ ;  /* 0xcd9e8d5704047825 */ /* 0x008fe200078e00ff */
[----:B--2---:R-:W-:Y:S02]  /*79c0*/  FMNMX.FTZ R2, R0, R2, !PT ;  /* 0x0000000200027209 */ /* 0x004fe40007810000 */
[----:B----4-:R-:W-:Y:S01]  /*79d0*/  F2FP.BF16.F32.PACK_AB R141, R228, R227 ;  /* 0x000000e3e48d723e */ /* 0x010fe200000010ff */
[----:B------:R-:W-:Y:S01]  /*79e0*/  IMAD.MOV.U32 R19, RZ, RZ, R4 ;  /* 0x000000ffff137224 */ /* 0x000fe200078e0004 */
[----:B------:R-:W-:Y:S01]  /*79f0*/  PRMT R17, R4, 0x7773, RZ ;  /* 0x0000777304117816 */ /* 0x000fe200000000ff */
[----:B------:R-:W-:Y:S01]  /*7a00*/  IMAD.WIDE.U32 R156, R140, -0x326172a9, RZ ;  /* 0xcd9e8d578c9c7825 */ /* 0x000fe200078e00ff */
[----:B------:R-:W-:Y:S01]  /*7a10*/  LOP3.LUT R6, R206, R106, R5, 0x96, !PT ;  /* 0x0000006ace067212 */ /* 0x000fe200078e9605 */
[----:B------:R2:W-:Y:S01]  /*7a20*/  MUFU.EX2 R186, R12 ;  /* 0x0000000c00ba7308 */ /* 0x0005e20000000800 */
[----:B------:R-:W-:Y:S01]  /*7a30*/  PRMT R143, R4, 0x7772, RZ ;  /* 0x00007772048f7816 */ /* 0x000fe200000000ff */
[----:B------:R-:W-:Y:S01]  /*7a40*/  FMUL.FTZ R155, R2, UR4 ;  /* 0x00000004029b7c20 */ /* 0x000fe20008410000 */
[----:B------:R-:W-:Y:S01]  /*7a50*/  PRMT R142, R4, 0x7771, RZ ;  /* 0x00007771048e7816 */ /* 0x000fe200000000ff */
[----:B------:R-:W-:Y:S01]  /*7a60*/  IMAD.WIDE.U32 R4, R16, -0x326172a9, RZ ;  /* 0xcd9e8d5710047825 */ /* 0x000fe200078e00ff */
[----:B------:R-:W-:Y:S02]  /*7a70*/  FSETP.NEU.FTZ.AND P0, PT, R2, -INF , PT ;  /* 0xff8000000200780b */ /* 0x000fe40003f1d000 */
[----:B-----5:R-:W-:Y:S01]  /*7a80*/  LOP3.LUT R8, R19, 0xff, RZ, 0xc0, !PT ;  /* 0x000000ff13087812 */ /* 0x020fe200078ec0ff */
[----:B------:R-:W-:Y:S01]  /*7a90*/  IMAD.MOV.U32 R7, RZ, RZ, R4 ;  /* 0x000000ffff077224 */ /* 0x000fe200078e0004 */
[C---:B------:R-:W-:Y:S01]  /*7aa0*/  PRMT R9, R4.reuse, 0x7772, RZ ;  /* 0x0000777204097816 */ /* 0x040fe200000000ff */
[----:B------:R3:W-:Y:S01]  /*7ab0*/  MUFU.EX2 R185, R13 ;  /* 0x0000000d00b97308 */ /* 0x0007e20000000800 */
[C---:B------:R-:W-:Y:S01]  /*7ac0*/  PRMT R16, R4.reuse, 0x7771, RZ ;  /* 0x0000777104107816 */ /* 0x040fe200000000ff */
[----:B------:R-:W-:Y:S01]  /*7ad0*/  FMUL.FTZ R19, R101, R123 ;  /* 0x0000007b65137220 */ /* 0x000fe20000410000 */
[----:B------:R-:W-:Y:S01]  /*7ae0*/  PRMT R18, R4, 0x7773, RZ ;  /* 0x0000777304127816 */ /* 0x000fe200000000ff */
[----:B------:R-:W-:Y:S01]  /*7af0*/  FFMA.FTZ R35, R35, UR4, -R153 ;  /* 0x0000000423237c23 */ /* 0x000fe20008010899 */
[----:B------:R-:W-:Y:S01]  /*7b00*/  LOP3.LUT R4, R6, 0xffff, RZ, 0xc0, !PT ;  /* 0x0000ffff06047812 */ /* 0x000fe200078ec0ff */
[C---:B------:R-:W-:Y:S01]  /*7b10*/  FMUL.FTZ R84, R3.reuse, R84 ;  /* 0x0000005403547220 */ /* 0x040fe20000410000 */
[----:B------:R-:W-:Y:S01]  /*7b20*/  LOP3.LUT R0, R206, R156, R5, 0x96, !PT ;  /* 0x0000009cce007212 */ /* 0x000fe200078e9605 */
[C---:B--2---:R-:W-:Y:S01]  /*7b30*/  FMUL.FTZ R12, R3.reuse, R116 ;  /* 0x00000074030c7220 */ /* 0x044fe20000410000 */
[----:B------:R-:W-:Y:S01]  /*7b40*/  LOP3.LUT R5, R6, 0xff, RZ, 0xc0, !PT ;  /* 0x000000ff06057812 */ /* 0x000fe200078ec0ff */
[----:B------:R2:W-:Y:S01]  /*7b50*/  MUFU.EX2 R182, R32 ;  /* 0x0000002000b67308 */ /* 0x0005e20000000800 */
[----:B------:R-:W-:Y:S01]  /*7b60*/  SHF.R.U32.HI R4, RZ, 0x8, R4 ;  /* 0x00000008ff047819 */ /* 0x000fe20000011604 */
[----:B------:R-:W-:Y:S01]  /*7b70*/  FMUL.FTZ R85, R3, R85 ;  /* 0x0000005503557220 */ /* 0x000fe20000410000 */
[----:B------:R-:W-:Y:S01]  /*7b80*/  LOP3.LUT R7, R7, 0xff, RZ, 0xc0, !PT ;  /* 0x000000ff07077812 */ /* 0x000fe200078ec0ff */
[----:B------:R-:W-:Y:S01]  /*7b90*/  FMUL.FTZ R89, R100, R89 ;  /* 0x0000005964597220 */ /* 0x000fe20000410000 */
[----:B------:R-:W-:Y:S01]  /*7ba0*/  PRMT R140, R5, 0x5410, R4 ;  /* 0x00005410058c7816 */ /* 0x000fe20000000004 */
[----:B------:R-:W-:Y:S01]  /*7bb0*/  FMUL.FTZ R90, R101, R90 ;  /* 0x0000005a655a7220 */ /* 0x000fe20000410000 */
[----:B------:R-:W-:Y:S01]  /*7bc0*/  PRMT R5, R6, 0x7632, R5 ;  /* 0x0000763206057816 */ /* 0x000fe20000000005 */
[----:B---3--:R-:W-:Y:S01]  /*7bd0*/  FMUL.FTZ R13, R3, R117 ;  /* 0x00000075030d7220 */ /* 0x008fe20000410000 */
[----:B------:R-:W-:Y:S01]  /*7be0*/  LOP3.LUT R4, R0, 0xffff, RZ, 0xc0, !PT ;  /* 0x0000ffff00047812 */ /* 0x000fe200078ec0ff */
[----:B------:R-:W-:Y:S01]  /*7bf0*/  MUFU.EX2 R181, R33 ;  /* 0x0000002100b57308 */ /* 0x000fe20000000800 */
[----:B------:R-:W-:Y:S01]  /*7c00*/  FSEL R155, R155, RZ, P0 ;  /* 0x000000ff9b9b7208 */ /* 0x000fe20000000000 */
[----:B------:R-:W-:Y:S01]  /*7c10*/  FMUL.FTZ R91, R101, R91 ;  /* 0x0000005b655b7220 */ /* 0x000fe20000410000 */
[----:B------:R-:W-:Y:S01]  /*7c20*/  PRMT R16, R7, 0x5410, R16 ;  /* 0x0000541007107816 */ /* 0x000fe20000000010 */
[----:B------:R-:W-:Y:S01]  /*7c30*/  FFMA.FTZ R29, R29, UR4, -R154 ;  /* 0x000000041d1d7c23 */ /* 0x000fe2000801089a */
[----:B------:R-:W-:Y:S01]  /*7c40*/  PRMT R18, R9, 0x5410, R18 ;  /* 0x0000541009127816 */ /* 0x000fe20000000012 */
[--C-:B------:R-:W-:Y:S01]  /*7c50*/  FFMA.FTZ R10, R10, UR4, -R155.reuse ;  /* 0x000000040a0a7c23 */ /* 0x100fe2000801089b */
[----:B------:R-:W-:Y:S01]  /*7c60*/  SHF.R.U32.HI R9, RZ, 0x18, R6 ;  /* 0x00000018ff097819 */ /* 0x000fe20000011606 */
[----:B------:R-:W-:Y:S01]  /*7c70*/  FFMA.FTZ R11, R11, UR4, -R155 ;  /* 0x000000040b0b7c23 */ /* 0x000fe2000801089b */
[----:B------:R-:W-:Y:S01]  /*7c80*/  PRMT R7, R0, 0x7632, R7 ;  /* 0x0000763200077816 */ /* 0x000fe20000000007 */
[----:B------:R-:W-:Y:S01]  /*7c90*/  MUFU.EX2 R224, R10 ;  /* 0x0000000a00e07308 */ /* 0x000fe20000000800 */
[----:B------:R-:W-:Y:S01]  /*7ca0*/  LOP3.LUT R6, R5, 0xff, RZ, 0xc0, !PT ;  /* 0x000000ff05067812 */ /* 0x000fe200078ec0ff */
[--C-:B------:R-:W-:Y:S01]  /*7cb0*/  FFMA.FTZ R15, R15, UR4, -R155.reuse ;  /* 0x000000040f0f7c23 */ /* 0x100fe2000801089b */
[----:B------:R-:W-:Y:S01]  /*7cc0*/  PRMT R142, R8, 0x5410, R142 ;  /* 0x00005410088e7816 */ /* 0x000fe2000000008e */
[--C-:B------:R-:W-:Y:S01]  /*7cd0*/  FFMA.FTZ R14, R14, UR4, -R155.reuse ;  /* 0x000000040e0e7c23 */ /* 0x100fe2000801089b */
[----:B------:R-:W-:Y:S01]  /*7ce0*/  SHF.R.U32.HI R5, RZ, 0x8, R4 ;  /* 0x00000008ff057819 */ /* 0x000fe20000011604 */
[--C-:B------:R-:W-:Y:S01]  /*7cf0*/  FFMA.FTZ R46, R46, UR4, -R155.reuse ;  /* 0x000000042e2e7c23 */ /* 0x100fe2000801089b */
[----:B------:R-:W-:Y:S03]  /*7d00*/  LOP3.LUT R8, R0, 0xff, RZ, 0xc0, !PT ;  /* 0x000000ff00087812 */ /* 0x000fe600078ec0ff */
[----:B------:R-:W3:Y:S01]  /*7d10*/  MUFU.EX2 R187, R11 ;  /* 0x0000000b00bb7308 */ /* 0x000ee20000000800 */
[----:B------:R-:W-:Y:S01]  /*7d20*/  SHF.R.U32.HI R4, RZ, 0x18, R0 ;  /* 0x00000018ff047819 */ /* 0x000fe20000011600 */
[----:B------:R-:W-:Y:S01]  /*7d30*/  FFMA.FTZ R47, R47, UR4, -R155 ;  /* 0x000000042f2f7c23 */ /* 0x000fe2000801089b */
[----:B------:R-:W-:Y:S01]  /*7d40*/  LOP3.LUT R0, R7, 0xff, RZ, 0xc0, !PT ;  /* 0x000000ff07007812 */ /* 0x000fe200078ec0ff */
[----:B--2---:R-:W-:Y:S01]  /*7d50*/  FMUL.FTZ R32, R100, R124 ;  /* 0x0000007c64207220 */ /* 0x004fe20000410000 */
[----:B------:R-:W-:Y:S01]  /*7d60*/  PRMT R7, R6, 0x5410, R9 ;  /* 0x0000541006077816 */ /* 0x000fe20000000009 */
[--C-:B------:R-:W-:Y:S01]  /*7d70*/  FFMA.FTZ R30, R30, UR4, -R155.reuse ;  /* 0x000000041e1e7c23 */ /* 0x100fe2000801089b */
[----:B------:R-:W-:Y:S03]  /*7d80*/  PRMT R6, R0, 0x5410, R4 ;  /* 0x0000541000067816 */ /* 0x000fe60000000004 */
[----:B------:R-:W-:Y:S01]  /*7d90*/  MUFU.EX2 R183, R15 ;  /* 0x0000000f00b77308 */ /* 0x000fe20000000800 */
[--C-:B------:R-:W-:Y:S01]  /*7da0*/  HSET2.LE.AND R142, R142, R200.reuse, PT ;  /* 0x000000c88e8e7233 */ /* 0x100fe20003803000 */
[----:B------:R-:W-:Y:S01]  /*7db0*/  FFMA.FTZ R25, R25, UR4, -R154 ;  /* 0x0000000419197c23 */ /* 0x000fe2000801089a */
[----:B------:R-:W-:Y:S01]  /*7dc0*/  F2FP.BF16.F32.PACK_AB R0, R238, R239 ;  /* 0x000000efee00723e */ /* 0x000fe200000010ff */
[----:B------:R-:W-:Y:S01]  /*7dd0*/  FFMA.FTZ R26, R26, UR4, -R155 ;  /* 0x000000041a1a7c23 */ /* 0x000fe2000801089b */
[----:B------:R-:W-:Y:S01]  /*7de0*/  PRMT R143, R143, 0x5410, R17 ;  /* 0x000054108f8f7816 */ /* 0x000fe20000000011 */
[----:B------:R-:W-:Y:S01]  /*7df0*/  FMUL.FTZ R17, R100, R121 ;  /* 0x0000007964117220 */ /* 0x000fe20000410000 */
[----:B------:R-:W-:Y:S01]  /*7e00*/  LOP3.LUT R142, R0, R142, RZ, 0xc0, !PT ;  /* 0x0000008e008e7212 */ /* 0x000fe200078ec0ff */
[----:B------:R-:W-:Y:S01]  /*7e10*/  FADD.FTZ R0, -R2, R105 ;  /* 0x0000006902007221 */ /* 0x000fe20000010100 */
[----:B------:R-:W-:Y:S01]  /*7e20*/  LOP3.LUT R143, R143, 0xff00ff, RZ, 0xc0, !PT ;  /* 0x00ff00ff8f8f7812 */ /* 0x000fe200078ec0ff */
[----:B------:R-:W-:Y:S01]  /*7e30*/  MUFU.EX2 R184, R14 ;  /* 0x0000000e00b87308 */ /* 0x000fe20000000800 */
[----:B------:R-:W-:Y:S01]  /*7e40*/  PRMT R8, R8, 0x5410, R5 ;  /* 0x0000541008087816 */ /* 0x000fe20000000005 */
[----:B------:R-:W-:Y:S01]  /*7e50*/  FMUL.FTZ R0, R0, UR4 ;  /* 0x0000000400007c20 */ /* 0x000fe20008410000 */
[--C-:B------:R-:W-:Y:S01]  /*7e60*/  HSET2.LE.AND R140, R140, R200.reuse, PT ;  /* 0x000000c88c8c7233 */ /* 0x100fe20003803000 */
[----:B------:R-:W-:Y:S01]  /*7e70*/  FFMA.FTZ R27, R27, UR4, -R155 ;  /* 0x000000041b1b7c23 */ /* 0x000fe2000801089b */
[--C-:B------:R-:W-:Y:S01]  /*7e80*/  HSET2.LE.AND R143, R143, R200.reuse, PT ;  /* 0x000000c88f8f7233 */ /* 0x100fe20003803000 */
[--C-:B------:R-:W-:Y:S01]  /*7e90*/  FFMA.FTZ R49, R49, UR4, -R152.reuse ;  /* 0x0000000431317c23 */ /* 0x100fe20008010898 */
[----:B------:R-:W-:Y:S03]  /*7ea0*/  F2FP.BF16.F32.PACK_AB R4, R236, R237 ;  /* 0x000000edec04723e */ /* 0x000fe600000010ff */
[----:B------:R-:W2:Y:S01]  /*7eb0*/  MUFU.EX2 R0, R0 ;  /* 0x0000000000007308 */ /* 0x000ea20000000800 */
[----:B------:R-:W-:Y:S01]  /*7ec0*/  F2FP.BF16.F32.PACK_AB R5, R229, R223 ;  /* 0x000000dfe505723e */ /* 0x000fe200000010ff */
[--C-:B------:R-:W-:Y:S01]  /*7ed0*/  FFMA.FTZ R48, R48, UR4, -R152.reuse ;  /* 0x0000000430307c23 */ /* 0x100fe20008010898 */
[----:B------:R-:W-:Y:S01]  /*7ee0*/  LOP3.LUT R143, R4, R143, RZ, 0xc0, !PT ;  /* 0x0000008f048f7212 */ /* 0x000fe200078ec0ff */
[--C-:B------:R-:W-:Y:S01]  /*7ef0*/  FFMA.FTZ R36, R36, UR4, -R152.reuse ;  /* 0x0000000424247c23 */ /* 0x100fe20008010898 */
[----:B------:R-:W-:Y:S01]  /*7f00*/  LOP3.LUT R140, R5, R140, RZ, 0xc0, !PT ;  /* 0x0000008c058c7212 */ /* 0x000fe200078ec0ff */
[----:B------:R-:W-:Y:S01]  /*7f10*/  FFMA.FTZ R51, R51, UR4, -R153 ;  /* 0x0000000433337c23 */ /* 0x000fe20008010899 */
[--C-:B------:R-:W-:Y:S01]  /*7f20*/  HSET2.LE.AND R4, R7, R200.reuse, PT ;  /* 0x000000c807047233 */ /* 0x100fe20003803000 */
[----:B------:R-:W-:Y:S01]  /*7f30*/  FMUL.FTZ R7, R101, R111 ;  /* 0x0000006f65077220 */ /* 0x000fe20000410000 */
[--C-:B------:R-:W-:Y:S01]  /*7f40*/  HSET2.LE.AND R5, R8, R200.reuse, PT ;  /* 0x000000c808057233 */ /* 0x100fe20003803000 */
[----:B------:R-:W-:Y:S01]  /*7f50*/  MUFU.EX2 R180, R34 ;  /* 0x0000002200b47308 */ /* 0x000fe20000000800 */
[--C-:B------:R-:W-:Y:S01]  /*7f60*/  HSET2.LE.AND R6, R6, R200.reuse, PT ;  /* 0x000000c806067233 */ /* 0x100fe20003803000 */
[--C-:B------:R-:W-:Y:S01]  /*7f70*/  FFMA.FTZ R64, R64, UR4, -R152.reuse ;  /* 0x0000000440407c23 */ /* 0x100fe20008010898 */
[----:B-1----:R-:W-:Y:S01]  /*7f80*/  F2FP.BF16.F32.PACK_AB R148, R226, R225 ;  /* 0x000000e1e294723e */ /* 0x002fe200000010ff */
[----:B------:R-:W-:Y:S01]  /*7f90*/  FFMA.FTZ R65, R65, UR4, -R152 ;  /* 0x0000000441417c23 */ /* 0x000fe20008010898 */
[----:B---3--:R-:W-:Y:S01]  /*7fa0*/  F2FP.BF16.F32.PACK_AB R149, R187, R224 ;  /* 0x000000e0bb95723e */ /* 0x008fe200000010ff */
[----:B------:R-:W-:Y:S01]  /*7fb0*/  FFMA.FTZ R56, R56, UR4, -R154 ;  /* 0x0000000438387c23 */ /* 0x000fe2000801089a */
[----:B------:R-:W-:Y:S01]  /*7fc0*/  LOP3.LUT R141, R141, R4, RZ, 0xc0, !PT ;  /* 0x000000048d8d7212 */ /* 0x000fe200078ec0ff */
[----:B------:R-:W-:Y:S01]  /*7fd0*/  FMUL.FTZ R4, R100, R108 ;  /* 0x0000006c64047220 */ /* 0x000fe20000410000 */
[----:B------:R-:W-:Y:S01]  /*7fe0*/  LOP3.LUT R148, R148, R5, RZ, 0xc0, !PT ;  /* 0x0000000594947212 */ /* 0x000fe200078ec0ff */
[----:B------:R-:W-:Y:S01]  /*7ff0*/  FMUL.FTZ R5, R100, R109 ;  /* 0x0000006d64057220 */ /* 0x000fe20000410000 */
[----:B------:R-:W-:Y:S01]  /*8000*/  LOP3.LUT R149, R149, R6, RZ, 0xc0, !PT ;  /* 0x0000000695957212 */ /* 0x000fe200078ec0ff */
[----:B------:R-:W-:Y:S01]  /*8010*/  FMUL.FTZ R6, R101, R110 ;  /* 0x0000006e65067220 */ /* 0x000fe20000410000 */
[----:B------:R-:W-:Y:S01]  /*8020*/  LOP3.LUT R9, R18, 0xff00ff, RZ, 0xc0, !PT ;  /* 0x00ff00ff12097812 */ /* 0x000fe200078ec0ff */
[----:B------:R-:W1:Y:S01]  /*8030*/  LDSM.16.MT88.4 R108, [R193+0x6000] ;  /* 0x00600000c16c783b */ /* 0x000e620000004200 */
[--C-:B------:R-:W-:Y:S01]  /*8040*/  HSET2.LE.AND R8, R16, R200.reuse, PT ;  /* 0x000000c810087233 */ /* 0x100fe20003803000 */
[C---:B--2---:R-:W-:Y:S01]  /*8050*/  FMUL.FTZ R10, R0.reuse, R114 ;  /* 0x00000072000a7220 */ /* 0x044fe20000410000 */
[----:B------:R-:W-:Y:S01]  /*8060*/  F2FP.BF16.F32.PACK_AB R150, R185, R186 ;  /* 0x000000bab996723e */ /* 0x000fe200000010ff */
[C---:B------:R-:W-:Y:S01]  /*8070*/  FMUL.FTZ R11, R0.reuse, R115 ;  /* 0x00000073000b7220 */ /* 0x040fe20000410000 */
[-C--:B------:R-:W-:Y:S01]  /*8080*/  HMMA.16816.F32.BF16 R4, R140, R144.reuse, R4 ;  /* 0x000000908c04723c */ /* 0x080fe20000041804 */
[----:B------:R-:W-:Y:S04]  /*8090*/  MUFU.EX2 R179, R35 ;  /* 0x0000002300b37308 */ /* 0x000fe80000000800 */
[--C-:B------:R-:W-:Y:S01]  /*80a0*/  HSET2.LE.AND R9, R9, R200.reuse, PT ;  /* 0x000000c809097233 */ /* 0x100fe20003803000 */
[C---:B------:R-:W-:Y:S01]  /*80b0*/  FMUL.FTZ R15, R0.reuse, R119 ;  /* 0x00000077000f7220 */ /* 0x040fe20000410000 */
[----:B------:R-:W-:Y:S01]  /*80c0*/  F2FP.BF16.F32.PACK_AB R151, R183, R184 ;  /* 0x000000b8b797723e */ /* 0x000fe200000010ff */
[----:B------:R-:W-:Y:S01]  /*80d0*/  FMUL.FTZ R14, R0, R118 ;  /* 0x00000076000e7220 */ /* 0x000fe20000410000 */
[----:B------:R-:W-:Y:S01]  /*80e0*/  LOP3.LUT R150, R150, R8, RZ, 0xc0, !PT ;  /* 0x0000000896967212 */ /* 0x000fe200078ec0ff */
[----:B------:R-:W-:Y:S01]  /*80f0*/  FMUL.FTZ R8, R3, R112 ;  /* 0x0000007003087220 */ /* 0x000fe20000410000 */
[----:B------:R-:W-:Y:S01]  /*8100*/  LOP3.LUT R151, R151, R9, RZ, 0xc0, !PT ;  /* 0x0000000997977212 */ /* 0x000fe200078ec0ff */
[----:B------:R-:W-:Y:S01]  /*8110*/  FMUL.FTZ R9, R3, R113 ;  /* 0x0000007103097220 */ /* 0x000fe20000410000 */
[----:B------:R-:W-:Y:S01]  /*8120*/  FMUL.FTZ R16, R100, R120 ;  /* 0x0000007864107220 */ /* 0x000fe20000410000 */
[----:B------:R-:W2:Y:S01]  /*8130*/  LDSM.16.MT88.4 R112, [R189+0x6000] ;  /* 0x00600000bd70783b */ /* 0x000ea20000004200 */
[C---:B------:R-:W-:Y:S01]  /*8140*/  FMUL.FTZ R78, R0.reuse, R78 ;  /* 0x0000004e004e7220 */ /* 0x040fe20000410000 */
[C---:B------:R-:W-:Y:S01]  /*8150*/  FMUL.FTZ R79, R0.reuse, R79 ;  /* 0x0000004f004f7220 */ /* 0x040fe20000410000 */
[C---:B------:R-:W-:Y:S01]  /*8160*/  FMUL.FTZ R94, R0.reuse, R94 ;  /* 0x0000005e005e7220 */ /* 0x040fe20000410000 */
[C---:B------:R-:W-:Y:S01]  /*8170*/  FMUL.FTZ R95, R0.reuse, R95 ;  /* 0x0000005f005f7220 */ /* 0x040fe20000410000 */
[C---:B------:R-:W-:Y:S01]  /*8180*/  HMMA.16816.F32.BF16 R8, R148.reuse, R144, R8 ;  /* 0x000000909408723c */ /* 0x040fe20000041808 */
[----:B------:R-:W-:Y:S03]  /*8190*/  MUFU.EX2 R145, R47 ;  /* 0x0000002f00917308 */ /* 0x000fe60000000800 */
[C---:B------:R-:W-:Y:S01]  /*81a0*/  FMUL.FTZ R98, R0.reuse, R98 ;  /* 0x0000006200627220 */ /* 0x040fe20000410000 */
[C---:B------:R-:W-:Y:S01]  /*81b0*/  FMUL.FTZ R99, R0.reuse, R99 ;  /* 0x0000006300637220 */ /* 0x040fe20000410000 */
[----:B------:R-:W-:Y:S01]  /*81c0*/  FMUL.FTZ R18, R101, R122 ;  /* 0x0000007a65127220 */ /* 0x000fe20000410000 */
[C---:B------:R-:W-:Y:S01]  /*81d0*/  FMUL.FTZ R74, R0.reuse, R74 ;  /* 0x0000004a004a7220 */ /* 0x040fe20000410000 */
[-C--:B------:R-:W-:Y:S03]  /*81e0*/  HMMA.16816.F32.BF16 R12, R148, R146.reuse, R12 ;  /* 0x00000092940c723c */ /* 0x080fe6000004180c */
[----:B------:R3:W-:Y:S01]  /*81f0*/  MUFU.EX2 R173, R29 ;  /* 0x0000001d00ad7308 */ /* 0x0007e20000000800 */
[C---:B------:R-:W-:Y:S01]  /*8200*/  FMUL.FTZ R75, R0.reuse, R75 ;  /* 0x0000004b004b7220 */ /* 0x040fe20000410000 */
[----:B------:R-:W-:Y:S01]  /*8210*/  LOP3.LUT R105, R205, R158, R107, 0x96, !PT ;  /* 0x0000009ecd697212 */ /* 0x000fe200078e966b */
[----:B------:R-:W-:Y:S01]  /*8220*/  VIADD R144, R203, 0x646e171e ;  /* 0x646e171ecb907836 */ /* 0x000fe20000000000 */
[----:B------:R-:W-:Y:S01]  /*8230*/  LOP3.LUT R156, R205, R160, R157, 0x96, !PT ;  /* 0x000000a0cd9c7212 */ /* 0x000fe200078e969d */
[C---:B------:R-:W-:Y:S01]  /*8240*/  FMUL.FTZ R86, R0.reuse, R86 ;  /* 0x0000005600567220 */ /* 0x040fe20000410000 */
[C---:B------:R-:W-:Y:S04]  /*8250*/  HMMA.16816.F32.BF16 R16, R140.reuse, R146, R16 ;  /* 0x000000928c10723c */ /* 0x040fe80000041810 */
[----:B------:R-:W-:Y:S01]  /*8260*/  MUFU.EX2 R147, R45 ;  /* 0x0000002d00937308 */ /* 0x000fe20000000800 */
[----:B------:R-:W-:Y:S04]  /*8270*/  IMAD.WIDE.U32 R116, R105, -0x2daee0ad, RZ ;  /* 0xd2511f5369747825 */ /* 0x000fe800078e00ff */
[----:B------:R-:W-:Y:S01]  /*8280*/  FMUL.FTZ R87, R0, R87 ;  /* 0x0000005700577220 */ /* 0x000fe20000410000 */
[----:B------:R-:W-:Y:S01]  /*8290*/  ISETP.GT.AND P0, PT, R201, RZ, PT ;  /* 0x000000ffc900720c */ /* 0x000fe20003f04270 */
[--C-:B------:R-:W-:Y:S01]  /*82a0*/  FFMA.FTZ R66, R66, UR4, -R153.reuse ;  /* 0x0000000442427c23 */ /* 0x100fe20008010899 */
[-C--:B-1----:R-:W-:Y:S02]  /*82b0*/  HMMA.16816.F32.BF16 R68, R140, R108.reuse, R68 ;  /* 0x0000006c8c44723c */ /* 0x082fe40000041844 */
[----:B------:R-:W-:Y:S01]  /*82c0*/  MUFU.EX2 R146, R46 ;  /* 0x0000002e00927308 */ /* 0x000fe20000000800 */
[----:B------:R-:W-:Y:S01]  /*82d0*/  PRMT R119, R116, 0x7773, RZ ;  /* 0x0000777374777816 */ /* 0x000fe200000000ff */
[----:B------:R-:W-:Y:S01]  /*82e0*/  IMAD.WIDE.U32 R156, R156, -0x2daee0ad, RZ ;  /* 0xd2511f539c9c7825 */ /* 0x000fe200078e00ff */
[----:B------:R-:W-:Y:S03]  /*82f0*/  PRMT R118, R116, 0x7772, RZ ;  /* 0x0000777274767816 */ /* 0x000fe600000000ff */
[----:B---3--:R-:W-:Y:S01]  /*8300*/  FMUL.FTZ R29, R100, R133 ;  /* 0x00000085641d7220 */ /* 0x008fe20000410000 */
[C---:B------:R-:W-:Y:S03]  /*8310*/  HMMA.16816.F32.BF16 R72, R148.reuse, R108, R72 ;  /* 0x0000006c9448723c */ /* 0x040fe60000041848 */
[----:B------:R1:W-:Y:S01]  /*8320*/  MUFU.EX2 R172, R30 ;  /* 0x0000001e00ac7308 */ /* 0x0003e20000000800 */
[C---:B------:R-:W-:Y:S01]  /*8330*/  PRMT R109, R156.reuse, 0x7773, RZ ;  /* 0x000077739c6d7816 */ /* 0x040fe200000000ff */
[----:B------:R-:W-:Y:S01]  /*8340*/  IMAD.MOV.U32 R107, RZ, RZ, R116 ;  /* 0x000000ffff6b7224 */ /* 0x000fe200078e0074 */
[----:B------:R-:W-:Y:S01]  /*8350*/  PRMT R108, R156, 0x7772, RZ ;  /* 0x000077729c6c7816 */ /* 0x000fe200000000ff */
[--C-:B------:R-:W-:Y:S01]  /*8360*/  FFMA.FTZ R57, R57, UR4, -R154.reuse ;  /* 0x0000000439397c23 */ /* 0x100fe2000801089a */
[-C--:B------:R-:W-:Y:S05]  /*8370*/  HMMA.16816.F32.BF16 R76, R148, R110.reuse, R76 ;  /* 0x0000006e944c723c */ /* 0x080fea000004184c */
[----:B------:R3:W-:Y:S01]  /*8380*/  MUFU.EX2 R169, R25 ;  /* 0x0000001900a97308 */ /* 0x0007e20000000800 */
[----:B------:R-:W-:Y:S01]  /*8390*/  FFMA.FTZ R22, R22, UR4, -R153 ;  /* 0x0000000416167c23 */ /* 0x000fe20008010899 */
[----:B------:R-:W-:Y:S01]  /*83a0*/  PRMT R124, R108, 0x5410, R109 ;  /* 0x000054106c7c7816 */ /* 0x000fe2000000006d */
[----:B------:R-:W-:Y:S01]  /*83b0*/  FMUL.FTZ R33, R100, R125 ;  /* 0x0000007d64217220 */ /* 0x000fe20000410000 */
[----:B------:R-:W-:Y:S01]  /*83c0*/  PRMT R118, R118, 0x5410, R119 ;  /* 0x0000541076767816 */ /* 0x000fe20000000077 */
[C---:B------:R-:W-:Y:S01]  /*83d0*/  FMUL.FTZ R34, R101.reuse, R126 ;  /* 0x0000007e65227220 */ /* 0x040fe20000410000 */
[C---:B------:R-:W-:Y:S04]  /*83e0*/  HMMA.16816.F32.BF16 R80, R140.reuse, R110, R80 ;  /* 0x0000006e8c50723c */ /* 0x040fe80000041850 */
[----:B------:R4:W-:Y:S01]  /*83f0*/  MUFU.EX2 R178, R20 ;  /* 0x0000001400b27308 */ /* 0x0009e20000000800 */
[----:B------:R-:W5:Y:S01]  /*8400*/  LDSM.16.MT88.4 R108, [R192+0x6000] ;  /* 0x00600000c06c783b */ /* 0x000f620000004200 */
[----:B------:R-:W-:Y:S01]  /*8410*/  FMUL.FTZ R35, R101, R127 ;  /* 0x0000007f65237220 */ /* 0x000fe20000410000 */
[----:B------:R-:W-:Y:S01]  /*8420*/  LOP3.LUT R107, R107, 0xff, RZ, 0xc0, !PT ;  /* 0x000000ff6b6b7812 */ /* 0x000fe200078ec0ff */
[----:B-1----:R-:W-:Y:S01]  /*8430*/  FMUL.FTZ R30, R101, R134 ;  /* 0x00000086651e7220 */ /* 0x002fe20000410000 */
[----:B------:R-:W-:Y:S01]  /*8440*/  LOP3.LUT R105, R144, R168, R157, 0x96, !PT ;  /* 0x000000a890697212 */ /* 0x000fe200078e969d */
[----:B------:R-:W-:Y:S04]  /*8450*/  FFMA.FTZ R28, R28, UR4, -R154 ;  /* 0x000000041c1c7c23 */ /* 0x000fe8000801089a */
[----:B------:R1:W5:Y:S01]  /*8460*/  MUFU.EX2 R177, R21 ;  /* 0x0000001500b17308 */ /* 0x0003620000000800 */
[----:B------:R-:W-:Y:S01]  /*8470*/  PRMT R123, R156, 0x7771, RZ ;  /* 0x000077719c7b7816 */ /* 0x000fe200000000ff */
[-C--:B--2---:R-:W-:Y:S03]  /*8480*/  HMMA.16816.F32.BF16 R32, R140, R112.reuse, R32 ;  /* 0x000000708c20723c */ /* 0x084fe60000041820 */
[----:B------:R-:W-:Y:S01]  /*8490*/  LOP3.LUT R106, R144, R166, R117, 0x96, !PT ;  /* 0x000000a6906a7212 */ /* 0x000fe200078e9675 */
[----:B---3--:R-:W-:Y:S01]  /*84a0*/  FMUL.FTZ R25, R100, R137 ;  /* 0x0000008964197220 */ /* 0x008fe20000410000 */
[----:B------:R-:W-:Y:S03]  /*84b0*/  PRMT R117, R116, 0x7771, RZ ;  /* 0x0000777174757816 */ /* 0x000fe600000000ff */
[----:B------:R2:W-:Y:S01]  /*84c0*/  MUFU.EX2 R176, R22 ;  /* 0x0000001600b07308 */ /* 0x0005e20000000800 */
[----:B------:R-:W-:Y:S01]  /*84d0*/  IMAD.MOV.U32 R116, RZ, RZ, R156 ;  /* 0x000000ffff747224 */ /* 0x000fe200078e009c */
[C---:B------:R-:W-:Y:S04]  /*84e0*/  HMMA.16816.F32.BF16 R84, R148.reuse, R112, R84 ;  /* 0x000000709454723c */ /* 0x040fe80000041854 */
[----:B------:R-:W-:Y:S01]  /*84f0*/  PRMT R117, R107, 0x5410, R117 ;  /* 0x000054106b757816 */ /* 0x000fe20000000075 */
[--C-:B------:R-:W-:Y:S03]  /*8500*/  FFMA.FTZ R107, R23, UR4, -R153.reuse ;  /* 0x00000004176b7c23 */ /* 0x100fe60008010899 */
[----:B------:R3:W-:Y:S01]  /*8510*/  MUFU.EX2 R174, R28 ;  /* 0x0000001c00ae7308 */ /* 0x0007e20000000800 */
[C---:B----4-:R-:W-:Y:S01]  /*8520*/  FMUL.FTZ R20, R3.reuse, R128 ;  /* 0x0000008003147220 */ /* 0x050fe20000410000 */
[----:B-1----:R-:W-:Y:S01]  /*8530*/  FMUL.FTZ R21, R3, R129 ;  /* 0x0000008103157220 */ /* 0x002fe20000410000 */
[----:B------:R-:W-:Y:S01]  /*8540*/  FMUL.FTZ R23, R0, R131 ;  /* 0x0000008300177220 */ /* 0x000fe20000410000 */
[----:B------:R-:W-:Y:S01]  /*8550*/  LOP3.LUT R112, R106, 0xffff, RZ, 0xc0, !PT ;  /* 0x0000ffff6a707812 */ /* 0x000fe200078ec0ff */
[----:B------:R-:W-:Y:S01]  /*8560*/  FFMA.FTZ R24, R24, UR4, -R154 ;  /* 0x0000000418187c23 */ /* 0x000fe2000801089a */
[----:B------:R-:W-:Y:S01]  /*8570*/  LOP3.LUT R113, R106, 0xff, RZ, 0xc0, !PT ;  /* 0x000000ff6a717812 */ /* 0x000fe200078ec0ff */
[----:B------:R-:W-:Y:S03]  /*8580*/  FFMA.FTZ R50, R50, UR4, -R153 ;  /* 0x0000000432327c23 */ /* 0x000fe60008010899 */
[----:B------:R1:W-:Y:S01]  /*8590*/  MUFU.EX2 R175, R107 ;  /* 0x0000006b00af7308 */ /* 0x0003e20000000800 */
[----:B--2---:R-:W-:Y:S01]  /*85a0*/  FMUL.FTZ R22, R0, R130 ;  /* 0x0000008200167220 */ /* 0x004fe20000410000 */
[----:B------:R-:W-:Y:S01]  /*85b0*/  LOP3.LUT R116, R116, 0xff, RZ, 0xc0, !PT ;  /* 0x000000ff74747812 */ /* 0x000fe200078ec0ff */
[----:B------:R-:W-:Y:S01]  /*85c0*/  FFMA.FTZ R42, R42, UR4, -R155 ;  /* 0x000000042a2a7c23 */ /* 0x000fe2000801089b */
[----:B------:R-:W-:Y:S01]  /*85d0*/  SHF.R.U32.HI R112, RZ, 0x8, R112 ;  /* 0x00000008ff707819 */ /* 0x000fe20000011670 */
[----:B------:R-:W-:Y:S01]  /*85e0*/  FFMA.FTZ R67, R67, UR4, -R153 ;  /* 0x0000000443437c23 */ /* 0x000fe20008010899 */
[----:B------:R-:W-:Y:S01]  /*85f0*/  PRMT R123, R116, 0x5410, R123 ;  /* 0x00005410747b7816 */ /* 0x000fe2000000007b */
[--C-:B------:R-:W-:Y:S01]  /*8600*/  FFMA.FTZ R58, R58, UR4, -R155.reuse ;  /* 0x000000043a3a7c23 */ /* 0x100fe2000801089b */
[-C--:B------:R-:W-:Y:S02]  /*8610*/  HMMA.16816.F32.BF16 R20, R148, R114.reuse, R20 ;  /* 0x000000729414723c */ /* 0x080fe40000041814 */
[----:B------:R-:W-:Y:S01]  /*8620*/  MUFU.EX2 R156, R38 ;  /* 0x00000026009c7308 */ /* 0x000fe20000000800 */
[----:B------:R-:W-:Y:S01]  /*8630*/  LOP3.LUT R116, R105, 0xff, RZ, 0xc0, !PT ;  /* 0x000000ff69747812 */ /* 0x000fe200078ec0ff */
[--C-:B------:R-:W-:Y:S01]  /*8640*/  FFMA.FTZ R59, R59, UR4, -R155.reuse ;  /* 0x000000043b3b7c23 */ /* 0x100fe2000801089b */
[----:B------:R-:W-:Y:S01]  /*8650*/  PRMT R122, R113, 0x5410, R112 ;  /* 0x00005410717a7816 */ /* 0x000fe20000000070 */
[----:B------:R-:W-:Y:S01]  /*8660*/  FFMA.FTZ R60, R60, UR4, -R154 ;  /* 0x000000043c3c7c23 */ /* 0x000fe2000801089a */
[----:B---3--:R-:W-:Y:S01]  /*8670*/  PRMT R28, R106, 0x7632, R28 ;  /* 0x000076326a1c7816 */ /* 0x008fe2000000001c */
[C---:B------:R-:W-:Y:S04]  /*8680*/  HMMA.16816.F32.BF16 R88, R140.reuse, R114, R88 ;  /* 0x000000728c58723c */ /* 0x040fe80000041858 */
[----:B------:R-:W-:Y:S01]  /*8690*/  MUFU.EX2 R170, R24 ;  /* 0x0000001800aa7308 */ /* 0x000fe20000000800 */
[----:B------:R-:W-:Y:S01]  /*86a0*/  SHF.R.U32.HI R115, RZ, 0x18, R106 ;  /* 0x00000018ff737819 */ /* 0x000fe2000001166a */
[----:B-1----:R-:W-:Y:S01]  /*86b0*/  FFMA.FTZ R107, R31, UR4, -R155 ;  /* 0x000000041f6b7c23 */ /* 0x002fe2000801089b */
[----:B------:R-:W-:Y:S01]  /*86c0*/  LOP3.LUT R106, R105, 0xffff, RZ, 0xc0, !PT ;  /* 0x0000ffff696a7812 */ /* 0x000fe200078ec0ff */
[----:B------:R-:W-:Y:S01]  /*86d0*/  FMUL.FTZ R31, R101, R135 ;  /* 0x00000087651f7220 */ /* 0x000fe20000410000 */
[----:B------:R-:W-:Y:S05]  /*86e0*/  PRMT R112, R105, 0x7632, R112 ;  /* 0x0000763269707816 */ /* 0x000fea0000000070 */
[----:B------:R1:W2:Y:S01]  /*86f0*/  MUFU.EX2 R168, R26 ;  /* 0x0000001a00a87308 */ /* 0x0002a20000000800 */
[----:B------:R-:W-:Y:S01]  /*8700*/  SHF.R.U32.HI R114, RZ, 0x18, R105 ;  /* 0x00000018ff727819 */ /* 0x000fe20000011669 */
[----:B------:R-:W-:Y:S01]  /*8710*/  FFMA.FTZ R62, R62, UR4, -R155 ;  /* 0x000000043e3e7c23 */ /* 0x000fe2000801089b */
[----:B------:R-:W-:Y:S01]  /*8720*/  SHF.R.U32.HI R106, RZ, 0x8, R106 ;  /* 0x00000008ff6a7819 */ /* 0x000fe2000001166a */
[----:B------:R-:W-:Y:S01]  /*8730*/  FFMA.FTZ R3, R3, R217, R225 ;  /* 0x000000d903037223 */ /* 0x000fe200000100e1 */
[----:B------:R-:W-:Y:S01]  /*8740*/  LOP3.LUT R105, R112, 0xff, RZ, 0xc0, !PT ;  /* 0x000000ff70697812 */ /* 0x000fe200078ec0ff */
[----:B------:R-:W-:Y:S01]  /*8750*/  FFMA.FTZ R0, R0, R218, R224 ;  /* 0x000000da00007223 */ /* 0x000fe200000100e0 */
[----:B------:R-:W-:Y:S03]  /*8760*/  PRMT R120, R116, 0x5410, R106 ;  /* 0x0000541074787816 */ /* 0x000fe6000000006a */
[----:B------:R3:W-:Y:S01]  /*8770*/  MUFU.EX2 R167, R27 ;  /* 0x0000001b00a77308 */ /* 0x0007e20000000800 */
[----:B------:R-:W-:Y:S01]  /*8780*/  PRMT R121, R105, 0x5410, R114 ;  /* 0x0000541069797816 */ /* 0x000fe20000000072 */
[----:B------:R-:W-:Y:S01]  /*8790*/  FADD.FTZ R0, R187, R0 ;  /* 0x00000000bb007221 */ /* 0x000fe20000010000 */
[----:B------:R-:W-:Y:S02]  /*87a0*/  LOP3.LUT R106, R118, 0xff00ff, RZ, 0xc0, !PT ;  /* 0x00ff00ff766a7812 */ /* 0x000fe400078ec0ff */
[--C-:B------:R-:W-:Y:S01]  /*87b0*/  HSET2.LE.AND R105, R117, R200.reuse, PT ;  /* 0x000000c875697233 */ /* 0x100fe20003803000 */
[----:B------:R-:W-:Y:S01]  /*87c0*/  FADD.FTZ R0, R184, R0 ;  /* 0x00000000b8007221 */ /* 0x000fe20000010000 */
[----:B------:R-:W4:Y:S01]  /*87d0*/  LDSM.16.MT88.4 R116, [R188+0x6800] ;  /* 0x00680000bc74783b */ /* 0x000f220000004200 */
[----:B------:R-:W-:Y:S01]  /*87e0*/  LOP3.LUT R113, R28, 0xff, RZ, 0xc0, !PT ;  /* 0x000000ff1c717812 */ /* 0x000fe200078ec0ff */
[----:B------:R-:W-:Y:S01]  /*87f0*/  FMUL.FTZ R28, R100, R132 ;  /* 0x00000084641c7220 */ /* 0x000fe20000410000 */
[----:B-1----:R-:W-:Y:S01]  /*8800*/  FMUL.FTZ R26, R101, R138 ;  /* 0x0000008a651a7220 */ /* 0x002fe20000410000 */
[--C-:B------:R-:W-:Y:S01]  /*8810*/  HSET2.LE.AND R120, R120, R200.reuse, PT ;  /* 0x000000c878787233 */ /* 0x100fe20003803000 */
[----:B------:R1:W1:Y:S01]  /*8820*/  MUFU.EX2 R171, R107 ;  /* 0x0000006b00ab7308 */ /* 0x0002620000000800 */
[--C-:B------:R-:W-:Y:S01]  /*8830*/  HSET2.LE.AND R121, R121, R200.reuse, PT ;  /* 0x000000c879797233 */ /* 0x100fe20003803000 */
[----:B------:R-:W-:Y:S01]  /*8840*/  FADD.FTZ R0, R183, R0 ;  /* 0x00000000b7007221 */ /* 0x000fe20000010000 */
[--C-:B------:R-:W-:Y:S01]  /*8850*/  HSET2.LE.AND R24, R106, R200.reuse, PT ;  /* 0x000000c86a187233 */ /* 0x100fe20003803000 */
[-C--:B-----5:R-:W-:Y:S03]  /*8860*/  HMMA.16816.F32.BF16 R28, R140, R108.reuse, R28 ;  /* 0x0000006c8c1c723c */ /* 0x0a0fe6000004181c */
[----:B---3--:R-:W-:Y:S01]  /*8870*/  FMUL.FTZ R27, R101, R139 ;  /* 0x0000008b651b7220 */ /* 0x008fe20000410000 */
[----:B------:R-:W-:Y:S02]  /*8880*/  F2FP.BF16.F32.PACK_AB R114, R181, R182 ;  /* 0x000000b6b572723e */ /* 0x000fe400000010ff */
[----:B------:R-:W-:Y:S01]  /*8890*/  MUFU.EX2 R158, R36 ;  /* 0x00000024009e7308 */ /* 0x000fe20000000800 */
[----:B------:R-:W-:Y:S01]  /*88a0*/  F2FP.BF16.F32.PACK_AB R112, R177, R178 ;  /* 0x000000b2b170723e */ /* 0x000fe200000010ff */
[----:B------:R-:W-:Y:S01]  /*88b0*/  FFMA.FTZ R101, R101, R216, R227 ;  /* 0x000000d865657223 */ /* 0x000fe200000100e3 */
[C---:B------:R-:W-:Y:S04]  /*88c0*/  HMMA.16816.F32.BF16 R92, R148.reuse, R108, R92 ;  /* 0x0000006c945c723c */ /* 0x040fe8000004185c */
[----:B------:R-:W-:Y:S03]  /*88d0*/  PRMT R113, R113, 0x5410, R115 ;  /* 0x0000541071717816 */ /* 0x000fe60000000073 */
[----:B------:R-:W-:Y:S01]  /*88e0*/  MUFU.EX2 R160, R51 ;  /* 0x0000003300a07308 */ /* 0x000fe20000000800 */
[----:B------:R-:W-:Y:S01]  /*88f0*/  F2FP.BF16.F32.PACK_AB R115, R179, R180 ;  /* 0x000000b4b373723e */ /* 0x000fe200000010ff */
[----:B--2---:R-:W-:Y:S01]  /*8900*/  FADD.FTZ R0, R168, R0 ;  /* 0x00000000a8007221 */ /* 0x004fe20000010000 */
[-C--:B------:R-:W-:Y:S03]  /*8910*/  HMMA.16816.F32.BF16 R96, R148, R110.reuse, R96 ;  /* 0x0000006e9460723c */ /* 0x080fe60000041860 */
[----:B------:R-:W-:Y:S01]  /*8920*/  LOP3.LUT R115, R115, R24, RZ, 0xc0, !PT ;  /* 0x0000001873737212 */ /* 0x000fe200078ec0ff */
[----:B------:R-:W-:Y:S01]  /*8930*/  FMUL.FTZ R24, R100, R136 ;  /* 0x0000008864187220 */ /* 0x000fe20000410000 */
[----:B------:R-:W-:Y:S02]  /*8940*/  LOP3.LUT R114, R114, R105, RZ, 0xc0, !PT ;  /* 0x0000006972727212 */ /* 0x000fe400078ec0ff */
[----:B------:R-:W-:Y:S01]  /*8950*/  MUFU.EX2 R150, R41 ;  /* 0x0000002900967308 */ /* 0x000fe20000000800 */
[--C-:B------:R-:W-:Y:S01]  /*8960*/  HSET2.LE.AND R105, R122, R200.reuse, PT ;  /* 0x000000c87a697233 */ /* 0x100fe20003803000 */
[----:B------:R-:W-:Y:S01]  /*8970*/  FFMA.FTZ R100, R100, R215, R223 ;  /* 0x000000d764647223 */ /* 0x000fe200000100df */
[--C-:B------:R-:W-:Y:S01]  /*8980*/  HSET2.LE.AND R106, R113, R200.reuse, PT ;  /* 0x000000c8716a7233 */ /* 0x100fe20003803000 */
[----:B------:R-:W-:Y:S01]  /*8990*/  HMMA.16816.F32.BF16 R24, R140, R110, R24 ;  /* 0x0000006e8c18723c */ /* 0x000fe20000041818 */
[----:B------:R-:W2:Y:S05]  /*89a0*/  LDSM.16.MT88.4 R108, [R193+0x6800] ;  /* 0x00680000c16c783b */ /* 0x000eaa0000004200 */
[----:B------:R3:W-:Y:S01]  /*89b0*/  MUFU.EX2 R165, R49 ;  /* 0x0000003100a57308 */ /* 0x0007e20000000800 */
[----:B------:R-:W-:Y:S02]  /*89c0*/  F2FP.BF16.F32.PACK_AB R113, R175, R176 ;  /* 0x000000b0af71723e */ /* 0x000fe400000010ff */
[--C-:B-1----:R-:W-:Y:S02]  /*89d0*/  HSET2.LE.AND R107, R123, R200.reuse, PT ;  /* 0x000000c87b6b7233 */ /* 0x102fe40003803000 */
[----:B------:R-:W-:Y:S02]  /*89e0*/  LOP3.LUT R123, R124, 0xff00ff, RZ, 0xc0, !PT ;  /* 0x00ff00ff7c7b7812 */ /* 0x000fe400078ec0ff */
[----:B------:R-:W-:Y:S03]  /*89f0*/  F2FP.BF16.F32.PACK_AB R122, R173, R174 ;  /* 0x000000aead7a723e */ /* 0x000fe600000010ff */
[----:B------:R1:W5:Y:S01]  /*8a00*/  MUFU.EX2 R166, R48 ;  /* 0x0000003000a67308 */ /* 0x0003620000000800 */
[----:B------:R-:W-:Y:S02]  /*8a10*/  LOP3.LUT R112, R112, R105, RZ, 0xc0, !PT ;  /* 0x0000006970707212 */ /* 0x000fe400078ec0ff */
[----:B------:R-:W-:Y:S02]  /*8a20*/  LOP3.LUT R113, R113, R106, RZ, 0xc0, !PT ;  /* 0x0000006a71717212 */ /* 0x000fe400078ec0ff */
[----:B------:R-:W-:Y:S02]  /*8a30*/  LOP3.LUT R122, R122, R107, RZ, 0xc0, !PT ;  /* 0x0000006b7a7a7212 */ /* 0x000fe400078ec0ff */
[--C-:B------:R-:W-:Y:S03]  /*8a40*/  HSET2.LE.AND R123, R123, R200.reuse, PT ;  /* 0x000000c87b7b7233 */ /* 0x100fe60003803000 */
[----:B------:R-:W-:Y:S01]  /*8a50*/  MUFU.EX2 R148, R44 ;  /* 0x0000002c00947308 */ /* 0x000fe20000000800 */
[----:B------:R-:W-:Y:S01]  /*8a60*/  F2FP.BF16.F32.PACK_AB R105, R171, R172 ;  /* 0x000000acab69723e */ /* 0x000fe200000010ff */
[-C--:B----4-:R-:W-:Y:S05]  /*8a70*/  HMMA.16816.F32.BF16 R4, R112, R116.reuse, R4 ;  /* 0x000000747004723c */ /* 0x090fea0000041804 */
[----:B------:R-:W-:Y:S03]  /*8a80*/  F2FP.BF16.F32.PACK_AB R106, R169, R170 ;  /* 0x000000aaa96a723e */ /* 0x000fe600000010ff */
[----:B------:R-:W-:Y:S01]  /*8a90*/  MUFU.EX2 R142, R65 ;  /* 0x00000041008e7308 */ /* 0x000fe20000000800 */
[----:B------:R-:W-:Y:S02]  /*8aa0*/  F2FP.BF16.F32.PACK_AB R107, R167, R168 ;  /* 0x000000a8a76b723e */ /* 0x000fe400000010ff */
[----:B------:R-:W-:Y:S01]  /*8ab0*/  LOP3.LUT R123, R105, R123, RZ, 0xc0, !PT ;  /* 0x0000007b697b7212 */ /* 0x000fe200078ec0ff */
[----:B------:R-:W-:Y:S01]  /*8ac0*/  VIADD R105, R162, 0x1 ;  /* 0x00000001a2697836 */ /* 0x000fe20000000000 */
[----:B------:R-:W-:Y:S02]  /*8ad0*/  LOP3.LUT R120, R106, R120, RZ, 0xc0, !PT ;  /* 0x000000786a787212 */ /* 0x000fe400078ec0ff */
[----:B------:R-:W-:Y:S03]  /*8ae0*/  LOP3.LUT R121, R107, R121, RZ, 0xc0, !PT ;  /* 0x000000796b797212 */ /* 0x000fe600078ec0ff */
[----:B------:R-:W-:Y:S01]  /*8af0*/  MUFU.EX2 R141, R66 ;  /* 0x00000042008d7308 */ /* 0x000fe20000000800 */
[----:B------:R-:W-:Y:S03]  /*8b00*/  LOP3.LUT R105, R235, R203, R105, 0x96, !PT ;  /* 0x000000cbeb697212 */ /* 0x000fe600078e9669 */
[C---:B------:R-:W-:Y:S06]  /*8b10*/  HMMA.16816.F32.BF16 R8, R120.reuse, R116, R8 ;  /* 0x000000747808723c */ /* 0x040fec0000041808 */
[----:B------:R4:W5:Y:S01]  /*8b20*/  MUFU.EX2 R162, R50 ;  /* 0x0000003200a27308 */ /* 0x0009620000000800 */
[----:B------:R-:W-:Y:S01]  /*8b30*/  IMAD.WIDE.U32 R106, R105, -0x326172a9, RZ ;  /* 0xcd9e8d57696a7825 */ /* 0x000fe200078e00ff */
[-C--:B------:R-:W-:Y:S08]  /*8b40*/  HMMA.16816.F32.BF16 R12, R120, R118.reuse, R12 ;  /* 0x00000076780c723c */ /* 0x080ff0000004180c */
[----:B------:R-:W-:Y:S01]  /*8b50*/  MUFU.EX2 R143, R64 ;  /* 0x00000040008f7308 */ /* 0x000fe20000000800 */
[C---:B------:R-:W-:Y:S02]  /*8b60*/  LOP3.LUT R105, R107.reuse, R222, RZ, 0x3c, !PT ;  /* 0x000000de6b697212 */ /* 0x040fe400078e3cff */
[C---:B---3--:R-:W-:Y:S02]  /*8b70*/  LOP3.LUT R49, R106.reuse, R221, RZ, 0x3c, !PT ;  /* 0x000000dd6a317212 */ /* 0x048fe400078e3cff */
[----:B-1----:R-:W-:Y:S01]  /*8b80*/  LOP3.LUT R48, R107, R220, RZ, 0x3c, !PT ;  /* 0x000000dc6b307212 */ /* 0x002fe200078e3cff */
[C---:B------:R-:W-:Y:S01]  /*8b90*/  HMMA.16816.F32.BF16 R16, R112.reuse, R118, R16 ;  /* 0x000000767010723c */ /* 0x040fe20000041810 */
[----:B------:R-:W1:Y:S03]  /*8ba0*/  LDSM.16.MT88.4 R116, [R189+0x6800] ;  /* 0x00680000bd74783b */ /* 0x000e660000004200 */
[----:B------:R-:W-:Y:S01]  /*8bb0*/  MUFU.EX2 R140, R67 ;  /* 0x00000043008c7308 */ /* 0x000fe20000000800 */
[----:B------:R-:W-:Y:S01]  /*8bc0*/  LOP3.LUT R106, R106, R219, RZ, 0x3c, !PT ;  /* 0x000000db6a6a7212 */ /* 0x000fe200078e3cff */
[----:B------:R-:W-:Y:S02]  /*8bd0*/  IMAD.WIDE.U32 R130, R49, -0x2daee0ad, RZ ;  /* 0xd2511f5331827825 */ /* 0x000fe400078e00ff */
[-C--:B--2---:R-:W-:Y:S06]  /*8be0*/  HMMA.16816.F32.BF16 R68, R112, R108.reuse, R68 ;  /* 0x0000006c7044723c */ /* 0x084fec0000041844 */
[----:B------:R-:W-:Y:S01]  /*8bf0*/  MUFU.EX2 R67, R57 ;  /* 0x0000003900437308 */ /* 0x000fe20000000800 */
[----:B------:R-:W-:Y:S04]  /*8c00*/  IMAD.WIDE.U32 R126, R105, -0x2daee0ad, RZ ;  /* 0xd2511f53697e7825 */ /* 0x000fe800078e00ff */
[----:B------:R-:W-:Y:S01]  /*8c10*/  IMAD.WIDE.U32 R124, R48, -0x2daee0ad, RZ ;  /* 0xd2511f53307c7825 */ /* 0x000fe200078e00ff */
[C---:B------:R-:W-:Y:S04]  /*8c20*/  HMMA.16816.F32.BF16 R72, R120.reuse, R108, R72 ;  /* 0x0000006c7848723c */ /* 0x040fe80000041848 */
[----:B------:R-:W-:Y:S01]  /*8c30*/  MUFU.EX2 R58, R58 ;  /* 0x0000003a003a7308 */ /* 0x000fe20000000800 */
[----:B------:R-:W-:Y:S01]  /*8c40*/  IMAD.WIDE.U32 R106, R106, -0x2daee0ad, RZ ;  /* 0xd2511f536a6a7825 */ /* 0x000fe200078e00ff */
[----:B------:R-:W-:Y:S02]  /*8c50*/  LOP3.LUT R105, R164, R126, R131, 0x96, !PT ;  /* 0x0000007ea4697212 */ /* 0x000fe400078e9683 */
[-C--:B------:R-:W-:Y:S01]  /*8c60*/  LOP3.LUT R49, R242, R163.reuse, R127, 0x96, !PT ;  /* 0x000000a3f2317212 */ /* 0x080fe200078e967f */
[-C--:B------:R-:W-:Y:S05]  /*8c70*/  HMMA.16816.F32.BF16 R76, R120, R110.reuse, R76 ;  /* 0x0000006e784c723c */ /* 0x080fea000004184c */
[----:B------:R-:W-:Y:S01]  /*8c80*/  MUFU.EX2 R59, R59 ;  /* 0x0000003b003b7308 */ /* 0x000fe20000000800 */
[----:B------:R-:W-:Y:S01]  /*8c90*/  LOP3.LUT R48, R164, R124, R107, 0x96, !PT ;  /* 0x0000007ca4307212 */ /* 0x000fe200078e966b */
[----:B------:R-:W-:Y:S04]  /*8ca0*/  IMAD.WIDE.U32 R128, R105, -0x326172a9, RZ ;  /* 0xcd9e8d5769807825 */ /* 0x000fe800078e00ff */
[----:B------:R-:W-:Y:S01]  /*8cb0*/  FFMA.FTZ R105, R39, UR4, -R153 ;  /* 0x0000000427697c23 */ /* 0x000fe20008010899 */
[----:B----4-:R-:W-:Y:S01]  /*8cc0*/  LOP3.LUT R50, R240, R163, R125, 0x96, !PT ;  /* 0x000000a3f0327212 */ /* 0x010fe200078e967d */
[C---:B------:R-:W-:Y:S02]  /*8cd0*/  HMMA.16816.F32.BF16 R80, R112.reuse, R110, R80 ;  /* 0x0000006e7050723c */ /* 0x040fe40000041850 */
[----:B------:R2:W-:Y:S02]  /*8ce0*/  MUFU.EX2 R151, R105 ;  /* 0x0000006900977308 */ /* 0x0005e40000000800 */
[----:B------:R-:W-:Y:S04]  /*8cf0*/  IMAD.WIDE.U32 R126, R48, -0x326172a9, RZ ;  /* 0xcd9e8d57307e7825 */ /* 0x000fe800078e00ff */
[--C-:B------:R-:W-:Y:S01]  /*8d00*/  FFMA.FTZ R48, R37, UR4, -R152.reuse ;  /* 0x0000000425307c23 */ /* 0x100fe20008010898 */
[----:B------:R-:W-:Y:S01]  /*8d10*/  FFMA.FTZ R152, R53, UR4, -R152 ;  /* 0x0000000435987c23 */ /* 0x000fe20008010898 */
[----:B------:R-:W-:Y:S01]  /*8d20*/  IMAD.WIDE.U32 R124, R49, -0x326172a9, RZ ;  /* 0xcd9e8d57317c7825 */ /* 0x000fe200078e00ff */
[-C--:B-1----:R-:W-:Y:S01]  /*8d30*/  HMMA.16816.F32.BF16 R32, R112, R116.reuse, R32 ;  /* 0x000000747020723c */ /* 0x082fe20000041820 */
[----:B------:R1:W3:Y:S02]  /*8d40*/  MUFU.EX2 R157, R48 ;  /* 0x00000030009d7308 */ /* 0x0002e40000000800 */
[----:B------:R-:W-:Y:S01]  /*8d50*/  IMAD.WIDE.U32 R108, R50, -0x326172a9, RZ ;  /* 0xcd9e8d57326c7825 */ /* 0x000fe200078e00ff */
[----:B------:R-:W-:Y:S02]  /*8d60*/  LOP3.LUT R36, R232, R208, R125, 0x96, !PT ;  /* 0x000000d0e8247212 */ /* 0x000fe400078e967d */
[----:B------:R-:W-:Y:S01]  /*8d70*/  LOP3.LUT R50, R207, R124, R129, 0x96, !PT ;  /* 0x0000007ccf327212 */ /* 0x000fe200078e9681 */
[----:B------:R-:W-:Y:S01]  /*8d80*/  FFMA.FTZ R153, R55, UR4, -R153 ;  /* 0x0000000437997c23 */ /* 0x000fe20008010899 */
[C---:B------:R-:W-:Y:S03]  /*8d90*/  HMMA.16816.F32.BF16 R84, R120.reuse, R116, R84 ;  /* 0x000000747854723c */ /* 0x040fe60000041854 */
[----:B------:R-:W-:Y:S01]  /*8da0*/  MUFU.EX2 R152, R152 ;  /* 0x0000009800987308 */ /* 0x000fe20000000800 */
[----:B------:R-:W-:Y:S01]  /*8db0*/  LOP3.LUT R37, R207, R108, R127, 0x96, !PT ;  /* 0x0000006ccf257212 */ /* 0x000fe200078e967f */
[----:B------:R-:W-:Y:S01]  /*8dc0*/  IMAD.WIDE.U32 R134, R50, -0x2daee0ad, RZ ;  /* 0xd2511f5332867825 */ /* 0x000fe200078e00ff */
[----:B------:R-:W-:Y:S02]  /*8dd0*/  LOP3.LUT R49, R230, R208, R109, 0x96, !PT ;  /* 0x000000d0e6317212 */ /* 0x000fe400078e966d */
[-C--:B------:R-:W-:Y:S05]  /*8de0*/  HMMA.16816.F32.BF16 R20, R120, R118.reuse, R20 ;  /* 0x000000767814723c */ /* 0x080fea0000041814 */
[----:B------:R-:W-:Y:S01]  /*8df0*/  MUFU.EX2 R153, R153 ;  /* 0x0000009900997308 */ /* 0x000fe20000000800 */
[----:B------:R-:W-:Y:S04]  /*8e00*/  IMAD.WIDE.U32 R108, R36, -0x2daee0ad, RZ ;  /* 0xd2511f53246c7825 */ /* 0x000fe800078e00ff */
[--C-:B--2---:R-:W-:Y:S01]  /*8e10*/  FFMA.FTZ R105, R40, UR4, -R154.reuse ;  /* 0x0000000428697c23 */ /* 0x104fe2000801089a */
[----:B------:R-:W-:Y:S01]  /*8e20*/  FFMA.FTZ R154, R61, UR4, -R154 ;  /* 0x000000043d9a7c23 */ /* 0x000fe2000801089a */
[----:B------:R-:W-:Y:S01]  /*8e30*/  IMAD.WIDE.U32 R132, R37, -0x2daee0ad, RZ ;  /* 0xd2511f5325847825 */ /* 0x000fe200078e00ff */
[C---:B------:R-:W-:Y:S02]  /*8e40*/  HMMA.16816.F32.BF16 R88, R112.reuse, R118, R88 ;  /* 0x000000767058723c */ /* 0x040fe40000041858 */
[----:B------:R-:W-:Y:S02]  /*8e50*/  MUFU.EX2 R60, R60 ;  /* 0x0000003c003c7308 */ /* 0x000fe40000000800 */
[----:B-1----:R-:W-:Y:S01]  /*8e60*/  LOP3.LUT R48, R159, R108, R135, 0x96, !PT ;  /* 0x0000006c9f307212 */ /* 0x002fe200078e9687 */
[----:B------:R-:W-:Y:S01]  /*8e70*/  IMAD.WIDE.U32 R50, R49, -0x2daee0ad, RZ ;  /* 0xd2511f5331327825 */ /* 0x000fe200078e00ff */
[----:B------:R-:W-:Y:S06]  /*8e80*/  LOP3.LUT R36, R161, R130, R109, 0x96, !PT ;  /* 0x00000082a1247212 */ /* 0x000fec00078e966d */
[----:B------:R1:W2:Y:S01]  /*8e90*/  MUFU.EX2 R135, R105 ;  /* 0x0000006900877308 */ /* 0x0002a20000000800 */
[----:B------:R-:W-:Y:S01]  /*8ea0*/  LOP3.LUT R50, R159, R50, R133, 0x96, !PT ;  /* 0x000000329f327212 */ /* 0x000fe200078e9685 */
[----:B------:R-:W-:Y:S01]  /*8eb0*/  IMAD.WIDE.U32 R48, R48, -0x326172a9, RZ ;  /* 0xcd9e8d5730307825 */ /* 0x000fe200078e00ff */
[----:B------:R-:W-:Y:S03]  /*8ec0*/  LOP3.LUT R106, R161, R106, R51, 0x96, !PT ;  /* 0x0000006aa16a7212 */ /* 0x000fe600078e9633 */
[----:B------:R-:W-:Y:S01]  /*8ed0*/  IMAD.WIDE.U32 R50, R50, -0x326172a9, RZ ;  /* 0xcd9e8d5732327825 */ /* 0x000fe200078e00ff */
[C---:B------:R-:W-:Y:S03]  /*8ee0*/  PRMT R110, R48.reuse, 0x7771, RZ ;  /* 0x00007771306e7816 */ /* 0x040fe600000000ff */
[----:B------:R4:W-:Y:S01]  /*8ef0*/  MUFU.EX2 R133, R42 ;  /* 0x0000002a00857308 */ /* 0x0009e20000000800 */
[C---:B------:R-:W-:Y:S01]  /*8f00*/  PRMT R109, R48.reuse, 0x7773, RZ ;  /* 0x00007773306d7816 */ /* 0x040fe200000000ff */
[----:B------:R-:W-:Y:S01]  /*8f10*/  IMAD.MOV.U32 R107, RZ, RZ, R48 ;  /* 0x000000ffff6b7224 */ /* 0x000fe200078e0030 */
[----:B------:R-:W-:Y:S01]  /*8f20*/  PRMT R108, R48, 0x7772, RZ ;  /* 0x00007772306c7816 */ /* 0x000fe200000000ff */
[----:B------:R-:W-:Y:S02]  /*8f30*/  IMAD.MOV.U32 R48, RZ, RZ, R50 ;  /* 0x000000ffff307224 */ /* 0x000fe400078e0032 */
[----:B------:R-:W-:Y:S01]  /*8f40*/  IMAD.WIDE.U32 R124, R36, -0x326172a9, RZ ;  /* 0xcd9e8d57247c7825 */ /* 0x000fe200078e00ff */
[----:B------:R-:W-:Y:S01]  /*8f50*/  PRMT R108, R108, 0x5410, R109 ;  /* 0x000054106c6c7816 */ /* 0x000fe2000000006d */
[----:B------:R-:W5:Y:S01]  /*8f60*/  LDSM.16.MT88.4 R36, [R192+0x6800] ;  /* 0x00680000c024783b */ /* 0x000f620000004200 */
[----:B-1----:R-:W-:Y:S01]  /*8f70*/  PRMT R105, R50, 0x7772, RZ ;  /* 0x0000777232697816 */ /* 0x002fe200000000ff */
[----:B------:R-:W-:Y:S01]  /*8f80*/  IMAD.WIDE.U32 R116, R106, -0x326172a9, RZ ;  /* 0xcd9e8d576a747825 */ /* 0x000fe200078e00ff */
[C---:B------:R-:W-:Y:S01]  /*8f90*/  PRMT R106, R50.reuse, 0x7773, RZ ;  /* 0x00007773326a7816 */ /* 0x040fe200000000ff */
[----:B------:R-:W-:Y:S01]  /*8fa0*/  MUFU.EX2 R154, R154 ;  /* 0x0000009a009a7308 */ /* 0x000fe20000000800 */
[----:B------:R-:W-:Y:S02]  /*8fb0*/  PRMT R50, R50, 0x7771, RZ ;  /* 0x0000777132327816 */ /* 0x000fe400000000ff */
[----:B------:R-:W-:Y:S02]  /*8fc0*/  LOP3.LUT R48, R48, 0xff, RZ, 0xc0, !PT ;  /* 0x000000ff30307812 */ /* 0x000fe400078ec0ff */
[----:B------:R-:W-:Y:S02]  /*8fd0*/  LOP3.LUT R40, R206, R124, R49, 0x96, !PT ;  /* 0x0000007cce287212 */ /* 0x000fe400078e9631 */
[----:B------:R-:W-:Y:S01]  /*8fe0*/  PRMT R109, R48, 0x5410, R50 ;  /* 0x00005410306d7816 */ /* 0x000fe20000000032 */
[--C-:B------:R-:W-:Y:S01]  /*8ff0*/  FFMA.FTZ R48, R43, UR4, -R155.reuse ;  /* 0x000000042b307c23 */ /* 0x100fe2000801089b */
[----:B------:R-:W-:Y:S01]  /*9000*/  LOP3.LUT R49, R107, 0xff, RZ, 0xc0, !PT ;  /* 0x000000ff6b317812 */ /* 0x000fe200078ec0ff */
[----:B------:R-:W-:Y:S01]  /*9010*/  FFMA.FTZ R155, R63, UR4, -R155 ;  /* 0x000000043f9b7c23 */ /* 0x000fe2000801089b */
[C---:B----4-:R-:W-:Y:S01]  /*9020*/  LOP3.LUT R42, R40.reuse, 0xffff, RZ, 0xc0, !PT ;  /* 0x0000ffff282a7812 */ /* 0x050fe200078ec0ff */
[----:B------:R1:W4:Y:S01]  /*9030*/  MUFU.EX2 R149, R48 ;  /* 0x0000003000957308 */ /* 0x0003220000000800 */
[C---:B------:R-:W-:Y:S02]  /*9040*/  PRMT R43, R40.reuse, 0x7632, R43 ;  /* 0x00007632282b7816 */ /* 0x040fe4000000002b */
[----:B------:R-:W-:Y:S02]  /*9050*/  PRMT R107, R49, 0x5410, R110 ;  /* 0x00005410316b7816 */ /* 0x000fe4000000006e */
[----:B------:R-:W-:Y:S02]  /*9060*/  LOP3.LUT R49, R40, 0xff, RZ, 0xc0, !PT ;  /* 0x000000ff28317812 */ /* 0x000fe400078ec0ff */
[----:B------:R-:W-:Y:S03]  /*9070*/  SHF.R.U32.HI R42, RZ, 0x8, R42 ;  /* 0x00000008ff2a7819 */ /* 0x000fe6000001162a */
[----:B------:R-:W-:Y:S01]  /*9080*/  MUFU.EX2 R62, R62 ;  /* 0x0000003e003e7308 */ /* 0x000fe20000000800 */
[----:B------:R-:W-:Y:S02]  /*9090*/  LOP3.LUT R43, R43, 0xff, RZ, 0xc0, !PT ;  /* 0x000000ff2b2b7812 */ /* 0x000fe400078ec0ff */
[----:B------:R-:W-:Y:S02]  /*90a0*/  PRMT R111, R105, 0x5410, R106 ;  /* 0x00005410696f7816 */ /* 0x000fe4000000006a */
[----:B------:R-:W-:Y:S02]  /*90b0*/  LOP3.LUT R41, R206, R116, R51, 0x96, !PT ;  /* 0x00000074ce297212 */ /* 0x000fe400078e9633 */
[----:B------:R-:W-:Y:S03]  /*90c0*/  PRMT R106, R49, 0x5410, R42 ;  /* 0x00005410316a7816 */ /* 0x000fe6000000002a */
[----:B------:R-:W-:Y:S01]  /*90d0*/  MUFU.EX2 R155, R155 ;  /* 0x0000009b009b7308 */ /* 0x000fe20000000800 */
[----:B-1----:R-:W-:Y:S02]  /*90e0*/  SHF.R.U32.HI R48, RZ, 0x18, R40 ;  /* 0x00000018ff307819 */ /* 0x002fe40000011628 */
[----:B------:R-:W-:Y:S02]  /*90f0*/  LOP3.LUT R40, R41, 0xffff, RZ, 0xc0, !PT ;  /* 0x0000ffff29287812 */ /* 0x000fe400078ec0ff */
[----:B------:R-:W-:Y:S02]  /*9100*/  PRMT R44, R43, 0x5410, R48 ;  /* 0x000054102b2c7816 */ /* 0x000fe40000000030 */
[----:B------:R-:W1:Y:S01]  /*9110*/  LDSM.16.MT88.4 R48, [R188+0x7000] ;  /* 0x00700000bc30783b */ /* 0x000e620000004200 */
[-C--:B-----5:R-:W-:Y:S03]  /*9120*/  HMMA.16816.F32.BF16 R28, R112, R36.reuse, R28 ;  /* 0x00000024701c723c */ /* 0x0a0fe6000004181c */
[----:B------:R-:W-:Y:S02]  /*9130*/  LOP3.LUT R43, R108, 0xff00ff, RZ, 0xc0, !PT ;  /* 0x00ff00ff6c2b7812 */ /* 0x000fe400078ec0ff */
[C---:B------:R-:W-:Y:S02]  /*9140*/  LOP3.LUT R105, R41.reuse, 0xff, RZ, 0xc0, !PT ;  /* 0x000000ff29697812 */ /* 0x040fe400078ec0ff */
[--C-:B------:R-:W-:Y:S01]  /*9150*/  HSET2.LE.AND R42, R107, R200.reuse, PT ;  /* 0x000000c86b2a7233 */ /* 0x100fe20003803000 */
[C---:B------:R-:W-:Y:S04]  /*9160*/  HMMA.16816.F32.BF16 R92, R120.reuse, R36, R92 ;  /* 0x00000024785c723c */ /* 0x040fe8000004185c */
[----:B------:R-:W-:Y:S02]  /*9170*/  SHF.R.U32.HI R40, RZ, 0x8, R40 ;  /* 0x00000008ff287819 */ /* 0x000fe40000011628 */
[----:B------:R-:W-:Y:S02]  /*9180*/  PRMT R36, R41, 0x7632, R36 ;  /* 0x0000763229247816 */ /* 0x000fe40000000024 */
[-C--:B------:R-:W-:Y:S01]  /*9190*/  HMMA.16816.F32.BF16 R96, R120, R38.reuse, R96 ;  /* 0x000000267860723c */ /* 0x080fe20000041860 */
[----:B------:R-:W-:Y:S02]  /*91a0*/  LDSM.16.MT88.4 R120, [R188+0x7800] ;  /* 0x00780000bc78783b */ /* 0x000fe40000004200 */
[----:B------:R-:W-:Y:S02]  /*91b0*/  PRMT R105, R105, 0x5410, R40 ;  /* 0x0000541069697816 */ /* 0x000fe40000000028 */
[----:B------:R-:W-:Y:S02]  /*91c0*/  SHF.R.U32.HI R41, RZ, 0x18, R41 ;  /* 0x00000018ff297819 */ /* 0x000fe40000011629 */
[----:B------:R-:W-:Y:S01]  /*91d0*/  LOP3.LUT R40, R36, 0xff, RZ, 0xc0, !PT ;  /* 0x000000ff24287812 */ /* 0x000fe200078ec0ff */
[----:B------:R-:W-:Y:S04]  /*91e0*/  HMMA.16816.F32.BF16 R24, R112, R38, R24 ;  /* 0x000000267018723c */ /* 0x000fe80000041818 */
[----:B------:R-:W-:Y:S02]  /*91f0*/  F2FP.BF16.F32.PACK_AB R36, R165, R166 ;  /* 0x000000a6a524723e */ /* 0x000fe400000010ff */
[----:B------:R-:W-:Y:S02]  /*9200*/  PRMT R107, R40, 0x5410, R41 ;  /* 0x00005410286b7816 */ /* 0x000fe40000000029 */
[--C-:B------:R-:W-:Y:S02]  /*9210*/  HSET2.LE.AND R43, R43, R200.reuse, PT ;  /* 0x000000c82b2b7233 */ /* 0x100fe40003803000 */
[----:B------:R-:W-:Y:S02]  /*9220*/  LOP3.LUT R42, R36, R42, RZ, 0xc0, !PT ;  /* 0x0000002a242a7212 */ /* 0x000fe400078ec0ff */
[----:B------:R-:W-:Y:S02]  /*9230*/  F2FP.BF16.F32.PACK_AB R37, R160, R162 ;  /* 0x000000a2a025723e */ /* 0x000fe400000010ff */
[--C-:B------:R-:W-:Y:S02]  /*9240*/  HSET2.LE.AND R40, R106, R200.reuse, PT ;  /* 0x000000c86a287233 */ /* 0x100fe40003803000 */
[--C-:B------:R-:W-:Y:S02]  /*9250*/  HSET2.LE.AND R105, R105, R200.reuse, PT ;  /* 0x000000c869697233 */ /* 0x100fe40003803000 */
[----:B---3--:R-:W-:Y:S02]  /*9260*/  F2FP.BF16.F32.PACK_AB R36, R157, R158 ;  /* 0x0000009e9d24723e */ /* 0x008fe400000010ff */
[----:B--2---:R-:W-:Y:S02]  /*9270*/  F2FP.BF16.F32.PACK_AB R106, R150, R135 ;  /* 0x00000087966a723e */ /* 0x004fe400000010ff */
[--C-:B------:R-:W-:Y:S02]  /*9280*/  HSET2.LE.AND R41, R44, R200.reuse, PT ;  /* 0x000000c82c297233 */ /* 0x100fe40003803000 */
[----:B------:R-:W-:Y:S01]  /*9290*/  LOP3.LUT R43, R37, R43, RZ, 0xc0, !PT ;  /* 0x0000002b252b7212 */ /* 0x000fe200078ec0ff */
[----:B------:R-:W2:Y:S01]  /*92a0*/  LDSM.16.MT88.4 R44, [R193+0x7000] ;  /* 0x00700000c12c783b */ /* 0x000ea20000004200 */
[----:B------:R-:W-:Y:S02]  /*92b0*/  LOP3.LUT R40, R36, R40, RZ, 0xc0, !PT ;  /* 0x0000002824287212 */ /* 0x000fe400078ec0ff */
[----:B------:R-:W-:Y:S02]  /*92c0*/  F2FP.BF16.F32.PACK_AB R37, R151, R156 ;  /* 0x0000009c9725723e */ /* 0x000fe400000010ff */
[----:B------:R-:W-:Y:S02]  /*92d0*/  LOP3.LUT R36, R106, R105, RZ, 0xc0, !PT ;  /* 0x000000696a247212 */ /* 0x000fe400078ec0ff */
[----:B------:R-:W-:Y:S02]  /*92e0*/  LOP3.LUT R106, R111, 0xff00ff, RZ, 0xc0, !PT ;  /* 0x00ff00ff6f6a7812 */ /* 0x000fe400078ec0ff */
[----:B------:R-:W-:Y:S02]  /*92f0*/  LOP3.LUT R41, R37, R41, RZ, 0xc0, !PT ;  /* 0x0000002925297212 */ /* 0x000fe400078ec0ff */
[--C-:B------:R-:W-:Y:S02]  /*9300*/  HSET2.LE.AND R37, R107, R200.reuse, PT ;  /* 0x000000c86b257233 */ /* 0x100fe40003803000 */
[--C-:B------:R-:W-:Y:S02]  /*9310*/  HSET2.LE.AND R39, R109, R200.reuse, PT ;  /* 0x000000c86d277233 */ /* 0x100fe40003803000 */
[----:B----4-:R-:W-:Y:S01]  /*9320*/  F2FP.BF16.F32.PACK_AB R38, R149, R133 ;  /* 0x000000859526723e */ /* 0x010fe200000010ff */
[-C--:B-1----:R-:W-:Y:S01]  /*9330*/  HMMA.16816.F32.BF16 R4, R40, R48.reuse, R4 ;  /* 0x000000302804723c */ /* 0x082fe20000041804 */
[----:B------:R-:W1:Y:S04]  /*9340*/  LDSM.16.MT88.4 R108, [R189+0x7000] ;  /* 0x00700000bd6c783b */ /* 0x000e680000004200 */
[----:B------:R-:W-:Y:S02]  /*9350*/  F2FP.BF16.F32.PACK_AB R105, R147, R148 ;  /* 0x000000949369723e */ /* 0x000fe400000010ff */
[--C-:B------:R-:W-:Y:S02]  /*9360*/  HSET2.LE.AND R106, R106, R200.reuse, PT ;  /* 0x000000c86a6a7233 */ /* 0x100fe40003803000 */
[----:B------:R-:W-:Y:S02]  /*9370*/  F2FP.BF16.F32.PACK_AB R107, R145, R146 ;  /* 0x00000092916b723e */ /* 0x000fe400000010ff */
[----:B------:R-:W-:Y:S02]  /*9380*/  LOP3.LUT R37, R38, R37, RZ, 0xc0, !PT ;  /* 0x0000002526257212 */ /* 0x000fe400078ec0ff */
[----:B------:R-:W-:Y:S02]  /*9390*/  LOP3.LUT R38, R105, R39, RZ, 0xc0, !PT ;  /* 0x0000002769267212 */ /* 0x000fe400078ec0ff */
[----:B------:R-:W-:Y:S01]  /*93a0*/  LOP3.LUT R39, R107, R106, RZ, 0xc0, !PT ;  /* 0x0000006a6b277212 */ /* 0x000fe200078ec0ff */
[----:B------:R-:W-:Y:S06]  /*93b0*/  MUFU.EX2 R105, R56 ;  /* 0x0000003800697308 */ /* 0x000fec0000000800 */
[C---:B------:R-:W-:Y:S04]  /*93c0*/  HMMA.16816.F32.BF16 R8, R36.reuse, R48, R8 ;  /* 0x000000302408723c */ /* 0x040fe80000041808 */
[----:B------:R3:W4:Y:S04]  /*93d0*/  MUFU.EX2 R107, R52 ;  /* 0x00000034006b7308 */ /* 0x0007280000000800 */
[-C--:B------:R-:W-:Y:S06]  /*93e0*/  HMMA.16816.F32.BF16 R12, R36, R50.reuse, R12 ;  /* 0x00000032240c723c */ /* 0x080fec000004180c */
[----:B------:R5:W4:Y:S02]  /*93f0*/  MUFU.EX2 R106, R54 ;  /* 0x00000036006a7308 */ /* 0x000b240000000800 */
[C---:B------:R-:W-:Y:S08]  /*9400*/  HMMA.16816.F32.BF16 R16, R40.reuse, R50, R16 ;  /* 0x000000322810723c */ /* 0x040ff00000041810 */
[-C--:B--2---:R-:W-:Y:S08]  /*9410*/  HMMA.16816.F32.BF16 R68, R40, R44.reuse, R68 ;  /* 0x0000002c2844723c */ /* 0x084ff00000041844 */
[C---:B------:R-:W-:Y:S04]  /*9420*/  HMMA.16816.F32.BF16 R72, R36.reuse, R44, R72 ;  /* 0x0000002c2448723c */ /* 0x040fe80000041848 */
[C---:B------:R-:W-:Y:S02]  /*9430*/  LOP3.LUT R44, R205.reuse, R128, R125, 0x96, !PT ;  /* 0x00000080cd2c7212 */ /* 0x040fe400078e967d */
[----:B------:R-:W-:Y:S02]  /*9440*/  LOP3.LUT R45, R205, R126, R117, 0x96, !PT ;  /* 0x0000007ecd2d7212 */ /* 0x000fe400078e9675 */
[-C--:B------:R-:W-:Y:S03]  /*9450*/  HMMA.16816.F32.BF16 R76, R36, R46.reuse, R76 ;  /* 0x0000002e244c723c */ /* 0x080fe6000004184c */
[----:B---3--:R-:W-:Y:S04]  /*9460*/  IMAD.WIDE.U32 R52, R44, -0x2daee0ad, RZ ;  /* 0xd2511f532c347825 */ /* 0x008fe800078e00ff */
[----:B------:R-:W-:Y:S01]  /*9470*/  IMAD.WIDE.U32 R50, R45, -0x2daee0ad, RZ ;  /* 0xd2511f532d327825 */ /* 0x000fe200078e00ff */
[C---:B------:R-:W-:Y:S01]  /*9480*/  HMMA.16816.F32.BF16 R80, R40.reuse, R46, R80 ;  /* 0x0000002e2850723c */ /* 0x040fe20000041850 */
[----:B------:R-:W2:Y:S03]  /*9490*/  LDSM.16.MT88.4 R44, [R192+0x7000] ;  /* 0x00700000c02c783b */ /* 0x000ea60000004200 */
[----:B-----5:R-:W-:Y:S01]  /*94a0*/  IMAD.MOV.U32 R54, RZ, RZ, R50 ;  /* 0x000000ffff367224 */ /* 0x020fe200078e0032 */
[----:B------:R-:W-:Y:S01]  /*94b0*/  LOP3.LUT R48, R144, R132, R51, 0x96, !PT ;  /* 0x0000008490307212 */ /* 0x000fe200078e9633 */
[----:B------:R-:W-:Y:S01]  /*94c0*/  IMAD.MOV.U32 R64, RZ, RZ, R52 ;  /* 0x000000ffff407224 */ /* 0x000fe200078e0034 */
[C---:B------:R-:W-:Y:S01]  /*94d0*/  PRMT R55, R52.reuse, 0x7773, RZ ;  /* 0x0000777334377816 */ /* 0x040fe200000000ff */
[-C--:B-1----:R-:W-:Y:S03]  /*94e0*/  HMMA.16816.F32.BF16 R32, R40, R108.reuse, R32 ;  /* 0x0000006c2820723c */ /* 0x082fe60000041820 */
[----:B------:R-:W-:Y:S02]  /*94f0*/  PRMT R65, R52, 0x7771, RZ ;  /* 0x0000777134417816 */ /* 0x000fe400000000ff */
[----:B------:R-:W-:Y:S02]  /*9500*/  PRMT R56, R50, 0x7771, RZ ;  /* 0x0000777132387816 */ /* 0x000fe400000000ff */
[----:B------:R-:W-:Y:S01]  /*9510*/  LOP3.LUT R49, R144, R134, R53, 0x96, !PT ;  /* 0x0000008690317212 */ /* 0x000fe200078e9635 */
[C---:B------:R-:W-:Y:S04]  /*9520*/  HMMA.16816.F32.BF16 R84, R36.reuse, R108, R84 ;  /* 0x0000006c2454723c */ /* 0x040fe80000041854 */
[----:B------:R-:W-:Y:S02]  /*9530*/  PRMT R53, R52, 0x7772, RZ ;  /* 0x0000777234357816 */ /* 0x000fe400000000ff */
[----:B------:R-:W-:Y:S02]  /*9540*/  PRMT R52, R50, 0x7773, RZ ;  /* 0x0000777332347816 */ /* 0x000fe400000000ff */
[-C--:B------:R-:W-:Y:S03]  /*9550*/  HMMA.16816.F32.BF16 R20, R36, R110.reuse, R20 ;  /* 0x0000006e2414723c */ /* 0x080fe60000041814 */
[----:B------:R-:W-:Y:S02]  /*9560*/  PRMT R55, R53, 0x5410, R55 ;  /* 0x0000541035377816 */ /* 0x000fe40000000037 */
[----:B------:R-:W-:Y:S02]  /*9570*/  LOP3.LUT R53, R64, 0xff, RZ, 0xc0, !PT ;  /* 0x000000ff40357812 */ /* 0x000fe400078ec0ff */
[----:B------:R-:W-:Y:S01]  /*9580*/  LOP3.LUT R139, R55, 0xff00ff, RZ, 0xc0, !PT ;  /* 0x00ff00ff378b7812 */ /* 0x000fe200078ec0ff */
[C---:B------:R-:W-:Y:S04]  /*9590*/  HMMA.16816.F32.BF16 R88, R40.reuse, R110, R88 ;  /* 0x0000006e2858723c */ /* 0x040fe80000041858 */
[----:B------:R-:W-:Y:S02]  /*95a0*/  PRMT R51, R50, 0x7772, RZ ;  /* 0x0000777232337816 */ /* 0x000fe400000000ff */
[----:B------:R-:W-:Y:S02]  /*95b0*/  PRMT R53, R53, 0x5410, R65 ;  /* 0x0000541035357816 */ /* 0x000fe40000000041 */
[----:B------:R-:W-:Y:S01]  /*95c0*/  PRMT R66, R51, 0x5410, R52 ;  /* 0x0000541033427816 */ /* 0x000fe20000000034 */
[-C--:B--2---:R-:W-:Y:S03]  /*95d0*/  HMMA.16816.F32.BF16 R28, R40, R44.reuse, R28 ;  /* 0x0000002c281c723c */ /* 0x084fe6000004181c */
[C---:B------:R-:W-:Y:S02]  /*95e0*/  LOP3.LUT R50, R49.reuse, 0xffff, RZ, 0xc0, !PT ;  /* 0x0000ffff31327812 */ /* 0x040fe400078ec0ff */
[----:B------:R-:W-:Y:S02]  /*95f0*/  LOP3.LUT R51, R49, 0xff, RZ, 0xc0, !PT ;  /* 0x000000ff31337812 */ /* 0x000fe400078ec0ff */
[----:B------:R-:W-:Y:S01]  /*9600*/  SHF.R.U32.HI R50, RZ, 0x8, R50 ;  /* 0x00000008ff327819 */ /* 0x000fe20000011632 */
[C---:B------:R-:W-:Y:S04]  /*9610*/  HMMA.16816.F32.BF16 R92, R36.reuse, R44, R92 ;  /* 0x0000002c245c723c */ /* 0x040fe8000004185c */
[----:B------:R-:W-:Y:S02]  /*9620*/  PRMT R136, R51, 0x5410, R50 ;  /* 0x0000541033887816 */ /* 0x000fe40000000032 */
[----:B------:R-:W-:Y:S02]  /*9630*/  LOP3.LUT R52, R54, 0xff, RZ, 0xc0, !PT ;  /* 0x000000ff36347812 */ /* 0x000fe400078ec0ff */
[-C--:B------:R-:W-:Y:S03]  /*9640*/  HMMA.16816.F32.BF16 R96, R36, R46.reuse, R96 ;  /* 0x0000002e2460723c */ /* 0x080fe60000041860 */
[----:B------:R-:W-:Y:S02]  /*9650*/  PRMT R51, R49, 0x7632, R51 ;  /* 0x0000763231337816 */ /* 0x000fe40000000033 */
[----:B------:R-:W-:Y:S02]  /*9660*/  SHF.R.U32.HI R137, RZ, 0x18, R49 ;  /* 0x00000018ff897819 */ /* 0x000fe40000011631 */
[----:B------:R-:W-:Y:S01]  /*9670*/  LOP3.LUT R49, R48, 0xffff, RZ, 0xc0, !PT ;  /* 0x0000ffff30317812 */ /* 0x000fe200078ec0ff */
[----:B------:R-:W-:Y:S04]  /*9680*/  HMMA.16816.F32.BF16 R24, R40, R46, R24 ;  /* 0x0000002e2818723c */ /* 0x000fe80000041818 */
[----:B------:R-:W-:Y:S02]  /*9690*/  LOP3.LUT R51, R51, 0xff, RZ, 0xc0, !PT ;  /* 0x000000ff33337812 */ /* 0x000fe400078ec0ff */
[----:B------:R-:W-:Y:S02]  /*96a0*/  PRMT R57, R52, 0x5410, R56 ;  /* 0x0000541034397816 */ /* 0x000fe40000000038 */
[----:B------:R-:W-:Y:S02]  /*96b0*/  SHF.R.U32.HI R49, RZ, 0x8, R49 ;  /* 0x00000008ff317819 */ /* 0x000fe40000011631 */
[C---:B------:R-:W-:Y:S02]  /*96c0*/  LOP3.LUT R52, R48.reuse, 0xff, RZ, 0xc0, !PT ;  /* 0x000000ff30347812 */ /* 0x040fe400078ec0ff */
[----:B------:R-:W-:Y:S02]  /*96d0*/  PRMT R50, R48, 0x7632, R50 ;  /* 0x0000763230327816 */ /* 0x000fe40000000032 */
[----:B------:R-:W-:Y:S02]  /*96e0*/  PRMT R137, R51, 0x5410, R137 ;  /* 0x0000541033897816 */ /* 0x000fe40000000089 */
[----:B------:R-:W-:Y:S02]  /*96f0*/  PRMT R52, R52, 0x5410, R49 ;  /* 0x0000541034347816 */ /* 0x000fe40000000031 */
[--C-:B------:R-:W-:Y:S02]  /*9700*/  HSET2.LE.AND R138, R53, R200.reuse, PT ;  /* 0x000000c8358a7233 */ /* 0x100fe40003803000 */
[----:B------:R-:W-:Y:S02]  /*9710*/  SHF.R.U32.HI R48, RZ, 0x18, R48 ;  /* 0x00000018ff307819 */ /* 0x000fe40000011630 */
[----:B------:R-:W-:Y:S02]  /*9720*/  LOP3.LUT R50, R50, 0xff, RZ, 0xc0, !PT ;  /* 0x000000ff32327812 */ /* 0x000fe400078ec0ff */
[----:B------:R-:W-:Y:S02]  /*9730*/  F2FP.BF16.F32.PACK_AB R44, R142, R143 ;  /* 0x0000008f8e2c723e */ /* 0x000fe400000010ff */
[--C-:B------:R-:W-:Y:S02]  /*9740*/  HSET2.LE.AND R139, R139, R200.reuse, PT ;  /* 0x000000c88b8b7233 */ /* 0x100fe40003803000 */
[--C-:B------:R-:W-:Y:S02]  /*9750*/  HSET2.LE.AND R136, R136, R200.reuse, PT ;  /* 0x000000c888887233 */ /* 0x100fe40003803000 */
[--C-:B------:R-:W-:Y:S02]  /*9760*/  HSET2.LE.AND R137, R137, R200.reuse, PT ;  /* 0x000000c889897233 */ /* 0x100fe40003803000 */
[----:B------:R-:W-:Y:S02]  /*9770*/  PRMT R56, R50, 0x5410, R48 ;  /* 0x0000541032387816 */ /* 0x000fe40000000030 */
[--C-:B------:R-:W-:Y:S01]  /*9780*/  HSET2.LE.AND R39, R52, R200.reuse, PT ;  /* 0x000000c834277233 */ /* 0x100fe20003803000 */
[----:B------:R-:W1:Y:S01]  /*9790*/  LDSM.16.MT88.4 R48, [R193+0x7800] ;  /* 0x00780000c130783b */ /* 0x000e620000004200 */
[----:B------:R-:W-:Y:S02]  /*97a0*/  LOP3.LUT R138, R44, R138, RZ, 0xc0, !PT ;  /* 0x0000008a2c8a7212 */ /* 0x000fe400078ec0ff */
[----:B------:R-:W-:Y:S02]  /*97b0*/  F2FP.BF16.F32.PACK_AB R36, R140, R141 ;  /* 0x0000008d8c24723e */ /* 0x000fe400000010ff */
[----:B----4-:R-:W-:Y:S02]  /*97c0*/  F2FP.BF16.F32.PACK_AB R37, R152, R107 ;  /* 0x0000006b9825723e */ /* 0x010fe400000010ff */
[----:B------:R-:W-:Y:S01]  /*97d0*/  F2FP.BF16.F32.PACK_AB R38, R153, R106 ;  /* 0x0000006a9926723e */ /* 0x000fe200000010ff */
[----:B------:R-:W2:Y:S01]  /*97e0*/  LDSM.16.MT88.4 R52, [R189+0x7800] ;  /* 0x00780000bd34783b */ /* 0x000ea20000004200 */
[----:B------:R-:W-:Y:S02]  /*97f0*/  F2FP.BF16.F32.PACK_AB R44, R67, R105 ;  /* 0x00000069432c723e */ /* 0x000fe400000010ff */
[----:B------:R-:W-:Y:S02]  /*9800*/  LOP3.LUT R41, R66, 0xff00ff, RZ, 0xc0, !PT ;  /* 0x00ff00ff42297812 */ /* 0x000fe400078ec0ff */
[----:B------:R-:W-:Y:S02]  /*9810*/  LOP3.LUT R139, R36, R139, RZ, 0xc0, !PT ;  /* 0x0000008b248b7212 */ /* 0x000fe400078ec0ff */
[----:B------:R-:W-:Y:S02]  /*9820*/  LOP3.LUT R136, R37, R136, RZ, 0xc0, !PT ;  /* 0x0000008825887212 */ /* 0x000fe400078ec0ff */
[----:B------:R-:W-:Y:S02]  /*9830*/  LOP3.LUT R137, R38, R137, RZ, 0xc0, !PT ;  /* 0x0000008926897212 */ /* 0x000fe400078ec0ff */
[----:B------:R-:W-:Y:S02]  /*9840*/  LOP3.LUT R36, R44, R39, RZ, 0xc0, !PT ;  /* 0x000000272c247212 */ /* 0x000fe400078ec0ff */
[--C-:B------:R-:W-:Y:S02]  /*9850*/  HSET2.LE.AND R37, R56, R200.reuse, PT ;  /* 0x000000c838257233 */ /* 0x100fe40003803000 */
[--C-:B------:R-:W-:Y:S01]  /*9860*/  HSET2.LE.AND R39, R57, R200.reuse, PT ;  /* 0x000000c839277233 */ /* 0x100fe20003803000 */
[-C--:B------:R-:W-:Y:S01]  /*9870*/  HMMA.16816.F32.BF16 R108, R136, R120.reuse, R4 ;  /* 0x00000078886c723c */ /* 0x080fe20000041804 */
[----:B------:R-:W3:Y:S04]  /*9880*/  LDSM.16.MT88.4 R4, [R192+0x7800] ;  /* 0x00780000c004783b */ /* 0x000ee80000004200 */
[----:B------:R-:W-:Y:S02]  /*9890*/  F2FP.BF16.F32.PACK_AB R38, R59, R58 ;  /* 0x0000003a3b26723e */ /* 0x000fe400000010ff */
[----:B------:R-:W-:Y:S02]  /*98a0*/  F2FP.BF16.F32.PACK_AB R40, R154, R60 ;  /* 0x0000003c9a28723e */ /* 0x000fe400000010ff */
[----:B------:R-:W-:Y:S02]  /*98b0*/  HSET2.LE.AND R41, R41, R200, PT ;  /* 0x000000c829297233 */ /* 0x000fe40003803000 */
[----:B------:R-:W-:Y:S02]  /*98c0*/  F2FP.BF16.F32.PACK_AB R42, R155, R62 ;  /* 0x0000003e9b2a723e */ /* 0x000fe400000010ff */
[----:B------:R-:W-:Y:S02]  /*98d0*/  LOP3.LUT R37, R38, R37, RZ, 0xc0, !PT ;  /* 0x0000002526257212 */ /* 0x000fe400078ec0ff */
[----:B------:R-:W-:Y:S02]  /*98e0*/  LOP3.LUT R38, R40, R39, RZ, 0xc0, !PT ;  /* 0x0000002728267212 */ /* 0x000fe400078ec0ff */
[----:B------:R-:W-:Y:S07]  /*98f0*/  LOP3.LUT R39, R42, R41, RZ, 0xc0, !PT ;  /* 0x000000292a277212 */ /* 0x000fee00078ec0ff */
[C---:B------:R-:W-:Y:S04]  /*9900*/  HMMA.16816.F32.BF16 R112, R36.reuse, R120, R8 ;  /* 0x000000782470723c */ /* 0x040fe80000041808 */
[----:B------:R-:W-:Y:S01]  /*9910*/  FADD.FTZ R9, R229, R100 ;  /* 0x00000064e5097221 */ /* 0x000fe20000010000 */
[----:B------:R-:W-:Y:S01]  /*9920*/  FADD.FTZ R10, R226, R3 ;  /* 0x00000003e20a7221 */ /* 0x000fe20000010000 */
[----:B------:R-:W-:Y:S01]  /*9930*/  FADD.FTZ R8, R228, R101 ;  /* 0x00000065e4087221 */ /* 0x000fe20000010000 */
[----:B------:R-:W-:Y:S01]  /*9940*/  IMAD.MOV.U32 R101, RZ, RZ, R102 ;  /* 0x000000ffff657224 */ /* 0x000fe200078e0066 */
        /* <DEDUP_REMOVED lines=48> */
[----:B------:R-:W-:Y:S02]  /*9c50*/  IMAD.MOV.U32 R105, RZ, RZ, R2 ;  /* 0x000000ffff697224 */ /* 0x000fe400078e0002 */
[-C--:B---3--:R-:W-:Y:S08]  /*9c60*/  HMMA.16816.F32.BF16 R132, R136, R4.reuse, R28 ;  /* 0x000000048884723c */ /* 0x088ff0000004181c */
        /* <DEDUP_REMOVED lines=9> */
[----:B------:R-:W-:Y:S04]  /*9d00*/  HMMA.16816.F32.BF16 R136, R136, R6, R24 ;  /* 0x000000068888723c */ /* 0x000fe80000041818 */
[----:B------:R-:W-:Y:S01]  /*9d10*/  FADD.FTZ R9, R143, R4 ;  /* 0x000000048f097221 */ /* 0x000fe20000010000 */
[----:B------:R-:W-:Y:S01]  /*9d20*/  FADD.FTZ R8, R141, R3 ;  /* 0x000000038d087221 */ /* 0x000fe20000010000 */
[----:B------:R-:W-:Y:S01]  /*9d30*/  FADD.FTZ R4, R60, R0 ;  /* 0x000000003c047221 */ /* 0x000fe20000010000 */
[----:B------:R-:W-:Y:S02]  /*9d40*/  VIADD R0, R201, 0xffffffff ;  /* 0xffffffffc9007836 */ /* 0x000fe40000000000 */
[----:B------:R-:W-:Y:S01]  /*9d50*/  FADD.FTZ R3, R62, R5 ;  /* 0x000000053e037221 */ /* 0x000fe20000010000 */
[----:B------:R-:W-:Y:S01]  /*9d60*/  FADD.FTZ R215, R142, R9 ;  /* 0x000000098ed77221 */ /* 0x000fe20000010000 */
[----:B------:R-:W-:Y:S01]  /*9d70*/  FADD.FTZ R216, R140, R8 ;  /* 0x000000088cd87221 */ /* 0x000fe20000010000 */
[----:B------:R-:W-:Y:S02]  /*9d80*/  IMAD.MOV.U32 R201, RZ, RZ, R0 ;  /* 0x000000ffffc97224 */ /* 0x000fe400078e0000 */
[----:B------:R-:W-:Y:S01]  /*9d90*/  FADD.FTZ R218, R155, R3 ;  /* 0x000000039bda7221 */ /* 0x000fe20000010000 */
[----:B------:R-:W-:Y:S02]  /*9da0*/  IMAD.MOV.U32 R3, RZ, RZ, R103 ;  /* 0x000000ffff037224 */ /* 0x000fe400078e0067 */
[----:B------:R-:W-:Y:S01]  /*9db0*/  FADD.FTZ R217, R154, R4 ;  /* 0x000000049ad97221 */ /* 0x000fe20000010000 */
[----:B------:R-:W-:Y:S01]  /*9dc0*/  IMAD.MOV.U32 R0, RZ, RZ, R104 ;  /* 0x000000ffff007224 */ /* 0x000fe200078e0068 */
[----:B------:R-:W-:Y:S06]  /*9dd0*/  @P0 BRA `(.L_x_1235) ;  /* 0xffffffc800b80947 */ /* 0x000fec000383ffff */
.L_x_1234:
[----:B------:R-:W1:Y:S01]  /*9de0*/  SHFL.BFLY PT, R5, R215, 0x2, 0x1f ;  /* 0x0c401f00d7057f89 */ /* 0x000e6200000e0000 */
[----:B------:R-:W2:Y:S01]  /*9df0*/  LDCU UR4, c[0x0][0x4fc] ;  /* 0x00009f80ff0477ac */ /* 0x000ea20008000800 */
[----:B------:R-:W-:Y:S02]  /*9e00*/  ISETP.NE.AND P2, PT, R245, -0x1, PT ;  /* 0xfffffffff500780c */ /* 0x000fe40003f45270 */
[----:B------:R-:W3:Y:S01]  /*9e10*/  SHFL.BFLY PT, R4, R216, 0x2, 0x1f ;  /* 0x0c401f00d8047f89 */ /* 0x000ee200000e0000 */
[----:B------:R-:W-:-:S03]  /*9e20*/  UMOV UR5, 0x400 ;  /* 0x0000040000057882 */ /* 0x000fc60000000000 */
[----:B------:R-:W4:Y:S04]  /*9e30*/  SHFL.BFLY PT, R3, R217, 0x2, 0x1f ;  /* 0x0c401f00d9037f89 */ /* 0x000f2800000e0000 */
[----:B------:R-:W5:Y:S01]  /*9e40*/  SHFL.BFLY PT, R0, R218, 0x2, 0x1f ;  /* 0x0c401f00da007f89 */ /* 0x000f6200000e0000 */
[----:B------:R-:W2:Y:S01]  /*9e50*/  S2R R42, SR_TID.X ;  /* 0x00000000002a7919 */ /* 0x000ea20000002100 */
[----:B------:R-:W2:Y:S01]  /*9e60*/  S2R R9, SR_TID.X ;  /* 0x0000000000097919 */ /* 0x000ea20000002100 */
[----:B-1----:R-:W-:Y:S01]  /*9e70*/  FADD.FTZ R5, R5, R215 ;  /* 0x000000d705057221 */ /* 0x002fe20000010000 */
[----:B------:R-:W1:Y:S01]  /*9e80*/  S2R R43, SR_CTAID.Y ;  /* 0x00000000002b7919 */ /* 0x000e620000002600 */
[----:B---3--:R-:W-:-:S03]  /*9e90*/  FADD.FTZ R4, R4, R216 ;  /* 0x000000d804047221 */ /* 0x008fc60000010000 */
[----:B------:R-:W3:Y:S01]  /*9ea0*/  SHFL.BFLY PT, R8, R5, 0x1, 0x1f ;  /* 0x0c201f0005087f89 */ /* 0x000ee200000e0000 */
[----:B----4-:R-:W-:-:S03]  /*9eb0*/  FADD.FTZ R3, R3, R217 ;  /* 0x000000d903037221 */ /* 0x010fc60000010000 */
[----:B------:R-:W4:Y:S01]  /*9ec0*/  SHFL.BFLY PT, R38, R4, 0x1, 0x1f ;  /* 0x0c201f0004267f89 */ /* 0x000f2200000e0000 */
[----:B-----5:R-:W-:-:S03]  /*9ed0*/  FADD.FTZ R0, R0, R218 ;  /* 0x000000da00007221 */ /* 0x020fc60000010000 */
[----:B------:R-:W5:Y:S04]  /*9ee0*/  SHFL.BFLY PT, R7, R3, 0x1, 0x1f ;  /* 0x0c201f0003077f89 */ /* 0x000f6800000e0000 */
[----:B------:R-:W1:Y:S01]  /*9ef0*/  SHFL.BFLY PT, R6, R0, 0x1, 0x1f ;  /* 0x0c201f0000067f89 */ /* 0x000e6200000e0000 */
[C---:B--2---:R-:W-:Y:S02]  /*9f00*/  LOP3.LUT P1, RZ, R42.reuse, 0x8, RZ, 0xc0, !PT ;  /* 0x000000082aff7812 */ /* 0x044fe4000782c0ff */
[----:B------:R-:W-:Y:S02]  /*9f10*/  LOP3.LUT P0, RZ, R42, 0x4, RZ, 0xc0, !PT ;  /* 0x000000042aff7812 */ /* 0x000fe4000780c0ff */
[----:B------:R-:W-:Y:S01]  /*9f20*/  SHF.L.U32 R9, R9, 0x5, RZ ;  /* 0x0000000509097819 */ /* 0x000fe200000006ff */
[----:B---3--:R-:W-:-:S03]  /*9f30*/  FADD.FTZ R37, R5, R8 ;  /* 0x0000000805257221 */ /* 0x008fc60000010000 */
[----:B------:R-:W-:Y:S01]  /*9f40*/  LOP3.LUT R9, R9, 0x7c00, RZ, 0xc0, !PT ;  /* 0x00007c0009097812 */ /* 0x000fe200078ec0ff */
[----:B------:R-:W2:Y:S01]  /*9f50*/  MUFU.RCP R5, R37 ;  /* 0x0000002500057308 */ /* 0x000ea20000001000 */
[----:B------:R-:W-:Y:S01]  /*9f60*/  FSETP.NE.FTZ.AND P6, PT, R37, RZ, PT ;  /* 0x000000ff2500720b */ /* 0x000fe20003fd5000 */
[----:B----4-:R-:W-:Y:S01]  /*9f70*/  FADD.FTZ R38, R4, R38 ;  /* 0x0000002604267221 */ /* 0x010fe20000010000 */
[----:B-----5:R-:W-:Y:S01]  /*9f80*/  FADD.FTZ R39, R3, R7 ;  /* 0x0000000703277221 */ /* 0x020fe20000010000 */
[C---:B------:R-:W-:Y:S02]  /*9f90*/  SHF.L.U32 R3, R42.reuse, 0x4, RZ ;  /* 0x000000042a037819 */ /* 0x040fe400000006ff */
[----:B------:R-:W-:Y:S01]  /*9fa0*/  SHF.L.U32 R7, R42, 0x1, RZ ;  /* 0x000000012a077819 */ /* 0x000fe200000006ff */
[----:B-1----:R-:W-:Y:S01]  /*9fb0*/  FADD.FTZ R40, R0, R6 ;  /* 0x0000000600287221 */ /* 0x002fe20000010000 */
[----:B------:R-:W1:Y:S01]  /*9fc0*/  MUFU.RCP R4, R38 ;  /* 0x0000002600047308 */ /* 0x000e620000001000 */
[----:B------:R-:W-:-:S02]  /*9fd0*/  LOP3.LUT R3, R3, 0x1c0, RZ, 0xc0, !PT ;  /* 0x000001c003037812 */ /* 0x000fc400078ec0ff */
[----:B------:R-:W-:Y:S02]  /*9fe0*/  LOP3.LUT R41, R7, 0x6, RZ, 0xc0, !PT ;  /* 0x0000000607297812 */ /* 0x000fe400078ec0ff */
[----:B------:R-:W-:Y:S02]  /*9ff0*/  LOP3.LUT R3, R3, 0x38, R7, 0xf8, !PT ;  /* 0x0000003803037812 */ /* 0x000fe400078ef807 */
[----:B------:R-:W-:Y:S01]  /*a000*/  FSETP.NE.FTZ.AND P5, PT, R38, RZ, PT ;  /* 0x000000ff2600720b */ /* 0x000fe20003fb5000 */
[----:B------:R-:W3:Y:S01]  /*a010*/  MUFU.RCP R6, R39 ;  /* 0x0000002700067308 */ /* 0x000ee20000001000 */
[----:B--2---:R-:W-:Y:S02]  /*a020*/  FSEL R0, R5, 1, P6 ;  /* 0x3f80000005007808 */ /* 0x004fe40003000000 */
[----:B------:R-:W-:Y:S02]  /*a030*/  FSETP.NE.FTZ.AND P4, PT, R39, RZ, PT ;  /* 0x000000ff2700720b */ /* 0x000fe40003f95000 */
[----:B------:R-:W-:Y:S01]  /*a040*/  FSETP.NE.FTZ.AND P3, PT, R40, RZ, PT ;  /* 0x000000ff2800720b */ /* 0x000fe20003f75000 */
[----:B------:R-:W-:Y:S01]  /*a050*/  FMUL.FTZ R0, R0, UR4 ;  /* 0x0000000400007c20 */ /* 0x000fe20008410000 */
[----:B------:R-:W-:Y:S01]  /*a060*/  IADD3 R41, PT, PT, R3, R41, R9 ;  /* 0x0000002903297210 */ /* 0x000fe20007ffe009 */
        /* <DEDUP_REMOVED lines=19> */
[----:B------:R-:W-:Y:S01]  /*a1a0*/  FMUL.FTZ R4, R4, UR4 ;  /* 0x0000000404047c20 */ /* 0x000fe20008410000 */
[----:B--2---:R-:W-:-:S02]  /*a1b0*/  FSEL R0, R5, 1, P3 ;  /* 0x3f80000005007808 */ /* 0x004fc40001800000 */
[----:B------:R-:W-:Y:S01]  /*a1c0*/  F2FP.BF16.F32.PACK_AB R7, R7, R108 ;  /* 0x0000006c0707723e */ /* 0x000fe200000010ff */
[----:B------:R-:W-:Y:S01]  /*a1d0*/  FMUL.FTZ R3, R3, UR4 ;  /* 0x0000000403037c20 */ /* 0x000fe20008410000 */
[----:B------:R-:W-:Y:S01]  /*a1e0*/  MOV R6, 0x10 ;  /* 0x0000001000067802 */ /* 0x000fe20000000f00 */
[----:B------:R-:W-:Y:S01]  /*a1f0*/  FMUL.FTZ R0, R0, UR4 ;  /* 0x0000000400007c20 */ /* 0x000fe20008410000 */
[----:B------:R-:W1:Y:S01]  /*a200*/  S2UR UR4, SR_CgaCtaId ;  /* 0x00000000000479c3 */ /* 0x000e620000008800 */
        /* <DEDUP_REMOVED lines=18> */
[----:B------:R-:W-:Y:S01]  /*a330*/  SEL R6, R6, 0xfffffff0, !P0 ;  /* 0xfffffff006067807 */ /* 0x000fe20004000000 */
[----:B------:R-:W-:Y:S01]  /*a340*/  FMUL.FTZ R122, R4, R122 ;  /* 0x0000007a047a7220 */ /* 0x000fe20000410000 */
[----:B------:R-:W-:Y:S01]  /*a350*/  LOP3.LUT P0, RZ, R42, 0x10, RZ, 0xc0, !PT ;  /* 0x000000102aff7812 */ /* 0x000fe2000780c0ff */
[C---:B------:R-:W-:Y:S01]  /*a360*/  FMUL.FTZ R8, R4.reuse, R123 ;  /* 0x0000007b04087220 */ /* 0x040fe20000410000 */
[C---:B------:R-:W-:Y:S01]  /*a370*/  FMUL.FTZ R70, R4.reuse, R70 ;  /* 0x0000004604467220 */ /* 0x040fe20000410000 */
[----:B-1----:R-:W-:Y:S01]  /*a380*/  ULEA UR4, UR4, UR5, 0x18 ;  /* 0x0000000504047291 */ /* 0x002fe2000f8ec0ff */
[C---:B------:R-:W-:Y:S01]  /*a390*/  FMUL.FTZ R15, R4.reuse, R71 ;  /* 0x00000047040f7220 */ /* 0x040fe20000410000 */
[C---:B------:R-:W-:Y:S01]  /*a3a0*/  FMUL.FTZ R82, R4.reuse, R82 ;  /* 0x0000005204527220 */ /* 0x040fe20000410000 */
[C---:B------:R-:W-:Y:S01]  /*a3b0*/  FMUL.FTZ R11, R4.reuse, R83 ;  /* 0x00000053040b7220 */ /* 0x040fe20000410000 */
[C---:B------:R-:W-:Y:S01]  /*a3c0*/  FMUL.FTZ R126, R4.reuse, R126 ;  /* 0x0000007e047e7220 */ /* 0x040fe20000410000 */
[C---:B------:R-:W-:Y:S01]  /*a3d0*/  FMUL.FTZ R22, R4.reuse, R127 ;  /* 0x0000007f04167220 */ /* 0x040fe20000410000 */
[----:B------:R-:W-:Y:S01]  /*a3e0*/  LEA R0, R41, UR4, 0x1 ;  /* 0x0000000429007c11 */ /* 0x000fe2000f8e08ff */
[C---:B------:R-:W-:Y:S01]  /*a3f0*/  FMUL.FTZ R90, R4.reuse, R90 ;  /* 0x0000005a045a7220 */ /* 0x040fe20000410000 */
[----:B------:R-:W-:Y:S01]  /*a400*/  MOV R41, 0x20 ;  /* 0x0000002000297802 */ /* 0x000fe20000000f00 */
[C---:B------:R-:W-:Y:S01]  /*a410*/  FMUL.FTZ R19, R4.reuse, R91 ;  /* 0x0000005b04137220 */ /* 0x040fe20000410000 */
[C---:B------:R-:W-:Y:S01]  /*a420*/  FMUL.FTZ R134, R4.reuse, R134 ;  /* 0x0000008604867220 */ /* 0x040fe20000410000 */
[----:B------:R1:W-:Y:S01]  /*a430*/  STS [R0], R7 ;  /* 0x0000000700007388 */ /* 0x0003e20000000800 */
[C---:B------:R-:W-:Y:S01]  /*a440*/  FMUL.FTZ R29, R4.reuse, R135 ;  /* 0x00000087041d7220 */ /* 0x040fe20000410000 */
        /* <DEDUP_REMOVED lines=21> */
[----:B------:R-:W-:-:S02]  /*a5a0*/  IADD3 R5, PT, PT, R6, R0, RZ ;  /* 0x0000000006057210 */ /* 0x000fc40007ffe0ff */
[----:B-1----:R-:W-:Y:S02]  /*a5b0*/  SEL R7, R41, 0xffffffe0, !P1 ;  /* 0xffffffe029077807 */ /* 0x002fe40004800000 */
[----:B------:R-:W1:Y:S01]  /*a5c0*/  LDC.U8 R41, c[0x0][0x549] ;  /* 0x00015240ff297b82 */ /* 0x000e620000000000 */
[----:B------:R-:W-:Y:S01]  /*a5d0*/  F2FP.BF16.F32.PACK_AB R8, R8, R122 ;  /* 0x0000007a0808723e */ /* 0x000fe200000010ff */
[----:B------:R3:W-:Y:S01]  /*a5e0*/  STS [R5], R3 ;  /* 0x0000000305007388 */ /* 0x0007e20000000800 */
[----:B------:R-:W-:Y:S02]  /*a5f0*/  F2FP.BF16.F32.PACK_AB R10, R10, R112 ;  /* 0x000000700a0a723e */ /* 0x000fe400000010ff */
[----:B------:R-:W-:Y:S01]  /*a600*/  F2FP.BF16.F32.PACK_AB R9, R9, R114 ;  /* 0x000000720909723e */ /* 0x000fe200000010ff */
[----:B------:R4:W-:Y:S01]  /*a610*/  STS [R5+0x400], R8 ;  /* 0x0004000805007388 */ /* 0x0009e20000000800 */
[----:B------:R-:W-:Y:S02]  /*a620*/  F2FP.BF16.F32.PACK_AB R18, R18, R116 ;  /* 0x000000741212723e */ /* 0x000fe400000010ff */
[----:B------:R-:W-:Y:S01]  /*a630*/  F2FP.BF16.F32.PACK_AB R17, R17, R118 ;  /* 0x000000761111723e */ /* 0x000fe200000010ff */
[----:B------:R-:W-:Y:S01]  /*a640*/  STS [R0+0x2000], R10 ;  /* 0x0020000a00007388 */ /* 0x000fe20000000800 */
[----:B------:R-:W-:-:S02]  /*a650*/  F2FP.BF16.F32.PACK_AB R16, R16, R68 ;  /* 0x000000441010723e */ /* 0x000fc400000010ff */
[----:B------:R-:W-:Y:S01]  /*a660*/  F2FP.BF16.F32.PACK_AB R15, R15, R70 ;  /* 0x000000460f0f723e */ /* 0x000fe200000010ff */
[----:B------:R5:W-:Y:S01]  /*a670*/  STS [R0+0x2400], R9 ;  /* 0x0024000900007388 */ /* 0x000be20000000800 */
[----:B------:R-:W-:Y:S02]  /*a680*/  F2FP.BF16.F32.PACK_AB R12, R12, R80 ;  /* 0x000000500c0c723e */ /* 0x000fe400000010ff */
[----:B------:R-:W-:Y:S01]  /*a690*/  F2FP.BF16.F32.PACK_AB R11, R11, R82 ;  /* 0x000000520b0b723e */ /* 0x000fe200000010ff */
[----:B------:R-:W-:Y:S01]  /*a6a0*/  STS [R5+0x2000], R18 ;  /* 0x0020001205007388 */ /* 0x000fe20000000800 */
[----:B------:R-:W-:Y:S02]  /*a6b0*/  F2FP.BF16.F32.PACK_AB R14, R14, R72 ;  /* 0x000000480e0e723e */ /* 0x000fe400000010ff */
[----:B--2---:R-:W-:Y:S01]  /*a6c0*/  IADD3 R4, PT, PT, R7, R0, RZ ;  /* 0x0000000007047210 */ /* 0x004fe20007ffe0ff */
[----:B------:R2:W-:Y:S01]  /*a6d0*/  STS [R5+0x2400], R17 ;  /* 0x0024001105007388 */ /* 0x0005e20000000800 */
[----:B------:R-:W-:-:S02]  /*a6e0*/  F2FP.BF16.F32.PACK_AB R13, R13, R74 ;  /* 0x0000004a0d0d723e */ /* 0x000fc400000010ff */
[----:B-1----:R-:W-:Y:S01]  /*a6f0*/  ISETP.NE.AND P1, PT, R41, RZ, PT ;  /* 0x000000ff2900720c */ /* 0x002fe20003f25270 */
[----:B------:R1:W-:Y:S01]  /*a700*/  STS [R4], R16 ;  /* 0x0000001004007388 */ /* 0x0003e20000000800 */
[C---:B---3--:R-:W-:Y:S02]  /*a710*/  IADD3 R3, PT, PT, R0.reuse, 0x40, RZ ;  /* 0x0000004000037810 */ /* 0x048fe40007ffe0ff */
[----:B------:R-:W-:Y:S01]  /*a720*/  @P0 IADD3 R3, PT, PT, R0, -0x40, RZ ;  /* 0xffffffc000030810 */ /* 0x000fe20007ffe0ff */
[----:B------:R-:W-:Y:S01]  /*a730*/  STS [R4+0x400], R15 ;  /* 0x0004000f04007388 */ /* 0x000fe20000000800 */
[----:B------:R-:W-:Y:S01]  /*a740*/  F2FP.BF16.F32.PACK_AB R25, R25, R76 ;  /* 0x0000004c1919723e */ /* 0x000fe200000010ff */
[----:B----4-:R3:W4:Y:S01]  /*a750*/  @P5 MUFU.LG2 R8, R38 ;  /* 0x0000002600085308 */ /* 0x0107220000000c00 */
[----:B------:R-:W-:Y:S02]  /*a760*/  F2FP.BF16.F32.PACK_AB R24, R24, R78 ;  /* 0x0000004e1818723e */ /* 0x000fe400000010ff */
[----:B------:R-:W-:-:S02]  /*a770*/  F2FP.BF16.F32.PACK_AB R23, R23, R124 ;  /* 0x0000007c1717723e */ /* 0x000fc400000010ff */
[----:B------:R-:W-:Y:S02]  /*a780*/  F2FP.BF16.F32.PACK_AB R22, R22, R126 ;  /* 0x0000007e1616723e */ /* 0x000fe400000010ff */
[----:B-----5:R-:W-:Y:S01]  /*a790*/  IADD3 R0, PT, PT, R6, R4, RZ ;  /* 0x0000000406007210 */ /* 0x020fe20007ffe0ff */
[----:B------:R-:W3:Y:S01]  /*a7a0*/  @P6 LDC R9, c[0x0][0x458] ;  /* 0x00011600ff096b82 */ /* 0x000ee20000000800 */
[----:B------:R-:W-:Y:S02]  /*a7b0*/  F2FP.BF16.F32.PACK_AB R20, R20, R88 ;  /* 0x000000581414723e */ /* 0x000fe400000010ff */
[----:B------:R-:W-:Y:S01]  /*a7c0*/  F2FP.BF16.F32.PACK_AB R19, R19, R90 ;  /* 0x0000005a1313723e */ /* 0x000fe200000010ff */
[----:B------:R5:W-:Y:S01]  /*a7d0*/  STS [R0], R12 ;  /* 0x0000000c00007388 */ /* 0x000be20000000800 */
[----:B------:R-:W-:Y:S02]  /*a7e0*/  F2FP.BF16.F32.PACK_AB R21, R21, R84 ;  /* 0x000000541515723e */ /* 0x000fe400000010ff */
[----:B--2---:R-:W-:Y:S01]  /*a7f0*/  IADD3 R5, PT, PT, R6, R3, RZ ;  /* 0x0000000306057210 */ /* 0x004fe20007ffe0ff */
[----:B------:R-:W-:Y:S01]  /*a800*/  STS [R0+0x400], R11 ;  /* 0x0004000b00007388 */ /* 0x000fe20000000800 */
[----:B------:R-:W-:Y:S01]  /*a810*/  F2FP.BF16.F32.PACK_AB R26, R26, R86 ;  /* 0x000000561a1a723e */ /* 0x000fe200000010ff */
[----:B------:R-:W2:Y:S01]  /*a820*/  LDC R18, c[0x0][0x434] ;  /* 0x00010d00ff127b82 */ /* 0x000ea20000000800 */
[----:B------:R-:W-:Y:S01]  /*a830*/  F2FP.BF16.F32.PACK_AB R32, R32, R128 ;  /* 0x000000802020723e */ /* 0x000fe200000010ff */
[----:B------:R4:W-:Y:S01]  /*a840*/  STS [R4+0x2000], R14 ;  /* 0x0020000e04007388 */ /* 0x0009e20000000800 */
[----:B------:R-:W-:Y:S01]  /*a850*/  F2FP.BF16.F32.PACK_AB R31, R31, R130 ;  /* 0x000000821f1f723e */ /* 0x000fe200000010ff */
[----:B-1----:R1:W1:Y:S01]  /*a860*/  @P4 MUFU.LG2 R16, R39 ;  /* 0x0000002700104308 */ /* 0x0022620000000c00 */
        /* <DEDUP_REMOVED lines=10> */
[----:B------:R-:W-:Y:S01]  /*a910*/  STS [R3], R23 ;  /* 0x0000001703007388 */ /* 0x000fe20000000800 */
[----:B------:R-:W-:Y:S01]  /*a920*/  F2FP.BF16.F32.PACK_AB R33, R33, R98 ;  /* 0x000000622121723e */ /* 0x000fe200000010ff */
[----:B-----5:R2:W2:Y:S02]  /*a930*/  @P6 MUFU.LG2 R12, R37 ;  /* 0x00000025000c6308 */ /* 0x0204a40000000c00 */
[----:B------:R-:W-:Y:S04]  /*a940*/  STS [R3+0x400], R22 ;  /* 0x0004001603007388 */ /* 0x000fe80000000800 */
[----:B------:R-:W-:Y:S01]  /*a950*/  STS [R5], R20 ;  /* 0x0000001405007388 */ /* 0x000fe20000000800 */
[----:B----4-:R-:W4:Y:S03]  /*a960*/  @P2 LDC.64 R14, c[0x0][0x408] ;  /* 0x00010200ff0e2b82 */ /* 0x010f260000000a00 */
[----:B------:R-:W-:Y:S01]  /*a970*/  STS [R5+0x400], R19 ;  /* 0x0004001305007388 */ /* 0x000fe20000000800 */
[----:B-1----:R-:W-:-:S03]  /*a980*/  IADD3 R4, PT, PT, R7, R3, RZ ;  /* 0x0000000307047210 */ /* 0x002fc60007ffe0ff */
[----:B------:R-:W-:Y:S01]  /*a990*/  STS [R3+0x2000], R21 ;  /* 0x0020001503007388 */ /* 0x000fe20000000800 */
[----:B------:R-:W1:Y:S03]  /*a9a0*/  @P5 LDC R13, c[0x0][0x458] ;  /* 0x00011600ff0d5b82 */ /* 0x000e660000000800 */
[----:B------:R5:W-:Y:S01]  /*a9b0*/  STS [R3+0x2400], R26 ;  /* 0x0024001a03007388 */ /* 0x000be20000000800 */
[----:B---3--:R-:W-:-:S03]  /*a9c0*/  IADD3 R0, PT, PT, R6, R4, RZ ;  /* 0x0000000406007210 */ /* 0x008fc60007ffe0ff */
[----:B------:R-:W-:Y:S01]  /*a9d0*/  STS [R5+0x2000], R32 ;  /* 0x0020002005007388 */ /* 0x000fe20000000800 */
[----:B------:R-:W3:Y:S03]  /*a9e0*/  @!P2 LDC.64 R6, c[0x0][0x400] ;  /* 0x00010000ff06ab82 */ /* 0x000ee60000000a00 */
[----:B------:R2:W-:Y:S04]  /*a9f0*/  STS [R5+0x2400], R31 ;  /* 0x0024001f05007388 */ /* 0x0005e80000000800 */
[----:B------:R-:W-:Y:S04]  /*aa00*/  STS [R4], R30 ;  /* 0x0000001e04007388 */ /* 0x000fe80000000800 */
[----:B------:R-:W-:Y:S04]  /*aa10*/  STS [R4+0x400], R29 ;  /* 0x0004001d04007388 */ /* 0x000fe80000000800 */
[----:B------:R-:W-:Y:S04]  /*aa20*/  STS [R0], R28 ;  /* 0x0000001c00007388 */ /* 0x000fe80000000800 */
[----:B------:R4:W-:Y:S01]  /*aa30*/  STS [R0+0x400], R27 ;  /* 0x0004001b00007388 */ /* 0x0009e20000000800 */
[----:B-----5:R-:W5:Y:S03]  /*aa40*/  @P1 LDC R3, c[0x0][0x430] ;  /* 0x00010c00ff031b82 */ /* 0x020f660000000800 */
[----:B------:R-:W-:Y:S01]  /*aa50*/  STS [R4+0x2000], R36 ;  /* 0x0020002404007388 */ /* 0x000fe20000000800 */
[----:B---3--:R-:W-:-:S03]  /*aa60*/  @!P2 IMAD.WIDE.U32 R10, R43, R6, RZ ;  /* 0x000000062b0aa225 */ /* 0x008fc600078e00ff */
[----:B------:R3:W-:Y:S01]  /*aa70*/  STS [R4+0x2400], R35 ;  /* 0x0024002304007388 */ /* 0x0007e20000000800 */
[----:B--2---:R-:W5:Y:S03]  /*aa80*/  LDC R5, c[0x0][0x434] ;  /* 0x00010d00ff057b82 */ /* 0x004f660000000800 */
[----:B------:R-:W-:Y:S04]  /*aa90*/  STS [R0+0x2000], R34 ;  /* 0x0020002200007388 */ /* 0x000fe80000000800 */
[----:B------:R2:W-:Y:S01]  /*aaa0*/  STS [R0+0x2400], R33 ;  /* 0x0024002100007388 */ /* 0x0005e20000000800 */
[----:B------:R-:W1:Y:S01]  /*aab0*/  S2R R19, SR_CTAID.Y ;  /* 0x0000000000137919 */ /* 0x000e620000002600 */
[----:B----4-:R-:W4:Y:S01]  /*aac0*/  S2R R27, SR_CTAID.Z ;  /* 0x00000000001b7919 */ /* 0x010f220000002700 */
[----:B---3--:R-:W3:Y:S01]  /*aad0*/  @P1 LDC R4, c[0x0][0x430] ;  /* 0x00010c00ff041b82 */ /* 0x008ee20000000800 */
[----:B-----5:R-:W-:Y:S01]  /*aae0*/  @P1 IMAD R5, R3, R18, RZ ;  /* 0x0000001203051224 */ /* 0x020fe200078e02ff */
[----:B------:R-:W-:-:S06]  /*aaf0*/  @P1 MOV R3, 0x1 ;  /* 0x0000000100031802 */ /* 0x000fcc0000000f00 */
[----:B--2---:R-:W2:Y:S01]  /*ab00*/  LDC.U8 R0, c[0x0][0x548] ;  /* 0x00015200ff007b82 */ /* 0x004ea20000000000 */
[----:B-1--4-:R-:W-:Y:S05]  /*ab10*/  @P1 BRA `(.L_x_1238) ;  /* 0x0000000000201947 */ /* 0x012fea0003800000 */
[----:B--2---:R-:W-:Y:S01]  /*ab20*/  ISETP.NE.AND P0, PT, R0, RZ, PT ;  /* 0x000000ff0000720c */ /* 0x004fe20003f05270 */
[----:B------:R-:W1:-:S12]  /*ab30*/  LDC R6, c[0x0][0x3e0] ;  /* 0x0000f800ff067b82 */ /* 0x000e580000000800 */
[----:B------:R-:W1:Y:S01]  /*ab40*/  @P0 LDC R3, c[0x0][0x454] ;  /* 0x00011500ff030b82 */ /* 0x000e620000000800 */
[----:B---3--:R-:W-:Y:S02]  /*ab50*/  @P0 MOV R4, 0x1 ;  /* 0x0000000100040802 */ /* 0x008fe40000000f00 */
[----:B------:R-:W-:-:S05]  /*ab60*/  @!P0 MOV R4, 0x1 ;  /* 0x0000000100048802 */ /* 0x000fca0000000f00 */
[----:B------:R-:W4:Y:S01]  /*ab70*/  @P0 LDC R5, c[0x0][0x454] ;  /* 0x00011500ff050b82 */ /* 0x000f220000000800 */
[-C--:B-1----:R-:W-:Y:S02]  /*ab80*/  @P0 IMAD R3, R3, R6.reuse, RZ ;  /* 0x0000000603030224 */ /* 0x082fe400078e02ff */
[----:B------:R-:W-:-:S07]  /*ab90*/  @!P0 IMAD R3, R18, R6, RZ ;  /* 0x0000000612038224 */ /* 0x000fce00078e02ff */
.L_x_1238:
[----:B------:R-:W-:Y:S01]  /*aba0*/  BAR.SYNC.DEFER_BLOCKING 0x0 ;  /* 0x0000000000007b1d */ /* 0x000fe20000010000 */
[----:B------:R-:W-:Y:S01]  /*abb0*/  ISETP.NE.AND P0, PT, R245, -0x1, PT ;  /* 0xfffffffff500780c */ /* 0x000fe20003f05270 */
[----:B------:R-:W-:Y:S01]  /*abc0*/  @!P2 IMAD R26, R43, R7, R11 ;  /* 0x000000072b1aa224 */ /* 0x000fe200078e020b */
[----:B--2---:R-:W-:Y:S01]  /*abd0*/  ISETP.NE.AND P1, PT, R0, RZ, !P1 ;  /* 0x000000ff0000720c */ /* 0x004fe20004f25270 */
[----:B------:R-:W-:-:S04]  /*abe0*/  @P2 IMAD.WIDE.U32 R22, R245, R14, RZ ;  /* 0x0000000ef5162225 */ /* 0x000fc800078e00ff */
[----:B------:R-:W-:Y:S01]  /*abf0*/  @P6 FMUL.FTZ R0, R12, 0.69314718246459960938 ;  /* 0x3f3172180c006820 */ /* 0x000fe20000410000 */
[----:B------:R-:W1:Y:S01]  /*ac00*/  @P4 LDC R17, c[0x0][0x458] ;  /* 0x00011600ff114b82 */ /* 0x000e620000000800 */
[----:B------:R-:W2:Y:S01]  /*ac10*/  @P3 MUFU.LG2 R7, R40 ;  /* 0x0000002800073308 */ /* 0x000ea20000000c00 */
[----:B------:R-:W5:Y:S01]  /*ac20*/  S2R R20, SR_CTAID.X ;  /* 0x0000000000147919 */ /* 0x000f620000002500 */
[----:B------:R-:W-:Y:S01]  /*ac30*/  MOV R25, 0x7f800000 ;  /* 0x7f80000000197802 */ /* 0x000fe20000000f00 */
[----:B------:R-:W-:Y:S02]  /*ac40*/  @P2 IMAD R26, R245, R15, R23 ;  /* 0x0000000ff51a2224 */ /* 0x000fe400078e0217 */
[----:B------:R-:W-:Y:S01]  /*ac50*/  @P6 FFMA.FTZ R25, R104, R9, R0 ;  /* 0x0000000968196223 */ /* 0x000fe20000010000 */
[----:B----4-:R-:W-:Y:S02]  /*ac60*/  IMAD R0, R27, R5, RZ ;  /* 0x000000051b007224 */ /* 0x010fe400078e02ff */
[----:B------:R-:W-:Y:S01]  /*ac70*/  @P5 FMUL.FTZ R6, R8, 0.69314718246459960938 ;  /* 0x3f31721808065820 */ /* 0x000fe20000410000 */
[----:B------:R-:W4:Y:S01]  /*ac80*/  @P3 LDC R11, c[0x0][0x458] ;  /* 0x00011600ff0b3b82 */ /* 0x000f220000000800 */
[C---:B------:R-:W-:Y:S01]  /*ac90*/  @!P0 IMAD R245, R19.reuse, R18, RZ ;  /* 0x0000001213f58224 */ /* 0x040fe200078e02ff */
[----:B------:R-:W-:Y:S01]  /*aca0*/  LOP3.LUT P0, RZ, R42, 0x3, RZ, 0xc0, !PT ;  /* 0x000000032aff7812 */ /* 0x000fe2000780c0ff */
[----:B------:R-:W-:Y:S01]  /*acb0*/  @!P1 IMAD R0, R19, R3, R0 ;  /* 0x0000000313009224 */ /* 0x000fe200078e0200 */
[----:B------:R-:W-:Y:S01]  /*acc0*/  MOV R24, 0x7f800000 ;  /* 0x7f80000000187802 */ /* 0x000fe20000000f00 */
[----:B------:R-:W-:Y:S01]  /*acd0*/  @P5 FFMA.FTZ R24, R103, R13, R6 ;  /* 0x0000000d67185223 */ /* 0x000fe20000010006 */
[----:B------:R-:W-:Y:S01]  /*ace0*/  SHF.R.S32.HI R5, RZ, 0x1f, R245 ;  /* 0x0000001fff057819 */ /* 0x000fe200000114f5 */
[----:B------:R-:W-:Y:S01]  /*acf0*/  @P4 FMUL.FTZ R9, R16, 0.69314718246459960938 ;  /* 0x3f31721810094820 */ /* 0x000fe20000410000 */
[----:B------:R-:W-:Y:S01]  /*ad00*/  SEL R6, R245, RZ, P1 ;  /* 0x000000fff5067207 */ /* 0x000fe20000800000 */
[----:B------:R-:W-:Y:S01]  /*ad10*/  BSSY.RECONVERGENT B0, `(.L_x_1239) ;  /* 0x0000037000007945 */ /* 0x000fe20003800200 */
[----:B------:R1:W3:Y:S01]  /*ad20*/  LDS.128 R28, [R204+0x3800] ;  /* 0x00380000cc1c7984 */ /* 0x0002e20000000c00 */
[----:B------:R-:W-:Y:S01]  /*ad30*/  SEL R5, R5, RZ, P1 ;  /* 0x000000ff05057207 */ /* 0x000fe20000800000 */
[----:B--2---:R-:W-:Y:S01]  /*ad40*/  @P3 FMUL.FTZ R7, R7, 0.69314718246459960938 ;  /* 0x3f31721807073820 */ /* 0x004fe20000410000 */
[----:B------:R-:W-:-:S02]  /*ad50*/  MOV R19, 0x7f800000 ;  /* 0x7f80000000137802 */ /* 0x000fc40000000f00 */
[----:B------:R-:W-:Y:S01]  /*ad60*/  MOV R18, 0x7f800000 ;  /* 0x7f80000000127802 */ /* 0x000fe20000000f00 */
[----:B-1----:R-:W-:Y:S01]  /*ad70*/  @P4 FFMA.FTZ R19, R102, R17, R9 ;  /* 0x0000001166134223 */ /* 0x002fe20000010009 */
[----:B------:R-:W-:Y:S01]  /*ad80*/  @!P2 MOV R13, R10 ;  /* 0x0000000a000da202 */ /* 0x000fe20000000f00 */
[----:B----4-:R-:W-:Y:S01]  /*ad90*/  @P3 FFMA.FTZ R18, R2, R11, R7 ;  /* 0x0000000b02123223 */ /* 0x010fe20000010007 */
[----:B-----5:R-:W-:-:S05]  /*ada0*/  SHF.L.U32 R20, R20, 0x7, RZ ;  /* 0x0000000714147819 */ /* 0x020fca00000006ff */
[----:B---3--:R-:W-:-:S05]  /*adb0*/  IMAD R3, R20, R4, RZ ;  /* 0x0000000414037224 */ /* 0x008fca00078e02ff */
[--C-:B------:R-:W-:Y:S02]  /*adc0*/  IADD3 R8, P5, P1, R3, R6, R0.reuse ;  /* 0x0000000603087210 */ /* 0x100fe400079be000 */
[----:B------:R-:W-:Y:S02]  /*add0*/  SHF.R.S32.HI R3, RZ, 0x1f, R3 ;  /* 0x0000001fff037819 */ /* 0x000fe40000011403 */
[----:B------:R-:W-:-:S04]  /*ade0*/  SHF.R.S32.HI R0, RZ, 0x1f, R0 ;  /* 0x0000001fff007819 */ /* 0x000fc80000011400 */
[----:B------:R-:W-:Y:S01]  /*adf0*/  IADD3.X R5, PT, PT, R3, R5, R0, P5, P1 ;  /* 0x0000000503057210 */ /* 0x000fe20002fe2400 */
[----:B------:R-:W-:Y:S06]  /*ae00*/  @P0 BRA `(.L_x_1240) ;  /* 0x00000000009c0947 */ /* 0x000fec0003800000 */
[--C-:B------:R-:W-:Y:S02]  /*ae10*/  SHF.R.U32.HI R0, RZ, 0x1, R42.reuse ;  /* 0x00000001ff007819 */ /* 0x100fe4000001162a */
[----:B------:R-:W-:Y:S02]  /*ae20*/  SHF.R.U32.HI R2, RZ, 0x2, R42 ;  /* 0x00000002ff027819 */ /* 0x000fe4000001162a */
[----:B------:R-:W-:-:S04]  /*ae30*/  LOP3.LUT R0, R0, 0x30, RZ, 0xc0, !PT ;  /* 0x0000003000007812 */ /* 0x000fc800078ec0ff */
        /* <DEDUP_REMOVED lines=10> */
[C---:B------:R-:W-:Y:S01]  /*aee0*/  @!P6 IADD3 R0, P0, PT, R3.reuse, R8, RZ ;  /* 0x000000080300e210 */ /* 0x040fe20007f1e0ff */
[-C--:B------:R-:W-:Y:S01]  /*aef0*/  @!P5 IMAD R2, R2, R4.reuse, RZ ;  /* 0x000000040202d224 */ /* 0x080fe200078e02ff */
[----:B------:R-:W2:Y:S01]  /*af00*/  @!P5 LDC.64 R14, c[0x0][0x420] ;  /* 0x00010800ff0edb82 */ /* 0x000ea20000000a00 */
[-C--:B------:R-:W-:Y:S01]  /*af10*/  @!P4 IMAD R9, R6, R4.reuse, RZ ;  /* 0x000000040609c224 */ /* 0x080fe200078e02ff */
        /* <DEDUP_REMOVED lines=8> */
[----:B------:R-:W-:Y:S02]  /*afa0*/  @!P4 IADD3 R0, P1, PT, R9, R8, RZ ;  /* 0x000000080900c210 */ /* 0x000fe40007f3e0ff */
[C---:B--2---:R-:W-:Y:S01]  /*afb0*/  @!P5 LEA R6, P0, R7.reuse, R14, 0x2 ;  /* 0x0000000e0706d211 */ /* 0x044fe200078010ff */
[----:B------:R1:W-:Y:S03]  /*afc0*/  @!P6 STG.E desc[UR12][R10.64], R25 ;  /* 0x000000190a00e986 */ /* 0x0003e6000c10190c */
        /* <DEDUP_REMOVED lines=11> */
.L_x_1240:
[----:B------:R-:W-:Y:S05]  /*b080*/  BSYNC.RECONVERGENT B0 ;  /* 0x0000000000007941 */ /* 0x000fea0003800200 */
.L_x_1239:
[----:B------:R-:W2:Y:S01]  /*b090*/  S2R R0, SR_TID.X ;  /* 0x0000000000007919 */ /* 0x000ea20000002100 */
[----:B------:R-:W-:Y:S01]  /*b0a0*/  @P2 IMAD.MOV.U32 R13, RZ, RZ, R22 ;  /* 0x000000ffff0d2224 */ /* 0x000fe200078e0016 */
[----:B------:R-:W3:Y:S01]  /*b0b0*/  LDCU.64 UR4, c[0x0][0x410] ;  /* 0x00008200ff0477ac */ /* 0x000ee20008000a00 */
[----:B------:R-:W-:Y:S01]  /*b0c0*/  SHF.R.U32.HI R17, RZ, 0x3, R42 ;  /* 0x00000003ff117819 */ /* 0x000fe2000001162a */
[----:B-1----:R1:W4:Y:S01]  /*b0d0*/  LDS.128 R8, [R204] ;  /* 0x00000000cc087984 */ /* 0x0023220000000c00 */
[----:B------:R-:W-:Y:S02]  /*b0e0*/  BSSY.RECONVERGENT B0, `(.L_x_1241) ;  /* 0x0000026000007945 */ /* 0x000fe40003800200 */
[----:B------:R-:W-:Y:S01]  /*b0f0*/  ISETP.GE.AND P0, PT, R17, R244, PT ;  /* 0x000000f41100720c */ /* 0x000fe20003f06270 */
[----:B------:R-:W5:Y:S01]  /*b100*/  S2R R14, SR_CTAID.X ;  /* 0x00000000000e7919 */ /* 0x000f620000002500 */
[----:B--2---:R-:W-:Y:S01]  /*b110*/  IMAD.SHL.U32 R2, R0, 0x8, RZ ;  /* 0x0000000800027824 */ /* 0x004fe200078e00ff */
[----:B------:R-:W-:-:S04]  /*b120*/  SHF.R.U32.HI R0, RZ, 0x3, R0 ;  /* 0x00000003ff007819 */ /* 0x000fc80000011600 */
[----:B------:R-:W-:Y:S01]  /*b130*/  LOP3.LUT R2, R2, 0x38, RZ, 0xc0, !PT ;  /* 0x0000003802027812 */ /* 0x000fe200078ec0ff */
[C---:B------:R-:W-:Y:S02]  /*b140*/  VIADD R5, R0.reuse, 0x10 ;  /* 0x0000001000057836 */ /* 0x040fe40000000000 */
[----:B------:R-:W-:Y:S01]  /*b150*/  VIADD R4, R0, 0x20 ;  /* 0x0000002000047836 */ /* 0x000fe20000000000 */
[----:B------:R-:W-:Y:S01]  /*b160*/  SHF.R.U32.HI R0, RZ, 0x3, R42 ;  /* 0x00000003ff007819 */ /* 0x000fe2000001162a */
[----:B-----5:R-:W-:Y:S01]  /*b170*/  IMAD.WIDE.U32 R14, R14, 0x80, RZ ;  /* 0x000000800e0e7825 */ /* 0x020fe200078e00ff */
[----:B------:R-:W-:Y:S02]  /*b180*/  IADD3 R2, P1, PT, R2, R13, RZ ;  /* 0x0000000d02027210 */ /* 0x000fe40007f3e0ff */
[-C--:B------:R-:W-:Y:S01]  /*b190*/  ISETP.GE.AND P5, PT, R4, R244.reuse, PT ;  /* 0x000000f40400720c */ /* 0x080fe20003fa6270 */
[----:B------:R-:W-:Y:S01]  /*b1a0*/  VIADD R4, R0, 0x50 ;  /* 0x0000005000047836 */ /* 0x000fe20000000000 */
[----:B------:R-:W-:Y:S01]  /*b1b0*/  ISETP.GE.AND P6, PT, R5, R244, PT ;  /* 0x000000f40500720c */ /* 0x000fe20003fc6270 */
[----:B------:R-:W-:-:S02]  /*b1c0*/  IMAD.X R3, RZ, RZ, R26, P1 ;  /* 0x000000ffff037224 */ /* 0x000fc400008e061a */
[----:B------:R-:W-:Y:S01]  /*b1d0*/  VIADD R5, R0, 0x40 ;  /* 0x0000004000057836 */ /* 0x000fe20000000000 */
[-C--:B------:R-:W-:Y:S01]  /*b1e0*/  ISETP.GE.AND P2, PT, R4, R244.reuse, PT ;  /* 0x000000f40400720c */ /* 0x080fe20003f46270 */
[C---:B------:R-:W-:Y:S01]  /*b1f0*/  VIADD R7, R0.reuse, 0x30 ;  /* 0x0000003000077836 */ /* 0x040fe20000000000 */
[----:B------:R-:W2:Y:S01]  /*b200*/  S2R R4, SR_CTAID.X ;  /* 0x0000000000047919 */ /* 0x000ea20000002500 */
[----:B---3--:R-:W-:Y:S01]  /*b210*/  IMAD.WIDE.U32 R12, R27, UR4, R2 ;  /* 0x000000041b0c7c25 */ /* 0x008fe2000f8e0002 */
[-C--:B------:R-:W-:Y:S02]  /*b220*/  ISETP.GE.AND P3, PT, R5, R244.reuse, PT ;  /* 0x000000f40500720c */ /* 0x080fe40003f66270 */
[----:B------:R-:W-:Y:S01]  /*b230*/  ISETP.GE.AND P4, PT, R7, R244, PT ;  /* 0x000000f40700720c */ /* 0x000fe20003f86270 */
[----:B------:R-:W-:Y:S02]  /*b240*/  VIADD R0, R0, 0x60 ;  /* 0x0000006000007836 */ /* 0x000fe40000000000 */
[----:B------:R-:W-:-:S03]  /*b250*/  IMAD R7, R27, UR5, R13 ;  /* 0x000000051b077c24 */ /* 0x000fc6000f8e020d */
[----:B------:R-:W-:Y:S01]  /*b260*/  ISETP.GE.AND P1, PT, R0, R244, PT ;  /* 0x000000f40000720c */ /* 0x000fe20003f26270 */
[----:B--2---:R-:W-:-:S03]  /*b270*/  IMAD.WIDE.U32 R4, R4, 0x80, RZ ;  /* 0x0000008004047825 */ /* 0x004fc600078e00ff */
[----:B------:R-:W-:Y:S01]  /*b280*/  LOP3.LUT R16, R4, R17, RZ, 0xfc, !PT ;  /* 0x0000001104107212 */ /* 0x000fe200078efcff */
[----:B-1--4-:R-:W-:Y:S08]  /*b290*/  @P0 BRA `(.L_x_1242) ;  /* 0x0000000000280947 */ /* 0x012ff00003800000 */
        /* <DEDUP_REMOVED lines=9> */
[----:B------:R1:W-:Y:S02]  /*b330*/  STG.E.128 desc[UR12][R4.64], R8 ;  /* 0x0000000804007986 */ /* 0x0003e4000c101d0c */
.L_x_1242:
[----:B------:R-:W-:Y:S05]  /*b340*/  BSYNC.RECONVERGENT B0 ;  /* 0x0000000000007941 */ /* 0x000fea0003800200 */
.L_x_1241:
[----:B-1----:R1:W2:Y:S01]  /*b350*/  LDS.128 R8, [R204+0x800] ;  /* 0x00080000cc087984 */ /* 0x0022a20000000c00 */
[----:B------:R-:W-:Y:S01]  /*b360*/  IADD3 R0, PT, PT, R17, 0x70, RZ ;  /* 0x0000007011007810 */ /* 0x000fe20007ffe0ff */
[----:B------:R-:W-:Y:S03]  /*b370*/  BSSY.RECONVERGENT B0, `(.L_x_1243) ;  /* 0x0000010000007945 */ /* 0x000fe60003800200 */
[----:B------:R-:W-:Y:S01]  /*b380*/  ISETP.GE.AND P0, PT, R0, R244, PT ;  /* 0x000000f40000720c */ /* 0x000fe20003f06270 */
        /* <DEDUP_REMOVED lines=14> */
.L_x_1244:
[----:B------:R-:W-:Y:S05]  /*b470*/  BSYNC.RECONVERGENT B0 ;  /* 0x0000000000007941 */ /* 0x000fea0003800200 */
.L_x_1243:
        /* <DEDUP_REMOVED lines=16> */
.L_x_1246:
[----:B------:R-:W-:Y:S05]  /*b580*/  BSYNC.RECONVERGENT B0 ;  /* 0x0000000000007941 */ /* 0x000fea0003800200 */
.L_x_1245:
        /* <DEDUP_REMOVED lines=16> */
.L_x_1248:
[----:B------:R-:W-:Y:S05]  /*b690*/  BSYNC.RECONVERGENT B0 ;  /* 0x0000000000007941 */ /* 0x000fea0003800200 */
.L_x_1247:
        /* <DEDUP_REMOVED lines=16> */
.L_x_1250:
[----:B------:R-:W-:Y:S05]  /*b7a0*/  BSYNC.RECONVERGENT B0 ;  /* 0x0000000000007941 */ /* 0x000fea0003800200 */
.L_x_1249:
        /* <DEDUP_REMOVED lines=16> */
.L_x_1252:
[----:B------:R-:W-:Y:S05]  /*b8b0*/  BSYNC.RECONVERGENT B0 ;  /* 0x0000000000007941 */ /* 0x000fea0003800200 */
.L_x_1251:
        /* <DEDUP_REMOVED lines=16> */
.L_x_1254:
[----:B------:R-:W-:Y:S05]  /*b9c0*/  BSYNC.RECONVERGENT B0 ;  /* 0x0000000000007941 */ /* 0x000fea0003800200 */
.L_x_1253:
[----:B------:R-:W-:Y:S05]  /*b9d0*/  @P0 EXIT ;  /* 0x000000000000094d */ /* 0x000fea0003800000 */
[----:B------:R-:W5:Y:S01]  /*b9e0*/  LDCU.64 UR6, c[0x0][0x408] ;  /* 0x00008100ff0677ac */ /* 0x000f620008000a00 */
[----:B-1----:R-:W-:Y:S01]  /*b9f0*/  IADD3 R4, P0, PT, R16, 0x70, RZ ;  /* 0x0000007010047810 */ /* 0x002fe20007f1e0ff */
        /* <DEDUP_REMOVED lines=12> */
.L_x_1255:
        /* <DEDUP_REMOVED lines=12> */
.L_x_2700:


//--------------------- .text._ZN5flash16flash_fwd_kernelI23Flash_fwd_kernel_traitsILi64ELi128ELi64ELi4ELb0ELb0EN7cutlass10bfloat16_tE19Flash_kernel_traitsILi64ELi128ELi64ELi4ES3_EELb0ELb0ELb0ELb0ELb0ELb1ELb1ELb0EEEvNS_16Flash_fwd_paramsE --------------------------
	.section	.text._ZN5flash16flash_fwd_kernelI23Flash_fwd_kernel_traitsILi64ELi128ELi64ELi4ELb0ELb0EN7cutlass10bfloat16_tE19Flash_kernel_traitsILi64ELi128ELi64ELi4ES3_EELb0ELb0ELb0ELb0ELb0ELb1ELb1ELb0EEEvNS_16Flash_fwd_paramsE,"ax",@progbits
	.align	128
        .global         _ZN5flash16flash_fwd_kernelI23Flash_fwd_kernel_traitsILi64ELi128ELi64ELi4ELb0ELb0EN7cutlass10bfloat16_tE19Flash_kernel_traitsILi64ELi128ELi64ELi4ES3_EELb0ELb0ELb0ELb0ELb0ELb1ELb1ELb0EEEvNS_16Flash_fwd_paramsE
        .type           _ZN5flash16flash_fwd_kernelI23Flash_fwd_kernel_traitsILi64ELi128ELi64ELi4ELb0ELb0EN7cutlass10bfloat16_tE19Flash_kernel_traitsILi64ELi128ELi64ELi4ES3_EELb0ELb0ELb0ELb0ELb0ELb1ELb1ELb0EEEvNS_16Flash_fwd_paramsE,@function
        .size           _ZN5flash16flash_fwd_kernelI23Flash_fwd_kernel_traitsILi64ELi128ELi64ELi4ELb0ELb0EN7cutlass10bfloat16_tE19Flash_kernel_traitsILi64ELi128ELi64ELi4ES3_EELb0ELb0ELb0ELb0ELb0ELb1ELb1ELb0EEEvNS_16Flash_fwd_paramsE,(.L_x_2701 - _ZN5flash16flash_fwd_kernelI23Flash_fwd_kernel_traitsILi64ELi128ELi64ELi4ELb0ELb0EN7cutlass10bfloat16_tE19Flash_kernel_traitsILi64ELi128ELi64ELi4ES3_EELb0ELb0ELb0ELb0ELb0ELb1ELb1ELb0EEEvNS_16Flash_fwd_paramsE)
        .other          _ZN5flash16flash_fwd_kernelI23Flash_fwd_kernel_traitsILi64ELi128ELi64ELi4ELb0ELb0EN7cutlass10bfloat16_tE19Flash_kernel_traitsILi64ELi128ELi64ELi4ES3_EELb0ELb0ELb0ELb0ELb0ELb1ELb1ELb0EEEvNS_16Flash_fwd_paramsE,@"STO_CUDA_ENTRY STV_DEFAULT"
_ZN5flash16flash_fwd_kernelI23Flash_fwd_kernel_traitsILi64ELi128ELi64ELi4ELb0ELb0EN7cutlass10bfloat16_tE19Flash_kernel_traitsILi64ELi128ELi64ELi4ES3_EELb0ELb0ELb0ELb0ELb0ELb1ELb1ELb0EEEvNS_16Flash_fwd_paramsE:
.text._ZN5flash16flash_fwd_kernelI23Flash_fwd_kernel_traitsILi64ELi128ELi64ELi4ELb0ELb0EN7cutlass10bfloat16_tE19Flash_kernel_traitsILi64ELi128ELi64ELi4ES3_EELb0ELb0ELb0ELb0ELb0ELb1ELb1ELb0EEEvNS_16Flash_fwd_paramsE:
[----:B------:R-:W-:Y:S01]  /*0000*/  LDC R1, c[0x0][0x37c] ;  /* 0x0000df00ff017b82 */ /* 0x000fe20000000800 */
[----:B------:R-:W1:Y:S01]  /*0010*/  S2R R210, SR_CTAID.Y ;  /* 0x0000000000d27919 */ /* 0x000e620000002600 */
[----:B------:R-:W2:Y:S06]  /*0020*/  LDCU.64 UR4, c[0x0][0x478] ;  /* 0x00008f00ff0477ac */ /* 0x000eac0008000a00 */
[----:B------:R-:W3:Y:S01]  /*0030*/  LDC.64 R14, c[0x0][0x460] ;  /* 0x00011800ff0e7b82 */ /* 0x000ee20000000a00 */
[----:B------:R-:W-:Y:S01]  /*0040*/  IMAD.MOV.U32 R209, RZ, RZ, -0x1 ;  /* 0xffffffffffd17424 */ /* 0x000fe200078e00ff */
[----:B------:R-:W4:Y:S01]  /*0050*/  LDCU.64 UR6, c[0x0][0x470] ;  /* 0x00008e00ff0677ac */ /* 0x000f220008000a00 */
[----:B------:R-:W1:Y:S05]  /*0060*/  LDCU.64 UR8, c[0x0][0x460] ;  /* 0x00008c00ff0877ac */ /* 0x000e6a0008000a00 */
[----:B------:R-:W3:Y:S01]  /*0070*/  LDC.64 R6, c[0x0][0x468] ;  /* 0x00011a00ff067b82 */ /* 0x000ee20000000a00 */
[----:B------:R-:W3:Y:S01]  /*0080*/  LDCU.64 UR14, c[0x0][0x358] ;  /* 0x00006b00ff0e77ac */ /* 0x000ee20008000a00 */
[----:B--2---:R-:W-:-:S02]  /*0090*/  ISETP.NE.U32.AND P2, PT, RZ, UR4, PT ;  /* 0x00000004ff007c0c */ /* 0x004fc4000bf45070 */
[----:B----4-:R-:W-:Y:S02]  /*00a0*/  ISETP.NE.U32.AND P3, PT, RZ, UR6, PT ;  /* 0x00000006ff007c0c */ /* 0x010fe4000bf65070 */
[----:B------:R-:W-:Y:S02]  /*00b0*/  ISETP.NE.AND.EX P2, PT, RZ, UR5, PT, P2 ;  /* 0x00000005ff007c0c */ /* 0x000fe4000bf45320 */
[----:B-1----:R-:W-:Y:S02]  /*00c0*/  ISETP.NE.U32.AND P5, PT, RZ, UR8, PT ;  /* 0x00000008ff007c0c */ /* 0x002fe4000bfa5070 */
[----:B------:R-:W-:Y:S02]  /*00d0*/  ISETP.NE.U32.AND P4, PT, RZ, UR8, PT ;  /* 0x00000008ff007c0c */ /* 0x000fe4000bf85070 */
[----:B------:R-:W-:Y:S01]  /*00e0*/  ISETP.NE.AND.EX P3, PT, RZ, UR7, PT, P3 ;  /* 0x00000007ff007c0c */ /* 0x000fe2000bf65330 */
[C---:B------:R-:W-:Y:S01]  /*00f0*/  IMAD.SHL.U32 R13, R210.reuse, 0x4, RZ ;  /* 0x00000004d20d7824 */ /* 0x040fe200078e00ff */
[----:B------:R-:W-:Y:S01]  /*0100*/  ISETP.NE.AND.EX P5, PT, RZ, UR9, PT, P5 ;  /* 0x00000009ff007c0c */ /* 0x000fe2000bfa5350 */
[----:B---3--:R-:W-:Y:S01]  /*0110*/  IMAD.WIDE.U32 R14, R210, 0x4, R14 ;  /* 0x00000004d20e7825 */ /* 0x008fe200078e000e */
[----:B------:R-:W-:-:S02]  /*0120*/  ISETP.NE.AND.EX P4, PT, RZ, UR9, PT, P4 ;  /* 0x00000009ff007c0c */ /* 0x000fc4000bf85340 */
[----:B------:R-:W-:Y:S02]  /*0130*/  SHF.R.U32.HI R2, RZ, 0x1e, R210 ;  /* 0x0000001eff027819 */ /* 0x000fe400000116d2 */
[----:B------:R-:W-:Y:S01]  /*0140*/  @P2 IADD3 R10, P0, PT, R13, UR4, RZ ;  /* 0x000000040d0a2c10 */ /* 0x000fe2000ff1e0ff */
[----:B------:R-:W-:-:S04]  /*0150*/  IMAD.MOV.U32 R0, RZ, RZ, RZ ;  /* 0x000000ffff007224 */ /* 0x000fc800078e00ff */
[----:B------:R-:W-:Y:S02]  /*0160*/  @P3 IADD3 R4, P1, PT, R13, UR6, RZ ;  /* 0x000000060d043c10 */ /* 0x000fe4000ff3e0ff */
[----:B------:R-:W2:Y:S01]  /*0170*/  @P5 LDG.E R209, desc[UR14][R14.64] ;  /* 0x0000000e0ed15981 */ /* 0x000ea2000c1e1900 */
[----:B------:R-:W-:-:S03]  /*0180*/  @P2 IADD3.X R11, PT, PT, R2, UR5, RZ, P0, !PT ;  /* 0x00000005020b2c10 */ /* 0x000fc600087fe4ff */
[----:B------:R-:W2:Y:S01]  /*0190*/  @P4 LDG.E R8, desc[UR14][R14.64+0x4] ;  /* 0x0000040e0e084981 */ /* 0x000ea2000c1e1900 */
[----:B------:R-:W-:Y:S01]  /*01a0*/  @P3 IADD3.X R5, PT, PT, R2, UR7, RZ, P1, !PT ;  /* 0x0000000702053c10 */ /* 0x000fe20008ffe4ff */
[----:B------:R-:W1:Y:S02]  /*01b0*/  LDCU.U8 UR4, c[0x0][0x532] ;  /* 0x0000a640ff0477ac */ /* 0x000e640008000000 */
[----:B------:R-:W3:Y:S04]  /*01c0*/  @P2 LDG.E R11, desc[UR14][R10.64] ;  /* 0x0000000e0a0b2981 */ /* 0x000ee8000c1e1900 */
[----:B------:R4:W3:Y:S01]  /*01d0*/  @P3 LDG.E R0, desc[UR14][R4.64] ;  /* 0x0000000e04003981 */ /* 0x0008e2000c1e1900 */
[----:B------:R-:W-:Y:S02]  /*01e0*/  IADD3 R12, P0, PT, R13, R6, RZ ;  /* 0x000000060d0c7210 */ /* 0x000fe40007f1e0ff */
[----:B------:R-:W-:-:S03]  /*01f0*/  ISETP.EQ.U32.AND P3, PT, R6, RZ, PT ;  /* 0x000000ff0600720c */ /* 0x000fc60003f62070 */
[----:B------:R-:W-:Y:S02]  /*0200*/  IMAD.X R13, R2, 0x1, R7, P0 ;  /* 0x00000001020d7824 */ /* 0x000fe400000e0607 */
[----:B------:R-:W4:Y:S01]  /*0210*/  @!P2 LDC R2, c[0x0][0x43c] ;  /* 0x00010f00ff02ab82 */ /* 0x000f220000000800 */
[----:B-1----:R-:W-:-:S07]  /*0220*/  ISETP.NE.AND P1, PT, RZ, UR4, PT ;  /* 0x00000004ff007c0c */ /* 0x002fce000bf25270 */
[----:B----4-:R-:W1:Y:S01]  /*0230*/  @!P2 LDC.64 R4, c[0x0][0x488] ;  /* 0x00012200ff04ab82 */ /* 0x010e620000000a00 */
[----:B------:R-:W-:Y:S01]  /*0240*/  ISETP.EQ.OR.EX P3, PT, R7, RZ, !P1, P3 ;  /* 0x000000ff0700720c */ /* 0x000fe20004f62730 */
[----:B------:R-:W-:Y:S01]  /*0250*/  IMAD.MOV.U32 R9, RZ, RZ, -0x1 ;  /* 0xffffffffff097424 */ /* 0x000fe200078e00ff */
[----:B------:R-:W-:-:S04]  /*0260*/  ISETP.NE.U32.AND P0, PT, R6, RZ, PT ;  /* 0x000000ff0600720c */ /* 0x000fc80003f05070 */
[----:B------:R-:W-:Y:S01]  /*0270*/  ISETP.NE.AND.EX P0, PT, R7, RZ, PT, P0 ;  /* 0x000000ff0700720c */ /* 0x000fe20003f05300 */
[----:B------:R-:W4:Y:S06]  /*0280*/  S2UR UR13, SR_CTAID.X ;  /* 0x00000000000d79c3 */ /* 0x000f2c0000002500 */
[----:B------:R1:W5:Y:S02]  /*0290*/  @!P3 LDG.E R9, desc[UR14][R12.64] ;  /* 0x0000000e0c09b981 */ /* 0x000364000c1e1900 */
[----:B------:R-:W2:Y:S01]  /*02a0*/  @!P4 LDC R201, c[0x0][0x434] ;  /* 0x00010d00ffc9cb82 */ /* 0x000ea20000000800 */
[----:B-1----:R-:W-:-:S04]  /*02b0*/  @!P2 ISETP.NE.U32.AND P3, PT, R4, RZ, PT ;  /* 0x000000ff0400a20c */ /* 0x002fc80003f65070 */
[----:B------:R-:W-:Y:S01]  /*02c0*/  @!P2 ISETP.NE.AND.EX P3, PT, R5, RZ, PT, P3 ;  /* 0x000000ff0500a20c */ /* 0x000fe20003f65330 */
[----:B------:R-:W1:Y:S03]  /*02d0*/  S2R R3, SR_CTAID.Z ;  /* 0x0000000000037919 */ /* 0x000e660000002700 */
[----:B------:R-:W-:Y:S01]  /*02e0*/  @!P2 SEL R5, R2, RZ, P3 ;  /* 0x000000ff0205a207 */ /* 0x000fe20001800000 */
[----:B------:R-:W1:Y:S01]  /*02f0*/  S2R R118, SR_TID.X ;  /* 0x0000000000767919 */ /* 0x000e620000002100 */
[----:B------:R-:W1:Y:S01]  /*0300*/  @!P0 LDC R2, c[0x0][0x438] ;  /* 0x00010e00ff028b82 */ /* 0x000e620000000800 */
[----:B----4-:R-:W-:Y:S01]  /*0310*/  USHF.L.U32 UR12, UR13, 0x7, URZ ;  /* 0x000000070d0c7899 */ /* 0x010fe200080006ff */
[----:B--2---:R-:W-:-:S05]  /*0320*/  @P4 IMAD.IADD R201, R8, 0x1, -R209 ;  /* 0x0000000108c94824 */ /* 0x004fca00078e0ad1 */
[----:B------:R-:W-:Y:S01]  /*0330*/  ISETP.GT.AND P4, PT, R201, UR12, PT ;  /* 0x0000000cc9007c0c */ /* 0x000fe2000bf84270 */
[----:B---3--:R-:W-:Y:S01]  /*0340*/  @P2 IMAD.IADD R116, R11, 0x1, -R0 ;  /* 0x000000010b742824 */ /* 0x008fe200078e0a00 */
[----:B-1----:R-:W-:Y:S11]  /*0350*/  @!P0 BRA `(.L_x_1256) ;  /* 0x00000000000c8947 */ /* 0x002ff60003800000 */
[----:B------:R-:W2:Y:S02]  /*0360*/  @P1 LDG.E R2, desc[UR14][R12.64+0x4] ;  /* 0x0000040e0c021981 */ /* 0x000ea4000c1e1900 */
[----:B--2--5:R-:W-:-:S06]  /*0370*/  @P1 IADD3 R2, PT, PT, R2, -R9, RZ ;  /* 0x8000000902021210 */ /* 0x024fcc0007ffe0ff */
[----:B------:R1:W5:Y:S02]  /*0380*/  @!P1 LDG.E R2, desc[UR14][R12.64] ;  /* 0x0000000e0c029981 */ /* 0x000364000c1e1900 */
.L_x_1256:
[----:B-----5:R-:W-:Y:S01]  /*0390*/  @!P2 IADD3 R116, PT, PT, R5, R2, -R0 ;  /* 0x000000020574a210 */ /* 0x020fe20007ffe800 */
[----:B------:R-:W-:Y:S06]  /*03a0*/  @!P4 EXIT ;  /* 0x000000000000c94d */ /* 0x000fec0003800000 */
[C---:B------:R-:W-:Y:S01]  /*03b0*/  ISETP.GT.AND P0, PT, R116.reuse, RZ, PT ;  /* 0x000000ff7400720c */ /* 0x040fe20003f04270 */
[----:B------:R-:W-:-:S05]  /*03c0*/  VIADD R5, R116, 0x3f ;  /* 0x0000003f74057836 */ /* 0x000fca0000000000 */
[----:B------:R-:W-:-:S04]  /*03d0*/  SHF.R.S32.HI R132, RZ, 0x1f, R5 ;  /* 0x0000001fff847819 */ /* 0x000fc80000011405 */
[----:B------:R-:W-:-:S03]  /*03e0*/  LEA.HI R132, R132, R5, RZ, 0x6 ;  /* 0x0000000584847211 */ /* 0x000fc600078f30ff */
[----:B------:R-:W-:Y:S05]  /*03f0*/  @P0 BRA `(.L_x_1257) ;  /* 0x0000001000940947 */ /* 0x000fea0003800000 */
[----:B------:R-:W2:Y:S01]  /*0400*/  LDC.U8 R0, c[0x0][0x549] ;  /* 0x00015240ff007b82 */ /* 0x000ea20000000000 */
[----:B------:R-:W-:-:S07]  /*0410*/  ISETP.NE.AND P0, PT, R209, -0x1, PT ;  /* 0xffffffffd100780c */ /* 0x000fce0003f05270 */
[----:B------:R-:W3:Y:S08]  /*0420*/  LDC.U8 R2, c[0x0][0x548] ;  /* 0x00015200ff027b82 */ /* 0x000ef00000000000 */
[----:B------:R-:W4:Y:S01]  /*0430*/  LDC R11, c[0x0][0x434] ;  /* 0x00010d00ff0b7b82 */ /* 0x000f220000000800 */
[----:B--2---:R-:W-:-:S07]  /*0440*/  ISETP.NE.AND P1, PT, R0, RZ, PT ;  /* 0x000000ff0000720c */ /* 0x004fce0003f25270 */
[----:B------:R-:W2:Y:S01]  /*0450*/  @!P0 LDC.64 R8, c[0x0][0x400] ;  /* 0x00010000ff088b82 */ /* 0x000ea20000000a00 */
[----:B---3--:R-:W-:-:S07]  /*0460*/  ISETP.NE.AND P2, PT, R2, RZ, !P1 ;  /* 0x000000ff0200720c */ /* 0x008fce0004f45270 */
[----:B------:R-:W3:Y:S08]  /*0470*/  @P0 LDC.64 R6, c[0x0][0x408] ;  /* 0x00010200ff060b82 */ /* 0x000ef00000000a00 */
[----:B------:R-:W5:Y:S08]  /*0480*/  @P1 LDC.64 R4, c[0x0][0x430] ;  /* 0x00010c00ff041b82 */ /* 0x000f700000000a00 */
[----:B------:R-:W1:Y:S01]  /*0490*/  @P1 LDC R0, c[0x0][0x430] ;  /* 0x00010c00ff001b82 */ /* 0x000e620000000800 */
[----:B-----5:R-:W-:-:S02]  /*04a0*/  @P1 IMAD R10, R4, R5, RZ ;  /* 0x00000005040a1224 */ /* 0x020fc400078e02ff */
[----:B------:R-:W-:Y:S01]  /*04b0*/  @P1 IMAD.MOV.U32 R5, RZ, RZ, 0x1 ;  /* 0x00000001ff051424 */ /* 0x000fe200078e00ff */
[----:B--234-:R-:W-:Y:S06]  /*04c0*/  @P1 BRA `(.L_x_1258) ;  /* 0x0000000000281947 */ /* 0x01cfec0003800000 */
[----:B------:R-:W-:Y:S01]  /*04d0*/  ISETP.NE.AND P1, PT, R2, RZ, PT ;  /* 0x000000ff0200720c */ /* 0x000fe20003f25270 */
[----:B-1----:R-:W1:-:S12]  /*04e0*/  LDC R13, c[0x0][0x3e0] ;  /* 0x0000f800ff0d7b82 */ /* 0x002e580000000800 */
[----:B------:R-:W2:Y:S01]  /*04f0*/  @P1 LDC R10, c[0x0][0x454] ;  /* 0x00011500ff0a1b82 */ /* 0x000ea20000000800 */
[----:B------:R-:W-:Y:S02]  /*0500*/  @P1 MOV R0, 0x1 ;  /* 0x0000000100001802 */ /* 0x000fe40000000f00 */
[----:B------:R-:W-:-:S05]  /*0510*/  @!P1 MOV R0, 0x1 ;  /* 0x0000000100009802 */ /* 0x000fca0000000f00 */
[----:B------:R-:W1:Y:S08]  /*0520*/  @P1 LDC R4, c[0x0][0x454] ;  /* 0x00011500ff041b82 */ /* 0x000e700000000800 */
[----:B------:R-:W3:Y:S08]  /*0530*/  @!P1 LDC R2, c[0x0][0x434] ;  /* 0x00010d00ff029b82 */ /* 0x000ef00000000800 */
[----:B------:R-:W4:Y:S01]  /*0540*/  @!P1 LDC R10, c[0x0][0x434] ;  /* 0x00010d00ff0a9b82 */ /* 0x000f220000000800 */
[----:B-1----:R-:W-:-:S02]  /*0550*/  @P1 IMAD R5, R4, R13, RZ ;  /* 0x0000000d04051224 */ /* 0x002fc400078e02ff */
[----:B--23--:R-:W-:-:S07]  /*0560*/  @!P1 IMAD R5, R2, R13, RZ ;  /* 0x0000000d02059224 */ /* 0x00cfce00078e02ff */
.L_x_1258:
[C---:B------:R-:W-:Y:S01]  /*0570*/  IMAD R4, R210.reuse, R11, RZ ;  /* 0x0000000bd2047224 */ /* 0x040fe200078e02ff */
[----:B------:R-:W-:Y:S01]  /*0580*/  ISETP.NE.AND P1, PT, R209, -0x1, PT ;  /* 0xffffffffd100780c */ /* 0x000fe20003f25270 */
[----:B------:R-:W-:Y:S01]  /*0590*/  @!P0 IMAD.WIDE.U32 R20, R210, R8, RZ ;  /* 0x00000008d2148225 */ /* 0x000fe200078e00ff */
[----:B------:R-:W2:Y:S01]  /*05a0*/  LDCU.64 UR4, c[0x0][0x410] ;  /* 0x00008200ff0477ac */ /* 0x000ea20008000a00 */
[----:B------:R-:W-:Y:S01]  /*05b0*/  SHF.R.U32.HI R17, RZ, 0x3, R118 ;  /* 0x00000003ff117819 */ /* 0x000fe20000011676 */
[----:B------:R-:W-:Y:S01]  /*05c0*/  BSSY.RECONVERGENT B0, `(.L_x_1259) ;  /* 0x0000033000007945 */ /* 0x000fe20003800200 */
[----:B----4-:R-:W-:Y:S01]  /*05d0*/  IMAD R11, R3, R10, RZ ;  /* 0x0000000a030b7224 */ /* 0x010fe200078e02ff */
[----:B------:R-:W-:Y:S01]  /*05e0*/  SEL R4, R4, R209, !P1 ;  /* 0x000000d104047207 */ /* 0x000fe20004800000 */
[C---:B------:R-:W-:Y:S01]  /*05f0*/  @!P0 IMAD R2, R210.reuse, R9, R21 ;  /* 0x00000009d2028224 */ /* 0x040fe200078e0215 */
[----:B------:R-:W-:Y:S01]  /*0600*/  UIMAD.WIDE.U32 UR8, UR13, 0x80, URZ ;  /* 0x000000800d0878a5 */ /* 0x000fe2000f8e00ff */
[----:B------:R-:W-:Y:S01]  /*0610*/  @!P2 IMAD R11, R210, R5, R11 ;  /* 0x00000005d20ba224 */ /* 0x000fe200078e020b */
[----:B------:R-:W-:Y:S01]  /*0620*/  SHF.R.S32.HI R5, RZ, 0x1f, R4 ;  /* 0x0000001fff057819 */ /* 0x000fe20000011404 */
[----:B------:R-:W-:Y:S01]  /*0630*/  @P0 IMAD.WIDE.U32 R8, R209, R6, RZ ;  /* 0x00000006d1080225 */ /* 0x000fe200078e00ff */
[----:B------:R-:W-:-:S02]  /*0640*/  SEL R4, R4, RZ, P2 ;  /* 0x000000ff04047207 */ /* 0x000fc40001000000 */
[----:B------:R-:W-:Y:S01]  /*0650*/  SEL R5, R5, RZ, P2 ;  /* 0x000000ff05057207 */ /* 0x000fe20001000000 */
[----:B-1----:R-:W-:Y:S01]  /*0660*/  IMAD R6, R0, UR12, RZ ;  /* 0x0000000c00067c24 */ /* 0x002fe2000f8e02ff */
[----:B------:R-:W-:Y:S01]  /*0670*/  LOP3.LUT R23, R17, UR8, RZ, 0xfc, !PT ;  /* 0x0000000811177c12 */ /* 0x000fe2000f8efcff */
[----:B------:R-:W-:Y:S02]  /*0680*/  IMAD.SHL.U32 R21, R118, 0x8, RZ ;  /* 0x0000000876157824 */ /* 0x000fe400078e00ff */
[----:B------:R-:W-:Y:S01]  /*0690*/  @P0 IMAD.MOV.U32 R20, RZ, RZ, R8 ;  /* 0x000000ffff140224 */ /* 0x000fe200078e0008 */
[----:B------:R-:W-:Y:S01]  /*06a0*/  IADD3 R4, P2, P1, R6, R4, R11 ;  /* 0x0000000406047210 */ /* 0x000fe2000795e00b */
[----:B------:R-:W-:Y:S01]  /*06b0*/  @P0 IMAD R2, R209, R7, R9 ;  /* 0x00000007d1020224 */ /* 0x000fe200078e0209 */
[----:B------:R-:W-:Y:S01]  /*06c0*/  LOP3.LUT R21, R21, 0x38, RZ, 0xc0, !PT ;  /* 0x0000003815157812 */ /* 0x000fe200078ec0ff */
[C---:B------:R-:W-:Y:S01]  /*06d0*/  VIADD R15, R17.reuse, 0x10 ;  /* 0x00000010110f7836 */ /* 0x040fe20000000000 */
[----:B------:R-:W-:Y:S01]  /*06e0*/  SHF.R.S32.HI R6, RZ, 0x1f, R6 ;  /* 0x0000001fff067819 */ /* 0x000fe20000011406 */
[C---:B------:R-:W-:Y:S01]  /*06f0*/  VIADD R13, R17.reuse, 0x20 ;  /* 0x00000020110d7836 */ /* 0x040fe20000000000 */
[----:B------:R-:W-:Y:S01]  /*0700*/  SHF.R.S32.HI R8, RZ, 0x1f, R11 ;  /* 0x0000001fff087819 */ /* 0x000fe2000001140b */
[----:B------:R-:W-:Y:S01]  /*0710*/  VIADD R11, R17, 0x30 ;  /* 0x00000030110b7836 */ /* 0x000fe20000000000 */
[----:B------:R-:W-:Y:S01]  /*0720*/  IADD3 R20, P0, PT, R21, R20, RZ ;  /* 0x0000001415147210 */ /* 0x000fe20007f1e0ff */
[----:B------:R-:W-:Y:S01]  /*0730*/  VIADD R9, R17, 0x40 ;  /* 0x0000004011097836 */ /* 0x000fe20000000000 */
[----:B------:R-:W-:Y:S01]  /*0740*/  IADD3.X R5, PT, PT, R6, R5, R8, P2, P1 ;  /* 0x0000000506057210 */ /* 0x000fe200017e2408 */
[----:B------:R-:W-:-:S02]  /*0750*/  VIADD R6, R201, -UR12 ;  /* 0x8000000cc9067c36 */ /* 0x000fc40008000000 */
[----:B------:R-:W-:Y:S02]  /*0760*/  IMAD.X R21, RZ, RZ, R2, P0 ;  /* 0x000000ffff157224 */ /* 0x000fe400000e0602 */
[C---:B------:R-:W-:Y:S01]  /*0770*/  VIADD R7, R17.reuse, 0x50 ;  /* 0x0000005011077836 */ /* 0x040fe20000000000 */
[-C--:B------:R-:W-:Y:S01]  /*0780*/  ISETP.GE.AND P0, PT, R17, R6.reuse, PT ;  /* 0x000000061100720c */ /* 0x080fe20003f06270 */
[----:B--2---:R-:W-:Y:S01]  /*0790*/  IMAD.WIDE.U32 R20, R3, UR4, R20 ;  /* 0x0000000403147c25 */ /* 0x004fe2000f8e0014 */
[-C--:B------:R-:W-:Y:S02]  /*07a0*/  ISETP.GE.AND P1, PT, R15, R6.reuse, PT ;  /* 0x000000060f00720c */ /* 0x080fe40003f26270 */
[-C--:B------:R-:W-:Y:S01]  /*07b0*/  ISETP.GE.AND P6, PT, R13, R6.reuse, PT ;  /* 0x000000060d00720c */ /* 0x080fe20003fc6270 */
[----:B------:R-:W-:Y:S01]  /*07c0*/  VIADD R19, R17, 0x60 ;  /* 0x0000006011137836 */ /* 0x000fe20000000000 */
[-C--:B------:R-:W-:Y:S01]  /*07d0*/  ISETP.GE.AND P5, PT, R11, R6.reuse, PT ;  /* 0x000000060b00720c */ /* 0x080fe20003fa6270 */
[----:B------:R-:W-:Y:S01]  /*07e0*/  IMAD R27, R3, UR5, R21 ;  /* 0x00000005031b7c24 */ /* 0x000fe2000f8e0215 */
[----:B------:R-:W-:Y:S01]  /*07f0*/  ISETP.GE.AND P4, PT, R9, R6, PT ;  /* 0x000000060900720c */ /* 0x000fe20003f86270 */
[----:B------:R-:W-:Y:S01]  /*0800*/  VIADD R25, R17, 0x70 ;  /* 0x0000007011197836 */ /* 0x000fe20000000000 */
[----:B------:R-:W-:-:S02]  /*0810*/  P2R R8, PR, RZ, 0x2 ;  /* 0x00000002ff087803 */ /* 0x000fc40000000000 */
[-C--:B------:R-:W-:Y:S02]  /*0820*/  ISETP.GE.AND P3, PT, R7, R6.reuse, PT ;  /* 0x000000060700720c */ /* 0x080fe40003f66270 */
[----:B------:R-:W-:Y:S01]  /*0830*/  ISETP.GE.AND P2, PT, R19, R6, PT ;  /* 0x000000061300720c */ /* 0x000fe20003f46270 */
        /* <DEDUP_REMOVED lines=11> */
.L_x_1260:
[----:B------:R-:W-:Y:S05]  /*08f0*/  BSYNC.RECONVERGENT B0 ;  /* 0x0000000000007941 */ /* 0x000fea0003800200 */
.L_x_1259:
[----:B------:R-:W-:Y:S04]  /*0900*/  BSSY.RECONVERGENT B0, `(.L_x_1261) ;  /* 0x000000f000007945 */ /* 0x000fe80003800200 */
        /* <DEDUP_REMOVED lines=14> */
.L_x_1262:
[----:B------:R-:W-:Y:S05]  /*09f0*/  BSYNC.RECONVERGENT B0 ;  /* 0x0000000000007941 */ /* 0x000fea0003800200 */
.L_x_1261:
[----:B------:R-:W-:Y:S04]  /*0a00*/  BSSY.RECONVERGENT B0, `(.L_x_1263) ;  /* 0x000000f000007945 */ /* 0x000fe80003800200 */
        /* <DEDUP_REMOVED lines=14> */
.L_x_1264:
[----:B------:R-:W-:Y:S05]  /*0af0*/  BSYNC.RECONVERGENT B0 ;  /* 0x0000000000007941 */ /* 0x000fea0003800200 */
.L_x_1263:
[----:B------:R-:W-:Y:S04]  /*0b00*/  BSSY.RECONVERGENT B0, `(.L_x_1265) ;  /* 0x000000f000007945 */ /* 0x000fe80003800200 */
[----:B------:R-:W-:Y:S05]  /*0b10*/  @P5 BRA `(.L_x_1266) ;  /* 0x0000000000345947 */ /* 0x000fea0003800000 */
[----:B------:R-:W4:Y:S01]  /*0b20*/  LDCU.64 UR6, c[0x0][0x408] ;  /* 0x00008100ff0677ac */ /* 0x000f220008000a00 */
[----:B-1----:R-:W-:Y:S01]  /*0b30*/  IADD3 R3, P0, PT, R23, 0x30, RZ ;  /* 0x0000003017037810 */ /* 0x002fe20007f1e0ff */
[----:B------:R-:W-:Y:S01]  /*0b40*/  IMAD.MOV.U32 R28, RZ, RZ, R20 ;  /* 0x000000ffff1c7224 */ /* 0x000fe200078e0014 */
[----:B------:R-:W-:Y:S01]  /*0b50*/  MOV R29, R27 ;  /* 0x0000001b001d7202 */ /* 0x000fe20000000f00 */
[----:B------:R-:W2:Y:S02]  /*0b60*/  LDCU.64 UR4, c[0x0][0x3f0] ;  /* 0x00007e00ff0477ac */ /* 0x000ea40008000a00 */
[----:B------:R-:W-:-:S04]  /*0b70*/  IMAD.X R2, RZ, RZ, UR9, P0 ;  /* 0x00000009ff027e24 */ /* 0x000fc800080e06ff */
[----:B----4-:R-:W-:Y:S02]  /*0b80*/  IMAD R2, R2, UR6, RZ ;  /* 0x0000000602027c24 */ /* 0x010fe4000f8e02ff */
[----:B------:R-:W-:-:S04]  /*0b90*/  IMAD.WIDE.U32 R28, R3, UR6, R28 ;  /* 0x00000006031c7c25 */ /* 0x000fc8000f8e001c */
[----:B------:R-:W-:Y:S01]  /*0ba0*/  IMAD R2, R3, UR7, R2 ;  /* 0x0000000703027c24 */ /* 0x000fe2000f8e0202 */
[----:B--23--:R-:W-:-:S04]  /*0bb0*/  LEA R30, P0, R28, UR4, 0x1 ;  /* 0x000000041c1e7c11 */ /* 0x00cfc8000f8008ff */
[----:B------:R-:W-:-:S04]  /*0bc0*/  IADD3 R3, PT, PT, R29, R2, RZ ;  /* 0x000000021d037210 */ /* 0x000fc80007ffe0ff */
[----:B------:R-:W-:-:S05]  /*0bd0*/  LEA.HI.X R31, R28, UR5, R3, 0x1, P0 ;  /* 0x000000051c1f7c11 */ /* 0x000fca00080f0c03 */
[----:B------:R4:W-:Y:S02]  /*0be0*/  STG.E.128 desc[UR14][R30.64], RZ ;  /* 0x000000ff1e007986 */ /* 0x0009e4000c101d0e */
.L_x_1266:
[----:B------:R-:W-:Y:S05]  /*0bf0*/  BSYNC.RECONVERGENT B0 ;  /* 0x0000000000007941 */ /* 0x000fea0003800200 */
.L_x_1265:
[----:B------:R-:W-:Y:S04]  /*0c00*/  BSSY.RECONVERGENT B0, `(.L_x_1267) ;  /* 0x000000f000007945 */ /* 0x000fe80003800200 */
[----:B------:R-:W-:Y:S05]  /*0c10*/  @P4 BRA `(.L_x_1268) ;  /* 0x0000000000344947 */ /* 0x000fea0003800000 */
[----:B------:R-:W5:Y:S01]  /*0c20*/  LDCU.64 UR6, c[0x0][0x408] ;  /* 0x00008100ff0677ac */ /* 0x000f620008000a00 */
[----:B-1----:R-:W-:Y:S01]  /*0c30*/  IADD3 R3, P0, PT, R23, 0x40, RZ ;  /* 0x0000004017037810 */ /* 0x002fe20007f1e0ff */
[----:B------:R-:W-:Y:S01]  /*0c40*/  IMAD.MOV.U32 R28, RZ, RZ, R20 ;  /* 0x000000ffff1c7224 */ /* 0x000fe200078e0014 */
[----:B------:R-:W-:Y:S01]  /*0c50*/  MOV R29, R27 ;  /* 0x0000001b001d7202 */ /* 0x000fe20000000f00 */
[----:B------:R-:W2:Y:S02]  /*0c60*/  LDCU.64 UR4, c[0x0][0x3f0] ;  /* 0x00007e00ff0477ac */ /* 0x000ea40008000a00 */
[----:B------:R-:W-:-:S04]  /*0c70*/  IMAD.X R2, RZ, RZ, UR9, P0 ;  /* 0x00000009ff027e24 */ /* 0x000fc800080e06ff */
[----:B-----5:R-:W-:Y:S02]  /*0c80*/  IMAD R2, R2, UR6, RZ ;  /* 0x0000000602027c24 */ /* 0x020fe4000f8e02ff */
[----:B------:R-:W-:-:S04]  /*0c90*/  IMAD.WIDE.U32 R28, R3, UR6, R28 ;  /* 0x00000006031c7c25 */ /* 0x000fc8000f8e001c */
[----:B------:R-:W-:Y:S01]  /*0ca0*/  IMAD R2, R3, UR7, R2 ;  /* 0x0000000703027c24 */ /* 0x000fe2000f8e0202 */
[----:B--234-:R-:W-:-:S04]  /*0cb0*/  LEA R30, P0, R28, UR4, 0x1 ;  /* 0x000000041c1e7c11 */ /* 0x01cfc8000f8008ff */
[----:B------:R-:W-:-:S04]  /*0cc0*/  IADD3 R3, PT, PT, R29, R2, RZ ;  /* 0x000000021d037210 */ /* 0x000fc80007ffe0ff */
[----:B------:R-:W-:-:S05]  /*0cd0*/  LEA.HI.X R31, R28, UR5, R3, 0x1, P0 ;  /* 0x000000051c1f7c11 */ /* 0x000fca00080f0c03 */
[----:B------:R1:W-:Y:S02]  /*0ce0*/  STG.E.128 desc[UR14][R30.64], RZ ;  /* 0x000000ff1e007986 */ /* 0x0003e4000c101d0e */
.L_x_1268:
[----:B------:R-:W-:Y:S05]  /*0cf0*/  BSYNC.RECONVERGENT B0 ;  /* 0x0000000000007941 */ /* 0x000fea0003800200 */
.L_x_1267:
        /* <DEDUP_REMOVED lines=15> */
.L_x_1270:
[----:B------:R-:W-:Y:S05]  /*0df0*/  BSYNC.RECONVERGENT B0 ;  /* 0x0000000000007941 */ /* 0x000fea0003800200 */
.L_x_1269:
        /* <DEDUP_REMOVED lines=15> */
.L_x_1272:
[----:B------:R-:W-:Y:S05]  /*0ef0*/  BSYNC.RECONVERGENT B0 ;  /* 0x0000000000007941 */ /* 0x000fea0003800200 */
.L_x_1271:
[----:B------:R-:W-:Y:S01]  /*0f00*/  ISETP.GE.AND P1, PT, R25, R6, PT ;  /* 0x000000061900720c */ /* 0x000fe20003f26270 */
[----:B------:R-:W-:-:S12]  /*0f10*/  BSSY.RECONVERGENT B0, `(.L_x_1273) ;  /* 0x000000e000007945 */ /* 0x000fd80003800200 */
        /* <DEDUP_REMOVED lines=9> */
[----:B--2---:R-:W-:-:S04]  /*0fb0*/  LEA R2, P0, R20, UR4, 0x1 ;  /* 0x0000000414027c11 */ /* 0x004fc8000f8008ff */
[----:B------:R-:W-:-:S04]  /*0fc0*/  IADD3 R3, PT, PT, R21, R3, RZ ;  /* 0x0000000315037210 */ /* 0x000fc80007ffe0ff */
[----:B------:R-:W-:-:S05]  /*0fd0*/  LEA.HI.X R3, R20, UR5, R3, 0x1, P0 ;  /* 0x0000000514037c11 */ /* 0x000fca00080f0c03 */
[----:B------:R1:W-:Y:S02]  /*0fe0*/  STG.E.128 desc[UR14][R2.64], RZ ;  /* 0x000000ff02007986 */ /* 0x0003e4000c101d0e */
.L_x_1274:
[----:B------:R-:W-:Y:S05]  /*0ff0*/  BSYNC.RECONVERGENT B0 ;  /* 0x0000000000007941 */ /* 0x000fea0003800200 */
.L_x_1273:
        /* <DEDUP_REMOVED lines=8> */
[----:B------:R-:W-:Y:S02]  /*1080*/  P2R R3, PR, RZ, 0x2 ;  /* 0x00000002ff037803 */ /* 0x000fe40000000000 */
[----:B------:R-:W-:Y:S02]  /*1090*/  ISETP.NE.AND P1, PT, R2, RZ, PT ;  /* 0x000000ff0200720c */ /* 0x000fe40003f25270 */
[C---:B------:R-:W-:Y:S02]  /*10a0*/  ISETP.NE.OR P4, PT, R118.reuse, RZ, P4 ;  /* 0x000000ff7600720c */ /* 0x040fe40002785670 */
[C---:B------:R-:W-:Y:S02]  /*10b0*/  ISETP.NE.OR P3, PT, R118.reuse, RZ, P3 ;  /* 0x000000ff7600720c */ /* 0x040fe40001f65670 */
[----:B------:R-:W-:-:S02]  /*10c0*/  ISETP.NE.OR P2, PT, R118, RZ, P2 ;  /* 0x000000ff7600720c */ /* 0x000fc40001745670 */
[----:B------:R-:W-:Y:S01]  /*10d0*/  ISETP.NE.OR P1, PT, R118, RZ, P1 ;  /* 0x000000ff7600720c */ /* 0x000fe20000f25670 */
[----:B------:R-:W-:-:S12]  /*10e0*/  @P0 BRA `(.L_x_1276) ;  /* 0x0000000000200947 */ /* 0x000fd80003800000 */
[----:B------:R-:W1:Y:S01]  /*10f0*/  LDCU.64 UR4, c[0x0][0x420] ;  /* 0x00008400ff0477ac */ /* 0x000e620008000a00 */
[----:B------:R-:W-:Y:S02]  /*1100*/  IMAD R2, R17, R0, RZ ;  /* 0x0000000011027224 */ /* 0x000fe400078e02ff */
[----:B------:R-:W-:-:S03]  /*1110*/  IMAD.MOV.U32 R21, RZ, RZ, 0x7f800000 ;  /* 0x7f800000ff157424 */ /* 0x000fc600078e00ff */
[----:B------:R-:W-:-:S04]  /*1120*/  IADD3 R17, P0, PT, R2, R4, RZ ;  /* 0x0000000402117210 */ /* 0x000fc80007f1e0ff */
[----:B------:R-:W-:Y:S02]  /*1130*/  LEA.HI.X.SX32 R2, R2, R5, 0x1, P0 ;  /* 0x0000000502027211 */ /* 0x000fe400000f0eff */
[----:B-1----:R-:W-:-:S04]  /*1140*/  LEA R16, P0, R17, UR4, 0x2 ;  /* 0x0000000411107c11 */ /* 0x002fc8000f8010ff */
[----:B------:R-:W-:-:S05]  /*1150*/  LEA.HI.X R17, R17, UR5, R2, 0x2, P0 ;  /* 0x0000000511117c11 */ /* 0x000fca00080f1402 */
[----:B------:R1:W-:Y:S04]  /*1160*/  STG.E desc[UR14][R16.64], R21 ;  /* 0x0000001510007986 */ /* 0x0003e8000c10190e */
.L_x_1276:
[----:B------:R-:W-:Y:S05]  /*1170*/  BSYNC.RECONVERGENT B0 ;  /* 0x0000000000007941 */ /* 0x000fea0003800200 */
.L_x_1275:
[----:B------:R-:W-:Y:S01]  /*1180*/  ISETP.NE.AND P0, PT, R3, RZ, PT ;  /* 0x000000ff0300720c */ /* 0x000fe20003f05270 */
[----:B------:R-:W-:-:S12]  /*1190*/  BSSY.RECONVERGENT B0, `(.L_x_1277) ;  /* 0x000000a000007945 */ /* 0x000fd80003800200 */
[----:B------:R-:W-:Y:S05]  /*11a0*/  @P0 BRA `(.L_x_1278) ;  /* 0x0000000000200947 */ /* 0x000fea0003800000 */
[----:B------:R-:W5:Y:S01]  /*11b0*/  LDCU.64 UR4, c[0x0][0x420] ;  /* 0x00008400ff0477ac */ /* 0x000f620008000a00 */
[----:B------:R-:W-:-:S05]  /*11c0*/  IMAD R2, R15, R0, RZ ;  /* 0x000000000f027224 */ /* 0x000fca00078e02ff */
[----:B------:R-:W-:-:S04]  /*11d0*/  IADD3 R3, P0, PT, R2, R4, RZ ;  /* 0x0000000402037210 */ /* 0x000fc80007f1e0ff */
[----:B------:R-:W-:Y:S02]  /*11e0*/  LEA.HI.X.SX32 R2, R2, R5, 0x1, P0 ;  /* 0x0000000502027211 */ /* 0x000fe400000f0eff */
[----:B-----5:R-:W-:-:S04]  /*11f0*/  LEA R14, P0, R3, UR4, 0x2 ;  /* 0x00000004030e7c11 */ /* 0x020fc8000f8010ff */
[----:B------:R-:W-:Y:S01]  /*1200*/  LEA.HI.X R15, R3, UR5, R2, 0x2, P0 ;  /* 0x00000005030f7c11 */ /* 0x000fe200080f1402 */
[----:B------:R-:W-:-:S05]  /*1210*/  IMAD.MOV.U32 R3, RZ, RZ, 0x7f800000 ;  /* 0x7f800000ff037424 */ /* 0x000fca00078e00ff */
[----:B------:R1:W-:Y:S03]  /*1220*/  STG.E desc[UR14][R14.64], R3 ;  /* 0x000000030e007986 */ /* 0x0003e6000c10190e */
.L_x_1278:
[----:B------:R-:W-:Y:S05]  /*1230*/  BSYNC.RECONVERGENT B0 ;  /* 0x0000000000007941 */ /* 0x000fea0003800200 */
.L_x_1277:
[----:B------:R-:W-:Y:S04]  /*1240*/  BSSY.RECONVERGENT B0, `(.L_x_1279) ;  /* 0x000000a000007945 */ /* 0x000fe80003800200 */
[----:B------:R-:W-:Y:S05]  /*1250*/  @P6 BRA `(.L_x_1280) ;  /* 0x0000000000206947 */ /* 0x000fea0003800000 */
[----:B------:R-:W5:Y:S01]  /*1260*/  LDCU.64 UR4, c[0x0][0x420] ;  /* 0x00008400ff0477ac */ /* 0x000f620008000a00 */
[----:B------:R-:W-:-:S05]  /*1270*/  IMAD R2, R13, R0, RZ ;  /* 0x000000000d027224 */ /* 0x000fca00078e02ff */
[----:B-1----:R-:W-:-:S04]  /*1280*/  IADD3 R3, P0, PT, R2, R4, RZ ;  /* 0x0000000402037210 */ /* 0x002fc80007f1e0ff */
[----:B------:R-:W-:Y:S02]  /*1290*/  LEA.HI.X.SX32 R2, R2, R5, 0x1, P0 ;  /* 0x0000000502027211 */ /* 0x000fe400000f0eff */
[----:B-----5:R-:W-:-:S04]  /*12a0*/  LEA R12, P0, R3, UR4, 0x2 ;  /* 0x00000004030c7c11 */ /* 0x020fc8000f8010ff */
[----:B------:R-:W-:Y:S01]  /*12b0*/  LEA.HI.X R13, R3, UR5, R2, 0x2, P0 ;  /* 0x00000005030d7c11 */ /* 0x000fe200080f1402 */
[----:B------:R-:W-:-:S05]  /*12c0*/  IMAD.MOV.U32 R3, RZ, RZ, 0x7f800000 ;  /* 0x7f800000ff037424 */ /* 0x000fca00078e00ff */
[----:B------:R1:W-:Y:S03]  /*12d0*/  STG.E desc[UR14][R12.64], R3 ;  /* 0x000000030c007986 */ /* 0x0003e6000c10190e */
.L_x_1280:
[----:B------:R-:W-:Y:S05]  /*12e0*/  BSYNC.RECONVERGENT B0 ;  /* 0x0000000000007941 */ /* 0x000fea0003800200 */
.L_x_1279:
        /* <DEDUP_REMOVED lines=10> */
.L_x_1282:
[----:B------:R-:W-:Y:S05]  /*1390*/  BSYNC.RECONVERGENT B0 ;  /* 0x0000000000007941 */ /* 0x000fea0003800200 */
.L_x_1281:
        /* <DEDUP_REMOVED lines=10> */
.L_x_1284:
[----:B------:R-:W-:Y:S05]  /*1440*/  BSYNC.RECONVERGENT B0 ;  /* 0x0000000000007941 */ /* 0x000fea0003800200 */
.L_x_1283:
        /* <DEDUP_REMOVED lines=10> */
.L_x_1286:
[----:B------:R-:W-:Y:S05]  /*14f0*/  BSYNC.RECONVERGENT B0 ;  /* 0x0000000000007941 */ /* 0x000fea0003800200 */
.L_x_1285:
        /* <DEDUP_REMOVED lines=10> */
.L_x_1288:
[----:B------:R-:W-:Y:S05]  /*15a0*/  BSYNC.RECONVERGENT B0 ;  /* 0x0000000000007941 */ /* 0x000fea0003800200 */
.L_x_1287:
[----:B------:R-:W-:Y:S05]  /*15b0*/  @P1 EXIT ;  /* 0x000000000000194d */ /* 0x000fea0003800000 */
[----:B------:R-:W5:Y:S01]  /*15c0*/  LDCU.64 UR4, c[0x0][0x420] ;  /* 0x00008400ff0477ac */ /* 0x000f620008000a00 */
[----:B------:R-:W-:-:S05]  /*15d0*/  IMAD R0, R25, R0, RZ ;  /* 0x0000000019007224 */ /* 0x000fca00078e02ff */
[----:B------:R-:W-:-:S04]  /*15e0*/  IADD3 R4, P0, PT, R0, R4, RZ ;  /* 0x0000000400047210 */ /* 0x000fc80007f1e0ff */
[----:B------:R-:W-:Y:S02]  /*15f0*/  LEA.HI.X.SX32 R5, R0, R5, 0x1, P0 ;  /* 0x0000000500057211 */ /* 0x000fe400000f0eff */
[----:B-----5:R-:W-:-:S04]  /*1600*/  LEA R2, P0, R4, UR4, 0x2 ;  /* 0x0000000404027c11 */ /* 0x020fc8000f8010ff */
[----:B-1----:R-:W-:Y:S01]  /*1610*/  LEA.HI.X R3, R4, UR5, R5, 0x2, P0 ;  /* 0x0000000504037c11 */ /* 0x002fe200080f1405 */
[----:B------:R-:W-:-:S05]  /*1620*/  IMAD.MOV.U32 R5, RZ, RZ, 0x7f800000 ;  /* 0x7f800000ff057424 */ /* 0x000fca00078e00ff */
[----:B------:R-:W-:Y:S01]  /*1630*/  STG.E desc[UR14][R2.64], R5 ;  /* 0x0000000502007986 */ /* 0x000fe2000c10190e */
[----:B------:R-:W-:Y:S05]  /*1640*/  EXIT ;  /* 0x000000000000794d */ /* 0x000fea0003800000 */
.L_x_1257:
[----:B------:R-:W-:Y:S02]  /*1650*/  ISETP.NE.AND P0, PT, R209, -0x1, PT ;  /* 0xffffffffd100780c */ /* 0x000fe40003f05270 */
[----:B------:R-:W-:-:S11]  /*1660*/  ISETP.NE.AND P2, PT, R9, -0x1, PT ;  /* 0xffffffff0900780c */ /* 0x000fd60003f45270 */
[----:B------:R-:W2:Y:S08]  /*1670*/  @!P0 LDC.64 R6, c[0x0][0x398] ;  /* 0x0000e600ff068b82 */ /* 0x000eb00000000a00 */
[----:B------:R-:W3:Y:S01]  /*1680*/  @P0 LDC.64 R4, c[0x0][0x3b0] ;  /* 0x0000ec00ff040b82 */ /* 0x000ee20000000a00 */
[----:B--2---:R-:W-:-:S04]  /*1690*/  @!P0 IMAD.WIDE.U32 R14, R210, R6, RZ ;  /* 0x00000006d20e8225 */ /* 0x004fc800078e00ff */
[----:B------:R-:W-:Y:S02]  /*16a0*/  @!P0 IMAD R2, R210, R7, R15 ;  /* 0x00000007d2028224 */ /* 0x000fe400078e020f */
[----:B---3--:R-:W-:-:S04]  /*16b0*/  @P0 IMAD.WIDE.U32 R10, R209, R4, RZ ;  /* 0x00000004d10a0225 */ /* 0x008fc800078e00ff */
[----:B------:R-:W-:Y:S01]  /*16c0*/  @P0 IMAD R2, R209, R5, R11 ;  /* 0x00000005d1020224 */ /* 0x000fe200078e020b */
[----:B------:R-:W-:Y:S01]  /*16d0*/  @P0 MOV R14, R10 ;  /* 0x0000000a000e0202 */ /* 0x000fe20000000f00 */
[----:B------:R-:W-:Y:S06]  /*16e0*/  @P2 BRA `(.L_x_1289) ;  /* 0x0000000000342947 */ /* 0x000fec0003800000 */
[----:B------:R-:W2:Y:S01]  /*16f0*/  LDCU.64 UR4, c[0x0][0x3b8] ;  /* 0x00007700ff0477ac */ /* 0x000ea20008000a00 */
[----:B------:R-:W-:Y:S01]  /*1700*/  SHF.R.S32.HI R5, RZ, 0x1f, R0 ;  /* 0x0000001fff057819 */ /* 0x000fe20000011400 */
[----:B------:R-:W3:Y:S01]  /*1710*/  LDCU.64 UR6, c[0x0][0x3a0] ;  /* 0x00007400ff0677ac */ /* 0x000ee20008000a00 */
[----:B--2---:R-:W-:Y:S02]  /*1720*/  MOV R108, UR4 ;  /* 0x00000004006c7c02 */ /* 0x004fe40008000f00 */
[----:B------:R-:W-:-:S03]  /*1730*/  MOV R109, UR5 ;  /* 0x00000005006d7c02 */ /* 0x000fc60008000f00 */
[-C--:B------:R-:W-:Y:S02]  /*1740*/  IMAD R4, R5, R108.reuse, RZ ;  /* 0x0000006c05047224 */ /* 0x080fe400078e02ff */
[----:B------:R-:W-:-:S04]  /*1750*/  IMAD.WIDE.U32 R6, R0, R108, RZ ;  /* 0x0000006c00067225 */ /* 0x000fc800078e00ff */
[----:B------:R-:W-:-:S05]  /*1760*/  IMAD R4, R0, R109, R4 ;  /* 0x0000006d00047224 */ /* 0x000fca00078e0204 */
[----:B------:R-:W-:-:S03]  /*1770*/  IADD3 R7, PT, PT, R7, R4, RZ ;  /* 0x0000000407077210 */ /* 0x000fc60007ffe0ff */
[----:B---3--:R-:W-:-:S04]  /*1780*/  IMAD.WIDE.U32 R4, R210, UR6, R6 ;  /* 0x00000006d2047c25 */ /* 0x008fc8000f8e0006 */
[----:B------:R-:W-:Y:S01]  /*1790*/  IMAD R5, R210, UR7, R5 ;  /* 0x00000007d2057c24 */ /* 0x000fe2000f8e0205 */
[----:B------:R-:W-:Y:S01]  /*17a0*/  MOV R8, R4 ;  /* 0x0000000400087202 */ /* 0x000fe20000000f00 */
[----:B------:R-:W-:Y:S06]  /*17b0*/  BRA `(.L_x_1290) ;  /* 0x0000000000187947 */ /* 0x000fec0003800000 */
.L_x_1289:
[----:B------:R-:W2:Y:S01]  /*17c0*/  LDC.64 R108, c[0x0][0x3b8] ;  /* 0x0000ee00ff6c7b82 */ /* 0x000ea20000000a00 */
[----:B------:R-:W-:-:S05]  /*17d0*/  IADD3 R6, PT, PT, R0, R9, RZ ;  /* 0x0000000900067210 */ /* 0x000fca0007ffe0ff */
[C---:B--2---:R-:W-:Y:S02]  /*17e0*/  IMAD R5, R6.reuse, R109, RZ ;  /* 0x0000006d06057224 */ /* 0x044fe400078e02ff */
[----:B------:R-:W-:-:S05]  /*17f0*/  IMAD.WIDE.U32 R6, R6, R108, RZ ;  /* 0x0000006c06067225 */ /* 0x000fca00078e00ff */
[----:B------:R-:W-:Y:S02]  /*1800*/  IADD3 R5, PT, PT, R7, R5, RZ ;  /* 0x0000000507057210 */ /* 0x000fe40007ffe0ff */
[----:B------:R-:W-:-:S07]  /*1810*/  MOV R8, R6 ;  /* 0x0000000600087202 */ /* 0x000fce0000000f00 */
.L_x_1290:
[----:B------:R-:W2:Y:S02]  /*1820*/  LDC R4, c[0x0][0x3e8] ;  /* 0x0000fa00ff047b82 */ /* 0x000ea40000000800 */
[----:B--2---:R-:W-:-:S04]  /*1830*/  IABS R10, R4 ;  /* 0x00000004000a7213 */ /* 0x004fc80000000000 */
[----:B------:R-:W1:Y:S08]  /*1840*/  I2F.RP R11, R10 ;  /* 0x0000000a000b7306 */ /* 0x000e700000209400 */
[----:B-1----:R-:W1:Y:S02]  /*1850*/  MUFU.RCP R12, R11 ;  /* 0x0000000b000c7308 */ /* 0x002e640000001000 */
[----:B-1----:R-:W-:-:S06]  /*1860*/  VIADD R12, R12, 0xffffffe ;  /* 0x0ffffffe0c0c7836 */ /* 0x002fcc0000000000 */
[----:B------:R-:W1:Y:S02]  /*1870*/  F2I.FTZ.U32.TRUNC.NTZ R13, R12 ;  /* 0x0000000c000d7305 */ /* 0x000e64000021f000 */
[----:B-1----:R-:W-:Y:S01]  /*1880*/  IMAD.MOV R6, RZ, RZ, -R13 ;  /* 0x000000ffff067224 */ /* 0x002fe200078e0a0d */
[----:B------:R-:W-:-:S03]  /*1890*/  MOV R12, RZ ;  /* 0x000000ff000c7202 */ /* 0x000fc60000000f00 */
[----:B------:R-:W-:Y:S01]  /*18a0*/  IMAD R7, R6, R10, RZ ;  /* 0x0000000a06077224 */ /* 0x000fe200078e02ff */
[----:B------:R-:W-:-:S03]  /*18b0*/  IABS R6, R3 ;  /* 0x0000000300067213 */ /* 0x000fc60000000000 */
[----:B------:R-:W-:-:S06]  /*18c0*/  IMAD.HI.U32 R7, R13, R7, R12 ;  /* 0x000000070d077227 */ /* 0x000fcc00078e000c */
[----:B------:R-:W-:-:S04]  /*18d0*/  IMAD.HI.U32 R16, R7, R6, RZ ;  /* 0x0000000607107227 */ /* 0x000fc800078e00ff */
[----:B------:R-:W-:-:S04]  /*18e0*/  IMAD.MOV R7, RZ, RZ, -R16 ;  /* 0x000000ffff077224 */ /* 0x000fc800078e0a10 */
[----:B------:R-:W-:Y:S01]  /*18f0*/  IMAD R7, R10, R7, R6 ;  /* 0x000000070a077224 */ /* 0x000fe200078e0206 */
[----:B------:R-:W-:-:S04]  /*1900*/  LOP3.LUT R6, R3, R4, RZ, 0x3c, !PT ;  /* 0x0000000403067212 */ /* 0x000fc800078e3cff */
        /* <DEDUP_REMOVED lines=22> */
.L_x_1291:
[----:B------:R-:W1:Y:S01]  /*1a70*/  LDC.64 R138, c[0x0][0x3c0] ;  /* 0x0000f000ff8a7b82 */ /* 0x000e620000000a00 */
[----:B------:R-:W-:-:S05]  /*1a80*/  IADD3 R0, PT, PT, R0, R9, RZ ;  /* 0x0000000900007210 */ /* 0x000fca0007ffe0ff */
[C---:B-1----:R-:W-:Y:S02]  /*1a90*/  IMAD R4, R0.reuse, R139, RZ ;  /* 0x0000008b00047224 */ /* 0x042fe400078e02ff */
[----:B------:R-:W-:-:S05]  /*1aa0*/  IMAD.WIDE.U32 R6, R0, R138, RZ ;  /* 0x0000008a00067225 */ /* 0x000fca00078e00ff */
[----:B------:R-:W-:-:S07]  /*1ab0*/  IADD3 R4, PT, PT, R7, R4, RZ ;  /* 0x0000000407047210 */ /* 0x000fce0007ffe0ff */
.L_x_1292:
[----:B------:R-:W-:Y:S01]  /*1ac0*/  VIADD R201, R201, -UR12 ;  /* 0x8000000cc9c97c36 */ /* 0x000fe20008000000 */
[----:B------:R-:W-:Y:S01]  /*1ad0*/  SHF.R.U32.HI R204, RZ, 0x3, R118 ;  /* 0x00000003ffcc7819 */ /* 0x000fe20000011676 */
[----:B------:R-:W-:Y:S01]  /*1ae0*/  IMAD.SHL.U32 R0, R118, 0x8, RZ ;  /* 0x0000000876007824 */ /* 0x000fe200078e00ff */
[----:B------:R-:W1:Y:S01]  /*1af0*/  LDCU.64 UR8, c[0x0][0x3c8] ;  /* 0x00007900ff0877ac */ /* 0x000e620008000a00 */
[----:B------:R-:W-:Y:S01]  /*1b00*/  SHF.R.S32.HI R203, RZ, 0x1f, R16 ;  /* 0x0000001fffcb7819 */ /* 0x000fe20000011410 */
[----:B------:R-:W-:Y:S01]  /*1b10*/  IMAD.SHL.U32 R113, R108, 0x40, RZ ;  /* 0x000000406c717824 */ /* 0x000fe200078e00ff */
[-C--:B------:R-:W-:Y:S01]  /*1b20*/  ISETP.GE.AND P0, PT, R204, R201.reuse, PT ;  /* 0x000000c9cc00720c */ /* 0x080fe20003f06270 */
[----:B------:R-:W2:Y:S01]  /*1b30*/  LDCU.128 UR4, c[0x0][0x3d0] ;  /* 0x00007a00ff0477ac */ /* 0x000ea20008000c00 */
[----:B------:R-:W-:Y:S01]  /*1b40*/  LOP3.LUT R202, R0, 0x38, RZ, 0xc0, !PT ;  /* 0x0000003800ca7812 */ /* 0x000fe200078ec0ff */
[----:B------:R-:W-:Y:S01]  /*1b50*/  VIADD R200, R204, 0x10 ;  /* 0x00000010ccc87836 */ /* 0x000fe20000000000 */
[----:B------:R-:W-:Y:S01]  /*1b60*/  LOP3.LUT R211, R0, 0x1f8, RZ, 0xc0, !PT ;  /* 0x000001f800d37812 */ /* 0x000fe200078ec0ff */
[----:B------:R-:W3:Y:S01]  /*1b70*/  LDCU.64 UR10, c[0x0][0x388] ;  /* 0x00007100ff0a77ac */ /* 0x000ee20008000a00 */
[----:B------:R-:W-:Y:S01]  /*1b80*/  IADD3 R8, P3, PT, R202, R8, RZ ;  /* 0x00000008ca087210 */ /* 0x000fe20007f7e0ff */
[----:B------:R-:W-:Y:S01]  /*1b90*/  VIADD R199, R204, 0x20 ;  /* 0x00000020ccc77836 */ /* 0x000fe20000000000 */
[C---:B------:R-:W-:Y:S01]  /*1ba0*/  IADD3 R6, P2, PT, R202.reuse, R6, RZ ;  /* 0x00000006ca067210 */ /* 0x040fe20007f5e0ff */
[----:B------:R-:W-:Y:S01]  /*1bb0*/  USHF.L.U32 UR16, UR13, 0x7, URZ ;  /* 0x000000070d107899 */ /* 0x000fe200080006ff */
[----:B------:R-:W-:Y:S01]  /*1bc0*/  IADD3 R14, P1, PT, R202, R14, RZ ;  /* 0x0000000eca0e7210 */ /* 0x000fe20007f3e0ff */
[----:B------:R-:W-:Y:S01]  /*1bd0*/  IMAD.X R9, RZ, RZ, R5, P3 ;  /* 0x000000ffff097224 */ /* 0x000fe200018e0605 */
[----:B------:R-:W-:Y:S01]  /*1be0*/  IADD3.X R7, PT, PT, RZ, R4, RZ, P2, !PT ;  /* 0x00000004ff077210 */ /* 0x000fe200017fe4ff */
[----:B------:R-:W-:Y:S01]  /*1bf0*/  USHF.R.U32.HI UR13, URZ, 0x19, UR13 ;  /* 0x00000019ff0d7899 */ /* 0x000fe2000801160d */
[----:B------:R-:W4:Y:S01]  /*1c00*/  @!P0 LDC.64 R4, c[0x0][0x3b0] ;  /* 0x0000ec00ff048b82 */ /* 0x000f220000000a00 */
[----:B------:R-:W-:Y:S01]  /*1c10*/  IMAD.X R15, RZ, RZ, R2, P1 ;  /* 0x000000ffff0f7224 */ /* 0x000fe200008e0602 */
[-C--:B------:R-:W-:Y:S01]  /*1c20*/  ISETP.GE.AND P3, PT, R200, R201.reuse, PT ;  /* 0x000000c9c800720c */ /* 0x080fe20003f66270 */
[----:B------:R-:W-:Y:S01]  /*1c30*/  IMAD.WIDE.U32 R10, R204, R108, R8 ;  /* 0x0000006ccc0a7225 */ /* 0x000fe200078e0008 */
[----:B------:R-:W-:-:S02]  /*1c40*/  ISETP.GE.AND P2, PT, R199, R201, PT ;  /* 0x000000c9c700720c */ /* 0x000fc40003f46270 */
[C---:B------:R-:W-:Y:S01]  /*1c50*/  LOP3.LUT R208, R204.reuse, UR16, RZ, 0xfc, !PT ;  /* 0x00000010ccd07c12 */ /* 0x040fe2000f8efcff */
[----:B-1----:R-:W-:Y:S01]  /*1c60*/  IMAD.WIDE.U32 R14, R3, UR8, R14 ;  /* 0x00000008030e7c25 */ /* 0x002fe2000f8e000e */
[----:B------:R-:W-:Y:S02]  /*1c70*/  LOP3.LUT R211, R211, 0x38, R118, 0x78, !PT ;  /* 0x00000038d3d37812 */ /* 0x000fe400078e7876 */
[C---:B------:R-:W-:Y:S01]  /*1c80*/  IADD3 R196, PT, PT, R204.reuse, 0x50, RZ ;  /* 0x00000050ccc47810 */ /* 0x040fe20007ffe0ff */
[----:B------:R-:W-:Y:S01]  /*1c90*/  IMAD R15, R3, UR9, R15 ;  /* 0x00000009030f7c24 */ /* 0x000fe2000f8e020f */
[----:B------:R-:W1:Y:S01]  /*1ca0*/  LDCU.64 UR8, c[0x0][0x390] ;  /* 0x00007200ff0877ac */ /* 0x000e620008000a00 */
[----:B------:R-:W5:Y:S01]  /*1cb0*/  @!P0 LDC.64 R2, c[0x0][0x380] ;  /* 0x0000e000ff028b82 */ /* 0x000f620000000a00 */
[----:B------:R-:W-:Y:S01]  /*1cc0*/  IMAD.WIDE.U32 R12, R204, R138, R6 ;  /* 0x0000008acc0c7225 */ /* 0x000fe200078e0006 */
[----:B------:R-:W-:Y:S02]  /*1cd0*/  LOP3.LUT R211, R211, 0x1e00, R0, 0xf8, !PT ;  /* 0x00001e00d3d37812 */ /* 0x000fe400078ef800 */
[----:B------:R-:W-:Y:S01]  /*1ce0*/  LEA.HI.SX32 R117, R132, 0xffffffff, 0x1a ;  /* 0xffffffff84757811 */ /* 0x000fe200078fd2ff */
[----:B------:R-:W-:Y:S01]  /*1cf0*/  IMAD R11, R204, R109, R11 ;  /* 0x0000006dcc0b7224 */ /* 0x000fe200078e020b */
[----:B------:R-:W-:Y:S01]  /*1d00*/  SHF.L.U64.HI R112, R108, 0x6, R109 ;  /* 0x000000066c707819 */ /* 0x000fe2000001026d */
[----:B--2---:R-:W-:Y:S01]  /*1d10*/  IMAD R7, R203, UR4, RZ ;  /* 0x00000004cb077c24 */ /* 0x004fe2000f8e02ff */
[----:B------:R-:W2:Y:S01]  /*1d20*/  @!P3 LDC.64 R8, c[0x0][0x3b0] ;  /* 0x0000ec00ff08bb82 */ /* 0x000ea20000000a00 */
[----:B------:R-:W-:Y:S01]  /*1d30*/  IMAD.WIDE.U32 R10, R16, UR4, R10 ;  /* 0x00000004100a7c25 */ /* 0x000fe2000f8e000a */
[----:B------:R-:W-:Y:S01]  /*1d40*/  UMOV UR4, 0x400 ;  /* 0x0000040000047882 */ /* 0x000fe20000000000 */
[----:B------:R-:W-:-:S02]  /*1d50*/  SHF.L.U64.HI R114, R108, 0x4, R109 ;  /* 0x000000046c727819 */ /* 0x000fc4000001026d */
[----:B------:R-:W-:Y:S01]  /*1d60*/  IMAD R7, R16, UR5, R7 ;  /* 0x0000000510077c24 */ /* 0x000fe2000f8e0207 */
[----:B---3--:R-:W-:Y:S01]  /*1d70*/  LEA R207, P1, R10, UR10, 0x1 ;  /* 0x0000000a0acf7c11 */ /* 0x008fe2000f8208ff */
[----:B------:R-:W-:Y:S01]  /*1d80*/  IMAD R203, R203, UR6, RZ ;  /* 0x00000006cbcb7c24 */ /* 0x000fe2000f8e02ff */
[----:B------:R-:W3:Y:S01]  /*1d90*/  S2UR UR5, SR_CgaCtaId ;  /* 0x00000000000579c3 */ /* 0x000ee20000008800 */
[----:B------:R-:W-:Y:S01]  /*1da0*/  IMAD.IADD R206, R11, 0x1, R7 ;  /* 0x000000010bce7824 */ /* 0x000fe200078e0207 */
[----:B------:R-:W-:Y:S01]  /*1db0*/  SHF.R.U32.HI R110, RZ, 0x1, R118 ;  /* 0x00000001ff6e7819 */ /* 0x000fe20000011676 */
[----:B------:R-:W-:Y:S02]  /*1dc0*/  IMAD R13, R204, R139, R13 ;  /* 0x0000008bcc0d7224 */ /* 0x000fe400078e020d */
[----:B----4-:R-:W-:Y:S01]  /*1dd0*/  @!P0 IMAD R6, R4, UR13, RZ ;  /* 0x0000000d04068c24 */ /* 0x010fe2000f8e02ff */
[----:B------:R-:W-:Y:S01]  /*1de0*/  LEA.HI.X R206, R10, UR11, R206, 0x1, P1 ;  /* 0x0000000b0ace7c11 */ /* 0x000fe200088f0cce */
[----:B------:R-:W-:Y:S01]  /*1df0*/  IMAD R203, R16, UR7, R203 ;  /* 0x0000000710cb7c24 */ /* 0x000fe2000f8e02cb */
[----:B------:R-:W-:Y:S01]  /*1e00*/  @!P3 IADD3 R18, P1, PT, R208, 0x10, RZ ;  /* 0x00000010d012b810 */ /* 0x000fe20007f3e0ff */
[----:B------:R-:W-:Y:S01]  /*1e10*/  IMAD.WIDE.U32 R16, R16, UR6, R12 ;  /* 0x0000000610107c25 */ /* 0x000fe2000f8e000c */
[----:B------:R-:W4:Y:S02]  /*1e20*/  LDCU UR6, c[0x0][0x50c] ;  /* 0x0000a180ff0677ac */ /* 0x000f240008000800 */
[----:B------:R-:W-:Y:S01]  /*1e30*/  @!P3 IADD3.X R11, PT, PT, RZ, UR13, RZ, P1, !PT ;  /* 0x0000000dff0bbc10 */ /* 0x000fe20008ffe4ff */
[----:B------:R-:W-:Y:S01]  /*1e40*/  @!P0 IMAD R5, R208, R5, R6 ;  /* 0x00000005d0058224 */ /* 0x000fe200078e0206 */
[----:B-1----:R-:W-:Y:S01]  /*1e50*/  LEA R205, P4, R16, UR8, 0x1 ;  /* 0x0000000810cd7c11 */ /* 0x002fe2000f8808ff */
[----:B------:R-:W-:Y:S01]  /*1e60*/  @!P0 IMAD.WIDE.U32 R12, R208, R4, R14 ;  /* 0x00000004d00c8225 */ /* 0x000fe200078e000e */
[----:B------:R-:W1:Y:S03]  /*1e70*/  @!P2 LDC.64 R6, c[0x0][0x3b0] ;  /* 0x0000ec00ff06ab82 */ /* 0x000e660000000a00 */
[----:B------:R-:W-:Y:S01]  /*1e80*/  @!P0 IMAD.IADD R10, R13, 0x1, R5 ;  /* 0x000000010d0a8824 */ /* 0x000fe200078e0205 */
[----:B-----5:R-:W-:Y:S01]  /*1e90*/  @!P0 LEA R20, P1, R12, R2, 0x1 ;  /* 0x000000020c148211 */ /* 0x020fe200078208ff */
[----:B------:R-:W-:-:S02]  /*1ea0*/  IMAD.IADD R203, R17, 0x1, R203 ;  /* 0x0000000111cb7824 */ /* 0x000fc400078e02cb */
[-C--:B--2---:R-:W-:Y:S01]  /*1eb0*/  @!P3 IMAD R11, R11, R8.reuse, RZ ;  /* 0x000000080b0bb224 */ /* 0x084fe200078e02ff */
[----:B------:R-:W2:Y:S01]  /*1ec0*/  @!P3 LDC.64 R4, c[0x0][0x380] ;  /* 0x0000e000ff04bb82 */ /* 0x000ea20000000a00 */
[----:B------:R-:W-:Y:S01]  /*1ed0*/  @!P0 LEA.HI.X R21, R12, R3, R10, 0x1, P1 ;  /* 0x000000030c158211 */ /* 0x000fe200008f0c0a */
[----:B------:R-:W-:Y:S01]  /*1ee0*/  VIADD R197, R204, 0x40 ;  /* 0x00000040ccc57836 */ /* 0x000fe20000000000 */
[----:B------:R-:W-:Y:S01]  /*1ef0*/  LEA.HI.X R203, R16, UR9, R203, 0x1, P4 ;  /* 0x0000000910cb7c11 */ /* 0x000fe2000a0f0ccb */
[----:B------:R-:W-:Y:S01]  /*1f00*/  @!P3 IMAD R9, R18, R9, R11 ;  /* 0x000000091209b224 */ /* 0x000fe200078e020b */
[----:B------:R-:W-:Y:S01]  /*1f10*/  @!P2 IADD3 R11, P4, PT, R208, 0x20, RZ ;  /* 0x00000020d00ba810 */ /* 0x000fe20007f9e0ff */
[----:B---3--:R-:W-:Y:S01]  /*1f20*/  ULEA UR5, UR5, UR4, 0x18 ;  /* 0x0000000405057291 */ /* 0x008fe2000f8ec0ff */
[----:B------:R-:W-:Y:S01]  /*1f30*/  VIADD R198, R204, 0x30 ;  /* 0x00000030ccc67836 */ /* 0x000fe20000000000 */
[----:B------:R-:W3:Y:S01]  /*1f40*/  @!P2 LDC.64 R2, c[0x0][0x380] ;  /* 0x0000e000ff02ab82 */ /* 0x000ee20000000a00 */
[-C--:B------:R-:W-:Y:S01]  /*1f50*/  ISETP.GE.AND P6, PT, R197, R201.reuse, PT ;  /* 0x000000c9c500720c */ /* 0x080fe20003fc6270 */
[----:B------:R-:W-:Y:S01]  /*1f60*/  @!P2 IMAD.X R13, RZ, RZ, UR13, P4 ;  /* 0x0000000dff0dae24 */ /* 0x000fe2000a0e06ff */
[-C--:B------:R-:W-:Y:S01]  /*1f70*/  ISETP.GE.AND P4, PT, R196, R201.reuse, PT ;  /* 0x000000c9c400720c */ /* 0x080fe20003f86270 */
[----:B------:R-:W-:Y:S01]  /*1f80*/  @!P3 IMAD.WIDE.U32 R18, R18, R8, R14 ;  /* 0x000000081212b225 */ /* 0x000fe200078e000e */
[----:B------:R-:W-:-:S02]  /*1f90*/  ISETP.GE.AND P1, PT, R198, R201, PT ;  /* 0x000000c9c600720c */ /* 0x000fc40003f26270 */
[----:B------:R-:W-:Y:S01]  /*1fa0*/  LEA R211, R211, UR5, 0x1 ;  /* 0x00000005d3d37c11 */ /* 0x000fe2000f8e08ff */
[----:B-1----:R-:W-:Y:S02]  /*1fb0*/  @!P2 IMAD R10, R13, R6, RZ ;  /* 0x000000060d0aa224 */ /* 0x002fe400078e02ff */
[----:B------:R-:W-:Y:S02]  /*1fc0*/  @!P2 IMAD.MOV.U32 R16, RZ, RZ, R14 ;  /* 0x000000ffff10a224 */ /* 0x000fe400078e000e */
[----:B------:R-:W-:Y:S01]  /*1fd0*/  @!P2 IMAD.MOV.U32 R17, RZ, RZ, R15 ;  /* 0x000000ffff11a224 */ /* 0x000fe200078e000f */
[----:B------:R-:W-:Y:S01]  /*1fe0*/  @!PT LDS RZ, [RZ] ;  /* 0x00000000fffff984 */ /* 0x000fe20000000800 */
[----:B------:R-:W-:Y:S01]  /*1ff0*/  @!PT LDS RZ, [RZ] ;  /* 0x00000000fffff984 */ /* 0x000fe20000000800 */
[----:B------:R-:W-:Y:S01]  /*2000*/  @!PT LDS RZ, [RZ] ;  /* 0x00000000fffff984 */ /* 0x000fe20000000800 */
[----:B------:R1:W-:Y:S01]  /*2010*/  @!P0 LDGSTS.E.BYPASS.LTC128B.128 [R211], desc[UR14][R20.64] ;  /* 0x0000000014d38fae */ /* 0x0003e2000b981a0e */
[----:B------:R-:W-:Y:S02]  /*2020*/  @!P3 IMAD.IADD R12, R19, 0x1, R9 ;  /* 0x00000001130cb824 */ /* 0x000fe400078e0209 */
[C---:B------:R-:W-:Y:S01]  /*2030*/  @!P2 IMAD R10, R11.reuse, R7, R10 ;  /* 0x000000070b0aa224 */ /* 0x040fe200078e020a */
[----:B--2---:R-:W-:Y:S01]  /*2040*/  @!P3 LEA R22, P0, R18, R4, 0x1 ;  /* 0x000000041216b211 */ /* 0x004fe200078008ff */
[----:B------:R-:W-:Y:S01]  /*2050*/  @!P2 IMAD.WIDE.U32 R16, R11, R6, R16 ;  /* 0x000000060b10a225 */ /* 0x000fe200078e0010 */
[----:B------:R-:W2:Y:S01]  /*2060*/  @!P1 LDC.64 R8, c[0x0][0x3b0] ;  /* 0x0000ec00ff089b82 */ /* 0x000ea20000000a00 */
[----:B------:R-:W-:-:S02]  /*2070*/  @!P1 MOV R31, R15 ;  /* 0x0000000f001f9202 */ /* 0x000fc40000000f00 */
[----:B------:R-:W-:Y:S01]  /*2080*/  @!P3 LEA.HI.X R23, R18, R5, R12, 0x1, P0 ;  /* 0x000000051217b211 */ /* 0x000fe200000f0c0c */
[C---:B------:R-:W-:Y:S01]  /*2090*/  VIADD R194, R204.reuse, 0x70 ;  /* 0x00000070ccc27836 */ /* 0x040fe20000000000 */
[----:B------:R-:W-:Y:S01]  /*20a0*/  @!P2 IADD3 R10, PT, PT, R17, R10, RZ ;  /* 0x0000000a110aa210 */ /* 0x000fe20007ffe0ff */
[----:B------:R-:W-:Y:S01]  /*20b0*/  VIADD R195, R204, 0x60 ;  /* 0x00000060ccc37836 */ /* 0x000fe20000000000 */
[----:B---3--:R-:W-:Y:S01]  /*20c0*/  @!P2 LEA R18, P0, R16, R2, 0x1 ;  /* 0x000000021012a211 */ /* 0x008fe200078008ff */
[----:B------:R-:W3:Y:S01]  /*20d0*/  @!P6 LDC.64 R6, c[0x0][0x3b0] ;  /* 0x0000ec00ff06eb82 */ /* 0x000ee20000000a00 */
[----:B------:R5:W-:Y:S01]  /*20e0*/  @!P3 LDGSTS.E.BYPASS.LTC128B.128 [R211+0x800], desc[UR14][R22.64] ;  /* 0x0080000016d3bfae */ /* 0x000be2000b981a0e */
[----:B------:R-:W-:Y:S01]  /*20f0*/  ISETP.GE.AND P3, PT, R194, R201, PT ;  /* 0x000000c9c200720c */ /* 0x000fe20003f66270 */
[----:B------:R-:W-:Y:S01]  /*2100*/  @!P1 IMAD.MOV.U32 R30, RZ, RZ, R14 ;  /* 0x000000ffff1e9224 */ /* 0x000fe200078e000e */
[----:B------:R-:W-:Y:S01]  /*2110*/  @!P2 LEA.HI.X R19, R16, R3, R10, 0x1, P0 ;  /* 0x000000031013a211 */ /* 0x000fe200000f0c0a */
[--C-:B------:R-:W-:Y:S01]  /*2120*/  @!P6 IMAD.MOV.U32 R28, RZ, RZ, R14.reuse ;  /* 0x000000ffff1ce224 */ /* 0x100fe200078e000e */
[----:B------:R-:W-:Y:S01]  /*2130*/  ISETP.GE.AND P5, PT, R195, R201, PT ;  /* 0x000000c9c300720c */ /* 0x000fe20003fa6270 */
[--C-:B------:R-:W-:Y:S01]  /*2140*/  @!P6 IMAD.MOV.U32 R29, RZ, RZ, R15.reuse ;  /* 0x000000ffff1de224 */ /* 0x100fe200078e000f */
[----:B------:R-:W4:Y:S01]  /*2150*/  @!P1 LDC.64 R12, c[0x0][0x380] ;  /* 0x0000e000ff0c9b82 */ /* 0x000f220000000a00 */
[----:B------:R-:W-:Y:S01]  /*2160*/  @!P4 IMAD.MOV.U32 R24, RZ, RZ, R14 ;  /* 0x000000ffff18c224 */ /* 0x000fe200078e000e */
[----:B------:R4:W-:Y:S01]  /*2170*/  @!P2 LDGSTS.E.BYPASS.LTC128B.128 [R211+0x1000], desc[UR14][R18.64] ;  /* 0x0100000012d3afae */ /* 0x0009e2000b981a0e */
[----:B------:R-:W-:Y:S01]  /*2180*/  @!P4 IMAD.MOV.U32 R25, RZ, RZ, R15 ;  /* 0x000000ffff19c224 */ /* 0x000fe200078e000f */
[----:B-1----:R-:W-:Y:S01]  /*2190*/  @!P1 IADD3 R20, P0, PT, R208, 0x30, RZ ;  /* 0x00000030d0149810 */ /* 0x002fe20007f1e0ff */
[----:B------:R-:W-:-:S03]  /*21a0*/  IMAD.SHL.U32 R115, R108, 0x10, RZ ;  /* 0x000000106c737824 */ /* 0x000fc600078e00ff */
[----:B------:R-:W1:Y:S01]  /*21b0*/  @!P4 LDC.64 R2, c[0x0][0x3b0] ;  /* 0x0000ec00ff02cb82 */ /* 0x000e620000000a00 */
[----:B------:R-:W-:Y:S02]  /*21c0*/  IMAD.SHL.U32 R111, R118, 0x40, RZ ;  /* 0x00000040766f7824 */ /* 0x000fe400078e00ff */
[----:B------:R-:W-:Y:S01]  /*21d0*/  @!P1 IMAD.X R17, RZ, RZ, UR13, P0 ;  /* 0x0000000dff119e24 */ /* 0x000fe200080e06ff */
[----:B------:R-:W-:Y:S01]  /*21e0*/  @!P6 IADD3 R21, P0, PT, R208, 0x40, RZ ;  /* 0x00000040d015e810 */ /* 0x000fe20007f1e0ff */
[----:B--2---:R-:W-:Y:S01]  /*21f0*/  @!P1 IMAD.WIDE.U32 R30, R20, R8, R30 ;  /* 0x00000008141e9225 */ /* 0x004fe200078e001e */
[----:B------:R-:W-:Y:S02]  /*2200*/  @!P5 MOV R16, R14 ;  /* 0x0000000e0010d202 */ /* 0x000fe40000000f00 */
[----:B------:R-:W2:Y:S01]  /*2210*/  @!P6 LDC.64 R4, c[0x0][0x380] ;  /* 0x0000e000ff04eb82 */ /* 0x000ea20000000a00 */
[----:B------:R-:W-:Y:S01]  /*2220*/  @!P6 IMAD.X R11, RZ, RZ, UR13, P0 ;  /* 0x0000000dff0bee24 */ /* 0x000fe200080e06ff */
[----:B------:R-:W-:Y:S01]  /*2230*/  LOP3.LUT R192, R111, 0x400, RZ, 0xc0, !PT ;  /* 0x000004006fc07812 */ /* 0x000fe200078ec0ff */
[----:B---3--:R-:W-:Y:S01]  /*2240*/  @!P6 IMAD.WIDE.U32 R28, R21, R6, R28 ;  /* 0x00000006151ce225 */ /* 0x008fe200078e001c */
[----:B-----5:R-:W-:-:S03]  /*2250*/  @!P4 IADD3 R23, P0, PT, R208, 0x50, RZ ;  /* 0x00000050d017c810 */ /* 0x020fc60007f1e0ff */
[----:B------:R-:W-:Y:S02]  /*2260*/  @!P6 IMAD R26, R11, R6, RZ ;  /* 0x000000060b1ae224 */ /* 0x000fe400078e02ff */
[----:B------:R-:W3:Y:S01]  /*2270*/  @!P4 LDC.64 R10, c[0x0][0x380] ;  /* 0x0000e000ff0acb82 */ /* 0x000ee20000000a00 */
[----:B------:R-:W-:Y:S02]  /*2280*/  @!P1 IMAD R22, R17, R8, RZ ;  /* 0x0000000811169224 */ /* 0x000fe400078e02ff */
[----:B------:R-:W-:Y:S02]  /*2290*/  @!P5 IMAD.MOV.U32 R17, RZ, RZ, R15 ;  /* 0x000000ffff11d224 */ /* 0x000fe400078e000f */
[----:B------:R-:W-:Y:S02]  /*22a0*/  @!P1 IMAD R22, R20, R9, R22 ;  /* 0x0000000914169224 */ /* 0x000fe400078e0216 */
[----:B------:R-:W-:Y:S01]  /*22b0*/  @!P6 IMAD R20, R21, R7, R26 ;  /* 0x000000071514e224 */ /* 0x000fe200078e021a */
[----:B------:R-:W5:Y:S01]  /*22c0*/  @!P5 LDC.64 R8, c[0x0][0x3b0] ;  /* 0x0000ec00ff08db82 */ /* 0x000f620000000a00 */
[----:B------:R-:W-:Y:S01]  /*22d0*/  @!P4 IMAD.X R21, RZ, RZ, UR13, P0 ;  /* 0x0000000dff15ce24 */ /* 0x000fe200080e06ff */
[----:B----4-:R-:W-:Y:S01]  /*22e0*/  @!P1 LEA R26, P0, R30, R12, 0x1 ;  /* 0x0000000c1e1a9211 */ /* 0x010fe200078008ff */
[----:B------:R-:W-:-:S02]  /*22f0*/  @!P1 IMAD.IADD R22, R31, 0x1, R22 ;  /* 0x000000011f169824 */ /* 0x000fc400078e0216 */
[----:B-1----:R-:W-:Y:S02]  /*2300*/  @!P4 IMAD R12, R21, R2, RZ ;  /* 0x00000002150cc224 */ /* 0x002fe400078e02ff */
[----:B------:R-:W-:Y:S01]  /*2310*/  @!P6 IMAD.IADD R20, R29, 0x1, R20 ;  /* 0x000000011d14e824 */ /* 0x000fe200078e0214 */
[----:B------:R-:W1:Y:S01]  /*2320*/  @!P3 LDC.64 R6, c[0x0][0x3b0] ;  /* 0x0000ec00ff06bb82 */ /* 0x000e620000000a00 */
[----:B------:R-:W-:Y:S01]  /*2330*/  @!P1 LEA.HI.X R27, R30, R13, R22, 0x1, P0 ;  /* 0x0000000d1e1b9211 */ /* 0x000fe200000f0c16 */
[C---:B------:R-:W-:Y:S01]  /*2340*/  @!P4 IMAD R3, R23.reuse, R3, R12 ;  /* 0x000000031703c224 */ /* 0x040fe200078e020c */
[C---:B--2---:R-:W-:Y:S01]  /*2350*/  @!P6 LEA R12, P0, R28.reuse, R4, 0x1 ;  /* 0x000000041c0ce211 */ /* 0x044fe200078008ff */
[----:B------:R-:W-:Y:S02]  /*2360*/  @!P4 IMAD.WIDE.U32 R24, R23, R2, R24 ;  /* 0x000000021718c225 */ /* 0x000fe400078e0018 */
[----:B------:R-:W-:Y:S01]  /*2370*/  @!P1 LDGSTS.E.BYPASS.LTC128B.128 [R211+0x1800], desc[UR14][R26.64] ;  /* 0x018000001ad39fae */ /* 0x000fe2000b981a0e */
[----:B------:R-:W-:Y:S01]  /*2380*/  @!P6 LEA.HI.X R13, R28, R5, R20, 0x1, P0 ;  /* 0x000000051c0de211 */ /* 0x000fe200000f0c14 */
[----:B------:R-:W-:Y:S01]  /*2390*/  IMAD.SHL.U32 R212, R118, 0x20, RZ ;  /* 0x0000002076d47824 */ /* 0x000fe200078e00ff */
[----:B------:R-:W-:Y:S01]  /*23a0*/  @!P3 IADD3 R21, P0, PT, R208, 0x70, RZ ;  /* 0x00000070d015b810 */ /* 0x000fe20007f1e0ff */
[----:B------:R-:W2:Y:S01]  /*23b0*/  @!P5 LDC.64 R4, c[0x0][0x380] ;  /* 0x0000e000ff04db82 */ /* 0x000ea20000000a00 */
[----:B------:R-:W-:Y:S01]  /*23c0*/  @!P4 IADD3 R20, PT, PT, R25, R3, RZ ;  /* 0x000000031914c210 */ /* 0x000fe20007ffe0ff */
[----:B------:R4:W-:Y:S01]  /*23d0*/  @!P6 LDGSTS.E.BYPASS.LTC128B.128 [R211+0x2000], desc[UR14][R12.64] ;  /* 0x020000000cd3efae */ /* 0x0009e2000b981a0e */
[----:B---3--:R-:W-:-:S02]  /*23e0*/  @!P4 LEA R28, P2, R24, R10, 0x1 ;  /* 0x0000000a181cc211 */ /* 0x008fc400078408ff */
[----:B------:R-:W-:Y:S02]  /*23f0*/  @!P5 IADD3 R23, P1, PT, R208, 0x60, RZ ;  /* 0x00000060d017d810 */ /* 0x000fe40007f3e0ff */
[----:B------:R-:W-:Y:S01]  /*2400*/  @!P4 LEA.HI.X R29, R24, R11, R20, 0x1, P2 ;  /* 0x0000000b181dc211 */ /* 0x000fe200010f0c14 */
[----:B------:R-:W3:Y:S01]  /*2410*/  @!P3 LDC.64 R2, c[0x0][0x380] ;  /* 0x0000e000ff02bb82 */ /* 0x000ee20000000a00 */
[----:B------:R-:W-:Y:S01]  /*2420*/  @!P3 IMAD.X R11, RZ, RZ, UR13, P0 ;  /* 0x0000000dff0bbe24 */ /* 0x000fe200080e06ff */
[----:B------:R-:W-:Y:S01]  /*2430*/  LOP3.LUT R212, R212, 0x7c00, RZ, 0xc0, !PT ;  /* 0x00007c00d4d47812 */ /* 0x000fe200078ec0ff */
[----:B------:R-:W-:Y:S01]  /*2440*/  @!P5 IMAD.X R19, RZ, RZ, UR13, P1 ;  /* 0x0000000dff13de24 */ /* 0x000fe200088e06ff */
[----:B------:R-:W-:Y:S01]  /*2450*/  @!P4 LDGSTS.E.BYPASS.LTC128B.128 [R211+0x2800], desc[UR14][R28.64] ;  /* 0x028000001cd3cfae */ /* 0x000fe2000b981a0e */
[----:B-----5:R-:W-:Y:S01]  /*2460*/  @!P5 IMAD.WIDE.U32 R16, R23, R8, R16 ;  /* 0x000000081710d225 */ /* 0x020fe200078e0010 */
[----:B------:R-:W-:-:S03]  /*2470*/  LOP3.LUT R193, R212, 0x200, R111, 0xf8, !PT ;  /* 0x00000200d4c17812 */ /* 0x000fc600078ef86f */
[----:B-1----:R-:W-:Y:S02]  /*2480*/  @!P3 IMAD R10, R11, R6, RZ ;  /* 0x000000060b0ab224 */ /* 0x002fe400078e02ff */
[----:B------:R-:W-:Y:S02]  /*2490*/  @!P5 IMAD R18, R19, R8, RZ ;  /* 0x000000081312d224 */ /* 0x000fe400078e02ff */
[----:B------:R-:W-:Y:S02]  /*24a0*/  @!P3 IMAD R8, R21, R7, R10 ;  /* 0x000000071508b224 */ /* 0x000fe400078e020a */
[----:B------:R-:W-:Y:S01]  /*24b0*/  IMAD R7, R117, -0x40, R116 ;  /* 0xffffffc075077824 */ /* 0x000fe200078e0274 */
[----:B--2---:R-:W-:Y:S01]  /*24c0*/  @!P5 LEA R4, P2, R16, R4, 0x1 ;  /* 0x000000041004d211 */ /* 0x004fe200078408ff */
[----:B------:R-:W-:Y:S02]  /*24d0*/  @!P5 IMAD R9, R23, R9, R18 ;  /* 0x000000091709d224 */ /* 0x000fe400078e0212 */
[----:B------:R-:W-:Y:S01]  /*24e0*/  @!P3 IMAD.WIDE.U32 R14, R21, R6, R14 ;  /* 0x00000006150eb225 */ /* 0x000fe200078e000e */
[----:B------:R-:W-:-:S02]  /*24f0*/  ISETP.GE.AND P6, PT, R204, R7, PT ;  /* 0x00000007cc00720c */ /* 0x000fc40003fc6270 */
[----:B------:R-:W-:Y:S01]  /*2500*/  ISETP.GE.AND P0, PT, R200, R7, PT ;  /* 0x00000007c800720c */ /* 0x000fe20003f06270 */
[-C--:B------:R-:W-:Y:S01]  /*2510*/  IMAD R10, R112, R117.reuse, RZ ;  /* 0x00000075700a7224 */ /* 0x080fe200078e02ff */
[----:B------:R-:W-:Y:S01]  /*2520*/  SHF.R.S32.HI R6, RZ, 0x1f, R117 ;  /* 0x0000001fff067819 */ /* 0x000fe20000011475 */
[----:B------:R-:W-:Y:S01]  /*2530*/  @!P5 IMAD.IADD R9, R17, 0x1, R9 ;  /* 0x000000011109d824 */ /* 0x000fe200078e0209 */
[----:B----4-:R-:W-:Y:S01]  /*2540*/  @!P3 IADD3 R12, PT, PT, R15, R8, RZ ;  /* 0x000000080f0cb210 */ /* 0x010fe20007ffe0ff */
[----:B------:R-:W-:Y:S01]  /*2550*/  IMAD.WIDE.U32 R18, R113, R117, RZ ;  /* 0x0000007571127225 */ /* 0x000fe200078e00ff */
[----:B---3--:R-:W-:Y:S02]  /*2560*/  @!P3 LEA R8, P1, R14, R2, 0x1 ;  /* 0x000000020e08b211 */ /* 0x008fe400078208ff */
[----:B------:R-:W-:Y:S01]  /*2570*/  @!P5 LEA.HI.X R5, R16, R5, R9, 0x1, P2 ;  /* 0x000000051005d211 */ /* 0x000fe200010f0c09 */
[----:B------:R-:W-:Y:S01]  /*2580*/  IMAD R11, R6, R113, R10 ;  /* 0x00000071060b7224 */ /* 0x000fe200078e020a */
[----:B------:R-:W-:Y:S01]  /*2590*/  @!P3 LEA.HI.X R9, R14, R3, R12, 0x1, P1 ;  /* 0x000000030e09b211 */ /* 0x000fe200008f0c0c */
[----:B------:R-:W-:Y:S01]  /*25a0*/  IMAD.WIDE.U32 R22, R138, 0x20, RZ ;  /* 0x000000208a167825 */ /* 0x000fe200078e00ff */
[----:B------:R-:W-:Y:S01]  /*25b0*/  ISETP.GE.AND P2, PT, R199, R7, PT ;  /* 0x00000007c700720c */ /* 0x000fe20003f46270 */
[----:B------:R1:W-:Y:S01]  /*25c0*/  @!P5 LDGSTS.E.BYPASS.LTC128B.128 [R211+0x3000], desc[UR14][R4.64] ;  /* 0x0300000004d3dfae */ /* 0x0003e2000b981a0e */
[----:B------:R-:W-:Y:S01]  /*25d0*/  @!P6 LEA R20, P1, R18, R207, 0x1 ;  /* 0x000000cf1214e211 */ /* 0x000fe200078208ff */
[----:B------:R-:W-:Y:S01]  /*25e0*/  IMAD.IADD R19, R19, 0x1, R11 ;  /* 0x0000000113137824 */ /* 0x000fe200078e020b */
[----:B------:R-:W-:Y:S01]  /*25f0*/  @!P0 IADD3 R2, P4, PT, R115, R18, RZ ;  /* 0x0000001273028210 */ /* 0x000fe20007f9e0ff */
[----:B------:R-:W-:Y:S01]  /*2600*/  IMAD.WIDE.U32 R10, R108, 0x20, RZ ;  /* 0x000000206c0a7825 */ /* 0x000fe200078e00ff */
[----:B------:R2:W-:Y:S01]  /*2610*/  @!P3 LDGSTS.E.BYPASS.LTC128B.128 [R211+0x3800], desc[UR14][R8.64] ;  /* 0x0380000008d3bfae */ /* 0x0005e2000b981a0e */
[----:B------:R-:W-:-:S02]  /*2620*/  SHF.L.U64.HI R12, R138, 0x6, R139 ;  /* 0x000000068a0c7819 */ /* 0x000fc4000001028b */
[-CC-:B------:R-:W-:Y:S01]  /*2630*/  @!P6 LEA.HI.X R21, R18, R206.reuse, R19.reuse, 0x1, P1 ;  /* 0x000000ce1215e211 */ /* 0x180fe200008f0c13 */
[----:B------:R-:W-:Y:S01]  /*2640*/  @!P0 IMAD.X R3, R114, 0x1, R19, P4 ;  /* 0x0000000172038824 */ /* 0x000fe200020e0613 */
[----:B------:R-:W-:Y:S01]  /*2650*/  ISETP.GE.AND P1, PT, R198, R7, PT ;  /* 0x00000007c600720c */ /* 0x000fe20003f26270 */
[----:B------:R-:W-:Y:S01]  /*2660*/  IMAD R12, R12, R117, RZ ;  /* 0x000000750c0c7224 */ /* 0x000fe200078e02ff */
[----:B------:R-:W-:Y:S01]  /*2670*/  @!P0 LEA R16, P4, R2, R207, 0x1 ;  /* 0x000000cf02108211 */ /* 0x000fe200078808ff */
[----:B------:R-:W-:Y:S01]  /*2680*/  @!P6 LDGSTS.E.BYPASS.LTC128B.128 [R211+0x4000], desc[UR14][R20.64] ;  /* 0x0400000014d3efae */ /* 0x000fe2000b981a0e */
[----:B------:R-:W-:Y:S02]  /*2690*/  ISETP.GE.AND P5, PT, R200, R7, PT ;  /* 0x00000007c800720c */ /* 0x000fe40003fa6270 */
[----:B------:R-:W-:Y:S01]  /*26a0*/  @!P0 LEA.HI.X R17, R2, R206, R3, 0x1, P4 ;  /* 0x000000ce02118211 */ /* 0x000fe200020f0c03 */
[----:B------:R-:W-:Y:S01]  /*26b0*/  IMAD.SHL.U32 R3, R109, 0x20, RZ ;  /* 0x000000206d037824 */ /* 0x000fe200078e00ff */
[----:B------:R-:W-:-:S02]  /*26c0*/  @!P2 IADD3 R10, P4, PT, R18, R10, RZ ;  /* 0x0000000a120aa210 */ /* 0x000fc40007f9e0ff */
[----:B------:R-:W-:Y:S01]  /*26d0*/  ISETP.GE.AND P3, PT, R198, R7, PT ;  /* 0x00000007c600720c */ /* 0x000fe20003f66270 */
[----:B------:R-:W-:Y:S01]  /*26e0*/  @!P0 LDGSTS.E.BYPASS.LTC128B.128 [R211+0x4800], desc[UR14][R16.64] ;  /* 0x0480000010d38fae */ /* 0x000fe2000b981a0e */
[----:B------:R-:W-:Y:S01]  /*26f0*/  @!P2 IADD3.X R3, PT, PT, R19, R11, R3, P4, !PT ;  /* 0x0000000b1303a210 */ /* 0x000fe200027fe403 */
[----:B------:R-:W-:Y:S01]  /*2700*/  @!P1 IMAD R2, R109, 0x30, RZ ;  /* 0x000000306d029824 */ /* 0x000fe200078e02ff */
[-C--:B------:R-:W-:Y:S01]  /*2710*/  @!P2 LEA R14, P4, R10, R207.reuse, 0x1 ;  /* 0x000000cf0a0ea211 */ /* 0x080fe200078808ff */
[----:B------:R-:W-:Y:S01]  /*2720*/  @!P1 IMAD.WIDE.U32 R18, R108, 0x30, R18 ;  /* 0x000000306c129825 */ /* 0x000fe200078e0012 */
[----:B------:R-:W-:Y:S02]  /*2730*/  LOP3.LUT R13, R111, 0x1c0, RZ, 0xc0, !PT ;  /* 0x000001c06f0d7812 */ /* 0x000fe400078ec0ff */
[----:B------:R-:W-:Y:S01]  /*2740*/  @!P2 LEA.HI.X R15, R10, R206, R3, 0x1, P4 ;  /* 0x000000ce0a0fa211 */ /* 0x000fe200020f0c03 */
[----:B------:R-:W-:Y:S01]  /*2750*/  @!P1 IMAD.IADD R11, R19, 0x1, R2 ;  /* 0x00000001130b9824 */ /* 0x000fe200078e0202 */
[----:B------:R-:W-:-:S02]  /*2760*/  @!P1 LEA R10, P4, R18, R207, 0x1 ;  /* 0x000000cf120a9211 */ /* 0x000fc400078808ff */
[----:B------:R-:W-:Y:S01]  /*2770*/  SHF.L.U32 R3, R138, 0x6, RZ ;  /* 0x000000068a037819 */ /* 0x000fe200000006ff */
[----:B------:R3:W-:Y:S01]  /*2780*/  @!P2 LDGSTS.E.BYPASS.LTC128B.128 [R211+0x5000], desc[UR14][R14.64] ;  /* 0x050000000ed3afae */ /* 0x0007e2000b981a0e */
[----:B------:R-:W-:Y:S02]  /*2790*/  @!P1 LEA.HI.X R11, R18, R206, R11, 0x1, P4 ;  /* 0x000000ce120b9211 */ /* 0x000fe400020f0c0b */
[----:B------:R-:W-:Y:S01]  /*27a0*/  ISETP.GE.AND P4, PT, R199, R7, PT ;  /* 0x00000007c700720c */ /* 0x000fe20003f86270 */
[----:B------:R-:W-:Y:S01]  /*27b0*/  IMAD R12, R6, R3, R12 ;  /* 0x00000003060c7224 */ /* 0x000fe200078e020c */
[----:B-1----:R-:W-:Y:S01]  /*27c0*/  LOP3.LUT R5, R13, 0x38, R0, 0xf8, !PT ;  /* 0x000000380d057812 */ /* 0x002fe200078ef800 */
[----:B------:R1:W-:Y:S01]  /*27d0*/  @!P1 LDGSTS.E.BYPASS.LTC128B.128 [R211+0x5800], desc[UR14][R10.64] ;  /* 0x058000000ad39fae */ /* 0x0003e2000b981a0e */
[----:B------:R-:W-:Y:S02]  /*27e0*/  IMAD.WIDE.U32 R18, R3, R117, RZ ;  /* 0x0000007503127225 */ /* 0x000fe400078e00ff */
[----:B------:R-:W-:Y:S01]  /*27f0*/  LOP3.LUT R110, R5, 0x8, R110, 0x78, !PT ;  /* 0x00000008056e7812 */ /* 0x000fe200078e786e */
[----:B------:R-:W0:Y:S01]  /*2800*/  LDGDEPBAR ;  /* 0x00000000000079af */ /* 0x000e220000000000 */
[----:B------:R-:W-:Y:S01]  /*2810*/  IMAD.SHL.U32 R3, R139, 0x20, RZ ;  /* 0x000000208b037824 */ /* 0x000fe200078e00ff */
[----:B--2---:R-:W-:Y:S01]  /*2820*/  @!P6 LEA R8, P1, R18, R205, 0x1 ;  /* 0x000000cd1208e211 */ /* 0x004fe200078208ff */
[----:B------:R-:W-:-:S02]  /*2830*/  IMAD.IADD R19, R19, 0x1, R12 ;  /* 0x0000000113137824 */ /* 0x000fc400078e020c */
[----:B------:R-:W-:Y:S01]  /*2840*/  IMAD.IADD R193, R110, 0x1, R193 ;  /* 0x000000016ec17824 */ /* 0x000fe200078e02c1 */
[----:B------:R-:W-:Y:S01]  /*2850*/  @!P4 IADD3 R2, P0, PT, R18, R22, RZ ;  /* 0x000000161202c210 */ /* 0x000fe20007f1e0ff */
[----:B------:R-:W-:Y:S01]  /*2860*/  @!P3 IMAD.WIDE.U32 R6, R138, 0x30, R18 ;  /* 0x000000308a06b825 */ /* 0x000fe200078e0012 */
[----:B------:R-:W-:Y:S02]  /*2870*/  @!P6 LEA.HI.X R9, R18, R203, R19, 0x1, P1 ;  /* 0x000000cb1209e211 */ /* 0x000fe400008f0c13 */
[----:B------:R-:W-:Y:S02]  /*2880*/  @!P4 IADD3.X R0, PT, PT, R19, R23, R3, P0, !PT ;  /* 0x000000171300c210 */ /* 0x000fe400007fe403 */
[C---:B------:R-:W-:Y:S02]  /*2890*/  @!P5 LEA R4, P0, R138.reuse, R18, 0x4 ;  /* 0x000000128a04d211 */ /* 0x040fe400078020ff */
[----:B------:R-:W-:Y:S01]  /*28a0*/  LOP3.LUT R3, R5, 0x8, R118, 0x78, !PT ;  /* 0x0000000805037812 */ /* 0x000fe200078e7876 */
[----:B------:R-:W-:Y:S01]  /*28b0*/  @!P3 IMAD R5, R139, 0x30, RZ ;  /* 0x000000308b05b824 */ /* 0x000fe200078e02ff */
[----:B------:R-:W-:-:S02]  /*28c0*/  @!P5 LEA.HI.X R18, R138, R19, R139, 0x4, P0 ;  /* 0x000000138a12d211 */ /* 0x000fc400000f248b */
[-C--:B---3--:R-:W-:Y:S01]  /*28d0*/  @!P5 LEA R14, P2, R4, R205.reuse, 0x1 ;  /* 0x000000cd040ed211 */ /* 0x088fe200078408ff */
[----:B------:R-:W-:Y:S01]  /*28e0*/  @!P3 IMAD.IADD R5, R7, 0x1, R5 ;  /* 0x000000010705b824 */ /* 0x000fe200078e0205 */
[----:B------:R-:W-:Y:S02]  /*28f0*/  @!P3 LEA R12, P0, R6, R205, 0x1 ;  /* 0x000000cd060cb211 */ /* 0x000fe400078008ff */
[----:B------:R-:W-:Y:S01]  /*2900*/  @!P5 LEA.HI.X R15, R4, R203, R18, 0x1, P2 ;  /* 0x000000cb040fd211 */ /* 0x000fe200010f0c12 */
[----:B------:R-:W-:-:S04]  /*2910*/  DEPBAR.LE SB0, 0x0 ;  /* 0x000080000000791a */ /* 0x000fc80000000000 */
[----:B------:R-:W-:Y:S01]  /*2920*/  BAR.SYNC.DEFER_BLOCKING 0x0 ;  /* 0x0000000000007b1d */ /* 0x000fe20000010000 */
[----:B-1----:R-:W-:Y:S02]  /*2930*/  @!P4 LEA R10, P1, R2, R205, 0x1 ;  /* 0x000000cd020ac211 */ /* 0x002fe400078208ff */
[-C--:B------:R-:W-:Y:S02]  /*2940*/  @!P3 LEA.HI.X R13, R6, R203.reuse, R5, 0x1, P0 ;  /* 0x000000cb060db211 */ /* 0x080fe400000f0c05 */
[----:B------:R-:W-:Y:S01]  /*2950*/  @!P4 LEA.HI.X R11, R2, R203, R0, 0x1, P1 ;  /* 0x000000cb020bc211 */ /* 0x000fe200008f0c00 */
[----:B------:R-:W-:Y:S01]  /*2960*/  IMAD.MOV.U32 R0, RZ, RZ, 0x40 ;  /* 0x00000040ff007424 */ /* 0x000fe200078e00ff */
[----:B------:R-:W-:Y:S01]  /*2970*/  LEA R192, R3, R192, 0x1 ;  /* 0x000000c003c07211 */ /* 0x000fe200078e08ff */
[----:B------:R-:W-:Y:S01]  /*2980*/  IMAD.MOV.U32 R3, RZ, RZ, 0x20 ;  /* 0x00000020ff037424 */ /* 0x000fe200078e00ff */
[----:B------:R-:W-:Y:S02]  /*2990*/  LEA R193, R193, UR5, 0x1 ;  /* 0x00000005c1c17c11 */ /* 0x000fe4000f8e08ff */
[----:B------:R-:W-:-:S02]  /*29a0*/  R2P PR, R118, 0x6 ;  /* 0x0000000676007804 */ /* 0x000fc40000000000 */
[----:B------:R-:W-:Y:S02]  /*29b0*/  IADD3 R2, PT, PT, R192, UR5, RZ ;  /* 0x00000005c0027c10 */ /* 0x000fe4000fffe0ff */
[----:B------:R-:W-:Y:S02]  /*29c0*/  SHF.L.U32 R118, R118, 0x1, RZ ;  /* 0x0000000176767819 */ /* 0x000fe400000006ff */
[----:B------:R-:W-:Y:S02]  /*29d0*/  SEL R3, R3, 0xffffffe0, !P1 ;  /* 0xffffffe003037807 */ /* 0x000fe40004800000 */
[----:B------:R-:W-:Y:S02]  /*29e0*/  SEL R0, R0, 0xffffffc0, !P2 ;  /* 0xffffffc000007807 */ /* 0x000fe40005000000 */
[----:B------:R-:W-:Y:S01]  /*29f0*/  LOP3.LUT R118, R118, 0x6, RZ, 0xc0, !PT ;  /* 0x0000000676767812 */ /* 0x000fe200078ec0ff */
[--C-:B------:R-:W-:Y:S01]  /*2a00*/  IMAD.IADD R191, R193, 0x1, R3.reuse ;  /* 0x00000001c1bf7824 */ /* 0x100fe200078e0203 */
[C---:B------:R-:W-:Y:S01]  /*2a10*/  IADD3 R186, PT, PT, R2.reuse, R0, RZ ;  /* 0x0000000002ba7210 */ /* 0x040fe20007ffe0ff */
[----:B------:R-:W-:Y:S01]  /*2a20*/  @!PT LDS RZ, [RZ] ;  /* 0x00000000fffff984 */ /* 0x000fe20000000800 */
[----:B------:R-:W-:Y:S01]  /*2a30*/  @!PT LDS RZ, [RZ] ;  /* 0x00000000fffff984 */ /* 0x000fe20000000800 */
[----:B------:R-:W-:Y:S01]  /*2a40*/  @!PT LDS RZ, [RZ] ;  /* 0x00000000fffff984 */ /* 0x000fe20000000800 */
[----:B------:R-:W-:Y:S01]  /*2a50*/  @!P6 LDGSTS.E.BYPASS.LTC128B.128 [R211+0x6000], desc[UR14][R8.64] ;  /* 0x0600000008d3efae */ /* 0x000fe2000b981a0e */
[----:B------:R-:W-:-:S02]  /*2a60*/  IMAD.IADD R187, R2, 0x1, R3 ;  /* 0x0000000102bb7824 */ /* 0x000fc400078e0203 */
[----:B------:R-:W-:Y:S01]  /*2a70*/  IMAD.IADD R190, R193, 0x1, R0 ;  /* 0x00000001c1be7824 */ /* 0x000fe200078e0200 */
[----:B------:R-:W-:Y:S01]  /*2a80*/  @P6 STS.128 [R211+0x6000], RZ ;  /* 0x006000ffd3006388 */ /* 0x000fe20000000c00 */
[C---:B------:R-:W-:Y:S02]  /*2a90*/  IMAD.IADD R185, R3.reuse, 0x1, R186 ;  /* 0x0000000103b97824 */ /* 0x040fe400078e02ba */
[----:B------:R-:W-:Y:S01]  /*2aa0*/  IMAD.IADD R189, R3, 0x1, R190 ;  /* 0x0000000103bd7824 */ /* 0x000fe200078e02be */
[----:B------:R-:W-:Y:S01]  /*2ab0*/  @P5 STS.128 [R211+0x6800], RZ ;  /* 0x006800ffd3005388 */ /* 0x000fe20000000c00 */
[----:B------:R-:W-:-:S03]  /*2ac0*/  IMAD R117, R117, 0x40, R118 ;  /* 0x0000004075757824 */ /* 0x000fc600078e0276 */
[----:B------:R-:W-:Y:S01]  /*2ad0*/  @!PT LDS RZ, [RZ] ;  /* 0x00000000fffff984 */ /* 0x000fe20000000800 */
[----:B------:R-:W-:Y:S01]  /*2ae0*/  @!PT LDS RZ, [RZ] ;  /* 0x00000000fffff984 */ /* 0x000fe20000000800 */
[----:B------:R-:W-:Y:S01]  /*2af0*/  @!PT LDS RZ, [RZ] ;  /* 0x00000000fffff984 */ /* 0x000fe20000000800 */
[----:B------:R-:W-:Y:S02]  /*2b00*/  @!P5 LDGSTS.E.BYPASS.LTC128B.128 [R211+0x6800], desc[UR14][R14.64] ;  /* 0x068000000ed3dfae */ /* 0x000fe4000b981a0e */
[----:B------:R-:W-:Y:S02]  /*2b10*/  ISETP.GE.AND P0, PT, R117, R116, PT ;  /* 0x000000747500720c */ /* 0x000fe40003f06270 */
        /* <DEDUP_REMOVED lines=9> */
[----:B------:R2:W-:Y:S04]  /*2bb0*/  @!P3 LDGSTS.E.BYPASS.LTC128B.128 [R211+0x7800], desc[UR14][R12.64] ;  /* 0x078000000cd3bfae */ /* 0x0005e8000b981a0e */
[----:B------:R-:W-:Y:S04]  /*2bc0*/  LDSM.16.M88.4 R44, [R193] ;  /* 0x00000000c12c783b */ /* 0x000fe80000000200 */
[----:B------:R-:W2:Y:S04]  /*2bd0*/  LDSM.16.M88.4 R92, [R192+UR5+0x4000] ;  /* 0x00400005c05c783b */ /* 0x000ea80008000200 */
[----:B------:R-:W3:Y:S04]  /*2be0*/  LDSM.16.M88.4 R48, [R193+0x2000] ;  /* 0x00200000c130783b */ /* 0x000ee80000000200 */
[----:B------:R-:W-:Y:S04]  /*2bf0*/  LDSM.16.M88.4 R104, [R187+0x4000] ;  /* 0x00400000bb68783b */ /* 0x000fe80000000200 */
[----:B-1----:R-:W1:Y:S04]  /*2c00*/  LDSM.16.M88.4 R8, [R191] ;  /* 0x00000000bf08783b */ /* 0x002e680000000200 */
[----:B------:R-:W4:Y:S04]  /*2c10*/  LDSM.16.M88.4 R4, [R191+0x2000] ;  /* 0x00200000bf04783b */ /* 0x000f280000000200 */
[----:B------:R-:W5:Y:S04]  /*2c20*/  LDSM.16.M88.4 R76, [R192+UR5+0x4800] ;  /* 0x00480005c04c783b */ /* 0x000f680008000200 */
[----:B------:R-:W5:Y:S04]  /*2c30*/  LDSM.16.M88.4 R60, [R192+UR5+0x5000] ;  /* 0x00500005c03c783b */ /* 0x000f680008000200 */
[----:B------:R-:W-:Y:S04]  /*2c40*/  LDSM.16.M88.4 R32, [R186+0x4000] ;  /* 0x00400000ba20783b */ /* 0x000fe80000000200 */
[----:B------:R-:W5:Y:S04]  /*2c50*/  LDSM.16.M88.4 R40, [R190] ;  /* 0x00000000be28783b */ /* 0x000f680000000200 */
[----:B------:R-:W5:Y:S01]  /*2c60*/  LDSM.16.M88.4 R100, [R192+UR5+0x5800] ;  /* 0x00580005c064783b */ /* 0x000f620008000200 */
[-C--:B--2---:R-:W-:Y:S03]  /*2c70*/  HMMA.16816.F32.BF16 R12, R44, R92.reuse, RZ ;  /* 0x0000005c2c0c723c */ /* 0x084fe600000418ff */
[----:B------:R-:W2:Y:S04]  /*2c80*/  LDSM.16.M88.4 R36, [R190+0x2000] ;  /* 0x00200000be24783b */ /* 0x000ea80000000200 */
[----:B------:R-:W-:Y:S01]  /*2c90*/  LDSM.16.M88.4 R16, [R185+0x4000] ;  /* 0x00400000b910783b */ /* 0x000fe20000000200 */
[C---:B---3--:R-:W-:Y:S03]  /*2ca0*/  HMMA.16816.F32.BF16 R28, R48.reuse, R92, RZ ;  /* 0x0000005c301c723c */ /* 0x048fe600000418ff */
[----:B------:R-:W3:Y:S04]  /*2cb0*/  LDSM.16.M88.4 R24, [R189] ;  /* 0x00000000bd18783b */ /* 0x000ee80000000200 */
[----:B------:R-:W3:Y:S01]  /*2cc0*/  LDSM.16.M88.4 R20, [R189+0x2000] ;  /* 0x00200000bd14783b */ /* 0x000ee20000000200 */
[----:B------:R-:W-:Y:S03]  /*2cd0*/  HMMA.16816.F32.BF16 R96, R48, R94, RZ ;  /* 0x0000005e3060723c */ /* 0x000fe600000418ff */
[----:B------:R-:W0:Y:S05]  /*2ce0*/  LDGDEPBAR ;  /* 0x00000000000079af */ /* 0x000e2a0000000000 */
[-C--:B-1----:R-:W-:Y:S08]  /*2cf0*/  HMMA.16816.F32.BF16 R12, R8, R104.reuse, R12 ;  /* 0x00000068080c723c */ /* 0x082ff0000004180c */
[----:B----4-:R-:W-:Y:S08]  /*2d00*/  HMMA.16816.F32.BF16 R28, R4, R104, R28 ;  /* 0x00000068041c723c */ /* 0x010ff0000004181c */
[C---:B-----5:R-:W-:Y:S08]  /*2d10*/  HMMA.16816.F32.BF16 R84, R48.reuse, R76, RZ ;  /* 0x0000004c3054723c */ /* 0x060ff000000418ff */
[C---:B------:R-:W-:Y:S08]  /*2d20*/  HMMA.16816.F32.BF16 R68, R48.reuse, R60, RZ ;  /* 0x0000003c3044723c */ /* 0x040ff000000418ff */
[----:B------:R-:W-:Y:S08]  /*2d30*/  HMMA.16816.F32.BF16 R80, R48, R78, RZ ;  /* 0x0000004e3050723c */ /* 0x000ff000000418ff */
[----:B------:R-:W-:Y:S08]  /*2d40*/  HMMA.16816.F32.BF16 R12, R40, R32, R12 ;  /* 0x00000020280c723c */ /* 0x000ff0000004180c */
[----:B------:R-:W-:Y:S08]  /*2d50*/  HMMA.16816.F32.BF16 R64, R48, R62, RZ ;  /* 0x0000003e3040723c */ /* 0x000ff000000418ff */
[C---:B------:R-:W-:Y:S08]  /*2d60*/  HMMA.16816.F32.BF16 R88, R44.reuse, R76, RZ ;  /* 0x0000004c2c58723c */ /* 0x040ff000000418ff */
[C---:B------:R-:W-:Y:S08]  /*2d70*/  HMMA.16816.F32.BF16 R72, R44.reuse, R60, RZ ;  /* 0x0000003c2c48723c */ /* 0x040ff000000418ff */
[----:B------:R-:W-:Y:S08]  /*2d80*/  HMMA.16816.F32.BF16 R92, R44, R94, RZ ;  /* 0x0000005e2c5c723c */ /* 0x000ff000000418ff */
[----:B------:R-:W-:Y:S08]  /*2d90*/  HMMA.16816.F32.BF16 R52, R48, R100, RZ ;  /* 0x000000643034723c */ /* 0x000ff000000418ff */
[C---:B------:R-:W-:Y:S08]  /*2da0*/  HMMA.16816.F32.BF16 R76, R44.reuse, R78, RZ ;  /* 0x0000004e2c4c723c */ /* 0x040ff000000418ff */
[C---:B------:R-:W-:Y:S08]  /*2db0*/  HMMA.16816.F32.BF16 R60, R44.reuse, R62, RZ ;  /* 0x0000003e2c3c723c */ /* 0x040ff000000418ff */
[----:B------:R-:W-:Y:S08]  /*2dc0*/  HMMA.16816.F32.BF16 R56, R44, R100, RZ ;  /* 0x000000642c38723c */ /* 0x000ff000000418ff */
[-C--:B------:R-:W-:Y:S08]  /*2dd0*/  HMMA.16816.F32.BF16 R48, R48, R102.reuse, RZ ;  /* 0x000000663030723c */ /* 0x080ff000000418ff */
[----:B------:R-:W-:Y:S01]  /*2de0*/  HMMA.16816.F32.BF16 R44, R44, R102, RZ ;  /* 0x000000662c2c723c */ /* 0x000fe200000418ff */
[----:B------:R-:W1:Y:S07]  /*2df0*/  LDSM.16.M88.4 R100, [R187+0x4800] ;  /* 0x00480000bb64783b */ /* 0x000e6e0000000200 */
[----:B--2---:R-:W-:Y:S08]  /*2e00*/  HMMA.16816.F32.BF16 R28, R36, R32, R28 ;  /* 0x00000020241c723c */ /* 0x004ff0000004181c */
[----:B---3--:R-:W-:Y:S08]  /*2e10*/  HMMA.16816.F32.BF16 R12, R24, R16, R12 ;  /* 0x00000010180c723c */ /* 0x008ff0000004180c */
[-C--:B------:R-:W-:Y:S08]  /*2e20*/  HMMA.16816.F32.BF16 R92, R8, R106.reuse, R92 ;  /* 0x0000006a085c723c */ /* 0x080ff0000004185c */
[----:B------:R-:W-:Y:S01]  /*2e30*/  HMMA.16816.F32.BF16 R96, R4, R106, R96 ;  /* 0x0000006a0460723c */ /* 0x000fe20000041860 */
[----:B------:R-:W2:Y:S02]  /*2e40*/  LDSM.16.M88.4 R104, [R186+0x4800] ;  /* 0x00480000ba68783b */ /* 0x000ea40000000200 */
[----:B------:R-:W-:Y:S01]  /*2e50*/  FMUL.FTZ R13, R13, UR6 ;  /* 0x000000060d0d7c20 */ /* 0x000fe20008410000 */
[----:B------:R-:W-:Y:S01]  /*2e60*/  FMUL.FTZ R2, R12, UR6 ;  /* 0x000000060c027c20 */ /* 0x000fe20008410000 */
[----:B------:R-:W-:Y:S01]  /*2e70*/  FMUL.FTZ R120, R14, UR6 ;  /* 0x000000060e787c20 */ /* 0x000fe20008410000 */
[----:B------:R-:W-:Y:S01]  /*2e80*/  FMUL.FTZ R121, R15, UR6 ;  /* 0x000000060f797c20 */ /* 0x000fe20008410000 */
[----:B------:R3:W-:Y:S01]  /*2e90*/  MUFU.TANH R119, R13 ;  /* 0x0000000d00777308 */ /* 0x0007e20000002400 */
[----:B------:R-:W-:Y:S07]  /*2ea0*/  HMMA.16816.F32.BF16 R28, R20, R16, R28 ;  /* 0x00000010141c723c */ /* 0x000fee000004181c */
[----:B------:R-:W-:Y:S01]  /*2eb0*/  MUFU.TANH R2, R2 ;  /* 0x0000000200027308 */ /* 0x000fe20000002400 */
[-C--:B-1----:R-:W-:Y:S07]  /*2ec0*/  HMMA.16816.F32.BF16 R88, R8, R100.reuse, R88 ;  /* 0x000000640858723c */ /* 0x082fee0000041858 */
[----:B------:R-:W1:Y:S01]  /*2ed0*/  MUFU.TANH R120, R120 ;  /* 0x0000007800787308 */ /* 0x000e620000002400 */
[----:B------:R-:W-:Y:S01]  /*2ee0*/  HMMA.16816.F32.BF16 R84, R4, R100, R84 ;  /* 0x000000640454723c */ /* 0x000fe20000041854 */
[----:B---3--:R-:W3:Y:S02]  /*2ef0*/  LDSM.16.M88.4 R12, [R185+0x4800] ;  /* 0x00480000b90c783b */ /* 0x008ee40000000200 */
[----:B------:R-:W-:Y:S01]  /*2f00*/  FMUL.FTZ R100, R28, UR6 ;  /* 0x000000061c647c20 */ /* 0x000fe20008410000 */
[----:B------:R-:W-:Y:S01]  /*2f10*/  FMUL.FTZ R101, R29, UR6 ;  /* 0x000000061d657c20 */ /* 0x000fe20008410000 */
[----:B------:R-:W-:Y:S01]  /*2f20*/  FMUL.FTZ R122, R30, UR6 ;  /* 0x000000061e7a7c20 */ /* 0x000fe20008410000 */
[----:B------:R-:W-:Y:S01]  /*2f30*/  FMUL.FTZ R123, R31, UR6 ;  /* 0x000000061f7b7c20 */ /* 0x000fe20008410000 */
[----:B------:R-:W-:Y:S01]  /*2f40*/  MUFU.TANH R121, R121 ;  /* 0x0000007900797308 */ /* 0x000fe20000002400 */
[-C--:B------:R-:W-:Y:S01]  /*2f50*/  HMMA.16816.F32.BF16 R92, R40, R34.reuse, R92 ;  /* 0x00000022285c723c */ /* 0x080fe2000004185c */
[----:B------:R-:W4:Y:S06]  /*2f60*/  LDSM.16.M88.4 R28, [R187+0x5000] ;  /* 0x00500000bb1c783b */ /* 0x000f2c0000000200 */
[----:B------:R-:W5:Y:S01]  /*2f70*/  MUFU.TANH R100, R100 ;  /* 0x0000006400647308 */ /* 0x000f620000002400 */
[----:B------:R-:W-:Y:S01]  /*2f80*/  HMMA.16816.F32.BF16 R96, R36, R34, R96 ;  /* 0x000000222460723c */ /* 0x000fe20000041860 */
[----:B------:R-:W4:Y:S01]  /*2f90*/  LDSM.16.M88.4 R32, [R187+0x5800] ;  /* 0x00580000bb20783b */ /* 0x000f220000000200 */
[----:B-1----:R-:W-:-:S05]  /*2fa0*/  FSEL R120, R120, -INF , !P0 ;  /* 0xff80000078787808 */ /* 0x002fca0004000000 */
[----:B------:R-:W-:Y:S01]  /*2fb0*/  MUFU.TANH R122, R122 ;  /* 0x0000007a007a7308 */ /* 0x000fe20000002400 */
[-C--:B------:R-:W-:Y:S07]  /*2fc0*/  HMMA.16816.F32.BF16 R80, R4, R102.reuse, R80 ;  /* 0x000000660450723c */ /* 0x080fee0000041850 */
[----:B------:R-:W-:Y:S01]  /*2fd0*/  MUFU.TANH R101, R101 ;  /* 0x0000006500657308 */ /* 0x000fe20000002400 */
[----:B------:R-:W-:Y:S01]  /*2fe0*/  HMMA.16816.F32.BF16 R76, R8, R102, R76 ;  /* 0x00000066084c723c */ /* 0x000fe2000004184c */
[----:B-----5:R-:W-:-:S06]  /*2ff0*/  FSEL R100, R100, -INF , !P0 ;  /* 0xff80000064647808 */ /* 0x020fcc0004000000 */
[----:B------:R-:W1:Y:S01]  /*3000*/  MUFU.TANH R123, R123 ;  /* 0x0000007b007b7308 */ /* 0x000e620000002400 */
[-C--:B--2---:R-:W-:Y:S08]  /*3010*/  HMMA.16816.F32.BF16 R88, R40, R104.reuse, R88 ;  /* 0x000000682858723c */ /* 0x084ff00000041858 */
[----:B------:R-:W-:Y:S08]  /*3020*/  HMMA.16816.F32.BF16 R84, R36, R104, R84 ;  /* 0x000000682454723c */ /* 0x000ff00000041854 */
[-C--:B------:R-:W-:Y:S08]  /*3030*/  HMMA.16816.F32.BF16 R76, R40, R106.reuse, R76 ;  /* 0x0000006a284c723c */ /* 0x080ff0000004184c */
[----:B------:R-:W-:Y:S08]  /*3040*/  HMMA.16816.F32.BF16 R80, R36, R106, R80 ;  /* 0x0000006a2450723c */ /* 0x000ff00000041850 */
[-C--:B---3--:R-:W-:Y:S08]  /*3050*/  HMMA.16816.F32.BF16 R88, R24, R12.reuse, R88 ;  /* 0x0000000c1858723c */ /* 0x088ff00000041858 */
[----:B------:R-:W-:Y:S08]  /*3060*/  HMMA.16816.F32.BF16 R84, R20, R12, R84 ;  /* 0x0000000c1454723c */ /* 0x000ff00000041854 */
[C---:B----4-:R-:W-:Y:S08]  /*3070*/  HMMA.16816.F32.BF16 R68, R4.reuse, R28, R68 ;  /* 0x0000001c0444723c */ /* 0x050ff00000041844 */
[C---:B------:R-:W-:Y:S08]  /*3080*/  HMMA.16816.F32.BF16 R52, R4.reuse, R32, R52 ;  /* 0x000000200434723c */ /* 0x040ff00000041834 */
[C---:B------:R-:W-:Y:S08]  /*3090*/  HMMA.16816.F32.BF16 R64, R4.reuse, R30, R64 ;  /* 0x0000001e0440723c */ /* 0x040ff00000041840 */
[----:B------:R-:W-:Y:S01]  /*30a0*/  HMMA.16816.F32.BF16 R48, R4, R34, R48 ;  /* 0x000000220430723c */ /* 0x000fe20000041830 */
[----:B------:R-:W2:Y:S07]  /*30b0*/  LDSM.16.M88.4 R4, [R186+0x5000] ;  /* 0x00500000ba04783b */ /* 0x000eae0000000200 */
[-C--:B------:R-:W-:Y:S08]  /*30c0*/  HMMA.16816.F32.BF16 R76, R24, R14.reuse, R76 ;  /* 0x0000000e184c723c */ /* 0x080ff0000004184c */
[----:B------:R-:W-:Y:S01]  /*30d0*/  HMMA.16816.F32.BF16 R80, R20, R14, R80 ;  /* 0x0000000e1450723c */ /* 0x000fe20000041850 */
[----:B------:R-:W3:Y:S07]  /*30e0*/  LDSM.16.M88.4 R12, [R186+0x5800] ;  /* 0x00580000ba0c783b */ /* 0x000eee0000000200 */
[----:B------:R-:W-:Y:S01]  /*30f0*/  HMMA.16816.F32.BF16 R72, R8, R28, R72 ;  /* 0x0000001c0848723c */ /* 0x000fe20000041848 */
[----:B------:R-:W-:-:S02]  /*3100*/  FMUL.FTZ R29, R86, UR6 ;  /* 0x00000006561d7c20 */ /* 0x000fc40008410000 */
[----:B------:R-:W-:-:S04]  /*3110*/  FMUL.FTZ R78, R78, UR6 ;  /* 0x000000064e4e7c20 */ /* 0x000fc80008410000 */
[----:B------:R-:W-:Y:S01]  /*3120*/  MUFU.TANH R29, R29 ;  /* 0x0000001d001d7308 */ /* 0x000fe20000002400 */
[----:B------:R-:W-:Y:S01]  /*3130*/  HMMA.16816.F32.BF16 R56, R8, R32, R56 ;  /* 0x000000200838723c */ /* 0x000fe20000041838 */
[----:B------:R-:W-:Y:S01]  /*3140*/  FMUL.FTZ R33, R76, UR6 ;  /* 0x000000064c217c20 */ /* 0x000fe20008410000 */
[----:B------:R-:W-:Y:S01]  /*3150*/  FMUL.FTZ R32, R77, UR6 ;  /* 0x000000064d207c20 */ /* 0x000fe20008410000 */
[----:B------:R-:W-:Y:S01]  /*3160*/  FMUL.FTZ R76, R81, UR6 ;  /* 0x00000006514c7c20 */ /* 0x000fe20008410000 */
[----:B------:R-:W-:-:S03]  /*3170*/  FMUL.FTZ R81, R83, UR6 ;  /* 0x0000000653517c20 */ /* 0x000fc60008410000 */
[----:B------:R-:W-:Y:S01]  /*3180*/  MUFU.TANH R33, R33 ;  /* 0x0000002100217308 */ /* 0x000fe20000002400 */
[----:B------:R-:W-:Y:S01]  /*3190*/  HMMA.16816.F32.BF16 R60, R8, R30, R60 ;  /* 0x0000001e083c723c */ /* 0x000fe2000004183c */
[----:B------:R-:W-:-:S06]  /*31a0*/  FMUL.FTZ R31, R79, UR6 ;  /* 0x000000064f1f7c20 */ /* 0x000fcc0008410000 */
[----:B------:R-:W4:Y:S01]  /*31b0*/  MUFU.TANH R150, R78 ;  /* 0x0000004e00967308 */ /* 0x000f220000002400 */
[----:B------:R-:W-:Y:S01]  /*31c0*/  HMMA.16816.F32.BF16 R44, R8, R34, R44 ;  /* 0x00000022082c723c */ /* 0x000fe2000004182c */
[C---:B------:R-:W-:Y:S02]  /*31d0*/  VIADD R11, R117.reuse, 0x1 ;  /* 0x00000001750b7836 */ /* 0x040fe40000000000 */
[----:B------:R-:W-:Y:S01]  /*31e0*/  FMUL.FTZ R35, R80, UR6 ;  /* 0x0000000650237c20 */ /* 0x000fe20008410000 */
[----:B------:R-:W-:Y:S02]  /*31f0*/  VIADD R9, R117, 0x8 ;  /* 0x0000000875097836 */ /* 0x000fe40000000000 */
[-C--:B------:R-:W-:Y:S01]  /*3200*/  ISETP.GE.AND P6, PT, R11, R116.reuse, PT ;  /* 0x000000740b00720c */ /* 0x080fe20003fc6270 */
[----:B------:R-:W-:Y:S01]  /*3210*/  MUFU.TANH R32, R32 ;  /* 0x0000002000207308 */ /* 0x000fe20000002400 */
[----:B------:R-:W-:Y:S01]  /*3220*/  HMMA.16816.F32.BF16 R92, R24, R18, R92 ;  /* 0x00000012185c723c */ /* 0x000fe2000004185c */
[----:B------:R-:W-:-:S02]  /*3230*/  ISETP.GE.AND P5, PT, R9, R116, PT ;  /* 0x000000740900720c */ /* 0x000fc40003fa6270 */
[----:B------:R-:W-:Y:S01]  /*3240*/  LDSM.16.M88.4 R8, [R185+0x5800] ;  /* 0x00580000b908783b */ /* 0x000fe20000000200 */
[----:B-1----:R-:W-:Y:S02]  /*3250*/  FSEL R123, R123, -INF , !P6 ;  /* 0xff8000007b7b7808 */ /* 0x002fe40007000000 */
[----:B------:R-:W-:Y:S01]  /*3260*/  FSEL R28, R121, -INF , !P6 ;  /* 0xff800000791c7808 */ /* 0x000fe20007000000 */
[----:B------:R-:W-:Y:S01]  /*3270*/  MUFU.TANH R35, R35 ;  /* 0x0000002300237308 */ /* 0x000fe20000002400 */
[----:B------:R-:W-:Y:S01]  /*3280*/  HMMA.16816.F32.BF16 R96, R20, R18, R96 ;  /* 0x000000121460723c */ /* 0x000fe20000041860 */
[----:B------:R-:W1:Y:S01]  /*3290*/  LDSM.16.M88.4 R16, [R185+0x5000] ;  /* 0x00500000b910783b */ /* 0x000e620000000200 */
[----:B------:R-:W-:Y:S01]  /*32a0*/  FSEL R119, R119, -INF , !P6 ;  /* 0xff80000077777808 */ /* 0x000fe20007000000 */
[----:B------:R-:W-:-:S04]  /*32b0*/  DEPBAR.LE SB0, 0x0 ;  /* 0x000080000000791a */ /* 0x000fc80000000000 */
[----:B------:R-:W-:Y:S01]  /*32c0*/  MUFU.TANH R31, R31 ;  /* 0x0000001f001f7308 */ /* 0x000fe20000002400 */
[-C--:B--2---:R-:W-:Y:S03]  /*32d0*/  HMMA.16816.F32.BF16 R72, R40, R4.reuse, R72 ;  /* 0x000000042848723c */ /* 0x084fe60000041848 */
[----:B------:R-:W-:Y:S01]  /*32e0*/  FMUL.FTZ R92, R92, UR6 ;  /* 0x000000065c5c7c20 */ /* 0x000fe20008410000 */
[----:B------:R-:W-:Y:S01]  /*32f0*/  FMUL.FTZ R93, R93, UR6 ;  /* 0x000000065d5d7c20 */ /* 0x000fe20008410000 */
[----:B------:R-:W-:Y:S01]  /*3300*/  FMUL.FTZ R94, R94, UR6 ;  /* 0x000000065e5e7c20 */ /* 0x000fe20008410000 */
[----:B------:R-:W-:Y:S01]  /*3310*/  FMUL.FTZ R95, R95, UR6 ;  /* 0x000000065f5f7c20 */ /* 0x000fe20008410000 */
[----:B------:R-:W-:Y:S01]  /*3320*/  MUFU.TANH R76, R76 ;  /* 0x0000004c004c7308 */ /* 0x000fe20000002400 */
[----:B------:R-:W-:Y:S01]  /*3330*/  HMMA.16816.F32.BF16 R68, R36, R4, R68 ;  /* 0x000000042444723c */ /* 0x000fe20000041844 */
[----:B------:R-:W-:Y:S01]  /*3340*/  FMUL.FTZ R4, R82, UR6 ;  /* 0x0000000652047c20 */ /* 0x000fe20008410000 */
[----:B------:R-:W-:Y:S01]  /*3350*/  IADD3 R5, PT, PT, R117, 0x9, RZ ;  /* 0x0000000975057810 */ /* 0x000fe20007ffe0ff */
[----:B------:R-:W-:Y:S01]  /*3360*/  FMUL.FTZ R102, R99, UR6 ;  /* 0x0000000663667c20 */ /* 0x000fe20008410000 */
[----:B------:R-:W-:Y:S01]  /*3370*/  FMUL.FTZ R99, R88, UR6 ;  /* 0x0000000658637c20 */ /* 0x000fe20008410000 */
[----:B------:R-:W-:Y:S01]  /*3380*/  FMUL.FTZ R88, R89, UR6 ;  /* 0x0000000659587c20 */ /* 0x000fe20008410000 */
[----:B------:R-:W-:Y:S01]  /*3390*/  FMUL.FTZ R89, R90, UR6 ;  /* 0x000000065a597c20 */ /* 0x000fe20008410000 */
[----:B------:R-:W-:Y:S01]  /*33a0*/  MUFU.TANH R4, R4 ;  /* 0x0000000400047308 */ /* 0x000fe20000002400 */
[C---:B---3--:R-:W-:Y:S01]  /*33b0*/  HMMA.16816.F32.BF16 R56, R40.reuse, R12, R56 ;  /* 0x0000000c2838723c */ /* 0x048fe20000041838 */
[----:B------:R-:W-:Y:S01]  /*33c0*/  FMUL.FTZ R90, R91, UR6 ;  /* 0x000000065b5a7c20 */ /* 0x000fe20008410000 */
[----:B------:R-:W-:Y:S01]  /*33d0*/  FMUL.FTZ R91, R84, UR6 ;  /* 0x00000006545b7c20 */ /* 0x000fe20008410000 */
[----:B------:R-:W-:Y:S01]  /*33e0*/  FMUL.FTZ R96, R96, UR6 ;  /* 0x0000000660607c20 */ /* 0x000fe20008410000 */
[----:B------:R-:W-:Y:S01]  /*33f0*/  FMUL.FTZ R97, R97, UR6 ;  /* 0x0000000661617c20 */ /* 0x000fe20008410000 */
[----:B------:R-:W-:Y:S01]  /*3400*/  FMUL.FTZ R98, R98, UR6 ;  /* 0x0000000662627c20 */ /* 0x000fe20008410000 */
[----:B------:R-:W-:Y:S01]  /*3410*/  ISETP.GE.AND P4, PT, R5, R116, PT ;  /* 0x000000740500720c */ /* 0x000fe20003f86270 */
[----:B------:R-:W-:Y:S01]  /*3420*/  FMUL.FTZ R84, R85, UR6 ;  /* 0x0000000655547c20 */ /* 0x000fe20008410000 */
[----:B------:R-:W-:Y:S01]  /*3430*/  HMMA.16816.F32.BF16 R60, R40, R6, R60 ;  /* 0x00000006283c723c */ /* 0x000fe2000004183c */
[----:B------:R-:W-:Y:S01]  /*3440*/  VIADD R5, R117, 0x18 ;  /* 0x0000001875057836 */ /* 0x000fe20000000000 */
[----:B------:R-:W2:Y:S01]  /*3450*/  MUFU.TANH R99, R99 ;  /* 0x0000006300637308 */ /* 0x000ea20000002400 */
[----:B------:R-:W-:-:S03]  /*3460*/  FMUL.FTZ R85, R87, UR6 ;  /* 0x0000000657557c20 */ /* 0x000fc60008410000 */
[-C--:B------:R-:W-:Y:S02]  /*3470*/  ISETP.GE.AND P1, PT, R5, R116.reuse, PT ;  /* 0x000000740500720c */ /* 0x080fe40003f26270 */
[----:B------:R-:W-:Y:S01]  /*3480*/  HMMA.16816.F32.BF16 R44, R40, R14, R44 ;  /* 0x0000000e282c723c */ /* 0x000fe2000004182c */
[----:B------:R-:W-:Y:S01]  /*3490*/  FSEL R5, R122, -INF , !P0 ;  /* 0xff8000007a057808 */ /* 0x000fe20004000000 */
[----:B------:R-:W-:Y:S01]  /*34a0*/  MUFU.TANH R89, R89 ;  /* 0x0000005900597308 */ /* 0x000fe20000002400 */
[----:B------:R-:W-:Y:S02]  /*34b0*/  FSEL R41, R2, -INF , !P0 ;  /* 0xff80000002297808 */ /* 0x000fe40004000000 */
[----:B----4-:R-:W-:Y:S02]  /*34c0*/  FSEL R150, R150, -INF , !P1 ;  /* 0xff80000096967808 */ /* 0x010fe40004800000 */
[----:B------:R-:W-:Y:S01]  /*34d0*/  FSEL R2, R101, -INF , !P6 ;  /* 0xff80000065027808 */ /* 0x000fe20007000000 */
[-C--:B-1----:R-:W-:Y:S02]  /*34e0*/  HMMA.16816.F32.BF16 R72, R24, R16.reuse, R72 ;  /* 0x000000101848723c */ /* 0x082fe40000041848 */
[----:B------:R-:W-:Y:S06]  /*34f0*/  MUFU.TANH R91, R91 ;  /* 0x0000005b005b7308 */ /* 0x000fec0000002400 */
[----:B------:R-:W-:Y:S01]  /*3500*/  HMMA.16816.F32.BF16 R68, R20, R16, R68 ;  /* 0x000000101444723c */ /* 0x000fe20000041844 */
[----:B------:R-:W-:Y:S01]  /*3510*/  VIADD R17, R117, 0x10 ;  /* 0x0000001075117836 */ /* 0x000fe20000000000 */
[----:B------:R-:W-:Y:S04]  /*3520*/  MUFU.TANH R92, R92 ;  /* 0x0000005c005c7308 */ /* 0x000fe80000002400 */
[----:B------:R-:W-:Y:S01]  /*3530*/  ISETP.GE.AND P3, PT, R17, R116, PT ;  /* 0x000000741100720c */ /* 0x000fe20003f66270 */
[----:B------:R-:W-:Y:S01]  /*3540*/  VIADD R17, R117, 0x28 ;  /* 0x0000002875117836 */ /* 0x000fe20000000000 */
[----:B------:R-:W-:Y:S02]  /*3550*/  HMMA.16816.F32.BF16 R52, R36, R12, R52 ;  /* 0x0000000c2434723c */ /* 0x000fe40000041834 */
[----:B------:R-:W1:Y:S01]  /*3560*/  MUFU.TANH R93, R93 ;  /* 0x0000005d005d7308 */ /* 0x000e620000002400 */
[----:B------:R-:W-:Y:S01]  /*3570*/  FMUL.FTZ R40, R73, UR6 ;  /* 0x0000000649287c20 */ /* 0x000fe20008410000 */
[----:B------:R-:W-:Y:S01]  /*3580*/  FMUL.FTZ R72, R72, UR6 ;  /* 0x0000000648487c20 */ /* 0x000fe20008410000 */
[----:B------:R-:W-:Y:S01]  /*3590*/  FMUL.FTZ R74, R74, UR6 ;  /* 0x000000064a4a7c20 */ /* 0x000fe20008410000 */
[----:B------:R-:W-:Y:S01]  /*35a0*/  FMUL.FTZ R75, R75, UR6 ;  /* 0x000000064b4b7c20 */ /* 0x000fe20008410000 */
[----:B--2---:R-:W-:Y:S01]  /*35b0*/  FSEL R99, R99, -INF , !P3 ;  /* 0xff80000063637808 */ /* 0x004fe20005800000 */
[----:B------:R-:W-:Y:S02]  /*35c0*/  HMMA.16816.F32.BF16 R60, R24, R18, R60 ;  /* 0x00000012183c723c */ /* 0x000fe4000004183c */
[----:B------:R-:W-:Y:S01]  /*35d0*/  MUFU.TANH R94, R94 ;  /* 0x0000005e005e7308 */ /* 0x000fe20000002400 */
[----:B------:R-:W-:Y:S01]  /*35e0*/  FMUL.FTZ R12, R69, UR6 ;  /* 0x00000006450c7c20 */ /* 0x000fe20008410000 */
[----:B------:R-:W-:Y:S01]  /*35f0*/  FMUL.FTZ R68, R68, UR6 ;  /* 0x0000000644447c20 */ /* 0x000fe20008410000 */
[----:B------:R-:W-:-:S03]  /*3600*/  FMUL.FTZ R70, R70, UR6 ;  /* 0x0000000646467c20 */ /* 0x000fc60008410000 */
[----:B------:R-:W-:Y:S02]  /*3610*/  HMMA.16816.F32.BF16 R56, R24, R8, R56 ;  /* 0x000000081838723c */ /* 0x000fe40000041838 */
[----:B------:R-:W-:Y:S01]  /*3620*/  MUFU.TANH R95, R95 ;  /* 0x0000005f005f7308 */ /* 0x000fe20000002400 */
[----:B-1----:R-:W-:-:S05]  /*3630*/  FSEL R93, R93, -INF , !P4 ;  /* 0xff8000005d5d7808 */ /* 0x002fca0006000000 */
[C---:B------:R-:W-:Y:S01]  /*3640*/  HMMA.16816.F32.BF16 R64, R36.reuse, R6, R64 ;  /* 0x000000062440723c */ /* 0x040fe20000041840 */
[----:B------:R-:W-:Y:S01]  /*3650*/  VIADD R7, R117, 0x11 ;  /* 0x0000001175077836 */ /* 0x000fe20000000000 */
[----:B------:R-:W-:Y:S01]  /*3660*/  MUFU.TANH R96, R96 ;  /* 0x0000006000607308 */ /* 0x000fe20000002400 */
[----:B------:R-:W-:Y:S01]  /*3670*/  FMUL.FTZ R16, R60, UR6 ;  /* 0x000000063c107c20 */ /* 0x000fe20008410000 */
[----:B------:R-:W-:Y:S02]  /*3680*/  FSEL R60, R89, -INF , !P3 ;  /* 0xff800000593c7808 */ /* 0x000fe40005800000 */
[-C--:B------:R-:W-:Y:S02]  /*3690*/  ISETP.GE.AND P2, PT, R7, R116.reuse, PT ;  /* 0x000000740700720c */ /* 0x080fe40003f46270 */
[----:B------:R-:W-:Y:S01]  /*36a0*/  HMMA.16816.F32.BF16 R48, R36, R14, R48 ;  /* 0x0000000e2430723c */ /* 0x000fe20000041830 */
[----:B------:R-:W-:Y:S01]  /*36b0*/  IADD3 R7, PT, PT, R117, 0x19, RZ ;  /* 0x0000001975077810 */ /* 0x000fe20007ffe0ff */
[----:B------:R-:W-:Y:S01]  /*36c0*/  MUFU.TANH R97, R97 ;  /* 0x0000006100617308 */ /* 0x000fe20000002400 */
[----:B------:R-:W-:Y:S01]  /*36d0*/  FMUL.FTZ R14, R71, UR6 ;  /* 0x00000006470e7c20 */ /* 0x000fe20008410000 */
[----:B------:R-:W-:Y:S01]  /*36e0*/  FMUL.FTZ R36, R61, UR6 ;  /* 0x000000063d247c20 */ /* 0x000fe20008410000 */
[----:B------:R-:W-:Y:S01]  /*36f0*/  FMUL.FTZ R163, R56, UR6 ;  /* 0x0000000638a37c20 */ /* 0x000fe20008410000 */
[----:B------:R-:W-:Y:S01]  /*3700*/  FMUL.FTZ R161, R57, UR6 ;  /* 0x0000000639a17c20 */ /* 0x000fe20008410000 */
[----:B------:R-:W-:Y:S01]  /*3710*/  ISETP.GE.AND P0, PT, R7, R116, PT ;  /* 0x000000740700720c */ /* 0x000fe20003f06270 */
[----:B------:R-:W-:Y:S01]  /*3720*/  HMMA.16816.F32.BF16 R44, R24, R10, R44 ;  /* 0x0000000a182c723c */ /* 0x000fe2000004182c */
[----:B------:R-:W-:Y:S01]  /*3730*/  FSEL R25, R29, -INF , !P3 ;  /* 0xff8000001d197808 */ /* 0x000fe20005800000 */
[----:B------:R-:W1:Y:S01]  /*3740*/  MUFU.TANH R98, R98 ;  /* 0x0000006200627308 */ /* 0x000e620000002400 */
[----:B------:R-:W-:Y:S01]  /*3750*/  FSEL R29, R4, -INF , !P1 ;  /* 0xff800000041d7808 */ /* 0x000fe20004800000 */
[----:B------:R-:W-:Y:S01]  /*3760*/  VIADD R7, R117, 0x20 ;  /* 0x0000002075077836 */ /* 0x000fe20000000000 */
[----:B------:R-:W-:-:S02]  /*3770*/  FSEL R26, R35, -INF , !P1 ;  /* 0xff800000231a7808 */ /* 0x000fc40004800000 */
[----:B------:R-:W-:Y:S01]  /*3780*/  FSEL R24, R91, -INF , !P3 ;  /* 0xff8000005b187808 */ /* 0x000fe20005800000 */
[C---:B------:R-:W-:Y:S01]  /*3790*/  HMMA.16816.F32.BF16 R52, R20.reuse, R8, R52 ;  /* 0x000000081434723c */ /* 0x040fe20000041834 */
[----:B------:R-:W-:Y:S01]  /*37a0*/  FSEL R9, R33, -INF , !P1 ;  /* 0xff80000021097808 */ /* 0x000fe20004800000 */
[----:B------:R-:W2:Y:S01]  /*37b0*/  MUFU.TANH R102, R102 ;  /* 0x0000006600667308 */ /* 0x000ea20000002400 */
[----:B------:R-:W-:Y:S02]  /*37c0*/  ISETP.GE.U32.AND P1, PT, R116, 0x41, PT ;  /* 0x000000417400780c */ /* 0x000fe40003f26070 */
[-C--:B------:R-:W-:Y:S01]  /*37d0*/  ISETP.GE.AND P6, PT, R7, R116.reuse, PT ;  /* 0x000000740700720c */ /* 0x080fe20003fc6270 */
[C---:B------:R-:W-:Y:S01]  /*37e0*/  VIADD R7, R117.reuse, 0x21 ;  /* 0x0000002175077836 */ /* 0x040fe20000000000 */
[C---:B------:R-:W-:Y:S01]  /*37f0*/  IADD3 R27, PT, PT, R117.reuse, 0x29, RZ ;  /* 0x00000029751b7810 */ /* 0x040fe20007ffe0ff */
[----:B------:R-:W-:Y:S01]  /*3800*/  HMMA.16816.F32.BF16 R64, R20, R18, R64 ;  /* 0x000000121440723c */ /* 0x000fe20000041840 */
[----:B------:R-:W-:Y:S01]  /*3810*/  VIADD R19, R117, 0x30 ;  /* 0x0000003075137836 */ /* 0x000fe20000000000 */
[----:B------:R-:W-:Y:S01]  /*3820*/  MUFU.TANH R88, R88 ;  /* 0x0000005800587308 */ /* 0x000fe20000002400 */
[----:B------:R-:W-:Y:S01]  /*3830*/  P2R R13, PR, RZ, 0x40 ;  /* 0x00000040ff0d7803 */ /* 0x000fe20000000000 */
[----:B------:R-:W-:Y:S01]  /*3840*/  FMUL.FTZ R44, R44, UR6 ;  /* 0x000000062c2c7c20 */ /* 0x000fe20008410000 */
[----:B------:R-:W-:-:S02]  /*3850*/  ISETP.GE.AND P6, PT, R7, R116, PT ;  /* 0x000000740700720c */ /* 0x000fc40003fc6270 */
[----:B------:R-:W-:Y:S01]  /*3860*/  ISETP.GE.AND P3, PT, R19, R116, PT ;  /* 0x000000741300720c */ /* 0x000fe20003f66270 */
[----:B------:R-:W-:Y:S01]  /*3870*/  VIADD R19, R117, 0x31 ;  /* 0x0000003175137836 */ /* 0x000fe20000000000 */
[----:B-1----:R-:W-:Y:S01]  /*3880*/  FSEL R69, R98, -INF , !P5 ;  /* 0xff80000062457808 */ /* 0x002fe20006800000 */
[----:B------:R-:W1:Y:S01]  /*3890*/  MUFU.TANH R90, R90 ;  /* 0x0000005a005a7308 */ /* 0x000e620000002400 */
[----:B------:R-:W-:Y:S01]  /*38a0*/  FSEL R96, R96, -INF , !P5 ;  /* 0xff80000060607808 */ /* 0x000fe20006800000 */
[----:B------:R-:W-:Y:S01]  /*38b0*/  HMMA.16816.F32.BF16 R48, R20, R10, R48 ;  /* 0x0000000a1430723c */ /* 0x000fe20000041830 */
[----:B------:R-:W-:Y:S02]  /*38c0*/  FSEL R30, R94, -INF , !P5 ;  /* 0xff8000005e1e7808 */ /* 0x000fe40006800000 */
[----:B------:R-:W-:Y:S02]  /*38d0*/  FSEL R37, R92, -INF , !P5 ;  /* 0xff8000005c257808 */ /* 0x000fe40006800000 */
[----:B--2---:R-:W-:Y:S01]  /*38e0*/  FSEL R7, R102, -INF , !P4 ;  /* 0xff80000066077808 */ /* 0x004fe20006000000 */
[----:B------:R-:W2:Y:S01]  /*38f0*/  MUFU.TANH R84, R84 ;  /* 0x0000005400547308 */ /* 0x000ea20000002400 */
[----:B------:R-:W-:-:S02]  /*3900*/  FSEL R6, R97, -INF , !P4 ;  /* 0xff80000061067808 */ /* 0x000fc40006000000 */
[----:B------:R-:W-:Y:S02]  /*3910*/  FSEL R34, R95, -INF , !P4 ;  /* 0xff8000005f227808 */ /* 0x000fe40006000000 */
[-C--:B------:R-:W-:Y:S02]  /*3920*/  ISETP.GE.AND P5, PT, R17, R116.reuse, PT ;  /* 0x000000741100720c */ /* 0x080fe40003fa6270 */
[----:B------:R-:W-:Y:S01]  /*3930*/  ISETP.GE.AND P4, PT, R27, R116, PT ;  /* 0x000000741b00720c */ /* 0x000fe20003f86270 */
[----:B------:R-:W3:Y:S01]  /*3940*/  MUFU.TANH R85, R85 ;  /* 0x0000005500557308 */ /* 0x000ee20000002400 */
[----:B-1----:R-:W-:Y:S02]  /*3950*/  FSEL R18, R90, -INF , !P2 ;  /* 0xff8000005a127808 */ /* 0x002fe40005000000 */
[----:B------:R-:W-:Y:S02]  /*3960*/  FSEL R71, R88, -INF , !P2 ;  /* 0xff80000058477808 */ /* 0x000fe40005000000 */
[----:B------:R-:W-:-:S02]  /*3970*/  FSEL R8, R76, -INF , !P0 ;  /* 0xff8000004c087808 */ /* 0x000fc40004000000 */
[----:B------:R-:W-:Y:S01]  /*3980*/  FSEL R57, R32, -INF , !P0 ;  /* 0xff80000020397808 */ /* 0x000fe20004000000 */
[----:B------:R-:W1:Y:S01]  /*3990*/  MUFU.TANH R81, R81 ;  /* 0x0000005100517308 */ /* 0x000e620000002400 */
[----:B--2---:R-:W-:-:S07]  /*39a0*/  FSEL R56, R84, -INF , !P2 ;  /* 0xff80000054387808 */ /* 0x004fce0005000000 */
[----:B------:R-:W2:Y:S01]  /*39b0*/  MUFU.TANH R137, R72 ;  /* 0x0000004800897308 */ /* 0x000ea20000002400 */
[----:B---3--:R-:W-:Y:S02]  /*39c0*/  FSEL R27, R85, -INF , !P2 ;  /* 0xff800000551b7808 */ /* 0x008fe40005000000 */
[----:B------:R-:W-:-:S05]  /*39d0*/  ISETP.GE.AND P2, PT, R19, R116, PT ;  /* 0x000000741300720c */ /* 0x000fca0003f46270 */
[----:B------:R-:W3:Y:S01]  /*39e0*/  MUFU.TANH R40, R40 ;  /* 0x0000002800287308 */ /* 0x000ee20000002400 */
[----:B-1----:R-:W-:-:S07]  /*39f0*/  FSEL R81, R81, -INF , !P0 ;  /* 0xff80000051517808 */ /* 0x002fce0004000000 */
[----:B------:R-:W1:Y:S08]  /*3a00*/  MUFU.TANH R170, R74 ;  /* 0x0000004a00aa7308 */ /* 0x000e700000002400 */
[----:B------:R-:W4:Y:S08]  /*3a10*/  MUFU.TANH R164, R75 ;  /* 0x0000004b00a47308 */ /* 0x000f300000002400 */
[----:B------:R-:W1:Y:S08]  /*3a20*/  MUFU.TANH R172, R68 ;  /* 0x0000004400ac7308 */ /* 0x000e700000002400 */
[----:B------:R-:W1:Y:S08]  /*3a30*/  MUFU.TANH R12, R12 ;  /* 0x0000000c000c7308 */ /* 0x000e700000002400 */
[----:B------:R-:W1:Y:S08]  /*3a40*/  MUFU.TANH R15, R70 ;  /* 0x00000046000f7308 */ /* 0x000e700000002400 */
[----:B------:R-:W1:Y:S08]  /*3a50*/  MUFU.TANH R14, R14 ;  /* 0x0000000e000e7308 */ /* 0x000e700000002400 */
[----:B------:R-:W1:Y:S08]  /*3a60*/  MUFU.TANH R36, R36 ;  /* 0x0000002400247308 */ /* 0x000e700000002400 */
[----:B------:R-:W1:Y:S08]  /*3a70*/  MUFU.TANH R163, R163 ;  /* 0x000000a300a37308 */ /* 0x000e700000002400 */
[----:B------:R-:W1:Y:S08]  /*3a80*/  MUFU.TANH R161, R161 ;  /* 0x000000a100a17308 */ /* 0x000e700000002400 */
[----:B------:R5:W1:Y:S02]  /*3a90*/  MUFU.TANH R17, R16 ;  /* 0x0000001000117308 */ /* 0x000a640000002400 */
[----:B-----5:R-:W-:Y:S01]  /*3aa0*/  FSEL R16, R31, -INF , !P0 ;  /* 0xff8000001f107808 */ /* 0x020fe20004000000 */
[----:B------:R-:W-:Y:S06]  /*3ab0*/  BAR.SYNC.DEFER_BLOCKING 0x0 ;  /* 0x0000000000007b1d */ /* 0x000fec0000010000 */
[----:B-1234-:R-:W-:Y:S05]  /*3ac0*/  @!P1 BRA `(.L_x_1293) ;  /* 0x0000000000689947 */ /* 0x01efea0003800000 */
        /* <DEDUP_REMOVED lines=12> */
[----:B------:R-:W-:-:S04]  /*3b90*/  LEA R10, P0, R108, R4, 0x5 ;  /* 0x000000046c0a7211 */ /* 0x000fc800078028ff */
[----:B------:R-:W-:Y:S02]  /*3ba0*/  LEA.HI.X R109, R108, R11, R109, 0x5, P0 ;  /* 0x0000000b6c6d7211 */ /* 0x000fe400000f2c6d */
        /* <DEDUP_REMOVED lines=9> */
[----:B------:R-:W-:-:S05]  /*3c40*/  LEA.HI.X R39, R10, R206, R109, 0x1, P0 ;  /* 0x000000ce0a277211 */ /* 0x000fca00000f0c6d */
[----:B------:R1:W-:Y:S04]  /*3c50*/  LDGSTS.E.BYPASS.LTC128B.128 [R211+0x5800], desc[UR14][R38.64] ;  /* 0x0580000026d37fae */ /* 0x0003e8000b981a0e */
[----:B------:R-:W0:Y:S02]  /*3c60*/  LDGDEPBAR ;  /* 0x00000000000079af */ /* 0x000e240000000000 */
.L_x_1293:
[----:B------:R-:W-:Y:S01]  /*3c70*/  FMNMX3.FTZ R10, R41, R119, R37, !PT ;  /* 0x00000077290a7276 */ /* 0x000fe20007810025 */
[----:B------:R-:W-:Y:S01]  /*3c80*/  FMUL.FTZ R45, R45, UR6 ;  /* 0x000000062d2d7c20 */ /* 0x000fe20008410000 */
[----:B------:R-:W2:Y:S01]  /*3c90*/  MUFU.TANH R157, R44 ;  /* 0x0000002c009d7308 */ /* 0x000ea20000002400 */
[----:B------:R-:W-:Y:S01]  /*3ca0*/  ISETP.NE.AND P0, PT, R13, RZ, PT ;  /* 0x000000ff0d00720c */ /* 0x000fe20003f05270 */
[----:B------:R-:W-:Y:S01]  /*3cb0*/  FMUL.FTZ R64, R64, UR6 ;  /* 0x0000000640407c20 */ /* 0x000fe20008410000 */
[----:B------:R-:W-:Y:S01]  /*3cc0*/  FMNMX3.FTZ R10, R10, R93, R99, !PT ;  /* 0x0000005d0a0a7276 */ /* 0x000fe20007810063 */
[----:B------:R-:W-:Y:S01]  /*3cd0*/  FMUL.FTZ R52, R52, UR6 ;  /* 0x0000000634347c20 */ /* 0x000fe20008410000 */
[----:B------:R-:W-:Y:S01]  /*3ce0*/  FSEL R137, R137, -INF , !P0 ;  /* 0xff80000089897808 */ /* 0x000fe20004000000 */
[----:B------:R-:W-:Y:S01]  /*3cf0*/  FMUL.FTZ R53, R53, UR6 ;  /* 0x0000000635357c20 */ /* 0x000fe20008410000 */
[----:B------:R-:W-:Y:S01]  /*3d00*/  FMNMX3.FTZ R10, R10, R71, R9, !PT ;  /* 0x000000470a0a7276 */ /* 0x000fe20007810009 */
[----:B------:R-:W3:Y:S01]  /*3d10*/  MUFU.TANH R159, R45 ;  /* 0x0000002d009f7308 */ /* 0x000ee20000002400 */
[----:B------:R-:W-:Y:S01]  /*3d20*/  IADD3 R11, PT, PT, R117, 0x38, RZ ;  /* 0x00000038750b7810 */ /* 0x000fe20007ffe0ff */
[----:B------:R-:W-:Y:S01]  /*3d30*/  FMUL.FTZ R48, R48, UR6 ;  /* 0x0000000630307c20 */ /* 0x000fe20008410000 */
[----:B------:R-:W-:Y:S01]  /*3d40*/  FSEL R61, R40, -INF , !P6 ;  /* 0xff800000283d7808 */ /* 0x000fe20007000000 */
[----:B------:R-:W-:Y:S01]  /*3d50*/  FMUL.FTZ R49, R49, UR6 ;  /* 0x0000000631317c20 */ /* 0x000fe20008410000 */
[----:B------:R-:W-:Y:S01]  /*3d60*/  FSEL R19, R17, -INF , !P5 ;  /* 0xff80000011137808 */ /* 0x000fe20006800000 */
[----:B------:R-:W-:Y:S01]  /*3d70*/  FMUL.FTZ R66, R66, UR6 ;  /* 0x0000000642427c20 */ /* 0x000fe20008410000 */
[----:B------:R-:W-:Y:S01]  /*3d80*/  FMNMX3.FTZ R10, R10, R57, R137, !PT ;  /* 0x000000390a0a7276 */ /* 0x000fe20007810089 */
[----:B------:R-:W4:Y:S01]  /*3d90*/  MUFU.TANH R146, R64 ;  /* 0x0000004000927308 */ /* 0x000f220000002400 */
[----:B------:R-:W-:Y:S01]  /*3da0*/  FSEL R15, R15, -INF , !P0 ;  /* 0xff8000000f0f7808 */ /* 0x000fe20004000000 */
[----:B------:R-:W-:Y:S01]  /*3db0*/  FMUL.FTZ R67, R67, UR6 ;  /* 0x0000000643437c20 */ /* 0x000fe20008410000 */
[----:B------:R-:W-:Y:S01]  /*3dc0*/  FSEL R172, R172, -INF , !P0 ;  /* 0xff800000acac7808 */ /* 0x000fe20004000000 */
[----:B------:R-:W-:Y:S01]  /*3dd0*/  FMUL.FTZ R54, R54, UR6 ;  /* 0x0000000636367c20 */ /* 0x000fe20008410000 */
[----:B------:R-:W-:Y:S01]  /*3de0*/  FSEL R170, R170, -INF , !P0 ;  /* 0xff800000aaaa7808 */ /* 0x000fe20004000000 */
[----:B------:R-:W-:Y:S01]  /*3df0*/  FMUL.FTZ R55, R55, UR6 ;  /* 0x0000000637377c20 */ /* 0x000fe20008410000 */
[-C--:B------:R-:W-:Y:S01]  /*3e00*/  ISETP.GE.AND P0, PT, R11, R116.reuse, PT ;  /* 0x000000740b00720c */ /* 0x080fe20003f06270 */
[----:B------:R-:W5:Y:S01]  /*3e10*/  MUFU.TANH R158, R52 ;  /* 0x00000034009e7308 */ /* 0x000f620000002400 */
[----:B------:R-:W-:Y:S01]  /*3e20*/  IADD3 R117, PT, PT, R117, 0x39, RZ ;  /* 0x0000003975757810 */ /* 0x000fe20007ffe0ff */
[----:B------:R-:W-:Y:S01]  /*3e30*/  FMUL.FTZ R50, R50, UR6 ;  /* 0x0000000632327c20 */ /* 0x000fe20008410000 */
[----:B------:R-:W-:Y:S01]  /*3e40*/  FSEL R17, R36, -INF , !P4 ;  /* 0xff80000024117808 */ /* 0x000fe20006000000 */
[----:B------:R-:W-:Y:S01]  /*3e50*/  FMUL.FTZ R51, R51, UR6 ;  /* 0x0000000633337c20 */ /* 0x000fe20008410000 */
[----:B------:R-:W-:Y:S01]  /*3e60*/  FSEL R163, R163, -INF , !P3 ;  /* 0xff800000a3a37808 */ /* 0x000fe20005800000 */
[----:B------:R-:W-:Y:S01]  /*3e70*/  FMUL.FTZ R62, R62, UR6 ;  /* 0x000000063e3e7c20 */ /* 0x000fe20008410000 */
[----:B------:R-:W-:Y:S01]  /*3e80*/  FMNMX3.FTZ R10, R10, R61, R19, !PT ;  /* 0x0000003d0a0a7276 */ /* 0x000fe20007810013 */
[----:B------:R-:W1:Y:S01]  /*3e90*/  MUFU.TANH R156, R53 ;  /* 0x00000035009c7308 */ /* 0x000e620000002400 */
[----:B------:R-:W-:Y:S01]  /*3ea0*/  P2R R4, PR, RZ, 0x2 ;  /* 0x00000002ff047803 */ /* 0x000fe20000000000 */
[----:B------:R-:W-:Y:S01]  /*3eb0*/  FMUL.FTZ R63, R63, UR6 ;  /* 0x000000063f3f7c20 */ /* 0x000fe20008410000 */
[----:B------:R-:W-:Y:S01]  /*3ec0*/  ISETP.GE.AND P1, PT, R117, R116, PT ;  /* 0x000000747500720c */ /* 0x000fe20003f26270 */
[----:B------:R-:W-:Y:S01]  /*3ed0*/  FMUL.FTZ R58, R58, UR6 ;  /* 0x000000063a3a7c20 */ /* 0x000fe20008410000 */
[----:B------:R-:W-:Y:S01]  /*3ee0*/  FSEL R161, R161, -INF , !P2 ;  /* 0xff800000a1a17808 */ /* 0x000fe20005000000 */
[----:B------:R-:W-:Y:S01]  /*3ef0*/  FMUL.FTZ R59, R59, UR6 ;  /* 0x000000063b3b7c20 */ /* 0x000fe20008410000 */
[----:B--2---:R-:W-:Y:S01]  /*3f00*/  FSEL R157, R157, -INF , !P0 ;  /* 0xff8000009d9d7808 */ /* 0x004fe20004000000 */
[----:B------:R-:W2:Y:S01]  /*3f10*/  MUFU.TANH R154, R48 ;  /* 0x00000030009a7308 */ /* 0x000ea20000002400 */
[----:B------:R-:W-:Y:S01]  /*3f20*/  FMNMX3.FTZ R10, R10, R17, R163, !PT ;  /* 0x000000110a0a7276 */ /* 0x000fe200078100a3 */
[----:B------:R-:W-:Y:S01]  /*3f30*/  FMUL.FTZ R46, R46, UR6 ;  /* 0x000000062e2e7c20 */ /* 0x000fe20008410000 */
[----:B---3--:R-:W-:Y:S01]  /*3f40*/  FSEL R159, R159, -INF , !P1 ;  /* 0xff8000009f9f7808 */ /* 0x008fe20004800000 */
[----:B------:R-:W-:Y:S01]  /*3f50*/  FMUL.FTZ R47, R47, UR6 ;  /* 0x000000062f2f7c20 */ /* 0x000fe20008410000 */
[----:B------:R-:W-:Y:S01]  /*3f60*/  FMNMX3.FTZ R10, R10, R161, R157, !PT ;  /* 0x000000a10a0a7276 */ /* 0x000fe2000781009d */
[----:B------:R-:W3:Y:S01]  /*3f70*/  LDCU UR4, c[0x0][0x45c] ;  /* 0x00008b80ff0477ac */ /* 0x000ee20008000800 */
[----:B------:R-:W-:Y:S01]  /*3f80*/  FSEL R13, R14, -INF , !P6 ;  /* 0xff8000000e0d7808 */ /* 0x000fe20007000000 */
[----:B------:R-:W-:Y:S01]  /*3f90*/  FMUL.FTZ R14, R65, UR6 ;  /* 0x00000006410e7c20 */ /* 0x000fe20008410000 */
[----:B------:R-:W-:Y:S01]  /*3fa0*/  FMNMX.FTZ R10, R159, R10, !PT ;  /* 0x0000000a9f0a7209 */ /* 0x000fe20007810000 */
[----:B------:R-:W3:Y:S01]  /*3fb0*/  MUFU.TANH R152, R49 ;  /* 0x0000003100987308 */ /* 0x000ee20000002400 */
[----:B------:R-:W-:-:S02]  /*3fc0*/  FSEL R12, R12, -INF , !P6 ;  /* 0xff8000000c0c7808 */ /* 0x000fc40007000000 */
[----:B----4-:R-:W-:Y:S01]  /*3fd0*/  FSEL R146, R146, -INF , !P5 ;  /* 0xff80000092927808 */ /* 0x010fe20006800000 */
[----:B------:R-:W4:Y:S01]  /*3fe0*/  SHFL.BFLY PT, R11, R10, 0x2, 0x1f ;  /* 0x0c401f000a0b7f89 */ /* 0x000f2200000e0000 */
[----:B-----5:R-:W-:Y:S02]  /*3ff0*/  FSEL R158, R158, -INF , !P3 ;  /* 0xff8000009e9e7808 */ /* 0x020fe40005800000 */
[----:B-1----:R-:W-:Y:S01]  /*4000*/  FSEL R156, R156, -INF , !P2 ;  /* 0xff8000009c9c7808 */ /* 0x002fe20005000000 */
[----:B------:R-:W1:Y:S01]  /*4010*/  MUFU.TANH R14, R14 ;  /* 0x0000000e000e7308 */ /* 0x000e620000002400 */
[----:B--2---:R-:W-:Y:S02]  /*4020*/  FSEL R154, R154, -INF , !P0 ;  /* 0xff8000009a9a7808 */ /* 0x004fe40004000000 */
[----:B------:R-:W-:Y:S02]  /*4030*/  FMNMX3.FTZ R21, R120, R28, R30, !PT ;  /* 0x0000001c78157276 */ /* 0x000fe4000781001e */
[----:B------:R-:W-:-:S02]  /*4040*/  FSEL R164, R164, -INF , !P6 ;  /* 0xff800000a4a47808 */ /* 0x000fc40007000000 */
[----:B------:R-:W-:Y:S01]  /*4050*/  LOP3.LUT R111, R111, 0x200, RZ, 0xc0, !PT ;  /* 0x000002006f6f7812 */ /* 0x000fe200078ec0ff */
[----:B------:R-:W2:Y:S01]  /*4060*/  MUFU.TANH R147, R66 ;  /* 0x0000004200937308 */ /* 0x000ea20000002400 */
[----:B---3--:R-:W-:Y:S02]  /*4070*/  FSEL R152, R152, -INF , !P1 ;  /* 0xff80000098987808 */ /* 0x008fe40004800000 */
[----:B------:R-:W-:-:S04]  /*4080*/  IADD3 R188, PT, PT, R111, R110, RZ ;  /* 0x0000006e6fbc7210 */ /* 0x000fc80007ffe0ff */
[----:B------:R-:W-:Y:S01]  /*4090*/  LEA R188, R188, UR5, 0x1 ;  /* 0x00000005bcbc7c11 */ /* 0x000fe2000f8e08ff */
[----:B------:R-:W3:Y:S01]  /*40a0*/  MUFU.TANH R165, R67 ;  /* 0x0000004300a57308 */ /* 0x000ee20000002400 */
[----:B-1----:R-:W-:Y:S02]  /*40b0*/  FSEL R14, R14, -INF , !P4 ;  /* 0xff8000000e0e7808 */ /* 0x002fe40006000000 */
[----:B------:R-:W-:Y:S02]  /*40c0*/  IADD3 R143, PT, PT, R0, R188, RZ ;  /* 0x000000bc008f7210 */ /* 0x000fe40007ffe0ff */
[----:B----4-:R-:W-:Y:S02]  /*40d0*/  FMNMX.FTZ R11, R10, R11, !PT ;  /* 0x0000000b0a0b7209 */ /* 0x010fe40007810000 */
[----:B------:R-:W-:Y:S01]  /*40e0*/  FMNMX3.FTZ R10, R5, R123, R69, !PT ;  /* 0x0000007b050a7276 */ /* 0x000fe20007810045 */
[----:B------:R-:W1:Y:S01]  /*40f0*/  MUFU.TANH R153, R54 ;  /* 0x0000003600997308 */ /* 0x000e620000002400 */
[----:B--2---:R-:W-:Y:S01]  /*4100*/  FSEL R147, R147, -INF , !P5 ;  /* 0xff80000093937808 */ /* 0x004fe20006800000 */
[----:B------:R-:W2:Y:S01]  /*4110*/  SHFL.BFLY PT, R136, R11, 0x1, 0x1f ;  /* 0x0c201f000b887f89 */ /* 0x000ea200000e0000 */
[----:B------:R-:W-:-:S02]  /*4120*/  FMNMX3.FTZ R10, R10, R7, R25, !PT ;  /* 0x000000070a0a7276 */ /* 0x000fc40007810019 */
[----:B------:R-:W-:Y:S01]  /*4130*/  IADD3 R184, PT, PT, R3, R188, RZ ;  /* 0x000000bc03b87210 */ /* 0x000fe20007ffe0ff */
[----:B------:R-:W-:Y:S01]  /*4140*/  LDSM.16.MT88.4 R84, [R143+0x6000] ;  /* 0x006000008f54783b */ /* 0x000fe20000004200 */
[----:B------:R-:W-:Y:S01]  /*4150*/  FMNMX3.FTZ R10, R10, R27, R29, !PT ;  /* 0x0000001b0a0a7276 */ /* 0x000fe2000781001d */
[----:B------:R-:W4:Y:S01]  /*4160*/  MUFU.TANH R151, R55 ;  /* 0x0000003700977308 */ /* 0x000f220000002400 */
[----:B---3--:R-:W-:Y:S02]  /*4170*/  FSEL R165, R165, -INF , !P4 ;  /* 0xff800000a5a57808 */ /* 0x008fe40006000000 */
[----:B------:R-:W-:Y:S02]  /*4180*/  FMNMX3.FTZ R10, R10, R81, R15, !PT ;  /* 0x000000510a0a7276 */ /* 0x000fe4000781000f */
[----:B------:R-:W-:Y:S02]  /*4190*/  IADD3 R142, PT, PT, R3, R143, RZ ;  /* 0x0000008f038e7210 */ /* 0x000fe40007ffe0ff */
[----:B------:R-:W-:Y:S01]  /*41a0*/  FMNMX3.FTZ R10, R10, R13, R147, !PT ;  /* 0x0000000d0a0a7276 */ /* 0x000fe20007810093 */
[----:B------:R-:W3:Y:S01]  /*41b0*/  MUFU.TANH R149, R50 ;  /* 0x0000003200957308 */ /* 0x000ee20000002400 */
[----:B-1----:R-:W-:-:S04]  /*41c0*/  FSEL R153, R153, -INF , !P3 ;  /* 0xff80000099997808 */ /* 0x002fc80005800000 */
[----:B------:R-:W-:-:S03]  /*41d0*/  FMNMX3.FTZ R10, R10, R165, R153, !PT ;  /* 0x000000a50a0a7276 */ /* 0x000fc60007810099 */
[----:B------:R-:W1:Y:S01]  /*41e0*/  MUFU.TANH R145, R51 ;  /* 0x0000003300917308 */ /* 0x000e620000002400 */
[----:B----4-:R-:W-:Y:S02]  /*41f0*/  FSEL R151, R151, -INF , !P2 ;  /* 0xff80000097977808 */ /* 0x010fe40005000000 */
[----:B--2---:R-:W-:Y:S02]  /*4200*/  FMNMX.FTZ R136, R11, R136, !PT ;  /* 0x000000880b887209 */ /* 0x004fe40007810000 */
[----:B------:R-:W-:Y:S02]  /*4210*/  FMNMX3.FTZ R11, R100, R2, R96, !PT ;  /* 0x00000002640b7276 */ /* 0x000fe40007810060 */
[C---:B------:R-:W-:Y:S01]  /*4220*/  FSETP.NEU.FTZ.AND P6, PT, R136.reuse, -INF , PT ;  /* 0xff8000008800780b */ /* 0x040fe20003fdd000 */
[----:B------:R-:W2:Y:S01]  /*4230*/  MUFU.TANH R168, R62 ;  /* 0x0000003e00a87308 */ /* 0x000ea20000002400 */
[----:B------:R-:W-:Y:S01]  /*4240*/  FMNMX3.FTZ R11, R11, R6, R24, !PT ;  /* 0x000000060b0b7276 */ /* 0x000fe20007810018 */
[----:B------:R-:W-:Y:S01]  /*4250*/  FMUL.FTZ R160, R136, UR4 ;  /* 0x0000000488a07c20 */ /* 0x000fe20008410000 */
[----:B---3--:R-:W-:-:S02]  /*4260*/  FSEL R149, R149, -INF , !P0 ;  /* 0xff80000095957808 */ /* 0x008fc40004000000 */
[----:B------:R-:W-:Y:S02]  /*4270*/  FMNMX3.FTZ R11, R11, R56, R26, !PT ;  /* 0x000000380b0b7276 */ /* 0x000fe4000781001a */
[----:B------:R-:W-:Y:S01]  /*4280*/  FMNMX3.FTZ R10, R10, R151, R149, !PT ;  /* 0x000000970a0a7276 */ /* 0x000fe20007810095 */
[----:B------:R-:W3:Y:S01]  /*4290*/  MUFU.TANH R166, R63 ;  /* 0x0000003f00a67308 */ /* 0x000ee20000002400 */
[----:B------:R-:W-:Y:S02]  /*42a0*/  FMNMX3.FTZ R11, R11, R8, R172, !PT ;  /* 0x000000080b0b7276 */ /* 0x000fe400078100ac */
[----:B-1----:R-:W-:Y:S02]  /*42b0*/  FSEL R145, R145, -INF , !P1 ;  /* 0xff80000091917808 */ /* 0x002fe40004800000 */
[----:B------:R-:W-:Y:S02]  /*42c0*/  FMNMX3.FTZ R11, R11, R12, R146, !PT ;  /* 0x0000000c0b0b7276 */ /* 0x000fe40007810092 */
[----:B------:R-:W-:Y:S01]  /*42d0*/  FMNMX.FTZ R10, R145, R10, !PT ;  /* 0x0000000a910a7209 */ /* 0x000fe20007810000 */
[----:B------:R-:W1:Y:S01]  /*42e0*/  MUFU.TANH R162, R58 ;  /* 0x0000003a00a27308 */ /* 0x000e620000002400 */
[----:B------:R-:W-:-:S02]  /*42f0*/  FMNMX3.FTZ R11, R11, R14, R158, !PT ;  /* 0x0000000e0b0b7276 */ /* 0x000fc4000781009e */
[----:B--2---:R-:W-:Y:S01]  /*4300*/  FSEL R168, R168, -INF , !P5 ;  /* 0xff800000a8a87808 */ /* 0x004fe20006800000 */
[----:B------:R-:W2:Y:S01]  /*4310*/  SHFL.BFLY PT, R133, R10, 0x2, 0x1f ;  /* 0x0c401f000a857f89 */ /* 0x000ea200000e0000 */
[----:B------:R-:W-:Y:S02]  /*4320*/  FMNMX3.FTZ R11, R11, R156, R154, !PT ;  /* 0x0000009c0b0b7276 */ /* 0x000fe4000781009a */
[----:B------:R-:W-:Y:S01]  /*4330*/  FSEL R160, R160, RZ, P6 ;  /* 0x000000ffa0a07208 */ /* 0x000fe20003000000 */
[----:B------:R-:W4:Y:S01]  /*4340*/  MUFU.TANH R144, R59 ;  /* 0x0000003b00907308 */ /* 0x000f220000002400 */
[----:B------:R-:W-:Y:S02]  /*4350*/  FMNMX.FTZ R20, R152, R11, !PT ;  /* 0x0000000b98147209 */ /* 0x000fe40007810000 */
[----:B---3--:R-:W-:Y:S01]  /*4360*/  FSEL R166, R166, -INF , !P4 ;  /* 0xff800000a6a67808 */ /* 0x008fe20006000000 */
[--C-:B------:R-:W-:Y:S01]  /*4370*/  FFMA.FTZ R49, R41, UR4, -R160.reuse ;  /* 0x0000000429317c23 */ /* 0x100fe200080108a0 */
[--C-:B------:R-:W-:Y:S01]  /*4380*/  FFMA.FTZ R43, R37, UR4, -R160.reuse ;  /* 0x00000004252b7c23 */ /* 0x100fe200080108a0 */
[----:B------:R-:W3:Y:S01]  /*4390*/  SHFL.BFLY PT, R11, R20, 0x2, 0x1f ;  /* 0x0c401f00140b7f89 */ /* 0x000ee200000e0000 */
[--C-:B------:R-:W-:Y:S01]  /*43a0*/  FFMA.FTZ R48, R119, UR4, -R160.reuse ;  /* 0x0000000477307c23 */ /* 0x100fe200080108a0 */
[----:B------:R-:W5:Y:S01]  /*43b0*/  MUFU.TANH R140, R46 ;  /* 0x0000002e008c7308 */ /* 0x000f620000002400 */
[----:B-1----:R-:W-:Y:S01]  /*43c0*/  FSEL R162, R162, -INF , !P3 ;  /* 0xff800000a2a27808 */ /* 0x002fe20005800000 */
[----:B------:R-:W-:Y:S01]  /*43d0*/  LDSM.16.MT88.4 R116, [R188+0x6000] ;  /* 0x00600000bc74783b */ /* 0x000fe20000004200 */
[--C-:B------:R-:W-:Y:S01]  /*43e0*/  FFMA.FTZ R40, R93, UR4, -R160.reuse ;  /* 0x000000045d287c23 */ /* 0x100fe200080108a0 */
[--C-:B------:R-:W-:Y:S01]  /*43f0*/  FFMA.FTZ R36, R99, UR4, -R160.reuse ;  /* 0x0000000463247c23 */ /* 0x100fe200080108a0 */
[--C-:B------:R-:W-:Y:S01]  /*4400*/  FFMA.FTZ R3, R71, UR4, -R160.reuse ;  /* 0x0000000447037c23 */ /* 0x100fe200080108a0 */
[--C-:B------:R-:W-:Y:S01]  /*4410*/  FFMA.FTZ R57, R57, UR4, -R160.reuse ;  /* 0x0000000439397c23 */ /* 0x100fe200080108a0 */
[--C-:B------:R-:W-:Y:S01]  /*4420*/  FFMA.FTZ R58, R19, UR4, -R160.reuse ;  /* 0x00000004133a7c23 */ /* 0x100fe200080108a0 */
[----:B------:R-:W1:Y:S01]  /*4430*/  MUFU.TANH R66, R47 ;  /* 0x0000002f00427308 */ /* 0x000e620000002400 */
[----:B----4-:R-:W-:Y:S01]  /*4440*/  FSEL R144, R144, -INF , !P2 ;  /* 0xff80000090907808 */ /* 0x010fe20005000000 */
[--C-:B------:R-:W-:Y:S01]  /*4450*/  FFMA.FTZ R59, R61, UR4, -R160.reuse ;  /* 0x000000043d3b7c23 */ /* 0x100fe200080108a0 */
[--C-:B------:R-:W-:Y:S01]  /*4460*/  FFMA.FTZ R65, R17, UR4, -R160.reuse ;  /* 0x0000000411417c23 */ /* 0x100fe200080108a0 */
[----:B--2---:R-:W-:Y:S01]  /*4470*/  FMNMX.FTZ R133, R10, R133, !PT ;  /* 0x000000850a857209 */ /* 0x004fe20007810000 */
[----:B------:R-:W-:-:S03]  /*4480*/  FFMA.FTZ R157, R157, UR4, -R160 ;  /* 0x000000049d9d7c23 */ /* 0x000fc600080108a0 */
[----:B------:R-:W-:Y:S01]  /*4490*/  MUFU.EX2 R49, R49 ;  /* 0x0000003100317308 */ /* 0x000fe20000000800 */
[----:B-----5:R-:W-:Y:S01]  /*44a0*/  FSEL R140, R140, -INF , !P0 ;  /* 0xff8000008c8c7808 */ /* 0x020fe20004000000 */
[----:B------:R-:W2:Y:S01]  /*44b0*/  SHFL.BFLY PT, R10, R133, 0x1, 0x1f ;  /* 0x0c201f00850a7f89 */ /* 0x000ea200000e0000 */
[----:B---3--:R-:W-:-:S05]  /*44c0*/  FMNMX.FTZ R11, R20, R11, !PT ;  /* 0x0000000b140b7209 */ /* 0x008fca0007810000 */
[----:B------:R-:W3:Y:S01]  /*44d0*/  MUFU.EX2 R48, R48 ;  /* 0x0000003000307308 */ /* 0x000ee20000000800 */
[----:B-1----:R-:W-:Y:S01]  /*44e0*/  FSEL R66, R66, -INF , !P1 ;  /* 0xff80000042427808 */ /* 0x002fe20004800000 */
[----:B------:R-:W1:Y:S01]  /*44f0*/  SHFL.BFLY PT, R134, R11, 0x1, 0x1f ;  /* 0x0c201f000b867f89 */ /* 0x000e6200000e0000 */
[----:B------:R-:W-:-:S05]  /*4500*/  ISETP.NE.AND P1, PT, R4, RZ, PT ;  /* 0x000000ff0400720c */ /* 0x000fca0003f25270 */
[----:B------:R-:W-:Y:S08]  /*4510*/  MUFU.EX2 R43, R43 ;  /* 0x0000002b002b7308 */ /* 0x000ff00000000800 */
[----:B------:R-:W4:Y:S01]  /*4520*/  MUFU.EX2 R40, R40 ;  /* 0x0000002800287308 */ /* 0x000f220000000800 */
[----:B---3--:R-:W-:Y:S01]  /*4530*/  F2FP.BF16.F32.PACK_AB R68, R48, R49 ;  /* 0x000000313044723e */ /* 0x008fe200000010ff */
[----:B------:R-:W-:Y:S01]  /*4540*/  FADD.FTZ R48, R49, R48 ;  /* 0x0000003031307221 */ /* 0x000fe20000010000 */
[----:B--2---:R-:W-:-:S04]  /*4550*/  FMNMX.FTZ R133, R133, R10, !PT ;  /* 0x0000000a85857209 */ /* 0x004fc80007810000 */
[C---:B------:R-:W-:Y:S01]  /*4560*/  FSETP.NEU.FTZ.AND P0, PT, R133.reuse, -INF , PT ;  /* 0xff8000008500780b */ /* 0x040fe20003f1d000 */
[----:B------:R-:W-:Y:S01]  /*4570*/  FMUL.FTZ R148, R133, UR4 ;  /* 0x0000000485947c20 */ /* 0x000fe20008410000 */
[----:B------:R-:W-:Y:S01]  /*4580*/  MUFU.EX2 R36, R36 ;  /* 0x0000002400247308 */ /* 0x000fe20000000800 */
[----:B-1----:R-:W-:Y:S02]  /*4590*/  FMNMX.FTZ R134, R11, R134, !PT ;  /* 0x000000860b867209 */ /* 0x002fe40007810000 */
[----:B------:R-:W-:Y:S02]  /*45a0*/  FMNMX3.FTZ R11, R21, R34, R60, !PT ;  /* 0x00000022150b7276 */ /* 0x000fe4000781003c */
[C---:B------:R-:W-:Y:S01]  /*45b0*/  FSETP.NEU.FTZ.AND P2, PT, R134.reuse, -INF , PT ;  /* 0xff8000008600780b */ /* 0x040fe20003f5d000 */
[----:B------:R-:W-:Y:S01]  /*45c0*/  FMUL.FTZ R155, R134, UR4 ;  /* 0x00000004869b7c20 */ /* 0x000fe20008410000 */
[----:B------:R-:W-:Y:S01]  /*45d0*/  FMNMX3.FTZ R11, R11, R18, R150, !PT ;  /* 0x000000120b0b7276 */ /* 0x000fe20007810096 */
[----:B------:R-:W-:Y:S01]  /*45e0*/  LDSM.16.MT88.4 R20, [R142+0x6800] ;  /* 0x006800008e14783b */ /* 0x000fe20000004200 */
[----:B------:R-:W-:Y:S01]  /*45f0*/  FSEL R148, R148, RZ, P0 ;  /* 0x000000ff94947208 */ /* 0x000fe20000000000 */
[----:B------:R-:W-:Y:S01]  /*4600*/  MUFU.EX2 R3, R3 ;  /* 0x0000000300037308 */ /* 0x000fe20000000800 */
[----:B------:R-:W-:-:S02]  /*4610*/  FMNMX3.FTZ R11, R11, R16, R170, !PT ;  /* 0x000000100b0b7276 */ /* 0x000fc400078100aa */
[----:B------:R-:W-:Y:S01]  /*4620*/  FSEL R155, R155, RZ, P2 ;  /* 0x000000ff9b9b7208 */ /* 0x000fe20001000000 */
[----:B------:R-:W-:Y:S01]  /*4630*/  FFMA.FTZ R37, R5, UR4, -R148 ;  /* 0x0000000405257c23 */ /* 0x000fe20008010894 */
[----:B------:R-:W-:Y:S01]  /*4640*/  FMNMX3.FTZ R11, R11, R164, R168, !PT ;  /* 0x000000a40b0b7276 */ /* 0x000fe200078100a8 */
[--C-:B------:R-:W-:Y:S01]  /*4650*/  FFMA.FTZ R33, R7, UR4, -R148.reuse ;  /* 0x0000000407217c23 */ /* 0x100fe20008010894 */
[----:B------:R-:W-:Y:S01]  /*4660*/  FFMA.FTZ R42, R123, UR4, -R148 ;  /* 0x000000047b2a7c23 */ /* 0x000fe20008010894 */
[--C-:B------:R-:W-:Y:S01]  /*4670*/  FFMA.FTZ R38, R2, UR4, -R155.reuse ;  /* 0x0000000402267c23 */ /* 0x100fe2000801089b */
[----:B------:R-:W-:Y:S01]  /*4680*/  FMNMX3.FTZ R11, R11, R166, R162, !PT ;  /* 0x000000a60b0b7276 */ /* 0x000fe200078100a2 */
[--C-:B------:R-:W-:Y:S01]  /*4690*/  FFMA.FTZ R41, R100, UR4, -R155.reuse ;  /* 0x0000000464297c23 */ /* 0x100fe2000801089b */
[--C-:B------:R-:W-:Y:S01]  /*46a0*/  FFMA.FTZ R32, R6, UR4, -R155.reuse ;  /* 0x0000000406207c23 */ /* 0x100fe2000801089b */
[----:B------:R-:W-:Y:S01]  /*46b0*/  LDSM.16.MT88.4 R100, [R184+0x6000] ;  /* 0x00600000b864783b */ /* 0x000fe20000004200 */
[----:B------:R-:W-:Y:S01]  /*46c0*/  FMNMX3.FTZ R11, R11, R144, R140, !PT ;  /* 0x000000900b0b7276 */ /* 0x000fe2000781008c */
[--C-:B------:R-:W-:Y:S01]  /*46d0*/  FFMA.FTZ R39, R96, UR4, -R155.reuse ;  /* 0x0000000460277c23 */ /* 0x100fe2000801089b */
[--C-:B------:R-:W-:Y:S01]  /*46e0*/  FFMA.FTZ R46, R69, UR4, -R148.reuse ;  /* 0x00000004452e7c23 */ /* 0x100fe20008010894 */
[----:B------:R-:W-:Y:S01]  /*46f0*/  LDSM.16.MT88.4 R4, [R142+0x6000] ;  /* 0x006000008e04783b */ /* 0x000fe20000004200 */
[----:B------:R-:W-:Y:S01]  /*4700*/  FMNMX.FTZ R135, R66, R11, !PT ;  /* 0x0000000b42877209 */ /* 0x000fe20007810000 */
[----:B------:R-:W-:Y:S01]  /*4710*/  MUFU.EX2 R41, R41 ;  /* 0x0000002900297308 */ /* 0x000fe20000000800 */
[--C-:B------:R-:W-:Y:S01]  /*4720*/  FFMA.FTZ R35, R24, UR4, -R155.reuse ;  /* 0x0000000418237c23 */ /* 0x100fe2000801089b */
[--C-:B------:R-:W-:Y:S01]  /*4730*/  FFMA.FTZ R44, R26, UR4, -R155.reuse ;  /* 0x000000041a2c7c23 */ /* 0x100fe2000801089b */
[--C-:B------:R-:W-:Y:S01]  /*4740*/  FFMA.FTZ R45, R8, UR4, -R155.reuse ;  /* 0x00000004082d7c23 */ /* 0x100fe2000801089b */
[----:B------:R-:W1:Y:S01]  /*4750*/  SHFL.BFLY PT, R2, R135, 0x2, 0x1f ;  /* 0x0c401f0087027f89 */ /* 0x000e6200000e0000 */
[--C-:B------:R-:W-:Y:S01]  /*4760*/  FFMA.FTZ R55, R25, UR4, -R148.reuse ;  /* 0x0000000419377c23 */ /* 0x100fe20008010894 */
[--C-:B------:R-:W-:Y:S01]  /*4770*/  FFMA.FTZ R50, R27, UR4, -R148.reuse ;  /* 0x000000041b327c23 */ /* 0x100fe20008010894 */
[--C-:B------:R-:W-:Y:S01]  /*4780*/  FFMA.FTZ R53, R29, UR4, -R148.reuse ;  /* 0x000000041d357c23 */ /* 0x100fe20008010894 */
[----:B------:R-:W2:Y:S01]  /*4790*/  MUFU.EX2 R38, R38 ;  /* 0x0000002600267308 */ /* 0x000ea20000000800 */
[----:B------:R-:W-:Y:S01]  /*47a0*/  LDSM.16.MT88.4 R24, [R184+0x6800] ;  /* 0x00680000b818783b */ /* 0x000fe20000004200 */
[--C-:B------:R-:W-:Y:S01]  /*47b0*/  FFMA.FTZ R0, R56, UR4, -R155.reuse ;  /* 0x0000000438007c23 */ /* 0x100fe2000801089b */
[----:B------:R-:W-:Y:S01]  /*47c0*/  FFMA.FTZ R54, R81, UR4, -R148 ;  /* 0x0000000451367c23 */ /* 0x000fe20008010894 */
[----:B----4-:R-:W-:Y:S01]  /*47d0*/  F2FP.BF16.F32.PACK_AB R70, R40, R43 ;  /* 0x0000002b2846723e */ /* 0x010fe200000010ff */
[----:B------:R-:W-:Y:S01]  /*47e0*/  FFMA.FTZ R56, R137, UR4, -R160 ;  /* 0x0000000489387c23 */ /* 0x000fe200080108a0 */
[--C-:B------:R-:W-:Y:S01]  /*47f0*/  FFMA.FTZ R137, R146, UR4, -R155.reuse ;  /* 0x0000000492897c23 */ /* 0x100fe2000801089b */
[--C-:B------:R-:W-:Y:S01]  /*4800*/  FFMA.FTZ R64, R12, UR4, -R155.reuse ;  /* 0x000000040c407c23 */ /* 0x100fe2000801089b */
[----:B------:R-:W-:Y:S01]  /*4810*/  MUFU.EX2 R39, R39 ;  /* 0x0000002700277308 */ /* 0x000fe20000000800 */
[--C-:B------:R-:W-:Y:S01]  /*4820*/  FFMA.FTZ R146, R14, UR4, -R155.reuse ;  /* 0x000000040e927c23 */ /* 0x100fe2000801089b */
[--C-:B------:R-:W-:Y:S01]  /*4830*/  FFMA.FTZ R67, R172, UR4, -R155.reuse ;  /* 0x00000004ac437c23 */ /* 0x100fe2000801089b */
[----:B------:R-:W-:Y:S01]  /*4840*/  FFMA.FTZ R147, R147, UR4, -R148 ;  /* 0x0000000493937c23 */ /* 0x000fe20008010894 */
[----:B------:R-:W-:Y:S01]  /*4850*/  FADD.FTZ R43, R43, R48 ;  /* 0x000000302b2b7221 */ /* 0x000fe20000010000 */
[----:B------:R-:W-:Y:S01]  /*4860*/  FFMA.FTZ R221, R152, UR4, -R155 ;  /* 0x0000000498dd7c23 */ /* 0x000fe2000801089b */
[--C-:B------:R-:W-:Y:S01]  /*4870*/  FFMA.FTZ R152, R153, UR4, -R148.reuse ;  /* 0x0000000499987c23 */ /* 0x100fe20008010894 */
[----:B------:R-:W-:Y:S01]  /*4880*/  FFMA.FTZ R151, R151, UR4, -R148 ;  /* 0x0000000497977c23 */ /* 0x000fe20008010894 */
[----:B------:R-:W3:Y:S01]  /*4890*/  MUFU.EX2 R32, R32 ;  /* 0x0000002000207308 */ /* 0x000ee20000000800 */
[----:B--2---:R-:W-:Y:S01]  /*48a0*/  F2FP.BF16.F32.PACK_AB R72, R38, R41 ;  /* 0x000000292648723e */ /* 0x004fe200000010ff */
[----:B------:R-:W-:Y:S01]  /*48b0*/  FADD.FTZ R38, R41, R38 ;  /* 0x0000002629267221 */ /* 0x000fe20000010000 */
[----:B------:R-:W-:Y:S01]  /*48c0*/  FADD.FTZ R43, R40, R43 ;  /* 0x0000002b282b7221 */ /* 0x000fe20000010000 */
[----:B-1----:R-:W-:Y:S01]  /*48d0*/  FMNMX.FTZ R135, R135, R2, !PT ;  /* 0x0000000287877209 */ /* 0x002fe20007810000 */
[----:B------:R-:W-:Y:S01]  /*48e0*/  FFMA.FTZ R149, R149, UR4, -R148 ;  /* 0x0000000495957c23 */ /* 0x000fe20008010894 */
[--C-:B------:R-:W-:Y:S01]  /*48f0*/  FFMA.FTZ R158, R158, UR4, -R155.reuse ;  /* 0x000000049e9e7c23 */ /* 0x100fe2000801089b */
[----:B------:R-:W-:Y:S01]  /*4900*/  FFMA.FTZ R154, R154, UR4, -R155 ;  /* 0x000000049a9a7c23 */ /* 0x000fe2000801089b */
[----:B------:R-:W-:Y:S01]  /*4910*/  MUFU.EX2 R37, R37 ;  /* 0x0000002500257308 */ /* 0x000fe20000000800 */
[----:B------:R-:W1:Y:S07]  /*4920*/  SHFL.BFLY PT, R2, R135, 0x1, 0x1f ;  /* 0x0c201f0087027f89 */ /* 0x000e6e00000e0000 */
[----:B------:R-:W2:Y:S01]  /*4930*/  MUFU.EX2 R42, R42 ;  /* 0x0000002a002a7308 */ /* 0x000ea20000000800 */
[----:B---3--:R-:W-:Y:S01]  /*4940*/  F2FP.BF16.F32.PACK_AB R74, R32, R39 ;  /* 0x00000027204a723e */ /* 0x008fe200000010ff */
[----:B------:R-:W-:-:S04]  /*4950*/  FADD.FTZ R39, R39, R38 ;  /* 0x0000002627277221 */ /* 0x000fc80000010000 */
[----:B------:R-:W-:Y:S02]  /*4960*/  FADD.FTZ R32, R32, R39 ;  /* 0x0000002720207221 */ /* 0x000fe40000010000 */
[----:B------:R-:W-:Y:S08]  /*4970*/  MUFU.EX2 R46, R46 ;  /* 0x0000002e002e7308 */ /* 0x000ff00000000800 */
[----:B------:R-:W3:Y:S01]  /*4980*/  MUFU.EX2 R33, R33 ;  /* 0x0000002100217308 */ /* 0x000ee20000000800 */
[----:B-1----:R-:W-:Y:S01]  /*4990*/  FMNMX.FTZ R135, R135, R2, !PT ;  /* 0x0000000287877209 */ /* 0x002fe20007810000 */
[----:B------:R-:W-:Y:S01]  /*49a0*/  FFMA.FTZ R2, R9, UR4, -R160 ;  /* 0x0000000409027c23 */ /* 0x000fe200080108a0 */
[----:B--2---:R-:W-:Y:S01]  /*49b0*/  F2FP.BF16.F32.PACK_AB R73, R42, R37 ;  /* 0x000000252a49723e */ /* 0x004fe200000010ff */
[----:B------:R-:W1:Y:S01]  /*49c0*/  LDSM.16.MT88.4 R8, [R188+0x6800] ;  /* 0x00680000bc08783b */ /* 0x000e620000004200 */
[C---:B------:R-:W-:Y:S01]  /*49d0*/  FSETP.NEU.FTZ.AND P0, PT, R135.reuse, -INF , PT ;  /* 0xff8000008700780b */ /* 0x040fe20003f1d000 */
[----:B------:R-:W-:Y:S01]  /*49e0*/  FMUL.FTZ R141, R135, UR4 ;  /* 0x00000004878d7c20 */ /* 0x000fe20008410000 */
[----:B------:R-:W-:Y:S01]  /*49f0*/  FADD.FTZ R37, R37, R42 ;  /* 0x0000002a25257221 */ /* 0x000fe20000010000 */
[----:B------:R-:W-:Y:S03]  /*4a00*/  MUFU.EX2 R35, R35 ;  /* 0x0000002300237308 */ /* 0x000fe60000000800 */
[----:B------:R-:W-:-:S05]  /*4a10*/  FSEL R141, R141, RZ, P0 ;  /* 0x000000ff8d8d7208 */ /* 0x000fca0000000000 */
[--C-:B------:R-:W-:Y:S01]  /*4a20*/  FFMA.FTZ R52, R120, UR4, -R141.reuse ;  /* 0x0000000478347c23 */ /* 0x100fe2000801088d */
[--C-:B------:R-:W-:Y:S01]  /*4a30*/  FFMA.FTZ R51, R28, UR4, -R141.reuse ;  /* 0x000000041c337c23 */ /* 0x100fe2000801088d */
[--C-:B------:R-:W-:Y:S01]  /*4a40*/  FFMA.FTZ R47, R30, UR4, -R141.reuse ;  /* 0x000000041e2f7c23 */ /* 0x100fe2000801088d */
[--C-:B------:R-:W-:Y:S01]  /*4a50*/  FFMA.FTZ R34, R34, UR4, -R141.reuse ;  /* 0x0000000422227c23 */ /* 0x100fe2000801088d */
[----:B------:R-:W2:Y:S01]  /*4a60*/  LDSM.16.MT88.4 R28, [R143+0x6800] ;  /* 0x006800008f1c783b */ /* 0x000ea20000004200 */
[----:B---3--:R-:W-:Y:S01]  /*4a70*/  F2FP.BF16.F32.PACK_AB R75, R33, R46 ;  /* 0x0000002e214b723e */ /* 0x008fe200000010ff */
[----:B------:R-:W-:Y:S01]  /*4a80*/  MUFU.EX2 R52, R52 ;  /* 0x0000003400347308 */ /* 0x000fe20000000800 */
[--C-:B------:R-:W-:Y:S01]  /*4a90*/  FFMA.FTZ R61, R60, UR4, -R141.reuse ;  /* 0x000000043c3d7c23 */ /* 0x100fe2000801088d */
[--C-:B------:R-:W-:Y:S01]  /*4aa0*/  FFMA.FTZ R60, R18, UR4, -R141.reuse ;  /* 0x00000004123c7c23 */ /* 0x100fe2000801088d */
[--C-:B------:R-:W-:Y:S01]  /*4ab0*/  FFMA.FTZ R62, R150, UR4, -R141.reuse ;  /* 0x00000004963e7c23 */ /* 0x100fe2000801088d */
[--C-:B------:R-:W-:Y:S01]  /*4ac0*/  FFMA.FTZ R63, R16, UR4, -R141.reuse ;  /* 0x00000004103f7c23 */ /* 0x100fe2000801088d */
[----:B------:R-:W-:Y:S01]  /*4ad0*/  FFMA.FTZ R150, R165, UR4, -R148 ;  /* 0x00000004a5967c23 */ /* 0x000fe20008010894 */
[----:B------:R-:W-:Y:S01]  /*4ae0*/  HMMA.16816.F32.BF16 R124, R72, R116, RZ ;  /* 0x00000074487c723c */ /* 0x000fe200000418ff */
[----:B------:R-:W3:Y:S01]  /*4af0*/  LDSM.16.MT88.4 R16, [R188+0x7000] ;  /* 0x00700000bc10783b */ /* 0x000ee20000004200 */
[----:B------:R-:W4:Y:S01]  /*4b00*/  MUFU.EX2 R51, R51 ;  /* 0x0000003300337308 */ /* 0x000f220000000800 */
[--C-:B------:R-:W-:Y:S01]  /*4b10*/  FFMA.FTZ R164, R164, UR4, -R141.reuse ;  /* 0x00000004a4a47c23 */ /* 0x100fe2000801088d */
[----:B------:R-:W-:Y:S01]  /*4b20*/  FFMA.FTZ R166, R166, UR4, -R141 ;  /* 0x00000004a6a67c23 */ /* 0x000fe2000801088d */
[----:B------:R-:W-:Y:S01]  /*4b30*/  FADD.FTZ R46, R46, R37 ;  /* 0x000000252e2e7221 */ /* 0x000fe20000010000 */
[----:B------:R-:W-:-:S02]  /*4b40*/  FFMA.FTZ R162, R162, UR4, -R141 ;  /* 0x00000004a2a27c23 */ /* 0x000fc4000801088d */
[C---:B------:R-:W-:Y:S01]  /*4b50*/  HMMA.16816.F32.BF16 R108, R72.reuse, R100, RZ ;  /* 0x00000064486c723c */ /* 0x040fe200000418ff */
[----:B------:R-:W-:Y:S01]  /*4b60*/  FADD.FTZ R46, R33, R46 ;  /* 0x0000002e212e7221 */ /* 0x000fe20000010000 */
[----:B------:R-:W-:Y:S06]  /*4b70*/  MUFU.EX2 R47, R47 ;  /* 0x0000002f002f7308 */ /* 0x000fec0000000800 */
[----:B------:R-:W-:Y:S02]  /*4b80*/  HMMA.16816.F32.BF16 R92, R72, R84, RZ ;  /* 0x00000054485c723c */ /* 0x000fe400000418ff */
[----:B------:R-:W5:Y:S01]  /*4b90*/  MUFU.EX2 R34, R34 ;  /* 0x0000002200227308 */ /* 0x000f620000000800 */
[----:B----4-:R-:W-:Y:S01]  /*4ba0*/  F2FP.BF16.F32.PACK_AB R69, R51, R52 ;  /* 0x000000343345723e */ /* 0x010fe200000010ff */
[----:B------:R-:W-:-:S04]  /*4bb0*/  FADD.FTZ R52, R52, R51 ;  /* 0x0000003334347221 */ /* 0x000fc80000010000 */
[C---:B------:R-:W-:Y:S02]  /*4bc0*/  HMMA.16816.F32.BF16 R76, R72.reuse, R4, RZ ;  /* 0x00000004484c723c */ /* 0x040fe400000418ff */
[----:B------:R-:W4:Y:S06]  /*4bd0*/  MUFU.EX2 R0, R0 ;  /* 0x0000000000007308 */ /* 0x000f2c0000000800 */
[----:B------:R-:W-:Y:S02]  /*4be0*/  HMMA.16816.F32.BF16 R120, R72, R118, RZ ;  /* 0x000000764878723c */ /* 0x000fe400000418ff */
[----:B------:R-:W-:Y:S01]  /*4bf0*/  MUFU.EX2 R44, R44 ;  /* 0x0000002c002c7308 */ /* 0x000fe20000000800 */
[----:B-----5:R-:W-:Y:S01]  /*4c00*/  F2FP.BF16.F32.PACK_AB R71, R34, R47 ;  /* 0x0000002f2247723e */ /* 0x020fe200000010ff */
[----:B------:R-:W-:-:S04]  /*4c10*/  FADD.FTZ R47, R47, R52 ;  /* 0x000000342f2f7221 */ /* 0x000fc80000010000 */
[C---:B------:R-:W-:Y:S01]  /*4c20*/  HMMA.16816.F32.BF16 R104, R72.reuse, R102, RZ ;  /* 0x000000664868723c */ /* 0x040fe200000418ff */
[----:B------:R-:W-:Y:S01]  /*4c30*/  FADD.FTZ R34, R34, R47 ;  /* 0x0000002f22227221 */ /* 0x000fe20000010000 */
[----:B------:R-:W-:Y:S06]  /*4c40*/  MUFU.EX2 R45, R45 ;  /* 0x0000002d002d7308 */ /* 0x000fec0000000800 */
[C---:B------:R-:W-:Y:S02]  /*4c50*/  HMMA.16816.F32.BF16 R88, R72.reuse, R86, RZ ;  /* 0x000000564858723c */ /* 0x040fe400000418ff */
[----:B------:R-:W-:Y:S06]  /*4c60*/  MUFU.EX2 R55, R55 ;  /* 0x0000003700377308 */ /* 0x000fec0000000800 */
[----:B------:R-:W-:Y:S02]  /*4c70*/  HMMA.16816.F32.BF16 R72, R72, R6, RZ ;  /* 0x000000064848723c */ /* 0x000fe400000418ff */
[----:B------:R-:W5:Y:S06]  /*4c80*/  MUFU.EX2 R50, R50 ;  /* 0x0000003200327308 */ /* 0x000f6c0000000800 */
[C---:B------:R-:W-:Y:S02]  /*4c90*/  HMMA.16816.F32.BF16 R128, R68.reuse, R116, RZ ;  /* 0x000000744480723c */ /* 0x040fe400000418ff */
[----:B------:R-:W-:Y:S06]  /*4ca0*/  MUFU.EX2 R53, R53 ;  /* 0x0000003500357308 */ /* 0x000fec0000000800 */
[C---:B------:R-:W-:Y:S02]  /*4cb0*/  HMMA.16816.F32.BF16 R112, R68.reuse, R100, RZ ;  /* 0x000000644470723c */ /* 0x040fe400000418ff */
[----:B------:R-:W1:Y:S06]  /*4cc0*/  MUFU.EX2 R54, R54 ;  /* 0x0000003600367308 */ /* 0x000e6c0000000800 */
[C---:B------:R-:W-:Y:S02]  /*4cd0*/  HMMA.16816.F32.BF16 R96, R68.reuse, R84, RZ ;  /* 0x000000544460723c */ /* 0x040fe400000418ff */
[----:B------:R-:W-:Y:S06]  /*4ce0*/  MUFU.EX2 R2, R2 ;  /* 0x0000000200027308 */ /* 0x000fec0000000800 */
[C---:B------:R-:W-:Y:S02]  /*4cf0*/  HMMA.16816.F32.BF16 R116, R68.reuse, R118, RZ ;  /* 0x000000764474723c */ /* 0x040fe400000418ff */
[----:B------:R-:W-:Y:S06]  /*4d00*/  MUFU.EX2 R57, R57 ;  /* 0x0000003900397308 */ /* 0x000fec0000000800 */
[C---:B------:R-:W-:Y:S02]  /*4d10*/  HMMA.16816.F32.BF16 R100, R68.reuse, R102, RZ ;  /* 0x000000664464723c */ /* 0x040fe400000418ff */
[----:B------:R-:W-:Y:S06]  /*4d20*/  MUFU.EX2 R61, R61 ;  /* 0x0000003d003d7308 */ /* 0x000fec0000000800 */
[C---:B------:R-:W-:Y:S02]  /*4d30*/  HMMA.16816.F32.BF16 R84, R68.reuse, R86, RZ ;  /* 0x000000564454723c */ /* 0x040fe400000418ff */
[----:B------:R-:W3:Y:S06]  /*4d40*/  MUFU.EX2 R60, R60 ;  /* 0x0000003c003c7308 */ /* 0x000eec0000000800 */
[----:B------:R-:W-:Y:S01]  /*4d50*/  HMMA.16816.F32.BF16 R80, R68, R4, RZ ;  /* 0x000000044450723c */ /* 0x000fe200000418ff */
[----:B----4-:R-:W-:Y:S01]  /*4d60*/  F2FP.BF16.F32.PACK_AB R4, R0, R35 ;  /* 0x000000230004723e */ /* 0x010fe200000010ff */
[----:B------:R-:W-:Y:S01]  /*4d70*/  MUFU.EX2 R62, R62 ;  /* 0x0000003e003e7308 */ /* 0x000fe20000000800 */
[----:B-----5:R-:W-:Y:S01]  /*4d80*/  F2FP.BF16.F32.PACK_AB R5, R50, R55 ;  /* 0x000000373205723e */ /* 0x020fe200000010ff */
[----:B------:R-:W-:Y:S01]  /*4d90*/  FADD.FTZ R35, R35, R32 ;  /* 0x0000002023237221 */ /* 0x000fe20000010000 */
[----:B------:R-:W-:-:S03]  /*4da0*/  FADD.FTZ R55, R55, R46 ;  /* 0x0000002e37377221 */ /* 0x000fc60000010000 */
[----:B------:R-:W-:Y:S01]  /*4db0*/  HMMA.16816.F32.BF16 R68, R68, R6, RZ ;  /* 0x000000064444723c */ /* 0x000fe200000418ff */
[----:B------:R-:W-:Y:S01]  /*4dc0*/  F2FP.BF16.F32.PACK_AB R6, R45, R44 ;  /* 0x0000002c2d06723e */ /* 0x000fe200000010ff */
[----:B------:R-:W4:Y:S01]  /*4dd0*/  MUFU.EX2 R63, R63 ;  /* 0x0000003f003f7308 */ /* 0x000f220000000800 */
[----:B-1----:R-:W-:Y:S01]  /*4de0*/  F2FP.BF16.F32.PACK_AB R7, R54, R53 ;  /* 0x000000353607723e */ /* 0x002fe200000010ff */
        /* <DEDUP_REMOVED lines=9> */
[----:B------:R-:W1:Y:S07]  /*4e80*/  MUFU.EX2 R64, R64 ;  /* 0x0000004000407308 */ /* 0x000e6e0000000800 */
[C---:B--2---:R-:W-:Y:S01]  /*4e90*/  HMMA.16816.F32.BF16 R92, R4.reuse, R28, R92 ;  /* 0x0000001c045c723c */ /* 0x044fe2000004185c */
[----:B------:R-:W-:Y:S07]  /*4ea0*/  MUFU.EX2 R137, R137 ;  /* 0x0000008900897308 */ /* 0x000fee0000000800 */
[C---:B------:R-:W-:Y:S01]  /*4eb0*/  HMMA.16816.F32.BF16 R76, R4.reuse, R20, R76 ;  /* 0x00000014044c723c */ /* 0x040fe2000004184c */
[----:B------:R-:W-:Y:S07]  /*4ec0*/  MUFU.EX2 R146, R146 ;  /* 0x0000009200927308 */ /* 0x000fee0000000800 */
[C---:B------:R-:W-:Y:S01]  /*4ed0*/  HMMA.16816.F32.BF16 R120, R4.reuse, R10, R120 ;  /* 0x0000000a0478723c */ /* 0x040fe20000041878 */
[----:B------:R-:W-:Y:S07]  /*4ee0*/  MUFU.EX2 R147, R147 ;  /* 0x0000009300937308 */ /* 0x000fee0000000800 */
[C---:B------:R-:W-:Y:S01]  /*4ef0*/  HMMA.16816.F32.BF16 R104, R4.reuse, R26, R104 ;  /* 0x0000001a0468723c */ /* 0x040fe20000041868 */
[----:B------:R-:W-:Y:S07]  /*4f00*/  MUFU.EX2 R150, R150 ;  /* 0x0000009600967308 */ /* 0x000fee0000000800 */
[C---:B------:R-:W-:Y:S01]  /*4f10*/  HMMA.16816.F32.BF16 R88, R4.reuse, R30, R88 ;  /* 0x0000001e0458723c */ /* 0x040fe20000041858 */
[----:B------:R-:W-:Y:S07]  /*4f20*/  MUFU.EX2 R56, R56 ;  /* 0x0000003800387308 */ /* 0x000fee0000000800 */
[----:B------:R-:W-:Y:S01]  /*4f30*/  HMMA.16816.F32.BF16 R72, R4, R22, R72 ;  /* 0x000000160448723c */ /* 0x000fe20000041848 */
[----:B------:R-:W-:Y:S01]  /*4f40*/  F2FP.BF16.F32.PACK_AB R4, R3, R36 ;  /* 0x000000240304723e */ /* 0x000fe200000010ff */
[----:B------:R-:W-:Y:S01]  /*4f50*/  MUFU.EX2 R59, R59 ;  /* 0x0000003b003b7308 */ /* 0x000fe20000000800 */
[----:B---3--:R-:W-:Y:S01]  /*4f60*/  F2FP.BF16.F32.PACK_AB R5, R60, R61 ;  /* 0x0000003d3c05723e */ /* 0x008fe200000010ff */
[----:B------:R-:W-:Y:S01]  /*4f70*/  FADD.FTZ R36, R36, R43 ;  /* 0x0000002b24247221 */ /* 0x000fe20000010000 */
[----:B------:R-:W-:Y:S01]  /*4f80*/  F2FP.BF16.F32.PACK_AB R6, R57, R2 ;  /* 0x000000023906723e */ /* 0x000fe200000010ff */
[----:B------:R-:W-:Y:S01]  /*4f90*/  FADD.FTZ R61, R61, R34 ;  /* 0x000000223d3d7221 */ /* 0x000fe20000010000 */
[----:B----4-:R-:W-:Y:S01]  /*4fa0*/  F2FP.BF16.F32.PACK_AB R7, R63, R62 ;  /* 0x0000003e3f07723e */ /* 0x010fe200000010ff */
[----:B------:R-:W-:-:S02]  /*4fb0*/  FADD.FTZ R3, R3, R36 ;  /* 0x0000002403037221 */ /* 0x000fc40000010000 */
[----:B------:R-:W-:Y:S01]  /*4fc0*/  MUFU.EX2 R58, R58 ;  /* 0x0000003a003a7308 */ /* 0x000fe20000000800 */
[----:B------:R-:W-:Y:S01]  /*4fd0*/  FADD.FTZ R61, R60, R61 ;  /* 0x0000003d3c3d7221 */ /* 0x000fe20000010000 */
[----:B------:R-:W-:Y:S02]  /*4fe0*/  FADD.FTZ R2, R2, R3 ;  /* 0x0000000302027221 */ /* 0x000fe40000010000 */
[C---:B------:R-:W-:Y:S01]  /*4ff0*/  HMMA.16816.F32.BF16 R96, R4.reuse, R28, R96 ;  /* 0x0000001c0460723c */ /* 0x040fe20000041860 */
[--C-:B------:R-:W-:Y:S01]  /*5000*/  FFMA.FTZ R28, R15, UR4, -R148.reuse ;  /* 0x000000040f1c7c23 */ /* 0x100fe20008010894 */
[--C-:B------:R-:W-:Y:S01]  /*5010*/  FFMA.FTZ R29, R13, UR4, -R148.reuse ;  /* 0x000000040d1d7c23 */ /* 0x100fe20008010894 */
[----:B------:R-:W-:Y:S01]  /*5020*/  FFMA.FTZ R148, R145, UR4, -R148 ;  /* 0x0000000491947c23 */ /* 0x000fe20008010894 */
[----:B------:R-:W2:Y:S01]  /*5030*/  LDSM.16.MT88.4 R12, [R184+0x7000] ;  /* 0x00700000b80c783b */ /* 0x000ea20000004200 */
[----:B------:R-:W-:Y:S01]  /*5040*/  MUFU.EX2 R65, R65 ;  /* 0x0000004100417308 */ /* 0x000fe20000000800 */
[----:B------:R-:W-:Y:S01]  /*5050*/  FADD.FTZ R62, R62, R61 ;  /* 0x0000003d3e3e7221 */ /* 0x000fe20000010000 */
[----:B------:R-:W-:Y:S01]  /*5060*/  FADD.FTZ R57, R57, R2 ;  /* 0x0000000239397221 */ /* 0x000fe20000010000 */
[----:B------:R-:W-:Y:S02]  /*5070*/  HMMA.16816.F32.BF16 R128, R4, R8, R128 ;  /* 0x000000080480723c */ /* 0x000fe40000041880 */
[----:B------:R-:W-:-:S03]  /*5080*/  FADD.FTZ R62, R63, R62 ;  /* 0x0000003e3f3e7221 */ /* 0x000fc60000010000 */
[----:B------:R-:W-:Y:S03]  /*5090*/  MUFU.EX2 R28, R28 ;  /* 0x0000001c001c7308 */ /* 0x000fe60000000800 */
[C---:B------:R-:W-:Y:S05]  /*50a0*/  HMMA.16816.F32.BF16 R112, R4.reuse, R24, R112 ;  /* 0x000000180470723c */ /* 0x040fea0000041870 */
[----:B------:R-:W3:Y:S03]  /*50b0*/  MUFU.EX2 R29, R29 ;  /* 0x0000001d001d7308 */ /* 0x000ee60000000800 */
[C---:B------:R-:W-:Y:S01]  /*50c0*/  HMMA.16816.F32.BF16 R116, R4.reuse, R10, R116 ;  /* 0x0000000a0474723c */ /* 0x040fe20000041874 */
[----:B------:R-:W4:Y:S04]  /*50d0*/  LDSM.16.MT88.4 R8, [R143+0x7000] ;  /* 0x007000008f08783b */ /* 0x000f280000004200 */
[----:B------:R-:W-:Y:S03]  /*50e0*/  MUFU.EX2 R164, R164 ;  /* 0x000000a400a47308 */ /* 0x000fe60000000800 */
[C---:B------:R-:W-:Y:S01]  /*50f0*/  HMMA.16816.F32.BF16 R100, R4.reuse, R26, R100 ;  /* 0x0000001a0464723c */ /* 0x040fe20000041864 */
[----:B------:R-:W5:Y:S04]  /*5100*/  LDSM.16.MT88.4 R24, [R142+0x7000] ;  /* 0x007000008e18783b */ /* 0x000f680000004200 */
[----:B------:R-:W-:Y:S03]  /*5110*/  MUFU.EX2 R166, R166 ;  /* 0x000000a600a67308 */ /* 0x000fe60000000800 */
[C---:B------:R-:W-:Y:S01]  /*5120*/  HMMA.16816.F32.BF16 R84, R4.reuse, R30, R84 ;  /* 0x0000001e0454723c */ /* 0x040fe20000041854 */
[--C-:B------:R-:W-:Y:S01]  /*5130*/  FFMA.FTZ R30, R163, UR4, -R160.reuse ;  /* 0x00000004a31e7c23 */ /* 0x100fe200080108a0 */
[--C-:B------:R-:W-:Y:S01]  /*5140*/  FFMA.FTZ R31, R161, UR4, -R160.reuse ;  /* 0x00000004a11f7c23 */ /* 0x100fe200080108a0 */
[----:B------:R-:W-:Y:S01]  /*5150*/  FFMA.FTZ R160, R159, UR4, -R160 ;  /* 0x000000049fa07c23 */ /* 0x000fe200080108a0 */
[--C-:B------:R-:W-:Y:S01]  /*5160*/  FFMA.FTZ R159, R170, UR4, -R141.reuse ;  /* 0x00000004aa9f7c23 */ /* 0x100fe2000801088d */
[----:B------:R-:W-:Y:S01]  /*5170*/  FFMA.FTZ R161, R168, UR4, -R141 ;  /* 0x00000004a8a17c23 */ /* 0x000fe2000801088d */
[----:B------:R-:W-:Y:S01]  /*5180*/  FFMA.FTZ R163, R156, UR4, -R155 ;  /* 0x000000049ca37c23 */ /* 0x000fe2000801089b */
[----:B------:R-:W-:Y:S01]  /*5190*/  MUFU.EX2 R158, R158 ;  /* 0x0000009e009e7308 */ /* 0x000fe20000000800 */
[C---:B------:R-:W-:Y:S07]  /*51a0*/  HMMA.16816.F32.BF16 R80, R4.reuse, R20, R80 ;  /* 0x000000140450723c */ /* 0x040fee0000041850 */
[----:B------:R-:W5:Y:S01]  /*51b0*/  MUFU.EX2 R159, R159 ;  /* 0x0000009f009f7308 */ /* 0x000f620000000800 */
[----:B------:R-:W-:Y:S01]  /*51c0*/  HMMA.16816.F32.BF16 R68, R4, R22, R68 ;  /* 0x000000160444723c */ /* 0x000fe20000041844 */
[----:B-1----:R-:W-:Y:S01]  /*51d0*/  F2FP.BF16.F32.PACK_AB R4, R64, R67 ;  /* 0x000000434004723e */ /* 0x002fe200000010ff */
[----:B------:R-:W1:Y:S01]  /*51e0*/  LDSM.16.MT88.4 R20, [R188+0x7800] ;  /* 0x00780000bc14783b */ /* 0x000e620000004200 */
[----:B---3--:R-:W-:Y:S01]  /*51f0*/  F2FP.BF16.F32.PACK_AB R5, R29, R28 ;  /* 0x0000001c1d05723e */ /* 0x008fe200000010ff */
[----:B------:R-:W-:Y:S01]  /*5200*/  FADD.FTZ R67, R67, R44 ;  /* 0x0000002c43437221 */ /* 0x000fe20000010000 */
[----:B------:R-:W-:Y:S01]  /*5210*/  F2FP.BF16.F32.PACK_AB R6, R146, R137 ;  /* 0x000000899206723e */ /* 0x000fe200000010ff */
[----:B------:R-:W-:Y:S01]  /*5220*/  FADD.FTZ R28, R28, R53 ;  /* 0x000000351c1c7221 */ /* 0x000fe20000010000 */
[----:B------:R-:W3:Y:S01]  /*5230*/  MUFU.EX2 R161, R161 ;  /* 0x000000a100a17308 */ /* 0x000ee20000000800 */
[----:B------:R-:W-:Y:S01]  /*5240*/  F2FP.BF16.F32.PACK_AB R7, R150, R147 ;  /* 0x000000939607723e */ /* 0x000fe200000010ff */
[----:B------:R-:W-:Y:S01]  /*5250*/  FADD.FTZ R64, R64, R67 ;  /* 0x0000004340407221 */ /* 0x000fe20000010000 */
[----:B------:R-:W-:-:S03]  /*5260*/  FADD.FTZ R28, R29, R28 ;  /* 0x0000001c1d1c7221 */ /* 0x000fc60000010000 */
[----:B------:R-:W-:Y:S01]  /*5270*/  FADD.FTZ R137, R137, R64 ;  /* 0x0000004089897221 */ /* 0x000fe20000010000 */
[----:B------:R-:W-:Y:S01]  /*5280*/  FADD.FTZ R147, R147, R28 ;  /* 0x0000001c93937221 */ /* 0x000fe20000010000 */
[----:B------:R-:W-:Y:S01]  /*5290*/  HMMA.16816.F32.BF16 R124, R4, R16, R124 ;  /* 0x00000010047c723c */ /* 0x000fe2000004187c */
[----:B------:R-:W1:Y:S01]  /*52a0*/  MUFU.EX2 R163, R163 ;  /* 0x000000a300a37308 */ /* 0x000e620000000800 */
[----:B------:R-:W-:Y:S01]  /*52b0*/  FADD.FTZ R137, R146, R137 ;  /* 0x0000008992897221 */ /* 0x000fe20000010000 */
[----:B------:R-:W-:-:S05]  /*52c0*/  FADD.FTZ R147, R150, R147 ;  /* 0x0000009396937221 */ /* 0x000fca0000010000 */
[C---:B--2---:R-:W-:Y:S01]  /*52d0*/  HMMA.16816.F32.BF16 R108, R4.reuse, R12, R108 ;  /* 0x0000000c046c723c */ /* 0x044fe2000004186c */
[----:B------:R-:W-:Y:S07]  /*52e0*/  MUFU.EX2 R154, R154 ;  /* 0x0000009a009a7308 */ /* 0x000fee0000000800 */
[C---:B----4-:R-:W-:Y:S01]  /*52f0*/  HMMA.16816.F32.BF16 R92, R4.reuse, R8, R92 ;  /* 0x00000008045c723c */ /* 0x050fe2000004185c */
[----:B------:R-:W-:Y:S07]  /*5300*/  MUFU.EX2 R221, R221 ;  /* 0x000000dd00dd7308 */ /* 0x000fee0000000800 */
[C---:B-----5:R-:W-:Y:S01]  /*5310*/  HMMA.16816.F32.BF16 R76, R4.reuse, R24, R76 ;  /* 0x00000018044c723c */ /* 0x060fe2000004184c */
[----:B------:R-:W-:Y:S07]  /*5320*/  MUFU.EX2 R152, R152 ;  /* 0x0000009800987308 */ /* 0x000fee0000000800 */
[C---:B------:R-:W-:Y:S01]  /*5330*/  HMMA.16816.F32.BF16 R120, R4.reuse, R18, R120 ;  /* 0x000000120478723c */ /* 0x040fe20000041878 */
[----:B------:R-:W2:Y:S07]  /*5340*/  MUFU.EX2 R151, R151 ;  /* 0x0000009700977308 */ /* 0x000eae0000000800 */
[C---:B------:R-:W-:Y:S01]  /*5350*/  HMMA.16816.F32.BF16 R104, R4.reuse, R14, R104 ;  /* 0x0000000e0468723c */ /* 0x040fe20000041868 */
[----:B------:R-:W-:Y:S07]  /*5360*/  MUFU.EX2 R149, R149 ;  /* 0x0000009500957308 */ /* 0x000fee0000000800 */
[C---:B------:R-:W-:Y:S01]  /*5370*/  HMMA.16816.F32.BF16 R88, R4.reuse, R10, R88 ;  /* 0x0000000a0458723c */ /* 0x040fe20000041858 */
[----:B------:R-:W4:Y:S07]  /*5380*/  MUFU.EX2 R148, R148 ;  /* 0x0000009400947308 */ /* 0x000f2e0000000800 */
[----:B------:R-:W-:Y:S01]  /*5390*/  HMMA.16816.F32.BF16 R72, R4, R26, R72 ;  /* 0x0000001a0448723c */ /* 0x000fe20000041848 */
[----:B------:R-:W-:Y:S01]  /*53a0*/  F2FP.BF16.F32.PACK_AB R4, R59, R56 ;  /* 0x000000383b04723e */ /* 0x000fe200000010ff */
[----:B------:R-:W-:Y:S01]  /*53b0*/  MUFU.EX2 R30, R30 ;  /* 0x0000001e001e7308 */ /* 0x000fe20000000800 */
[----:B------:R-:W-:Y:S01]  /*53c0*/  F2FP.BF16.F32.PACK_AB R5, R164, R159 ;  /* 0x0000009fa405723e */ /* 0x000fe200000010ff */
[----:B------:R-:W-:Y:S01]  /*53d0*/  FADD.FTZ R56, R56, R57 ;  /* 0x0000003938387221 */ /* 0x000fe20000010000 */
[----:B------:R-:W-:Y:S01]  /*53e0*/  F2FP.BF16.F32.PACK_AB R6, R65, R58 ;  /* 0x0000003a4106723e */ /* 0x000fe200000010ff */
[----:B------:R-:W-:Y:S01]  /*53f0*/  FADD.FTZ R159, R159, R62 ;  /* 0x0000003e9f9f7221 */ /* 0x000fe20000010000 */
[----:B---3--:R-:W-:Y:S01]  /*5400*/  F2FP.BF16.F32.PACK_AB R7, R166, R161 ;  /* 0x000000a1a607723e */ /* 0x008fe200000010ff */
[----:B------:R-:W-:-:S02]  /*5410*/  FADD.FTZ R59, R59, R56 ;  /* 0x000000383b3b7221 */ /* 0x000fc40000010000 */
[----:B------:R-:W3:Y:S01]  /*5420*/  MUFU.EX2 R31, R31 ;  /* 0x0000001f001f7308 */ /* 0x000ee20000000800 */
[----:B------:R-:W-:Y:S01]  /*5430*/  FADD.FTZ R164, R164, R159 ;  /* 0x0000009fa4a47221 */ /* 0x000fe20000010000 */
[----:B------:R-:W-:Y:S02]  /*5440*/  FADD.FTZ R58, R58, R59 ;  /* 0x0000003b3a3a7221 */ /* 0x000fe40000010000 */
[----:B------:R-:W-:Y:S01]  /*5450*/  HMMA.16816.F32.BF16 R128, R4, R16, R128 ;  /* 0x000000100480723c */ /* 0x000fe20000041880 */
[----:B------:R-:W-:Y:S01]  /*5460*/  FADD.FTZ R161, R161, R164 ;  /* 0x000000a4a1a17221 */ /* 0x000fe20000010000 */
[----:B------:R-:W-:Y:S02]  /*5470*/  FADD.FTZ R65, R65, R58 ;  /* 0x0000003a41417221 */ /* 0x000fe40000010000 */
[----:B------:R-:W-:Y:S01]  /*5480*/  MUFU.EX2 R162, R162 ;  /* 0x000000a200a27308 */ /* 0x000fe20000000800 */
[----:B------:R-:W-:-:S03]  /*5490*/  FADD.FTZ R161, R166, R161 ;  /* 0x000000a1a6a17221 */ /* 0x000fc60000010000 */
[C---:B------:R-:W-:Y:S01]  /*54a0*/  HMMA.16816.F32.BF16 R116, R4.reuse, R18, R116 ;  /* 0x000000120474723c */ /* 0x040fe20000041874 */
[----:B------:R-:W5:Y:S03]  /*54b0*/  LDSM.16.MT88.4 R16, [R184+0x7800] ;  /* 0x00780000b810783b */ /* 0x000f660000004200 */
[----:B------:R-:W-:Y:S04]  /*54c0*/  MUFU.EX2 R157, R157 ;  /* 0x0000009d009d7308 */ /* 0x000fe80000000800 */
[C---:B------:R-:W-:Y:S04]  /*54d0*/  HMMA.16816.F32.BF16 R112, R4.reuse, R12, R112 ;  /* 0x0000000c0470723c */ /* 0x040fe80000041870 */
[----:B------:R-:W-:Y:S04]  /*54e0*/  MUFU.EX2 R160, R160 ;  /* 0x000000a000a07308 */ /* 0x000fe80000000800 */
[C---:B------:R-:W-:Y:S01]  /*54f0*/  HMMA.16816.F32.BF16 R100, R4.reuse, R14, R100 ;  /* 0x0000000e0464723c */ /* 0x040fe20000041864 */
[----:B------:R-:W3:Y:S07]  /*5500*/  LDSM.16.MT88.4 R12, [R143+0x7800] ;  /* 0x007800008f0c783b */ /* 0x000eee0000004200 */
[C---:B------:R-:W-:Y:S08]  /*5510*/  HMMA.16816.F32.BF16 R96, R4.reuse, R8, R96 ;  /* 0x000000080460723c */ /* 0x040ff00000041860 */
[C---:B------:R-:W-:Y:S01]  /*5520*/  HMMA.16816.F32.BF16 R84, R4.reuse, R10, R84 ;  /* 0x0000000a0454723c */ /* 0x040fe20000041854 */
[----:B------:R-:W3:Y:S07]  /*5530*/  LDSM.16.MT88.4 R8, [R142+0x7800] ;  /* 0x007800008e08783b */ /* 0x000eee0000004200 */
[----:B------:R-:W-:Y:S01]  /*5540*/  HMMA.16816.F32.BF16 R80, R4, R24, R80 ;  /* 0x000000180450723c */ /* 0x000fe20000041850 */
[--C-:B------:R-:W-:Y:S01]  /*5550*/  FFMA.FTZ R25, R144, UR4, -R141.reuse ;  /* 0x0000000490197c23 */ /* 0x100fe2000801088d */
[----:B------:R-:W-:-:S05]  /*5560*/  FFMA.FTZ R24, R140, UR4, -R141 ;  /* 0x000000048c187c23 */ /* 0x000fca000801088d */
[----:B------:R-:W3:Y:S01]  /*5570*/  MUFU.EX2 R25, R25 ;  /* 0x0000001900197308 */ /* 0x000ee20000000800 */
[----:B------:R-:W-:Y:S01]  /*5580*/  HMMA.16816.F32.BF16 R68, R4, R26, R68 ;  /* 0x0000001a0444723c */ /* 0x000fe20000041844 */
[----:B------:R-:W-:Y:S01]  /*5590*/  FFMA.FTZ R27, R66, UR4, -R141 ;  /* 0x00000004421b7c23 */ /* 0x000fe2000801088d */
[----:B-1----:R-:W-:Y:S01]  /*55a0*/  F2FP.BF16.F32.PACK_AB R4, R163, R158 ;  /* 0x0000009ea304723e */ /* 0x002fe200000010ff */
[----:B------:R-:W-:Y:S01]  /*55b0*/  FADD.FTZ R158, R158, R137 ;  /* 0x000000899e9e7221 */ /* 0x000fe20000010000 */
[----:B--2---:R-:W-:Y:S01]  /*55c0*/  F2FP.BF16.F32.PACK_AB R5, R151, R152 ;  /* 0x000000989705723e */ /* 0x004fe200000010ff */
[----:B------:R-:W-:Y:S01]  /*55d0*/  FADD.FTZ R152, R152, R147 ;  /* 0x0000009398987221 */ /* 0x000fe20000010000 */
[----:B------:R-:W-:Y:S01]  /*55e0*/  F2FP.BF16.F32.PACK_AB R6, R221, R154 ;  /* 0x0000009add06723e */ /* 0x000fe200000010ff */
[----:B------:R-:W-:Y:S01]  /*55f0*/  MUFU.EX2 R24, R24 ;  /* 0x0000001800187308 */ /* 0x000fe20000000800 */
[----:B----4-:R-:W-:Y:S01]  /*5600*/  F2FP.BF16.F32.PACK_AB R7, R148, R149 ;  /* 0x000000959407723e */ /* 0x010fe200000010ff */
[----:B------:R-:W-:Y:S01]  /*5610*/  FADD.FTZ R163, R163, R158 ;  /* 0x0000009ea3a37221 */ /* 0x000fe20000010000 */
[----:B------:R-:W-:-:S03]  /*5620*/  FADD.FTZ R152, R151, R152 ;  /* 0x0000009897987221 */ /* 0x000fc60000010000 */
[----:B------:R-:W-:Y:S01]  /*5630*/  FADD.FTZ R154, R154, R163 ;  /* 0x000000a39a9a7221 */ /* 0x000fe20000010000 */
[----:B------:R-:W-:Y:S01]  /*5640*/  FADD.FTZ R149, R149, R152 ;  /* 0x0000009895957221 */ /* 0x000fe20000010000 */
[----:B------:R-:W1:Y:S01]  /*5650*/  MUFU.EX2 R27, R27 ;  /* 0x0000001b001b7308 */ /* 0x000e620000000800 */
[----:B------:R-:W-:Y:S01]  /*5660*/  HMMA.16816.F32.BF16 R124, R4, R20, R124 ;  /* 0x00000014047c723c */ /* 0x000fe2000004187c */
[----:B------:R-:W-:Y:S01]  /*5670*/  FADD.FTZ R221, R221, R154 ;  /* 0x0000009adddd7221 */ /* 0x000fe20000010000 */
[----:B------:R-:W-:-:S06]  /*5680*/  FADD.FTZ R219, R148, R149 ;  /* 0x0000009594db7221 */ /* 0x000fcc0000010000 */
[C---:B------:R-:W-:Y:S08]  /*5690*/  HMMA.16816.F32.BF16 R120, R4.reuse, R22, R120 ;  /* 0x000000160478723c */ /* 0x040ff00000041878 */
[C---:B-----5:R-:W-:Y:S08]  /*56a0*/  HMMA.16816.F32.BF16 R108, R4.reuse, R16, R108 ;  /* 0x00000010046c723c */ /* 0x060ff0000004186c */
[C---:B------:R-:W-:Y:S08]  /*56b0*/  HMMA.16816.F32.BF16 R104, R4.reuse, R18, R104 ;  /* 0x000000120468723c */ /* 0x040ff00000041868 */
[C---:B---3--:R-:W-:Y:S08]  /*56c0*/  HMMA.16816.F32.BF16 R92, R4.reuse, R12, R92 ;  /* 0x0000000c045c723c */ /* 0x048ff0000004185c */
        /* <DEDUP_REMOVED lines=9> */
[----:B-1----:R-:W-:Y:S01]  /*5760*/  F2FP.BF16.F32.PACK_AB R7, R27, R24 ;  /* 0x000000181b07723e */ /* 0x002fe200000010ff */
[----:B------:R-:W-:-:S02]  /*5770*/  FADD.FTZ R25, R25, R162 ;  /* 0x000000a219197221 */ /* 0x000fc40000010000 */
[----:B------:R-:W-:Y:S02]  /*5780*/  FADD.FTZ R157, R157, R30 ;  /* 0x0000001e9d9d7221 */ /* 0x000fe40000010000 */
[----:B------:R-:W-:Y:S02]  /*5790*/  FADD.FTZ R24, R24, R25 ;  /* 0x0000001918187221 */ /* 0x000fe40000010000 */
[----:B------:R-:W-:Y:S01]  /*57a0*/  HMMA.16816.F32.BF16 R128, R4, R20, R128 ;  /* 0x000000140480723c */ /* 0x000fe20000041880 */
        /* <DEDUP_REMOVED lines=11> */
[C-C-:B------:R-:W-:Y:S01]  /*5860*/  SHF.L.U64.HI R213, R138.reuse, 0x4, R139.reuse ;  /* 0x000000048ad57819 */ /* 0x140fe2000001028b */
[C---:B------:R-:W-:Y:S01]  /*5870*/  IMAD.SHL.U32 R214, R138.reuse, 0x10, RZ ;  /* 0x000000108ad67824 */ /* 0x040fe200078e00ff */
[C---:B------:R-:W-:Y:S01]  /*5880*/  SHF.L.U64.HI R215, R138.reuse, 0x5, R139 ;  /* 0x000000058ad77819 */ /* 0x040fe2000001028b */
[----:B------:R-:W-:Y:S01]  /*5890*/  IMAD.SHL.U32 R216, R138, 0x20, RZ ;  /* 0x000000208ad87824 */ /* 0x000fe200078e00ff */
[----:B------:R-:W-:Y:S01]  /*58a0*/  LEA.HI.SX32 R217, R132, 0xfffffffe, 0x1a ;  /* 0xfffffffe84d97811 */ /* 0x000fe200078fd2ff */
[----:B------:R-:W-:Y:S01]  /*58b0*/  IMAD.MOV.U32 R3, RZ, RZ, R134 ;  /* 0x000000ffff037224 */ /* 0x000fe200078e0086 */
[----:B------:R-:W-:Y:S01]  /*58c0*/  MOV R0, R133 ;  /* 0x0000008500007202 */ /* 0x000fe20000000f00 */
[----:B------:R-:W-:Y:S01]  /*58d0*/  IMAD.MOV.U32 R141, RZ, RZ, R136 ;  /* 0x000000ffff8d7224 */ /* 0x000fe200078e0088 */
[----:B------:R-:W-:Y:S01]  /*58e0*/  MOV R2, R135 ;  /* 0x0000008700027202 */ /* 0x000fe20000000f00 */
[----:B------:R-:W1:Y:S01]  /*58f0*/  LDCU UR8, c[0x0][0x50c] ;  /* 0x0000a180ff0877ac */ /* 0x000e620008000800 */
[----:B------:R-:W2:Y:S01]  /*5900*/  LDCU UR4, c[0x0][0x45c] ;  /* 0x00008b80ff0477ac */ /* 0x000ea20008000800 */
[----:B------:R-:W3:Y:S01]  /*5910*/  LDCU.64 UR6, c[0x0][0x3c0] ;  /* 0x00007800ff0677ac */ /* 0x000ee20008000a00 */
[----:B------:R-:W-:Y:S05]  /*5920*/  BRA `(.L_x_1295) ;  /* 0x0000000000747947 */ /* 0x000fea0003800000 */
.L_x_1297:
[----:B------:R-:W1:Y:S01]  /*5930*/  LDC.64 R4, c[0x0][0x3b8] ;  /* 0x0000ee00ff047b82 */ /* 0x000e620000000a00 */
[----:B------:R-:W-:Y:S01]  /*5940*/  VIADD R19, R217, 0xffffffff ;  /* 0xffffffffd9137836 */ /* 0x000fe20000000000 */
[C---:B-1----:R-:W-:Y:S03]  /*5950*/  SHF.L.U64.HI R8, R4.reuse, 0x4, R5 ;  /* 0x0000000404087819 */ /* 0x042fe60000010205 */
[C---:B------:R-:W-:Y:S04]  /*5960*/  IMAD.WIDE.U32 R20, R19.reuse, R4, RZ ;  /* 0x0000000413147225 */ /* 0x040fe800078e00ff */
[----:B------:R-:W-:Y:S01]  /*5970*/  IMAD.SHL.U32 R6, R4, 0x10, RZ ;  /* 0x0000001004067824 */ /* 0x000fe200078e00ff */
[C---:B------:R-:W-:Y:S01]  /*5980*/  LEA R28, P2, R20.reuse, R207, 0x7 ;  /* 0x000000cf141c7211 */ /* 0x040fe200078438ff */
        /* <DEDUP_REMOVED lines=10> */
[C---:B------:R-:W-:Y:S01]  /*5a30*/  LEA R20, P2, R23.reuse, R207, 0x1 ;  /* 0x000000cf17147211 */ /* 0x040fe200078408ff */
[----:B------:R-:W-:Y:S01]  /*5a40*/  IMAD.X R19, R8, 0x1, R21, P0 ;  /* 0x0000000108137824 */ /* 0x000fe200000e0615 */
        /* <DEDUP_REMOVED lines=11> */
.L_x_1295:
[----:B------:R-:W-:Y:S04]  /*5b00*/  DEPBAR.LE SB0, 0x0 ;  /* 0x000080000000791a */ /* 0x000fe80000000000 */
[----:B------:R-:W-:Y:S01]  /*5b10*/  BAR.SYNC.DEFER_BLOCKING 0x0 ;  /* 0x0000000000007b1d */ /* 0x000fe20000010000 */
[C---:B---3--:R-:W-:Y:S04]  /*5b20*/  IMAD.WIDE.U32 R232, R217.reuse, UR6, RZ ;  /* 0x00000006d9e87c25 */ /* 0x048fe8000f8e00ff */
[----:B------:R-:W-:Y:S01]  /*5b30*/  IMAD R136, R217, UR7, R233 ;  /* 0x00000007d9887c24 */ /* 0x000fe2000f8e02e9 */
[C---:B------:R-:W-:Y:S02]  /*5b40*/  LEA R230, P3, R232.reuse, R205, 0x7 ;  /* 0x000000cde8e67211 */ /* 0x040fe400078638ff */
[CC--:B------:R-:W-:Y:S02]  /*5b50*/  LEA R137, P0, R232.reuse, R214.reuse, 0x6 ;  /* 0x000000d6e8897211 */ /* 0x0c0fe400078030ff */
[C-C-:B------:R-:W-:Y:S02]  /*5b60*/  LEA.HI.X R231, R232.reuse, R203, R136.reuse, 0x7, P3 ;  /* 0x000000cbe8e77211 */ /* 0x140fe400018f3c88 */
[----:B------:R-:W-:Y:S02]  /*5b70*/  LEA.HI.X R138, R232, R213, R136, 0x6, P0 ;  /* 0x000000d5e88a7211 */ /* 0x000fe400000f3488 */
[C---:B------:R-:W-:Y:S02]  /*5b80*/  LEA R228, P2, R137.reuse, R205, 0x1 ;  /* 0x000000cd89e47211 */ /* 0x040fe400078408ff */
[C---:B------:R-:W-:Y:S02]  /*5b90*/  IADD3 R180, P1, PT, R137.reuse, R214, RZ ;  /* 0x000000d689b47210 */ /* 0x040fe40007f3e0ff */
[C---:B------:R-:W-:Y:S02]  /*5ba0*/  LEA.HI.X R229, R137.reuse, R203, R138, 0x1, P2 ;  /* 0x000000cb89e57211 */ /* 0x040fe400010f0c8a */
[----:B------:R-:W-:Y:S02]  /*5bb0*/  IADD3.X R140, PT, PT, R138, R213, RZ, P1, !PT ;  /* 0x000000d58a8c7210 */ /* 0x000fe40000ffe4ff */
[C---:B------:R-:W-:Y:S01]  /*5bc0*/  LEA R226, P1, R180.reuse, R205, 0x1 ;  /* 0x000000cdb4e27211 */ /* 0x040fe200078208ff */
[----:B------:R-:W-:Y:S01]  /*5bd0*/  @!PT LDS RZ, [RZ] ;  /* 0x00000000fffff984 */ /* 0x000fe20000000800 */
[----:B------:R-:W-:Y:S01]  /*5be0*/  @!PT LDS RZ, [RZ] ;  /* 0x00000000fffff984 */ /* 0x000fe20000000800 */
[----:B------:R-:W-:Y:S01]  /*5bf0*/  @!PT LDS RZ, [RZ] ;  /* 0x00000000fffff984 */ /* 0x000fe20000000800 */
[----:B------:R-:W-:Y:S01]  /*5c00*/  LDGSTS.E.BYPASS.LTC128B.128 [R211+0x6000], desc[UR14][R230.64] ;  /* 0x06000000e6d37fae */ /* 0x000fe2000b981a0e */
[----:B------:R-:W-:Y:S02]  /*5c10*/  IADD3 R220, P0, PT, R137, R216, RZ ;  /* 0x000000d889dc7210 */ /* 0x000fe40007f1e0ff */
[----:B------:R-:W-:Y:S02]  /*5c20*/  LEA.HI.X R227, R180, R203, R140, 0x1, P1 ;  /* 0x000000cbb4e37211 */ /* 0x000fe400008f0c8c */
[----:B------:R-:W-:Y:S02]  /*5c30*/  IADD3.X R182, PT, PT, R138, R215, RZ, P0, !PT ;  /* 0x000000d78ab67210 */ /* 0x000fe400007fe4ff */
[C---:B------:R-:W-:Y:S01]  /*5c40*/  LEA R224, P0, R220.reuse, R205, 0x1 ;  /* 0x000000cddce07211 */ /* 0x040fe200078008ff */
[----:B------:R-:W-:Y:S03]  /*5c50*/  LDGSTS.E.BYPASS.LTC128B.128 [R211+0x6800], desc[UR14][R228.64] ;  /* 0x06800000e4d37fae */ /* 0x000fe6000b981a0e */
[----:B------:R-:W-:Y:S02]  /*5c60*/  LEA.HI.X R225, R220, R203, R182, 0x1, P0 ;  /* 0x000000cbdce17211 */ /* 0x000fe400000f0cb6 */
[----:B------:R-:W-:Y:S03]  /*5c70*/  ISETP.NE.AND P0, PT, R217, RZ, PT ;  /* 0x000000ffd900720c */ /* 0x000fe60003f05270 */
[----:B------:R-:W-:Y:S08]  /*5c80*/  LDGSTS.E.BYPASS.LTC128B.128 [R211+0x7000], desc[UR14][R226.64] ;  /* 0x07000000e2d37fae */ /* 0x000ff0000b981a0e */
[----:B------:R3:W-:Y:S08]  /*5c90*/  LDGSTS.E.BYPASS.LTC128B.128 [R211+0x7800], desc[UR14][R224.64] ;  /* 0x07800000e0d37fae */ /* 0x0007f0000b981a0e */
[----:B------:R-:W-:Y:S08]  /*5ca0*/  LDSM.16.M88.4 R132, [R193] ;  /* 0x00000000c184783b */ /* 0x000ff00000000200 */
[----:B------:R-:W4:Y:S08]  /*5cb0*/  LDSM.16.M88.4 R144, [R192+UR5+0x4000] ;  /* 0x00400005c090783b */ /* 0x000f300008000200 */
[----:B------:R-:W5:Y:S08]  /*5cc0*/  LDSM.16.M88.4 R148, [R193+0x2000] ;  /* 0x00200000c194783b */ /* 0x000f700000000200 */
[----:B------:R-:W1:Y:S08]  /*5cd0*/  LDSM.16.M88.4 R152, [R192+UR5+0x4800] ;  /* 0x00480005c098783b */ /* 0x000e700008000200 */
[----:B------:R-:W2:Y:S08]  /*5ce0*/  LDSM.16.M88.4 R156, [R192+UR5+0x5000] ;  /* 0x00500005c09c783b */ /* 0x000eb00008000200 */
[----:B------:R-:W0:Y:S08]  /*5cf0*/  LDGDEPBAR ;  /* 0x00000000000079af */ /* 0x000e300000000000 */
[----:B------:R-:W3:Y:S08]  /*5d00*/  LDSM.16.M88.4 R160, [R192+UR5+0x5800] ;  /* 0x00580005c0a0783b */ /* 0x000ef00008000200 */
[----:B------:R-:W-:Y:S08]  /*5d10*/  LDSM.16.M88.4 R164, [R191] ;  /* 0x00000000bfa4783b */ /* 0x000ff00000000200 */
[----:B------:R-:W3:Y:S08]  /*5d20*/  LDSM.16.M88.4 R168, [R187+0x4000] ;  /* 0x00400000bba8783b */ /* 0x000ef00000000200 */
[----:B------:R-:W3:Y:S08]  /*5d30*/  LDSM.16.M88.4 R172, [R191+0x2000] ;  /* 0x00200000bfac783b */ /* 0x000ef00000000200 */
[----:B------:R-:W-:Y:S08]  /*5d40*/  LDSM.16.M88.4 R176, [R186+0x4800] ;  /* 0x00480000bab0783b */ /* 0x000ff00000000200 */
[----:B------:R-:W-:Y:S08]  /*5d50*/  LDSM.16.M88.4 R136, [R186+0x5000] ;  /* 0x00500000ba88783b */ /* 0x000ff00000000200 */
[----:B------:R-:W-:Y:S01]  /*5d60*/  LDSM.16.M88.4 R180, [R185+0x4000] ;  /* 0x00400000b9b4783b */ /* 0x000fe20000000200 */
[-C--:B----4-:R-:W-:Y:S08]  /*5d70*/  HMMA.16816.F32.BF16 R4, R132, R144.reuse, RZ ;  /* 0x000000908404723c */ /* 0x090ff000000418ff */
[C---:B-----5:R-:W-:Y:S08]  /*5d80*/  HMMA.16816.F32.BF16 R8, R148.reuse, R144, RZ ;  /* 0x000000909408723c */ /* 0x060ff000000418ff */
[-C--:B------:R-:W-:Y:S08]  /*5d90*/  HMMA.16816.F32.BF16 R12, R148, R146.reuse, RZ ;  /* 0x00000092940c723c */ /* 0x080ff000000418ff */
[C---:B------:R-:W-:Y:S01]  /*5da0*/  HMMA.16816.F32.BF16 R16, R132.reuse, R146, RZ ;  /* 0x000000928410723c */ /* 0x040fe200000418ff */
[----:B------:R-:W4:Y:S07]  /*5db0*/  LDSM.16.M88.4 R144, [R187+0x4800] ;  /* 0x00480000bb90783b */ /* 0x000f2e0000000200 */
[-C--:B-1----:R-:W-:Y:S08]  /*5dc0*/  HMMA.16816.F32.BF16 R20, R132, R152.reuse, RZ ;  /* 0x000000988414723c */ /* 0x082ff000000418ff */
[C---:B------:R-:W-:Y:S08]  /*5dd0*/  HMMA.16816.F32.BF16 R24, R148.reuse, R152, RZ ;  /* 0x000000989418723c */ /* 0x040ff000000418ff */
[-C--:B------:R-:W-:Y:S08]  /*5de0*/  HMMA.16816.F32.BF16 R28, R148, R154.reuse, RZ ;  /* 0x0000009a941c723c */ /* 0x080ff000000418ff */
[C---:B------:R-:W-:Y:S01]  /*5df0*/  HMMA.16816.F32.BF16 R32, R132.reuse, R154, RZ ;  /* 0x0000009a8420723c */ /* 0x040fe200000418ff */
[----:B------:R-:W-:Y:S07]  /*5e00*/  LDSM.16.M88.4 R152, [R190] ;  /* 0x00000000be98783b */ /* 0x000fee0000000200 */
[-C--:B--2---:R-:W-:Y:S08]  /*5e10*/  HMMA.16816.F32.BF16 R36, R132, R156.reuse, RZ ;  /* 0x0000009c8424723c */ /* 0x084ff000000418ff */
[C---:B------:R-:W-:Y:S08]  /*5e20*/  HMMA.16816.F32.BF16 R40, R148.reuse, R156, RZ ;  /* 0x0000009c9428723c */ /* 0x040ff000000418ff */
[-C--:B------:R-:W-:Y:S08]  /*5e30*/  HMMA.16816.F32.BF16 R44, R148, R158.reuse, RZ ;  /* 0x0000009e942c723c */ /* 0x080ff000000418ff */
[C---:B------:R-:W-:Y:S01]  /*5e40*/  HMMA.16816.F32.BF16 R48, R132.reuse, R158, RZ ;  /* 0x0000009e8430723c */ /* 0x040fe200000418ff */
[----:B------:R-:W-:Y:S07]  /*5e50*/  LDSM.16.M88.4 R156, [R186+0x4000] ;  /* 0x00400000ba9c783b */ /* 0x000fee0000000200 */
[-C--:B---3--:R-:W-:Y:S08]  /*5e60*/  HMMA.16816.F32.BF16 R52, R132, R160.reuse, RZ ;  /* 0x000000a08434723c */ /* 0x088ff000000418ff */
[C---:B------:R-:W-:Y:S08]  /*5e70*/  HMMA.16816.F32.BF16 R56, R148.reuse, R160, RZ ;  /* 0x000000a09438723c */ /* 0x040ff000000418ff */
[-C--:B------:R-:W-:Y:S01]  /*5e80*/  HMMA.16816.F32.BF16 R60, R148, R162.reuse, RZ ;  /* 0x000000a2943c723c */ /* 0x080fe200000418ff */
[----:B------:R-:W-:Y:S07]  /*5e90*/  LDSM.16.M88.4 R148, [R187+0x5800] ;  /* 0x00580000bb94783b */ /* 0x000fee0000000200 */
[----:B------:R-:W-:Y:S01]  /*5ea0*/  HMMA.16816.F32.BF16 R64, R132, R162, RZ ;  /* 0x000000a28440723c */ /* 0x000fe200000418ff */
[----:B------:R-:W1:Y:S07]  /*5eb0*/  LDSM.16.M88.4 R132, [R187+0x5000] ;  /* 0x00500000bb84783b */ /* 0x000e6e0000000200 */
[-C--:B------:R-:W-:Y:S01]  /*5ec0*/  HMMA.16816.F32.BF16 R4, R164, R168.reuse, R4 ;  /* 0x000000a8a404723c */ /* 0x080fe20000041804 */
[----:B------:R-:W2:Y:S07]  /*5ed0*/  LDSM.16.M88.4 R160, [R190+0x2000] ;  /* 0x00200000bea0783b */ /* 0x000eae0000000200 */
        /* <DEDUP_REMOVED lines=8> */
[----:B------:R-:W4:Y:S07]  /*5f60*/  LDSM.16.M88.4 R144, [R189] ;  /* 0x00000000bd90783b */ /* 0x000f2e0000000200 */
        /* <DEDUP_REMOVED lines=8> */
[----:B------:R-:W-:Y:S01]  /*5ff0*/  HMMA.16816.F32.BF16 R64, R164, R150, R64 ;  /* 0x00000096a440723c */ /* 0x000fe20000041840 */
[----:B------:R-:W-:Y:S07]  /*6000*/  LDSM.16.M88.4 R148, [R185+0x5000] ;  /* 0x00500000b994783b */ /* 0x000fee0000000200 */
[-C--:B------:R-:W-:Y:S08]  /*6010*/  HMMA.16816.F32.BF16 R4, R152, R156.reuse, R4 ;  /* 0x0000009c9804723c */ /* 0x080ff00000041804 */
[C---:B--2---:R-:W-:Y:S08]  /*6020*/  HMMA.16816.F32.BF16 R8, R160.reuse, R156, R8 ;  /* 0x0000009ca008723c */ /* 0x044ff00000041808 */
        /* <DEDUP_REMOVED lines=9> */
[C---:B------:R-:W-:Y:S01]  /*60c0*/  HMMA.16816.F32.BF16 R48, R152.reuse, R138, R48 ;  /* 0x0000008a9830723c */ /* 0x040fe20000041830 */
[----:B------:R-:W2:Y:S07]  /*60d0*/  LDSM.16.M88.4 R136, [R185+0x4800] ;  /* 0x00480000b988783b */ /* 0x000eae0000000200 */
[-C--:B---3--:R-:W-:Y:S08]  /*60e0*/  HMMA.16816.F32.BF16 R52, R152, R168.reuse, R52 ;  /* 0x000000a89834723c */ /* 0x088ff00000041834 */
[C---:B------:R-:W-:Y:S08]  /*60f0*/  HMMA.16816.F32.BF16 R56, R160.reuse, R168, R56 ;  /* 0x000000a8a038723c */ /* 0x040ff00000041838 */
[-C--:B------:R-:W-:Y:S08]  /*6100*/  HMMA.16816.F32.BF16 R60, R160, R170.reuse, R60 ;  /* 0x000000aaa03c723c */ /* 0x080ff0000004183c */
[----:B------:R-:W-:Y:S01]  /*6110*/  HMMA.16816.F32.BF16 R64, R152, R170, R64 ;  /* 0x000000aa9840723c */ /* 0x000fe20000041840 */
[----:B------:R-:W3:Y:S01]  /*6120*/  LDSM.16.M88.4 R152, [R185+0x5800] ;  /* 0x00580000b998783b */ /* 0x000ee20000000200 */
[----:B------:R-:W-:Y:S06]  /*6130*/  DEPBAR.LE SB0, 0x0 ;  /* 0x000080000000791a */ /* 0x000fec0000000000 */
[-C--:B----4-:R-:W-:Y:S01]  /*6140*/  HMMA.16816.F32.BF16 R4, R144, R180.reuse, R4 ;  /* 0x000000b49004723c */ /* 0x090fe20000041804 */
[----:B------:R-:W-:Y:S07]  /*6150*/  BAR.SYNC.DEFER_BLOCKING 0x0 ;  /* 0x0000000000007b1d */ /* 0x000fee0000010000 */
[C---:B-1----:R-:W-:Y:S08]  /*6160*/  HMMA.16816.F32.BF16 R8, R132.reuse, R180, R8 ;  /* 0x000000b48408723c */ /* 0x042ff00000041808 */
[-C--:B------:R-:W-:Y:S03]  /*6170*/  HMMA.16816.F32.BF16 R12, R132, R182.reuse, R12 ;  /* 0x000000b6840c723c */ /* 0x080fe6000004180c */
[----:B------:R-:W-:Y:S01]  /*6180*/  FMUL.FTZ R140, R4, UR8 ;  /* 0x00000008048c7c20 */ /* 0x000fe20008410000 */
[----:B------:R-:W-:Y:S01]  /*6190*/  FMUL.FTZ R220, R5, UR8 ;  /* 0x0000000805dc7c20 */ /* 0x000fe20008410000 */
[----:B------:R-:W-:Y:S01]  /*61a0*/  FMUL.FTZ R181, R6, UR8 ;  /* 0x0000000806b57c20 */ /* 0x000fe20008410000 */
[----:B------:R-:W-:Y:S01]  /*61b0*/  FMUL.FTZ R224, R7, UR8 ;  /* 0x0000000807e07c20 */ /* 0x000fe20008410000 */
[----:B------:R1:W-:Y:S01]  /*61c0*/  MUFU.TANH R169, R140 ;  /* 0x0000008c00a97308 */ /* 0x0003e20000002400 */
[C---:B------:R-:W-:Y:S04]  /*61d0*/  HMMA.16816.F32.BF16 R16, R144.reuse, R182, R16 ;  /* 0x000000b69010723c */ /* 0x040fe80000041810 */
[----:B------:R-:W-:Y:S01]  /*61e0*/  FMUL.FTZ R222, R9, UR8 ;  /* 0x0000000809de7c20 */ /* 0x000fe20008410000 */
[----:B------:R-:W-:Y:S04]  /*61f0*/  FMUL.FTZ R180, R8, UR8 ;  /* 0x0000000808b47c20 */ /* 0x000fe80008410000 */
[----:B------:R4:W5:Y:S01]  /*6200*/  MUFU.TANH R163, R220 ;  /* 0x000000dc00a37308 */ /* 0x0009620000002400 */
[-C--:B--2---:R-:W-:Y:S03]  /*6210*/  HMMA.16816.F32.BF16 R20, R144, R136.reuse, R20 ;  /* 0x000000889014723c */ /* 0x084fe60000041814 */
[----:B------:R-:W-:Y:S01]  /*6220*/  FMUL.FTZ R182, R15, UR8 ;  /* 0x000000080fb67c20 */ /* 0x000fe20008410000 */
[----:B------:R-:W-:Y:S05]  /*6230*/  FMUL.FTZ R183, R14, UR8 ;  /* 0x000000080eb77c20 */ /* 0x000fea0008410000 */
[----:B------:R2:W-:Y:S01]  /*6240*/  MUFU.TANH R162, R181 ;  /* 0x000000b500a27308 */ /* 0x0005e20000002400 */
[C---:B------:R-:W-:Y:S04]  /*6250*/  HMMA.16816.F32.BF16 R24, R132.reuse, R136, R24 ;  /* 0x000000888418723c */ /* 0x040fe80000041818 */
[----:B-1----:R-:W-:Y:S05]  /*6260*/  FMUL.FTZ R140, R12, UR8 ;  /* 0x000000080c8c7c20 */ /* 0x002fea0008410000 */
[----:B------:R1:W-:Y:S01]  /*6270*/  MUFU.TANH R174, R222 ;  /* 0x000000de00ae7308 */ /* 0x0003e20000002400 */
[-C--:B------:R-:W-:Y:S03]  /*6280*/  HMMA.16816.F32.BF16 R28, R132, R138.reuse, R28 ;  /* 0x0000008a841c723c */ /* 0x080fe6000004181c */
[----:B------:R-:W-:Y:S01]  /*6290*/  FMUL.FTZ R136, R23, UR8 ;  /* 0x0000000817887c20 */ /* 0x000fe20008410000 */
[----:B----4-:R-:W-:Y:S01]  /*62a0*/  FMUL.FTZ R220, R10, UR8 ;  /* 0x000000080adc7c20 */ /* 0x010fe20008410000 */
[----:B------:R-:W-:Y:S04]  /*62b0*/  FMUL.FTZ R137, R22, UR8 ;  /* 0x0000000816897c20 */ /* 0x000fe80008410000 */
[----:B------:R4:W-:Y:S01]  /*62c0*/  MUFU.TANH R178, R136 ;  /* 0x0000008800b27308 */ /* 0x0009e20000002400 */
[C---:B------:R-:W-:Y:S04]  /*62d0*/  HMMA.16816.F32.BF16 R32, R144.reuse, R138, R32 ;  /* 0x0000008a9020723c */ /* 0x040fe80000041820 */
[----:B--2---:R-:W-:Y:S01]  /*62e0*/  FMUL.FTZ R181, R11, UR8 ;  /* 0x000000080bb57c20 */ /* 0x004fe20008410000 */
[----:B------:R-:W-:Y:S01]  /*62f0*/  FMUL.FTZ R250, R24, UR8 ;  /* 0x0000000818fa7c20 */ /* 0x000fe20008410000 */
[----:B------:R-:W-:Y:S03]  /*6300*/  FMUL.FTZ R248, R25, UR8 ;  /* 0x0000000819f87c20 */ /* 0x000fe60008410000 */
[----:B------:R2:W5:Y:S01]  /*6310*/  MUFU.TANH R158, R224 ;  /* 0x000000e0009e7308 */ /* 0x0005620000002400 */
[-C--:B------:R-:W-:Y:S03]  /*6320*/  HMMA.16816.F32.BF16 R36, R144, R148.reuse, R36 ;  /* 0x000000949024723c */ /* 0x080fe60000041824 */
[----:B-1----:R-:W-:Y:S01]  /*6330*/  FMUL.FTZ R222, R17, UR8 ;  /* 0x0000000811de7c20 */ /* 0x002fe20008410000 */
[----:B------:R-:W-:Y:S01]  /*6340*/  FMUL.FTZ R246, R26, UR8 ;  /* 0x000000081af67c20 */ /* 0x000fe20008410000 */
[----:B------:R-:W-:Y:S01]  /*6350*/  FMUL.FTZ R244, R27, UR8 ;  /* 0x000000081bf47c20 */ /* 0x000fe20008410000 */
[----:B------:R-:W-:Y:S03]  /*6360*/  FMUL.FTZ R242, R28, UR8 ;  /* 0x000000081cf27c20 */ /* 0x000fe60008410000 */
[----:B------:R1:W5:Y:S01]  /*6370*/  MUFU.TANH R157, R180 ;  /* 0x000000b4009d7308 */ /* 0x0003620000002400 */
[C---:B------:R-:W-:Y:S04]  /*6380*/  HMMA.16816.F32.BF16 R40, R132.reuse, R148, R40 ;  /* 0x000000948428723c */ /* 0x040fe80000041828 */
[----:B----4-:R-:W-:Y:S01]  /*6390*/  FMUL.FTZ R136, R32, UR8 ;  /* 0x0000000820887c20 */ /* 0x010fe20008410000 */
[----:B------:R-:W-:Y:S01]  /*63a0*/  FMUL.FTZ R139, R33, UR8 ;  /* 0x00000008218b7c20 */ /* 0x000fe20008410000 */
[----:B------:R-:W-:Y:S03]  /*63b0*/  FMUL.FTZ R252, R35, UR8 ;  /* 0x0000000823fc7c20 */ /* 0x000fe60008410000 */
[----:B------:R4:W-:Y:S01]  /*63c0*/  MUFU.TANH R9, R220 ;  /* 0x000000dc00097308 */ /* 0x0009e20000002400 */
[-C--:B------:R-:W-:Y:S03]  /*63d0*/  HMMA.16816.F32.BF16 R44, R132, R150.reuse, R44 ;  /* 0x00000096842c723c */ /* 0x080fe6000004182c */
[----:B--2---:R-:W-:Y:S01]  /*63e0*/  FMUL.FTZ R224, R13, UR8 ;  /* 0x000000080de07c20 */ /* 0x004fe20008410000 */
[----:B------:R-:W-:Y:S01]  /*63f0*/  FMUL.FTZ R249, R36, UR8 ;  /* 0x0000000824f97c20 */ /* 0x000fe20008410000 */
[----:B------:R-:W-:Y:S01]  /*6400*/  FMUL.FTZ R251, R37, UR8 ;  /* 0x0000000825fb7c20 */ /* 0x000fe20008410000 */
[----:B------:R-:W-:Y:S03]  /*6410*/  FMUL.FTZ R138, R34, UR8 ;  /* 0x00000008228a7c20 */ /* 0x000fe60008410000 */
[----:B------:R2:W-:Y:S01]  /*6420*/  MUFU.TANH R173, R136 ;  /* 0x0000008800ad7308 */ /* 0x0005e20000002400 */
[C---:B------:R-:W-:Y:S04]  /*6430*/  HMMA.16816.F32.BF16 R48, R144.reuse, R150, R48 ;  /* 0x000000969030723c */ /* 0x040fe80000041830 */
[----:B-1----:R-:W-:Y:S01]  /*6440*/  FMUL.FTZ R180, R16, UR8 ;  /* 0x0000000810b47c20 */ /* 0x002fe20008410000 */
[----:B------:R-:W-:Y:S01]  /*6450*/  FMUL.FTZ R230, R38, UR8 ;  /* 0x0000000826e67c20 */ /* 0x000fe20008410000 */
[----:B------:R-:W-:Y:S03]  /*6460*/  FMUL.FTZ R228, R39, UR8 ;  /* 0x0000000827e47c20 */ /* 0x000fe60008410000 */
[----:B------:R1:W5:Y:S01]  /*6470*/  MUFU.TANH R7, R181 ;  /* 0x000000b500077308 */ /* 0x0003620000002400 */
[-C--:B---3--:R-:W-:Y:S03]  /*6480*/  HMMA.16816.F32.BF16 R52, R144, R152.reuse, R52 ;  /* 0x000000989034723c */ /* 0x088fe60000041834 */
[----:B----4-:R-:W-:Y:S01]  /*6490*/  FMUL.FTZ R220, R18, UR8 ;  /* 0x0000000812dc7c20 */ /* 0x010fe20008410000 */
[----:B------:R-:W-:Y:S01]  /*64a0*/  FMUL.FTZ R240, R29, UR8 ;  /* 0x000000081df07c20 */ /* 0x000fe20008410000 */
[----:B------:R-:W-:Y:S01]  /*64b0*/  FMUL.FTZ R238, R31, UR8 ;  /* 0x000000081fee7c20 */ /* 0x000fe20008410000 */
[----:B------:R-:W-:Y:S03]  /*64c0*/  FMUL.FTZ R247, R40, UR8 ;  /* 0x0000000828f77c20 */ /* 0x000fe60008410000 */
[----:B------:R3:W-:Y:S01]  /*64d0*/  MUFU.TANH R161, R140 ;  /* 0x0000008c00a17308 */ /* 0x0007e20000002400 */
[C---:B------:R-:W-:Y:S04]  /*64e0*/  HMMA.16816.F32.BF16 R56, R132.reuse, R152, R56 ;  /* 0x000000988438723c */ /* 0x040fe80000041838 */
[----:B--2---:R-:W-:Y:S01]  /*64f0*/  FMUL.FTZ R136, R48, UR8 ;  /* 0x0000000830887c20 */ /* 0x004fe20008410000 */
[----:B------:R-:W-:Y:S01]  /*6500*/  FMUL.FTZ R236, R49, UR8 ;  /* 0x0000000831ec7c20 */ /* 0x000fe20008410000 */
[----:B------:R-:W-:Y:S03]  /*6510*/  FMUL.FTZ R234, R50, UR8 ;  /* 0x0000000832ea7c20 */ /* 0x000fe60008410000 */
[----:B------:R2:W-:Y:S01]  /*6520*/  MUFU.TANH R11, R182 ;  /* 0x000000b6000b7308 */ /* 0x0005e20000002400 */
[-C--:B------:R-:W-:Y:S03]  /*6530*/  HMMA.16816.F32.BF16 R60, R132, R154.reuse, R60 ;  /* 0x0000009a843c723c */ /* 0x080fe6000004183c */
[----:B-1----:R-:W-:Y:S01]  /*6540*/  FMUL.FTZ R181, R19, UR8 ;  /* 0x0000000813b57c20 */ /* 0x002fe20008410000 */
[----:B------:R-:W-:Y:S01]  /*6550*/  FMUL.FTZ R232, R51, UR8 ;  /* 0x0000000833e87c20 */ /* 0x000fe20008410000 */
[----:B------:R-:W-:Y:S01]  /*6560*/  FMUL.FTZ R227, R52, UR8 ;  /* 0x0000000834e37c20 */ /* 0x000fe20008410000 */
[----:B------:R-:W-:Y:S03]  /*6570*/  FMUL.FTZ R243, R41, UR8 ;  /* 0x0000000829f37c20 */ /* 0x000fe60008410000 */
[----:B------:R5:W-:Y:S01]  /*6580*/  MUFU.TANH R177, R136 ;  /* 0x0000008800b17308 */ /* 0x000be20000002400 */
[----:B---3--:R-:W-:Y:S01]  /*6590*/  FMUL.FTZ R140, R20, UR8 ;  /* 0x00000008148c7c20 */ /* 0x008fe20008410000 */
[----:B------:R-:W-:Y:S04]  /*65a0*/  HMMA.16816.F32.BF16 R64, R144, R154, R64 ;  /* 0x0000009a9040723c */ /* 0x000fe80000041840 */
[----:B------:R-:W-:Y:S01]  /*65b0*/  FMUL.FTZ R245, R42, UR8 ;  /* 0x000000082af57c20 */ /* 0x000fe20008410000 */
[----:B------:R-:W-:Y:S03]  /*65c0*/  FMUL.FTZ R241, R43, UR8 ;  /* 0x000000082bf17c20 */ /* 0x000fe60008410000 */
[----:B------:R1:W-:Y:S01]  /*65d0*/  MUFU.TANH R15, R222 ;  /* 0x000000de000f7308 */ /* 0x0003e20000002400 */
[----:B--2---:R-:W-:Y:S01]  /*65e0*/  FMUL.FTZ R182, R21, UR8 ;  /* 0x0000000815b67c20 */ /* 0x004fe20008410000 */
[----:B------:R-:W-:Y:S01]  /*65f0*/  FMUL.FTZ R239, R44, UR8 ;  /* 0x000000082cef7c20 */ /* 0x000fe20008410000 */
[----:B------:R-:W-:Y:S01]  /*6600*/  FMUL.FTZ R235, R45, UR8 ;  /* 0x000000082deb7c20 */ /* 0x000fe20008410000 */
[----:B------:R-:W-:Y:S01]  /*6610*/  FMUL.FTZ R231, R46, UR8 ;  /* 0x000000082ee77c20 */ /* 0x000fe20008410000 */
[----:B------:R-:W-:Y:S01]  /*6620*/  FMUL.FTZ R233, R47, UR8 ;  /* 0x000000082fe97c20 */ /* 0x000fe20008410000 */
[----:B------:R-:W-:Y:S01]  /*6630*/  FMUL.FTZ R225, R54, UR8 ;  /* 0x0000000836e17c20 */ /* 0x000fe20008410000 */
[----:B------:R-:W-:Y:S03]  /*6640*/  FMUL.FTZ R62, R62, UR8 ;  /* 0x000000083e3e7c20 */ /* 0x000fe60008410000 */
[----:B------:R2:W3:Y:S01]  /*6650*/  MUFU.TANH R10, R224 ;  /* 0x000000e0000a7308 */ /* 0x0004e20000002400 */
[----:B-----5:R-:W-:Y:S01]  /*6660*/  FMNMX3.FTZ R136, R141, R169, R163, !PT ;  /* 0x000000a98d887276 */ /* 0x020fe200078100a3 */
[----:B------:R-:W-:Y:S01]  /*6670*/  FMUL.FTZ R63, R63, UR8 ;  /* 0x000000083f3f7c20 */ /* 0x000fe20008410000 */
[----:B------:R-:W-:Y:S01]  /*6680*/  FMNMX3.FTZ R25, R2, R162, R158, !PT ;  /* 0x000000a202197276 */ /* 0x000fe2000781009e */
[----:B------:R-:W-:Y:S01]  /*6690*/  FMUL.FTZ R237, R64, UR8 ;  /* 0x0000000840ed7c20 */ /* 0x000fe20008410000 */
[----:B------:R-:W-:Y:S01]  /*66a0*/  FMUL.FTZ R226, R65, UR8 ;  /* 0x0000000841e27c20 */ /* 0x000fe20008410000 */
[----:B------:R-:W-:Y:S04]  /*66b0*/  FMUL.FTZ R229, R66, UR8 ;  /* 0x0000000842e57c20 */ /* 0x000fe80008410000 */
[----:B------:R4:W5:Y:S01]  /*66c0*/  MUFU.TANH R13, R183 ;  /* 0x000000b7000d7308 */ /* 0x0009620000002400 */
[----:B-1----:R-:W-:Y:S01]  /*66d0*/  FMUL.FTZ R222, R53, UR8 ;  /* 0x0000000835de7c20 */ /* 0x002fe20008410000 */
[----:B------:R-:W-:Y:S02]  /*66e0*/  FMNMX3.FTZ R19, R3, R157, R174, !PT ;  /* 0x0000009d03137276 */ /* 0x000fe400078100ae */
[----:B------:R-:W-:Y:S06]  /*66f0*/  FMNMX3.FTZ R22, R0, R9, R7, !PT ;  /* 0x0000000900167276 */ /* 0x000fec0007810007 */
[----:B------:R1:W1:Y:S01]  /*6700*/  MUFU.TANH R14, R180 ;  /* 0x000000b4000e7308 */ /* 0x0002620000002400 */
[----:B--2---:R-:W-:Y:S01]  /*6710*/  FMUL.FTZ R224, R67, UR8 ;  /* 0x0000000843e07c20 */ /* 0x004fe20008410000 */
[----:B---3--:R-:W-:Y:S08]  /*6720*/  FMNMX3.FTZ R19, R19, R161, R10, !PT ;  /* 0x000000a113137276 */ /* 0x008ff0000781000a */
[----:B------:R2:W-:Y:S01]  /*6730*/  MUFU.TANH R17, R220 ;  /* 0x000000dc00117308 */ /* 0x0005e20000002400 */
[----:B----4-:R-:W-:Y:S01]  /*6740*/  FMUL.FTZ R183, R56, UR8 ;  /* 0x0000000838b77c20 */ /* 0x010fe20008410000 */
[----:B-----5:R-:W-:Y:S08]  /*6750*/  FMNMX3.FTZ R21, R22, R13, R11, !PT ;  /* 0x0000000d16157276 */ /* 0x020ff0000781000b */
[----:B------:R3:W4:Y:S01]  /*6760*/  MUFU.TANH R18, R181 ;  /* 0x000000b500127308 */ /* 0x0007220000002400 */
[----:B-1----:R-:W-:Y:S01]  /*6770*/  FMUL.FTZ R180, R60, UR8 ;  /* 0x000000083cb47c20 */ /* 0x002fe20008410000 */
[----:B------:R-:W-:Y:S08]  /*6780*/  FMNMX3.FTZ R136, R136, R14, R15, !PT ;  /* 0x0000000e88887276 */ /* 0x000ff0000781000f */
[----:B------:R1:W-:Y:S01]  /*6790*/  MUFU.TANH R175, R140 ;  /* 0x0000008c00af7308 */ /* 0x0003e20000002400 */
[----:B--2---:R-:W-:Y:S09]  /*67a0*/  FMUL.FTZ R220, R55, UR8 ;  /* 0x0000000837dc7c20 */ /* 0x004ff20008410000 */
[----:B------:R2:W5:Y:S01]  /*67b0*/  MUFU.TANH R167, R182 ;  /* 0x000000b600a77308 */ /* 0x0005620000002400 */
[----:B---3--:R-:W-:Y:S01]  /*67c0*/  FMUL.FTZ R181, R61, UR8 ;  /* 0x000000083db57c20 */ /* 0x008fe20008410000 */
[----:B----4-:R-:W-:Y:S08]  /*67d0*/  FMNMX3.FTZ R25, R25, R17, R18, !PT ;  /* 0x0000001119197276 */ /* 0x010ff00007810012 */
[----:B------:R3:W4:Y:S01]  /*67e0*/  MUFU.TANH R166, R137 ;  /* 0x0000008900a67308 */ /* 0x0007220000002400 */
[----:B-1----:R-:W-:Y:S09]  /*67f0*/  FMUL.FTZ R140, R58, UR8 ;  /* 0x000000083a8c7c20 */ /* 0x002ff20008410000 */
[----:B------:R1:W1:Y:S01]  /*6800*/  MUFU.TANH R171, R139 ;  /* 0x0000008b00ab7308 */ /* 0x0002620000002400 */
[----:B--2---:R-:W-:Y:S01]  /*6810*/  FMUL.FTZ R182, R57, UR8 ;  /* 0x0000000839b67c20 */ /* 0x004fe20008410000 */
[----:B-----5:R-:W-:Y:S08]  /*6820*/  FMNMX3.FTZ R136, R136, R175, R167, !PT ;  /* 0x000000af88887276 */ /* 0x020ff000078100a7 */
[----:B------:R-:W-:Y:S01]  /*6830*/  MUFU.TANH R165, R138 ;  /* 0x0000008a00a57308 */ /* 0x000fe20000002400 */
[----:B---3--:R-:W-:Y:S01]  /*6840*/  FMUL.FTZ R137, R30, UR8 ;  /* 0x000000081e897c20 */ /* 0x008fe20008410000 */
[----:B----4-:R-:W-:Y:S08]  /*6850*/  FMNMX3.FTZ R25, R25, R166, R178, !PT ;  /* 0x000000a619197276 */ /* 0x010ff000078100b2 */
[----:B------:R-:W2:Y:S01]  /*6860*/  MUFU.TANH R252, R252 ;  /* 0x000000fc00fc7308 */ /* 0x000ea20000002400 */
[----:B-1----:R-:W-:Y:S01]  /*6870*/  FMUL.FTZ R139, R59, UR8 ;  /* 0x000000083b8b7c20 */ /* 0x002fe20008410000 */
[----:B------:R-:W-:Y:S08]  /*6880*/  FMNMX3.FTZ R136, R136, R173, R171, !PT ;  /* 0x000000ad88887276 */ /* 0x000ff000078100ab */
[----:B------:R-:W-:Y:S10]  /*6890*/  MUFU.TANH R249, R249 ;  /* 0x000000f900f97308 */ /* 0x000ff40000002400 */
[----:B------:R-:W1:Y:S01]  /*68a0*/  MUFU.TANH R251, R251 ;  /* 0x000000fb00fb7308 */ /* 0x000e620000002400 */
[----:B--2---:R-:W-:Y:S09]  /*68b0*/  FMNMX3.FTZ R25, R25, R165, R252, !PT ;  /* 0x000000a519197276 */ /* 0x004ff200078100fc */
[----:B------:R-:W-:Y:S10]  /*68c0*/  MUFU.TANH R250, R250 ;  /* 0x000000fa00fa7308 */ /* 0x000ff40000002400 */
[----:B------:R-:W2:Y:S01]  /*68d0*/  MUFU.TANH R248, R248 ;  /* 0x000000f800f87308 */ /* 0x000ea20000002400 */
[----:B-1----:R-:W-:Y:S09]  /*68e0*/  FMNMX3.FTZ R136, R136, R249, R251, !PT ;  /* 0x000000f988887276 */ /* 0x002ff200078100fb */
[----:B------:R-:W-:Y:S10]  /*68f0*/  MUFU.TANH R230, R230 ;  /* 0x000000e600e67308 */ /* 0x000ff40000002400 */
[----:B------:R-:W1:Y:S01]  /*6900*/  MUFU.TANH R228, R228 ;  /* 0x000000e400e47308 */ /* 0x000e620000002400 */
[----:B--2---:R-:W-:Y:S09]  /*6910*/  FMNMX3.FTZ R19, R19, R250, R248, !PT ;  /* 0x000000fa13137276 */ /* 0x004ff200078100f8 */
[----:B------:R-:W2:Y:S10]  /*6920*/  MUFU.TANH R236, R236 ;  /* 0x000000ec00ec7308 */ /* 0x000eb40000002400 */
[----:B------:R-:W-:Y:S01]  /*6930*/  MUFU.TANH R246, R246 ;  /* 0x000000f600f67308 */ /* 0x000fe20000002400 */
[----:B-1----:R-:W-:Y:S09]  /*6940*/  FMNMX3.FTZ R25, R25, R230, R228, !PT ;  /* 0x000000e619197276 */ /* 0x002ff200078100e4 */
[----:B------:R-:W1:Y:S01]  /*6950*/  MUFU.TANH R244, R244 ;  /* 0x000000f400f47308 */ /* 0x000e620000002400 */
[----:B--2---:R-:W-:Y:S09]  /*6960*/  FMNMX3.FTZ R136, R136, R177, R236, !PT ;  /* 0x000000b188887276 */ /* 0x004ff200078100ec */
[----:B------:R-:W-:Y:S10]  /*6970*/  MUFU.TANH R242, R242 ;  /* 0x000000f200f27308 */ /* 0x000ff40000002400 */
[----:B------:R-:W2:Y:S01]  /*6980*/  MUFU.TANH R240, R240 ;  /* 0x000000f000f07308 */ /* 0x000ea20000002400 */
[----:B-1----:R-:W-:Y:S09]  /*6990*/  FMNMX3.FTZ R22, R21, R246, R244, !PT ;  /* 0x000000f615167276 */ /* 0x002ff200078100f4 */
[----:B------:R-:W-:Y:S10]  /*69a0*/  MUFU.TANH R179, R137 ;  /* 0x0000008900b37308 */ /* 0x000ff40000002400 */
[----:B------:R-:W-:Y:S01]  /*69b0*/  MUFU.TANH R234, R234 ;  /* 0x000000ea00ea7308 */ /* 0x000fe20000002400 */
[----:B--2---:R-:W-:Y:S09]  /*69c0*/  FMNMX3.FTZ R26, R19, R242, R240, !PT ;  /* 0x000000f2131a7276 */ /* 0x004ff200078100f0 */
[----:B------:R-:W1:Y:S10]  /*69d0*/  MUFU.TANH R232, R232 ;  /* 0x000000e800e87308 */ /* 0x000e740000002400 */
[----:B------:R-:W-:Y:S10]  /*69e0*/  MUFU.TANH R227, R227 ;  /* 0x000000e300e37308 */ /* 0x000ff40000002400 */
[----:B------:R-:W2:Y:S01]  /*69f0*/  MUFU.TANH R222, R222 ;  /* 0x000000de00de7308 */ /* 0x000ea20000002400 */
[----:B-1----:R-:W-:Y:S09]  /*6a00*/  FMNMX3.FTZ R25, R25, R234, R232, !PT ;  /* 0x000000ea19197276 */ /* 0x002ff200078100e8 */
[----:B------:R-:W1:Y:S10]  /*6a10*/  MUFU.TANH R238, R238 ;  /* 0x000000ee00ee7308 */ /* 0x000e740000002400 */
[----:B------:R-:W-:Y:S01]  /*6a20*/  MUFU.TANH R247, R247 ;  /* 0x000000f700f77308 */ /* 0x000fe20000002400 */
[----:B--2---:R-:W-:Y:S09]  /*6a30*/  FMNMX3.FTZ R136, R136, R227, R222, !PT ;  /* 0x000000e388887276 */ /* 0x004ff200078100de */
[----:B------:R-:W2:Y:S01]  /*6a40*/  MUFU.TANH R243, R243 ;  /* 0x000000f300f37308 */ /* 0x000ea20000002400 */
[----:B-1----:R-:W-:Y:S09]  /*6a50*/  FMNMX3.FTZ R22, R22, R179, R238, !PT ;  /* 0x000000b316167276 */ /* 0x002ff200078100ee */
[----:B------:R-:W-:Y:S10]  /*6a60*/  MUFU.TANH R245, R245 ;  /* 0x000000f500f57308 */ /* 0x000ff40000002400 */
[----:B------:R-:W-:Y:S01]  /*6a70*/  MUFU.TANH R241, R241 ;  /* 0x000000f100f17308 */ /* 0x000fe20000002400 */
[----:B--2---:R-:W-:Y:S09]  /*6a80*/  FMNMX3.FTZ R26, R26, R247, R243, !PT ;  /* 0x000000f71a1a7276 */ /* 0x004ff200078100f3 */
[----:B------:R-:W-:Y:S10]  /*6a90*/  MUFU.TANH R239, R239 ;  /* 0x000000ef00ef7308 */ /* 0x000ff40000002400 */
[----:B------:R-:W-:Y:S10]  /*6aa0*/  MUFU.TANH R235, R235 ;  /* 0x000000eb00eb7308 */ /* 0x000ff40000002400 */
[----:B------:R-:W-:Y:S10]  /*6ab0*/  MUFU.TANH R231, R231 ;  /* 0x000000e700e77308 */ /* 0x000ff40000002400 */
[----:B------:R-:W-:Y:S10]  /*6ac0*/  MUFU.TANH R233, R233 ;  /* 0x000000e900e97308 */ /* 0x000ff40000002400 */
[----:B------:R-:W-:Y:S10]  /*6ad0*/  MUFU.TANH R225, R225 ;  /* 0x000000e100e17308 */ /* 0x000ff40000002400 */
[----:B------:R-:W1:Y:S10]  /*6ae0*/  MUFU.TANH R220, R220 ;  /* 0x000000dc00dc7308 */ /* 0x000e740000002400 */
[----:B------:R-:W-:Y:S10]  /*6af0*/  MUFU.TANH R183, R183 ;  /* 0x000000b700b77308 */ /* 0x000ff40000002400 */
[----:B------:R-:W-:Y:S01]  /*6b00*/  MUFU.TANH R182, R182 ;  /* 0x000000b600b67308 */ /* 0x000fe20000002400 */
[----:B-1----:R-:W-:Y:S09]  /*6b10*/  FMNMX3.FTZ R25, R25, R225, R220, !PT ;  /* 0x000000e119197276 */ /* 0x002ff200078100dc */
[----:B------:R-:W-:Y:S10]  /*6b20*/  MUFU.TANH R140, R140 ;  /* 0x0000008c008c7308 */ /* 0x000ff40000002400 */
[----:B------:R-:W-:Y:S10]  /*6b30*/  MUFU.TANH R139, R139 ;  /* 0x0000008b008b7308 */ /* 0x000ff40000002400 */
[----:B------:R-:W-:Y:S10]  /*6b40*/  MUFU.TANH R180, R180 ;  /* 0x000000b400b47308 */ /* 0x000ff40000002400 */
[----:B------:R-:W-:Y:S10]  /*6b50*/  MUFU.TANH R181, R181 ;  /* 0x000000b500b57308 */ /* 0x000ff40000002400 */
[----:B------:R-:W-:Y:S10]  /*6b60*/  MUFU.TANH R138, R62 ;  /* 0x0000003e008a7308 */ /* 0x000ff40000002400 */
[----:B------:R-:W-:Y:S10]  /*6b70*/  MUFU.TANH R137, R63 ;  /* 0x0000003f00897308 */ /* 0x000ff40000002400 */
[----:B------:R-:W-:Y:S10]  /*6b80*/  MUFU.TANH R237, R237 ;  /* 0x000000ed00ed7308 */ /* 0x000ff40000002400 */
[----:B------:R-:W1:Y:S10]  /*6b90*/  MUFU.TANH R226, R226 ;  /* 0x000000e200e27308 */ /* 0x000e740000002400 */
[----:B------:R-:W2:Y:S10]  /*6ba0*/  MUFU.TANH R229, R229 ;  /* 0x000000e500e57308 */ /* 0x000eb40000002400 */
[----:B------:R-:W3:Y:S01]  /*6bb0*/  MUFU.TANH R224, R224 ;  /* 0x000000e000e07308 */ /* 0x000ee20000002400 */
[----:B-1----:R-:W-:Y:S01]  /*6bc0*/  FMNMX3.FTZ R136, R136, R237, R226, !PT ;  /* 0x000000ed88887276 */ /* 0x002fe200078100e2 */
[----:B------:R-:W-:Y:S06]  /*6bd0*/  @P0 BRA `(.L_x_1297) ;  /* 0xffffffec00540947 */ /* 0x000fec000383ffff */
.L_x_1296:
[----:B-1----:R-:W1:Y:S01]  /*6be0*/  SHFL.BFLY PT, R21, R136, 0x2, 0x1f ;  /* 0x0c401f0088157f89 */ /* 0x002e6200000e0000 */
[----:B--23--:R-:W-:Y:S02]  /*6bf0*/  FMNMX3.FTZ R25, R25, R229, R224, !PT ;  /* 0x000000e519197276 */ /* 0x00cfe400078100e0 */
[----:B------:R-:W-:Y:S05]  /*6c00*/  FMNMX3.FTZ R4, R22, R245, R241, !PT ;  /* 0x000000f516047276 */ /* 0x000fea00078100f1 */
[----:B------:R-:W-:Y:S01]  /*6c10*/  LDSM.16.MT88.4 R36, [R184+0x6000] ;  /* 0x00600000b824783b */ /* 0x000fe20000004200 */
[----:B------:R-:W-:Y:S02]  /*6c20*/  FMNMX3.FTZ R5, R26, R239, R235, !PT ;  /* 0x000000ef1a057276 */ /* 0x000fe400078100eb */
[----:B------:R-:W-:Y:S02]  /*6c30*/  FMNMX3.FTZ R4, R4, R231, R233, !PT ;  /* 0x000000e704047276 */ /* 0x000fe400078100e9 */
[----:B------:R-:W-:Y:S02]  /*6c40*/  FMNMX3.FTZ R5, R5, R183, R182, !PT ;  /* 0x000000b705057276 */ /* 0x000fe400078100b6 */
[----:B------:R-:W-:Y:S01]  /*6c50*/  FMNMX3.FTZ R4, R4, R140, R139, !PT ;  /* 0x0000008c04047276 */ /* 0x000fe2000781008b */
[----:B------:R-:W2:Y:S01]  /*6c60*/  SHFL.BFLY PT, R16, R25, 0x2, 0x1f ;  /* 0x0c401f0019107f89 */ /* 0x000ea200000e0000 */
[----:B------:R-:W-:Y:S02]  /*6c70*/  FMNMX3.FTZ R6, R5, R180, R181, !PT ;  /* 0x000000b405067276 */ /* 0x000fe400078100b5 */
[----:B------:R-:W-:Y:S05]  /*6c80*/  FMNMX3.FTZ R8, R4, R138, R137, !PT ;  /* 0x0000008a04087276 */ /* 0x000fea0007810089 */
[----:B------:R-:W-:Y:S08]  /*6c90*/  LDSM.16.MT88.4 R52, [R143+0x6000] ;  /* 0x006000008f34783b */ /* 0x000ff00000004200 */
[----:B------:R-:W3:Y:S08]  /*6ca0*/  SHFL.BFLY PT, R23, R6, 0x2, 0x1f ;  /* 0x0c401f0006177f89 */ /* 0x000ef000000e0000 */
[----:B------:R-:W4:Y:S01]  /*6cb0*/  SHFL.BFLY PT, R5, R8, 0x2, 0x1f ;  /* 0x0c401f0008057f89 */ /* 0x000f2200000e0000 */
[----:B-1----:R-:W-:Y:S07]  /*6cc0*/  FMNMX.FTZ R21, R136, R21, !PT ;  /* 0x0000001588157209 */ /* 0x002fee0007810000 */
[----:B------:R-:W1:Y:S01]  /*6cd0*/  SHFL.BFLY PT, R136, R21, 0x1, 0x1f ;  /* 0x0c201f0015887f89 */ /* 0x000e6200000e0000 */
[----:B--2---:R-:W-:Y:S07]  /*6ce0*/  FMNMX.FTZ R12, R25, R16, !PT ;  /* 0x00000010190c7209 */ /* 0x004fee0007810000 */
[----:B------:R-:W2:Y:S01]  /*6cf0*/  SHFL.BFLY PT, R135, R12, 0x1, 0x1f ;  /* 0x0c201f000c877f89 */ /* 0x000ea200000e0000 */
[----:B---3--:R-:W-:Y:S02]  /*6d00*/  FMNMX.FTZ R19, R6, R23, !PT ;  /* 0x0000001706137209 */ /* 0x008fe40007810000 */
[----:B----4-:R-:W-:Y:S05]  /*6d10*/  FMNMX.FTZ R4, R8, R5, !PT ;  /* 0x0000000508047209 */ /* 0x010fea0007810000 */
[----:B------:R-:W3:Y:S08]  /*6d20*/  SHFL.BFLY PT, R134, R19, 0x1, 0x1f ;  /* 0x0c201f0013867f89 */ /* 0x000ef000000e0000 */
[----:B------:R-:W4:Y:S01]  /*6d30*/  SHFL.BFLY PT, R133, R4, 0x1, 0x1f ;  /* 0x0c201f0004857f89 */ /* 0x000f2200000e0000 */
[----:B-1----:R-:W-:Y:S07]  /*6d40*/  FMNMX.FTZ R136, R21, R136, !PT ;  /* 0x0000008815887209 */ /* 0x002fee0007810000 */
[----:B------:R-:W1:Y:S01]  /*6d50*/  LDSM.16.MT88.4 R20, [R188+0x6000] ;  /* 0x00600000bc14783b */ /* 0x000e620000004200 */
[C---:B------:R-:W-:Y:S01]  /*6d60*/  FSETP.NEU.FTZ.AND P0, PT, R136.reuse, -INF , PT ;  /* 0xff8000008800780b */ /* 0x040fe20003f1d000 */
[C---:B------:R-:W-:Y:S01]  /*6d70*/  FMUL.FTZ R170, R136.reuse, UR4 ;  /* 0x0000000488aa7c20 */ /* 0x040fe20008410000 */
[----:B------:R-:W-:Y:S01]  /*6d80*/  FADD.FTZ R6, -R136, R141 ;  /* 0x0000008d88067221 */ /* 0x000fe20000010100 */
[----:B--2---:R-:W-:Y:S03]  /*6d90*/  FMNMX.FTZ R135, R12, R135, !PT ;  /* 0x000000870c877209 */ /* 0x004fe60007810000 */
[----:B------:R-:W-:Y:S01]  /*6da0*/  FSEL R170, R170, RZ, P0 ;  /* 0x000000ffaaaa7208 */ /* 0x000fe20000000000 */
[----:B------:R-:W-:Y:S01]  /*6db0*/  FMUL.FTZ R132, R6, UR4 ;  /* 0x0000000406847c20 */ /* 0x000fe20008410000 */
[C---:B------:R-:W-:Y:S01]  /*6dc0*/  FMUL.FTZ R8, R135.reuse, UR4 ;  /* 0x0000000487087c20 */ /* 0x040fe20008410000 */
[C---:B------:R-:W-:Y:S01]  /*6dd0*/  FSETP.NEU.FTZ.AND P0, PT, R135.reuse, -INF , PT ;  /* 0xff8000008700780b */ /* 0x040fe20003f1d000 */
[----:B------:R-:W-:Y:S01]  /*6de0*/  FADD.FTZ R2, -R135, R2 ;  /* 0x0000000287027221 */ /* 0x000fe20000010100 */
[--C-:B------:R-:W-:Y:S01]  /*6df0*/  FFMA.FTZ R159, R169, UR4, -R170.reuse ;  /* 0x00000004a99f7c23 */ /* 0x100fe200080108aa */
[--C-:B------:R-:W-:Y:S01]  /*6e00*/  FFMA.FTZ R155, R163, UR4, -R170.reuse ;  /* 0x00000004a39b7c23 */ /* 0x100fe200080108aa */
[----:B------:R-:W2:Y:S01]  /*6e10*/  MUFU.EX2 R132, R132 ;  /* 0x0000008400847308 */ /* 0x000ea20000000800 */
[----:B------:R-:W-:Y:S01]  /*6e20*/  FSEL R169, R8, RZ, P0 ;  /* 0x000000ff08a97208 */ /* 0x000fe20000000000 */
[----:B------:R-:W-:Y:S01]  /*6e30*/  FMUL.FTZ R5, R2, UR4 ;  /* 0x0000000402057c20 */ /* 0x000fe20008410000 */
[----:B---3--:R-:W-:Y:S01]  /*6e40*/  FMNMX.FTZ R134, R19, R134, !PT ;  /* 0x0000008613867209 */ /* 0x008fe20007810000 */
[--C-:B------:R-:W-:Y:S01]  /*6e50*/  FFMA.FTZ R154, R14, UR4, -R170.reuse ;  /* 0x000000040e9a7c23 */ /* 0x100fe200080108aa */
[----:B------:R-:W-:Y:S01]  /*6e60*/  FFMA.FTZ R153, R15, UR4, -R170 ;  /* 0x000000040f997c23 */ /* 0x000fe200080108aa */
[----:B----4-:R-:W-:Y:S01]  /*6e70*/  FMNMX.FTZ R133, R4, R133, !PT ;  /* 0x0000008504857209 */ /* 0x010fe20007810000 */
[----:B------:R-:W-:Y:S03]  /*6e80*/  FFMA.FTZ R156, R162, UR4, -R169 ;  /* 0x00000004a29c7c23 */ /* 0x000fe600080108a9 */
[----:B------:R-:W-:Y:S01]  /*6e90*/  MUFU.EX2 R159, R159 ;  /* 0x0000009f009f7308 */ /* 0x000fe20000000800 */
[C---:B------:R-:W-:Y:S01]  /*6ea0*/  FMUL.FTZ R162, R134.reuse, UR4 ;  /* 0x0000000486a27c20 */ /* 0x040fe20008410000 */
[C---:B------:R-:W-:Y:S01]  /*6eb0*/  FSETP.NEU.FTZ.AND P0, PT, R134.reuse, -INF , PT ;  /* 0xff8000008600780b */ /* 0x040fe20003f1d000 */
[----:B------:R-:W-:Y:S01]  /*6ec0*/  FADD.FTZ R2, -R134, R3 ;  /* 0x0000000386027221 */ /* 0x000fe20000010100 */
[C---:B------:R-:W-:Y:S01]  /*6ed0*/  FADD.FTZ R0, -R133.reuse, R0 ;  /* 0x0000000085007221 */ /* 0x040fe20000010100 */
[--C-:B------:R-:W-:Y:S01]  /*6ee0*/  FFMA.FTZ R152, R158, UR4, -R169.reuse ;  /* 0x000000049e987c23 */ /* 0x100fe200080108a9 */
[----:B------:R-:W-:Y:S01]  /*6ef0*/  FSEL R162, R162, RZ, P0 ;  /* 0x000000ffa2a27208 */ /* 0x000fe20000000000 */
[C---:B------:R-:W-:Y:S03]  /*6f00*/  FMUL.FTZ R158, R133.reuse, UR4 ;  /* 0x00000004859e7c20 */ /* 0x040fe60008410000 */
[----:B------:R3:W4:Y:S01]  /*6f10*/  MUFU.EX2 R3, R5 ;  /* 0x0000000500037308 */ /* 0x0007220000000800 */
[----:B------:R-:W-:Y:S01]  /*6f20*/  FSETP.NEU.FTZ.AND P0, PT, R133, -INF , PT ;  /* 0xff8000008500780b */ /* 0x000fe20003f1d000 */
[--C-:B------:R-:W-:Y:S01]  /*6f30*/  FFMA.FTZ R151, R17, UR4, -R169.reuse ;  /* 0x0000000411977c23 */ /* 0x100fe200080108a9 */
[--C-:B------:R-:W-:Y:S01]  /*6f40*/  FFMA.FTZ R150, R18, UR4, -R169.reuse ;  /* 0x0000000412967c23 */ /* 0x100fe200080108a9 */
[----:B------:R-:W-:Y:S01]  /*6f50*/  FMUL.FTZ R4, R2, UR4 ;  /* 0x0000000402047c20 */ /* 0x000fe20008410000 */
[----:B------:R-:W-:Y:S01]  /*6f60*/  FMUL.FTZ R6, R0, UR4 ;  /* 0x0000000400067c20 */ /* 0x000fe20008410000 */
[----:B------:R-:W-:Y:S01]  /*6f70*/  FSEL R158, R158, RZ, P0 ;  /* 0x000000ff9e9e7208 */ /* 0x000fe20000000000 */
[C---:B--2---:R-:W-:Y:S03]  /*6f80*/  FMUL.FTZ R16, R132.reuse, R116 ;  /* 0x0000007484107220 */ /* 0x044fe60000410000 */
[----:B------:R2:W5:Y:S01]  /*6f90*/  MUFU.EX2 R2, R4 ;  /* 0x0000000400027308 */ /* 0x0005620000000800 */
[C---:B------:R-:W-:Y:S01]  /*6fa0*/  FMUL.FTZ R17, R132.reuse, R117 ;  /* 0x0000007584117220 */ /* 0x040fe20000410000 */
[C---:B------:R-:W-:Y:S01]  /*6fb0*/  FMUL.FTZ R32, R132.reuse, R100 ;  /* 0x0000006484207220 */ /* 0x040fe20000410000 */
[C---:B------:R-:W-:Y:S01]  /*6fc0*/  FMUL.FTZ R33, R132.reuse, R101 ;  /* 0x0000006584217220 */ /* 0x040fe20000410000 */
[C---:B------:R-:W-:Y:S01]  /*6fd0*/  FMUL.FTZ R48, R132.reuse, R84 ;  /* 0x0000005484307220 */ /* 0x040fe20000410000 */
[----:B------:R-:W-:Y:S01]  /*6fe0*/  FMUL.FTZ R49, R132, R85 ;  /* 0x0000005584317220 */ /* 0x000fe20000410000 */
[--C-:B------:R-:W-:Y:S01]  /*6ff0*/  FFMA.FTZ R147, R9, UR4, -R158.reuse ;  /* 0x0000000409937c23 */ /* 0x100fe2000801089e */
[----:B------:R-:W-:Y:S03]  /*7000*/  FFMA.FTZ R145, R7, UR4, -R158 ;  /* 0x0000000407917c23 */ /* 0x000fe6000801089e */
[----:B------:R1:W1:Y:S01]  /*7010*/  MUFU.EX2 R0, R6 ;  /* 0x0000000600007308 */ /* 0x0002620000000800 */
[----:B------:R-:W-:Y:S01]  /*7020*/  FFMA.FTZ R146, R10, UR4, -R162 ;  /* 0x000000040a927c23 */ /* 0x000fe200080108a2 */
[--C-:B------:R-:W-:Y:S01]  /*7030*/  FFMA.FTZ R144, R13, UR4, -R158.reuse ;  /* 0x000000040d907c23 */ /* 0x100fe2000801089e */
[----:B------:R-:W-:Y:S01]  /*7040*/  FFMA.FTZ R141, R11, UR4, -R158 ;  /* 0x000000040b8d7c23 */ /* 0x000fe2000801089e */
[--C-:B------:R-:W-:Y:S01]  /*7050*/  FFMA.FTZ R157, R157, UR4, -R162.reuse ;  /* 0x000000049d9d7c23 */ /* 0x100fe200080108a2 */
[--C-:B------:R-:W-:Y:S01]  /*7060*/  FFMA.FTZ R148, R174, UR4, -R162.reuse ;  /* 0x00000004ae947c23 */ /* 0x100fe200080108a2 */
[----:B------:R-:W-:Y:S01]  /*7070*/  FFMA.FTZ R149, R161, UR4, -R162 ;  /* 0x00000004a1957c23 */ /* 0x000fe200080108a2 */
[C---:B---3--:R-:W-:Y:S03]  /*7080*/  FMUL.FTZ R5, R132.reuse, R129 ;  /* 0x0000008184057220 */ /* 0x048fe60000410000 */
[----:B------:R-:W3:Y:S01]  /*7090*/  MUFU.EX2 R155, R155 ;  /* 0x0000009b009b7308 */ /* 0x000ee20000000800 */
[----:B--2---:R-:W-:Y:S01]  /*70a0*/  FMUL.FTZ R4, R132, R128 ;  /* 0x0000008084047220 */ /* 0x004fe20000410000 */
[C---:B----4-:R-:W-:Y:S01]  /*70b0*/  FMUL.FTZ R7, R3.reuse, R131 ;  /* 0x0000008303077220 */ /* 0x050fe20000410000 */
[C---:B-----5:R-:W-:Y:S01]  /*70c0*/  FMUL.FTZ R8, R2.reuse, R124 ;  /* 0x0000007c02087220 */ /* 0x060fe20000410000 */
[C---:B------:R-:W-:Y:S01]  /*70d0*/  FMUL.FTZ R9, R2.reuse, R125 ;  /* 0x0000007d02097220 */ /* 0x040fe20000410000 */
[C---:B------:R-:W-:Y:S01]  /*70e0*/  FMUL.FTZ R12, R2.reuse, R120 ;  /* 0x00000078020c7220 */ /* 0x040fe20000410000 */
[----:B------:R-:W-:Y:S01]  /*70f0*/  FMUL.FTZ R13, R2, R121 ;  /* 0x00000079020d7220 */ /* 0x000fe20000410000 */
[C---:B------:R-:W-:Y:S03]  /*7100*/  FMUL.FTZ R18, R3.reuse, R118 ;  /* 0x0000007603127220 */ /* 0x040fe60000410000 */
[----:B------:R-:W-:Y:S01]  /*7110*/  MUFU.EX2 R156, R156 ;  /* 0x0000009c009c7308 */ /* 0x000fe20000000800 */
[C---:B-1----:R-:W-:Y:S01]  /*7120*/  FMUL.FTZ R6, R3.reuse, R130 ;  /* 0x0000008203067220 */ /* 0x042fe20000410000 */
[C---:B------:R-:W-:Y:S01]  /*7130*/  FMUL.FTZ R10, R0.reuse, R126 ;  /* 0x0000007e000a7220 */ /* 0x040fe20000410000 */
[C---:B------:R-:W-:Y:S01]  /*7140*/  FMUL.FTZ R11, R0.reuse, R127 ;  /* 0x0000007f000b7220 */ /* 0x040fe20000410000 */
[C---:B------:R-:W-:Y:S01]  /*7150*/  FMUL.FTZ R14, R0.reuse, R122 ;  /* 0x0000007a000e7220 */ /* 0x040fe20000410000 */
[----:B------:R-:W-:Y:S01]  /*7160*/  FMUL.FTZ R15, R0, R123 ;  /* 0x0000007b000f7220 */ /* 0x000fe20000410000 */
[C---:B------:R-:W-:Y:S01]  /*7170*/  FMUL.FTZ R19, R3.reuse, R119 ;  /* 0x0000007703137220 */ /* 0x040fe20000410000 */
[----:B------:R-:W-:Y:S03]  /*7180*/  FMUL.FTZ R34, R3, R102 ;  /* 0x0000006603227220 */ /* 0x000fe60000410000 */
[----:B------:R-:W1:Y:S01]  /*7190*/  MUFU.EX2 R152, R152 ;  /* 0x0000009800987308 */ /* 0x000e620000000800 */
[----:B---3--:R-:W-:Y:S01]  /*71a0*/  F2FP.BF16.F32.PACK_AB R128, R155, R159 ;  /* 0x0000009f9b80723e */ /* 0x008fe200000010ff */
[----:B------:R-:W-:Y:S01]  /*71b0*/  LDSM.16.MT88.4 R116, [R188+0x7800] ;  /* 0x00780000bc74783b */ /* 0x000fe20000004200 */
[C---:B------:R-:W-:Y:S01]  /*71c0*/  FMUL.FTZ R35, R3.reuse, R103 ;  /* 0x0000006703237220 */ /* 0x040fe20000410000 */
[C---:B------:R-:W-:Y:S01]  /*71d0*/  FMUL.FTZ R50, R3.reuse, R86 ;  /* 0x0000005603327220 */ /* 0x040fe20000410000 */
[----:B------:R-:W-:Y:S01]  /*71e0*/  FMUL.FTZ R51, R3, R87 ;  /* 0x0000005703337220 */ /* 0x000fe20000410000 */
[C---:B------:R-:W-:Y:S01]  /*71f0*/  FMUL.FTZ R56, R2.reuse, R76 ;  /* 0x0000004c02387220 */ /* 0x040fe20000410000 */
[----:B------:R-:W-:Y:S03]  /*7200*/  FMUL.FTZ R57, R2, R77 ;  /* 0x0000004d02397220 */ /* 0x000fe60000410000 */
[----:B------:R-:W-:Y:S01]  /*7210*/  MUFU.EX2 R154, R154 ;  /* 0x0000009a009a7308 */ /* 0x000fe20000000800 */
[C---:B------:R-:W-:Y:S01]  /*7220*/  FMUL.FTZ R58, R0.reuse, R78 ;  /* 0x0000004e003a7220 */ /* 0x040fe20000410000 */
[----:B------:R-:W-:Y:S01]  /*7230*/  LDSM.16.MT88.4 R84, [R143+0x6800] ;  /* 0x006800008f54783b */ /* 0x000fe20000004200 */
[----:B------:R-:W-:Y:S01]  /*7240*/  FMUL.FTZ R59, R0, R79 ;  /* 0x0000004f003b7220 */ /* 0x000fe20000410000 */
[C---:B------:R-:W-:Y:S01]  /*7250*/  FMUL.FTZ R24, R2.reuse, R108 ;  /* 0x0000006c02187220 */ /* 0x040fe20000410000 */
[----:B------:R-:W-:Y:S01]  /*7260*/  FMUL.FTZ R25, R2, R109 ;  /* 0x0000006d02197220 */ /* 0x000fe20000410000 */
[C---:B------:R-:W-:Y:S01]  /*7270*/  FMUL.FTZ R26, R0.reuse, R110 ;  /* 0x0000006e001a7220 */ /* 0x040fe20000410000 */
[----:B------:R-:W-:Y:S03]  /*7280*/  FMUL.FTZ R27, R0, R111 ;  /* 0x0000006f001b7220 */ /* 0x000fe60000410000 */
[----:B------:R-:W2:Y:S01]  /*7290*/  MUFU.EX2 R153, R153 ;  /* 0x0000009900997308 */ /* 0x000ea20000000800 */
[----:B-1----:R-:W-:Y:S01]  /*72a0*/  F2FP.BF16.F32.PACK_AB R129, R152, R156 ;  /* 0x0000009c9881723e */ /* 0x002fe200000010ff */
[----:B------:R-:W-:Y:S01]  /*72b0*/  LDSM.16.MT88.4 R76, [R188+0x6800] ;  /* 0x00680000bc4c783b */ /* 0x000fe20000004200 */
[C---:B------:R-:W-:Y:S01]  /*72c0*/  FMUL.FTZ R28, R2.reuse, R104 ;  /* 0x00000068021c7220 */ /* 0x040fe20000410000 */
[----:B------:R-:W-:Y:S01]  /*72d0*/  FMUL.FTZ R29, R2, R105 ;  /* 0x00000069021d7220 */ /* 0x000fe20000410000 */
[C---:B------:R-:W-:Y:S01]  /*72e0*/  FMUL.FTZ R30, R0.reuse, R106 ;  /* 0x0000006a001e7220 */ /* 0x040fe20000410000 */
[----:B------:R-:W-:Y:S01]  /*72f0*/  FMUL.FTZ R31, R0, R107 ;  /* 0x0000006b001f7220 */ /* 0x000fe20000410000 */
[C---:B------:R-:W-:Y:S03]  /*7300*/  FMUL.FTZ R40, R2.reuse, R92 ;  /* 0x0000005c02287220 */ /* 0x040fe60000410000 */
[----:B------:R-:W-:Y:S01]  /*7310*/  MUFU.EX2 R151, R151 ;  /* 0x0000009700977308 */ /* 0x000fe20000000800 */
[----:B------:R-:W-:Y:S01]  /*7320*/  FMUL.FTZ R41, R2, R93 ;  /* 0x0000005d02297220 */ /* 0x000fe20000410000 */
[----:B------:R-:W-:Y:S01]  /*7330*/  LDSM.16.MT88.4 R100, [R184+0x7800] ;  /* 0x00780000b864783b */ /* 0x000fe20000004200 */
[C---:B------:R-:W-:Y:S01]  /*7340*/  FMUL.FTZ R42, R0.reuse, R94 ;  /* 0x0000005e002a7220 */ /* 0x040fe20000410000 */
[----:B------:R-:W-:Y:S01]  /*7350*/  FMUL.FTZ R43, R0, R95 ;  /* 0x0000005f002b7220 */ /* 0x000fe20000410000 */
[C---:B------:R-:W-:Y:S01]  /*7360*/  FMUL.FTZ R44, R2.reuse, R88 ;  /* 0x00000058022c7220 */ /* 0x040fe20000410000 */
[----:B------:R-:W-:Y:S01]  /*7370*/  FMUL.FTZ R45, R2, R89 ;  /* 0x00000059022d7220 */ /* 0x000fe20000410000 */
[C---:B------:R-:W-:Y:S03]  /*7380*/  FMUL.FTZ R46, R0.reuse, R90 ;  /* 0x0000005a002e7220 */ /* 0x040fe60000410000 */
[----:B------:R-:W1:Y:S01]  /*7390*/  MUFU.EX2 R150, R150 ;  /* 0x0000009600967308 */ /* 0x000e620000000800 */
[----:B--2---:R-:W-:Y:S01]  /*73a0*/  F2FP.BF16.F32.PACK_AB R130, R153, R154 ;  /* 0x0000009a9982723e */ /* 0x004fe200000010ff */
[----:B------:R-:W-:Y:S01]  /*73b0*/  FMUL.FTZ R47, R0, R91 ;  /* 0x0000005b002f7220 */ /* 0x000fe20000410000 */
[C---:B------:R-:W-:Y:S01]  /*73c0*/  FMUL.FTZ R60, R2.reuse, R72 ;  /* 0x00000048023c7220 */ /* 0x040fe20000410000 */
[----:B------:R-:W-:Y:S01]  /*73d0*/  FMUL.FTZ R61, R2, R73 ;  /* 0x00000049023d7220 */ /* 0x000fe20000410000 */
[C---:B------:R-:W-:Y:S01]  /*73e0*/  FMUL.FTZ R62, R0.reuse, R74 ;  /* 0x0000004a003e7220 */ /* 0x040fe20000410000 */
[----:B------:R-:W-:Y:S01]  /*73f0*/  FMUL.FTZ R63, R0, R75 ;  /* 0x0000004b003f7220 */ /* 0x000fe20000410000 */
[--C-:B------:R-:W-:Y:S03]  /*7400*/  FFMA.FTZ R171, R171, UR4, -R170.reuse ;  /* 0x00000004abab7c23 */ /* 0x100fe600080108aa */
[----:B------:R-:W-:Y:S01]  /*7410*/  MUFU.EX2 R157, R157 ;  /* 0x0000009d009d7308 */ /* 0x000fe20000000800 */
[--C-:B------:R-:W-:Y:S01]  /*7420*/  FFMA.FTZ R163, R167, UR4, -R170.reuse ;  /* 0x00000004a7a37c23 */ /* 0x100fe200080108aa */
[--C-:B------:R-:W-:Y:S01]  /*7430*/  FFMA.FTZ R167, R165, UR4, -R169.reuse ;  /* 0x00000004a5a77c23 */ /* 0x100fe200080108a9 */
[--C-:B------:R-:W-:Y:S01]  /*7440*/  FFMA.FTZ R161, R166, UR4, -R169.reuse ;  /* 0x00000004a6a17c23 */ /* 0x100fe200080108a9 */
[--C-:B------:R-:W-:Y:S01]  /*7450*/  FFMA.FTZ R160, R175, UR4, -R170.reuse ;  /* 0x00000004afa07c23 */ /* 0x100fe200080108aa */
[--C-:B------:R-:W-:Y:S01]  /*7460*/  FFMA.FTZ R164, R178, UR4, -R169.reuse ;  /* 0x00000004b2a47c23 */ /* 0x100fe200080108a9 */
[----:B------:R-:W-:Y:S01]  /*7470*/  FFMA.FTZ R166, R173, UR4, -R170 ;  /* 0x00000004ada67c23 */ /* 0x000fe200080108aa */
[--C-:B------:R-:W-:Y:S03]  /*7480*/  FFMA.FTZ R168, R252, UR4, -R169.reuse ;  /* 0x00000004fca87c23 */ /* 0x100fe600080108a9 */
[----:B------:R-:W2:Y:S01]  /*7490*/  MUFU.EX2 R148, R148 ;  /* 0x0000009400947308 */ /* 0x000ea20000000800 */
[----:B-1----:R-:W-:Y:S01]  /*74a0*/  F2FP.BF16.F32.PACK_AB R131, R150, R151 ;  /* 0x000000979683723e */ /* 0x002fe200000010ff */
[----:B------:R-:W-:Y:S01]  /*74b0*/  FFMA.FTZ R89, R248, UR4, -R162 ;  /* 0x00000004f8597c23 */ /* 0x000fe200080108a2 */
[--C-:B------:R-:W-:Y:S01]  /*74c0*/  FFMA.FTZ R90, R246, UR4, -R158.reuse ;  /* 0x00000004f65a7c23 */ /* 0x100fe2000801089e */
[----:B------:R-:W-:Y:S01]  /*74d0*/  FFMA.FTZ R91, R244, UR4, -R158 ;  /* 0x00000004f45b7c23 */ /* 0x000fe2000801089e */
[----:B------:R-:W-:Y:S01]  /*74e0*/  FFMA.FTZ R172, R240, UR4, -R162 ;  /* 0x00000004f0ac7c23 */ /* 0x000fe200080108a2 */
[--C-:B------:R-:W-:Y:S01]  /*74f0*/  FFMA.FTZ R173, R179, UR4, -R158.reuse ;  /* 0x00000004b3ad7c23 */ /* 0x100fe2000801089e */
[----:B------:R-:W-:Y:S01]  /*7500*/  FFMA.FTZ R174, R238, UR4, -R158 ;  /* 0x00000004eeae7c23 */ /* 0x000fe2000801089e */
[-C--:B------:R-:W-:Y:S02]  /*7510*/  HMMA.16816.F32.BF16 R4, R128, R20.reuse, R4 ;  /* 0x000000148004723c */ /* 0x080fe40000041804 */
[----:B------:R-:W-:Y:S03]  /*7520*/  MUFU.EX2 R147, R147 ;  /* 0x0000009300937308 */ /* 0x000fe60000000800 */
[----:B------:R-:W-:Y:S01]  /*7530*/  FFMA.FTZ R250, R250, UR4, -R162 ;  /* 0x00000004fafa7c23 */ /* 0x000fe200080108a2 */
[--C-:B------:R-:W-:Y:S01]  /*7540*/  FFMA.FTZ R175, R249, UR4, -R170.reuse ;  /* 0x00000004f9af7c23 */ /* 0x100fe200080108aa */
[--C-:B------:R-:W-:Y:S01]  /*7550*/  FFMA.FTZ R178, R230, UR4, -R169.reuse ;  /* 0x00000004e6b27c23 */ /* 0x100fe200080108a9 */
[--C-:B------:R-:W-:Y:S04]  /*7560*/  FFMA.FTZ R179, R228, UR4, -R169.reuse ;  /* 0x00000004e4b37c23 */ /* 0x100fe800080108a9 */
[----:B------:R-:W1:Y:S01]  /*7570*/  MUFU.EX2 R145, R145 ;  /* 0x0000009100917308 */ /* 0x000e620000000800 */
[----:B--2---:R-:W-:Y:S01]  /*7580*/  F2FP.BF16.F32.PACK_AB R64, R148, R157 ;  /* 0x0000009d9440723e */ /* 0x004fe200000010ff */
[--C-:B------:R-:W-:Y:S01]  /*7590*/  FFMA.FTZ R176, R251, UR4, -R170.reuse ;  /* 0x00000004fbb07c23 */ /* 0x100fe200080108aa */
[--C-:B------:R-:W-:Y:S01]  /*75a0*/  FFMA.FTZ R177, R177, UR4, -R170.reuse ;  /* 0x00000004b1b17c23 */ /* 0x100fe200080108aa */
[----:B------:R-:W-:Y:S01]  /*75b0*/  FFMA.FTZ R228, R236, UR4, -R170 ;  /* 0x00000004ece47c23 */ /* 0x000fe200080108aa */
[--C-:B------:R-:W-:Y:S01]  /*75c0*/  FFMA.FTZ R230, R234, UR4, -R169.reuse ;  /* 0x00000004eae67c23 */ /* 0x100fe200080108a9 */
[--C-:B------:R-:W-:Y:S01]  /*75d0*/  FFMA.FTZ R249, R232, UR4, -R169.reuse ;  /* 0x00000004e8f97c23 */ /* 0x100fe200080108a9 */
[--C-:B------:R-:W-:Y:S03]  /*75e0*/  FFMA.FTZ R232, R247, UR4, -R162.reuse ;  /* 0x00000004f7e87c23 */ /* 0x100fe600080108a2 */
[----:B------:R-:W-:Y:S01]  /*75f0*/  MUFU.EX2 R149, R149 ;  /* 0x0000009500957308 */ /* 0x000fe20000000800 */
[----:B------:R-:W-:Y:S01]  /*7600*/  FFMA.FTZ R243, R243, UR4, -R162 ;  /* 0x00000004f3f37c23 */ /* 0x000fe200080108a2 */
[--C-:B------:R-:W-:Y:S01]  /*7610*/  FFMA.FTZ R234, R245, UR4, -R158.reuse ;  /* 0x00000004f5ea7c23 */ /* 0x100fe2000801089e */
[----:B------:R-:W-:Y:S01]  /*7620*/  FFMA.FTZ R241, R241, UR4, -R158 ;  /* 0x00000004f1f17c23 */ /* 0x000fe2000801089e */
[--C-:B------:R-:W-:Y:S01]  /*7630*/  FFMA.FTZ R236, R239, UR4, -R162.reuse ;  /* 0x00000004efec7c23 */ /* 0x100fe200080108a2 */
[----:B------:R-:W-:Y:S01]  /*7640*/  FFMA.FTZ R235, R235, UR4, -R162 ;  /* 0x00000004ebeb7c23 */ /* 0x000fe200080108a2 */
[--C-:B------:R-:W-:Y:S01]  /*7650*/  FFMA.FTZ R231, R231, UR4, -R158.reuse ;  /* 0x00000004e7e77c23 */ /* 0x100fe2000801089e */
[----:B------:R-:W-:Y:S03]  /*7660*/  FFMA.FTZ R238, R233, UR4, -R158 ;  /* 0x00000004e9ee7c23 */ /* 0x000fe6000801089e */
[----:B------:R-:W2:Y:S01]  /*7670*/  MUFU.EX2 R146, R146 ;  /* 0x0000009200927308 */ /* 0x000ea20000000800 */
[----:B-1----:R-:W-:Y:S01]  /*7680*/  F2FP.BF16.F32.PACK_AB R65, R145, R147 ;  /* 0x000000939141723e */ /* 0x002fe200000010ff */
[--C-:B------:R-:W-:Y:S01]  /*7690*/  FFMA.FTZ R227, R227, UR4, -R170.reuse ;  /* 0x00000004e3e37c23 */ /* 0x100fe200080108aa */
[--C-:B------:R-:W-:Y:S01]  /*76a0*/  FFMA.FTZ R222, R222, UR4, -R170.reuse ;  /* 0x00000004dede7c23 */ /* 0x100fe200080108aa */
[--C-:B------:R-:W-:Y:S01]  /*76b0*/  FFMA.FTZ R233, R237, UR4, -R170.reuse ;  /* 0x00000004ede97c23 */ /* 0x100fe200080108aa */
[----:B------:R-:W-:Y:S01]  /*76c0*/  FFMA.FTZ R170, R226, UR4, -R170 ;  /* 0x00000004e2aa7c23 */ /* 0x000fe200080108aa */
[--C-:B------:R-:W-:Y:S01]  /*76d0*/  FFMA.FTZ R225, R225, UR4, -R169.reuse ;  /* 0x00000004e1e17c23 */ /* 0x100fe200080108a9 */
[--C-:B------:R-:W-:Y:S03]  /*76e0*/  FFMA.FTZ R220, R220, UR4, -R169.reuse ;  /* 0x00000004dcdc7c23 */ /* 0x100fe600080108a9 */
[----:B------:R-:W-:Y:S01]  /*76f0*/  MUFU.EX2 R144, R144 ;  /* 0x0000009000907308 */ /* 0x000fe20000000800 */
[--C-:B------:R-:W-:Y:S01]  /*7700*/  FFMA.FTZ R226, R229, UR4, -R169.reuse ;  /* 0x00000004e5e27c23 */ /* 0x100fe200080108a9 */
[----:B------:R-:W-:Y:S01]  /*7710*/  FFMA.FTZ R169, R224, UR4, -R169 ;  /* 0x00000004e0a97c23 */ /* 0x000fe200080108a9 */
[--C-:B------:R-:W-:Y:S01]  /*7720*/  FFMA.FTZ R183, R183, UR4, -R162.reuse ;  /* 0x00000004b7b77c23 */ /* 0x100fe200080108a2 */
[----:B------:R-:W-:Y:S01]  /*7730*/  ISETP.GT.AND P0, PT, R217, RZ, PT ;  /* 0x000000ffd900720c */ /* 0x000fe20003f04270 */
[----:B------:R-:W-:Y:S01]  /*7740*/  FFMA.FTZ R182, R182, UR4, -R162 ;  /* 0x00000004b6b67c23 */ /* 0x000fe200080108a2 */
[--C-:B------:R-:W-:Y:S01]  /*7750*/  FFMA.FTZ R140, R140, UR4, -R158.reuse ;  /* 0x000000048c8c7c23 */ /* 0x100fe2000801089e */
[----:B------:R-:W-:Y:S03]  /*7760*/  FFMA.FTZ R139, R139, UR4, -R158 ;  /* 0x000000048b8b7c23 */ /* 0x000fe6000801089e */
[----:B------:R-:W1:Y:S01]  /*7770*/  MUFU.EX2 R141, R141 ;  /* 0x0000008d008d7308 */ /* 0x000e620000000800 */
[----:B--2---:R-:W-:Y:S01]  /*7780*/  F2FP.BF16.F32.PACK_AB R66, R146, R149 ;  /* 0x000000959242723e */ /* 0x004fe200000010ff */
[----:B------:R-:W-:Y:S01]  /*7790*/  FFMA.FTZ R180, R180, UR4, -R162 ;  /* 0x00000004b4b47c23 */ /* 0x000fe200080108a2 */
[----:B------:R-:W-:Y:S01]  /*77a0*/  IADD3 R217, PT, PT, R217, -0x1, RZ ;  /* 0xffffffffd9d97810 */ /* 0x000fe20007ffe0ff */
[--C-:B------:R-:W-:Y:S01]  /*77b0*/  FFMA.FTZ R138, R138, UR4, -R158.reuse ;  /* 0x000000048a8a7c23 */ /* 0x100fe2000801089e */
[----:B------:R-:W-:Y:S01]  /*77c0*/  FFMA.FTZ R158, R137, UR4, -R158 ;  /* 0x00000004899e7c23 */ /* 0x000fe2000801089e */
[----:B------:R-:W-:Y:S01]  /*77d0*/  FFMA.FTZ R157, R2, R221, R157 ;  /* 0x000000dd029d7223 */ /* 0x000fe2000001009d */
[----:B------:R-:W-:Y:S03]  /*77e0*/  FFMA.FTZ R147, R0, R219, R147 ;  /* 0x000000db00937223 */ /* 0x000fe60000010093 */
[----:B------:R2:W-:Y:S01]  /*77f0*/  MUFU.EX2 R165, R171 ;  /* 0x000000ab00a57308 */ /* 0x0005e20000000800 */
[----:B------:R-:W-:Y:S01]  /*7800*/  FFMA.FTZ R159, R132, R223, R159 ;  /* 0x000000df849f7223 */ /* 0x000fe2000001009f */
[----:B------:R-:W-:Y:S01]  /*7810*/  FADD.FTZ R148, R148, R157 ;  /* 0x0000009d94947221 */ /* 0x000fe20000010000 */
[----:B------:R-:W-:Y:S01]  /*7820*/  FADD.FTZ R147, R145, R147 ;  /* 0x0000009391937221 */ /* 0x000fe20000010000 */
[----:B------:R-:W-:Y:S01]  /*7830*/  FFMA.FTZ R156, R3, R218, R156 ;  /* 0x000000da039c7223 */ /* 0x000fe2000001009c */
[----:B------:R-:W-:Y:S01]  /*7840*/  FADD.FTZ R159, R155, R159 ;  /* 0x0000009f9b9f7221 */ /* 0x000fe20000010000 */
[----:B------:R-:W-:Y:S04]  /*7850*/  FADD.FTZ R149, R149, R148 ;  /* 0x0000009495957221 */ /* 0x000fe80000010000 */
[----:B------:R-:W-:Y:S01]  /*7860*/  MUFU.EX2 R160, R160 ;  /* 0x000000a000a07308 */ /* 0x000fe20000000800 */
[C---:B-1----:R-:W-:Y:S01]  /*7870*/  F2FP.BF16.F32.PACK_AB R67, R141.reuse, R144 ;  /* 0x000000908d43723e */ /* 0x042fe200000010ff */
[----:B------:R-:W-:Y:S01]  /*7880*/  FADD.FTZ R144, R144, R147 ;  /* 0x0000009390907221 */ /* 0x000fe20000010000 */
[----:B------:R-:W-:Y:S01]  /*7890*/  FADD.FTZ R149, R146, R149 ;  /* 0x0000009592957221 */ /* 0x000fe20000010000 */
[----:B------:R-:W-:Y:S01]  /*78a0*/  FADD.FTZ R156, R152, R156 ;  /* 0x0000009c989c7221 */ /* 0x000fe20000010000 */
[----:B------:R-:W-:Y:S01]  /*78b0*/  FADD.FTZ R154, R154, R159 ;  /* 0x0000009f9a9a7221 */ /* 0x000fe20000010000 */
[----:B------:R-:W-:Y:S02]  /*78c0*/  FADD.FTZ R141, R141, R144 ;  /* 0x000000908d8d7221 */ /* 0x000fe40000010000 */
[C---:B------:R-:W-:Y:S02]  /*78d0*/  HMMA.16816.F32.BF16 R8, R64.reuse, R20, R8 ;  /* 0x000000144008723c */ /* 0x040fe40000041808 */
[----:B------:R-:W-:Y:S02]  /*78e0*/  MUFU.EX2 R163, R163 ;  /* 0x000000a300a37308 */ /* 0x000fe40000000800 */
[C---:B------:R-:W-:Y:S01]  /*78f0*/  FMUL.FTZ R20, R132.reuse, R112 ;  /* 0x0000007084147220 */ /* 0x040fe20000410000 */
[----:B------:R-:W-:Y:S01]  /*7900*/  FMUL.FTZ R21, R132, R113 ;  /* 0x0000007184157220 */ /* 0x000fe20000410000 */
[--C-:B--2---:R-:W-:Y:S01]  /*7910*/  FFMA.FTZ R171, R242, UR4, -R162.reuse ;  /* 0x00000004f2ab7c23 */ /* 0x104fe200080108a2 */
[----:B------:R-:W-:Y:S01]  /*7920*/  FFMA.FTZ R162, R181, UR4, -R162 ;  /* 0x00000004b5a27c23 */ /* 0x000fe200080108a2 */
[-C--:B------:R-:W-:Y:S04]  /*7930*/  HMMA.16816.F32.BF16 R12, R64, R22.reuse, R12 ;  /* 0x00000016400c723c */ /* 0x080fe8000004180c */
[----:B------:R-:W-:Y:S01]  /*7940*/  MUFU.EX2 R161, R161 ;  /* 0x000000a100a17308 */ /* 0x000fe20000000800 */
[----:B------:R-:W-:Y:S01]  /*7950*/  FADD.FTZ R151, R151, R156 ;  /* 0x0000009c97977221 */ /* 0x000fe20000010000 */
[----:B------:R-:W-:Y:S03]  /*7960*/  FADD.FTZ R153, R153, R154 ;  /* 0x0000009a99997221 */ /* 0x000fe60000010000 */
[----:B------:R-:W-:Y:S01]  /*7970*/  FADD.FTZ R150, R150, R151 ;  /* 0x0000009796967221 */ /* 0x000fe20000010000 */
[C---:B------:R-:W-:Y:S04]  /*7980*/  HMMA.16816.F32.BF16 R16, R128.reuse, R22, R16 ;  /* 0x000000168010723c */ /* 0x040fe80000041810 */
[----:B------:R-:W-:Y:S01]  /*7990*/  MUFU.EX2 R164, R164 ;  /* 0x000000a400a47308 */ /* 0x000fe20000000800 */
[C---:B------:R-:W-:Y:S01]  /*79a0*/  FMUL.FTZ R22, R3.reuse, R114 ;  /* 0x0000007203167220 */ /* 0x040fe20000410000 */
[C---:B------:R-:W-:Y:S08]  /*79b0*/  FMUL.FTZ R23, R3.reuse, R115 ;  /* 0x0000007303177220 */ /* 0x040ff00000410000 */
[----:B------:R-:W-:Y:S01]  /*79c0*/  MUFU.EX2 R166, R166 ;  /* 0x000000a600a67308 */ /* 0x000fe20000000800 */
[-C--:B------:R-:W-:Y:S09]  /*79d0*/  HMMA.16816.F32.BF16 R20, R128, R36.reuse, R20 ;  /* 0x000000248014723c */ /* 0x080ff20000041814 */
[----:B------:R-:W-:Y:S01]  /*79e0*/  MUFU.EX2 R167, R167 ;  /* 0x000000a700a77308 */ /* 0x000fe20000000800 */
[C---:B------:R-:W-:Y:S04]  /*79f0*/  HMMA.16816.F32.BF16 R24, R64.reuse, R36, R24 ;  /* 0x000000244018723c */ /* 0x040fe80000041818 */
[C---:B------:R-:W-:Y:S01]  /*7a00*/  FMUL.FTZ R36, R132.reuse, R96 ;  /* 0x0000006084247220 */ /* 0x040fe20000410000 */
[C---:B------:R-:W-:Y:S04]  /*7a10*/  FMUL.FTZ R37, R132.reuse, R97 ;  /* 0x0000006184257220 */ /* 0x040fe80000410000 */
[----:B------:R-:W-:Y:S01]  /*7a20*/  MUFU.EX2 R168, R168 ;  /* 0x000000a800a87308 */ /* 0x000fe20000000800 */
[-C--:B------:R-:W-:Y:S09]  /*7a30*/  HMMA.16816.F32.BF16 R28, R64, R38.reuse, R28 ;  /* 0x00000026401c723c */ /* 0x080ff2000004181c */
[----:B------:R-:W-:Y:S01]  /*7a40*/  MUFU.EX2 R88, R250 ;  /* 0x000000fa00587308 */ /* 0x000fe20000000800 */
[C---:B------:R-:W-:Y:S04]  /*7a50*/  HMMA.16816.F32.BF16 R32, R128.reuse, R38, R32 ;  /* 0x000000268020723c */ /* 0x040fe80000041820 */
[C---:B------:R-:W-:Y:S01]  /*7a60*/  FMUL.FTZ R38, R3.reuse, R98 ;  /* 0x0000006203267220 */ /* 0x040fe20000410000 */
[----:B------:R-:W-:Y:S04]  /*7a70*/  FMUL.FTZ R39, R3, R99 ;  /* 0x0000006303277220 */ /* 0x000fe80000410000 */
[----:B------:R-:W1:Y:S01]  /*7a80*/  MUFU.EX2 R89, R89 ;  /* 0x0000005900597308 */ /* 0x000e620000000800 */
[----:B------:R-:W2:Y:S02]  /*7a90*/  LDSM.16.MT88.4 R96, [R142+0x6000] ;  /* 0x006000008e60783b */ /* 0x000ea40000004200 */
[-C--:B------:R-:W-:Y:S07]  /*7aa0*/  HMMA.16816.F32.BF16 R36, R128, R52.reuse, R36 ;  /* 0x000000348024723c */ /* 0x080fee0000041824 */
[----:B------:R-:W-:Y:S01]  /*7ab0*/  MUFU.EX2 R90, R90 ;  /* 0x0000005a005a7308 */ /* 0x000fe20000000800 */
[C---:B------:R-:W-:Y:S09]  /*7ac0*/  HMMA.16816.F32.BF16 R40, R64.reuse, R52, R40 ;  /* 0x000000344028723c */ /* 0x040ff20000041828 */
[----:B------:R-:W3:Y:S01]  /*7ad0*/  MUFU.EX2 R91, R91 ;  /* 0x0000005b005b7308 */ /* 0x000ee20000000800 */
[C---:B------:R-:W-:Y:S01]  /*7ae0*/  FMUL.FTZ R52, R132.reuse, R80 ;  /* 0x0000005084347220 */ /* 0x040fe20000410000 */
[----:B------:R-:W-:Y:S01]  /*7af0*/  FMUL.FTZ R53, R132, R81 ;  /* 0x0000005184357220 */ /* 0x000fe20000410000 */
[C---:B-1----:R-:W-:Y:S01]  /*7b00*/  F2FP.BF16.F32.PACK_AB R72, R89.reuse, R88 ;  /* 0x000000585948723e */ /* 0x042fe200000010ff */
[----:B------:R-:W-:Y:S01]  /*7b10*/  FADD.FTZ R88, R88, R149 ;  /* 0x0000009558587221 */ /* 0x000fe20000010000 */
[-C--:B------:R-:W-:Y:S05]  /*7b20*/  HMMA.16816.F32.BF16 R44, R64, R54.reuse, R44 ;  /* 0x00000036402c723c */ /* 0x080fea000004182c */
[----:B------:R-:W-:Y:S01]  /*7b30*/  MUFU.EX2 R171, R171 ;  /* 0x000000ab00ab7308 */ /* 0x000fe20000000800 */
[----:B------:R-:W-:Y:S02]  /*7b40*/  FADD.FTZ R0, R89, R88 ;  /* 0x0000005859007221 */ /* 0x000fe40000010000 */
[C---:B------:R-:W-:Y:S07]  /*7b50*/  HMMA.16816.F32.BF16 R48, R128.reuse, R54, R48 ;  /* 0x000000368030723c */ /* 0x040fee0000041830 */
[----:B------:R-:W1:Y:S01]  /*7b60*/  MUFU.EX2 R172, R172 ;  /* 0x000000ac00ac7308 */ /* 0x000e620000000800 */
[C---:B------:R-:W-:Y:S01]  /*7b70*/  FMUL.FTZ R54, R3.reuse, R82 ;  /* 0x0000005203367220 */ /* 0x040fe20000410000 */
[----:B------:R-:W-:Y:S01]  /*7b80*/  FMUL.FTZ R55, R3, R83 ;  /* 0x0000005303377220 */ /* 0x000fe20000410000 */
[C---:B---3--:R-:W-:Y:S01]  /*7b90*/  F2FP.BF16.F32.PACK_AB R73, R91.reuse, R90 ;  /* 0x0000005a5b49723e */ /* 0x048fe200000010ff */
[----:B------:R-:W3:Y:S01]  /*7ba0*/  LDSM.16.MT88.4 R80, [R184+0x6800] ;  /* 0x00680000b850783b */ /* 0x000ee20000004200 */
[----:B------:R-:W-:Y:S01]  /*7bb0*/  FADD.FTZ R90, R90, R141 ;  /* 0x0000008d5a5a7221 */ /* 0x000fe20000010000 */
[----:B------:R-:W-:Y:S04]  /*7bc0*/  MOV R141, R136 ;  /* 0x00000088008d7202 */ /* 0x000fe80000000f00 */
[----:B------:R-:W-:Y:S01]  /*7bd0*/  MUFU.EX2 R173, R173 ;  /* 0x000000ad00ad7308 */ /* 0x000fe20000000800 */
[-C--:B--2---:R-:W-:Y:S03]  /*7be0*/  HMMA.16816.F32.BF16 R52, R128, R96.reuse, R52 ;  /* 0x000000608034723c */ /* 0x084fe60000041834 */
[----:B------:R-:W-:Y:S06]  /*7bf0*/  FADD.FTZ R2, R91, R90 ;  /* 0x0000005a5b027221 */ /* 0x000fec0000010000 */
[----:B------:R-:W2:Y:S01]  /*7c00*/  MUFU.EX2 R174, R174 ;  /* 0x000000ae00ae7308 */ /* 0x000ea20000000800 */
[----:B-1----:R-:W-:Y:S01]  /*7c10*/  F2FP.BF16.F32.PACK_AB R74, R172, R171 ;  /* 0x000000abac4a723e */ /* 0x002fe200000010ff */
[C---:B------:R-:W-:Y:S04]  /*7c20*/  HMMA.16816.F32.BF16 R56, R64.reuse, R96, R56 ;  /* 0x000000604038723c */ /* 0x040fe80000041838 */
[----:B------:R-:W-:Y:S01]  /*7c30*/  FADD.FTZ R171, R171, R0 ;  /* 0x00000000abab7221 */ /* 0x000fe20000010000 */
[----:B------:R-:W-:Y:S03]  /*7c40*/  MOV R0, R133 ;  /* 0x0000008500007202 */ /* 0x000fe60000000f00 */
[----:B------:R-:W-:Y:S01]  /*7c50*/  MUFU.EX2 R175, R175 ;  /* 0x000000af00af7308 */ /* 0x000fe20000000800 */
[-C--:B------:R-:W-:Y:S03]  /*7c60*/  HMMA.16816.F32.BF16 R60, R64, R98.reuse, R60 ;  /* 0x00000062403c723c */ /* 0x080fe6000004183c */
[C---:B------:R-:W-:Y:S01]  /*7c70*/  FMUL.FTZ R64, R132.reuse, R68 ;  /* 0x0000004484407220 */ /* 0x040fe20000410000 */
[----:B------:R-:W-:Y:S01]  /*7c80*/  FMUL.FTZ R65, R132, R69 ;  /* 0x0000004584417220 */ /* 0x000fe20000410000 */
[C---:B------:R-:W-:Y:S01]  /*7c90*/  FMUL.FTZ R66, R3.reuse, R70 ;  /* 0x0000004603427220 */ /* 0x040fe20000410000 */
[----:B------:R-:W-:Y:S01]  /*7ca0*/  FMUL.FTZ R67, R3, R71 ;  /* 0x0000004703437220 */ /* 0x000fe20000410000 */
[----:B------:R-:W-:Y:S02]  /*7cb0*/  F2FP.BF16.F32.PACK_AB R68, R163, R160 ;  /* 0x000000a0a344723e */ /* 0x000fe400000010ff */
[----:B------:R-:W-:Y:S01]  /*7cc0*/  MUFU.EX2 R176, R176 ;  /* 0x000000b000b07308 */ /* 0x000fe20000000800 */
[----:B------:R-:W-:Y:S01]  /*7cd0*/  F2FP.BF16.F32.PACK_AB R69, R164, R161 ;  /* 0x000000a1a445723e */ /* 0x000fe200000010ff */
[----:B------:R-:W-:Y:S01]  /*7ce0*/  FADD.FTZ R160, R160, R153 ;  /* 0x00000099a0a07221 */ /* 0x000fe20000010000 */
[----:B------:R-:W-:Y:S01]  /*7cf0*/  F2FP.BF16.F32.PACK_AB R70, R165, R166 ;  /* 0x000000a6a546723e */ /* 0x000fe200000010ff */
[----:B------:R-:W-:Y:S01]  /*7d00*/  FADD.FTZ R161, R161, R150 ;  /* 0x00000096a1a17221 */ /* 0x000fe20000010000 */
[----:B------:R-:W-:Y:S05]  /*7d10*/  HMMA.16816.F32.BF16 R64, R128, R98, R64 ;  /* 0x000000628040723c */ /* 0x000fea0000041840 */
[----:B------:R-:W-:Y:S01]  /*7d20*/  MUFU.EX2 R178, R178 ;  /* 0x000000b200b27308 */ /* 0x000fe20000000800 */
[----:B------:R-:W-:Y:S01]  /*7d30*/  F2FP.BF16.F32.PACK_AB R71, R168, R167 ;  /* 0x000000a7a847723e */ /* 0x000fe200000010ff */
[----:B------:R-:W-:Y:S01]  /*7d40*/  FADD.FTZ R163, R163, R160 ;  /* 0x000000a0a3a37221 */ /* 0x000fe20000010000 */
[----:B--2---:R-:W-:Y:S01]  /*7d50*/  F2FP.BF16.F32.PACK_AB R75, R174, R173 ;  /* 0x000000adae4b723e */ /* 0x004fe200000010ff */
[----:B------:R-:W-:Y:S01]  /*7d60*/  FADD.FTZ R164, R164, R161 ;  /* 0x000000a1a4a47221 */ /* 0x000fe20000010000 */
[----:B------:R-:W-:Y:S01]  /*7d70*/  MOV R3, R134 ;  /* 0x0000008600037202 */ /* 0x000fe20000000f00 */
[----:B------:R-:W-:Y:S01]  /*7d80*/  FADD.FTZ R166, R166, R163 ;  /* 0x000000a3a6a67221 */ /* 0x000fe20000010000 */
[----:B------:R-:W-:Y:S01]  /*7d90*/  FADD.FTZ R173, R173, R2 ;  /* 0x00000002adad7221 */ /* 0x000fe20000010000 */
[-C--:B------:R-:W-:Y:S02]  /*7da0*/  HMMA.16816.F32.BF16 R4, R68, R76.reuse, R4 ;  /* 0x0000004c4404723c */ /* 0x080fe40000041804 */
[----:B------:R-:W-:Y:S03]  /*7db0*/  MUFU.EX2 R179, R179 ;  /* 0x000000b300b37308 */ /* 0x000fe60000000800 */
[----:B------:R-:W-:Y:S01]  /*7dc0*/  FADD.FTZ R167, R167, R164 ;  /* 0x000000a4a7a77221 */ /* 0x000fe20000010000 */
[----:B------:R-:W-:Y:S01]  /*7dd0*/  FADD.FTZ R166, R165, R166 ;  /* 0x000000a6a5a67221 */ /* 0x000fe20000010000 */
[----:B------:R-:W-:Y:S01]  /*7de0*/  FADD.FTZ R171, R172, R171 ;  /* 0x000000abacab7221 */ /* 0x000fe20000010000 */
[C---:B------:R-:W-:Y:S04]  /*7df0*/  HMMA.16816.F32.BF16 R8, R72.reuse, R76, R8 ;  /* 0x0000004c4808723c */ /* 0x040fe80000041808 */
[----:B------:R-:W-:Y:S01]  /*7e00*/  MUFU.EX2 R177, R177 ;  /* 0x000000b100b17308 */ /* 0x000fe20000000800 */
[----:B------:R-:W-:Y:S01]  /*7e10*/  FADD.FTZ R167, R168, R167 ;  /* 0x000000a7a8a77221 */ /* 0x000fe20000010000 */
[----:B------:R-:W-:Y:S01]  /*7e20*/  FADD.FTZ R173, R174, R173 ;  /* 0x000000adaead7221 */ /* 0x000fe20000010000 */
[----:B------:R-:W-:Y:S01]  /*7e30*/  MOV R2, R135 ;  /* 0x0000008700027202 */ /* 0x000fe20000000f00 */
[-C--:B------:R-:W-:Y:S06]  /*7e40*/  HMMA.16816.F32.BF16 R12, R72, R78.reuse, R12 ;  /* 0x0000004e480c723c */ /* 0x080fec000004180c */
[----:B------:R-:W-:Y:S02]  /*7e50*/  MUFU.EX2 R228, R228 ;  /* 0x000000e400e47308 */ /* 0x000fe40000000800 */
[C---:B------:R-:W-:Y:S01]  /*7e60*/  HMMA.16816.F32.BF16 R16, R68.reuse, R78, R16 ;  /* 0x0000004e4410723c */ /* 0x040fe20000041810 */
[----:B------:R-:W1:Y:S07]  /*7e70*/  LDSM.16.MT88.4 R76, [R142+0x6800] ;  /* 0x006800008e4c783b */ /* 0x000e6e0000004200 */
[----:B------:R-:W-:Y:S01]  /*7e80*/  MUFU.EX2 R230, R230 ;  /* 0x000000e600e67308 */ /* 0x000fe20000000800 */
[-C--:B---3--:R-:W-:Y:S09]  /*7e90*/  HMMA.16816.F32.BF16 R20, R68, R80.reuse, R20 ;  /* 0x000000504414723c */ /* 0x088ff20000041814 */
[----:B------:R-:W-:Y:S01]  /*7ea0*/  MUFU.EX2 R249, R249 ;  /* 0x000000f900f97308 */ /* 0x000fe20000000800 */
[C---:B------:R-:W-:Y:S09]  /*7eb0*/  HMMA.16816.F32.BF16 R24, R72.reuse, R80, R24 ;  /* 0x000000504818723c */ /* 0x040ff20000041818 */
[----:B------:R-:W-:Y:S01]  /*7ec0*/  MUFU.EX2 R232, R232 ;  /* 0x000000e800e87308 */ /* 0x000fe20000000800 */
[-C--:B------:R-:W-:Y:S09]  /*7ed0*/  HMMA.16816.F32.BF16 R28, R72, R82.reuse, R28 ;  /* 0x00000052481c723c */ /* 0x080ff2000004181c */
[----:B------:R-:W2:Y:S01]  /*7ee0*/  MUFU.EX2 R243, R243 ;  /* 0x000000f300f37308 */ /* 0x000ea20000000800 */
[C---:B------:R-:W-:Y:S01]  /*7ef0*/  HMMA.16816.F32.BF16 R32, R68.reuse, R82, R32 ;  /* 0x000000524420723c */ /* 0x040fe20000041820 */
[----:B------:R-:W3:Y:S08]  /*7f00*/  LDSM.16.MT88.4 R80, [R188+0x7000] ;  /* 0x00700000bc50783b */ /* 0x000ef00000004200 */
[----:B------:R-:W-:Y:S01]  /*7f10*/  MUFU.EX2 R234, R234 ;  /* 0x000000ea00ea7308 */ /* 0x000fe20000000800 */
[-C--:B------:R-:W-:Y:S09]  /*7f20*/  HMMA.16816.F32.BF16 R36, R68, R84.reuse, R36 ;  /* 0x000000544424723c */ /* 0x080ff20000041824 */
[----:B------:R-:W4:Y:S01]  /*7f30*/  MUFU.EX2 R241, R241 ;  /* 0x000000f100f17308 */ /* 0x000f220000000800 */
[C---:B------:R-:W-:Y:S09]  /*7f40*/  HMMA.16816.F32.BF16 R40, R72.reuse, R84, R40 ;  /* 0x000000544828723c */ /* 0x040ff20000041828 */
[----:B------:R-:W-:Y:S01]  /*7f50*/  MUFU.EX2 R236, R236 ;  /* 0x000000ec00ec7308 */ /* 0x000fe20000000800 */
[-C--:B------:R-:W-:Y:S09]  /*7f60*/  HMMA.16816.F32.BF16 R44, R72, R86.reuse, R44 ;  /* 0x00000056482c723c */ /* 0x080ff2000004182c */
[----:B------:R-:W5:Y:S01]  /*7f70*/  MUFU.EX2 R235, R235 ;  /* 0x000000eb00eb7308 */ /* 0x000f620000000800 */
[C---:B------:R-:W-:Y:S01]  /*7f80*/  HMMA.16816.F32.BF16 R48, R68.reuse, R86, R48 ;  /* 0x000000564430723c */ /* 0x040fe20000041830 */
[----:B------:R-:W3:Y:S08]  /*7f90*/  LDSM.16.MT88.4 R84, [R184+0x7000] ;  /* 0x00700000b854783b */ /* 0x000ef00000004200 */
[----:B------:R-:W-:Y:S01]  /*7fa0*/  MUFU.EX2 R231, R231 ;  /* 0x000000e700e77308 */ /* 0x000fe20000000800 */
[-C--:B-1----:R-:W-:Y:S09]  /*7fb0*/  HMMA.16816.F32.BF16 R52, R68, R76.reuse, R52 ;  /* 0x0000004c4434723c */ /* 0x082ff20000041834 */
[----:B------:R-:W1:Y:S01]  /*7fc0*/  MUFU.EX2 R238, R238 ;  /* 0x000000ee00ee7308 */ /* 0x000e620000000800 */
[C---:B------:R-:W-:Y:S09]  /*7fd0*/  HMMA.16816.F32.BF16 R56, R72.reuse, R76, R56 ;  /* 0x0000004c4838723c */ /* 0x040ff20000041838 */
[----:B------:R-:W-:Y:S01]  /*7fe0*/  MUFU.EX2 R227, R227 ;  /* 0x000000e300e37308 */ /* 0x000fe20000000800 */
[-C--:B------:R-:W-:Y:S09]  /*7ff0*/  HMMA.16816.F32.BF16 R60, R72, R78.reuse, R60 ;  /* 0x0000004e483c723c */ /* 0x080ff2000004183c */
[----:B------:R-:W-:Y:S01]  /*8000*/  MUFU.EX2 R222, R222 ;  /* 0x000000de00de7308 */ /* 0x000fe20000000800 */
[----:B--2---:R-:W-:Y:S01]  /*8010*/  F2FP.BF16.F32.PACK_AB R72, R243, R232 ;  /* 0x000000e8f348723e */ /* 0x004fe200000010ff */
[----:B------:R-:W-:Y:S01]  /*8020*/  FADD.FTZ R232, R232, R171 ;  /* 0x000000abe8e87221 */ /* 0x000fe20000010000 */
[----:B----4-:R-:W-:Y:S01]  /*8030*/  F2FP.BF16.F32.PACK_AB R73, R241, R234 ;  /* 0x000000eaf149723e */ /* 0x010fe200000010ff */
[----:B------:R-:W-:Y:S01]  /*8040*/  FADD.FTZ R234, R234, R173 ;  /* 0x000000adeaea7221 */ /* 0x000fe20000010000 */
[----:B-----5:R-:W-:Y:S01]  /*8050*/  F2FP.BF16.F32.PACK_AB R74, R235, R236 ;  /* 0x000000eceb4a723e */ /* 0x020fe200000010ff */
[----:B------:R-:W-:Y:S01]  /*8060*/  HMMA.16816.F32.BF16 R64, R68, R78, R64 ;  /* 0x0000004e4440723c */ /* 0x000fe20000041840 */
[----:B------:R-:W2:Y:S03]  /*8070*/  LDSM.16.MT88.4 R76, [R143+0x7000] ;  /* 0x007000008f4c783b */ /* 0x000ea60000004200 */
        /* <DEDUP_REMOVED lines=9> */
[----:B-1----:R-:W-:Y:S01]  /*8110*/  F2FP.BF16.F32.PACK_AB R75, R238, R231 ;  /* 0x000000e7ee4b723e */ /* 0x002fe200000010ff */
[----:B------:R-:W-:Y:S01]  /*8120*/  FADD.FTZ R179, R179, R178 ;  /* 0x000000b2b3b37221 */ /* 0x000fe20000010000 */
[----:B------:R-:W-:Y:S01]  /*8130*/  FADD.FTZ R243, R243, R232 ;  /* 0x000000e8f3f37221 */ /* 0x000fe20000010000 */
[----:B------:R-:W-:Y:S01]  /*8140*/  FADD.FTZ R234, R241, R234 ;  /* 0x000000eaf1ea7221 */ /* 0x000fe20000010000 */
[----:B------:R-:W-:Y:S01]  /*8150*/  FADD.FTZ R177, R177, R176 ;  /* 0x000000b0b1b17221 */ /* 0x000fe20000010000 */
[-C--:B---3--:R-:W-:Y:S04]  /*8160*/  HMMA.16816.F32.BF16 R4, R68, R80.reuse, R4 ;  /* 0x000000504404723c */ /* 0x088fe80000041804 */
[----:B------:R-:W-:Y:S01]  /*8170*/  MUFU.EX2 R233, R233 ;  /* 0x000000e900e97308 */ /* 0x000fe20000000800 */
[----:B------:R-:W-:Y:S01]  /*8180*/  FADD.FTZ R230, R230, R179 ;  /* 0x000000b3e6e67221 */ /* 0x000fe20000010000 */
[----:B------:R-:W-:Y:S01]  /*8190*/  FADD.FTZ R236, R236, R243 ;  /* 0x000000f3ecec7221 */ /* 0x000fe20000010000 */
        /* <DEDUP_REMOVED lines=8> */
[----:B------:R-:W-:Y:S02]  /*8220*/  MUFU.EX2 R226, R226 ;  /* 0x000000e200e27308 */ /* 0x000fe40000000800 */
[C---:B------:R-:W-:Y:S01]  /*8230*/  HMMA.16816.F32.BF16 R16, R68.reuse, R82, R16 ;  /* 0x000000524410723c */ /* 0x040fe20000041810 */
[----:B------:R-:W1:Y:S07]  /*8240*/  LDSM.16.MT88.4 R80, [R142+0x7000] ;  /* 0x007000008e50783b */ /* 0x000e6e0000004200 */
[----:B------:R-:W-:Y:S01]  /*8250*/  MUFU.EX2 R169, R169 ;  /* 0x000000a900a97308 */ /* 0x000fe20000000800 */
[-C--:B------:R-:W-:Y:S09]  /*8260*/  HMMA.16816.F32.BF16 R20, R68, R84.reuse, R20 ;  /* 0x000000544414723c */ /* 0x080ff20000041814 */
[----:B------:R-:W-:Y:S01]  /*8270*/  MUFU.EX2 R183, R183 ;  /* 0x000000b700b77308 */ /* 0x000fe20000000800 */
[C---:B------:R-:W-:Y:S09]  /*8280*/  HMMA.16816.F32.BF16 R24, R72.reuse, R84, R24 ;  /* 0x000000544818723c */ /* 0x040ff20000041818 */
[----:B------:R-:W3:Y:S01]  /*8290*/  MUFU.EX2 R182, R182 ;  /* 0x000000b600b67308 */ /* 0x000ee20000000800 */
[-C--:B------:R-:W-:Y:S09]  /*82a0*/  HMMA.16816.F32.BF16 R28, R72, R86.reuse, R28 ;  /* 0x00000056481c723c */ /* 0x080ff2000004181c */
[----:B------:R-:W-:Y:S01]  /*82b0*/  MUFU.EX2 R140, R140 ;  /* 0x0000008c008c7308 */ /* 0x000fe20000000800 */
[C---:B------:R-:W-:Y:S01]  /*82c0*/  HMMA.16816.F32.BF16 R32, R68.reuse, R86, R32 ;  /* 0x000000564420723c */ /* 0x040fe20000041820 */
[----:B------:R-:W4:Y:S08]  /*82d0*/  LDSM.16.MT88.4 R84, [R143+0x7800] ;  /* 0x007800008f54783b */ /* 0x000f300000004200 */
[----:B------:R-:W5:Y:S01]  /*82e0*/  MUFU.EX2 R139, R139 ;  /* 0x0000008b008b7308 */ /* 0x000f620000000800 */
[-C--:B--2---:R-:W-:Y:S09]  /*82f0*/  HMMA.16816.F32.BF16 R36, R68, R76.reuse, R36 ;  /* 0x0000004c4424723c */ /* 0x084ff20000041824 */
[----:B------:R-:W-:Y:S01]  /*8300*/  MUFU.EX2 R180, R180 ;  /* 0x000000b400b47308 */ /* 0x000fe20000000800 */
[C---:B------:R-:W-:Y:S09]  /*8310*/  HMMA.16816.F32.BF16 R40, R72.reuse, R76, R40 ;  /* 0x0000004c4828723c */ /* 0x040ff20000041828 */
[----:B------:R-:W2:Y:S01]  /*8320*/  MUFU.EX2 R181, R162 ;  /* 0x000000a200b57308 */ /* 0x000ea20000000800 */
[-C--:B------:R-:W-:Y:S09]  /*8330*/  HMMA.16816.F32.BF16 R44, R72, R78.reuse, R44 ;  /* 0x0000004e482c723c */ /* 0x080ff2000004182c */
[----:B------:R-:W-:Y:S01]  /*8340*/  MUFU.EX2 R138, R138 ;  /* 0x0000008a008a7308 */ /* 0x000fe20000000800 */
[C---:B------:R-:W-:Y:S09]  /*8350*/  HMMA.16816.F32.BF16 R48, R68.reuse, R78, R48 ;  /* 0x0000004e4430723c */ /* 0x040ff20000041830 */
[----:B------:R-:W4:Y:S01]  /*8360*/  MUFU.EX2 R137, R158 ;  /* 0x0000009e00897308 */ /* 0x000f220000000800 */
[-C--:B-1----:R-:W-:Y:S08]  /*8370*/  HMMA.16816.F32.BF16 R52, R68, R80.reuse, R52 ;  /* 0x000000504434723c */ /* 0x082ff00000041834 */
[C---:B------:R-:W-:Y:S08]  /*8380*/  HMMA.16816.F32.BF16 R56, R72.reuse, R80, R56 ;  /* 0x000000504838723c */ /* 0x040ff00000041838 */
[-C--:B------:R-:W-:Y:S03]  /*8390*/  HMMA.16816.F32.BF16 R60, R72, R82.reuse, R60 ;  /* 0x00000052483c723c */ /* 0x080fe6000004183c */
[----:B---3--:R-:W-:Y:S01]  /*83a0*/  F2FP.BF16.F32.PACK_AB R72, R182, R183 ;  /* 0x000000b7b648723e */ /* 0x008fe200000010ff */
[----:B------:R-:W-:Y:S01]  /*83b0*/  FADD.FTZ R183, R183, R236 ;  /* 0x000000ecb7b77221 */ /* 0x000fe20000010000 */
[----:B-----5:R-:W-:Y:S01]  /*83c0*/  F2FP.BF16.F32.PACK_AB R73, R139, R140 ;  /* 0x0000008c8b49723e */ /* 0x020fe200000010ff */
[----:B------:R-:W-:Y:S01]  /*83d0*/  FADD.FTZ R140, R140, R231 ;  /* 0x000000e78c8c7221 */ /* 0x000fe20000010000 */
[----:B--2---:R-:W-:Y:S01]  /*83e0*/  F2FP.BF16.F32.PACK_AB R74, R181, R180 ;  /* 0x000000b4b54a723e */ /* 0x004fe200000010ff */
        /* <DEDUP_REMOVED lines=9> */
[----:B----4-:R-:W-:Y:S01]  /*8480*/  F2FP.BF16.F32.PACK_AB R75, R137, R138 ;  /* 0x0000008a894b723e */ /* 0x010fe200000010ff */
[----:B------:R-:W-:Y:S01]  /*8490*/  FADD.FTZ R183, R182, R183 ;  /* 0x000000b7b6b77221 */ /* 0x000fe20000010000 */
[----:B------:R-:W-:Y:S01]  /*84a0*/  FADD.FTZ R139, R139, R140 ;  /* 0x0000008c8b8b7221 */ /* 0x000fe20000010000 */
[----:B------:R-:W-:Y:S01]  /*84b0*/  FADD.FTZ R223, R233, R222 ;  /* 0x000000dee9df7221 */ /* 0x000fe20000010000 */
[----:B------:R-:W-:Y:S01]  /*84c0*/  FADD.FTZ R218, R226, R225 ;  /* 0x000000e1e2da7221 */ /* 0x000fe20000010000 */
[-C--:B------:R-:W-:Y:S01]  /*84d0*/  HMMA.16816.F32.BF16 R128, R68, R116.reuse, R4 ;  /* 0x000000744480723c */ /* 0x080fe20000041804 */
[----:B------:R-:W1:Y:S02]  /*84e0*/  LDSM.16.MT88.4 R4, [R142+0x7800] ;  /* 0x007800008e04783b */ /* 0x000e640000004200 */
[----:B------:R-:W-:Y:S01]  /*84f0*/  FADD.FTZ R180, R180, R183 ;  /* 0x000000b7b4b47221 */ /* 0x000fe20000010000 */
[----:B------:R-:W-:Y:S01]  /*8500*/  FADD.FTZ R138, R138, R139 ;  /* 0x0000008b8a8a7221 */ /* 0x000fe20000010000 */
[----:B------:R-:W-:Y:S01]  /*8510*/  FADD.FTZ R223, R170, R223 ;  /* 0x000000dfaadf7221 */ /* 0x000fe20000010000 */
[----:B------:R-:W-:Y:S01]  /*8520*/  FADD.FTZ R218, R169, R218 ;  /* 0x000000daa9da7221 */ /* 0x000fe20000010000 */
[----:B------:R-:W-:Y:S01]  /*8530*/  FADD.FTZ R221, R181, R180 ;  /* 0x000000b4b5dd7221 */ /* 0x000fe20000010000 */
[C---:B------:R-:W-:Y:S04]  /*8540*/  HMMA.16816.F32.BF16 R124, R72.reuse, R116, R8 ;  /* 0x00000074487c723c */ /* 0x040fe80000041808 */
[----:B------:R-:W-:Y:S04]  /*8550*/  FADD.FTZ R219, R137, R138 ;  /* 0x0000008a89db7221 */ /* 0x000fe80000010000 */
        /* <DEDUP_REMOVED lines=10> */
[-C--:B-1----:R-:W-:Y:S08]  /*8600*/  HMMA.16816.F32.BF16 R80, R68, R4.reuse, R52 ;  /* 0x000000044450723c */ /* 0x082ff00000041834 */
[C---:B------:R-:W-:Y:S08]  /*8610*/  HMMA.16816.F32.BF16 R76, R72.reuse, R4, R56 ;  /* 0x00000004484c723c */ /* 0x040ff00000041838 */
[-C--:B------:R-:W-:Y:S08]  /*8620*/  HMMA.16816.F32.BF16 R72, R72, R6.reuse, R60 ;  /* 0x000000064848723c */ /* 0x080ff0000004183c */
[----:B------:R-:W-:Y:S01]  /*8630*/  HMMA.16816.F32.BF16 R68, R68, R6, R64 ;  /* 0x000000064444723c */ /* 0x000fe20000041840 */
[----:B------:R-:W-:Y:S08]  /*8640*/  @!UPT UIADD3 URZ, UPT, UPT, URZ, URZ, URZ ;  /* 0x000000fffffff290 */ /* 0x000ff0000fffe0ff */
[----:B------:R-:W-:Y:S11]  /*8650*/  @P0 BRA `(.L_x_1295) ;  /* 0xffffffd400280947 */ /* 0x000ff6000383ffff */
.L_x_1294:
[----:B------:R-:W1:Y:S01]  /*8660*/  SHFL.BFLY PT, R2, R223, 0x2, 0x1f ;  /* 0x0c401f00df027f89 */ /* 0x000e6200000e0000 */
[----:B------:R-:W2:Y:S01]  /*8670*/  S2UR UR4, SR_CgaCtaId ;  /* 0x00000000000479c3 */ /* 0x000ea20000008800 */
[----:B------:R-:W-:Y:S01]  /*8680*/  UMOV UR5, 0x400 ;  /* 0x0000040000057882 */ /* 0x000fe20000000000 */
[----:B------:R-:W-:Y:S01]  /*8690*/  ISETP.NE.AND P2, PT, R209, -0x1, PT ;  /* 0xffffffffd100780c */ /* 0x000fe20003f45270 */
[----:B------:R-:W3:Y:S04]  /*86a0*/  SHFL.BFLY PT, R5, R218, 0x2, 0x1f ;  /* 0x0c401f00da057f89 */ /* 0x000ee800000e0000 */
[----:B------:R-:W4:Y:S01]  /*86b0*/  SHFL.BFLY PT, R0, R219, 0x2, 0x1f ;  /* 0x0c401f00db007f89 */ /* 0x000f2200000e0000 */
[----:B------:R-:W4:Y:S03]  /*86c0*/  LDC.U8 R18, c[0x0][0x548] ;  /* 0x00015200ff127b82 */ /* 0x000f260000000000 */
[----:B------:R-:W5:Y:S01]  /*86d0*/  SHFL.BFLY PT, R6, R221, 0x2, 0x1f ;  /* 0x0c401f00dd067f89 */ /* 0x000f6200000e0000 */
[----:B------:R-:W5:Y:S01]  /*86e0*/  S2R R3, SR_TID.X ;  /* 0x0000000000037919 */ /* 0x000f620000002100 */
[----:B------:R-:W5:Y:S01]  /*86f0*/  S2R R14, SR_CTAID.Z ;  /* 0x00000000000e7919 */ /* 0x000f620000002700 */
[----:B-1----:R-:W-:Y:S01]  /*8700*/  FADD.FTZ R2, R2, R223 ;  /* 0x000000df02027221 */ /* 0x002fe20000010000 */
[----:B--2---:R-:W-:Y:S01]  /*8710*/  ULEA UR4, UR4, UR5, 0x18 ;  /* 0x0000000504047291 */ /* 0x004fe2000f8ec0ff */
[----:B---3--:R-:W-:-:S03]  /*8720*/  FADD.FTZ R5, R5, R218 ;  /* 0x000000da05057221 */ /* 0x008fc60000010000 */
[----:B------:R-:W1:Y:S01]  /*8730*/  SHFL.BFLY PT, R7, R2, 0x1, 0x1f ;  /* 0x0c201f0002077f89 */ /* 0x000e6200000e0000 */
[----:B----4-:R-:W-:-:S03]  /*8740*/  FADD.FTZ R11, R0, R219 ;  /* 0x000000db000b7221 */ /* 0x010fc60000010000 */
[----:B------:R-:W2:Y:S01]  /*8750*/  SHFL.BFLY PT, R4, R5, 0x1, 0x1f ;  /* 0x0c201f0005047f89 */ /* 0x000ea200000e0000 */
[----:B-----5:R-:W-:-:S03]  /*8760*/  FADD.FTZ R9, R6, R221 ;  /* 0x000000dd06097221 */ /* 0x020fc60000010000 */
[----:B------:R-:W3:Y:S04]  /*8770*/  SHFL.BFLY PT, R0, R11, 0x1, 0x1f ;  /* 0x0c201f000b007f89 */ /* 0x000ee800000e0000 */
[----:B------:R-:W4:Y:S01]  /*8780*/  SHFL.BFLY PT, R6, R9, 0x1, 0x1f ;  /* 0x0c201f0009067f89 */ /* 0x000f2200000e0000 */
[C---:B------:R-:W-:Y:S02]  /*8790*/  SHF.L.U32 R12, R3.reuse, 0x4, RZ ;  /* 0x00000004030c7819 */ /* 0x040fe400000006ff */
[C---:B------:R-:W-:Y:S02]  /*87a0*/  LOP3.LUT P1, RZ, R3.reuse, 0x8, RZ, 0xc0, !PT ;  /* 0x0000000803ff7812 */ /* 0x040fe4000782c0ff */
[C---:B------:R-:W-:Y:S01]  /*87b0*/  LOP3.LUT P0, RZ, R3.reuse, 0x4, RZ, 0xc0, !PT ;  /* 0x0000000403ff7812 */ /* 0x040fe2000780c0ff */
[----:B-1----:R-:W-:Y:S01]  /*87c0*/  FADD.FTZ R7, R2, R7 ;  /* 0x0000000702077221 */ /* 0x002fe20000010000 */
[----:B------:R-:W-:-:S03]  /*87d0*/  SHF.L.U32 R2, R3, 0x1, RZ ;  /* 0x0000000103027819 */ /* 0x000fc600000006ff */
[----:B------:R-:W1:Y:S01]  /*87e0*/  MUFU.RCP R8, R7 ;  /* 0x0000000700087308 */ /* 0x000e620000001000 */
[----:B--2---:R-:W-:Y:S01]  /*87f0*/  FADD.FTZ R4, R5, R4 ;  /* 0x0000000405047221 */ /* 0x004fe20000010000 */
[----:B------:R-:W-:Y:S02]  /*8800*/  LOP3.LUT R5, R12, 0x1c0, RZ, 0xc0, !PT ;  /* 0x000001c00c057812 */ /* 0x000fe400078ec0ff */
[----:B------:R-:W-:Y:S01]  /*8810*/  FSETP.NE.FTZ.AND P6, PT, R7, RZ, PT ;  /* 0x000000ff0700720b */ /* 0x000fe20003fd5000 */
[----:B---3--:R-:W-:Y:S01]  /*8820*/  FADD.FTZ R0, R11, R0 ;  /* 0x000000000b007221 */ /* 0x008fe20000010000 */
[----:B------:R-:W-:Y:S02]  /*8830*/  LOP3.LUT R5, R5, 0x38, R2, 0xf8, !PT ;  /* 0x0000003805057812 */ /* 0x000fe400078ef802 */
[----:B------:R-:W2:Y:S01]  /*8840*/  MUFU.RCP R10, R4 ;  /* 0x00000004000a7308 */ /* 0x000ea20000001000 */
[----:B------:R-:W-:Y:S01]  /*8850*/  LOP3.LUT R2, R2, 0x6, RZ, 0xc0, !PT ;  /* 0x0000000602027812 */ /* 0x000fe200078ec0ff */
[----:B----4-:R-:W-:Y:S01]  /*8860*/  FADD.FTZ R6, R9, R6 ;  /* 0x0000000609067221 */ /* 0x010fe20000010000 */
[----:B------:R-:W-:-:S02]  /*8870*/  FSETP.NE.FTZ.AND P5, PT, R4, RZ, PT ;  /* 0x000000ff0400720b */ /* 0x000fc40003fb5000 */
[----:B------:R-:W-:Y:S02]  /*8880*/  IADD3 R2, PT, PT, R5, R2, R212 ;  /* 0x0000000205027210 */ /* 0x000fe40007ffe0d4 */
[----:B------:R-:W-:Y:S01]  /*8890*/  FSETP.NE.FTZ.AND P3, PT, R0, RZ, PT ;  /* 0x000000ff0000720b */ /* 0x000fe20003f75000 */
[----:B------:R-:W-:Y:S01]  /*88a0*/  MUFU.RCP R5, R6 ;  /* 0x0000000600057308 */ /* 0x000fe20000001000 */
[----:B-1----:R-:W-:Y:S02]  /*88b0*/  FSEL R8, R8, 1, P6 ;  /* 0x3f80000008087808 */ /* 0x002fe40003000000 */
[----:B------:R-:W-:Y:S02]  /*88c0*/  LEA R9, R2, UR4, 0x1 ;  /* 0x0000000402097c11 */ /* 0x000fe4000f8e08ff */
[----:B------:R-:W-:Y:S01]  /*88d0*/  MOV R2, 0x20 ;  /* 0x0000002000027802 */ /* 0x000fe20000000f00 */
[C---:B------:R-:W-:Y:S01]  /*88e0*/  FMUL.FTZ R128, R8.reuse, R128 ;  /* 0x0000008008807220 */ /* 0x040fe20000410000 */
[C---:B------:R-:W-:Y:S01]  /*88f0*/  FMUL.FTZ R129, R8.reuse, R129 ;  /* 0x0000008108817220 */ /* 0x040fe20000410000 */
[----:B------:R-:W-:Y:S01]  /*8900*/  FMUL.FTZ R116, R8, R116 ;  /* 0x0000007408747220 */ /* 0x000fe20000410000 */
[----:B--2---:R-:W-:Y:S01]  /*8910*/  FSEL R10, R10, 1, P5 ;  /* 0x3f8000000a0a7808 */ /* 0x004fe20002800000 */
        /* <DEDUP_REMOVED lines=14> */
[----:B------:R-:W1:Y:S01]  /*8a00*/  MUFU.RCP R8, R0 ;  /* 0x0000000000087308 */ /* 0x000e620000001000 */
        /* <DEDUP_REMOVED lines=16> */
[----:B------:R-:W2:Y:S01]  /*8b10*/  @P5 LDC R12, c[0x0][0x458] ;  /* 0x00011600ff0c5b82 */ /* 0x000ea20000000800 */
[----:B-1----:R-:W-:Y:S01]  /*8b20*/  FSEL R8, R8, 1, P3 ;  /* 0x3f80000008087808 */ /* 0x002fe20001800000 */
[----:B------:R1:W3:Y:S01]  /*8b30*/  @P5 MUFU.LG2 R22, R4 ;  /* 0x0000000400165308 */ /* 0x0002e20000000c00 */
[----:B------:R-:W-:-:S02]  /*8b40*/  FSETP.NE.FTZ.AND P4, PT, R6, RZ, PT ;  /* 0x000000ff0600720b */ /* 0x000fc40003f95000 */
[----:B------:R-:W-:Y:S01]  /*8b50*/  F2FP.BF16.F32.PACK_AB R128, R129, R128 ;  /* 0x000000808180723e */ /* 0x000fe200000010ff */
[C---:B------:R-:W-:Y:S01]  /*8b60*/  FMUL.FTZ R126, R8.reuse, R126 ;  /* 0x0000007e087e7220 */ /* 0x040fe20000410000 */
[----:B------:R-:W-:Y:S01]  /*8b70*/  FSEL R5, R5, 1, P4 ;  /* 0x3f80000005057808 */ /* 0x000fe20002000000 */
[----:B------:R-:W4:Y:S01]  /*8b80*/  LDC.U8 R2, c[0x0][0x549] ;  /* 0x00015240ff027b82 */ /* 0x000f220000000000 */
        /* <DEDUP_REMOVED lines=15> */
[----:B------:R-:W-:Y:S01]  /*8c80*/  MOV R8, 0x10 ;  /* 0x0000001000087802 */ /* 0x000fe20000000f00 */
[C---:B------:R-:W-:Y:S01]  /*8c90*/  FMUL.FTZ R124, R5.reuse, R124 ;  /* 0x0000007c057c7220 */ /* 0x040fe20000410000 */
[C---:B------:R-:W-:Y:S01]  /*8ca0*/  FMUL.FTZ R125, R5.reuse, R125 ;  /* 0x0000007d057d7220 */ /* 0x040fe20000410000 */
[C---:B------:R-:W-:Y:S01]  /*8cb0*/  FMUL.FTZ R120, R5.reuse, R120 ;  /* 0x0000007805787220 */ /* 0x040fe20000410000 */
[----:B------:R-:W-:Y:S01]  /*8cc0*/  SEL R8, R8, 0xfffffff0, !P0 ;  /* 0xfffffff008087807 */ /* 0x000fe20004000000 */
[----:B------:R-:W-:Y:S01]  /*8cd0*/  FMUL.FTZ R121, R5, R121 ;  /* 0x0000007905797220 */ /* 0x000fe20000410000 */
[----:B------:R-:W-:Y:S01]  /*8ce0*/  F2FP.BF16.F32.PACK_AB R130, R131, R130 ;  /* 0x000000828382723e */ /* 0x000fe200000010ff */
[C---:B------:R-:W-:Y:S01]  /*8cf0*/  FMUL.FTZ R108, R5.reuse, R108 ;  /* 0x0000006c056c7220 */ /* 0x040fe20000410000 */
[----:B----4-:R-:W-:Y:S01]  /*8d00*/  ISETP.NE.AND P1, PT, R2, RZ, PT ;  /* 0x000000ff0200720c */ /* 0x010fe20003f25270 */
[----:B------:R-:W-:Y:S01]  /*8d10*/  FMUL.FTZ R109, R5, R109 ;  /* 0x0000006d056d7220 */ /* 0x000fe20000410000 */
[----:B------:R-:W-:Y:S01]  /*8d20*/  F2FP.BF16.F32.PACK_AB R116, R117, R116 ;  /* 0x000000747574723e */ /* 0x000fe200000010ff */
[----:B------:R-:W-:Y:S01]  /*8d30*/  FMUL.FTZ R104, R5, R104 ;  /* 0x0000006805687220 */ /* 0x000fe20000410000 */
[----:B------:R-:W-:Y:S01]  /*8d40*/  F2FP.BF16.F32.PACK_AB R118, R119, R118 ;  /* 0x000000767776723e */ /* 0x000fe200000010ff */
[C---:B------:R-:W-:Y:S01]  /*8d50*/  FMUL.FTZ R105, R5.reuse, R105 ;  /* 0x0000006905697220 */ /* 0x040fe20000410000 */
[-C--:B------:R-:W-:Y:S01]  /*8d60*/  IADD3 R11, PT, PT, R8, R9.reuse, RZ ;  /* 0x00000009080b7210 */ /* 0x080fe20007ffe0ff */
[----:B------:R-:W-:Y:S01]  /*8d70*/  STS [R9], R128 ;  /* 0x0000008009007388 */ /* 0x000fe20000000800 */
[----:B------:R-:W-:Y:S01]  /*8d80*/  IADD3 R15, PT, PT, R10, R9, RZ ;  /* 0x000000090a0f7210 */ /* 0x000fe20007ffe0ff */
[----:B------:R-:W-:Y:S01]  /*8d90*/  FMUL.FTZ R92, R5, R92 ;  /* 0x0000005c055c7220 */ /* 0x000fe20000410000 */
[----:B------:R-:W-:Y:S01]  /*8da0*/  F2FP.BF16.F32.PACK_AB R124, R125, R124 ;  /* 0x0000007c7d7c723e */ /* 0x000fe200000010ff */
[----:B------:R-:W-:Y:S01]  /*8db0*/  STS [R9+0x400], R130 ;  /* 0x0004008209007388 */ /* 0x000fe20000000800 */
[----:B------:R-:W-:Y:S01]  /*8dc0*/  F2FP.BF16.F32.PACK_AB R126, R127, R126 ;  /* 0x0000007e7f7e723e */ /* 0x000fe200000010ff */
[----:B------:R-:W4:Y:S01]  /*8dd0*/  @P1 LDC R16, c[0x0][0x430] ;  /* 0x00010c00ff101b82 */ /* 0x000f220000000800 */
        /* <DEDUP_REMOVED lines=22> */
[----:B------:R-:W-:Y:S01]  /*8f40*/  LOP3.LUT P0, RZ, R3, 0x10, RZ, 0xc0, !PT ;  /* 0x0000001003ff7812 */ /* 0x000fe2000780c0ff */
[----:B------:R-:W-:Y:S01]  /*8f50*/  FMUL.FTZ R72, R5, R72 ;  /* 0x0000004805487220 */ /* 0x000fe20000410000 */
[----:B------:R-:W-:Y:S01]  /*8f60*/  IADD3 R13, PT, PT, R9, 0x40, RZ ;  /* 0x00000040090d7810 */ /* 0x000fe20007ffe0ff */
[----:B------:R-:W-:Y:S01]  /*8f70*/  STS [R15], R112 ;  /* 0x000000700f007388 */ /* 0x000fe20000000800 */
[----:B------:R-:W-:Y:S01]  /*8f80*/  F2FP.BF16.F32.PACK_AB R96, R97, R96 ;  /* 0x000000606160723e */ /* 0x000fe200000010ff */
[----:B------:R1:W1:Y:S01]  /*8f90*/  @P6 MUFU.LG2 R2, R7 ;  /* 0x0000000700026308 */ /* 0x0002620000000c00 */
[----:B------:R-:W-:Y:S01]  /*8fa0*/  F2FP.BF16.F32.PACK_AB R98, R99, R98 ;  /* 0x000000626362723e */ /* 0x000fe200000010ff */
[----:B------:R-:W-:Y:S01]  /*8fb0*/  STS [R15+0x400], R114 ;  /* 0x000400720f007388 */ /* 0x000fe20000000800 */
[----:B------:R-:W-:Y:S01]  /*8fc0*/  F2FP.BF16.F32.PACK_AB R84, R85, R84 ;  /* 0x000000545554723e */ /* 0x000fe200000010ff */
[----:B------:R-:W-:Y:S01]  /*8fd0*/  FMUL.FTZ R5, R5, R73 ;  /* 0x0000004905057220 */ /* 0x000fe20000410000 */
[----:B------:R-:W-:Y:S01]  /*8fe0*/  F2FP.BF16.F32.PACK_AB R86, R87, R86 ;  /* 0x000000565756723e */ /* 0x000fe200000010ff */
[----:B------:R-:W-:Y:S01]  /*8ff0*/  STS [R17], R100 ;  /* 0x0000006411007388 */ /* 0x000fe20000000800 */
[----:B------:R-:W-:Y:S01]  /*9000*/  F2FP.BF16.F32.PACK_AB R92, R93, R92 ;  /* 0x0000005c5d5c723e */ /* 0x000fe200000010ff */
[----:B------:R1:W1:Y:S01]  /*9010*/  @P4 MUFU.LG2 R21, R6 ;  /* 0x0000000600154308 */ /* 0x0002620000000c00 */
[----:B------:R-:W-:Y:S01]  /*9020*/  @P0 IADD3 R13, PT, PT, R9, -0x40, RZ ;  /* 0xffffffc0090d0810 */ /* 0x000fe20007ffe0ff */
[----:B------:R-:W-:Y:S01]  /*9030*/  STS [R17+0x400], R102 ;  /* 0x0004006611007388 */ /* 0x000fe20000000800 */
[----:B------:R-:W-:-:S02]  /*9040*/  F2FP.BF16.F32.PACK_AB R94, R95, R94 ;  /* 0x0000005e5f5e723e */ /* 0x000fc400000010ff */
[-C--:B------:R-:W-:Y:S01]  /*9050*/  IADD3 R23, PT, PT, R10, R13.reuse, RZ ;  /* 0x0000000d0a177210 */ /* 0x080fe20007ffe0ff */
[----:B------:R-:W-:Y:S01]  /*9060*/  STS [R15+0x2000], R108 ;  /* 0x0020006c0f007388 */ /* 0x000fe20000000800 */
[C---:B------:R-:W-:Y:S02]  /*9070*/  IADD3 R19, PT, PT, R8.reuse, R13, RZ ;  /* 0x0000000d08137210 */ /* 0x040fe40007ffe0ff */
[----:B------:R-:W-:Y:S01]  /*9080*/  IADD3 R25, PT, PT, R8, R23, RZ ;  /* 0x0000001708197210 */ /* 0x000fe20007ffe0ff */
[----:B------:R3:W-:Y:S01]  /*9090*/  STS [R15+0x2400], R110 ;  /* 0x0024006e0f007388 */ /* 0x0007e20000000800 */
[----:B-----5:R-:W5:Y:S01]  /*90a0*/  @!P2 LDC.64 R8, c[0x0][0x400] ;  /* 0x00010000ff08ab82 */ /* 0x020f620000000a00 */
[----:B------:R-:W-:Y:S02]  /*90b0*/  F2FP.BF16.F32.PACK_AB R88, R89, R88 ;  /* 0x000000585958723e */ /* 0x000fe400000010ff */
[----:B------:R-:W-:Y:S01]  /*90c0*/  STS [R17+0x2000], R104 ;  /* 0x0020006811007388 */ /* 0x000fe20000000800 */
[----:B------:R-:W-:-:S02]  /*90d0*/  F2FP.BF16.F32.PACK_AB R90, R91, R90 ;  /* 0x0000005a5b5a723e */ /* 0x000fc400000010ff */
[----:B------:R-:W-:Y:S01]  /*90e0*/  F2FP.BF16.F32.PACK_AB R80, R81, R80 ;  /* 0x000000505150723e */ /* 0x000fe200000010ff */
[----:B------:R2:W-:Y:S01]  /*90f0*/  STS [R17+0x2400], R106 ;  /* 0x0024006a11007388 */ /* 0x0005e20000000800 */
[----:B-1----:R-:W1:Y:S01]  /*9100*/  @P2 LDC.64 R10, c[0x0][0x408] ;  /* 0x00010200ff0a2b82 */ /* 0x002e620000000a00 */
[----:B------:R-:W-:Y:S02]  /*9110*/  F2FP.BF16.F32.PACK_AB R82, R83, R82 ;  /* 0x000000525352723e */ /* 0x000fe400000010ff */
[----:B------:R-:W-:Y:S01]  /*9120*/  STS [R13], R96 ;  /* 0x000000600d007388 */ /* 0x000fe20000000800 */
[----:B------:R-:W-:Y:S02]  /*9130*/  F2FP.BF16.F32.PACK_AB R68, R69, R68 ;  /* 0x000000444544723e */ /* 0x000fe400000010ff */
[----:B------:R-:W-:Y:S01]  /*9140*/  F2FP.BF16.F32.PACK_AB R70, R71, R70 ;  /* 0x000000464746723e */ /* 0x000fe200000010ff */
[----:B------:R-:W-:Y:S01]  /*9150*/  STS [R13+0x400], R98 ;  /* 0x000400620d007388 */ /* 0x000fe20000000800 */
[----:B------:R-:W-:-:S02]  /*9160*/  F2FP.BF16.F32.PACK_AB R76, R77, R76 ;  /* 0x0000004c4d4c723e */ /* 0x000fc400000010ff */
[----:B------:R-:W-:Y:S01]  /*9170*/  F2FP.BF16.F32.PACK_AB R78, R79, R78 ;  /* 0x0000004e4f4e723e */ /* 0x000fe200000010ff */
[----:B------:R-:W-:Y:S01]  /*9180*/  STS [R19], R84 ;  /* 0x0000005413007388 */ /* 0x000fe20000000800 */
[----:B------:R-:W-:Y:S02]  /*9190*/  F2FP.BF16.F32.PACK_AB R5, R5, R72 ;  /* 0x000000480505723e */ /* 0x000fe400000010ff */
[----:B------:R-:W-:Y:S01]  /*91a0*/  F2FP.BF16.F32.PACK_AB R74, R75, R74 ;  /* 0x0000004a4b4a723e */ /* 0x000fe200000010ff */
[----:B------:R-:W-:Y:S01]  /*91b0*/  STS [R19+0x400], R86 ;  /* 0x0004005613007388 */ /* 0x000fe20000000800 */
[----:B---3--:R-:W4:Y:S01]  /*91c0*/  LDC R15, c[0x0][0x434] ;  /* 0x00010d00ff0f7b82 */ /* 0x008f220000000800 */
[----:B-----5:R-:W-:Y:S02]  /*91d0*/  @!P2 IMAD.WIDE.U32 R26, R210, R8, RZ ;  /* 0x00000008d21aa225 */ /* 0x020fe400078e00ff */
[----:B------:R-:W-:Y:S04]  /*91e0*/  STS [R13+0x2000], R92 ;  /* 0x0020005c0d007388 */ /* 0x000fe80000000800 */
[----:B------:R3:W-:Y:S01]  /*91f0*/  STS [R13+0x2400], R94 ;  /* 0x0024005e0d007388 */ /* 0x0007e20000000800 */
[----:B--2---:R-:W4:Y:S03]  /*9200*/  LDC R17, c[0x0][0x434] ;  /* 0x00010d00ff117b82 */ /* 0x004f260000000800 */
[----:B------:R-:W-:Y:S04]  /*9210*/  STS [R19+0x2000], R88 ;  /* 0x0020005813007388 */ /* 0x000fe80000000800 */
[----:B------:R-:W-:Y:S04]  /*9220*/  STS [R19+0x2400], R90 ;  /* 0x0024005a13007388 */ /* 0x000fe80000000800 */
[----:B------:R-:W-:Y:S04]  /*9230*/  STS [R23], R80 ;  /* 0x0000005017007388 */ /* 0x000fe80000000800 */
[----:B------:R-:W-:Y:S04]  /*9240*/  STS [R23+0x400], R82 ;  /* 0x0004005217007388 */ /* 0x000fe80000000800 */
[----:B------:R-:W-:Y:S04]  /*9250*/  STS [R25], R68 ;  /* 0x0000004419007388 */ /* 0x000fe80000000800 */
[----:B------:R-:W-:Y:S01]  /*9260*/  STS [R25+0x400], R70 ;  /* 0x0004004619007388 */ /* 0x000fe20000000800 */
[----:B----4-:R-:W-:Y:S01]  /*9270*/  @P1 IMAD R17, R16, R15, RZ ;  /* 0x0000000f10111224 */ /* 0x010fe200078e02ff */
[----:B---3--:R-:W2:Y:S02]  /*9280*/  @P6 LDC R13, c[0x0][0x458] ;  /* 0x00011600ff0d6b82 */ /* 0x008ea40000000800 */
[----:B------:R-:W-:Y:S04]  /*9290*/  STS [R23+0x2000], R76 ;  /* 0x0020004c17007388 */ /* 0x000fe80000000800 */
[----:B------:R-:W-:Y:S02]  /*92a0*/  STS [R23+0x2400], R78 ;  /* 0x0024004e17007388 */ /* 0x000fe40000000800 */
[----:B------:R-:W3:Y:S02]  /*92b0*/  @P1 LDC R16, c[0x0][0x430] ;  /* 0x00010c00ff101b82 */ /* 0x000ee40000000800 */
[----:B------:R-:W-:Y:S04]  /*92c0*/  STS [R25+0x2000], R5 ;  /* 0x0020000519007388 */ /* 0x000fe80000000800 */
[----:B------:R4:W-:Y:S02]  /*92d0*/  STS [R25+0x2400], R74 ;  /* 0x0024004a19007388 */ /* 0x0009e40000000800 */
[----:B----4-:R-:W-:Y:S01]  /*92e0*/  @P1 MOV R25, 0x1 ;  /* 0x0000000100191802 */ /* 0x010fe20000000f00 */
[----:B-1----:R-:W-:Y:S06]  /*92f0*/  @P1 BRA `(.L_x_1298) ;  /* 0x0000000000201947 */ /* 0x002fec0003800000 */
[----:B------:R-:W-:Y:S01]  /*9300*/  ISETP.NE.AND P0, PT, R18, RZ, PT ;  /* 0x000000ff1200720c */ /* 0x000fe20003f05270 */
[----:B------:R-:W1:-:S12]  /*9310*/  LDC R4, c[0x0][0x3e0] ;  /* 0x0000f800ff047b82 */ /* 0x000e580000000800 */
[----:B------:R-:W1:Y:S01]  /*9320*/  @P0 LDC R25, c[0x0][0x454] ;  /* 0x00011500ff190b82 */ /* 0x000e620000000800 */
[----:B---3--:R-:W-:Y:S02]  /*9330*/  @P0 MOV R16, 0x1 ;  /* 0x0000000100100802 */ /* 0x008fe40000000f00 */
[----:B------:R-:W-:-:S05]  /*9340*/  @!P0 MOV R16, 0x1 ;  /* 0x0000000100108802 */ /* 0x000fca0000000f00 */
[----:B------:R-:W4:Y:S01]  /*9350*/  @P0 LDC R17, c[0x0][0x454] ;  /* 0x00011500ff110b82 */ /* 0x000f220000000800 */
[-C--:B-1----:R-:W-:Y:S02]  /*9360*/  @P0 IMAD R25, R25, R4.reuse, RZ ;  /* 0x0000000419190224 */ /* 0x082fe400078e02ff */
[----:B------:R-:W-:-:S07]  /*9370*/  @!P0 IMAD R25, R15, R4, RZ ;  /* 0x000000040f198224 */ /* 0x000fce00078e02ff */
.L_x_1298:
[----:B------:R-:W-:Y:S01]  /*9380*/  BAR.SYNC.DEFER_BLOCKING 0x0 ;  /* 0x0000000000007b1d */ /* 0x000fe20000010000 */
[----:B------:R-:W-:Y:S01]  /*9390*/  ISETP.NE.AND P0, PT, R209, -0x1, PT ;  /* 0xffffffffd100780c */ /* 0x000fe20003f05270 */
[----:B------:R-:W-:Y:S01]  /*93a0*/  @P4 FMUL.FTZ R21, R21, 0.69314718246459960938 ;  /* 0x3f31721815154820 */ /* 0x000fe20000410000 */
[----:B------:R-:W-:Y:S01]  /*93b0*/  ISETP.NE.AND P1, PT, R18, RZ, !P1 ;  /* 0x000000ff1200720c */ /* 0x000fe20004f25270 */
[----:B------:R-:W-:Y:S02]  /*93c0*/  @!P2 IMAD R18, R210, R9, R27 ;  /* 0x00000009d212a224 */ /* 0x000fe400078e021b */
[----:B------:R-:W-:Y:S02]  /*93d0*/  @P6 FMUL.FTZ R27, R2, 0.69314718246459960938 ;  /* 0x3f317218021b6820 */ /* 0x000fe40000410000 */
[----:B------:R-:W1:Y:S01]  /*93e0*/  @P4 LDC R9, c[0x0][0x458] ;  /* 0x00011600ff094b82 */ /* 0x000e620000000800 */
[----:B------:R-:W5:Y:S01]  /*93f0*/  @P3 MUFU.LG2 R0, R0 ;  /* 0x0000000000003308 */ /* 0x000f620000000c00 */
[----:B------:R-:W-:Y:S01]  /*9400*/  @P5 FMUL.FTZ R2, R22, 0.69314718246459960938 ;  /* 0x3f31721816025820 */ /* 0x000fe20000410000 */
[----:B------:R-:W-:Y:S01]  /*9410*/  @P2 IMAD.WIDE.U32 R22, R209, R10, RZ ;  /* 0x0000000ad1162225 */ /* 0x000fe200078e00ff */
[----:B------:R-:W-:Y:S01]  /*9420*/  MOV R20, 0x7f800000 ;  /* 0x7f80000000147802 */ /* 0x000fe20000000f00 */
[----:B------:R-:W-:Y:S02]  /*9430*/  BSSY.RECONVERGENT B0, `(.L_x_1299) ;  /* 0x0000040000007945 */ /* 0x000fe40003800200 */
[----:B------:R-:W-:Y:S01]  /*9440*/  @P5 FFMA.FTZ R20, R135, R12, R2 ;  /* 0x0000000c87145223 */ /* 0x000fe20000010002 */
[----:B------:R-:W-:Y:S01]  /*9450*/  @P2 IMAD R18, R209, R11, R23 ;  /* 0x0000000bd1122224 */ /* 0x000fe200078e0217 */
[----:B------:R-:W2:Y:S01]  /*9460*/  @P3 LDC R8, c[0x0][0x458] ;  /* 0x00011600ff083b82 */ /* 0x000ea20000000800 */
[----:B------:R-:W-:Y:S01]  /*9470*/  @!P0 IMAD R209, R210, R15, RZ ;  /* 0x0000000fd2d18224 */ /* 0x000fe200078e02ff */
[----:B------:R-:W-:Y:S01]  /*9480*/  LOP3.LUT P0, RZ, R3, 0x3, RZ, 0xc0, !PT ;  /* 0x0000000303ff7812 */ /* 0x000fe2000780c0ff */
[----:B----4-:R-:W-:Y:S01]  /*9490*/  IMAD R10, R14, R17, RZ ;  /* 0x000000110e0a7224 */ /* 0x010fe200078e02ff */
[----:B------:R-:W-:Y:S01]  /*94a0*/  MOV R17, 0x7f800000 ;  /* 0x7f80000000117802 */ /* 0x000fe20000000f00 */
[----:B---3--:R-:W-:Y:S01]  /*94b0*/  IMAD R11, R16, UR12, RZ ;  /* 0x0000000c100b7c24 */ /* 0x008fe2000f8e02ff */
[----:B------:R-:W-:Y:S01]  /*94c0*/  SHF.R.S32.HI R2, RZ, 0x1f, R209 ;  /* 0x0000001fff027819 */ /* 0x000fe200000114d1 */
[----:B------:R-:W-:Y:S01]  /*94d0*/  @!P1 IMAD R10, R210, R25, R10 ;  /* 0x00000019d20a9224 */ /* 0x000fe200078e020a */
[----:B------:R-:W-:Y:S01]  /*94e0*/  SEL R209, R209, RZ, P1 ;  /* 0x000000ffd1d17207 */ /* 0x000fe20000800000 */
[----:B------:R3:W4:Y:S01]  /*94f0*/  LDS.128 R4, [R211+0x3800] ;  /* 0x00380000d3047984 */ /* 0x0007220000000c00 */
[----:B-----5:R-:W-:Y:S01]  /*9500*/  @P3 FMUL.FTZ R12, R0, 0.69314718246459960938 ;  /* 0x3f317218000c3820 */ /* 0x020fe20000410000 */
[----:B------:R-:W-:-:S02]  /*9510*/  SEL R2, R2, RZ, P1 ;  /* 0x000000ff02027207 */ /* 0x000fc40000800000 */
[--C-:B------:R-:W-:Y:S02]  /*9520*/  IADD3 R0, P5, P1, R11, R209, R10.reuse ;  /* 0x000000d10b007210 */ /* 0x100fe400079be00a */
[----:B------:R-:W-:Y:S01]  /*9530*/  SHF.R.S32.HI R11, RZ, 0x1f, R11 ;  /* 0x0000001fff0b7819 */ /* 0x000fe2000001140b */
[----:B-1----:R-:W-:Y:S01]  /*9540*/  @P4 FFMA.FTZ R17, R134, R9, R21 ;  /* 0x0000000986114223 */ /* 0x002fe20000010015 */
[----:B------:R-:W-:Y:S02]  /*9550*/  SHF.R.S32.HI R10, RZ, 0x1f, R10 ;  /* 0x0000001fff0a7819 */ /* 0x000fe4000001140a */
[----:B------:R-:W-:Y:S01]  /*9560*/  MOV R19, 0x7f800000 ;  /* 0x7f80000000137802 */ /* 0x000fe20000000f00 */
[----:B--2---:R-:W-:Y:S01]  /*9570*/  @P6 FFMA.FTZ R19, R136, R13, R27 ;  /* 0x0000000d88136223 */ /* 0x004fe2000001001b */
[----:B------:R-:W-:Y:S01]  /*9580*/  MOV R15, 0x7f800000 ;  /* 0x7f800000000f7802 */ /* 0x000fe20000000f00 */
[----:B------:R-:W-:Y:S01]  /*9590*/  @P3 FFMA.FTZ R15, R133, R8, R12 ;  /* 0x00000008850f3223 */ /* 0x000fe2000001000c */
[----:B------:R-:W-:Y:S01]  /*95a0*/  IADD3.X R21, PT, PT, R11, R2, R10, P5, P1 ;  /* 0x000000020b157210 */ /* 0x000fe20002fe240a */
[----:B---34-:R-:W-:Y:S06]  /*95b0*/  @P0 BRA `(.L_x_1300) ;  /* 0x00000000009c0947 */ /* 0x018fec0003800000 */
        /* <DEDUP_REMOVED lines=25> */
[----:B--2---:R-:W-:Y:S01]  /*9750*/  @!P5 LEA R24, P0, R12, R10, 0x2 ;  /* 0x0000000a0c18d211 */ /* 0x004fe200078010ff */
        /* <DEDUP_REMOVED lines=13> */
.L_x_1300:
[----:B------:R-:W-:Y:S05]  /*9830*/  BSYNC.RECONVERGENT B0 ;  /* 0x0000000000007941 */ /* 0x000fea0003800200 */
.L_x_1299:
[----:B-1----:R1:W2:Y:S01]  /*9840*/  LDS.128 R8, [R211] ;  /* 0x00000000d3087984 */ /* 0x0022a20000000c00 */
[----:B------:R-:W3:Y:S01]  /*9850*/  LDCU.64 UR4, c[0x0][0x410] ;  /* 0x00008200ff0477ac */ /* 0x000ee20008000a00 */
[----:B------:R-:W-:Y:S01]  /*9860*/  @P2 IMAD.MOV.U32 R26, RZ, RZ, R22 ;  /* 0x000000ffff1a2224 */ /* 0x000fe200078e0016 */
[-C--:B------:R-:W-:Y:S01]  /*9870*/  ISETP.GE.AND P0, PT, R204, R201.reuse, PT ;  /* 0x000000c9cc00720c */ /* 0x080fe20003f06270 */
[----:B------:R-:W-:Y:S01]  /*9880*/  BSSY.RECONVERGENT B0, `(.L_x_1301) ;  /* 0x0000016000007945 */ /* 0x000fe20003800200 */
[-C--:B------:R-:W-:Y:S02]  /*9890*/  ISETP.GE.AND P6, PT, R200, R201.reuse, PT ;  /* 0x000000c9c800720c */ /* 0x080fe40003fc6270 */
[----:B------:R-:W-:Y:S02]  /*98a0*/  IADD3 R12, P1, PT, R202, R26, RZ ;  /* 0x0000001aca0c7210 */ /* 0x000fe40007f3e0ff */
[-C--:B------:R-:W-:Y:S02]  /*98b0*/  ISETP.GE.AND P5, PT, R199, R201.reuse, PT ;  /* 0x000000c9c700720c */ /* 0x080fe40003fa6270 */
[-C--:B------:R-:W-:Y:S01]  /*98c0*/  ISETP.GE.AND P4, PT, R198, R201.reuse, PT ;  /* 0x000000c9c600720c */ /* 0x080fe20003f86270 */
[----:B------:R-:W-:Y:S01]  /*98d0*/  IMAD.X R13, RZ, RZ, R18, P1 ;  /* 0x000000ffff0d7224 */ /* 0x000fe200008e0612 */
[----:B------:R-:W-:-:S02]  /*98e0*/  ISETP.GE.AND P3, PT, R197, R201, PT ;  /* 0x000000c9c500720c */ /* 0x000fc40003f66270 */
[-C--:B------:R-:W-:Y:S02]  /*98f0*/  ISETP.GE.AND P2, PT, R196, R201.reuse, PT ;  /* 0x000000c9c400720c */ /* 0x080fe40003f46270 */
[----:B------:R-:W-:Y:S01]  /*9900*/  ISETP.GE.AND P1, PT, R195, R201, PT ;  /* 0x000000c9c300720c */ /* 0x000fe20003f26270 */
[----:B---3--:R-:W-:-:S04]  /*9910*/  IMAD.WIDE.U32 R12, R14, UR4, R12 ;  /* 0x000000040e0c7c25 */ /* 0x008fc8000f8e000c */
[----:B------:R-:W-:Y:S01]  /*9920*/  IMAD R15, R14, UR5, R13 ;  /* 0x000000050e0f7c24 */ /* 0x000fe2000f8e020d */
[----:B-1----:R-:W-:Y:S07]  /*9930*/  @P0 BRA `(.L_x_1302) ;  /* 0x0000000000280947 */ /* 0x002fee0003800000 */
[----:B------:R-:W1:Y:S01]  /*9940*/  LDC.64 R2, c[0x0][0x408] ;  /* 0x00010200ff027b82 */ /* 0x000e620000000a00 */
[----:B------:R-:W3:Y:S01]  /*9950*/  LDCU.64 UR4, c[0x0][0x3f0] ;  /* 0x00007e00ff0477ac */ /* 0x000ee20008000a00 */
[----:B------:R-:W-:Y:S01]  /*9960*/  MOV R14, R12 ;  /* 0x0000000c000e7202 */ /* 0x000fe20000000f00 */
[----:B-1----:R-:W-:-:S04]  /*9970*/  IMAD R0, R2, UR13, RZ ;  /* 0x0000000d02007c24 */ /* 0x002fc8000f8e02ff */
[----:B------:R-:W-:-:S04]  /*9980*/  IMAD.WIDE.U32 R16, R208, R2, R14 ;  /* 0x00000002d0107225 */ /* 0x000fc800078e000e */
[----:B------:R-:W-:Y:S01]  /*9990*/  IMAD R0, R208, R3, R0 ;  /* 0x00000003d0007224 */ /* 0x000fe200078e0200 */
[----:B---3--:R-:W-:-:S04]  /*99a0*/  LEA R2, P0, R16, UR4, 0x1 ;  /* 0x0000000410027c11 */ /* 0x008fc8000f8008ff */
[----:B------:R-:W-:-:S04]  /*99b0*/  IADD3 R0, PT, PT, R17, R0, RZ ;  /* 0x0000000011007210 */ /* 0x000fc80007ffe0ff */
[----:B------:R-:W-:-:S05]  /*99c0*/  LEA.HI.X R3, R16, UR5, R0, 0x1, P0 ;  /* 0x0000000510037c11 */ /* 0x000fca00080f0c00 */
[----:B--2---:R1:W-:Y:S02]  /*99d0*/  STG.E.128 desc[UR14][R2.64], R8 ;  /* 0x0000000802007986 */ /* 0x0043e4000c101d0e */
.L_x_1302:
[----:B------:R-:W-:Y:S05]  /*99e0*/  BSYNC.RECONVERGENT B0 ;  /* 0x0000000000007941 */ /* 0x000fea0003800200 */
.L_x_1301:
[----:B-12---:R1:W2:Y:S01]  /*99f0*/  LDS.128 R8, [R211+0x800] ;  /* 0x00080000d3087984 */ /* 0x0062a20000000c00 */
[----:B------:R-:W-:Y:S01]  /*9a00*/  BSSY.RECONVERGENT B0, `(.L_x_1303) ;  /* 0x0000010000007945 */ /* 0x000fe20003800200 */
[----:B------:R-:W-:-:S03]  /*9a10*/  ISETP.GE.AND P0, PT, R194, R201, PT ;  /* 0x000000c9c200720c */ /* 0x000fc60003f06270 */
[----:B------:R-:W-:Y:S10]  /*9a20*/  @P6 BRA `(.L_x_1304) ;  /* 0x0000000000346947 */ /* 0x000ff40003800000 */
        /* <DEDUP_REMOVED lines=12> */
[----:B--2---:R3:W-:Y:S02]  /*9af0*/  STG.E.128 desc[UR14][R2.64], R8 ;  /* 0x0000000802007986 */ /* 0x0047e4000c101d0e */
.L_x_1304:
[----:B------:R-:W-:Y:S05]  /*9b00*/  BSYNC.RECONVERGENT B0 ;  /* 0x0000000000007941 */ /* 0x000fea0003800200 */
.L_x_1303:
[----:B--23--:R2:W3:Y:S01]  /*9b10*/  LDS.128 R8, [R211+0x1000] ;  /* 0x00100000d3087984 */ /* 0x00c4e20000000c00 */
[----:B------:R-:W-:Y:S04]  /*9b20*/  BSSY.RECONVERGENT B0, `(.L_x_1305) ;  /* 0x000000f000007945 */ /* 0x000fe80003800200 */
        /* <DEDUP_REMOVED lines=13> */
[----:B---3--:R4:W-:Y:S02]  /*9c00*/  STG.E.128 desc[UR14][R2.64], R8 ;  /* 0x0000000802007986 */ /* 0x0089e4000c101d0e */
.L_x_1306:
[----:B------:R-:W-:Y:S05]  /*9c10*/  BSYNC.RECONVERGENT B0 ;  /* 0x0000000000007941 */ /* 0x000fea0003800200 */
.L_x_1305:
        /* <DEDUP_REMOVED lines=16> */
.L_x_1308:
[----:B------:R-:W-:Y:S05]  /*9d20*/  BSYNC.RECONVERGENT B0 ;  /* 0x0000000000007941 */ /* 0x000fea0003800200 */
.L_x_1307:
        /* <DEDUP_REMOVED lines=16> */
.L_x_1310:
[----:B------:R-:W-:Y:S05]  /*9e30*/  BSYNC.RECONVERGENT B0 ;  /* 0x0000000000007941 */ /* 0x000fea0003800200 */
.L_x_1309:
        /* <DEDUP_REMOVED lines=16> */
.L_x_1312:
[----:B------:R-:W-:Y:S05]  /*9f40*/  BSYNC.RECONVERGENT B0 ;  /* 0x0000000000007941 */ /* 0x000fea0003800200 */
.L_x_1311:
        /* <DEDUP_REMOVED lines=16> */
.L_x_1314:
[----:B------:R-:W-:Y:S05]  /*a050*/  BSYNC.RECONVERGENT B0 ;  /* 0x0000000000007941 */ /* 0x000fea0003800200 */
.L_x_1313:
[----:B------:R-:W-:Y:S05]  /*a060*/  @P0 EXIT ;  /* 0x000000000000094d */ /* 0x000fea0003800000 */
[----:B------:R-:W5:Y:S01]  /*a070*/  LDCU.64 UR6, c[0x0][0x408] ;  /* 0x00008100ff0677ac */ /* 0x000f620008000a00 */
[----:B------:R-:W-:Y:S01]  /*a080*/  IADD3 R208, P0, PT, R208, 0x70, RZ ;  /* 0x00000070d0d07810 */ /* 0x000fe20007f1e0ff */
[----:B-1--4-:R-:W-:Y:S01]  /*a090*/  IMAD.MOV.U32 R8, RZ, RZ, R12 ;  /* 0x000000ffff087224 */ /* 0x012fe200078e000c */
        /* <DEDUP_REMOVED lines=11> */
.L_x_1315:
        /* <DEDUP_REMOVED lines=11> */
.L_x_2701:


//--------------------- .text._ZN5flash16flash_fwd_kernelI23Flash_fwd_kernel_traitsILi64ELi128ELi64ELi4ELb0ELb0EN7cutlass10bfloat16_tE19Flash_kernel_traitsILi64ELi128ELi64ELi4ES3_EELb1ELb0ELb0ELb0ELb0ELb0ELb0ELb0EEEvNS_16Flash_fwd_paramsE --------------------------
	.section	.text._ZN5flash16flash_fwd_kernelI23Flash_fwd_kernel_traitsILi64ELi128ELi64ELi4ELb0ELb0EN7cutlass10bfloat16_tE19Flash_kernel_traitsILi64ELi128ELi64ELi4ES3_EELb1ELb0ELb0ELb0ELb0ELb0ELb0ELb0EEEvNS_16Flash_fwd_paramsE,"ax",@progbits
	.align	128
        .global         _ZN5flash16flash_fwd_kernelI23Flash_fwd_kernel_traitsILi64ELi128ELi64ELi4ELb0ELb0EN7cutlass10bfloat16_tE19Flash_kernel_traitsILi64ELi128ELi64ELi4ES3_EELb1ELb0ELb0ELb0ELb0ELb0ELb0ELb0EEEvNS_16Flash_fwd_paramsE
        .type           _ZN5flash16flash_fwd_kernelI23Flash_fwd_kernel_traitsILi64ELi128ELi64ELi4ELb0ELb0EN7cutlass10bfloat16_tE19Flash_kernel_traitsILi64ELi128ELi64ELi4ES3_EELb1ELb0ELb0ELb0ELb0ELb0ELb0ELb0EEEvNS_16Flash_fwd_paramsE,@function
        .size           _ZN5flash16flash_fwd_kernelI23Flash_fwd_kernel_traitsILi64ELi128ELi64ELi4ELb0ELb0EN7cutlass10bfloat16_tE19Flash_kernel_traitsILi64ELi128ELi64ELi4ES3_EELb1ELb0ELb0ELb0ELb0ELb0ELb0ELb0EEEvNS_16Flash_fwd_paramsE,(.L_x_2702 - _ZN5flash16flash_fwd_kernelI23Flash_fwd_kernel_traitsILi64ELi128ELi64ELi4ELb0ELb0EN7cutlass10bfloat16_tE19Flash_kernel_traitsILi64ELi128ELi64ELi4ES3_EELb1ELb0ELb0ELb0ELb0ELb0ELb0ELb0EEEvNS_16Flash_fwd_paramsE)
        .other          _ZN5flash16flash_fwd_kernelI23Flash_fwd_kernel_traitsILi64ELi128ELi64ELi4ELb0ELb0EN7cutlass10bfloat16_tE19Flash_kernel_traitsILi64ELi128ELi64ELi4ES3_EELb1ELb0ELb0ELb0ELb0ELb0ELb0ELb0EEEvNS_16Flash_fwd_paramsE,@"STO_CUDA_ENTRY STV_DEFAULT"
_ZN5flash16flash_fwd_kernelI23Flash_fwd_kernel_traitsILi64ELi128ELi64ELi4ELb0ELb0EN7cutlass10bfloat16_tE19Flash_kernel_traitsILi64ELi128ELi64ELi4ES3_EELb1ELb0ELb0ELb0ELb0ELb0ELb0ELb0EEEvNS_16Flash_fwd_paramsE:
.text._ZN5flash16flash_fwd_kernelI23Flash_fwd_kernel_traitsILi64ELi128ELi64ELi4ELb0ELb0EN7cutlass10bfloat16_tE19Flash_kernel_traitsILi64ELi128ELi64ELi4ES3_EELb1ELb0ELb0ELb0ELb0ELb0ELb0ELb0EEEvNS_16Flash_fwd_paramsE:
        /* <DEDUP_REMOVED lines=78> */
.L_x_1316:
        /* <DEDUP_REMOVED lines=10> */
[----:B------:R-:W3:Y:S01]  /*0580*/  LDC R7, c[0x0][0x434] ;  /* 0x00010d00ff077b82 */ /* 0x000ee20000000800 */
[----:B-1----:R-:W-:-:S07]  /*0590*/  ISETP.NE.AND P0, PT, R0, RZ, PT ;  /* 0x000000ff0000720c */ /* 0x002fce0003f05270 */
[----:B------:R-:W1:Y:S01]  /*05a0*/  @!P1 LDC.64 R8, c[0x0][0x400] ;  /* 0x00010000ff089b82 */ /* 0x000e620000000a00 */
[----:B--2---:R-:W-:-:S07]  /*05b0*/  ISETP.NE.AND P4, PT, R4, RZ, !P0 ;  /* 0x000000ff0400720c */ /* 0x004fce0004785270 */
[----:B------:R-:W2:Y:S01]  /*05c0*/  @P1 LDC.64 R10, c[0x0][0x408] ;  /* 0x00010200ff0a1b82 */ /* 0x000ea20000000a00 */
[----:B------:R-:W-:-:S07]  /*05d0*/  @P0 IMAD.MOV.U32 R0, RZ, RZ, 0x1 ;  /* 0x00000001ff000424 */ /* 0x000fce00078e00ff */
[----:B------:R-:W4:Y:S08]  /*05e0*/  @P0 LDC.64 R2, c[0x0][0x430] ;  /* 0x00010c00ff020b82 */ /* 0x000f300000000a00 */
[----:B------:R-:W1:Y:S01]  /*05f0*/  @P0 LDC R13, c[0x0][0x430] ;  /* 0x00010c00ff0d0b82 */ /* 0x000e620000000800 */
[----:B----4-:R-:W-:Y:S01]  /*0600*/  @P0 IMAD R6, R2, R3, RZ ;  /* 0x0000000302060224 */ /* 0x010fe200078e02ff */
[----:B--23--:R-:W-:Y:S06]  /*0610*/  @P0 BRA `(.L_x_1318) ;  /* 0x0000000000280947 */ /* 0x00cfec0003800000 */
        /* <DEDUP_REMOVED lines=10> */
.L_x_1318:
[----:B------:R-:W2:Y:S01]  /*06c0*/  LDCU UR6, c[0x0][0x440] ;  /* 0x00008800ff0677ac */ /* 0x000ea20008000800 */
[----:B-1----:R-:W-:Y:S01]  /*06d0*/  @!P1 IMAD.WIDE.U32 R4, R188, R8, RZ ;  /* 0x00000008bc049225 */ /* 0x002fe200078e00ff */
[----:B------:R-:W-:Y:S01]  /*06e0*/  ISETP.NE.AND P0, PT, R244, -0x1, PT ;  /* 0xfffffffff400780c */ /* 0x000fe20003f05270 */
[----:B------:R-:W-:Y:S01]  /*06f0*/  BSSY.RECONVERGENT B0, `(.L_x_1319) ;  /* 0x000002b000007945 */ /* 0x000fe20003800200 */
[----:B------:R-:W1:Y:S01]  /*0700*/  LDCU.64 UR4, c[0x0][0x410] ;  /* 0x00008200ff0477ac */ /* 0x000e620008000a00 */
[----:B----4-:R-:W-:Y:S01]  /*0710*/  IMAD R12, R189, R6, RZ ;  /* 0x00000006bd0c7224 */ /* 0x010fe200078e02ff */
[----:B------:R-:W-:Y:S01]  /*0720*/  SHF.R.U32.HI R17, RZ, 0x3, R187 ;  /* 0x00000003ff117819 */ /* 0x000fe200000116bb */
[----:B------:R-:W-:Y:S02]  /*0730*/  @!P1 IMAD R9, R188, R9, R5 ;  /* 0x00000009bc099224 */ /* 0x000fe400078e0205 */
[----:B------:R-:W-:-:S04]  /*0740*/  @P1 IMAD.WIDE.U32 R2, R244, R10, RZ ;  /* 0x0000000af4021225 */ /* 0x000fc800078e00ff */
        /* <DEDUP_REMOVED lines=21> */
[----:B-1----:R-:W-:Y:S01]  /*08a0*/  IMAD.WIDE.U32 R8, R189, UR4, R2 ;  /* 0x00000004bd087c25 */ /* 0x002fe2000f8e0002 */
        /* <DEDUP_REMOVED lines=15> */
.L_x_1320:
[----:B------:R-:W-:Y:S05]  /*09a0*/  BSYNC.RECONVERGENT B0 ;  /* 0x0000000000007941 */ /* 0x000fea0003800200 */
.L_x_1319:
        /* <DEDUP_REMOVED lines=17> */
.L_x_1322:
[----:B------:R-:W-:Y:S05]  /*0ac0*/  BSYNC.RECONVERGENT B0 ;  /* 0x0000000000007941 */ /* 0x000fea0003800200 */
.L_x_1321:
        /* <DEDUP_REMOVED lines=17> */
.L_x_1324:
[----:B------:R-:W-:Y:S05]  /*0be0*/  BSYNC.RECONVERGENT B0 ;  /* 0x0000000000007941 */ /* 0x000fea0003800200 */
.L_x_1323:
        /* <DEDUP_REMOVED lines=17> */
.L_x_1326:
[----:B------:R-:W-:Y:S05]  /*0d00*/  BSYNC.RECONVERGENT B0 ;  /* 0x0000000000007941 */ /* 0x000fea0003800200 */
.L_x_1325:
        /* <DEDUP_REMOVED lines=18> */
.L_x_1328:
[----:B------:R-:W-:Y:S05]  /*0e30*/  BSYNC.RECONVERGENT B0 ;  /* 0x0000000000007941 */ /* 0x000fea0003800200 */
.L_x_1327:
        /* <DEDUP_REMOVED lines=18> */
.L_x_1330:
[----:B------:R-:W-:Y:S05]  /*0f60*/  BSYNC.RECONVERGENT B0 ;  /* 0x0000000000007941 */ /* 0x000fea0003800200 */
.L_x_1329:
        /* <DEDUP_REMOVED lines=15> */
.L_x_1332:
[----:B------:R-:W-:Y:S05]  /*1060*/  BSYNC.RECONVERGENT B0 ;  /* 0x0000000000007941 */ /* 0x000fea0003800200 */
.L_x_1331:
        /* <DEDUP_REMOVED lines=18> */
.L_x_1334:
[----:B------:R-:W-:Y:S05]  /*1190*/  BSYNC.RECONVERGENT B0 ;  /* 0x0000000000007941 */ /* 0x000fea0003800200 */
.L_x_1333:
        /* <DEDUP_REMOVED lines=11> */
.L_x_1336:
[----:B------:R-:W-:Y:S05]  /*1250*/  BSYNC.RECONVERGENT B0 ;  /* 0x0000000000007941 */ /* 0x000fea0003800200 */
.L_x_1335:
        /* <DEDUP_REMOVED lines=15> */
.L_x_1338:
[----:B------:R-:W-:Y:S05]  /*1350*/  BSYNC.RECONVERGENT B0 ;  /* 0x0000000000007941 */ /* 0x000fea0003800200 */
.L_x_1337:
        /* <DEDUP_REMOVED lines=10> */
.L_x_1340:
[----:B------:R-:W-:Y:S05]  /*1400*/  BSYNC.RECONVERGENT B0 ;  /* 0x0000000000007941 */ /* 0x000fea0003800200 */
.L_x_1339:
        /* <DEDUP_REMOVED lines=10> */
.L_x_1342:
[----:B------:R-:W-:Y:S05]  /*14b0*/  BSYNC.RECONVERGENT B0 ;  /* 0x0000000000007941 */ /* 0x000fea0003800200 */
.L_x_1341:
        /* <DEDUP_REMOVED lines=10> */
.L_x_1344:
[----:B------:R-:W-:Y:S05]  /*1560*/  BSYNC.RECONVERGENT B0 ;  /* 0x0000000000007941 */ /* 0x000fea0003800200 */
.L_x_1343:
        /* <DEDUP_REMOVED lines=10> */
.L_x_1346:
[----:B------:R-:W-:Y:S05]  /*1610*/  BSYNC.RECONVERGENT B0 ;  /* 0x0000000000007941 */ /* 0x000fea0003800200 */
.L_x_1345:
        /* <DEDUP_REMOVED lines=10> */
.L_x_1348:
[----:B------:R-:W-:Y:S05]  /*16c0*/  BSYNC.RECONVERGENT B0 ;  /* 0x0000000000007941 */ /* 0x000fea0003800200 */
.L_x_1347:
        /* <DEDUP_REMOVED lines=10> */
.L_x_1317:
[----:B------:R-:W-:Y:S02]  /*1770*/  ISETP.NE.AND P0, PT, R244, -0x1, PT ;  /* 0xfffffffff400780c */ /* 0x000fe40003f05270 */
[----:B------:R-:W-:-:S11]  /*1780*/  ISETP.NE.AND P2, PT, R11, -0x1, PT ;  /* 0xffffffff0b00780c */ /* 0x000fd60003f45270 */
[----:B------:R-:W1:Y:S08]  /*1790*/  @!P0 LDC.64 R6, c[0x0][0x398] ;  /* 0x0000e600ff068b82 */ /* 0x000e700000000a00 */
[----:B------:R-:W2:Y:S01]  /*17a0*/  @P0 LDC.64 R8, c[0x0][0x3b0] ;  /* 0x0000ec00ff080b82 */ /* 0x000ea20000000a00 */
[----:B-1----:R-:W-:-:S04]  /*17b0*/  @!P0 IMAD.WIDE.U32 R4, R188, R6, RZ ;  /* 0x00000006bc048225 */ /* 0x002fc800078e00ff */
[----:B------:R-:W-:Y:S01]  /*17c0*/  @!P0 IMAD R13, R188, R7, R5 ;  /* 0x00000007bc0d8224 */ /* 0x000fe200078e0205 */
[----:B------:R-:W-:Y:S01]  /*17d0*/  @!P0 MOV R12, R4 ;  /* 0x00000004000c8202 */ /* 0x000fe20000000f00 */
[----:B--2---:R-:W-:-:S04]  /*17e0*/  @P0 IMAD.WIDE.U32 R2, R244, R8, RZ ;  /* 0x00000008f4020225 */ /* 0x004fc800078e00ff */
        /* <DEDUP_REMOVED lines=16> */
.L_x_1349:
[----:B------:R-:W1:Y:S01]  /*18f0*/  LDC.64 R34, c[0x0][0x3b8] ;  /* 0x0000ee00ff227b82 */ /* 0x000e620000000a00 */
[----:B------:R-:W-:-:S05]  /*1900*/  IADD3 R2, PT, PT, R10, R11, RZ ;  /* 0x0000000b0a027210 */ /* 0x000fca0007ffe0ff */
[C---:B-1----:R-:W-:Y:S02]  /*1910*/  IMAD R0, R2.reuse, R35, RZ ;  /* 0x0000002302007224 */ /* 0x042fe400078e02ff */
[----:B------:R-:W-:-:S05]  /*1920*/  IMAD.WIDE.U32 R2, R2, R34, RZ ;  /* 0x0000002202027225 */ /* 0x000fca00078e00ff */
[----:B------:R-:W-:Y:S02]  /*1930*/  IADD3 R6, PT, PT, R3, R0, RZ ;  /* 0x0000000003067210 */ /* 0x000fe40007ffe0ff */
[----:B------:R-:W-:-:S07]  /*1940*/  MOV R5, R2 ;  /* 0x0000000200057202 */ /* 0x000fce0000000f00 */
.L_x_1350:
        /* <DEDUP_REMOVED lines=39> */
.L_x_1351:
[----:B------:R-:W1:Y:S01]  /*1bc0*/  LDC.64 R14, c[0x0][0x3c0] ;  /* 0x0000f000ff0e7b82 */ /* 0x000e620000000a00 */
[----:B------:R-:W-:-:S05]  /*1bd0*/  IADD3 R0, PT, PT, R10, R11, RZ ;  /* 0x0000000b0a007210 */ /* 0x000fca0007ffe0ff */
[C---:B-1----:R-:W-:Y:S02]  /*1be0*/  IMAD R4, R0.reuse, R15, RZ ;  /* 0x0000000f00047224 */ /* 0x042fe400078e02ff */
[----:B------:R-:W-:-:S05]  /*1bf0*/  IMAD.WIDE.U32 R2, R0, R14, RZ ;  /* 0x0000000e00027225 */ /* 0x000fca00078e00ff */
[----:B------:R-:W-:-:S07]  /*1c00*/  IADD3 R0, PT, PT, R3, R4, RZ ;  /* 0x0000000403007210 */ /* 0x000fce0007ffe0ff */
.L_x_1352:
[C---:B------:R-:W-:Y:S01]  /*1c10*/  IMAD.SHL.U32 R201, R187.reuse, 0x8, RZ ;  /* 0x00000008bbc97824 */ /* 0x040fe200078e00ff */
[----:B------:R-:W1:Y:S01]  /*1c20*/  LDCU.128 UR8, c[0x0][0x3d0] ;  /* 0x00007a00ff0877ac */ /* 0x000e620008000c00 */
[----:B------:R-:W-:Y:S01]  /*1c30*/  SHF.R.U32.HI R24, RZ, 0x3, R187 ;  /* 0x00000003ff187819 */ /* 0x000fe200000116bb */
[----:B------:R-:W2:Y:S01]  /*1c40*/  S2UR UR5, SR_CgaCtaId ;  /* 0x00000000000579c3 */ /* 0x000ea20000008800 */
[----:B------:R-:W-:Y:S01]  /*1c50*/  IMAD.SHL.U32 R191, R187, 0x40, RZ ;  /* 0x00000040bbbf7824 */ /* 0x000fe200078e00ff */
[C---:B------:R-:W-:Y:S01]  /*1c60*/  LOP3.LUT R203, R201.reuse, 0x38, RZ, 0xc0, !PT ;  /* 0x00000038c9cb7812 */ /* 0x040fe200078ec0ff */
[----:B------:R-:W3:Y:S01]  /*1c70*/  LDCU.64 UR14, c[0x0][0x388] ;  /* 0x00007100ff0e77ac */ /* 0x000ee20008000a00 */
[----:B------:R-:W-:Y:S01]  /*1c80*/  LOP3.LUT R11, R201, 0x1f8, RZ, 0xc0, !PT ;  /* 0x000001f8c90b7812 */ /* 0x000fe200078ec0ff */
[----:B------:R-:W-:Y:S01]  /*1c90*/  IMAD.IADD R239, R16, 0x1, -R27 ;  /* 0x0000000110ef7824 */ /* 0x000fe200078e0a1b */
[C---:B------:R-:W-:Y:S01]  /*1ca0*/  IADD3 R4, P1, PT, R203.reuse, R5, RZ ;  /* 0x00000005cb047210 */ /* 0x040fe20007f3e0ff */
[----:B------:R-:W4:Y:S01]  /*1cb0*/  LDCU.64 UR12, c[0x0][0x390] ;  /* 0x00007200ff0c77ac */ /* 0x000f220008000a00 */
[----:B------:R-:W-:Y:S01]  /*1cc0*/  IADD3 R2, P0, PT, R203, R2, RZ ;  /* 0x00000002cb027210 */ /* 0x000fe20007f1e0ff */
[----:B------:R-:W-:Y:S01]  /*1cd0*/  IMAD.WIDE.U32 R22, R186, 0x80, RZ ;  /* 0x00000080ba167825 */ /* 0x000fe200078e00ff */
[----:B------:R-:W-:Y:S01]  /*1ce0*/  LOP3.LUT R17, R191, 0x1c0, RZ, 0xc0, !PT ;  /* 0x000001c0bf117812 */ /* 0x000fe200078ec0ff */
[----:B------:R-:W5:Y:S01]  /*1cf0*/  LDCU.64 UR6, c[0x0][0x3c8] ;  /* 0x00007900ff0677ac */ /* 0x000f620008000a00 */
[----:B------:R-:W-:Y:S01]  /*1d00*/  SHF.R.U32.HI R180, RZ, 0x1, R187 ;  /* 0x00000001ffb47819 */ /* 0x000fe200000116bb */
[----:B------:R-:W-:Y:S01]  /*1d10*/  IMAD.X R5, RZ, RZ, R6, P1 ;  /* 0x000000ffff057224 */ /* 0x000fe200008e0606 */
[----:B------:R-:W-:Y:S01]  /*1d20*/  LOP3.LUT R17, R17, 0x38, R201, 0xf8, !PT ;  /* 0x0000003811117812 */ /* 0x000fe200078ef8c9 */
[----:B------:R-:W-:Y:S01]  /*1d30*/  IMAD.X R3, RZ, RZ, R0, P0 ;  /* 0x000000ffff037224 */ /* 0x000fe200000e0600 */
[----:B------:R-:W-:Y:S01]  /*1d40*/  SHF.R.S32.HI R0, RZ, 0x1f, R8 ;  /* 0x0000001fff007819 */ /* 0x000fe20000011408 */
[----:B------:R-:W-:Y:S01]  /*1d50*/  IMAD.WIDE.U32 R4, R24, R34, R4 ;  /* 0x0000002218047225 */ /* 0x000fe200078e0004 */
[----:B------:R-:W-:Y:S01]  /*1d60*/  UMOV UR4, 0x400 ;  /* 0x0000040000047882 */ /* 0x000fe20000000000 */
[----:B------:R-:W-:Y:S01]  /*1d70*/  BSSY.RECONVERGENT B0, `(.L_x_1353) ;  /* 0x000002f000007945 */ /* 0x000fe20003800200 */
[----:B------:R-:W-:Y:S01]  /*1d80*/  LOP3.LUT R185, R191, 0x200, RZ, 0xc0, !PT ;  /* 0x00000200bfb97812 */ /* 0x000fe200078ec0ff */
[----:B-1----:R-:W-:Y:S01]  /*1d90*/  IMAD R6, R0, UR8, RZ ;  /* 0x0000000800067c24 */ /* 0x002fe2000f8e02ff */
[----:B------:R-:W-:Y:S01]  /*1da0*/  LOP3.LUT R21, R22, R24, RZ, 0xfc, !PT ;  /* 0x0000001816157212 */ /* 0x000fe200078efcff */
[----:B------:R-:W-:Y:S01]  /*1db0*/  IMAD R5, R24, R35, R5 ;  /* 0x0000002318057224 */ /* 0x000fe200078e0205 */
[----:B--2---:R-:W-:Y:S01]  /*1dc0*/  ULEA UR5, UR5, UR4, 0x18 ;  /* 0x0000000405057291 */ /* 0x004fe2000f8ec0ff */
[C---:B------:R-:W-:Y:S01]  /*1dd0*/  IMAD R10, R8.reuse, UR9, R6 ;  /* 0x00000009080a7c24 */ /* 0x040fe2000f8e0206 */
[----:B------:R-:W-:Y:S01]  /*1de0*/  LOP3.LUT R180, R17, 0x8, R180, 0x78, !PT ;  /* 0x0000000811b47812 */ /* 0x000fe200078e78b4 */
[----:B------:R-:W-:Y:S01]  /*1df0*/  IMAD.WIDE.U32 R6, R8, UR8, R4 ;  /* 0x0000000808067c25 */ /* 0x000fe2000f8e0004 */
[----:B------:R-:W-:-:S02]  /*1e00*/  IADD3 R4, P0, PT, R203, R12, RZ ;  /* 0x0000000ccb047210 */ /* 0x000fc40007f1e0ff */
[----:B------:R-:W-:Y:S01]  /*1e10*/  LOP3.LUT R5, R11, 0x38, R187, 0x78, !PT ;  /* 0x000000380b057812 */ /* 0x000fe200078e78bb */
[----:B------:R-:W-:Y:S01]  /*1e20*/  IMAD.WIDE.U32 R2, R24, R14, R2 ;  /* 0x0000000e18027225 */ /* 0x000fe200078e0002 */
[----:B---3--:R-:W-:Y:S02]  /*1e30*/  LEA R213, P2, R6, UR14, 0x1 ;  /* 0x0000000e06d57c11 */ /* 0x008fe4000f8408ff */
[----:B------:R-:W-:Y:S01]  /*1e40*/  LOP3.LUT R201, R5, 0x1e00, R201, 0xf8, !PT ;  /* 0x00001e0005c97812 */ /* 0x000fe200078ef8c9 */
[----:B------:R-:W-:Y:S02]  /*1e50*/  IMAD R3, R24, R15, R3 ;  /* 0x0000000f18037224 */ /* 0x000fe400078e0203 */
[----:B------:R-:W-:Y:S01]  /*1e60*/  IMAD R0, R0, UR10, RZ ;  /* 0x0000000a00007c24 */ /* 0x000fe2000f8e02ff */
[----:B------:R-:W-:Y:S01]  /*1e70*/  LEA R201, R201, UR5, 0x1 ;  /* 0x00000005c9c97c11 */ /* 0x000fe2000f8e08ff */
[----:B------:R-:W-:Y:S01]  /*1e80*/  IMAD.X R5, RZ, RZ, R13, P0 ;  /* 0x000000ffff057224 */ /* 0x000fe200000e060d */
[----:B------:R-:W-:Y:S01]  /*1e90*/  ISETP.GE.AND P0, PT, R24, R239, PT ;  /* 0x000000ef1800720c */ /* 0x000fe20003f06270 */
[----:B------:R-:W-:-:S02]  /*1ea0*/  IMAD R9, R8, UR11, R0 ;  /* 0x0000000b08097c24 */ /* 0x000fc4000f8e0200 */
[----:B------:R-:W-:-:S04]  /*1eb0*/  IMAD.WIDE.U32 R2, R8, UR10, R2 ;  /* 0x0000000a08027c25 */ /* 0x000fc8000f8e0002 */
[----:B------:R-:W-:Y:S01]  /*1ec0*/  IMAD.IADD R0, R7, 0x1, R10 ;  /* 0x0000000107007824 */ /* 0x000fe200078e020a */
[----:B----4-:R-:W-:Y:S01]  /*1ed0*/  LEA R215, P1, R2, UR12, 0x1 ;  /* 0x0000000c02d77c11 */ /* 0x010fe2000f8208ff */
[----:B------:R-:W-:Y:S02]  /*1ee0*/  IMAD.IADD R3, R3, 0x1, R9 ;  /* 0x0000000103037824 */ /* 0x000fe400078e0209 */
[C---:B-----5:R-:W-:Y:S01]  /*1ef0*/  IMAD.WIDE.U32 R8, R189.reuse, UR6, R4 ;  /* 0x00000006bd087c25 */ /* 0x060fe2000f8e0004 */
[----:B------:R-:W-:Y:S02]  /*1f00*/  LEA.HI.X R212, R6, UR15, R0, 0x1, P2 ;  /* 0x0000000f06d47c11 */ /* 0x000fe400090f0c00 */
[----:B------:R-:W-:Y:S01]  /*1f10*/  LEA.HI.X R214, R2, UR13, R3, 0x1, P1 ;  /* 0x0000000d02d67c11 */ /* 0x000fe200088f0c03 */
[----:B------:R-:W-:Y:S01]  /*1f20*/  IMAD R7, R189, UR7, R9 ;  /* 0x00000007bd077c24 */ /* 0x000fe2000f8e0209 */
[----:B------:R-:W-:Y:S06]  /*1f30*/  @P0 BRA `(.L_x_1354) ;  /* 0x0000000000480947 */ /* 0x000fec0003800000 */
        /* <DEDUP_REMOVED lines=17> */
.L_x_1355:
[----:B------:R1:W-:Y:S02]  /*2050*/  STS.128 [R201], RZ ;  /* 0x000000ffc9007388 */ /* 0x0003e40000000c00 */
.L_x_1354:
[----:B------:R-:W-:Y:S05]  /*2060*/  BSYNC.RECONVERGENT B0 ;  /* 0x0000000000007941 */ /* 0x000fea0003800200 */
.L_x_1353:
[----:B------:R-:W-:Y:S01]  /*2070*/  VIADD R20, R24, 0x10 ;  /* 0x0000001018147836 */ /* 0x000fe20000000000 */
[----:B------:R-:W-:Y:S01]  /*2080*/  LEA.HI.SX32 R33, R202, 0xffffffff, 0x1a ;  /* 0xffffffffca217811 */ /* 0x000fe200078fd2ff */
[C---:B------:R-:W-:Y:S01]  /*2090*/  VIADD R19, R24.reuse, 0x20 ;  /* 0x0000002018137836 */ /* 0x040fe20000000000 */
[----:B------:R-:W-:Y:S01]  /*20a0*/  BSSY.RECONVERGENT B0, `(.L_x_1356) ;  /* 0x0000025000007945 */ /* 0x000fe20003800200 */
[----:B------:R-:W-:Y:S01]  /*20b0*/  VIADD R18, R24, 0x30 ;  /* 0x0000003018127836 */ /* 0x000fe20000000000 */
[-C--:B------:R-:W-:Y:S01]  /*20c0*/  ISETP.GE.AND P1, PT, R20, R239.reuse, PT ;  /* 0x000000ef1400720c */ /* 0x080fe20003f26270 */
[C---:B--2---:R-:W-:Y:S01]  /*20d0*/  VIADD R4, R24.reuse, 0x40 ;  /* 0x0000004018047836 */ /* 0x044fe20000000000 */
[-C--:B------:R-:W-:Y:S01]  /*20e0*/  ISETP.GE.AND P0, PT, R19, R239.reuse, PT ;  /* 0x000000ef1300720c */ /* 0x080fe20003f06270 */
[----:B------:R-:W-:Y:S01]  /*20f0*/  VIADD R3, R24, 0x50 ;  /* 0x0000005018037836 */ /* 0x000fe20000000000 */
[-C--:B------:R-:W-:Y:S01]  /*2100*/  ISETP.GE.AND P6, PT, R18, R239.reuse, PT ;  /* 0x000000ef1200720c */ /* 0x080fe20003fc6270 */
[----:B------:R-:W-:Y:S01]  /*2110*/  VIADD R2, R24, 0x60 ;  /* 0x0000006018027836 */ /* 0x000fe20000000000 */
[-C--:B------:R-:W-:Y:S01]  /*2120*/  ISETP.GE.AND P5, PT, R4, R239.reuse, PT ;  /* 0x000000ef0400720c */ /* 0x080fe20003fa6270 */
[----:B------:R-:W-:Y:S01]  /*2130*/  VIADD R0, R24, 0x70 ;  /* 0x0000007018007836 */ /* 0x000fe20000000000 */
[-C--:B------:R-:W-:Y:S01]  /*2140*/  ISETP.GE.AND P4, PT, R3, R239.reuse, PT ;  /* 0x000000ef0300720c */ /* 0x080fe20003f86270 */
[----:B------:R-:W-:Y:S01]  /*2150*/  IMAD.SHL.U32 R148, R34, 0x40, RZ ;  /* 0x0000004022947824 */ /* 0x000fe200078e00ff */
[-C--:B------:R-:W-:Y:S01]  /*2160*/  ISETP.GE.AND P3, PT, R2, R239.reuse, PT ;  /* 0x000000ef0200720c */ /* 0x080fe20003f66270 */
[----:B------:R-:W-:Y:S01]  /*2170*/  IMAD R12, R33, -0x40, R32 ;  /* 0xffffffc0210c7824 */ /* 0x000fe200078e0220 */
[----:B------:R-:W-:-:S02]  /*2180*/  ISETP.GE.AND P2, PT, R0, R239, PT ;  /* 0x000000ef0000720c */ /* 0x000fc40003f46270 */
[----:B------:R-:W-:Y:S01]  /*2190*/  SHF.L.U64.HI R153, R34, 0x6, R35 ;  /* 0x0000000622997819 */ /* 0x000fe20000010223 */
[----:B------:R-:W-:Y:S10]  /*21a0*/  @P1 BRA `(.L_x_1357) ;  /* 0x0000000000501947 */ /* 0x000ff40003800000 */
        /* <DEDUP_REMOVED lines=9> */
[----:B------:R-:W-:-:S04]  /*2240*/  IMAD.X R0, RZ, RZ, R23, P1 ;  /* 0x000000ffff007224 */ /* 0x000fc800008e0617 */
        /* <DEDUP_REMOVED lines=10> */
.L_x_1357:
[----:B------:R-:W-:Y:S05]  /*22f0*/  BSYNC.RECONVERGENT B0 ;  /* 0x0000000000007941 */ /* 0x000fea0003800200 */
.L_x_1356:
[----:B------:R-:W-:Y:S01]  /*2300*/  SHF.R.S32.HI R13, RZ, 0x1f, R33 ;  /* 0x0000001fff0d7819 */ /* 0x000fe20000011421 */
[-C--:B------:R-:W-:Y:S01]  /*2310*/  IMAD R0, R153, R33.reuse, RZ ;  /* 0x0000002199007224 */ /* 0x080fe200078e02ff */
[----:B------:R-:W-:Y:S01]  /*2320*/  BSSY.RECONVERGENT B0, `(.L_x_1358) ;  /* 0x0000019000007945 */ /* 0x000fe20003800200 */
[----:B------:R-:W-:Y:S01]  /*2330*/  ISETP.GE.AND P1, PT, R24, R12, PT ;  /* 0x0000000c1800720c */ /* 0x000fe20003f26270 */
[----:B------:R-:W-:-:S04]  /*2340*/  IMAD.WIDE.U32 R10, R148, R33, RZ ;  /* 0x00000021940a7225 */ /* 0x000fc800078e00ff */
[----:B------:R-:W-:Y:S01]  /*2350*/  IMAD R16, R13, R148, R0 ;  /* 0x000000940d107224 */ /* 0x000fe200078e0200 */
        /* <DEDUP_REMOVED lines=21> */
.L_x_1359:
[----:B------:R-:W-:Y:S05]  /*24b0*/  BSYNC.RECONVERGENT B0 ;  /* 0x0000000000007941 */ /* 0x000fea0003800200 */
.L_x_1358:
        /* <DEDUP_REMOVED lines=22> */
.L_x_1361:
[----:B------:R-:W-:Y:S05]  /*2620*/  BSYNC.RECONVERGENT B0 ;  /* 0x0000000000007941 */ /* 0x000fea0003800200 */
.L_x_1360:
        /* <DEDUP_REMOVED lines=22> */
.L_x_1363:
[----:B------:R-:W-:Y:S05]  /*2790*/  BSYNC.RECONVERGENT B0 ;  /* 0x0000000000007941 */ /* 0x000fea0003800200 */
.L_x_1362:
        /* <DEDUP_REMOVED lines=22> */
.L_x_1365:
[----:B------:R-:W-:Y:S05]  /*2900*/  BSYNC.RECONVERGENT B0 ;  /* 0x0000000000007941 */ /* 0x000fea0003800200 */
.L_x_1364:
        /* <DEDUP_REMOVED lines=22> */
.L_x_1367:
[----:B------:R-:W-:Y:S05]  /*2a70*/  BSYNC.RECONVERGENT B0 ;  /* 0x0000000000007941 */ /* 0x000fea0003800200 */
.L_x_1366:
        /* <DEDUP_REMOVED lines=22> */
.L_x_1369:
[----:B------:R-:W-:Y:S05]  /*2be0*/  BSYNC.RECONVERGENT B0 ;  /* 0x0000000000007941 */ /* 0x000fea0003800200 */
.L_x_1368:
        /* <DEDUP_REMOVED lines=13> */
.L_x_1372:
[----:B------:R3:W-:Y:S02]  /*2cc0*/  STS.128 [R201+0x4000], RZ ;  /* 0x004000ffc9007388 */ /* 0x0007e40000000c00 */
.L_x_1371:
[----:B------:R-:W-:Y:S05]  /*2cd0*/  BSYNC.RECONVERGENT B0 ;  /* 0x0000000000007941 */ /* 0x000fea0003800200 */
.L_x_1370:
[-C--:B------:R-:W-:Y:S01]  /*2ce0*/  ISETP.GE.AND P0, PT, R20, R12.reuse, PT ;  /* 0x0000000c1400720c */ /* 0x080fe20003f06270 */
[----:B------:R-:W-:Y:S01]  /*2cf0*/  BSSY.RECONVERGENT B0, `(.L_x_1373) ;  /* 0x0000012000007945 */ /* 0x000fe20003800200 */
[-C--:B------:R-:W-:Y:S01]  /*2d00*/  ISETP.GE.AND P3, PT, R19, R12.reuse, PT ;  /* 0x0000000c1300720c */ /* 0x080fe20003f66270 */
[----:B------:R-:W-:Y:S01]  /*2d10*/  IMAD.SHL.U32 R151, R34, 0x10, RZ ;  /* 0x0000001022977824 */ /* 0x000fe200078e00ff */
[----:B------:R-:W-:Y:S02]  /*2d20*/  ISETP.GE.AND P2, PT, R18, R12, PT ;  /* 0x0000000c1200720c */ /* 0x000fe40003f46270 */
[----:B------:R-:W-:-:S07]  /*2d30*/  SHF.L.U64.HI R152, R34, 0x4, R35 ;  /* 0x0000000422987819 */ /* 0x000fce0000010223 */
[----:B------:R-:W-:Y:S05]  /*2d40*/  @P0 BRA `(.L_x_1374) ;  /* 0x0000000000300947 */ /* 0x000fea0003800000 */
[----:B------:R-:W5:Y:S02]  /*2d50*/  LDCU UR4, c[0x0][0x440] ;  /* 0x00008800ff0477ac */ /* 0x000f640008000800 */
[----:B-----5:R-:W-:-:S13]  /*2d60*/  ISETP.GE.AND P0, PT, R203, UR4, PT ;  /* 0x00000004cb007c0c */ /* 0x020fda000bf06270 */
[----:B------:R1:W-:Y:S01]  /*2d70*/  @P0 STS.128 [R201+0x4800], RZ ;  /* 0x004800ffc9000388 */ /* 0x0003e20000000c00 */
[----:B------:R-:W-:Y:S05]  /*2d80*/  @P0 BRA `(.L_x_1374) ;  /* 0x0000000000200947 */ /* 0x000fea0003800000 */
[----:B------:R-:W-:-:S05]  /*2d90*/  IADD3 R0, P0, PT, R151, R10, RZ ;  /* 0x0000000a97007210 */ /* 0x000fca0007f1e0ff */
[----:B---3--:R-:W-:Y:S01]  /*2da0*/  IMAD.X R5, R152, 0x1, R3, P0 ;  /* 0x0000000198057824 */ /* 0x008fe200000e0603 */
[----:B------:R-:W-:-:S04]  /*2db0*/  LEA R4, P0, R0, R213, 0x1 ;  /* 0x000000d500047211 */ /* 0x000fc800078008ff */
[----:B------:R-:W-:-:S05]  /*2dc0*/  LEA.HI.X R5, R0, R212, R5, 0x1, P0 ;  /* 0x000000d400057211 */ /* 0x000fca00000f0c05 */
[----:B------:R-:W-:Y:S01]  /*2dd0*/  @!PT LDS RZ, [RZ] ;  /* 0x00000000fffff984 */ /* 0x000fe20000000800 */
[----:B------:R-:W-:Y:S01]  /*2de0*/  @!PT LDS RZ, [RZ] ;  /* 0x00000000fffff984 */ /* 0x000fe20000000800 */
[----:B------:R-:W-:Y:S01]  /*2df0*/  @!PT LDS RZ, [RZ] ;  /* 0x00000000fffff984 */ /* 0x000fe20000000800 */
[----:B------:R3:W-:Y:S04]  /*2e00*/  LDGSTS.E.BYPASS.LTC128B.128 [R201+0x4800], desc[UR16][R4.64] ;  /* 0x0480000004c97fae */ /* 0x0007e8000b981a10 */
.L_x_1374:
[----:B------:R-:W-:Y:S05]  /*2e10*/  BSYNC.RECONVERGENT B0 ;  /* 0x0000000000007941 */ /* 0x000fea0003800200 */
.L_x_1373:
[----:B------:R-:W-:Y:S04]  /*2e20*/  BSSY.RECONVERGENT B0, `(.L_x_1375) ;  /* 0x000000e000007945 */ /* 0x000fe80003800200 */
[----:B------:R-:W-:Y:S05]  /*2e30*/  @P3 BRA `(.L_x_1376) ;  /* 0x0000000000303947 */ /* 0x000fea0003800000 */
[----:B------:R-:W5:Y:S02]  /*2e40*/  LDCU UR4, c[0x0][0x440] ;  /* 0x00008800ff0477ac */ /* 0x000f640008000800 */
[----:B-----5:R-:W-:-:S13]  /*2e50*/  ISETP.GE.AND P0, PT, R203, UR4, PT ;  /* 0x00000004cb007c0c */ /* 0x020fda000bf06270 */
[----:B------:R1:W-:Y:S01]  /*2e60*/  @P0 STS.128 [R201+0x5000], RZ ;  /* 0x005000ffc9000388 */ /* 0x0003e20000000c00 */
[----:B------:R-:W-:Y:S05]  /*2e70*/  @P0 BRA `(.L_x_1376) ;  /* 0x0000000000200947 */ /* 0x000fea0003800000 */
[----:B------:R-:W-:-:S04]  /*2e80*/  LEA R0, P0, R34, R10, 0x5 ;  /* 0x0000000a22007211 */ /* 0x000fc800078028ff */
[----:B---3--:R-:W-:Y:S02]  /*2e90*/  LEA.HI.X R5, R34, R3, R35, 0x5, P0 ;  /* 0x0000000322057211 */ /* 0x008fe400000f2c23 */
[----:B------:R-:W-:-:S04]  /*2ea0*/  LEA R4, P0, R0, R213, 0x1 ;  /* 0x000000d500047211 */ /* 0x000fc800078008ff */
[----:B------:R-:W-:-:S05]  /*2eb0*/  LEA.HI.X R5, R0, R212, R5, 0x1, P0 ;  /* 0x000000d400057211 */ /* 0x000fca00000f0c05 */
[----:B------:R-:W-:Y:S01]  /*2ec0*/  @!PT LDS RZ, [RZ] ;  /* 0x00000000fffff984 */ /* 0x000fe20000000800 */
[----:B------:R-:W-:Y:S01]  /*2ed0*/  @!PT LDS RZ, [RZ] ;  /* 0x00000000fffff984 */ /* 0x000fe20000000800 */
[----:B------:R-:W-:Y:S01]  /*2ee0*/  @!PT LDS RZ, [RZ] ;  /* 0x00000000fffff984 */ /* 0x000fe20000000800 */
[----:B------:R3:W-:Y:S04]  /*2ef0*/  LDGSTS.E.BYPASS.LTC128B.128 [R201+0x5000], desc[UR16][R4.64] ;  /* 0x0500000004c97fae */ /* 0x0007e8000b981a10 */
.L_x_1376:
[----:B------:R-:W-:Y:S05]  /*2f00*/  BSYNC.RECONVERGENT B0 ;  /* 0x0000000000007941 */ /* 0x000fea0003800200 */
.L_x_1375:
        /* <DEDUP_REMOVED lines=16> */
.L_x_1378:
[----:B------:R-:W-:Y:S05]  /*3010*/  BSYNC.RECONVERGENT B0 ;  /* 0x0000000000007941 */ /* 0x000fea0003800200 */
.L_x_1377:
[----:B------:R-:W0:Y:S01]  /*3020*/  LDGDEPBAR ;  /* 0x00000000000079af */ /* 0x000e220000000000 */
[C---:B------:R-:W-:Y:S01]  /*3030*/  SHF.L.U64.HI R2, R14.reuse, 0x6, R15 ;  /* 0x000000060e027819 */ /* 0x040fe2000001020f */
[----:B------:R-:W-:Y:S01]  /*3040*/  BSSY.RECONVERGENT B0, `(.L_x_1379) ;  /* 0x0000016000007945 */ /* 0x000fe20003800200 */
[----:B------:R-:W-:-:S03]  /*3050*/  SHF.L.U32 R0, R14, 0x6, RZ ;  /* 0x000000060e007819 */ /* 0x000fc600000006ff */
[-C--:B------:R-:W-:Y:S02]  /*3060*/  IMAD R2, R2, R33.reuse, RZ ;  /* 0x0000002102027224 */ /* 0x080fe400078e02ff */
[----:B------:R-:W-:-:S04]  /*3070*/  IMAD.WIDE.U32 R6, R0, R33, RZ ;  /* 0x0000002100067225 */ /* 0x000fc800078e00ff */
[----:B------:R-:W-:-:S05]  /*3080*/  IMAD R0, R13, R0, R2 ;  /* 0x000000000d007224 */ /* 0x000fca00078e0202 */
[----:B---3--:R-:W-:Y:S01]  /*3090*/  IADD3 R5, PT, PT, R7, R0, RZ ;  /* 0x0000000007057210 */ /* 0x008fe20007ffe0ff */
        /* <DEDUP_REMOVED lines=13> */
.L_x_1381:
[----:B------:R3:W-:Y:S01]  /*3170*/  STS.128 [R201+0x6000], RZ ;  /* 0x006000ffc9007388 */ /* 0x0007e20000000c00 */
[----:B------:R-:W-:Y:S05]  /*3180*/  BRA `(.L_x_1382) ;  /* 0x0000000000047947 */ /* 0x000fea0003800000 */
.L_x_1380:
[----:B------:R3:W-:Y:S02]  /*3190*/  STS.128 [R201+0x6000], RZ ;  /* 0x006000ffc9007388 */ /* 0x0007e40000000c00 */
.L_x_1382:
[----:B------:R-:W-:Y:S05]  /*31a0*/  BSYNC.RECONVERGENT B0 ;  /* 0x0000000000007941 */ /* 0x000fea0003800200 */
.L_x_1379:
[-C--:B------:R-:W-:Y:S01]  /*31b0*/  ISETP.GE.AND P0, PT, R20, R12.reuse, PT ;  /* 0x0000000c1400720c */ /* 0x080fe20003f06270 */
[----:B---3--:R-:W-:Y:S01]  /*31c0*/  IMAD.SHL.U32 R2, R187, 0x20, RZ ;  /* 0x00000020bb027824 */ /* 0x008fe200078e00ff */
[----:B------:R-:W-:Y:S01]  /*31d0*/  LOP3.LUT R0, R17, 0x8, R187, 0x78, !PT ;  /* 0x0000000811007812 */ /* 0x000fe200078e78bb */
[----:B------:R-:W-:Y:S01]  /*31e0*/  BSSY.RECONVERGENT B0, `(.L_x_1383) ;  /* 0x0000017000007945 */ /* 0x000fe20003800200 */
[----:B------:R-:W-:Y:S02]  /*31f0*/  LOP3.LUT R191, R191, 0x400, RZ, 0xc0, !PT ;  /* 0x00000400bfbf7812 */ /* 0x000fe400078ec0ff */
[----:B------:R-:W-:Y:S02]  /*3200*/  LOP3.LUT R2, R185, 0x7c00, R2, 0xf8, !PT ;  /* 0x00007c00b9027812 */ /* 0x000fe400078ef802 */
[-C--:B------:R-:W-:Y:S01]  /*3210*/  ISETP.GE.AND P2, PT, R19, R12.reuse, PT ;  /* 0x0000000c1300720c */ /* 0x080fe20003f46270 */
[----:B------:R-:W-:Y:S01]  /*3220*/  IMAD R191, R0, 0x2, R191 ;  /* 0x0000000200bf7824 */ /* 0x000fe200078e02bf */
[----:B------:R-:W-:Y:S01]  /*3230*/  ISETP.GE.AND P1, PT, R18, R12, PT ;  /* 0x0000000c1200720c */ /* 0x000fe20003f26270 */
[----:B------:R-:W-:-:S02]  /*3240*/  IMAD.IADD R0, R180, 0x1, R2 ;  /* 0x00000001b4007824 */ /* 0x000fc400078e0202 */
[----:B------:R3:W-:Y:S01]  /*3250*/  @P0 STS.128 [R201+0x6800], RZ ;  /* 0x006800ffc9000388 */ /* 0x0007e20000000c00 */
[----:B------:R-:W-:Y:S09]  /*3260*/  @P0 BRA `(.L_x_1384) ;  /* 0x0000000000380947 */ /* 0x000ff20003800000 */
        /* <DEDUP_REMOVED lines=14> */
.L_x_1384:
[----:B------:R-:W-:Y:S05]  /*3350*/  BSYNC.RECONVERGENT B0 ;  /* 0x0000000000007941 */ /* 0x000fea0003800200 */
.L_x_1383:
        /* <DEDUP_REMOVED lines=16> */
.L_x_1386:
[----:B------:R-:W-:Y:S05]  /*3460*/  BSYNC.RECONVERGENT B0 ;  /* 0x0000000000007941 */ /* 0x000fea0003800200 */
.L_x_1385:
        /* <DEDUP_REMOVED lines=17> */
.L_x_1388:
[----:B------:R-:W-:Y:S05]  /*3580*/  BSYNC.RECONVERGENT B0 ;  /* 0x0000000000007941 */ /* 0x000fea0003800200 */
.L_x_1387:
[----:B------:R-:W-:Y:S01]  /*3590*/  LDSM.16.M88.4 R16, [R196] ;  /* 0x00000000c410783b */ /* 0x000fe20000000200 */
[----:B------:R-:W-:Y:S01]  /*35a0*/  R2P PR, R187, 0x6 ;  /* 0x00000006bb007804 */ /* 0x000fe20000000000 */
[----:B-1----:R-:W-:Y:S02]  /*35b0*/  IMAD.MOV.U32 R3, RZ, RZ, 0x20 ;  /* 0x00000020ff037424 */ /* 0x002fe400078e00ff */
[----:B------:R-:W1:Y:S01]  /*35c0*/  LDSM.16.M88.4 R8, [R191+UR5+0x4000] ;  /* 0x00400005bf08783b */ /* 0x000e620008000200 */
[----:B------:R-:W-:Y:S02]  /*35d0*/  VIADD R0, R191, UR5 ;  /* 0x00000005bf007c36 */ /* 0x000fe40008000000 */
[----:B------:R-:W-:Y:S01]  /*35e0*/  SEL R3, R3, 0xffffffe0, !P1 ;  /* 0xffffffe003037807 */ /* 0x000fe20004800000 */
[----:B------:R-:W5:Y:S04]  /*35f0*/  LDSM.16.M88.4 R4, [R196+0x2000] ;  /* 0x00200000c404783b */ /* 0x000f680000000200 */
[----:B------:R-:W2:Y:S01]  /*3600*/  LDSM.16.M88.4 R12, [R191+UR5+0x4800] ;  /* 0x00480005bf0c783b */ /* 0x000ea20008000200 */
[----:B------:R-:W-:-:S02]  /*3610*/  IMAD.IADD R195, R0, 0x1, R3 ;  /* 0x0000000100c37824 */ /* 0x000fc400078e0203 */
[----:B------:R-:W-:Y:S01]  /*3620*/  IMAD.IADD R199, R196, 0x1, R3 ;  /* 0x00000001c4c77824 */ /* 0x000fe200078e0203 */
[----:B------:R-:W3:Y:S04]  /*3630*/  LDSM.16.M88.4 R20, [R191+UR5+0x5000] ;  /* 0x00500005bf14783b */ /* 0x000ee80008000200 */
[----:B------:R-:W4:Y:S04]  /*3640*/  LDSM.16.M88.4 R36, [R191+UR5+0x5800] ;  /* 0x00580005bf24783b */ /* 0x000f280008000200 */
[----:B------:R-:W-:Y:S04]  /*3650*/  LDSM.16.M88.4 R52, [R195+0x4000] ;  /* 0x00400000c334783b */ /* 0x000fe80000000200 */
[----:B------:R-:W-:Y:S04]  /*3660*/  LDSM.16.M88.4 R28, [R195+0x5000] ;  /* 0x00500000c31c783b */ /* 0x000fe80000000200 */
[----:B------:R-:W-:Y:S04]  /*3670*/  LDSM.16.M88.4 R24, [R195+0x5800] ;  /* 0x00580000c318783b */ /* 0x000fe80000000200 */
[----:B------:R-:W-:Y:S04]  /*3680*/  LDSM.16.M88.4 R44, [R195+0x4800] ;  /* 0x00480000c32c783b */ /* 0x000fe80000000200 */
[----:B------:R-:W0:Y:S01]  /*3690*/  LDGDEPBAR ;  /* 0x00000000000079af */ /* 0x000e220000000000 */
[-C--:B-1----:R-:W-:Y:S08]  /*36a0*/  HMMA.16816.F32.BF16 R92, R16, R8.reuse, RZ ;  /* 0x00000008105c723c */ /* 0x082ff000000418ff */
[C---:B-----5:R-:W-:Y:S08]  /*36b0*/  HMMA.16816.F32.BF16 R56, R4.reuse, R8, RZ ;  /* 0x000000080438723c */ /* 0x060ff000000418ff */
[-C--:B------:R-:W-:Y:S08]  /*36c0*/  HMMA.16816.F32.BF16 R88, R4, R10.reuse, RZ ;  /* 0x0000000a0458723c */ /* 0x080ff000000418ff */
[----:B------:R-:W-:Y:S01]  /*36d0*/  HMMA.16816.F32.BF16 R112, R16, R10, RZ ;  /* 0x0000000a1070723c */ /* 0x000fe200000418ff */
[----:B------:R-:W1:Y:S07]  /*36e0*/  LDSM.16.M88.4 R8, [R199+0x2000] ;  /* 0x00200000c708783b */ /* 0x000e6e0000000200 */
[C---:B--2---:R-:W-:Y:S08]  /*36f0*/  HMMA.16816.F32.BF16 R68, R4.reuse, R12, RZ ;  /* 0x0000000c0444723c */ /* 0x044ff000000418ff */
[----:B------:R-:W-:Y:S08]  /*3700*/  HMMA.16816.F32.BF16 R84, R4, R14, RZ ;  /* 0x0000000e0454723c */ /* 0x000ff000000418ff */
[C---:B------:R-:W-:Y:S08]  /*3710*/  HMMA.16816.F32.BF16 R60, R16.reuse, R12, RZ ;  /* 0x0000000c103c723c */ /* 0x040ff000000418ff */
[----:B------:R-:W-:Y:S01]  /*3720*/  HMMA.16816.F32.BF16 R108, R16, R14, RZ ;  /* 0x0000000e106c723c */ /* 0x000fe200000418ff */
[----:B------:R-:W2:Y:S07]  /*3730*/  LDSM.16.M88.4 R12, [R199] ;  /* 0x00000000c70c783b */ /* 0x000eae0000000200 */
[C---:B---3--:R-:W-:Y:S08]  /*3740*/  HMMA.16816.F32.BF16 R80, R4.reuse, R20, RZ ;  /* 0x000000140450723c */ /* 0x048ff000000418ff */
[C---:B----4-:R-:W-:Y:S08]  /*3750*/  HMMA.16816.F32.BF16 R72, R4.reuse, R36, RZ ;  /* 0x000000240448723c */ /* 0x050ff000000418ff */
[C---:B------:R-:W-:Y:S08]  /*3760*/  HMMA.16816.F32.BF16 R76, R4.reuse, R22, RZ ;  /* 0x00000016044c723c */ /* 0x040ff000000418ff */
[----:B------:R-:W-:Y:S01]  /*3770*/  HMMA.16816.F32.BF16 R64, R4, R38, RZ ;  /* 0x000000260440723c */ /* 0x000fe200000418ff */
[----:B------:R-:W-:-:S05]  /*3780*/  IMAD.MOV.U32 R4, RZ, RZ, 0x40 ;  /* 0x00000040ff047424 */ /* 0x000fca00078e00ff */
[----:B------:R-:W-:Y:S02]  /*3790*/  SEL R4, R4, 0xffffffc0, !P2 ;  /* 0xffffffc004047807 */ /* 0x000fe40005000000 */
[C---:B------:R-:W-:Y:S03]  /*37a0*/  HMMA.16816.F32.BF16 R48, R16.reuse, R20, RZ ;  /* 0x000000141030723c */ /* 0x040fe600000418ff */
[--C-:B------:R-:W-:Y:S02]  /*37b0*/  IMAD.IADD R197, R196, 0x1, R4.reuse ;  /* 0x00000001c4c57824 */ /* 0x100fe400078e0204 */
[----:B------:R-:W-:Y:S02]  /*37c0*/  IMAD.IADD R190, R0, 0x1, R4 ;  /* 0x0000000100be7824 */ /* 0x000fe400078e0204 */
[C---:B------:R-:W-:Y:S01]  /*37d0*/  IMAD.IADD R198, R3.reuse, 0x1, R197 ;  /* 0x0000000103c67824 */ /* 0x040fe200078e02c5 */
[----:B------:R-:W-:Y:S01]  /*37e0*/  HMMA.16816.F32.BF16 R40, R16, R36, RZ ;  /* 0x000000241028723c */ /* 0x000fe200000418ff */
[----:B------:R-:W-:-:S02]  /*37f0*/  IMAD.IADD R194, R3, 0x1, R190 ;  /* 0x0000000103c27824 */ /* 0x000fc400078e02be */
[----:B------:R-:W-:-:S05]  /*3800*/  IMAD.SHL.U32 R0, R187, 0x2, RZ ;  /* 0x00000002bb007824 */ /* 0x000fca00078e00ff */
[----:B------:R-:W-:Y:S01]  /*3810*/  HMMA.16816.F32.BF16 R104, R16, R22, RZ ;  /* 0x000000161068723c */ /* 0x000fe200000418ff */
[----:B------:R-:W-:Y:S01]  /*3820*/  LDSM.16.M88.4 R20, [R197] ;  /* 0x00000000c514783b */ /* 0x000fe20000000200 */
[----:B------:R-:W-:-:S05]  /*3830*/  LOP3.LUT R0, R0, 0x6, RZ, 0xc0, !PT ;  /* 0x0000000600007812 */ /* 0x000fca00078ec0ff */
[----:B------:R-:W-:Y:S01]  /*3840*/  IMAD R0, R33, 0x40, R0 ;  /* 0x0000004021007824 */ /* 0x000fe200078e0200 */
[----:B------:R-:W-:Y:S01]  /*3850*/  HMMA.16816.F32.BF16 R96, R16, R38, RZ ;  /* 0x000000261060723c */ /* 0x000fe200000418ff */
[----:B------:R-:W-:Y:S02]  /*3860*/  LDSM.16.M88.4 R16, [R197+0x2000] ;  /* 0x00200000c510783b */ /* 0x000fe40000000200 */
[C---:B------:R-:W-:Y:S01]  /*3870*/  VIADD R2, R0.reuse, 0x1 ;  /* 0x0000000100027836 */ /* 0x040fe20000000000 */
[CC--:B------:R-:W-:Y:S01]  /*3880*/  ISETP.GE.AND P2, PT, R0.reuse, R32.reuse, PT ;  /* 0x000000200000720c */ /* 0x0c0fe20003f46270 */
[----:B------:R-:W-:Y:S01]  /*3890*/  LDSM.16.M88.4 R36, [R190+0x5800] ;  /* 0x00580000be24783b */ /* 0x000fe20000000200 */
[----:B------:R-:W-:Y:S02]  /*38a0*/  VIADD R6, R0, 0x9 ;  /* 0x0000000900067836 */ /* 0x000fe40000000000 */
[----:B-1----:R-:W-:Y:S01]  /*38b0*/  HMMA.16816.F32.BF16 R100, R8, R52, R56 ;  /* 0x000000340864723c */ /* 0x002fe20000041838 */
[----:B------:R-:W1:Y:S01]  /*38c0*/  LDSM.16.M88.4 R56, [R190+0x4000] ;  /* 0x00400000be38783b */ /* 0x000e620000000200 */
[-C--:B------:R-:W-:Y:S01]  /*38d0*/  ISETP.GE.AND P1, PT, R2, R32.reuse, PT ;  /* 0x000000200200720c */ /* 0x080fe20003f26270 */
[----:B------:R-:W-:Y:S01]  /*38e0*/  VIADD R2, R0, 0x8 ;  /* 0x0000000800027836 */ /* 0x000fe20000000000 */
[----:B------:R-:W-:Y:S01]  /*38f0*/  ISETP.GE.AND P6, PT, R6, R32, PT ;  /* 0x000000200600720c */ /* 0x000fe20003fc6270 */
[----:B------:R-:W-:-:S03]  /*3900*/  VIADD R5, R0, 0x10 ;  /* 0x0000001000057836 */ /* 0x000fc60000000000 */
[----:B--2---:R-:W-:Y:S01]  /*3910*/  HMMA.16816.F32.BF16 R124, R12, R28, R48 ;  /* 0x0000001c0c7c723c */ /* 0x004fe20000041830 */
[----:B------:R-:W2:Y:S01]  /*3920*/  LDSM.16.M88.4 R48, [R190+0x4800] ;  /* 0x00480000be30783b */ /* 0x000ea20000000200 */
[-C--:B------:R-:W-:Y:S01]  /*3930*/  ISETP.GE.AND P0, PT, R2, R32.reuse, PT ;  /* 0x000000200200720c */ /* 0x080fe20003f06270 */
[C---:B------:R-:W-:Y:S01]  /*3940*/  VIADD R2, R0.reuse, 0x11 ;  /* 0x0000001100027836 */ /* 0x040fe20000000000 */
[----:B------:R-:W-:Y:S01]  /*3950*/  ISETP.GE.AND P5, PT, R5, R32, PT ;  /* 0x000000200500720c */ /* 0x000fe20003fa6270 */
[----:B------:R-:W-:-:S03]  /*3960*/  VIADD R5, R0, 0x18 ;  /* 0x0000001800057836 */ /* 0x000fc60000000000 */
[----:B------:R-:W-:Y:S01]  /*3970*/  HMMA.16816.F32.BF16 R116, R12, R24, R40 ;  /* 0x000000180c74723c */ /* 0x000fe20000041828 */
[----:B------:R-:W3:Y:S01]  /*3980*/  LDSM.16.M88.4 R40, [R190+0x5000] ;  /* 0x00500000be28783b */ /* 0x000ee20000000200 */
[-C--:B------:R-:W-:Y:S01]  /*3990*/  ISETP.GE.AND P4, PT, R2, R32.reuse, PT ;  /* 0x000000200200720c */ /* 0x080fe20003f86270 */
[----:B------:R-:W-:Y:S01]  /*39a0*/  VIADD R2, R0, 0x19 ;  /* 0x0000001900027836 */ /* 0x000fe20000000000 */
[----:B------:R-:W-:-:S04]  /*39b0*/  ISETP.GE.AND P3, PT, R5, R32, PT ;  /* 0x000000200500720c */ /* 0x000fc80003f66270 */
        /* <DEDUP_REMOVED lines=8> */
[C---:B------:R-:W-:Y:S01]  /*3a40*/  HMMA.16816.F32.BF16 R64, R12.reuse, R26, R96 ;  /* 0x0000001a0c40723c */ /* 0x040fe20000041860 */
[----:B------:R-:W4:Y:S07]  /*3a50*/  LDSM.16.M88.4 R24, [R194+0x4000] ;  /* 0x00400000c218783b */ /* 0x000f2e0000000200 */
[C---:B------:R-:W-:Y:S08]  /*3a60*/  HMMA.16816.F32.BF16 R68, R12.reuse, R52, R92 ;  /* 0x000000340c44723c */ /* 0x040ff0000004185c */
[C---:B------:R-:W-:Y:S08]  /*3a70*/  HMMA.16816.F32.BF16 R120, R12.reuse, R44, R60 ;  /* 0x0000002c0c78723c */ /* 0x040ff0000004183c */
[C---:B------:R-:W-:Y:S08]  /*3a80*/  HMMA.16816.F32.BF16 R52, R12.reuse, R54, R112 ;  /* 0x000000360c34723c */ /* 0x040ff00000041870 */
[C---:B------:R-:W-:Y:S01]  /*3a90*/  HMMA.16816.F32.BF16 R88, R12.reuse, R46, R108 ;  /* 0x0000002e0c58723c */ /* 0x040fe2000004186c */
[----:B------:R-:W-:Y:S07]  /*3aa0*/  LDSM.16.M88.4 R44, [R194+0x5000] ;  /* 0x00500000c22c783b */ /* 0x000fee0000000200 */
[----:B------:R-:W-:Y:S01]  /*3ab0*/  HMMA.16816.F32.BF16 R80, R12, R30, R104 ;  /* 0x0000001e0c50723c */ /* 0x000fe20000041868 */
[----:B------:R-:W5:Y:S04]  /*3ac0*/  LDSM.16.M88.4 R12, [R198] ;  /* 0x00000000c60c783b */ /* 0x000f680000000200 */
[----:B------:R-:W5:Y:S03]  /*3ad0*/  LDSM.16.M88.4 R28, [R194+0x4800] ;  /* 0x00480000c21c783b */ /* 0x000f660000000200 */
[-C--:B-1----:R-:W-:Y:S08]  /*3ae0*/  HMMA.16816.F32.BF16 R60, R16, R56.reuse, R100 ;  /* 0x00000038103c723c */ /* 0x082ff00000041864 */
[----:B------:R-:W-:Y:S08]  /*3af0*/  HMMA.16816.F32.BF16 R68, R20, R56, R68 ;  /* 0x000000381444723c */ /* 0x000ff00000041844 */
[-C--:B------:R-:W-:Y:S08]  /*3b00*/  HMMA.16816.F32.BF16 R72, R16, R58.reuse, R72 ;  /* 0x0000003a1048723c */ /* 0x080ff00000041848 */
[----:B------:R-:W-:Y:S01]  /*3b10*/  HMMA.16816.F32.BF16 R56, R20, R58, R52 ;  /* 0x0000003a1438723c */ /* 0x000fe20000041834 */
[----:B------:R-:W1:Y:S01]  /*3b20*/  LDSM.16.M88.4 R52, [R194+0x5800] ;  /* 0x00580000c234783b */ /* 0x000e620000000200 */
[----:B------:R-:W-:-:S06]  /*3b30*/  DEPBAR.LE SB0, 0x0 ;  /* 0x000080000000791a */ /* 0x000fcc0000000000 */
[C---:B--2---:R-:W-:Y:S08]  /*3b40*/  HMMA.16816.F32.BF16 R76, R16.reuse, R48, R144 ;  /* 0x00000030104c723c */ /* 0x044ff00000041890 */
[C---:B---3--:R-:W-:Y:S08]  /*3b50*/  HMMA.16816.F32.BF16 R92, R16.reuse, R40, R140 ;  /* 0x00000028105c723c */ /* 0x048ff0000004188c */
[C---:B------:R-:W-:Y:S08]  /*3b60*/  HMMA.16816.F32.BF16 R100, R16.reuse, R36, R136 ;  /* 0x000000241064723c */ /* 0x040ff00000041888 */
[C---:B------:R-:W-:Y:S08]  /*3b70*/  HMMA.16816.F32.BF16 R84, R16.reuse, R50, R84 ;  /* 0x000000321054723c */ /* 0x040ff00000041854 */
[-C--:B------:R-:W-:Y:S08]  /*3b80*/  HMMA.16816.F32.BF16 R96, R16, R42.reuse, R132 ;  /* 0x0000002a1060723c */ /* 0x080ff00000041884 */
[----:B------:R-:W-:Y:S08]  /*3b90*/  HMMA.16816.F32.BF16 R108, R20, R42, R80 ;  /* 0x0000002a146c723c */ /* 0x000ff00000041850 */
[----:B------:R-:W-:Y:S08]  /*3ba0*/  HMMA.16816.F32.BF16 R16, R16, R38, R128 ;  /* 0x000000261010723c */ /* 0x000ff00000041880 */
[C---:B------:R-:W-:Y:S08]  /*3bb0*/  HMMA.16816.F32.BF16 R116, R20.reuse, R36, R116 ;  /* 0x000000241474723c */ /* 0x040ff00000041874 */
[----:B------:R-:W-:Y:S08]  /*3bc0*/  HMMA.16816.F32.BF16 R80, R20, R38, R64 ;  /* 0x000000261450723c */ /* 0x000ff00000041840 */
[----:B----4-:R-:W-:Y:S08]  /*3bd0*/  HMMA.16816.F32.BF16 R36, R8, R24, R60 ;  /* 0x000000180824723c */ /* 0x010ff0000004183c */
[C---:B------:R-:W-:Y:S08]  /*3be0*/  HMMA.16816.F32.BF16 R104, R20.reuse, R48, R120 ;  /* 0x000000301468723c */ /* 0x040ff00000041878 */
[C---:B------:R-:W-:Y:S08]  /*3bf0*/  HMMA.16816.F32.BF16 R88, R20.reuse, R50, R88 ;  /* 0x000000321458723c */ /* 0x040ff00000041858 */
[----:B------:R-:W-:Y:S08]  /*3c00*/  HMMA.16816.F32.BF16 R124, R20, R40, R124 ;  /* 0x00000028147c723c */ /* 0x000ff0000004187c */
[----:B-----5:R-:W-:Y:S08]  /*3c10*/  HMMA.16816.F32.BF16 R20, R12, R24, R68 ;  /* 0x000000180c14723c */ /* 0x020ff00000041844 */
[-C--:B------:R-:W-:Y:S08]  /*3c20*/  HMMA.16816.F32.BF16 R40, R8, R26.reuse, R72 ;  /* 0x0000001a0828723c */ /* 0x080ff00000041848 */
[----:B------:R-:W-:Y:S08]  /*3c30*/  HMMA.16816.F32.BF16 R24, R12, R26, R56 ;  /* 0x0000001a0c18723c */ /* 0x000ff00000041838 */
[----:B------:R-:W-:Y:S01]  /*3c40*/  HMMA.16816.F32.BF16 R48, R8, R28, R76 ;  /* 0x0000001c0830723c */ /* 0x000fe2000004184c */
[----:B------:R-:W-:-:S02]  /*3c50*/  FSEL R77, R38, -INF , !P2 ;  /* 0xff800000264d7808 */ /* 0x000fc40005000000 */
[----:B------:R-:W-:Y:S02]  /*3c60*/  FSEL R38, R36, -INF , !P2 ;  /* 0xff80000024267808 */ /* 0x000fe40005000000 */
[----:B------:R-:W-:Y:S02]  /*3c70*/  FSEL R36, R20, -INF , !P2 ;  /* 0xff80000014247808 */ /* 0x000fe40005000000 */
[----:B------:R-:W-:Y:S01]  /*3c80*/  FSEL R76, R39, -INF , !P1 ;  /* 0xff800000274c7808 */ /* 0x000fe20004800000 */
[----:B------:R-:W-:Y:S01]  /*3c90*/  HMMA.16816.F32.BF16 R56, R8, R30, R84 ;  /* 0x0000001e0838723c */ /* 0x000fe20000041854 */
[----:B------:R-:W-:Y:S02]  /*3ca0*/  FSEL R84, R22, -INF , !P2 ;  /* 0xff80000016547808 */ /* 0x000fe40005000000 */
[----:B------:R-:W-:Y:S01]  /*3cb0*/  ISETP.GE.AND P2, PT, R2, R32, PT ;  /* 0x000000200200720c */ /* 0x000fe20003f46270 */
[----:B------:R-:W-:Y:S01]  /*3cc0*/  VIADD R2, R0, 0x20 ;  /* 0x0000002000027836 */ /* 0x000fe20000000000 */
[----:B------:R-:W-:-:S02]  /*3cd0*/  FSEL R78, R23, -INF , !P1 ;  /* 0xff800000174e7808 */ /* 0x000fc40004800000 */
[----:B------:R-:W-:Y:S01]  /*3ce0*/  FSEL R42, R42, -INF , !P0 ;  /* 0xff8000002a2a7808 */ /* 0x000fe20004000000 */
[----:B-1----:R-:W-:Y:S01]  /*3cf0*/  HMMA.16816.F32.BF16 R60, R8, R54, R16 ;  /* 0x00000036083c723c */ /* 0x002fe20000041810 */
[----:B------:R-:W-:Y:S02]  /*3d00*/  FSEL R39, R40, -INF , !P0 ;  /* 0xff80000028277808 */ /* 0x000fe40004000000 */
[----:B------:R-:W-:Y:S02]  /*3d10*/  FSEL R79, R26, -INF , !P0 ;  /* 0xff8000001a4f7808 */ /* 0x000fe40004000000 */
[----:B------:R-:W-:Y:S02]  /*3d20*/  FSEL R24, R24, -INF , !P0 ;  /* 0xff80000018187808 */ /* 0x000fe40004000000 */
[----:B------:R-:W-:Y:S01]  /*3d30*/  FSEL R43, R43, -INF , !P6 ;  /* 0xff8000002b2b7808 */ /* 0x000fe20007000000 */
[----:B------:R-:W-:Y:S01]  /*3d40*/  HMMA.16816.F32.BF16 R16, R12, R28, R104 ;  /* 0x0000001c0c10723c */ /* 0x000fe20000041868 */
[----:B------:R-:W-:-:S02]  /*3d50*/  FSEL R29, R37, -INF , !P1 ;  /* 0xff800000251d7808 */ /* 0x000fc40004800000 */
[----:B------:R-:W-:Y:S02]  /*3d60*/  FSEL R28, R21, -INF , !P1 ;  /* 0xff800000151c7808 */ /* 0x000fe40004800000 */
[-C--:B------:R-:W-:Y:S01]  /*3d70*/  ISETP.GE.AND P1, PT, R2, R32.reuse, PT ;  /* 0x000000200200720c */ /* 0x080fe20003f26270 */
[----:B------:R-:W-:Y:S01]  /*3d80*/  VIADD R2, R0, 0x21 ;  /* 0x0000002100027836 */ /* 0x000fe20000000000 */
[----:B------:R-:W-:Y:S01]  /*3d90*/  FSEL R26, R41, -INF , !P6 ;  /* 0xff800000291a7808 */ /* 0x000fe20007000000 */
[----:B------:R-:W-:Y:S01]  /*3da0*/  HMMA.16816.F32.BF16 R64, R8, R44, R92 ;  /* 0x0000002c0840723c */ /* 0x000fe2000004185c */
[----:B------:R-:W-:Y:S02]  /*3db0*/  FSEL R40, R25, -INF , !P6 ;  /* 0xff80000019287808 */ /* 0x000fe40007000000 */
[----:B------:R-:W-:Y:S01]  /*3dc0*/  ISETP.GE.AND P0, PT, R2, R32, PT ;  /* 0x000000200200720c */ /* 0x000fe20003f06270 */
        /* <DEDUP_REMOVED lines=20> */
[-C--:B------:R-:W-:Y:S01]  /*3f10*/  ISETP.GE.AND P5, PT, R2, R32.reuse, PT ;  /* 0x000000200200720c */ /* 0x080fe20003fa6270 */
[----:B------:R-:W-:Y:S01]  /*3f20*/  VIADD R2, R0, 0x30 ;  /* 0x0000003000027836 */ /* 0x000fe20000000000 */
[----:B------:R-:W-:Y:S02]  /*3f30*/  FSEL R125, R19, -INF , !P4 ;  /* 0xff800000137d7808 */ /* 0x000fe40006000000 */
[----:B------:R-:W-:Y:S02]  /*3f40*/  FSEL R44, R49, -INF , !P4 ;  /* 0xff800000312c7808 */ /* 0x000fe40006000000 */
[----:B------:R-:W-:Y:S01]  /*3f50*/  ISETP.GE.AND P4, PT, R2, R32, PT ;  /* 0x000000200200720c */ /* 0x000fe20003f86270 */
[----:B------:R-:W-:Y:S01]  /*3f60*/  HMMA.16816.F32.BF16 R16, R12, R46, R108 ;  /* 0x0000002e0c10723c */ /* 0x000fe2000004186c */
[----:B------:R-:W-:Y:S01]  /*3f70*/  VIADD R2, R0, 0x31 ;  /* 0x0000003100027836 */ /* 0x000fe20000000000 */
[----:B------:R-:W-:-:S02]  /*3f80*/  FSEL R159, R66, -INF , !P1 ;  /* 0xff800000429f7808 */ /* 0x000fc40004800000 */
[----:B------:R-:W-:Y:S02]  /*3f90*/  FSEL R124, R10, -INF , !P3 ;  /* 0xff8000000a7c7808 */ /* 0x000fe40005800000 */
[----:B------:R-:W-:Y:S02]  /*3fa0*/  FSEL R105, R8, -INF , !P3 ;  /* 0xff80000008697808 */ /* 0x000fe40005800000 */
[----:B------:R-:W-:Y:S02]  /*3fb0*/  FSEL R107, R11, -INF , !P2 ;  /* 0xff8000000b6b7808 */ /* 0x000fe40005000000 */
[----:B------:R-:W-:Y:S02]  /*3fc0*/  FSEL R106, R9, -INF , !P2 ;  /* 0xff800000096a7808 */ /* 0x000fe40005000000 */
[----:B------:R-:W-:Y:S01]  /*3fd0*/  FSEL R126, R20, -INF , !P1 ;  /* 0xff800000147e7808 */ /* 0x000fe20004800000 */
[----:B------:R-:W-:Y:S01]  /*3fe0*/  HMMA.16816.F32.BF16 R8, R12, R52, R116 ;  /* 0x000000340c08723c */ /* 0x000fe20000041874 */
[----:B------:R-:W1:Y:S01]  /*3ff0*/  LDC.U8 R20, c[0x0][0x4f8] ;  /* 0x00013e00ff147b82 */ /* 0x000e620000000000 */
[----:B------:R-:W-:-:S02]  /*4000*/  FSEL R169, R23, -INF , !P0 ;  /* 0xff80000017a97808 */ /* 0x000fc40004000000 */
[----:B------:R-:W-:Y:S02]  /*4010*/  FSEL R127, R21, -INF , !P0 ;  /* 0xff800000157f7808 */ /* 0x000fe40004000000 */
[----:B------:R-:W-:Y:S02]  /*4020*/  ISETP.GE.U32.AND P0, PT, R32, 0x41, PT ;  /* 0x000000412000780c */ /* 0x000fe40003f06070 */
[----:B------:R-:W-:Y:S01]  /*4030*/  HMMA.16816.F32.BF16 R12, R12, R54, R80 ;  /* 0x000000360c0c723c */ /* 0x000fe20000041850 */
[-C--:B------:R-:W-:Y:S01]  /*4040*/  ISETP.GE.AND P3, PT, R2, R32.reuse, PT ;  /* 0x000000200200720c */ /* 0x080fe20003f66270 */
[----:B------:R-:W-:Y:S01]  /*4050*/  VIADD R2, R0, 0x38 ;  /* 0x0000003800027836 */ /* 0x000fe20000000000 */
[----:B------:R-:W-:Y:S01]  /*4060*/  FSEL R166, R22, -INF , !P1 ;  /* 0xff80000016a67808 */ /* 0x000fe20004800000 */
[----:B------:R-:W-:Y:S01]  /*4070*/  VIADD R0, R0, 0x39 ;  /* 0x0000003900007836 */ /* 0x000fe20000000000 */
[----:B------:R-:W-:Y:S02]  /*4080*/  FSEL R155, R64, -INF , !P1 ;  /* 0xff800000409b7808 */ /* 0x000fe40004800000 */
[----:B------:R-:W-:-:S02]  /*4090*/  ISETP.GE.AND P2, PT, R2, R32, PT ;  /* 0x000000200200720c */ /* 0x000fc40003f46270 */
        /* <DEDUP_REMOVED lines=24> */
[----:B------:R-:W-:Y:S01]  /*4220*/  FSEL R175, R13, -INF , !P1 ;  /* 0xff8000000daf7808 */ /* 0x000fe20004800000 */
[----:B------:R-:W-:Y:S06]  /*4230*/  BAR.SYNC.DEFER_BLOCKING 0x0 ;  /* 0x0000000000007b1d */ /* 0x000fec0000010000 */
[----:B-1----:R-:W-:Y:S05]  /*4240*/  @!P0 BRA `(.L_x_1389) ;  /* 0x0000000000bc8947 */ /* 0x002fea0003800000 */
[----:B------:R-:W1:Y:S01]  /*4250*/  LDCU UR4, c[0x0][0x440] ;  /* 0x00008800ff0477ac */ /* 0x000e620008000800 */
[----:B------:R-:W-:Y:S01]  /*4260*/  LEA.HI.SX32 R6, R202, 0xfffffffe, 0x1a ;  /* 0xfffffffeca067811 */ /* 0x000fe200078fd2ff */
[----:B------:R-:W-:Y:S04]  /*4270*/  BSSY.RECONVERGENT B0, `(.L_x_1390) ;  /* 0x000002b000007945 */ /* 0x000fe80003800200 */
[-C--:B------:R-:W-:Y:S02]  /*4280*/  IMAD R8, R153, R6.reuse, RZ ;  /* 0x0000000699087224 */ /* 0x080fe400078e02ff */
[----:B------:R-:W-:-:S04]  /*4290*/  IMAD.WIDE.U32 R6, R148, R6, RZ ;  /* 0x0000000694067225 */ /* 0x000fc800078e00ff */
[----:B------:R-:W-:Y:S01]  /*42a0*/  IMAD.IADD R9, R7, 0x1, R8 ;  /* 0x0000000107097824 */ /* 0x000fe200078e0208 */
[C---:B-1----:R-:W-:Y:S02]  /*42b0*/  ISETP.GE.AND P1, PT, R203.reuse, UR4, PT ;  /* 0x00000004cb007c0c */ /* 0x042fe4000bf26270 */
[----:B------:R-:W-:-:S11]  /*42c0*/  ISETP.GE.AND P2, PT, R203, UR4, PT ;  /* 0x00000004cb007c0c */ /* 0x000fd6000bf46270 */
[-C--:B------:R-:W-:Y:S02]  /*42d0*/  @!P1 IADD3 R0, P4, PT, R151, R6.reuse, RZ ;  /* 0x0000000697009210 */ /* 0x080fe40007f9e0ff */
[----:B------:R-:W-:Y:S02]  /*42e0*/  @!P1 LEA R2, P3, R34, R6, 0x5 ;  /* 0x0000000622029211 */ /* 0x000fe400078628ff */
[-C--:B------:R-:W-:Y:S01]  /*42f0*/  @!P2 LEA R14, P5, R6, R213.reuse, 0x1 ;  /* 0x000000d5060ea211 */ /* 0x080fe200078a08ff */
[----:B------:R-:W-:Y:S01]  /*4300*/  @!P1 IMAD.X R5, R152, 0x1, R9, P4 ;  /* 0x0000000198059824 */ /* 0x000fe200020e0609 */
[----:B------:R-:W-:Y:S02]  /*4310*/  @!P1 LEA R12, P4, R0, R213, 0x1 ;  /* 0x000000d5000c9211 */ /* 0x000fe400078808ff */
[----:B------:R-:W-:Y:S02]  /*4320*/  @!P1 LEA.HI.X R11, R34, R9, R35, 0x5, P3 ;  /* 0x00000009220b9211 */ /* 0x000fe400018f2c23 */
[----:B------:R-:W-:-:S02]  /*4330*/  @!P1 LEA R10, P3, R2, R213, 0x1 ;  /* 0x000000d5020a9211 */ /* 0x000fc400078608ff */
[-C--:B------:R-:W-:Y:S02]  /*4340*/  @!P2 LEA.HI.X R15, R6, R212.reuse, R9, 0x1, P5 ;  /* 0x000000d4060fa211 */ /* 0x080fe400028f0c09 */
[-C--:B------:R-:W-:Y:S02]  /*4350*/  @!P1 LEA.HI.X R13, R0, R212.reuse, R5, 0x1, P4 ;  /* 0x000000d4000d9211 */ /* 0x080fe400020f0c05 */
[----:B------:R-:W-:Y:S01]  /*4360*/  @!P1 LEA.HI.X R11, R2, R212, R11, 0x1, P3 ;  /* 0x000000d4020b9211 */ /* 0x000fe200018f0c0b */
[----:B------:R-:W-:Y:S01]  /*4370*/  @!PT LDS RZ, [RZ] ;  /* 0x00000000fffff984 */ /* 0x000fe20000000800 */
[----:B------:R-:W-:Y:S01]  /*4380*/  @!PT LDS RZ, [RZ] ;  /* 0x00000000fffff984 */ /* 0x000fe20000000800 */
[----:B------:R-:W-:Y:S01]  /*4390*/  @!PT LDS RZ, [RZ] ;  /* 0x00000000fffff984 */ /* 0x000fe20000000800 */
[----:B------:R1:W-:Y:S04]  /*43a0*/  @!P2 LDGSTS.E.BYPASS.LTC128B.128 [R201+0x4000], desc[UR16][R14.64] ;  /* 0x040000000ec9afae */ /* 0x0003e8000b981a10 */
[----:B------:R1:W-:Y:S04]  /*43b0*/  @P2 STS.128 [R201+0x4000], RZ ;  /* 0x004000ffc9002388 */ /* 0x0003e80000000c00 */
        /* <DEDUP_REMOVED lines=22> */
.L_x_1391:
[----:B------:R-:W-:Y:S05]  /*4520*/  BSYNC.RECONVERGENT B0 ;  /* 0x0000000000007941 */ /* 0x000fea0003800200 */
.L_x_1390:
[----:B------:R-:W0:Y:S02]  /*4530*/  LDGDEPBAR ;  /* 0x00000000000079af */ /* 0x000e240000000000 */
.L_x_1389:
[----:B------:R-:W-:Y:S01]  /*4540*/  FMNMX3.FTZ R2, R36, R28, R24, !PT ;  /* 0x0000001c24027276 */ /* 0x000fe20007810018 */
[----:B------:R-:W3:Y:S01]  /*4550*/  LDCU UR4, c[0x0][0x3e0] ;  /* 0x00007c00ff0477ac */ /* 0x000ee20008000800 */
[----:B------:R-:W-:Y:S01]  /*4560*/  FMNMX3.FTZ R0, R38, R29, R39, !PT ;  /* 0x0000001d26007276 */ /* 0x000fe20007810027 */
[----:B------:R-:W-:Y:S01]  /*4570*/  IMAD.SHL.U32 R50, R33, 0x2, RZ ;  /* 0x0000000221327824 */ /* 0x000fe200078e00ff */
[----:B------:R-:W-:Y:S01]  /*4580*/  FMNMX3.FTZ R2, R2, R40, R41, !PT ;  /* 0x0000002802027276 */ /* 0x000fe20007810029 */
[----:B------:R-:W-:Y:S01]  /*4590*/  VIADD R221, R204, 0x9e3779b9 ;  /* 0x9e3779b9ccdd7836 */ /* 0x000fe20000000000 */
[----:B------:R-:W-:Y:S01]  /*45a0*/  FMNMX3.FTZ R0, R0, R26, R92, !PT ;  /* 0x0000001a00007276 */ /* 0x000fe2000781005c */
[----:B------:R-:W-:Y:S01]  /*45b0*/  VIADD R220, R204, 0x3c6ef372 ;  /* 0x3c6ef372ccdc7836 */ /* 0x000fe20000000000 */
[----:B------:R-:W-:Y:S01]  /*45c0*/  FMNMX3.FTZ R2, R2, R101, R105, !PT ;  /* 0x0000006502027276 */ /* 0x000fe20007810069 */
[C---:B------:R-:W-:Y:S01]  /*45d0*/  VIADD R148, R205.reuse, 0x32370b8f ;  /* 0x32370b8fcd947836 */ /* 0x040fe20000000000 */
        /* <DEDUP_REMOVED lines=11> */
[----:B------:R-:W-:Y:S01]  /*4690*/  IMAD.U32 R200, R20, 0x10000, RZ ;  /* 0x0001000014c87824 */ /* 0x000fe200078e00ff */
[----:B------:R-:W-:Y:S01]  /*46a0*/  FMNMX3.FTZ R0, R0, R157, R170, !PT ;  /* 0x0000009d00007276 */ /* 0x000fe200078100aa */
[----:B------:R-:W-:Y:S01]  /*46b0*/  VIADD R208, R204, 0x1715609d ;  /* 0x1715609dccd07836 */ /* 0x000fe20000000000 */
[----:B--2---:R-:W-:-:S02]  /*46c0*/  FMNMX3.FTZ R6, R2, R168, R176, !PT ;  /* 0x000000a802067276 */ /* 0x004fc400078100b0 */
[----:B------:R-:W-:Y:S02]  /*46d0*/  FMNMX3.FTZ R2, R0, R171, R173, !PT ;  /* 0x000000ab00027276 */ /* 0x000fe400078100ad */
[----:B------:R-:W-:Y:S02]  /*46e0*/  FMNMX3.FTZ R0, R77, R76, R42, !PT ;  /* 0x0000004c4d007276 */ /* 0x000fe4000781002a */
[----:B------:R-:W-:Y:S02]  /*46f0*/  FMNMX.FTZ R6, R175, R6, !PT ;  /* 0x00000006af067209 */ /* 0x000fe40007810000 */
[----:B------:R-:W-:Y:S02]  /*4700*/  FMNMX.FTZ R102, R172, R2, !PT ;  /* 0x00000002ac667209 */ /* 0x000fe40007810000 */
[----:B------:R-:W-:Y:S01]  /*4710*/  FMNMX3.FTZ R0, R0, R43, R100, !PT ;  /* 0x0000002b00007276 */ /* 0x000fe20007810064 */
[----:B------:R-:W2:Y:S01]  /*4720*/  SHFL.BFLY PT, R104, R6, 0x2, 0x1f ;  /* 0x0c401f0006687f89 */ /* 0x000ea200000e0000 */
[----:B------:R-:W-:-:S02]  /*4730*/  FMNMX3.FTZ R5, R84, R78, R79, !PT ;  /* 0x0000004e54057276 */ /* 0x000fc4000781004f */
[----:B------:R-:W-:Y:S01]  /*4740*/  FMNMX3.FTZ R0, R0, R51, R58, !PT ;  /* 0x0000003300007276 */ /* 0x000fe2000781003a */
[----:B------:R-:W4:Y:S01]  /*4750*/  SHFL.BFLY PT, R7, R102, 0x2, 0x1f ;  /* 0x0c401f0066077f89 */ /* 0x000f2200000e0000 */
        /* <DEDUP_REMOVED lines=9> */
[----:B------:R-:W-:Y:S01]  /*47f0*/  FMNMX.FTZ R2, R178, R0, !PT ;  /* 0x00000000b2027209 */ /* 0x000fe20007810000 */
[----:B---3--:R-:W-:Y:S01]  /*4800*/  IMAD R0, R188, UR4, R189 ;  /* 0x00000004bc007c24 */ /* 0x008fe2000f8e02bd */
[----:B--2---:R-:W-:Y:S01]  /*4810*/  FMNMX.FTZ R104, R6, R104, !PT ;  /* 0x0000006806687209 */ /* 0x004fe20007810000 */
[----:B------:R-:W2:Y:S01]  /*4820*/  LDCU UR4, c[0x0][0x45c] ;  /* 0x00008b80ff0477ac */ /* 0x000ea20008000800 */
[----:B------:R-:W-:Y:S01]  /*4830*/  FMNMX3.FTZ R5, R5, R184, R181, !PT ;  /* 0x000000b805057276 */ /* 0x000fe200078100b5 */
[----:B------:R-:W-:Y:S01]  /*4840*/  IMAD.SHL.U32 R0, R0, 0x20, RZ ;  /* 0x0000002000007824 */ /* 0x000fe200078e00ff */
[----:B----4-:R-:W-:Y:S01]  /*4850*/  FMNMX.FTZ R102, R102, R7, !PT ;  /* 0x0000000766667209 */ /* 0x010fe20007810000 */
[----:B------:R-:W3:Y:S01]  /*4860*/  SHFL.BFLY PT, R9, R104, 0x1, 0x1f ;  /* 0x0c201f0068097f89 */ /* 0x000ee200000e0000 */
[----:B------:R-:W-:-:S02]  /*4870*/  FMNMX.FTZ R5, R183, R5, !PT ;  /* 0x00000005b7057209 */ /* 0x000fc40007810000 */
[----:B-1----:R-:W-:Y:S01]  /*4880*/  SHF.R.U32.HI R12, RZ, 0x5, R187 ;  /* 0x00000005ff0c7819 */ /* 0x002fe200000116bb */
[----:B------:R-:W1:Y:S01]  /*4890*/  SHFL.BFLY PT, R7, R2, 0x2, 0x1f ;  /* 0x0c401f0002077f89 */ /* 0x000e6200000e0000 */
[----:B------:R-:W-:Y:S02]  /*48a0*/  LOP3.LUT R11, R187, 0x1f, RZ, 0xc0, !PT ;  /* 0x0000001fbb0b7812 */ /* 0x000fe400078ec0ff */
[----:B------:R-:W-:Y:S01]  /*48b0*/  SHF.R.S32.HI R6, RZ, 0x1f, R0 ;  /* 0x0000001fff067819 */ /* 0x000fe20000011400 */
[----:B------:R-:W4:Y:S01]  /*48c0*/  SHFL.BFLY PT, R8, R5, 0x2, 0x1f ;  /* 0x0c401f0005087f89 */ /* 0x000f2200000e0000 */
[----:B------:R-:W-:Y:S01]  /*48d0*/  IMAD R12, R186, 0x8, R12 ;  /* 0x00000008ba0c7824 */ /* 0x000fe200078e020c */
[----:B------:R-:W-:Y:S01]  /*48e0*/  IADD3 R11, P2, P1, R0, R149, R11 ;  /* 0x00000095000b7210 */ /* 0x000fe2000795e00b */
[----:B------:R-:W-:Y:S01]  /*48f0*/  VIADD R149, R205, 0x76cf5d0a ;  /* 0x76cf5d0acd957836 */ /* 0x000fe20000000000 */
[----:B------:R-:W5:Y:S01]  /*4900*/  SHFL.BFLY PT, R10, R102, 0x1, 0x1f ;  /* 0x0c201f00660a7f89 */ /* 0x000f6200000e0000 */
[----:B------:R-:W-:Y:S01]  /*4910*/  IMAD.WIDE.U32 R140, R12, -0x326172a9, RZ ;  /* 0xcd9e8d570c8c7825 */ /* 0x000fe200078e00ff */
[----:B------:R-:W-:-:S02]  /*4920*/  IADD3.X R6, PT, PT, R6, R150, RZ, P2, P1 ;  /* 0x0000009606067210 */ /* 0x000fc400017e24ff */
[----:B------:R-:W-:Y:S01]  /*4930*/  LOP3.LUT R200, R20, 0xff0000, R200, 0xf8, !PT ;  /* 0x00ff000014c87812 */ /* 0x000fe200078ef8c8 */
[----:B------:R-:W-:-:S04]  /*4940*/  IMAD.WIDE.U32 R232, R11, -0x2daee0ad, RZ ;  /* 0xd2511f530be87825 */ /* 0x000fc800078e00ff */
[----:B------:R-:W-:Y:S01]  /*4950*/  IMAD.IADD R0, R185, 0x1, R180 ;  /* 0x00000001b9007824 */ /* 0x000fe200078e02b4 */
[----:B---3--:R-:W-:-:S04]  /*4960*/  FMNMX.FTZ R104, R104, R9, !PT ;  /* 0x0000000968687209 */ /* 0x008fc80007810000 */
[----:B------:R-:W-:Y:S02]  /*4970*/  LEA R188, R0, UR5, 0x1 ;  /* 0x0000000500bc7c11 */ /* 0x000fe4000f8e08ff */
[----:B-1----:R-:W-:Y:S01]  /*4980*/  FMNMX.FTZ R14, R2, R7, !PT ;  /* 0x00000007020e7209 */ /* 0x002fe20007810000 */
[----:B------:R-:W-:Y:S02]  /*4990*/  VIADD R2, R12, 0x4 ;  /* 0x000000040c027836 */ /* 0x000fe40000000000 */
[C---:B--2---:R-:W-:Y:S01]  /*49a0*/  FMUL.FTZ R7, R104.reuse, UR4 ;  /* 0x0000000468077c20 */ /* 0x044fe20008410000 */
[----:B------:R-:W-:Y:S01]  /*49b0*/  FSETP.NEU.FTZ.AND P1, PT, R104, -INF , PT ;  /* 0xff8000006800780b */ /* 0x000fe20003f3d000 */
[----:B------:R-:W-:Y:S01]  /*49c0*/  IMAD.IADD R189, R4, 0x1, R188 ;  /* 0x0000000104bd7824 */ /* 0x000fe200078e02bc */
[----:B----4-:R-:W-:Y:S01]  /*49d0*/  FMNMX.FTZ R103, R5, R8, !PT ;  /* 0x0000000805677209 */ /* 0x010fe20007810000 */
[----:B------:R-:W-:Y:S01]  /*49e0*/  IMAD.WIDE.U32 R142, R2, -0x326172a9, RZ ;  /* 0xcd9e8d57028e7825 */ /* 0x000fe200078e00ff */
[----:B------:R-:W-:-:S02]  /*49f0*/  FSEL R7, R7, RZ, P1 ;  /* 0x000000ff07077208 */ /* 0x000fc40000800000 */
[----:B-----5:R-:W-:Y:S01]  /*4a00*/  FMNMX.FTZ R102, R102, R10, !PT ;  /* 0x0000000a66667209 */ /* 0x020fe20007810000 */
[----:B------:R-:W-:Y:S01]  /*4a10*/  VIADD R2, R205, 0xbb67ae85 ;  /* 0xbb67ae85cd027836 */ /* 0x000fe20000000000 */
[CC--:B------:R-:W-:Y:S01]  /*4a20*/  LOP3.LUT R5, R204.reuse, R6.reuse, R143, 0x96, !PT ;  /* 0x00000006cc057212 */ /* 0x0c0fe200078e968f */
[----:B------:R-:W1:Y:S01]  /*4a30*/  SHFL.BFLY PT, R17, R103, 0x1, 0x1f ;  /* 0x0c201f0067117f89 */ /* 0x000e6200000e0000 */
[----:B------:R-:W-:Y:S01]  /*4a40*/  LOP3.LUT R6, R204, R6, R141, 0x96, !PT ;  /* 0x00000006cc067212 */ /* 0x000fe200078e968d */
[----:B------:R-:W-:Y:S01]  /*4a50*/  IMAD.IADD R193, R3, 0x1, R188 ;  /* 0x0000000103c17824 */ /* 0x000fe200078e02bc */
[----:B------:R-:W-:Y:S01]  /*4a60*/  LOP3.LUT R8, R205, R50, R233, 0x96, !PT ;  /* 0x00000032cd087212 */ /* 0x000fe200078e96e9 */
[----:B------:R-:W-:-:S04]  /*4a70*/  IMAD.WIDE.U32 R242, R5, -0x2daee0ad, RZ ;  /* 0xd2511f5305f27825 */ /* 0x000fc800078e00ff */
[--C-:B------:R-:W-:Y:S01]  /*4a80*/  FFMA.FTZ R5, R36, UR4, -R7.reuse ;  /* 0x0000000424057c23 */ /* 0x100fe20008010807 */
[----:B------:R-:W-:Y:S01]  /*4a90*/  FSETP.NEU.FTZ.AND P1, PT, R102, -INF , PT ;  /* 0xff8000006600780b */ /* 0x000fe20003f3d000 */
[----:B------:R-:W-:Y:S01]  /*4aa0*/  LDSM.16.MT88.4 R32, [R189+0x6000] ;  /* 0x00600000bd20783b */ /* 0x000fe20000004200 */
[----:B------:R-:W-:Y:S01]  /*4ab0*/  IMAD.WIDE.U32 R240, R6, -0x2daee0ad, RZ ;  /* 0xd2511f5306f07825 */ /* 0x000fe200078e00ff */
[----:B------:R2:W-:Y:S03]  /*4ac0*/  MUFU.EX2 R217, R5 ;  /* 0x0000000500d97308 */ /* 0x0005e60000000800 */
[----:B------:R-:W-:Y:S01]  /*4ad0*/  FFMA.FTZ R6, R28, UR4, -R7 ;  /* 0x000000041c067c23 */ /* 0x000fe20008010807 */
[----:B------:R-:W-:Y:S01]  /*4ae0*/  IMAD.WIDE.U32 R8, R8, -0x326172a9, RZ ;  /* 0xcd9e8d5708087825 */ /* 0x000fe200078e00ff */
[----:B------:R-:W-:-:S03]  /*4af0*/  LOP3.LUT R11, R2, R232, R241, 0x96, !PT ;  /* 0x000000e8020b7212 */ /* 0x000fc600078e96f1 */
[----:B------:R-:W-:Y:S01]  /*4b00*/  IMAD.IADD R192, R3, 0x1, R189 ;  /* 0x0000000103c07824 */ /* 0x000fe200078e02bd */
[----:B------:R3:W-:Y:S01]  /*4b10*/  MUFU.EX2 R216, R6 ;  /* 0x0000000600d87308 */ /* 0x0007e20000000800 */
[--C-:B------:R-:W-:Y:S01]  /*4b20*/  LOP3.LUT R10, R221, R142, R9.reuse, 0x96, !PT ;  /* 0x0000008edd0a7212 */ /* 0x100fe200078e9609 */
[----:B------:R-:W-:Y:S01]  /*4b30*/  IMAD.WIDE.U32 R230, R11, -0x326172a9, RZ ;  /* 0xcd9e8d570be67825 */ /* 0x000fe200078e00ff */
[----:B------:R-:W-:-:S03]  /*4b40*/  LOP3.LUT R15, R221, R140, R9, 0x96, !PT ;  /* 0x0000008cdd0f7212 */ /* 0x000fc600078e9609 */
[----:B------:R-:W-:Y:S01]  /*4b50*/  FFMA.FTZ R3, R41, UR4, -R7 ;  /* 0x0000000429037c23 */ /* 0x000fe20008010807 */
[----:B------:R-:W-:Y:S01]  /*4b60*/  IMAD.WIDE.U32 R10, R10, -0x2daee0ad, RZ ;  /* 0xd2511f530a0a7825 */ /* 0x000fe200078e00ff */
[----:B------:R-:W-:Y:S02]  /*4b70*/  LOP3.LUT R16, R220, R8, R231, 0x96, !PT ;  /* 0x00000008dc107212 */ /* 0x000fe400078e96e7 */
[----:B------:R-:W-:Y:S01]  /*4b80*/  MUFU.EX2 R129, R3 ;  /* 0x0000000300817308 */ /* 0x000fe20000000800 */
[----:B--2---:R-:W-:Y:S01]  /*4b90*/  LOP3.LUT R5, R2, R232, R243, 0x96, !PT ;  /* 0x000000e802057212 */ /* 0x004fe200078e96f3 */
[----:B------:R-:W-:Y:S01]  /*4ba0*/  FFMA.FTZ R2, R24, UR4, -R7 ;  /* 0x0000000418027c23 */ /* 0x000fe20008010807 */
[----:B-1----:R-:W-:Y:S01]  /*4bb0*/  FMNMX.FTZ R103, R103, R17, !PT ;  /* 0x0000001167677209 */ /* 0x002fe20007810000 */
[----:B------:R-:W-:-:S04]  /*4bc0*/  IMAD.WIDE.U32 R16, R16, -0x2daee0ad, RZ ;  /* 0xd2511f5310107825 */ /* 0x000fc800078e00ff */
[----:B------:R-:W-:-:S04]  /*4bd0*/  IMAD.WIDE.U32 R228, R5, -0x326172a9, RZ ;  /* 0xcd9e8d5705e47825 */ /* 0x000fc800078e00ff */
[----:B---3--:R-:W-:Y:S01]  /*4be0*/  FMUL.FTZ R6, R102, UR4 ;  /* 0x0000000466067c20 */ /* 0x008fe20008410000 */
[----:B------:R-:W1:Y:S01]  /*4bf0*/  SHFL.BFLY PT, R5, R14, 0x1, 0x1f ;  /* 0x0c201f000e057f89 */ /* 0x000e6200000e0000 */
[----:B------:R2:W-:Y:S01]  /*4c00*/  MUFU.EX2 R134, R2 ;  /* 0x0000000200867308 */ /* 0x0005e20000000800 */
[----:B------:R-:W-:Y:S02]  /*4c10*/  LOP3.LUT R12, R220, R8, R229, 0x96, !PT ;  /* 0x00000008dc0c7212 */ /* 0x000fe400078e96e5 */
[----:B------:R-:W-:Y:S02]  /*4c20*/  FSEL R6, R6, RZ, P1 ;  /* 0x000000ff06067208 */ /* 0x000fe40000800000 */
[----:B------:R-:W-:Y:S01]  /*4c30*/  LOP3.LUT R8, R149, R242, R11, 0x96, !PT ;  /* 0x000000f295087212 */ /* 0x000fe200078e960b */
[----:B------:R-:W-:-:S04]  /*4c40*/  IMAD.WIDE.U32 R12, R12, -0x2daee0ad, RZ ;  /* 0xd2511f530c0c7825 */ /* 0x000fc800078e00ff */
[----:B------:R-:W-:Y:S01]  /*4c50*/  IMAD.WIDE.U32 R8, R8, -0x326172a9, RZ ;  /* 0xcd9e8d5708087825 */ /* 0x000fe200078e00ff */
[----:B------:R-:W-:-:S04]  /*4c60*/  LOP3.LUT R10, R148, R10, R13, 0x96, !PT ;  /* 0x0000000a940a7212 */ /* 0x000fc800078e960d */
[----:B------:R-:W-:Y:S01]  /*4c70*/  LOP3.LUT R13, R211, R228, R9, 0x96, !PT ;  /* 0x000000e4d30d7212 */ /* 0x000fe200078e9609 */
[----:B--2---:R-:W-:Y:S01]  /*4c80*/  FFMA.FTZ R2, R38, UR4, -R6 ;  /* 0x0000000426027c23 */ /* 0x004fe20008010806 */
[----:B------:R-:W-:-:S04]  /*4c90*/  IMAD.WIDE.U32 R36, R10, -0x326172a9, RZ ;  /* 0xcd9e8d570a247825 */ /* 0x000fc800078e00ff */
[----:B------:R-:W-:Y:S01]  /*4ca0*/  FFMA.FTZ R10, R26, UR4, -R6 ;  /* 0x000000041a0a7c23 */ /* 0x000fe20008010806 */
[----:B------:R2:W-:Y:S01]  /*4cb0*/  MUFU.EX2 R219, R2 ;  /* 0x0000000200db7308 */ /* 0x0005e20000000800 */
[----:B------:R-:W-:Y:S01]  /*4cc0*/  LDSM.16.MT88.4 R24, [R193+0x6000] ;  /* 0x00600000c118783b */ /* 0x000fe20000004200 */
[----:B------:R-:W-:Y:S01]  /*4cd0*/  LOP3.LUT R11, R210, R8, R37, 0x96, !PT ;  /* 0x00000008d20b7212 */ /* 0x000fe200078e9625 */
[----:B------:R-:W-:-:S05]  /*4ce0*/  IMAD.WIDE.U32 R8, R15, -0x2daee0ad, RZ ;  /* 0xd2511f530f087825 */ /* 0x000fca00078e00ff */
[----:B------:R3:W-:Y:S01]  /*4cf0*/  MUFU.EX2 R137, R10 ;  /* 0x0000000a00897308 */ /* 0x0007e20000000800 */
[----:B--2---:R-:W-:Y:S02]  /*4d00*/  FFMA.FTZ R2, R29, UR4, -R6 ;  /* 0x000000041d027c23 */ /* 0x004fe40008010806 */
[----:B------:R-:W2:Y:S05]  /*4d10*/  LDSM.16.MT88.4 R28, [R188+0x6000] ;  /* 0x00600000bc1c783b */ /* 0x000eaa0000004200 */
[----:B------:R1:W-:Y:S01]  /*4d20*/  MUFU.EX2 R218, R2 ;  /* 0x0000000200da7308 */ /* 0x0003e20000000800 */
[----:B---3--:R-:W-:Y:S02]  /*4d30*/  LOP3.LUT R10, R149, R240, R9, 0x96, !PT ;  /* 0x000000f0950a7212 */ /* 0x008fe400078e9609 */
[----:B------:R-:W-:-:S05]  /*4d40*/  LOP3.LUT R9, R148, R8, R17, 0x96, !PT ;  /* 0x0000000894097212 */ /* 0x000fca00078e9611 */
[----:B------:R-:W-:Y:S01]  /*4d50*/  IMAD.WIDE.U32 R48, R9, -0x326172a9, RZ ;  /* 0xcd9e8d5709307825 */ /* 0x000fe200078e00ff */
[----:B-1----:R-:W-:-:S03]  /*4d60*/  FMNMX.FTZ R2, R14, R5, !PT ;  /* 0x000000050e027209 */ /* 0x002fc60007810000 */
[----:B------:R-:W-:Y:S01]  /*4d70*/  FFMA.FTZ R5, R39, UR4, -R6 ;  /* 0x0000000427057c23 */ /* 0x000fe20008010806 */
[----:B------:R-:W-:Y:S01]  /*4d80*/  IMAD.WIDE.U32 R14, R13, -0x2daee0ad, RZ ;  /* 0xd2511f530d0e7825 */ /* 0x000fe200078e00ff */
[----:B------:R-:W-:Y:S02]  /*4d90*/  FSETP.NEU.FTZ.AND P1, PT, R2, -INF , PT ;  /* 0xff8000000200780b */ /* 0x000fe40003f3d000 */
[----:B------:R1:W3:Y:S01]  /*4da0*/  MUFU.EX2 R135, R5 ;  /* 0x0000000500877308 */ /* 0x0002e20000000800 */
[----:B------:R-:W-:Y:S01]  /*4db0*/  IMAD.WIDE.U32 R38, R11, -0x2daee0ad, RZ ;  /* 0xd2511f530b267825 */ /* 0x000fe200078e00ff */
[----:B------:R-:W-:-:S03]  /*4dc0*/  LOP3.LUT R12, R153, R12, R15, 0x96, !PT ;  /* 0x0000000c990c7212 */ /* 0x000fc600078e960f */
[----:B------:R-:W-:Y:S01]  /*4dd0*/  IMAD.WIDE.U32 R10, R10, -0x326172a9, RZ ;  /* 0xcd9e8d570a0a7825 */ /* 0x000fe200078e00ff */
[----:B------:R-:W-:-:S03]  /*4de0*/  LOP3.LUT R14, R152, R14, R39, 0x96, !PT ;  /* 0x0000000e980e7212 */ /* 0x000fc600078e9627 */
[----:B------:R-:W-:Y:S01]  /*4df0*/  IMAD.WIDE.U32 R22, R12, -0x326172a9, RZ ;  /* 0xcd9e8d570c167825 */ /* 0x000fe200078e00ff */
[----:B------:R-:W-:Y:S02]  /*4e00*/  LOP3.LUT R17, R211, R230, R11, 0x96, !PT ;  /* 0x000000e6d3117212 */ /* 0x000fe400078e960b */
[----:B------:R-:W-:Y:S01]  /*4e10*/  LOP3.LUT R18, R210, R10, R49, 0x96, !PT ;  /* 0x0000000ad2127212 */ /* 0x000fe200078e9631 */
[----:B-1----:R-:W-:Y:S01]  /*4e20*/  FMUL.FTZ R5, R2, UR4 ;  /* 0x0000000402057c20 */ /* 0x002fe20008410000 */
[----:B---3--:R-:W-:-:S03]  /*4e30*/  F2FP.BF16.F32.PACK_AB R4, R137, R135 ;  /* 0x000000878904723e */ /* 0x008fc600000010ff */
[----:B------:R-:W-:-:S04]  /*4e40*/  IMAD.WIDE.U32 R130, R18, -0x2daee0ad, RZ ;  /* 0xd2511f5312827825 */ /* 0x000fc800078e00ff */
[----:B------:R-:W-:Y:S01]  /*4e50*/  FFMA.FTZ R18, R44, UR4, -R6 ;  /* 0x000000042c127c23 */ /* 0x000fe20008010806 */
[----:B------:R-:W-:Y:S01]  /*4e60*/  FSEL R5, R5, RZ, P1 ;  /* 0x000000ff05057208 */ /* 0x000fe20000800000 */
[----:B------:R-:W-:Y:S01]  /*4e70*/  LDSM.16.MT88.4 R44, [R192+0x6800] ;  /* 0x00680000c02c783b */ /* 0x000fe20000004200 */
[----:B------:R-:W-:Y:S01]  /*4e80*/  FSETP.NEU.FTZ.AND P1, PT, R103, -INF , PT ;  /* 0xff8000006700780b */ /* 0x000fe20003f3d000 */
[----:B------:R-:W-:Y:S02]  /*4e90*/  MUFU.EX2 R247, R18 ;  /* 0x0000001200f77308 */ /* 0x000fe40000000800 */
[--C-:B------:R-:W-:Y:S01]  /*4ea0*/  FFMA.FTZ R8, R77, UR4, -R5.reuse ;  /* 0x000000044d087c23 */ /* 0x100fe20008010805 */
[----:B------:R-:W-:-:S05]  /*4eb0*/  FFMA.FTZ R13, R76, UR4, -R5 ;  /* 0x000000044c0d7c23 */ /* 0x000fca0008010805 */
[----:B------:R1:W-:Y:S08]  /*4ec0*/  MUFU.EX2 R52, R8 ;  /* 0x0000000800347308 */ /* 0x0003f00000000800 */
[----:B------:R3:W4:Y:S01]  /*4ed0*/  MUFU.EX2 R53, R13 ;  /* 0x0000000d00357308 */ /* 0x0007220000000800 */
[----:B-1----:R-:W-:-:S04]  /*4ee0*/  IMAD.WIDE.U32 R8, R14, -0x326172a9, RZ ;  /* 0xcd9e8d570e087825 */ /* 0x002fc800078e00ff */
[----:B------:R-:W-:Y:S01]  /*4ef0*/  IMAD.MOV.U32 R11, RZ, RZ, R8 ;  /* 0x000000ffff0b7224 */ /* 0x000fe200078e0008 */
[----:B------:R-:W-:Y:S01]  /*4f00*/  LOP3.LUT R0, R209, R22, R9, 0x96, !PT ;  /* 0x00000016d1007212 */ /* 0x000fe200078e9609 */
[----:B------:R-:W-:Y:S01]  /*4f10*/  IMAD.MOV.U32 R22, RZ, RZ, R135 ;  /* 0x000000ffff167224 */ /* 0x000fe200078e0087 */
[C---:B------:R-:W-:Y:S02]  /*4f20*/  PRMT R10, R8.reuse, 0x7773, RZ ;  /* 0x00007773080a7816 */ /* 0x040fe400000000ff */
[C---:B------:R-:W-:Y:S02]  /*4f30*/  PRMT R9, R8.reuse, 0x7772, RZ ;  /* 0x0000777208097816 */ /* 0x040fe400000000ff */
[----:B------:R-:W-:Y:S01]  /*4f40*/  PRMT R14, R8, 0x7771, RZ ;  /* 0x00007771080e7816 */ /* 0x000fe200000000ff */
[----:B------:R-:W-:Y:S01]  /*4f50*/  FFMA.FTZ R8, R42, UR4, -R5 ;  /* 0x000000042a087c23 */ /* 0x000fe20008010805 */
[----:B------:R-:W-:Y:S02]  /*4f60*/  PRMT R15, R9, 0x5410, R10 ;  /* 0x00005410090f7816 */ /* 0x000fe4000000000a */
[C---:B------:R-:W-:Y:S01]  /*4f70*/  PRMT R9, R0.reuse, 0x7632, R9 ;  /* 0x0000763200097816 */ /* 0x040fe20000000009 */
[----:B------:R1:W-:Y:S01]  /*4f80*/  MUFU.EX2 R136, R8 ;  /* 0x0000000800887308 */ /* 0x0003e20000000800 */
[----:B---3--:R-:W-:Y:S01]  /*4f90*/  LOP3.LUT R13, R11, 0xff, RZ, 0xc0, !PT ;  /* 0x000000ff0b0d7812 */ /* 0x008fe200078ec0ff */
[----:B------:R-:W-:Y:S01]  /*4fa0*/  FFMA.FTZ R11, R43, UR4, -R5 ;  /* 0x000000042b0b7c23 */ /* 0x000fe20008010805 */
[----:B------:R-:W-:-:S05]  /*4fb0*/  LOP3.LUT R12, R0, 0xff, RZ, 0xc0, !PT ;  /* 0x000000ff000c7812 */ /* 0x000fca00078ec0ff */
[----:B------:R3:W5:Y:S01]  /*4fc0*/  MUFU.EX2 R133, R11 ;  /* 0x0000000b00857308 */ /* 0x0007620000000800 */
[----:B-1----:R-:W-:Y:S02]  /*4fd0*/  LOP3.LUT R8, R0, 0xffff, RZ, 0xc0, !PT ;  /* 0x0000ffff00087812 */ /* 0x002fe400078ec0ff */
[----:B------:R-:W-:Y:S02]  /*4fe0*/  SHF.R.U32.HI R0, RZ, 0x18, R0 ;  /* 0x00000018ff007819 */ /* 0x000fe40000011600 */
[----:B------:R-:W-:Y:S02]  /*4ff0*/  SHF.R.U32.HI R10, RZ, 0x8, R8 ;  /* 0x00000008ff0a7819 */ /* 0x000fe40000011608 */
[----:B------:R-:W-:Y:S02]  /*5000*/  LOP3.LUT R8, R9, 0xff, RZ, 0xc0, !PT ;  /* 0x000000ff09087812 */ /* 0x000fe400078ec0ff */
[----:B------:R-:W-:Y:S02]  /*5010*/  PRMT R9, R13, 0x5410, R14 ;  /* 0x000054100d097816 */ /* 0x000fe4000000000e */
[----:B---3--:R-:W-:Y:S01]  /*5020*/  PRMT R11, R8, 0x5410, R0 ;  /* 0x00005410080b7816 */ /* 0x008fe20000000000 */
[----:B------:R-:W-:Y:S01]  /*5030*/  FFMA.FTZ R8, R40, UR4, -R7 ;  /* 0x0000000428087c23 */ /* 0x000fe20008010807 */
[----:B------:R-:W-:Y:S01]  /*5040*/  PRMT R12, R12, 0x5410, R10 ;  /* 0x000054100c0c7816 */ /* 0x000fe2000000000a */
[----:B------:R-:W1:Y:S01]  /*5050*/  LDSM.16.MT88.4 R40, [R192+0x6000] ;  /* 0x00600000c028783b */ /* 0x000e620000004200 */
[----:B------:R-:W-:Y:S01]  /*5060*/  HSET2.LE.AND R0, R9, R200, PT ;  /* 0x000000c809007233 */ /* 0x000fe20003803000 */
[----:B------:R3:W1:Y:S01]  /*5070*/  MUFU.EX2 R132, R8 ;  /* 0x0000000800847308 */ /* 0x0006620000000800 */
[----:B------:R-:W-:-:S02]  /*5080*/  F2FP.BF16.F32.PACK_AB R9, R218, R219 ;  /* 0x000000dbda09723e */ /* 0x000fc400000010ff */
[----:B----4-:R-:W-:Y:S02]  /*5090*/  F2FP.BF16.F32.PACK_AB R13, R53, R52 ;  /* 0x00000034350d723e */ /* 0x010fe400000010ff */
[----:B------:R-:W-:Y:S01]  /*50a0*/  LOP3.LUT R10, R4, R0, RZ, 0xc0, !PT ;  /* 0x00000000040a7212 */ /* 0x000fe200078ec0ff */
[----:B------:R-:W-:Y:S01]  /*50b0*/  FMUL.FTZ R0, R103, UR4 ;  /* 0x0000000467007c20 */ /* 0x000fe20008410000 */
[----:B-----5:R-:W-:-:S04]  /*50c0*/  F2FP.BF16.F32.PACK_AB R4, R133, R136 ;  /* 0x000000888504723e */ /* 0x020fc800000010ff */
[----:B------:R-:W-:-:S05]  /*50d0*/  FSEL R0, R0, RZ, P1 ;  /* 0x000000ff00007208 */ /* 0x000fca0000800000 */
[----:B------:R-:W-:Y:S01]  /*50e0*/  FFMA.FTZ R14, R84, UR4, -R0 ;  /* 0x00000004540e7c23 */ /* 0x000fe20008010800 */
[----:B---3--:R-:W-:-:S03]  /*50f0*/  LOP3.LUT R8, R15, 0xff00ff, RZ, 0xc0, !PT ;  /* 0x00ff00ff0f087812 */ /* 0x008fc600078ec0ff */
[----:B------:R-:W-:Y:S02]  /*5100*/  MUFU.EX2 R252, R14 ;  /* 0x0000000e00fc7308 */ /* 0x000fe40000000800 */
[--C-:B------:R-:W-:Y:S02]  /*5110*/  HSET2.LE.AND R3, R8, R200.reuse, PT ;  /* 0x000000c808037233 */ /* 0x100fe40003803000 */
[--C-:B------:R-:W-:Y:S02]  /*5120*/  HSET2.LE.AND R8, R12, R200.reuse, PT ;  /* 0x000000c80c087233 */ /* 0x100fe40003803000 */
[----:B------:R-:W-:Y:S02]  /*5130*/  HSET2.LE.AND R12, R11, R200, PT ;  /* 0x000000c80b0c7233 */ /* 0x000fe40003803000 */
[----:B------:R-:W-:Y:S01]  /*5140*/  LOP3.LUT R11, R4, R3, RZ, 0xc0, !PT ;  /* 0x00000003040b7212 */ /* 0x000fe200078ec0ff */
[--C-:B------:R-:W-:Y:S01]  /*5150*/  FFMA.FTZ R3, R78, UR4, -R0.reuse ;  /* 0x000000044e037c23 */ /* 0x100fe20008010800 */
[----:B------:R-:W-:Y:S01]  /*5160*/  LOP3.LUT R8, R9, R8, RZ, 0xc0, !PT ;  /* 0x0000000809087212 */ /* 0x000fe200078ec0ff */
[----:B------:R-:W-:Y:S01]  /*5170*/  FFMA.FTZ R4, R79, UR4, -R0 ;  /* 0x000000044f047c23 */ /* 0x000fe20008010800 */
[----:B------:R-:W-:Y:S01]  /*5180*/  LOP3.LUT R9, R13, R12, RZ, 0xc0, !PT ;  /* 0x0000000c0d097212 */ /* 0x000fe200078ec0ff */
[----:B------:R-:W-:Y:S01]  /*5190*/  IMAD.WIDE.U32 R12, R17, -0x2daee0ad, RZ ;  /* 0xd2511f53110c7825 */ /* 0x000fe200078e00ff */
[----:B------:R3:W-:Y:S02]  /*51a0*/  MUFU.EX2 R251, R3 ;  /* 0x0000000300fb7308 */ /* 0x0007e40000000800 */
[----:B------:R-:W-:-:S03]  /*51b0*/  LOP3.LUT R12, R152, R12, R131, 0x96, !PT ;  /* 0x0000000c980c7212 */ /* 0x000fc600078e9683 */
[C---:B--2---:R-:W-:Y:S03]  /*51c0*/  HMMA.16816.F32.BF16 R96, R8.reuse, R28, RZ ;  /* 0x0000001c0860723c */ /* 0x044fe600000418ff */
[----:B------:R2:W-:Y:S05]  /*51d0*/  MUFU.EX2 R250, R4 ;  /* 0x0000000400fa7308 */ /* 0x0005ea0000000800 */
[----:B------:R-:W-:Y:S01]  /*51e0*/  HMMA.16816.F32.BF16 R84, R8, R24, RZ ;  /* 0x000000180854723c */ /* 0x000fe200000418ff */
[----:B---3--:R-:W-:Y:S01]  /*51f0*/  LOP3.LUT R3, R153, R16, R13, 0x96, !PT ;  /* 0x0000001099037212 */ /* 0x008fe200078e960d */
[----:B------:R-:W-:-:S06]  /*5200*/  IMAD.WIDE.U32 R12, R12, -0x326172a9, RZ ;  /* 0xcd9e8d570c0c7825 */ /* 0x000fcc00078e00ff */
[----:B------:R-:W-:Y:S01]  /*5210*/  HMMA.16816.F32.BF16 R80, R8, R32, RZ ;  /* 0x000000200850723c */ /* 0x000fe200000418ff */
[----:B------:R-:W-:Y:S01]  /*5220*/  IMAD.WIDE.U32 R20, R3, -0x326172a9, RZ ;  /* 0xcd9e8d5703147825 */ /* 0x000fe200078e00ff */
[----:B------:R-:W-:-:S03]  /*5230*/  PRMT R17, R12, 0x7771, RZ ;  /* 0x000077710c117816 */ /* 0x000fc600000000ff */
[----:B--2---:R-:W-:Y:S01]  /*5240*/  FFMA.FTZ R4, R88, UR4, -R0 ;  /* 0x0000000458047c23 */ /* 0x004fe20008010800 */
[----:B------:R-:W-:Y:S01]  /*5250*/  IMAD.MOV.U32 R14, RZ, RZ, R12 ;  /* 0x000000ffff0e7224 */ /* 0x000fe200078e000c */
[----:B------:R-:W-:Y:S01]  /*5260*/  LOP3.LUT R3, R209, R20, R13, 0x96, !PT ;  /* 0x00000014d1037212 */ /* 0x000fe200078e960d */
[----:B------:R-:W-:Y:S01]  /*5270*/  IMAD.MOV.U32 R20, RZ, RZ, R133 ;  /* 0x000000ffff147224 */ /* 0x000fe200078e0085 */
[C---:B------:R-:W-:Y:S01]  /*5280*/  PRMT R16, R12.reuse, 0x7773, RZ ;  /* 0x000077730c107816 */ /* 0x040fe200000000ff */
[----:B------:R2:W3:Y:S01]  /*5290*/  MUFU.EX2 R249, R4 ;  /* 0x0000000400f97308 */ /* 0x0004e20000000800 */
[----:B------:R-:W-:Y:S01]  /*52a0*/  PRMT R15, R12, 0x7772, RZ ;  /* 0x000077720c0f7816 */ /* 0x000fe200000000ff */
[----:B-1----:R-:W-:Y:S01]  /*52b0*/  HMMA.16816.F32.BF16 R88, R8, R40, RZ ;  /* 0x000000280858723c */ /* 0x002fe200000418ff */
[----:B------:R-:W-:Y:S02]  /*52c0*/  LOP3.LUT R12, R14, 0xff, RZ, 0xc0, !PT ;  /* 0x000000ff0e0c7812 */ /* 0x000fe400078ec0ff */
[----:B------:R-:W-:-:S02]  /*52d0*/  LOP3.LUT R13, R3, 0xff, RZ, 0xc0, !PT ;  /* 0x000000ff030d7812 */ /* 0x000fc400078ec0ff */
[----:B------:R-:W-:Y:S01]  /*52e0*/  PRMT R17, R12, 0x5410, R17 ;  /* 0x000054100c117816 */ /* 0x000fe20000000011 */
[----:B------:R-:W-:Y:S01]  /*52f0*/  FFMA.FTZ R12, R92, UR4, -R6 ;  /* 0x000000045c0c7c23 */ /* 0x000fe20008010806 */
[----:B------:R-:W-:Y:S01]  /*5300*/  PRMT R15, R15, 0x5410, R16 ;  /* 0x000054100f0f7816 */ /* 0x000fe20000000010 */
[----:B------:R-:W-:Y:S01]  /*5310*/  HMMA.16816.F32.BF16 R72, R8, R30, RZ ;  /* 0x0000001e0848723c */ /* 0x000fe200000418ff */
[----:B------:R-:W-:Y:S01]  /*5320*/  SHF.R.U32.HI R16, RZ, 0x18, R3 ;  /* 0x00000018ff107819 */ /* 0x000fe20000011603 */
[----:B------:R1:W-:Y:S01]  /*5330*/  MUFU.EX2 R248, R12 ;  /* 0x0000000c00f87308 */ /* 0x0003e20000000800 */
[----:B------:R-:W-:Y:S02]  /*5340*/  F2FP.BF16.F32.PACK_AB R14, R132, R134 ;  /* 0x00000086840e723e */ /* 0x000fe400000010ff */
[----:B--2---:R-:W-:-:S03]  /*5350*/  LOP3.LUT R4, R3, 0xffff, RZ, 0xc0, !PT ;  /* 0x0000ffff03047812 */ /* 0x004fc600078ec0ff */
[----:B------:R-:W-:Y:S01]  /*5360*/  HMMA.16816.F32.BF16 R92, R8, R26, RZ ;  /* 0x0000001a085c723c */ /* 0x000fe200000418ff */
[----:B------:R-:W-:-:S04]  /*5370*/  SHF.R.U32.HI R4, RZ, 0x8, R4 ;  /* 0x00000008ff047819 */ /* 0x000fc80000011604 */
[----:B------:R-:W-:-:S03]  /*5380*/  PRMT R19, R13, 0x5410, R4 ;  /* 0x000054100d137816 */ /* 0x000fc60000000004 */
[C---:B------:R-:W-:Y:S01]  /*5390*/  HMMA.16816.F32.BF16 R76, R8.reuse, R34, RZ ;  /* 0x00000022084c723c */ /* 0x040fe200000418ff */
[----:B------:R-:W-:Y:S02]  /*53a0*/  PRMT R4, R3, 0x7632, R4 ;  /* 0x0000763203047816 */ /* 0x000fe40000000004 */
[----:B-1----:R-:W-:Y:S02]  /*53b0*/  LOP3.LUT R12, R15, 0xff00ff, RZ, 0xc0, !PT ;  /* 0x00ff00ff0f0c7812 */ /* 0x002fe400078ec0ff */
[----:B------:R-:W-:Y:S02]  /*53c0*/  LOP3.LUT R13, R4, 0xff, RZ, 0xc0, !PT ;  /* 0x000000ff040d7812 */ /* 0x000fe400078ec0ff */
[--C-:B------:R-:W-:Y:S01]  /*53d0*/  HSET2.LE.AND R3, R17, R200.reuse, PT ;  /* 0x000000c811037233 */ /* 0x100fe20003803000 */
[----:B------:R-:W-:Y:S01]  /*53e0*/  HMMA.16816.F32.BF16 R68, R8, R42, RZ ;  /* 0x0000002a0844723c */ /* 0x000fe200000418ff */
[----:B------:R-:W-:Y:S01]  /*53f0*/  HSET2.LE.AND R4, R12, R200, PT ;  /* 0x000000c80c047233 */ /* 0x000fe20003803000 */
[----:B------:R-:W-:Y:S01]  /*5400*/  FFMA.FTZ R12, R56, UR4, -R6 ;  /* 0x00000004380c7c23 */ /* 0x000fe20008010806 */
[----:B---3--:R-:W-:-:S02]  /*5410*/  F2FP.BF16.F32.PACK_AB R15, R249, R250 ;  /* 0x000000faf90f723e */ /* 0x008fc400000010ff */
[----:B------:R-:W-:Y:S01]  /*5420*/  LOP3.LUT R14, R14, R3, RZ, 0xc0, !PT ;  /* 0x000000030e0e7212 */ /* 0x000fe200078ec0ff */
[----:B------:R1:W-:Y:S01]  /*5430*/  MUFU.EX2 R246, R12 ;  /* 0x0000000c00f67308 */ /* 0x0003e20000000800 */
[----:B------:R-:W-:Y:S02]  /*5440*/  LOP3.LUT R15, R15, R4, RZ, 0xc0, !PT ;  /* 0x000000040f0f7212 */ /* 0x000fe400078ec0ff */
[----:B------:R-:W-:Y:S02]  /*5450*/  HSET2.LE.AND R3, R19, R200, PT ;  /* 0x000000c813037233 */ /* 0x000fe40003803000 */
[----:B------:R-:W-:Y:S02]  /*5460*/  F2FP.BF16.F32.PACK_AB R4, R216, R217 ;  /* 0x000000d9d804723e */ /* 0x000fe400000010ff */
[----:B------:R-:W-:Y:S02]  /*5470*/  PRMT R13, R13, 0x5410, R16 ;  /* 0x000054100d0d7816 */ /* 0x000fe40000000010 */
[----:B------:R-:W-:-:S03]  /*5480*/  F2FP.BF16.F32.PACK_AB R16, R251, R252 ;  /* 0x000000fcfb10723e */ /* 0x000fc600000010ff */
[----:B------:R-:W-:Y:S02]  /*5490*/  HSET2.LE.AND R13, R13, R200, PT ;  /* 0x000000c80d0d7233 */ /* 0x000fe40003803000 */
[----:B-1----:R-:W-:Y:S01]  /*54a0*/  LOP3.LUT R12, R4, R3, RZ, 0xc0, !PT ;  /* 0x00000003040c7212 */ /* 0x002fe200078ec0ff */
[----:B------:R-:W-:Y:S01]  /*54b0*/  FFMA.FTZ R3, R57, UR4, -R6 ;  /* 0x0000000439037c23 */ /* 0x000fe20008010806 */
[----:B------:R-:W-:Y:S01]  /*54c0*/  LOP3.LUT R4, R208, R36, R23, 0x96, !PT ;  /* 0x00000024d0047212 */ /* 0x000fe200078e9617 */
[----:B------:R-:W-:Y:S01]  /*54d0*/  IMAD.MOV.U32 R23, RZ, RZ, R136 ;  /* 0x000000ffff177224 */ /* 0x000fe200078e0088 */
[----:B------:R-:W-:Y:S01]  /*54e0*/  LOP3.LUT R13, R16, R13, RZ, 0xc0, !PT ;  /* 0x0000000d100d7212 */ /* 0x000fe200078ec0ff */
[----:B------:R1:W2:Y:S02]  /*54f0*/  MUFU.EX2 R245, R3 ;  /* 0x0000000300f57308 */ /* 0x0002a40000000800 */
[----:B------:R-:W-:-:S04]  /*5500*/  IMAD.WIDE.U32 R8, R4, -0x2daee0ad, RZ ;  /* 0xd2511f5304087825 */ /* 0x000fc800078e00ff */
[----:B------:R-:W-:Y:S01]  /*5510*/  FFMA.FTZ R4, R59, UR4, -R5 ;  /* 0x000000043b047c23 */ /* 0x000fe20008010805 */
[C---:B------:R-:W-:Y:S01]  /*5520*/  HMMA.16816.F32.BF16 R64, R12.reuse, R28, RZ ;  /* 0x0000001c0c40723c */ /* 0x040fe200000418ff */
[C---:B------:R-:W-:Y:S02]  /*5530*/  PRMT R18, R8.reuse, 0x7771, RZ ;  /* 0x0000777108127816 */ /* 0x040fe400000000ff */
[----:B------:R-:W-:Y:S01]  /*5540*/  MUFU.EX2 R237, R4 ;  /* 0x0000000400ed7308 */ /* 0x000fe20000000800 */
[C---:B------:R-:W-:Y:S02]  /*5550*/  PRMT R11, R8.reuse, 0x7773, RZ ;  /* 0x00007773080b7816 */ /* 0x040fe400000000ff */
[----:B------:R-:W-:Y:S02]  /*5560*/  PRMT R10, R8, 0x7772, RZ ;  /* 0x00007772080a7816 */ /* 0x000fe400000000ff */
[----:B------:R-:W-:Y:S02]  /*5570*/  HMMA.16816.F32.BF16 R112, R12, R30, RZ ;  /* 0x0000001e0c70723c */ /* 0x000fe400000418ff */
[----:B------:R-:W-:Y:S01]  /*5580*/  PRMT R19, R10, 0x5410, R11 ;  /* 0x000054100a137816 */ /* 0x000fe2000000000b */
[----:B------:R-:W3:Y:S01]  /*5590*/  LDSM.16.MT88.4 R28, [R188+0x6800] ;  /* 0x00680000bc1c783b */ /* 0x000ee20000004200 */
[----:B-1----:R-:W-:Y:S01]  /*55a0*/  FFMA.FTZ R3, R100, UR4, -R5 ;  /* 0x0000000464037c23 */ /* 0x002fe20008010805 */
[----:B------:R-:W-:-:S03]  /*55b0*/  VIADD R100, R205, 0x646e171e ;  /* 0x646e171ecd647836 */ /* 0x000fc60000000000 */
[----:B------:R1:W-:Y:S01]  /*55c0*/  MUFU.EX2 R236, R3 ;  /* 0x0000000300ec7308 */ /* 0x0003e20000000800 */
[C---:B------:R-:W-:Y:S08]  /*55d0*/  HMMA.16816.F32.BF16 R60, R12.reuse, R24, RZ ;  /* 0x000000180c3c723c */ /* 0x040ff000000418ff */
[----:B------:R-:W-:Y:S01]  /*55e0*/  HMMA.16816.F32.BF16 R108, R12, R26, RZ ;  /* 0x0000001a0c6c723c */ /* 0x000fe200000418ff */
[----:B------:R-:W-:Y:S01]  /*55f0*/  LDSM.16.MT88.4 R24, [R193+0x6800] ;  /* 0x00680000c118783b */ /* 0x000fe20000004200 */
[----:B-1----:R-:W-:-:S06]  /*5600*/  FFMA.FTZ R3, R58, UR4, -R5 ;  /* 0x000000043a037c23 */ /* 0x002fcc0008010805 */
[C---:B------:R-:W-:Y:S01]  /*5610*/  HMMA.16816.F32.BF16 R120, R12.reuse, R34, RZ ;  /* 0x000000220c78723c */ /* 0x040fe200000418ff */
[----:B------:R1:W4:Y:S07]  /*5620*/  MUFU.EX2 R238, R3 ;  /* 0x0000000300ee7308 */ /* 0x00032e0000000800 */
[C---:B------:R-:W-:Y:S08]  /*5630*/  HMMA.16816.F32.BF16 R56, R12.reuse, R32, RZ ;  /* 0x000000200c38723c */ /* 0x040ff000000418ff */
[----:B------:R-:W-:Y:S01]  /*5640*/  HMMA.16816.F32.BF16 R116, R12, R42, RZ ;  /* 0x0000002a0c74723c */ /* 0x000fe200000418ff */
[----:B-1----:R-:W-:-:S05]  /*5650*/  IMAD.MOV.U32 R3, RZ, RZ, R8 ;  /* 0x000000ffff037224 */ /* 0x002fca00078e0008 */
[----:B------:R-:W-:Y:S02]  /*5660*/  LOP3.LUT R8, R3, 0xff, RZ, 0xc0, !PT ;  /* 0x000000ff03087812 */ /* 0x000fe400078ec0ff */
[--C-:B------:R-:W-:Y:S02]  /*5670*/  LOP3.LUT R3, R100, R38, R9.reuse, 0x96, !PT ;  /* 0x0000002664037212 */ /* 0x100fe400078e9609 */
[----:B------:R-:W-:Y:S01]  /*5680*/  PRMT R18, R8, 0x5410, R18 ;  /* 0x0000541008127816 */ /* 0x000fe20000000012 */
[----:B------:R-:W1:Y:S01]  /*5690*/  LDSM.16.MT88.4 R36, [R189+0x6800] ;  /* 0x00680000bd24783b */ /* 0x000e620000004200 */
[C---:B------:R-:W-:Y:S02]  /*56a0*/  LOP3.LUT R4, R3.reuse, 0xffff, RZ, 0xc0, !PT ;  /* 0x0000ffff03047812 */ /* 0x040fe400078ec0ff */
[C---:B------:R-:W-:Y:S02]  /*56b0*/  PRMT R9, R3.reuse, 0x7632, R9 ;  /* 0x0000763203097816 */ /* 0x040fe40000000009 */
[----:B------:R-:W-:-:S02]  /*56c0*/  LOP3.LUT R11, R3, 0xff, RZ, 0xc0, !PT ;  /* 0x000000ff030b7812 */ /* 0x000fc400078ec0ff */
[----:B------:R-:W-:Y:S01]  /*56d0*/  SHF.R.U32.HI R10, RZ, 0x18, R3 ;  /* 0x00000018ff0a7819 */ /* 0x000fe20000011603 */
[----:B------:R-:W-:Y:S01]  /*56e0*/  FFMA.FTZ R3, R51, UR4, -R5 ;  /* 0x0000000433037c23 */ /* 0x000fe20008010805 */
[----:B------:R-:W-:Y:S02]  /*56f0*/  SHF.R.U32.HI R8, RZ, 0x8, R4 ;  /* 0x00000008ff087819 */ /* 0x000fe40000011604 */
[----:B------:R-:W-:Y:S01]  /*5700*/  LOP3.LUT R4, R9, 0xff, RZ, 0xc0, !PT ;  /* 0x000000ff09047812 */ /* 0x000fe200078ec0ff */
[----:B------:R5:W3:Y:S01]  /*5710*/  MUFU.EX2 R235, R3 ;  /* 0x0000000300eb7308 */ /* 0x000ae20000000800 */
[----:B------:R-:W-:Y:S01]  /*5720*/  PRMT R17, R11, 0x5410, R8 ;  /* 0x000054100b117816 */ /* 0x000fe20000000008 */
[--C-:B------:R-:W-:Y:S01]  /*5730*/  FFMA.FTZ R8, R101, UR4, -R7.reuse ;  /* 0x0000000465087c23 */ /* 0x100fe20008010807 */
[----:B------:R-:W-:Y:S01]  /*5740*/  PRMT R16, R4, 0x5410, R10 ;  /* 0x0000541004107816 */ /* 0x000fe2000000000a */
[----:B------:R-:W-:Y:S01]  /*5750*/  FFMA.FTZ R9, R105, UR4, -R7 ;  /* 0x0000000469097c23 */ /* 0x000fe20008010807 */
[----:B------:R-:W-:Y:S01]  /*5760*/  LOP3.LUT R11, R19, 0xff00ff, RZ, 0xc0, !PT ;  /* 0x00ff00ff130b7812 */ /* 0x000fe200078ec0ff */
[----:B------:R-:W-:Y:S01]  /*5770*/  IMAD.MOV.U32 R101, RZ, RZ, R53 ;  /* 0x000000ffff657224 */ /* 0x000fe200078e0035 */
[----:B--2---:R-:W-:Y:S01]  /*5780*/  F2FP.BF16.F32.PACK_AB R4, R245, R246 ;  /* 0x000000f6f504723e */ /* 0x004fe200000010ff */
[----:B------:R4:W-:Y:S01]  /*5790*/  MUFU.EX2 R234, R8 ;  /* 0x0000000800ea7308 */ /* 0x0009e20000000800 */
[----:B------:R-:W-:Y:S01]  /*57a0*/  IMAD.MOV.U32 R105, RZ, RZ, R52 ;  /* 0x000000ffff697224 */ /* 0x000fe200078e0034 */
[--C-:B------:R-:W-:Y:S01]  /*57b0*/  HSET2.LE.AND R11, R11, R200.reuse, PT ;  /* 0x000000c80b0b7233 */ /* 0x100fe20003803000 */
[----:B------:R-:W-:Y:S05]  /*57c0*/  HMMA.16816.F32.BF16 R52, R12, R40, RZ ;  /* 0x000000280c34723c */ /* 0x000fea00000418ff */
[----:B------:R2:W-:Y:S01]  /*57d0*/  MUFU.EX2 R227, R9 ;  /* 0x0000000900e37308 */ /* 0x0005e20000000800 */
[----:B-----5:R-:W-:-:S05]  /*57e0*/  HSET2.LE.AND R3, R18, R200, PT ;  /* 0x000000c812037233 */ /* 0x020fca0003803000 */
[----:B------:R-:W-:Y:S02]  /*57f0*/  LOP3.LUT R10, R4, R3, RZ, 0xc0, !PT ;  /* 0x00000003040a7212 */ /* 0x000fe400078ec0ff */
[--C-:B------:R-:W-:Y:S02]  /*5800*/  HSET2.LE.AND R3, R17, R200.reuse, PT ;  /* 0x000000c811037233 */ /* 0x100fe40003803000 */
[----:B----4-:R-:W-:Y:S02]  /*5810*/  F2FP.BF16.F32.PACK_AB R8, R237, R238 ;  /* 0x000000eeed08723e */ /* 0x010fe400000010ff */
[----:B------:R-:W-:Y:S02]  /*5820*/  F2FP.BF16.F32.PACK_AB R4, R247, R248 ;  /* 0x000000f8f704723e */ /* 0x000fe400000010ff */
[----:B------:R-:W-:Y:S02]  /*5830*/  LOP3.LUT R11, R8, R11, RZ, 0xc0, !PT ;  /* 0x0000000b080b7212 */ /* 0x000fe400078ec0ff */
[----:B------:R-:W-:Y:S01]  /*5840*/  LOP3.LUT R8, R4, R3, RZ, 0xc0, !PT ;  /* 0x0000000304087212 */ /* 0x000fe200078ec0ff */
[----:B------:R-:W-:Y:S01]  /*5850*/  FFMA.FTZ R3, R106, UR4, -R7 ;  /* 0x000000046a037c23 */ /* 0x000fe20008010807 */
[----:B------:R-:W-:Y:S01]  /*5860*/  LOP3.LUT R4, R208, R48, R21, 0x96, !PT ;  /* 0x00000030d0047212 */ /* 0x000fe200078e9615 */
[----:B------:R-:W-:Y:S01]  /*5870*/  IMAD.MOV.U32 R21, RZ, RZ, R134 ;  /* 0x000000ffff157224 */ /* 0x000fe200078e0086 */
[----:B--2---:R-:W-:Y:S01]  /*5880*/  HSET2.LE.AND R9, R16, R200, PT ;  /* 0x000000c810097233 */ /* 0x004fe20003803000 */
[----:B------:R2:W4:Y:S01]  /*5890*/  MUFU.EX2 R226, R3 ;  /* 0x0000000300e27308 */ /* 0x0005220000000800 */
[----:B---3--:R-:W-:Y:S01]  /*58a0*/  F2FP.BF16.F32.PACK_AB R16, R235, R236 ;  /* 0x000000eceb10723e */ /* 0x008fe200000010ff */
[----:B------:R-:W-:-:S04]  /*58b0*/  IMAD.WIDE.U32 R12, R4, -0x2daee0ad, RZ ;  /* 0xd2511f53040c7825 */ /* 0x000fc800078e00ff */
[----:B------:R-:W-:Y:S01]  /*58c0*/  FFMA.FTZ R4, R125, UR4, -R0 ;  /* 0x000000047d047c23 */ /* 0x000fe20008010800 */
[----:B------:R-:W-:Y:S01]  /*58d0*/  LOP3.LUT R9, R16, R9, RZ, 0xc0, !PT ;  /* 0x0000000910097212 */ /* 0x000fe200078ec0ff */
[----:B------:R-:W-:Y:S01]  /*58e0*/  IMAD.MOV.U32 R106, RZ, RZ, R132 ;  /* 0x000000ffff6a7224 */ /* 0x000fe200078e0084 */
[C---:B------:R-:W-:Y:S01]  /*58f0*/  PRMT R19, R12.reuse, 0x7771, RZ ;  /* 0x000077710c137816 */ /* 0x040fe200000000ff */
[----:B------:R-:W-:Y:S01]  /*5900*/  MUFU.EX2 R222, R4 ;  /* 0x0000000400de7308 */ /* 0x000fe20000000800 */
[C---:B------:R-:W-:Y:S02]  /*5910*/  PRMT R14, R12.reuse, 0x7773, RZ ;  /* 0x000077730c0e7816 */ /* 0x040fe400000000ff */
[----:B------:R-:W-:Y:S01]  /*5920*/  PRMT R15, R12, 0x7772, RZ ;  /* 0x000077720c0f7816 */ /* 0x000fe200000000ff */
[----:B------:R-:W-:Y:S03]  /*5930*/  HMMA.16816.F32.BF16 R144, R8, R44, R88 ;  /* 0x0000002c0890723c */ /* 0x000fe60000041858 */
[----:B------:R-:W-:Y:S01]  /*5940*/  PRMT R15, R15, 0x5410, R14 ;  /* 0x000054100f0f7816 */ /* 0x000fe2000000000e */
[----:B--2---:R-:W-:Y:S01]  /*5950*/  FFMA.FTZ R3, R128, UR4, -R0 ;  /* 0x0000000480037c23 */ /* 0x004fe20008010800 */
[----:B----4-:R-:W-:-:S02]  /*5960*/  F2FP.BF16.F32.PACK_AB R14, R226, R227 ;  /* 0x000000e3e20e723e */ /* 0x010fc400000010ff */
[----:B------:R-:W-:Y:S01]  /*5970*/  LOP3.LUT R15, R15, 0xff00ff, RZ, 0xc0, !PT ;  /* 0x00ff00ff0f0f7812 */ /* 0x000fe200078ec0ff */
[----:B------:R2:W-:Y:S01]  /*5980*/  MUFU.EX2 R224, R3 ;  /* 0x0000000300e07308 */ /* 0x0005e20000000800 */
[----:B------:R-:W-:Y:S01]  /*5990*/  HMMA.16816.F32.BF16 R88, R8, R30, R72 ;  /* 0x0000001e0858723c */ /* 0x000fe20000041848 */
[----:B------:R-:W-:Y:S02]  /*59a0*/  IMAD.MOV.U32 R75, RZ, RZ, R129 ;  /* 0x000000ffff4b7224 */ /* 0x000fe400078e0081 */
[----:B------:R-:W-:Y:S02]  /*59b0*/  IMAD.MOV.U32 R74, RZ, RZ, R22 ;  /* 0x000000ffff4a7224 */ /* 0x000fe400078e0016 */
[----:B------:R-:W-:-:S03]  /*59c0*/  IMAD.MOV.U32 R73, RZ, RZ, R23 ;  /* 0x000000ffff497224 */ /* 0x000fc600078e0017 */
[----:B-1----:R-:W-:Y:S01]  /*59d0*/  HMMA.16816.F32.BF16 R132, R8, R36, R80 ;  /* 0x000000240884723c */ /* 0x002fe20000041850 */
[----:B--2---:R-:W-:-:S07]  /*59e0*/  FFMA.FTZ R3, R124, UR4, -R0 ;  /* 0x000000047c037c23 */ /* 0x004fce0008010800 */
[C---:B------:R-:W-:Y:S01]  /*59f0*/  HMMA.16816.F32.BF16 R96, R8.reuse, R28, R96 ;  /* 0x0000001c0860723c */ /* 0x040fe20000041860 */
[----:B------:R1:W-:Y:S07]  /*5a00*/  MUFU.EX2 R225, R3 ;  /* 0x0000000300e17308 */ /* 0x0003ee0000000800 */
[C---:B------:R-:W-:Y:S08]  /*5a10*/  HMMA.16816.F32.BF16 R84, R8.reuse, R24, R84 ;  /* 0x000000180854723c */ /* 0x040ff00000041854 */
[----:B------:R-:W-:Y:S01]  /*5a20*/  HMMA.16816.F32.BF16 R80, R8, R46, R68 ;  /* 0x0000002e0850723c */ /* 0x000fe20000041844 */
[----:B-1----:R-:W-:Y:S01]  /*5a30*/  FFMA.FTZ R3, R107, UR4, -R0 ;  /* 0x000000046b037c23 */ /* 0x002fe20008010800 */
[----:B------:R-:W-:-:S03]  /*5a40*/  IMAD.MOV.U32 R107, RZ, RZ, R137 ;  /* 0x000000ffff6b7224 */ /* 0x000fc600078e0089 */
[----:B------:R1:W2:Y:S03]  /*5a50*/  MUFU.EX2 R223, R3 ;  /* 0x0000000300df7308 */ /* 0x0002a60000000800 */
[----:B------:R-:W-:Y:S01]  /*5a60*/  HMMA.16816.F32.BF16 R136, R8, R26, R92 ;  /* 0x0000001a0888723c */ /* 0x000fe2000004185c */
[----:B-1----:R-:W-:-:S05]  /*5a70*/  IMAD.MOV.U32 R3, RZ, RZ, R12 ;  /* 0x000000ffff037224 */ /* 0x002fca00078e000c */
[----:B------:R-:W-:Y:S02]  /*5a80*/  LOP3.LUT R12, R3, 0xff, RZ, 0xc0, !PT ;  /* 0x000000ff030c7812 */ /* 0x000fe400078ec0ff */
[----:B------:R-:W-:Y:S02]  /*5a90*/  LOP3.LUT R3, R100, R130, R13, 0x96, !PT ;  /* 0x0000008264037212 */ /* 0x000fe400078e960d */
[----:B------:R-:W-:Y:S01]  /*5aa0*/  PRMT R19, R12, 0x5410, R19 ;  /* 0x000054100c137816 */ /* 0x000fe20000000013 */
[----:B------:R-:W-:Y:S01]  /*5ab0*/  HMMA.16816.F32.BF16 R128, R8, R38, R76 ;  /* 0x000000260880723c */ /* 0x000fe2000004184c */
[C---:B------:R-:W-:Y:S02]  /*5ac0*/  LOP3.LUT R4, R3.reuse, 0xffff, RZ, 0xc0, !PT ;  /* 0x0000ffff03047812 */ /* 0x040fe400078ec0ff */
[C---:B------:R-:W-:Y:S02]  /*5ad0*/  PRMT R12, R3.reuse, 0x7632, R12 ;  /* 0x00007632030c7816 */ /* 0x040fe4000000000c */
[----:B------:R-:W-:-:S02]  /*5ae0*/  LOP3.LUT R18, R3, 0xff, RZ, 0xc0, !PT ;  /* 0x000000ff03127812 */ /* 0x000fc400078ec0ff */
[----:B------:R-:W-:Y:S02]  /*5af0*/  SHF.R.U32.HI R16, RZ, 0x8, R4 ;  /* 0x00000008ff107819 */ /* 0x000fe40000011604 */
[----:B------:R-:W-:Y:S02]  /*5b00*/  SHF.R.U32.HI R17, RZ, 0x18, R3 ;  /* 0x00000018ff117819 */ /* 0x000fe40000011603 */
[----:B------:R-:W-:Y:S02]  /*5b10*/  LOP3.LUT R13, R12, 0xff, RZ, 0xc0, !PT ;  /* 0x000000ff0c0d7812 */ /* 0x000fe400078ec0ff */
[--C-:B------:R-:W-:Y:S02]  /*5b20*/  HSET2.LE.AND R3, R19, R200.reuse, PT ;  /* 0x000000c813037233 */ /* 0x100fe40003803000 */
[----:B------:R-:W-:Y:S02]  /*5b30*/  HSET2.LE.AND R4, R15, R200, PT ;  /* 0x000000c80f047233 */ /* 0x000fe40003803000 */
[----:B------:R-:W-:-:S02]  /*5b40*/  PRMT R12, R18, 0x5410, R16 ;  /* 0x00005410120c7816 */ /* 0x000fc40000000010 */
[----:B--2---:R-:W-:Y:S02]  /*5b50*/  F2FP.BF16.F32.PACK_AB R15, R223, R225 ;  /* 0x000000e1df0f723e */ /* 0x004fe400000010ff */
[----:B------:R-:W-:Y:S02]  /*5b60*/  LOP3.LUT R14, R14, R3, RZ, 0xc0, !PT ;  /* 0x000000030e0e7212 */ /* 0x000fe400078ec0ff */
[----:B------:R-:W-:Y:S01]  /*5b70*/  PRMT R13, R13, 0x5410, R17 ;  /* 0x000054100d0d7816 */ /* 0x000fe20000000011 */
[----:B------:R-:W-:Y:S01]  /*5b80*/  VIADD R17, R50, 0x1 ;  /* 0x0000000132117836 */ /* 0x000fe20000000000 */
[----:B------:R-:W-:Y:S02]  /*5b90*/  LOP3.LUT R15, R15, R4, RZ, 0xc0, !PT ;  /* 0x000000040f0f7212 */ /* 0x000fe400078ec0ff */
[----:B------:R-:W-:Y:S02]  /*5ba0*/  HSET2.LE.AND R3, R12, R200, PT ;  /* 0x000000c80c037233 */ /* 0x000fe40003803000 */
[----:B------:R-:W-:-:S02]  /*5bb0*/  F2FP.BF16.F32.PACK_AB R4, R234, R75 ;  /* 0x0000004bea04723e */ /* 0x000fc400000010ff */
[----:B------:R-:W-:Y:S02]  /*5bc0*/  HSET2.LE.AND R13, R13, R200, PT ;  /* 0x000000c80d0d7233 */ /* 0x000fe40003803000 */
[----:B------:R-:W-:Y:S01]  /*5bd0*/  LOP3.LUT R12, R4, R3, RZ, 0xc0, !PT ;  /* 0x00000003040c7212 */ /* 0x000fe200078ec0ff */
[----:B------:R-:W-:Y:S01]  /*5be0*/  FFMA.FTZ R3, R126, UR4, -R7 ;  /* 0x000000047e037c23 */ /* 0x000fe20008010807 */
[----:B------:R-:W-:Y:S02]  /*5bf0*/  LOP3.LUT R4, R205, R17, R233, 0x96, !PT ;  /* 0x00000011cd047212 */ /* 0x000fe400078e96e9 */
[----:B------:R-:W-:Y:S01]  /*5c00*/  F2FP.BF16.F32.PACK_AB R16, R222, R224 ;  /* 0x000000e0de10723e */ /* 0x000fe200000010ff */
[----:B------:R1:W-:Y:S02]  /*5c10*/  MUFU.EX2 R207, R3 ;  /* 0x0000000300cf7308 */ /* 0x0003e40000000800 */
[----:B------:R-:W-:Y:S01]  /*5c20*/  IMAD.WIDE.U32 R18, R4, -0x326172a9, RZ ;  /* 0xcd9e8d5704127825 */ /* 0x000fe200078e00ff */
[----:B------:R-:W-:-:S03]  /*5c30*/  LOP3.LUT R13, R16, R13, RZ, 0xc0, !PT ;  /* 0x0000000d100d7212 */ /* 0x000fc600078ec0ff */
[----:B------:R-:W-:Y:S01]  /*5c40*/  FFMA.FTZ R16, R155, UR4, -R6 ;  /* 0x000000049b107c23 */ /* 0x000fe20008010806 */
[----:B------:R-:W-:-:S03]  /*5c50*/  LOP3.LUT R10, R221, R142, R19, 0x96, !PT ;  /* 0x0000008edd0a7212 */ /* 0x000fc600078e9613 */
[----:B------:R2:W-:Y:S01]  /*5c60*/  MUFU.EX2 R187, R16 ;  /* 0x0000001000bb7308 */ /* 0x0005e20000000800 */
[----:B------:R-:W-:Y:S01]  /*5c70*/  LOP3.LUT R4, R220, R18, R229, 0x96, !PT ;  /* 0x00000012dc047212 */ /* 0x000fe200078e96e5 */
[----:B------:R-:W-:Y:S01]  /*5c80*/  HMMA.16816.F32.BF16 R64, R12, R28, R64 ;  /* 0x0000001c0c40723c */ /* 0x000fe20000041840 */
[----:B------:R-:W-:-:S04]  /*5c90*/  IMAD.WIDE.U32 R10, R10, -0x2daee0ad, RZ ;  /* 0xd2511f530a0a7825 */ /* 0x000fc800078e00ff */
[----:B------:R-:W-:-:S04]  /*5ca0*/  IMAD.WIDE.U32 R8, R4, -0x2daee0ad, RZ ;  /* 0xd2511f5304087825 */ /* 0x000fc800078e00ff */
[----:B-1----:R-:W-:Y:S01]  /*5cb0*/  FFMA.FTZ R3, R127, UR4, -R7 ;  /* 0x000000047f037c23 */ /* 0x002fe20008010807 */
[----:B------:R-:W-:Y:S01]  /*5cc0*/  LOP3.LUT R4, R149, R242, R11, 0x96, !PT ;  /* 0x000000f295047212 */ /* 0x000fe200078e960b */
[----:B------:R-:W-:Y:S02]  /*5cd0*/  HMMA.16816.F32.BF16 R124, R12, R36, R56 ;  /* 0x000000240c7c723c */ /* 0x000fe40000041838 */
[----:B------:R1:W-:Y:S02]  /*5ce0*/  MUFU.EX2 R206, R3 ;  /* 0x0000000300ce7308 */ /* 0x0003e40000000800 */
[----:B--2---:R-:W-:-:S04]  /*5cf0*/  IMAD.WIDE.U32 R16, R4, -0x326172a9, RZ ;  /* 0xcd9e8d5704107825 */ /* 0x004fc800078e00ff */
[----:B------:R-:W-:Y:S01]  /*5d00*/  HMMA.16816.F32.BF16 R68, R12, R24, R60 ;  /* 0x000000180c44723c */ /* 0x000fe2000004183c */
[----:B------:R-:W-:-:S07]  /*5d10*/  LOP3.LUT R17, R211, R228, R17, 0x96, !PT ;  /* 0x000000e4d3117212 */ /* 0x000fce00078e9611 */
[----:B------:R-:W-:Y:S01]  /*5d20*/  HMMA.16816.F32.BF16 R56, R12, R30, R112 ;  /* 0x0000001e0c38723c */ /* 0x000fe20000041870 */
[----:B------:R-:W-:Y:S01]  /*5d30*/  LDSM.16.MT88.4 R28, [R188+0x7000] ;  /* 0x00700000bc1c783b */ /* 0x000fe20000004200 */
[----:B-1----:R-:W-:Y:S02]  /*5d40*/  LOP3.LUT R3, R148, R10, R9, 0x96, !PT ;  /* 0x0000000a94037212 */ /* 0x002fe400078e9609 */
[----:B------:R-:W-:Y:S02]  /*5d50*/  LOP3.LUT R10, R221, R140, R19, 0x96, !PT ;  /* 0x0000008cdd0a7212 */ /* 0x000fe400078e9613 */
[----:B------:R-:W-:Y:S01]  /*5d60*/  LOP3.LUT R9, R220, R18, R231, 0x96, !PT ;  /* 0x00000012dc097212 */ /* 0x000fe200078e96e7 */
[----:B------:R-:W-:-:S04]  /*5d70*/  IMAD.WIDE.U32 R34, R3, -0x326172a9, RZ ;  /* 0xcd9e8d5703227825 */ /* 0x000fc800078e00ff */
[----:B------:R-:W-:Y:S01]  /*5d80*/  FFMA.FTZ R18, R156, UR4, -R6 ;  /* 0x000000049c127c23 */ /* 0x000fe20008010806 */
[----:B------:R-:W-:Y:S01]  /*5d90*/  HMMA.16816.F32.BF16 R48, R12, R26, R108 ;  /* 0x0000001a0c30723c */ /* 0x000fe2000004186c */
[----:B------:R-:W-:Y:S01]  /*5da0*/  LDSM.16.MT88.4 R24, [R189+0x7000] ;  /* 0x00700000bd18783b */ /* 0x000fe20000004200 */
[----:B------:R-:W-:Y:S01]  /*5db0*/  IMAD.WIDE.U32 R10, R10, -0x2daee0ad, RZ ;  /* 0xd2511f530a0a7825 */ /* 0x000fe200078e00ff */
[----:B------:R-:W-:Y:S01]  /*5dc0*/  LOP3.LUT R3, R210, R16, R35, 0x96, !PT ;  /* 0x00000010d2037212 */ /* 0x000fe200078e9623 */
[----:B------:R1:W-:Y:S02]  /*5dd0*/  MUFU.EX2 R186, R18 ;  /* 0x0000001200ba7308 */ /* 0x0003e40000000800 */
[----:B------:R-:W-:Y:S01]  /*5de0*/  IMAD.WIDE.U32 R32, R9, -0x2daee0ad, RZ ;  /* 0xd2511f5309207825 */ /* 0x000fe200078e00ff */
[----:B------:R-:W-:-:S03]  /*5df0*/  LOP3.LUT R4, R149, R240, R11, 0x96, !PT ;  /* 0x000000f095047212 */ /* 0x000fc600078e960b */
[----:B------:R-:W-:Y:S01]  /*5e00*/  FFMA.FTZ R9, R154, UR4, -R6 ;  /* 0x000000049a097c23 */ /* 0x000fe20008010806 */
[----:B------:R-:W-:Y:S01]  /*5e10*/  IMAD.WIDE.U32 R42, R3, -0x2daee0ad, RZ ;  /* 0xd2511f53032a7825 */ /* 0x000fe200078e00ff */
[----:B------:R-:W-:-:S03]  /*5e20*/  LOP3.LUT R16, R148, R10, R33, 0x96, !PT ;  /* 0x0000000a94107212 */ /* 0x000fc600078e9621 */
[----:B------:R-:W-:Y:S01]  /*5e30*/  FFMA.FTZ R3, R157, UR4, -R6 ;  /* 0x000000049d037c23 */ /* 0x000fe20008010806 */
[----:B------:R2:W-:Y:S01]  /*5e40*/  MUFU.EX2 R185, R9 ;  /* 0x0000000900b97308 */ /* 0x0005e20000000800 */
[----:B------:R-:W-:Y:S01]  /*5e50*/  IMAD.WIDE.U32 R10, R4, -0x326172a9, RZ ;  /* 0xcd9e8d57040a7825 */ /* 0x000fe200078e00ff */
[C---:B------:R-:W-:Y:S03]  /*5e60*/  HMMA.16816.F32.BF16 R148, R12.reuse, R44, R52 ;  /* 0x0000002c0c94723c */ /* 0x040fe60000041834 */
[----:B------:R-:W-:Y:S01]  /*5e70*/  IMAD.WIDE.U32 R40, R16, -0x326172a9, RZ ;  /* 0xcd9e8d5710287825 */ /* 0x000fe200078e00ff */
[----:B------:R-:W-:Y:S02]  /*5e80*/  LOP3.LUT R35, R211, R230, R11, 0x96, !PT ;  /* 0x000000e6d3237212 */ /* 0x000fe400078e960b */
[----:B------:R3:W4:Y:S01]  /*5e90*/  MUFU.EX2 R180, R3 ;  /* 0x0000000300b47308 */ /* 0x0007220000000800 */
[----:B-1----:R-:W-:Y:S01]  /*5ea0*/  IMAD.WIDE.U32 R18, R17, -0x2daee0ad, RZ ;  /* 0xd2511f5311127825 */ /* 0x002fe200078e00ff */
[----:B------:R-:W-:Y:S01]  /*5eb0*/  LOP3.LUT R33, R210, R10, R41, 0x96, !PT ;  /* 0x0000000ad2217212 */ /* 0x000fe200078e9629 */
[----:B------:R-:W-:Y:S01]  /*5ec0*/  HMMA.16816.F32.BF16 R52, R12, R38, R120 ;  /* 0x000000260c34723c */ /* 0x000fe20000041878 */
[----:B------:R-:W1:Y:S02]  /*5ed0*/  LDSM.16.MT88.4 R36, [R192+0x7000] ;  /* 0x00700000c024783b */ /* 0x000e640000004200 */
[----:B------:R-:W-:-:S02]  /*5ee0*/  LOP3.LUT R4, R153, R8, R19, 0x96, !PT ;  /* 0x0000000899047212 */ /* 0x000fc400078e9613 */
[----:B------:R-:W-:Y:S01]  /*5ef0*/  LOP3.LUT R8, R152, R18, R43, 0x96, !PT ;  /* 0x0000001298087212 */ /* 0x000fe200078e962b */
[----:B------:R-:W-:Y:S02]  /*5f00*/  LDSM.16.MT88.4 R120, [R188+0x7800] ;  /* 0x00780000bc78783b */ /* 0x000fe40000004200 */
[----:B------:R-:W-:-:S04]  /*5f10*/  IMAD.WIDE.U32 R18, R4, -0x326172a9, RZ ;  /* 0xcd9e8d5704127825 */ /* 0x000fc800078e00ff */
[----:B------:R-:W-:Y:S01]  /*5f20*/  FFMA.FTZ R4, R158, UR4, -R5 ;  /* 0x000000049e047c23 */ /* 0x000fe20008010805 */
[----:B------:R-:W-:Y:S01]  /*5f30*/  HMMA.16816.F32.BF16 R44, R12, R46, R116 ;  /* 0x0000002e0c2c723c */ /* 0x000fe20000041874 */
[----:B------:R-:W-:Y:S01]  /*5f40*/  FFMA.FTZ R12, R163, UR4, -R7 ;  /* 0x00000004a30c7c23 */ /* 0x000fe20008010807 */
[----:B--2---:R-:W-:Y:S01]  /*5f50*/  IMAD.WIDE.U32 R8, R8, -0x326172a9, RZ ;  /* 0xcd9e8d5708087825 */ /* 0x004fe200078e00ff */
[----:B------:R-:W-:Y:S03]  /*5f60*/  MUFU.EX2 R158, R4 ;  /* 0x00000004009e7308 */ /* 0x000fe60000000800 */
[----:B---3--:R-:W-:Y:S01]  /*5f70*/  FFMA.FTZ R3, R159, UR4, -R5 ;  /* 0x000000049f037c23 */ /* 0x008fe20008010805 */
[----:B------:R-:W-:Y:S01]  /*5f80*/  IMAD.MOV.U32 R163, RZ, RZ, R106 ;  /* 0x000000ffffa37224 */ /* 0x000fe200078e006a */
[C---:B------:R-:W-:Y:S02]  /*5f90*/  PRMT R11, R8.reuse, 0x7773, RZ ;  /* 0x00007773080b7816 */ /* 0x040fe400000000ff */
[C---:B------:R-:W-:Y:S01]  /*5fa0*/  PRMT R10, R8.reuse, 0x7772, RZ ;  /* 0x00007772080a7816 */ /* 0x040fe200000000ff */
[----:B------:R2:W-:Y:S01]  /*5fb0*/  MUFU.EX2 R157, R3 ;  /* 0x00000003009d7308 */ /* 0x0005e20000000800 */
[----:B------:R-:W-:-:S07]  /*5fc0*/  PRMT R17, R8, 0x7771, RZ ;  /* 0x0000777108117816 */ /* 0x000fce00000000ff */
[----:B------:R3:W-:Y:S01]  /*5fd0*/  MUFU.EX2 R154, R12 ;  /* 0x0000000c009a7308 */ /* 0x0007e20000000800 */
[----:B--2---:R-:W-:Y:S01]  /*5fe0*/  LOP3.LUT R3, R209, R18, R9, 0x96, !PT ;  /* 0x00000012d1037212 */ /* 0x004fe200078e9609 */
[----:B------:R-:W-:Y:S02]  /*5ff0*/  IMAD.MOV.U32 R9, RZ, RZ, R8 ;  /* 0x000000ffff097224 */ /* 0x000fe400078e0008 */
[----:B------:R-:W-:Y:S01]  /*6000*/  FFMA.FTZ R8, R160, UR4, -R5 ;  /* 0x00000004a0087c23 */ /* 0x000fe20008010805 */
[----:B------:R-:W-:Y:S01]  /*6010*/  PRMT R18, R10, 0x5410, R11 ;  /* 0x000054100a127816 */ /* 0x000fe2000000000b */
[----:B------:R-:W-:Y:S01]  /*6020*/  IMAD.MOV.U32 R160, RZ, RZ, R75 ;  /* 0x000000ffffa07224 */ /* 0x000fe200078e004b */
[----:B------:R-:W-:Y:S01]  /*6030*/  LOP3.LUT R4, R3, 0xffff, RZ, 0xc0, !PT ;  /* 0x0000ffff03047812 */ /* 0x000fe200078ec0ff */
[----:B------:R2:W5:Y:S01]  /*6040*/  MUFU.EX2 R159, R8 ;  /* 0x00000008009f7308 */ /* 0x0005620000000800 */
[----:B------:R-:W-:Y:S01]  /*6050*/  LOP3.LUT R16, R9, 0xff, RZ, 0xc0, !PT ;  /* 0x000000ff09107812 */ /* 0x000fe200078ec0ff */
[----:B---3--:R-:W-:Y:S01]  /*6060*/  IMAD.WIDE.U32 R12, R35, -0x2daee0ad, RZ ;  /* 0xd2511f53230c7825 */ /* 0x008fe200078e00ff */
[----:B------:R-:W-:-:S02]  /*6070*/  PRMT R9, R3, 0x7632, R9 ;  /* 0x0000763203097816 */ /* 0x000fc40000000009 */
[----:B------:R-:W-:Y:S01]  /*6080*/  SHF.R.U32.HI R10, RZ, 0x8, R4 ;  /* 0x00000008ff0a7819 */ /* 0x000fe20000011604 */
[----:B------:R-:W-:Y:S01]  /*6090*/  IMAD.MOV.U32 R75, RZ, RZ, R21 ;  /* 0x000000ffff4b7224 */ /* 0x000fe200078e0015 */
[----:B------:R-:W-:Y:S02]  /*60a0*/  LOP3.LUT R11, R3, 0xff, RZ, 0xc0, !PT ;  /* 0x000000ff030b7812 */ /* 0x000fe400078ec0ff */
[----:B------:R-:W-:Y:S02]  /*60b0*/  SHF.R.U32.HI R4, RZ, 0x18, R3 ;  /* 0x00000018ff047819 */ /* 0x000fe40000011603 */
[----:B------:R-:W-:Y:S02]  /*60c0*/  PRMT R3, R16, 0x5410, R17 ;  /* 0x0000541010037816 */ /* 0x000fe40000000011 */
[----:B------:R-:W-:-:S03]  /*60d0*/  PRMT R11, R11, 0x5410, R10 ;  /* 0x000054100b0b7816 */ /* 0x000fc6000000000a */
[----:B------:R-:W-:Y:S02]  /*60e0*/  HSET2.LE.AND R3, R3, R200, PT ;  /* 0x000000c803037233 */ /* 0x000fe40003803000 */
[----:B--2---:R-:W-:Y:S01]  /*60f0*/  LOP3.LUT R8, R9, 0xff, RZ, 0xc0, !PT ;  /* 0x000000ff09087812 */ /* 0x004fe200078ec0ff */
[----:B------:R-:W-:Y:S01]  /*6100*/  FFMA.FTZ R9, R162, UR4, -R5 ;  /* 0x00000004a2097c23 */ /* 0x000fe20008010805 */
[----:B------:R-:W-:Y:S02]  /*6110*/  IMAD.MOV.U32 R162, RZ, RZ, R20 ;  /* 0x000000ffffa27224 */ /* 0x000fe400078e0014 */
[----:B------:R-:W-:Y:S01]  /*6120*/  PRMT R16, R8, 0x5410, R4 ;  /* 0x0000541008107816 */ /* 0x000fe20000000004 */
[----:B------:R2:W3:Y:S01]  /*6130*/  MUFU.EX2 R156, R9 ;  /* 0x00000009009c7308 */ /* 0x0004e20000000800 */
[----:B----4-:R-:W-:Y:S01]  /*6140*/  F2FP.BF16.F32.PACK_AB R4, R180, R185 ;  /* 0x000000b9b404723e */ /* 0x010fe200000010ff */
[----:B------:R-:W4:Y:S01]  /*6150*/  LDSM.16.MT88.4 R20, [R193+0x7000] ;  /* 0x00700000c114783b */ /* 0x000f220000004200 */
[----:B------:R-:W-:-:S02]  /*6160*/  LOP3.LUT R8, R18, 0xff00ff, RZ, 0xc0, !PT ;  /* 0x00ff00ff12087812 */ /* 0x000fc400078ec0ff */
[----:B------:R-:W-:Y:S02]  /*6170*/  LOP3.LUT R10, R4, R3, RZ, 0xc0, !PT ;  /* 0x00000003040a7212 */ /* 0x000fe400078ec0ff */
[----:B-----5:R-:W-:Y:S02]  /*6180*/  F2FP.BF16.F32.PACK_AB R4, R159, R158 ;  /* 0x0000009e9f04723e */ /* 0x020fe400000010ff */
[--C-:B------:R-:W-:Y:S02]  /*6190*/  HSET2.LE.AND R3, R8, R200.reuse, PT ;  /* 0x000000c808037233 */ /* 0x100fe40003803000 */
[----:B------:R-:W-:-:S03]  /*61a0*/  HSET2.LE.AND R8, R11, R200, PT ;  /* 0x000000c80b087233 */ /* 0x000fc60003803000 */
[----:B------:R-:W-:Y:S02]  /*61b0*/  LOP3.LUT R11, R4, R3, RZ, 0xc0, !PT ;  /* 0x00000003040b7212 */ /* 0x000fe400078ec0ff */
[----:B------:R-:W-:Y:S01]  /*61c0*/  HSET2.LE.AND R3, R16, R200, PT ;  /* 0x000000c810037233 */ /* 0x000fe20003803000 */
[----:B--2---:R-:W-:Y:S01]  /*61d0*/  FFMA.FTZ R9, R161, UR4, -R7 ;  /* 0x00000004a1097c23 */ /* 0x004fe20008010807 */
[----:B---3--:R-:W-:Y:S01]  /*61e0*/  F2FP.BF16.F32.PACK_AB R4, R156, R157 ;  /* 0x0000009d9c04723e */ /* 0x008fe200000010ff */
[----:B------:R-:W-:Y:S02]  /*61f0*/  IMAD.MOV.U32 R161, RZ, RZ, R107 ;  /* 0x000000ffffa17224 */ /* 0x000fe400078e006b */
[----:B------:R2:W3:Y:S01]  /*6200*/  MUFU.EX2 R155, R9 ;  /* 0x00000009009b7308 */ /* 0x0004e20000000800 */
[----:B------:R-:W-:-:S05]  /*6210*/  IMAD.WIDE.U32 R106, R33, -0x2daee0ad, RZ ;  /* 0xd2511f53216a7825 */ /* 0x000fca00078e00ff */
[----:B------:R-:W-:Y:S01]  /*6220*/  LOP3.LUT R12, R152, R12, R107, 0x96, !PT ;  /* 0x0000000c980c7212 */ /* 0x000fe200078e966b */
[----:B------:R-:W-:Y:S01]  /*6230*/  IMAD.MOV.U32 R152, RZ, RZ, R74 ;  /* 0x000000ffff987224 */ /* 0x000fe200078e004a */
[----:B--2---:R-:W-:-:S04]  /*6240*/  F2FP.BF16.F32.PACK_AB R9, R186, R187 ;  /* 0x000000bbba09723e */ /* 0x004fc800000010ff */
[----:B------:R-:W-:Y:S02]  /*6250*/  LOP3.LUT R8, R9, R8, RZ, 0xc0, !PT ;  /* 0x0000000809087212 */ /* 0x000fe400078ec0ff */
[----:B------:R-:W-:Y:S01]  /*6260*/  LOP3.LUT R9, R4, R3, RZ, 0xc0, !PT ;  /* 0x0000000304097212 */ /* 0x000fe200078ec0ff */
[--C-:B------:R-:W-:Y:S01]  /*6270*/  FFMA.FTZ R3, R166, UR4, -R0.reuse ;  /* 0x00000004a6037c23 */ /* 0x100fe20008010800 */
[----:B------:R-:W-:Y:S01]  /*6280*/  FFMA.FTZ R4, R164, UR4, -R0 ;  /* 0x00000004a4047c23 */ /* 0x000fe20008010800 */
[----:B------:R-:W-:Y:S02]  /*6290*/  IMAD.MOV.U32 R164, RZ, RZ, R105 ;  /* 0x000000ffffa47224 */ /* 0x000fe400078e0069 */
[----:B------:R2:W-:Y:S01]  /*62a0*/  MUFU.EX2 R107, R3 ;  /* 0x00000003006b7308 */ /* 0x0005e20000000800 */
[----:B------:R-:W-:Y:S01]  /*62b0*/  IMAD.MOV.U32 R166, RZ, RZ, R73 ;  /* 0x000000ffffa67224 */ /* 0x000fe200078e0049 */
[----:B-1----:R-:W-:Y:S01]  /*62c0*/  HMMA.16816.F32.BF16 R92, R8, R36, R144 ;  /* 0x00000024085c723c */ /* 0x002fe20000041890 */
[----:B------:R-:W-:-:S02]  /*62d0*/  IMAD.MOV.U32 R145, RZ, RZ, R216 ;  /* 0x000000ffff917224 */ /* 0x000fc400078e00d8 */
[----:B------:R-:W-:Y:S02]  /*62e0*/  IMAD.MOV.U32 R147, RZ, RZ, R218 ;  /* 0x000000ffff937224 */ /* 0x000fe400078e00da */
[----:B------:R-:W-:Y:S01]  /*62f0*/  IMAD.MOV.U32 R146, RZ, RZ, R217 ;  /* 0x000000ffff927224 */ /* 0x000fe200078e00d9 */
[----:B------:R1:W-:Y:S02]  /*6300*/  MUFU.EX2 R105, R4 ;  /* 0x0000000400697308 */ /* 0x0003e40000000800 */
[----:B------:R-:W-:Y:S01]  /*6310*/  HMMA.16816.F32.BF16 R112, R8, R28, R96 ;  /* 0x0000001c0870723c */ /* 0x000fe20000041860 */
[----:B--2---:R-:W-:Y:S01]  /*6320*/  LOP3.LUT R3, R153, R32, R13, 0x96, !PT ;  /* 0x0000002099037212 */ /* 0x004fe200078e960d */
[----:B------:R-:W-:-:S06]  /*6330*/  IMAD.WIDE.U32 R12, R12, -0x326172a9, RZ ;  /* 0xcd9e8d570c0c7825 */ /* 0x000fcc00078e00ff */
[C---:B------:R-:W-:Y:S01]  /*6340*/  HMMA.16816.F32.BF16 R116, R8.reuse, R30, R88 ;  /* 0x0000001e0874723c */ /* 0x040fe20000041858 */
[----:B------:R-:W-:Y:S01]  /*6350*/  LDSM.16.MT88.4 R88, [R189+0x7800] ;  /* 0x00780000bd58783b */ /* 0x000fe20000004200 */
[----:B------:R-:W-:Y:S01]  /*6360*/  IMAD.WIDE.U32 R32, R3, -0x326172a9, RZ ;  /* 0xcd9e8d5703207825 */ /* 0x000fe200078e00ff */
[C---:B------:R-:W-:Y:S02]  /*6370*/  PRMT R15, R12.reuse, 0x7773, RZ ;  /* 0x000077730c0f7816 */ /* 0x040fe400000000ff */
[C---:B------:R-:W-:Y:S01]  /*6380*/  PRMT R14, R12.reuse, 0x7772, RZ ;  /* 0x000077720c0e7816 */ /* 0x040fe200000000ff */
[----:B-1----:R-:W-:Y:S01]  /*6390*/  IMAD.MOV.U32 R4, RZ, RZ, R12 ;  /* 0x000000ffff047224 */ /* 0x002fe200078e000c */
[----:B------:R-:W-:Y:S01]  /*63a0*/  PRMT R16, R12, 0x7771, RZ ;  /* 0x000077710c107816 */ /* 0x000fe200000000ff */
[----:B------:R-:W-:Y:S01]  /*63b0*/  FFMA.FTZ R12, R165, UR4, -R0 ;  /* 0x00000004a50c7c23 */ /* 0x000fe20008010800 */
[----:B------:R-:W-:Y:S01]  /*63c0*/  LOP3.LUT R3, R209, R32, R13, 0x96, !PT ;  /* 0x00000020d1037212 */ /* 0x000fe200078e960d */
[----:B------:R-:W-:Y:S01]  /*63d0*/  IMAD.MOV.U32 R165, RZ, RZ, R101 ;  /* 0x000000ffffa57224 */ /* 0x000fe200078e0065 */
[----:B------:R-:W-:Y:S01]  /*63e0*/  LOP3.LUT R13, R4, 0xff, RZ, 0xc0, !PT ;  /* 0x000000ff040d7812 */ /* 0x000fe200078ec0ff */
[----:B------:R1:W-:Y:S01]  /*63f0*/  MUFU.EX2 R101, R12 ;  /* 0x0000000c00657308 */ /* 0x0003e20000000800 */
[----:B------:R-:W-:Y:S01]  /*6400*/  LOP3.LUT R4, R3, 0xffff, RZ, 0xc0, !PT ;  /* 0x0000ffff03047812 */ /* 0x000fe200078ec0ff */
[----:B------:R-:W-:Y:S01]  /*6410*/  IMAD.MOV.U32 R153, RZ, RZ, R75 ;  /* 0x000000ffff997224 */ /* 0x000fe200078e004b */
[----:B------:R-:W-:Y:S01]  /*6420*/  PRMT R15, R14, 0x5410, R15 ;  /* 0x000054100e0f7816 */ /* 0x000fe2000000000f */
[----:B----4-:R-:W-:Y:S01]  /*6430*/  HMMA.16816.F32.BF16 R72, R8, R20, R84 ;  /* 0x000000140848723c */ /* 0x010fe20000041854 */
[----:B------:R-:W-:-:S02]  /*6440*/  PRMT R16, R13, 0x5410, R16 ;  /* 0x000054100d107816 */ /* 0x000fc40000000010 */
[C---:B------:R-:W-:Y:S02]  /*6450*/  LOP3.LUT R14, R3.reuse, 0xff, RZ, 0xc0, !PT ;  /* 0x000000ff030e7812 */ /* 0x040fe400078ec0ff */
[----:B------:R-:W-:Y:S02]  /*6460*/  SHF.R.U32.HI R4, RZ, 0x8, R4 ;  /* 0x00000008ff047819 */ /* 0x000fe40000011604 */
[----:B------:R-:W-:Y:S01]  /*6470*/  PRMT R13, R3, 0x7632, R13 ;  /* 0x00007632030d7816 */ /* 0x000fe2000000000d */
[C---:B------:R-:W-:Y:S01]  /*6480*/  HMMA.16816.F32.BF16 R84, R8.reuse, R24, R132 ;  /* 0x000000180854723c */ /* 0x040fe20000041884 */
[----:B------:R-:W-:Y:S02]  /*6490*/  PRMT R17, R14, 0x5410, R4 ;  /* 0x000054100e117816 */ /* 0x000fe40000000004 */
[----:B------:R-:W-:Y:S01]  /*64a0*/  SHF.R.U32.HI R3, RZ, 0x18, R3 ;  /* 0x00000018ff037819 */ /* 0x000fe20000011603 */
[----:B-1----:R-:W-:Y:S01]  /*64b0*/  FFMA.FTZ R12, R169, UR4, -R0 ;  /* 0x00000004a90c7c23 */ /* 0x002fe20008010800 */
[----:B------:R-:W-:Y:S01]  /*64c0*/  LOP3.LUT R4, R13, 0xff, RZ, 0xc0, !PT ;  /* 0x000000ff0d047812 */ /* 0x000fe200078ec0ff */
[----:B------:R-:W-:Y:S01]  /*64d0*/  FFMA.FTZ R13, R168, UR4, -R7 ;  /* 0x00000004a80d7c23 */ /* 0x000fe20008010807 */
[----:B------:R-:W-:Y:S01]  /*64e0*/  LOP3.LUT R15, R15, 0xff00ff, RZ, 0xc0, !PT ;  /* 0x00ff00ff0f0f7812 */ /* 0x000fe200078ec0ff */
[----:B------:R1:W2:Y:S01]  /*64f0*/  MUFU.EX2 R43, R12 ;  /* 0x0000000c002b7308 */ /* 0x0002a20000000800 */
[----:B------:R-:W-:Y:S01]  /*6500*/  PRMT R18, R4, 0x5410, R3 ;  /* 0x0000541004127816 */ /* 0x000fe20000000003 */
[----:B------:R-:W-:Y:S01]  /*6510*/  HMMA.16816.F32.BF16 R76, R8, R22, R136 ;  /* 0x00000016084c723c */ /* 0x000fe20000041888 */
[----:B------:R-:W-:Y:S01]  /*6520*/  HSET2.LE.AND R3, R16, R200, PT ;  /* 0x000000c810037233 */ /* 0x000fe20003803000 */
[----:B------:R-:W-:Y:S01]  /*6530*/  IMAD.MOV.U32 R169, RZ, RZ, R219 ;  /* 0x000000ffffa97224 */ /* 0x000fe200078e00db */
[----:B---3--:R-:W-:-:S02]  /*6540*/  F2FP.BF16.F32.PACK_AB R4, R154, R155 ;  /* 0x0000009b9a04723e */ /* 0x008fc400000010ff */
[--C-:B------:R-:W-:Y:S01]  /*6550*/  HSET2.LE.AND R15, R15, R200.reuse, PT ;  /* 0x000000c80f0f7233 */ /* 0x100fe20003803000 */
[----:B------:R3:W-:Y:S01]  /*6560*/  MUFU.EX2 R41, R13 ;  /* 0x0000000d00297308 */ /* 0x0007e20000000800 */
[----:B------:R-:W-:Y:S01]  /*6570*/  LOP3.LUT R14, R4, R3, RZ, 0xc0, !PT ;  /* 0x00000003040e7212 */ /* 0x000fe200078ec0ff */
[----:B------:R-:W-:Y:S01]  /*6580*/  HMMA.16816.F32.BF16 R128, R8, R26, R128 ;  /* 0x0000001a0880723c */ /* 0x000fe20000041880 */
[----:B------:R-:W-:Y:S01]  /*6590*/  HSET2.LE.AND R3, R17, R200, PT ;  /* 0x000000c811037233 */ /* 0x000fe20003803000 */
[----:B------:R-:W-:Y:S01]  /*65a0*/  FFMA.FTZ R17, R170, UR4, -R6 ;  /* 0x00000004aa117c23 */ /* 0x000fe20008010806 */
[----:B------:R-:W-:-:S03]  /*65b0*/  F2FP.BF16.F32.PACK_AB R4, R206, R207 ;  /* 0x000000cfce04723e */ /* 0x000fc600000010ff */
[----:B------:R-:W-:Y:S01]  /*65c0*/  MUFU.EX2 R35, R17 ;  /* 0x0000001100237308 */ /* 0x000fe20000000800 */
[--C-:B-1----:R-:W-:Y:S01]  /*65d0*/  FFMA.FTZ R12, R167, UR4, -R7.reuse ;  /* 0x00000004a70c7c23 */ /* 0x102fe20008010807 */
[----:B--2---:R-:W-:Y:S01]  /*65e0*/  F2FP.BF16.F32.PACK_AB R16, R43, R107 ;  /* 0x0000006b2b10723e */ /* 0x004fe200000010ff */
[----:B------:R-:W-:Y:S01]  /*65f0*/  HMMA.16816.F32.BF16 R60, R8, R38, R80 ;  /* 0x00000026083c723c */ /* 0x000fe20000041850 */
[--C-:B------:R-:W-:Y:S01]  /*6600*/  FFMA.FTZ R10, R176, UR4, -R7.reuse ;  /* 0x00000004b00a7c23 */ /* 0x100fe20008010807 */
[----:B------:R-:W-:Y:S01]  /*6610*/  FFMA.FTZ R11, R175, UR4, -R7 ;  /* 0x00000004af0b7c23 */ /* 0x000fe20008010807 */
[----:B------:R-:W1:Y:S02]  /*6620*/  LDSM.16.MT88.4 R80, [R193+0x7800] ;  /* 0x00780000c150783b */ /* 0x000e640000004200 */
[----:B------:R2:W-:Y:S01]  /*6630*/  MUFU.EX2 R216, R12 ;  /* 0x0000000c00d87308 */ /* 0x0005e20000000800 */
[----:B---3--:R-:W-:-:S05]  /*6640*/  HSET2.LE.AND R13, R18, R200, PT ;  /* 0x000000c8120d7233 */ /* 0x008fca0003803000 */
[----:B------:R-:W-:Y:S02]  /*6650*/  LOP3.LUT R13, R16, R13, RZ, 0xc0, !PT ;  /* 0x0000000d100d7212 */ /* 0x000fe400078ec0ff */
[----:B------:R-:W-:Y:S01]  /*6660*/  MUFU.EX2 R18, R10 ;  /* 0x0000000a00127308 */ /* 0x000fe20000000800 */
[----:B--2---:R-:W-:-:S04]  /*6670*/  F2FP.BF16.F32.PACK_AB R12, R101, R105 ;  /* 0x00000069650c723e */ /* 0x004fc800000010ff */
[----:B------:R-:W-:Y:S02]  /*6680*/  LOP3.LUT R15, R12, R15, RZ, 0xc0, !PT ;  /* 0x0000000f0c0f7212 */ /* 0x000fe400078ec0ff */
[----:B------:R-:W-:Y:S01]  /*6690*/  LOP3.LUT R12, R4, R3, RZ, 0xc0, !PT ;  /* 0x00000003040c7212 */ /* 0x000fe200078ec0ff */
[----:B------:R-:W-:Y:S01]  /*66a0*/  FFMA.FTZ R3, R171, UR4, -R6 ;  /* 0x00000004ab037c23 */ /* 0x000fe20008010806 */
[----:B------:R-:W-:-:S03]  /*66b0*/  FFMA.FTZ R4, R177, UR4, -R5 ;  /* 0x00000004b1047c23 */ /* 0x000fc60008010805 */
[----:B------:R2:W-:Y:S02]  /*66c0*/  MUFU.EX2 R32, R3 ;  /* 0x0000000300207308 */ /* 0x0005e40000000800 */
[C---:B------:R-:W-:Y:S08]  /*66d0*/  HMMA.16816.F32.BF16 R108, R12.reuse, R28, R64 ;  /* 0x0000001c0c6c723c */ /* 0x040ff00000041840 */
[----:B------:R-:W-:Y:S01]  /*66e0*/  HMMA.16816.F32.BF16 R68, R12, R20, R68 ;  /* 0x000000140c44723c */ /* 0x000fe20000041844 */
[----:B------:R-:W-:Y:S01]  /*66f0*/  MUFU.EX2 R20, R4 ;  /* 0x0000000400147308 */ /* 0x000fe20000000800 */
[----:B--2---:R-:W-:-:S06]  /*6700*/  FFMA.FTZ R3, R173, UR4, -R6 ;  /* 0x00000004ad037c23 */ /* 0x004fcc0008010806 */
[C---:B------:R-:W-:Y:S01]  /*6710*/  HMMA.16816.F32.BF16 R56, R12.reuse, R30, R56 ;  /* 0x0000001e0c38723c */ /* 0x040fe20000041838 */
[----:B------:R2:W-:Y:S07]  /*6720*/  MUFU.EX2 R28, R3 ;  /* 0x00000003001c7308 */ /* 0x0005ee0000000800 */
[C---:B------:R-:W-:Y:S08]  /*6730*/  HMMA.16816.F32.BF16 R48, R12.reuse, R22, R48 ;  /* 0x000000160c30723c */ /* 0x040ff00000041830 */
[----:B------:R-:W-:Y:S01]  /*6740*/  HMMA.16816.F32.BF16 R124, R12, R24, R124 ;  /* 0x000000180c7c723c */ /* 0x000fe2000004187c */
[----:B--2---:R-:W-:-:S04]  /*6750*/  FFMA.FTZ R3, R172, UR4, -R6 ;  /* 0x00000004ac037c23 */ /* 0x004fc80008010806 */
[----:B------:R2:W3:Y:S03]  /*6760*/  MUFU.EX2 R218, R3 ;  /* 0x0000000300da7308 */ /* 0x0004e60000000800 */
[C---:B------:R-:W-:Y:S08]  /*6770*/  HMMA.16816.F32.BF16 R52, R12.reuse, R26, R52 ;  /* 0x0000001a0c34723c */ /* 0x040ff00000041834 */
[----:B------:R-:W-:Y:S01]  /*6780*/  HMMA.16816.F32.BF16 R132, R12, R36, R148 ;  /* 0x000000240c84723c */ /* 0x000fe20000041894 */
[----:B--2---:R-:W-:-:S07]  /*6790*/  FFMA.FTZ R3, R174, UR4, -R5 ;  /* 0x00000004ae037c23 */ /* 0x004fce0008010805 */
[----:B------:R-:W-:Y:S01]  /*67a0*/  HMMA.16816.F32.BF16 R44, R12, R38, R44 ;  /* 0x000000260c2c723c */ /* 0x000fe2000004182c */
[----:B------:R2:W-:Y:S02]  /*67b0*/  MUFU.EX2 R21, R3 ;  /* 0x0000000300157308 */ /* 0x0005e40000000800 */
[----:B--2---:R-:W-:-:S05]  /*67c0*/  LOP3.LUT R3, R208, R34, R19, 0x96, !PT ;  /* 0x00000022d0037212 */ /* 0x004fca00078e9613 */
[----:B------:R-:W-:-:S04]  /*67d0*/  IMAD.WIDE.U32 R8, R3, -0x2daee0ad, RZ ;  /* 0xd2511f5303087825 */ /* 0x000fc800078e00ff */
[--C-:B------:R-:W-:Y:S01]  /*67e0*/  FFMA.FTZ R3, R179, UR4, -R5.reuse ;  /* 0x00000004b3037c23 */ /* 0x100fe20008010805 */
[----:B------:R-:W-:Y:S01]  /*67f0*/  FFMA.FTZ R5, R178, UR4, -R5 ;  /* 0x00000004b2057c23 */ /* 0x000fe20008010805 */
[----:B------:R-:W-:Y:S02]  /*6800*/  IMAD.MOV.U32 R4, RZ, RZ, R8 ;  /* 0x000000ffff047224 */ /* 0x000fe400078e0008 */
[----:B------:R2:W-:Y:S01]  /*6810*/  MUFU.EX2 R19, R3 ;  /* 0x0000000300137308 */ /* 0x0005e20000000800 */
[C---:B------:R-:W-:Y:S02]  /*6820*/  PRMT R6, R8.reuse, 0x7771, RZ ;  /* 0x0000777108067816 */ /* 0x040fe400000000ff */
[----:B------:R-:W-:Y:S02]  /*6830*/  PRMT R17, R8, 0x7773, RZ ;  /* 0x0000777308117816 */ /* 0x000fe400000000ff */
[----:B------:R-:W-:Y:S02]  /*6840*/  LOP3.LUT R4, R4, 0xff, RZ, 0xc0, !PT ;  /* 0x000000ff04047812 */ /* 0x000fe400078ec0ff */
[----:B------:R-:W-:Y:S01]  /*6850*/  PRMT R16, R8, 0x7772, RZ ;  /* 0x0000777208107816 */ /* 0x000fe200000000ff */
[----:B------:R4:W5:Y:S01]  /*6860*/  MUFU.EX2 R219, R5 ;  /* 0x0000000500db7308 */ /* 0x0009620000000800 */
[----:B--2---:R-:W-:-:S02]  /*6870*/  LOP3.LUT R3, R100, R42, R9, 0x96, !PT ;  /* 0x0000002a64037212 */ /* 0x004fc400078e9609 */
[--C-:B------:R-:W-:Y:S02]  /*6880*/  PRMT R9, R4, 0x5410, R6.reuse ;  /* 0x0000541004097816 */ /* 0x100fe40000000006 */
[C---:B------:R-:W-:Y:S02]  /*6890*/  LOP3.LUT R4, R3.reuse, 0xffff, RZ, 0xc0, !PT ;  /* 0x0000ffff03047812 */ /* 0x040fe400078ec0ff */
[C---:B------:R-:W-:Y:S02]  /*68a0*/  PRMT R6, R3.reuse, 0x7632, R6 ;  /* 0x0000763203067816 */ /* 0x040fe40000000006 */
[----:B------:R-:W-:Y:S02]  /*68b0*/  LOP3.LUT R8, R3, 0xff, RZ, 0xc0, !PT ;  /* 0x000000ff03087812 */ /* 0x000fe400078ec0ff */
[----:B------:R-:W-:Y:S02]  /*68c0*/  SHF.R.U32.HI R7, RZ, 0x18, R3 ;  /* 0x00000018ff077819 */ /* 0x000fe40000011603 */
[----:B----4-:R-:W-:-:S02]  /*68d0*/  SHF.R.U32.HI R5, RZ, 0x8, R4 ;  /* 0x00000008ff057819 */ /* 0x010fc40000011604 */
[----:B------:R-:W-:Y:S02]  /*68e0*/  HSET2.LE.AND R3, R9, R200, PT ;  /* 0x000000c809037233 */ /* 0x000fe40003803000 */
[----:B---3--:R-:W-:Y:S02]  /*68f0*/  F2FP.BF16.F32.PACK_AB R4, R218, R28 ;  /* 0x0000001cda04723e */ /* 0x008fe400000010ff */
[----:B------:R-:W-:Y:S02]  /*6900*/  PRMT R9, R16, 0x5410, R17 ;  /* 0x0000541010097816 */ /* 0x000fe40000000011 */
[----:B------:R-:W-:Y:S01]  /*6910*/  LOP3.LUT R98, R4, R3, RZ, 0xc0, !PT ;  /* 0x0000000304627212 */ /* 0x000fe200078ec0ff */
[----:B------:R2:W3:Y:S01]  /*6920*/  MUFU.EX2 R17, R11 ;  /* 0x0000000b00117308 */ /* 0x0004e20000000800 */
[----:B------:R-:W-:Y:S02]  /*6930*/  LOP3.LUT R3, R9, 0xff00ff, RZ, 0xc0, !PT ;  /* 0x00ff00ff09037812 */ /* 0x000fe400078ec0ff */
[----:B------:R-:W-:-:S02]  /*6940*/  LOP3.LUT R6, R6, 0xff, RZ, 0xc0, !PT ;  /* 0x000000ff06067812 */ /* 0x000fc400078ec0ff */
[----:B-----5:R-:W-:Y:S02]  /*6950*/  F2FP.BF16.F32.PACK_AB R4, R219, R19 ;  /* 0x00000013db04723e */ /* 0x020fe400000010ff */
[--C-:B------:R-:W-:Y:S02]  /*6960*/  HSET2.LE.AND R3, R3, R200.reuse, PT ;  /* 0x000000c803037233 */ /* 0x100fe40003803000 */
[----:B------:R-:W-:Y:S02]  /*6970*/  PRMT R5, R8, 0x5410, R5 ;  /* 0x0000541008057816 */ /* 0x000fe40000000005 */
[----:B------:R-:W-:Y:S02]  /*6980*/  PRMT R7, R6, 0x5410, R7 ;  /* 0x0000541006077816 */ /* 0x000fe40000000007 */
[----:B------:R-:W-:Y:S01]  /*6990*/  LOP3.LUT R99, R4, R3, RZ, 0xc0, !PT ;  /* 0x0000000304637212 */ /* 0x000fe200078ec0ff */
[--C-:B------:R-:W-:Y:S01]  /*69a0*/  FFMA.FTZ R3, R182, UR4, -R0.reuse ;  /* 0x00000004b6037c23 */ /* 0x100fe20008010800 */
[--C-:B------:R-:W-:Y:S01]  /*69b0*/  HSET2.LE.AND R5, R5, R200.reuse, PT ;  /* 0x000000c805057233 */ /* 0x100fe20003803000 */
[----:B------:R-:W-:Y:S01]  /*69c0*/  FFMA.FTZ R4, R181, UR4, -R0 ;  /* 0x00000004b5047c23 */ /* 0x000fe20008010800 */
[----:B------:R-:W-:Y:S01]  /*69d0*/  HSET2.LE.AND R7, R7, R200, PT ;  /* 0x000000c807077233 */ /* 0x000fe20003803000 */
[----:B------:R4:W-:Y:S01]  /*69e0*/  MUFU.EX2 R16, R3 ;  /* 0x0000000300107308 */ /* 0x0009e20000000800 */
[----:B------:R-:W-:-:S02]  /*69f0*/  F2FP.BF16.F32.PACK_AB R6, R32, R35 ;  /* 0x000000232006723e */ /* 0x000fc400000010ff */
[----:B------:R-:W-:Y:S02]  /*6a00*/  F2FP.BF16.F32.PACK_AB R8, R20, R21 ;  /* 0x000000151408723e */ /* 0x000fe400000010ff */
[----:B------:R-:W-:Y:S02]  /*6a10*/  LOP3.LUT R96, R6, R5, RZ, 0xc0, !PT ;  /* 0x0000000506607212 */ /* 0x000fe400078ec0ff */
[----:B------:R-:W-:Y:S01]  /*6a20*/  LOP3.LUT R97, R8, R7, RZ, 0xc0, !PT ;  /* 0x0000000708617212 */ /* 0x000fe200078ec0ff */
[----:B------:R5:W-:Y:S01]  /*6a30*/  MUFU.EX2 R15, R4 ;  /* 0x00000004000f7308 */ /* 0x000be20000000800 */
[----:B--2---:R-:W2:Y:S05]  /*6a40*/  LDSM.16.MT88.4 R8, [R192+0x7800] ;  /* 0x00780000c008783b */ /* 0x004eaa0000004200 */
[----:B------:R-:W-:Y:S01]  /*6a50*/  HMMA.16816.F32.BF16 R112, R96, R120, R112 ;  /* 0x000000786070723c */ /* 0x000fe20000041870 */
[----:B----4-:R-:W-:-:S05]  /*6a60*/  LOP3.LUT R3, R208, R40, R33, 0x96, !PT ;  /* 0x00000028d0037212 */ /* 0x010fca00078e9621 */
[----:B------:R-:W-:Y:S02]  /*6a70*/  IMAD.WIDE.U32 R6, R3, -0x2daee0ad, RZ ;  /* 0xd2511f5303067825 */ /* 0x000fe400078e00ff */
[C---:B------:R-:W-:Y:S02]  /*6a80*/  HMMA.16816.F32.BF16 R116, R96.reuse, R122, R116 ;  /* 0x0000007a6074723c */ /* 0x040fe40000041874 */
[----:B-----5:R-:W-:Y:S01]  /*6a90*/  FFMA.FTZ R4, R183, UR4, -R0 ;  /* 0x00000004b7047c23 */ /* 0x020fe20008010800 */
[----:B------:R-:W-:Y:S01]  /*6aa0*/  IMAD.MOV.U32 R3, RZ, RZ, R6 ;  /* 0x000000ffff037224 */ /* 0x000fe200078e0006 */
[C---:B------:R-:W-:Y:S02]  /*6ab0*/  PRMT R12, R6.reuse, 0x7771, RZ ;  /* 0x00007771060c7816 */ /* 0x040fe400000000ff */
[----:B------:R4:W5:Y:S01]  /*6ac0*/  MUFU.EX2 R217, R4 ;  /* 0x0000000400d97308 */ /* 0x0009620000000800 */
[C---:B------:R-:W-:Y:S01]  /*6ad0*/  PRMT R13, R6.reuse, 0x7773, RZ ;  /* 0x00007773060d7816 */ /* 0x040fe200000000ff */
[----:B-1----:R-:W-:Y:S01]  /*6ae0*/  HMMA.16816.F32.BF16 R72, R96, R80, R72 ;  /* 0x000000506048723c */ /* 0x002fe20000041848 */
[----:B------:R-:W-:-:S04]  /*6af0*/  PRMT R5, R6, 0x7772, RZ ;  /* 0x0000777206057816 */ /* 0x000fc800000000ff */
[----:B------:R-:W-:-:S03]  /*6b00*/  PRMT R13, R5, 0x5410, R13 ;  /* 0x00005410050d7816 */ /* 0x000fc6000000000d */
[----:B------:R-:W-:Y:S01]  /*6b10*/  HMMA.16816.F32.BF16 R76, R96, R82, R76 ;  /* 0x00000052604c723c */ /* 0x000fe2000004184c */
[----:B----4-:R-:W-:Y:S01]  /*6b20*/  LOP3.LUT R4, R3, 0xff, RZ, 0xc0, !PT ;  /* 0x000000ff03047812 */ /* 0x010fe200078ec0ff */
[----:B------:R-:W-:Y:S01]  /*6b30*/  FFMA.FTZ R3, R184, UR4, -R0 ;  /* 0x00000004b8037c23 */ /* 0x000fe20008010800 */
[----:B------:R-:W-:-:S05]  /*6b40*/  LOP3.LUT R0, R100, R106, R7, 0x96, !PT ;  /* 0x0000006a64007212 */ /* 0x000fca00078e9607 */
[C---:B--2---:R-:W-:Y:S01]  /*6b50*/  HMMA.16816.F32.BF16 R92, R96.reuse, R8, R92 ;  /* 0x00000008605c723c */ /* 0x044fe2000004185c */
[----:B------:R-:W-:Y:S01]  /*6b60*/  PRMT R12, R4, 0x5410, R12 ;  /* 0x00005410040c7816 */ /* 0x000fe2000000000c */
[----:B------:R1:W2:Y:S01]  /*6b70*/  MUFU.EX2 R14, R3 ;  /* 0x00000003000e7308 */ /* 0x0002a20000000800 */
[C---:B------:R-:W-:Y:S02]  /*6b80*/  PRMT R4, R0.reuse, 0x7632, R4 ;  /* 0x0000763200047816 */ /* 0x040fe40000000004 */
[----:B------:R-:W-:Y:S02]  /*6b90*/  LOP3.LUT R7, R0, 0xff, RZ, 0xc0, !PT ;  /* 0x000000ff00077812 */ /* 0x000fe400078ec0ff */
[----:B------:R-:W-:Y:S01]  /*6ba0*/  SHF.R.U32.HI R6, RZ, 0x18, R0 ;  /* 0x00000018ff067819 */ /* 0x000fe20000011600 */
[----:B------:R-:W-:Y:S01]  /*6bb0*/  HMMA.16816.F32.BF16 R84, R96, R88, R84 ;  /* 0x000000586054723c */ /* 0x000fe20000041854 */
[----:B------:R-:W-:-:S04]  /*6bc0*/  LOP3.LUT R4, R4, 0xff, RZ, 0xc0, !PT ;  /* 0x000000ff04047812 */ /* 0x000fc800078ec0ff */
[----:B------:R-:W-:-:S03]  /*6bd0*/  PRMT R6, R4, 0x5410, R6 ;  /* 0x0000541004067816 */ /* 0x000fc60000000006 */
[C---:B------:R-:W-:Y:S02]  /*6be0*/  HMMA.16816.F32.BF16 R128, R96.reuse, R90, R128 ;  /* 0x0000005a6080723c */ /* 0x040fe40000041880 */
[--C-:B------:R-:W-:Y:S02]  /*6bf0*/  HSET2.LE.AND R6, R6, R200.reuse, PT ;  /* 0x000000c806067233 */ /* 0x100fe40003803000 */
[----:B-1----:R-:W-:Y:S02]  /*6c00*/  LOP3.LUT R3, R0, 0xffff, RZ, 0xc0, !PT ;  /* 0x0000ffff00037812 */ /* 0x002fe400078ec0ff */
[----:B------:R-:W-:Y:S02]  /*6c10*/  HSET2.LE.AND R0, R12, R200, PT ;  /* 0x000000c80c007233 */ /* 0x000fe40003803000 */
[----:B------:R-:W-:Y:S01]  /*6c20*/  SHF.R.U32.HI R5, RZ, 0x8, R3 ;  /* 0x00000008ff057819 */ /* 0x000fe20000011603 */
[----:B------:R-:W-:Y:S01]  /*6c30*/  HMMA.16816.F32.BF16 R96, R96, R10, R60 ;  /* 0x0000000a6060723c */ /* 0x000fe2000004183c */
[----:B---3--:R-:W-:-:S02]  /*6c40*/  F2FP.BF16.F32.PACK_AB R3, R17, R18 ;  /* 0x000000121103723e */ /* 0x008fc400000010ff */
[----:B------:R-:W-:Y:S02]  /*6c50*/  PRMT R5, R7, 0x5410, R5 ;  /* 0x0000541007057816 */ /* 0x000fe40000000005 */
[----:B------:R-:W-:Y:S02]  /*6c60*/  LOP3.LUT R7, R13, 0xff00ff, RZ, 0xc0, !PT ;  /* 0x00ff00ff0d077812 */ /* 0x000fe400078ec0ff */
[----:B------:R-:W-:Y:S02]  /*6c70*/  LOP3.LUT R138, R3, R0, RZ, 0xc0, !PT ;  /* 0x00000000038a7212 */ /* 0x000fe400078ec0ff */
[----:B-----5:R-:W-:Y:S02]  /*6c80*/  F2FP.BF16.F32.PACK_AB R3, R217, R15 ;  /* 0x0000000fd903723e */ /* 0x020fe400000010ff */
[--C-:B------:R-:W-:Y:S02]  /*6c90*/  HSET2.LE.AND R0, R7, R200.reuse, PT ;  /* 0x000000c807007233 */ /* 0x100fe40003803000 */
[----:B------:R-:W-:-:S02]  /*6ca0*/  HSET2.LE.AND R4, R5, R200, PT ;  /* 0x000000c805047233 */ /* 0x000fc40003803000 */
[----:B------:R-:W-:Y:S02]  /*6cb0*/  F2FP.BF16.F32.PACK_AB R5, R41, R216 ;  /* 0x000000d82905723e */ /* 0x000fe400000010ff */
[----:B--2---:R-:W-:Y:S02]  /*6cc0*/  F2FP.BF16.F32.PACK_AB R7, R14, R16 ;  /* 0x000000100e07723e */ /* 0x004fe400000010ff */
        /* <DEDUP_REMOVED lines=74> */
[----:B------:R-:W2:Y:S01]  /*7170*/  LDCU UR7, c[0x0][0x440] ;  /* 0x00008800ff0777ac */ /* 0x000ea20008000800 */
        /* <DEDUP_REMOVED lines=9> */
[----:B------:R-:W3:Y:S01]  /*7210*/  LDCU UR6, c[0x0][0x440] ;  /* 0x00008800ff0677ac */ /* 0x000ee20008000800 */
[----:B------:R-:W4:Y:S01]  /*7220*/  LDCU UR4, c[0x0][0x45c] ;  /* 0x00008b80ff0477ac */ /* 0x000f220008000800 */
[----:B--2---:R-:W-:Y:S01]  /*7230*/  ISETP.GE.AND P1, PT, R203, UR7, PT ;  /* 0x00000007cb007c0c */ /* 0x004fe2000bf26270 */
[----:B------:R-:W-:-:S12]  /*7240*/  BRA `(.L_x_1393) ;  /* 0x0000000000f47947 */ /* 0x000fd80003800000 */
.L_x_1395:
[C---:B------:R-:W-:Y:S01]  /*7250*/  @!P0 VIADD R2, R202.reuse, 0xffffffff ;  /* 0xffffffffca028836 */ /* 0x040fe20000000000 */
[----:B------:R-:W1:Y:S01]  /*7260*/  @!P0 LDC.64 R142, c[0x0][0x3b8] ;  /* 0x0000ee00ff8e8b82 */ /* 0x000e620000000a00 */
[C---:B------:R-:W-:Y:S01]  /*7270*/  @!P0 VIADD R101, R202.reuse, 0xffffffff ;  /* 0xffffffffca658836 */ /* 0x040fe20000000000 */
[----:B------:R-:W-:Y:S06]  /*7280*/  ISETP.GE.AND P1, PT, R203, UR6, PT ;  /* 0x00000006cb007c0c */ /* 0x000fec000bf26270 */
[----:B------:R-:W2:Y:S07]  /*7290*/  @!P0 LDC.64 R146, c[0x0][0x3b8] ;  /* 0x0000ee00ff928b82 */ /* 0x000eae0000000a00 */
[----:B------:R-:W-:Y:S01]  /*72a0*/  @!P1 VIADD R104, R202, 0xffffffff ;  /* 0xffffffffca689836 */ /* 0x000fe20000000000 */
[----:B------:R-:W3:Y:S08]  /*72b0*/  @!P0 LDC.64 R144, c[0x0][0x3b8] ;  /* 0x0000ee00ff908b82 */ /* 0x000ef00000000a00 */
[----:B------:R-:W4:Y:S02]  /*72c0*/  @!P1 LDC.64 R150, c[0x0][0x3b8] ;  /* 0x0000ee00ff969b82 */ /* 0x000f240000000a00 */
[----:B----4-:R-:W-:Y:S04]  /*72d0*/  @!P1 IMAD.WIDE.U32 R140, R104, R150, RZ ;  /* 0x00000096688c9225 */ /* 0x010fe800078e00ff */
[C---:B-1----:R-:W-:Y:S04]  /*72e0*/  @!P0 IMAD.WIDE.U32 R102, R2.reuse, R142, RZ ;  /* 0x0000008e02668225 */ /* 0x042fe800078e00ff */
[----:B------:R-:W-:Y:S01]  /*72f0*/  @!P0 IMAD R103, R2, R143, R103 ;  /* 0x0000008f02678224 */ /* 0x000fe200078e0267 */
[C---:B------:R-:W-:Y:S01]  /*7300*/  @!P0 SHF.L.U32 R148, R102.reuse, 0x6, RZ ;  /* 0x0000000666948819 */ /* 0x040fe200000006ff */
[C---:B---3--:R-:W-:Y:S03]  /*7310*/  @!P0 IMAD.WIDE.U32 R106, R101.reuse, R144, RZ ;  /* 0x00000090656a8225 */ /* 0x048fe600078e00ff */
[----:B------:R-:W-:Y:S01]  /*7320*/  @!P0 SHF.L.U64.HI R152, R102, 0x6, R103 ;  /* 0x0000000666988819 */ /* 0x000fe20000010267 */
[----:B--2---:R-:W-:Y:S01]  /*7330*/  @!P0 IMAD.WIDE.U32 R102, R2, R146, RZ ;  /* 0x0000009202668225 */ /* 0x004fe200078e00ff */
[----:B------:R-:W-:Y:S03]  /*7340*/  @!P0 LEA R148, P2, R142, R148, 0x4 ;  /* 0x000000948e948211 */ /* 0x000fe600078420ff */
[----:B------:R-:W-:Y:S01]  /*7350*/  @!P0 IMAD R103, R2, R147, R103 ;  /* 0x0000009302678224 */ /* 0x000fe200078e0267 */
[----:B------:R-:W-:Y:S01]  /*7360*/  @!P0 LEA.HI.X R152, R142, R152, R143, 0x4, P2 ;  /* 0x000000988e988211 */ /* 0x000fe200010f248f */
[----:B------:R-:W-:Y:S02]  /*7370*/  @!P0 IMAD R107, R101, R145, R107 ;  /* 0x00000091656b8224 */ /* 0x000fe400078e026b */
[----:B------:R-:W-:Y:S01]  /*7380*/  @!P0 IMAD.SHL.U32 R2, R106, 0x40, RZ ;  /* 0x000000406a028824 */ /* 0x000fe200078e00ff */
[----:B------:R-:W-:Y:S01]  /*7390*/  @!P0 SHF.L.U64.HI R143, R102, 0x6, R103 ;  /* 0x00000006668f8819 */ /* 0x000fe20000010267 */
[----:B------:R-:W-:Y:S01]  /*73a0*/  @!P1 IMAD R141, R104, R151, R141 ;  /* 0x00000097688d9224 */ /* 0x000fe200078e028d */
[----:B------:R-:W-:Y:S01]  /*73b0*/  @!P0 SHF.L.U64.HI R107, R106, 0x6, R107 ;  /* 0x000000066a6b8819 */ /* 0x000fe2000001026b */
[----:B------:R-:W-:Y:S01]  /*73c0*/  @!P0 IMAD R101, R147, 0x30, RZ ;  /* 0x0000003093658824 */ /* 0x000fe200078e02ff */
[----:B------:R-:W-:Y:S01]  /*73d0*/  @!P1 LEA R147, P4, R140, R213, 0x7 ;  /* 0x000000d58c939211 */ /* 0x000fe200078838ff */
[----:B------:R-:W-:Y:S01]  /*73e0*/  @!P0 IMAD.SHL.U32 R142, R102, 0x40, RZ ;  /* 0x00000040668e8824 */ /* 0x000fe200078e00ff */
[----:B------:R-:W-:Y:S02]  /*73f0*/  @!P0 LEA R2, P2, R144, R2, 0x5 ;  /* 0x0000000290028211 */ /* 0x000fe400078428ff */
[----:B------:R-:W-:Y:S01]  /*7400*/  @!P1 LEA.HI.X R104, R140, R212, R141, 0x7, P4 ;  /* 0x000000d48c689211 */ /* 0x000fe200020f3c8d */
[----:B------:R-:W-:Y:S01]  /*7410*/  @!P0 IMAD.WIDE.U32 R102, R146, 0x30, R142 ;  /* 0x0000003092668825 */ /* 0x000fe200078e008e */
[----:B------:R-:W-:Y:S02]  /*7420*/  @!P0 LEA.HI.X R144, R144, R107, R145, 0x5, P2 ;  /* 0x0000006b90908211 */ /* 0x000fe400010f2c91 */
[CC--:B------:R-:W-:Y:S02]  /*7430*/  @!P0 LEA R140, P2, R2.reuse, R213.reuse, 0x1 ;  /* 0x000000d5028c8211 */ /* 0x0c0fe400078408ff */
[----:B------:R-:W-:Y:S02]  /*7440*/  @!P1 MOV R145, R104 ;  /* 0x0000006800919202 */ /* 0x000fe40000000f00 */
[-C--:B------:R-:W-:Y:S01]  /*7450*/  @!P0 LEA.HI.X R141, R2, R212.reuse, R144, 0x1, P2 ;  /* 0x000000d4028d8211 */ /* 0x080fe200010f0c90 */
[----:B------:R-:W-:Y:S01]  /*7460*/  @!P1 IMAD.MOV.U32 R144, RZ, RZ, R147 ;  /* 0x000000ffff909224 */ /* 0x000fe200078e0093 */
[C---:B------:R-:W-:Y:S02]  /*7470*/  @!P0 LEA R142, P3, R148.reuse, R213, 0x1 ;  /* 0x000000d5948e8211 */ /* 0x040fe400078608ff */
[----:B------:R-:W-:Y:S02]  /*7480*/  @!P0 IADD3 R101, PT, PT, R101, R103, RZ ;  /* 0x0000006765658210 */ /* 0x000fe40007ffe0ff */
[----:B------:R-:W-:Y:S01]  /*7490*/  @!PT LDS RZ, [RZ] ;  /* 0x00000000fffff984 */ /* 0x000fe20000000800 */
[----:B------:R-:W-:Y:S01]  /*74a0*/  @!PT LDS RZ, [RZ] ;  /* 0x00000000fffff984 */ /* 0x000fe20000000800 */
[----:B------:R-:W-:Y:S01]  /*74b0*/  @!PT LDS RZ, [RZ] ;  /* 0x00000000fffff984 */ /* 0x000fe20000000800 */
[----:B------:R1:W-:Y:S01]  /*74c0*/  @!P1 LDGSTS.E.BYPASS.LTC128B.128 [R201+0x4000], desc[UR16][R144.64] ;  /* 0x0400000090c99fae */ /* 0x0003e2000b981a10 */
[-C--:B------:R-:W-:Y:S02]  /*74d0*/  @!P0 LEA.HI.X R143, R148, R212.reuse, R152, 0x1, P3 ;  /* 0x000000d4948f8211 */ /* 0x080fe400018f0c98 */
[C---:B------:R-:W-:Y:S02]  /*74e0*/  @!P0 LEA R106, P3, R102.reuse, R213, 0x1 ;  /* 0x000000d5666a8211 */ /* 0x040fe400078608ff */
[----:B------:R1:W-:Y:S02]  /*74f0*/  @P1 STS.128 [R201+0x4000], RZ ;  /* 0x004000ffc9001388 */ /* 0x0003e40000000c00 */
[----:B------:R-:W-:Y:S03]  /*7500*/  @!P0 LEA.HI.X R107, R102, R212, R101, 0x1, P3 ;  /* 0x000000d4666b8211 */ /* 0x000fe600018f0c65 */
        /* <DEDUP_REMOVED lines=17> */
.L_x_1393:
[----:B------:R-:W-:Y:S04]  /*7620*/  DEPBAR.LE SB0, 0x0 ;  /* 0x000080000000791a */ /* 0x000fe80000000000 */
[----:B------:R-:W-:Y:S01]  /*7630*/  BAR.SYNC.DEFER_BLOCKING 0x0 ;  /* 0x0000000000007b1d */ /* 0x000fe20000010000 */
[----:B---3--:R-:W-:Y:S01]  /*7640*/  ISETP.GE.AND P0, PT, R203, UR6, PT ;  /* 0x00000006cb007c0c */ /* 0x008fe2000bf06270 */
[----:B-1----:R-:W-:Y:S04]  /*7650*/  IMAD.WIDE.U32 R6, R202, R206, RZ ;  /* 0x000000ceca067225 */ /* 0x002fe800078e00ff */
[----:B------:R-:W-:Y:S02]  /*7660*/  IMAD.SHL.U32 R4, R6, 0x40, RZ ;  /* 0x0000004006047824 */ /* 0x000fe400078e00ff */
[----:B------:R-:W-:Y:S03]  /*7670*/  IMAD R7, R202, R207, R7 ;  /* 0x000000cfca077224 */ /* 0x000fe600078e0207 */
[----:B------:R-:W-:Y:S02]  /*7680*/  @!P1 LEA R12, P4, R4, R215, 0x1 ;  /* 0x000000d7040c9211 */ /* 0x000fe400078808ff */
[----:B------:R-:W-:Y:S02]  /*7690*/  SHF.L.U64.HI R5, R6, 0x6, R7 ;  /* 0x0000000606057819 */ /* 0x000fe40000010207 */
[----:B------:R-:W-:Y:S02]  /*76a0*/  @!P0 LEA R2, P3, R206, R4, 0x4 ;  /* 0x00000004ce028211 */ /* 0x000fe400078620ff */
[----:B------:R-:W-:Y:S02]  /*76b0*/  @!P1 LEA.HI.X R13, R4, R214, R5, 0x1, P4 ;  /* 0x000000d6040d9211 */ /* 0x000fe400020f0c05 */
[----:B------:R-:W-:Y:S02]  /*76c0*/  @!P0 LEA.HI.X R7, R206, R5, R207, 0x4, P3 ;  /* 0x00000005ce078211 */ /* 0x000fe400018f24cf */
[----:B------:R-:W-:Y:S02]  /*76d0*/  @!P0 LEA R10, P3, R2, R215, 0x1 ;  /* 0x000000d7020a8211 */ /* 0x000fe400078608ff */
[----:B------:R-:W-:Y:S01]  /*76e0*/  @!P0 LEA R6, P2, R206, R4, 0x5 ;  /* 0x00000004ce068211 */ /* 0x000fe200078428ff */
[----:B------:R-:W-:Y:S01]  /*76f0*/  @!PT LDS RZ, [RZ] ;  /* 0x00000000fffff984 */ /* 0x000fe20000000800 */
[----:B------:R-:W-:Y:S01]  /*7700*/  @!PT LDS RZ, [RZ] ;  /* 0x00000000fffff984 */ /* 0x000fe20000000800 */
[----:B------:R-:W-:Y:S01]  /*7710*/  @!PT LDS RZ, [RZ] ;  /* 0x00000000fffff984 */ /* 0x000fe20000000800 */
[----:B------:R-:W-:Y:S01]  /*7720*/  @!P1 LDGSTS.E.BYPASS.LTC128B.128 [R201+0x6000], desc[UR16][R12.64] ;  /* 0x060000000cc99fae */ /* 0x000fe2000b981a10 */
[-C--:B------:R-:W-:Y:S01]  /*7730*/  @!P0 LEA.HI.X R11, R2, R214.reuse, R7, 0x1, P3 ;  /* 0x000000d6020b8211 */ /* 0x080fe200018f0c07 */
[----:B------:R-:W-:Y:S01]  /*7740*/  @!P0 IMAD R2, R207, 0x30, RZ ;  /* 0x00000030cf028824 */ /* 0x000fe200078e02ff */
[----:B------:R-:W-:Y:S03]  /*7750*/  @!P0 LEA.HI.X R9, R206, R5, R207, 0x5, P2 ;  /* 0x00000005ce098211 */ /* 0x000fe600010f2ccf */
[----:B------:R-:W-:Y:S01]  /*7760*/  @P1 STS.128 [R201+0x6000], RZ ;  /* 0x006000ffc9001388 */ /* 0x000fe20000000c00 */
[-C--:B------:R-:W-:Y:S01]  /*7770*/  @!P0 LEA R8, P2, R6, R215.reuse, 0x1 ;  /* 0x000000d706088211 */ /* 0x080fe200078408ff */
[----:B------:R-:W-:Y:S04]  /*7780*/  @!P0 IMAD.WIDE.U32 R4, R206, 0x30, R4 ;  /* 0x00000030ce048825 */ /* 0x000fe800078e0004 */
[----:B------:R-:W-:Y:S01]  /*7790*/  @P0 STS.128 [R201+0x6800], RZ ;  /* 0x006800ffc9000388 */ /* 0x000fe20000000c00 */
[-C--:B------:R-:W-:Y:S01]  /*77a0*/  @!P0 LEA.HI.X R9, R6, R214.reuse, R9, 0x1, P2 ;  /* 0x000000d606098211 */ /* 0x080fe200010f0c09 */
[----:B------:R-:W-:Y:S01]  /*77b0*/  @!P0 IMAD.IADD R2, R2, 0x1, R5 ;  /* 0x0000000102028824 */ /* 0x000fe200078e0205 */
[C---:B------:R-:W-:Y:S03]  /*77c0*/  @!P0 LEA R6, P2, R4.reuse, R215, 0x1 ;  /* 0x000000d704068211 */ /* 0x040fe600078408ff */
[----:B------:R-:W-:Y:S01]  /*77d0*/  @!PT LDS RZ, [RZ] ;  /* 0x00000000fffff984 */ /* 0x000fe20000000800 */
[----:B------:R-:W-:Y:S01]  /*77e0*/  @!PT LDS RZ, [RZ] ;  /* 0x00000000fffff984 */ /* 0x000fe20000000800 */
[----:B------:R-:W-:Y:S01]  /*77f0*/  @!PT LDS RZ, [RZ] ;  /* 0x00000000fffff984 */ /* 0x000fe20000000800 */
[----:B------:R-:W-:Y:S01]  /*7800*/  @!P0 LDGSTS.E.BYPASS.LTC128B.128 [R201+0x6800], desc[UR16][R10.64] ;  /* 0x068000000ac98fae */ /* 0x000fe2000b981a10 */
[----:B------:R-:W-:Y:S05]  /*7810*/  @!P0 LEA.HI.X R7, R4, R214, R2, 0x1, P2 ;  /* 0x000000d604078211 */ /* 0x000fea00010f0c02 */
[----:B------:R-:W-:Y:S01]  /*7820*/  @P0 STS.128 [R201+0x7000], RZ ;  /* 0x007000ffc9000388 */ /* 0x000fe20000000c00 */
[----:B------:R-:W-:Y:S05]  /*7830*/  ISETP.NE.AND P2, PT, R202, RZ, PT ;  /* 0x000000ffca00720c */ /* 0x000fea0003f45270 */
[----:B------:R-:W-:Y:S01]  /*7840*/  @!PT LDS RZ, [RZ] ;  /* 0x00000000fffff984 */ /* 0x000fe20000000800 */
[----:B------:R-:W-:Y:S01]  /*7850*/  @!PT LDS RZ, [RZ] ;  /* 0x00000000fffff984 */ /* 0x000fe20000000800 */
[----:B------:R-:W-:Y:S01]  /*7860*/  @!PT LDS RZ, [RZ] ;  /* 0x00000000fffff984 */ /* 0x000fe20000000800 */
[----:B------:R-:W-:Y:S06]  /*7870*/  @!P0 LDGSTS.E.BYPASS.LTC128B.128 [R201+0x7000], desc[UR16][R8.64] ;  /* 0x0700000008c98fae */ /* 0x000fec000b981a10 */
[----:B------:R-:W-:Y:S06]  /*7880*/  @P0 STS.128 [R201+0x7800], RZ ;  /* 0x007800ffc9000388 */ /* 0x000fec0000000c00 */
[----:B------:R-:W-:Y:S01]  /*7890*/  @!PT LDS RZ, [RZ] ;  /* 0x00000000fffff984 */ /* 0x000fe20000000800 */
[----:B------:R-:W-:Y:S01]  /*78a0*/  @!PT LDS RZ, [RZ] ;  /* 0x00000000fffff984 */ /* 0x000fe20000000800 */
[----:B------:R-:W-:Y:S01]  /*78b0*/  @!PT LDS RZ, [RZ] ;  /* 0x00000000fffff984 */ /* 0x000fe20000000800 */
[----:B------:R1:W-:Y:S06]  /*78c0*/  @!P0 LDGSTS.E.BYPASS.LTC128B.128 [R201+0x7800], desc[UR16][R6.64] ;  /* 0x0780000006c98fae */ /* 0x0003ec000b981a10 */
[----:B------:R-:W-:Y:S06]  /*78d0*/  LDSM.16.M88.4 R64, [R196] ;  /* 0x00000000c440783b */ /* 0x000fec0000000200 */
[----:B------:R-:W1:Y:S06]  /*78e0*/  LDSM.16.M88.4 R16, [R191+UR5+0x4000] ;  /* 0x00400005bf10783b */ /* 0x000e6c0008000200 */
[----:B------:R-:W2:Y:S06]  /*78f0*/  LDSM.16.M88.4 R60, [R196+0x2000] ;  /* 0x00200000c43c783b */ /* 0x000eac0000000200 */
[----:B------:R-:W3:Y:S06]  /*7900*/  LDSM.16.M88.4 R32, [R191+UR5+0x4800] ;  /* 0x00480005bf20783b */ /* 0x000eec0008000200 */
[----:B------:R-:W0:Y:S06]  /*7910*/  LDGDEPBAR ;  /* 0x00000000000079af */ /* 0x000e2c0000000000 */
[----:B------:R-:W5:Y:S06]  /*7920*/  LDSM.16.M88.4 R48, [R191+UR5+0x5000] ;  /* 0x00500005bf30783b */ /* 0x000f6c0008000200 */
[----:B------:R-:W4:Y:S06]  /*7930*/  LDSM.16.M88.4 R140, [R191+UR5+0x5800] ;  /* 0x00580005bf8c783b */ /* 0x000f2c0008000200 */
[----:B------:R-:W-:Y:S01]  /*7940*/  LDSM.16.M88.4 R144, [R199] ;  /* 0x00000000c790783b */ /* 0x000fe20000000200 */
[-C--:B-1----:R-:W-:Y:S05]  /*7950*/  HMMA.16816.F32.BF16 R4, R64, R16.reuse, RZ ;  /* 0x000000104004723c */ /* 0x082fea00000418ff */
[----:B------:R-:W1:Y:S06]  /*7960*/  LDSM.16.M88.4 R148, [R195+0x4000] ;  /* 0x00400000c394783b */ /* 0x000e6c0000000200 */
[----:B------:R-:W1:Y:S01]  /*7970*/  LDSM.16.M88.4 R152, [R199+0x2000] ;  /* 0x00200000c798783b */ /* 0x000e620000000200 */
[C---:B--2---:R-:W-:Y:S05]  /*7980*/  HMMA.16816.F32.BF16 R8, R60.reuse, R16, RZ ;  /* 0x000000103c08723c */ /* 0x044fea00000418ff */
[----:B------:R-:W2:Y:S03]  /*7990*/  LDSM.16.M88.4 R156, [R195+0x4800] ;  /* 0x00480000c39c783b */ /* 0x000ea60000000200 */
[-C--:B------:R-:W-:Y:S03]  /*79a0*/  HMMA.16816.F32.BF16 R12, R60, R18.reuse, RZ ;  /* 0x000000123c0c723c */ /* 0x080fe600000418ff */
[----:B------:R-:W2:Y:S05]  /*79b0*/  LDSM.16.M88.4 R160, [R195+0x5000] ;  /* 0x00500000c3a0783b */ /* 0x000eaa0000000200 */
[C---:B------:R-:W-:Y:S01]  /*79c0*/  HMMA.16816.F32.BF16 R16, R64.reuse, R18, RZ ;  /* 0x000000124010723c */ /* 0x040fe200000418ff */
[----:B------:R-:W2:Y:S06]  /*79d0*/  LDSM.16.M88.4 R164, [R195+0x5800] ;  /* 0x00580000c3a4783b */ /* 0x000eac0000000200 */
[----:B------:R-:W-:Y:S01]  /*79e0*/  LDSM.16.M88.4 R168, [R190+0x4000] ;  /* 0x00400000bea8783b */ /* 0x000fe20000000200 */
[-C--:B---3--:R-:W-:Y:S05]  /*79f0*/  HMMA.16816.F32.BF16 R20, R64, R32.reuse, RZ ;  /* 0x000000204014723c */ /* 0x088fea00000418ff */
[----:B------:R-:W-:Y:S03]  /*7a00*/  LDSM.16.M88.4 R172, [R197+0x2000] ;  /* 0x00200000c5ac783b */ /* 0x000fe60000000200 */
[C---:B------:R-:W-:Y:S03]  /*7a10*/  HMMA.16816.F32.BF16 R24, R60.reuse, R32, RZ ;  /* 0x000000203c18723c */ /* 0x040fe600000418ff */
[----:B------:R-:W-:Y:S05]  /*7a20*/  LDSM.16.M88.4 R176, [R194+0x4800] ;  /* 0x00480000c2b0783b */ /* 0x000fea0000000200 */
[-C--:B------:R-:W-:Y:S01]  /*7a30*/  HMMA.16816.F32.BF16 R28, R60, R34.reuse, RZ ;  /* 0x000000223c1c723c */ /* 0x080fe200000418ff */
[----:B------:R-:W-:Y:S06]  /*7a40*/  LDSM.16.M88.4 R180, [R194+0x5000] ;  /* 0x00500000c2b4783b */ /* 0x000fec0000000200 */
[----:B------:R-:W-:Y:S01]  /*7a50*/  LDSM.16.M88.4 R184, [R194+0x5800] ;  /* 0x00580000c2b8783b */ /* 0x000fe20000000200 */
        /* <DEDUP_REMOVED lines=8> */
[----:B------:R-:W-:Y:S01]  /*7ae0*/  HMMA.16816.F32.BF16 R64, R64, R142, RZ ;  /* 0x0000008e4040723c */ /* 0x000fe200000418ff */
[----:B------:R-:W3:Y:S07]  /*7af0*/  LDSM.16.M88.4 R140, [R197] ;  /* 0x00000000c58c783b */ /* 0x000eee0000000200 */
        /* <DEDUP_REMOVED lines=20> */
[----:B------:R-:W2:Y:S06]  /*7c40*/  LDSM.16.M88.4 R144, [R190+0x5000] ;  /* 0x00500000be90783b */ /* 0x000eac0000000200 */
[----:B------:R-:W4:Y:S01]  /*7c50*/  LDSM.16.M88.4 R164, [R198+0x2000] ;  /* 0x00200000c6a4783b */ /* 0x000f220000000200 */
[-C--:B---3--:R-:W-:Y:S01]  /*7c60*/  HMMA.16816.F32.BF16 R4, R140, R168.reuse, R4 ;  /* 0x000000a88c04723c */ /* 0x088fe20000041804 */
[----:B------:R-:W-:Y:S04]  /*7c70*/  DEPBAR.LE SB0, 0x0 ;  /* 0x000080000000791a */ /* 0x000fe80000000000 */
[----:B------:R-:W-:Y:S03]  /*7c80*/  BAR.SYNC.DEFER_BLOCKING 0x0 ;  /* 0x0000000000007b1d */ /* 0x000fe60000010000 */
[C---:B------:R-:W-:Y:S08]  /*7c90*/  HMMA.16816.F32.BF16 R8, R172.reuse, R168, R8 ;  /* 0x000000a8ac08723c */ /* 0x040ff00000041808 */
        /* <DEDUP_REMOVED lines=15> */
[C---:B----4-:R-:W-:Y:S08]  /*7d90*/  HMMA.16816.F32.BF16 R8, R164.reuse, R160, R8 ;  /* 0x000000a0a408723c */ /* 0x050ff00000041808 */
        /* <DEDUP_REMOVED lines=37> */
.L_x_1394:
[----:B------:R-:W-:Y:S01]  /*7ff0*/  FMNMX3.FTZ R101, R154, R66, R67, !PT ;  /* 0x000000429a657276 */ /* 0x000fe20007810043 */
[----:B------:R-:W2:Y:S01]  /*8000*/  SHFL.BFLY PT, R104, R149, 0x2, 0x1f ;  /* 0x0c401f0095687f89 */ /* 0x000ea200000e0000 */
[----:B------:R-:W-:Y:S01]  /*8010*/  FMNMX3.FTZ R2, R153, R56, R57, !PT ;  /* 0x0000003899027276 */ /* 0x000fe20007810039 */
[C---:B------:R-:W-:Y:S06]  /*8020*/  VIADD R163, R205.reuse, 0x76cf5d0a ;  /* 0x76cf5d0acda37836 */ /* 0x040fec0000000000 */
[----:B------:R-:W1:Y:S01]  /*8030*/  SHFL.BFLY PT, R103, R101, 0x2, 0x1f ;  /* 0x0c401f0065677f89 */ /* 0x000e6200000e0000 */
        /* <DEDUP_REMOVED lines=20> */
[----:B------:R-:W-:Y:S01]  /*8180*/  FADD.FTZ R0, -R103, R3 ;  /* 0x0000000367007221 */ /* 0x000fe20000010100 */
[----:B------:R-:W-:Y:S01]  /*8190*/  FMNMX3.FTZ R3, R106, R30, R31, !PT ;  /* 0x0000001e6a037276 */ /* 0x000fe2000781001f */
[----:B------:R1:W2:Y:S01]  /*81a0*/  MUFU.EX2 R101, R2 ;  /* 0x0000000200657308 */ /* 0x0002a20000000800 */
[----:B------:R-:W-:Y:S01]  /*81b0*/  FSEL R153, R153, RZ, P0 ;  /* 0x000000ff99997208 */ /* 0x000fe20000000000 */
[----:B------:R-:W-:Y:S01]  /*81c0*/  FMUL.FTZ R152, R103, UR4 ;  /* 0x0000000467987c20 */ /* 0x000fe20008410000 */
[----:B------:R-:W-:Y:S01]  /*81d0*/  FMNMX3.FTZ R3, R3, R42, R43, !PT ;  /* 0x0000002a03037276 */ /* 0x000fe2000781002b */
[----:B------:R-:W-:Y:S01]  /*81e0*/  FMUL.FTZ R154, R102, UR4 ;  /* 0x00000004669a7c20 */ /* 0x000fe20008410000 */
[----:B------:R-:W-:Y:S01]  /*81f0*/  FSETP.NEU.FTZ.AND P0, PT, R103, -INF , PT ;  /* 0xff8000006700780b */ /* 0x000fe20003f1d000 */
[----:B------:R-:W-:Y:S01]  /*8200*/  FFMA.FTZ R16, R16, UR4, -R153 ;  /* 0x0000000410107c23 */ /* 0x000fe20008010899 */
[----:B------:R-:W-:Y:S01]  /*8210*/  LOP3.LUT R106, R162, R233, R205, 0x96, !PT ;  /* 0x000000e9a26a7212 */ /* 0x000fe200078e96cd */
[--C-:B------:R-:W-:Y:S01]  /*8220*/  FFMA.FTZ R52, R52, UR4, -R153.reuse ;  /* 0x0000000434347c23 */ /* 0x100fe20008010899 */
[----:B------:R-:W-:Y:S01]  /*8230*/  FSEL R152, R152, RZ, P0 ;  /* 0x000000ff98987208 */ /* 0x000fe20000000000 */
[----:B------:R3:W-:Y:S01]  /*8240*/  MUFU.EX2 R238, R16 ;  /* 0x0000001000ee7308 */ /* 0x0007e20000000800 */
[----:B------:R-:W-:Y:S01]  /*8250*/  FSETP.NEU.FTZ.AND P0, PT, R102, -INF , PT ;  /* 0xff8000006600780b */ /* 0x000fe20003f1d000 */
[--C-:B------:R-:W-:Y:S01]  /*8260*/  FFMA.FTZ R17, R17, UR4, -R153.reuse ;  /* 0x0000000411117c23 */ /* 0x100fe20008010899 */
        /* <DEDUP_REMOVED lines=9> */
[----:B------:R-:W-:Y:S01]  /*8300*/  FFMA.FTZ R38, R38, UR4, -R152 ;  /* 0x0000000426267c23 */ /* 0x000fe20008010898 */
[--C-:B------:R-:W-:Y:S01]  /*8310*/  FFMA.FTZ R45, R45, UR4, -R154.reuse ;  /* 0x000000042d2d7c23 */ /* 0x100fe2000801089a */
[C---:B--2---:R-:W-:Y:S01]  /*8320*/  FMUL.FTZ R80, R101.reuse, R80 ;  /* 0x0000005065507220 */ /* 0x044fe20000410000 */
[----:B------:R-:W-:Y:S01]  /*8330*/  FMUL.FTZ R81, R101, R81 ;  /* 0x0000005165517220 */ /* 0x000fe20000410000 */
[----:B---3--:R-:W-:Y:S01]  /*8340*/  LOP3.LUT R16, R107, R221, RZ, 0x3c, !PT ;  /* 0x000000dd6b107212 */ /* 0x008fe200078e3cff */
[--C-:B------:R-:W-:Y:S01]  /*8350*/  FFMA.FTZ R41, R41, UR4, -R154.reuse ;  /* 0x0000000429297c23 */ /* 0x100fe2000801089a */
[----:B------:R-:W-:Y:S02]  /*8360*/  FFMA.FTZ R44, R44, UR4, -R154 ;  /* 0x000000042c2c7c23 */ /* 0x000fe4000801089a */
[----:B------:R2:W-:Y:S01]  /*8370*/  MUFU.EX2 R236, R18 ;  /* 0x0000001200ec7308 */ /* 0x0005e20000000800 */
[--C-:B------:R-:W-:Y:S01]  /*8380*/  FFMA.FTZ R4, R4, UR4, -R153.reuse ;  /* 0x0000000404047c23 */ /* 0x100fe20008010899 */
[----:B------:R-:W-:Y:S04]  /*8390*/  IMAD.WIDE.U32 R106, R140, -0x2daee0ad, RZ ;  /* 0xd2511f538c6a7825 */ /* 0x000fe800078e00ff */
[--C-:B------:R-:W-:Y:S01]  /*83a0*/  FFMA.FTZ R5, R5, UR4, -R153.reuse ;  /* 0x0000000405057c23 */ /* 0x100fe20008010899 */
[C---:B------:R-:W-:Y:S01]  /*83b0*/  FMUL.FTZ R68, R101.reuse, R68 ;  /* 0x0000004465447220 */ /* 0x040fe20000410000 */
[----:B------:R-:W-:Y:S01]  /*83c0*/  FMUL.FTZ R69, R101, R69 ;  /* 0x0000004565457220 */ /* 0x000fe20000410000 */
[----:B------:R-:W-:Y:S01]  /*83d0*/  FFMA.FTZ R32, R32, UR4, -R153 ;  /* 0x0000000420207c23 */ /* 0x000fe20008010899 */
[----:B-1----:R-:W-:Y:S01]  /*83e0*/  FMNMX3.FTZ R2, R3, R46, R47, !PT ;  /* 0x0000002e03027276 */ /* 0x002fe2000781002f */
[----:B------:R-:W-:Y:S01]  /*83f0*/  FMUL.FTZ R3, R0, UR4 ;  /* 0x0000000400037c20 */ /* 0x000fe20008410000 */
[C---:B----4-:R-:W-:Y:S01]  /*8400*/  FMUL.FTZ R82, R100.reuse, R82 ;  /* 0x0000005264527220 */ /* 0x050fe20000410000 */
[----:B------:R-:W-:Y:S01]  /*8410*/  FMUL.FTZ R83, R100, R83 ;  /* 0x0000005364537220 */ /* 0x000fe20000410000 */
[----:B------:R-:W-:Y:S01]  /*8420*/  FMNMX3.FTZ R0, R2, R58, R59, !PT ;  /* 0x0000003a02007276 */ /* 0x000fe2000781003b */
[C---:B------:R-:W-:Y:S01]  /*8430*/  FMUL.FTZ R70, R100.reuse, R70 ;  /* 0x0000004664467220 */ /* 0x040fe20000410000 */
[----:B------:R-:W-:Y:S01]  /*8440*/  FMUL.FTZ R71, R100, R71 ;  /* 0x0000004764477220 */ /* 0x000fe20000410000 */
[----:B------:R-:W1:Y:S01]  /*8450*/  MUFU.EX2 R3, R3 ;  /* 0x0000000300037308 */ /* 0x000e620000000800 */
[----:B------:R-:W-:Y:S01]  /*8460*/  FMNMX3.FTZ R0, R0, R62, R63, !PT ;  /* 0x0000003e00007276 */ /* 0x000fe2000781003f */
[--C-:B------:R-:W-:Y:S01]  /*8470*/  FFMA.FTZ R19, R19, UR4, -R152.reuse ;  /* 0x0000000413137c23 */ /* 0x100fe20008010898 */
[----:B--2---:R-:W-:Y:S01]  /*8480*/  LOP3.LUT R18, R240, R163, R107, 0x96, !PT ;  /* 0x000000a3f0127212 */ /* 0x004fe200078e966b */
[----:B------:R-:W-:Y:S04]  /*8490*/  IMAD.WIDE.U32 R142, R142, -0x2daee0ad, RZ ;  /* 0xd2511f538e8e7825 */ /* 0x000fe800078e00ff */
[--C-:B------:R-:W-:Y:S01]  /*84a0*/  FFMA.FTZ R33, R33, UR4, -R153.reuse ;  /* 0x0000000421217c23 */ /* 0x100fe20008010899 */
[----:B------:R-:W2:Y:S01]  /*84b0*/  SHFL.BFLY PT, R2, R0, 0x2, 0x1f ;  /* 0x0c401f0000027f89 */ /* 0x000ea200000e0000 */
[----:B------:R-:W-:Y:S01]  /*84c0*/  FFMA.FTZ R20, R20, UR4, -R153 ;  /* 0x0000000414147c23 */ /* 0x000fe20008010899 */
[----:B------:R3:W-:Y:S01]  /*84d0*/  MUFU.EX2 R237, R17 ;  /* 0x0000001100ed7308 */ /* 0x0007e20000000800 */
[----:B------:R-:W-:Y:S01]  /*84e0*/  LOP3.LUT R106, R164, R106, R143, 0x96, !PT ;  /* 0x0000006aa46a7212 */ /* 0x000fe200078e968f */
[----:B------:R-:W-:Y:S04]  /*84f0*/  IMAD.WIDE.U32 R140, R141, -0x2daee0ad, RZ ;  /* 0xd2511f538d8c7825 */ /* 0x000fe800078e00ff */
[----:B------:R-:W-:Y:S01]  /*8500*/  FFMA.FTZ R21, R21, UR4, -R153 ;  /* 0x0000000415157c23 */ /* 0x000fe20008010899 */
[C---:B------:R-:W-:Y:S01]  /*8510*/  FMUL.FTZ R88, R101.reuse, R88 ;  /* 0x0000005865587220 */ /* 0x040fe20000410000 */
        /* <DEDUP_REMOVED lines=20> */
[--C-:B------:R-:W-:Y:S01]  /*8660*/  FFMA.FTZ R6, R6, UR4, -R152.reuse ;  /* 0x0000000406067c23 */ /* 0x100fe20008010898 */
[----:B------:R-:W-:Y:S01]  /*8670*/  LOP3.LUT R17, R210, R144, R159, 0x96, !PT ;  /* 0x00000090d2117212 */ /* 0x000fe200078e969f */
[----:B------:R-:W-:Y:S01]  /*8680*/  IMAD.WIDE.U32 R160, R16, -0x326172a9, RZ ;  /* 0xcd9e8d5710a07825 */ /* 0x000fe200078e00ff */
[----:B------:R-:W2:Y:S01]  /*8690*/  SHFL.BFLY PT, R2, R0, 0x1, 0x1f ;  /* 0x0c201f0000027f89 */ /* 0x000ea200000e0000 */
[----:B------:R-:W-:Y:S02]  /*86a0*/  MUFU.EX2 R225, R6 ;  /* 0x0000000600e17308 */ /* 0x000fe40000000800 */
[----:B------:R-:W-:Y:S01]  /*86b0*/  FFMA.FTZ R7, R7, UR4, -R152 ;  /* 0x0000000407077c23 */ /* 0x000fe20008010898 */
[C---:B------:R-:W-:Y:S01]  /*86c0*/  VIADD R159, R205.reuse, 0xa9066899 ;  /* 0xa9066899cd9f7836 */ /* 0x040fe20000000000 */
        /* <DEDUP_REMOVED lines=38> */
[----:B------:R-:W-:Y:S01]  /*8930*/  PRMT R16, R4, 0x7771, RZ ;  /* 0x0000777104107816 */ /* 0x000fe200000000ff */
[----:B------:R-:W-:Y:S01]  /*8940*/  FMUL.FTZ R19, R100, R123 ;  /* 0x0000007b64137220 */ /* 0x000fe20000410000 */
[----:B------:R-:W-:Y:S01]  /*8950*/  PRMT R18, R4, 0x7773, RZ ;  /* 0x0000777304127816 */ /* 0x000fe200000000ff */
[----:B------:R-:W-:Y:S01]  /*8960*/  FFMA.FTZ R35, R35, UR4, -R152 ;  /* 0x0000000423237c23 */ /* 0x000fe20008010898 */
[C---:B------:R-:W-:Y:S01]  /*8970*/  LOP3.LUT R4, R6.reuse, 0xffff, RZ, 0xc0, !PT ;  /* 0x0000ffff06047812 */ /* 0x040fe200078ec0ff */
[----:B------:R-:W-:Y:S01]  /*8980*/  FMUL.FTZ R84, R3, R84 ;  /* 0x0000005403547220 */ /* 0x000fe20000410000 */
[----:B------:R-:W-:Y:S01]  /*8990*/  LOP3.LUT R0, R209, R156, R5, 0x96, !PT ;  /* 0x0000009cd1007212 */ /* 0x000fe200078e9605 */
[C---:B--2---:R-:W-:Y:S01]  /*89a0*/  FMUL.FTZ R12, R3.reuse, R116 ;  /* 0x00000074030c7220 */ /* 0x044fe20000410000 */
[----:B------:R-:W-:Y:S01]  /*89b0*/  LOP3.LUT R5, R6, 0xff, RZ, 0xc0, !PT ;  /* 0x000000ff06057812 */ /* 0x000fe200078ec0ff */
[----:B------:R2:W-:Y:S01]  /*89c0*/  MUFU.EX2 R180, R32 ;  /* 0x0000002000b47308 */ /* 0x0005e20000000800 */
[----:B------:R-:W-:Y:S01]  /*89d0*/  SHF.R.U32.HI R4, RZ, 0x8, R4 ;  /* 0x00000008ff047819 */ /* 0x000fe20000011604 */
[----:B------:R-:W-:Y:S01]  /*89e0*/  FMUL.FTZ R85, R3, R85 ;  /* 0x0000005503557220 */ /* 0x000fe20000410000 */
[----:B------:R-:W-:Y:S01]  /*89f0*/  LOP3.LUT R7, R7, 0xff, RZ, 0xc0, !PT ;  /* 0x000000ff07077812 */ /* 0x000fe200078ec0ff */
[C---:B------:R-:W-:Y:S01]  /*8a00*/  FMUL.FTZ R90, R100.reuse, R90 ;  /* 0x0000005a645a7220 */ /* 0x040fe20000410000 */
[----:B------:R-:W-:Y:S01]  /*8a10*/  PRMT R140, R5, 0x5410, R4 ;  /* 0x00005410058c7816 */ /* 0x000fe20000000004 */
[----:B------:R-:W-:Y:S01]  /*8a20*/  FMUL.FTZ R91, R100, R91 ;  /* 0x0000005b645b7220 */ /* 0x000fe20000410000 */
[----:B------:R-:W-:Y:S01]  /*8a30*/  PRMT R5, R6, 0x7632, R5 ;  /* 0x0000763206057816 */ /* 0x000fe20000000005 */
[----:B---3--:R-:W-:Y:S01]  /*8a40*/  FMUL.FTZ R13, R3, R117 ;  /* 0x00000075030d7220 */ /* 0x008fe20000410000 */
[----:B------:R-:W-:Y:S01]  /*8a50*/  LOP3.LUT R4, R0, 0xffff, RZ, 0xc0, !PT ;  /* 0x0000ffff00047812 */ /* 0x000fe200078ec0ff */
[----:B------:R3:W-:Y:S01]  /*8a60*/  MUFU.EX2 R179, R33 ;  /* 0x0000002100b37308 */ /* 0x0007e20000000800 */
[----:B------:R-:W-:Y:S01]  /*8a70*/  FSEL R155, R155, RZ, P0 ;  /* 0x000000ff9b9b7208 */ /* 0x000fe20000000000 */
[----:B------:R-:W-:Y:S01]  /*8a80*/  FFMA.FTZ R29, R29, UR4, -R154 ;  /* 0x000000041d1d7c23 */ /* 0x000fe2000801089a */
        /* <DEDUP_REMOVED lines=15> */
[----:B------:R-:W4:Y:S01]  /*8b80*/  MUFU.EX2 R185, R11 ;  /* 0x0000000b00b97308 */ /* 0x000f220000000800 */
[----:B------:R-:W-:Y:S01]  /*8b90*/  SHF.R.U32.HI R4, RZ, 0x18, R0 ;  /* 0x00000018ff047819 */ /* 0x000fe20000011600 */
[----:B------:R-:W-:Y:S01]  /*8ba0*/  FFMA.FTZ R47, R47, UR4, -R155 ;  /* 0x000000042f2f7c23 */ /* 0x000fe2000801089b */
[----:B------:R-:W-:Y:S01]  /*8bb0*/  LOP3.LUT R0, R7, 0xff, RZ, 0xc0, !PT ;  /* 0x000000ff07007812 */ /* 0x000fe200078ec0ff */
[C---:B--2---:R-:W-:Y:S01]  /*8bc0*/  FMUL.FTZ R32, R101.reuse, R124 ;  /* 0x0000007c65207220 */ /* 0x044fe20000410000 */
[----:B------:R-:W-:Y:S01]  /*8bd0*/  PRMT R7, R6, 0x5410, R9 ;  /* 0x0000541006077816 */ /* 0x000fe20000000009 */
[----:B---3--:R-:W-:Y:S01]  /*8be0*/  FMUL.FTZ R33, R101, R125 ;  /* 0x0000007d65217220 */ /* 0x008fe20000410000 */
[----:B------:R-:W-:Y:S03]  /*8bf0*/  PRMT R6, R0, 0x5410, R4 ;  /* 0x0000541000067816 */ /* 0x000fe60000000004 */
[----:B------:R-:W-:Y:S01]  /*8c00*/  MUFU.EX2 R181, R15 ;  /* 0x0000000f00b57308 */ /* 0x000fe20000000800 */
[--C-:B------:R-:W-:Y:S01]  /*8c10*/  HSET2.LE.AND R142, R142, R200.reuse, PT ;  /* 0x000000c88e8e7233 */ /* 0x100fe20003803000 */
[--C-:B------:R-:W-:Y:S01]  /*8c20*/  FFMA.FTZ R30, R30, UR4, -R155.reuse ;  /* 0x000000041e1e7c23 */ /* 0x100fe2000801089b */
        /* <DEDUP_REMOVED lines=21> */
[--C-:B------:R-:W-:Y:S01]  /*8d80*/  FFMA.FTZ R51, R51, UR4, -R152.reuse ;  /* 0x0000000433337c23 */ /* 0x100fe20008010898 */
[--C-:B------:R-:W-:Y:S01]  /*8d90*/  HSET2.LE.AND R4, R7, R200.reuse, PT ;  /* 0x000000c807047233 */ /* 0x100fe20003803000 */
[----:B------:R-:W-:Y:S01]  /*8da0*/  FMUL.FTZ R7, R100, R111 ;  /* 0x0000006f64077220 */ /* 0x000fe20000410000 */
[--C-:B------:R-:W-:Y:S01]  /*8db0*/  HSET2.LE.AND R5, R8, R200.reuse, PT ;  /* 0x000000c808057233 */ /* 0x100fe20003803000 */
[----:B------:R3:W-:Y:S01]  /*8dc0*/  MUFU.EX2 R178, R34 ;  /* 0x0000002200b27308 */ /* 0x0007e20000000800 */
[--C-:B------:R-:W-:Y:S01]  /*8dd0*/  HSET2.LE.AND R6, R6, R200.reuse, PT ;  /* 0x000000c806067233 */ /* 0x100fe20003803000 */
[--C-:B------:R-:W-:Y:S01]  /*8de0*/  FFMA.FTZ R64, R64, UR4, -R153.reuse ;  /* 0x0000000440407c23 */ /* 0x100fe20008010899 */
[----:B-1----:R-:W-:Y:S01]  /*8df0*/  F2FP.BF16.F32.PACK_AB R148, R224, R187 ;  /* 0x000000bbe094723e */ /* 0x002fe200000010ff */
[----:B------:R-:W-:Y:S01]  /*8e00*/  FFMA.FTZ R65, R65, UR4, -R153 ;  /* 0x0000000441417c23 */ /* 0x000fe20008010899 */
[----:B----4-:R-:W-:Y:S01]  /*8e10*/  F2FP.BF16.F32.PACK_AB R149, R185, R186 ;  /* 0x000000bab995723e */ /* 0x010fe200000010ff */
[----:B------:R-:W-:Y:S01]  /*8e20*/  FFMA.FTZ R22, R22, UR4, -R152 ;  /* 0x0000000416167c23 */ /* 0x000fe20008010898 */
[----:B------:R-:W-:Y:S01]  /*8e30*/  LOP3.LUT R141, R141, R4, RZ, 0xc0, !PT ;  /* 0x000000048d8d7212 */ /* 0x000fe200078ec0ff */
[C---:B------:R-:W-:Y:S01]  /*8e40*/  FMUL.FTZ R4, R101.reuse, R108 ;  /* 0x0000006c65047220 */ /* 0x040fe20000410000 */
        /* <DEDUP_REMOVED lines=11> */
[----:B------:R2:W4:Y:S04]  /*8f00*/  MUFU.EX2 R177, R35 ;  /* 0x0000002300b17308 */ /* 0x0005280000000800 */
        /* <DEDUP_REMOVED lines=9> */
[----:B------:R-:W5:Y:S01]  /*8fa0*/  LDSM.16.MT88.4 R112, [R189+0x6000] ;  /* 0x00600000bd70783b */ /* 0x000f620000004200 */
[C---:B------:R-:W-:Y:S01]  /*8fb0*/  FMUL.FTZ R78, R0.reuse, R78 ;  /* 0x0000004e004e7220 */ /* 0x040fe20000410000 */
[C---:B------:R-:W-:Y:S01]  /*8fc0*/  FMUL.FTZ R79, R0.reuse, R79 ;  /* 0x0000004f004f7220 */ /* 0x040fe20000410000 */
[C---:B------:R-:W-:Y:S01]  /*8fd0*/  FMUL.FTZ R94, R0.reuse, R94 ;  /* 0x0000005e005e7220 */ /* 0x040fe20000410000 */
[C---:B------:R-:W-:Y:S01]  /*8fe0*/  FMUL.FTZ R95, R0.reuse, R95 ;  /* 0x0000005f005f7220 */ /* 0x040fe20000410000 */
[C---:B------:R-:W-:Y:S01]  /*8ff0*/  HMMA.16816.F32.BF16 R8, R148.reuse, R144, R8 ;  /* 0x000000909408723c */ /* 0x040fe20000041808 */
[----:B------:R-:W-:Y:S03]  /*9000*/  MUFU.EX2 R145, R45 ;  /* 0x0000002d00917308 */ /* 0x000fe60000000800 */
[----:B------:R-:W-:Y:S02]  /*9010*/  VIADD R144, R205, 0x646e171e ;  /* 0x646e171ecd907836 */ /* 0x000fe40000000000 */
[C---:B------:R-:W-:Y:S01]  /*9020*/  FMUL.FTZ R98, R0.reuse, R98 ;  /* 0x0000006200627220 */ /* 0x040fe20000410000 */
[----:B------:R-:W-:Y:S01]  /*9030*/  FMUL.FTZ R99, R0, R99 ;  /* 0x0000006300637220 */ /* 0x000fe20000410000 */
[----:B------:R-:W-:Y:S01]  /*9040*/  FMUL.FTZ R18, R100, R122 ;  /* 0x0000007a64127220 */ /* 0x000fe20000410000 */
[-C--:B------:R-:W-:Y:S02]  /*9050*/  HMMA.16816.F32.BF16 R12, R148, R146.reuse, R12 ;  /* 0x00000092940c723c */ /* 0x080fe4000004180c */
[----:B------:R4:W-:Y:S01]  /*9060*/  MUFU.EX2 R171, R29 ;  /* 0x0000001d00ab7308 */ /* 0x0009e20000000800 */
[C---:B------:R-:W-:Y:S01]  /*9070*/  FMUL.FTZ R74, R0.reuse, R74 ;  /* 0x0000004a004a7220 */ /* 0x040fe20000410000 */
[----:B------:R-:W-:Y:S01]  /*9080*/  FMUL.FTZ R75, R0, R75 ;  /* 0x0000004b004b7220 */ /* 0x000fe20000410000 */
[----:B------:R-:W-:Y:S01]  /*9090*/  LOP3.LUT R105, R208, R158, R107, 0x96, !PT ;  /* 0x0000009ed0697212 */ /* 0x000fe200078e966b */
[----:B---3--:R-:W-:Y:S01]  /*90a0*/  FMUL.FTZ R34, R100, R126 ;  /* 0x0000007e64227220 */ /* 0x008fe20000410000 */
[----:B------:R-:W-:Y:S01]  /*90b0*/  LOP3.LUT R156, R208, R160, R157, 0x96, !PT ;  /* 0x000000a0d09c7212 */ /* 0x000fe200078e969d */
[C---:B------:R-:W-:Y:S04]  /*90c0*/  HMMA.16816.F32.BF16 R16, R140.reuse, R146, R16 ;  /* 0x000000928c10723c */ /* 0x040fe80000041810 */
[----:B------:R-:W-:Y:S01]  /*90d0*/  MUFU.EX2 R146, R44 ;  /* 0x0000002c00927308 */ /* 0x000fe20000000800 */
[----:B------:R-:W-:Y:S04]  /*90e0*/  IMAD.WIDE.U32 R116, R105, -0x2daee0ad, RZ ;  /* 0xd2511f5369747825 */ /* 0x000fe800078e00ff */
[----:B--2---:R-:W-:Y:S01]  /*90f0*/  FMUL.FTZ R35, R100, R127 ;  /* 0x0000007f64237220 */ /* 0x004fe20000410000 */
[----:B------:R-:W-:Y:S01]  /*9100*/  ISETP.GT.AND P0, PT, R202, RZ, PT ;  /* 0x000000ffca00720c */ /* 0x000fe20003f04270 */
[----:B------:R-:W-:Y:S01]  /*9110*/  FMUL.FTZ R86, R0, R86 ;  /* 0x0000005600567220 */ /* 0x000fe20000410000 */
[-C--:B-1----:R-:W-:Y:S02]  /*9120*/  HMMA.16816.F32.BF16 R68, R140, R108.reuse, R68 ;  /* 0x0000006c8c44723c */ /* 0x082fe40000041844 */
[----:B------:R1:W-:Y:S01]  /*9130*/  MUFU.EX2 R170, R30 ;  /* 0x0000001e00aa7308 */ /* 0x0003e20000000800 */
[----:B------:R-:W-:Y:S01]  /*9140*/  PRMT R119, R116, 0x7773, RZ ;  /* 0x0000777374777816 */ /* 0x000fe200000000ff */
[----:B------:R-:W-:Y:S01]  /*9150*/  IMAD.WIDE.U32 R156, R156, -0x2daee0ad, RZ ;  /* 0xd2511f539c9c7825 */ /* 0x000fe200078e00ff */
[----:B------:R-:W-:Y:S03]  /*9160*/  PRMT R118, R116, 0x7772, RZ ;  /* 0x0000777274767816 */ /* 0x000fe600000000ff */
[----:B----4-:R-:W-:Y:S01]  /*9170*/  FMUL.FTZ R29, R101, R133 ;  /* 0x00000085651d7220 */ /* 0x010fe20000410000 */
[C---:B------:R-:W-:Y:S03]  /*9180*/  HMMA.16816.F32.BF16 R72, R148.reuse, R108, R72 ;  /* 0x0000006c9448723c */ /* 0x040fe60000041848 */
[----:B------:R2:W-:Y:S01]  /*9190*/  MUFU.EX2 R167, R25 ;  /* 0x0000001900a77308 */ /* 0x0005e20000000800 */
[C---:B------:R-:W-:Y:S01]  /*91a0*/  PRMT R109, R156.reuse, 0x7773, RZ ;  /* 0x000077739c6d7816 */ /* 0x040fe200000000ff */
[----:B------:R-:W-:Y:S01]  /*91b0*/  IMAD.MOV.U32 R107, RZ, RZ, R116 ;  /* 0x000000ffff6b7224 */ /* 0x000fe200078e0074 */
[----:B------:R-:W-:Y:S01]  /*91c0*/  PRMT R108, R156, 0x7772, RZ ;  /* 0x000077729c6c7816 */ /* 0x000fe200000000ff */
[----:B------:R-:W-:Y:S01]  /*91d0*/  FMUL.FTZ R87, R0, R87 ;  /* 0x0000005700577220 */ /* 0x000fe20000410000 */
[-C--:B------:R-:W-:Y:S05]  /*91e0*/  HMMA.16816.F32.BF16 R76, R148, R110.reuse, R76 ;  /* 0x0000006e944c723c */ /* 0x080fea000004184c */
[----:B------:R3:W-:Y:S01]  /*91f0*/  MUFU.EX2 R165, R27 ;  /* 0x0000001b00a57308 */ /* 0x0007e20000000800 */
[----:B------:R-:W-:Y:S01]  /*9200*/  PRMT R124, R108, 0x5410, R109 ;  /* 0x000054106c7c7816 */ /* 0x000fe2000000006d */
[----:B-1----:R-:W-:Y:S01]  /*9210*/  FMUL.FTZ R30, R100, R134 ;  /* 0x00000086641e7220 */ /* 0x002fe20000410000 */
[----:B------:R-:W-:Y:S01]  /*9220*/  PRMT R118, R118, 0x5410, R119 ;  /* 0x0000541076767816 */ /* 0x000fe20000000077 */
[--C-:B------:R-:W-:Y:S01]  /*9230*/  FFMA.FTZ R28, R28, UR4, -R154.reuse ;  /* 0x000000041c1c7c23 */ /* 0x100fe2000801089a */
[----:B------:R-:W-:Y:S01]  /*9240*/  LOP3.LUT R107, R107, 0xff, RZ, 0xc0, !PT ;  /* 0x000000ff6b6b7812 */ /* 0x000fe200078ec0ff */
[C---:B------:R-:W-:Y:S04]  /*9250*/  HMMA.16816.F32.BF16 R80, R140.reuse, R110, R80 ;  /* 0x0000006e8c50723c */ /* 0x040fe80000041850 */
[----:B------:R1:W-:Y:S01]  /*9260*/  MUFU.EX2 R176, R20 ;  /* 0x0000001400b07308 */ /* 0x0003e20000000800 */
[----:B------:R-:W4:Y:S01]  /*9270*/  LDSM.16.MT88.4 R108, [R192+0x6000] ;  /* 0x00600000c06c783b */ /* 0x000f220000004200 */
[C---:B------:R-:W-:Y:S01]  /*9280*/  LOP3.LUT R105, R144.reuse, R168, R157, 0x96, !PT ;  /* 0x000000a890697212 */ /* 0x040fe200078e969d */
[----:B--2---:R-:W-:Y:S01]  /*9290*/  FMUL.FTZ R25, R101, R137 ;  /* 0x0000008965197220 */ /* 0x004fe20000410000 */
[----:B------:R-:W-:Y:S01]  /*92a0*/  LOP3.LUT R106, R144, R166, R117, 0x96, !PT ;  /* 0x000000a6906a7212 */ /* 0x000fe200078e9675 */
[----:B------:R-:W-:Y:S01]  /*92b0*/  FFMA.FTZ R24, R24, UR4, -R154 ;  /* 0x0000000418187c23 */ /* 0x000fe2000801089a */
[-C--:B-----5:R-:W-:Y:S04]  /*92c0*/  HMMA.16816.F32.BF16 R32, R140, R112.reuse, R32 ;  /* 0x000000708c20723c */ /* 0x0a0fe80000041820 */
[----:B------:R2:W5:Y:S01]  /*92d0*/  MUFU.EX2 R175, R21 ;  /* 0x0000001500af7308 */ /* 0x0005620000000800 */
[----:B------:R-:W-:Y:S01]  /*92e0*/  PRMT R117, R116, 0x7771, RZ ;  /* 0x0000777174757816 */ /* 0x000fe200000000ff */
[----:B---3--:R-:W-:Y:S01]  /*92f0*/  FMUL.FTZ R27, R100, R139 ;  /* 0x0000008b641b7220 */ /* 0x008fe20000410000 */
[----:B------:R-:W-:Y:S01]  /*9300*/  IMAD.MOV.U32 R116, RZ, RZ, R156 ;  /* 0x000000ffff747224 */ /* 0x000fe200078e009c */
[----:B------:R-:W-:Y:S01]  /*9310*/  PRMT R123, R156, 0x7771, RZ ;  /* 0x000077719c7b7816 */ /* 0x000fe200000000ff */
[--C-:B------:R-:W-:Y:S01]  /*9320*/  FFMA.FTZ R50, R50, UR4, -R152.reuse ;  /* 0x0000000432327c23 */ /* 0x100fe20008010898 */
[C---:B------:R-:W-:Y:S04]  /*9330*/  HMMA.16816.F32.BF16 R84, R148.reuse, R112, R84 ;  /* 0x000000709454723c */ /* 0x040fe80000041854 */
[----:B------:R3:W-:Y:S01]  /*9340*/  MUFU.EX2 R174, R22 ;  /* 0x0000001600ae7308 */ /* 0x0007e20000000800 */
[----:B------:R-:W-:Y:S01]  /*9350*/  PRMT R117, R107, 0x5410, R117 ;  /* 0x000054106b757816 */ /* 0x000fe20000000075 */
[----:B------:R-:W-:Y:S01]  /*9360*/  FFMA.FTZ R107, R23, UR4, -R152 ;  /* 0x00000004176b7c23 */ /* 0x000fe20008010898 */
[C---:B-1----:R-:W-:Y:S01]  /*9370*/  FMUL.FTZ R20, R3.reuse, R128 ;  /* 0x0000008003147220 */ /* 0x042fe20000410000 */
[----:B------:R-:W-:Y:S01]  /*9380*/  FMUL.FTZ R23, R0, R131 ;  /* 0x0000008300177220 */ /* 0x000fe20000410000 */
[C---:B------:R-:W-:Y:S05]  /*9390*/  LOP3.LUT R112, R106.reuse, 0xffff, RZ, 0xc0, !PT ;  /* 0x0000ffff6a707812 */ /* 0x040fea00078ec0ff */
[----:B------:R1:W-:Y:S01]  /*93a0*/  MUFU.EX2 R172, R28 ;  /* 0x0000001c00ac7308 */ /* 0x0003e20000000800 */
[----:B--2---:R-:W-:Y:S01]  /*93b0*/  FMUL.FTZ R21, R3, R129 ;  /* 0x0000008103157220 */ /* 0x004fe20000410000 */
[----:B------:R-:W-:Y:S01]  /*93c0*/  LOP3.LUT R113, R106, 0xff, RZ, 0xc0, !PT ;  /* 0x000000ff6a717812 */ /* 0x000fe200078ec0ff */
[----:B------:R-:W-:Y:S01]  /*93d0*/  FFMA.FTZ R42, R42, UR4, -R155 ;  /* 0x000000042a2a7c23 */ /* 0x000fe2000801089b */
[----:B------:R-:W-:Y:S01]  /*93e0*/  SHF.R.U32.HI R112, RZ, 0x8, R112 ;  /* 0x00000008ff707819 */ /* 0x000fe20000011670 */
[----:B------:R-:W-:Y:S01]  /*93f0*/  FFMA.FTZ R54, R54, UR4, -R152 ;  /* 0x0000000436367c23 */ /* 0x000fe20008010898 */
[----:B------:R-:W-:Y:S01]  /*9400*/  LOP3.LUT R116, R116, 0xff, RZ, 0xc0, !PT ;  /* 0x000000ff74747812 */ /* 0x000fe200078ec0ff */
[--C-:B------:R-:W-:Y:S03]  /*9410*/  FFMA.FTZ R56, R56, UR4, -R154.reuse ;  /* 0x0000000438387c23 */ /* 0x100fe6000801089a */
[----:B------:R2:W5:Y:S01]  /*9420*/  MUFU.EX2 R173, R107 ;  /* 0x0000006b00ad7308 */ /* 0x0005620000000800 */
[----:B---3--:R-:W-:Y:S01]  /*9430*/  FMUL.FTZ R22, R0, R130 ;  /* 0x0000008200167220 */ /* 0x008fe20000410000 */
[----:B------:R-:W-:Y:S01]  /*9440*/  PRMT R123, R116, 0x5410, R123 ;  /* 0x00005410747b7816 */ /* 0x000fe2000000007b */
[----:B------:R-:W-:Y:S01]  /*9450*/  FFMA.FTZ R57, R57, UR4, -R154 ;  /* 0x0000000439397c23 */ /* 0x000fe2000801089a */
[----:B------:R-:W-:Y:S01]  /*9460*/  LOP3.LUT R116, R105, 0xff, RZ, 0xc0, !PT ;  /* 0x000000ff69747812 */ /* 0x000fe200078ec0ff */
[----:B------:R-:W-:Y:S01]  /*9470*/  FFMA.FTZ R67, R67, UR4, -R152 ;  /* 0x0000000443437c23 */ /* 0x000fe20008010898 */
[----:B------:R-:W-:Y:S01]  /*9480*/  PRMT R122, R113, 0x5410, R112 ;  /* 0x00005410717a7816 */ /* 0x000fe20000000070 */
[----:B------:R-:W-:Y:S01]  /*9490*/  FFMA.FTZ R66, R66, UR4, -R152 ;  /* 0x0000000442427c23 */ /* 0x000fe20008010898 */
[-C--:B------:R-:W-:Y:S02]  /*94a0*/  HMMA.16816.F32.BF16 R20, R148, R114.reuse, R20 ;  /* 0x000000729414723c */ /* 0x080fe40000041814 */
[----:B------:R-:W-:Y:S01]  /*94b0*/  MUFU.EX2 R168, R24 ;  /* 0x0000001800a87308 */ /* 0x000fe20000000800 */
[----:B-1----:R-:W-:Y:S01]  /*94c0*/  PRMT R28, R106, 0x7632, R28 ;  /* 0x000076326a1c7816 */ /* 0x002fe2000000001c */
[--C-:B------:R-:W-:Y:S01]  /*94d0*/  FFMA.FTZ R58, R58, UR4, -R155.reuse ;  /* 0x000000043a3a7c23 */ /* 0x100fe2000801089b */
[----:B------:R-:W-:Y:S01]  /*94e0*/  PRMT R112, R105, 0x7632, R112 ;  /* 0x0000763269707816 */ /* 0x000fe20000000070 */
[--C-:B------:R-:W-:Y:S01]  /*94f0*/  FFMA.FTZ R59, R59, UR4, -R155.reuse ;  /* 0x000000043b3b7c23 */ /* 0x100fe2000801089b */
[----:B------:R-:W-:Y:S01]  /*9500*/  LOP3.LUT R113, R28, 0xff, RZ, 0xc0, !PT ;  /* 0x000000ff1c717812 */ /* 0x000fe200078ec0ff */
[C---:B------:R-:W-:Y:S04]  /*9510*/  HMMA.16816.F32.BF16 R88, R140.reuse, R114, R88 ;  /* 0x000000728c58723c */ /* 0x040fe80000041858 */
[----:B------:R1:W3:Y:S01]  /*9520*/  MUFU.EX2 R166, R26 ;  /* 0x0000001a00a67308 */ /* 0x0002e20000000800 */
[----:B------:R-:W-:Y:S01]  /*9530*/  SHF.R.U32.HI R115, RZ, 0x18, R106 ;  /* 0x00000018ff737819 */ /* 0x000fe2000001166a */
[----:B--2---:R-:W-:Y:S01]  /*9540*/  FFMA.FTZ R107, R31, UR4, -R155 ;  /* 0x000000041f6b7c23 */ /* 0x004fe2000801089b */
[----:B------:R-:W-:Y:S01]  /*9550*/  LOP3.LUT R106, R105, 0xffff, RZ, 0xc0, !PT ;  /* 0x0000ffff696a7812 */ /* 0x000fe200078ec0ff */
[----:B------:R-:W-:Y:S01]  /*9560*/  FMUL.FTZ R28, R101, R132 ;  /* 0x00000084651c7220 */ /* 0x000fe20000410000 */
[----:B------:R-:W-:Y:S01]  /*9570*/  SHF.R.U32.HI R114, RZ, 0x18, R105 ;  /* 0x00000018ff727819 */ /* 0x000fe20000011669 */
[----:B------:R-:W-:Y:S01]  /*9580*/  FMUL.FTZ R31, R100, R135 ;  /* 0x00000087641f7220 */ /* 0x000fe20000410000 */
[----:B------:R-:W-:Y:S03]  /*9590*/  SHF.R.U32.HI R106, RZ, 0x8, R106 ;  /* 0x00000008ff6a7819 */ /* 0x000fe6000001166a */
[----:B------:R2:W3:Y:S01]  /*95a0*/  MUFU.EX2 R169, R107 ;  /* 0x0000006b00a97308 */ /* 0x0004e20000000800 */
[----:B------:R-:W-:Y:S01]  /*95b0*/  LOP3.LUT R105, R112, 0xff, RZ, 0xc0, !PT ;  /* 0x000000ff70697812 */ /* 0x000fe200078ec0ff */
[----:B------:R-:W-:Y:S01]  /*95c0*/  FFMA.FTZ R60, R60, UR4, -R154 ;  /* 0x000000043c3c7c23 */ /* 0x000fe2000801089a */
[----:B------:R-:W-:Y:S01]  /*95d0*/  PRMT R120, R116, 0x5410, R106 ;  /* 0x0000541074787816 */ /* 0x000fe2000000006a */
[----:B------:R-:W-:Y:S01]  /*95e0*/  FFMA.FTZ R62, R62, UR4, -R155 ;  /* 0x000000043e3e7c23 */ /* 0x000fe2000801089b */
[-C--:B----4-:R-:W-:Y:S03]  /*95f0*/  HMMA.16816.F32.BF16 R28, R140, R108.reuse, R28 ;  /* 0x0000006c8c1c723c */ /* 0x090fe6000004181c */
[----:B------:R-:W-:Y:S01]  /*9600*/  PRMT R121, R105, 0x5410, R114 ;  /* 0x0000541069797816 */ /* 0x000fe20000000072 */
[----:B-1----:R-:W-:Y:S01]  /*9610*/  FMUL.FTZ R26, R100, R138 ;  /* 0x0000008a641a7220 */ /* 0x002fe20000410000 */
[----:B------:R-:W-:Y:S01]  /*9620*/  LOP3.LUT R106, R118, 0xff00ff, RZ, 0xc0, !PT ;  /* 0x00ff00ff766a7812 */ /* 0x000fe200078ec0ff */
[----:B------:R-:W-:Y:S01]  /*9630*/  MUFU.EX2 R156, R36 ;  /* 0x00000024009c7308 */ /* 0x000fe20000000800 */
[--C-:B------:R-:W-:Y:S01]  /*9640*/  HSET2.LE.AND R105, R117, R200.reuse, PT ;  /* 0x000000c875697233 */ /* 0x100fe20003803000 */
[C---:B------:R-:W-:Y:S01]  /*9650*/  HMMA.16816.F32.BF16 R92, R148.reuse, R108, R92 ;  /* 0x0000006c945c723c */ /* 0x040fe2000004185c */
[----:B------:R-:W1:Y:S03]  /*9660*/  LDSM.16.MT88.4 R116, [R188+0x6800] ;  /* 0x00680000bc74783b */ /* 0x000e660000004200 */
[--C-:B------:R-:W-:Y:S01]  /*9670*/  HSET2.LE.AND R24, R106, R200.reuse, PT ;  /* 0x000000c86a187233 */ /* 0x100fe20003803000 */
[----:B------:R-:W-:Y:S01]  /*9680*/  FFMA.FTZ R3, R3, R218, R187 ;  /* 0x000000da03037223 */ /* 0x000fe200000100bb */
[----:B------:R-:W-:Y:S02]  /*9690*/  PRMT R113, R113, 0x5410, R115 ;  /* 0x0000541071717816 */ /* 0x000fe40000000073 */
[----:B------:R-:W-:Y:S01]  /*96a0*/  MUFU.EX2 R157, R51 ;  /* 0x00000033009d7308 */ /* 0x000fe20000000800 */
[-C--:B------:R-:W-:Y:S03]  /*96b0*/  HMMA.16816.F32.BF16 R96, R148, R110.reuse, R96 ;  /* 0x0000006e9460723c */ /* 0x080fe60000041860 */
[----:B------:R-:W-:Y:S01]  /*96c0*/  F2FP.BF16.F32.PACK_AB R115, R177, R178 ;  /* 0x000000b2b173723e */ /* 0x000fe200000010ff */
[----:B------:R-:W-:Y:S01]  /*96d0*/  FFMA.FTZ R0, R0, R219, R186 ;  /* 0x000000db00007223 */ /* 0x000fe200000100ba */
[----:B------:R-:W-:Y:S01]  /*96e0*/  F2FP.BF16.F32.PACK_AB R114, R179, R180 ;  /* 0x000000b4b372723e */ /* 0x000fe200000010ff */
[----:B------:R-:W-:Y:S01]  /*96f0*/  FFMA.FTZ R100, R100, R217, R225 ;  /* 0x000000d964647223 */ /* 0x000fe200000100e1 */
[----:B------:R-:W-:Y:S01]  /*9700*/  LOP3.LUT R115, R115, R24, RZ, 0xc0, !PT ;  /* 0x0000001873737212 */ /* 0x000fe200078ec0ff */
[C---:B------:R-:W-:Y:S01]  /*9710*/  FMUL.FTZ R24, R101.reuse, R136 ;  /* 0x0000008865187220 */ /* 0x040fe20000410000 */
[----:B------:R-:W-:Y:S01]  /*9720*/  LOP3.LUT R114, R114, R105, RZ, 0xc0, !PT ;  /* 0x0000006972727212 */ /* 0x000fe200078ec0ff */
[----:B------:R-:W-:Y:S01]  /*9730*/  MUFU.EX2 R150, R38 ;  /* 0x0000002600967308 */ /* 0x000fe20000000800 */
[--C-:B--2---:R-:W-:Y:S01]  /*9740*/  HSET2.LE.AND R107, R123, R200.reuse, PT ;  /* 0x000000c87b6b7233 */ /* 0x104fe20003803000 */
[----:B------:R-:W-:Y:S01]  /*9750*/  FFMA.FTZ R101, R101, R216, R227 ;  /* 0x000000d865657223 */ /* 0x000fe200000100e3 */
[--C-:B------:R-:W-:Y:S01]  /*9760*/  HSET2.LE.AND R105, R122, R200.reuse, PT ;  /* 0x000000c87a697233 */ /* 0x100fe20003803000 */
[----:B------:R-:W-:Y:S01]  /*9770*/  FADD.FTZ R0, R185, R0 ;  /* 0x00000000b9007221 */ /* 0x000fe20000010000 */
[----:B------:R-:W-:Y:S01]  /*9780*/  HMMA.16816.F32.BF16 R24, R140, R110, R24 ;  /* 0x0000006e8c18723c */ /* 0x000fe20000041818 */
[----:B------:R-:W2:Y:S04]  /*9790*/  LDSM.16.MT88.4 R108, [R193+0x6800] ;  /* 0x00680000c16c783b */ /* 0x000ea80000004200 */
[----:B------:R4:W-:Y:S01]  /*97a0*/  MUFU.EX2 R160, R49 ;  /* 0x0000003100a07308 */ /* 0x0009e20000000800 */
[--C-:B------:R-:W-:Y:S01]  /*97b0*/  HSET2.LE.AND R106, R113, R200.reuse, PT ;  /* 0x000000c8716a7233 */ /* 0x100fe20003803000 */
[----:B------:R-:W-:Y:S01]  /*97c0*/  FADD.FTZ R101, R234, R101 ;  /* 0x00000065ea657221 */ /* 0x000fe20000010000 */
[----:B-----5:R-:W-:Y:S01]  /*97d0*/  F2FP.BF16.F32.PACK_AB R112, R175, R176 ;  /* 0x000000b0af70723e */ /* 0x020fe200000010ff */
[----:B------:R-:W-:Y:S01]  /*97e0*/  FADD.FTZ R0, R182, R0 ;  /* 0x00000000b6007221 */ /* 0x000fe20000010000 */
[----:B------:R-:W-:Y:S02]  /*97f0*/  F2FP.BF16.F32.PACK_AB R113, R173, R174 ;  /* 0x000000aead71723e */ /* 0x000fe400000010ff */
[----:B------:R-:W-:Y:S03]  /*9800*/  LOP3.LUT R123, R124, 0xff00ff, RZ, 0xc0, !PT ;  /* 0x00ff00ff7c7b7812 */ /* 0x000fe600078ec0ff */
[----:B------:R-:W-:Y:S01]  /*9810*/  MUFU.EX2 R158, R50 ;  /* 0x00000032009e7308 */ /* 0x000fe20000000800 */
[----:B------:R-:W-:Y:S01]  /*9820*/  F2FP.BF16.F32.PACK_AB R122, R171, R172 ;  /* 0x000000acab7a723e */ /* 0x000fe200000010ff */
[----:B------:R-:W-:Y:S01]  /*9830*/  FADD.FTZ R0, R181, R0 ;  /* 0x00000000b5007221 */ /* 0x000fe20000010000 */
[----:B------:R-:W-:Y:S02]  /*9840*/  LOP3.LUT R112, R112, R105, RZ, 0xc0, !PT ;  /* 0x0000006970707212 */ /* 0x000fe400078ec0ff */
[----:B------:R-:W-:Y:S01]  /*9850*/  LOP3.LUT R113, R113, R106, RZ, 0xc0, !PT ;  /* 0x0000006a71717212 */ /* 0x000fe200078ec0ff */
[----:B---3--:R-:W-:Y:S01]  /*9860*/  FADD.FTZ R0, R166, R0 ;  /* 0x00000000a6007221 */ /* 0x008fe20000010000 */
[--C-:B------:R-:W-:Y:S03]  /*9870*/  HSET2.LE.AND R123, R123, R200.reuse, PT ;  /* 0x000000c87b7b7233 */ /* 0x100fe60003803000 */
[----:B------:R-:W-:Y:S01]  /*9880*/  MUFU.EX2 R143, R46 ;  /* 0x0000002e008f7308 */ /* 0x000fe20000000800 */
[----:B------:R-:W-:Y:S02]  /*9890*/  F2FP.BF16.F32.PACK_AB R105, R169, R170 ;  /* 0x000000aaa969723e */ /* 0x000fe400000010ff */
[----:B------:R-:W-:Y:S01]  /*98a0*/  LOP3.LUT R122, R122, R107, RZ, 0xc0, !PT ;  /* 0x0000006b7a7a7212 */ /* 0x000fe200078ec0ff */
[-C--:B-1----:R-:W-:Y:S06]  /*98b0*/  HMMA.16816.F32.BF16 R4, R112, R116.reuse, R4 ;  /* 0x000000747004723c */ /* 0x082fec0000041804 */
[----:B------:R-:W-:Y:S01]  /*98c0*/  MUFU.EX2 R142, R47 ;  /* 0x0000002f008e7308 */ /* 0x000fe20000000800 */
[--C-:B------:R-:W-:Y:S02]  /*98d0*/  HSET2.LE.AND R120, R120, R200.reuse, PT ;  /* 0x000000c878787233 */ /* 0x100fe40003803000 */
[--C-:B------:R-:W-:Y:S02]  /*98e0*/  HSET2.LE.AND R121, R121, R200.reuse, PT ;  /* 0x000000c879797233 */ /* 0x100fe40003803000 */
[----:B------:R-:W-:Y:S02]  /*98f0*/  F2FP.BF16.F32.PACK_AB R106, R167, R168 ;  /* 0x000000a8a76a723e */ /* 0x000fe400000010ff */
[----:B------:R-:W-:Y:S03]  /*9900*/  F2FP.BF16.F32.PACK_AB R107, R165, R166 ;  /* 0x000000a6a56b723e */ /* 0x000fe600000010ff */
[----:B------:R-:W-:Y:S01]  /*9910*/  MUFU.EX2 R148, R41 ;  /* 0x0000002900947308 */ /* 0x000fe20000000800 */
[----:B------:R-:W-:Y:S01]  /*9920*/  LOP3.LUT R123, R105, R123, RZ, 0xc0, !PT ;  /* 0x0000007b697b7212 */ /* 0x000fe200078ec0ff */
[----:B------:R-:W-:Y:S01]  /*9930*/  VIADD R105, R162, 0x1 ;  /* 0x00000001a2697836 */ /* 0x000fe20000000000 */
[----:B------:R-:W-:Y:S02]  /*9940*/  LOP3.LUT R120, R106, R120, RZ, 0xc0, !PT ;  /* 0x000000786a787212 */ /* 0x000fe400078ec0ff */
[----:B------:R-:W-:Y:S02]  /*9950*/  LOP3.LUT R121, R107, R121, RZ, 0xc0, !PT ;  /* 0x000000796b797212 */ /* 0x000fe400078ec0ff */
[----:B------:R-:W-:Y:S03]  /*9960*/  LOP3.LUT R105, R233, R205, R105, 0x96, !PT ;  /* 0x000000cde9697212 */ /* 0x000fe600078e9669 */
[----:B------:R1:W3:Y:S02]  /*9970*/  MUFU.EX2 R162, R48 ;  /* 0x0000003000a27308 */ /* 0x0002e40000000800 */
[C---:B------:R-:W-:Y:S04]  /*9980*/  HMMA.16816.F32.BF16 R8, R120.reuse, R116, R8 ;  /* 0x000000747808723c */ /* 0x040fe80000041808 */
[----:B------:R-:W-:Y:S04]  /*9990*/  IMAD.WIDE.U32 R106, R105, -0x326172a9, RZ ;  /* 0xcd9e8d57696a7825 */ /* 0x000fe800078e00ff */
[----:B------:R-:W-:Y:S01]  /*99a0*/  MUFU.EX2 R140, R64 ;  /* 0x00000040008c7308 */ /* 0x000fe20000000800 */
[-C--:B------:R-:W-:Y:S03]  /*99b0*/  HMMA.16816.F32.BF16 R12, R120, R118.reuse, R12 ;  /* 0x00000076780c723c */ /* 0x080fe6000004180c */
[C---:B------:R-:W-:Y:S02]  /*99c0*/  LOP3.LUT R105, R107.reuse, R223, RZ, 0x3c, !PT ;  /* 0x000000df6b697212 */ /* 0x040fe400078e3cff */
[C---:B----4-:R-:W-:Y:S04]  /*99d0*/  LOP3.LUT R49, R106.reuse, R222, RZ, 0x3c, !PT ;  /* 0x000000de6a317212 */ /* 0x050fe800078e3cff */
[----:B------:R-:W-:Y:S01]  /*99e0*/  MUFU.EX2 R141, R65 ;  /* 0x00000041008d7308 */ /* 0x000fe20000000800 */
[----:B-1----:R-:W-:Y:S01]  /*99f0*/  LOP3.LUT R48, R107, R221, RZ, 0x3c, !PT ;  /* 0x000000dd6b307212 */ /* 0x002fe200078e3cff */
[C---:B------:R-:W-:Y:S01]  /*9a00*/  HMMA.16816.F32.BF16 R16, R112.reuse, R118, R16 ;  /* 0x000000767010723c */ /* 0x040fe20000041810 */
[----:B------:R-:W1:Y:S03]  /*9a10*/  LDSM.16.MT88.4 R116, [R189+0x6800] ;  /* 0x00680000bd74783b */ /* 0x000e660000004200 */
[----:B------:R-:W-:Y:S01]  /*9a20*/  LOP3.LUT R106, R106, R220, RZ, 0x3c, !PT ;  /* 0x000000dc6a6a7212 */ /* 0x000fe200078e3cff */
[----:B------:R-:W-:Y:S03]  /*9a30*/  IMAD.WIDE.U32 R130, R49, -0x2daee0ad, RZ ;  /* 0xd2511f5331827825 */ /* 0x000fe600078e00ff */
[----:B------:R-:W-:Y:S01]  /*9a40*/  MUFU.EX2 R65, R56 ;  /* 0x0000003800417308 */ /* 0x000fe20000000800 */
[-C--:B--2---:R-:W-:Y:S03]  /*9a50*/  HMMA.16816.F32.BF16 R68, R112, R108.reuse, R68 ;  /* 0x0000006c7044723c */ /* 0x084fe60000041844 */
[----:B------:R-:W-:Y:S06]  /*9a60*/  IMAD.WIDE.U32 R126, R105, -0x2daee0ad, RZ ;  /* 0xd2511f53697e7825 */ /* 0x000fec00078e00ff */
[----:B------:R-:W-:Y:S01]  /*9a70*/  MUFU.EX2 R58, R58 ;  /* 0x0000003a003a7308 */ /* 0x000fe20000000800 */
[----:B------:R-:W-:Y:S01]  /*9a80*/  IMAD.WIDE.U32 R124, R48, -0x2daee0ad, RZ ;  /* 0xd2511f53307c7825 */ /* 0x000fe200078e00ff */
[C---:B------:R-:W-:Y:S04]  /*9a90*/  HMMA.16816.F32.BF16 R72, R120.reuse, R108, R72 ;  /* 0x0000006c7848723c */ /* 0x040fe80000041848 */
[----:B------:R-:W-:Y:S01]  /*9aa0*/  IMAD.WIDE.U32 R106, R106, -0x2daee0ad, RZ ;  /* 0xd2511f536a6a7825 */ /* 0x000fe200078e00ff */
[----:B------:R-:W-:Y:S03]  /*9ab0*/  LOP3.LUT R105, R164, R126, R131, 0x96, !PT ;  /* 0x0000007ea4697212 */ /* 0x000fe600078e9683 */
[----:B------:R-:W-:Y:S01]  /*9ac0*/  MUFU.EX2 R59, R59 ;  /* 0x0000003b003b7308 */ /* 0x000fe20000000800 */
[-C--:B------:R-:W-:Y:S01]  /*9ad0*/  LOP3.LUT R49, R240, R163.reuse, R127, 0x96, !PT ;  /* 0x000000a3f0317212 */ /* 0x080fe200078e967f */
[-C--:B------:R-:W-:Y:S03]  /*9ae0*/  HMMA.16816.F32.BF16 R76, R120, R110.reuse, R76 ;  /* 0x0000006e784c723c */ /* 0x080fe6000004184c */
[----:B------:R-:W-:Y:S01]  /*9af0*/  LOP3.LUT R48, R164, R124, R107, 0x96, !PT ;  /* 0x0000007ca4307212 */ /* 0x000fe200078e966b */
[----:B------:R-:W-:Y:S04]  /*9b00*/  IMAD.WIDE.U32 R128, R105, -0x326172a9, RZ ;  /* 0xcd9e8d5769807825 */ /* 0x000fe800078e00ff */
[--C-:B------:R-:W-:Y:S01]  /*9b10*/  FFMA.FTZ R105, R39, UR4, -R152.reuse ;  /* 0x0000000427697c23 */ /* 0x100fe20008010898 */
[----:B------:R-:W-:Y:S01]  /*9b20*/  MUFU.EX2 R60, R60 ;  /* 0x0000003c003c7308 */ /* 0x000fe20000000800 */
[----:B------:R-:W-:Y:S01]  /*9b30*/  LOP3.LUT R50, R242, R163, R125, 0x96, !PT ;  /* 0x000000a3f2327212 */ /* 0x000fe200078e967d */
[C---:B------:R-:W-:Y:S04]  /*9b40*/  HMMA.16816.F32.BF16 R80, R112.reuse, R110, R80 ;  /* 0x0000006e7050723c */ /* 0x040fe80000041850 */
[----:B------:R-:W-:Y:S04]  /*9b50*/  IMAD.WIDE.U32 R126, R48, -0x326172a9, RZ ;  /* 0xcd9e8d57307e7825 */ /* 0x000fe800078e00ff */
[--C-:B------:R-:W-:Y:S01]  /*9b60*/  FFMA.FTZ R48, R37, UR4, -R153.reuse ;  /* 0x0000000425307c23 */ /* 0x100fe20008010899 */
[----:B------:R2:W-:Y:S01]  /*9b70*/  MUFU.EX2 R149, R105 ;  /* 0x0000006900957308 */ /* 0x0005e20000000800 */
[----:B------:R-:W-:Y:S01]  /*9b80*/  FFMA.FTZ R153, R53, UR4, -R153 ;  /* 0x0000000435997c23 */ /* 0x000fe20008010899 */
[----:B------:R-:W-:Y:S01]  /*9b90*/  IMAD.WIDE.U32 R124, R49, -0x326172a9, RZ ;  /* 0xcd9e8d57317c7825 */ /* 0x000fe200078e00ff */
[-C--:B-1----:R-:W-:Y:S03]  /*9ba0*/  HMMA.16816.F32.BF16 R32, R112, R116.reuse, R32 ;  /* 0x000000747020723c */ /* 0x082fe60000041820 */
[----:B------:R-:W-:Y:S01]  /*9bb0*/  IMAD.WIDE.U32 R108, R50, -0x326172a9, RZ ;  /* 0xcd9e8d57326c7825 */ /* 0x000fe200078e00ff */
[-C--:B------:R-:W-:Y:S03]  /*9bc0*/  LOP3.LUT R36, R230, R211.reuse, R125, 0x96, !PT ;  /* 0x000000d3e6247212 */ /* 0x080fe600078e967d */
[----:B------:R1:W4:Y:S01]  /*9bd0*/  MUFU.EX2 R151, R48 ;  /* 0x0000003000977308 */ /* 0x0003220000000800 */
[C---:B------:R-:W-:Y:S01]  /*9be0*/  LOP3.LUT R50, R210.reuse, R124, R129, 0x96, !PT ;  /* 0x0000007cd2327212 */ /* 0x040fe200078e9681 */
[----:B------:R-:W-:Y:S01]  /*9bf0*/  FFMA.FTZ R152, R55, UR4, -R152 ;  /* 0x0000000437987c23 */ /* 0x000fe20008010898 */
[C---:B------:R-:W-:Y:S04]  /*9c00*/  HMMA.16816.F32.BF16 R84, R120.reuse, R116, R84 ;  /* 0x000000747854723c */ /* 0x040fe80000041854 */
[----:B------:R-:W-:Y:S01]  /*9c10*/  LOP3.LUT R37, R210, R108, R127, 0x96, !PT ;  /* 0x0000006cd2257212 */ /* 0x000fe200078e967f */
[----:B------:R-:W-:Y:S01]  /*9c20*/  IMAD.WIDE.U32 R134, R50, -0x2daee0ad, RZ ;  /* 0xd2511f5332867825 */ /* 0x000fe200078e00ff */
[----:B------:R-:W-:Y:S01]  /*9c30*/  LOP3.LUT R49, R228, R211, R109, 0x96, !PT ;  /* 0x000000d3e4317212 */ /* 0x000fe200078e966d */
[----:B------:R-:W-:Y:S01]  /*9c40*/  MUFU.EX2 R153, R153 ;  /* 0x0000009900997308 */ /* 0x000fe20000000800 */
[-C--:B------:R-:W-:Y:S03]  /*9c50*/  HMMA.16816.F32.BF16 R20, R120, R118.reuse, R20 ;  /* 0x000000767814723c */ /* 0x080fe60000041814 */
[----:B------:R-:W-:Y:S04]  /*9c60*/  IMAD.WIDE.U32 R108, R36, -0x2daee0ad, RZ ;  /* 0xd2511f53246c7825 */ /* 0x000fe800078e00ff */
[--C-:B--2---:R-:W-:Y:S01]  /*9c70*/  FFMA.FTZ R105, R40, UR4, -R154.reuse ;  /* 0x0000000428697c23 */ /* 0x104fe2000801089a */
[----:B------:R-:W-:Y:S01]  /*9c80*/  FFMA.FTZ R154, R61, UR4, -R154 ;  /* 0x000000043d9a7c23 */ /* 0x000fe2000801089a */
[----:B------:R-:W-:Y:S01]  /*9c90*/  IMAD.WIDE.U32 R132, R37, -0x2daee0ad, RZ ;  /* 0xd2511f5325847825 */ /* 0x000fe200078e00ff */
[C---:B------:R-:W-:Y:S01]  /*9ca0*/  HMMA.16816.F32.BF16 R88, R112.reuse, R118, R88 ;  /* 0x000000767058723c */ /* 0x040fe20000041858 */
[----:B------:R-:W-:Y:S03]  /*9cb0*/  MUFU.EX2 R152, R152 ;  /* 0x0000009800987308 */ /* 0x000fe60000000800 */
[----:B-1----:R-:W-:Y:S01]  /*9cc0*/  LOP3.LUT R48, R159, R108, R135, 0x96, !PT ;  /* 0x0000006c9f307212 */ /* 0x002fe200078e9687 */
[----:B------:R-:W-:Y:S01]  /*9cd0*/  IMAD.WIDE.U32 R50, R49, -0x2daee0ad, RZ ;  /* 0xd2511f5331327825 */ /* 0x000fe200078e00ff */
[----:B------:R-:W-:Y:S05]  /*9ce0*/  LOP3.LUT R36, R161, R130, R109, 0x96, !PT ;  /* 0x00000082a1247212 */ /* 0x000fea00078e966d */
        /* <DEDUP_REMOVED lines=13> */
[----:B------:R-:W3:Y:S01]  /*9dc0*/  LDSM.16.MT88.4 R36, [R192+0x6800] ;  /* 0x00680000c024783b */ /* 0x000ee20000004200 */
        /* <DEDUP_REMOVED lines=11> */
[C---:B-----5:R-:W-:Y:S01]  /*9e80*/  LOP3.LUT R42, R40.reuse, 0xffff, RZ, 0xc0, !PT ;  /* 0x0000ffff282a7812 */ /* 0x060fe200078ec0ff */
[----:B------:R1:W5:Y:S01]  /*9e90*/  MUFU.EX2 R147, R48 ;  /* 0x0000003000937308 */ /* 0x0003620000000800 */
        /* <DEDUP_REMOVED lines=14> */
[-C--:B---3--:R-:W-:Y:S03]  /*9f80*/  HMMA.16816.F32.BF16 R28, R112, R36.reuse, R28 ;  /* 0x00000024701c723c */ /* 0x088fe6000004181c */
        /* <DEDUP_REMOVED lines=18> */
[----:B----4-:R-:W-:Y:S02]  /*a0b0*/  F2FP.BF16.F32.PACK_AB R36, R151, R156 ;  /* 0x0000009c9724723e */ /* 0x010fe400000010ff */
[--C-:B------:R-:W-:Y:S02]  /*a0c0*/  HSET2.LE.AND R105, R105, R200.reuse, PT ;  /* 0x000000c869697233 */ /* 0x100fe40003803000 */
        /* <DEDUP_REMOVED lines=11> */
[----:B-----5:R-:W-:Y:S01]  /*a180*/  F2FP.BF16.F32.PACK_AB R38, R147, R133 ;  /* 0x000000859326723e */ /* 0x020fe200000010ff */
        /* <DEDUP_REMOVED lines=8> */
[----:B------:R3:W-:Y:S06]  /*a210*/  MUFU.EX2 R105, R52 ;  /* 0x0000003400697308 */ /* 0x0007ec0000000800 */
[C---:B------:R-:W-:Y:S04]  /*a220*/  HMMA.16816.F32.BF16 R8, R36.reuse, R48, R8 ;  /* 0x000000302408723c */ /* 0x040fe80000041808 */
[----:B------:R-:W-:Y:S04]  /*a230*/  MUFU.EX2 R107, R67 ;  /* 0x00000043006b7308 */ /* 0x000fe80000000800 */
[-C--:B------:R-:W-:Y:S06]  /*a240*/  HMMA.16816.F32.BF16 R12, R36, R50.reuse, R12 ;  /* 0x00000032240c723c */ /* 0x080fec000004180c */
[----:B------:R4:W-:Y:S02]  /*a250*/  MUFU.EX2 R67, R54 ;  /* 0x0000003600437308 */ /* 0x0009e40000000800 */
[C---:B------:R-:W-:Y:S08]  /*a260*/  HMMA.16816.F32.BF16 R16, R40.reuse, R50, R16 ;  /* 0x000000322810723c */ /* 0x040ff00000041810 */
[----:B------:R-:W5:Y:S01]  /*a270*/  MUFU.EX2 R106, R66 ;  /* 0x00000042006a7308 */ /* 0x000f620000000800 */
[-C--:B--2---:R-:W-:Y:S09]  /*a280*/  HMMA.16816.F32.BF16 R68, R40, R44.reuse, R68 ;  /* 0x0000002c2844723c */ /* 0x084ff20000041844 */
[----:B------:R2:W5:Y:S01]  /*a290*/  MUFU.EX2 R66, R57 ;  /* 0x0000003900427308 */ /* 0x0005620000000800 */
[C---:B------:R-:W-:Y:S04]  /*a2a0*/  HMMA.16816.F32.BF16 R72, R36.reuse, R44, R72 ;  /* 0x0000002c2448723c */ /* 0x040fe80000041848 */
[C---:B------:R-:W-:Y:S02]  /*a2b0*/  LOP3.LUT R45, R208.reuse, R128, R125, 0x96, !PT ;  /* 0x00000080d02d7212 */ /* 0x040fe400078e967d */
[----:B------:R-:W-:Y:S02]  /*a2c0*/  LOP3.LUT R44, R208, R126, R117, 0x96, !PT ;  /* 0x0000007ed02c7212 */ /* 0x000fe400078e9675 */
[-C--:B------:R-:W-:Y:S03]  /*a2d0*/  HMMA.16816.F32.BF16 R76, R36, R46.reuse, R76 ;  /* 0x0000002e244c723c */ /* 0x080fe6000004184c */
[----:B------:R-:W-:Y:S04]  /*a2e0*/  IMAD.WIDE.U32 R50, R45, -0x2daee0ad, RZ ;  /* 0xd2511f532d327825 */ /* 0x000fe800078e00ff */
[----:B---3--:R-:W-:Y:S01]  /*a2f0*/  IMAD.WIDE.U32 R52, R44, -0x2daee0ad, RZ ;  /* 0xd2511f532c347825 */ /* 0x008fe200078e00ff */
[C---:B------:R-:W-:Y:S01]  /*a300*/  HMMA.16816.F32.BF16 R80, R40.reuse, R46, R80 ;  /* 0x0000002e2850723c */ /* 0x040fe20000041850 */
[----:B------:R-:W3:Y:S03]  /*a310*/  LDSM.16.MT88.4 R44, [R192+0x7000] ;  /* 0x00700000c02c783b */ /* 0x000ee60000004200 */
[C---:B------:R-:W-:Y:S01]  /*a320*/  LOP3.LUT R49, R144.reuse, R132, R53, 0x96, !PT ;  /* 0x0000008490317212 */ /* 0x040fe200078e9635 */
[----:B------:R-:W-:Y:S01]  /*a330*/  IMAD.MOV.U32 R56, RZ, RZ, R52 ;  /* 0x000000ffff387224 */ /* 0x000fe200078e0034 */
[----:B------:R-:W-:Y:S01]  /*a340*/  LOP3.LUT R48, R144, R134, R51, 0x96, !PT ;  /* 0x0000008690307212 */ /* 0x000fe200078e9633 */
[----:B------:R-:W-:Y:S01]  /*a350*/  IMAD.MOV.U32 R51, RZ, RZ, R50 ;  /* 0x000000ffff337224 */ /* 0x000fe200078e0032 */
[-C--:B-1----:R-:W-:Y:S03]  /*a360*/  HMMA.16816.F32.BF16 R32, R40, R108.reuse, R32 ;  /* 0x0000006c2820723c */ /* 0x082fe60000041820 */
[----:B------:R-:W-:Y:S02]  /*a370*/  PRMT R53, R52, 0x7772, RZ ;  /* 0x0000777234357816 */ /* 0x000fe400000000ff */
[----:B------:R-:W-:Y:S02]  /*a380*/  LOP3.LUT R56, R56, 0xff, RZ, 0xc0, !PT ;  /* 0x000000ff38387812 */ /* 0x000fe400078ec0ff */
[C---:B------:R-:W-:Y:S01]  /*a390*/  PRMT R55, R50.reuse, 0x7773, RZ ;  /* 0x0000777332377816 */ /* 0x040fe200000000ff */
[C---:B------:R-:W-:Y:S04]  /*a3a0*/  HMMA.16816.F32.BF16 R84, R36.reuse, R108, R84 ;  /* 0x0000006c2454723c */ /* 0x040fe80000041854 */
[C---:B------:R-:W-:Y:S02]  /*a3b0*/  PRMT R139, R50.reuse, 0x7772, RZ ;  /* 0x00007772328b7816 */ /* 0x040fe400000000ff */
[----:B------:R-:W-:Y:S02]  /*a3c0*/  PRMT R138, R50, 0x7771, RZ ;  /* 0x00007771328a7816 */ /* 0x000fe400000000ff */
[-C--:B------:R-:W-:Y:S03]  /*a3d0*/  HMMA.16816.F32.BF16 R20, R36, R110.reuse, R20 ;  /* 0x0000006e2414723c */ /* 0x080fe60000041814 */
[----:B------:R-:W-:Y:S02]  /*a3e0*/  LOP3.LUT R50, R51, 0xff, RZ, 0xc0, !PT ;  /* 0x000000ff33327812 */ /* 0x000fe400078ec0ff */
[----:B----4-:R-:W-:Y:S02]  /*a3f0*/  PRMT R54, R52, 0x7773, RZ ;  /* 0x0000777334367816 */ /* 0x010fe400000000ff */
[----:B------:R-:W-:Y:S01]  /*a400*/  PRMT R138, R50, 0x5410, R138 ;  /* 0x00005410328a7816 */ /* 0x000fe2000000008a */
[C---:B------:R-:W-:Y:S04]  /*a410*/  HMMA.16816.F32.BF16 R88, R40.reuse, R110, R88 ;  /* 0x0000006e2858723c */ /* 0x040fe80000041858 */
[----:B------:R-:W-:Y:S02]  /*a420*/  PRMT R64, R53, 0x5410, R54 ;  /* 0x0000541035407816 */ /* 0x000fe40000000036 */
[----:B------:R-:W-:Y:S02]  /*a430*/  LOP3.LUT R53, R49, 0xff, RZ, 0xc0, !PT ;  /* 0x000000ff31357812 */ /* 0x000fe400078ec0ff */
[----:B------:R-:W-:Y:S01]  /*a440*/  LOP3.LUT R50, R48, 0xffff, RZ, 0xc0, !PT ;  /* 0x0000ffff30327812 */ /* 0x000fe200078ec0ff */
[-C--:B---3--:R-:W-:Y:S03]  /*a450*/  HMMA.16816.F32.BF16 R28, R40, R44.reuse, R28 ;  /* 0x0000002c281c723c */ /* 0x088fe6000004181c */
[----:B------:R-:W-:Y:S02]  /*a460*/  SHF.R.U32.HI R51, RZ, 0x8, R50 ;  /* 0x00000008ff337819 */ /* 0x000fe40000011632 */
[----:B------:R-:W-:Y:S02]  /*a470*/  SHF.R.U32.HI R54, RZ, 0x18, R48 ;  /* 0x00000018ff367819 */ /* 0x000fe40000011630 */
[----:B--2---:R-:W-:Y:S01]  /*a480*/  PRMT R57, R52, 0x7771, RZ ;  /* 0x0000777134397816 */ /* 0x004fe200000000ff */
[C---:B------:R-:W-:Y:S04]  /*a490*/  HMMA.16816.F32.BF16 R92, R36.reuse, R44, R92 ;  /* 0x0000002c245c723c */ /* 0x040fe8000004185c */
[----:B------:R-:W-:Y:S02]  /*a4a0*/  PRMT R139, R139, 0x5410, R55 ;  /* 0x000054108b8b7816 */ /* 0x000fe40000000037 */
[C---:B------:R-:W-:Y:S02]  /*a4b0*/  PRMT R52, R48.reuse, 0x7632, R52 ;  /* 0x0000763230347816 */ /* 0x040fe40000000034 */
[-C--:B------:R-:W-:Y:S03]  /*a4c0*/  HMMA.16816.F32.BF16 R96, R36, R46.reuse, R96 ;  /* 0x0000002e2460723c */ /* 0x080fe60000041860 */
[----:B------:R-:W-:Y:S02]  /*a4d0*/  LOP3.LUT R55, R48, 0xff, RZ, 0xc0, !PT ;  /* 0x000000ff30377812 */ /* 0x000fe400078ec0ff */
[C---:B------:R-:W-:Y:S02]  /*a4e0*/  LOP3.LUT R48, R49.reuse, 0xffff, RZ, 0xc0, !PT ;  /* 0x0000ffff31307812 */ /* 0x040fe400078ec0ff */
[----:B------:R-:W-:Y:S01]  /*a4f0*/  LOP3.LUT R50, R52, 0xff, RZ, 0xc0, !PT ;  /* 0x000000ff34327812 */ /* 0x000fe200078ec0ff */
[----:B------:R-:W-:Y:S04]  /*a500*/  HMMA.16816.F32.BF16 R24, R40, R46, R24 ;  /* 0x0000002e2818723c */ /* 0x000fe80000041818 */
[----:B------:R-:W-:Y:S02]  /*a510*/  SHF.R.U32.HI R48, RZ, 0x8, R48 ;  /* 0x00000008ff307819 */ /* 0x000fe40000011630 */
[----:B------:R-:W-:Y:S02]  /*a520*/  PRMT R44, R49, 0x7632, R44 ;  /* 0x00007632312c7816 */ /* 0x000fe4000000002c */
[----:B------:R-:W-:Y:S02]  /*a530*/  PRMT R55, R55, 0x5410, R51 ;  /* 0x0000541037377816 */ /* 0x000fe40000000033 */
[----:B------:R-:W-:Y:S02]  /*a540*/  PRMT R137, R50, 0x5410, R54 ;  /* 0x0000541032897816 */ /* 0x000fe40000000036 */
[----:B------:R-:W-:Y:S02]  /*a550*/  LOP3.LUT R139, R139, 0xff00ff, RZ, 0xc0, !PT ;  /* 0x00ff00ff8b8b7812 */ /* 0x000fe400078ec0ff */
[----:B------:R-:W-:Y:S02]  /*a560*/  PRMT R54, R53, 0x5410, R48 ;  /* 0x0000541035367816 */ /* 0x000fe40000000030 */
[----:B------:R-:W-:Y:S02]  /*a570*/  SHF.R.U32.HI R53, RZ, 0x18, R49 ;  /* 0x00000018ff357819 */ /* 0x000fe40000011631 */
[----:B------:R-:W-:Y:S01]  /*a580*/  LOP3.LUT R52, R44, 0xff, RZ, 0xc0, !PT ;  /* 0x000000ff2c347812 */ /* 0x000fe200078ec0ff */
[----:B------:R-:W1:Y:S01]  /*a590*/  LDSM.16.MT88.4 R48, [R193+0x7800] ;  /* 0x00780000c130783b */ /* 0x000e620000004200 */
[--C-:B------:R-:W-:Y:S02]  /*a5a0*/  HSET2.LE.AND R136, R55, R200.reuse, PT ;  /* 0x000000c837887233 */ /* 0x100fe40003803000 */
[----:B------:R-:W-:Y:S02]  /*a5b0*/  PRMT R57, R56, 0x5410, R57 ;  /* 0x0000541038397816 */ /* 0x000fe40000000039 */
[--C-:B------:R-:W-:Y:S02]  /*a5c0*/  HSET2.LE.AND R138, R138, R200.reuse, PT ;  /* 0x000000c88a8a7233 */ /* 0x100fe40003803000 */
[--C-:B------:R-:W-:Y:S02]  /*a5d0*/  HSET2.LE.AND R139, R139, R200.reuse, PT ;  /* 0x000000c88b8b7233 */ /* 0x100fe40003803000 */
[--C-:B------:R-:W-:Y:S02]  /*a5e0*/  HSET2.LE.AND R137, R137, R200.reuse, PT ;  /* 0x000000c889897233 */ /* 0x100fe40003803000 */
[----:B------:R-:W-:Y:S02]  /*a5f0*/  PRMT R56, R52, 0x5410, R53 ;  /* 0x0000541034387816 */ /* 0x000fe40000000035 */
[--C-:B------:R-:W-:Y:S02]  /*a600*/  HSET2.LE.AND R38, R54, R200.reuse, PT ;  /* 0x000000c836267233 */ /* 0x100fe40003803000 */
[----:B------:R-:W-:Y:S01]  /*a610*/  F2FP.BF16.F32.PACK_AB R44, R141, R140 ;  /* 0x0000008c8d2c723e */ /* 0x000fe200000010ff */
[----:B------:R-:W2:Y:S01]  /*a620*/  LDSM.16.MT88.4 R52, [R189+0x7800] ;  /* 0x00780000bd34783b */ /* 0x000ea20000004200 */
[----:B-----5:R-:W-:Y:S02]  /*a630*/  F2FP.BF16.F32.PACK_AB R45, R107, R106 ;  /* 0x0000006a6b2d723e */ /* 0x020fe400000010ff */
[----:B------:R-:W-:Y:S02]  /*a640*/  F2FP.BF16.F32.PACK_AB R36, R153, R105 ;  /* 0x000000699924723e */ /* 0x000fe400000010ff */
[----:B------:R-:W-:Y:S02]  /*a650*/  F2FP.BF16.F32.PACK_AB R37, R152, R67 ;  /* 0x000000439825723e */ /* 0x000fe400000010ff */
[----:B------:R-:W-:Y:S02]  /*a660*/  F2FP.BF16.F32.PACK_AB R39, R66, R65 ;  /* 0x000000414227723e */ /* 0x000fe400000010ff */
[----:B------:R-:W-:Y:S02]  /*a670*/  LOP3.LUT R41, R64, 0xff00ff, RZ, 0xc0, !PT ;  /* 0x00ff00ff40297812 */ /* 0x000fe400078ec0ff */
[----:B------:R-:W-:Y:S02]  /*a680*/  LOP3.LUT R138, R44, R138, RZ, 0xc0, !PT ;  /* 0x0000008a2c8a7212 */ /* 0x000fe400078ec0ff */
        /* <DEDUP_REMOVED lines=62> */
[----:B------:R-:W-:Y:S03]  /*aa70*/  FADD.FTZ R8, R160, R8 ;  /* 0x00000008a0087221 */ /* 0x000fe60000010000 */
        /* <DEDUP_REMOVED lines=29> */
.L_x_1392:
[----:B------:R-:W1:Y:S01]  /*ac50*/  SHFL.BFLY PT, R5, R216, 0x2, 0x1f ;  /* 0x0c401f00d8057f89 */ /* 0x000e6200000e0000 */
[----:B------:R-:W2:Y:S01]  /*ac60*/  LDCU UR4, c[0x0][0x4fc] ;  /* 0x00009f80ff0477ac */ /* 0x000ea20008000800 */
[----:B------:R-:W-:Y:S02]  /*ac70*/  MOV R41, 0x20 ;  /* 0x0000002000297802 */ /* 0x000fe40000000f00 */
[----:B------:R-:W3:Y:S01]  /*ac80*/  SHFL.BFLY PT, R4, R217, 0x2, 0x1f ;  /* 0x0c401f00d9047f89 */ /* 0x000ee200000e0000 */
[----:B------:R-:W-:Y:S01]  /*ac90*/  UMOV UR5, 0x400 ;  /* 0x0000040000057882 */ /* 0x000fe20000000000 */
[----:B------:R-:W-:Y:S02]  /*aca0*/  ISETP.NE.AND P3, PT, R244, -0x1, PT ;  /* 0xfffffffff400780c */ /* 0x000fe40003f65270 */
[----:B------:R-:W4:Y:S04]  /*acb0*/  SHFL.BFLY PT, R3, R218, 0x2, 0x1f ;  /* 0x0c401f00da037f89 */ /* 0x000f2800000e0000 */
[----:B------:R-:W5:Y:S01]  /*acc0*/  SHFL.BFLY PT, R0, R219, 0x2, 0x1f ;  /* 0x0c401f00db007f89 */ /* 0x000f6200000e0000 */
[----:B------:R-:W2:Y:S01]  /*acd0*/  S2R R42, SR_TID.X ;  /* 0x00000000002a7919 */ /* 0x000ea20000002100 */
[----:B------:R-:W2:Y:S01]  /*ace0*/  S2R R43, SR_CTAID.Y ;  /* 0x00000000002b7919 */ /* 0x000ea20000002600 */
[----:B-1----:R-:W-:Y:S01]  /*acf0*/  FADD.FTZ R5, R5, R216 ;  /* 0x000000d805057221 */ /* 0x002fe20000010000 */
[----:B---3--:R-:W-:-:S04]  /*ad00*/  FADD.FTZ R4, R4, R217 ;  /* 0x000000d904047221 */ /* 0x008fc80000010000 */
[----:B------:R-:W1:Y:S01]  /*ad10*/  SHFL.BFLY PT, R37, R5, 0x1, 0x1f ;  /* 0x0c201f0005257f89 */ /* 0x000e6200000e0000 */
[----:B----4-:R-:W-:-:S03]  /*ad20*/  FADD.FTZ R3, R3, R218 ;  /* 0x000000da03037221 */ /* 0x010fc60000010000 */
[----:B------:R-:W3:Y:S01]  /*ad30*/  SHFL.BFLY PT, R38, R4, 0x1, 0x1f ;  /* 0x0c201f0004267f89 */ /* 0x000ee200000e0000 */
[----:B-----5:R-:W-:-:S03]  /*ad40*/  FADD.FTZ R0, R0, R219 ;  /* 0x000000db00007221 */ /* 0x020fc60000010000 */
[----:B------:R-:W4:Y:S04]  /*ad50*/  SHFL.BFLY PT, R39, R3, 0x1, 0x1f ;  /* 0x0c201f0003277f89 */ /* 0x000f2800000e0000 */
[----:B------:R-:W5:Y:S01]  /*ad60*/  SHFL.BFLY PT, R7, R0, 0x1, 0x1f ;  /* 0x0c201f0000077f89 */ /* 0x000f6200000e0000 */
[C---:B--2---:R-:W-:Y:S02]  /*ad70*/  SHF.L.U32 R10, R42.reuse, 0x1, RZ ;  /* 0x000000012a0a7819 */ /* 0x044fe400000006ff */
[----:B------:R-:W-:Y:S02]  /*ad80*/  SHF.L.U32 R9, R42, 0x4, RZ ;  /* 0x000000042a097819 */ /* 0x000fe400000006ff */
[----:B------:R-:W-:Y:S01]  /*ad90*/  LOP3.LUT R8, R10, 0x6, RZ, 0xc0, !PT ;  /* 0x000000060a087812 */ /* 0x000fe200078ec0ff */
[----:B-1----:R-:W-:Y:S01]  /*ada0*/  FADD.FTZ R37, R5, R37 ;  /* 0x0000002505257221 */ /* 0x002fe20000010000 */
[----:B------:R-:W-:-:S02]  /*adb0*/  LOP3.LUT P0, RZ, R42, 0x4, RZ, 0xc0, !PT ;  /* 0x000000042aff7812 */ /* 0x000fc4000780c0ff */
[----:B------:R-:W-:Y:S01]  /*adc0*/  LOP3.LUT P2, RZ, R42, 0x8, RZ, 0xc0, !PT ;  /* 0x000000082aff7812 */ /* 0x000fe2000784c0ff */
[----:B------:R-:W1:Y:S01]  /*add0*/  MUFU.RCP R5, R37 ;  /* 0x0000002500057308 */ /* 0x000e620000001000 */
[----:B---3--:R-:W-:Y:S01]  /*ade0*/  FADD.FTZ R38, R4, R38 ;  /* 0x0000002604267221 */ /* 0x008fe20000010000 */
[----:B------:R-:W-:Y:S02]  /*adf0*/  SHF.L.U32 R4, R42, 0x5, RZ ;  /* 0x000000052a047819 */ /* 0x000fe400000006ff */
[----:B------:R-:W-:Y:S01]  /*ae00*/  FSETP.NE.FTZ.AND P1, PT, R37, RZ, PT ;  /* 0x000000ff2500720b */ /* 0x000fe20003f35000 */
[----:B----4-:R-:W-:Y:S01]  /*ae10*/  FADD.FTZ R39, R3, R39 ;  /* 0x0000002703277221 */ /* 0x010fe20000010000 */
[----:B------:R-:W-:Y:S01]  /*ae20*/  LOP3.LUT R8, R8, 0x7c00, R4, 0xf8, !PT ;  /* 0x00007c0008087812 */ /* 0x000fe200078ef804 */
[----:B-----5:R-:W-:Y:S01]  /*ae30*/  FADD.FTZ R40, R0, R7 ;  /* 0x0000000700287221 */ /* 0x020fe20000010000 */
[----:B------:R-:W-:Y:S01]  /*ae40*/  LOP3.LUT R3, R9, 0x1c0, RZ, 0xc0, !PT ;  /* 0x000001c009037812 */ /* 0x000fe200078ec0ff */
[----:B------:R-:W2:Y:S01]  /*ae50*/  MUFU.RCP R6, R38 ;  /* 0x0000002600067308 */ /* 0x000ea20000001000 */
[----:B------:R-:W-:-:S02]  /*ae60*/  FSETP.NE.FTZ.AND P6, PT, R38, RZ, PT ;  /* 0x000000ff2600720b */ /* 0x000fc40003fd5000 */
[----:B------:R-:W-:Y:S02]  /*ae70*/  FSETP.NE.FTZ.AND P5, PT, R39, RZ, PT ;  /* 0x000000ff2700720b */ /* 0x000fe40003fb5000 */
[----:B------:R-:W-:Y:S02]  /*ae80*/  FSETP.NE.FTZ.AND P4, PT, R40, RZ, PT ;  /* 0x000000ff2800720b */ /* 0x000fe40003f95000 */
[----:B-1----:R-:W-:Y:S01]  /*ae90*/  FSEL R4, R5, 1, P1 ;  /* 0x3f80000005047808 */ /* 0x002fe20000800000 */
[----:B------:R-:W1:Y:S01]  /*aea0*/  MUFU.RCP R9, R39 ;  /* 0x0000002700097308 */ /* 0x000e620000001000 */
[----:B------:R-:W-:-:S03]  /*aeb0*/  LOP3.LUT R5, R3, 0x38, R10, 0xf8, !PT ;  /* 0x0000003803057812 */ /* 0x000fc600078ef80a */
[----:B------:R-:W-:Y:S01]  /*aec0*/  FMUL.FTZ R0, R4, UR4 ;  /* 0x0000000404007c20 */ /* 0x000fe20008410000 */
[----:B------:R-:W-:-:S03]  /*aed0*/  LOP3.LUT R5, R8, R5, RZ, 0xfc, !PT ;  /* 0x0000000508057212 */ /* 0x000fc600078efcff */
        /* <DEDUP_REMOVED lines=17> */
[----:B--2---:R-:W-:-:S02]  /*aff0*/  FSEL R3, R6, 1, P6 ;  /* 0x3f80000006037808 */ /* 0x004fc40003000000 */
[----:B-1----:R-:W-:Y:S02]  /*b000*/  FSEL R0, R9, 1, P5 ;  /* 0x3f80000009007808 */ /* 0x002fe40002800000 */
[----:B---3--:R-:W-:Y:S01]  /*b010*/  FSEL R4, R4, 1, P4 ;  /* 0x3f80000004047808 */ /* 0x008fe20002000000 */
[----:B------:R-:W-:Y:S01]  /*b020*/  FMUL.FTZ R3, R3, UR4 ;  /* 0x0000000403037c20 */ /* 0x000fe20008410000 */
[----:B------:R-:W-:Y:S01]  /*b030*/  MOV R6, 0x10 ;  /* 0x0000001000067802 */ /* 0x000fe20000000f00 */
[----:B------:R-:W-:Y:S01]  /*b040*/  FMUL.FTZ R0, R0, UR4 ;  /* 0x0000000400007c20 */ /* 0x000fe20008410000 */
[----:B------:R-:W-:Y:S01]  /*b050*/  F2FP.BF16.F32.PACK_AB R7, R7, R108 ;  /* 0x0000006c0707723e */ /* 0x000fe200000010ff */
[----:B------:R-:W-:Y:S01]  /*b060*/  FMUL.FTZ R36, R4, UR4 ;  /* 0x0000000404247c20 */ /* 0x000fe20008410000 */
[----:B------:R-:W1:Y:S01]  /*b070*/  S2UR UR4, SR_CgaCtaId ;  /* 0x00000000000479c3 */ /* 0x000e620000008800 */
        /* <DEDUP_REMOVED lines=18> */
[----:B------:R-:W-:Y:S01]  /*b1a0*/  SEL R6, R6, 0xfffffff0, !P0 ;  /* 0xfffffff006067807 */ /* 0x000fe20004000000 */
[C---:B------:R-:W-:Y:S01]  /*b1b0*/  FMUL.FTZ R122, R3.reuse, R122 ;  /* 0x0000007a037a7220 */ /* 0x040fe20000410000 */
[----:B------:R-:W-:Y:S01]  /*b1c0*/  LOP3.LUT P0, RZ, R42, 0x10, RZ, 0xc0, !PT ;  /* 0x000000102aff7812 */ /* 0x000fe2000780c0ff */
[----:B------:R-:W-:Y:S01]  /*b1d0*/  FMUL.FTZ R8, R3, R123 ;  /* 0x0000007b03087220 */ /* 0x000fe20000410000 */
[C---:B------:R-:W-:Y:S01]  /*b1e0*/  FMUL.FTZ R114, R36.reuse, R114 ;  /* 0x0000007224727220 */ /* 0x040fe20000410000 */
[----:B-1----:R-:W-:Y:S01]  /*b1f0*/  ULEA UR4, UR4, UR5, 0x18 ;  /* 0x0000000504047291 */ /* 0x002fe2000f8ec0ff */
[C---:B------:R-:W-:Y:S01]  /*b200*/  FMUL.FTZ R9, R36.reuse, R115 ;  /* 0x0000007324097220 */ /* 0x040fe20000410000 */
[----:B------:R-:W-:Y:S01]  /*b210*/  F2FP.BF16.F32.PACK_AB R4, R111, R110 ;  /* 0x0000006e6f04723e */ /* 0x000fe200000010ff */
        /* <DEDUP_REMOVED lines=8> */
[----:B------:R1:W-:Y:S01]  /*b2a0*/  STS [R0], R7 ;  /* 0x0000000700007388 */ /* 0x0003e20000000800 */
[C---:B------:R-:W-:Y:S01]  /*b2b0*/  FMUL.FTZ R19, R3.reuse, R91 ;  /* 0x0000005b03137220 */ /* 0x040fe20000410000 */
[C---:B------:R-:W-:Y:S01]  /*b2c0*/  FMUL.FTZ R134, R3.reuse, R134 ;  /* 0x0000008603867220 */ /* 0x040fe20000410000 */
[C---:B------:R-:W-:Y:S01]  /*b2d0*/  FMUL.FTZ R31, R3.reuse, R135 ;  /* 0x00000087031f7220 */ /* 0x040fe20000410000 */
[C---:B------:R-:W-:Y:S01]  /*b2e0*/  FMUL.FTZ R138, R3.reuse, R138 ;  /* 0x0000008a038a7220 */ /* 0x040fe20000410000 */
[----:B------:R-:W-:Y:S01]  /*b2f0*/  FMUL.FTZ R33, R3, R139 ;  /* 0x0000008b03217220 */ /* 0x000fe20000410000 */
[----:B------:R-:W-:Y:S01]  /*b300*/  F2FP.BF16.F32.PACK_AB R3, R121, R120 ;  /* 0x000000787903723e */ /* 0x000fe200000010ff */
[----:B------:R-:W-:Y:S01]  /*b310*/  FMUL.FTZ R118, R36, R118 ;  /* 0x0000007624767220 */ /* 0x000fe20000410000 */
[----:B------:R-:W-:Y:S01]  /*b320*/  IADD3 R5, PT, PT, R6, R0, RZ ;  /* 0x0000000006057210 */ /* 0x000fe20007ffe0ff */
[----:B------:R-:W-:Y:S01]  /*b330*/  FMUL.FTZ R17, R36, R119 ;  /* 0x0000007724117220 */ /* 0x000fe20000410000 */
[----:B------:R-:W-:Y:S01]  /*b340*/  F2FP.BF16.F32.PACK_AB R8, R8, R122 ;  /* 0x0000007a0808723e */ /* 0x000fe200000010ff */
[----:B------:R2:W-:Y:S01]  /*b350*/  STS [R0+0x400], R4 ;  /* 0x0004000400007388 */ /* 0x0005e20000000800 */
[----:B------:R-:W-:Y:S01]  /*b360*/  F2FP.BF16.F32.PACK_AB R29, R29, R112 ;  /* 0x000000701d1d723e */ /* 0x000fe200000010ff */
[C---:B------:R-:W-:Y:S01]  /*b370*/  FMUL.FTZ R74, R36.reuse, R74 ;  /* 0x0000004a244a7220 */ /* 0x040fe20000410000 */
[----:B------:R-:W-:Y:S01]  /*b380*/  F2FP.BF16.F32.PACK_AB R9, R9, R114 ;  /* 0x000000720909723e */ /* 0x000fe200000010ff */
[----:B------:R-:W-:Y:S01]  /*b390*/  FMUL.FTZ R13, R36, R75 ;  /* 0x0000004b240d7220 */ /* 0x000fe20000410000 */
[----:B------:R3:W-:Y:S01]  /*b3a0*/  STS [R5], R3 ;  /* 0x0000000305007388 */ /* 0x0007e20000000800 */
[----:B------:R-:W-:Y:S01]  /*b3b0*/  F2FP.BF16.F32.PACK_AB R18, R18, R116 ;  /* 0x000000741212723e */ /* 0x000fe200000010ff */
[----:B------:R-:W-:Y:S01]  /*b3c0*/  FMUL.FTZ R78, R36, R78 ;  /* 0x0000004e244e7220 */ /* 0x000fe20000410000 */
[----:B------:R-:W-:Y:S01]  /*b3d0*/  F2FP.BF16.F32.PACK_AB R17, R17, R118 ;  /* 0x000000761111723e */ /* 0x000fe200000010ff */
[----:B------:R-:W-:Y:S01]  /*b3e0*/  STS [R5+0x400], R8 ;  /* 0x0004000805007388 */ /* 0x000fe20000000800 */
[----:B------:R-:W-:Y:S01]  /*b3f0*/  F2FP.BF16.F32.PACK_AB R16, R16, R68 ;  /* 0x000000441010723e */ /* 0x000fe200000010ff */
[C---:B------:R-:W-:Y:S01]  /*b400*/  FMUL.FTZ R23, R36.reuse, R79 ;  /* 0x0000004f24177220 */ /* 0x040fe20000410000 */
[----:B------:R-:W-:Y:S01]  /*b410*/  F2FP.BF16.F32.PACK_AB R15, R15, R70 ;  /* 0x000000460f0f723e */ /* 0x000fe200000010ff */
[----:B------:R-:W-:Y:S01]  /*b420*/  STS [R0+0x2000], R29 ;  /* 0x0020001d00007388 */ /* 0x000fe20000000800 */
[----:B-1----:R-:W-:Y:S01]  /*b430*/  SEL R7, R41, 0xffffffe0, !P2 ;  /* 0xffffffe029077807 */ /* 0x002fe20005000000 */
[----:B------:R-:W-:Y:S01]  /*b440*/  FMUL.FTZ R86, R36, R86 ;  /* 0x0000005624567220 */ /* 0x000fe20000410000 */
[----:B------:R-:W1:Y:S01]  /*b450*/  LDC.U8 R41, c[0x0][0x549] ;  /* 0x00015240ff297b82 */ /* 0x000e620000000000 */
[----:B------:R4:W-:Y:S01]  /*b460*/  STS [R0+0x2400], R9 ;  /* 0x0024000900007388 */ /* 0x0009e20000000800 */
[----:B------:R-:W-:Y:S01]  /*b470*/  F2FP.BF16.F32.PACK_AB R12, R12, R80 ;  /* 0x000000500c0c723e */ /* 0x000fe200000010ff */
[----:B------:R-:W-:Y:S01]  /*b480*/  FMUL.FTZ R27, R36, R87 ;  /* 0x00000057241b7220 */ /* 0x000fe20000410000 */
[----:B------:R-:W-:Y:S01]  /*b490*/  F2FP.BF16.F32.PACK_AB R11, R11, R82 ;  /* 0x000000520b0b723e */ /* 0x000fe200000010ff */
[----:B------:R5:W-:Y:S01]  /*b4a0*/  STS [R5+0x2000], R18 ;  /* 0x0020001205007388 */ /* 0x000be20000000800 */
[----:B------:R-:W-:Y:S01]  /*b4b0*/  F2FP.BF16.F32.PACK_AB R14, R14, R72 ;  /* 0x000000480e0e723e */ /* 0x000fe200000010ff */
[C---:B------:R-:W-:Y:S01]  /*b4c0*/  FMUL.FTZ R130, R36.reuse, R130 ;  /* 0x0000008224827220 */ /* 0x040fe20000410000 */
[----:B------:R-:W-:Y:S01]  /*b4d0*/  F2FP.BF16.F32.PACK_AB R13, R13, R74 ;  /* 0x0000004a0d0d723e */ /* 0x000fe200000010ff */
[----:B------:R5:W-:Y:S01]  /*b4e0*/  STS [R5+0x2400], R17 ;  /* 0x0024001105007388 */ /* 0x000be20000000800 */
[----:B--2---:R-:W-:Y:S01]  /*b4f0*/  IADD3 R4, PT, PT, R7, R0, RZ ;  /* 0x0000000007047210 */ /* 0x004fe20007ffe0ff */
[----:B------:R-:W-:Y:S01]  /*b500*/  FMUL.FTZ R25, R36, R131 ;  /* 0x0000008324197220 */ /* 0x000fe20000410000 */
[----:B------:R-:W-:Y:S01]  /*b510*/  F2FP.BF16.F32.PACK_AB R10, R10, R76 ;  /* 0x0000004c0a0a723e */ /* 0x000fe200000010ff */
[----:B------:R-:W-:Y:S01]  /*b520*/  FMUL.FTZ R94, R36, R94 ;  /* 0x0000005e245e7220 */ /* 0x000fe20000410000 */
[C---:B---3--:R-:W-:Y:S01]  /*b530*/  IADD3 R3, PT, PT, R0.reuse, 0x40, RZ ;  /* 0x0000004000037810 */ /* 0x048fe20007ffe0ff */
[----:B------:R-:W-:Y:S01]  /*b540*/  STS [R4], R16 ;  /* 0x0000001004007388 */ /* 0x000fe20000000800 */
[----:B------:R-:W-:Y:S01]  /*b550*/  @P0 IADD3 R3, PT, PT, R0, -0x40, RZ ;  /* 0xffffffc000030810 */ /* 0x000fe20007ffe0ff */
[----:B------:R-:W-:Y:S01]  /*b560*/  FMUL.FTZ R34, R36, R95 ;  /* 0x0000005f24227220 */ /* 0x000fe20000410000 */
[----:B------:R-:W-:Y:S01]  /*b570*/  F2FP.BF16.F32.PACK_AB R23, R23, R78 ;  /* 0x0000004e1717723e */ /* 0x000fe200000010ff */
[----:B------:R-:W-:Y:S01]  /*b580*/  STS [R4+0x400], R15 ;  /* 0x0004000f04007388 */ /* 0x000fe20000000800 */
[----:B------:R-:W-:Y:S01]  /*b590*/  F2FP.BF16.F32.PACK_AB R22, R22, R124 ;  /* 0x0000007c1616723e */ /* 0x000fe200000010ff */
[C---:B------:R-:W-:Y:S01]  /*b5a0*/  FMUL.FTZ R98, R36.reuse, R98 ;  /* 0x0000006224627220 */ /* 0x040fe20000410000 */
[----:B------:R-:W-:Y:S01]  /*b5b0*/  F2FP.BF16.F32.PACK_AB R21, R21, R126 ;  /* 0x0000007e1515723e */ /* 0x000fe200000010ff */
[----:B------:R-:W-:Y:S01]  /*b5c0*/  FMUL.FTZ R99, R36, R99 ;  /* 0x0000006324637220 */ /* 0x000fe20000410000 */
[----:B------:R-:W-:-:S02]  /*b5d0*/  F2FP.BF16.F32.PACK_AB R20, R20, R88 ;  /* 0x000000581414723e */ /* 0x000fc400000010ff */
[----:B----4-:R-:W-:Y:S01]  /*b5e0*/  IADD3 R0, PT, PT, R6, R4, RZ ;  /* 0x0000000406007210 */ /* 0x010fe20007ffe0ff */
[----:B------:R-:W2:Y:S01]  /*b5f0*/  @!P3 LDC.64 R8, c[0x0][0x400] ;  /* 0x00010000ff08bb82 */ /* 0x000ea20000000a00 */
[----:B------:R-:W-:Y:S02]  /*b600*/  F2FP.BF16.F32.PACK_AB R19, R19, R90 ;  /* 0x0000005a1313723e */ /* 0x000fe400000010ff */
[----:B------:R-:W-:Y:S01]  /*b610*/  F2FP.BF16.F32.PACK_AB R28, R28, R84 ;  /* 0x000000541c1c723e */ /* 0x000fe200000010ff */
[----:B------:R3:W-:Y:S01]  /*b620*/  STS [R0], R12 ;  /* 0x0000000c00007388 */ /* 0x0007e20000000800 */
[----:B------:R-:W-:Y:S02]  /*b630*/  F2FP.BF16.F32.PACK_AB R27, R27, R86 ;  /* 0x000000561b1b723e */ /* 0x000fe400000010ff */
[----:B-1----:R-:W-:Y:S01]  /*b640*/  ISETP.NE.AND P0, PT, R41, RZ, PT ;  /* 0x000000ff2900720c */ /* 0x002fe20003f05270 */
[----:B------:R-:W-:Y:S01]  /*b650*/  STS [R0+0x400], R11 ;  /* 0x0004000b00007388 */ /* 0x000fe20000000800 */
[----:B------:R-:W-:Y:S01]  /*b660*/  F2FP.BF16.F32.PACK_AB R26, R26, R128 ;  /* 0x000000801a1a723e */ /* 0x000fe200000010ff */
[----:B-----5:R-:W1:Y:S01]  /*b670*/  LDC R18, c[0x0][0x434] ;  /* 0x00010d00ff127b82 */ /* 0x020e620000000800 */
[----:B------:R-:W-:Y:S01]  /*b680*/  F2FP.BF16.F32.PACK_AB R25, R25, R130 ;  /* 0x000000821919723e */ /* 0x000fe200000010ff */
[----:B------:R4:W-:Y:S01]  /*b690*/  STS [R4+0x2000], R14 ;  /* 0x0020000e04007388 */ /* 0x0009e20000000800 */
[----:B------:R-:W-:-:S02]  /*b6a0*/  F2FP.BF16.F32.PACK_AB R24, R24, R132 ;  /* 0x000000841818723e */ /* 0x000fc400000010ff */
[----:B------:R-:W-:Y:S01]  /*b6b0*/  F2FP.BF16.F32.PACK_AB R31, R31, R134 ;  /* 0x000000861f1f723e */ /* 0x000fe200000010ff */
[----:B------:R5:W-:Y:S01]  /*b6c0*/  STS [R4+0x2400], R13 ;  /* 0x0024000d04007388 */ /* 0x000be20000000800 */
[----:B------:R-:W-:Y:S01]  /*b6d0*/  F2FP.BF16.F32.PACK_AB R30, R30, R136 ;  /* 0x000000881e1e723e */ /* 0x000fe200000010ff */
[----:B------:R-:W1:Y:S01]  /*b6e0*/  LDC R5, c[0x0][0x434] ;  /* 0x00010d00ff057b82 */ /* 0x000e620000000800 */
[----:B------:R-:W-:Y:S01]  /*b6f0*/  F2FP.BF16.F32.PACK_AB R33, R33, R138 ;  /* 0x0000008a2121723e */ /* 0x000fe200000010ff */
[----:B------:R-:W-:Y:S01]  /*b700*/  STS [R0+0x2000], R10 ;  /* 0x0020000a00007388 */ /* 0x000fe20000000800 */
[----:B------:R-:W-:Y:S02]  /*b710*/  F2FP.BF16.F32.PACK_AB R35, R35, R92 ;  /* 0x0000005c2323723e */ /* 0x000fe400000010ff */
[----:B------:R-:W-:Y:S01]  /*b720*/  F2FP.BF16.F32.PACK_AB R34, R34, R94 ;  /* 0x0000005e2222723e */ /* 0x000fe200000010ff */
[----:B------:R2:W-:Y:S01]  /*b730*/  STS [R0+0x2400], R23 ;  /* 0x0024001700007388 */ /* 0x0005e20000000800 */
[----:B------:R-:W-:Y:S01]  /*b740*/  F2FP.BF16.F32.PACK_AB R32, R32, R96 ;  /* 0x000000602020723e */ /* 0x000fe200000010ff */
[----:B------:R-:W1:Y:S01]  /*b750*/  @P0 LDC R17, c[0x0][0x430] ;  /* 0x00010c00ff110b82 */ /* 0x000e620000000800 */
[----:B------:R-:W-:Y:S01]  /*b760*/  F2FP.BF16.F32.PACK_AB R98, R99, R98 ;  /* 0x000000626362723e */ /* 0x000fe200000010ff */
[----:B------:R1:W-:Y:S01]  /*b770*/  STS [R3], R22 ;  /* 0x0000001603007388 */ /* 0x0003e20000000800 */
[----:B---3--:R-:W-:Y:S01]  /*b780*/  @P4 MUFU.LG2 R12, R40 ;  /* 0x00000028000c4308 */ /* 0x008fe20000000c00 */
[----:B------:R-:W-:-:S02]  /*b790*/  ISETP.NE.AND P2, PT, R244, -0x1, PT ;  /* 0xfffffffff400780c */ /* 0x000fc40003f45270 */
[----:B------:R-:W-:Y:S02]  /*b7a0*/  STS [R3+0x400], R21 ;  /* 0x0004001503007388 */ /* 0x000fe40000000800 */
[----:B------:R-:W3:Y:S03]  /*b7b0*/  @P5 LDC R16, c[0x0][0x458] ;  /* 0x00011600ff105b82 */ /* 0x000ee60000000800 */
[----:B----4-:R-:W-:Y:S01]  /*b7c0*/  @P5 MUFU.LG2 R14, R39 ;  /* 0x00000027000e5308 */ /* 0x010fe20000000c00 */
[----:B-----5:R-:W-:-:S04]  /*b7d0*/  IADD3 R4, PT, PT, R6, R3, RZ ;  /* 0x0000000306047210 */ /* 0x020fc80007ffe0ff */
[----:B------:R-:W4:Y:S01]  /*b7e0*/  @P6 LDC R13, c[0x0][0x458] ;  /* 0x00011600ff0d6b82 */ /* 0x000f220000000800 */
[----:B------:R-:W-:Y:S01]  /*b7f0*/  STS [R4], R20 ;  /* 0x0000001404007388 */ /* 0x000fe20000000800 */
[----:B--2---:R-:W-:-:S03]  /*b800*/  IADD3 R0, PT, PT, R7, R3, RZ ;  /* 0x0000000307007210 */ /* 0x004fc60007ffe0ff */
[----:B------:R2:W-:Y:S03]  /*b810*/  STS [R4+0x400], R19 ;  /* 0x0004001304007388 */ /* 0x0005e60000000800 */
[----:B------:R-:W5:Y:S01]  /*b820*/  @P3 LDC.64 R10, c[0x0][0x408] ;  /* 0x00010200ff0a3b82 */ /* 0x000f620000000a00 */
[----:B-1----:R-:W-:Y:S01]  /*b830*/  @P0 IMAD R5, R17, R18, RZ ;  /* 0x0000001211050224 */ /* 0x002fe200078e02ff */
[----:B------:R-:W-:Y:S01]  /*b840*/  IADD3 R7, PT, PT, R6, R0, RZ ;  /* 0x0000000006077210 */ /* 0x000fe20007ffe0ff */
[----:B------:R-:W-:Y:S01]  /*b850*/  STS [R3+0x2000], R28 ;  /* 0x0020001c03007388 */ /* 0x000fe20000000800 */
[----:B------:R-:W1:Y:S01]  /*b860*/  @P6 MUFU.LG2 R6, R38 ;  /* 0x0000002600066308 */ /* 0x000e620000000c00 */
[----:B------:R-:W-:Y:S02]  /*b870*/  @!P3 IMAD.WIDE.U32 R22, R43, R8, RZ ;  /* 0x000000082b16b225 */ /* 0x000fe400078e00ff */
[----:B------:R3:W-:Y:S01]  /*b880*/  STS [R3+0x2400], R27 ;  /* 0x0024001b03007388 */ /* 0x0007e20000000800 */
[----:B------:R-:W4:Y:S03]  /*b890*/  @P4 LDC R15, c[0x0][0x458] ;  /* 0x00011600ff0f4b82 */ /* 0x000f260000000800 */
[----:B------:R3:W-:Y:S04]  /*b8a0*/  STS [R4+0x2000], R26 ;  /* 0x0020001a04007388 */ /* 0x0007e80000000800 */
[----:B------:R3:W-:Y:S04]  /*b8b0*/  STS [R4+0x2400], R25 ;  /* 0x0024001904007388 */ /* 0x0007e80000000800 */
[----:B------:R4:W-:Y:S01]  /*b8c0*/  STS [R0], R24 ;  /* 0x0000001800007388 */ /* 0x0009e20000000800 */
[----:B-1----:R-:W-:-:S03]  /*b8d0*/  @P6 FMUL.FTZ R6, R6, 0.69314718246459960938 ;  /* 0x3f31721806066820 */ /* 0x002fc60000410000 */
[----:B------:R-:W-:Y:S01]  /*b8e0*/  STS [R0+0x400], R31 ;  /* 0x0004001f00007388 */ /* 0x000fe20000000800 */
[----:B--2---:R-:W-:Y:S01]  /*b8f0*/  MOV R19, 0x7f800000 ;  /* 0x7f80000000137802 */ /* 0x004fe20000000f00 */
[----:B-----5:R-:W-:Y:S02]  /*b900*/  @P3 IMAD.WIDE.U32 R20, R244, R10, RZ ;  /* 0x0000000af4143225 */ /* 0x020fe400078e00ff */
[----:B------:R-:W-:Y:S04]  /*b910*/  STS [R7], R30 ;  /* 0x0000001e07007388 */ /* 0x000fe80000000800 */
[----:B------:R-:W-:Y:S01]  /*b920*/  STS [R7+0x400], R33 ;  /* 0x0004002107007388 */ /* 0x000fe20000000800 */
[----:B---3--:R-:W1:Y:S01]  /*b930*/  @P1 MUFU.LG2 R3, R37 ;  /* 0x0000002500031308 */ /* 0x008e620000000c00 */
[----:B------:R-:W-:-:S02]  /*b940*/  MOV R27, 0x7f800000 ;  /* 0x7f800000001b7802 */ /* 0x000fc40000000f00 */
[----:B------:R-:W-:Y:S01]  /*b950*/  STS [R0+0x2000], R35 ;  /* 0x0020002300007388 */ /* 0x000fe20000000800 */
[----:B------:R-:W-:-:S03]  /*b960*/  @!P3 IMAD R26, R43, R9, R23 ;  /* 0x000000092b1ab224 */ /* 0x000fc600078e0217 */
[----:B------:R1:W-:Y:S01]  /*b970*/  STS [R0+0x2400], R34 ;  /* 0x0024002200007388 */ /* 0x0003e20000000800 */
[----:B------:R-:W2:Y:S03]  /*b980*/  @P1 LDC R4, c[0x0][0x458] ;  /* 0x00011600ff041b82 */ /* 0x000ea60000000800 */
[----:B------:R3:W-:Y:S05]  /*b990*/  STS [R7+0x2000], R32 ;  /* 0x0020002007007388 */ /* 0x0007ea0000000800 */
[----:B----4-:R-:W4:Y:S01]  /*b9a0*/  LDC.U8 R24, c[0x0][0x548] ;  /* 0x00015200ff187b82 */ /* 0x010f220000000000 */
[----:B-1----:R-:W-:-:S07]  /*b9b0*/  @P1 FMUL.FTZ R0, R3, 0.69314718246459960938 ;  /* 0x3f31721803001820 */ /* 0x002fce0000410000 */
[----:B------:R-:W1:Y:S01]  /*b9c0*/  @P0 LDC R3, c[0x0][0x430] ;  /* 0x00010c00ff030b82 */ /* 0x000e620000000800 */
[----:B--2---:R-:W-:Y:S01]  /*b9d0*/  @P1 FFMA.FTZ R27, R104, R4, R0 ;  /* 0x00000004681b1223 */ /* 0x004fe20000010000 */
[----:B------:R-:W-:Y:S02]  /*b9e0*/  @P0 MOV R4, 0x1 ;  /* 0x0000000100040802 */ /* 0x000fe40000000f00 */
[----:B----4-:R-:W-:Y:S01]  /*b9f0*/  ISETP.NE.AND P1, PT, R24, RZ, !P0 ;  /* 0x000000ff1800720c */ /* 0x010fe20004725270 */
[----:B---3--:R-:W-:-:S12]  /*ba00*/  @P0 BRA `(.L_x_1396) ;  /* 0x0000000000200947 */ /* 0x008fd80003800000 */
[----:B------:R-:W-:Y:S01]  /*ba10*/  ISETP.NE.AND P0, PT, R24, RZ, PT ;  /* 0x000000ff1800720c */ /* 0x000fe20003f05270 */
[----:B------:R-:W2:-:S12]  /*ba20*/  LDC R0, c[0x0][0x3e0] ;  /* 0x0000f800ff007b82 */ /* 0x000e980000000800 */
[----:B------:R-:W2:Y:S01]  /*ba30*/  @P0 LDC R4, c[0x0][0x454] ;  /* 0x00011500ff040b82 */ /* 0x000ea20000000800 */
[----:B-1----:R-:W-:Y:S02]  /*ba40*/  @P0 MOV R3, 0x1 ;  /* 0x0000000100030802 */ /* 0x002fe40000000f00 */
[----:B------:R-:W-:-:S05]  /*ba50*/  @!P0 MOV R3, 0x1 ;  /* 0x0000000100038802 */ /* 0x000fca0000000f00 */
[----:B------:R-:W3:Y:S01]  /*ba60*/  @P0 LDC R5, c[0x0][0x454] ;  /* 0x00011500ff050b82 */ /* 0x000ee20000000800 */
[-C--:B--2---:R-:W-:Y:S02]  /*ba70*/  @P0 IMAD R4, R4, R0.reuse, RZ ;  /* 0x0000000004040224 */ /* 0x084fe400078e02ff */
[----:B------:R-:W-:-:S07]  /*ba80*/  @!P0 IMAD R4, R18, R0, RZ ;  /* 0x0000000012048224 */ /* 0x000fce00078e02ff */
.L_x_1396:
[----:B------:R-:W3:Y:S01]  /*ba90*/  S2R R28, SR_CTAID.Z ;  /* 0x00000000001c7919 */ /* 0x000ee20000002700 */
[----:B------:R-:W-:Y:S01]  /*baa0*/  @P3 IMAD R26, R244, R11, R21 ;  /* 0x0000000bf41a3224 */ /* 0x000fe200078e0215 */
[----:B------:R-:W-:Y:S01]  /*bab0*/  LOP3.LUT P0, RZ, R42, 0x3, RZ, 0xc0, !PT ;  /* 0x000000032aff7812 */ /* 0x000fe2000780c0ff */
[----:B------:R-:W-:Y:S01]  /*bac0*/  @!P2 IMAD R244, R43, R18, RZ ;  /* 0x000000122bf4a224 */ /* 0x000fe200078e02ff */
[----:B------:R-:W2:Y:S01]  /*bad0*/  S2R R8, SR_CTAID.X ;  /* 0x0000000000087919 */ /* 0x000ea20000002500 */
[----:B------:R-:W-:Y:S01]  /*bae0*/  @P6 FFMA.FTZ R19, R103, R13, R6 ;  /* 0x0000000d67136223 */ /* 0x000fe20000010006 */
[----:B------:R-:W-:Y:S01]  /*baf0*/  @P5 FMUL.FTZ R10, R14, 0.69314718246459960938 ;  /* 0x3f3172180e0a5820 */ /* 0x000fe20000410000 */
[----:B------:R-:W-:Y:S01]  /*bb00*/  @P4 FMUL.FTZ R9, R12, 0.69314718246459960938 ;  /* 0x3f3172180c094820 */ /* 0x000fe20000410000 */
[----:B------:R-:W-:Y:S01]  /*bb10*/  SEL R6, R244, RZ, P1 ;  /* 0x000000fff4067207 */ /* 0x000fe20000800000 */
[----:B------:R4:W-:Y:S01]  /*bb20*/  STS [R7+0x2400], R98 ;  /* 0x0024006207007388 */ /* 0x0009e20000000800 */
[----:B------:R-:W-:Y:S01]  /*bb30*/  BSSY.RECONVERGENT B0, `(.L_x_1397) ;  /* 0x0000038000007945 */ /* 0x000fe20003800200 */
[----:B------:R-:W-:Y:S01]  /*bb40*/  MOV R18, 0x7f800000 ;  /* 0x7f80000000127802 */ /* 0x000fe20000000f00 */
[----:B------:R-:W-:Y:S01]  /*bb50*/  @P5 FFMA.FTZ R18, R102, R16, R10 ;  /* 0x0000001066125223 */ /* 0x000fe2000001000a */
[----:B------:R-:W-:Y:S01]  /*bb60*/  MOV R13, 0x7f800000 ;  /* 0x7f800000000d7802 */ /* 0x000fe20000000f00 */
[----:B------:R-:W-:Y:S01]  /*bb70*/  @P4 FFMA.FTZ R13, R2, R15, R9 ;  /* 0x0000000f020d4223 */ /* 0x000fe20000010009 */
[----:B---3--:R-:W-:Y:S01]  /*bb80*/  IMAD R0, R28, R5, RZ ;  /* 0x000000051c007224 */ /* 0x008fe200078e02ff */
[----:B------:R-:W-:-:S02]  /*bb90*/  SHF.R.S32.HI R5, RZ, 0x1f, R244 ;  /* 0x0000001fff057819 */ /* 0x000fc400000114f4 */
[----:B--2---:R-:W-:Y:S01]  /*bba0*/  SHF.L.U32 R8, R8, 0x7, RZ ;  /* 0x0000000708087819 */ /* 0x004fe200000006ff */
[----:B------:R-:W-:Y:S01]  /*bbb0*/  @!P1 IMAD R0, R43, R4, R0 ;  /* 0x000000042b009224 */ /* 0x000fe200078e0200 */
[----:B------:R-:W-:-:S03]  /*bbc0*/  SEL R5, R5, RZ, P1 ;  /* 0x000000ff05057207 */ /* 0x000fc60000800000 */
[----:B-1----:R-:W-:Y:S01]  /*bbd0*/  IMAD R4, R8, R3, RZ ;  /* 0x0000000308047224 */ /* 0x002fe200078e02ff */
[----:B------:R-:W-:Y:S04]  /*bbe0*/  BAR.SYNC.DEFER_BLOCKING 0x0 ;  /* 0x0000000000007b1d */ /* 0x000fe80000010000 */
[----:B------:R-:W-:Y:S02]  /*bbf0*/  IADD3 R8, P2, P1, R4, R6, R0 ;  /* 0x0000000604087210 */ /* 0x000fe4000795e000 */
[----:B------:R-:W-:Y:S02]  /*bc00*/  SHF.R.S32.HI R4, RZ, 0x1f, R4 ;  /* 0x0000001fff047819 */ /* 0x000fe40000011404 */
[----:B------:R-:W-:-:S04]  /*bc10*/  SHF.R.S32.HI R0, RZ, 0x1f, R0 ;  /* 0x0000001fff007819 */ /* 0x000fc80000011400 */
[----:B------:R-:W-:Y:S01]  /*bc20*/  IADD3.X R5, PT, PT, R4, R5, R0, P2, P1 ;  /* 0x0000000504057210 */ /* 0x000fe200017e2400 */
[----:B----4-:R-:W-:Y:S06]  /*bc30*/  @P0 BRA `(.L_x_1398) ;  /* 0x00000000009c0947 */ /* 0x010fec0003800000 */
        /* <DEDUP_REMOVED lines=39> */
.L_x_1398:
[----:B------:R-:W-:Y:S05]  /*beb0*/  BSYNC.RECONVERGENT B0 ;  /* 0x0000000000007941 */ /* 0x000fea0003800200 */
.L_x_1397:
[----:B------:R-:W2:Y:S01]  /*bec0*/  S2R R0, SR_TID.X ;  /* 0x0000000000007919 */ /* 0x000ea20000002100 */
[----:B------:R-:W3:Y:S01]  /*bed0*/  LDCU UR6, c[0x0][0x440] ;  /* 0x00008800ff0677ac */ /* 0x000ee20008000800 */
[----:B-1----:R-:W-:Y:S01]  /*bee0*/  @!P3 IMAD.MOV.U32 R2, RZ, RZ, R22 ;  /* 0x000000ffff02b224 */ /* 0x002fe200078e0016 */
[----:B------:R-:W-:Y:S01]  /*bef0*/  SHF.R.U32.HI R25, RZ, 0x3, R42 ;  /* 0x00000003ff197819 */ /* 0x000fe2000001162a */
[----:B------:R1:W4:Y:S01]  /*bf00*/  LDS.128 R16, [R201+0x3800] ;  /* 0x00380000c9107984 */ /* 0x0003220000000c00 */
[----:B------:R-:W5:Y:S01]  /*bf10*/  LDCU.64 UR4, c[0x0][0x410] ;  /* 0x00008200ff0477ac */ /* 0x000f620008000a00 */
[----:B------:R-:W-:Y:S01]  /*bf20*/  @P3 IMAD.MOV.U32 R2, RZ, RZ, R20 ;  /* 0x000000ffff023224 */ /* 0x000fe200078e0014 */
[----:B------:R-:W-:Y:S01]  /*bf30*/  BSSY.RECONVERGENT B0, `(.L_x_1399) ;  /* 0x0000024000007945 */ /* 0x000fe20003800200 */
[----:B------:R1:W1:Y:S03]  /*bf40*/  LDS.128 R8, [R201] ;  /* 0x00000000c9087984 */ /* 0x0002660000000c00 */
[C---:B------:R-:W-:Y:S01]  /*bf50*/  IADD3 R2, P3, PT, R203.reuse, R2, RZ ;  /* 0x00000002cb027210 */ /* 0x040fe20007f7e0ff */
[----:B------:R-:W4:Y:S04]  /*bf60*/  S2R R14, SR_CTAID.X ;  /* 0x00000000000e7919 */ /* 0x000f280000002500 */
[----:B------:R-:W-:Y:S01]  /*bf70*/  IMAD.X R3, RZ, RZ, R26, P3 ;  /* 0x000000ffff037224 */ /* 0x000fe200018e061a */
[----:B---3--:R-:W-:-:S04]  /*bf80*/  ISETP.GE.AND P1, PT, R203, UR6, PT ;  /* 0x00000006cb007c0c */ /* 0x008fc8000bf26270 */
[----:B------:R-:W-:Y:S01]  /*bf90*/  ISETP.GE.OR P2, PT, R25, R239, P1 ;  /* 0x000000ef1900720c */ /* 0x000fe20000f46670 */
[----:B-----5:R-:W-:Y:S01]  /*bfa0*/  IMAD.WIDE.U32 R12, R28, UR4, R2 ;  /* 0x000000041c0c7c25 */ /* 0x020fe2000f8e0002 */
[----:B--2---:R-:W-:-:S05]  /*bfb0*/  SHF.R.U32.HI R0, RZ, 0x3, R0 ;  /* 0x00000003ff007819 */ /* 0x004fca0000011600 */
[----:B------:R-:W-:Y:S01]  /*bfc0*/  VIADD R4, R0, 0x10 ;  /* 0x0000001000047836 */ /* 0x000fe20000000000 */
[----:B------:R-:W-:-:S04]  /*bfd0*/  SHF.R.U32.HI R0, RZ, 0x3, R42 ;  /* 0x00000003ff007819 */ /* 0x000fc8000001162a */
[-C--:B------:R-:W-:Y:S01]  /*bfe0*/  ISETP.GE.OR P0, PT, R4, R239.reuse, P1 ;  /* 0x000000ef0400720c */ /* 0x080fe20000f06670 */
[C---:B------:R-:W-:Y:S02]  /*bff0*/  VIADD R4, R0.reuse, 0x40 ;  /* 0x0000004000047836 */ /* 0x040fe40000000000 */
[C---:B------:R-:W-:Y:S02]  /*c000*/  VIADD R5, R0.reuse, 0x30 ;  /* 0x0000003000057836 */ /* 0x040fe40000000000 */
[----:B------:R-:W-:Y:S01]  /*c010*/  VIADD R7, R0, 0x20 ;  /* 0x0000002000077836 */ /* 0x000fe20000000000 */
[-C--:B------:R-:W-:Y:S01]  /*c020*/  ISETP.GE.OR P4, PT, R4, R239.reuse, P1 ;  /* 0x000000ef0400720c */ /* 0x080fe20000f86670 */
[----:B------:R-:W-:Y:S01]  /*c030*/  VIADD R0, R0, 0x50 ;  /* 0x0000005000007836 */ /* 0x000fe20000000000 */
[----:B------:R-:W2:Y:S01]  /*c040*/  S2R R4, SR_CTAID.X ;  /* 0x0000000000047919 */ /* 0x000ea20000002500 */
[-C--:B------:R-:W-:Y:S01]  /*c050*/  ISETP.GE.OR P5, PT, R5, R239.reuse, P1 ;  /* 0x000000ef0500720c */ /* 0x080fe20000fa6670 */
[----:B----4-:R-:W-:Y:S01]  /*c060*/  IMAD.WIDE.U32 R14, R14, 0x80, RZ ;  /* 0x000000800e0e7825 */ /* 0x010fe200078e00ff */
[----:B------:R-:W-:-:S02]  /*c070*/  ISETP.GE.OR P6, PT, R7, R239, P1 ;  /* 0x000000ef0700720c */ /* 0x000fc40000fc6670 */
[----:B------:R-:W-:Y:S01]  /*c080*/  ISETP.GE.OR P3, PT, R0, R239, P1 ;  /* 0x000000ef0000720c */ /* 0x000fe20000f66670 */
[----:B------:R-:W-:Y:S02]  /*c090*/  IMAD R7, R28, UR5, R13 ;  /* 0x000000051c077c24 */ /* 0x000fe4000f8e020d */
[----:B--2---:R-:W-:-:S03]  /*c0a0*/  IMAD.WIDE.U32 R4, R4, 0x80, RZ ;  /* 0x0000008004047825 */ /* 0x004fc600078e00ff */
[----:B------:R-:W-:Y:S01]  /*c0b0*/  LOP3.LUT R24, R4, R25, RZ, 0xfc, !PT ;  /* 0x0000001904187212 */ /* 0x000fe200078efcff */
[----:B-1----:R-:W-:Y:S06]  /*c0c0*/  @P2 BRA `(.L_x_1400) ;  /* 0x0000000000282947 */ /* 0x002fec0003800000 */
        /* <DEDUP_REMOVED lines=10> */
.L_x_1400:
[----:B------:R-:W-:Y:S05]  /*c170*/  BSYNC.RECONVERGENT B0 ;  /* 0x0000000000007941 */ /* 0x000fea0003800200 */
.L_x_1399:
[----:B-1----:R1:W2:Y:S01]  /*c180*/  LDS.128 R8, [R201+0x800] ;  /* 0x00080000c9087984 */ /* 0x0022a20000000c00 */
[C---:B------:R-:W-:Y:S01]  /*c190*/  VIADD R2, R25.reuse, 0x60 ;  /* 0x0000006019027836 */ /* 0x040fe20000000000 */
[----:B------:R-:W-:Y:S01]  /*c1a0*/  BSSY.RECONVERGENT B0, `(.L_x_1401) ;  /* 0x0000012000007945 */ /* 0x000fe20003800200 */
[----:B------:R-:W-:-:S03]  /*c1b0*/  VIADD R0, R25, 0x70 ;  /* 0x0000007019007836 */ /* 0x000fc60000000000 */
[-C--:B------:R-:W-:Y:S02]  /*c1c0*/  ISETP.GE.OR P2, PT, R2, R239.reuse, P1 ;  /* 0x000000ef0200720c */ /* 0x080fe40000f46670 */
[----:B------:R-:W-:Y:S01]  /*c1d0*/  ISETP.GE.OR P1, PT, R0, R239, P1 ;  /* 0x000000ef0000720c */ /* 0x000fe20000f26670 */
        /* <DEDUP_REMOVED lines=14> */
.L_x_1402:
[----:B------:R-:W-:Y:S05]  /*c2c0*/  BSYNC.RECONVERGENT B0 ;  /* 0x0000000000007941 */ /* 0x000fea0003800200 */
.L_x_1401:
        /* <DEDUP_REMOVED lines=16> */
.L_x_1404:
[----:B------:R-:W-:Y:S05]  /*c3d0*/  BSYNC.RECONVERGENT B0 ;  /* 0x0000000000007941 */ /* 0x000fea0003800200 */
.L_x_1403:
        /* <DEDUP_REMOVED lines=16> */
.L_x_1406:
[----:B------:R-:W-:Y:S05]  /*c4e0*/  BSYNC.RECONVERGENT B0 ;  /* 0x0000000000007941 */ /* 0x000fea0003800200 */
.L_x_1405:
        /* <DEDUP_REMOVED lines=16> */
.L_x_1408:
[----:B------:R-:W-:Y:S05]  /*c5f0*/  BSYNC.RECONVERGENT B0 ;  /* 0x0000000000007941 */ /* 0x000fea0003800200 */
.L_x_1407:
        /* <DEDUP_REMOVED lines=16> */
.L_x_1410:
[----:B------:R-:W-:Y:S05]  /*c700*/  BSYNC.RECONVERGENT B0 ;  /* 0x0000000000007941 */ /* 0x000fea0003800200 */
.L_x_1409:
        /* <DEDUP_REMOVED lines=16> */
.L_x_1412:
[----:B------:R-:W-:Y:S05]  /*c810*/  BSYNC.RECONVERGENT B0 ;  /* 0x0000000000007941 */ /* 0x000fea0003800200 */
.L_x_1411:
        /* <DEDUP_REMOVED lines=15> */
.L_x_1413:
        /* <DEDUP_REMOVED lines=15> */
.L_x_2702:


//--------------------- .text._ZN5flash16flash_fwd_kernelI23Flash_fwd_kernel_traitsILi64ELi128ELi64ELi4ELb0ELb0EN7cutlass10bfloat16_tE19Flash_kernel_traitsILi64ELi128ELi64ELi4ES3_EELb1ELb0ELb1ELb0ELb0ELb0ELb0ELb0EEEvNS_16Flash_fwd_paramsE --------------------------
	.section	.text._ZN5flash16flash_fwd_kernelI23Flash_fwd_kernel_traitsILi64ELi128ELi64ELi4ELb0ELb0EN7cutlass10bfloat16_tE19Flash_kernel_traitsILi64ELi128ELi64ELi4ES3_EELb1ELb0ELb1ELb0ELb0ELb0ELb0ELb0EEEvNS_16Flash_fwd_paramsE,"ax",@progbits
	.align	128
        .global         _ZN5flash16flash_fwd_kernelI23Flash_fwd_kernel_traitsILi64ELi128ELi64ELi4ELb0ELb0EN7cutlass10bfloat16_tE19Flash_kernel_traitsILi64ELi128ELi64ELi4ES3_EELb1ELb0ELb1ELb0ELb0ELb0ELb0ELb0EEEvNS_16Flash_fwd_paramsE
        .type           _ZN5flash16flash_fwd_kernelI23Flash_fwd_kernel_traitsILi64ELi128ELi64ELi4ELb0ELb0EN7cutlass10bfloat16_tE19Flash_kernel_traitsILi64ELi128ELi64ELi4ES3_EELb1ELb0ELb1ELb0ELb0ELb0ELb0ELb0EEEvNS_16Flash_fwd_paramsE,@function
        .size           _ZN5flash16flash_fwd_kernelI23Flash_fwd_kernel_traitsILi64ELi128ELi64ELi4ELb0ELb0EN7cutlass10bfloat16_tE19Flash_kernel_traitsILi64ELi128ELi64ELi4ES3_EELb1ELb0ELb1ELb0ELb0ELb0ELb0ELb0EEEvNS_16Flash_fwd_paramsE,(.L_x_2703 - _ZN5flash16flash_fwd_kernelI23Flash_fwd_kernel_traitsILi64ELi128ELi64ELi4ELb0ELb0EN7cutlass10bfloat16_tE19Flash_kernel_traitsILi64ELi128ELi64ELi4ES3_EELb1ELb0ELb1ELb0ELb0ELb0ELb0ELb0EEEvNS_16Flash_fwd_paramsE)
        .other          _ZN5flash16flash_fwd_kernelI23Flash_fwd_kernel_traitsILi64ELi128ELi64ELi4ELb0ELb0EN7cutlass10bfloat16_tE19Flash_kernel_traitsILi64ELi128ELi64ELi4ES3_EELb1ELb0ELb1ELb0ELb0ELb0ELb0ELb0EEEvNS_16Flash_fwd_paramsE,@"STO_CUDA_ENTRY STV_DEFAULT"
_ZN5flash16flash_fwd_kernelI23Flash_fwd_kernel_traitsILi64ELi128ELi64ELi4ELb0ELb0EN7cutlass10bfloat16_tE19Flash_kernel_traitsILi64ELi128ELi64ELi4ES3_EELb1ELb0ELb1ELb0ELb0ELb0ELb0ELb0EEEvNS_16Flash_fwd_paramsE:
.text._ZN5flash16flash_fwd_kernelI23Flash_fwd_kernel_traitsILi64ELi128ELi64ELi4ELb0ELb0EN7cutlass10bfloat16_tE19Flash_kernel_traitsILi64ELi128ELi64ELi4ES3_EELb1ELb0ELb1ELb0ELb0ELb0ELb0ELb0EEEvNS_16Flash_fwd_paramsE:
[----:B------:R-:W1:Y:S01]  /*0000*/  LDC R1, c[0x0][0x37c] ;  /* 0x0000df00ff017b82 */ /* 0x000e620000000800 */
[----:B------:R-:W2:Y:S07]  /*0010*/  LDCU.U8 UR4, c[0x0][0x524] ;  /* 0x0000a480ff0477ac */ /* 0x000eae0008000000 */
[----:B------:R-:W3:Y:S01]  /*0020*/  LDC R16, c[0x0][0x518] ;  /* 0x00014600ff107b82 */ /* 0x000ee20000000800 */
[----:B-1----:R-:W-:Y:S01]  /*0030*/  VIADD R1, R1, 0xffffffa8 ;  /* 0xffffffa801017836 */ /* 0x002fe20000000000 */
[----:B------:R-:W1:Y:S01]  /*0040*/  LDCU.64 UR20, c[0x0][0x510] ;  /* 0x0000a200ff1477ac */ /* 0x000e620008000a00 */
[----:B------:R-:W4:Y:S05]  /*0050*/  LDCU.64 UR18, c[0x0][0x358] ;  /* 0x00006b00ff1277ac */ /* 0x000f2a0008000a00 */
[----:B------:R-:W3:Y:S01]  /*0060*/  LDC R17, c[0x0][0x51c] ;  /* 0x00014700ff117b82 */ /* 0x000ee20000000800 */
[----:B------:R-:W3:Y:S01]  /*0070*/  S2R R25, SR_CTAID.Y ;  /* 0x0000000000197919 */ /* 0x000ee20000002600 */
[----:B------:R-:W3:Y:S01]  /*0080*/  LDCU.64 UR6, c[0x0][0x470] ;  /* 0x00008e00ff0677ac */ /* 0x000ee20008000a00 */
[----:B------:R-:W3:Y:S01]  /*0090*/  S2R R26, SR_CTAID.Z ;  /* 0x00000000001a7919 */ /* 0x000ee20000002700 */
[----:B------:R-:W3:Y:S01]  /*00a0*/  S2R R249, SR_TID.X ;  /* 0x0000000000f97919 */ /* 0x000ee20000002100 */
[----:B--2---:R-:W-:-:S03]  /*00b0*/  ISETP.NE.AND P2, PT, RZ, UR4, PT ;  /* 0x00000004ff007c0c */ /* 0x004fc6000bf45270 */
[----:B------:R-:W2:Y:S01]  /*00c0*/  S2UR UR22, SR_CTAID.X ;  /* 0x00000000001679c3 */ /* 0x000ea20000002500 */
[----:B------:R-:W2:Y:S01]  /*00d0*/  LDCU.64 UR4, c[0x0][0x460] ;  /* 0x00008c00ff0477ac */ /* 0x000ea20008000a00 */
[----:B-1----:R-:W-:Y:S02]  /*00e0*/  IMAD.U32 R2, RZ, RZ, UR20 ;  /* 0x00000014ff027e24 */ /* 0x002fe4000f8e00ff */
[----:B------:R-:W-:-:S04]  /*00f0*/  IMAD.U32 R3, RZ, RZ, UR21 ;  /* 0x00000015ff037e24 */ /* 0x000fc8000f8e00ff */
[----:B------:R-:W1:Y:S02]  /*0100*/  LDC.64 R6, c[0x0][0x460] ;  /* 0x00011800ff067b82 */ /* 0x000e640000000a00 */
[----:B----4-:R3:W4:Y:S02]  /*0110*/  @P2 LDG.E.64 R4, desc[UR18][R2.64] ;  /* 0x0000001202042981 */ /* 0x010724000c1e1b00 */
[----:B---3--:R-:W-:Y:S02]  /*0120*/  @P2 IMAD.MOV.U32 R2, RZ, RZ, R16 ;  /* 0x000000ffff022224 */ /* 0x008fe400078e0010 */
[----:B------:R-:W-:-:S06]  /*0130*/  @P2 IMAD.MOV.U32 R3, RZ, RZ, R17 ;  /* 0x000000ffff032224 */ /* 0x000fcc00078e0011 */
[----:B------:R-:W3:Y:S01]  /*0140*/  @P2 LDG.E.64 R2, desc[UR18][R2.64] ;  /* 0x0000001202022981 */ /* 0x000ee2000c1e1b00 */
[----:B--2---:R-:W-:Y:S01]  /*0150*/  LOP3.LUT R0, R26, UR22, R25, 0xfe, !PT ;  /* 0x000000161a007c12 */ /* 0x004fe2000f8efe19 */
[----:B------:R-:W-:Y:S01]  /*0160*/  IMAD.MOV.U32 R27, RZ, RZ, -0x1 ;  /* 0xffffffffff1b7424 */ /* 0x000fe200078e00ff */
[----:B------:R-:W-:Y:S01]  /*0170*/  ISETP.NE.U32.AND P1, PT, RZ, UR4, PT ;  /* 0x00000004ff007c0c */ /* 0x000fe2000bf25070 */
[----:B-1----:R-:W-:Y:S01]  /*0180*/  IMAD.WIDE.U32 R6, R25, 0x4, R6 ;  /* 0x0000000419067825 */ /* 0x002fe200078e0006 */
[----:B------:R-:W-:Y:S02]  /*0190*/  LOP3.LUT P3, RZ, R0, R249, RZ, 0xfc, !PT ;  /* 0x000000f900ff7212 */ /* 0x000fe4000786fcff */
[----:B------:R-:W3:Y:S01]  /*01a0*/  @P2 LDC R0, c[0x0][0x520] ;  /* 0x00014800ff002b82 */ /* 0x000ee20000000800 */
[----:B------:R-:W-:Y:S02]  /*01b0*/  ISETP.NE.U32.AND P4, PT, RZ, UR4, PT ;  /* 0x00000004ff007c0c */ /* 0x000fe4000bf85070 */
[----:B------:R-:W-:-:S02]  /*01c0*/  ISETP.NE.AND.EX P1, PT, RZ, UR5, PT, P1 ;  /* 0x00000005ff007c0c */ /* 0x000fc4000bf25310 */
[----:B------:R-:W-:Y:S01]  /*01d0*/  ISETP.NE.AND.EX P4, PT, RZ, UR5, PT, P4 ;  /* 0x00000005ff007c0c */ /* 0x000fe2000bf85340 */
[----:B------:R-:W1:Y:S05]  /*01e0*/  LDCU.64 UR4, c[0x0][0x478] ;  /* 0x00008f00ff0477ac */ /* 0x000e6a0008000a00 */
[----:B------:R-:W2:Y:S01]  /*01f0*/  @!P3 LDC.64 R8, c[0x0][0x528] ;  /* 0x00014a00ff08bb82 */ /* 0x000ea20000000a00 */
[----:B----4-:R-:W-:Y:S02]  /*0200*/  @P2 R2UR UR20, R4 ;  /* 0x00000000041422ca */ /* 0x010fe400000e0000 */
[----:B------:R-:W-:-:S11]  /*0210*/  @P2 R2UR UR21, R5 ;  /* 0x00000000051522ca */ /* 0x000fd600000e0000 */
[----:B------:R-:W-:Y:S02]  /*0220*/  IMAD.U32 R4, RZ, RZ, UR20 ;  /* 0x00000014ff047e24 */ /* 0x000fe4000f8e00ff */
[----:B------:R-:W-:-:S05]  /*0230*/  IMAD.U32 R5, RZ, RZ, UR21 ;  /* 0x00000015ff057e24 */ /* 0x000fca000f8e00ff */
[----:B--2---:R-:W-:Y:S01]  /*0240*/  @!P3 STG.E.64 desc[UR18][R8.64], R4 ;  /* 0x000000040800b986 */ /* 0x004fe2000c101b12 */
[----:B---3--:R-:W-:-:S05]  /*0250*/  @P2 IADD3 R16, P0, PT, R2, R0, RZ ;  /* 0x0000000002102210 */ /* 0x008fca0007f1e0ff */
[----:B------:R-:W-:Y:S02]  /*0260*/  @P2 IMAD.X R17, RZ, RZ, R3, P0 ;  /* 0x000000ffff112224 */ /* 0x000fe400000e0603 */
[----:B------:R-:W-:Y:S02]  /*0270*/  @!P3 IMAD.MOV.U32 R2, RZ, RZ, R16 ;  /* 0x000000ffff02b224 */ /* 0x000fe400078e0010 */
[----:B------:R-:W-:-:S05]  /*0280*/  @!P3 IMAD.MOV.U32 R3, RZ, RZ, R17 ;  /* 0x000000ffff03b224 */ /* 0x000fca00078e0011 */
[----:B------:R2:W-:Y:S04]  /*0290*/  @!P3 STG.E.64 desc[UR18][R8.64+0x8], R2 ;  /* 0x000008020800b986 */ /* 0x0005e8000c101b12 */
[----:B------:R-:W3:Y:S04]  /*02a0*/  @P1 LDG.E R27, desc[UR18][R6.64] ;  /* 0x00000012061b1981 */ /* 0x000ee8000c1e1900 */
[----:B------:R4:W3:Y:S01]  /*02b0*/  @P4 LDG.E R0, desc[UR18][R6.64+0x4] ;  /* 0x0000041206004981 */ /* 0x0008e2000c1e1900 */
[----:B------:R-:W-:Y:S01]  /*02c0*/  ISETP.NE.U32.AND P3, PT, RZ, UR6, PT ;  /* 0x00000006ff007c0c */ /* 0x000fe2000bf65070 */
[----:B------:R-:W-:Y:S01]  /*02d0*/  IMAD.MOV.U32 R10, RZ, RZ, RZ ;  /* 0x000000ffff0a7224 */ /* 0x000fe200078e00ff */
[----:B-1----:R-:W-:-:S02]  /*02e0*/  ISETP.NE.U32.AND P2, PT, RZ, UR4, PT ;  /* 0x00000004ff007c0c */ /* 0x002fc4000bf45070 */
[----:B------:R-:W-:Y:S02]  /*02f0*/  ISETP.NE.AND.EX P3, PT, RZ, UR7, PT, P3 ;  /* 0x00000007ff007c0c */ /* 0x000fe4000bf65330 */
[----:B------:R-:W-:Y:S01]  /*0300*/  ISETP.NE.AND.EX P2, PT, RZ, UR5, PT, P2 ;  /* 0x00000005ff007c0c */ /* 0x000fe2000bf45320 */
[----:B------:R-:W-:-:S12]  /*0310*/  IMAD.MOV.U32 R11, RZ, RZ, -0x1 ;  /* 0xffffffffff0b7424 */ /* 0x000fd800078e00ff */
[----:B--2---:R-:W1:Y:S01]  /*0320*/  @!P2 LDC R9, c[0x0][0x43c] ;  /* 0x00010f00ff09ab82 */ /* 0x004e620000000800 */
[----:B----4-:R-:W-:Y:S01]  /*0330*/  IMAD.SHL.U32 R6, R25, 0x4, RZ ;  /* 0x0000000419067824 */ /* 0x010fe200078e00ff */
[----:B------:R-:W-:-:S04]  /*0340*/  SHF.R.U32.HI R7, RZ, 0x1e, R25 ;  /* 0x0000001eff077819 */ /* 0x000fc80000011619 */
[C---:B------:R-:W-:Y:S02]  /*0350*/  @P3 IADD3 R4, P1, PT, R6.reuse, UR6, RZ ;  /* 0x0000000606043c10 */ /* 0x040fe4000ff3e0ff */
[----:B------:R-:W-:Y:S02]  /*0360*/  @P2 IADD3 R2, P0, PT, R6, UR4, RZ ;  /* 0x0000000406022c10 */ /* 0x000fe4000ff1e0ff */
[C---:B------:R-:W-:Y:S01]  /*0370*/  @P3 IADD3.X R5, PT, PT, R7.reuse, UR7, RZ, P1, !PT ;  /* 0x0000000707053c10 */ /* 0x040fe20008ffe4ff */
[----:B------:R-:W2:Y:S01]  /*0380*/  LDCU.U8 UR4, c[0x0][0x532] ;  /* 0x0000a640ff0477ac */ /* 0x000ea20008000000 */
[----:B------:R-:W-:-:S03]  /*0390*/  @P2 IADD3.X R3, PT, PT, R7, UR5, RZ, P0, !PT ;  /* 0x0000000507032c10 */ /* 0x000fc600087fe4ff */
[----:B------:R4:W5:Y:S04]  /*03a0*/  @P3 LDG.E R10, desc[UR18][R4.64] ;  /* 0x00000012040a3981 */ /* 0x000968000c1e1900 */
[----:B------:R1:W5:Y:S01]  /*03b0*/  @P2 LDG.E R8, desc[UR18][R2.64] ;  /* 0x0000001202082981 */ /* 0x000362000c1e1900 */
[----:B--2---:R-:W-:Y:S01]  /*03c0*/  ISETP.NE.AND P1, PT, RZ, UR4, PT ;  /* 0x00000004ff007c0c */ /* 0x004fe2000bf25270 */
[----:B----4-:R-:W2:Y:S02]  /*03d0*/  LDC.64 R4, c[0x0][0x468] ;  /* 0x00011a00ff047b82 */ /* 0x010ea40000000a00 */
[----:B--2---:R-:W-:Y:S02]  /*03e0*/  ISETP.EQ.U32.AND P3, PT, R4, RZ, PT ;  /* 0x000000ff0400720c */ /* 0x004fe40003f62070 */
[----:B-1----:R-:W-:-:S02]  /*03f0*/  IADD3 R2, P0, PT, R6, R4, RZ ;  /* 0x0000000406027210 */ /* 0x002fc40007f1e0ff */
[----:B------:R-:W-:Y:S02]  /*0400*/  ISETP.EQ.OR.EX P3, PT, R5, RZ, !P1, P3 ;  /* 0x000000ff0500720c */ /* 0x000fe40004f62730 */
[----:B------:R-:W1:Y:S01]  /*0410*/  @!P4 LDC R6, c[0x0][0x434] ;  /* 0x00010d00ff06cb82 */ /* 0x000e620000000800 */
[----:B------:R-:W-:-:S10]  /*0420*/  IMAD.X R3, R7, 0x1, R5, P0 ;  /* 0x0000000107037824 */ /* 0x000fd400000e0605 */
[----:B------:R2:W5:Y:S01]  /*0430*/  @!P3 LDG.E R11, desc[UR18][R2.64] ;  /* 0x00000012020bb981 */ /* 0x000562000c1e1900 */
[----:B------:R-:W-:Y:S01]  /*0440*/  ISETP.NE.U32.AND P3, PT, R4, RZ, PT ;  /* 0x000000ff0400720c */ /* 0x000fe20003f65070 */
[----:B------:R-:W-:-:S03]  /*0450*/  USHF.L.U32 UR16, UR22, 0x7, URZ ;  /* 0x0000000716107899 */ /* 0x000fc600080006ff */
[----:B------:R-:W-:Y:S02]  /*0460*/  ISETP.NE.AND.EX P3, PT, R5, RZ, PT, P3 ;  /* 0x000000ff0500720c */ /* 0x000fe40003f65330 */
[----:B-1----:R-:W-:Y:S02]  /*0470*/  @!P4 R2UR UR17, R6 ;  /* 0x000000000611c2ca */ /* 0x002fe400000e0000 */
[----:B------:R-:W1:Y:S09]  /*0480*/  @!P2 LDC.64 R6, c[0x0][0x488] ;  /* 0x00012200ff06ab82 */ /* 0x000e720000000a00 */
[----:B------:R-:W4:Y:S01]  /*0490*/  @!P3 LDC R4, c[0x0][0x438] ;  /* 0x00010e00ff04bb82 */ /* 0x000f220000000800 */
[----:B---3--:R2:W-:Y:S01]  /*04a0*/  STL [R1+0x50], R27 ;  /* 0x0000501b01007387 */ /* 0x0085e20000100800 */
[----:B------:R-:W-:-:S05]  /*04b0*/  @P4 IMAD.IADD R0, R0, 0x1, -R27 ;  /* 0x0000000100004824 */ /* 0x000fca00078e0a1b */
[----:B------:R-:W-:-:S13]  /*04c0*/  @P4 R2UR UR17, R0 ;  /* 0x00000000001142ca */ /* 0x000fda00000e0000 */
[----:B------:R-:W-:-:S05]  /*04d0*/  IMAD.U32 R0, RZ, RZ, UR17 ;  /* 0x00000011ff007e24 */ /* 0x000fca000f8e00ff */
[----:B------:R-:W-:Y:S01]  /*04e0*/  ISETP.GT.AND P0, PT, R0, UR16, PT ;  /* 0x0000001000007c0c */ /* 0x000fe2000bf04270 */
[----:B-12-4-:R-:W-:-:S12]  /*04f0*/  @!P3 BRA `(.L_x_1414) ;  /* 0x00000000000cb947 */ /* 0x016fd80003800000 */
[----:B------:R-:W2:Y:S02]  /*0500*/  @P1 LDG.E R4, desc[UR18][R2.64+0x4] ;  /* 0x0000041202041981 */ /* 0x000ea4000c1e1900 */
[----:B--2--5:R-:W-:-:S06]  /*0510*/  @P1 IADD3 R4, PT, PT, R4, -R11, RZ ;  /* 0x8000000b04041210 */ /* 0x024fcc0007ffe0ff */
[----:B------:R1:W5:Y:S02]  /*0520*/  @!P1 LDG.E R4, desc[UR18][R2.64] ;  /* 0x0000001202049981 */ /* 0x000364000c1e1900 */
.L_x_1414:
[----:B------:R-:W-:Y:S05]  /*0530*/  @!P0 EXIT ;  /* 0x000000000000894d */ /* 0x000fea0003800000 */
[----:B------:R-:W2:Y:S01]  /*0540*/  LDC R205, c[0x0][0x504] ;  /* 0x00014100ffcd7b82 */ /* 0x000ea20000000800 */
[----:B------:R-:W-:Y:S01]  /*0550*/  @!P2 ISETP.NE.U32.AND P0, PT, R6, RZ, PT ;  /* 0x000000ff0600a20c */ /* 0x000fe20003f05070 */
[----:B-----5:R-:W-:-:S03]  /*0560*/  @P2 IMAD.IADD R60, R8, 0x1, -R10 ;  /* 0x00000001083c2824 */ /* 0x020fc600078e0a0a */
[----:B------:R-:W-:-:S03]  /*0570*/  @!P2 ISETP.NE.AND.EX P0, PT, R7, RZ, PT, P0 ;  /* 0x000000ff0700a20c */ /* 0x000fc60003f05300 */
[----:B------:R-:W3:Y:S01]  /*0580*/  LDC R155, c[0x0][0x508] ;  /* 0x00014200ff9b7b82 */ /* 0x000ee20000000800 */
[----:B------:R-:W-:-:S04]  /*0590*/  @!P2 SEL R0, R9, RZ, P0 ;  /* 0x000000ff0900a207 */ /* 0x000fc80000000000 */
[----:B------:R-:W-:Y:S01]  /*05a0*/  @!P2 IADD3 R60, PT, PT, R0, R4, -R10 ;  /* 0x00000004003ca210 */ /* 0x000fe20007ffe80a */
[----:B------:R-:W-:-:S04]  /*05b0*/  IMAD.U32 R0, RZ, RZ, UR17 ;  /* 0x00000011ff007e24 */ /* 0x000fc8000f8e00ff */
[----:B------:R-:W-:-:S05]  /*05c0*/  VIADD R4, R60, 0x3f ;  /* 0x0000003f3c047836 */ /* 0x000fca0000000000 */
[----:B------:R-:W-:Y:S01]  /*05d0*/  IADD3 R0, PT, PT, R4, UR16, -R0 ;  /* 0x0000001004007c10 */ /* 0x000fe2000fffe800 */
[----:B--2---:R-:W-:Y:S01]  /*05e0*/  VIADD R205, R205, UR17 ;  /* 0x00000011cdcd7c36 */ /* 0x004fe20008000000 */
[----:B------:R-:W-:-:S04]  /*05f0*/  SHF.R.S32.HI R5, RZ, 0x1f, R4 ;  /* 0x0000001fff057819 */ /* 0x000fc80000011404 */
[----:B-1----:R-:W-:Y:S02]  /*0600*/  IADD3 R2, PT, PT, -R205, UR16, R60 ;  /* 0x00000010cd027c10 */ /* 0x002fe4000fffe13c */
[----:B------:R-:W-:Y:S02]  /*0610*/  LEA.HI R4, R5, R4, RZ, 0x6 ;  /* 0x0000000405047211 */ /* 0x000fe400078f30ff */
[----:B------:R-:W-:Y:S02]  /*0620*/  SHF.R.S32.HI R6, RZ, 0x1f, R2 ;  /* 0x0000001fff067819 */ /* 0x000fe40000011402 */
[----:B---3--:R-:W-:Y:S02]  /*0630*/  IADD3 R0, PT, PT, R0, 0x80, R155 ;  /* 0x0000008000007810 */ /* 0x008fe40007ffe09b */
[----:B------:R-:W-:Y:S02]  /*0640*/  LEA.HI R2, R6, R2, RZ, 0x6 ;  /* 0x0000000206027211 */ /* 0x000fe400078f30ff */
[----:B------:R-:W-:-:S02]  /*0650*/  SHF.R.S32.HI R3, RZ, 0x1f, R0 ;  /* 0x0000001fff037819 */ /* 0x000fc40000011400 */
[----:B------:R-:W-:Y:S02]  /*0660*/  SHF.R.S32.HI R2, RZ, 0x6, R2 ;  /* 0x00000006ff027819 */ /* 0x000fe40000011402 */
[----:B------:R-:W-:Y:S02]  /*0670*/  LEA.HI R0, R3, R0, RZ, 0x6 ;  /* 0x0000000003007211 */ /* 0x000fe400078f30ff */
[----:B------:R-:W-:Y:S02]  /*0680*/  VIMNMX R241, PT, PT, RZ, R2, !PT ;  /* 0x00000002fff17248 */ /* 0x000fe40007fe0100 */
[----:B------:R-:W-:Y:S02]  /*0690*/  SHF.R.S32.HI R3, RZ, 0x6, R4 ;  /* 0x00000006ff037819 */ /* 0x000fe40000011404 */
[----:B------:R-:W-:Y:S01]  /*06a0*/  SHF.R.S32.HI R0, RZ, 0x6, R0 ;  /* 0x00000006ff007819 */ /* 0x000fe20000011400 */
[----:B------:R1:W-:Y:S03]  /*06b0*/  STL [R1+0x48], R241 ;  /* 0x000048f101007387 */ /* 0x0003e60000100800 */
[----:B------:R-:W-:-:S04]  /*06c0*/  VIMNMX R214, PT, PT, R3, R0, PT ;  /* 0x0000000003d67248 */ /* 0x000fc80003fe0100 */
[----:B------:R-:W-:-:S13]  /*06d0*/  ISETP.GT.AND P0, PT, R214, R241, PT ;  /* 0x000000f1d600720c */ /* 0x000fda0003f04270 */
        /* <DEDUP_REMOVED lines=8> */
[----:B------:R-:W3:Y:S01]  /*0760*/  @P1 LDC.64 R10, c[0x0][0x408] ;  /* 0x00010200ff0a1b82 */ /* 0x000ee20000000a00 */
[----:B------:R-:W-:-:S07]  /*0770*/  @P0 IMAD.MOV.U32 R0, RZ, RZ, 0x1 ;  /* 0x00000001ff000424 */ /* 0x000fce00078e00ff */
[----:B------:R-:W5:Y:S08]  /*0780*/  @P0 LDC.64 R2, c[0x0][0x430] ;  /* 0x00010c00ff020b82 */ /* 0x000f700000000a00 */
[----:B------:R-:W1:Y:S01]  /*0790*/  @P0 LDC R13, c[0x0][0x430] ;  /* 0x00010c00ff0d0b82 */ /* 0x000e620000000800 */
[----:B-----5:R-:W-:Y:S01]  /*07a0*/  @P0 IMAD R6, R2, R3, RZ ;  /* 0x0000000302060224 */ /* 0x020fe200078e02ff */
[----:B--234-:R-:W-:Y:S06]  /*07b0*/  @P0 BRA `(.L_x_1416) ;  /* 0x0000000000280947 */ /* 0x01cfec0003800000 */
        /* <DEDUP_REMOVED lines=10> */
.L_x_1416:
[----:B------:R-:W2:Y:S01]  /*0860*/  LDCU UR6, c[0x0][0x440] ;  /* 0x00008800ff0677ac */ /* 0x000ea20008000800 */
[----:B------:R-:W-:Y:S01]  /*0870*/  @!P1 IMAD.WIDE.U32 R4, R25, R8, RZ ;  /* 0x0000000819049225 */ /* 0x000fe200078e00ff */
[----:B------:R-:W-:Y:S01]  /*0880*/  ISETP.NE.AND P4, PT, R27, -0x1, PT ;  /* 0xffffffff1b00780c */ /* 0x000fe20003f85270 */
[----:B------:R-:W-:Y:S01]  /*0890*/  BSSY.RECONVERGENT B0, `(.L_x_1417) ;  /* 0x000002e000007945 */ /* 0x000fe20003800200 */
[----:B------:R-:W3:Y:S01]  /*08a0*/  LDCU.64 UR4, c[0x0][0x410] ;  /* 0x00008200ff0477ac */ /* 0x000ee20008000a00 */
[----:B------:R-:W-:Y:S01]  /*08b0*/  @!P1 IMAD R9, R25, R9, R5 ;  /* 0x0000000919099224 */ /* 0x000fe200078e0205 */
[----:B------:R-:W-:Y:S01]  /*08c0*/  SHF.R.U32.HI R15, RZ, 0x3, R249 ;  /* 0x00000003ff0f7819 */ /* 0x000fe200000116f9 */
[----:B------:R-:W-:Y:S01]  /*08d0*/  @P1 IMAD.WIDE.U32 R2, R27, R10, RZ ;  /* 0x0000000a1b021225 */ /* 0x000fe200078e00ff */
[----:B------:R-:W-:-:S03]  /*08e0*/  UIMAD.WIDE.U32 UR22, UR22, 0x80, URZ ;  /* 0x00000080161678a5 */ /* 0x000fc6000f8e00ff */
[----:B------:R-:W-:Y:S02]  /*08f0*/  IMAD.SHL.U32 R5, R249, 0x8, RZ ;  /* 0x00000008f9057824 */ /* 0x000fe400078e00ff */
[----:B----4-:R-:W-:Y:S01]  /*0900*/  IMAD R12, R26, R6, RZ ;  /* 0x000000061a0c7224 */ /* 0x010fe200078e02ff */
[----:B------:R-:W-:Y:S01]  /*0910*/  LOP3.LUT R17, R15, UR22, RZ, 0xfc, !PT ;  /* 0x000000160f117c12 */ /* 0x000fe2000f8efcff */
[----:B------:R-:W-:Y:S01]  /*0920*/  @P1 IMAD R9, R27, R11, R3 ;  /* 0x0000000b1b091224 */ /* 0x000fe200078e0203 */
[----:B------:R-:W-:Y:S01]  /*0930*/  LOP3.LUT R5, R5, 0x38, RZ, 0xc0, !PT ;  /* 0x0000003805057812 */ /* 0x000fe200078ec0ff */
[----:B------:R-:W-:Y:S02]  /*0940*/  IMAD.U32 R3, RZ, RZ, UR17 ;  /* 0x00000011ff037e24 */ /* 0x000fe4000f8e00ff */
[----:B------:R-:W-:Y:S01]  /*0950*/  @!P3 IMAD R12, R25, R0, R12 ;  /* 0x00000000190cb224 */ /* 0x000fe200078e020c */
[----:B--2---:R-:W-:Y:S01]  /*0960*/  ISETP.GE.AND P2, PT, R5, UR6, PT ;  /* 0x0000000605007c0c */ /* 0x004fe2000bf46270 */
[----:B------:R-:W-:Y:S01]  /*0970*/  @P1 IMAD.MOV.U32 R4, RZ, RZ, R2 ;  /* 0x000000ffff041224 */ /* 0x000fe200078e0002 */
[----:B------:R-:W-:Y:S01]  /*0980*/  IADD3 R10, PT, PT, R3, -UR16, RZ ;  /* 0x80000010030a7c10 */ /* 0x000fe2000fffe0ff */
[----:B------:R-:W-:Y:S01]  /*0990*/  IMAD R0, R25, R7, RZ ;  /* 0x0000000719007224 */ /* 0x000fe200078e02ff */
[----:B------:R-:W-:Y:S01]  /*09a0*/  ISETP.NE.AND P1, PT, R5, RZ, PT ;  /* 0x000000ff0500720c */ /* 0x000fe20003f25270 */
[----:B------:R-:W-:Y:S01]  /*09b0*/  VIADD R23, R15, 0x10 ;  /* 0x000000100f177836 */ /* 0x000fe20000000000 */
[----:B------:R-:W-:Y:S01]  /*09c0*/  IADD3 R2, P0, PT, R5, R4, RZ ;  /* 0x0000000405027210 */ /* 0x000fe20007f1e0ff */
[----:B------:R-:W-:Y:S01]  /*09d0*/  VIADD R24, R15, 0x20 ;  /* 0x000000200f187836 */ /* 0x000fe20000000000 */
[----:B------:R-:W-:Y:S01]  /*09e0*/  SEL R0, R0, R27, !P4 ;  /* 0x0000001b00007207 */ /* 0x000fe20006000000 */
[----:B-1----:R-:W-:Y:S01]  /*09f0*/  IMAD R11, R13, UR16, RZ ;  /* 0x000000100d0b7c24 */ /* 0x002fe2000f8e02ff */
[----:B------:R-:W-:-:S02]  /*0a00*/  ISETP.GE.OR P4, PT, R15, R10, P2 ;  /* 0x0000000a0f00720c */ /* 0x000fc40001786670 */
[----:B------:R-:W-:Y:S02]  /*0a10*/  IADD3.X R3, PT, PT, RZ, R9, RZ, P0, !PT ;  /* 0x00000009ff037210 */ /* 0x000fe400007fe4ff */
[----:B------:R-:W-:Y:S02]  /*0a20*/  SHF.R.S32.HI R4, RZ, 0x1f, R0 ;  /* 0x0000001fff047819 */ /* 0x000fe40000011400 */
[----:B------:R-:W-:Y:S01]  /*0a30*/  SEL R14, R0, RZ, P3 ;  /* 0x000000ff000e7207 */ /* 0x000fe20001800000 */
[----:B---3--:R-:W-:Y:S01]  /*0a40*/  IMAD.WIDE.U32 R8, R26, UR4, R2 ;  /* 0x000000041a087c25 */ /* 0x008fe2000f8e0002 */
[----:B------:R-:W-:Y:S02]  /*0a50*/  SEL R16, R4, RZ, P3 ;  /* 0x000000ff04107207 */ /* 0x000fe40001800000 */
[-C--:B------:R-:W-:Y:S01]  /*0a60*/  ISETP.GE.OR P5, PT, R15, R10.reuse, P1 ;  /* 0x0000000a0f00720c */ /* 0x080fe20000fa6670 */
[----:B------:R-:W-:Y:S01]  /*0a70*/  IMAD R7, R26, UR5, R9 ;  /* 0x000000051a077c24 */ /* 0x000fe2000f8e0209 */
[----:B------:R-:W-:-:S02]  /*0a80*/  ISETP.GE.OR P0, PT, R23, R10, P1 ;  /* 0x0000000a1700720c */ /* 0x000fc40000f06670 */
[-C--:B------:R-:W-:Y:S02]  /*0a90*/  ISETP.GE.OR P6, PT, R24, R10.reuse, P1 ;  /* 0x0000000a1800720c */ /* 0x080fe40000fc6670 */
[----:B------:R-:W-:Y:S01]  /*0aa0*/  ISETP.GE.OR P3, PT, R23, R10, P2 ;  /* 0x0000000a1700720c */ /* 0x000fe20001766670 */
[----:B------:R-:W-:-:S12]  /*0ab0*/  @P4 BRA `(.L_x_1418) ;  /* 0x00000000002c4947 */ /* 0x000fd80003800000 */
[----:B------:R-:W1:Y:S01]  /*0ac0*/  LDCU.64 UR4, c[0x0][0x408] ;  /* 0x00008100ff0477ac */ /* 0x000e620008000a00 */
[----:B------:R-:W-:Y:S01]  /*0ad0*/  MOV R6, R8 ;  /* 0x0000000800067202 */ /* 0x000fe20000000f00 */
[----:B------:R-:W2:Y:S01]  /*0ae0*/  LDCU.64 UR6, c[0x0][0x3f0] ;  /* 0x00007e00ff0677ac */ /* 0x000ea20008000a00 */
[----:B-1----:R-:W-:-:S03]  /*0af0*/  UIMAD UR8, UR23, UR4, URZ ;  /* 0x00000004170872a4 */ /* 0x002fc6000f8e02ff */
[----:B------:R-:W-:-:S03]  /*0b00*/  IMAD.WIDE.U32 R2, R17, UR4, R6 ;  /* 0x0000000411027c25 */ /* 0x000fc6000f8e0006 */
[----:B------:R-:W-:Y:S02]  /*0b10*/  MOV R0, UR8 ;  /* 0x0000000800007c02 */ /* 0x000fe40008000f00 */
[----:B--2---:R-:W-:-:S03]  /*0b20*/  LEA R4, P4, R2, UR6, 0x1 ;  /* 0x0000000602047c11 */ /* 0x004fc6000f8808ff */
[----:B------:R-:W-:-:S05]  /*0b30*/  IMAD R0, R17, UR5, R0 ;  /* 0x0000000511007c24 */ /* 0x000fca000f8e0200 */
[----:B------:R-:W-:-:S04]  /*0b40*/  IADD3 R0, PT, PT, R3, R0, RZ ;  /* 0x0000000003007210 */ /* 0x000fc80007ffe0ff */
[----:B------:R-:W-:-:S05]  /*0b50*/  LEA.HI.X R5, R2, UR7, R0, 0x1, P4 ;  /* 0x0000000702057c11 */ /* 0x000fca000a0f0c00 */
[----:B------:R1:W-:Y:S02]  /*0b60*/  STG.E.128 desc[UR18][R4.64], RZ ;  /* 0x000000ff04007986 */ /* 0x0003e4000c101d12 */
.L_x_1418:
[----:B------:R-:W-:Y:S05]  /*0b70*/  BSYNC.RECONVERGENT B0 ;  /* 0x0000000000007941 */ /* 0x000fea0003800200 */
.L_x_1417:
        /* <DEDUP_REMOVED lines=17> */
.L_x_1420:
[----:B------:R-:W-:Y:S05]  /*0c90*/  BSYNC.RECONVERGENT B0 ;  /* 0x0000000000007941 */ /* 0x000fea0003800200 */
.L_x_1419:
        /* <DEDUP_REMOVED lines=17> */
.L_x_1422:
[----:B------:R-:W-:Y:S05]  /*0db0*/  BSYNC.RECONVERGENT B0 ;  /* 0x0000000000007941 */ /* 0x000fea0003800200 */
.L_x_1421:
        /* <DEDUP_REMOVED lines=17> */
.L_x_1424:
[----:B------:R-:W-:Y:S05]  /*0ed0*/  BSYNC.RECONVERGENT B0 ;  /* 0x0000000000007941 */ /* 0x000fea0003800200 */
.L_x_1423:
        /* <DEDUP_REMOVED lines=18> */
.L_x_1426:
[----:B------:R-:W-:Y:S05]  /*1000*/  BSYNC.RECONVERGENT B0 ;  /* 0x0000000000007941 */ /* 0x000fea0003800200 */
.L_x_1425:
[----:B------:R-:W-:Y:S01]  /*1010*/  BSSY.RECONVERGENT B0, `(.L_x_1427) ;  /* 0x0000011000007945 */ /* 0x000fe20003800200 */
[-C--:B------:R-:W-:Y:S02]  /*1020*/  ISETP.GE.OR P4, PT, R18, R10.reuse, P2 ;  /* 0x0000000a1200720c */ /* 0x080fe40001786670 */
[----:B------:R-:W-:Y:S01]  /*1030*/  ISETP.GE.OR P2, PT, R20, R10, P2 ;  /* 0x0000000a1400720c */ /* 0x000fe20001746670 */
        /* <DEDUP_REMOVED lines=14> */
.L_x_1428:
[----:B------:R-:W-:Y:S05]  /*1120*/  BSYNC.RECONVERGENT B0 ;  /* 0x0000000000007941 */ /* 0x000fea0003800200 */
.L_x_1427:
        /* <DEDUP_REMOVED lines=15> */
.L_x_1430:
[----:B------:R-:W-:Y:S05]  /*1220*/  BSYNC.RECONVERGENT B0 ;  /* 0x0000000000007941 */ /* 0x000fea0003800200 */
.L_x_1429:
        /* <DEDUP_REMOVED lines=10> */
[----:B------:R-:W-:-:S04]  /*12d0*/  IMAD.X R0, RZ, RZ, UR23, P2 ;  /* 0x00000017ff007e24 */ /* 0x000fc800090e06ff */
[----:B-1----:R-:W-:Y:S02]  /*12e0*/  IMAD R0, R0, UR6, RZ ;  /* 0x0000000600007c24 */ /* 0x002fe4000f8e02ff */
[----:B------:R-:W-:-:S04]  /*12f0*/  IMAD.WIDE.U32 R6, R4, UR6, R2 ;  /* 0x0000000604067c25 */ /* 0x000fc8000f8e0002 */
[----:B------:R-:W-:Y:S01]  /*1300*/  IMAD R4, R4, UR7, R0 ;  /* 0x0000000704047c24 */ /* 0x000fe2000f8e0200 */
[----:B--2---:R-:W-:-:S04]  /*1310*/  LEA R2, P2, R6, UR4, 0x1 ;  /* 0x0000000406027c11 */ /* 0x004fc8000f8408ff */
[----:B------:R-:W-:-:S04]  /*1320*/  IADD3 R4, PT, PT, R7, R4, RZ ;  /* 0x0000000407047210 */ /* 0x000fc80007ffe0ff */
[----:B------:R-:W-:-:S05]  /*1330*/  LEA.HI.X R3, R6, UR5, R4, 0x1, P2 ;  /* 0x0000000506037c11 */ /* 0x000fca00090f0c04 */
[----:B------:R1:W-:Y:S02]  /*1340*/  STG.E.128 desc[UR18][R2.64], RZ ;  /* 0x000000ff02007986 */ /* 0x0003e4000c101d12 */
.L_x_1432:
[----:B------:R-:W-:Y:S05]  /*1350*/  BSYNC.RECONVERGENT B0 ;  /* 0x0000000000007941 */ /* 0x000fea0003800200 */
.L_x_1431:
        /* <DEDUP_REMOVED lines=11> */
.L_x_1434:
[----:B------:R-:W-:Y:S05]  /*1410*/  BSYNC.RECONVERGENT B0 ;  /* 0x0000000000007941 */ /* 0x000fea0003800200 */
.L_x_1433:
        /* <DEDUP_REMOVED lines=15> */
.L_x_1436:
[----:B------:R-:W-:Y:S05]  /*1510*/  BSYNC.RECONVERGENT B0 ;  /* 0x0000000000007941 */ /* 0x000fea0003800200 */
.L_x_1435:
        /* <DEDUP_REMOVED lines=10> */
.L_x_1438:
[----:B------:R-:W-:Y:S05]  /*15c0*/  BSYNC.RECONVERGENT B0 ;  /* 0x0000000000007941 */ /* 0x000fea0003800200 */
.L_x_1437:
        /* <DEDUP_REMOVED lines=10> */
.L_x_1440:
[----:B------:R-:W-:Y:S05]  /*1670*/  BSYNC.RECONVERGENT B0 ;  /* 0x0000000000007941 */ /* 0x000fea0003800200 */
.L_x_1439:
        /* <DEDUP_REMOVED lines=10> */
.L_x_1442:
[----:B------:R-:W-:Y:S05]  /*1720*/  BSYNC.RECONVERGENT B0 ;  /* 0x0000000000007941 */ /* 0x000fea0003800200 */
.L_x_1441:
        /* <DEDUP_REMOVED lines=10> */
.L_x_1444:
[----:B------:R-:W-:Y:S05]  /*17d0*/  BSYNC.RECONVERGENT B0 ;  /* 0x0000000000007941 */ /* 0x000fea0003800200 */
.L_x_1443:
        /* <DEDUP_REMOVED lines=10> */
.L_x_1446:
[----:B------:R-:W-:Y:S05]  /*1880*/  BSYNC.RECONVERGENT B0 ;  /* 0x0000000000007941 */ /* 0x000fea0003800200 */
.L_x_1445:
        /* <DEDUP_REMOVED lines=10> */
.L_x_1415:
[----:B------:R-:W-:Y:S02]  /*1930*/  ISETP.NE.AND P0, PT, R27, -0x1, PT ;  /* 0xffffffff1b00780c */ /* 0x000fe40003f05270 */
[----:B------:R-:W-:-:S11]  /*1940*/  ISETP.NE.AND P2, PT, R11, -0x1, PT ;  /* 0xffffffff0b00780c */ /* 0x000fd60003f45270 */
[----:B------:R-:W2:Y:S08]  /*1950*/  @!P0 LDC.64 R6, c[0x0][0x398] ;  /* 0x0000e600ff068b82 */ /* 0x000eb00000000a00 */
[----:B------:R-:W3:Y:S01]  /*1960*/  @P0 LDC.64 R8, c[0x0][0x3b0] ;  /* 0x0000ec00ff080b82 */ /* 0x000ee20000000a00 */
[----:B--2---:R-:W-:-:S04]  /*1970*/  @!P0 IMAD.WIDE.U32 R4, R25, R6, RZ ;  /* 0x0000000619048225 */ /* 0x004fc800078e00ff */
[----:B------:R-:W-:Y:S01]  /*1980*/  @!P0 IMAD R13, R25, R7, R5 ;  /* 0x00000007190d8224 */ /* 0x000fe200078e0205 */
[----:B------:R-:W-:Y:S01]  /*1990*/  @!P0 MOV R12, R4 ;  /* 0x00000004000c8202 */ /* 0x000fe20000000f00 */
        /* <DEDUP_REMOVED lines=17> */
.L_x_1447:
[----:B------:R-:W2:Y:S01]  /*1ab0*/  LDC.64 R140, c[0x0][0x3b8] ;  /* 0x0000ee00ff8c7b82 */ /* 0x000ea20000000a00 */
[----:B------:R-:W-:-:S05]  /*1ac0*/  IADD3 R2, PT, PT, R10, R11, RZ ;  /* 0x0000000b0a027210 */ /* 0x000fca0007ffe0ff */
[C---:B--2---:R-:W-:Y:S02]  /*1ad0*/  IMAD R0, R2.reuse, R141, RZ ;  /* 0x0000008d02007224 */ /* 0x044fe400078e02ff */
[----:B------:R-:W-:-:S05]  /*1ae0*/  IMAD.WIDE.U32 R2, R2, R140, RZ ;  /* 0x0000008c02027225 */ /* 0x000fca00078e00ff */
[----:B------:R-:W-:Y:S02]  /*1af0*/  IADD3 R6, PT, PT, R3, R0, RZ ;  /* 0x0000000003067210 */ /* 0x000fe40007ffe0ff */
[----:B------:R-:W-:-:S07]  /*1b00*/  MOV R5, R2 ;  /* 0x0000000200057202 */ /* 0x000fce0000000f00 */
.L_x_1448:
[----:B------:R-:W2:Y:S01]  /*1b10*/  LDC R7, c[0x0][0x3e8] ;  /* 0x0000fa00ff077b82 */ /* 0x000ea20000000800 */
[----:B------:R-:W-:Y:S02]  /*1b20*/  IABS R8, R26 ;  /* 0x0000001a00087213 */ /* 0x000fe40000000000 */
[----:B--2---:R-:W-:-:S04]  /*1b30*/  IABS R4, R7 ;  /* 0x0000000700047213 */ /* 0x004fc80000000000 */
[----:B------:R-:W2:Y:S08]  /*1b40*/  I2F.RP R2, R4 ;  /* 0x0000000400027306 */ /* 0x000eb00000209400 */
[----:B--2---:R-:W2:Y:S02]  /*1b50*/  MUFU.RCP R2, R2 ;  /* 0x0000000200027308 */ /* 0x004ea40000001000 */
[----:B--2---:R-:W-:-:S06]  /*1b60*/  VIADD R2, R2, 0xffffffe ;  /* 0x0ffffffe02027836 */ /* 0x004fcc0000000000 */
[----:B------:R-:W2:Y:S02]  /*1b70*/  F2I.FTZ.U32.TRUNC.NTZ R3, R2 ;  /* 0x0000000200037305 */ /* 0x000ea4000021f000 */
[----:B--2---:R-:W-:Y:S01]  /*1b80*/  IMAD.MOV R0, RZ, RZ, -R3 ;  /* 0x000000ffff007224 */ /* 0x004fe200078e0a03 */
        /* <DEDUP_REMOVED lines=31> */
.L_x_1449:
[----:B------:R-:W2:Y:S01]  /*1d80*/  LDC.64 R142, c[0x0][0x3c0] ;  /* 0x0000f000ff8e7b82 */ /* 0x000ea20000000a00 */
[----:B------:R-:W-:-:S05]  /*1d90*/  IADD3 R0, PT, PT, R10, R11, RZ ;  /* 0x0000000b0a007210 */ /* 0x000fca0007ffe0ff */
[C---:B--2---:R-:W-:Y:S02]  /*1da0*/  IMAD R4, R0.reuse, R143, RZ ;  /* 0x0000008f00047224 */ /* 0x044fe400078e02ff */
[----:B------:R-:W-:-:S05]  /*1db0*/  IMAD.WIDE.U32 R2, R0, R142, RZ ;  /* 0x0000008e00027225 */ /* 0x000fca00078e00ff */
[----:B------:R-:W-:-:S07]  /*1dc0*/  IADD3 R0, PT, PT, R3, R4, RZ ;  /* 0x0000000403007210 */ /* 0x000fce0007ffe0ff */
.L_x_1450:
[C---:B------:R-:W-:Y:S01]  /*1dd0*/  IMAD.SHL.U32 R213, R249.reuse, 0x8, RZ ;  /* 0x00000008f9d57824 */ /* 0x040fe200078e00ff */
[----:B------:R-:W2:Y:S01]  /*1de0*/  LDCU.128 UR8, c[0x0][0x3d0] ;  /* 0x00007a00ff0877ac */ /* 0x000ea20008000c00 */
[----:B------:R-:W-:Y:S01]  /*1df0*/  IMAD.SHL.U32 R195, R249, 0x40, RZ ;  /* 0x00000040f9c37824 */ /* 0x000fe200078e00ff */
[----:B------:R-:W-:Y:S01]  /*1e00*/  SHF.R.U32.HI R10, RZ, 0x3, R249 ;  /* 0x00000003ff0a7819 */ /* 0x000fe200000116f9 */
[----:B------:R-:W3:Y:S01]  /*1e10*/  S2UR UR5, SR_CgaCtaId ;  /* 0x00000000000579c3 */ /* 0x000ee20000008800 */
[----:B------:R-:W-:Y:S01]  /*1e20*/  LOP3.LUT R215, R213, 0x38, RZ, 0xc0, !PT ;  /* 0x00000038d5d77812 */ /* 0x000fe200078ec0ff */
[----:B------:R-:W4:Y:S01]  /*1e30*/  LDCU.64 UR12, c[0x0][0x390] ;  /* 0x00007200ff0c77ac */ /* 0x000f220008000a00 */
[----:B------:R-:W-:Y:S01]  /*1e40*/  LOP3.LUT R15, R195, 0x1c0, RZ, 0xc0, !PT ;  /* 0x000001c0c30f7812 */ /* 0x000fe200078ec0ff */
[----:B------:R-:W-:Y:S01]  /*1e50*/  BSSY.RECONVERGENT B0, `(.L_x_1451) ;  /* 0x0000041000007945 */ /* 0x000fe20003800200 */
[C---:B------:R-:W-:Y:S01]  /*1e60*/  IADD3 R4, P1, PT, R215.reuse, R5, RZ ;  /* 0x00000005d7047210 */ /* 0x040fe20007f3e0ff */
[----:B------:R-:W5:Y:S01]  /*1e70*/  LDCU.64 UR14, c[0x0][0x388] ;  /* 0x00007100ff0e77ac */ /* 0x000f620008000a00 */
[----:B------:R-:W-:-:S02]  /*1e80*/  IADD3 R2, P0, PT, R215, R2, RZ ;  /* 0x00000002d7027210 */ /* 0x000fc40007f1e0ff */
[----:B------:R-:W-:Y:S01]  /*1e90*/  SHF.R.S32.HI R9, RZ, 0x1f, R8 ;  /* 0x0000001fff097819 */ /* 0x000fe20000011408 */
[----:B------:R-:W-:Y:S01]  /*1ea0*/  IMAD.X R5, RZ, RZ, R6, P1 ;  /* 0x000000ffff057224 */ /* 0x000fe200008e0606 */
[----:B------:R-:W-:Y:S01]  /*1eb0*/  LOP3.LUT R6, R213, 0x1f8, RZ, 0xc0, !PT ;  /* 0x000001f8d5067812 */ /* 0x000fe200078ec0ff */
[----:B------:R-:W-:Y:S01]  /*1ec0*/  IMAD.X R3, RZ, RZ, R0, P0 ;  /* 0x000000ffff037224 */ /* 0x000fe200000e0600 */
[----:B------:R-:W-:Y:S01]  /*1ed0*/  LOP3.LUT R15, R15, 0x38, R213, 0xf8, !PT ;  /* 0x000000380f0f7812 */ /* 0x000fe200078ef8d5 */
[----:B------:R-:W-:Y:S01]  /*1ee0*/  IMAD.WIDE.U32 R4, R10, R140, R4 ;  /* 0x0000008c0a047225 */ /* 0x000fe200078e0004 */
[--C-:B------:R-:W-:Y:S01]  /*1ef0*/  LOP3.LUT R0, R6, 0x38, R249.reuse, 0x78, !PT ;  /* 0x0000003806007812 */ /* 0x100fe200078e78f9 */
[----:B------:R-:W1:Y:S01]  /*1f00*/  LDCU.64 UR6, c[0x0][0x3c8] ;  /* 0x00007900ff0677ac */ /* 0x000e620008000a00 */
[----:B------:R-:W-:Y:S01]  /*1f10*/  SHF.R.U32.HI R159, RZ, 0x1, R249 ;  /* 0x00000001ff9f7819 */ /* 0x000fe200000116f9 */
[----:B------:R-:W-:Y:S01]  /*1f20*/  IMAD.WIDE.U32 R2, R10, R142, R2 ;  /* 0x0000008e0a027225 */ /* 0x000fe200078e0002 */
[----:B------:R-:W-:Y:S01]  /*1f30*/  LOP3.LUT R213, R0, 0x1e00, R213, 0xf8, !PT ;  /* 0x00001e0000d57812 */ /* 0x000fe200078ef8d5 */
[----:B------:R-:W-:Y:S01]  /*1f40*/  UMOV UR4, 0x400 ;  /* 0x0000040000047882 */ /* 0x000fe20000000000 */
[----:B------:R-:W-:Y:S01]  /*1f50*/  LOP3.LUT R158, R195, 0x200, RZ, 0xc0, !PT ;  /* 0x00000200c39e7812 */ /* 0x000fe200078ec0ff */
[C---:B------:R-:W-:Y:S01]  /*1f60*/  IMAD R5, R10.reuse, R141, R5 ;  /* 0x0000008d0a057224 */ /* 0x040fe200078e0205 */
[----:B------:R-:W-:Y:S01]  /*1f70*/  LOP3.LUT R156, R15, 0x8, R159, 0x78, !PT ;  /* 0x000000080f9c7812 */ /* 0x000fe200078e789f */
[----:B--2---:R-:W-:Y:S01]  /*1f80*/  IMAD R0, R9, UR8, RZ ;  /* 0x0000000809007c24 */ /* 0x004fe2000f8e02ff */
[----:B---3--:R-:W-:Y:S01]  /*1f90*/  ULEA UR5, UR5, UR4, 0x18 ;  /* 0x0000000405057291 */ /* 0x008fe2000f8ec0ff */
[----:B------:R-:W-:-:S02]  /*1fa0*/  IMAD R3, R10, R143, R3 ;  /* 0x0000008f0a037224 */ /* 0x000fc400078e0203 */
[----:B------:R-:W-:Y:S02]  /*1fb0*/  IMAD R9, R9, UR10, RZ ;  /* 0x0000000a09097c24 */ /* 0x000fe4000f8e02ff */
[C---:B------:R-:W-:Y:S01]  /*1fc0*/  IMAD.WIDE.U32 R6, R8.reuse, UR8, R4 ;  /* 0x0000000808067c25 */ /* 0x040fe2000f8e0004 */
[----:B------:R-:W-:Y:S02]  /*1fd0*/  IADD3 R4, P0, PT, R215, R12, RZ ;  /* 0x0000000cd7047210 */ /* 0x000fe40007f1e0ff */
[----:B------:R-:W-:Y:S01]  /*1fe0*/  LEA R213, R213, UR5, 0x1 ;  /* 0x00000005d5d57c11 */ /* 0x000fe2000f8e08ff */
[----:B------:R-:W-:Y:S01]  /*1ff0*/  IMAD R5, R8, UR11, R9 ;  /* 0x0000000b08057c24 */ /* 0x000fe2000f8e0209 */
[----:B-----5:R-:W-:Y:S01]  /*2000*/  LEA R240, P2, R6, UR14, 0x1 ;  /* 0x0000000e06f07c11 */ /* 0x020fe2000f8408ff */
[----:B------:R-:W-:Y:S01]  /*2010*/  IMAD.WIDE.U32 R2, R8, UR10, R2 ;  /* 0x0000000a08027c25 */ /* 0x000fe2000f8e0002 */
[----:B------:R-:W-:-:S03]  /*2020*/  UIADD3 UR10, UPT, UPT, -UR16, UR17, URZ ;  /* 0x00000011100a7290 */ /* 0x000fc6000fffe1ff */
[----:B------:R-:W-:Y:S01]  /*2030*/  IMAD.IADD R3, R3, 0x1, R5 ;  /* 0x0000000103037824 */ /* 0x000fe200078e0205 */
[----:B----4-:R-:W-:Y:S01]  /*2040*/  LEA R18, P1, R2, UR12, 0x1 ;  /* 0x0000000c02127c11 */ /* 0x010fe2000f8208ff */
[----:B------:R2:W-:Y:S01]  /*2050*/  STL [R1], R240 ;  /* 0x000000f001007387 */ /* 0x0005e20000100800 */
[----:B------:R-:W-:Y:S01]  /*2060*/  IMAD.X R5, RZ, RZ, R13, P0 ;  /* 0x000000ffff057224 */ /* 0x000fe200000e060d */
[----:B------:R-:W-:Y:S01]  /*2070*/  ISETP.GE.AND P0, PT, R10, UR10, PT ;  /* 0x0000000a0a007c0c */ /* 0x000fe2000bf06270 */
[----:B------:R-:W-:Y:S01]  /*2080*/  IMAD R0, R8, UR9, R0 ;  /* 0x0000000908007c24 */ /* 0x000fe2000f8e0200 */
[----:B------:R-:W-:Y:S01]  /*2090*/  LEA.HI.X R248, R2, UR13, R3, 0x1, P1 ;  /* 0x0000000d02f87c11 */ /* 0x000fe200088f0c03 */
[----:B------:R2:W-:Y:S01]  /*20a0*/  STL [R1+0x8], R18 ;  /* 0x0000081201007387 */ /* 0x0005e20000100800 */
[----:B-1----:R-:W-:Y:S01]  /*20b0*/  IMAD.WIDE.U32 R8, R26, UR6, R4 ;  /* 0x000000061a087c25 */ /* 0x002fe2000f8e0004 */
[----:B------:R-:W-:Y:S02]  /*20c0*/  UIMAD.WIDE.U32 UR12, UR22, 0x80, URZ ;  /* 0x00000080160c78a5 */ /* 0x000fe4000f8e00ff */
[----:B------:R2:W-:Y:S01]  /*20d0*/  STL [R1+0x4], R248 ;  /* 0x000004f801007387 */ /* 0x0005e20000100800 */
[----:B------:R-:W-:-:S02]  /*20e0*/  IMAD.IADD R0, R7, 0x1, R0 ;  /* 0x0000000107007824 */ /* 0x000fc400078e0200 */
[----:B------:R-:W-:Y:S01]  /*20f0*/  IMAD R7, R26, UR7, R9 ;  /* 0x000000071a077c24 */ /* 0x000fe2000f8e0209 */
[----:B------:R-:W-:Y:S02]  /*2100*/  LOP3.LUT R22, R10, UR12, RZ, 0xfc, !PT ;  /* 0x0000000c0a167c12 */ /* 0x000fe4000f8efcff */
[----:B------:R-:W-:Y:S01]  /*2110*/  LEA.HI.X R252, R6, UR15, R0, 0x1, P2 ;  /* 0x0000000f06fc7c11 */ /* 0x000fe200090f0c00 */
[----:B------:R-:W-:Y:S06]  /*2120*/  @P0 BRA `(.L_x_1452) ;  /* 0x00000000004c0947 */ /* 0x000fec0003800000 */
[----:B------:R-:W1:Y:S02]  /*2130*/  LDCU UR4, c[0x0][0x440] ;  /* 0x00008800ff0477ac */ /* 0x000e640008000800 */
[----:B-1----:R-:W-:-:S13]  /*2140*/  ISETP.GE.AND P0, PT, R215, UR4, PT ;  /* 0x00000004d7007c0c */ /* 0x002fda000bf06270 */
[----:B------:R-:W-:Y:S05]  /*2150*/  @P0 BRA `(.L_x_1453) ;  /* 0x00000000003c0947 */ /* 0x000fea0003800000 */
[----:B------:R-:W1:Y:S01]  /*2160*/  LDCU.64 UR6, c[0x0][0x3b0] ;  /* 0x00007600ff0677ac */ /* 0x000e620008000a00 */
[----:B------:R-:W-:Y:S01]  /*2170*/  MOV R6, R8 ;  /* 0x0000000800067202 */ /* 0x000fe20000000f00 */
[----:B------:R-:W3:Y:S01]  /*2180*/  LDCU.64 UR8, c[0x0][0x380] ;  /* 0x00007000ff0877ac */ /* 0x000ee20008000a00 */
[----:B-1----:R-:W-:-:S03]  /*2190*/  UIMAD UR4, UR13, UR6, URZ ;  /* 0x000000060d0472a4 */ /* 0x002fc6000f8e02ff */
[----:B------:R-:W-:-:S03]  /*21a0*/  IMAD.WIDE.U32 R2, R22, UR6, R6 ;  /* 0x0000000616027c25 */ /* 0x000fc6000f8e0006 */
[----:B------:R-:W-:Y:S02]  /*21b0*/  MOV R0, UR4 ;  /* 0x0000000400007c02 */ /* 0x000fe40008000f00 */
[----:B---3--:R-:W-:-:S03]  /*21c0*/  LEA R4, P0, R2, UR8, 0x1 ;  /* 0x0000000802047c11 */ /* 0x008fc6000f8008ff */
[----:B------:R-:W-:-:S05]  /*21d0*/  IMAD R0, R22, UR7, R0 ;  /* 0x0000000716007c24 */ /* 0x000fca000f8e0200 */
[----:B------:R-:W-:-:S04]  /*21e0*/  IADD3 R0, PT, PT, R3, R0, RZ ;  /* 0x0000000003007210 */ /* 0x000fc80007ffe0ff */
[----:B------:R-:W-:-:S05]  /*21f0*/  LEA.HI.X R5, R2, UR9, R0, 0x1, P0 ;  /* 0x0000000902057c11 */ /* 0x000fca00080f0c00 */
[----:B------:R-:W-:Y:S01]  /*2200*/  @!PT LDS RZ, [RZ] ;  /* 0x00000000fffff984 */ /* 0x000fe20000000800 */
[----:B------:R-:W-:Y:S01]  /*2210*/  @!PT LDS RZ, [RZ] ;  /* 0x00000000fffff984 */ /* 0x000fe20000000800 */
[----:B------:R-:W-:Y:S01]  /*2220*/  @!PT LDS RZ, [RZ] ;  /* 0x00000000fffff984 */ /* 0x000fe20000000800 */
[----:B------:R3:W-:Y:S01]  /*2230*/  LDGSTS.E.BYPASS.LTC128B.128 [R213], desc[UR18][R4.64] ;  /* 0x0000000004d57fae */ /* 0x0007e2000b981a12 */
[----:B------:R-:W-:Y:S05]  /*2240*/  BRA `(.L_x_1452) ;  /* 0x0000000000047947 */ /* 0x000fea0003800000 */
.L_x_1453:
[----:B------:R1:W-:Y:S02]  /*2250*/  STS.128 [R213], RZ ;  /* 0x000000ffd5007388 */ /* 0x0003e40000000c00 */
.L_x_1452:
[----:B------:R-:W-:Y:S05]  /*2260*/  BSYNC.RECONVERGENT B0 ;  /* 0x0000000000007941 */ /* 0x000fea0003800200 */
.L_x_1451:
[C---:B------:R-:W-:Y:S01]  /*2270*/  IADD3 R21, PT, PT, R10.reuse, 0x10, RZ ;  /* 0x000000100a157810 */ /* 0x040fe20007ffe0ff */
[----:B------:R-:W-:Y:S01]  /*2280*/  VIADD R0, R10, 0x60 ;  /* 0x000000600a007836 */ /* 0x000fe20000000000 */
[----:B------:R-:W-:Y:S01]  /*2290*/  IADD3 R13, PT, PT, R214, -0x1, RZ ;  /* 0xffffffffd60d7810 */ /* 0x000fe20007ffe0ff */
[C---:B------:R-:W-:Y:S01]  /*22a0*/  VIADD R3, R10.reuse, 0x40 ;  /* 0x000000400a037836 */ /* 0x040fe20000000000 */
[----:B------:R-:W-:Y:S01]  /*22b0*/  ISETP.GE.AND P1, PT, R21, UR10, PT ;  /* 0x0000000a15007c0c */ /* 0x000fe2000bf26270 */
[----:B------:R-:W-:Y:S01]  /*22c0*/  VIADD R2, R10, 0x50 ;  /* 0x000000500a027836 */ /* 0x000fe20000000000 */
[----:B------:R-:W-:Y:S01]  /*22d0*/  ISETP.GE.AND P3, PT, R0, UR10, PT ;  /* 0x0000000a00007c0c */ /* 0x000fe2000bf66270 */
[C---:B------:R-:W-:Y:S01]  /*22e0*/  VIADD R0, R10.reuse, 0x70 ;  /* 0x000000700a007836 */ /* 0x040fe20000000000 */
[----:B------:R-:W-:Y:S01]  /*22f0*/  BSSY.RECONVERGENT B0, `(.L_x_1454) ;  /* 0x000001f000007945 */ /* 0x000fe20003800200 */
[C---:B------:R-:W-:Y:S01]  /*2300*/  VIADD R20, R10.reuse, 0x20 ;  /* 0x000000200a147836 */ /* 0x040fe20000000000 */
[----:B------:R-:W-:Y:S01]  /*2310*/  ISETP.GE.AND P5, PT, R3, UR10, PT ;  /* 0x0000000a03007c0c */ /* 0x000fe2000bfa6270 */
[----:B------:R-:W-:Y:S01]  /*2320*/  VIADD R19, R10, 0x30 ;  /* 0x000000300a137836 */ /* 0x000fe20000000000 */
[----:B------:R-:W-:Y:S01]  /*2330*/  ISETP.GE.AND P4, PT, R2, UR10, PT ;  /* 0x0000000a02007c0c */ /* 0x000fe2000bf86270 */
[----:B------:R-:W-:Y:S01]  /*2340*/  IMAD R12, R13, -0x40, R60 ;  /* 0xffffffc00d0c7824 */ /* 0x000fe200078e023c */
[----:B------:R-:W-:-:S02]  /*2350*/  ISETP.GE.AND P2, PT, R0, UR10, PT ;  /* 0x0000000a00007c0c */ /* 0x000fc4000bf46270 */
[----:B------:R-:W-:Y:S02]  /*2360*/  ISETP.GE.AND P0, PT, R20, UR10, PT ;  /* 0x0000000a14007c0c */ /* 0x000fe4000bf06270 */
[----:B------:R-:W-:Y:S02]  /*2370*/  ISETP.GE.AND P6, PT, R19, UR10, PT ;  /* 0x0000000a13007c0c */ /* 0x000fe4000bfc6270 */
[----:B------:R-:W-:Y:S01]  /*2380*/  SHF.L.U64.HI R153, R140, 0x6, R141 ;  /* 0x000000068c997819 */ /* 0x000fe2000001028d */
[----:B------:R-:W-:Y:S10]  /*2390*/  @P1 BRA `(.L_x_1455) ;  /* 0x0000000000501947 */ /* 0x000ff40003800000 */
        /* <DEDUP_REMOVED lines=20> */
.L_x_1455:
[----:B------:R-:W-:Y:S05]  /*24e0*/  BSYNC.RECONVERGENT B0 ;  /* 0x0000000000007941 */ /* 0x000fea0003800200 */
.L_x_1454:
[----:B------:R-:W-:Y:S01]  /*24f0*/  SHF.L.U32 R63, R140, 0x6, RZ ;  /* 0x000000068c3f7819 */ /* 0x000fe200000006ff */
[----:B------:R-:W-:Y:S01]  /*2500*/  BSSY.RECONVERGENT B0, `(.L_x_1456) ;  /* 0x0000019000007945 */ /* 0x000fe20003800200 */
[----:B------:R-:W-:Y:S01]  /*2510*/  ISETP.GE.AND P1, PT, R10, R12, PT ;  /* 0x0000000c0a00720c */ /* 0x000fe20003f26270 */
[-C--:B------:R-:W-:Y:S02]  /*2520*/  IMAD R14, R153, R13.reuse, RZ ;  /* 0x0000000d990e7224 */ /* 0x080fe400078e02ff */
[----:B------:R-:W-:Y:S01]  /*2530*/  IMAD.WIDE.U32 R10, R63, R13, RZ ;  /* 0x0000000d3f0a7225 */ /* 0x000fe200078e00ff */
        /* <DEDUP_REMOVED lines=21> */
.L_x_1457:
[----:B------:R-:W-:Y:S05]  /*2690*/  BSYNC.RECONVERGENT B0 ;  /* 0x0000000000007941 */ /* 0x000fea0003800200 */
.L_x_1456:
        /* <DEDUP_REMOVED lines=22> */
.L_x_1459:
[----:B------:R-:W-:Y:S05]  /*2800*/  BSYNC.RECONVERGENT B0 ;  /* 0x0000000000007941 */ /* 0x000fea0003800200 */
.L_x_1458:
        /* <DEDUP_REMOVED lines=22> */
.L_x_1461:
[----:B------:R-:W-:Y:S05]  /*2970*/  BSYNC.RECONVERGENT B0 ;  /* 0x0000000000007941 */ /* 0x000fea0003800200 */
.L_x_1460:
        /* <DEDUP_REMOVED lines=22> */
.L_x_1463:
[----:B------:R-:W-:Y:S05]  /*2ae0*/  BSYNC.RECONVERGENT B0 ;  /* 0x0000000000007941 */ /* 0x000fea0003800200 */
.L_x_1462:
        /* <DEDUP_REMOVED lines=22> */
.L_x_1465:
[----:B------:R-:W-:Y:S05]  /*2c50*/  BSYNC.RECONVERGENT B0 ;  /* 0x0000000000007941 */ /* 0x000fea0003800200 */
.L_x_1464:
        /* <DEDUP_REMOVED lines=22> */
.L_x_1467:
[----:B------:R-:W-:Y:S05]  /*2dc0*/  BSYNC.RECONVERGENT B0 ;  /* 0x0000000000007941 */ /* 0x000fea0003800200 */
.L_x_1466:
[----:B------:R-:W-:Y:S01]  /*2dd0*/  BSSY.RECONVERGENT B0, `(.L_x_1468) ;  /* 0x000000f000007945 */ /* 0x000fe20003800200 */
[----:B------:R-:W-:Y:S02]  /*2de0*/  MOV R229, R13 ;  /* 0x0000000d00e57202 */ /* 0x000fe40000000f00 */
[----:B---3--:R-:W-:Y:S01]  /*2df0*/  IADD3 R3, PT, PT, R11, R14, RZ ;  /* 0x0000000e0b037210 */ /* 0x008fe20007ffe0ff */
        /* <DEDUP_REMOVED lines=11> */
.L_x_1470:
[----:B------:R3:W-:Y:S02]  /*2eb0*/  STS.128 [R213+0x4000], RZ ;  /* 0x004000ffd5007388 */ /* 0x0007e40000000c00 */
.L_x_1469:
[----:B------:R-:W-:Y:S05]  /*2ec0*/  BSYNC.RECONVERGENT B0 ;  /* 0x0000000000007941 */ /* 0x000fea0003800200 */
.L_x_1468:
[-C--:B------:R-:W-:Y:S01]  /*2ed0*/  ISETP.GE.AND P0, PT, R21, R12.reuse, PT ;  /* 0x0000000c1500720c */ /* 0x080fe20003f06270 */
[----:B------:R-:W-:Y:S01]  /*2ee0*/  BSSY.RECONVERGENT B0, `(.L_x_1471) ;  /* 0x0000012000007945 */ /* 0x000fe20003800200 */
[-C--:B------:R-:W-:Y:S01]  /*2ef0*/  ISETP.GE.AND P3, PT, R20, R12.reuse, PT ;  /* 0x0000000c1400720c */ /* 0x080fe20003f66270 */
[C---:B------:R-:W-:Y:S01]  /*2f00*/  IMAD.SHL.U32 R61, R140.reuse, 0x10, RZ ;  /* 0x000000108c3d7824 */ /* 0x040fe200078e00ff */
        /* <DEDUP_REMOVED lines=15> */
.L_x_1472:
[----:B------:R-:W-:Y:S05]  /*3000*/  BSYNC.RECONVERGENT B0 ;  /* 0x0000000000007941 */ /* 0x000fea0003800200 */
.L_x_1471:
        /* <DEDUP_REMOVED lines=14> */
.L_x_1474:
[----:B------:R-:W-:Y:S05]  /*30f0*/  BSYNC.RECONVERGENT B0 ;  /* 0x0000000000007941 */ /* 0x000fea0003800200 */
.L_x_1473:
        /* <DEDUP_REMOVED lines=16> */
.L_x_1476:
[----:B------:R-:W-:Y:S05]  /*3200*/  BSYNC.RECONVERGENT B0 ;  /* 0x0000000000007941 */ /* 0x000fea0003800200 */
.L_x_1475:
[----:B------:R-:W5:Y:S01]  /*3210*/  LDCU UR4, c[0x0][0x3e0] ;  /* 0x00007c00ff0477ac */ /* 0x000f620008000800 */
[----:B------:R-:W2:Y:S01]  /*3220*/  S2R R3, SR_CTAID.X ;  /* 0x0000000000037919 */ /* 0x000ea20000002500 */
[----:B------:R-:W1:Y:S01]  /*3230*/  LDC.U8 R160, c[0x0][0x4f8] ;  /* 0x00013e00ffa07b82 */ /* 0x000e620000000000 */
[----:B------:R-:W-:Y:S01]  /*3240*/  LOP3.LUT R157, R249, 0x1f, RZ, 0xc0, !PT ;  /* 0x0000001ff99d7812 */ /* 0x000fe200078ec0ff */
[C---:B---3--:R-:W-:Y:S01]  /*3250*/  IMAD.SHL.U32 R4, R142.reuse, 0x40, RZ ;  /* 0x000000408e047824 */ /* 0x048fe200078e00ff */
[----:B------:R-:W0:Y:S01]  /*3260*/  LDGDEPBAR ;  /* 0x00000000000079af */ /* 0x000e220000000000 */
[----:B------:R-:W-:Y:S01]  /*3270*/  SHF.L.U64.HI R2, R142, 0x6, R143 ;  /* 0x000000068e027819 */ /* 0x000fe2000001028f */
[----:B------:R-:W-:Y:S01]  /*3280*/  BSSY.RECONVERGENT B0, `(.L_x_1477) ;  /* 0x000001c000007945 */ /* 0x000fe20003800200 */
[----:B------:R-:W-:Y:S01]  /*3290*/  SHF.R.U32.HI R152, RZ, 0x5, R249 ;  /* 0x00000005ff987819 */ /* 0x000fe200000116f9 */
[----:B------:R-:W-:Y:S01]  /*32a0*/  IMAD.WIDE.U32 R4, R4, R13, RZ ;  /* 0x0000000d04047225 */ /* 0x000fe200078e00ff */
[----:B------:R-:W-:-:S03]  /*32b0*/  IADD3 R155, PT, PT, R60, -UR17, R155 ;  /* 0x800000113c9b7c10 */ /* 0x000fc6000fffe09b */
[----:B------:R-:W-:-:S04]  /*32c0*/  IMAD R2, R2, R13, RZ ;  /* 0x0000000d02027224 */ /* 0x000fc800078e02ff */
[----:B------:R-:W-:Y:S02]  /*32d0*/  IMAD.IADD R7, R5, 0x1, R2 ;  /* 0x0000000105077824 */ /* 0x000fe400078e0202 */
[----:B-----5:R-:W-:-:S04]  /*32e0*/  IMAD R0, R25, UR4, R26 ;  /* 0x0000000419007c24 */ /* 0x020fc8000f8e021a */
[----:B------:R-:W-:-:S05]  /*32f0*/  IMAD.SHL.U32 R0, R0, 0x20, RZ ;  /* 0x0000002000007824 */ /* 0x000fca00078e00ff */
[----:B------:R-:W-:Y:S01]  /*3300*/  IADD3 R157, P2, P0, R0, R16, R157 ;  /* 0x00000010009d7210 */ /* 0x000fe2000785e09d */
[----:B------:R-:W-:-:S04]  /*3310*/  DEPBAR.LE SB0, 0x0 ;  /* 0x000080000000791a */ /* 0x000fc80000000000 */
[----:B------:R-:W-:Y:S01]  /*3320*/  SHF.R.S32.HI R0, RZ, 0x1f, R0 ;  /* 0x0000001fff007819 */ /* 0x000fe20000011400 */
[----:B--2---:R-:W-:-:S03]  /*3330*/  IMAD R152, R3, 0x8, R152 ;  /* 0x0000000803987824 */ /* 0x004fc600078e0298 */
[----:B------:R-:W-:Y:S01]  /*3340*/  IADD3.X R154, PT, PT, R0, R17, RZ, P2, P0 ;  /* 0x00000011009a7210 */ /* 0x000fe200017e04ff */
[----:B------:R-:W-:Y:S06]  /*3350*/  BAR.SYNC.DEFER_BLOCKING 0x0 ;  /* 0x0000000000007b1d */ /* 0x000fec0000010000 */
        /* <DEDUP_REMOVED lines=11> */
.L_x_1479:
[----:B------:R3:W-:Y:S01]  /*3410*/  STS.128 [R213+0x6000], RZ ;  /* 0x006000ffd5007388 */ /* 0x0007e20000000c00 */
[----:B------:R-:W-:Y:S05]  /*3420*/  BRA `(.L_x_1480) ;  /* 0x0000000000047947 */ /* 0x000fea0003800000 */
.L_x_1478:
[----:B------:R2:W-:Y:S02]  /*3430*/  STS.128 [R213+0x6000], RZ ;  /* 0x006000ffd5007388 */ /* 0x0005e40000000c00 */
.L_x_1480:
[----:B------:R-:W-:Y:S05]  /*3440*/  BSYNC.RECONVERGENT B0 ;  /* 0x0000000000007941 */ /* 0x000fea0003800200 */
.L_x_1477:
[-C--:B------:R-:W-:Y:S01]  /*3450*/  ISETP.GE.AND P0, PT, R21, R12.reuse, PT ;  /* 0x0000000c1500720c */ /* 0x080fe20003f06270 */
[----:B--2---:R-:W-:Y:S01]  /*3460*/  IMAD.SHL.U32 R2, R249, 0x20, RZ ;  /* 0x00000020f9027824 */ /* 0x004fe200078e00ff */
        /* <DEDUP_REMOVED lines=24> */
.L_x_1482:
[----:B------:R-:W-:Y:S05]  /*35f0*/  BSYNC.RECONVERGENT B0 ;  /* 0x0000000000007941 */ /* 0x000fea0003800200 */
.L_x_1481:
        /* <DEDUP_REMOVED lines=16> */
.L_x_1484:
[----:B------:R-:W-:Y:S05]  /*3700*/  BSYNC.RECONVERGENT B0 ;  /* 0x0000000000007941 */ /* 0x000fea0003800200 */
.L_x_1483:
        /* <DEDUP_REMOVED lines=17> */
.L_x_1486:
[----:B------:R-:W-:Y:S05]  /*3820*/  BSYNC.RECONVERGENT B0 ;  /* 0x0000000000007941 */ /* 0x000fea0003800200 */
.L_x_1485:
[----:B------:R-:W-:Y:S01]  /*3830*/  LDSM.16.M88.4 R8, [R200] ;  /* 0x00000000c808783b */ /* 0x000fe20000000200 */
[----:B------:R-:W-:Y:S01]  /*3840*/  R2P PR, R249, 0x6 ;  /* 0x00000006f9007804 */ /* 0x000fe20000000000 */
[----:B-1----:R-:W-:Y:S01]  /*3850*/  IMAD.MOV.U32 R2, RZ, RZ, 0x20 ;  /* 0x00000020ff027424 */ /* 0x002fe200078e00ff */
[----:B------:R-:W-:Y:S01]  /*3860*/  ISETP.GT.U32.AND P0, PT, R229, R241, PT ;  /* 0x000000f1e500720c */ /* 0x000fe20003f04070 */
[----:B------:R-:W1:Y:S01]  /*3870*/  LDSM.16.M88.4 R12, [R195+UR5+0x4000] ;  /* 0x00400005c30c783b */ /* 0x000e620008000200 */
[----:B------:R-:W-:Y:S02]  /*3880*/  VIADD R0, R195, UR5 ;  /* 0x00000005c3007c36 */ /* 0x000fe40008000000 */
[----:B------:R-:W-:Y:S01]  /*3890*/  SEL R2, R2, 0xffffffe0, !P1 ;  /* 0xffffffe002027807 */ /* 0x000fe20004800000 */
[----:B------:R-:W5:Y:S01]  /*38a0*/  LDSM.16.M88.4 R4, [R200+0x2000] ;  /* 0x00200000c804783b */ /* 0x000f620000000200 */
[----:B------:R-:W-:Y:S02]  /*38b0*/  IMAD.MOV.U32 R3, RZ, RZ, 0x40 ;  /* 0x00000040ff037424 */ /* 0x000fe400078e00ff */
[----:B------:R-:W-:Y:S01]  /*38c0*/  IMAD.U32 R204, R160, 0x10000, RZ ;  /* 0x00010000a0cc7824 */ /* 0x000fe200078e00ff */
[----:B------:R-:W2:Y:S01]  /*38d0*/  LDSM.16.M88.4 R20, [R195+UR5+0x5000] ;  /* 0x00500005c314783b */ /* 0x000ea20008000200 */
[--C-:B------:R-:W-:Y:S01]  /*38e0*/  IMAD.IADD R199, R0, 0x1, R2.reuse ;  /* 0x0000000100c77824 */ /* 0x100fe200078e0202 */
[----:B------:R-:W-:Y:S01]  /*38f0*/  SEL R3, R3, 0xffffffc0, !P2 ;  /* 0xffffffc003037807 */ /* 0x000fe20005000000 */
[----:B------:R-:W-:Y:S01]  /*3900*/  IMAD.IADD R203, R200, 0x1, R2 ;  /* 0x00000001c8cb7824 */ /* 0x000fe200078e0202 */
[----:B------:R-:W3:Y:S01]  /*3910*/  LDSM.16.M88.4 R24, [R195+UR5+0x4800] ;  /* 0x00480005c318783b */ /* 0x000ee20008000200 */
[----:B------:R-:W-:-:S02]  /*3920*/  LOP3.LUT R204, R160, 0xff0000, R204, 0xf8, !PT ;  /* 0x00ff0000a0cc7812 */ /* 0x000fc400078ef8cc */
[--C-:B------:R-:W-:Y:S01]  /*3930*/  IMAD.IADD R201, R200, 0x1, R3.reuse ;  /* 0x00000001c8c97824 */ /* 0x100fe200078e0203 */
[----:B------:R-:W4:Y:S01]  /*3940*/  LDSM.16.M88.4 R16, [R195+UR5+0x5800] ;  /* 0x00580005c310783b */ /* 0x000f220008000200 */
[----:B------:R-:W-:Y:S01]  /*3950*/  IMAD.IADD R194, R0, 0x1, R3 ;  /* 0x0000000100c27824 */ /* 0x000fe200078e0203 */
[----:B------:R-:W-:Y:S01]  /*3960*/  LOP3.LUT R0, R159, 0x1f0, RZ, 0xc0, !PT ;  /* 0x000001f09f007812 */ /* 0x000fe200078ec0ff */
[C---:B------:R-:W-:Y:S01]  /*3970*/  IMAD.IADD R202, R2.reuse, 0x1, R201 ;  /* 0x0000000102ca7824 */ /* 0x040fe200078e02c9 */
[----:B------:R-:W-:Y:S01]  /*3980*/  LDSM.16.M88.4 R32, [R199+0x5000] ;  /* 0x00500000c720783b */ /* 0x000fe20000000200 */
[----:B------:R-:W-:-:S03]  /*3990*/  IMAD.IADD R198, R2, 0x1, R194 ;  /* 0x0000000102c67824 */ /* 0x000fc600078e02c2 */
        /* <DEDUP_REMOVED lines=10> */
[C---:B---3--:R-:W-:Y:S08]  /*3a40*/  HMMA.16816.F32.BF16 R48, R4.reuse, R24, RZ ;  /* 0x000000180430723c */ /* 0x048ff000000418ff */
[C---:B----4-:R-:W-:Y:S08]  /*3a50*/  HMMA.16816.F32.BF16 R56, R4.reuse, R16, RZ ;  /* 0x000000100438723c */ /* 0x050ff000000418ff */
        /* <DEDUP_REMOVED lines=16> */
[----:B------:R-:W3:Y:S07]  /*3b60*/  LDSM.16.M88.4 R48, [R194+0x4800] ;  /* 0x00480000c230783b */ /* 0x000eee0000000200 */
[C---:B------:R-:W-:Y:S01]  /*3b70*/  HMMA.16816.F32.BF16 R124, R12.reuse, R28, R56 ;  /* 0x0000001c0c7c723c */ /* 0x040fe20000041838 */
[----:B------:R-:W4:Y:S07]  /*3b80*/  LDSM.16.M88.4 R56, [R194+0x5800] ;  /* 0x00580000c238783b */ /* 0x000f2e0000000200 */
[C---:B------:R-:W-:Y:S08]  /*3b90*/  HMMA.16816.F32.BF16 R148, R12.reuse, R42, R84 ;  /* 0x0000002a0c94723c */ /* 0x040ff00000041854 */
[C---:B------:R-:W-:Y:S08]  /*3ba0*/  HMMA.16816.F32.BF16 R84, R12.reuse, R38, R92 ;  /* 0x000000260c54723c */ /* 0x040ff0000004185c */
[C---:B------:R-:W-:Y:S08]  /*3bb0*/  HMMA.16816.F32.BF16 R144, R12.reuse, R34, R88 ;  /* 0x000000220c90723c */ /* 0x040ff00000041858 */
[----:B------:R-:W-:Y:S01]  /*3bc0*/  HMMA.16816.F32.BF16 R120, R12, R30, R76 ;  /* 0x0000001e0c78723c */ /* 0x000fe2000004184c */
[----:B------:R-:W5:Y:S07]  /*3bd0*/  LDSM.16.M88.4 R12, [R201] ;  /* 0x00000000c90c783b */ /* 0x000f6e0000000200 */
[C---:B--2---:R-:W-:Y:S08]  /*3be0*/  HMMA.16816.F32.BF16 R116, R4.reuse, R40, R100 ;  /* 0x000000280474723c */ /* 0x044ff00000041864 */
[C---:B------:R-:W-:Y:S08]  /*3bf0*/  HMMA.16816.F32.BF16 R128, R4.reuse, R36, R72 ;  /* 0x000000240480723c */ /* 0x040ff00000041848 */
[C---:B------:R-:W-:Y:S08]  /*3c00*/  HMMA.16816.F32.BF16 R132, R4.reuse, R32, R64 ;  /* 0x000000200484723c */ /* 0x040ff00000041840 */
[C---:B------:R-:W-:Y:S01]  /*3c10*/  HMMA.16816.F32.BF16 R136, R4.reuse, R28, R20 ;  /* 0x0000001c0488723c */ /* 0x040fe20000041814 */
[----:B------:R-:W-:Y:S07]  /*3c20*/  LDSM.16.M88.4 R20, [R198+0x5800] ;  /* 0x00580000c614783b */ /* 0x000fee0000000200 */
[C---:B------:R-:W-:Y:S08]  /*3c30*/  HMMA.16816.F32.BF16 R40, R4.reuse, R42, R96 ;  /* 0x0000002a0428723c */ /* 0x040ff00000041860 */
[C---:B------:R-:W-:Y:S08]  /*3c40*/  HMMA.16816.F32.BF16 R36, R4.reuse, R38, R80 ;  /* 0x000000260424723c */ /* 0x040ff00000041850 */
[C---:B------:R-:W-:Y:S01]  /*3c50*/  HMMA.16816.F32.BF16 R104, R4.reuse, R34, R68 ;  /* 0x000000220468723c */ /* 0x040fe20000041844 */
[----:B------:R-:W-:Y:S07]  /*3c60*/  LDSM.16.M88.4 R32, [R198+0x4000] ;  /* 0x00400000c620783b */ /* 0x000fee0000000200 */
[----:B------:R-:W-:Y:S01]  /*3c70*/  HMMA.16816.F32.BF16 R100, R4, R30, R8 ;  /* 0x0000001e0464723c */ /* 0x000fe20000041808 */
[----:B------:R-:W2:Y:S04]  /*3c80*/  LDSM.16.M88.4 R4, [R202+0x2000] ;  /* 0x00200000ca04783b */ /* 0x000ea80000000200 */
[----:B------:R-:W2:Y:S03]  /*3c90*/  LDSM.16.M88.4 R28, [R198+0x4800] ;  /* 0x00480000c61c783b */ /* 0x000ea60000000200 */
[----:B-1----:R-:W-:Y:S01]  /*3ca0*/  HMMA.16816.F32.BF16 R96, R16, R52, R24 ;  /* 0x000000341060723c */ /* 0x002fe20000041818 */
[----:B------:R-:W1:Y:S04]  /*3cb0*/  LDSM.16.M88.4 R24, [R198+0x5000] ;  /* 0x00500000c618783b */ /* 0x000e680000000200 */
[----:B------:R-:W1:Y:S01]  /*3cc0*/  LDSM.16.M88.4 R8, [R202] ;  /* 0x00000000ca08783b */ /* 0x000e620000000200 */
[----:B------:R-:W-:-:S04]  /*3cd0*/  DEPBAR.LE SB0, 0x0 ;  /* 0x000080000000791a */ /* 0x000fc80000000000 */
[C---:B------:R-:W-:Y:S08]  /*3ce0*/  HMMA.16816.F32.BF16 R92, R16.reuse, R54, R148 ;  /* 0x00000036105c723c */ /* 0x040ff00000041894 */
[C---:B---3--:R-:W-:Y:S08]  /*3cf0*/  HMMA.16816.F32.BF16 R88, R16.reuse, R48, R112 ;  /* 0x000000301058723c */ /* 0x048ff00000041870 */
[C---:B------:R-:W-:Y:S08]  /*3d00*/  HMMA.16816.F32.BF16 R80, R16.reuse, R44, R108 ;  /* 0x0000002c1050723c */ /* 0x040ff0000004186c */
[C---:B----4-:R-:W-:Y:S08]  /*3d10*/  HMMA.16816.F32.BF16 R72, R16.reuse, R56, R124 ;  /* 0x000000381048723c */ /* 0x050ff0000004187c */
[C---:B------:R-:W-:Y:S08]  /*3d20*/  HMMA.16816.F32.BF16 R84, R16.reuse, R50, R84 ;  /* 0x000000321054723c */ /* 0x040ff00000041854 */
[C---:B------:R-:W-:Y:S08]  /*3d30*/  HMMA.16816.F32.BF16 R76, R16.reuse, R46, R144 ;  /* 0x0000002e104c723c */ /* 0x040ff00000041890 */
[----:B------:R-:W-:Y:S08]  /*3d40*/  HMMA.16816.F32.BF16 R68, R16, R58, R120 ;  /* 0x0000003a1044723c */ /* 0x000ff00000041878 */
[C---:B-----5:R-:W-:Y:S08]  /*3d50*/  HMMA.16816.F32.BF16 R64, R12.reuse, R52, R116 ;  /* 0x000000340c40723c */ /* 0x060ff00000041874 */
[C---:B------:R-:W-:Y:S08]  /*3d60*/  HMMA.16816.F32.BF16 R52, R12.reuse, R54, R40 ;  /* 0x000000360c34723c */ /* 0x040ff00000041828 */
        /* <DEDUP_REMOVED lines=14> */
[----:B------:R-:W-:-:S04]  /*3e50*/  SHF.R.U32.HI R4, RZ, 0x2, R249 ;  /* 0x00000002ff047819 */ /* 0x000fc800000116f9 */
[----:B------:R-:W-:-:S03]  /*3e60*/  LOP3.LUT R4, R4, 0x7, RZ, 0xc0, !PT ;  /* 0x0000000704047812 */ /* 0x000fc600078ec0ff */
[----:B------:R-:W-:Y:S01]  /*3e70*/  HMMA.16816.F32.BF16 R88, R8, R32, R64 ;  /* 0x000000200858723c */ /* 0x000fe20000041840 */
[----:B------:R-:W-:-:S04]  /*3e80*/  IADD3 R4, PT, PT, R4, UR16, R0 ;  /* 0x0000001004047c10 */ /* 0x000fc8000fffe000 */
[C---:B------:R-:W-:Y:S02]  /*3e90*/  IADD3 R0, PT, PT, R4.reuse, 0x1, R155 ;  /* 0x0000000104007810 */ /* 0x040fe40007ffe09b */
[-C--:B------:R-:W-:Y:S01]  /*3ea0*/  IADD3 R205, PT, PT, R4, R60.reuse, -R205 ;  /* 0x0000003c04cd7210 */ /* 0x080fe20007ffe8cd */
[C---:B------:R-:W-:Y:S01]  /*3eb0*/  HMMA.16816.F32.BF16 R84, R8.reuse, R34, R52 ;  /* 0x000000220854723c */ /* 0x040fe20000041834 */
[C---:B------:R-:W-:Y:S02]  /*3ec0*/  VIMNMX R206, PT, PT, R0.reuse, R60, PT ;  /* 0x0000003c00ce7248 */ /* 0x040fe40003fe0100 */
[C-C-:B------:R-:W-:Y:S02]  /*3ed0*/  VIADDMNMX R207, R0.reuse, 0x8, R60.reuse, PT ;  /* 0x0000000800cf7846 */ /* 0x140fe4000380013c */
[C-C-:B------:R-:W-:Y:S02]  /*3ee0*/  VIADDMNMX R208, R0.reuse, 0x40, R60.reuse, PT ;  /* 0x0000004000d07846 */ /* 0x140fe4000380013c */
[----:B------:R-:W-:Y:S01]  /*3ef0*/  VIADDMNMX R209, R0, 0x48, R60, PT ;  /* 0x0000004800d17846 */ /* 0x000fe2000380013c */
[C---:B------:R-:W-:Y:S08]  /*3f00*/  HMMA.16816.F32.BF16 R80, R8.reuse, R28, R40 ;  /* 0x0000001c0850723c */ /* 0x040ff00000041828 */
[C---:B------:R-:W-:Y:S08]  /*3f10*/  HMMA.16816.F32.BF16 R76, R8.reuse, R30, R48 ;  /* 0x0000001e084c723c */ /* 0x040ff00000041830 */
[C---:B------:R-:W-:Y:S08]  /*3f20*/  HMMA.16816.F32.BF16 R72, R8.reuse, R24, R36 ;  /* 0x000000180848723c */ /* 0x040ff00000041824 */
[C---:B------:R-:W-:Y:S08]  /*3f30*/  HMMA.16816.F32.BF16 R68, R8.reuse, R26, R44 ;  /* 0x0000001a0844723c */ /* 0x040ff0000004182c */
[C---:B------:R-:W-:Y:S08]  /*3f40*/  HMMA.16816.F32.BF16 R64, R8.reuse, R20, R16 ;  /* 0x000000140840723c */ /* 0x040ff00000041810 */
[----:B------:R-:W-:Y:S01]  /*3f50*/  HMMA.16816.F32.BF16 R56, R8, R22, R12 ;  /* 0x000000160838723c */ /* 0x000fe2000004180c */
[----:B------:R-:W-:Y:S06]  /*3f60*/  BAR.SYNC.DEFER_BLOCKING 0x0 ;  /* 0x0000000000007b1d */ /* 0x000fec0000010000 */
[----:B------:R-:W-:-:S13]  /*3f70*/  @!P0 BRA `(.L_x_1487) ;  /* 0x0000000000bc8947 */ /* 0x000fda0003800000 */
[----:B------:R-:W1:Y:S01]  /*3f80*/  LDCU UR4, c[0x0][0x440] ;  /* 0x00008800ff0477ac */ /* 0x000e620008000800 */
[----:B------:R-:W-:Y:S01]  /*3f90*/  VIADD R0, R214, 0xfffffffe ;  /* 0xfffffffed6007836 */ /* 0x000fe20000000000 */
[----:B------:R-:W-:Y:S03]  /*3fa0*/  BSSY.RECONVERGENT B0, `(.L_x_1488) ;  /* 0x000002b000007945 */ /* 0x000fe60003800200 */
[----:B------:R-:W-:-:S04]  /*3fb0*/  IMAD.WIDE.U32 R4, R63, R0, RZ ;  /* 0x000000003f047225 */ /* 0x000fc800078e00ff */
[----:B------:R-:W-:-:S04]  /*3fc0*/  IMAD R6, R153, R0, RZ ;  /* 0x0000000099067224 */ /* 0x000fc800078e02ff */
[----:B------:R-:W-:Y:S01]  /*3fd0*/  IMAD.IADD R7, R5, 0x1, R6 ;  /* 0x0000000105077824 */ /* 0x000fe200078e0206 */
[C---:B-1----:R-:W-:Y:S02]  /*3fe0*/  ISETP.GE.AND P0, PT, R215.reuse, UR4, PT ;  /* 0x00000004d7007c0c */ /* 0x042fe4000bf06270 */
[----:B------:R-:W-:-:S11]  /*3ff0*/  ISETP.GE.AND P1, PT, R215, UR4, PT ;  /* 0x00000004d7007c0c */ /* 0x000fd6000bf26270 */
[-C--:B------:R-:W-:Y:S02]  /*4000*/  @!P0 IADD3 R0, P3, PT, R61, R4.reuse, RZ ;  /* 0x000000043d008210 */ /* 0x080fe40007f7e0ff */
[----:B------:R-:W-:Y:S02]  /*4010*/  @!P0 LEA R9, P2, R140, R4, 0x5 ;  /* 0x000000048c098211 */ /* 0x000fe400078428ff */
[-C--:B------:R-:W-:Y:S01]  /*4020*/  @!P1 LEA R12, P4, R4, R240.reuse, 0x1 ;  /* 0x000000f0040c9211 */ /* 0x080fe200078808ff */
[----:B------:R-:W-:Y:S01]  /*4030*/  @!P0 IMAD.X R11, R62, 0x1, R7, P3 ;  /* 0x000000013e0b8824 */ /* 0x000fe200018e0607 */
[-C--:B------:R-:W-:Y:S02]  /*4040*/  @!P0 LEA R10, P3, R0, R240.reuse, 0x1 ;  /* 0x000000f0000a8211 */ /* 0x080fe400078608ff */
        /* <DEDUP_REMOVED lines=32> */
.L_x_1489:
[----:B------:R-:W-:Y:S05]  /*4250*/  BSYNC.RECONVERGENT B0 ;  /* 0x0000000000007941 */ /* 0x000fea0003800200 */
.L_x_1488:
[----:B------:R-:W0:Y:S02]  /*4260*/  LDGDEPBAR ;  /* 0x00000000000079af */ /* 0x000e240000000000 */
.L_x_1487:
[----:B------:R-:W-:Y:S01]  /*4270*/  IMAD.SHL.U32 R0, R249, 0x2, RZ ;  /* 0x00000002f9007824 */ /* 0x000fe200078e00ff */
[----:B------:R-:W-:Y:S01]  /*4280*/  UIADD3 UR4, UPT, UPT, UR21, -0x4498517b, URZ ;  /* 0xbb67ae8515047890 */ /* 0x000fe2000fffe0ff */
[C---:B------:R-:W-:Y:S01]  /*4290*/  VIADD R6, R205.reuse, 0x8 ;  /* 0x00000008cd067836 */ /* 0x040fe20000000000 */
[----:B------:R-:W-:Y:S01]  /*42a0*/  UIADD3 UR15, UPT, UPT, UR20, -0x61c88647, URZ ;  /* 0x9e3779b9140f7890 */ /* 0x000fe2000fffe0ff */
[C---:B--2---:R-:W-:Y:S01]  /*42b0*/  VIADD R5, R205.reuse, 0x40 ;  /* 0x00000040cd057836 */ /* 0x044fe20000000000 */
[----:B------:R-:W-:Y:S01]  /*42c0*/  LOP3.LUT R239, R0, 0x6, RZ, 0xc0, !PT ;  /* 0x0000000600ef7812 */ /* 0x000fe200078ec0ff */
[----:B------:R-:W-:Y:S01]  /*42d0*/  VIADD R20, R205, 0x48 ;  /* 0x00000048cd147836 */ /* 0x000fe20000000000 */
[----:B------:R2:W-:Y:S01]  /*42e0*/  STL [R1+0x4c], R0 ;  /* 0x00004c0001007387 */ /* 0x0005e20000100800 */
[----:B------:R-:W-:Y:S01]  /*42f0*/  IMAD.WIDE.U32 R246, R152, -0x326172a9, RZ ;  /* 0xcd9e8d5798f67825 */ /* 0x000fe200078e00ff */
[----:B------:R-:W-:Y:S02]  /*4300*/  UIADD3 UR11, UPT, UPT, UR20, 0x3c6ef372, URZ ;  /* 0x3c6ef372140b7890 */ /* 0x000fe4000fffe0ff */
[----:B------:R-:W-:Y:S01]  /*4310*/  UIADD3 UR14, UPT, UPT, UR21, 0x76cf5d0a, URZ ;  /* 0x76cf5d0a150e7890 */ /* 0x000fe2000fffe0ff */
[----:B------:R-:W-:Y:S01]  /*4320*/  IMAD R4, R229, 0x40, R239 ;  /* 0x00000040e5047824 */ /* 0x000fe200078e02ef */
[----:B------:R-:W3:Y:S01]  /*4330*/  LDCU UR17, c[0x0][0x45c] ;  /* 0x00008b80ff1177ac */ /* 0x000ee20008000800 */
[----:B------:R-:W-:Y:S02]  /*4340*/  STL [R1+0xc], R239 ;  /* 0x00000cef01007387 */ /* 0x000fe40000100800 */
[----:B------:R-:W-:Y:S01]  /*4350*/  VIADD R15, R4, 0x1 ;  /* 0x00000001040f7836 */ /* 0x000fe20000000000 */
[----:B------:R-:W-:Y:S01]  /*4360*/  ISETP.GT.AND P0, PT, R6, R4, PT ;  /* 0x000000040600720c */ /* 0x000fe20003f04270 */
[C---:B------:R-:W-:Y:S01]  /*4370*/  VIADD R14, R4.reuse, 0x8 ;  /* 0x00000008040e7836 */ /* 0x040fe20000000000 */
[----:B------:R-:W-:Y:S01]  /*4380*/  UIADD3 UR9, UPT, UPT, UR20, -0x255992d5, URZ ;  /* 0xdaa66d2b14097890 */ /* 0x000fe2000fffe0ff */
[----:B-1----:R-:W-:Y:S01]  /*4390*/  VIADD R8, R4, 0x20 ;  /* 0x0000002004087836 */ /* 0x002fe20000000000 */
[----:B------:R-:W-:Y:S01]  /*43a0*/  FSEL R21, R90, -INF , !P0 ;  /* 0xff8000005a157808 */ /* 0x000fe20004000000 */
        /* <DEDUP_REMOVED lines=10> */
[----:B------:R-:W-:Y:S01]  /*4450*/  VIADD R11, R4, 0x11 ;  /* 0x00000011040b7836 */ /* 0x000fe20000000000 */
[----:B------:R-:W-:Y:S01]  /*4460*/  ISETP.GT.AND P3, PT, R6, R9, PT ;  /* 0x000000090600720c */ /* 0x000fe20003f64270 */
[----:B------:R-:W-:Y:S01]  /*4470*/  VIADD R12, R4, 0x10 ;  /* 0x00000010040c7836 */ /* 0x000fe20000000000 */
[----:B------:R-:W-:Y:S01]  /*4480*/  ISETP.GT.AND P2, PT, R6, R7, PT ;  /* 0x000000070600720c */ /* 0x000fe20003f44270 */
[----:B------:R-:W-:Y:S01]  /*4490*/  VIADD R10, R4, 0x18 ;  /* 0x00000018040a7836 */ /* 0x000fe20000000000 */
[----:B------:R-:W-:Y:S01]  /*44a0*/  FSEL R42, R74, -INF , !P0 ;  /* 0xff8000004a2a7808 */ /* 0x000fe20004000000 */
[----:B------:R-:W-:Y:S01]  /*44b0*/  VIADD R17, R4, 0x28 ;  /* 0x0000002804117836 */ /* 0x000fe20000000000 */
[----:B------:R-:W-:Y:S01]  /*44c0*/  ISETP.GT.AND P0, PT, R6, R26, PT ;  /* 0x0000001a0600720c */ /* 0x000fe20003f04270 */
[C---:B------:R-:W-:Y:S01]  /*44d0*/  VIADD R18, R4.reuse, 0x29 ;  /* 0x0000002904127836 */ /* 0x040fe20000000000 */
[----:B------:R-:W-:Y:S01]  /*44e0*/  FSEL R38, R79, -INF , !P3 ;  /* 0xff8000004f267808 */ /* 0x000fe20005800000 */
[C---:B------:R-:W-:Y:S01]  /*44f0*/  VIADD R22, R4.reuse, 0x30 ;  /* 0x0000003004167836 */ /* 0x040fe20000000000 */
[----:B------:R-:W-:Y:S01]  /*4500*/  FSEL R41, R75, -INF , !P2 ;  /* 0xff8000004b297808 */ /* 0x000fe20005000000 */
[----:B------:R-:W-:Y:S01]  /*4510*/  VIADD R23, R4, 0x31 ;  /* 0x0000003104177836 */ /* 0x000fe20000000000 */
[----:B------:R-:W-:Y:S01]  /*4520*/  ISETP.GT.AND P3, PT, R6, R25, PT ;  /* 0x000000190600720c */ /* 0x000fe20003f64270 */
[----:B--2---:R-:W-:Y:S01]  /*4530*/  IMAD.IADD R0, R158, 0x1, R156 ;  /* 0x000000019e007824 */ /* 0x004fe200078e029c */
[----:B------:R-:W-:Y:S01]  /*4540*/  ISETP.GT.AND P2, PT, R5, R4, PT ;  /* 0x000000040500720c */ /* 0x000fe20003f44270 */
[----:B------:R-:W-:Y:S01]  /*4550*/  IMAD.WIDE.U32 R156, R157, -0x2daee0ad, RZ ;  /* 0xd2511f539d9c7825 */ /* 0x000fe200078e00ff */
[----:B------:R-:W-:Y:S01]  /*4560*/  FSEL R63, R59, -INF , !P0 ;  /* 0xff8000003b3f7808 */ /* 0x000fe20004000000 */
[----:B------:R-:W-:Y:S01]  /*4570*/  UIADD3 UR8, UPT, UPT, UR20, 0x78dde6e4, URZ ;  /* 0x78dde6e414087890 */ /* 0x000fe2000fffe0ff */
[C---:B------:R-:W-:Y:S01]  /*4580*/  ISETP.GT.AND P0, PT, R5.reuse, R14, PT ;  /* 0x0000000e0500720c */ /* 0x040fe20003f04270 */
[----:B------:R-:W-:Y:S01]  /*4590*/  UIADD3 UR24, UPT, UPT, UR21, -0x126145ec, URZ ;  /* 0xed9eba1415187890 */ /* 0x000fe2000fffe0ff */
[----:B------:R-:W-:Y:S01]  /*45a0*/  FSEL R19, R96, -INF , !P2 ;  /* 0xff80000060137808 */ /* 0x000fe20005000000 */
[----:B------:R-:W-:Y:S01]  /*45b0*/  UIADD3 UR23, UPT, UPT, UR21, -0x56f99767, URZ ;  /* 0xa906689915177890 */ /* 0x000fe2000fffe0ff */
[----:B------:R-:W-:Y:S01]  /*45c0*/  FSEL R61, R58, -INF , !P3 ;  /* 0xff8000003a3d7808 */ /* 0x000fe20005800000 */
[----:B------:R-:W-:Y:S01]  /*45d0*/  UIADD3 UR6, UPT, UPT, UR20, -0x4ab325aa, URZ ;  /* 0xb54cda5614067890 */ /* 0x000fe2000fffe0ff */
[C---:B------:R-:W-:Y:S01]  /*45e0*/  ISETP.GT.AND P2, PT, R5.reuse, R15, PT ;  /* 0x0000000f0500720c */ /* 0x040fe20003f44270 */
[----:B------:R-:W-:Y:S01]  /*45f0*/  UIADD3 UR7, UPT, UPT, UR20, 0x1715609d, URZ ;  /* 0x1715609d14077890 */ /* 0x000fe2000fffe0ff */
[C---:B------:R-:W-:Y:S01]  /*4600*/  ISETP.GT.AND P3, PT, R5.reuse, R13, PT ;  /* 0x0000000d0500720c */ /* 0x040fe20003f64270 */
[----:B------:R-:W-:Y:S01]  /*4610*/  UIADD3 UR22, UPT, UPT, UR21, 0x646e171e, URZ ;  /* 0x646e171e15167890 */ /* 0x000fe2000fffe0ff */
[----:B------:R-:W-:Y:S01]  /*4620*/  FSEL R28, R104, -INF , !P0 ;  /* 0xff800000681c7808 */ /* 0x000fe20004000000 */
[----:B------:R-:W-:Y:S01]  /*4630*/  STL.64 [R1+0x30], R156 ;  /* 0x0000309c01007387 */ /* 0x000fe20000100a00 */
[----:B------:R-:W-:-:S02]  /*4640*/  ISETP.GT.AND P0, PT, R5, R11, PT ;  /* 0x0000000b0500720c */ /* 0x000fc40003f04270 */
[----:B------:R-:W-:Y:S02]  /*4650*/  ISETP.GT.AND P5, PT, R6, R13, PT ;  /* 0x0000000d0600720c */ /* 0x000fe40003fa4270 */
[----:B------:R-:W-:Y:S02]  /*4660*/  FSEL R27, R97, -INF , !P2 ;  /* 0xff800000611b7808 */ /* 0x000fe40005000000 */
[----:B------:R-:W-:Y:S02]  /*4670*/  FSEL R31, R105, -INF , !P3 ;  /* 0xff800000691f7808 */ /* 0x000fe40005800000 */
[C---:B------:R-:W-:Y:S02]  /*4680*/  ISETP.GT.AND P2, PT, R5.reuse, R12, PT ;  /* 0x0000000c0500720c */ /* 0x040fe40003f44270 */
[----:B------:R-:W-:Y:S02]  /*4690*/  ISETP.GT.AND P3, PT, R5, R10, PT ;  /* 0x0000000a0500720c */ /* 0x000fe40003f64270 */
[----:B------:R-:W-:-:S02]  /*46a0*/  FSEL R35, R113, -INF , !P0 ;  /* 0xff80000071237808 */ /* 0x000fc40004000000 */
[----:B------:R-:W-:Y:S02]  /*46b0*/  FSEL R30, R87, -INF , !P5 ;  /* 0xff800000571e7808 */ /* 0x000fe40006800000 */
[----:B------:R-:W-:Y:S02]  /*46c0*/  ISETP.GT.AND P0, PT, R5, R8, PT ;  /* 0x000000080500720c */ /* 0x000fe40003f04270 */
[----:B------:R-:W-:Y:S02]  /*46d0*/  ISETP.GT.AND P5, PT, R6, R17, PT ;  /* 0x000000110600720c */ /* 0x000fe40003fa4270 */
[----:B------:R-:W-:Y:S02]  /*46e0*/  FSEL R32, R112, -INF , !P2 ;  /* 0xff80000070207808 */ /* 0x000fe40005000000 */
[----:B------:R-:W-:Y:S02]  /*46f0*/  FSEL R36, R120, -INF , !P3 ;  /* 0xff80000078247808 */ /* 0x000fe40005800000 */
[----:B------:R-:W-:-:S02]  /*4700*/  ISETP.GT.AND P4, PT, R6, R12, PT ;  /* 0x0000000c0600720c */ /* 0x000fc40003f84270 */
[C---:B------:R-:W-:Y:S02]  /*4710*/  ISETP.GT.AND P1, PT, R6.reuse, R11, PT ;  /* 0x0000000b0600720c */ /* 0x040fe40003f24270 */
[----:B------:R-:W-:Y:S02]  /*4720*/  ISETP.GT.AND P6, PT, R6, R10, PT ;  /* 0x0000000a0600720c */ /* 0x000fe40003fc4270 */
[C---:B------:R-:W-:Y:S02]  /*4730*/  ISETP.GT.AND P2, PT, R5.reuse, R9, PT ;  /* 0x000000090500720c */ /* 0x040fe40003f44270 */
[----:B------:R-:W-:Y:S02]  /*4740*/  ISETP.GT.AND P3, PT, R5, R7, PT ;  /* 0x000000070500720c */ /* 0x000fe40003f64270 */
[----:B------:R-:W-:Y:S02]  /*4750*/  FSEL R40, R116, -INF , !P0 ;  /* 0xff80000074287808 */ /* 0x000fe40004000000 */
[----:B------:R-:W-:-:S02]  /*4760*/  FSEL R44, R70, -INF , !P5 ;  /* 0xff800000462c7808 */ /* 0x000fc40006800000 */
[----:B------:R-:W-:Y:S02]  /*4770*/  ISETP.GT.AND P0, PT, R5, R18, PT ;  /* 0x000000120500720c */ /* 0x000fe40003f04270 */
[----:B------:R-:W-:Y:S02]  /*4780*/  ISETP.GT.AND P5, PT, R205, R4, PT ;  /* 0x00000004cd00720c */ /* 0x000fe40003fa4270 */
[----:B------:R-:W-:Y:S02]  /*4790*/  FSEL R33, R82, -INF , !P4 ;  /* 0xff80000052217808 */ /* 0x000fe40006000000 */
[----:B------:R-:W-:Y:S02]  /*47a0*/  FSEL R34, R83, -INF , !P1 ;  /* 0xff80000053227808 */ /* 0x000fe40004800000 */
[----:B------:R-:W-:Y:S02]  /*47b0*/  FSEL R37, R78, -INF , !P6 ;  /* 0xff8000004e257808 */ /* 0x000fe40007000000 */
[----:B------:R-:W-:-:S02]  /*47c0*/  FSEL R39, R121, -INF , !P2 ;  /* 0xff80000079277808 */ /* 0x000fc40005000000 */
[----:B------:R-:W-:Y:S02]  /*47d0*/  FSEL R43, R117, -INF , !P3 ;  /* 0xff800000752b7808 */ /* 0x000fe40005800000 */
[C---:B------:R-:W-:Y:S02]  /*47e0*/  ISETP.GT.AND P4, PT, R6.reuse, R18, PT ;  /* 0x000000120600720c */ /* 0x040fe40003f84270 */
[CC--:B------:R-:W-:Y:S02]  /*47f0*/  ISETP.GT.AND P1, PT, R6.reuse, R22.reuse, PT ;  /* 0x000000160600720c */ /* 0x0c0fe40003f24270 */
[----:B------:R-:W-:Y:S02]  /*4800*/  ISETP.GT.AND P6, PT, R6, R23, PT ;  /* 0x000000170600720c */ /* 0x000fe40003fc4270 */
[C---:B------:R-:W-:Y:S02]  /*4810*/  ISETP.GT.AND P2, PT, R5.reuse, R17, PT ;  /* 0x000000110500720c */ /* 0x040fe40003f44270 */
[----:B------:R-:W-:-:S02]  /*4820*/  ISETP.GT.AND P3, PT, R5, R22, PT ;  /* 0x000000160500720c */ /* 0x000fc40003f64270 */
[----:B------:R-:W-:Y:S02]  /*4830*/  FSEL R47, R109, -INF , !P0 ;  /* 0xff8000006d2f7808 */ /* 0x000fe40004000000 */
[----:B------:R-:W-:Y:S02]  /*4840*/  ISETP.GT.AND P0, PT, R5, R23, PT ;  /* 0x000000170500720c */ /* 0x000fe40003f04270 */
[----:B------:R-:W-:Y:S02]  /*4850*/  FSEL R6, R88, -INF , !P5 ;  /* 0xff80000058067808 */ /* 0x000fe40006800000 */
[----:B------:R-:W-:Y:S02]  /*4860*/  ISETP.GT.AND P5, PT, R205, R15, PT ;  /* 0x0000000fcd00720c */ /* 0x000fe40003fa4270 */
[----:B------:R-:W-:Y:S02]  /*4870*/  FSEL R46, R71, -INF , !P4 ;  /* 0xff800000472e7808 */ /* 0x000fe40006000000 */
[----:B------:R-:W-:-:S02]  /*4880*/  FSEL R48, R66, -INF , !P1 ;  /* 0xff80000042307808 */ /* 0x000fc40004800000 */
[----:B------:R-:W-:Y:S02]  /*4890*/  FSEL R60, R67, -INF , !P6 ;  /* 0xff800000433c7808 */ /* 0x000fe40007000000 */
[----:B------:R-:W-:Y:S02]  /*48a0*/  FSEL R45, R108, -INF , !P2 ;  /* 0xff8000006c2d7808 */ /* 0x000fe40005000000 */
[----:B------:R-:W-:Y:S02]  /*48b0*/  FSEL R50, R100, -INF , !P3 ;  /* 0xff80000064327808 */ /* 0x000fe40005800000 */
[C---:B------:R-:W-:Y:S02]  /*48c0*/  ISETP.GE.AND P4, PT, R4.reuse, R206, PT ;  /* 0x000000ce0400720c */ /* 0x040fe40003f86270 */
[C---:B------:R-:W-:Y:S02]  /*48d0*/  ISETP.GE.AND P1, PT, R4.reuse, R207, PT ;  /* 0x000000cf0400720c */ /* 0x040fe40003f26270 */
[----:B------:R-:W-:-:S02]  /*48e0*/  ISETP.GE.AND P6, PT, R4, R208, PT ;  /* 0x000000d00400720c */ /* 0x000fc40003fc6270 */
[----:B------:R-:W-:Y:S02]  /*48f0*/  ISETP.GT.AND P2, PT, R20, R4, PT ;  /* 0x000000041400720c */ /* 0x000fe40003f44270 */
[----:B------:R-:W-:Y:S02]  /*4900*/  ISETP.GE.AND P3, PT, R4, R209, PT ;  /* 0x000000d10400720c */ /* 0x000fe40003f66270 */
[----:B------:R-:W-:Y:S02]  /*4910*/  FSEL R49, R101, -INF , !P0 ;  /* 0xff80000065317808 */ /* 0x000fe40004000000 */
[----:B------:R-:W-:Y:S02]  /*4920*/  ISETP.GT.AND P0, PT, R5, R25, PT ;  /* 0x000000190500720c */ /* 0x000fe40003f04270 */
[----:B------:R-:W-:Y:S02]  /*4930*/  FSEL R4, R89, -INF , !P5 ;  /* 0xff80000059047808 */ /* 0x000fe40006800000 */
[----:B------:R-:W-:-:S02]  /*4940*/  ISETP.GT.AND P5, PT, R20, R15, PT ;  /* 0x0000000f1400720c */ /* 0x000fc40003fa4270 */
[----:B------:R-:W-:Y:S02]  /*4950*/  FSEL R16, R98, -INF , !P2 ;  /* 0xff80000062107808 */ /* 0x000fe40005000000 */
[----:B------:R-:W-:Y:S02]  /*4960*/  FSEL R51, R92, -INF , !P0 ;  /* 0xff8000005c337808 */ /* 0x000fe40004000000 */
[----:B------:R-:W-:Y:S02]  /*4970*/  FSEL R79, R6, -INF , !P4 ;  /* 0xff800000064f7808 */ /* 0x000fe40006000000 */
[----:B------:R-:W-:Y:S02]  /*4980*/  ISETP.GT.AND P2, PT, R5, R26, PT ;  /* 0x0000001a0500720c */ /* 0x000fe40003f44270 */
[----:B------:R-:W-:Y:S02]  /*4990*/  ISETP.GE.AND P0, PT, R15, R206, PT ;  /* 0x000000ce0f00720c */ /* 0x000fe40003f06270 */
[----:B------:R-:W-:-:S02]  /*49a0*/  FSEL R6, R99, -INF , !P5 ;  /* 0xff80000063067808 */ /* 0x000fc40006800000 */
[----:B------:R-:W-:Y:S02]  /*49b0*/  FSEL R53, R19, -INF , !P6 ;  /* 0xff80000013357808 */ /* 0x000fe40007000000 */
[C---:B------:R-:W-:Y:S02]  /*49c0*/  ISETP.GT.AND P6, PT, R205.reuse, R14, PT ;  /* 0x0000000ecd00720c */ /* 0x040fe40003fc4270 */
[----:B------:R-:W-:Y:S02]  /*49d0*/  ISETP.GT.AND P5, PT, R205, R13, PT ;  /* 0x0000000dcd00720c */ /* 0x000fe40003fa4270 */
[----:B------:R-:W-:Y:S02]  /*49e0*/  FSEL R52, R93, -INF , !P2 ;  /* 0xff8000005d347808 */ /* 0x000fe40005000000 */
[----:B------:R-:W-:Y:S02]  /*49f0*/  FSEL R78, R21, -INF , !P1 ;  /* 0xff800000154e7808 */ /* 0x000fe40004800000 */
[----:B------:R-:W-:-:S02]  /*4a00*/  FSEL R58, R4, -INF , !P0 ;  /* 0xff800000043a7808 */ /* 0x000fc40004000000 */
[C---:B------:R-:W-:Y:S02]  /*4a10*/  ISETP.GE.AND P2, PT, R15.reuse, R207, PT ;  /* 0x000000cf0f00720c */ /* 0x040fe40003f46270 */
[CC--:B------:R-:W-:Y:S02]  /*4a20*/  ISETP.GE.AND P1, PT, R15.reuse, R208.reuse, PT ;  /* 0x000000d00f00720c */ /* 0x0c0fe40003f26270 */
[----:B------:R-:W-:Y:S02]  /*4a30*/  ISETP.GE.AND P4, PT, R15, R209, PT ;  /* 0x000000d10f00720c */ /* 0x000fe40003f86270 */
[----:B------:R-:W-:Y:S02]  /*4a40*/  FSEL R5, R84, -INF , !P6 ;  /* 0xff80000054057808 */ /* 0x000fe40007000000 */
[----:B------:R-:W-:Y:S02]  /*4a50*/  FSEL R4, R85, -INF , !P5 ;  /* 0xff80000055047808 */ /* 0x000fe40006800000 */
[----:B------:R-:W-:-:S02]  /*4a60*/  ISETP.GE.AND P6, PT, R14, R208, PT ;  /* 0x000000d00e00720c */ /* 0x000fc40003fc6270 */
[----:B------:R-:W-:Y:S02]  /*4a70*/  ISETP.GT.AND P5, PT, R20, R13, PT ;  /* 0x0000000d1400720c */ /* 0x000fe40003fa4270 */
[----:B------:R-:W-:Y:S02]  /*4a80*/  FSEL R55, R16, -INF , !P3 ;  /* 0xff80000010377808 */ /* 0x000fe40005800000 */
[----:B------:R-:W-:Y:S02]  /*4a90*/  FSEL R82, R24, -INF , !P2 ;  /* 0xff80000018527808 */ /* 0x000fe40005000000 */
[----:B------:R-:W-:Y:S02]  /*4aa0*/  FSEL R27, R27, -INF , !P1 ;  /* 0xff8000001b1b7808 */ /* 0x000fe40004800000 */
[----:B------:R-:W-:Y:S02]  /*4ab0*/  FSEL R54, R6, -INF , !P4 ;  /* 0xff80000006367808 */ /* 0x000fe40006000000 */
[----:B------:R-:W-:-:S02]  /*4ac0*/  ISETP.GE.AND P3, PT, R14, R206, PT ;  /* 0x000000ce0e00720c */ /* 0x000fc40003f66270 */
[----:B------:R-:W-:Y:S02]  /*4ad0*/  ISETP.GE.AND P0, PT, R14, R207, PT ;  /* 0x000000cf0e00720c */ /* 0x000fe40003f06270 */
[----:B------:R-:W-:Y:S02]  /*4ae0*/  ISETP.GT.AND P2, PT, R20, R14, PT ;  /* 0x0000000e1400720c */ /* 0x000fe40003f44270 */
[----:B------:R-:W-:Y:S02]  /*4af0*/  ISETP.GE.AND P1, PT, R13, R206, PT ;  /* 0x000000ce0d00720c */ /* 0x000fe40003f26270 */
[----:B------:R-:W-:Y:S02]  /*4b00*/  FSEL R6, R107, -INF , !P5 ;  /* 0xff8000006b067808 */ /* 0x000fe40006800000 */
[----:B------:R-:W-:Y:S02]  /*4b10*/  FSEL R24, R28, -INF , !P6 ;  /* 0xff8000001c187808 */ /* 0x000fe40007000000 */
[----:B------:R-:W-:-:S02]  /*4b20*/  ISETP.GT.AND P6, PT, R205, R12, PT ;  /* 0x0000000ccd00720c */ /* 0x000fc40003fc4270 */
[----:B------:R-:W-:Y:S02]  /*4b30*/  ISETP.GT.AND P5, PT, R205, R11, PT ;  /* 0x0000000bcd00720c */ /* 0x000fe40003fa4270 */
[----:B------:R-:W-:Y:S02]  /*4b40*/  FSEL R15, R106, -INF , !P2 ;  /* 0xff8000006a0f7808 */ /* 0x000fe40005000000 */
[----:B------:R-:W-:Y:S02]  /*4b50*/  FSEL R62, R5, -INF , !P3 ;  /* 0xff800000053e7808 */ /* 0x000fe40005800000 */
[----:B------:R-:W-:Y:S02]  /*4b60*/  FSEL R66, R29, -INF , !P0 ;  /* 0xff8000001d427808 */ /* 0x000fe40004000000 */
[----:B------:R-:W-:Y:S02]  /*4b70*/  FSEL R59, R4, -INF , !P1 ;  /* 0xff800000043b7808 */ /* 0x000fe40004800000 */
[----:B------:R-:W-:-:S02]  /*4b80*/  ISETP.GE.AND P2, PT, R14, R209, PT ;  /* 0x000000d10e00720c */ /* 0x000fc40003f46270 */
        /* <DEDUP_REMOVED lines=19> */
[----:B------:R-:W-:Y:S02]  /*4cc0*/  ISETP.GE.AND P3, PT, R11, R207, PT ;  /* 0x000000cf0b00720c */ /* 0x000fe40003f66270 */
[----:B------:R-:W-:Y:S02]  /*4cd0*/  FSEL R13, R114, -INF , !P4 ;  /* 0xff800000720d7808 */ /* 0x000fe40006000000 */
[----:B------:R-:W-:Y:S02]  /*4ce0*/  FSEL R113, R5, -INF , !P2 ;  /* 0xff80000005717808 */ /* 0x000fe40005000000 */
[----:B------:R-:W-:Y:S02]  /*4cf0*/  FSEL R126, R33, -INF , !P1 ;  /* 0xff800000217e7808 */ /* 0x000fe40004800000 */
[----:B------:R-:W-:-:S02]  /*4d00*/  FSEL R116, R4, -INF , !P0 ;  /* 0xff80000004747808 */ /* 0x000fc40004000000 */
[-C--:B------:R-:W-:Y:S02]  /*4d10*/  ISETP.GE.AND P4, PT, R12, R209.reuse, PT ;  /* 0x000000d10c00720c */ /* 0x080fe40003f86270 */
[C---:B------:R-:W-:Y:S02]  /*4d20*/  ISETP.GE.AND P2, PT, R11.reuse, R208, PT ;  /* 0x000000d00b00720c */ /* 0x040fe40003f46270 */
[----:B------:R-:W-:Y:S02]  /*4d30*/  ISETP.GE.AND P1, PT, R11, R209, PT ;  /* 0x000000d10b00720c */ /* 0x000fe40003f26270 */
[----:B------:R-:W-:Y:S02]  /*4d40*/  FSEL R5, R76, -INF , !P6 ;  /* 0xff8000004c057808 */ /* 0x000fe40007000000 */
[----:B------:R-:W-:Y:S02]  /*4d50*/  FSEL R4, R77, -INF , !P5 ;  /* 0xff8000004d047808 */ /* 0x000fe40006800000 */
[----:B------:R-:W-:-:S02]  /*4d60*/  FSEL R127, R34, -INF , !P3 ;  /* 0xff800000227f7808 */ /* 0x000fc40005800000 */
[----:B------:R-:W-:Y:S02]  /*4d70*/  ISETP.GE.AND P6, PT, R10, R208, PT ;  /* 0x000000d00a00720c */ /* 0x000fe40003fc6270 */
[C---:B------:R-:W-:Y:S02]  /*4d80*/  ISETP.GT.AND P5, PT, R20.reuse, R9, PT ;  /* 0x000000091400720c */ /* 0x040fe40003fa4270 */
[----:B------:R-:W-:Y:S02]  /*4d90*/  ISETP.GT.AND P3, PT, R20, R10, PT ;  /* 0x0000000a1400720c */ /* 0x000fe40003f64270 */
[----:B------:R-:W-:Y:S02]  /*4da0*/  FSEL R106, R13, -INF , !P4 ;  /* 0xff8000000d6a7808 */ /* 0x000fe40006000000 */
[----:B------:R-:W-:Y:S02]  /*4db0*/  FSEL R75, R35, -INF , !P2 ;  /* 0xff800000234b7808 */ /* 0x000fe40005000000 */
[----:B------:R-:W-:-:S02]  /*4dc0*/  FSEL R112, R6, -INF , !P1 ;  /* 0xff80000006707808 */ /* 0x000fc40004800000 */
[CC--:B------:R-:W-:Y:S02]  /*4dd0*/  ISETP.GE.AND P4, PT, R10.reuse, R206.reuse, PT ;  /* 0x000000ce0a00720c */ /* 0x0c0fe40003f86270 */
[-C--:B------:R-:W-:Y:S02]  /*4de0*/  ISETP.GE.AND P0, PT, R10, R207.reuse, PT ;  /* 0x000000cf0a00720c */ /* 0x080fe40003f06270 */
[C---:B------:R-:W-:Y:S02]  /*4df0*/  ISETP.GE.AND P2, PT, R9.reuse, R206, PT ;  /* 0x000000ce0900720c */ /* 0x040fe40003f46270 */
[----:B------:R-:W-:Y:S02]  /*4e00*/  ISETP.GE.AND P1, PT, R9, R207, PT ;  /* 0x000000cf0900720c */ /* 0x000fe40003f26270 */
[----:B------:R-:W-:Y:S02]  /*4e10*/  FSEL R6, R123, -INF , !P5 ;  /* 0xff8000007b067808 */ /* 0x000fe40006800000 */
[----:B------:R-:W-:-:S02]  /*4e20*/  FSEL R92, R36, -INF , !P6 ;  /* 0xff800000245c7808 */ /* 0x000fc40007000000 */
[----:B------:R-:W-:Y:S02]  /*4e30*/  FSEL R11, R122, -INF , !P3 ;  /* 0xff8000007a0b7808 */ /* 0x000fe40005800000 */
[C---:B------:R-:W-:Y:S02]  /*4e40*/  ISETP.GT.AND P6, PT, R205.reuse, R8, PT ;  /* 0x00000008cd00720c */ /* 0x040fe40003fc4270 */
[----:B------:R-:W-:Y:S02]  /*4e50*/  ISETP.GT.AND P5, PT, R205, R7, PT ;  /* 0x00000007cd00720c */ /* 0x000fe40003fa4270 */
[----:B------:R-:W-:Y:S02]  /*4e60*/  ISETP.GE.AND P3, PT, R10, R209, PT ;  /* 0x000000d10a00720c */ /* 0x000fe40003f66270 */
[----:B------:R-:W-:Y:S02]  /*4e70*/  FSEL R115, R5, -INF , !P4 ;  /* 0xff80000005737808 */ /* 0x000fe40006000000 */
[----:B------:R-:W-:-:S02]  /*4e80*/  FSEL R125, R37, -INF , !P0 ;  /* 0xff800000257d7808 */ /* 0x000fc40004000000 */
[----:B------:R-:W-:Y:S02]  /*4e90*/  FSEL R114, R4, -INF , !P2 ;  /* 0xff80000004727808 */ /* 0x000fe40005000000 */
[----:B------:R-:W-:Y:S02]  /*4ea0*/  FSEL R124, R38, -INF , !P1 ;  /* 0xff800000267c7808 */ /* 0x000fe40004800000 */
[C---:B------:R-:W-:Y:S02]  /*4eb0*/  ISETP.GE.AND P0, PT, R9.reuse, R208, PT ;  /* 0x000000d00900720c */ /* 0x040fe40003f06270 */
[----:B------:R-:W-:Y:S02]  /*4ec0*/  ISETP.GE.AND P4, PT, R9, R209, PT ;  /* 0x000000d10900720c */ /* 0x000fe40003f86270 */
[----:B------:R-:W-:Y:S02]  /*4ed0*/  ISETP.GT.AND P1, PT, R20, R8, PT ;  /* 0x000000081400720c */ /* 0x000fe40003f24270 */
[----:B------:R-:W-:-:S02]  /*4ee0*/  FSEL R5, R72, -INF , !P6 ;  /* 0xff80000048057808 */ /* 0x000fc40007000000 */
[----:B------:R-:W-:Y:S02]  /*4ef0*/  FSEL R4, R73, -INF , !P5 ;  /* 0xff80000049047808 */ /* 0x000fe40006800000 */
[----:B------:R-:W-:Y:S02]  /*4f00*/  FSEL R104, R11, -INF , !P3 ;  /* 0xff8000000b687808 */ /* 0x000fe40005800000 */
[----:B------:R-:W-:Y:S02]  /*4f10*/  ISETP.GE.AND P6, PT, R8, R208, PT ;  /* 0x000000d00800720c */ /* 0x000fe40003fc6270 */
[----:B------:R-:W-:Y:S02]  /*4f20*/  ISETP.GT.AND P5, PT, R20, R7, PT ;  /* 0x000000071400720c */ /* 0x000fe40003fa4270 */
[C---:B------:R-:W-:Y:S02]  /*4f30*/  ISETP.GE.AND P3, PT, R8.reuse, R206, PT ;  /* 0x000000ce0800720c */ /* 0x040fe40003f66270 */
[----:B------:R-:W-:-:S02]  /*4f40*/  ISETP.GE.AND P2, PT, R8, R207, PT ;  /* 0x000000cf0800720c */ /* 0x000fc40003f46270 */
[----:B------:R-:W-:Y:S02]  /*4f50*/  FSEL R9, R118, -INF , !P1 ;  /* 0xff80000076097808 */ /* 0x000fe40004800000 */
[----:B------:R-:W-:Y:S02]  /*4f60*/  FSEL R93, R39, -INF , !P0 ;  /* 0xff800000275d7808 */ /* 0x000fe40004000000 */
[----:B------:R-:W-:Y:S02]  /*4f70*/  FSEL R105, R6, -INF , !P4 ;  /* 0xff80000006697808 */ /* 0x000fe40006000000 */
[----:B------:R-:W-:Y:S02]  /*4f80*/  ISETP.GE.AND P1, PT, R8, R209, PT ;  /* 0x000000d10800720c */ /* 0x000fe40003f26270 */
[----:B------:R-:W-:Y:S02]  /*4f90*/  ISETP.GE.AND P0, PT, R7, R206, PT ;  /* 0x000000ce0700720c */ /* 0x000fe40003f06270 */
[----:B------:R-:W-:-:S02]  /*4fa0*/  FSEL R6, R119, -INF , !P5 ;  /* 0xff80000077067808 */ /* 0x000fc40006800000 */
[----:B------:R-:W-:Y:S02]  /*4fb0*/  FSEL R144, R40, -INF , !P6 ;  /* 0xff80000028907808 */ /* 0x000fe40007000000 */
[----:B------:R-:W-:Y:S02]  /*4fc0*/  FSEL R162, R5, -INF , !P3 ;  /* 0xff80000005a27808 */ /* 0x000fe40005800000 */
[C---:B------:R-:W-:Y:S02]  /*4fd0*/  ISETP.GT.AND P6, PT, R205.reuse, R17, PT ;  /* 0x00000011cd00720c */ /* 0x040fe40003fc4270 */
        /* <DEDUP_REMOVED lines=8> */
[----:B------:R-:W-:Y:S01]  /*5060*/  FSEL R4, R68, -INF , !P6 ;  /* 0xff80000044047808 */ /* 0x000fe20007000000 */
[----:B------:R-:W-:Y:S01]  /*5070*/  IMAD.SHL.U32 R68, R229, 0x2, RZ ;  /* 0x00000002e5447824 */ /* 0x000fe200078e00ff */
[----:B------:R-:W-:-:S02]  /*5080*/  FSEL R7, R69, -INF , !P5 ;  /* 0xff80000045077808 */ /* 0x000fc40006800000 */
[CC--:B------:R-:W-:Y:S02]  /*5090*/  ISETP.GE.AND P0, PT, R17.reuse, R207.reuse, PT ;  /* 0x000000cf1100720c */ /* 0x0c0fe40003f06270 */
[----:B------:R-:W-:Y:S02]  /*50a0*/  FSEL R160, R6, -INF , !P3 ;  /* 0xff80000006a07808 */ /* 0x000fe40005800000 */
[----:B------:R-:W-:Y:S02]  /*50b0*/  ISETP.GT.AND P5, PT, R20, R18, PT ;  /* 0x000000121400720c */ /* 0x000fe40003fa4270 */
[----:B------:R-:W-:Y:S02]  /*50c0*/  ISETP.GE.AND P3, PT, R18, R207, PT ;  /* 0x000000cf1200720c */ /* 0x000fe40003f66270 */
[----:B------:R-:W-:Y:S02]  /*50d0*/  FSEL R165, R4, -INF , !P1 ;  /* 0xff80000004a57808 */ /* 0x000fe40004800000 */
[----:B------:R-:W-:-:S02]  /*50e0*/  ISETP.GE.AND P6, PT, R17, R208, PT ;  /* 0x000000d01100720c */ /* 0x000fc40003fc6270 */
[----:B------:R-:W-:Y:S02]  /*50f0*/  FSEL R174, R44, -INF , !P0 ;  /* 0xff8000002cae7808 */ /* 0x000fe40004000000 */
[----:B------:R-:W-:Y:S02]  /*5100*/  FSEL R4, R111, -INF , !P5 ;  /* 0xff8000006f047808 */ /* 0x000fe40006800000 */
[----:B------:R-:W-:Y:S02]  /*5110*/  ISETP.GE.AND P0, PT, R18, R209, PT ;  /* 0x000000d11200720c */ /* 0x000fe40003f06270 */
[C---:B------:R-:W-:Y:S02]  /*5120*/  ISETP.GT.AND P5, PT, R205.reuse, R22, PT ;  /* 0x00000016cd00720c */ /* 0x040fe40003fa4270 */
[----:B------:R-:W-:Y:S02]  /*5130*/  FSEL R178, R46, -INF , !P3 ;  /* 0xff8000002eb27808 */ /* 0x000fe40005800000 */
[----:B------:R-:W-:-:S02]  /*5140*/  ISETP.GT.AND P3, PT, R205, R23, PT ;  /* 0x00000017cd00720c */ /* 0x000fc40003f64270 */
[----:B------:R-:W-:Y:S02]  /*5150*/  FSEL R145, R45, -INF , !P6 ;  /* 0xff8000002d917808 */ /* 0x000fe40007000000 */
[----:B------:R-:W-:Y:S02]  /*5160*/  ISETP.GE.AND P6, PT, R22, R206, PT ;  /* 0x000000ce1600720c */ /* 0x000fe40003fc6270 */
[----:B------:R-:W-:Y:S02]  /*5170*/  FSEL R6, R64, -INF , !P5 ;  /* 0xff80000040067808 */ /* 0x000fe40006800000 */
[----:B------:R-:W-:Y:S02]  /*5180*/  FSEL R147, R4, -INF , !P0 ;  /* 0xff80000004937808 */ /* 0x000fe40004000000 */
[----:B------:R-:W-:Y:S02]  /*5190*/  FSEL R21, R65, -INF , !P3 ;  /* 0xff80000041157808 */ /* 0x000fe40005800000 */
[----:B------:R-:W-:-:S02]  /*51a0*/  ISETP.GT.AND P0, PT, R20, R25, PT ;  /* 0x000000191400720c */ /* 0x000fc40003f04270 */
[----:B------:R-:W-:Y:S02]  /*51b0*/  ISETP.GT.AND P3, PT, R20, R23, PT ;  /* 0x000000171400720c */ /* 0x000fe40003f64270 */
[----:B------:R-:W-:Y:S02]  /*51c0*/  FSEL R223, R6, -INF , !P6 ;  /* 0xff80000006df7808 */ /* 0x000fe40007000000 */
[----:B------:R-:W-:Y:S02]  /*51d0*/  FSEL R6, R94, -INF , !P0 ;  /* 0xff8000005e067808 */ /* 0x000fe40004000000 */
[----:B------:R-:W-:Y:S02]  /*51e0*/  FSEL R4, R103, -INF , !P3 ;  /* 0xff80000067047808 */ /* 0x000fe40005800000 */
[----:B------:R-:W-:Y:S02]  /*51f0*/  ISETP.GE.AND P0, PT, R23, R209, PT ;  /* 0x000000d11700720c */ /* 0x000fe40003f06270 */
[----:B------:R-:W-:-:S02]  /*5200*/  FSEL R69, R43, -INF , !P2 ;  /* 0xff8000002b457808 */ /* 0x000fc40005000000 */
[----:B------:R-:W-:Y:S02]  /*5210*/  FSEL R228, R4, -INF , !P0 ;  /* 0xff80000004e47808 */ /* 0x000fe40004000000 */
[----:B------:R-:W-:Y:S02]  /*5220*/  FMNMX3.FTZ R4, R53, R27, R24, !PT ;  /* 0x0000001b35047276 */ /* 0x000fe40007810018 */
[----:B------:R-:W-:Y:S02]  /*5230*/  FSEL R185, R41, -INF , !P4 ;  /* 0xff80000029b97808 */ /* 0x000fe40006000000 */
[----:B------:R-:W-:Y:S02]  /*5240*/  ISETP.GE.AND P2, PT, R18, R206, PT ;  /* 0x000000ce1200720c */ /* 0x000fe40003f46270 */
[----:B------:R-:W-:Y:S02]  /*5250*/  ISETP.GT.AND P4, PT, R20, R17, PT ;  /* 0x000000111400720c */ /* 0x000fe40003f84270 */
[----:B------:R-:W-:-:S02]  /*5260*/  ISETP.GE.AND P1, PT, R18, R208, PT ;  /* 0x000000d01200720c */ /* 0x000fc40003f26270 */
[----:B------:R-:W-:Y:S02]  /*5270*/  FMNMX3.FTZ R8, R4, R31, R74, !PT ;  /* 0x0000001f04087276 */ /* 0x000fe4000781004a */
[----:B------:R-:W-:Y:S01]  /*5280*/  FSEL R166, R7, -INF , !P2 ;  /* 0xff80000007a67808 */ /* 0x000fe20005000000 */
[----:B------:R-:W-:Y:S01]  /*5290*/  VIADD R7, R152, 0x4 ;  /* 0x0000000498077836 */ /* 0x000fe20000000000 */
[----:B------:R-:W-:Y:S02]  /*52a0*/  FSEL R5, R110, -INF , !P4 ;  /* 0xff8000006e057808 */ /* 0x000fe40006000000 */
[----:B------:R-:W-:Y:S01]  /*52b0*/  ISETP.GE.AND P4, PT, R17, R209, PT ;  /* 0x000000d11100720c */ /* 0x000fe20003f86270 */
[----:B------:R-:W-:Y:S01]  /*52c0*/  IMAD.WIDE.U32 R250, R7, -0x326172a9, RZ ;  /* 0xcd9e8d5707fa7825 */ /* 0x000fe200078e00ff */
[----:B------:R-:W-:Y:S02]  /*52d0*/  FSEL R146, R47, -INF , !P1 ;  /* 0xff8000002f927808 */ /* 0x000fe40004800000 */
[----:B------:R-:W-:-:S02]  /*52e0*/  ISETP.GT.AND P1, PT, R20, R26, PT ;  /* 0x0000001a1400720c */ /* 0x000fc40003f24270 */
[----:B------:R-:W-:Y:S02]  /*52f0*/  FMNMX3.FTZ R8, R8, R75, R92, !PT ;  /* 0x0000004b08087276 */ /* 0x000fe4000781005c */
[----:B------:R-:W-:Y:S02]  /*5300*/  FSEL R148, R5, -INF , !P4 ;  /* 0xff80000005947808 */ /* 0x000fe40006000000 */
[----:B------:R-:W-:Y:S02]  /*5310*/  ISETP.GE.AND P2, PT, R22, R207, PT ;  /* 0x000000cf1600720c */ /* 0x000fe40003f46270 */
[----:B------:R-:W-:Y:S02]  /*5320*/  ISETP.GT.AND P4, PT, R20, R22, PT ;  /* 0x000000161400720c */ /* 0x000fe40003f84270 */
[----:B------:R-:W-:Y:S02]  /*5330*/  ISETP.GE.AND P5, PT, R22, R208, PT ;  /* 0x000000d01600720c */ /* 0x000fe40003fa6270 */
[----:B------:R-:W-:-:S02]  /*5340*/  FSEL R15, R95, -INF , !P1 ;  /* 0xff8000005f0f7808 */ /* 0x000fc40004800000 */
[----:B------:R-:W-:Y:S02]  /*5350*/  FMNMX3.FTZ R8, R8, R93, R144, !PT ;  /* 0x0000005d08087276 */ /* 0x000fe40007810090 */
[----:B------:R-:W-:Y:S02]  /*5360*/  ISETP.GT.AND P1, PT, R205, R25, PT ;  /* 0x00000019cd00720c */ /* 0x000fe40003f24270 */
[----:B------:R-:W-:Y:S02]  /*5370*/  FSEL R238, R48, -INF , !P2 ;  /* 0xff80000030ee7808 */ /* 0x000fe40005000000 */
[----:B------:R-:W-:Y:S02]  /*5380*/  ISETP.GE.AND P0, PT, R25, R208, PT ;  /* 0x000000d01900720c */ /* 0x000fe40003f06270 */
[----:B------:R-:W-:Y:S02]  /*5390*/  LOP3.LUT R4, R154, UR20, R251, 0x96, !PT ;  /* 0x000000149a047c12 */ /* 0x000fe4000f8e96fb */
[----:B------:R-:W-:-:S02]  /*53a0*/  FSEL R5, R102, -INF , !P4 ;  /* 0xff80000066057808 */ /* 0x000fc40006000000 */
[----:B------:R-:W-:Y:S01]  /*53b0*/  ISETP.GE.AND P2, PT, R23, R208, PT ;  /* 0x000000d01700720c */ /* 0x000fe20003f46270 */
[----:B------:R-:W-:Y:S01]  /*53c0*/  IMAD.WIDE.U32 R172, R4, -0x2daee0ad, RZ ;  /* 0xd2511f5304ac7825 */ /* 0x000fe200078e00ff */
[----:B------:R-:W-:Y:S02]  /*53d0*/  FSEL R210, R50, -INF , !P5 ;  /* 0xff80000032d27808 */ /* 0x000fe40006800000 */
[----:B------:R-:W-:Y:S02]  /*53e0*/  FMNMX3.FTZ R8, R8, R69, R145, !PT ;  /* 0x0000004508087276 */ /* 0x000fe40007810091 */
[-C--:B------:R-:W-:Y:S01]  /*53f0*/  ISETP.GE.AND P4, PT, R22, R209.reuse, PT ;  /* 0x000000d11600720c */ /* 0x080fe20003f86270 */
[----:B------:R-:W-:Y:S01]  /*5400*/  STL.64 [R1+0x38], R172 ;  /* 0x000038ac01007387 */ /* 0x000fe20000100a00 */
[----:B------:R-:W-:Y:S02]  /*5410*/  FSEL R17, R56, -INF , !P1 ;  /* 0xff80000038117808 */ /* 0x000fe40004800000 */
[----:B------:R-:W-:-:S02]  /*5420*/  ISETP.GE.AND P1, PT, R25, R209, PT ;  /* 0x000000d11900720c */ /* 0x000fc40003f26270 */
[----:B------:R-:W-:Y:S02]  /*5430*/  FSEL R188, R51, -INF , !P0 ;  /* 0xff80000033bc7808 */ /* 0x000fe40004000000 */
[----:B------:R-:W-:Y:S02]  /*5440*/  FSEL R212, R49, -INF , !P2 ;  /* 0xff80000031d47808 */ /* 0x000fe40005000000 */
[----:B------:R-:W-:Y:S02]  /*5450*/  ISETP.GE.AND P0, PT, R26, R208, PT ;  /* 0x000000d01a00720c */ /* 0x000fe40003f06270 */
[----:B------:R-:W-:Y:S02]  /*5460*/  FMNMX3.FTZ R8, R8, R146, R210, !PT ;  /* 0x0000009208087276 */ /* 0x000fe400078100d2 */
[----:B------:R-:W-:Y:S02]  /*5470*/  FSEL R227, R5, -INF , !P4 ;  /* 0xff80000005e37808 */ /* 0x000fe40006000000 */
[----:B------:R-:W-:-:S02]  /*5480*/  FSEL R218, R6, -INF , !P1 ;  /* 0xff80000006da7808 */ /* 0x000fc40004800000 */
[----:B------:R-:W-:Y:S02]  /*5490*/  LOP3.LUT R5, R154, UR20, R247, 0x96, !PT ;  /* 0x000000149a057c12 */ /* 0x000fe4000f8e96f7 */
[----:B------:R-:W-:Y:S02]  /*54a0*/  FMNMX3.FTZ R6, R55, R54, R28, !PT ;  /* 0x0000003637067276 */ /* 0x000fe4000781001c */
[----:B------:R-:W-:Y:S01]  /*54b0*/  FSEL R180, R52, -INF , !P0 ;  /* 0xff80000034b47808 */ /* 0x000fe20004000000 */
[----:B------:R-:W-:Y:S01]  /*54c0*/  IMAD.WIDE.U32 R244, R5, -0x2daee0ad, RZ ;  /* 0xd2511f5305f47825 */ /* 0x000fe200078e00ff */
[----:B------:R-:W-:Y:S02]  /*54d0*/  FMNMX3.FTZ R8, R8, R212, R188, !PT ;  /* 0x000000d408087276 */ /* 0x000fe400078100bc */
[----:B------:R-:W-:Y:S02]  /*54e0*/  LOP3.LUT R7, R156, UR4, R173, 0x96, !PT ;  /* 0x000000049c077c12 */ /* 0x000fe4000f8e96ad */
[----:B------:R-:W-:Y:S01]  /*54f0*/  LOP3.LUT R4, R68, UR21, R157, 0x96, !PT ;  /* 0x0000001544047c12 */ /* 0x000fe2000f8e969d */
[----:B------:R-:W-:Y:S01]  /*5500*/  STL.64 [R1+0x40], R244 ;  /* 0x000040f401007387 */ /* 0x000fe20000100a00 */
[----:B------:R-:W-:Y:S01]  /*5510*/  FMNMX3.FTZ R6, R6, R29, R106, !PT ;  /* 0x0000001d06067276 */ /* 0x000fe2000781006a */
[----:B------:R-:W-:Y:S01]  /*5520*/  IMAD.WIDE.U32 R150, R7, -0x326172a9, RZ ;  /* 0xcd9e8d5707967825 */ /* 0x000fe200078e00ff */
[----:B------:R-:W-:-:S02]  /*5530*/  FMNMX.FTZ R8, R180, R8, !PT ;  /* 0x00000008b4087209 */ /* 0x000fc40007810000 */
[----:B------:R-:W-:Y:S01]  /*5540*/  FMNMX3.FTZ R7, R6, R112, R104, !PT ;  /* 0x0000007006077276 */ /* 0x000fe20007810068 */
[----:B------:R-:W-:Y:S01]  /*5550*/  IMAD.WIDE.U32 R4, R4, -0x326172a9, RZ ;  /* 0xcd9e8d5704047825 */ /* 0x000fe200078e00ff */
[----:B------:R-:W-:Y:S01]  /*5560*/  LOP3.LUT R9, R156, UR4, R245, 0x96, !PT ;  /* 0x000000049c097c12 */ /* 0x000fe2000f8e96f5 */
[----:B------:R-:W1:Y:S01]  /*5570*/  SHFL.BFLY PT, R14, R8, 0x2, 0x1f ;  /* 0x0c401f00080e7f89 */ /* 0x000e6200000e0000 */
[----:B------:R-:W-:Y:S01]  /*5580*/  FMNMX3.FTZ R10, R7, R105, R159, !PT ;  /* 0x00000069070a7276 */ /* 0x000fe2000781009f */
[----:B------:R-:W-:Y:S01]  /*5590*/  UIADD3 UR4, UPT, UPT, UR21, 0x32370b8f, URZ ;  /* 0x32370b8f15047890 */ /* 0x000fe2000fffe0ff */
[----:B------:R-:W-:Y:S01]  /*55a0*/  LOP3.LUT R6, R250, UR15, R5, 0x96, !PT ;  /* 0x0000000ffa067c12 */ /* 0x000fe2000f8e9605 */
[----:B------:R-:W-:Y:S01]  /*55b0*/  IMAD.WIDE.U32 R242, R9, -0x326172a9, RZ ;  /* 0xcd9e8d5709f27825 */ /* 0x000fe200078e00ff */
[----:B------:R-:W-:Y:S01]  /*55c0*/  LOP3.LUT R11, R4, UR11, R151, 0x96, !PT ;  /* 0x0000000b040b7c12 */ /* 0x000fe2000f8e9697 */
[----:B------:R-:W-:Y:S01]  /*55d0*/  STL.64 [R1+0x10], R150 ;  /* 0x0000109601007387 */ /* 0x000fe20000100a00 */
[----:B------:R-:W-:Y:S01]  /*55e0*/  FMNMX3.FTZ R9, R10, R160, R148, !PT ;  /* 0x000000a00a097276 */ /* 0x000fe20007810094 */
[----:B------:R-:W-:Y:S01]  /*55f0*/  IMAD.WIDE.U32 R6, R6, -0x2daee0ad, RZ ;  /* 0xd2511f5306067825 */ /* 0x000fe200078e00ff */
[----:B------:R-:W-:Y:S01]  /*5600*/  LOP3.LUT R18, R4, UR11, R243, 0x96, !PT ;  /* 0x0000000b04127c12 */ /* 0x000fe2000f8e96f3 */
[----:B------:R-:W-:Y:S01]  /*5610*/  STL.64 [R1+0x20], R242 ;  /* 0x000020f201007387 */ /* 0x000fe20000100a00 */
[----:B------:R-:W-:Y:S01]  /*5620*/  ISETP.GE.AND P0, PT, R26, R209, PT ;  /* 0x000000d11a00720c */ /* 0x000fe20003f06270 */
[----:B------:R-:W-:Y:S01]  /*5630*/  IMAD.WIDE.U32 R12, R11, -0x2daee0ad, RZ ;  /* 0xd2511f530b0c7825 */ /* 0x000fe200078e00ff */
[----:B------:R-:W-:-:S02]  /*5640*/  FMNMX3.FTZ R4, R9, R147, R227, !PT ;  /* 0x0000009309047276 */ /* 0x000fc400078100e3 */
[----:B------:R-:W-:Y:S02]  /*5650*/  LOP3.LUT R16, R246, UR15, R5, 0x96, !PT ;  /* 0x0000000ff6107c12 */ /* 0x000fe4000f8e9605 */
[----:B------:R-:W-:Y:S02]  /*5660*/  LOP3.LUT R5, R172, UR14, R7, 0x96, !PT ;  /* 0x0000000eac057c12 */ /* 0x000fe4000f8e9607 */
[----:B------:R-:W-:Y:S02]  /*5670*/  LOP3.LUT R7, R6, UR4, R13, 0x96, !PT ;  /* 0x0000000406077c12 */ /* 0x000fe4000f8e960d */
[----:B------:R-:W-:Y:S01]  /*5680*/  FSEL R187, R15, -INF , !P0 ;  /* 0xff8000000fbb7808 */ /* 0x000fe20004000000 */
[----:B------:R-:W-:Y:S01]  /*5690*/  IMAD.WIDE.U32 R10, R5, -0x326172a9, RZ ;  /* 0xcd9e8d57050a7825 */ /* 0x000fe200078e00ff */
[----:B------:R-:W-:Y:S02]  /*56a0*/  FMNMX3.FTZ R4, R4, R228, R218, !PT ;  /* 0x000000e404047276 */ /* 0x000fe400078100da */
[----:B------:R-:W-:Y:S01]  /*56b0*/  FMNMX3.FTZ R6, R79, R58, R62, !PT ;  /* 0x0000003a4f067276 */ /* 0x000fe2000781003e */
[----:B------:R-:W-:Y:S01]  /*56c0*/  IMAD.WIDE.U32 R36, R7, -0x326172a9, RZ ;  /* 0xcd9e8d5707247825 */ /* 0x000fe200078e00ff */
[----:B------:R-:W-:-:S02]  /*56d0*/  FMNMX.FTZ R70, R187, R4, !PT ;  /* 0x00000004bb467209 */ /* 0x000fc40007810000 */
[----:B------:R-:W-:Y:S02]  /*56e0*/  FMNMX3.FTZ R4, R78, R82, R66, !PT ;  /* 0x000000524e047276 */ /* 0x000fe40007810042 */
[----:B------:R-:W-:Y:S01]  /*56f0*/  FMNMX3.FTZ R6, R6, R59, R113, !PT ;  /* 0x0000003b06067276 */ /* 0x000fe20007810071 */
[----:B------:R-:W2:Y:S01]  /*5700*/  SHFL.BFLY PT, R9, R70, 0x2, 0x1f ;  /* 0x0c401f0046097f89 */ /* 0x000ea200000e0000 */
[----:B------:R-:W-:Y:S02]  /*5710*/  FMNMX3.FTZ R4, R4, R67, R126, !PT ;  /* 0x0000004304047276 */ /* 0x000fe4000781007e */
[----:B------:R-:W-:Y:S02]  /*5720*/  FMNMX3.FTZ R6, R6, R116, R115, !PT ;  /* 0x0000007406067276 */ /* 0x000fe40007810073 */
[----:B-1----:R-:W-:Y:S02]  /*5730*/  FMNMX.FTZ R8, R8, R14, !PT ;  /* 0x0000000e08087209 */ /* 0x002fe40007810000 */
[----:B------:R-:W-:-:S02]  /*5740*/  FMNMX3.FTZ R4, R4, R127, R125, !PT ;  /* 0x0000007f04047276 */ /* 0x000fc4000781007d */
[----:B------:R-:W-:Y:S01]  /*5750*/  FMNMX3.FTZ R6, R6, R114, R162, !PT ;  /* 0x0000007206067276 */ /* 0x000fe200078100a2 */
[----:B------:R-:W1:Y:S01]  /*5760*/  SHFL.BFLY PT, R71, R8, 0x1, 0x1f ;  /* 0x0c201f0008477f89 */ /* 0x000e6200000e0000 */
[----:B------:R-:W-:Y:S02]  /*5770*/  ISETP.GT.AND P4, PT, R205, R26, PT ;  /* 0x0000001acd00720c */ /* 0x000fe40003f84270 */
[-C--:B------:R-:W-:Y:S02]  /*5780*/  ISETP.GE.AND P6, PT, R23, R206.reuse, PT ;  /* 0x000000ce1700720c */ /* 0x080fe40003fc6270 */
[----:B------:R-:W-:Y:S02]  /*5790*/  ISETP.GE.AND P5, PT, R25, R206, PT ;  /* 0x000000ce1900720c */ /* 0x000fe40003fa6270 */
[----:B------:R-:W-:Y:S02]  /*57a0*/  FMNMX3.FTZ R4, R4, R124, R176, !PT ;  /* 0x0000007c04047276 */ /* 0x000fe400078100b0 */
[----:B------:R-:W-:-:S02]  /*57b0*/  FMNMX3.FTZ R6, R6, R163, R165, !PT ;  /* 0x000000a306067276 */ /* 0x000fc400078100a5 */
[----:B------:R-:W-:Y:S02]  /*57c0*/  FSEL R19, R57, -INF , !P4 ;  /* 0xff80000039137808 */ /* 0x000fe40006000000 */
[-C--:B------:R-:W-:Y:S02]  /*57d0*/  ISETP.GE.AND P3, PT, R23, R207.reuse, PT ;  /* 0x000000cf1700720c */ /* 0x080fe40003f66270 */
[----:B------:R-:W-:Y:S02]  /*57e0*/  ISETP.GE.AND P2, PT, R25, R207, PT ;  /* 0x000000cf1900720c */ /* 0x000fe40003f46270 */
[----:B------:R-:W-:Y:S02]  /*57f0*/  ISETP.GE.AND P4, PT, R26, R206, PT ;  /* 0x000000ce1a00720c */ /* 0x000fe40003f86270 */
[----:B------:R-:W-:Y:S02]  /*5800*/  FSEL R211, R21, -INF , !P6 ;  /* 0xff80000015d37808 */ /* 0x000fe40007000000 */
[----:B------:R-:W-:-:S02]  /*5810*/  FSEL R217, R17, -INF , !P5 ;  /* 0xff80000011d97808 */ /* 0x000fc40006800000 */
[----:B------:R-:W-:Y:S02]  /*5820*/  FMNMX3.FTZ R4, R4, R185, R174, !PT ;  /* 0x000000b904047276 */ /* 0x000fe400078100ae */
[----:B------:R-:W-:Y:S02]  /*5830*/  FMNMX3.FTZ R6, R6, R166, R223, !PT ;  /* 0x000000a606067276 */ /* 0x000fe400078100df */
[----:B------:R-:W-:Y:S02]  /*5840*/  ISETP.GE.AND P1, PT, R26, R207, PT ;  /* 0x000000cf1a00720c */ /* 0x000fe40003f26270 */
[----:B------:R-:W-:Y:S02]  /*5850*/  FSEL R237, R60, -INF , !P3 ;  /* 0xff8000003ced7808 */ /* 0x000fe40005800000 */
[----:B------:R-:W-:Y:S02]  /*5860*/  FSEL R232, R61, -INF , !P2 ;  /* 0xff8000003de87808 */ /* 0x000fe40005000000 */
[----:B------:R-:W-:Y:S01]  /*5870*/  FSEL R216, R19, -INF , !P4 ;  /* 0xff80000013d87808 */ /* 0x000fe20006000000 */
[----:B------:R-:W-:Y:S01]  /*5880*/  IMAD.WIDE.U32 R18, R18, -0x2daee0ad, RZ ;  /* 0xd2511f5312127825 */ /* 0x000fe200078e00ff */
[----:B------:R-:W-:-:S02]  /*5890*/  FMNMX3.FTZ R4, R4, R178, R238, !PT ;  /* 0x000000b204047276 */ /* 0x000fc400078100ee */
[----:B------:R-:W-:Y:S02]  /*58a0*/  FMNMX3.FTZ R6, R6, R211, R217, !PT ;  /* 0x000000d306067276 */ /* 0x000fe400078100d9 */
[----:B------:R-:W-:Y:S02]  /*58b0*/  FSEL R231, R63, -INF , !P1 ;  /* 0xff8000003fe77808 */ /* 0x000fe40004800000 */
[----:B------:R-:W-:Y:S02]  /*58c0*/  FMNMX3.FTZ R4, R4, R237, R232, !PT ;  /* 0x000000ed04047276 */ /* 0x000fe400078100e8 */
[----:B------:R-:W-:Y:S02]  /*58d0*/  FMNMX.FTZ R6, R216, R6, !PT ;  /* 0x00000006d8067209 */ /* 0x000fe40007810000 */
[----:B------:R-:W-:Y:S02]  /*58e0*/  FMNMX.FTZ R4, R231, R4, !PT ;  /* 0x00000004e7047209 */ /* 0x000fe40007810000 */
[----:B--2---:R-:W-:Y:S01]  /*58f0*/  FMNMX.FTZ R70, R70, R9, !PT ;  /* 0x0000000946467209 */ /* 0x004fe20007810000 */
[----:B------:R-:W2:Y:S01]  /*5900*/  SHFL.BFLY PT, R73, R6, 0x2, 0x1f ;  /* 0x0c401f0006497f89 */ /* 0x000ea200000e0000 */
[----:B------:R-:W-:-:S02]  /*5910*/  LOP3.LUT R14, R150, UR9, R11, 0x96, !PT ;  /* 0x00000009960e7c12 */ /* 0x000fc4000f8e960b */
[----:B-1----:R-:W-:Y:S01]  /*5920*/  FMNMX.FTZ R71, R8, R71, !PT ;  /* 0x0000004708477209 */ /* 0x002fe20007810000 */
[----:B------:R-:W1:Y:S01]  /*5930*/  SHFL.BFLY PT, R13, R4, 0x2, 0x1f ;  /* 0x0c401f00040d7f89 */ /* 0x000e6200000e0000 */
[----:B------:R-:W-:Y:S01]  /*5940*/  IMAD.WIDE.U32 R8, R16, -0x2daee0ad, RZ ;  /* 0xd2511f5310087825 */ /* 0x000fe200078e00ff */
[----:B------:R-:W-:Y:S02]  /*5950*/  LOP3.LUT R10, R10, UR8, R37, 0x96, !PT ;  /* 0x000000080a0a7c12 */ /* 0x000fe4000f8e9625 */
[----:B------:R-:W4:Y:S01]  /*5960*/  SHFL.BFLY PT, R11, R70, 0x1, 0x1f ;  /* 0x0c201f00460b7f89 */ /* 0x000f2200000e0000 */
[C---:B---3--:R-:W-:Y:S01]  /*5970*/  FMUL.FTZ R5, R71.reuse, UR17 ;  /* 0x0000001147057c20 */ /* 0x048fe20008410000 */
[----:B------:R-:W-:Y:S01]  /*5980*/  FSETP.NEU.FTZ.AND P0, PT, R71, -INF , PT ;  /* 0xff8000004700780b */ /* 0x000fe20003f1d000 */
[----:B------:R-:W-:Y:S01]  /*5990*/  IMAD.WIDE.U32 R14, R14, -0x2daee0ad, RZ ;  /* 0xd2511f530e0e7825 */ /* 0x000fe200078e00ff */
[----:B------:R-:W-:Y:S02]  /*59a0*/  LOP3.LUT R9, R244, UR14, R9, 0x96, !PT ;  /* 0x0000000ef4097c12 */ /* 0x000fe4000f8e9609 */
[----:B------:R-:W-:Y:S01]  /*59b0*/  FSEL R5, R5, RZ, P0 ;  /* 0x000000ff05057208 */ /* 0x000fe20000000000 */
[----:B------:R-:W-:Y:S01]  /*59c0*/  IMAD.WIDE.U32 R40, R10, -0x2daee0ad, RZ ;  /* 0xd2511f530a287825 */ /* 0x000fe200078e00ff */
[----:B------:R-:W-:-:S02]  /*59d0*/  LOP3.LUT R7, R8, UR4, R19, 0x96, !PT ;  /* 0x0000000408077c12 */ /* 0x000fc4000f8e9613 */
[----:B------:R-:W-:Y:S01]  /*59e0*/  LEA R192, R0, UR5, 0x1 ;  /* 0x0000000500c07c11 */ /* 0x000fe2000f8e08ff */
[----:B------:R-:W-:Y:S01]  /*59f0*/  FFMA.FTZ R8, R53, UR17, -R5 ;  /* 0x0000001135087c23 */ /* 0x000fe20008010805 */
[----:B------:R-:W-:-:S04]  /*5a00*/  IMAD.WIDE.U32 R16, R9, -0x326172a9, RZ ;  /* 0xcd9e8d5709107825 */ /* 0x000fc800078e00ff */
[--C-:B------:R-:W-:Y:S01]  /*5a10*/  FFMA.FTZ R9, R27, UR17, -R5.reuse ;  /* 0x000000111b097c23 */ /* 0x100fe20008010805 */
[----:B------:R-:W-:Y:S01]  /*5a20*/  FFMA.FTZ R10, R24, UR17, -R5 ;  /* 0x00000011180a7c23 */ /* 0x000fe20008010805 */
[----:B------:R3:W-:Y:S01]  /*5a30*/  MUFU.EX2 R236, R8 ;  /* 0x0000000800ec7308 */ /* 0x0007e20000000800 */
[----:B------:R-:W-:Y:S01]  /*5a40*/  IMAD.WIDE.U32 R52, R7, -0x326172a9, RZ ;  /* 0xcd9e8d5707347825 */ /* 0x000fe200078e00ff */
[----:B------:R-:W-:Y:S01]  /*5a50*/  LOP3.LUT R7, R12, UR24, R15, 0x96, !PT ;  /* 0x000000180c077c12 */ /* 0x000fe2000f8e960f */
[----:B------:R-:W-:Y:S01]  /*5a60*/  LDSM.16.MT88.4 R20, [R192+0x6000] ;  /* 0x00600000c014783b */ /* 0x000fe20000004200 */
[----:B--2---:R-:W-:Y:S01]  /*5a70*/  FMNMX.FTZ R73, R6, R73, !PT ;  /* 0x0000004906497209 */ /* 0x004fe20007810000 */
[--C-:B------:R-:W-:Y:S01]  /*5a80*/  IMAD.IADD R193, R3, 0x1, R192.reuse ;  /* 0x0000000103c17824 */ /* 0x100fe200078e02c0 */
[----:B------:R-:W-:Y:S01]  /*5a90*/  LOP3.LUT R37, R242, UR9, R17, 0x96, !PT ;  /* 0x00000009f2257c12 */ /* 0x000fe2000f8e9611 */
[----:B------:R-:W-:Y:S01]  /*5aa0*/  IMAD.IADD R197, R2, 0x1, R192 ;  /* 0x0000000102c57824 */ /* 0x000fe200078e02c0 */
[----:B------:R-:W-:Y:S01]  /*5ab0*/  LOP3.LUT R38, R16, UR8, R53, 0x96, !PT ;  /* 0x0000000810267c12 */ /* 0x000fe2000f8e9635 */
[----:B------:R-:W-:Y:S01]  /*5ac0*/  IMAD.WIDE.U32 R16, R7, -0x326172a9, RZ ;  /* 0xcd9e8d5707107825 */ /* 0x000fe200078e00ff */
[----:B-1----:R-:W-:Y:S01]  /*5ad0*/  FMNMX.FTZ R7, R4, R13, !PT ;  /* 0x0000000d04077209 */ /* 0x002fe20007810000 */
[----:B------:R1:W2:Y:S01]  /*5ae0*/  MUFU.EX2 R235, R9 ;  /* 0x0000000900eb7308 */ /* 0x0002a20000000800 */
[----:B----4-:R-:W-:Y:S01]  /*5af0*/  FMNMX.FTZ R70, R70, R11, !PT ;  /* 0x0000000b46467209 */ /* 0x010fe20007810000 */
[----:B------:R-:W4:Y:S01]  /*5b00*/  SHFL.BFLY PT, R13, R73, 0x1, 0x1f ;  /* 0x0c201f00490d7f89 */ /* 0x000f2200000e0000 */
[----:B------:R-:W-:-:S02]  /*5b10*/  IMAD.IADD R196, R2, 0x1, R193 ;  /* 0x0000000102c47824 */ /* 0x000fc400078e02c1 */
[C---:B------:R-:W-:Y:S01]  /*5b20*/  FSETP.NEU.FTZ.AND P0, PT, R70.reuse, -INF , PT ;  /* 0xff8000004600780b */ /* 0x040fe20003f1d000 */
[----:B------:R-:W-:Y:S01]  /*5b30*/  FMUL.FTZ R4, R70, UR17 ;  /* 0x0000001146047c20 */ /* 0x000fe20008410000 */
[----:B---3--:R-:W-:Y:S01]  /*5b40*/  LOP3.LUT R8, R14, UR23, R41, 0x96, !PT ;  /* 0x000000170e087c12 */ /* 0x008fe2000f8e9629 */
[----:B------:R3:W-:Y:S01]  /*5b50*/  MUFU.EX2 R233, R10 ;  /* 0x0000000a00e97308 */ /* 0x0007e20000000800 */
[----:B------:R-:W5:Y:S02]  /*5b60*/  SHFL.BFLY PT, R14, R7, 0x1, 0x1f ;  /* 0x0c201f00070e7f89 */ /* 0x000f6400000e0000 */
[----:B------:R-:W-:Y:S02]  /*5b70*/  FSEL R4, R4, RZ, P0 ;  /* 0x000000ff04047208 */ /* 0x000fe40000000000 */
[----:B------:R-:W5:Y:S03]  /*5b80*/  LDSM.16.MT88.4 R24, [R197+0x6000] ;  /* 0x00600000c518783b */ /* 0x000f660000004200 */
[----:B------:R-:W-:Y:S01]  /*5b90*/  FFMA.FTZ R0, R28, UR17, -R4 ;  /* 0x000000111c007c23 */ /* 0x000fe20008010804 */
[----:B-1----:R-:W-:Y:S01]  /*5ba0*/  IMAD.WIDE.U32 R8, R8, -0x326172a9, RZ ;  /* 0xcd9e8d5708087825 */ /* 0x002fe200078e00ff */
[----:B--2---:R-:W-:Y:S01]  /*5bb0*/  F2FP.BF16.F32.PACK_AB R3, R235, R236 ;  /* 0x000000eceb03723e */ /* 0x004fe200000010ff */
[----:B------:R-:W-:Y:S01]  /*5bc0*/  LDSM.16.MT88.4 R32, [R196+0x6000] ;  /* 0x00600000c420783b */ /* 0x000fe20000004200 */
[----:B------:R1:W-:Y:S02]  /*5bd0*/  MUFU.EX2 R225, R0 ;  /* 0x0000000000e17308 */ /* 0x0003e40000000800 */
[----:B------:R-:W-:Y:S01]  /*5be0*/  LOP3.LUT R6, R16, UR6, R9, 0x96, !PT ;  /* 0x0000000610067c12 */ /* 0x000fe2000f8e9609 */
[----:B------:R-:W-:Y:S01]  /*5bf0*/  FFMA.FTZ R9, R31, UR17, -R5 ;  /* 0x000000111f097c23 */ /* 0x000fe20008010805 */
[C---:B------:R-:W-:Y:S01]  /*5c00*/  PRMT R11, R8.reuse, 0x7773, RZ ;  /* 0x00007773080b7816 */ /* 0x040fe200000000ff */
[----:B---3--:R-:W-:Y:S01]  /*5c10*/  IMAD.MOV.U32 R10, RZ, RZ, R8 ;  /* 0x000000ffff0a7224 */ /* 0x008fe200078e0008 */
[----:B------:R-:W-:Y:S01]  /*5c20*/  PRMT R16, R8, 0x7771, RZ ;  /* 0x0000777108107816 */ /* 0x000fe200000000ff */
[----:B------:R-:W-:Y:S01]  /*5c30*/  LDSM.16.MT88.4 R48, [R196+0x6800] ;  /* 0x00680000c430783b */ /* 0x000fe20000004200 */
[----:B------:R2:W3:Y:S01]  /*5c40*/  MUFU.EX2 R234, R9 ;  /* 0x0000000900ea7308 */ /* 0x0004e20000000800 */
[----:B------:R-:W-:-:S02]  /*5c50*/  LOP3.LUT R12, R6, 0xff, RZ, 0xc0, !PT ;  /* 0x000000ff060c7812 */ /* 0x000fc400078ec0ff */
[----:B----4-:R-:W-:Y:S01]  /*5c60*/  FMNMX.FTZ R73, R73, R13, !PT ;  /* 0x0000000d49497209 */ /* 0x010fe20007810000 */
[----:B------:R-:W-:Y:S01]  /*5c70*/  LDSM.16.MT88.4 R44, [R193+0x6800] ;  /* 0x00680000c12c783b */ /* 0x000fe20000004200 */
[----:B------:R-:W-:Y:S01]  /*5c80*/  LOP3.LUT R15, R10, 0xff, RZ, 0xc0, !PT ;  /* 0x000000ff0a0f7812 */ /* 0x000fe200078ec0ff */
[----:B------:R-:W-:Y:S01]  /*5c90*/  FFMA.FTZ R10, R54, UR17, -R4 ;  /* 0x00000011360a7c23 */ /* 0x000fe20008010804 */
[C---:B------:R-:W-:Y:S01]  /*5ca0*/  FSETP.NEU.FTZ.AND P0, PT, R73.reuse, -INF , PT ;  /* 0xff8000004900780b */ /* 0x040fe20003f1d000 */
[----:B-1----:R-:W-:Y:S02]  /*5cb0*/  FMUL.FTZ R0, R73, UR17 ;  /* 0x0000001149007c20 */ /* 0x002fe40008410000 */
[----:B------:R-:W-:Y:S01]  /*5cc0*/  MUFU.EX2 R226, R10 ;  /* 0x0000000a00e27308 */ /* 0x000fe20000000800 */
[----:B-----5:R-:W-:Y:S02]  /*5cd0*/  FMNMX.FTZ R72, R7, R14, !PT ;  /* 0x0000000e07487209 */ /* 0x020fe40007810000 */
[----:B------:R-:W-:-:S02]  /*5ce0*/  FSEL R0, R0, RZ, P0 ;  /* 0x000000ff00007208 */ /* 0x000fc40000000000 */
[----:B------:R-:W-:Y:S02]  /*5cf0*/  FSETP.NEU.FTZ.AND P0, PT, R72, -INF , PT ;  /* 0xff8000004800780b */ /* 0x000fe40003f1d000 */
[----:B--2---:R-:W-:Y:S01]  /*5d00*/  PRMT R9, R8, 0x7772, RZ ;  /* 0x0000777208097816 */ /* 0x004fe200000000ff */
[----:B------:R-:W-:Y:S01]  /*5d10*/  FFMA.FTZ R8, R55, UR17, -R4 ;  /* 0x0000001137087c23 */ /* 0x000fe20008010804 */
[----:B---3--:R-:W-:Y:S01]  /*5d20*/  F2FP.BF16.F32.PACK_AB R7, R234, R233 ;  /* 0x000000e9ea07723e */ /* 0x008fe200000010ff */
[----:B------:R-:W-:Y:S01]  /*5d30*/  IMAD.WIDE.U32 R54, R38, -0x2daee0ad, RZ ;  /* 0xd2511f5326367825 */ /* 0x000fe200078e00ff */
[----:B------:R-:W-:Y:S01]  /*5d40*/  PRMT R19, R9, 0x5410, R11 ;  /* 0x0000541009137816 */ /* 0x000fe2000000000b */
[----:B------:R1:W2:Y:S01]  /*5d50*/  MUFU.EX2 R230, R8 ;  /* 0x0000000800e67308 */ /* 0x0002a20000000800 */
[----:B------:R-:W-:Y:S02]  /*5d60*/  LOP3.LUT R9, R6, 0xffff, RZ, 0xc0, !PT ;  /* 0x0000ffff06097812 */ /* 0x000fe400078ec0ff */
[----:B------:R-:W-:-:S02]  /*5d70*/  SHF.R.U32.HI R11, RZ, 0x18, R6 ;  /* 0x00000018ff0b7819 */ /* 0x000fc40000011606 */
[----:B------:R-:W-:-:S04]  /*5d80*/  SHF.R.U32.HI R9, RZ, 0x8, R9 ;  /* 0x00000008ff097819 */ /* 0x000fc80000011609 */
[----:B------:R-:W-:Y:S01]  /*5d90*/  PRMT R9, R12, 0x5410, R9 ;  /* 0x000054100c097816 */ /* 0x000fe20000000009 */
[----:B------:R-:W-:-:S04]  /*5da0*/  FFMA.FTZ R12, R62, UR17, -R0 ;  /* 0x000000113e0c7c23 */ /* 0x000fc80008010800 */
[----:B------:R-:W-:Y:S01]  /*5db0*/  HSET2.LE.AND R2, R9, R204, PT ;  /* 0x000000cc09027233 */ /* 0x000fe20003803000 */
[----:B------:R-:W-:Y:S01]  /*5dc0*/  MUFU.EX2 R219, R12 ;  /* 0x0000000c00db7308 */ /* 0x000fe20000000800 */
[----:B------:R-:W-:Y:S02]  /*5dd0*/  LOP3.LUT R9, R19, 0xff00ff, RZ, 0xc0, !PT ;  /* 0x00ff00ff13097812 */ /* 0x000fe400078ec0ff */
[----:B-1----:R-:W-:-:S04]  /*5de0*/  PRMT R8, R6, 0x7632, R8 ;  /* 0x0000763206087816 */ /* 0x002fc80000000008 */
[----:B------:R-:W-:Y:S02]  /*5df0*/  LOP3.LUT R6, R8, 0xff, RZ, 0xc0, !PT ;  /* 0x000000ff08067812 */ /* 0x000fe400078ec0ff */
[----:B------:R-:W-:Y:S01]  /*5e00*/  PRMT R8, R15, 0x5410, R16 ;  /* 0x000054100f087816 */ /* 0x000fe20000000010 */
[----:B------:R-:W-:Y:S01]  /*5e10*/  IMAD.WIDE.U32 R14, R37, -0x2daee0ad, RZ ;  /* 0xd2511f53250e7825 */ /* 0x000fe200078e00ff */
[----:B------:R-:W-:-:S03]  /*5e20*/  PRMT R11, R6, 0x5410, R11 ;  /* 0x00005410060b7816 */ /* 0x000fc6000000000b */
[----:B------:R-:W-:Y:S02]  /*5e30*/  FFMA.FTZ R6, R29, UR17, -R4 ;  /* 0x000000111d067c23 */ /* 0x000fe40008010804 */
[----:B------:R-:W1:Y:S02]  /*5e40*/  LDSM.16.MT88.4 R28, [R193+0x6000] ;  /* 0x00600000c11c783b */ /* 0x000e640000004200 */
[----:B------:R3:W4:Y:S02]  /*5e50*/  MUFU.EX2 R224, R6 ;  /* 0x0000000600e07308 */ /* 0x0007240000000800 */
[----:B---3--:R-:W-:Y:S01]  /*5e60*/  HSET2.LE.AND R6, R8, R204, PT ;  /* 0x000000cc08067233 */ /* 0x008fe20003803000 */
[----:B------:R-:W-:-:S05]  /*5e70*/  FFMA.FTZ R8, R79, UR17, -R0 ;  /* 0x000000114f087c23 */ /* 0x000fca0008010800 */
[----:B------:R3:W-:Y:S01]  /*5e80*/  MUFU.EX2 R222, R8 ;  /* 0x0000000800de7308 */ /* 0x0007e20000000800 */
[----:B------:R-:W-:Y:S02]  /*5e90*/  LOP3.LUT R10, R7, R6, RZ, 0xc0, !PT ;  /* 0x00000006070a7212 */ /* 0x000fe400078ec0ff */
[--C-:B------:R-:W-:Y:S02]  /*5ea0*/  HSET2.LE.AND R6, R11, R204.reuse, PT ;  /* 0x000000cc0b067233 */ /* 0x100fe40003803000 */
[----:B--2---:R-:W-:Y:S02]  /*5eb0*/  F2FP.BF16.F32.PACK_AB R7, R226, R230 ;  /* 0x000000e6e207723e */ /* 0x004fe400000010ff */
[----:B---3--:R-:W-:Y:S01]  /*5ec0*/  LOP3.LUT R8, R3, R2, RZ, 0xc0, !PT ;  /* 0x0000000203087212 */ /* 0x008fe200078ec0ff */
[--C-:B------:R-:W-:Y:S01]  /*5ed0*/  FFMA.FTZ R3, R58, UR17, -R0.reuse ;  /* 0x000000113a037c23 */ /* 0x100fe20008010800 */
[----:B------:R-:W-:Y:S02]  /*5ee0*/  HSET2.LE.AND R2, R9, R204, PT ;  /* 0x000000cc09027233 */ /* 0x000fe40003803000 */
[----:B------:R-:W-:Y:S01]  /*5ef0*/  LOP3.LUT R9, R7, R6, RZ, 0xc0, !PT ;  /* 0x0000000607097212 */ /* 0x000fe200078ec0ff */
[----:B------:R4:W-:Y:S01]  /*5f00*/  MUFU.EX2 R221, R3 ;  /* 0x0000000300dd7308 */ /* 0x0009e20000000800 */
[----:B------:R-:W-:Y:S01]  /*5f10*/  LOP3.LUT R6, R18, UR24, R15, 0x96, !PT ;  /* 0x0000001812067c12 */ /* 0x000fe2000f8e960f */
[----:B------:R-:W-:-:S04]  /*5f20*/  FFMA.FTZ R7, R59, UR17, -R0 ;  /* 0x000000113b077c23 */ /* 0x000fc80008010800 */
[----:B------:R-:W-:Y:S02]  /*5f30*/  IMAD.WIDE.U32 R18, R6, -0x326172a9, RZ ;  /* 0xcd9e8d5706127825 */ /* 0x000fe400078e00ff */
[----:B------:R2:W3:Y:S01]  /*5f40*/  MUFU.EX2 R220, R7 ;  /* 0x0000000700dc7308 */ /* 0x0004e20000000800 */
[----:B----4-:R-:W-:-:S04]  /*5f50*/  F2FP.BF16.F32.PACK_AB R3, R224, R225 ;  /* 0x000000e1e003723e */ /* 0x010fc800000010ff */
[----:B------:R-:W-:Y:S01]  /*5f60*/  LOP3.LUT R11, R3, R2, RZ, 0xc0, !PT ;  /* 0x00000002030b7212 */ /* 0x000fe200078ec0ff */
[----:B------:R-:W-:Y:S01]  /*5f70*/  FMUL.FTZ R2, R72, UR17 ;  /* 0x0000001148027c20 */ /* 0x000fe20008410000 */
[----:B------:R-:W-:-:S04]  /*5f80*/  LOP3.LUT R3, R14, UR23, R55, 0x96, !PT ;  /* 0x000000170e037c12 */ /* 0x000fc8000f8e9637 */
[----:B------:R-:W-:Y:S01]  /*5f90*/  FSEL R2, R2, RZ, P0 ;  /* 0x000000ff02027208 */ /* 0x000fe20000000000 */
[----:B--2---:R-:W-:Y:S01]  /*5fa0*/  IMAD.WIDE.U32 R6, R3, -0x326172a9, RZ ;  /* 0xcd9e8d5703067825 */ /* 0x004fe200078e00ff */
[C---:B------:R-:W-:Y:S03]  /*5fb0*/  HMMA.16816.F32.BF16 R88, R8.reuse, R20, RZ ;  /* 0x000000140858723c */ /* 0x040fe600000418ff */
[----:B------:R-:W-:Y:S01]  /*5fc0*/  FFMA.FTZ R12, R78, UR17, -R2 ;  /* 0x000000114e0c7c23 */ /* 0x000fe20008010802 */
[----:B------:R-:W-:Y:S01]  /*5fd0*/  LOP3.LUT R3, R18, UR6, R7, 0x96, !PT ;  /* 0x0000000612037c12 */ /* 0x000fe2000f8e9607 */
[----:B------:R-:W-:Y:S01]  /*5fe0*/  IMAD.MOV.U32 R13, RZ, RZ, R6 ;  /* 0x000000ffff0d7224 */ /* 0x000fe200078e0006 */
[----:B------:R-:W-:Y:S01]  /*5ff0*/  PRMT R16, R6, 0x7771, RZ ;  /* 0x0000777106107816 */ /* 0x000fe200000000ff */
[----:B------:R-:W-:Y:S01]  /*6000*/  FFMA.FTZ R7, R66, UR17, -R2 ;  /* 0x0000001142077c23 */ /* 0x000fe20008010802 */
[C---:B------:R-:W-:Y:S01]  /*6010*/  PRMT R15, R6.reuse, 0x7773, RZ ;  /* 0x00007773060f7816 */ /* 0x040fe200000000ff */
[----:B------:R2:W-:Y:S01]  /*6020*/  MUFU.EX2 R191, R12 ;  /* 0x0000000c00bf7308 */ /* 0x0005e20000000800 */
[----:B------:R-:W-:Y:S01]  /*6030*/  PRMT R14, R6, 0x7772, RZ ;  /* 0x00007772060e7816 */ /* 0x000fe200000000ff */
[----:B------:R-:W-:Y:S01]  /*6040*/  HMMA.16816.F32.BF16 R76, R8, R24, RZ ;  /* 0x00000018084c723c */ /* 0x000fe200000418ff */
[----:B------:R-:W-:-:S02]  /*6050*/  LOP3.LUT R6, R3, 0xffff, RZ, 0xc0, !PT ;  /* 0x0000ffff03067812 */ /* 0x000fc400078ec0ff */
[----:B------:R-:W-:Y:S02]  /*6060*/  LOP3.LUT R18, R36, UR7, R17, 0x96, !PT ;  /* 0x0000000724127c12 */ /* 0x000fe4000f8e9611 */
[----:B------:R-:W-:Y:S01]  /*6070*/  SHF.R.U32.HI R6, RZ, 0x8, R6 ;  /* 0x00000008ff067819 */ /* 0x000fe20000011606 */
[----:B------:R4:W-:Y:S01]  /*6080*/  MUFU.EX2 R190, R7 ;  /* 0x0000000700be7308 */ /* 0x0009e20000000800 */
[----:B------:R-:W-:Y:S01]  /*6090*/  LOP3.LUT R13, R13, 0xff, RZ, 0xc0, !PT ;  /* 0x000000ff0d0d7812 */ /* 0x000fe200078ec0ff */
[----:B-1----:R-:W-:Y:S03]  /*60a0*/  HMMA.16816.F32.BF16 R96, R8, R28, RZ ;  /* 0x0000001c0860723c */ /* 0x002fe600000418ff */
[----:B------:R-:W-:Y:S01]  /*60b0*/  PRMT R16, R13, 0x5410, R16 ;  /* 0x000054100d107816 */ /* 0x000fe20000000010 */
[----:B--2---:R-:W-:-:S04]  /*60c0*/  FFMA.FTZ R12, R67, UR17, -R2 ;  /* 0x00000011430c7c23 */ /* 0x004fc80008010802 */
[----:B------:R-:W-:Y:S01]  /*60d0*/  HMMA.16816.F32.BF16 R100, R8, R32, RZ ;  /* 0x000000200864723c */ /* 0x000fe200000418ff */
[----:B------:R1:W2:Y:S01]  /*60e0*/  MUFU.EX2 R189, R12 ;  /* 0x0000000c00bd7308 */ /* 0x0002a20000000800 */
[----:B----4-:R-:W-:-:S06]  /*60f0*/  LOP3.LUT R7, R3, 0xff, RZ, 0xc0, !PT ;  /* 0x000000ff03077812 */ /* 0x010fcc00078ec0ff */
[----:B------:R-:W-:Y:S01]  /*6100*/  HMMA.16816.F32.BF16 R64, R8, R26, RZ ;  /* 0x0000001a0840723c */ /* 0x000fe200000418ff */
[----:B------:R-:W-:Y:S01]  /*6110*/  PRMT R17, R7, 0x5410, R6 ;  /* 0x0000541007117816 */ /* 0x000fe20000000006 */
[----:B------:R-:W-:Y:S01]  /*6120*/  FFMA.FTZ R7, R82, UR17, -R2 ;  /* 0x0000001152077c23 */ /* 0x000fe20008010802 */
[----:B------:R-:W-:-:S03]  /*6130*/  PRMT R6, R3, 0x7632, R6 ;  /* 0x0000763203067816 */ /* 0x000fc60000000006 */
[----:B------:R4:W5:Y:S01]  /*6140*/  MUFU.EX2 R181, R7 ;  /* 0x0000000700b57308 */ /* 0x0009620000000800 */
[----:B------:R-:W-:Y:S01]  /*6150*/  LOP3.LUT R13, R6, 0xff, RZ, 0xc0, !PT ;  /* 0x000000ff060d7812 */ /* 0x000fe200078ec0ff */
[C---:B------:R-:W-:Y:S01]  /*6160*/  HMMA.16816.F32.BF16 R80, R8.reuse, R22, RZ ;  /* 0x000000160850723c */ /* 0x040fe200000418ff */
[----:B---3--:R-:W-:Y:S02]  /*6170*/  F2FP.BF16.F32.PACK_AB R6, R220, R219 ;  /* 0x000000dbdc06723e */ /* 0x008fe400000010ff */
[----:B-1----:R-:W-:Y:S02]  /*6180*/  PRMT R12, R14, 0x5410, R15 ;  /* 0x000054100e0c7816 */ /* 0x002fe4000000000f */
[----:B------:R-:W-:Y:S02]  /*6190*/  SHF.R.U32.HI R14, RZ, 0x18, R3 ;  /* 0x00000018ff0e7819 */ /* 0x000fe40000011603 */
[----:B------:R-:W-:Y:S01]  /*61a0*/  LOP3.LUT R15, R12, 0xff00ff, RZ, 0xc0, !PT ;  /* 0x00ff00ff0c0f7812 */ /* 0x000fe200078ec0ff */
[--C-:B------:R-:W-:Y:S01]  /*61b0*/  FFMA.FTZ R12, R74, UR17, -R5.reuse ;  /* 0x000000114a0c7c23 */ /* 0x100fe20008010805 */
[--C-:B------:R-:W-:Y:S01]  /*61c0*/  HSET2.LE.AND R3, R16, R204.reuse, PT ;  /* 0x000000cc10037233 */ /* 0x100fe20003803000 */
[----:B------:R-:W-:Y:S01]  /*61d0*/  HMMA.16816.F32.BF16 R84, R8, R30, RZ ;  /* 0x0000001e0854723c */ /* 0x000fe200000418ff */
[----:B------:R-:W-:Y:S01]  /*61e0*/  PRMT R13, R13, 0x5410, R14 ;  /* 0x000054100d0d7816 */ /* 0x000fe2000000000e */
[----:B------:R-:W-:Y:S01]  /*61f0*/  MUFU.EX2 R186, R12 ;  /* 0x0000000c00ba7308 */ /* 0x000fe20000000800 */
[--C-:B------:R-:W-:Y:S01]  /*6200*/  FFMA.FTZ R16, R92, UR17, -R5.reuse ;  /* 0x000000115c107c23 */ /* 0x100fe20008010805 */
[----:B------:R-:W-:Y:S01]  /*6210*/  LOP3.LUT R14, R6, R3, RZ, 0xc0, !PT ;  /* 0x00000003060e7212 */ /* 0x000fe200078ec0ff */
[----:B------:R-:W-:Y:S01]  /*6220*/  FFMA.FTZ R6, R75, UR17, -R5 ;  /* 0x000000114b067c23 */ /* 0x000fe20008010805 */
[----:B----4-:R-:W-:-:S02]  /*6230*/  HSET2.LE.AND R7, R15, R204, PT ;  /* 0x000000cc0f077233 */ /* 0x010fc40003803000 */
[----:B--2---:R-:W-:Y:S01]  /*6240*/  F2FP.BF16.F32.PACK_AB R15, R189, R190 ;  /* 0x000000bebd0f723e */ /* 0x004fe200000010ff */
[----:B------:R-:W-:Y:S01]  /*6250*/  HMMA.16816.F32.BF16 R36, R8, R34, RZ ;  /* 0x000000220824723c */ /* 0x000fe200000418ff */
[--C-:B------:R-:W-:Y:S01]  /*6260*/  HSET2.LE.AND R3, R17, R204.reuse, PT ;  /* 0x000000cc11037233 */ /* 0x100fe20003803000 */
[----:B------:R1:W-:Y:S01]  /*6270*/  MUFU.EX2 R184, R6 ;  /* 0x0000000600b87308 */ /* 0x0003e20000000800 */
[----:B------:R-:W-:Y:S01]  /*6280*/  LOP3.LUT R15, R15, R7, RZ, 0xc0, !PT ;  /* 0x000000070f0f7212 */ /* 0x000fe200078ec0ff */
[----:B------:R-:W-:Y:S01]  /*6290*/  FFMA.FTZ R17, R116, UR17, -R0 ;  /* 0x0000001174117c23 */ /* 0x000fe20008010800 */
[----:B------:R-:W-:Y:S02]  /*62a0*/  HSET2.LE.AND R7, R13, R204, PT ;  /* 0x000000cc0d077233 */ /* 0x000fe40003803000 */
[----:B-----5:R-:W-:-:S03]  /*62b0*/  F2FP.BF16.F32.PACK_AB R13, R181, R191 ;  /* 0x000000bfb50d723e */ /* 0x020fc600000010ff */
[----:B------:R-:W-:Y:S01]  /*62c0*/  MUFU.EX2 R183, R16 ;  /* 0x0000001000b77308 */ /* 0x000fe20000000800 */
[----:B------:R-:W-:-:S07]  /*62d0*/  LOP3.LUT R13, R13, R7, RZ, 0xc0, !PT ;  /* 0x000000070d0d7212 */ /* 0x000fce00078ec0ff */
[----:B------:R-:W-:Y:S01]  /*62e0*/  MUFU.EX2 R170, R17 ;  /* 0x0000001100aa7308 */ /* 0x000fe20000000800 */
[----:B-1----:R-:W-:-:S04]  /*62f0*/  F2FP.BF16.F32.PACK_AB R6, R221, R222 ;  /* 0x000000dedd06723e */ /* 0x002fc800000010ff */
[----:B------:R-:W-:Y:S01]  /*6300*/  LOP3.LUT R12, R6, R3, RZ, 0xc0, !PT ;  /* 0x00000003060c7212 */ /* 0x000fe200078ec0ff */
[----:B------:R-:W-:-:S04]  /*6310*/  IMAD.WIDE.U32 R6, R18, -0x2daee0ad, RZ ;  /* 0xd2511f5312067825 */ /* 0x000fc800078e00ff */
[----:B------:R-:W-:Y:S01]  /*6320*/  FFMA.FTZ R3, R93, UR17, -R5 ;  /* 0x000000115d037c23 */ /* 0x000fe20008010805 */
[----:B------:R-:W-:-:S03]  /*6330*/  IMAD.MOV.U32 R8, RZ, RZ, R6 ;  /* 0x000000ffff087224 */ /* 0x000fc600078e0006 */
[----:B------:R1:W2:Y:S01]  /*6340*/  MUFU.EX2 R182, R3 ;  /* 0x0000000300b67308 */ /* 0x0002a20000000800 */
[C---:B------:R-:W-:Y:S01]  /*6350*/  PRMT R10, R6.reuse, 0x7773, RZ ;  /* 0x00007773060a7816 */ /* 0x040fe200000000ff */
[----:B------:R-:W-:Y:S01]  /*6360*/  HMMA.16816.F32.BF16 R60, R12, R24, RZ ;  /* 0x000000180c3c723c */ /* 0x000fe200000418ff */
[----:B------:R-:W-:Y:S02]  /*6370*/  PRMT R11, R6, 0x7771, RZ ;  /* 0x00007771060b7816 */ /* 0x000fe400000000ff */
[----:B------:R-:W-:Y:S01]  /*6380*/  LOP3.LUT R9, R8, 0xff, RZ, 0xc0, !PT ;  /* 0x000000ff08097812 */ /* 0x000fe200078ec0ff */
[----:B------:R-:W-:-:S04]  /*6390*/  FFMA.FTZ R8, R104, UR17, -R4 ;  /* 0x0000001168087c23 */ /* 0x000fc80008010804 */
[----:B------:R3:W-:Y:S01]  /*63a0*/  MUFU.EX2 R179, R8 ;  /* 0x0000000800b37308 */ /* 0x0007e20000000800 */
[----:B------:R-:W-:Y:S01]  /*63b0*/  HMMA.16816.F32.BF16 R92, R12, R20, RZ ;  /* 0x000000140c5c723c */ /* 0x000fe200000418ff */
[----:B-1----:R-:W-:Y:S01]  /*63c0*/  LOP3.LUT R3, R40, UR22, R7, 0x96, !PT ;  /* 0x0000001628037c12 */ /* 0x002fe2000f8e9607 */
[----:B------:R-:W-:-:S06]  /*63d0*/  FFMA.FTZ R7, R106, UR17, -R4 ;  /* 0x000000116a077c23 */ /* 0x000fcc0008010804 */
[C---:B------:R-:W-:Y:S01]  /*63e0*/  HMMA.16816.F32.BF16 R108, R12.reuse, R22, RZ ;  /* 0x000000160c6c723c */ /* 0x040fe200000418ff */
[----:B------:R-:W1:Y:S01]  /*63f0*/  LDSM.16.MT88.4 R20, [R192+0x6800] ;  /* 0x00680000c014783b */ /* 0x000e620000004200 */
[----:B------:R4:W-:Y:S03]  /*6400*/  MUFU.EX2 R177, R7 ;  /* 0x0000000700b17308 */ /* 0x0009e60000000800 */
[----:B------:R-:W5:Y:S01]  /*6410*/  LDSM.16.MT88.4 R40, [R197+0x6800] ;  /* 0x00680000c528783b */ /* 0x000f620000004200 */
[----:B---3--:R-:W-:Y:S02]  /*6420*/  LOP3.LUT R8, R3, 0xff, RZ, 0xc0, !PT ;  /* 0x000000ff03087812 */ /* 0x008fe400078ec0ff */
[C---:B------:R-:W-:Y:S08]  /*6430*/  HMMA.16816.F32.BF16 R56, R12.reuse, R28, RZ ;  /* 0x0000001c0c38723c */ /* 0x040ff000000418ff */
[----:B------:R-:W-:Y:S01]  /*6440*/  HMMA.16816.F32.BF16 R132, R12, R30, RZ ;  /* 0x0000001e0c84723c */ /* 0x000fe200000418ff */
[----:B----4-:R-:W-:-:S02]  /*6450*/  PRMT R7, R6, 0x7772, RZ ;  /* 0x0000777206077816 */ /* 0x010fc400000000ff */
[----:B------:R-:W-:Y:S02]  /*6460*/  LOP3.LUT R6, R3, 0xffff, RZ, 0xc0, !PT ;  /* 0x0000ffff03067812 */ /* 0x000fe400078ec0ff */
[----:B------:R-:W-:Y:S01]  /*6470*/  PRMT R16, R7, 0x5410, R10 ;  /* 0x0000541007107816 */ /* 0x000fe2000000000a */
[----:B------:R-:W-:Y:S01]  /*6480*/  FFMA.FTZ R7, R105, UR17, -R4 ;  /* 0x0000001169077c23 */ /* 0x000fe20008010804 */
[----:B------:R-:W-:Y:S01]  /*6490*/  SHF.R.U32.HI R6, RZ, 0x8, R6 ;  /* 0x00000008ff067819 */ /* 0x000fe20000011606 */
[----:B------:R-:W-:Y:S01]  /*64a0*/  HMMA.16816.F32.BF16 R104, R12, R26, RZ ;  /* 0x0000001a0c68723c */ /* 0x000fe200000418ff */
[----:B------:R-:W-:Y:S01]  /*64b0*/  PRMT R10, R9, 0x5410, R11 ;  /* 0x00005410090a7816 */ /* 0x000fe2000000000b */
[----:B------:R3:W-:Y:S01]  /*64c0*/  MUFU.EX2 R175, R7 ;  /* 0x0000000700af7308 */ /* 0x0007e20000000800 */
[----:B------:R-:W-:Y:S01]  /*64d0*/  PRMT R11, R8, 0x5410, R6 ;  /* 0x00005410080b7816 */ /* 0x000fe20000000006 */
[----:B------:R-:W-:Y:S01]  /*64e0*/  FFMA.FTZ R8, R112, UR17, -R4 ;  /* 0x0000001170087c23 */ /* 0x000fe20008010804 */
[----:B------:R-:W-:-:S02]  /*64f0*/  PRMT R6, R3, 0x7632, R6 ;  /* 0x0000763203067816 */ /* 0x000fc40000000006 */
[----:B------:R-:W-:Y:S01]  /*6500*/  SHF.R.U32.HI R9, RZ, 0x18, R3 ;  /* 0x00000018ff097819 */ /* 0x000fe20000011603 */
[C---:B------:R-:W-:Y:S01]  /*6510*/  HMMA.16816.F32.BF16 R24, R12.reuse, R32, RZ ;  /* 0x000000200c18723c */ /* 0x040fe200000418ff */
[----:B------:R-:W-:Y:S01]  /*6520*/  HSET2.LE.AND R3, R10, R204, PT ;  /* 0x000000cc0a037233 */ /* 0x000fe20003803000 */
[----:B------:R4:W1:Y:S06]  /*6530*/  MUFU.EX2 R171, R8 ;  /* 0x0000000800ab7308 */ /* 0x00086c0000000800 */
[----:B------:R-:W-:Y:S01]  /*6540*/  HMMA.16816.F32.BF16 R120, R12, R34, RZ ;  /* 0x000000220c78723c */ /* 0x000fe200000418ff */
[----:B------:R-:W-:Y:S01]  /*6550*/  FFMA.FTZ R12, R114, UR17, -R0 ;  /* 0x00000011720c7c23 */ /* 0x000fe20008010800 */
[----:B------:R-:W-:Y:S01]  /*6560*/  LDSM.16.MT88.4 R32, [R193+0x7000] ;  /* 0x00700000c120783b */ /* 0x000fe20000004200 */
[----:B---3--:R-:W-:-:S02]  /*6570*/  LOP3.LUT R7, R6, 0xff, RZ, 0xc0, !PT ;  /* 0x000000ff06077812 */ /* 0x008fc400078ec0ff */
[----:B--2---:R-:W-:Y:S01]  /*6580*/  F2FP.BF16.F32.PACK_AB R6, R182, R183 ;  /* 0x000000b7b606723e */ /* 0x004fe200000010ff */
[----:B------:R2:W-:Y:S01]  /*6590*/  MUFU.EX2 R167, R12 ;  /* 0x0000000c00a77308 */ /* 0x0005e20000000800 */
[----:B------:R-:W-:Y:S02]  /*65a0*/  PRMT R9, R7, 0x5410, R9 ;  /* 0x0000541007097816 */ /* 0x000fe40000000009 */
[----:B------:R-:W-:Y:S02]  /*65b0*/  LOP3.LUT R7, R16, 0xff00ff, RZ, 0xc0, !PT ;  /* 0x00ff00ff10077812 */ /* 0x000fe400078ec0ff */
[----:B------:R-:W-:Y:S01]  /*65c0*/  LOP3.LUT R10, R6, R3, RZ, 0xc0, !PT ;  /* 0x00000003060a7212 */ /* 0x000fe200078ec0ff */
[----:B------:R-:W-:Y:S01]  /*65d0*/  FFMA.FTZ R6, R113, UR17, -R0 ;  /* 0x0000001171067c23 */ /* 0x000fe20008010800 */
[----:B----4-:R-:W-:Y:S02]  /*65e0*/  F2FP.BF16.F32.PACK_AB R8, R184, R186 ;  /* 0x000000bab808723e */ /* 0x010fe400000010ff */
[--C-:B------:R-:W-:Y:S01]  /*65f0*/  HSET2.LE.AND R3, R7, R204.reuse, PT ;  /* 0x000000cc07037233 */ /* 0x100fe20003803000 */
[----:B------:R3:W4:Y:S01]  /*6600*/  MUFU.EX2 R169, R6 ;  /* 0x0000000600a97308 */ /* 0x0007220000000800 */
[----:B------:R-:W-:-:S02]  /*6610*/  HSET2.LE.AND R7, R11, R204, PT ;  /* 0x000000cc0b077233 */ /* 0x000fc40003803000 */
[----:B------:R-:W-:Y:S02]  /*6620*/  HSET2.LE.AND R9, R9, R204, PT ;  /* 0x000000cc09097233 */ /* 0x000fe40003803000 */
[----:B-1----:R-:W-:Y:S02]  /*6630*/  F2FP.BF16.F32.PACK_AB R16, R171, R177 ;  /* 0x000000b1ab10723e */ /* 0x002fe400000010ff */
[----:B------:R-:W-:Y:S01]  /*6640*/  LOP3.LUT R8, R8, R7, RZ, 0xc0, !PT ;  /* 0x0000000708087212 */ /* 0x000fe200078ec0ff */
[----:B--2---:R-:W-:Y:S01]  /*6650*/  FFMA.FTZ R12, R125, UR17, -R2 ;  /* 0x000000117d0c7c23 */ /* 0x004fe20008010802 */
[----:B------:R-:W-:-:S03]  /*6660*/  LOP3.LUT R9, R16, R9, RZ, 0xc0, !PT ;  /* 0x0000000910097212 */ /* 0x000fc600078ec0ff */
[----:B------:R1:W-:Y:S01]  /*6670*/  MUFU.EX2 R164, R12 ;  /* 0x0000000c00a47308 */ /* 0x0003e20000000800 */
[----:B---3--:R-:W-:-:S04]  /*6680*/  F2FP.BF16.F32.PACK_AB R6, R175, R179 ;  /* 0x000000b3af06723e */ /* 0x008fc800000010ff */
[----:B------:R-:W-:Y:S01]  /*6690*/  LOP3.LUT R11, R6, R3, RZ, 0xc0, !PT ;  /* 0x00000003060b7212 */ /* 0x000fe200078ec0ff */
[----:B------:R-:W-:-:S04]  /*66a0*/  FFMA.FTZ R3, R115, UR17, -R0 ;  /* 0x0000001173037c23 */ /* 0x000fc80008010800 */
[----:B------:R2:W3:Y:S02]  /*66b0*/  MUFU.EX2 R168, R3 ;  /* 0x0000000300a87308 */ /* 0x0004e40000000800 */
[----:B------:R-:W-:Y:S01]  /*66c0*/  HMMA.16816.F32.BF16 R116, R8, R20, R88 ;  /* 0x000000140874723c */ /* 0x000fe20000041858 */
[----:B-1----:R-:W-:-:S05]  /*66d0*/  FFMA.FTZ R12, R124, UR17, -R2 ;  /* 0x000000117c0c7c23 */ /* 0x002fca0008010802 */
[----:B------:R1:W3:Y:S02]  /*66e0*/  MUFU.EX2 R161, R12 ;  /* 0x0000000c00a17308 */ /* 0x0002e40000000800 */
[----:B-----5:R-:W-:Y:S01]  /*66f0*/  HMMA.16816.F32.BF16 R128, R8, R40, R76 ;  /* 0x000000280880723c */ /* 0x020fe2000004184c */
[----:B--2---:R-:W-:-:S07]  /*6700*/  LOP3.LUT R3, R52, UR7, R19, 0x96, !PT ;  /* 0x0000000734037c12 */ /* 0x004fce000f8e9613 */
[----:B------:R-:W-:Y:S01]  /*6710*/  HMMA.16816.F32.BF16 R112, R8, R48, R100 ;  /* 0x000000300870723c */ /* 0x000fe20000041864 */
[----:B------:R-:W-:-:S04]  /*6720*/  IMAD.WIDE.U32 R6, R3, -0x2daee0ad, RZ ;  /* 0xd2511f5303067825 */ /* 0x000fc800078e00ff */
[----:B------:R-:W-:Y:S01]  /*6730*/  IMAD.MOV.U32 R3, RZ, RZ, R6 ;  /* 0x000000ffff037224 */ /* 0x000fe200078e0006 */
[C---:B------:R-:W-:Y:S02]  /*6740*/  PRMT R15, R6.reuse, 0x7771, RZ ;  /* 0x00007771060f7816 */ /* 0x040fe400000000ff */
[C---:B------:R-:W-:Y:S01]  /*6750*/  HMMA.16816.F32.BF16 R136, R8.reuse, R44, R96 ;  /* 0x0000002c0888723c */ /* 0x040fe20000041860 */
[C---:B------:R-:W-:Y:S02]  /*6760*/  PRMT R14, R6.reuse, 0x7773, RZ ;  /* 0x00007773060e7816 */ /* 0x040fe400000000ff */
[----:B------:R-:W-:Y:S02]  /*6770*/  PRMT R13, R6, 0x7772, RZ ;  /* 0x00007772060d7816 */ /* 0x000fe400000000ff */
[----:B------:R-:W-:Y:S02]  /*6780*/  LOP3.LUT R6, R3, 0xff, RZ, 0xc0, !PT ;  /* 0x000000ff03067812 */ /* 0x000fe400078ec0ff */
[----:B------:R-:W-:Y:S01]  /*6790*/  LOP3.LUT R3, R54, UR22, R7, 0x96, !PT ;  /* 0x0000001636037c12 */ /* 0x000fe2000f8e9607 */
[----:B------:R-:W-:Y:S01]  /*67a0*/  FFMA.FTZ R7, R126, UR17, -R2 ;  /* 0x000000117e077c23 */ /* 0x000fe20008010802 */
[----:B------:R-:W-:Y:S01]  /*67b0*/  PRMT R17, R6, 0x5410, R15 ;  /* 0x0000541006117816 */ /* 0x000fe2000000000f */
[----:B------:R-:W-:Y:S01]  /*67c0*/  VIADD R15, R68, 0x1 ;  /* 0x00000001440f7836 */ /* 0x000fe20000000000 */
[C---:B-1----:R-:W-:Y:S01]  /*67d0*/  PRMT R12, R3.reuse, 0x7632, R12 ;  /* 0x00007632030c7816 */ /* 0x042fe2000000000c */
[----:B------:R1:W-:Y:S01]  /*67e0*/  MUFU.EX2 R158, R7 ;  /* 0x00000007009e7308 */ /* 0x0003e20000000800 */
[----:B------:R-:W-:Y:S01]  /*67f0*/  LOP3.LUT R6, R3, 0xffff, RZ, 0xc0, !PT ;  /* 0x0000ffff03067812 */ /* 0x000fe200078ec0ff */
[----:B------:R-:W-:Y:S01]  /*6800*/  HMMA.16816.F32.BF16 R88, R8, R22, R80 ;  /* 0x000000160858723c */ /* 0x000fe20000041850 */
[----:B------:R-:W-:-:S02]  /*6810*/  PRMT R16, R13, 0x5410, R14 ;  /* 0x000054100d107816 */ /* 0x000fc4000000000e */
[----:B------:R-:W-:Y:S02]  /*6820*/  LOP3.LUT R14, R3, 0xff, RZ, 0xc0, !PT ;  /* 0x000000ff030e7812 */ /* 0x000fe400078ec0ff */
[----:B------:R-:W-:Y:S02]  /*6830*/  SHF.R.U32.HI R13, RZ, 0x8, R6 ;  /* 0x00000008ff0d7819 */ /* 0x000fe40000011606 */
[----:B------:R-:W-:Y:S01]  /*6840*/  SHF.R.U32.HI R6, RZ, 0x18, R3 ;  /* 0x00000018ff067819 */ /* 0x000fe20000011603 */
[----:B------:R-:W-:Y:S01]  /*6850*/  HMMA.16816.F32.BF16 R100, R8, R42, R64 ;  /* 0x0000002a0864723c */ /* 0x000fe20000041840 */
[----:B------:R-:W-:Y:S02]  /*6860*/  LOP3.LUT R3, R15, UR21, R157, 0x96, !PT ;  /* 0x000000150f037c12 */ /* 0x000fe4000f8e969d */
[----:B------:R-:W-:Y:S02]  /*6870*/  LOP3.LUT R15, R16, 0xff00ff, RZ, 0xc0, !PT ;  /* 0x00ff00ff100f7812 */ /* 0x000fe400078ec0ff */
[----:B------:R-:W-:-:S02]  /*6880*/  PRMT R13, R14, 0x5410, R13 ;  /* 0x000054100e0d7816 */ /* 0x000fc4000000000d */
[----:B-1----:R-:W-:Y:S01]  /*6890*/  LOP3.LUT R7, R12, 0xff, RZ, 0xc0, !PT ;  /* 0x000000ff0c077812 */ /* 0x002fe200078ec0ff */
[----:B------:R-:W-:Y:S01]  /*68a0*/  FFMA.FTZ R12, R127, UR17, -R2 ;  /* 0x000000117f0c7c23 */ /* 0x000fe20008010802 */
[--C-:B------:R-:W-:Y:S01]  /*68b0*/  HSET2.LE.AND R15, R15, R204.reuse, PT ;  /* 0x000000cc0f0f7233 */ /* 0x100fe20003803000 */
[C---:B------:R-:W-:Y:S01]  /*68c0*/  HMMA.16816.F32.BF16 R124, R8.reuse, R46, R84 ;  /* 0x0000002e087c723c */ /* 0x040fe20000041854 */
[----:B------:R-:W-:Y:S01]  /*68d0*/  PRMT R18, R7, 0x5410, R6 ;  /* 0x0000541007127816 */ /* 0x000fe20000000006 */
[----:B------:R1:W2:Y:S01]  /*68e0*/  MUFU.EX2 R157, R12 ;  /* 0x0000000c009d7308 */ /* 0x0002a20000000800 */
[--C-:B------:R-:W-:Y:S01]  /*68f0*/  HSET2.LE.AND R13, R13, R204.reuse, PT ;  /* 0x000000cc0d0d7233 */ /* 0x100fe20003803000 */
[----:B------:R-:W-:Y:S01]  /*6900*/  IMAD.WIDE.U32 R6, R3, -0x326172a9, RZ ;  /* 0xcd9e8d5703067825 */ /* 0x000fe200078e00ff */
[----:B----4-:R-:W-:Y:S02]  /*6910*/  F2FP.BF16.F32.PACK_AB R16, R170, R169 ;  /* 0x000000a9aa10723e */ /* 0x010fe400000010ff */
[----:B------:R-:W-:Y:S01]  /*6920*/  HSET2.LE.AND R3, R17, R204, PT ;  /* 0x000000cc11037233 */ /* 0x000fe20003803000 */
[----:B------:R-:W-:Y:S01]  /*6930*/  HMMA.16816.F32.BF16 R76, R8, R50, R36 ;  /* 0x00000032084c723c */ /* 0x000fe20000041824 */
[----:B---3--:R-:W-:-:S02]  /*6940*/  F2FP.BF16.F32.PACK_AB R14, R167, R168 ;  /* 0x000000a8a70e723e */ /* 0x008fc400000010ff */
[----:B------:R-:W-:Y:S02]  /*6950*/  LOP3.LUT R17, R6, UR11, R151, 0x96, !PT ;  /* 0x0000000b06117c12 */ /* 0x000fe4000f8e9697 */
[----:B------:R-:W-:Y:S02]  /*6960*/  LOP3.LUT R14, R14, R3, RZ, 0xc0, !PT ;  /* 0x000000030e0e7212 */ /* 0x000fe400078ec0ff */
[----:B------:R-:W-:Y:S01]  /*6970*/  HSET2.LE.AND R3, R18, R204, PT ;  /* 0x000000cc12037233 */ /* 0x000fe20003803000 */
[----:B------:R-:W-:Y:S01]  /*6980*/  IMAD.WIDE.U32 R8, R17, -0x2daee0ad, RZ ;  /* 0xd2511f5311087825 */ /* 0x000fe200078e00ff */
[----:B-1----:R-:W-:-:S04]  /*6990*/  F2FP.BF16.F32.PACK_AB R12, R161, R164 ;  /* 0x000000a4a10c723e */ /* 0x002fc800000010ff */
[----:B------:R-:W-:Y:S02]  /*69a0*/  LOP3.LUT R15, R12, R15, RZ, 0xc0, !PT ;  /* 0x0000000f0c0f7212 */ /* 0x000fe400078ec0ff */
[----:B------:R-:W-:Y:S02]  /*69b0*/  LOP3.LUT R12, R16, R13, RZ, 0xc0, !PT ;  /* 0x0000000d100c7212 */ /* 0x000fe400078ec0ff */
[--C-:B------:R-:W-:Y:S02]  /*69c0*/  LOP3.LUT R16, R250, UR15, R7.reuse, 0x96, !PT ;  /* 0x0000000ffa107c12 */ /* 0x100fe4000f8e9607 */
[----:B--2---:R-:W-:Y:S02]  /*69d0*/  F2FP.BF16.F32.PACK_AB R13, R157, R158 ;  /* 0x0000009e9d0d723e */ /* 0x004fe400000010ff */
[----:B------:R-:W-:Y:S01]  /*69e0*/  LOP3.LUT R7, R246, UR15, R7, 0x96, !PT ;  /* 0x0000000ff6077c12 */ /* 0x000fe2000f8e9607 */
[----:B------:R-:W-:Y:S01]  /*69f0*/  IMAD.WIDE.U32 R10, R16, -0x2daee0ad, RZ ;  /* 0xd2511f53100a7825 */ /* 0x000fe200078e00ff */
[----:B------:R-:W-:-:S04]  /*6a00*/  LOP3.LUT R13, R13, R3, RZ, 0xc0, !PT ;  /* 0x000000030d0d7212 */ /* 0x000fc800078ec0ff */
[----:B------:R-:W-:Y:S02]  /*6a10*/  LOP3.LUT R11, R172, UR14, R11, 0x96, !PT ;  /* 0x0000000eac0b7c12 */ /* 0x000fe4000f8e960b */
[----:B------:R-:W-:Y:S01]  /*6a20*/  LOP3.LUT R3, R10, UR4, R9, 0x96, !PT ;  /* 0x000000040a037c12 */ /* 0x000fe2000f8e9609 */
[--C-:B------:R-:W-:Y:S01]  /*6a30*/  FFMA.FTZ R9, R144, UR17, -R5.reuse ;  /* 0x0000001190097c23 */ /* 0x100fe20008010805 */
[----:B------:R-:W-:Y:S01]  /*6a40*/  FFMA.FTZ R10, R69, UR17, -R5 ;  /* 0x00000011450a7c23 */ /* 0x000fe20008010805 */
[----:B------:R-:W-:Y:S01]  /*6a50*/  IMAD.WIDE.U32 R16, R11, -0x326172a9, RZ ;  /* 0xcd9e8d570b107825 */ /* 0x000fe200078e00ff */
[----:B------:R-:W-:Y:S01]  /*6a60*/  LOP3.LUT R11, R6, UR11, R243, 0x96, !PT ;  /* 0x0000000b060b7c12 */ /* 0x000fe2000f8e96f3 */
[----:B------:R1:W-:Y:S01]  /*6a70*/  MUFU.EX2 R156, R9 ;  /* 0x00000009009c7308 */ /* 0x0003e20000000800 */
[----:B------:R-:W-:Y:S01]  /*6a80*/  HMMA.16816.F32.BF16 R64, R12, R40, R60 ;  /* 0x000000280c40723c */ /* 0x000fe2000004183c */
[----:B------:R-:W-:-:S04]  /*6a90*/  IMAD.WIDE.U32 R36, R3, -0x326172a9, RZ ;  /* 0xcd9e8d5703247825 */ /* 0x000fc800078e00ff */
[----:B------:R-:W-:Y:S01]  /*6aa0*/  IMAD.WIDE.U32 R18, R11, -0x2daee0ad, RZ ;  /* 0xd2511f530b127825 */ /* 0x000fe200078e00ff */
[----:B------:R-:W-:Y:S01]  /*6ab0*/  LOP3.LUT R3, R16, UR8, R37, 0x96, !PT ;  /* 0x0000000810037c12 */ /* 0x000fe2000f8e9625 */
[----:B------:R2:W-:Y:S01]  /*6ac0*/  MUFU.EX2 R151, R10 ;  /* 0x0000000a00977308 */ /* 0x0005e20000000800 */
[----:B------:R-:W-:Y:S03]  /*6ad0*/  HMMA.16816.F32.BF16 R60, R12, R44, R56 ;  /* 0x0000002c0c3c723c */ /* 0x000fe60000041838 */
[----:B------:R-:W-:-:S04]  /*6ae0*/  IMAD.WIDE.U32 R172, R3, -0x2daee0ad, RZ ;  /* 0xd2511f5303ac7825 */ /* 0x000fc800078e00ff */
[----:B------:R-:W-:Y:S01]  /*6af0*/  FFMA.FTZ R3, R145, UR17, -R5 ;  /* 0x0000001191037c23 */ /* 0x000fe20008010805 */
[----:B-1----:R-:W-:Y:S01]  /*6b00*/  LOP3.LUT R9, R150, UR9, R17, 0x96, !PT ;  /* 0x0000000996097c12 */ /* 0x002fe2000f8e9611 */
[----:B------:R-:W-:Y:S02]  /*6b10*/  HMMA.16816.F32.BF16 R152, R12, R48, R24 ;  /* 0x000000300c98723c */ /* 0x000fe40000041818 */
[----:B------:R1:W-:Y:S01]  /*6b20*/  MUFU.EX2 R150, R3 ;  /* 0x0000000300967308 */ /* 0x0003e20000000800 */
[----:B------:R-:W3:Y:S01]  /*6b30*/  LDSM.16.MT88.4 R24, [R192+0x7000] ;  /* 0x00700000c018783b */ /* 0x000ee20000004200 */
[----:B------:R-:W-:-:S04]  /*6b40*/  IMAD.WIDE.U32 R16, R9, -0x2daee0ad, RZ ;  /* 0xd2511f5309107825 */ /* 0x000fc800078e00ff */
[----:B--2---:R-:W-:Y:S01]  /*6b50*/  FFMA.FTZ R10, R146, UR17, -R5 ;  /* 0x00000011920a7c23 */ /* 0x004fe20008010805 */
[----:B------:R-:W-:Y:S01]  /*6b60*/  HMMA.16816.F32.BF16 R92, R12, R20, R92 ;  /* 0x000000140c5c723c */ /* 0x000fe2000004185c */
[----:B------:R-:W-:Y:S01]  /*6b70*/  LOP3.LUT R6, R8, UR24, R17, 0x96, !PT ;  /* 0x0000001808067c12 */ /* 0x000fe2000f8e9611 */
[----:B------:R-:W-:Y:S01]  /*6b80*/  IMAD.WIDE.U32 R8, R7, -0x2daee0ad, RZ ;  /* 0xd2511f5307087825 */ /* 0x000fe200078e00ff */
[----:B------:R-:W-:Y:S03]  /*6b90*/  MUFU.EX2 R149, R10 ;  /* 0x0000000a00957308 */ /* 0x000fe60000000800 */
[----:B------:R-:W-:Y:S01]  /*6ba0*/  IMAD.WIDE.U32 R30, R6, -0x326172a9, RZ ;  /* 0xcd9e8d57061e7825 */ /* 0x000fe200078e00ff */
[----:B------:R-:W-:-:S03]  /*6bb0*/  LOP3.LUT R19, R8, UR4, R19, 0x96, !PT ;  /* 0x0000000408137c12 */ /* 0x000fc6000f8e9613 */
[----:B------:R-:W-:Y:S01]  /*6bc0*/  FFMA.FTZ R8, R148, UR17, -R4 ;  /* 0x0000001194087c23 */ /* 0x000fe20008010804 */
[----:B------:R-:W-:Y:S01]  /*6bd0*/  LOP3.LUT R28, R244, UR14, R9, 0x96, !PT ;  /* 0x0000000ef41c7c12 */ /* 0x000fe2000f8e9609 */
[C---:B------:R-:W-:Y:S01]  /*6be0*/  HMMA.16816.F32.BF16 R56, R12.reuse, R22, R108 ;  /* 0x000000160c38723c */ /* 0x040fe2000004186c */
[----:B-1----:R-:W-:Y:S01]  /*6bf0*/  LOP3.LUT R3, R16, UR23, R173, 0x96, !PT ;  /* 0x0000001710037c12 */ /* 0x002fe2000f8e96ad */
[----:B------:R1:W-:Y:S01]  /*6c00*/  MUFU.EX2 R148, R8 ;  /* 0x0000000800947308 */ /* 0x0003e20000000800 */
[----:B------:R-:W2:Y:S03]  /*6c10*/  LDSM.16.MT88.4 R20, [R197+0x7000] ;  /* 0x00700000c514783b */ /* 0x000ea60000004200 */
[----:B------:R-:W-:Y:S02]  /*6c20*/  IMAD.WIDE.U32 R6, R3, -0x326172a9, RZ ;  /* 0xcd9e8d5703067825 */ /* 0x000fe400078e00ff */
[----:B------:R-:W-:Y:S01]  /*6c30*/  HMMA.16816.F32.BF16 R52, R12, R42, R104 ;  /* 0x0000002a0c34723c */ /* 0x000fe20000041868 */
[----:B------:R-:W4:Y:S02]  /*6c40*/  LDSM.16.MT88.4 R40, [R196+0x7000] ;  /* 0x00700000c428783b */ /* 0x000f240000004200 */
[----:B------:R-:W-:-:S02]  /*6c50*/  LOP3.LUT R3, R30, UR6, R7, 0x96, !PT ;  /* 0x000000061e037c12 */ /* 0x000fc4000f8e9607 */
[C---:B------:R-:W-:Y:S01]  /*6c60*/  PRMT R11, R6.reuse, 0x7773, RZ ;  /* 0x00007773060b7816 */ /* 0x040fe200000000ff */
[----:B------:R-:W-:Y:S01]  /*6c70*/  LDSM.16.MT88.4 R104, [R197+0x7800] ;  /* 0x00780000c568783b */ /* 0x000fe20000004200 */
[C---:B------:R-:W-:Y:S01]  /*6c80*/  PRMT R7, R6.reuse, 0x7772, RZ ;  /* 0x0000777206077816 */ /* 0x040fe200000000ff */
[C---:B------:R-:W-:Y:S01]  /*6c90*/  HMMA.16816.F32.BF16 R44, R12.reuse, R46, R132 ;  /* 0x0000002e0c2c723c */ /* 0x040fe20000041884 */
[----:B------:R-:W-:Y:S02]  /*6ca0*/  PRMT R17, R6, 0x7771, RZ ;  /* 0x0000777106117816 */ /* 0x000fe400000000ff */
[----:B------:R-:W-:Y:S01]  /*6cb0*/  PRMT R11, R7, 0x5410, R11 ;  /* 0x00005410070b7816 */ /* 0x000fe2000000000b */
[----:B------:R-:W-:Y:S01]  /*6cc0*/  FFMA.FTZ R7, R147, UR17, -R4 ;  /* 0x0000001193077c23 */ /* 0x000fe20008010804 */
[----:B-1----:R-:W-:Y:S01]  /*6cd0*/  IMAD.MOV.U32 R8, RZ, RZ, R6 ;  /* 0x000000ffff087224 */ /* 0x002fe200078e0006 */
[C---:B------:R-:W-:Y:S02]  /*6ce0*/  LOP3.LUT R6, R3.reuse, 0xffff, RZ, 0xc0, !PT ;  /* 0x0000ffff03067812 */ /* 0x040fe400078ec0ff */
[----:B------:R1:W5:Y:S01]  /*6cf0*/  MUFU.EX2 R147, R7 ;  /* 0x0000000700937308 */ /* 0x0003620000000800 */
[----:B------:R-:W-:Y:S01]  /*6d00*/  LOP3.LUT R10, R3, 0xff, RZ, 0xc0, !PT ;  /* 0x000000ff030a7812 */ /* 0x000fe200078ec0ff */
[----:B------:R-:W-:Y:S01]  /*6d10*/  HMMA.16816.F32.BF16 R48, R12, R50, R120 ;  /* 0x000000320c30723c */ /* 0x000fe20000041878 */
[----:B------:R-:W-:Y:S01]  /*6d20*/  LOP3.LUT R16, R8, 0xff, RZ, 0xc0, !PT ;  /* 0x000000ff08107812 */ /* 0x000fe200078ec0ff */
[----:B------:R-:W-:Y:S01]  /*6d30*/  FFMA.FTZ R8, R159, UR17, -R4 ;  /* 0x000000119f087c23 */ /* 0x000fe20008010804 */
[----:B------:R-:W-:Y:S01]  /*6d40*/  SHF.R.U32.HI R9, RZ, 0x18, R3 ;  /* 0x00000018ff097819 */ /* 0x000fe20000011603 */
[----:B------:R-:W-:Y:S01]  /*6d50*/  LDSM.16.MT88.4 R120, [R193+0x7800] ;  /* 0x00780000c178783b */ /* 0x000fe20000004200 */
[----:B------:R-:W-:Y:S01]  /*6d60*/  SHF.R.U32.HI R6, RZ, 0x8, R6 ;  /* 0x00000008ff067819 */ /* 0x000fe20000011606 */
[----:B------:R3:W-:Y:S03]  /*6d70*/  MUFU.EX2 R146, R8 ;  /* 0x0000000800927308 */ /* 0x0007e60000000800 */
[----:B------:R-:W-:-:S02]  /*6d80*/  PRMT R6, R10, 0x5410, R6 ;  /* 0x000054100a067816 */ /* 0x000fc40000000006 */
[----:B-1----:R-:W-:-:S04]  /*6d90*/  PRMT R7, R3, 0x7632, R7 ;  /* 0x0000763203077816 */ /* 0x002fc80000000007 */
[----:B------:R-:W-:Y:S02]  /*6da0*/  LOP3.LUT R3, R7, 0xff, RZ, 0xc0, !PT ;  /* 0x000000ff07037812 */ /* 0x000fe400078ec0ff */
[----:B------:R-:W-:Y:S02]  /*6db0*/  LOP3.LUT R7, R11, 0xff00ff, RZ, 0xc0, !PT ;  /* 0x00ff00ff0b077812 */ /* 0x000fe400078ec0ff */
[----:B---3--:R-:W-:Y:S01]  /*6dc0*/  PRMT R8, R16, 0x5410, R17 ;  /* 0x0000541010087816 */ /* 0x008fe20000000011 */
[----:B------:R-:W-:Y:S01]  /*6dd0*/  FFMA.FTZ R16, R162, UR17, -R0 ;  /* 0x00000011a2107c23 */ /* 0x000fe20008010800 */
[----:B------:R-:W-:Y:S01]  /*6de0*/  PRMT R17, R3, 0x5410, R9 ;  /* 0x0000541003117816 */ /* 0x000fe20000000009 */
[----:B------:R-:W-:Y:S01]  /*6df0*/  FFMA.FTZ R3, R160, UR17, -R4 ;  /* 0x00000011a0037c23 */ /* 0x000fe20008010804 */
[----:B------:R-:W-:Y:S01]  /*6e00*/  HSET2.LE.AND R7, R7, R204, PT ;  /* 0x000000cc07077233 */ /* 0x000fe20003803000 */
[----:B------:R-:W-:Y:S01]  /*6e10*/  MUFU.EX2 R144, R16 ;  /* 0x0000001000907308 */ /* 0x000fe20000000800 */
[----:B-----5:R-:W-:-:S02]  /*6e20*/  F2FP.BF16.F32.PACK_AB R11, R147, R148 ;  /* 0x00000094930b723e */ /* 0x020fc400000010ff */
[----:B------:R-:W-:Y:S02]  /*6e30*/  F2FP.BF16.F32.PACK_AB R9, R151, R156 ;  /* 0x0000009c9709723e */ /* 0x000fe400000010ff */
[----:B------:R-:W-:Y:S01]  /*6e40*/  LOP3.LUT R11, R11, R7, RZ, 0xc0, !PT ;  /* 0x000000070b0b7212 */ /* 0x000fe200078ec0ff */
[----:B------:R-:W-:Y:S02]  /*6e50*/  FFMA.FTZ R7, R163, UR17, -R0 ;  /* 0x00000011a3077c23 */ /* 0x000fe40008010800 */
[----:B------:R1:W3:Y:S08]  /*6e60*/  MUFU.EX2 R145, R3 ;  /* 0x0000000300917308 */ /* 0x0002f00000000800 */
[----:B------:R5:W-:Y:S01]  /*6e70*/  MUFU.EX2 R75, R7 ;  /* 0x00000007004b7308 */ /* 0x000be20000000800 */
[----:B-1----:R-:W-:-:S02]  /*6e80*/  HSET2.LE.AND R3, R8, R204, PT ;  /* 0x000000cc08037233 */ /* 0x002fc40003803000 */
[----:B------:R-:W-:Y:S02]  /*6e90*/  HSET2.LE.AND R8, R6, R204, PT ;  /* 0x000000cc06087233 */ /* 0x000fe40003803000 */
[----:B------:R-:W-:-:S03]  /*6ea0*/  F2FP.BF16.F32.PACK_AB R6, R149, R150 ;  /* 0x000000969506723e */ /* 0x000fc600000010ff */
[----:B------:R-:W-:Y:S01]  /*6eb0*/  LOP3.LUT R8, R9, R8, RZ, 0xc0, !PT ;  /* 0x0000000809087212 */ /* 0x000fe200078ec0ff */
[----:B-----5:R-:W-:Y:S01]  /*6ec0*/  FFMA.FTZ R7, R165, UR17, -R0 ;  /* 0x00000011a5077c23 */ /* 0x020fe20008010800 */
[----:B------:R-:W-:Y:S02]  /*6ed0*/  LOP3.LUT R10, R6, R3, RZ, 0xc0, !PT ;  /* 0x00000003060a7212 */ /* 0x000fe400078ec0ff */
[----:B------:R-:W-:Y:S01]  /*6ee0*/  HSET2.LE.AND R3, R17, R204, PT ;  /* 0x000000cc11037233 */ /* 0x000fe20003803000 */
[----:B------:R-:W-:Y:S01]  /*6ef0*/  IMAD.WIDE.U32 R16, R28, -0x326172a9, RZ ;  /* 0xcd9e8d571c107825 */ /* 0x000fe200078e00ff */
[----:B---3--:R-:W-:Y:S01]  /*6f00*/  F2FP.BF16.F32.PACK_AB R6, R145, R146 ;  /* 0x000000929106723e */ /* 0x008fe200000010ff */
[----:B------:R1:W-:Y:S02]  /*6f10*/  MUFU.EX2 R69, R7 ;  /* 0x0000000700457308 */ /* 0x0003e40000000800 */
[----:B------:R-:W-:Y:S01]  /*6f20*/  IMAD.WIDE.U32 R28, R19, -0x326172a9, RZ ;  /* 0xcd9e8d57131c7825 */ /* 0x000fe200078e00ff */
[----:B------:R-:W-:-:S02]  /*6f30*/  LOP3.LUT R9, R6, R3, RZ, 0xc0, !PT ;  /* 0x0000000306097212 */ /* 0x000fc400078ec0ff */
[----:B------:R-:W-:Y:S02]  /*6f40*/  LOP3.LUT R6, R242, UR9, R17, 0x96, !PT ;  /* 0x00000009f2067c12 */ /* 0x000fe4000f8e9611 */
[----:B------:R-:W-:-:S03]  /*6f50*/  LOP3.LUT R3, R16, UR8, R29, 0x96, !PT ;  /* 0x0000000810037c12 */ /* 0x000fc6000f8e961d */
[----:B------:R-:W-:Y:S01]  /*6f60*/  HMMA.16816.F32.BF16 R84, R8, R26, R88 ;  /* 0x0000001a0854723c */ /* 0x000fe20000041858 */
[----:B------:R-:W3:Y:S01]  /*6f70*/  LDSM.16.MT88.4 R88, [R192+0x7800] ;  /* 0x00780000c058783b */ /* 0x000ee20000004200 */
[----:B------:R-:W-:-:S04]  /*6f80*/  IMAD.WIDE.U32 R162, R3, -0x2daee0ad, RZ ;  /* 0xd2511f5303a27825 */ /* 0x000fc800078e00ff */
[----:B------:R-:W-:Y:S01]  /*6f90*/  FFMA.FTZ R3, R166, UR17, -R0 ;  /* 0x00000011a6037c23 */ /* 0x000fe20008010800 */
[----:B-1----:R-:W-:-:S03]  /*6fa0*/  IMAD.WIDE.U32 R6, R6, -0x2daee0ad, RZ ;  /* 0xd2511f5306067825 */ /* 0x002fc600078e00ff */
[----:B------:R1:W5:Y:S01]  /*6fb0*/  MUFU.EX2 R74, R3 ;  /* 0x00000003004a7308 */ /* 0x0003620000000800 */
[----:B------:R-:W-:Y:S01]  /*6fc0*/  HMMA.16816.F32.BF16 R80, R8, R24, R116 ;  /* 0x000000180850723c */ /* 0x000fe20000041874 */
[----:B------:R-:W-:-:S05]  /*6fd0*/  LOP3.LUT R12, R18, UR24, R7, 0x96, !PT ;  /* 0x00000018120c7c12 */ /* 0x000fca000f8e9607 */
[----:B------:R-:W-:Y:S02]  /*6fe0*/  IMAD.WIDE.U32 R18, R12, -0x326172a9, RZ ;  /* 0xcd9e8d570c127825 */ /* 0x000fe400078e00ff */
[----:B--2---:R-:W-:Y:S01]  /*6ff0*/  HMMA.16816.F32.BF16 R96, R8, R20, R128 ;  /* 0x000000140860723c */ /* 0x004fe20000041880 */
[----:B-1----:R-:W-:Y:S01]  /*7000*/  LOP3.LUT R3, R6, UR23, R163, 0x96, !PT ;  /* 0x0000001706037c12 */ /* 0x002fe2000f8e96a3 */
[----:B------:R-:W-:-:S06]  /*7010*/  FFMA.FTZ R6, R176, UR17, -R2 ;  /* 0x00000011b0067c23 */ /* 0x000fcc0008010802 */
[C---:B------:R-:W-:Y:S01]  /*7020*/  HMMA.16816.F32.BF16 R108, R8.reuse, R32, R136 ;  /* 0x00000020086c723c */ /* 0x040fe20000041888 */
[----:B------:R1:W-:Y:S07]  /*7030*/  MUFU.EX2 R38, R6 ;  /* 0x0000000600267308 */ /* 0x0003ee0000000800 */
[C---:B----4-:R-:W-:Y:S08]  /*7040*/  HMMA.16816.F32.BF16 R128, R8.reuse, R40, R112 ;  /* 0x000000280880723c */ /* 0x050ff00000041870 */
[----:B------:R-:W-:Y:S01]  /*7050*/  HMMA.16816.F32.BF16 R100, R8, R22, R100 ;  /* 0x000000160864723c */ /* 0x000fe20000041864 */
[----:B-1----:R-:W-:-:S04]  /*7060*/  IMAD.WIDE.U32 R6, R3, -0x326172a9, RZ ;  /* 0xcd9e8d5703067825 */ /* 0x002fc800078e00ff */
[----:B------:R-:W-:Y:S01]  /*7070*/  FFMA.FTZ R3, R174, UR17, -R2 ;  /* 0x00000011ae037c23 */ /* 0x000fe20008010802 */
[----:B------:R-:W-:Y:S01]  /*7080*/  IMAD.MOV.U32 R12, RZ, RZ, R6 ;  /* 0x000000ffff0c7224 */ /* 0x000fe200078e0006 */
[C---:B------:R-:W-:Y:S02]  /*7090*/  PRMT R17, R6.reuse, 0x7771, RZ ;  /* 0x0000777106117816 */ /* 0x040fe400000000ff */
[----:B------:R1:W-:Y:S01]  /*70a0*/  MUFU.EX2 R68, R3 ;  /* 0x0000000300447308 */ /* 0x0003e20000000800 */
[C---:B------:R-:W-:Y:S01]  /*70b0*/  PRMT R14, R6.reuse, 0x7773, RZ ;  /* 0x00007773060e7816 */ /* 0x040fe200000000ff */
[C---:B------:R-:W-:Y:S01]  /*70c0*/  HMMA.16816.F32.BF16 R116, R8.reuse, R34, R124 ;  /* 0x000000220874723c */ /* 0x040fe2000004187c */
[----:B------:R-:W-:Y:S01]  /*70d0*/  PRMT R13, R6, 0x7772, RZ ;  /* 0x00007772060d7816 */ /* 0x000fe200000000ff */
[--C-:B------:R-:W-:Y:S01]  /*70e0*/  FFMA.FTZ R6, R178, UR17, -R2.reuse ;  /* 0x00000011b2067c23 */ /* 0x100fe20008010802 */
[----:B------:R-:W-:Y:S01]  /*70f0*/  LOP3.LUT R15, R12, 0xff, RZ, 0xc0, !PT ;  /* 0x000000ff0c0f7812 */ /* 0x000fe200078ec0ff */
[----:B------:R-:W-:Y:S01]  /*7100*/  FFMA.FTZ R12, R185, UR17, -R2 ;  /* 0x00000011b90c7c23 */ /* 0x000fe20008010802 */
[----:B------:R-:W-:Y:S01]  /*7110*/  PRMT R16, R13, 0x5410, R14 ;  /* 0x000054100d107816 */ /* 0x000fe2000000000e */
[----:B------:R2:W4:Y:S01]  /*7120*/  MUFU.EX2 R39, R6 ;  /* 0x0000000600277308 */ /* 0x0005220000000800 */
[----:B------:R-:W-:Y:S01]  /*7130*/  PRMT R15, R15, 0x5410, R17 ;  /* 0x000054100f0f7816 */ /* 0x000fe20000000011 */
[----:B------:R-:W-:Y:S01]  /*7140*/  HMMA.16816.F32.BF16 R76, R8, R42, R76 ;  /* 0x0000002a084c723c */ /* 0x000fe2000004184c */
[----:B------:R-:W-:-:S05]  /*7150*/  LOP3.LUT R16, R16, 0xff00ff, RZ, 0xc0, !PT ;  /* 0x00ff00ff10107812 */ /* 0x000fca00078ec0ff */
[----:B------:R5:W3:Y:S01]  /*7160*/  MUFU.EX2 R37, R12 ;  /* 0x0000000c00257308 */ /* 0x000ae20000000800 */
[----:B-1----:R-:W-:-:S04]  /*7170*/  LOP3.LUT R3, R18, UR6, R7, 0x96, !PT ;  /* 0x0000000612037c12 */ /* 0x002fc8000f8e9607 */
[C---:B------:R-:W-:Y:S02]  /*7180*/  LOP3.LUT R14, R3.reuse, 0xff, RZ, 0xc0, !PT ;  /* 0x000000ff030e7812 */ /* 0x040fe400078ec0ff */
[C---:B------:R-:W-:Y:S02]  /*7190*/  PRMT R7, R3.reuse, 0x7632, R7 ;  /* 0x0000763203077816 */ /* 0x040fe40000000007 */
[----:B--2---:R-:W-:Y:S02]  /*71a0*/  LOP3.LUT R6, R3, 0xffff, RZ, 0xc0, !PT ;  /* 0x0000ffff03067812 */ /* 0x004fe400078ec0ff */
[----:B------:R-:W-:Y:S02]  /*71b0*/  SHF.R.U32.HI R13, RZ, 0x18, R3 ;  /* 0x00000018ff0d7819 */ /* 0x000fe40000011603 */
[----:B------:R-:W-:Y:S02]  /*71c0*/  HSET2.LE.AND R3, R15, R204, PT ;  /* 0x000000cc0f037233 */ /* 0x000fe40003803000 */
[----:B------:R-:W-:-:S02]  /*71d0*/  LOP3.LUT R7, R7, 0xff, RZ, 0xc0, !PT ;  /* 0x000000ff07077812 */ /* 0x000fc400078ec0ff */
[----:B-----5:R-:W-:Y:S02]  /*71e0*/  SHF.R.U32.HI R12, RZ, 0x8, R6 ;  /* 0x00000008ff0c7819 */ /* 0x020fe40000011606 */
[----:B------:R-:W-:Y:S02]  /*71f0*/  F2FP.BF16.F32.PACK_AB R6, R74, R69 ;  /* 0x000000454a06723e */ /* 0x000fe400000010ff */
[----:B------:R-:W-:Y:S02]  /*7200*/  PRMT R12, R14, 0x5410, R12 ;  /* 0x000054100e0c7816 */ /* 0x000fe4000000000c */
[----:B------:R-:W-:Y:S02]  /*7210*/  LOP3.LUT R14, R6, R3, RZ, 0xc0, !PT ;  /* 0x00000003060e7212 */ /* 0x000fe400078ec0ff */
[----:B------:R-:W-:Y:S02]  /*7220*/  HSET2.LE.AND R3, R16, R204, PT ;  /* 0x000000cc10037233 */ /* 0x000fe40003803000 */
[----:B----4-:R-:W-:-:S02]  /*7230*/  F2FP.BF16.F32.PACK_AB R6, R39, R68 ;  /* 0x000000442706723e */ /* 0x010fc400000010ff */
[----:B------:R-:W-:Y:S02]  /*7240*/  PRMT R13, R7, 0x5410, R13 ;  /* 0x00005410070d7816 */ /* 0x000fe4000000000d */
[----:B------:R-:W-:Y:S01]  /*7250*/  LOP3.LUT R15, R6, R3, RZ, 0xc0, !PT ;  /* 0x00000003060f7212 */ /* 0x000fe200078ec0ff */
[----:B------:R-:W-:Y:S01]  /*7260*/  FFMA.FTZ R3, R210, UR17, -R5 ;  /* 0x00000011d2037c23 */ /* 0x000fe20008010805 */
[--C-:B------:R-:W-:Y:S02]  /*7270*/  HSET2.LE.AND R7, R12, R204.reuse, PT ;  /* 0x000000cc0c077233 */ /* 0x100fe40003803000 */
[----:B------:R-:W-:Y:S01]  /*7280*/  HSET2.LE.AND R13, R13, R204, PT ;  /* 0x000000cc0d0d7233 */ /* 0x000fe20003803000 */
[----:B------:R1:W-:Y:S01]  /*7290*/  MUFU.EX2 R29, R3 ;  /* 0x00000003001d7308 */ /* 0x0003e20000000800 */
[----:B------:R-:W-:Y:S02]  /*72a0*/  F2FP.BF16.F32.PACK_AB R12, R75, R144 ;  /* 0x000000904b0c723e */ /* 0x000fe400000010ff */
[----:B---3--:R-:W-:-:S02]  /*72b0*/  F2FP.BF16.F32.PACK_AB R16, R37, R38 ;  /* 0x000000262510723e */ /* 0x008fc400000010ff */
[----:B------:R-:W-:Y:S02]  /*72c0*/  LOP3.LUT R12, R12, R7, RZ, 0xc0, !PT ;  /* 0x000000070c0c7212 */ /* 0x000fe400078ec0ff */
[----:B------:R-:W-:Y:S02]  /*72d0*/  LOP3.LUT R13, R16, R13, RZ, 0xc0, !PT ;  /* 0x0000000d100d7212 */ /* 0x000fe400078ec0ff */
[----:B------:R-:W-:-:S05]  /*72e0*/  LOP3.LUT R6, R36, UR7, R31, 0x96, !PT ;  /* 0x0000000724067c12 */ /* 0x000fca000f8e961f */
[----:B------:R-:W-:Y:S01]  /*72f0*/  HMMA.16816.F32.BF16 R56, R12, R26, R56 ;  /* 0x0000001a0c38723c */ /* 0x000fe20000041838 */
[----:B------:R-:W-:-:S04]  /*7300*/  IMAD.WIDE.U32 R6, R6, -0x2daee0ad, RZ ;  /* 0xd2511f5306067825 */ /* 0x000fc800078e00ff */
[----:B-1----:R-:W-:Y:S01]  /*7310*/  FFMA.FTZ R3, R212, UR17, -R5 ;  /* 0x00000011d4037c23 */ /* 0x002fe20008010805 */
[----:B------:R-:W-:Y:S01]  /*7320*/  IMAD.MOV.U32 R8, RZ, RZ, R6 ;  /* 0x000000ffff087224 */ /* 0x000fe200078e0006 */
[C---:B------:R-:W-:Y:S02]  /*7330*/  PRMT R11, R6.reuse, 0x7771, RZ ;  /* 0x00007771060b7816 */ /* 0x040fe400000000ff */
[----:B------:R1:W-:Y:S01]  /*7340*/  MUFU.EX2 R30, R3 ;  /* 0x00000003001e7308 */ /* 0x0003e20000000800 */
[----:B------:R-:W-:Y:S01]  /*7350*/  HMMA.16816.F32.BF16 R92, R12, R24, R92 ;  /* 0x000000180c5c723c */ /* 0x000fe2000004185c */
[----:B------:R-:W-:Y:S02]  /*7360*/  PRMT R10, R6, 0x7773, RZ ;  /* 0x00007773060a7816 */ /* 0x000fe400000000ff */
[----:B------:R-:W-:-:S05]  /*7370*/  LOP3.LUT R9, R8, 0xff, RZ, 0xc0, !PT ;  /* 0x000000ff08097812 */ /* 0x000fca00078ec0ff */
[----:B------:R-:W-:Y:S01]  /*7380*/  HMMA.16816.F32.BF16 R52, R12, R22, R52 ;  /* 0x000000160c34723c */ /* 0x000fe20000041834 */
[----:B-1----:R-:W-:-:S07]  /*7390*/  FFMA.FTZ R3, R188, UR17, -R5 ;  /* 0x00000011bc037c23 */ /* 0x002fce0008010805 */
[C---:B------:R-:W-:Y:S01]  /*73a0*/  HMMA.16816.F32.BF16 R64, R12.reuse, R20, R64 ;  /* 0x000000140c40723c */ /* 0x040fe20000041840 */
[----:B------:R1:W-:Y:S07]  /*73b0*/  MUFU.EX2 R27, R3 ;  /* 0x00000003001b7308 */ /* 0x0003ee0000000800 */
[C---:B------:R-:W-:Y:S08]  /*73c0*/  HMMA.16816.F32.BF16 R60, R12.reuse, R32, R60 ;  /* 0x000000200c3c723c */ /* 0x040ff0000004183c */
[----:B------:R-:W-:Y:S01]  /*73d0*/  HMMA.16816.F32.BF16 R44, R12, R34, R44 ;  /* 0x000000220c2c723c */ /* 0x000fe2000004182c */
[----:B-1----:R-:W-:Y:S01]  /*73e0*/  FFMA.FTZ R3, R180, UR17, -R5 ;  /* 0x00000011b4037c23 */ /* 0x002fe20008010805 */
[----:B------:R-:W-:-:S03]  /*73f0*/  FFMA.FTZ R5, R218, UR17, -R4 ;  /* 0x00000011da057c23 */ /* 0x000fc60008010804 */
[----:B------:R1:W2:Y:S03]  /*7400*/  MUFU.EX2 R26, R3 ;  /* 0x00000003001a7308 */ /* 0x0002a60000000800 */
[C---:B------:R-:W-:Y:S05]  /*7410*/  HMMA.16816.F32.BF16 R124, R12.reuse, R40, R152 ;  /* 0x000000280c7c723c */ /* 0x040fea0000041898 */
[----:B------:R3:W-:Y:S03]  /*7420*/  MUFU.EX2 R25, R5 ;  /* 0x0000000500197308 */ /* 0x0007e60000000800 */
[----:B------:R-:W-:Y:S01]  /*7430*/  HMMA.16816.F32.BF16 R48, R12, R42, R48 ;  /* 0x0000002a0c30723c */ /* 0x000fe20000041830 */
[----:B------:R-:W4:Y:S01]  /*7440*/  LDSM.16.MT88.4 R12, [R196+0x7800] ;  /* 0x00780000c40c783b */ /* 0x000f220000004200 */
[----:B-1----:R-:W-:-:S02]  /*7450*/  LOP3.LUT R3, R172, UR22, R7, 0x96, !PT ;  /* 0x00000016ac037c12 */ /* 0x002fc4000f8e9607 */
[----:B------:R-:W-:Y:S01]  /*7460*/  PRMT R7, R6, 0x7772, RZ ;  /* 0x0000777206077816 */ /* 0x000fe200000000ff */
[----:B------:R-:W-:Y:S01]  /*7470*/  FFMA.FTZ R6, R187, UR17, -R4 ;  /* 0x00000011bb067c23 */ /* 0x000fe20008010804 */
[----:B------:R-:W-:Y:S02]  /*7480*/  LOP3.LUT R8, R3, 0xff, RZ, 0xc0, !PT ;  /* 0x000000ff03087812 */ /* 0x000fe400078ec0ff */
[----:B------:R-:W-:Y:S01]  /*7490*/  PRMT R7, R7, 0x5410, R10 ;  /* 0x0000541007077816 */ /* 0x000fe2000000000a */
[----:B------:R1:W5:Y:S01]  /*74a0*/  MUFU.EX2 R24, R6 ;  /* 0x0000000600187308 */ /* 0x0003620000000800 */
[----:B---3--:R-:W-:Y:S02]  /*74b0*/  LOP3.LUT R5, R3, 0xffff, RZ, 0xc0, !PT ;  /* 0x0000ffff03057812 */ /* 0x008fe400078ec0ff */
[----:B------:R-:W-:Y:S02]  /*74c0*/  PRMT R10, R9, 0x5410, R11 ;  /* 0x00005410090a7816 */ /* 0x000fe4000000000b */
[----:B------:R-:W-:-:S02]  /*74d0*/  SHF.R.U32.HI R5, RZ, 0x8, R5 ;  /* 0x00000008ff057819 */ /* 0x000fc40000011605 */
[----:B------:R-:W-:Y:S02]  /*74e0*/  SHF.R.U32.HI R9, RZ, 0x18, R3 ;  /* 0x00000018ff097819 */ /* 0x000fe40000011603 */
[----:B------:R-:W-:Y:S01]  /*74f0*/  PRMT R11, R8, 0x5410, R5 ;  /* 0x00005410080b7816 */ /* 0x000fe20000000005 */
[----:B------:R-:W-:-:S04]  /*7500*/  FFMA.FTZ R5, R228, UR17, -R4 ;  /* 0x00000011e4057c23 */ /* 0x000fc80008010804 */
[----:B------:R-:W-:Y:S01]  /*7510*/  MUFU.EX2 R22, R5 ;  /* 0x0000000500167308 */ /* 0x000fe20000000800 */
[--C-:B-1----:R-:W-:Y:S01]  /*7520*/  FFMA.FTZ R6, R227, UR17, -R4.reuse ;  /* 0x00000011e3067c23 */ /* 0x102fe20008010804 */
[----:B------:R-:W-:Y:S02]  /*7530*/  PRMT R4, R3, 0x7632, R4 ;  /* 0x0000763203047816 */ /* 0x000fe40000000004 */
[----:B------:R-:W-:-:S04]  /*7540*/  HSET2.LE.AND R3, R10, R204, PT ;  /* 0x000000cc0a037233 */ /* 0x000fc80003803000 */
[----:B------:R1:W3:Y:S01]  /*7550*/  MUFU.EX2 R23, R6 ;  /* 0x0000000600177308 */ /* 0x0002e20000000800 */
[----:B------:R-:W-:Y:S02]  /*7560*/  LOP3.LUT R8, R4, 0xff, RZ, 0xc0, !PT ;  /* 0x000000ff04087812 */ /* 0x000fe400078ec0ff */
[----:B--2---:R-:W-:Y:S02]  /*7570*/  F2FP.BF16.F32.PACK_AB R4, R26, R27 ;  /* 0x0000001b1a04723e */ /* 0x004fe400000010ff */
[----:B------:R-:W-:Y:S02]  /*7580*/  PRMT R8, R8, 0x5410, R9 ;  /* 0x0000541008087816 */ /* 0x000fe40000000009 */
[----:B------:R-:W-:Y:S02]  /*7590*/  LOP3.LUT R134, R4, R3, RZ, 0xc0, !PT ;  /* 0x0000000304867212 */ /* 0x000fe400078ec0ff */
[----:B------:R-:W-:Y:S02]  /*75a0*/  HSET2.LE.AND R3, R11, R204, PT ;  /* 0x000000cc0b037233 */ /* 0x000fe40003803000 */
[----:B------:R-:W-:-:S04]  /*75b0*/  F2FP.BF16.F32.PACK_AB R4, R30, R29 ;  /* 0x0000001d1e04723e */ /* 0x000fc800000010ff */
[----:B------:R-:W-:Y:S01]  /*75c0*/  LOP3.LUT R132, R4, R3, RZ, 0xc0, !PT ;  /* 0x0000000304847212 */ /* 0x000fe200078ec0ff */
[--C-:B------:R-:W-:Y:S01]  /*75d0*/  FFMA.FTZ R3, R217, UR17, -R0.reuse ;  /* 0x00000011d9037c23 */ /* 0x100fe20008010800 */
[----:B-1----:R-:W-:Y:S01]  /*75e0*/  LOP3.LUT R6, R7, 0xff00ff, RZ, 0xc0, !PT ;  /* 0x00ff00ff07067812 */ /* 0x002fe200078ec0ff */
[----:B------:R-:W-:Y:S02]  /*75f0*/  FFMA.FTZ R7, R223, UR17, -R0 ;  /* 0x00000011df077c23 */ /* 0x000fe40008010800 */
[----:B------:R1:W-:Y:S02]  /*7600*/  MUFU.EX2 R17, R3 ;  /* 0x0000000300117308 */ /* 0x0003e40000000800 */
[----:B------:R-:W-:Y:S02]  /*7610*/  HSET2.LE.AND R5, R6, R204, PT ;  /* 0x000000cc06057233 */ /* 0x000fe40003803000 */
[----:B-----5:R-:W-:-:S04]  /*7620*/  F2FP.BF16.F32.PACK_AB R6, R24, R25 ;  /* 0x000000191806723e */ /* 0x020fc800000010ff */
[----:B------:R-:W-:Y:S01]  /*7630*/  LOP3.LUT R135, R6, R5, RZ, 0xc0, !PT ;  /* 0x0000000506877212 */ /* 0x000fe200078ec0ff */
[--C-:B------:R-:W-:Y:S01]  /*7640*/  FFMA.FTZ R6, R211, UR17, -R0.reuse ;  /* 0x00000011d3067c23 */ /* 0x100fe20008010800 */
[----:B------:R-:W-:Y:S01]  /*7650*/  FFMA.FTZ R0, R216, UR17, -R0 ;  /* 0x00000011d8007c23 */ /* 0x000fe20008010800 */
[----:B------:R-:W-:Y:S01]  /*7660*/  HSET2.LE.AND R5, R8, R204, PT ;  /* 0x000000cc08057233 */ /* 0x000fe20003803000 */
[----:B------:R-:W-:Y:S01]  /*7670*/  MUFU.EX2 R21, R7 ;  /* 0x0000000700157308 */ /* 0x000fe20000000800 */
[----:B-1----:R-:W-:-:S07]  /*7680*/  FFMA.FTZ R3, R238, UR17, -R2 ;  /* 0x00000011ee037c23 */ /* 0x002fce0008010802 */
[----:B------:R3:W-:Y:S08]  /*7690*/  MUFU.EX2 R20, R6 ;  /* 0x0000000600147308 */ /* 0x0007f00000000800 */
[----:B------:R1:W2:Y:S08]  /*76a0*/  MUFU.EX2 R18, R0 ;  /* 0x0000000000127308 */ /* 0x0002b00000000800 */
[----:B------:R5:W-:Y:S01]  /*76b0*/  MUFU.EX2 R10, R3 ;  /* 0x00000003000a7308 */ /* 0x000be20000000800 */
[----:B---3--:R-:W-:-:S04]  /*76c0*/  F2FP.BF16.F32.PACK_AB R6, R22, R23 ;  /* 0x000000171606723e */ /* 0x008fc800000010ff */
[----:B------:R-:W-:Y:S02]  /*76d0*/  LOP3.LUT R133, R6, R5, RZ, 0xc0, !PT ;  /* 0x0000000506857212 */ /* 0x000fe400078ec0ff */
[----:B-1----:R-:W-:-:S05]  /*76e0*/  LOP3.LUT R0, R28, UR7, R19, 0x96, !PT ;  /* 0x000000071c007c12 */ /* 0x002fca000f8e9613 */
[----:B------:R-:W-:Y:S01]  /*76f0*/  HMMA.16816.F32.BF16 R80, R132, R88, R80 ;  /* 0x000000588450723c */ /* 0x000fe20000041850 */
[----:B------:R-:W-:-:S04]  /*7700*/  IMAD.WIDE.U32 R4, R0, -0x2daee0ad, RZ ;  /* 0xd2511f5300047825 */ /* 0x000fc800078e00ff */
[----:B-----5:R-:W-:Y:S01]  /*7710*/  FFMA.FTZ R3, R232, UR17, -R2 ;  /* 0x00000011e8037c23 */ /* 0x020fe20008010802 */
[----:B------:R-:W-:Y:S01]  /*7720*/  IMAD.MOV.U32 R0, RZ, RZ, R4 ;  /* 0x000000ffff007224 */ /* 0x000fe200078e0004 */
[C---:B------:R-:W-:Y:S01]  /*7730*/  PRMT R8, R4.reuse, 0x7771, RZ ;  /* 0x0000777104087816 */ /* 0x040fe200000000ff */
[----:B------:R-:W-:Y:S01]  /*7740*/  HMMA.16816.F32.BF16 R84, R132, R90, R84 ;  /* 0x0000005a8454723c */ /* 0x000fe20000041854 */
[C---:B------:R-:W-:Y:S01]  /*7750*/  PRMT R7, R4.reuse, 0x7773, RZ ;  /* 0x0000777304077816 */ /* 0x040fe200000000ff */
[----:B------:R1:W-:Y:S01]  /*7760*/  MUFU.EX2 R16, R3 ;  /* 0x0000000300107308 */ /* 0x0003e20000000800 */
[----:B------:R-:W-:Y:S01]  /*7770*/  PRMT R6, R4, 0x7772, RZ ;  /* 0x0000777204067816 */ /* 0x000fe200000000ff */
[----:B------:R-:W-:-:S03]  /*7780*/  FFMA.FTZ R4, R231, UR17, -R2 ;  /* 0x00000011e7047c23 */ /* 0x000fc60008010802 */
[----:B------:R-:W-:Y:S01]  /*7790*/  PRMT R6, R6, 0x5410, R7 ;  /* 0x0000541006067816 */ /* 0x000fe20000000007 */
[----:B------:R-:W-:Y:S02]  /*77a0*/  HMMA.16816.F32.BF16 R96, R132, R104, R96 ;  /* 0x000000688460723c */ /* 0x000fe40000041860 */
[----:B------:R3:W5:Y:S01]  /*77b0*/  MUFU.EX2 R11, R4 ;  /* 0x00000004000b7308 */ /* 0x0007620000000800 */
[----:B------:R-:W-:-:S05]  /*77c0*/  LOP3.LUT R6, R6, 0xff00ff, RZ, 0xc0, !PT ;  /* 0x00ff00ff06067812 */ /* 0x000fca00078ec0ff */
[----:B------:R-:W-:Y:S01]  /*77d0*/  HMMA.16816.F32.BF16 R100, R132, R106, R100 ;  /* 0x0000006a8464723c */ /* 0x000fe20000041864 */
[----:B-1----:R-:W-:Y:S02]  /*77e0*/  LOP3.LUT R3, R0, 0xff, RZ, 0xc0, !PT ;  /* 0x000000ff00037812 */ /* 0x002fe400078ec0ff */
[----:B------:R-:W-:Y:S02]  /*77f0*/  LOP3.LUT R0, R162, UR22, R5, 0x96, !PT ;  /* 0x00000016a2007c12 */ /* 0x000fe4000f8e9605 */
[----:B------:R-:W-:-:S03]  /*7800*/  PRMT R5, R3, 0x5410, R8 ;  /* 0x0000541003057816 */ /* 0x000fc60000000008 */
[C---:B------:R-:W-:Y:S01]  /*7810*/  HMMA.16816.F32.BF16 R112, R132.reuse, R120, R108 ;  /* 0x000000788470723c */ /* 0x040fe2000004186c */
[C---:B------:R-:W-:Y:S01]  /*7820*/  PRMT R3, R0.reuse, 0x7632, R3 ;  /* 0x0000763200037816 */ /* 0x040fe20000000003 */
[----:B---3--:R-:W-:Y:S01]  /*7830*/  FFMA.FTZ R4, R237, UR17, -R2 ;  /* 0x00000011ed047c23 */ /* 0x008fe20008010802 */
[C---:B------:R-:W-:Y:S02]  /*7840*/  LOP3.LUT R2, R0.reuse, 0xffff, RZ, 0xc0, !PT ;  /* 0x0000ffff00027812 */ /* 0x040fe400078ec0ff */
[----:B------:R-:W-:Y:S01]  /*7850*/  LOP3.LUT R8, R0, 0xff, RZ, 0xc0, !PT ;  /* 0x000000ff00087812 */ /* 0x000fe200078ec0ff */
[----:B------:R1:W3:Y:S01]  /*7860*/  MUFU.EX2 R9, R4 ;  /* 0x0000000400097308 */ /* 0x0002e20000000800 */
[----:B------:R-:W-:Y:S01]  /*7870*/  SHF.R.U32.HI R7, RZ, 0x18, R0 ;  /* 0x00000018ff077819 */ /* 0x000fe20000011600 */
[----:B------:R-:W-:Y:S01]  /*7880*/  HMMA.16816.F32.BF16 R116, R132, R122, R116 ;  /* 0x0000007a8474723c */ /* 0x000fe20000041874 */
[----:B------:R-:W-:Y:S02]  /*7890*/  HSET2.LE.AND R0, R5, R204, PT ;  /* 0x000000cc05007233 */ /* 0x000fe40003803000 */
[----:B------:R-:W-:-:S04]  /*78a0*/  LOP3.LUT R3, R3, 0xff, RZ, 0xc0, !PT ;  /* 0x000000ff03037812 */ /* 0x000fc800078ec0ff */
[----:B------:R-:W-:Y:S01]  /*78b0*/  PRMT R5, R3, 0x5410, R7 ;  /* 0x0000541003057816 */ /* 0x000fe20000000007 */
[C---:B----4-:R-:W-:Y:S04]  /*78c0*/  HMMA.16816.F32.BF16 R128, R132.reuse, R12, R128 ;  /* 0x0000000c8480723c */ /* 0x050fe80000041880 */
[----:B------:R-:W-:Y:S02]  /*78d0*/  HSET2.LE.AND R5, R5, R204, PT ;  /* 0x000000cc05057233 */ /* 0x000fe40003803000 */
[----:B-1----:R-:W-:Y:S02]  /*78e0*/  SHF.R.U32.HI R4, RZ, 0x8, R2 ;  /* 0x00000008ff047819 */ /* 0x002fe40000011602 */
[----:B------:R-:W-:Y:S01]  /*78f0*/  HMMA.16816.F32.BF16 R132, R132, R14, R76 ;  /* 0x0000000e8484723c */ /* 0x000fe2000004184c */
[----:B--2---:R-:W-:-:S02]  /*7900*/  F2FP.BF16.F32.PACK_AB R2, R18, R17 ;  /* 0x000000111202723e */ /* 0x004fc400000010ff */
[----:B------:R-:W-:Y:S02]  /*7910*/  PRMT R4, R8, 0x5410, R4 ;  /* 0x0000541008047816 */ /* 0x000fe40000000004 */
[----:B------:R-:W-:Y:S02]  /*7920*/  LOP3.LUT R138, R2, R0, RZ, 0xc0, !PT ;  /* 0x00000000028a7212 */ /* 0x000fe400078ec0ff */
[--C-:B------:R-:W-:Y:S02]  /*7930*/  HSET2.LE.AND R0, R6, R204.reuse, PT ;  /* 0x000000cc06007233 */ /* 0x100fe40003803000 */
[----:B-----5:R-:W-:Y:S02]  /*7940*/  F2FP.BF16.F32.PACK_AB R2, R11, R16 ;  /* 0x000000100b02723e */ /* 0x020fe400000010ff */
[----:B------:R-:W-:Y:S02]  /*7950*/  HSET2.LE.AND R3, R4, R204, PT ;  /* 0x000000cc04037233 */ /* 0x000fe40003803000 */
[----:B------:R-:W-:-:S02]  /*7960*/  F2FP.BF16.F32.PACK_AB R4, R20, R21 ;  /* 0x000000151404723e */ /* 0x000fc400000010ff */
[----:B---3--:R-:W-:Y:S02]  /*7970*/  F2FP.BF16.F32.PACK_AB R6, R9, R10 ;  /* 0x0000000a0906723e */ /* 0x008fe400000010ff */
[----:B------:R-:W-:Y:S01]  /*7980*/  LOP3.LUT R139, R2, R0, RZ, 0xc0, !PT ;  /* 0x00000000028b7212 */ /* 0x000fe200078ec0ff */
[----:B------:R-:W-:Y:S01]  /*7990*/  FADD.FTZ R2, R222, R221 ;  /* 0x000000ddde027221 */ /* 0x000fe20000010000 */
[----:B------:R-:W-:Y:S01]  /*79a0*/  LOP3.LUT R136, R4, R3, RZ, 0xc0, !PT ;  /* 0x0000000304887212 */ /* 0x000fe200078ec0ff */
[----:B------:R-:W-:Y:S01]  /*79b0*/  FADD.FTZ R0, R191, R181 ;  /* 0x000000b5bf007221 */ /* 0x000fe20000010000 */
        /* <DEDUP_REMOVED lines=60> */
[----:B------:R1:W-:Y:S01]  /*7d80*/  STL [R1+0x1c], R211 ;  /* 0x00001cd301007387 */ /* 0x0003e20000100800 */
[C---:B------:R-:W-:Y:S01]  /*7d90*/  HMMA.16816.F32.BF16 R76, R136.reuse, R88, R92 ;  /* 0x00000058884c723c */ /* 0x040fe2000004185c */
[----:B------:R-:W-:Y:S02]  /*7da0*/  ISETP.GT.U32.AND P0, PT, R229, R68, PT ;  /* 0x00000044e500720c */ /* 0x000fe40003f04070 */
[----:B------:R1:W-:Y:S04]  /*7db0*/  STL [R1+0x18], R210 ;  /* 0x000018d201007387 */ /* 0x0003e80000100800 */
[----:B------:R1:W-:Y:S01]  /*7dc0*/  STL [R1+0x28], R69 ;  /* 0x0000284501007387 */ /* 0x0003e20000100800 */
[C---:B------:R-:W-:Y:S03]  /*7dd0*/  HMMA.16816.F32.BF16 R92, R136.reuse, R104, R64 ;  /* 0x00000068885c723c */ /* 0x040fe60000041840 */
[----:B------:R1:W-:Y:S05]  /*7de0*/  STL [R1+0x2c], R241 ;  /* 0x00002cf101007387 */ /* 0x0003ea0000100800 */
[C---:B------:R-:W-:Y:S08]  /*7df0*/  HMMA.16816.F32.BF16 R108, R136.reuse, R120, R60 ;  /* 0x00000078886c723c */ /* 0x040ff0000004183c */
[C---:B------:R-:W-:Y:S08]  /*7e00*/  HMMA.16816.F32.BF16 R88, R136.reuse, R90, R56 ;  /* 0x0000005a8858723c */ /* 0x040ff00000041838 */
[C---:B------:R-:W-:Y:S08]  /*7e10*/  HMMA.16816.F32.BF16 R104, R136.reuse, R106, R52 ;  /* 0x0000006a8868723c */ /* 0x040ff00000041834 */
[C---:B------:R-:W-:Y:S08]  /*7e20*/  HMMA.16816.F32.BF16 R120, R136.reuse, R122, R44 ;  /* 0x0000007a8878723c */ /* 0x040ff0000004182c */
[C---:B------:R-:W-:Y:S08]  /*7e30*/  HMMA.16816.F32.BF16 R124, R136.reuse, R12, R124 ;  /* 0x0000000c887c723c */ /* 0x040ff0000004187c */
[----:B------:R-:W-:Y:S01]  /*7e40*/  HMMA.16816.F32.BF16 R136, R136, R14, R48 ;  /* 0x0000000e8888723c */ /* 0x000fe20000041830 */
[----:B------:R-:W-:-:S04]  /*7e50*/  NOP ;  /* 0x0000000000007918 */ /* 0x000fc80000000000 */
[----:B-1----:R-:W-:-:S15]  /*7e60*/  @!P0 BRA `(.L_x_1490) ;  /* 0x0000009800ec8947 */ /* 0x002fde0003800000 */
[----:B------:R-:W2:Y:S01]  /*7e70*/  LDL R159, [R1+0x8] ;  /* 0x00000800019f7983 */ /* 0x000ea20000100800 */
[----:B------:R-:W1:Y:S01]  /*7e80*/  LDCU UR4, c[0x0][0x440] ;  /* 0x00008800ff0477ac */ /* 0x000e620008000800 */
[----:B------:R-:W-:Y:S01]  /*7e90*/  VIADD R0, R214, 0xfffffffe ;  /* 0xfffffffed6007836 */ /* 0x000fe20000000000 */
[----:B------:R-:W-:-:S04]  /*7ea0*/  DEPBAR.LE SB0, 0x0 ;  /* 0x000080000000791a */ /* 0x000fc80000000000 */
[----:B------:R-:W-:-:S04]  /*7eb0*/  IMAD.WIDE.U32 R4, R0, R142, RZ ;  /* 0x0000008e00047225 */ /* 0x000fc800078e00ff */
[----:B------:R-:W-:Y:S02]  /*7ec0*/  IMAD R0, R0, R143, R5 ;  /* 0x0000008f00007224 */ /* 0x000fe400078e0205 */
[----:B------:R-:W-:-:S03]  /*7ed0*/  IMAD.WIDE.U32 R6, R142, 0x20, RZ ;  /* 0x000000208e067825 */ /* 0x000fc600078e00ff */
[C---:B------:R-:W-:Y:S01]  /*7ee0*/  SHF.L.U64.HI R3, R4.reuse, 0x6, R0 ;  /* 0x0000000604037819 */ /* 0x040fe20000010200 */
[----:B------:R-:W-:Y:S01]  /*7ef0*/  IMAD.SHL.U32 R2, R4, 0x40, RZ ;  /* 0x0000004004027824 */ /* 0x000fe200078e00ff */
[----:B------:R-:W-:Y:S01]  /*7f00*/  BAR.SYNC.DEFER_BLOCKING 0x0 ;  /* 0x0000000000007b1d */ /* 0x000fe20000010000 */
[----:B-1----:R-:W-:Y:S01]  /*7f10*/  ISETP.GE.AND P1, PT, R215, UR4, PT ;  /* 0x00000004d7007c0c */ /* 0x002fe2000bf26270 */
[----:B------:R-:W-:-:S12]  /*7f20*/  IMAD.SHL.U32 R5, R143, 0x20, RZ ;  /* 0x000000208f057824 */ /* 0x000fd800078e00ff */
[----:B------:R-:W-:Y:S02]  /*7f30*/  @!P1 IADD3 R4, P0, PT, R2, R6, RZ ;  /* 0x0000000602049210 */ /* 0x000fe40007f1e0ff */
[C---:B------:R-:W-:Y:S02]  /*7f40*/  @!P1 LEA R0, P2, R142.reuse, R2, 0x4 ;  /* 0x000000028e009211 */ /* 0x040fe400078420ff */
[----:B------:R-:W-:Y:S02]  /*7f50*/  @!P1 IADD3.X R7, PT, PT, R3, R7, R5, P0, !PT ;  /* 0x0000000703079210 */ /* 0x000fe400007fe405 */
[----:B------:R-:W-:Y:S01]  /*7f60*/  @!P1 LEA.HI.X R5, R142, R3, R143, 0x4, P2 ;  /* 0x000000038e059211 */ /* 0x000fe200010f248f */
[----:B------:R-:W-:Y:S01]  /*7f70*/  @P1 STS.128 [R213+0x6000], RZ ;  /* 0x006000ffd5001388 */ /* 0x000fe20000000c00 */
[-C--:B--2---:R-:W-:Y:S02]  /*7f80*/  @!P1 LEA R8, P2, R0, R159.reuse, 0x1 ;  /* 0x0000009f00089211 */ /* 0x084fe400078408ff */
[----:B------:R-:W-:-:S02]  /*7f90*/  @!P1 LEA R10, P3, R2, R159, 0x1 ;  /* 0x0000009f020a9211 */ /* 0x000fc400078608ff */
[-C--:B------:R-:W-:Y:S01]  /*7fa0*/  @!P1 LEA.HI.X R9, R0, R248.reuse, R5, 0x1, P2 ;  /* 0x000000f800099211 */ /* 0x080fe200010f0c05 */
[----:B------:R-:W-:Y:S01]  /*7fb0*/  @!P1 IMAD R0, R143, 0x30, RZ ;  /* 0x000000308f009824 */ /* 0x000fe200078e02ff */
[--C-:B------:R-:W-:Y:S01]  /*7fc0*/  @!P1 LEA.HI.X R11, R2, R248, R3.reuse, 0x1, P3 ;  /* 0x000000f8020b9211 */ /* 0x100fe200018f0c03 */
[----:B------:R-:W-:Y:S01]  /*7fd0*/  @!P1 IMAD.WIDE.U32 R2, R142, 0x30, R2 ;  /* 0x000000308e029825 */ /* 0x000fe200078e0002 */
[----:B------:R-:W-:-:S03]  /*7fe0*/  @!P1 LEA R6, P0, R4, R159, 0x1 ;  /* 0x0000009f04069211 */ /* 0x000fc600078008ff */
[----:B------:R-:W-:Y:S01]  /*7ff0*/  @!P1 IMAD.IADD R0, R0, 0x1, R3 ;  /* 0x0000000100009824 */ /* 0x000fe200078e0203 */
[----:B------:R-:W-:Y:S01]  /*8000*/  @!P1 LEA.HI.X R7, R4, R248, R7, 0x1, P0 ;  /* 0x000000f804079211 */ /* 0x000fe200000f0c07 */
[----:B------:R-:W-:Y:S01]  /*8010*/  @!PT LDS RZ, [RZ] ;  /* 0x00000000fffff984 */ /* 0x000fe20000000800 */
[----:B------:R-:W-:Y:S01]  /*8020*/  @!PT LDS RZ, [RZ] ;  /* 0x00000000fffff984 */ /* 0x000fe20000000800 */
[----:B------:R-:W-:Y:S01]  /*8030*/  @!PT LDS RZ, [RZ] ;  /* 0x00000000fffff984 */ /* 0x000fe20000000800 */
[----:B------:R-:W-:Y:S01]  /*8040*/  @!P1 LDGSTS.E.BYPASS.LTC128B.128 [R213+0x6000], desc[UR18][R10.64] ;  /* 0x060000000ad59fae */ /* 0x000fe2000b981a12 */
[----:B------:R-:W-:-:S03]  /*8050*/  @!P1 LEA R4, P0, R2, R159, 0x1 ;  /* 0x0000009f02049211 */ /* 0x000fc600078008ff */
[----:B------:R-:W-:Y:S01]  /*8060*/  @P1 STS.128 [R213+0x6800], RZ ;  /* 0x006800ffd5001388 */ /* 0x000fe20000000c00 */
[----:B------:R-:W-:-:S03]  /*8070*/  @!P1 LEA.HI.X R5, R2, R248, R0, 0x1, P0 ;  /* 0x000000f802059211 */ /* 0x000fc600000f0c00 */
        /* <DEDUP_REMOVED lines=14> */
[----:B------:R-:W-:Y:S04]  /*8160*/  LDSM.16.M88.4 R16, [R200] ;  /* 0x00000000c810783b */ /* 0x000fe80000000200 */
[----:B------:R-:W-:Y:S04]  /*8170*/  LDSM.16.M88.4 R12, [R200+0x2000] ;  /* 0x00200000c80c783b */ /* 0x000fe80000000200 */
[----:B------:R-:W2:Y:S04]  /*8180*/  LDSM.16.M88.4 R40, [R195+UR5+0x5800] ;  /* 0x00580005c328783b */ /* 0x000ea80008000200 */
[----:B------:R-:W-:Y:S04]  /*8190*/  LDSM.16.M88.4 R48, [R195+UR5+0x4800] ;  /* 0x00480005c330783b */ /* 0x000fe80008000200 */
[----:B------:R-:W-:Y:S04]  /*81a0*/  LDSM.16.M88.4 R44, [R195+UR5+0x5000] ;  /* 0x00500005c32c783b */ /* 0x000fe80008000200 */
[----:B------:R-:W-:Y:S04]  /*81b0*/  LDSM.16.M88.4 R24, [R199+0x5800] ;  /* 0x00580000c718783b */ /* 0x000fe80000000200 */
[----:B-1----:R-:W1:Y:S04]  /*81c0*/  LDSM.16.M88.4 R4, [R195+UR5+0x4000] ;  /* 0x00400005c304783b */ /* 0x002e680008000200 */
[----:B------:R-:W-:Y:S04]  /*81d0*/  LDSM.16.M88.4 R36, [R199+0x4000] ;  /* 0x00400000c724783b */ /* 0x000fe80000000200 */
[----:B------:R-:W-:Y:S04]  /*81e0*/  LDSM.16.M88.4 R28, [R199+0x5000] ;  /* 0x00500000c71c783b */ /* 0x000fe80000000200 */
[----:B------:R-:W-:Y:S04]  /*81f0*/  LDSM.16.M88.4 R8, [R203] ;  /* 0x00000000cb08783b */ /* 0x000fe80000000200 */
[----:B------:R-:W-:Y:S04]  /*8200*/  LDSM.16.M88.4 R20, [R201+0x2000] ;  /* 0x00200000c914783b */ /* 0x000fe80000000200 */
[----:B------:R-:W-:Y:S01]  /*8210*/  LDSM.16.M88.4 R52, [R194+0x5800] ;  /* 0x00580000c234783b */ /* 0x000fe20000000200 */
[C---:B--2---:R-:W-:Y:S03]  /*8220*/  HMMA.16816.F32.BF16 R168, R12.reuse, R40, RZ ;  /* 0x000000280ca8723c */ /* 0x044fe600000418ff */
[----:B------:R-:W-:Y:S04]  /*8230*/  LDSM.16.M88.4 R32, [R199+0x4800] ;  /* 0x00480000c720783b */ /* 0x000fe80000000200 */
[----:B------:R-:W-:Y:S01]  /*8240*/  LDSM.16.M88.4 R56, [R194+0x5000] ;  /* 0x00500000c238783b */ /* 0x000fe20000000200 */
[----:B------:R-:W-:Y:S03]  /*8250*/  HMMA.16816.F32.BF16 R180, R12, R42, RZ ;  /* 0x0000002a0cb4723c */ /* 0x000fe600000418ff */
[----:B------:R-:W-:Y:S04]  /*8260*/  LDSM.16.M88.4 R64, [R194+0x4000] ;  /* 0x00400000c240783b */ /* 0x000fe80000000200 */
[----:B------:R-:W-:Y:S01]  /*8270*/  LDSM.16.M88.4 R60, [R194+0x4800] ;  /* 0x00480000c23c783b */ /* 0x000fe20000000200 */
[-C--:B-1----:R-:W-:Y:S03]  /*8280*/  HMMA.16816.F32.BF16 R224, R16, R4.reuse, RZ ;  /* 0x0000000410e0723c */ /* 0x082fe600000418ff */
[----:B------:R-:W0:Y:S05]  /*8290*/  LDGDEPBAR ;  /* 0x00000000000079af */ /* 0x000e2a0000000000 */
[C---:B------:R-:W-:Y:S08]  /*82a0*/  HMMA.16816.F32.BF16 R144, R12.reuse, R4, RZ ;  /* 0x000000040c90723c */ /* 0x040ff000000418ff */
[-C--:B------:R-:W-:Y:S08]  /*82b0*/  HMMA.16816.F32.BF16 R184, R12, R6.reuse, RZ ;  /* 0x000000060cb8723c */ /* 0x080ff000000418ff */
[----:B------:R-:W-:Y:S01]  /*82c0*/  HMMA.16816.F32.BF16 R220, R16, R6, RZ ;  /* 0x0000000610dc723c */ /* 0x000fe200000418ff */
[----:B------:R-:W1:Y:S07]  /*82d0*/  LDSM.16.M88.4 R4, [R203+0x2000] ;  /* 0x00200000cb04783b */ /* 0x000e6e0000000200 */
[C---:B------:R-:W-:Y:S08]  /*82e0*/  HMMA.16816.F32.BF16 R148, R12.reuse, R48, RZ ;  /* 0x000000300c94723c */ /* 0x040ff000000418ff */
[C---:B------:R-:W-:Y:S08]  /*82f0*/  HMMA.16816.F32.BF16 R160, R12.reuse, R44, RZ ;  /* 0x0000002c0ca0723c */ /* 0x040ff000000418ff */
[C---:B------:R-:W-:Y:S08]  /*8300*/  HMMA.16816.F32.BF16 R216, R12.reuse, R50, RZ ;  /* 0x000000320cd8723c */ /* 0x040ff000000418ff */
[-C--:B------:R-:W-:Y:S08]  /*8310*/  HMMA.16816.F32.BF16 R188, R12, R46.reuse, RZ ;  /* 0x0000002e0cbc723c */ /* 0x080ff000000418ff */
[----:B------:R-:W-:Y:S08]  /*8320*/  HMMA.16816.F32.BF16 R156, R16, R46, RZ ;  /* 0x0000002e109c723c */ /* 0x000ff000000418ff */
[----:B-1----:R-:W-:Y:S08]  /*8330*/  HMMA.16816.F32.BF16 R12, R4, R24, R168 ;  /* 0x00000018040c723c */ /* 0x002ff000000418a8 */
[----:B------:R-:W-:Y:S08]  /*8340*/  HMMA.16816.F32.BF16 R164, R16, R44, RZ ;  /* 0x0000002c10a4723c */ /* 0x000ff000000418ff */
[C---:B------:R-:W-:Y:S08]  /*8350*/  HMMA.16816.F32.BF16 R44, R4.reuse, R36, R144 ;  /* 0x00000024042c723c */ /* 0x040ff00000041890 */
[C---:B------:R-:W-:Y:S08]  /*8360*/  HMMA.16816.F32.BF16 R144, R4.reuse, R38, R184 ;  /* 0x000000260490723c */ /* 0x040ff000000418b8 */
[----:B------:R-:W-:Y:S08]  /*8370*/  HMMA.16816.F32.BF16 R184, R4, R26, R180 ;  /* 0x0000001a04b8723c */ /* 0x000ff000000418b4 */
[----:B------:R-:W-:Y:S08]  /*8380*/  HMMA.16816.F32.BF16 R180, R8, R30, R156 ;  /* 0x0000001e08b4723c */ /* 0x000ff0000004189c */
[----:B------:R-:W-:Y:S01]  /*8390*/  HMMA.16816.F32.BF16 R156, R20, R52, R12 ;  /* 0x00000034149c723c */ /* 0x000fe2000004180c */
[----:B------:R-:W1:Y:S07]  /*83a0*/  LDSM.16.M88.4 R12, [R201] ;  /* 0x00000000c90c783b */ /* 0x000e6e0000000200 */
[C---:B------:R-:W-:Y:S08]  /*83b0*/  HMMA.16816.F32.BF16 R176, R16.reuse, R48, RZ ;  /* 0x0000003010b0723c */ /* 0x040ff000000418ff */
[C---:B------:R-:W-:Y:S08]  /*83c0*/  HMMA.16816.F32.BF16 R172, R16.reuse, R50, RZ ;  /* 0x0000003210ac723c */ /* 0x040ff000000418ff */
[C---:B------:R-:W-:Y:S08]  /*83d0*/  HMMA.16816.F32.BF16 R152, R16.reuse, R40, RZ ;  /* 0x000000281098723c */ /* 0x040ff000000418ff */
[----:B------:R-:W-:Y:S08]  /*83e0*/  HMMA.16816.F32.BF16 R48, R16, R42, RZ ;  /* 0x0000002a1030723c */ /* 0x000ff000000418ff */
[C---:B------:R-:W-:Y:S08]  /*83f0*/  HMMA.16816.F32.BF16 R16, R4.reuse, R28, R160 ;  /* 0x0000001c0410723c */ /* 0x040ff000000418a0 */
[C---:B------:R-:W-:Y:S08]  /*8400*/  HMMA.16816.F32.BF16 R40, R4.reuse, R32, R148 ;  /* 0x000000200428723c */ /* 0x040ff00000041894 */
[----:B------:R-:W-:Y:S08]  /*8410*/  HMMA.16816.F32.BF16 R148, R4, R34, R216 ;  /* 0x000000220494723c */ /* 0x000ff000000418d8 */
[C---:B------:R-:W-:Y:S08]  /*8420*/  HMMA.16816.F32.BF16 R224, R8.reuse, R36, R224 ;  /* 0x0000002408e0723c */ /* 0x040ff000000418e0 */
[C---:B------:R-:W-:Y:S08]  /*8430*/  HMMA.16816.F32.BF16 R216, R8.reuse, R32, R176 ;  /* 0x0000002008d8723c */ /* 0x040ff000000418b0 */
[C---:B------:R-:W-:Y:S08]  /*8440*/  HMMA.16816.F32.BF16 R36, R8.reuse, R38, R220 ;  /* 0x000000260824723c */ /* 0x040ff000000418dc */
[----:B------:R-:W-:Y:S01]  /*8450*/  HMMA.16816.F32.BF16 R176, R8, R34, R172 ;  /* 0x0000002208b0723c */ /* 0x000fe200000418ac */
[----:B------:R-:W-:Y:S07]  /*8460*/  LDSM.16.M88.4 R32, [R198+0x4000] ;  /* 0x00400000c620783b */ /* 0x000fee0000000200 */
[----:B------:R-:W-:Y:S01]  /*8470*/  HMMA.16816.F32.BF16 R188, R4, R30, R188 ;  /* 0x0000001e04bc723c */ /* 0x000fe200000418bc */
[----:B------:R-:W-:Y:S07]  /*8480*/  LDSM.16.M88.4 R4, [R202+0x2000] ;  /* 0x00200000ca04783b */ /* 0x000fee0000000200 */
[C---:B------:R-:W-:Y:S01]  /*8490*/  HMMA.16816.F32.BF16 R228, R8.reuse, R28, R164 ;  /* 0x0000001c08e4723c */ /* 0x040fe200000418a4 */
[----:B------:R-:W-:Y:S07]  /*84a0*/  LDSM.16.M88.4 R28, [R198+0x4800] ;  /* 0x00480000c61c783b */ /* 0x000fee0000000200 */
[C---:B------:R-:W-:Y:S08]  /*84b0*/  HMMA.16816.F32.BF16 R232, R8.reuse, R24, R152 ;  /* 0x0000001808e8723c */ /* 0x040ff00000041898 */
[----:B------:R-:W-:Y:S01]  /*84c0*/  HMMA.16816.F32.BF16 R172, R8, R26, R48 ;  /* 0x0000001a08ac723c */ /* 0x000fe20000041830 */
[----:B------:R-:W2:Y:S04]  /*84d0*/  LDSM.16.M88.4 R24, [R198+0x5000] ;  /* 0x00500000c618783b */ /* 0x000ea80000000200 */
[----:B------:R-:W-:Y:S03]  /*84e0*/  LDSM.16.M88.4 R8, [R202] ;  /* 0x00000000ca08783b */ /* 0x000fe60000000200 */
[----:B------:R-:W-:Y:S01]  /*84f0*/  HMMA.16816.F32.BF16 R160, R20, R56, R16 ;  /* 0x0000003814a0723c */ /* 0x000fe20000041810 */
[----:B------:R-:W3:Y:S01]  /*8500*/  LDSM.16.M88.4 R16, [R198+0x5800] ;  /* 0x00580000c610783b */ /* 0x000ee20000000200 */
[----:B------:R-:W-:-:S06]  /*8510*/  DEPBAR.LE SB0, 0x0 ;  /* 0x000080000000791a */ /* 0x000fcc0000000000 */
[C---:B------:R-:W-:Y:S08]  /*8520*/  HMMA.16816.F32.BF16 R168, R20.reuse, R64, R44 ;  /* 0x0000004014a8723c */ /* 0x040ff0000004182c */
[----:B------:R-:W-:Y:S08]  /*8530*/  HMMA.16816.F32.BF16 R152, R20, R66, R144 ;  /* 0x000000421498723c */ /* 0x000ff00000041890 */
[----:B-1----:R-:W-:Y:S08]  /*8540*/  HMMA.16816.F32.BF16 R44, R12, R64, R224 ;  /* 0x000000400c2c723c */ /* 0x002ff000000418e0 */
[----:B------:R-:W-:Y:S08]  /*8550*/  HMMA.16816.F32.BF16 R164, R20, R60, R40 ;  /* 0x0000003c14a4723c */ /* 0x000ff00000041828 */
[----:B------:R-:W-:Y:S08]  /*8560*/  HMMA.16816.F32.BF16 R64, R12, R66, R36 ;  /* 0x000000420c40723c */ /* 0x000ff00000041824 */
[C---:B------:R-:W-:Y:S08]  /*8570*/  HMMA.16816.F32.BF16 R148, R20.reuse, R62, R148 ;  /* 0x0000003e1494723c */ /* 0x040ff00000041894 */
[C---:B------:R-:W-:Y:S08]  /*8580*/  HMMA.16816.F32.BF16 R144, R20.reuse, R58, R188 ;  /* 0x0000003a1490723c */ /* 0x040ff000000418bc */
[----:B------:R-:W-:Y:S08]  /*8590*/  HMMA.16816.F32.BF16 R48, R20, R54, R184 ;  /* 0x000000361430723c */ /* 0x000ff000000418b8 */
[C---:B------:R-:W-:Y:S08]  /*85a0*/  HMMA.16816.F32.BF16 R40, R12.reuse, R60, R216 ;  /* 0x0000003c0c28723c */ /* 0x040ff000000418d8 */
[----:B------:R-:W-:Y:S01]  /*85b0*/  HMMA.16816.F32.BF16 R36, R12, R56, R228 ;  /* 0x000000380c24723c */ /* 0x000fe200000418e4 */
[----:B------:R-:W-:-:S05]  /*85c0*/  VIADD R229, R214, 0xfffffffe ;  /* 0xfffffffed6e57836 */ /* 0x000fca0000000000 */
[----:B------:R-:W-:Y:S02]  /*85d0*/  ISETP.GT.U32.AND P0, PT, R229, R68, PT ;  /* 0x00000044e500720c */ /* 0x000fe40003f04070 */
[C---:B------:R-:W-:Y:S08]  /*85e0*/  HMMA.16816.F32.BF16 R60, R12.reuse, R62, R176 ;  /* 0x0000003e0c3c723c */ /* 0x040ff000000418b0 */
[C---:B------:R-:W-:Y:S08]  /*85f0*/  HMMA.16816.F32.BF16 R56, R12.reuse, R58, R180 ;  /* 0x0000003a0c38723c */ /* 0x040ff000000418b4 */
[C---:B------:R-:W-:Y:S08]  /*8600*/  HMMA.16816.F32.BF16 R20, R12.reuse, R52, R232 ;  /* 0x000000340c14723c */ /* 0x040ff000000418e8 */
[----:B------:R-:W-:Y:S08]  /*8610*/  HMMA.16816.F32.BF16 R12, R12, R54, R172 ;  /* 0x000000360c0c723c */ /* 0x000ff000000418ac */
[C---:B--2---:R-:W-:Y:S08]  /*8620*/  HMMA.16816.F32.BF16 R172, R4.reuse, R26, R144 ;  /* 0x0000001a04ac723c */ /* 0x044ff00000041890 */
[C---:B---3--:R-:W-:Y:S08]  /*8630*/  HMMA.16816.F32.BF16 R176, R4.reuse, R16, R156 ;  /* 0x0000001004b0723c */ /* 0x048ff0000004189c */
        /* <DEDUP_REMOVED lines=16> */
[C---:B------:R-:W-:Y:S01]  /*8740*/  @!P1 VIADD R6, R214.reuse, 0xfffffffd ;  /* 0xfffffffdd6069836 */ /* 0x040fe20000000000 */
[----:B------:R1:W-:Y:S01]  /*8750*/  @P1 STS.128 [R213+0x4000], RZ ;  /* 0x004000ffd5001388 */ /* 0x0003e20000000c00 */
[----:B------:R-:W-:Y:S01]  /*8760*/  @!P1 VIADD R0, R214, 0xfffffffd ;  /* 0xfffffffdd6009836 */ /* 0x000fe20000000000 */
[----:B------:R-:W-:Y:S01]  /*8770*/  BSSY.RECONVERGENT B0, `(.L_x_1492) ;  /* 0x0000033000007945 */ /* 0x000fe20003800200 */
[----:B------:R-:W-:-:S04]  /*8780*/  @!P1 IMAD.WIDE.U32 R2, R6, R140, RZ ;  /* 0x0000008c06029225 */ /* 0x000fc800078e00ff */
[----:B------:R-:W-:-:S04]  /*8790*/  @!P1 IMAD.WIDE.U32 R4, R0, R140, RZ ;  /* 0x0000008c00049225 */ /* 0x000fc800078e00ff */
[-C--:B------:R-:W-:Y:S02]  /*87a0*/  @!P1 IMAD R3, R6, R141.reuse, R3 ;  /* 0x0000008d06039224 */ /* 0x080fe400078e0203 */
[----:B------:R-:W-:Y:S02]  /*87b0*/  @!P1 IMAD R0, R0, R141, R5 ;  /* 0x0000008d00009224 */ /* 0x000fe400078e0205 */
[C---:B------:R-:W-:Y:S01]  /*87c0*/  @!P1 IMAD.SHL.U32 R7, R2.reuse, 0x40, RZ ;  /* 0x0000004002079824 */ /* 0x040fe200078e00ff */
[----:B------:R-:W-:Y:S01]  /*87d0*/  @!P1 SHF.L.U64.HI R10, R2, 0x6, R3 ;  /* 0x00000006020a9819 */ /* 0x000fe20000010203 */
[C---:B------:R-:W-:Y:S01]  /*87e0*/  @!P1 IMAD.SHL.U32 R5, R4.reuse, 0x40, RZ ;  /* 0x0000004004059824 */ /* 0x040fe200078e00ff */
[----:B------:R-:W-:Y:S01]  /*87f0*/  @!P1 SHF.L.U64.HI R4, R4, 0x6, R0 ;  /* 0x0000000604049819 */ /* 0x000fe20000010200 */
[----:B------:R-:W-:Y:S01]  /*8800*/  @!P1 IMAD.WIDE.U32 R2, R6, R140, RZ ;  /* 0x0000008c06029225 */ /* 0x000fe200078e00ff */
[C---:B------:R-:W-:Y:S02]  /*8810*/  @!P1 LEA R0, P2, R140.reuse, R7, 0x4 ;  /* 0x000000078c009211 */ /* 0x040fe400078420ff */
[----:B------:R-:W-:Y:S01]  /*8820*/  @!P1 LEA R5, P0, R140, R5, 0x5 ;  /* 0x000000058c059211 */ /* 0x000fe200078028ff */
[----:B------:R-:W-:Y:S01]  /*8830*/  @!P1 IMAD R7, R6, R141, R3 ;  /* 0x0000008d06079224 */ /* 0x000fe200078e0203 */
[----:B------:R-:W-:-:S02]  /*8840*/  @!P1 LEA R8, P3, R2, R240, 0x7 ;  /* 0x000000f002089211 */ /* 0x000fc400078638ff */
[--C-:B------:R-:W-:Y:S02]  /*8850*/  @!P1 LEA.HI.X R10, R140, R10, R141.reuse, 0x4, P2 ;  /* 0x0000000a8c0a9211 */ /* 0x100fe400010f248d */
[----:B------:R-:W-:Y:S02]  /*8860*/  @!P1 LEA R6, P2, R0, R240, 0x1 ;  /* 0x000000f000069211 */ /* 0x000fe400078408ff */
[----:B------:R-:W-:Y:S02]  /*8870*/  @!P1 LEA.HI.X R3, R140, R4, R141, 0x5, P0 ;  /* 0x000000048c039211 */ /* 0x000fe400000f2c8d */
[----:B------:R-:W-:Y:S02]  /*8880*/  @!P1 LEA R4, P0, R5, R240, 0x1 ;  /* 0x000000f005049211 */ /* 0x000fe400078008ff */
[-C--:B------:R-:W-:Y:S02]  /*8890*/  @!P1 LEA.HI.X R9, R2, R252.reuse, R7, 0x7, P3 ;  /* 0x000000fc02099211 */ /* 0x080fe400018f3c07 */
        /* <DEDUP_REMOVED lines=18> */
[----:B------:R-:W-:-:S05]  /*89c0*/  IADD3 R0, PT, PT, R214, -0x3, RZ ;  /* 0xfffffffdd6007810 */ /* 0x000fca0007ffe0ff */
[----:B------:R-:W-:-:S04]  /*89d0*/  IMAD.WIDE.U32 R2, R0, R140, RZ ;  /* 0x0000008c00027225 */ /* 0x000fc800078e00ff */
[----:B------:R-:W-:Y:S01]  /*89e0*/  IMAD R0, R0, R141, R3 ;  /* 0x0000008d00007224 */ /* 0x000fe200078e0203 */
[----:B-1----:R-:W-:-:S04]  /*89f0*/  SHF.L.U32 R4, R2, 0x6, RZ ;  /* 0x0000000602047819 */ /* 0x002fc800000006ff */
[----:B------:R-:W-:Y:S01]  /*8a00*/  SHF.L.U64.HI R5, R2, 0x6, R0 ;  /* 0x0000000602057819 */ /* 0x000fe20000010200 */
        /* <DEDUP_REMOVED lines=9> */
.L_x_1493:
[----:B------:R-:W-:Y:S05]  /*8aa0*/  BSYNC.RECONVERGENT B0 ;  /* 0x0000000000007941 */ /* 0x000fea0003800200 */
.L_x_1492:
[----:B------:R-:W0:Y:S02]  /*8ab0*/  LDGDEPBAR ;  /* 0x00000000000079af */ /* 0x000e240000000000 */
.L_x_1491:
[----:B------:R-:W3:Y:S04]  /*8ac0*/  LDL.64 R2, [R1+0x30] ;  /* 0x0000300001027983 */ /* 0x000ee80000100a00 */
[----:B-12---:R-:W2:Y:S04]  /*8ad0*/  LDL.64 R4, [R1+0x10] ;  /* 0x0000100001047983 */ /* 0x006ea80000100a00 */
[----:B------:R-:W4:Y:S01]  /*8ae0*/  LDL.64 R6, [R1+0x38] ;  /* 0x0000380001067983 */ /* 0x000f220000100a00 */
[----:B------:R-:W-:-:S04]  /*8af0*/  VIADD R184, R214, 0xffffffff ;  /* 0xffffffffd6b87836 */ /* 0x000fc80000000000 */
[----:B------:R-:W-:Y:S02]  /*8b00*/  IMAD R0, R184, 0x40, R239 ;  /* 0x00000040b8007824 */ /* 0x000fe400078e02ef */
[C---:B------:R-:W-:Y:S02]  /*8b10*/  VIADD R9, R205.reuse, 0x8 ;  /* 0x00000008cd097836 */ /* 0x040fe40000000000 */
[C---:B------:R-:W-:Y:S02]  /*8b20*/  VIADD R230, R205.reuse, 0x40 ;  /* 0x00000040cde67836 */ /* 0x040fe40000000000 */
[----:B------:R-:W-:Y:S01]  /*8b30*/  VIADD R8, R205, 0x48 ;  /* 0x00000048cd087836 */ /* 0x000fe20000000000 */
[----:B------:R-:W-:Y:S02]  /*8b40*/  UIADD3 UR14, UPT, UPT, UR21, 0x76cf5d0a, URZ ;  /* 0x76cf5d0a150e7890 */ /* 0x000fe4000fffe0ff */
[----:B------:R-:W-:Y:S01]  /*8b50*/  UIADD3 UR4, UPT, UPT, UR21, 0x32370b8f, URZ ;  /* 0x32370b8f15047890 */ /* 0x000fe2000fffe0ff */
[----:B------:R-:W-:-:S02]  /*8b60*/  IMAD.MOV.U32 R191, RZ, RZ, R243 ;  /* 0x000000ffffbf7224 */ /* 0x000fc400078e00f3 */
[----:B------:R-:W-:Y:S02]  /*8b70*/  IMAD.MOV.U32 R190, RZ, RZ, R242 ;  /* 0x000000ffffbe7224 */ /* 0x000fe400078e00f2 */
[----:B---3--:R-:W-:Y:S02]  /*8b80*/  IMAD.MOV.U32 R186, RZ, RZ, R2 ;  /* 0x000000ffffba7224 */ /* 0x008fe400078e0002 */
[----:B------:R-:W-:Y:S02]  /*8b90*/  IMAD.MOV.U32 R187, RZ, RZ, R3 ;  /* 0x000000ffffbb7224 */ /* 0x000fe400078e0003 */
[C---:B------:R-:W-:Y:S02]  /*8ba0*/  VIADD R2, R0.reuse, 0xffffffc1 ;  /* 0xffffffc100027836 */ /* 0x040fe40000000000 */
[C---:B------:R-:W-:Y:S02]  /*8bb0*/  VIADD R3, R0.reuse, 0xffffffc0 ;  /* 0xffffffc000037836 */ /* 0x040fe40000000000 */
[----:B--2---:R-:W-:Y:S01]  /*8bc0*/  IMAD.MOV.U32 R75, RZ, RZ, R5 ;  /* 0x000000ffff4b7224 */ /* 0x004fe200078e0005 */
[-C--:B------:R-:W-:Y:S01]  /*8bd0*/  ISETP.GT.AND P3, PT, R205, R2.reuse, PT ;  /* 0x00000002cd00720c */ /* 0x080fe20003f64270 */
[----:B------:R-:W-:Y:S01]  /*8be0*/  VIADD R5, R0, 0xffffffc8 ;  /* 0xffffffc800057836 */ /* 0x000fe20000000000 */
[----:B------:R-:W-:-:S02]  /*8bf0*/  ISETP.GT.AND P0, PT, R9, R2, PT ;  /* 0x000000020900720c */ /* 0x000fc40003f04270 */
[-C--:B------:R-:W-:Y:S01]  /*8c00*/  ISETP.GT.AND P2, PT, R9, R3.reuse, PT ;  /* 0x000000030900720c */ /* 0x080fe20003f44270 */
[----:B----4-:R-:W-:Y:S01]  /*8c10*/  IMAD.MOV.U32 R35, RZ, RZ, R7 ;  /* 0x000000ffff237224 */ /* 0x010fe200078e0007 */
[----:B------:R-:W-:Y:S01]  /*8c20*/  FSEL R14, R45, -INF , !P3 ;  /* 0xff8000002d0e7808 */ /* 0x000fe20005800000 */
[----:B------:R-:W-:Y:S01]  /*8c30*/  IMAD.MOV.U32 R74, RZ, RZ, R4 ;  /* 0x000000ffff4a7224 */ /* 0x000fe200078e0004 */
[----:B------:R-:W-:Y:S01]  /*8c40*/  FSEL R13, R47, -INF , !P0 ;  /* 0xff8000002f0d7808 */ /* 0x000fe20004000000 */
[----:B------:R-:W-:Y:S01]  /*8c50*/  VIADD R4, R0, 0xffffffc9 ;  /* 0xffffffc900047836 */ /* 0x000fe20000000000 */
[----:B------:R-:W-:Y:S02]  /*8c60*/  ISETP.GT.AND P4, PT, R205, R3, PT ;  /* 0x00000003cd00720c */ /* 0x000fe40003f84270 */
[----:B------:R-:W-:Y:S02]  /*8c70*/  FSEL R7, R46, -INF , !P2 ;  /* 0xff8000002e077808 */ /* 0x000fe40005000000 */
[----:B------:R-:W-:-:S02]  /*8c80*/  ISETP.GT.AND P3, PT, R230, R2, PT ;  /* 0x00000002e600720c */ /* 0x000fc40003f64270 */
[C---:B------:R-:W-:Y:S02]  /*8c90*/  ISETP.GT.AND P0, PT, R8.reuse, R2, PT ;  /* 0x000000020800720c */ /* 0x040fe40003f04270 */
[----:B------:R-:W-:Y:S02]  /*8ca0*/  ISETP.GT.AND P6, PT, R205, R5, PT ;  /* 0x00000005cd00720c */ /* 0x000fe40003fc4270 */
[----:B------:R-:W-:Y:S02]  /*8cb0*/  ISETP.GT.AND P2, PT, R8, R3, PT ;  /* 0x000000030800720c */ /* 0x000fe40003f44270 */
[----:B------:R-:W-:Y:S02]  /*8cc0*/  FSEL R10, R44, -INF , !P4 ;  /* 0xff8000002c0a7808 */ /* 0x000fe40006000000 */
[----:B------:R-:W-:Y:S02]  /*8cd0*/  FSEL R12, R169, -INF , !P3 ;  /* 0xff800000a90c7808 */ /* 0x000fe40005800000 */
[----:B------:R-:W-:Y:S01]  /*8ce0*/  ISETP.GT.AND P5, PT, R9, R5, PT ;  /* 0x000000050900720c */ /* 0x000fe20003fa4270 */
[----:B------:R-:W-:Y:S01]  /*8cf0*/  IMAD.MOV.U32 R34, RZ, RZ, R6 ;  /* 0x000000ffff227224 */ /* 0x000fe200078e0006 */
[----:B------:R-:W-:Y:S01]  /*8d00*/  FSEL R15, R171, -INF , !P0 ;  /* 0xff800000ab0f7808 */ /* 0x000fe20004000000 */
[----:B------:R-:W-:Y:S01]  /*8d10*/  IMAD.MOV.U32 R189, RZ, RZ, R35 ;  /* 0x000000ffffbd7224 */ /* 0x000fe200078e0023 */
[----:B------:R-:W-:Y:S01]  /*8d20*/  FSEL R19, R64, -INF , !P6 ;  /* 0xff80000040137808 */ /* 0x000fe20007000000 */
[----:B------:R-:W-:Y:S01]  /*8d30*/  LDSM.16.MT88.4 R44, [R196+0x6000] ;  /* 0x00600000c42c783b */ /* 0x000fe20000004200 */
[----:B------:R-:W-:-:S02]  /*8d40*/  ISETP.GT.AND P4, PT, R230, R3, PT ;  /* 0x00000003e600720c */ /* 0x000fc40003f84270 */
[----:B------:R-:W-:Y:S02]  /*8d50*/  FSEL R11, R170, -INF , !P2 ;  /* 0xff800000aa0b7808 */ /* 0x000fe40005000000 */
[----:B------:R-:W-:Y:S02]  /*8d60*/  ISETP.GE.AND P0, PT, R3, R207, PT ;  /* 0x000000cf0300720c */ /* 0x000fe40003f06270 */
[----:B------:R-:W-:Y:S02]  /*8d70*/  ISETP.GT.AND P3, PT, R230, R5, PT ;  /* 0x00000005e600720c */ /* 0x000fe40003f64270 */
[----:B------:R-:W-:Y:S02]  /*8d80*/  ISETP.GT.AND P6, PT, R205, R4, PT ;  /* 0x00000004cd00720c */ /* 0x000fe40003fc4270 */
[----:B------:R-:W-:Y:S02]  /*8d90*/  ISETP.GE.AND P2, PT, R3, R206, PT ;  /* 0x000000ce0300720c */ /* 0x000fe40003f46270 */
[----:B------:R-:W-:-:S02]  /*8da0*/  FSEL R6, R168, -INF , !P4 ;  /* 0xff800000a8067808 */ /* 0x000fc40006000000 */
[----:B------:R-:W-:Y:S02]  /*8db0*/  FSEL R18, R66, -INF , !P5 ;  /* 0xff80000042127808 */ /* 0x000fe40006800000 */
[----:B------:R-:W-:Y:S02]  /*8dc0*/  FSEL R17, R152, -INF , !P3 ;  /* 0xff80000098117808 */ /* 0x000fe40005800000 */
[----:B------:R-:W-:Y:S02]  /*8dd0*/  FSEL R22, R65, -INF , !P6 ;  /* 0xff80000041167808 */ /* 0x000fe40007000000 */
[----:B------:R-:W-:Y:S02]  /*8de0*/  FSEL R50, R7, -INF , !P0 ;  /* 0xff80000007327808 */ /* 0x000fe40004000000 */
[----:B------:R-:W-:Y:S02]  /*8df0*/  ISETP.GE.AND P4, PT, R3, R208, PT ;  /* 0x000000d00300720c */ /* 0x000fe40003f86270 */
[----:B------:R-:W-:-:S02]  /*8e00*/  ISETP.GT.AND P5, PT, R9, R4, PT ;  /* 0x000000040900720c */ /* 0x000fc40003fa4270 */
[----:B------:R-:W-:Y:S02]  /*8e10*/  ISETP.GT.AND P3, PT, R8, R5, PT ;  /* 0x000000050800720c */ /* 0x000fe40003f64270 */
[----:B------:R-:W-:Y:S01]  /*8e20*/  ISETP.GE.AND P6, PT, R3, R209, PT ;  /* 0x000000d10300720c */ /* 0x000fe20003fc6270 */
[----:B------:R-:W-:Y:S01]  /*8e30*/  VIADD R3, R0, 0xffffffd0 ;  /* 0xffffffd000037836 */ /* 0x000fe20000000000 */
[----:B------:R-:W-:Y:S02]  /*8e40*/  FSEL R48, R10, -INF , !P2 ;  /* 0xff8000000a307808 */ /* 0x000fe40005000000 */
[----:B------:R-:W-:Y:S02]  /*8e50*/  ISETP.GT.AND P0, PT, R230, R4, PT ;  /* 0x00000004e600720c */ /* 0x000fe40003f04270 */
[----:B------:R-:W-:Y:S02]  /*8e60*/  ISETP.GE.AND P2, PT, R2, R207, PT ;  /* 0x000000cf0200720c */ /* 0x000fe40003f46270 */
[----:B------:R-:W-:-:S02]  /*8e70*/  FSEL R21, R67, -INF , !P5 ;  /* 0xff80000043157808 */ /* 0x000fc40006800000 */
[----:B------:R-:W-:Y:S02]  /*8e80*/  FSEL R20, R154, -INF , !P3 ;  /* 0xff8000009a147808 */ /* 0x000fe40005800000 */
[----:B------:R-:W-:Y:S02]  /*8e90*/  FSEL R16, R153, -INF , !P0 ;  /* 0xff80000099107808 */ /* 0x000fe40004000000 */
[C---:B------:R-:W-:Y:S02]  /*8ea0*/  ISETP.GE.AND P3, PT, R2.reuse, R206, PT ;  /* 0x000000ce0200720c */ /* 0x040fe40003f66270 */
[C---:B------:R-:W-:Y:S02]  /*8eb0*/  ISETP.GE.AND P5, PT, R2.reuse, R208, PT ;  /* 0x000000d00200720c */ /* 0x040fe40003fa6270 */
[----:B------:R-:W-:Y:S01]  /*8ec0*/  ISETP.GE.AND P0, PT, R2, R209, PT ;  /* 0x000000d10200720c */ /* 0x000fe20003f06270 */
[----:B------:R-:W-:Y:S01]  /*8ed0*/  VIADD R2, R0, 0xffffffd1 ;  /* 0xffffffd100027836 */ /* 0x000fe20000000000 */
[----:B------:R-:W-:-:S02]  /*8ee0*/  FSEL R32, R11, -INF , !P6 ;  /* 0xff8000000b207808 */ /* 0x000fc40007000000 */
[----:B------:R-:W-:Y:S02]  /*8ef0*/  FSEL R51, R13, -INF , !P2 ;  /* 0xff8000000d337808 */ /* 0x000fe40005000000 */
[----:B------:R-:W-:Y:S02]  /*8f00*/  FSEL R29, R6, -INF , !P4 ;  /* 0xff800000061d7808 */ /* 0x000fe40006000000 */
[-C--:B------:R-:W-:Y:S02]  /*8f10*/  ISETP.GT.AND P2, PT, R205, R3.reuse, PT ;  /* 0x00000003cd00720c */ /* 0x080fe40003f44270 */
[----:B------:R-:W-:Y:S02]  /*8f20*/  ISETP.GT.AND P6, PT, R9, R3, PT ;  /* 0x000000030900720c */ /* 0x000fe40003fc4270 */
[----:B------:R-:W-:Y:S02]  /*8f30*/  ISETP.GT.AND P4, PT, R8, R4, PT ;  /* 0x000000040800720c */ /* 0x000fe40003f84270 */
[----:B------:R-:W-:-:S02]  /*8f40*/  FSEL R10, R40, -INF , !P2 ;  /* 0xff800000280a7808 */ /* 0x000fc40005000000 */
[----:B------:R-:W-:Y:S02]  /*8f50*/  FSEL R7, R42, -INF , !P6 ;  /* 0xff8000002a077808 */ /* 0x000fe40007000000 */
[----:B------:R-:W-:Y:S02]  /*8f60*/  FSEL R26, R155, -INF , !P4 ;  /* 0xff8000009b1a7808 */ /* 0x000fe40006000000 */
[----:B------:R-:W-:Y:S02]  /*8f70*/  FSEL R28, R12, -INF , !P5 ;  /* 0xff8000000c1c7808 */ /* 0x000fe40006800000 */
[----:B------:R-:W-:Y:S02]  /*8f80*/  ISETP.GT.AND P2, PT, R8, R3, PT ;  /* 0x000000030800720c */ /* 0x000fe40003f44270 */
[----:B------:R-:W-:Y:S02]  /*8f90*/  ISETP.GT.AND P6, PT, R205, R2, PT ;  /* 0x00000002cd00720c */ /* 0x000fe40003fc4270 */
[----:B------:R-:W-:-:S02]  /*8fa0*/  ISETP.GE.AND P4, PT, R5, R206, PT ;  /* 0x000000ce0500720c */ /* 0x000fc40003f86270 */
[----:B------:R-:W-:Y:S02]  /*8fb0*/  ISETP.GT.AND P5, PT, R230, R3, PT ;  /* 0x00000003e600720c */ /* 0x000fe40003fa4270 */
[----:B------:R-:W-:Y:S02]  /*8fc0*/  FSEL R49, R14, -INF , !P3 ;  /* 0xff8000000e317808 */ /* 0x000fe40005800000 */
[----:B------:R-:W-:Y:S02]  /*8fd0*/  ISETP.GE.AND P3, PT, R5, R207, PT ;  /* 0x000000cf0500720c */ /* 0x000fe40003f66270 */
[----:B------:R-:W-:Y:S02]  /*8fe0*/  FSEL R25, R166, -INF , !P2 ;  /* 0xff800000a6197808 */ /* 0x000fe40005000000 */
[----:B------:R-:W-:Y:S02]  /*8ff0*/  FSEL R27, R41, -INF , !P6 ;  /* 0xff800000291b7808 */ /* 0x000fe40007000000 */
[----:B------:R-:W-:-:S02]  /*9000*/  FSEL R6, R164, -INF , !P5 ;  /* 0xff800000a4067808 */ /* 0x000fc40006800000 */
[C---:B------:R-:W-:Y:S02]  /*9010*/  ISETP.GE.AND P2, PT, R5.reuse, R208, PT ;  /* 0x000000d00500720c */ /* 0x040fe40003f46270 */
[----:B------:R-:W-:Y:S01]  /*9020*/  ISETP.GE.AND P6, PT, R5, R209, PT ;  /* 0x000000d10500720c */ /* 0x000fe20003fc6270 */
[----:B------:R-:W-:Y:S01]  /*9030*/  VIADD R5, R0, 0xffffffd8 ;  /* 0xffffffd800057836 */ /* 0x000fe20000000000 */
[----:B------:R-:W-:Y:S02]  /*9040*/  FSEL R40, R19, -INF , !P4 ;  /* 0xff80000013287808 */ /* 0x000fe40006000000 */
[----:B------:R-:W-:Y:S02]  /*9050*/  ISETP.GT.AND P5, PT, R9, R2, PT ;  /* 0x000000020900720c */ /* 0x000fe40003fa4270 */
[----:B------:R-:W-:Y:S02]  /*9060*/  ISETP.GE.AND P4, PT, R4, R207, PT ;  /* 0x000000cf0400720c */ /* 0x000fe40003f86270 */
[----:B------:R-:W-:-:S02]  /*9070*/  FSEL R42, R18, -INF , !P3 ;  /* 0xff800000122a7808 */ /* 0x000fc40005800000 */
[----:B------:R-:W-:Y:S02]  /*9080*/  FSEL R30, R15, -INF , !P0 ;  /* 0xff8000000f1e7808 */ /* 0x000fe40004000000 */
[----:B------:R-:W-:Y:S02]  /*9090*/  ISETP.GT.AND P3, PT, R230, R2, PT ;  /* 0x00000002e600720c */ /* 0x000fe40003f64270 */
[----:B------:R-:W-:Y:S02]  /*90a0*/  FSEL R24, R43, -INF , !P5 ;  /* 0xff8000002b187808 */ /* 0x000fe40006800000 */
[C---:B------:R-:W-:Y:S02]  /*90b0*/  ISETP.GE.AND P0, PT, R4.reuse, R206, PT ;  /* 0x000000ce0400720c */ /* 0x040fe40003f06270 */
[----:B------:R-:W-:Y:S02]  /*90c0*/  FSEL R41, R21, -INF , !P4 ;  /* 0xff80000015297808 */ /* 0x000fe40006000000 */
[----:B------:R-:W-:-:S02]  /*90d0*/  ISETP.GE.AND P5, PT, R4, R208, PT ;  /* 0x000000d00400720c */ /* 0x000fc40003fa6270 */
[----:B------:R-:W-:Y:S02]  /*90e0*/  ISETP.GT.AND P4, PT, R205, R5, PT ;  /* 0x00000005cd00720c */ /* 0x000fe40003f84270 */
[----:B------:R-:W-:Y:S02]  /*90f0*/  FSEL R15, R165, -INF , !P3 ;  /* 0xff800000a50f7808 */ /* 0x000fe40005800000 */
[----:B------:R-:W-:Y:S01]  /*9100*/  ISETP.GE.AND P3, PT, R4, R209, PT ;  /* 0x000000d10400720c */ /* 0x000fe20003f66270 */
[----:B------:R-:W-:Y:S01]  /*9110*/  VIADD R4, R0, 0xffffffd9 ;  /* 0xffffffd900047836 */ /* 0x000fe20000000000 */
[----:B------:R-:W-:Y:S02]  /*9120*/  FSEL R31, R20, -INF , !P6 ;  /* 0xff800000141f7808 */ /* 0x000fe40007000000 */
[----:B------:R-:W-:Y:S02]  /*9130*/  FSEL R33, R22, -INF , !P0 ;  /* 0xff80000016217808 */ /* 0x000fe40004000000 */
[----:B------:R-:W-:-:S02]  /*9140*/  FSEL R22, R16, -INF , !P5 ;  /* 0xff80000010167808 */ /* 0x000fc40006800000 */
[-C--:B------:R-:W-:Y:S02]  /*9150*/  ISETP.GT.AND P6, PT, R9, R5.reuse, PT ;  /* 0x000000050900720c */ /* 0x080fe40003fc4270 */
[----:B------:R-:W-:Y:S02]  /*9160*/  FSEL R14, R60, -INF , !P4 ;  /* 0xff8000003c0e7808 */ /* 0x000fe40006000000 */
[----:B------:R-:W-:Y:S02]  /*9170*/  FSEL R23, R17, -INF , !P2 ;  /* 0xff80000011177808 */ /* 0x000fe40005000000 */
[-C--:B------:R-:W-:Y:S02]  /*9180*/  ISETP.GT.AND P5, PT, R230, R5.reuse, PT ;  /* 0x00000005e600720c */ /* 0x080fe40003fa4270 */
[C---:B------:R-:W-:Y:S02]  /*9190*/  ISETP.GT.AND P4, PT, R8.reuse, R5, PT ;  /* 0x000000050800720c */ /* 0x040fe40003f84270 */
[----:B------:R-:W-:-:S02]  /*91a0*/  ISETP.GT.AND P2, PT, R8, R2, PT ;  /* 0x000000020800720c */ /* 0x000fc40003f44270 */
[----:B------:R-:W-:Y:S02]  /*91b0*/  ISETP.GE.AND P0, PT, R3, R207, PT ;  /* 0x000000cf0300720c */ /* 0x000fe40003f06270 */
[----:B------:R-:W-:Y:S02]  /*91c0*/  FSEL R13, R62, -INF , !P6 ;  /* 0xff8000003e0d7808 */ /* 0x000fe40007000000 */
[----:B------:R-:W-:Y:S02]  /*91d0*/  ISETP.GT.AND P6, PT, R205, R4, PT ;  /* 0x00000004cd00720c */ /* 0x000fe40003fc4270 */
[----:B------:R-:W-:Y:S02]  /*91e0*/  FSEL R12, R148, -INF , !P5 ;  /* 0xff800000940c7808 */ /* 0x000fe40006800000 */
[----:B------:R-:W-:Y:S02]  /*91f0*/  FSEL R20, R150, -INF , !P4 ;  /* 0xff80000096147808 */ /* 0x000fe40006000000 */
[----:B------:R-:W-:-:S02]  /*9200*/  FSEL R11, R167, -INF , !P2 ;  /* 0xff800000a70b7808 */ /* 0x000fc40005000000 */
[----:B------:R-:W-:Y:S02]  /*9210*/  ISETP.GT.AND P5, PT, R9, R4, PT ;  /* 0x000000040900720c */ /* 0x000fe40003fa4270 */
[----:B------:R-:W-:Y:S02]  /*9220*/  FSEL R150, R7, -INF , !P0 ;  /* 0xff80000007967808 */ /* 0x000fe40004000000 */
[----:B------:R-:W-:Y:S02]  /*9230*/  ISETP.GE.AND P2, PT, R3, R206, PT ;  /* 0x000000ce0300720c */ /* 0x000fe40003f46270 */
[----:B------:R-:W-:Y:S02]  /*9240*/  ISETP.GT.AND P0, PT, R230, R4, PT ;  /* 0x00000004e600720c */ /* 0x000fe40003f04270 */
[----:B------:R-:W-:Y:S02]  /*9250*/  FSEL R21, R61, -INF , !P6 ;  /* 0xff8000003d157808 */ /* 0x000fe40007000000 */
[----:B------:R-:W-:-:S02]  /*9260*/  ISETP.GE.AND P4, PT, R3, R208, PT ;  /* 0x000000d00300720c */ /* 0x000fc40003f86270 */
[----:B------:R-:W-:Y:S02]  /*9270*/  ISETP.GE.AND P6, PT, R3, R209, PT ;  /* 0x000000d10300720c */ /* 0x000fe40003fc6270 */
[----:B------:R-:W-:Y:S02]  /*9280*/  FSEL R19, R63, -INF , !P5 ;  /* 0xff8000003f137808 */ /* 0x000fe40006800000 */
[----:B------:R-:W-:Y:S02]  /*9290*/  FSEL R26, R26, -INF , !P3 ;  /* 0xff8000001a1a7808 */ /* 0x000fe40005800000 */
[----:B------:R-:W-:Y:S02]  /*92a0*/  FSEL R63, R10, -INF , !P2 ;  /* 0xff8000000a3f7808 */ /* 0x000fe40005000000 */
[----:B------:R-:W-:Y:S02]  /*92b0*/  FSEL R3, R149, -INF , !P0 ;  /* 0xff80000095037808 */ /* 0x000fe40004000000 */
[----:B------:R-:W-:-:S02]  /*92c0*/  ISETP.GE.AND P3, PT, R2, R206, PT ;  /* 0x000000ce0200720c */ /* 0x000fc40003f66270 */
[C---:B------:R-:W-:Y:S02]  /*92d0*/  ISETP.GE.AND P2, PT, R2.reuse, R207, PT ;  /* 0x000000cf0200720c */ /* 0x040fe40003f46270 */
[C---:B------:R-:W-:Y:S02]  /*92e0*/  ISETP.GE.AND P5, PT, R2.reuse, R208, PT ;  /* 0x000000d00200720c */ /* 0x040fe40003fa6270 */
[----:B------:R-:W-:Y:S01]  /*92f0*/  ISETP.GE.AND P0, PT, R2, R209, PT ;  /* 0x000000d10200720c */ /* 0x000fe20003f06270 */
[----:B------:R-:W-:Y:S01]  /*9300*/  VIADD R2, R0, 0xffffffe0 ;  /* 0xffffffe000027836 */ /* 0x000fe20000000000 */
[----:B------:R-:W-:Y:S01]  /*9310*/  FSEL R149, R24, -INF , !P2 ;  /* 0xff80000018957808 */ /* 0x000fe20005000000 */
[----:B------:R-:W-:Y:S01]  /*9320*/  VIADD R7, R0, 0xffffffe1 ;  /* 0xffffffe100077836 */ /* 0x000fe20000000000 */
        /* <DEDUP_REMOVED lines=8> */
[----:B------:R-:W-:Y:S01]  /*93b0*/  FSEL R62, R25, -INF , !P6 ;  /* 0xff800000193e7808 */ /* 0x000fe20007000000 */
[----:B------:R-:W-:Y:S01]  /*93c0*/  VIADD R6, R0, 0xffffffe8 ;  /* 0xffffffe800067836 */ /* 0x000fe20000000000 */
        /* <DEDUP_REMOVED lines=8> */
[CC--:B------:R-:W-:Y:S02]  /*9450*/  ISETP.GE.AND P4, PT, R5.reuse, R206.reuse, PT ;  /* 0x000000ce0500720c */ /* 0x0c0fe40003f86270 */
[----:B------:R-:W-:Y:S01]  /*9460*/  ISETP.GE.AND P3, PT, R5, R207, PT ;  /* 0x000000cf0500720c */ /* 0x000fe20003f66270 */
[----:B------:R-:W-:Y:S01]  /*9470*/  VIADD R5, R0, 0xffffffe9 ;  /* 0xffffffe900057836 */ /* 0x000fe20000000000 */
[----:B------:R-:W-:-:S02]  /*9480*/  ISETP.GE.AND P0, PT, R4, R206, PT ;  /* 0x000000ce0400720c */ /* 0x000fc40003f06270 */
[----:B------:R-:W-:Y:S02]  /*9490*/  FSEL R53, R12, -INF , !P2 ;  /* 0xff8000000c357808 */ /* 0x000fe40005000000 */
[----:B------:R-:W-:Y:S02]  /*94a0*/  FSEL R60, R20, -INF , !P5 ;  /* 0xff800000143c7808 */ /* 0x000fe40006800000 */
[----:B------:R-:W-:Y:S02]  /*94b0*/  ISETP.GE.AND P2, PT, R4, R208, PT ;  /* 0x000000d00400720c */ /* 0x000fe40003f46270 */
[----:B------:R-:W-:Y:S02]  /*94c0*/  ISETP.GT.AND P5, PT, R205, R6, PT ;  /* 0x00000006cd00720c */ /* 0x000fe40003fa4270 */
[----:B------:R-:W-:Y:S02]  /*94d0*/  ISETP.GT.AND P6, PT, R230, R2, PT ;  /* 0x00000002e600720c */ /* 0x000fe40003fc4270 */
[----:B------:R-:W-:-:S02]  /*94e0*/  FSEL R66, R14, -INF , !P4 ;  /* 0xff8000000e427808 */ /* 0x000fc40006000000 */
[----:B------:R-:W-:Y:S02]  /*94f0*/  FSEL R64, R21, -INF , !P0 ;  /* 0xff80000015407808 */ /* 0x000fe40004000000 */
[----:B------:R-:W-:Y:S02]  /*9500*/  ISETP.GE.AND P4, PT, R4, R207, PT ;  /* 0x000000cf0400720c */ /* 0x000fe40003f86270 */
[----:B------:R-:W-:Y:S02]  /*9510*/  FSEL R67, R13, -INF , !P3 ;  /* 0xff8000000d437808 */ /* 0x000fe40005800000 */
[----:B------:R-:W-:Y:S02]  /*9520*/  FSEL R55, R3, -INF , !P2 ;  /* 0xff80000003377808 */ /* 0x000fe40005000000 */
[----:B------:R-:W-:Y:S02]  /*9530*/  FSEL R21, R56, -INF , !P5 ;  /* 0xff80000038157808 */ /* 0x000fe40006800000 */
[----:B------:R-:W-:-:S02]  /*9540*/  FSEL R15, R160, -INF , !P6 ;  /* 0xff800000a00f7808 */ /* 0x000fc40007000000 */
[C---:B------:R-:W-:Y:S02]  /*9550*/  ISETP.GT.AND P3, PT, R8.reuse, R7, PT ;  /* 0x000000070800720c */ /* 0x040fe40003f64270 */
[----:B------:R-:W-:Y:S02]  /*9560*/  ISETP.GT.AND P2, PT, R8, R6, PT ;  /* 0x000000060800720c */ /* 0x000fe40003f44270 */
[----:B------:R-:W-:Y:S02]  /*9570*/  ISETP.GT.AND P5, PT, R230, R5, PT ;  /* 0x00000005e600720c */ /* 0x000fe40003fa4270 */
[----:B------:R-:W-:Y:S02]  /*9580*/  ISETP.GT.AND P6, PT, R9, R7, PT ;  /* 0x000000070900720c */ /* 0x000fe40003fc4270 */
[----:B------:R-:W-:Y:S02]  /*9590*/  FSEL R148, R19, -INF , !P4 ;  /* 0xff80000013947808 */ /* 0x000fe40006000000 */
[----:B------:R-:W-:-:S02]  /*95a0*/  FSEL R10, R163, -INF , !P3 ;  /* 0xff800000a30a7808 */ /* 0x000fc40005800000 */
[----:B------:R-:W-:Y:S02]  /*95b0*/  FSEL R19, R174, -INF , !P2 ;  /* 0xff800000ae137808 */ /* 0x000fe40005000000 */
[----:B------:R-:W-:Y:S01]  /*95c0*/  FSEL R12, R173, -INF , !P5 ;  /* 0xff800000ad0c7808 */ /* 0x000fe20006800000 */
[----:B------:R-:W-:Y:S01]  /*95d0*/  VIADD R3, R0, 0xfffffff0 ;  /* 0xfffffff000037836 */ /* 0x000fe20000000000 */
[----:B------:R-:W-:Y:S02]  /*95e0*/  FSEL R27, R39, -INF , !P6 ;  /* 0xff800000271b7808 */ /* 0x000fe40007000000 */
[C---:B------:R-:W-:Y:S02]  /*95f0*/  ISETP.GE.AND P3, PT, R2.reuse, R206, PT ;  /* 0x000000ce0200720c */ /* 0x040fe40003f66270 */
[----:B------:R-:W-:Y:S02]  /*9600*/  ISETP.GE.AND P0, PT, R2, R207, PT ;  /* 0x000000cf0200720c */ /* 0x000fe40003f06270 */
[----:B------:R-:W-:Y:S01]  /*9610*/  ISETP.GT.AND P4, PT, R230, R6, PT ;  /* 0x00000006e600720c */ /* 0x000fe20003f84270 */
[----:B------:R-:W-:Y:S01]  /*9620*/  IMAD.MOV.U32 R160, RZ, RZ, R186 ;  /* 0x000000ffffa07224 */ /* 0x000fe200078e00ba */
[C---:B------:R-:W-:Y:S01]  /*9630*/  ISETP.GE.AND P2, PT, R2.reuse, R208, PT ;  /* 0x000000d00200720c */ /* 0x040fe20003f46270 */
[----:B------:R-:W-:Y:S01]  /*9640*/  IMAD.MOV.U32 R171, RZ, RZ, R75 ;  /* 0x000000ffffab7224 */ /* 0x000fe200078e004b */
[----:B------:R-:W-:Y:S01]  /*9650*/  ISETP.GE.AND P5, PT, R2, R209, PT ;  /* 0x000000d10200720c */ /* 0x000fe20003fa6270 */
[----:B------:R-:W-:Y:S01]  /*9660*/  VIADD R2, R0, 0xfffffff1 ;  /* 0xfffffff100027836 */ /* 0x000fe20000000000 */
[----:B------:R-:W-:Y:S01]  /*9670*/  ISETP.GT.AND P6, PT, R230, R7, PT ;  /* 0x00000007e600720c */ /* 0x000fe20003fc4270 */
        /* <DEDUP_REMOVED lines=8> */
[----:B------:R-:W-:Y:S01]  /*9700*/  LDSM.16.MT88.4 R36, [R193+0x6000] ;  /* 0x00600000c124783b */ /* 0x000fe20000004200 */
[----:B------:R-:W-:-:S02]  /*9710*/  ISETP.GE.AND P6, PT, R4, R209, PT ;  /* 0x000000d10400720c */ /* 0x000fc40003fc6270 */
[C---:B------:R-:W-:Y:S02]  /*9720*/  ISETP.GT.AND P4, PT, R8.reuse, R5, PT ;  /* 0x000000050800720c */ /* 0x040fe40003f84270 */
[----:B------:R-:W-:Y:S02]  /*9730*/  ISETP.GT.AND P3, PT, R8, R3, PT ;  /* 0x000000030800720c */ /* 0x000fe40003f64270 */
[----:B------:R-:W-:Y:S02]  /*9740*/  ISETP.GT.AND P2, PT, R230, R2, PT ;  /* 0x00000002e600720c */ /* 0x000fe40003f44270 */
[----:B------:R-:W-:Y:S02]  /*9750*/  FSEL R20, R175, -INF , !P4 ;  /* 0xff800000af147808 */ /* 0x000fe40006000000 */
[----:B------:R-:W-:Y:S02]  /*9760*/  FSEL R56, R18, -INF , !P6 ;  /* 0xff80000012387808 */ /* 0x000fe40007000000 */
[----:B------:R-:W-:-:S02]  /*9770*/  FSEL R17, R178, -INF , !P3 ;  /* 0xff800000b2117808 */ /* 0x000fc40005800000 */
[----:B------:R-:W-:Y:S02]  /*9780*/  FSEL R15, R177, -INF , !P2 ;  /* 0xff800000b10f7808 */ /* 0x000fe40005000000 */
[C---:B------:R-:W-:Y:S02]  /*9790*/  ISETP.GE.AND P4, PT, R7.reuse, R206, PT ;  /* 0x000000ce0700720c */ /* 0x040fe40003f86270 */
[C---:B------:R-:W-:Y:S02]  /*97a0*/  ISETP.GE.AND P6, PT, R7.reuse, R207, PT ;  /* 0x000000cf0700720c */ /* 0x040fe40003fc6270 */
[C---:B------:R-:W-:Y:S02]  /*97b0*/  ISETP.GE.AND P3, PT, R7.reuse, R208, PT ;  /* 0x000000d00700720c */ /* 0x040fe40003f66270 */
[----:B------:R-:W-:Y:S02]  /*97c0*/  ISETP.GE.AND P2, PT, R7, R209, PT ;  /* 0x000000d10700720c */ /* 0x000fe40003f46270 */
[----:B------:R-:W-:-:S02]  /*97d0*/  FMNMX3.FTZ R7, R71, R29, R28, !PT ;  /* 0x0000001d47077276 */ /* 0x000fc4000781001c */
[----:B------:R-:W-:Y:S02]  /*97e0*/  FSEL R226, R16, -INF , !P0 ;  /* 0xff80000010e27808 */ /* 0x000fe40004000000 */
[----:B------:R-:W-:Y:S02]  /*97f0*/  FMNMX3.FTZ R7, R7, R23, R22, !PT ;  /* 0x0000001707077276 */ /* 0x000fe40007810016 */
[----:B------:R-:W-:Y:S02]  /*9800*/  FSEL R164, R14, -INF , !P3 ;  /* 0xff8000000ea47808 */ /* 0x000fe40005800000 */
[----:B------:R-:W-:Y:S02]  /*9810*/  ISETP.GT.AND P0, PT, R230, R3, PT ;  /* 0x00000003e600720c */ /* 0x000fe40003f04270 */
[----:B------:R-:W-:Y:S02]  /*9820*/  ISETP.GE.AND P3, PT, R5, R208, PT ;  /* 0x000000d00500720c */ /* 0x000fe40003f66270 */
[----:B------:R-:W-:Y:S01]  /*9830*/  FMNMX3.FTZ R7, R7, R52, R54, !PT ;  /* 0x0000003407077276 */ /* 0x000fe20007810036 */
[----:B------:R-:W-:Y:S01]  /*9840*/  VIADD R4, R0, 0xfffffff8 ;  /* 0xfffffff800047836 */ /* 0x000fe20000000000 */
[----:B------:R-:W-:Y:S01]  /*9850*/  FSEL R178, R10, -INF , !P2 ;  /* 0xff8000000ab27808 */ /* 0x000fe20005000000 */
[----:B------:R-:W-:Y:S01]  /*9860*/  VIADD R0, R0, 0xfffffff9 ;  /* 0xfffffff900007836 */ /* 0x000fe20000000000 */
[----:B------:R-:W-:-:S02]  /*9870*/  FSEL R11, R176, -INF , !P0 ;  /* 0xff800000b00b7808 */ /* 0x000fc40004000000 */
[-C--:B------:R-:W-:Y:S02]  /*9880*/  ISETP.GE.AND P2, PT, R3, R208.reuse, PT ;  /* 0x000000d00300720c */ /* 0x080fe40003f46270 */
[----:B------:R-:W-:Y:S02]  /*9890*/  FSEL R168, R12, -INF , !P3 ;  /* 0xff8000000ca87808 */ /* 0x000fe40005800000 */
[----:B------:R-:W-:Y:S02]  /*98a0*/  FSEL R221, R25, -INF , !P4 ;  /* 0xff80000019dd7808 */ /* 0x000fe40006000000 */
[-C--:B------:R-:W-:Y:S02]  /*98b0*/  ISETP.GE.AND P3, PT, R2, R208.reuse, PT ;  /* 0x000000d00200720c */ /* 0x080fe40003f66270 */
[----:B------:R-:W-:Y:S02]  /*98c0*/  ISETP.GE.AND P4, PT, R6, R208, PT ;  /* 0x000000d00600720c */ /* 0x000fe40003f86270 */
[----:B------:R-:W-:-:S02]  /*98d0*/  FMNMX3.FTZ R7, R7, R53, R55, !PT ;  /* 0x0000003507077276 */ /* 0x000fc40007810037 */
[----:B------:R-:W-:Y:S02]  /*98e0*/  FSEL R227, R11, -INF , !P2 ;  /* 0xff8000000be37808 */ /* 0x000fe40005000000 */
[C---:B------:R-:W-:Y:S02]  /*98f0*/  ISETP.GT.AND P2, PT, R230.reuse, R4, PT ;  /* 0x00000004e600720c */ /* 0x040fe40003f44270 */
[----:B------:R-:W-:Y:S02]  /*9900*/  FSEL R232, R15, -INF , !P3 ;  /* 0xff8000000fe87808 */ /* 0x000fe40005800000 */
[----:B------:R-:W-:Y:S02]  /*9910*/  FSEL R167, R13, -INF , !P4 ;  /* 0xff8000000da77808 */ /* 0x000fe40006000000 */
[----:B------:R-:W-:Y:S02]  /*9920*/  ISETP.GT.AND P3, PT, R230, R0, PT ;  /* 0x00000000e600720c */ /* 0x000fe40003f64270 */
[----:B------:R-:W-:-:S02]  /*9930*/  FMNMX3.FTZ R7, R7, R151, R164, !PT ;  /* 0x0000009707077276 */ /* 0x000fc400078100a4 */
[----:B------:R-:W-:Y:S02]  /*9940*/  FSEL R11, R180, -INF , !P2 ;  /* 0xff800000b40b7808 */ /* 0x000fe40005000000 */
[-C--:B------:R-:W-:Y:S02]  /*9950*/  ISETP.GE.AND P4, PT, R4, R208.reuse, PT ;  /* 0x000000d00400720c */ /* 0x080fe40003f86270 */
[----:B------:R-:W-:Y:S02]  /*9960*/  ISETP.GE.AND P2, PT, R0, R208, PT ;  /* 0x000000d00000720c */ /* 0x000fe40003f46270 */
[----:B------:R-:W-:Y:S02]  /*9970*/  FSEL R10, R181, -INF , !P3 ;  /* 0xff800000b50a7808 */ /* 0x000fe40005800000 */
[----:B------:R-:W-:Y:S02]  /*9980*/  FMNMX3.FTZ R7, R7, R167, R168, !PT ;  /* 0x000000a707077276 */ /* 0x000fe400078100a8 */
[----:B------:R-:W-:-:S02]  /*9990*/  FSEL R231, R11, -INF , !P4 ;  /* 0xff8000000be77808 */ /* 0x000fc40006000000 */
[----:B------:R-:W-:Y:S02]  /*99a0*/  FSEL R233, R10, -INF , !P2 ;  /* 0xff8000000ae97808 */ /* 0x000fe40005000000 */
[----:B------:R-:W-:Y:S02]  /*99b0*/  FMNMX3.FTZ R7, R7, R227, R232, !PT ;  /* 0x000000e307077276 */ /* 0x000fe400078100e8 */
[----:B------:R-:W-:Y:S02]  /*99c0*/  FMNMX3.FTZ R10, R70, R32, R30, !PT ;  /* 0x00000020460a7276 */ /* 0x000fe4000781001e */
[----:B------:R-:W-:Y:S02]  /*99d0*/  FMNMX3.FTZ R7, R7, R231, R233, !PT ;  /* 0x000000e707077276 */ /* 0x000fe400078100e9 */
[----:B------:R-:W-:Y:S02]  /*99e0*/  ISETP.GE.AND P3, PT, R6, R209, PT ;  /* 0x000000d10600720c */ /* 0x000fe40003f66270 */
[----:B------:R-:W-:Y:S01]  /*99f0*/  FMNMX3.FTZ R10, R10, R31, R26, !PT ;  /* 0x0000001f0a0a7276 */ /* 0x000fe2000781001a */
[----:B------:R-:W1:Y:S01]  /*9a00*/  SHFL.BFLY PT, R11, R7, 0x2, 0x1f ;  /* 0x0c401f00070b7f89 */ /* 0x000e6200000e0000 */
[----:B------:R-:W-:-:S02]  /*9a10*/  ISETP.GE.AND P2, PT, R5, R209, PT ;  /* 0x000000d10500720c */ /* 0x000fc40003f46270 */
[----:B------:R-:W-:Y:S02]  /*9a20*/  FSEL R169, R19, -INF , !P3 ;  /* 0xff80000013a97808 */ /* 0x000fe40005800000 */
[----:B------:R-:W-:Y:S02]  /*9a30*/  ISETP.GT.AND P0, PT, R8, R2, PT ;  /* 0x000000020800720c */ /* 0x000fe40003f04270 */
[----:B------:R-:W-:Y:S02]  /*9a40*/  ISETP.GE.AND P3, PT, R3, R209, PT ;  /* 0x000000d10300720c */ /* 0x000fe40003f66270 */
[----:B------:R-:W-:Y:S02]  /*9a50*/  FMNMX3.FTZ R10, R10, R62, R61, !PT ;  /* 0x0000003e0a0a7276 */ /* 0x000fe4000781003d */
[----:B------:R-:W-:Y:S02]  /*9a60*/  FSEL R172, R20, -INF , !P2 ;  /* 0xff80000014ac7808 */ /* 0x000fe40005000000 */
[----:B------:R-:W-:-:S02]  /*9a70*/  FSEL R16, R179, -INF , !P0 ;  /* 0xff800000b3107808 */ /* 0x000fc40004000000 */
[----:B------:R-:W-:Y:S02]  /*9a80*/  FSEL R173, R24, -INF , !P5 ;  /* 0xff80000018ad7808 */ /* 0x000fe40006800000 */
[----:B------:R-:W-:Y:S02]  /*9a90*/  ISETP.GE.AND P2, PT, R2, R209, PT ;  /* 0x000000d10200720c */ /* 0x000fe40003f46270 */
[----:B------:R-:W-:Y:S02]  /*9aa0*/  FSEL R234, R17, -INF , !P3 ;  /* 0xff80000011ea7808 */ /* 0x000fe40005800000 */
[C---:B------:R-:W-:Y:S02]  /*9ab0*/  ISETP.GE.AND P0, PT, R6.reuse, R206, PT ;  /* 0x000000ce0600720c */ /* 0x040fe40003f06270 */
[----:B------:R-:W-:Y:S02]  /*9ac0*/  ISETP.GT.AND P5, PT, R9, R6, PT ;  /* 0x000000060900720c */ /* 0x000fe40003fa4270 */
[----:B------:R-:W-:-:S02]  /*9ad0*/  ISETP.GE.AND P3, PT, R6, R207, PT ;  /* 0x000000cf0600720c */ /* 0x000fc40003f66270 */
[----:B------:R-:W-:Y:S02]  /*9ae0*/  FMNMX3.FTZ R6, R10, R60, R56, !PT ;  /* 0x0000003c0a067276 */ /* 0x000fe40007810038 */
[----:B------:R-:W-:Y:S02]  /*9af0*/  FSEL R236, R16, -INF , !P2 ;  /* 0xff80000010ec7808 */ /* 0x000fe40005000000 */
[C---:B------:R-:W-:Y:S02]  /*9b00*/  ISETP.GT.AND P4, PT, R8.reuse, R4, PT ;  /* 0x000000040800720c */ /* 0x040fe40003f84270 */
[----:B------:R-:W-:Y:S02]  /*9b10*/  ISETP.GT.AND P2, PT, R8, R0, PT ;  /* 0x000000000800720c */ /* 0x000fe40003f44270 */
        /* <DEDUP_REMOVED lines=8> */
[----:B------:R-:W-:Y:S01]  /*9ba0*/  FMNMX3.FTZ R6, R6, R234, R236, !PT ;  /* 0x000000ea06067276 */ /* 0x000fe200078100ec */
[----:B------:R-:W-:Y:S01]  /*9bb0*/  IMAD.MOV.U32 R161, RZ, RZ, R187 ;  /* 0x000000ffffa17224 */ /* 0x000fe200078e00bb */
[----:B------:R-:W-:Y:S02]  /*9bc0*/  FSEL R219, R27, -INF , !P6 ;  /* 0xff8000001bdb7808 */ /* 0x000fe40007000000 */
[----:B------:R-:W-:Y:S02]  /*9bd0*/  FSEL R187, R21, -INF , !P0 ;  /* 0xff80000015bb7808 */ /* 0x000fe40004000000 */
[-C--:B------:R-:W-:Y:S02]  /*9be0*/  ISETP.GT.AND P4, PT, R205, R5.reuse, PT ;  /* 0x00000005cd00720c */ /* 0x080fe40003f84270 */
[----:B------:R-:W-:Y:S02]  /*9bf0*/  ISETP.GE.AND P6, PT, R5, R206, PT ;  /* 0x000000ce0500720c */ /* 0x000fe40003fc6270 */
[----:B------:R-:W-:-:S02]  /*9c00*/  ISETP.GT.AND P2, PT, R9, R5, PT ;  /* 0x000000050900720c */ /* 0x000fc40003f44270 */
[----:B------:R-:W-:Y:S02]  /*9c10*/  FMNMX3.FTZ R6, R6, R237, R239, !PT ;  /* 0x000000ed06067276 */ /* 0x000fe400078100ef */
[----:B------:R-:W-:Y:S02]  /*9c20*/  ISETP.GE.AND P0, PT, R5, R207, PT ;  /* 0x000000cf0500720c */ /* 0x000fe40003f06270 */
[----:B-1----:R-:W-:Y:S01]  /*9c30*/  FMNMX.FTZ R5, R7, R11, !PT ;  /* 0x0000000b07057209 */ /* 0x002fe20007810000 */
[----:B------:R-:W1:Y:S04]  /*9c40*/  SHFL.BFLY PT, R12, R6, 0x2, 0x1f ;  /* 0x0c401f00060c7f89 */ /* 0x000e6800000e0000 */
[----:B------:R-:W2:Y:S01]  /*9c50*/  SHFL.BFLY PT, R13, R5, 0x1, 0x1f ;  /* 0x0c201f00050d7f89 */ /* 0x000ea200000e0000 */
[----:B------:R-:W-:Y:S01]  /*9c60*/  FSEL R7, R58, -INF , !P5 ;  /* 0xff8000003a077808 */ /* 0x000fe20006800000 */
[----:B------:R-:W-:Y:S01]  /*9c70*/  IMAD.SHL.U32 R10, R229, 0x2, RZ ;  /* 0x00000002e50a7824 */ /* 0x000fe200078e00ff */
[----:B------:R-:W-:-:S02]  /*9c80*/  FSEL R8, R57, -INF , !P4 ;  /* 0xff80000039087808 */ /* 0x000fc40006000000 */
[-C--:B------:R-:W-:Y:S02]  /*9c90*/  ISETP.GT.AND P5, PT, R205, R3.reuse, PT ;  /* 0x00000003cd00720c */ /* 0x080fe40003fa4270 */
[----:B------:R-:W-:Y:S02]  /*9ca0*/  FSEL R217, R7, -INF , !P3 ;  /* 0xff80000007d97808 */ /* 0x000fe40005800000 */
[----:B------:R-:W-:Y:S02]  /*9cb0*/  FSEL R186, R8, -INF , !P6 ;  /* 0xff80000008ba7808 */ /* 0x000fe40007000000 */
[----:B------:R-:W-:Y:S02]  /*9cc0*/  ISETP.GE.AND P4, PT, R3, R206, PT ;  /* 0x000000ce0300720c */ /* 0x000fe40003f86270 */
[----:B------:R-:W-:Y:S02]  /*9cd0*/  ISETP.GT.AND P3, PT, R9, R3, PT ;  /* 0x000000030900720c */ /* 0x000fe40003f64270 */
[----:B------:R-:W-:-:S02]  /*9ce0*/  ISETP.GE.AND P6, PT, R3, R207, PT ;  /* 0x000000cf0300720c */ /* 0x000fc40003fc6270 */
[----:B------:R-:W-:Y:S02]  /*9cf0*/  FSEL R7, R59, -INF , !P2 ;  /* 0xff8000003b077808 */ /* 0x000fe40005000000 */
[----:B------:R-:W-:Y:S02]  /*9d00*/  FSEL R8, R144, -INF , !P5 ;  /* 0xff80000090087808 */ /* 0x000fe40006800000 */
[----:B------:R-:W-:Y:S02]  /*9d10*/  LOP3.LUT R3, R10, UR21, R161, 0x96, !PT ;  /* 0x000000150a037c12 */ /* 0x000fe4000f8e96a1 */
[----:B------:R-:W-:Y:S02]  /*9d20*/  FSEL R216, R7, -INF , !P0 ;  /* 0xff80000007d87808 */ /* 0x000fe40004000000 */
[----:B------:R-:W-:Y:S02]  /*9d30*/  FSEL R238, R8, -INF , !P4 ;  /* 0xff80000008ee7808 */ /* 0x000fe40006000000 */
[----:B------:R-:W-:-:S02]  /*9d40*/  ISETP.GT.AND P2, PT, R205, R2, PT ;  /* 0x00000002cd00720c */ /* 0x000fc40003f44270 */
[C---:B------:R-:W-:Y:S02]  /*9d50*/  ISETP.GE.AND P0, PT, R2.reuse, R206, PT ;  /* 0x000000ce0200720c */ /* 0x040fe40003f06270 */
[----:B------:R-:W-:Y:S02]  /*9d60*/  ISETP.GT.AND P5, PT, R9, R2, PT ;  /* 0x000000020900720c */ /* 0x000fe40003fa4270 */
[----:B------:R-:W-:Y:S01]  /*9d70*/  ISETP.GE.AND P4, PT, R2, R207, PT ;  /* 0x000000cf0200720c */ /* 0x000fe20003f86270 */
[----:B------:R-:W-:Y:S01]  /*9d80*/  IMAD.WIDE.U32 R2, R3, -0x326172a9, RZ ;  /* 0xcd9e8d5703027825 */ /* 0x000fe200078e00ff */
[----:B-1----:R-:W-:Y:S02]  /*9d90*/  FMNMX.FTZ R10, R6, R12, !PT ;  /* 0x0000000c060a7209 */ /* 0x002fe40007810000 */
[----:B--2---:R-:W-:Y:S02]  /*9da0*/  FMNMX.FTZ R228, R5, R13, !PT ;  /* 0x0000000d05e47209 */ /* 0x004fe40007810000 */
[----:B------:R-:W-:-:S02]  /*9db0*/  LOP3.LUT R6, R250, UR15, R3, 0x96, !PT ;  /* 0x0000000ffa067c12 */ /* 0x000fc4000f8e9603 */
[----:B------:R-:W-:Y:S02]  /*9dc0*/  FSEL R11, R145, -INF , !P2 ;  /* 0xff800000910b7808 */ /* 0x000fe40005000000 */
[----:B------:R-:W-:Y:S02]  /*9dd0*/  LOP3.LUT R7, R2, UR11, R171, 0x96, !PT ;  /* 0x0000000b02077c12 */ /* 0x000fe4000f8e96ab */
[----:B------:R-:W-:Y:S01]  /*9de0*/  FSEL R24, R146, -INF , !P3 ;  /* 0xff80000092187808 */ /* 0x000fe20005800000 */
[----:B------:R-:W-:Y:S01]  /*9df0*/  FMUL.FTZ R5, R228, UR17 ;  /* 0x00000011e4057c20 */ /* 0x000fe20008410000 */
[C---:B------:R-:W-:Y:S02]  /*9e00*/  ISETP.GT.AND P3, PT, R9.reuse, R4, PT ;  /* 0x000000040900720c */ /* 0x040fe40003f64270 */
[----:B------:R-:W-:Y:S01]  /*9e10*/  ISETP.GT.AND P2, PT, R9, R0, PT ;  /* 0x000000000900720c */ /* 0x000fe20003f44270 */
[----:B------:R-:W-:Y:S01]  /*9e20*/  IMAD.WIDE.U32 R8, R6, -0x2daee0ad, RZ ;  /* 0xd2511f5306087825 */ /* 0x000fe200078e00ff */
[----:B------:R-:W-:-:S02]  /*9e30*/  FSEL R240, R11, -INF , !P0 ;  /* 0xff8000000bf07808 */ /* 0x000fc40004000000 */
[----:B------:R-:W-:Y:S01]  /*9e40*/  FSETP.NEU.FTZ.AND P0, PT, R228, -INF , PT ;  /* 0xff800000e400780b */ /* 0x000fe20003f1d000 */
[----:B------:R-:W-:Y:S01]  /*9e50*/  IMAD.WIDE.U32 R6, R7, -0x2daee0ad, RZ ;  /* 0xd2511f5307067825 */ /* 0x000fe200078e00ff */
[----:B------:R-:W1:Y:S01]  /*9e60*/  SHFL.BFLY PT, R11, R10, 0x1, 0x1f ;  /* 0x0c201f000a0b7f89 */ /* 0x000e6200000e0000 */
[----:B------:R-:W-:Y:S02]  /*9e70*/  LOP3.LUT R9, R188, UR14, R9, 0x96, !PT ;  /* 0x0000000ebc097c12 */ /* 0x000fe4000f8e9609 */
[----:B------:R-:W-:Y:S02]  /*9e80*/  FSEL R14, R5, RZ, P0 ;  /* 0x000000ff050e7208 */ /* 0x000fe40000000000 */
[----:B------:R-:W-:Y:S01]  /*9e90*/  LOP3.LUT R5, R8, UR4, R7, 0x96, !PT ;  /* 0x0000000408057c12 */ /* 0x000fe2000f8e9607 */
[----:B------:R-:W-:Y:S01]  /*9ea0*/  IMAD.WIDE.U32 R8, R9, -0x326172a9, RZ ;  /* 0xcd9e8d5709087825 */ /* 0x000fe200078e00ff */
[----:B------:R-:W-:-:S03]  /*9eb0*/  FSEL R19, R147, -INF , !P5 ;  /* 0xff80000093137808 */ /* 0x000fc60006800000 */
[----:B------:R-:W-:Y:S01]  /*9ec0*/  IMAD.WIDE.U32 R34, R5, -0x326172a9, RZ ;  /* 0xcd9e8d5705227825 */ /* 0x000fe200078e00ff */
[----:B------:R-:W-:Y:S02]  /*9ed0*/  FSEL R25, R158, -INF , !P3 ;  /* 0xff8000009e197808 */ /* 0x000fe40005800000 */
[----:B------:R-:W-:Y:S02]  /*9ee0*/  FSEL R18, R159, -INF , !P2 ;  /* 0xff8000009f127808 */ /* 0x000fe40005000000 */
[----:B------:R-:W-:Y:S02]  /*9ef0*/  ISETP.GT.AND P5, PT, R205, R4, PT ;  /* 0x00000004cd00720c */ /* 0x000fe40003fa4270 */
[C---:B------:R-:W-:Y:S02]  /*9f00*/  ISETP.GE.AND P3, PT, R4.reuse, R206, PT ;  /* 0x000000ce0400720c */ /* 0x040fe40003f66270 */
[----:B------:R-:W-:Y:S02]  /*9f10*/  ISETP.GE.AND P2, PT, R4, R207, PT ;  /* 0x000000cf0400720c */ /* 0x000fe40003f46270 */
[----:B------:R-:W-:-:S02]  /*9f20*/  LOP3.LUT R5, R170, UR9, R9, 0x96, !PT ;  /* 0x00000009aa057c12 */ /* 0x000fc4000f8e9609 */
[----:B------:R-:W-:-:S03]  /*9f30*/  LOP3.LUT R4, R8, UR8, R35, 0x96, !PT ;  /* 0x0000000808047c12 */ /* 0x000fc6000f8e9623 */
[----:B------:R-:W-:-:S04]  /*9f40*/  IMAD.WIDE.U32 R16, R5, -0x2daee0ad, RZ ;  /* 0xd2511f5305107825 */ /* 0x000fc800078e00ff */
[----:B------:R-:W-:-:S04]  /*9f50*/  IMAD.WIDE.U32 R74, R4, -0x2daee0ad, RZ ;  /* 0xd2511f53044a7825 */ /* 0x000fc800078e00ff */
[----:B------:R-:W-:Y:S01]  /*9f60*/  FFMA.FTZ R5, R23, UR17, -R14 ;  /* 0x0000001117057c23 */ /* 0x000fe2000801080e */
[----:B------:R-:W-:Y:S02]  /*9f70*/  LOP3.LUT R6, R6, UR24, R17, 0x96, !PT ;  /* 0x0000001806067c12 */ /* 0x000fe4000f8e9611 */
[----:B-1----:R-:W-:Y:S02]  /*9f80*/  FMNMX.FTZ R212, R10, R11, !PT ;  /* 0x0000000b0ad47209 */ /* 0x002fe40007810000 */
[----:B------:R-:W-:Y:S01]  /*9f90*/  LOP3.LUT R4, R16, UR23, R75, 0x96, !PT ;  /* 0x0000001710047c12 */ /* 0x000fe2000f8e964b */
[----:B------:R-:W-:Y:S01]  /*9fa0*/  IMAD.MOV.U32 R146, RZ, RZ, R246 ;  /* 0x000000ffff927224 */ /* 0x000fe200078e00f6 */
[----:B------:R-:W-:Y:S01]  /*9fb0*/  FSEL R8, R156, -INF , !P5 ;  /* 0xff8000009c087808 */ /* 0x000fe20006800000 */
[----:B------:R1:W-:Y:S01]  /*9fc0*/  MUFU.EX2 R246, R5 ;  /* 0x0000000500f67308 */ /* 0x0003e20000000800 */
[----:B------:R-:W-:Y:S01]  /*9fd0*/  ISETP.GT.AND P5, PT, R205, R0, PT ;  /* 0x00000000cd00720c */ /* 0x000fe20003fa4270 */
[----:B------:R-:W-:-:S04]  /*9fe0*/  IMAD.WIDE.U32 R16, R6, -0x326172a9, RZ ;  /* 0xcd9e8d5706107825 */ /* 0x000fc800078e00ff */
[----:B------:R-:W-:Y:S01]  /*9ff0*/  FFMA.FTZ R7, R29, UR17, -R14 ;  /* 0x000000111d077c23 */ /* 0x000fe2000801080e */
[----:B------:R-:W-:Y:S01]  /*a000*/  FSEL R235, R8, -INF , !P3 ;  /* 0xff80000008eb7808 */ /* 0x000fe20005800000 */
[C---:B------:R-:W-:Y:S01]  /*a010*/  FMUL.FTZ R15, R212.reuse, UR17 ;  /* 0x00000011d40f7c20 */ /* 0x040fe20008410000 */
[----:B------:R-:W-:Y:S02]  /*a020*/  FSETP.NEU.FTZ.AND P3, PT, R212, -INF , PT ;  /* 0xff800000d400780b */ /* 0x000fe40003f7d000 */
[----:B------:R-:W-:Y:S02]  /*a030*/  FSEL R13, R157, -INF , !P5 ;  /* 0xff8000009d0d7808 */ /* 0x000fe40006800000 */
[----:B------:R-:W-:Y:S01]  /*a040*/  FSEL R9, R228, RZ, P0 ;  /* 0x000000ffe4097208 */ /* 0x000fe20000000000 */
[----:B------:R2:W-:Y:S01]  /*a050*/  MUFU.EX2 R248, R7 ;  /* 0x0000000700f87308 */ /* 0x0005e20000000800 */
[----:B------:R-:W-:Y:S01]  /*a060*/  ISETP.GE.AND P5, PT, R0, R206, PT ;  /* 0x000000ce0000720c */ /* 0x000fe20003fa6270 */
[----:B-1----:R-:W-:Y:S01]  /*a070*/  IMAD.WIDE.U32 R4, R4, -0x326172a9, RZ ;  /* 0xcd9e8d5704047825 */ /* 0x002fe200078e00ff */
[----:B------:R-:W-:-:S02]  /*a080*/  ISETP.GE.AND P0, PT, R0, R207, PT ;  /* 0x000000cf0000720c */ /* 0x000fc40003f06270 */
[----:B------:R-:W-:Y:S02]  /*a090*/  FSEL R15, R15, RZ, P3 ;  /* 0x000000ff0f0f7208 */ /* 0x000fe40001800000 */
[----:B------:R-:W-:Y:S02]  /*a0a0*/  LOP3.LUT R0, R16, UR6, R5, 0x96, !PT ;  /* 0x0000000610007c12 */ /* 0x000fe4000f8e9605 */
[C---:B------:R-:W-:Y:S02]  /*a0b0*/  PRMT R5, R4.reuse, 0x7773, RZ ;  /* 0x0000777304057816 */ /* 0x040fe400000000ff */
[----:B------:R-:W-:Y:S01]  /*a0c0*/  PRMT R12, R4, 0x7772, RZ ;  /* 0x00007772040c7816 */ /* 0x000fe200000000ff */
[----:B--2---:R-:W-:Y:S01]  /*a0d0*/  FFMA.FTZ R7, R28, UR17, -R14 ;  /* 0x000000111c077c23 */ /* 0x004fe2000801080e */
[----:B------:R-:W-:Y:S02]  /*a0e0*/  IMAD.MOV.U32 R147, RZ, RZ, R247 ;  /* 0x000000ffff937224 */ /* 0x000fe400078e00f7 */
[----:B------:R-:W-:Y:S01]  /*a0f0*/  PRMT R12, R12, 0x5410, R5 ;  /* 0x000054100c0c7816 */ /* 0x000fe20000000005 */
[--C-:B------:R-:W-:Y:S01]  /*a100*/  FFMA.FTZ R6, R32, UR17, -R15.reuse ;  /* 0x0000001120067c23 */ /* 0x100fe2000801080f */
[----:B------:R1:W-:Y:S01]  /*a110*/  MUFU.EX2 R247, R7 ;  /* 0x0000000700f77308 */ /* 0x0003e20000000800 */
[----:B------:R-:W-:Y:S01]  /*a120*/  FFMA.FTZ R5, R30, UR17, -R15 ;  /* 0x000000111e057c23 */ /* 0x000fe2000801080f */
[----:B------:R-:W-:Y:S01]  /*a130*/  IMAD.MOV.U32 R11, RZ, RZ, R4 ;  /* 0x000000ffff0b7224 */ /* 0x000fe200078e0004 */
[----:B------:R-:W-:-:S02]  /*a140*/  PRMT R8, R4, 0x7771, RZ ;  /* 0x0000777104087816 */ /* 0x000fc400000000ff */
[----:B------:R-:W-:-:S03]  /*a150*/  LOP3.LUT R4, R0, 0xffff, RZ, 0xc0, !PT ;  /* 0x0000ffff00047812 */ /* 0x000fc600078ec0ff */
[----:B------:R2:W-:Y:S01]  /*a160*/  MUFU.EX2 R244, R6 ;  /* 0x0000000600f47308 */ /* 0x0005e20000000800 */
[----:B-1----:R-:W-:-:S07]  /*a170*/  FFMA.FTZ R7, R22, UR17, -R14 ;  /* 0x0000001116077c23 */ /* 0x002fce000801080e */
[----:B------:R1:W3:Y:S01]  /*a180*/  MUFU.EX2 R243, R5 ;  /* 0x0000000500f37308 */ /* 0x0002e20000000800 */
[----:B------:R-:W-:Y:S01]  /*a190*/  LOP3.LUT R11, R11, 0xff, RZ, 0xc0, !PT ;  /* 0x000000ff0b0b7812 */ /* 0x000fe200078ec0ff */
[----:B------:R-:W-:Y:S01]  /*a1a0*/  LDSM.16.MT88.4 R20, [R192+0x6000] ;  /* 0x00600000c014783b */ /* 0x000fe20000004200 */
[----:B--2---:R-:W-:-:S05]  /*a1b0*/  SHF.R.U32.HI R6, RZ, 0x18, R0 ;  /* 0x00000018ff067819 */ /* 0x004fca0000011600 */
[----:B------:R2:W-:Y:S01]  /*a1c0*/  MUFU.EX2 R245, R7 ;  /* 0x0000000700f57308 */ /* 0x0005e20000000800 */
[C---:B-1----:R-:W-:Y:S02]  /*a1d0*/  PRMT R5, R0.reuse, 0x7632, R5 ;  /* 0x0000763200057816 */ /* 0x042fe40000000005 */
[----:B--2---:R-:W-:Y:S02]  /*a1e0*/  LOP3.LUT R7, R0, 0xff, RZ, 0xc0, !PT ;  /* 0x000000ff00077812 */ /* 0x004fe400078ec0ff */
[----:B------:R-:W-:Y:S01]  /*a1f0*/  SHF.R.U32.HI R0, RZ, 0x8, R4 ;  /* 0x00000008ff007819 */ /* 0x000fe20000011604 */
[----:B------:R-:W-:Y:S01]  /*a200*/  FFMA.FTZ R4, R31, UR17, -R15 ;  /* 0x000000111f047c23 */ /* 0x000fe2000801080f */
[----:B------:R-:W-:Y:S01]  /*a210*/  LOP3.LUT R5, R5, 0xff, RZ, 0xc0, !PT ;  /* 0x000000ff05057812 */ /* 0x000fe200078ec0ff */
[----:B------:R-:W-:Y:S01]  /*a220*/  LDSM.16.MT88.4 R28, [R197+0x6000] ;  /* 0x00600000c51c783b */ /* 0x000fe20000004200 */
[----:B------:R-:W-:Y:S01]  /*a230*/  PRMT R0, R7, 0x5410, R0 ;  /* 0x0000541007007816 */ /* 0x000fe20000000000 */
[----:B------:R1:W-:Y:S01]  /*a240*/  MUFU.EX2 R242, R4 ;  /* 0x0000000400f27308 */ /* 0x0003e20000000800 */
[----:B------:R-:W-:Y:S01]  /*a250*/  FADD.FTZ R7, R71, -R9 ;  /* 0x8000000947077221 */ /* 0x000fe20000010000 */
[----:B------:R-:W-:-:S02]  /*a260*/  PRMT R5, R5, 0x5410, R6 ;  /* 0x0000541005057816 */ /* 0x000fc40000000006 */
[----:B------:R-:W-:Y:S01]  /*a270*/  PRMT R11, R11, 0x5410, R8 ;  /* 0x000054100b0b7816 */ /* 0x000fe20000000008 */
[----:B------:R-:W-:Y:S01]  /*a280*/  FMUL.FTZ R9, R7, UR17 ;  /* 0x0000001107097c20 */ /* 0x000fe20008410000 */
[----:B------:R-:W-:Y:S02]  /*a290*/  HSET2.LE.AND R0, R0, R204, PT ;  /* 0x000000cc00007233 */ /* 0x000fe40003803000 */
[----:B------:R-:W-:Y:S02]  /*a2a0*/  FSEL R8, R212, RZ, P3 ;  /* 0x000000ffd4087208 */ /* 0x000fe40001800000 */
[----:B------:R-:W-:Y:S01]  /*a2b0*/  FMNMX3.FTZ R7, R73, R48, R49, !PT ;  /* 0x0000003049077276 */ /* 0x000fe20007810031 */
[----:B-1----:R-:W-:Y:S01]  /*a2c0*/  FFMA.FTZ R4, R26, UR17, -R15 ;  /* 0x000000111a047c23 */ /* 0x002fe2000801080f */
[----:B------:R-:W-:Y:S02]  /*a2d0*/  IMAD.MOV.U32 R26, RZ, RZ, R190 ;  /* 0x000000ffff1a7224 */ /* 0x000fe400078e00be */
[----:B------:R-:W-:-:S02]  /*a2e0*/  IMAD.MOV.U32 R190, RZ, RZ, R241 ;  /* 0x000000ffffbe7224 */ /* 0x000fc400078e00f1 */
[----:B------:R1:W2:Y:S01]  /*a2f0*/  MUFU.EX2 R241, R4 ;  /* 0x0000000400f17308 */ /* 0x0002a20000000800 */
[----:B------:R-:W-:Y:S01]  /*a300*/  HSET2.LE.AND R5, R5, R204, PT ;  /* 0x000000cc05057233 */ /* 0x000fe20003803000 */
[----:B------:R-:W-:Y:S01]  /*a310*/  FADD.FTZ R8, R70, -R8 ;  /* 0x8000000846087221 */ /* 0x000fe20000010000 */
[----:B---3--:R-:W-:-:S04]  /*a320*/  F2FP.BF16.F32.PACK_AB R6, R243, R244 ;  /* 0x000000f4f306723e */ /* 0x008fc800000010ff */
[----:B------:R-:W-:Y:S01]  /*a330*/  LOP3.LUT R5, R6, R5, RZ, 0xc0, !PT ;  /* 0x0000000506057212 */ /* 0x000fe200078ec0ff */
[----:B------:R-:W-:Y:S01]  /*a340*/  FMUL.FTZ R6, R8, UR17 ;  /* 0x0000001108067c20 */ /* 0x000fe20008410000 */
[----:B-1----:R-:W-:-:S04]  /*a350*/  F2FP.BF16.F32.PACK_AB R4, R247, R248 ;  /* 0x000000f8f704723e */ /* 0x002fc800000010ff */
[----:B------:R-:W-:Y:S02]  /*a360*/  LOP3.LUT R4, R4, R0, RZ, 0xc0, !PT ;  /* 0x0000000004047212 */ /* 0x000fe400078ec0ff */
[----:B------:R-:W-:Y:S02]  /*a370*/  FMNMX3.FTZ R0, R7, R40, R33, !PT ;  /* 0x0000002807007276 */ /* 0x000fe40007810021 */
[----:B------:R-:W-:Y:S02]  /*a380*/  LOP3.LUT R8, R12, 0xff00ff, RZ, 0xc0, !PT ;  /* 0x00ff00ff0c087812 */ /* 0x000fe400078ec0ff */
[----:B------:R-:W-:Y:S01]  /*a390*/  FMNMX3.FTZ R7, R0, R63, R65, !PT ;  /* 0x0000003f00077276 */ /* 0x000fe20007810041 */
[----:B------:R1:W3:Y:S01]  /*a3a0*/  MUFU.EX2 R145, R9 ;  /* 0x0000000900917308 */ /* 0x0002e20000000800 */
[----:B------:R-:W-:Y:S02]  /*a3b0*/  HSET2.LE.AND R0, R11, R204, PT ;  /* 0x000000cc0b007233 */ /* 0x000fe40003803000 */
[----:B------:R-:W-:-:S05]  /*a3c0*/  FMNMX3.FTZ R10, R72, R50, R51, !PT ;  /* 0x00000032480a7276 */ /* 0x000fca0007810033 */
[----:B------:R4:W5:Y:S01]  /*a3d0*/  MUFU.EX2 R144, R6 ;  /* 0x0000000600907308 */ /* 0x0009620000000800 */
[----:B-1----:R-:W-:Y:S02]  /*a3e0*/  FMNMX3.FTZ R9, R7, R66, R64, !PT ;  /* 0x0000004207097276 */ /* 0x002fe40007810040 */
[----:B------:R-:W-:Y:S02]  /*a3f0*/  HSET2.LE.AND R7, R8, R204, PT ;  /* 0x000000cc08077233 */ /* 0x000fe40003803000 */
[----:B--2---:R-:W-:Y:S02]  /*a400*/  F2FP.BF16.F32.PACK_AB R8, R241, R242 ;  /* 0x000000f2f108723e */ /* 0x004fe400000010ff */
[----:B------:R-:W-:Y:S02]  /*a410*/  FMNMX3.FTZ R9, R9, R220, R221, !PT ;  /* 0x000000dc09097276 */ /* 0x000fe400078100dd */
[----:B----4-:R-:W-:Y:S02]  /*a420*/  F2FP.BF16.F32.PACK_AB R6, R245, R246 ;  /* 0x000000f6f506723e */ /* 0x010fe400000010ff */
[----:B------:R-:W-:-:S02]  /*a430*/  LOP3.LUT R7, R8, R7, RZ, 0xc0, !PT ;  /* 0x0000000708077212 */ /* 0x000fc400078ec0ff */
[----:B------:R-:W-:Y:S02]  /*a440*/  FMNMX3.FTZ R8, R9, R187, R186, !PT ;  /* 0x000000bb09087276 */ /* 0x000fe400078100ba */
[----:B------:R-:W-:Y:S02]  /*a450*/  LOP3.LUT R6, R6, R0, RZ, 0xc0, !PT ;  /* 0x0000000006067212 */ /* 0x000fe400078ec0ff */
[----:B------:R-:W-:Y:S02]  /*a460*/  FMNMX3.FTZ R0, R10, R42, R41, !PT ;  /* 0x0000002a0a007276 */ /* 0x000fe40007810029 */
[----:B------:R-:W-:Y:S02]  /*a470*/  FSEL R222, R13, -INF , !P5 ;  /* 0xff8000000dde7808 */ /* 0x000fe40006800000 */
[----:B------:R-:W-:Y:S02]  /*a480*/  FMNMX3.FTZ R8, R8, R238, R240, !PT ;  /* 0x000000ee08087276 */ /* 0x000fe400078100f0 */
[----:B------:R-:W-:-:S02]  /*a490*/  FMNMX3.FTZ R0, R0, R150, R149, !PT ;  /* 0x0000009600007276 */ /* 0x000fc40007810095 */
[----:B------:R-:W-:Y:S02]  /*a4a0*/  FMNMX3.FTZ R8, R8, R235, R222, !PT ;  /* 0x000000eb08087276 */ /* 0x000fe400078100de */
[----:B------:R-:W-:-:S03]  /*a4b0*/  FMNMX3.FTZ R0, R0, R67, R148, !PT ;  /* 0x0000004300007276 */ /* 0x000fc60007810094 */
[----:B------:R-:W1:Y:S01]  /*a4c0*/  SHFL.BFLY PT, R10, R8, 0x2, 0x1f ;  /* 0x0c401f00080a7f89 */ /* 0x000e6200000e0000 */
[----:B------:R-:W-:Y:S02]  /*a4d0*/  FMNMX3.FTZ R0, R0, R226, R219, !PT ;  /* 0x000000e200007276 */ /* 0x000fe400078100db */
[----:B------:R-:W-:Y:S02]  /*a4e0*/  FSEL R224, R24, -INF , !P6 ;  /* 0xff80000018e07808 */ /* 0x000fe40007000000 */
[----:B------:R-:W-:Y:S02]  /*a4f0*/  FSEL R225, R19, -INF , !P4 ;  /* 0xff80000013e17808 */ /* 0x000fe40006000000 */
[----:B------:R-:W-:Y:S02]  /*a500*/  FMNMX3.FTZ R0, R0, R217, R216, !PT ;  /* 0x000000d900007276 */ /* 0x000fe400078100d8 */
[----:B------:R-:W-:Y:S02]  /*a510*/  FSEL R218, R25, -INF , !P2 ;  /* 0xff80000019da7808 */ /* 0x000fe40005000000 */
[----:B------:R-:W-:-:S02]  /*a520*/  FSEL R223, R18, -INF , !P0 ;  /* 0xff80000012df7808 */ /* 0x000fc40004000000 */
[----:B------:R-:W-:-:S04]  /*a530*/  FMNMX3.FTZ R0, R0, R224, R225, !PT ;  /* 0x000000e000007276 */ /* 0x000fc800078100e1 */
[----:B------:R-:W-:Y:S01]  /*a540*/  FMNMX3.FTZ R0, R0, R218, R223, !PT ;  /* 0x000000da00007276 */ /* 0x000fe200078100df */
[----:B------:R-:W-:Y:S01]  /*a550*/  IMAD.MOV.U32 R27, RZ, RZ, R191 ;  /* 0x000000ffff1b7224 */ /* 0x000fe200078e00bf */
[----:B------:R-:W-:-:S03]  /*a560*/  LOP3.LUT R3, R146, UR15, R3, 0x96, !PT ;  /* 0x0000000f92037c12 */ /* 0x000fc6000f8e9603 */
[----:B------:R-:W2:Y:S01]  /*a570*/  SHFL.BFLY PT, R16, R0, 0x2, 0x1f ;  /* 0x0c401f0000107f89 */ /* 0x000ea200000e0000 */
[----:B------:R-:W-:Y:S02]  /*a580*/  LOP3.LUT R9, R2, UR11, R27, 0x96, !PT ;  /* 0x0000000b02097c12 */ /* 0x000fe4000f8e961b */
[----:B-1----:R-:W-:Y:S01]  /*a590*/  FMNMX.FTZ R2, R8, R10, !PT ;  /* 0x0000000a08027209 */ /* 0x002fe20007810000 */
[----:B------:R-:W-:-:S04]  /*a5a0*/  IMAD.WIDE.U32 R12, R3, -0x2daee0ad, RZ ;  /* 0xd2511f53030c7825 */ /* 0x000fc800078e00ff */
[----:B------:R-:W-:Y:S01]  /*a5b0*/  IMAD.WIDE.U32 R8, R9, -0x2daee0ad, RZ ;  /* 0xd2511f5309087825 */ /* 0x000fe200078e00ff */
[----:B------:R-:W1:Y:S01]  /*a5c0*/  SHFL.BFLY PT, R11, R2, 0x1, 0x1f ;  /* 0x0c201f00020b7f89 */ /* 0x000e6200000e0000 */
[----:B------:R-:W-:-:S03]  /*a5d0*/  LOP3.LUT R10, R162, UR14, R13, 0x96, !PT ;  /* 0x0000000ea20a7c12 */ /* 0x000fc6000f8e960d */
[----:B------:R-:W-:Y:S02]  /*a5e0*/  LOP3.LUT R3, R12, UR4, R9, 0x96, !PT ;  /* 0x000000040c037c12 */ /* 0x000fe4000f8e9609 */
[----:B------:R-:W-:-:S04]  /*a5f0*/  IMAD.WIDE.U32 R12, R10, -0x326172a9, RZ ;  /* 0xcd9e8d570a0c7825 */ /* 0x000fc800078e00ff */
[-C--:B---3--:R-:W-:Y:S01]  /*a600*/  FMUL.FTZ R80, R80, R145.reuse ;  /* 0x0000009150507220 */ /* 0x088fe20000410000 */
[-C--:B------:R-:W-:Y:S01]  /*a610*/  FMUL.FTZ R81, R81, R145.reuse ;  /* 0x0000009151517220 */ /* 0x080fe20000410000 */
[-C--:B-----5:R-:W-:Y:S01]  /*a620*/  FMUL.FTZ R82, R82, R144.reuse ;  /* 0x0000009052527220 */ /* 0x0a0fe20000410000 */
        /* <DEDUP_REMOVED lines=27> */
[----:B------:R-:W-:Y:S01]  /*a7e0*/  FMUL.FTZ R134, R134, R144 ;  /* 0x0000009086867220 */ /* 0x000fe20000410000 */
[----:B------:R-:W-:-:S04]  /*a7f0*/  IMAD.WIDE.U32 R24, R3, -0x326172a9, RZ ;  /* 0xcd9e8d5703187825 */ /* 0x000fc800078e00ff */
[----:B------:R-:W-:Y:S01]  /*a800*/  FMUL.FTZ R135, R135, R144 ;  /* 0x0000009087877220 */ /* 0x000fe20000410000 */
[----:B------:R-:W-:Y:S02]  /*a810*/  LOP3.LUT R9, R26, UR9, R13, 0x96, !PT ;  /* 0x000000091a097c12 */ /* 0x000fe4000f8e960d */
[----:B--2---:R-:W-:Y:S01]  /*a820*/  FMNMX.FTZ R0, R0, R16, !PT ;  /* 0x0000001000007209 */ /* 0x004fe20007810000 */
[----:B------:R-:W-:Y:S01]  /*a830*/  IMAD.MOV.U32 R57, RZ, RZ, R68 ;  /* 0x000000ffff397224 */ /* 0x000fe200078e0044 */
[----:B------:R-:W-:Y:S01]  /*a840*/  LOP3.LUT R3, R12, UR8, R25, 0x96, !PT ;  /* 0x000000080c037c12 */ /* 0x000fe2000f8e9619 */
[----:B------:R-:W-:Y:S01]  /*a850*/  IMAD.MOV.U32 R185, RZ, RZ, R69 ;  /* 0x000000ffffb97224 */ /* 0x000fe200078e0045 */
[----:B------:R-:W-:Y:S03]  /*a860*/  HMMA.16816.F32.BF16 R156, R4, R20, R80 ;  /* 0x00000014049c723c */ /* 0x000fe60000041850 */
[----:B------:R-:W-:-:S05]  /*a870*/  IMAD.WIDE.U32 R58, R3, -0x2daee0ad, RZ ;  /* 0xd2511f53033a7825 */ /* 0x000fca00078e00ff */
[C---:B------:R-:W-:Y:S08]  /*a880*/  HMMA.16816.F32.BF16 R152, R4.reuse, R22, R84 ;  /* 0x000000160498723c */ /* 0x040ff00000041854 */
[----:B------:R-:W-:Y:S01]  /*a890*/  HMMA.16816.F32.BF16 R68, R4, R28, R96 ;  /* 0x0000001c0444723c */ /* 0x000fe20000041860 */
[----:B------:R-:W-:-:S07]  /*a8a0*/  IMAD.MOV.U32 R99, RZ, RZ, R211 ;  /* 0x000000ffff637224 */ /* 0x000fce00078e00d3 */
[----:B------:R-:W-:Y:S01]  /*a8b0*/  HMMA.16816.F32.BF16 R100, R4, R30, R100 ;  /* 0x0000001e0464723c */ /* 0x000fe20000041864 */
[----:B-1----:R-:W-:-:S07]  /*a8c0*/  FMNMX.FTZ R211, R2, R11, !PT ;  /* 0x0000000b02d37209 */ /* 0x002fce0007810000 */
[C---:B------:R-:W-:Y:S08]  /*a8d0*/  HMMA.16816.F32.BF16 R112, R4.reuse, R36, R112 ;  /* 0x000000240470723c */ /* 0x040ff00000041870 */
[C---:B------:R-:W-:Y:S08]  /*a8e0*/  HMMA.16816.F32.BF16 R116, R4.reuse, R38, R116 ;  /* 0x000000260474723c */ /* 0x040ff00000041874 */
[C---:B------:R-:W-:Y:S08]  /*a8f0*/  HMMA.16816.F32.BF16 R128, R4.reuse, R44, R128 ;  /* 0x0000002c0480723c */ /* 0x040ff00000041880 */
[----:B------:R-:W-:Y:S01]  /*a900*/  HMMA.16816.F32.BF16 R132, R4, R46, R132 ;  /* 0x0000002e0484723c */ /* 0x000fe20000041884 */
[----:B------:R-:W-:-:S02]  /*a910*/  IMAD.WIDE.U32 R4, R9, -0x2daee0ad, RZ ;  /* 0xd2511f5309047825 */ /* 0x000fc400078e00ff */
[----:B------:R-:W1:Y:S01]  /*a920*/  SHFL.BFLY PT, R9, R0, 0x1, 0x1f ;  /* 0x0c201f0000097f89 */ /* 0x000e6200000e0000 */
[----:B------:R-:W-:Y:S01]  /*a930*/  LOP3.LUT R2, R4, UR23, R59, 0x96, !PT ;  /* 0x0000001704027c12 */ /* 0x000fe2000f8e963b */
[C---:B------:R-:W-:Y:S01]  /*a940*/  FMUL.FTZ R4, R211.reuse, UR17 ;  /* 0x00000011d3047c20 */ /* 0x040fe20008410000 */
[----:B------:R-:W-:-:S03]  /*a950*/  FSETP.NEU.FTZ.AND P2, PT, R211, -INF , PT ;  /* 0xff800000d300780b */ /* 0x000fc60003f5d000 */
[----:B------:R-:W-:Y:S01]  /*a960*/  IMAD.WIDE.U32 R2, R2, -0x326172a9, RZ ;  /* 0xcd9e8d5702027825 */ /* 0x000fe200078e00ff */
[----:B------:R-:W-:Y:S02]  /*a970*/  FSEL R12, R4, RZ, P2 ;  /* 0x000000ff040c7208 */ /* 0x000fe40001000000 */
[----:B------:R-:W-:Y:S01]  /*a980*/  LOP3.LUT R7, R8, UR24, R5, 0x96, !PT ;  /* 0x0000001808077c12 */ /* 0x000fe2000f8e9605 */
[----:B------:R-:W-:Y:S01]  /*a990*/  IMAD.MOV.U32 R6, RZ, RZ, R2 ;  /* 0x000000ffff067224 */ /* 0x000fe200078e0002 */
[C---:B------:R-:W-:Y:S02]  /*a9a0*/  PRMT R5, R2.reuse, 0x7773, RZ ;  /* 0x0000777302057816 */ /* 0x040fe400000000ff */
[----:B------:R-:W-:Y:S01]  /*a9b0*/  PRMT R4, R2, 0x7772, RZ ;  /* 0x0000777202047816 */ /* 0x000fe200000000ff */
[----:B------:R-:W-:-:S03]  /*a9c0*/  IMAD.WIDE.U32 R18, R7, -0x326172a9, RZ ;  /* 0xcd9e8d5707127825 */ /* 0x000fc600078e00ff */
[----:B------:R-:W-:Y:S02]  /*a9d0*/  PRMT R10, R4, 0x5410, R5 ;  /* 0x00005410040a7816 */ /* 0x000fe40000000005 */
[----:B------:R-:W-:Y:S01]  /*a9e0*/  LOP3.LUT R5, R6, 0xff, RZ, 0xc0, !PT ;  /* 0x000000ff06057812 */ /* 0x000fe200078ec0ff */
[----:B------:R-:W-:Y:S01]  /*a9f0*/  FFMA.FTZ R6, R49, UR17, -R12 ;  /* 0x0000001131067c23 */ /* 0x000fe2000801080c */
[----:B------:R-:W-:Y:S01]  /*aa00*/  IMAD.MOV.U32 R98, RZ, RZ, R210 ;  /* 0x000000ffff627224 */ /* 0x000fe200078e00d2 */
[----:B------:R-:W-:Y:S01]  /*aa10*/  PRMT R4, R2, 0x7771, RZ ;  /* 0x0000777102047816 */ /* 0x000fe200000000ff */
[----:B------:R-:W-:Y:S01]  /*aa20*/  IMAD.MOV.U32 R96, RZ, RZ, R190 ;  /* 0x000000ffff607224 */ /* 0x000fe200078e00be */
[----:B-1----:R-:W-:Y:S01]  /*aa30*/  FMNMX.FTZ R210, R0, R9, !PT ;  /* 0x0000000900d27209 */ /* 0x002fe20007810000 */
[----:B------:R1:W-:Y:S01]  /*aa40*/  MUFU.EX2 R190, R6 ;  /* 0x0000000600be7308 */ /* 0x0003e20000000800 */
[----:B------:R-:W-:Y:S01]  /*aa50*/  LOP3.LUT R2, R18, UR6, R3, 0x96, !PT ;  /* 0x0000000612027c12 */ /* 0x000fe2000f8e9603 */
[----:B------:R-:W-:Y:S01]  /*aa60*/  IMAD.MOV.U32 R49, RZ, RZ, R189 ;  /* 0x000000ffff317224 */ /* 0x000fe200078e00bd */
[C---:B------:R-:W-:Y:S01]  /*aa70*/  FSETP.NEU.FTZ.AND P0, PT, R210.reuse, -INF , PT ;  /* 0xff800000d200780b */ /* 0x040fe20003f1d000 */
[----:B------:R-:W-:Y:S01]  /*aa80*/  FMUL.FTZ R3, R210, UR17 ;  /* 0x00000011d2037c20 */ /* 0x000fe20008410000 */
[----:B------:R-:W-:Y:S01]  /*aa90*/  LOP3.LUT R0, R2, 0xffff, RZ, 0xc0, !PT ;  /* 0x0000ffff02007812 */ /* 0x000fe200078ec0ff */
[----:B------:R-:W-:-:S03]  /*aaa0*/  FFMA.FTZ R8, R48, UR17, -R12 ;  /* 0x0000001130087c23 */ /* 0x000fc6000801080c */
[----:B------:R-:W-:Y:S02]  /*aab0*/  FSEL R13, R3, RZ, P0 ;  /* 0x000000ff030d7208 */ /* 0x000fe40000000000 */
[----:B-1----:R-:W-:Y:S01]  /*aac0*/  PRMT R6, R5, 0x5410, R4 ;  /* 0x0000541005067816 */ /* 0x002fe20000000004 */
[--C-:B------:R-:W-:Y:S01]  /*aad0*/  FFMA.FTZ R4, R40, UR17, -R12.reuse ;  /* 0x0000001128047c23 */ /* 0x100fe2000801080c */
[----:B------:R-:W-:-:S03]  /*aae0*/  FFMA.FTZ R3, R33, UR17, -R12 ;  /* 0x0000001121037c23 */ /* 0x000fc6000801080c */
[----:B------:R1:W-:Y:S01]  /*aaf0*/  MUFU.EX2 R189, R4 ;  /* 0x0000000400bd7308 */ /* 0x0003e20000000800 */
[----:B------:R-:W-:-:S07]  /*ab00*/  IMAD.MOV.U32 R48, RZ, RZ, R188 ;  /* 0x000000ffff307224 */ /* 0x000fce00078e00bc */
[----:B------:R2:W-:Y:S01]  /*ab10*/  MUFU.EX2 R191, R8 ;  /* 0x0000000800bf7308 */ /* 0x0005e20000000800 */
[----:B-1----:R-:W-:Y:S02]  /*ab20*/  SHF.R.U32.HI R4, RZ, 0x8, R0 ;  /* 0x00000008ff047819 */ /* 0x002fe40000011600 */
[----:B------:R-:W-:-:S05]  /*ab30*/  LOP3.LUT R0, R2, 0xff, RZ, 0xc0, !PT ;  /* 0x000000ff02007812 */ /* 0x000fca00078ec0ff */
[----:B------:R1:W3:Y:S01]  /*ab40*/  MUFU.EX2 R188, R3 ;  /* 0x0000000300bc7308 */ /* 0x0002e20000000800 */
[----:B--2---:R-:W-:Y:S01]  /*ab50*/  PRMT R8, R0, 0x5410, R4 ;  /* 0x0000541000087816 */ /* 0x004fe20000000004 */
[----:B------:R-:W-:-:S06]  /*ab60*/  FFMA.FTZ R0, R50, UR17, -R13 ;  /* 0x0000001132007c23 */ /* 0x000fcc000801080d */
[----:B------:R2:W-:Y:S01]  /*ab70*/  MUFU.EX2 R182, R0 ;  /* 0x0000000000b67308 */ /* 0x0005e20000000800 */
[----:B-1----:R-:W-:Y:S02]  /*ab80*/  PRMT R3, R2, 0x7632, R3 ;  /* 0x0000763202037816 */ /* 0x002fe40000000003 */
[----:B------:R-:W-:Y:S02]  /*ab90*/  SHF.R.U32.HI R2, RZ, 0x18, R2 ;  /* 0x00000018ff027819 */ /* 0x000fe40000011602 */
[----:B--2---:R-:W-:Y:S01]  /*aba0*/  LOP3.LUT R0, R3, 0xff, RZ, 0xc0, !PT ;  /* 0x000000ff03007812 */ /* 0x004fe200078ec0ff */
[----:B------:R-:W-:-:S03]  /*abb0*/  FFMA.FTZ R3, R42, UR17, -R13 ;  /* 0x000000112a037c23 */ /* 0x000fc6000801080d */
[----:B------:R-:W-:Y:S01]  /*abc0*/  PRMT R5, R0, 0x5410, R2 ;  /* 0x0000541000057816 */ /* 0x000fe20000000002 */
[----:B------:R1:W-:Y:S01]  /*abd0*/  MUFU.EX2 R183, R3 ;  /* 0x0000000300b77308 */ /* 0x0003e20000000800 */
[----:B------:R-:W-:Y:S01]  /*abe0*/  FFMA.FTZ R0, R41, UR17, -R13 ;  /* 0x0000001129007c23 */ /* 0x000fe2000801080d */
[----:B------:R-:W-:Y:S01]  /*abf0*/  IMAD.MOV.U32 R97, RZ, RZ, R185 ;  /* 0x000000ffff617224 */ /* 0x000fe200078e00b9 */
[----:B------:R-:W-:-:S05]  /*ac00*/  FSEL R2, R210, RZ, P0 ;  /* 0x000000ffd2027208 */ /* 0x000fca0000000000 */
[----:B------:R2:W4:Y:S01]  /*ac10*/  MUFU.EX2 R185, R0 ;  /* 0x0000000000b97308 */ /* 0x0005220000000800 */
[----:B------:R-:W-:Y:S01]  /*ac20*/  FADD.FTZ R4, R72, -R2 ;  /* 0x8000000248047221 */ /* 0x000fe20000010000 */
[----:B-1----:R-:W-:-:S05]  /*ac30*/  FSEL R3, R211, RZ, P2 ;  /* 0x000000ffd3037208 */ /* 0x002fca0001000000 */
[----:B------:R-:W-:Y:S01]  /*ac40*/  FADD.FTZ R3, R73, -R3 ;  /* 0x8000000349037221 */ /* 0x000fe20000010000 */
[----:B--2---:R-:W-:-:S03]  /*ac50*/  FFMA.FTZ R0, R51, UR17, -R13 ;  /* 0x0000001133007c23 */ /* 0x004fc6000801080d */
[----:B------:R-:W-:Y:S01]  /*ac60*/  FMUL.FTZ R2, R3, UR17 ;  /* 0x0000001103027c20 */ /* 0x000fe20008410000 */
[----:B------:R-:W-:Y:S01]  /*ac70*/  LOP3.LUT R3, R10, 0xff00ff, RZ, 0xc0, !PT ;  /* 0x00ff00ff0a037812 */ /* 0x000fe200078ec0ff */
[----:B------:R1:W2:Y:S08]  /*ac80*/  MUFU.EX2 R181, R0 ;  /* 0x0000000000b57308 */ /* 0x0002b00000000800 */
[----:B------:R3:W-:Y:S01]  /*ac90*/  MUFU.EX2 R43, R2 ;  /* 0x00000002002b7308 */ /* 0x0007e20000000800 */
[----:B-1----:R-:W-:-:S02]  /*aca0*/  HSET2.LE.AND R0, R6, R204, PT ;  /* 0x000000cc06007233 */ /* 0x002fc40003803000 */
[----:B---3--:R-:W-:-:S04]  /*acb0*/  F2FP.BF16.F32.PACK_AB R2, R188, R189 ;  /* 0x000000bdbc02723e */ /* 0x008fc800000010ff */
[----:B------:R-:W-:Y:S02]  /*acc0*/  LOP3.LUT R6, R2, R0, RZ, 0xc0, !PT ;  /* 0x0000000002067212 */ /* 0x000fe400078ec0ff */
[----:B------:R-:W-:Y:S02]  /*acd0*/  HSET2.LE.AND R0, R3, R204, PT ;  /* 0x000000cc03007233 */ /* 0x000fe40003803000 */
[----:B----4-:R-:W-:Y:S01]  /*ace0*/  F2FP.BF16.F32.PACK_AB R2, R185, R183 ;  /* 0x000000b7b902723e */ /* 0x010fe200000010ff */
[----:B------:R-:W-:-:S03]  /*acf0*/  FMUL.FTZ R4, R4, UR17 ;  /* 0x0000001104047c20 */ /* 0x000fc60008410000 */
[----:B------:R-:W-:Y:S02]  /*ad00*/  LOP3.LUT R7, R2, R0, RZ, 0xc0, !PT ;  /* 0x0000000002077212 */ /* 0x000fe400078ec0ff */
[--C-:B------:R-:W-:Y:S02]  /*ad10*/  HSET2.LE.AND R0, R8, R204.reuse, PT ;  /* 0x000000cc08007233 */ /* 0x100fe40003803000 */
[----:B------:R-:W-:Y:S01]  /*ad20*/  F2FP.BF16.F32.PACK_AB R2, R190, R191 ;  /* 0x000000bfbe02723e */ /* 0x000fe200000010ff */
[----:B------:R1:W-:Y:S03]  /*ad30*/  MUFU.EX2 R42, R4 ;  /* 0x00000004002a7308 */ /* 0x0003e60000000800 */
[----:B-1----:R-:W-:Y:S02]  /*ad40*/  LOP3.LUT R4, R2, R0, RZ, 0xc0, !PT ;  /* 0x0000000002047212 */ /* 0x002fe400078ec0ff */
[----:B------:R-:W-:-:S02]  /*ad50*/  HSET2.LE.AND R0, R5, R204, PT ;  /* 0x000000cc05007233 */ /* 0x000fc40003803000 */
[----:B--2---:R-:W-:-:S04]  /*ad60*/  F2FP.BF16.F32.PACK_AB R2, R181, R182 ;  /* 0x000000b6b502723e */ /* 0x004fc800000010ff */
[----:B------:R-:W-:Y:S01]  /*ad70*/  LOP3.LUT R5, R2, R0, RZ, 0xc0, !PT ;  /* 0x0000000002057212 */ /* 0x000fe200078ec0ff */
[--C-:B------:R-:W-:Y:S01]  /*ad80*/  FFMA.FTZ R0, R52, UR17, -R14.reuse ;  /* 0x0000001134007c23 */ /* 0x100fe2000801080e */
[----:B------:R-:W-:Y:S01]  /*ad90*/  LOP3.LUT R2, R34, UR7, R17, 0x96, !PT ;  /* 0x0000000722027c12 */ /* 0x000fe2000f8e9611 */
[----:B------:R-:W-:Y:S01]  /*ada0*/  FFMA.FTZ R8, R53, UR17, -R14 ;  /* 0x0000001135087c23 */ /* 0x000fe2000801080e */
[----:B------:R-:W-:Y:S01]  /*adb0*/  IMAD.MOV.U32 R40, RZ, RZ, R170 ;  /* 0x000000ffff287224 */ /* 0x000fe200078e00aa */
[----:B------:R1:W-:Y:S01]  /*adc0*/  MUFU.EX2 R179, R0 ;  /* 0x0000000000b37308 */ /* 0x0003e20000000800 */
[----:B------:R-:W-:Y:S01]  /*add0*/  IMAD.MOV.U32 R41, RZ, RZ, R171 ;  /* 0x000000ffff297224 */ /* 0x000fe200078e00ab */
[----:B------:R-:W2:Y:S01]  /*ade0*/  LDSM.16.MT88.4 R32, [R192+0x6800] ;  /* 0x00680000c020783b */ /* 0x000ea20000004200 */
[----:B------:R-:W-:-:S04]  /*adf0*/  IMAD.WIDE.U32 R2, R2, -0x2daee0ad, RZ ;  /* 0xd2511f5302027825 */ /* 0x000fc800078e00ff */
[----:B-1----:R-:W-:-:S04]  /*ae00*/  FFMA.FTZ R0, R54, UR17, -R14 ;  /* 0x0000001136007c23 */ /* 0x002fc8000801080e */
[----:B------:R1:W-:Y:S01]  /*ae10*/  MUFU.EX2 R180, R0 ;  /* 0x0000000000b47308 */ /* 0x0003e20000000800 */
[C---:B------:R-:W-:Y:S02]  /*ae20*/  PRMT R16, R2.reuse, 0x7771, RZ ;  /* 0x0000777102107816 */ /* 0x040fe400000000ff */
[C---:B------:R-:W-:Y:S02]  /*ae30*/  PRMT R11, R2.reuse, 0x7773, RZ ;  /* 0x00007773020b7816 */ /* 0x040fe400000000ff */
[----:B------:R-:W-:Y:S01]  /*ae40*/  PRMT R10, R2, 0x7772, RZ ;  /* 0x00007772020a7816 */ /* 0x000fe200000000ff */
[----:B-1----:R-:W-:Y:S01]  /*ae50*/  IMAD.MOV.U32 R0, RZ, RZ, R2 ;  /* 0x000000ffff007224 */ /* 0x002fe200078e0002 */
[----:B------:R-:W-:-:S04]  /*ae60*/  LOP3.LUT R2, R74, UR22, R3, 0x96, !PT ;  /* 0x000000164a027c12 */ /* 0x000fc8000f8e9603 */
[----:B------:R-:W-:Y:S01]  /*ae70*/  LOP3.LUT R9, R0, 0xff, RZ, 0xc0, !PT ;  /* 0x000000ff00097812 */ /* 0x000fe200078ec0ff */
[----:B------:R-:W-:Y:S01]  /*ae80*/  FFMA.FTZ R0, R55, UR17, -R14 ;  /* 0x0000001137007c23 */ /* 0x000fe2000801080e */
[----:B------:R-:W-:-:S03]  /*ae90*/  PRMT R17, R10, 0x5410, R11 ;  /* 0x000054100a117816 */ /* 0x000fc6000000000b */
[----:B------:R1:W-:Y:S01]  /*aea0*/  MUFU.EX2 R176, R0 ;  /* 0x0000000000b07308 */ /* 0x0003e20000000800 */
[----:B------:R-:W-:Y:S02]  /*aeb0*/  PRMT R11, R9, 0x5410, R16 ;  /* 0x00005410090b7816 */ /* 0x000fe40000000010 */
[C---:B------:R-:W-:Y:S02]  /*aec0*/  LOP3.LUT R3, R2.reuse, 0xffff, RZ, 0xc0, !PT ;  /* 0x0000ffff02037812 */ /* 0x040fe400078ec0ff */
[C---:B------:R-:W-:Y:S02]  /*aed0*/  LOP3.LUT R9, R2.reuse, 0xff, RZ, 0xc0, !PT ;  /* 0x000000ff02097812 */ /* 0x040fe400078ec0ff */
[----:B------:R-:W-:Y:S01]  /*aee0*/  SHF.R.U32.HI R10, RZ, 0x18, R2 ;  /* 0x00000018ff0a7819 */ /* 0x000fe20000011602 */
[----:B------:R3:W4:Y:S01]  /*aef0*/  MUFU.EX2 R177, R8 ;  /* 0x0000000800b17308 */ /* 0x0007220000000800 */
[----:B-1----:R-:W-:-:S04]  /*af00*/  PRMT R0, R2, 0x7632, R0 ;  /* 0x0000763202007816 */ /* 0x002fc80000000000 */
[----:B------:R-:W-:Y:S01]  /*af10*/  LOP3.LUT R2, R0, 0xff, RZ, 0xc0, !PT ;  /* 0x000000ff00027812 */ /* 0x000fe200078ec0ff */
[--C-:B------:R-:W-:Y:S01]  /*af20*/  FFMA.FTZ R0, R56, UR17, -R15.reuse ;  /* 0x0000001138007c23 */ /* 0x100fe2000801080f */
[----:B---3--:R-:W-:-:S03]  /*af30*/  FFMA.FTZ R8, R60, UR17, -R15 ;  /* 0x000000113c087c23 */ /* 0x008fc6000801080f */
[----:B------:R1:W-:Y:S01]  /*af40*/  MUFU.EX2 R174, R0 ;  /* 0x0000000000ae7308 */ /* 0x0003e20000000800 */
[----:B------:R-:W-:Y:S02]  /*af50*/  SHF.R.U32.HI R3, RZ, 0x8, R3 ;  /* 0x00000008ff037819 */ /* 0x000fe40000011603 */
[----:B------:R-:W-:-:S05]  /*af60*/  PRMT R16, R2, 0x5410, R10 ;  /* 0x0000541002107816 */ /* 0x000fca000000000a */
[----:B------:R-:W3:Y:S01]  /*af70*/  MUFU.EX2 R175, R8 ;  /* 0x0000000800af7308 */ /* 0x000ee20000000800 */
[----:B------:R-:W-:Y:S02]  /*af80*/  HSET2.LE.AND R2, R11, R204, PT ;  /* 0x000000cc0b027233 */ /* 0x000fe40003803000 */
[----:B------:R-:W-:Y:S02]  /*af90*/  PRMT R9, R9, 0x5410, R3 ;  /* 0x0000541009097816 */ /* 0x000fe40000000003 */
[----:B-1----:R-:W-:Y:S01]  /*afa0*/  LOP3.LUT R0, R17, 0xff00ff, RZ, 0xc0, !PT ;  /* 0x00ff00ff11007812 */ /* 0x002fe200078ec0ff */
[----:B------:R-:W-:-:S04]  /*afb0*/  FFMA.FTZ R3, R62, UR17, -R15 ;  /* 0x000000113e037c23 */ /* 0x000fc8000801080f */
[----:B------:R-:W-:Y:S01]  /*afc0*/  HSET2.LE.AND R11, R0, R204, PT ;  /* 0x000000cc000b7233 */ /* 0x000fe20003803000 */
[----:B------:R-:W-:Y:S01]  /*afd0*/  FFMA.FTZ R0, R61, UR17, -R15 ;  /* 0x000000113d007c23 */ /* 0x000fe2000801080f */
[----:B------:R4:W-:Y:S08]  /*afe0*/  MUFU.EX2 R170, R3 ;  /* 0x0000000300aa7308 */ /* 0x0009f00000000800 */
[----:B------:R3:W1:Y:S01]  /*aff0*/  MUFU.EX2 R171, R0 ;  /* 0x0000000000ab7308 */ /* 0x0006620000000800 */
[----:B----4-:R-:W-:-:S04]  /*b000*/  F2FP.BF16.F32.PACK_AB R3, R176, R177 ;  /* 0x000000b1b003723e */ /* 0x010fc800000010ff */
[----:B------:R-:W-:Y:S01]  /*b010*/  LOP3.LUT R10, R3, R2, RZ, 0xc0, !PT ;  /* 0x00000002030a7212 */ /* 0x000fe200078ec0ff */
[----:B------:R-:W-:Y:S01]  /*b020*/  FFMA.FTZ R2, R63, UR17, -R12 ;  /* 0x000000113f027c23 */ /* 0x000fe2000801080c */
[----:B---3--:R-:W-:-:S03]  /*b030*/  F2FP.BF16.F32.PACK_AB R0, R174, R175 ;  /* 0x000000afae00723e */ /* 0x008fc600000010ff */
[----:B------:R3:W-:Y:S01]  /*b040*/  MUFU.EX2 R166, R2 ;  /* 0x0000000200a67308 */ /* 0x0007e20000000800 */
[----:B------:R-:W-:Y:S02]  /*b050*/  LOP3.LUT R11, R0, R11, RZ, 0xc0, !PT ;  /* 0x0000000b000b7212 */ /* 0x000fe400078ec0ff */
[----:B------:R-:W-:Y:S01]  /*b060*/  HSET2.LE.AND R0, R9, R204, PT ;  /* 0x000000cc09007233 */ /* 0x000fe20003803000 */
[-C--:B------:R-:W-:Y:S01]  /*b070*/  FMUL.FTZ R88, R88, R43.reuse ;  /* 0x0000002b58587220 */ /* 0x080fe20000410000 */
[----:B------:R-:W-:Y:S01]  /*b080*/  FMUL.FTZ R89, R89, R43 ;  /* 0x0000002b59597220 */ /* 0x000fe20000410000 */
[-C--:B------:R-:W-:Y:S01]  /*b090*/  FMUL.FTZ R90, R90, R42.reuse ;  /* 0x0000002a5a5a7220 */ /* 0x080fe20000410000 */
[----:B------:R-:W-:Y:S01]  /*b0a0*/  FMUL.FTZ R91, R91, R42 ;  /* 0x0000002a5b5b7220 */ /* 0x000fe20000410000 */
[----:B---3--:R-:W-:-:S04]  /*b0b0*/  F2FP.BF16.F32.PACK_AB R2, R180, R179 ;  /* 0x000000b3b402723e */ /* 0x008fc800000010ff */
[----:B------:R-:W-:Y:S02]  /*b0c0*/  LOP3.LUT R8, R2, R0, RZ, 0xc0, !PT ;  /* 0x0000000002087212 */ /* 0x000fe400078ec0ff */
[----:B------:R-:W-:Y:S02]  /*b0d0*/  HSET2.LE.AND R0, R16, R204, PT ;  /* 0x000000cc10007233 */ /* 0x000fe40003803000 */
[----:B-1----:R-:W-:Y:S01]  /*b0e0*/  F2FP.BF16.F32.PACK_AB R2, R171, R170 ;  /* 0x000000aaab02723e */ /* 0x002fe200000010ff */
        /* <DEDUP_REMOVED lines=12> */
[----:B------:R-:W-:Y:S01]  /*b1b0*/  LOP3.LUT R9, R2, R0, RZ, 0xc0, !PT ;  /* 0x0000000002097212 */ /* 0x000fe200078ec0ff */
[----:B------:R-:W-:Y:S01]  /*b1c0*/  FFMA.FTZ R0, R66, UR17, -R12 ;  /* 0x0000001142007c23 */ /* 0x000fe2000801080c */
[----:B------:R-:W-:Y:S01]  /*b1d0*/  HMMA.16816.F32.BF16 R80, R4, R22, R88 ;  /* 0x000000160450723c */ /* 0x000fe20000041858 */
        /* <DEDUP_REMOVED lines=16> */
[----:B------:R-:W-:-:S02]  /*b2e0*/  IMAD.MOV.U32 R91, RZ, RZ, R163 ;  /* 0x000000ffff5b7224 */ /* 0x000fc400078e00a3 */
[----:B------:R1:W-:Y:S01]  /*b2f0*/  MUFU.EX2 R163, R0 ;  /* 0x0000000000a37308 */ /* 0x0003e20000000800 */
[C---:B------:R-:W-:Y:S01]  /*b300*/  HMMA.16816.F32.BF16 R84, R4.reuse, R20, R76 ;  /* 0x000000140454723c */ /* 0x040fe2000004184c */
[----:B------:R-:W-:Y:S01]  /*b310*/  FFMA.FTZ R3, R65, UR17, -R12 ;  /* 0x0000001141037c23 */ /* 0x000fe2000801080c */
[----:B------:R-:W-:Y:S01]  /*b320*/  IMAD.MOV.U32 R50, RZ, RZ, R26 ;  /* 0x000000ffff327224 */ /* 0x000fe200078e001a */
[----:B------:R-:W-:Y:S01]  /*b330*/  LOP3.LUT R2, R24, UR7, R19, 0x96, !PT ;  /* 0x0000000718027c12 */ /* 0x000fe2000f8e9613 */
[----:B------:R-:W-:Y:S01]  /*b340*/  IMAD.MOV.U32 R51, RZ, RZ, R27 ;  /* 0x000000ffff337224 */ /* 0x000fe200078e001b */
[----:B------:R-:W-:Y:S01]  /*b350*/  LDSM.16.MT88.4 R20, [R193+0x6800] ;  /* 0x00680000c114783b */ /* 0x000fe20000004200 */
[----:B------:R-:W-:Y:S02]  /*b360*/  IMAD.MOV.U32 R90, RZ, RZ, R162 ;  /* 0x000000ffff5a7224 */ /* 0x000fe400078e00a2 */
[----:B------:R-:W-:Y:S01]  /*b370*/  HMMA.16816.F32.BF16 R92, R4, R28, R92 ;  /* 0x0000001c045c723c */ /* 0x000fe2000004185c */
[----:B------:R-:W-:Y:S01]  /*b380*/  LDSM.16.MT88.4 R24, [R196+0x6800] ;  /* 0x00680000c418783b */ /* 0x000fe20000004200 */
[----:B------:R3:W-:Y:S01]  /*b390*/  MUFU.EX2 R165, R3 ;  /* 0x0000000300a57308 */ /* 0x0007e20000000800 */
[----:B-1----:R-:W-:-:S05]  /*b3a0*/  FFMA.FTZ R0, R64, UR17, -R12 ;  /* 0x0000001140007c23 */ /* 0x002fca000801080c */
[----:B------:R-:W-:Y:S01]  /*b3b0*/  HMMA.16816.F32.BF16 R104, R4, R30, R104 ;  /* 0x0000001e0468723c */ /* 0x000fe20000041868 */
[----:B------:R-:W1:Y:S01]  /*b3c0*/  LDSM.16.MT88.4 R28, [R197+0x6800] ;  /* 0x00680000c51c783b */ /* 0x000e620000004200 */
[----:B------:R4:W5:Y:S01]  /*b3d0*/  MUFU.EX2 R162, R0 ;  /* 0x0000000000a27308 */ /* 0x0009620000000800 */
[----:B------:R-:W-:-:S05]  /*b3e0*/  IMAD.MOV.U32 R88, RZ, RZ, R160 ;  /* 0x000000ffff587224 */ /* 0x000fca00078e00a0 */
[----:B------:R-:W-:Y:S01]  /*b3f0*/  HMMA.16816.F32.BF16 R108, R4, R36, R108 ;  /* 0x00000024046c723c */ /* 0x000fe2000004186c */
[----:B---3--:R-:W-:-:S07]  /*b400*/  IMAD.WIDE.U32 R2, R2, -0x2daee0ad, RZ ;  /* 0xd2511f5302027825 */ /* 0x008fce00078e00ff */
[----:B------:R-:W-:Y:S01]  /*b410*/  HMMA.16816.F32.BF16 R120, R4, R38, R120 ;  /* 0x000000260478723c */ /* 0x000fe20000041878 */
[----:B----4-:R-:W-:-:S07]  /*b420*/  FFMA.FTZ R0, R150, UR17, -R13 ;  /* 0x0000001196007c23 */ /* 0x010fce000801080d */
[C---:B------:R-:W-:Y:S01]  /*b430*/  HMMA.16816.F32.BF16 R124, R4.reuse, R44, R124 ;  /* 0x0000002c047c723c */ /* 0x040fe2000004187c */
[----:B------:R-:W-:Y:S01]  /*b440*/  IMAD.MOV.U32 R89, RZ, RZ, R161 ;  /* 0x000000ffff597224 */ /* 0x000fe200078e00a1 */
[----:B------:R3:W-:Y:S06]  /*b450*/  MUFU.EX2 R160, R0 ;  /* 0x0000000000a07308 */ /* 0x0007ec0000000800 */
[----:B------:R-:W-:Y:S01]  /*b460*/  HMMA.16816.F32.BF16 R136, R4, R46, R136 ;  /* 0x0000002e0488723c */ /* 0x000fe20000041888 */
[----:B------:R-:W-:Y:S01]  /*b470*/  FFMA.FTZ R4, R67, UR17, -R13 ;  /* 0x0000001143047c23 */ /* 0x000fe2000801080d */
[----:B------:R-:W-:-:S03]  /*b480*/  PRMT R7, R2, 0x7771, RZ ;  /* 0x0000777102077816 */ /* 0x000fc600000000ff */
[----:B------:R4:W-:Y:S01]  /*b490*/  MUFU.EX2 R161, R4 ;  /* 0x0000000400a17308 */ /* 0x0009e20000000800 */
[C---:B------:R-:W-:Y:S02]  /*b4a0*/  PRMT R6, R2.reuse, 0x7773, RZ ;  /* 0x0000777302067816 */ /* 0x040fe400000000ff */
[----:B------:R-:W-:Y:S01]  /*b4b0*/  PRMT R5, R2, 0x7772, RZ ;  /* 0x0000777202057816 */ /* 0x000fe200000000ff */
[----:B---3--:R-:W-:Y:S01]  /*b4c0*/  IMAD.MOV.U32 R0, RZ, RZ, R2 ;  /* 0x000000ffff007224 */ /* 0x008fe200078e0002 */
[----:B--2---:R-:W-:Y:S01]  /*b4d0*/  HMMA.16816.F32.BF16 R76, R8, R32, R156 ;  /* 0x00000020084c723c */ /* 0x004fe2000004189c */
[----:B------:R-:W-:-:S03]  /*b4e0*/  LOP3.LUT R2, R58, UR22, R3, 0x96, !PT ;  /* 0x000000163a027c12 */ /* 0x000fc6000f8e9603 */
[----:B------:R-:W-:Y:S01]  /*b4f0*/  LOP3.LUT R0, R0, 0xff, RZ, 0xc0, !PT ;  /* 0x000000ff00007812 */ /* 0x000fe200078ec0ff */
[----:B----4-:R-:W-:Y:S01]  /*b500*/  FFMA.FTZ R4, R148, UR17, -R13 ;  /* 0x0000001194047c23 */ /* 0x010fe2000801080d */
[----:B------:R-:W-:-:S03]  /*b510*/  PRMT R16, R5, 0x5410, R6 ;  /* 0x0000541005107816 */ /* 0x000fc60000000006 */
[----:B------:R2:W3:Y:S01]  /*b520*/  MUFU.EX2 R159, R4 ;  /* 0x00000004009f7308 */ /* 0x0004e20000000800 */
[----:B------:R-:W-:Y:S02]  /*b530*/  LOP3.LUT R3, R2, 0xffff, RZ, 0xc0, !PT ;  /* 0x0000ffff02037812 */ /* 0x000fe400078ec0ff */
[----:B------:R-:W-:Y:S02]  /*b540*/  PRMT R5, R0, 0x5410, R7 ;  /* 0x0000541000057816 */ /* 0x000fe40000000007 */
[C---:B------:R-:W-:Y:S02]  /*b550*/  PRMT R0, R2.reuse, 0x7632, R0 ;  /* 0x0000763202007816 */ /* 0x040fe40000000000 */
[----:B------:R-:W-:Y:S02]  /*b560*/  LOP3.LUT R6, R2, 0xff, RZ, 0xc0, !PT ;  /* 0x000000ff02067812 */ /* 0x000fe400078ec0ff */
[----:B------:R-:W-:Y:S01]  /*b570*/  SHF.R.U32.HI R7, RZ, 0x18, R2 ;  /* 0x00000018ff077819 */ /* 0x000fe20000011602 */
[----:B--2---:R-:W-:-:S04]  /*b580*/  FFMA.FTZ R4, R149, UR17, -R13 ;  /* 0x0000001195047c23 */ /* 0x004fc8000801080d */
[----:B------:R2:W4:Y:S01]  /*b590*/  MUFU.EX2 R158, R4 ;  /* 0x00000004009e7308 */ /* 0x0005220000000800 */
[----:B-----5:R-:W-:Y:S02]  /*b5a0*/  F2FP.BF16.F32.PACK_AB R2, R162, R163 ;  /* 0x000000a3a202723e */ /* 0x020fe400000010ff */
[----:B------:R-:W-:Y:S01]  /*b5b0*/  LEA R17, R184, 0xffffffff, 0x1 ;  /* 0xffffffffb8117811 */ /* 0x000fe200078e08ff */
[----:B------:R-:W-:-:S03]  /*b5c0*/  IMAD.MOV.U32 R46, RZ, RZ, R40 ;  /* 0x000000ffff2e7224 */ /* 0x000fc600078e0028 */
[----:B------:R-:W-:Y:S02]  /*b5d0*/  LOP3.LUT R17, R17, UR21, R89, 0x96, !PT ;  /* 0x0000001511117c12 */ /* 0x000fe4000f8e9659 */
[----:B--2---:R-:W-:Y:S02]  /*b5e0*/  SHF.R.U32.HI R4, RZ, 0x8, R3 ;  /* 0x00000008ff047819 */ /* 0x004fe40000011603 */
[----:B------:R-:W-:Y:S02]  /*b5f0*/  LOP3.LUT R3, R0, 0xff, RZ, 0xc0, !PT ;  /* 0x000000ff00037812 */ /* 0x000fe400078ec0ff */
[----:B------:R-:W-:Y:S02]  /*b600*/  HSET2.LE.AND R0, R5, R204, PT ;  /* 0x000000cc05007233 */ /* 0x000fe40003803000 */
[----:B------:R-:W-:Y:S02]  /*b610*/  LOP3.LUT R5, R16, 0xff00ff, RZ, 0xc0, !PT ;  /* 0x00ff00ff10057812 */ /* 0x000fe400078ec0ff */
[----:B------:R-:W-:-:S02]  /*b620*/  PRMT R4, R6, 0x5410, R4 ;  /* 0x0000541006047816 */ /* 0x000fc40000000004 */
[----:B------:R-:W-:Y:S02]  /*b630*/  PRMT R7, R3, 0x5410, R7 ;  /* 0x0000541003077816 */ /* 0x000fe40000000007 */
[----:B------:R-:W-:Y:S02]  /*b640*/  LOP3.LUT R6, R2, R0, RZ, 0xc0, !PT ;  /* 0x0000000002067212 */ /* 0x000fe400078ec0ff */
[--C-:B------:R-:W-:Y:S02]  /*b650*/  HSET2.LE.AND R0, R5, R204.reuse, PT ;  /* 0x000000cc05007233 */ /* 0x100fe40003803000 */
[--C-:B------:R-:W-:Y:S02]  /*b660*/  HSET2.LE.AND R3, R4, R204.reuse, PT ;  /* 0x000000cc04037233 */ /* 0x100fe40003803000 */
[----:B---3--:R-:W-:Y:S02]  /*b670*/  F2FP.BF16.F32.PACK_AB R2, R159, R161 ;  /* 0x000000a19f02723e */ /* 0x008fe400000010ff */
[----:B------:R-:W-:Y:S01]  /*b680*/  F2FP.BF16.F32.PACK_AB R4, R165, R166 ;  /* 0x000000a6a504723e */ /* 0x000fe200000010ff */
[----:B------:R-:W-:Y:S01]  /*b690*/  IMAD.MOV.U32 R40, RZ, RZ, R48 ;  /* 0x000000ffff287224 */ /* 0x000fe200078e0030 */
[----:B------:R-:W-:Y:S01]  /*b6a0*/  HSET2.LE.AND R5, R7, R204, PT ;  /* 0x000000cc07057233 */ /* 0x000fe20003803000 */
[----:B------:R-:W-:Y:S01]  /*b6b0*/  IMAD.MOV.U32 R48, RZ, RZ, R57 ;  /* 0x000000ffff307224 */ /* 0x000fe200078e0039 */
[----:B------:R-:W-:-:S02]  /*b6c0*/  LOP3.LUT R7, R2, R0, RZ, 0xc0, !PT ;  /* 0x0000000002077212 */ /* 0x000fc400078ec0ff */
[----:B------:R-:W-:Y:S01]  /*b6d0*/  LOP3.LUT R4, R4, R3, RZ, 0xc0, !PT ;  /* 0x0000000304047212 */ /* 0x000fe200078ec0ff */
[----:B------:R-:W-:-:S04]  /*b6e0*/  IMAD.WIDE.U32 R2, R17, -0x326172a9, RZ ;  /* 0xcd9e8d5711027825 */ /* 0x000fc800078e00ff */
[----:B------:R-:W-:Y:S01]  /*b6f0*/  IMAD.MOV.U32 R47, RZ, RZ, R41 ;  /* 0x000000ffff2f7224 */ /* 0x000fe200078e0029 */
[C---:B------:R-:W-:Y:S01]  /*b700*/  HMMA.16816.F32.BF16 R72, R8.reuse, R34, R152 ;  /* 0x000000220848723c */ /* 0x040fe20000041898 */
[----:B------:R-:W-:Y:S01]  /*b710*/  IMAD.MOV.U32 R41, RZ, RZ, R49 ;  /* 0x000000ffff297224 */ /* 0x000fe200078e0031 */
[----:B------:R-:W-:Y:S01]  /*b720*/  LOP3.LUT R0, R250, UR15, R3, 0x96, !PT ;  /* 0x0000000ffa007c12 */ /* 0x000fe2000f8e9603 */
[----:B------:R-:W-:Y:S02]  /*b730*/  IMAD.MOV.U32 R38, RZ, RZ, R50 ;  /* 0x000000ffff267224 */ /* 0x000fe400078e0032 */
[----:B------:R-:W-:Y:S02]  /*b740*/  IMAD.MOV.U32 R39, RZ, RZ, R51 ;  /* 0x000000ffff277224 */ /* 0x000fe400078e0033 */
[----:B------:R-:W-:Y:S01]  /*b750*/  IMAD.MOV.U32 R45, RZ, RZ, R48 ;  /* 0x000000ffff2d7224 */ /* 0x000fe200078e0030 */
[C---:B-1----:R-:W-:Y:S08]  /*b760*/  HMMA.16816.F32.BF16 R68, R8.reuse, R28, R68 ;  /* 0x0000001c0844723c */ /* 0x042ff00000041844 */
[C---:B------:R-:W-:Y:S08]  /*b770*/  HMMA.16816.F32.BF16 R64, R8.reuse, R30, R100 ;  /* 0x0000001e0840723c */ /* 0x040ff00000041864 */
[C---:B------:R-:W-:Y:S08]  /*b780*/  HMMA.16816.F32.BF16 R60, R8.reuse, R20, R112 ;  /* 0x00000014083c723c */ /* 0x040ff00000041870 */
[C---:B------:R-:W-:Y:S08]  /*b790*/  HMMA.16816.F32.BF16 R56, R8.reuse, R22, R116 ;  /* 0x000000160838723c */ /* 0x040ff00000041874 */
[C---:B------:R-:W-:Y:S08]  /*b7a0*/  HMMA.16816.F32.BF16 R52, R8.reuse, R24, R128 ;  /* 0x000000180834723c */ /* 0x040ff00000041880 */
[----:B------:R-:W-:Y:S01]  /*b7b0*/  HMMA.16816.F32.BF16 R48, R8, R26, R132 ;  /* 0x0000001a0830723c */ /* 0x000fe20000041884 */
[----:B------:R-:W-:Y:S01]  /*b7c0*/  LOP3.LUT R8, R2, UR11, R47, 0x96, !PT ;  /* 0x0000000b02087c12 */ /* 0x000fe2000f8e962f */
[----:B------:R-:W-:-:S04]  /*b7d0*/  IMAD.WIDE.U32 R10, R0, -0x2daee0ad, RZ ;  /* 0xd2511f53000a7825 */ /* 0x000fc800078e00ff */
[----:B------:R-:W-:Y:S01]  /*b7e0*/  IMAD.WIDE.U32 R8, R8, -0x2daee0ad, RZ ;  /* 0xd2511f5308087825 */ /* 0x000fe200078e00ff */
[----:B----4-:R-:W-:Y:S02]  /*b7f0*/  F2FP.BF16.F32.PACK_AB R16, R158, R160 ;  /* 0x000000a09e10723e */ /* 0x010fe400000010ff */
[----:B------:R-:W-:Y:S02]  /*b800*/  LOP3.LUT R11, R40, UR14, R11, 0x96, !PT ;  /* 0x0000000e280b7c12 */ /* 0x000fe4000f8e960b */
[----:B------:R-:W-:Y:S02]  /*b810*/  LOP3.LUT R0, R10, UR4, R9, 0x96, !PT ;  /* 0x000000040a007c12 */ /* 0x000fe4000f8e9609 */
[----:B------:R-:W-:Y:S01]  /*b820*/  LOP3.LUT R5, R16, R5, RZ, 0xc0, !PT ;  /* 0x0000000510057212 */ /* 0x000fe200078ec0ff */
[----:B------:R-:W-:Y:S01]  /*b830*/  FFMA.FTZ R16, R151, UR17, -R14 ;  /* 0x0000001197107c23 */ /* 0x000fe2000801080e */
[----:B------:R-:W-:-:S04]  /*b840*/  IMAD.WIDE.U32 R10, R11, -0x326172a9, RZ ;  /* 0xcd9e8d570b0a7825 */ /* 0x000fc800078e00ff */
[----:B------:R-:W-:Y:S01]  /*b850*/  IMAD.WIDE.U32 R40, R0, -0x326172a9, RZ ;  /* 0xcd9e8d5700287825 */ /* 0x000fe200078e00ff */
[----:B------:R1:W-:Y:S01]  /*b860*/  MUFU.EX2 R157, R16 ;  /* 0x00000010009d7308 */ /* 0x0003e20000000800 */
[----:B------:R-:W-:-:S03]  /*b870*/  LOP3.LUT R0, R46, UR9, R11, 0x96, !PT ;  /* 0x000000092e007c12 */ /* 0x000fc6000f8e960b */
[----:B------:R-:W-:Y:S01]  /*b880*/  LOP3.LUT R10, R10, UR8, R41, 0x96, !PT ;  /* 0x000000080a0a7c12 */ /* 0x000fe2000f8e9629 */
[----:B------:R-:W-:Y:S01]  /*b890*/  HMMA.16816.F32.BF16 R104, R4, R30, R104 ;  /* 0x0000001e0468723c */ /* 0x000fe20000041868 */
[----:B------:R-:W-:-:S03]  /*b8a0*/  FFMA.FTZ R9, R167, UR17, -R14 ;  /* 0x00000011a7097c23 */ /* 0x000fc6000801080e */
[----:B------:R-:W-:-:S04]  /*b8b0*/  IMAD.WIDE.U32 R30, R10, -0x2daee0ad, RZ ;  /* 0xd2511f530a1e7825 */ /* 0x000fc800078e00ff */
[----:B-1----:R-:W-:-:S04]  /*b8c0*/  FFMA.FTZ R16, R164, UR17, -R14 ;  /* 0x00000011a4107c23 */ /* 0x002fc8000801080e */
[----:B------:R1:W-:Y:S01]  /*b8d0*/  MUFU.EX2 R156, R16 ;  /* 0x00000010009c7308 */ /* 0x0003e20000000800 */
[----:B------:R-:W-:Y:S07]  /*b8e0*/  HMMA.16816.F32.BF16 R92, R4, R28, R92 ;  /* 0x0000001c045c723c */ /* 0x000fee000004185c */
[----:B------:R2:W-:Y:S01]  /*b8f0*/  MUFU.EX2 R151, R9 ;  /* 0x0000000900977308 */ /* 0x0005e20000000800 */
[----:B-1----:R-:W-:-:S04]  /*b900*/  IMAD.WIDE.U32 R16, R0, -0x2daee0ad, RZ ;  /* 0xd2511f5300107825 */ /* 0x002fc800078e00ff */
[----:B------:R-:W-:-:S04]  /*b910*/  FFMA.FTZ R0, R168, UR17, -R14 ;  /* 0x00000011a8007c23 */ /* 0x000fc8000801080e */
[----:B------:R1:W3:Y:S01]  /*b920*/  MUFU.EX2 R150, R0 ;  /* 0x0000000000967308 */ /* 0x0002e20000000800 */
[----:B------:R-:W-:Y:S01]  /*b930*/  LOP3.LUT R8, R8, UR24, R17, 0x96, !PT ;  /* 0x0000001808087c12 */ /* 0x000fe2000f8e9611 */
[--C-:B--2---:R-:W-:Y:S01]  /*b940*/  FFMA.FTZ R9, R173, UR17, -R15.reuse ;  /* 0x00000011ad097c23 */ /* 0x104fe2000801080f */
[----:B------:R-:W-:-:S03]  /*b950*/  FFMA.FTZ R10, R169, UR17, -R15 ;  /* 0x00000011a90a7c23 */ /* 0x000fc6000801080f */
[----:B------:R-:W-:Y:S02]  /*b960*/  IMAD.WIDE.U32 R28, R8, -0x326172a9, RZ ;  /* 0xcd9e8d57081c7825 */ /* 0x000fe400078e00ff */
[----:B------:R2:W-:Y:S01]  /*b970*/  MUFU.EX2 R149, R9 ;  /* 0x0000000900957308 */ /* 0x0005e20000000800 */
[----:B-1----:R-:W-:-:S07]  /*b980*/  LOP3.LUT R0, R16, UR23, R31, 0x96, !PT ;  /* 0x0000001710007c12 */ /* 0x002fce000f8e961f */
[----:B------:R1:W-:Y:S01]  /*b990*/  MUFU.EX2 R148, R10 ;  /* 0x0000000a00947308 */ /* 0x0003e20000000800 */
[----:B--2---:R-:W-:-:S05]  /*b9a0*/  IMAD.WIDE.U32 R8, R0, -0x326172a9, RZ ;  /* 0xcd9e8d5700087825 */ /* 0x004fca00078e00ff */
[----:B------:R-:W-:Y:S02]  /*b9b0*/  LOP3.LUT R0, R28, UR6, R9, 0x96, !PT ;  /* 0x000000061c007c12 */ /* 0x000fe4000f8e9609 */
[C---:B------:R-:W-:Y:S01]  /*b9c0*/  PRMT R9, R8.reuse, 0x7772, RZ ;  /* 0x0000777208097816 */ /* 0x040fe200000000ff */
[----:B------:R-:W-:Y:S01]  /*b9d0*/  IMAD.MOV.U32 R11, RZ, RZ, R8 ;  /* 0x000000ffff0b7224 */ /* 0x000fe200078e0008 */
[C---:B-1----:R-:W-:Y:S02]  /*b9e0*/  PRMT R10, R8.reuse, 0x7773, RZ ;  /* 0x00007773080a7816 */ /* 0x042fe400000000ff */
[----:B------:R-:W-:Y:S01]  /*b9f0*/  PRMT R18, R8, 0x7771, RZ ;  /* 0x0000777108127816 */ /* 0x000fe200000000ff */
[--C-:B------:R-:W-:Y:S01]  /*ba00*/  FFMA.FTZ R8, R172, UR17, -R15.reuse ;  /* 0x00000011ac087c23 */ /* 0x100fe2000801080f */
[----:B------:R-:W-:Y:S01]  /*ba10*/  PRMT R17, R9, 0x5410, R10 ;  /* 0x0000541009117816 */ /* 0x000fe2000000000a */
[----:B------:R-:W-:Y:S02]  /*ba20*/  IMAD.MOV.U32 R36, RZ, RZ, R90 ;  /* 0x000000ffff247224 */ /* 0x000fe400078e005a */
[----:B------:R-:W-:Y:S01]  /*ba30*/  FFMA.FTZ R9, R178, UR17, -R15 ;  /* 0x00000011b2097c23 */ /* 0x000fe2000801080f */
[----:B------:R-:W-:-:S02]  /*ba40*/  IMAD.MOV.U32 R37, RZ, RZ, R91 ;  /* 0x000000ffff257224 */ /* 0x000fc400078e005b */
[----:B------:R-:W-:Y:S02]  /*ba50*/  IMAD.MOV.U32 R103, RZ, RZ, R147 ;  /* 0x000000ffff677224 */ /* 0x000fe400078e0093 */
[----:B------:R1:W2:Y:S01]  /*ba60*/  MUFU.EX2 R147, R8 ;  /* 0x0000000800937308 */ /* 0x0002a20000000800 */
[----:B------:R-:W-:Y:S01]  /*ba70*/  IMAD.MOV.U32 R102, RZ, RZ, R146 ;  /* 0x000000ffff667224 */ /* 0x000fe200078e0092 */
[C---:B------:R-:W-:Y:S01]  /*ba80*/  HMMA.16816.F32.BF16 R88, R4.reuse, R32, R84 ;  /* 0x000000200458723c */ /* 0x040fe20000041854 */
[----:B------:R-:W-:Y:S01]  /*ba90*/  IMAD.MOV.U32 R19, RZ, RZ, R45 ;  /* 0x000000ffff137224 */ /* 0x000fe200078e002d */
[----:B------:R-:W-:Y:S01]  /*baa0*/  LOP3.LUT R16, R11, 0xff, RZ, 0xc0, !PT ;  /* 0x000000ff0b107812 */ /* 0x000fe200078ec0ff */
[----:B------:R-:W-:Y:S01]  /*bab0*/  IMAD.MOV.U32 R154, RZ, RZ, R38 ;  /* 0x000000ffff9a7224 */ /* 0x000fe200078e0026 */
[----:B------:R-:W-:Y:S01]  /*bac0*/  LDSM.16.MT88.4 R44, [R193+0x7000] ;  /* 0x00700000c12c783b */ /* 0x000fe20000004200 */
[----:B------:R-:W-:Y:S01]  /*bad0*/  IMAD.MOV.U32 R155, RZ, RZ, R39 ;  /* 0x000000ffff9b7224 */ /* 0x000fe200078e0027 */
[----:B------:R4:W5:Y:S01]  /*bae0*/  MUFU.EX2 R146, R9 ;  /* 0x0000000900927308 */ /* 0x0009620000000800 */
[----:B------:R-:W-:Y:S01]  /*baf0*/  IMAD.MOV.U32 R152, RZ, RZ, R36 ;  /* 0x000000ffff987224 */ /* 0x000fe200078e0024 */
[----:B------:R-:W-:Y:S01]  /*bb00*/  HMMA.16816.F32.BF16 R80, R4, R34, R80 ;  /* 0x000000220450723c */ /* 0x000fe20000041850 */
[----:B------:R-:W-:Y:S01]  /*bb10*/  IMAD.MOV.U32 R153, RZ, RZ, R37 ;  /* 0x000000ffff997224 */ /* 0x000fe200078e0025 */
[----:B------:R-:W5:Y:S01]  /*bb20*/  LDSM.16.MT88.4 R32, [R192+0x7000] ;  /* 0x00700000c020783b */ /* 0x000f620000004200 */
[----:B------:R-:W-:-:S03]  /*bb30*/  PRMT R10, R0, 0x7632, R10 ;  /* 0x00007632000a7816 */ /* 0x000fc6000000000a */
[----:B------:R-:W5:Y:S01]  /*bb40*/  LDSM.16.MT88.4 R36, [R197+0x7000] ;  /* 0x00700000c524783b */ /* 0x000f620000004200 */
[----:B-1----:R-:W-:Y:S01]  /*bb50*/  LOP3.LUT R8, R0, 0xffff, RZ, 0xc0, !PT ;  /* 0x0000ffff00087812 */ /* 0x002fe200078ec0ff */
[----:B------:R-:W-:Y:S01]  /*bb60*/  HMMA.16816.F32.BF16 R124, R4, R24, R124 ;  /* 0x00000018047c723c */ /* 0x000fe2000004187c */
[----:B------:R-:W-:Y:S02]  /*bb70*/  PRMT R16, R16, 0x5410, R18 ;  /* 0x0000541010107816 */ /* 0x000fe40000000012 */
[----:B------:R-:W-:-:S05]  /*bb80*/  SHF.R.U32.HI R11, RZ, 0x8, R8 ;  /* 0x00000008ff0b7819 */ /* 0x000fca0000011608 */
[C---:B------:R-:W-:Y:S01]  /*bb90*/  HMMA.16816.F32.BF16 R136, R4.reuse, R26, R136 ;  /* 0x0000001a0488723c */ /* 0x040fe20000041888 */
[----:B------:R-:W1:Y:S01]  /*bba0*/  LDSM.16.MT88.4 R24, [R196+0x7000] ;  /* 0x00700000c418783b */ /* 0x000e620000004200 */
[----:B----4-:R-:W-:Y:S02]  /*bbb0*/  LOP3.LUT R9, R0, 0xff, RZ, 0xc0, !PT ;  /* 0x000000ff00097812 */ /* 0x010fe400078ec0ff */
[----:B------:R-:W-:Y:S02]  /*bbc0*/  SHF.R.U32.HI R0, RZ, 0x18, R0 ;  /* 0x00000018ff007819 */ /* 0x000fe40000011600 */
[----:B------:R-:W-:Y:S02]  /*bbd0*/  LOP3.LUT R8, R10, 0xff, RZ, 0xc0, !PT ;  /* 0x000000ff0a087812 */ /* 0x000fe400078ec0ff */
[----:B------:R-:W-:Y:S02]  /*bbe0*/  PRMT R9, R9, 0x5410, R11 ;  /* 0x0000541009097816 */ /* 0x000fe4000000000b */
[----:B------:R-:W-:Y:S01]  /*bbf0*/  LOP3.LUT R10, R17, 0xff00ff, RZ, 0xc0, !PT ;  /* 0x00ff00ff110a7812 */ /* 0x000fe200078ec0ff */
[----:B------:R-:W-:Y:S01]  /*bc00*/  HMMA.16816.F32.BF16 R108, R4, R20, R108 ;  /* 0x00000014046c723c */ /* 0x000fe2000004186c */
[----:B------:R-:W-:-:S02]  /*bc10*/  PRMT R8, R8, 0x5410, R0 ;  /* 0x0000541008087816 */ /* 0x000fc40000000000 */
[----:B------:R-:W-:-:S05]  /*bc20*/  HSET2.LE.AND R0, R16, R204, PT ;  /* 0x000000cc10007233 */ /* 0x000fca0003803000 */
[----:B------:R-:W-:Y:S01]  /*bc30*/  HMMA.16816.F32.BF16 R120, R4, R22, R120 ;  /* 0x000000160478723c */ /* 0x000fe20000041878 */
[----:B---3--:R-:W-:Y:S02]  /*bc40*/  F2FP.BF16.F32.PACK_AB R6, R150, R151 ;  /* 0x000000979606723e */ /* 0x008fe400000010ff */
[--C-:B------:R-:W-:Y:S02]  /*bc50*/  HSET2.LE.AND R7, R10, R204.reuse, PT ;  /* 0x000000cc0a077233 */ /* 0x100fe40003803000 */
[--C-:B------:R-:W-:Y:S02]  /*bc60*/  HSET2.LE.AND R5, R9, R204.reuse, PT ;  /* 0x000000cc09057233 */ /* 0x100fe40003803000 */
[----:B------:R-:W-:Y:S02]  /*bc70*/  HSET2.LE.AND R9, R8, R204, PT ;  /* 0x000000cc08097233 */ /* 0x000fe40003803000 */
[----:B--2---:R-:W-:Y:S02]  /*bc80*/  F2FP.BF16.F32.PACK_AB R4, R147, R148 ;  /* 0x000000949304723e */ /* 0x004fe400000010ff */
[----:B------:R-:W-:-:S02]  /*bc90*/  F2FP.BF16.F32.PACK_AB R8, R156, R157 ;  /* 0x0000009d9c08723e */ /* 0x000fc400000010ff */
[----:B------:R-:W-:Y:S02]  /*bca0*/  LOP3.LUT R6, R6, R0, RZ, 0xc0, !PT ;  /* 0x0000000006067212 */ /* 0x000fe400078ec0ff */
[----:B-----5:R-:W-:Y:S02]  /*bcb0*/  F2FP.BF16.F32.PACK_AB R10, R146, R149 ;  /* 0x00000095920a723e */ /* 0x020fe400000010ff */
[----:B------:R-:W-:Y:S02]  /*bcc0*/  LOP3.LUT R0, R102, UR15, R3, 0x96, !PT ;  /* 0x0000000f66007c12 */ /* 0x000fe4000f8e9603 */
[----:B------:R-:W-:Y:S02]  /*bcd0*/  LOP3.LUT R2, R2, UR11, R155, 0x96, !PT ;  /* 0x0000000b02027c12 */ /* 0x000fe4000f8e969b */
[----:B------:R-:W-:Y:S02]  /*bce0*/  LOP3.LUT R7, R4, R7, RZ, 0xc0, !PT ;  /* 0x0000000704077212 */ /* 0x000fe400078ec0ff */
[----:B------:R-:W-:-:S02]  /*bcf0*/  LOP3.LUT R4, R8, R5, RZ, 0xc0, !PT ;  /* 0x0000000508047212 */ /* 0x000fc400078ec0ff */
[----:B------:R-:W-:Y:S01]  /*bd00*/  LOP3.LUT R5, R10, R9, RZ, 0xc0, !PT ;  /* 0x000000090a057212 */ /* 0x000fe200078ec0ff */
[----:B------:R-:W-:-:S04]  /*bd10*/  IMAD.WIDE.U32 R10, R0, -0x2daee0ad, RZ ;  /* 0xd2511f53000a7825 */ /* 0x000fc800078e00ff */
[----:B------:R-:W-:Y:S01]  /*bd20*/  IMAD.WIDE.U32 R8, R2, -0x2daee0ad, RZ ;  /* 0xd2511f5302087825 */ /* 0x000fe200078e00ff */
[----:B------:R-:W-:-:S04]  /*bd30*/  LOP3.LUT R2, R152, UR14, R11, 0x96, !PT ;  /* 0x0000000e98027c12 */ /* 0x000fc8000f8e960b */
[----:B------:R-:W-:Y:S01]  /*bd40*/  LOP3.LUT R0, R10, UR4, R9, 0x96, !PT ;  /* 0x000000040a007c12 */ /* 0x000fe2000f8e9609 */
[----:B------:R-:W-:-:S04]  /*bd50*/  IMAD.WIDE.U32 R10, R2, -0x326172a9, RZ ;  /* 0xcd9e8d57020a7825 */ /* 0x000fc800078e00ff */
[----:B------:R-:W-:Y:S01]  /*bd60*/  IMAD.WIDE.U32 R20, R0, -0x326172a9, RZ ;  /* 0xcd9e8d5700147825 */ /* 0x000fe200078e00ff */
[----:B------:R-:W-:-:S04]  /*bd70*/  LOP3.LUT R2, R154, UR9, R11, 0x96, !PT ;  /* 0x000000099a027c12 */ /* 0x000fc8000f8e960b */
[----:B------:R-:W-:Y:S01]  /*bd80*/  LOP3.LUT R0, R10, UR8, R21, 0x96, !PT ;  /* 0x000000080a007c12 */ /* 0x000fe2000f8e9615 */
[----:B------:R-:W-:Y:S04]  /*bd90*/  HMMA.16816.F32.BF16 R84, R4, R32, R76 ;  /* 0x000000200454723c */ /* 0x000fe8000004184c */
[----:B------:R-:W-:-:S04]  /*bda0*/  IMAD.WIDE.U32 R112, R0, -0x2daee0ad, RZ ;  /* 0xd2511f5300707825 */ /* 0x000fc800078e00ff */
[--C-:B------:R-:W-:Y:S01]  /*bdb0*/  FFMA.FTZ R0, R221, UR17, -R12.reuse ;  /* 0x00000011dd007c23 */ /* 0x100fe2000801080c */
[----:B------:R-:W-:Y:S01]  /*bdc0*/  HMMA.16816.F32.BF16 R72, R4, R34, R72 ;  /* 0x000000220448723c */ /* 0x000fe20000041848 */
[----:B------:R-:W-:-:S07]  /*bdd0*/  FFMA.FTZ R3, R220, UR17, -R12 ;  /* 0x00000011dc037c23 */ /* 0x000fce000801080c */
[C---:B------:R-:W-:Y:S08]  /*bde0*/  HMMA.16816.F32.BF16 R68, R4.reuse, R36, R68 ;  /* 0x000000240444723c */ /* 0x040ff00000041844 */
[C---:B------:R-:W-:Y:S08]  /*bdf0*/  HMMA.16816.F32.BF16 R64, R4.reuse, R38, R64 ;  /* 0x000000260440723c */ /* 0x040ff00000041840 */
[C---:B------:R-:W-:Y:S08]  /*be00*/  HMMA.16816.F32.BF16 R60, R4.reuse, R44, R60 ;  /* 0x0000002c043c723c */ /* 0x040ff0000004183c */
[C---:B------:R-:W-:Y:S08]  /*be10*/  HMMA.16816.F32.BF16 R116, R4.reuse, R46, R56 ;  /* 0x0000002e0474723c */ /* 0x040ff00000041838 */
[C---:B-1----:R-:W-:Y:S08]  /*be20*/  HMMA.16816.F32.BF16 R128, R4.reuse, R24, R52 ;  /* 0x000000180480723c */ /* 0x042ff00000041834 */
[----:B------:R-:W-:Y:S01]  /*be30*/  HMMA.16816.F32.BF16 R152, R4, R26, R48 ;  /* 0x0000001a0498723c */ /* 0x000fe20000041830 */
[----:B------:R-:W-:Y:S01]  /*be40*/  IMAD.WIDE.U32 R4, R2, -0x2daee0ad, RZ ;  /* 0xd2511f5302047825 */ /* 0x000fe200078e00ff */
[----:B------:R1:W-:Y:S02]  /*be50*/  MUFU.EX2 R51, R0 ;  /* 0x0000000000337308 */ /* 0x0003e40000000800 */
[----:B------:R-:W-:-:S06]  /*be60*/  LOP3.LUT R2, R4, UR23, R113, 0x96, !PT ;  /* 0x0000001704027c12 */ /* 0x000fcc000f8e9671 */
[----:B------:R2:W-:Y:S01]  /*be70*/  MUFU.EX2 R54, R3 ;  /* 0x0000000300367308 */ /* 0x0005e20000000800 */
[----:B-1----:R-:W-:-:S07]  /*be80*/  FFMA.FTZ R0, R187, UR17, -R12 ;  /* 0x00000011bb007c23 */ /* 0x002fce000801080c */
[----:B------:R1:W-:Y:S01]  /*be90*/  MUFU.EX2 R53, R0 ;  /* 0x0000000000357308 */ /* 0x0003e20000000800 */
[----:B--2---:R-:W-:Y:S01]  /*bea0*/  IMAD.WIDE.U32 R2, R2, -0x326172a9, RZ ;  /* 0xcd9e8d5702027825 */ /* 0x004fe200078e00ff */
[----:B------:R-:W-:Y:S02]  /*beb0*/  LOP3.LUT R5, R8, UR24, R5, 0x96, !PT ;  /* 0x0000001808057c12 */ /* 0x000fe4000f8e9605 */
[----:B------:R-:W-:Y:S01]  /*bec0*/  PRMT R4, R2, 0x7773, RZ ;  /* 0x0000777302047816 */ /* 0x000fe200000000ff */
[----:B-1----:R-:W-:-:S04]  /*bed0*/  FFMA.FTZ R0, R186, UR17, -R12 ;  /* 0x00000011ba007c23 */ /* 0x002fc8000801080c */
[----:B------:R1:W2:Y:S01]  /*bee0*/  MUFU.EX2 R52, R0 ;  /* 0x0000000000347308 */ /* 0x0002a20000000800 */
[----:B------:R-:W-:Y:S02]  /*bef0*/  IMAD.MOV.U32 R184, RZ, RZ, R19 ;  /* 0x000000ffffb87224 */ /* 0x000fe400078e0013 */
[----:B------:R-:W-:Y:S01]  /*bf00*/  IMAD.WIDE.U32 R18, R5, -0x326172a9, RZ ;  /* 0xcd9e8d5705127825 */ /* 0x000fe200078e00ff */
[C---:B------:R-:W-:Y:S02]  /*bf10*/  PRMT R5, R2.reuse, 0x7771, RZ ;  /* 0x0000777102057816 */ /* 0x040fe400000000ff */
[----:B-1----:R-:W-:-:S04]  /*bf20*/  PRMT R0, R2, 0x7772, RZ ;  /* 0x0000777202007816 */ /* 0x002fc800000000ff */
[----:B------:R-:W-:Y:S01]  /*bf30*/  PRMT R7, R0, 0x5410, R4 ;  /* 0x0000541000077816 */ /* 0x000fe20000000004 */
[----:B------:R-:W-:Y:S01]  /*bf40*/  IMAD.MOV.U32 R4, RZ, RZ, R2 ;  /* 0x000000ffff047224 */ /* 0x000fe200078e0002 */
[----:B------:R-:W-:-:S04]  /*bf50*/  LOP3.LUT R0, R18, UR6, R3, 0x96, !PT ;  /* 0x0000000612007c12 */ /* 0x000fc8000f8e9603 */
[----:B------:R-:W-:Y:S01]  /*bf60*/  LOP3.LUT R3, R4, 0xff, RZ, 0xc0, !PT ;  /* 0x000000ff04037812 */ /* 0x000fe200078ec0ff */
[----:B------:R-:W-:Y:S01]  /*bf70*/  FFMA.FTZ R4, R217, UR17, -R13 ;  /* 0x00000011d9047c23 */ /* 0x000fe2000801080d */
[C---:B------:R-:W-:Y:S02]  /*bf80*/  LOP3.LUT R2, R0.reuse, 0xffff, RZ, 0xc0, !PT ;  /* 0x0000ffff00027812 */ /* 0x040fe400078ec0ff */
[----:B------:R-:W-:Y:S01]  /*bf90*/  PRMT R5, R3, 0x5410, R5 ;  /* 0x0000541003057816 */ /* 0x000fe20000000005 */
[----:B------:R1:W-:Y:S01]  /*bfa0*/  MUFU.EX2 R50, R4 ;  /* 0x0000000400327308 */ /* 0x0003e20000000800 */
[----:B------:R-:W-:Y:S02]  /*bfb0*/  SHF.R.U32.HI R2, RZ, 0x8, R2 ;  /* 0x00000008ff027819 */ /* 0x000fe40000011602 */
[----:B------:R-:W-:Y:S01]  /*bfc0*/  LOP3.LUT R3, R0, 0xff, RZ, 0xc0, !PT ;  /* 0x000000ff00037812 */ /* 0x000fe200078ec0ff */
[----:B------:R-:W-:-:S03]  /*bfd0*/  FFMA.FTZ R6, R226, UR17, -R13 ;  /* 0x00000011e2067c23 */ /* 0x000fc6000801080d */
[----:B------:R-:W-:Y:S01]  /*bfe0*/  PRMT R8, R3, 0x5410, R2 ;  /* 0x0000541003087816 */ /* 0x000fe20000000002 */
[--C-:B------:R-:W-:Y:S01]  /*bff0*/  FFMA.FTZ R3, R219, UR17, -R13.reuse ;  /* 0x00000011db037c23 */ /* 0x100fe2000801080d */
[----:B-1----:R-:W-:-:S04]  /*c000*/  FFMA.FTZ R4, R216, UR17, -R13 ;  /* 0x00000011d8047c23 */ /* 0x002fc8000801080d */
[----:B------:R1:W3:Y:S01]  /*c010*/  MUFU.EX2 R49, R4 ;  /* 0x0000000400317308 */ /* 0x0002e20000000800 */
[----:B------:R-:W-:-:S07]  /*c020*/  PRMT R2, R0, 0x7632, R2 ;  /* 0x0000763200027816 */ /* 0x000fce0000000002 */
[----:B------:R-:W-:Y:S08]  /*c030*/  MUFU.EX2 R48, R6 ;  /* 0x0000000600307308 */ /* 0x000ff00000000800 */
[----:B------:R4:W5:Y:S01]  /*c040*/  MUFU.EX2 R41, R3 ;  /* 0x0000000300297308 */ /* 0x0009620000000800 */
[----:B-1----:R-:W-:Y:S02]  /*c050*/  SHF.R.U32.HI R4, RZ, 0x18, R0 ;  /* 0x00000018ff047819 */ /* 0x002fe40000011600 */
[----:B------:R-:W-:-:S02]  /*c060*/  LOP3.LUT R0, R2, 0xff, RZ, 0xc0, !PT ;  /* 0x000000ff02007812 */ /* 0x000fc400078ec0ff */
[----:B--2---:R-:W-:Y:S02]  /*c070*/  F2FP.BF16.F32.PACK_AB R2, R52, R53 ;  /* 0x000000353402723e */ /* 0x004fe400000010ff */
[----:B------:R-:W-:Y:S02]  /*c080*/  PRMT R4, R0, 0x5410, R4 ;  /* 0x0000541000047816 */ /* 0x000fe40000000004 */
[----:B------:R-:W-:Y:S02]  /*c090*/  HSET2.LE.AND R0, R5, R204, PT ;  /* 0x000000cc05007233 */ /* 0x000fe40003803000 */
[----:B----4-:R-:W-:Y:S02]  /*c0a0*/  LOP3.LUT R3, R7, 0xff00ff, RZ, 0xc0, !PT ;  /* 0x00ff00ff07037812 */ /* 0x010fe400078ec0ff */
[----:B---3--:R-:W-:-:S03]  /*c0b0*/  F2FP.BF16.F32.PACK_AB R7, R49, R50 ;  /* 0x000000323107723e */ /* 0x008fc600000010ff */
[--C-:B------:R-:W-:Y:S02]  /*c0c0*/  HSET2.LE.AND R3, R3, R204.reuse, PT ;  /* 0x000000cc03037233 */ /* 0x100fe40003803000 */
[----:B------:R-:W-:Y:S02]  /*c0d0*/  LOP3.LUT R6, R2, R0, RZ, 0xc0, !PT ;  /* 0x0000000002067212 */ /* 0x000fe400078ec0ff */
[--C-:B------:R-:W-:Y:S02]  /*c0e0*/  HSET2.LE.AND R0, R8, R204.reuse, PT ;  /* 0x000000cc08007233 */ /* 0x100fe40003803000 */
[----:B------:R-:W-:Y:S02]  /*c0f0*/  LOP3.LUT R7, R7, R3, RZ, 0xc0, !PT ;  /* 0x0000000307077212 */ /* 0x000fe400078ec0ff */
[----:B------:R-:W-:Y:S02]  /*c100*/  HSET2.LE.AND R3, R4, R204, PT ;  /* 0x000000cc04037233 */ /* 0x000fe40003803000 */
[----:B------:R-:W-:-:S02]  /*c110*/  F2FP.BF16.F32.PACK_AB R2, R51, R54 ;  /* 0x000000363302723e */ /* 0x000fc400000010ff */
[----:B-----5:R-:W-:Y:S02]  /*c120*/  F2FP.BF16.F32.PACK_AB R5, R41, R48 ;  /* 0x000000302905723e */ /* 0x020fe400000010ff */
[----:B------:R-:W-:Y:S02]  /*c130*/  LOP3.LUT R4, R2, R0, RZ, 0xc0, !PT ;  /* 0x0000000002047212 */ /* 0x000fe400078ec0ff */
[----:B------:R-:W-:Y:S01]  /*c140*/  LOP3.LUT R5, R5, R3, RZ, 0xc0, !PT ;  /* 0x0000000305057212 */ /* 0x000fe200078ec0ff */
[----:B------:R-:W-:-:S06]  /*c150*/  FFMA.FTZ R0, R227, UR17, -R14 ;  /* 0x00000011e3007c23 */ /* 0x000fcc000801080e */
[C---:B------:R-:W-:Y:S01]  /*c160*/  HMMA.16816.F32.BF16 R76, R4.reuse, R32, R88 ;  /* 0x00000020044c723c */ /* 0x040fe20000041858 */
[----:B------:R1:W-:Y:S01]  /*c170*/  MUFU.EX2 R32, R0 ;  /* 0x0000000000207308 */ /* 0x0003e20000000800 */
[----:B------:R-:W-:Y:S01]  /*c180*/  LOP3.LUT R2, R40, UR7, R29, 0x96, !PT ;  /* 0x0000000728027c12 */ /* 0x000fe2000f8e961d */
[----:B------:R-:W-:Y:S01]  /*c190*/  FFMA.FTZ R8, R234, UR17, -R15 ;  /* 0x00000011ea087c23 */ /* 0x000fe2000801080f */
[----:B------:R-:W-:Y:S01]  /*c1a0*/  IMAD.MOV.U32 R173, RZ, RZ, R99 ;  /* 0x000000ffffad7224 */ /* 0x000fe200078e0063 */
[----:B------:R-:W2:Y:S03]  /*c1b0*/  LDSM.16.MT88.4 R88, [R192+0x7800] ;  /* 0x00780000c058783b */ /* 0x000ea60000004200 */
[----:B------:R-:W-:Y:S01]  /*c1c0*/  HMMA.16816.F32.BF16 R56, R4, R34, R80 ;  /* 0x000000220438723c */ /* 0x000fe20000041850 */
[----:B-1----:R-:W-:-:S04]  /*c1d0*/  FFMA.FTZ R0, R232, UR17, -R14 ;  /* 0x00000011e8007c23 */ /* 0x002fc8000801080e */
[----:B------:R1:W-:Y:S01]  /*c1e0*/  MUFU.EX2 R33, R0 ;  /* 0x0000000000217308 */ /* 0x0003e20000000800 */
[----:B------:R-:W-:-:S04]  /*c1f0*/  IMAD.WIDE.U32 R2, R2, -0x2daee0ad, RZ ;  /* 0xd2511f5302027825 */ /* 0x000fc800078e00ff */
[----:B-1----:R-:W-:-:S04]  /*c200*/  FFMA.FTZ R0, R231, UR17, -R14 ;  /* 0x00000011e7007c23 */ /* 0x002fc8000801080e */
[----:B------:R1:W-:Y:S08]  /*c210*/  MUFU.EX2 R34, R0 ;  /* 0x0000000000227308 */ /* 0x0003f00000000800 */
[----:B------:R3:W-:Y:S01]  /*c220*/  MUFU.EX2 R29, R8 ;  /* 0x00000008001d7308 */ /* 0x0007e20000000800 */
[----:B-1----:R-:W-:-:S07]  /*c230*/  FFMA.FTZ R0, R233, UR17, -R14 ;  /* 0x00000011e9007c23 */ /* 0x002fce000801080e */
[----:B------:R1:W-:Y:S01]  /*c240*/  MUFU.EX2 R31, R0 ;  /* 0x00000000001f7308 */ /* 0x0003e20000000800 */
[----:B---3--:R-:W-:Y:S01]  /*c250*/  FFMA.FTZ R8, R236, UR17, -R15 ;  /* 0x00000011ec087c23 */ /* 0x008fe2000801080f */
[----:B------:R-:W-:Y:S01]  /*c260*/  IMAD.MOV.U32 R17, RZ, RZ, R2 ;  /* 0x000000ffff117224 */ /* 0x000fe200078e0002 */
[C---:B------:R-:W-:Y:S02]  /*c270*/  PRMT R11, R2.reuse, 0x7773, RZ ;  /* 0x00007773020b7816 */ /* 0x040fe400000000ff */
[----:B------:R-:W-:Y:S02]  /*c280*/  PRMT R10, R2, 0x7772, RZ ;  /* 0x00007772020a7816 */ /* 0x000fe400000000ff */
[----:B-1----:R-:W-:Y:S02]  /*c290*/  LOP3.LUT R0, R30, UR22, R3, 0x96, !PT ;  /* 0x000000161e007c12 */ /* 0x002fe4000f8e9603 */
[----:B------:R1:W3:Y:S02]  /*c2a0*/  MUFU.EX2 R30, R8 ;  /* 0x00000008001e7308 */ /* 0x0002e40000000800 */
[----:B------:R-:W-:-:S02]  /*c2b0*/  LOP3.LUT R3, R0, 0xffff, RZ, 0xc0, !PT ;  /* 0x0000ffff00037812 */ /* 0x000fc400078ec0ff */
[----:B------:R-:W-:Y:S02]  /*c2c0*/  LOP3.LUT R14, R0, 0xff, RZ, 0xc0, !PT ;  /* 0x000000ff000e7812 */ /* 0x000fe400078ec0ff */
[----:B------:R-:W-:Y:S02]  /*c2d0*/  SHF.R.U32.HI R9, RZ, 0x18, R0 ;  /* 0x00000018ff097819 */ /* 0x000fe40000011600 */
[----:B------:R-:W-:Y:S01]  /*c2e0*/  PRMT R16, R2, 0x7771, RZ ;  /* 0x0000777102107816 */ /* 0x000fe200000000ff */
[----:B------:R-:W-:Y:S01]  /*c2f0*/  FFMA.FTZ R2, R239, UR17, -R15 ;  /* 0x00000011ef027c23 */ /* 0x000fe2000801080f */
[----:B------:R-:W-:Y:S02]  /*c300*/  PRMT R11, R10, 0x5410, R11 ;  /* 0x000054100a0b7816 */ /* 0x000fe4000000000b */
[----:B-1----:R-:W-:Y:S02]  /*c310*/  PRMT R8, R0, 0x7632, R8 ;  /* 0x0000763200087816 */ /* 0x002fe40000000008 */
[----:B------:R-:W-:Y:S01]  /*c320*/  SHF.R.U32.HI R0, RZ, 0x8, R3 ;  /* 0x00000008ff007819 */ /* 0x000fe20000011603 */
[----:B------:R-:W-:Y:S01]  /*c330*/  FFMA.FTZ R3, R237, UR17, -R15 ;  /* 0x00000011ed037c23 */ /* 0x000fe2000801080f */
[----:B------:R-:W-:-:S02]  /*c340*/  LOP3.LUT R8, R8, 0xff, RZ, 0xc0, !PT ;  /* 0x000000ff08087812 */ /* 0x000fc400078ec0ff */
[----:B------:R-:W-:Y:S02]  /*c350*/  PRMT R0, R14, 0x5410, R0 ;  /* 0x000054100e007816 */ /* 0x000fe40000000000 */
[----:B------:R-:W-:Y:S01]  /*c360*/  LOP3.LUT R10, R17, 0xff, RZ, 0xc0, !PT ;  /* 0x000000ff110a7812 */ /* 0x000fe200078ec0ff */
[----:B------:R1:W-:Y:S02]  /*c370*/  MUFU.EX2 R28, R3 ;  /* 0x00000003001c7308 */ /* 0x0003e40000000800 */
[----:B------:R-:W-:Y:S02]  /*c380*/  HSET2.LE.AND R0, R0, R204, PT ;  /* 0x000000cc00007233 */ /* 0x000fe40003803000 */
[----:B------:R-:W-:-:S04]  /*c390*/  PRMT R10, R10, 0x5410, R16 ;  /* 0x000054100a0a7816 */ /* 0x000fc80000000010 */
[----:B------:R4:W5:Y:S01]  /*c3a0*/  MUFU.EX2 R23, R2 ;  /* 0x0000000200177308 */ /* 0x0009620000000800 */
[----:B-1----:R-:W-:Y:S02]  /*c3b0*/  PRMT R3, R8, 0x5410, R9 ;  /* 0x0000541008037816 */ /* 0x002fe40000000009 */
[----:B---3--:R-:W-:Y:S02]  /*c3c0*/  F2FP.BF16.F32.PACK_AB R8, R30, R29 ;  /* 0x0000001d1e08723e */ /* 0x008fe400000010ff */
[----:B----4-:R-:W-:Y:S02]  /*c3d0*/  F2FP.BF16.F32.PACK_AB R2, R33, R32 ;  /* 0x000000202102723e */ /* 0x010fe400000010ff */
[--C-:B------:R-:W-:Y:S02]  /*c3e0*/  HSET2.LE.AND R3, R3, R204.reuse, PT ;  /* 0x000000cc03037233 */ /* 0x100fe40003803000 */
[----:B------:R-:W-:Y:S02]  /*c3f0*/  LOP3.LUT R132, R2, R0, RZ, 0xc0, !PT ;  /* 0x0000000002847212 */ /* 0x000fe400078ec0ff */
[----:B------:R-:W-:-:S02]  /*c400*/  HSET2.LE.AND R0, R10, R204, PT ;  /* 0x000000cc0a007233 */ /* 0x000fc40003803000 */
[----:B------:R-:W-:Y:S02]  /*c410*/  F2FP.BF16.F32.PACK_AB R2, R31, R34 ;  /* 0x000000221f02723e */ /* 0x000fe400000010ff */
[----:B------:R-:W-:Y:S02]  /*c420*/  LOP3.LUT R133, R8, R3, RZ, 0xc0, !PT ;  /* 0x0000000308857212 */ /* 0x000fe400078ec0ff */
[----:B------:R-:W-:Y:S01]  /*c430*/  LOP3.LUT R134, R2, R0, RZ, 0xc0, !PT ;  /* 0x0000000002867212 */ /* 0x000fe200078ec0ff */
[--C-:B------:R-:W-:Y:S01]  /*c440*/  FFMA.FTZ R0, R235, UR17, -R12.reuse ;  /* 0x00000011eb007c23 */ /* 0x100fe2000801080c */
[----:B------:R-:W-:Y:S01]  /*c450*/  LOP3.LUT R3, R11, 0xff00ff, RZ, 0xc0, !PT ;  /* 0x00ff00ff0b037812 */ /* 0x000fe200078ec0ff */
[----:B------:R-:W-:Y:S02]  /*c460*/  FFMA.FTZ R8, R240, UR17, -R12 ;  /* 0x00000011f0087c23 */ /* 0x000fe4000801080c */
[----:B------:R1:W-:Y:S01]  /*c470*/  MUFU.EX2 R14, R0 ;  /* 0x00000000000e7308 */ /* 0x0003e20000000800 */
[----:B------:R-:W-:-:S02]  /*c480*/  LOP3.LUT R2, R20, UR7, R19, 0x96, !PT ;  /* 0x0000000714027c12 */ /* 0x000fc4000f8e9613 */
[----:B------:R-:W-:Y:S01]  /*c490*/  HSET2.LE.AND R3, R3, R204, PT ;  /* 0x000000cc03037233 */ /* 0x000fe20003803000 */
[C---:B------:R-:W-:Y:S01]  /*c4a0*/  HMMA.16816.F32.BF16 R92, R4.reuse, R36, R92 ;  /* 0x00000024045c723c */ /* 0x040fe2000004185c */
[----:B------:R-:W-:Y:S01]  /*c4b0*/  FFMA.FTZ R9, R238, UR17, -R12 ;  /* 0x00000011ee097c23 */ /* 0x000fe2000801080c */
[----:B------:R-:W-:Y:S01]  /*c4c0*/  IMAD.MOV.U32 R168, RZ, RZ, R98 ;  /* 0x000000ffffa87224 */ /* 0x000fe200078e0062 */
[----:B------:R-:W-:Y:S01]  /*c4d0*/  LDSM.16.MT88.4 R16, [R196+0x7800] ;  /* 0x00780000c410783b */ /* 0x000fe20000004200 */
[----:B------:R5:W-:Y:S04]  /*c4e0*/  MUFU.EX2 R21, R8 ;  /* 0x0000000800157308 */ /* 0x000be80000000800 */
[----:B------:R-:W-:Y:S01]  /*c4f0*/  HMMA.16816.F32.BF16 R108, R4, R44, R108 ;  /* 0x0000002c046c723c */ /* 0x000fe2000004186c */
[----:B-1----:R-:W-:-:S07]  /*c500*/  FFMA.FTZ R0, R222, UR17, -R12 ;  /* 0x00000011de007c23 */ /* 0x002fce000801080c */
[----:B------:R-:W-:Y:S01]  /*c510*/  HMMA.16816.F32.BF16 R124, R4, R24, R124 ;  /* 0x00000018047c723c */ /* 0x000fe2000004187c */
[----:B------:R1:W3:Y:S01]  /*c520*/  MUFU.EX2 R15, R0 ;  /* 0x00000000000f7308 */ /* 0x0002e20000000800 */
[----:B-----5:R-:W-:-:S06]  /*c530*/  F2FP.BF16.F32.PACK_AB R8, R23, R28 ;  /* 0x0000001c1708723e */ /* 0x020fcc00000010ff */
[C---:B------:R-:W-:Y:S01]  /*c540*/  HMMA.16816.F32.BF16 R36, R4.reuse, R38, R104 ;  /* 0x000000260424723c */ /* 0x040fe20000041868 */
[----:B------:R-:W-:Y:S01]  /*c550*/  LOP3.LUT R135, R8, R3, RZ, 0xc0, !PT ;  /* 0x0000000308877212 */ /* 0x000fe200078ec0ff */
[----:B------:R-:W-:Y:S01]  /*c560*/  IMAD.WIDE.U32 R2, R2, -0x2daee0ad, RZ ;  /* 0xd2511f5302027825 */ /* 0x000fe200078e00ff */
[----:B------:R-:W-:Y:S01]  /*c570*/  MUFU.EX2 R22, R9 ;  /* 0x0000000900167308 */ /* 0x000fe20000000800 */
[----:B------:R-:W4:Y:S04]  /*c580*/  LDSM.16.MT88.4 R104, [R197+0x7800] ;  /* 0x00780000c568783b */ /* 0x000f280000004200 */
[C---:B------:R-:W-:Y:S01]  /*c590*/  HMMA.16816.F32.BF16 R44, R4.reuse, R46, R120 ;  /* 0x0000002e042c723c */ /* 0x040fe20000041878 */
[----:B------:R-:W-:Y:S02]  /*c5a0*/  IMAD.MOV.U32 R167, RZ, RZ, R97 ;  /* 0x000000ffffa77224 */ /* 0x000fe400078e0061 */
[--C-:B-1----:R-:W-:Y:S01]  /*c5b0*/  FFMA.FTZ R0, R224, UR17, -R13.reuse ;  /* 0x00000011e0007c23 */ /* 0x102fe2000801080d */
[----:B------:R-:W-:Y:S01]  /*c5c0*/  IMAD.MOV.U32 R164, RZ, RZ, R96 ;  /* 0x000000ffffa47224 */ /* 0x000fe200078e0060 */
[----:B------:R-:W1:Y:S03]  /*c5d0*/  LDSM.16.MT88.4 R120, [R193+0x7800] ;  /* 0x00780000c178783b */ /* 0x000e660000004200 */
[----:B------:R-:W-:Y:S01]  /*c5e0*/  HMMA.16816.F32.BF16 R24, R4, R26, R136 ;  /* 0x0000001a0418723c */ /* 0x000fe20000041888 */
[----:B------:R-:W-:Y:S01]  /*c5f0*/  FFMA.FTZ R4, R218, UR17, -R13 ;  /* 0x00000011da047c23 */ /* 0x000fe2000801080d */
[----:B------:R5:W-:Y:S01]  /*c600*/  MUFU.EX2 R10, R0 ;  /* 0x00000000000a7308 */ /* 0x000be20000000800 */
[----:B------:R-:W-:-:S02]  /*c610*/  PRMT R7, R2, 0x7771, RZ ;  /* 0x0000777102077816 */ /* 0x000fc400000000ff */
[----:B------:R-:W-:-:S05]  /*c620*/  PRMT R6, R2, 0x7773, RZ ;  /* 0x0000777302067816 */ /* 0x000fca00000000ff */
[----:B------:R2:W-:Y:S01]  /*c630*/  MUFU.EX2 R12, R4 ;  /* 0x00000004000c7308 */ /* 0x0005e20000000800 */
[----:B------:R-:W-:Y:S01]  /*c640*/  PRMT R5, R2, 0x7772, RZ ;  /* 0x0000777202057816 */ /* 0x000fe200000000ff */
[----:B-----5:R-:W-:Y:S01]  /*c650*/  IMAD.MOV.U32 R0, RZ, RZ, R2 ;  /* 0x000000ffff007224 */ /* 0x020fe200078e0002 */
[----:B------:R-:W-:-:S04]  /*c660*/  LOP3.LUT R2, R112, UR22, R3, 0x96, !PT ;  /* 0x0000001670027c12 */ /* 0x000fc8000f8e9603 */
[----:B------:R-:W-:Y:S01]  /*c670*/  LOP3.LUT R0, R0, 0xff, RZ, 0xc0, !PT ;  /* 0x000000ff00007812 */ /* 0x000fe200078ec0ff */
[----:B--2---:R-:W-:-:S03]  /*c680*/  FFMA.FTZ R4, R223, UR17, -R13 ;  /* 0x00000011df047c23 */ /* 0x004fc6000801080d */
[----:B------:R-:W-:Y:S01]  /*c690*/  PRMT R7, R0, 0x5410, R7 ;  /* 0x0000541000077816 */ /* 0x000fe20000000007 */
[----:B------:R2:W5:Y:S01]  /*c6a0*/  MUFU.EX2 R11, R4 ;  /* 0x00000004000b7308 */ /* 0x0005620000000800 */
[C---:B------:R-:W-:Y:S02]  /*c6b0*/  LOP3.LUT R0, R2.reuse, 0xffff, RZ, 0xc0, !PT ;  /* 0x0000ffff02007812 */ /* 0x040fe400078ec0ff */
[----:B------:R-:W-:Y:S02]  /*c6c0*/  PRMT R5, R5, 0x5410, R6 ;  /* 0x0000541005057816 */ /* 0x000fe40000000006 */
[C---:B------:R-:W-:Y:S02]  /*c6d0*/  LOP3.LUT R8, R2.reuse, 0xff, RZ, 0xc0, !PT ;  /* 0x000000ff02087812 */ /* 0x040fe400078ec0ff */
[----:B------:R-:W-:Y:S01]  /*c6e0*/  PRMT R3, R2, 0x7632, R3 ;  /* 0x0000763202037816 */ /* 0x000fe20000000003 */
[----:B--2---:R-:W-:-:S04]  /*c6f0*/  FFMA.FTZ R4, R225, UR17, -R13 ;  /* 0x00000011e1047c23 */ /* 0x004fc8000801080d */
[----:B------:R2:W4:Y:S01]  /*c700*/  MUFU.EX2 R9, R4 ;  /* 0x0000000400097308 */ /* 0x0005220000000800 */
[----:B------:R-:W-:Y:S02]  /*c710*/  SHF.R.U32.HI R6, RZ, 0x18, R2 ;  /* 0x00000018ff067819 */ /* 0x000fe40000011602 */
[----:B------:R-:W-:Y:S02]  /*c720*/  LOP3.LUT R5, R5, 0xff00ff, RZ, 0xc0, !PT ;  /* 0x00ff00ff05057812 */ /* 0x000fe400078ec0ff */
[----:B---3--:R-:W-:Y:S02]  /*c730*/  F2FP.BF16.F32.PACK_AB R2, R15, R14 ;  /* 0x0000000e0f02723e */ /* 0x008fe400000010ff */
[----:B------:R-:W-:Y:S02]  /*c740*/  LOP3.LUT R3, R3, 0xff, RZ, 0xc0, !PT ;  /* 0x000000ff03037812 */ /* 0x000fe400078ec0ff */
[----:B--2---:R-:W-:Y:S02]  /*c750*/  SHF.R.U32.HI R4, RZ, 0x8, R0 ;  /* 0x00000008ff047819 */ /* 0x004fe40000011600 */
[----:B------:R-:W-:-:S02]  /*c760*/  HSET2.LE.AND R0, R7, R204, PT ;  /* 0x000000cc07007233 */ /* 0x000fc40003803000 */
[----:B------:R-:W-:Y:S02]  /*c770*/  PRMT R4, R8, 0x5410, R4 ;  /* 0x0000541008047816 */ /* 0x000fe40000000004 */
[----:B------:R-:W-:Y:S02]  /*c780*/  PRMT R6, R3, 0x5410, R6 ;  /* 0x0000541003067816 */ /* 0x000fe40000000006 */
[----:B------:R-:W-:Y:S02]  /*c790*/  LOP3.LUT R138, R2, R0, RZ, 0xc0, !PT ;  /* 0x00000000028a7212 */ /* 0x000fe400078ec0ff */
[--C-:B------:R-:W-:Y:S02]  /*c7a0*/  HSET2.LE.AND R0, R5, R204.reuse, PT ;  /* 0x000000cc05007233 */ /* 0x100fe40003803000 */
[----:B------:R-:W-:Y:S02]  /*c7b0*/  HSET2.LE.AND R3, R4, R204, PT ;  /* 0x000000cc04037233 */ /* 0x000fe40003803000 */
[----:B-----5:R-:W-:-:S02]  /*c7c0*/  F2FP.BF16.F32.PACK_AB R2, R11, R12 ;  /* 0x0000000c0b02723e */ /* 0x020fc400000010ff */
[----:B------:R-:W-:Y:S02]  /*c7d0*/  F2FP.BF16.F32.PACK_AB R4, R21, R22 ;  /* 0x000000161504723e */ /* 0x000fe400000010ff */
[----:B------:R-:W-:Y:S02]  /*c7e0*/  HSET2.LE.AND R5, R6, R204, PT ;  /* 0x000000cc06057233 */ /* 0x000fe40003803000 */
[----:B------:R-:W-:Y:S01]  /*c7f0*/  LOP3.LUT R139, R2, R0, RZ, 0xc0, !PT ;  /* 0x00000000028b7212 */ /* 0x000fe200078ec0ff */
[----:B------:R-:W-:Y:S01]  /*c800*/  FFMA.FTZ R0, R173, R43, R191 ;  /* 0x0000002bad007223 */ /* 0x000fe200000100bf */
[----:B----4-:R-:W-:Y:S02]  /*c810*/  F2FP.BF16.F32.PACK_AB R6, R9, R10 ;  /* 0x0000000a0906723e */ /* 0x010fe400000010ff */
[----:B------:R-:W-:Y:S01]  /*c820*/  LOP3.LUT R136, R4, R3, RZ, 0xc0, !PT ;  /* 0x0000000304887212 */ /* 0x000fe200078ec0ff */
[----:B------:R-:W-:Y:S01]  /*c830*/  FFMA.FTZ R4, R168, R42, R182 ;  /* 0x0000002aa8047223 */ /* 0x000fe200000100b6 */
[----:B------:R-:W-:Y:S01]  /*c840*/  FFMA.FTZ R3, R167, R145, R248 ;  /* 0x00000091a7037223 */ /* 0x000fe200000100f8 */
[----:B------:R-:W-:Y:S01]  /*c850*/  FFMA.FTZ R2, R164, R144, R244 ;  /* 0x00000090a4027223 */ /* 0x000fe200000100f4 */
        /* <DEDUP_REMOVED lines=60> */
[----:B------:R-:W-:-:S02]  /*cc20*/  FADD.FTZ R237, R23, R0 ;  /* 0x0000000017ed7221 */ /* 0x000fc40000010000 */
[----:B------:R2:W-:Y:S01]  /*cc30*/  STL [R1+0x1c], R240 ;  /* 0x00001cf001007387 */ /* 0x0005e20000100800 */
[----:B------:R-:W-:-:S03]  /*cc40*/  IMAD.MOV.U32 R232, RZ, RZ, R184 ;  /* 0x000000ffffe87224 */ /* 0x000fc600078e00b8 */
[----:B------:R2:W-:Y:S04]  /*cc50*/  STL [R1+0x18], R239 ;  /* 0x000018ef01007387 */ /* 0x0005e80000100800 */
[----:B------:R2:W-:Y:S04]  /*cc60*/  STL [R1+0x28], R238 ;  /* 0x000028ee01007387 */ /* 0x0005e80000100800 */
[----:B------:R2:W-:Y:S01]  /*cc70*/  STL [R1+0x2c], R237 ;  /* 0x00002ced01007387 */ /* 0x0005e20000100800 */
[----:B------:R-:W-:Y:S01]  /*cc80*/  ISETP.GT.U32.AND P0, PT, R229, R232, PT ;  /* 0x000000e8e500720c */ /* 0x000fe20003f04070 */
[C---:B------:R-:W-:Y:S08]  /*cc90*/  HMMA.16816.F32.BF16 R80, R132.reuse, R88, R84 ;  /* 0x000000588450723c */ /* 0x040ff00000041854 */
[----:B------:R-:W-:Y:S01]  /*cca0*/  HMMA.16816.F32.BF16 R84, R132, R90, R72 ;  /* 0x0000005a8454723c */ /* 0x000fe20000041848 */
[----:B------:R-:W-:-:S02]  /*ccb0*/  IMAD.MOV.U32 R72, RZ, RZ, R210 ;  /* 0x000000ffff487224 */ /* 0x000fc400078e00d2 */
[----:B------:R-:W-:-:S05]  /*ccc0*/  IMAD.MOV.U32 R73, RZ, RZ, R211 ;  /* 0x000000ffff497224 */ /* 0x000fca00078e00d3 */
[----:B------:R-:W-:Y:S01]  /*ccd0*/  HMMA.16816.F32.BF16 R96, R132, R104, R68 ;  /* 0x000000688460723c */ /* 0x000fe20000041844 */
[----:B------:R-:W-:Y:S02]  /*cce0*/  IMAD.MOV.U32 R70, RZ, RZ, R212 ;  /* 0x000000ffff467224 */ /* 0x000fe400078e00d4 */
[----:B------:R-:W-:-:S05]  /*ccf0*/  IMAD.MOV.U32 R71, RZ, RZ, R228 ;  /* 0x000000ffff477224 */ /* 0x000fca00078e00e4 */
        /* <DEDUP_REMOVED lines=15> */
[----:B------:R-:W2:Y:S04]  /*cdf0*/  LDL R167, [R1+0x8] ;  /* 0x0000080001a77983 */ /* 0x000ea80000100800 */
[----:B------:R-:W3:Y:S04]  /*ce00*/  LDL R164, [R1+0x4] ;  /* 0x0000040001a47983 */ /* 0x000ee80000100800 */
[----:B------:R-:W4:Y:S01]  /*ce10*/  LDL R184, [R1+0xc] ;  /* 0x00000c0001b87983 */ /* 0x000f220000100800 */
[----:B------:R-:W-:Y:S01]  /*ce20*/  VIADD R229, R214, 0xfffffffd ;  /* 0xfffffffdd6e57836 */ /* 0x000fe20000000000 */
[----:B------:R-:W-:-:S04]  /*ce30*/  DEPBAR.LE SB0, 0x0 ;  /* 0x000080000000791a */ /* 0x000fc80000000000 */
[C---:B------:R-:W-:Y:S01]  /*ce40*/  IMAD.WIDE.U32 R4, R229.reuse, R142, RZ ;  /* 0x0000008ee5047225 */ /* 0x040fe200078e00ff */
[----:B------:R-:W-:Y:S03]  /*ce50*/  BAR.SYNC.DEFER_BLOCKING 0x0 ;  /* 0x0000000000007b1d */ /* 0x000fe60000010000 */
[----:B------:R-:W-:Y:S02]  /*ce60*/  IMAD R0, R229, R143, R5 ;  /* 0x0000008fe5007224 */ /* 0x000fe400078e0205 */
[----:B------:R-:W-:-:S03]  /*ce70*/  IMAD.SHL.U32 R2, R4, 0x40, RZ ;  /* 0x0000004004027824 */ /* 0x000fc600078e00ff */
[----:B------:R-:W-:Y:S02]  /*ce80*/  SHF.L.U64.HI R3, R4, 0x6, R0 ;  /* 0x0000000604037819 */ /* 0x000fe40000010200 */
[CC--:B------:R-:W-:Y:S02]  /*ce90*/  @!P1 LEA R0, P2, R142.reuse, R2.reuse, 0x4 ;  /* 0x000000028e009211 */ /* 0x0c0fe400078420ff */
[C---:B------:R-:W-:Y:S02]  /*cea0*/  @!P1 LEA R4, P0, R142.reuse, R2, 0x5 ;  /* 0x000000028e049211 */ /* 0x040fe400078028ff */
[CCC-:B------:R-:W-:Y:S02]  /*ceb0*/  @!P1 LEA.HI.X R5, R142.reuse, R3.reuse, R143.reuse, 0x4, P2 ;  /* 0x000000038e059211 */ /* 0x1c0fe400010f248f */
[----:B------:R-:W-:Y:S01]  /*cec0*/  @!P1 LEA.HI.X R7, R142, R3, R143, 0x5, P0 ;  /* 0x000000038e079211 */ /* 0x000fe200000f2c8f */
[----:B------:R-:W-:Y:S01]  /*ced0*/  @P1 STS.128 [R213+0x6000], RZ ;  /* 0x006000ffd5001388 */ /* 0x000fe20000000c00 */
[----:B--2---:R-:W-:-:S02]  /*cee0*/  @!P1 LEA R8, P2, R0, R167, 0x1 ;  /* 0x000000a700089211 */ /* 0x004fc400078408ff */
[-C--:B------:R-:W-:Y:S02]  /*cef0*/  @!P1 LEA R10, P3, R2, R167.reuse, 0x1 ;  /* 0x000000a7020a9211 */ /* 0x080fe400078608ff */
[-C--:B---3--:R-:W-:Y:S01]  /*cf00*/  @!P1 LEA.HI.X R9, R0, R164.reuse, R5, 0x1, P2 ;  /* 0x000000a400099211 */ /* 0x088fe200010f0c05 */
[----:B------:R-:W-:Y:S01]  /*cf10*/  @!P1 IMAD R0, R143, 0x30, RZ ;  /* 0x000000308f009824 */ /* 0x000fe200078e02ff */
[--C-:B------:R-:W-:Y:S01]  /*cf20*/  @!P1 LEA.HI.X R11, R2, R164, R3.reuse, 0x1, P3 ;  /* 0x000000a4020b9211 */ /* 0x100fe200018f0c03 */
[----:B------:R-:W-:Y:S01]  /*cf30*/  @!P1 IMAD.WIDE.U32 R2, R142, 0x30, R2 ;  /* 0x000000308e029825 */ /* 0x000fe200078e0002 */
[----:B------:R-:W-:-:S03]  /*cf40*/  @!P1 LEA R6, P0, R4, R167, 0x1 ;  /* 0x000000a704069211 */ /* 0x000fc600078008ff */
[----:B------:R-:W-:Y:S01]  /*cf50*/  @!P1 IMAD.IADD R0, R0, 0x1, R3 ;  /* 0x0000000100009824 */ /* 0x000fe200078e0203 */
[-C--:B------:R-:W-:Y:S01]  /*cf60*/  @!P1 LEA.HI.X R7, R4, R164.reuse, R7, 0x1, P0 ;  /* 0x000000a404079211 */ /* 0x080fe200000f0c07 */
[----:B------:R-:W-:Y:S01]  /*cf70*/  @!PT LDS RZ, [RZ] ;  /* 0x00000000fffff984 */ /* 0x000fe20000000800 */
[----:B------:R-:W-:Y:S01]  /*cf80*/  @!PT LDS RZ, [RZ] ;  /* 0x00000000fffff984 */ /* 0x000fe20000000800 */
[----:B------:R-:W-:Y:S01]  /*cf90*/  @!PT LDS RZ, [RZ] ;  /* 0x00000000fffff984 */ /* 0x000fe20000000800 */
[----:B------:R-:W-:Y:S01]  /*cfa0*/  @!P1 LDGSTS.E.BYPASS.LTC128B.128 [R213+0x6000], desc[UR18][R10.64] ;  /* 0x060000000ad59fae */ /* 0x000fe2000b981a12 */
[C---:B------:R-:W-:Y:S01]  /*cfb0*/  @!P1 LEA R4, P0, R2.reuse, R167, 0x1 ;  /* 0x000000a702049211 */ /* 0x040fe200078008ff */
[----:B----4-:R-:W-:Y:S02]  /*cfc0*/  IMAD.MOV.U32 R231, RZ, RZ, R184 ;  /* 0x000000ffffe77224 */ /* 0x010fe400078e00b8 */
[----:B------:R-:W-:Y:S01]  /*cfd0*/  @P1 STS.128 [R213+0x6800], RZ ;  /* 0x006800ffd5001388 */ /* 0x000fe20000000c00 */
[----:B------:R-:W-:Y:S01]  /*cfe0*/  @!P1 LEA.HI.X R5, R2, R164, R0, 0x1, P0 ;  /* 0x000000a402059211 */ /* 0x000fe200000f0c00 */
[----:B------:R-:W-:Y:S02]  /*cff0*/  IMAD R0, R214, 0x40, R231 ;  /* 0x00000040d6007824 */ /* 0x000fe400078e02e7 */
[----:B------:R-:W-:Y:S01]  /*d000*/  @!PT LDS RZ, [RZ] ;  /* 0x00000000fffff984 */ /* 0x000fe20000000800 */
[----:B------:R-:W-:Y:S01]  /*d010*/  @!PT LDS RZ, [RZ] ;  /* 0x00000000fffff984 */ /* 0x000fe20000000800 */
[----:B------:R-:W-:Y:S01]  /*d020*/  @!PT LDS RZ, [RZ] ;  /* 0x00000000fffff984 */ /* 0x000fe20000000800 */
[----:B------:R-:W-:Y:S01]  /*d030*/  @!P1 LDGSTS.E.BYPASS.LTC128B.128 [R213+0x6800], desc[UR18][R8.64] ;  /* 0x0680000008d59fae */ /* 0x000fe2000b981a12 */
[----:B------:R-:W-:-:S02]  /*d040*/  VIADD R2, R205, 0x8 ;  /* 0x00000008cd027836 */ /* 0x000fc40000000000 */
[----:B------:R-:W-:Y:S01]  /*d050*/  VIADD R3, R0, 0xffffff79 ;  /* 0xffffff7900037836 */ /* 0x000fe20000000000 */
        /* <DEDUP_REMOVED lines=13> */
[----:B------:R-:W3:Y:S04]  /*d130*/  LDSM.16.M88.4 R44, [R195+UR5+0x4800] ;  /* 0x00480005c32c783b */ /* 0x000ee80008000200 */
[----:B------:R-:W-:Y:S04]  /*d140*/  LDSM.16.M88.4 R36, [R195+UR5+0x5800] ;  /* 0x00580005c324783b */ /* 0x000fe80008000200 */
[----:B------:R-:W-:Y:S04]  /*d150*/  LDSM.16.M88.4 R24, [R199+0x5000] ;  /* 0x00500000c718783b */ /* 0x000fe80000000200 */
[----:B-1----:R-:W1:Y:S04]  /*d160*/  LDSM.16.M88.4 R4, [R195+UR5+0x4000] ;  /* 0x00400005c304783b */ /* 0x002e680008000200 */
[----:B------:R-:W4:Y:S04]  /*d170*/  LDSM.16.M88.4 R8, [R203] ;  /* 0x00000000cb08783b */ /* 0x000f280000000200 */
[----:B------:R-:W5:Y:S04]  /*d180*/  LDSM.16.M88.4 R32, [R199+0x4000] ;  /* 0x00400000c720783b */ /* 0x000f680000000200 */
[----:B------:R-:W5:Y:S04]  /*d190*/  LDSM.16.M88.4 R20, [R199+0x5800] ;  /* 0x00580000c714783b */ /* 0x000f680000000200 */
[----:B------:R-:W-:Y:S04]  /*d1a0*/  LDSM.16.M88.4 R28, [R199+0x4800] ;  /* 0x00480000c71c783b */ /* 0x000fe80000000200 */
[----:B------:R-:W-:Y:S01]  /*d1b0*/  LDSM.16.M88.4 R48, [R194+0x4000] ;  /* 0x00400000c230783b */ /* 0x000fe20000000200 */
[----:B--2---:R-:W-:Y:S03]  /*d1c0*/  HMMA.16816.F32.BF16 R144, R16, R40, RZ ;  /* 0x000000281090723c */ /* 0x004fe600000418ff */
[----:B------:R-:W0:Y:S05]  /*d1d0*/  LDGDEPBAR ;  /* 0x00000000000079af */ /* 0x000e2a0000000000 */
[----:B---3--:R-:W-:Y:S08]  /*d1e0*/  HMMA.16816.F32.BF16 R60, R12, R44, RZ ;  /* 0x0000002c0c3c723c */ /* 0x008ff000000418ff */
[-C--:B-1----:R-:W-:Y:S08]  /*d1f0*/  HMMA.16816.F32.BF16 R176, R16, R4.reuse, RZ ;  /* 0x0000000410b0723c */ /* 0x082ff000000418ff */
[C---:B------:R-:W-:Y:S08]  /*d200*/  HMMA.16816.F32.BF16 R64, R12.reuse, R4, RZ ;  /* 0x000000040c40723c */ /* 0x040ff000000418ff */
[-C--:B------:R-:W-:Y:S08]  /*d210*/  HMMA.16816.F32.BF16 R172, R12, R6.reuse, RZ ;  /* 0x000000060cac723c */ /* 0x080ff000000418ff */
[----:B------:R-:W-:Y:S01]  /*d220*/  HMMA.16816.F32.BF16 R168, R16, R6, RZ ;  /* 0x0000000610a8723c */ /* 0x000fe200000418ff */
[----:B------:R-:W1:Y:S07]  /*d230*/  LDSM.16.M88.4 R4, [R203+0x2000] ;  /* 0x00200000cb04783b */ /* 0x000e6e0000000200 */
[C---:B------:R-:W-:Y:S08]  /*d240*/  HMMA.16816.F32.BF16 R56, R12.reuse, R40, RZ ;  /* 0x000000280c38723c */ /* 0x040ff000000418ff */
[C---:B------:R-:W-:Y:S08]  /*d250*/  HMMA.16816.F32.BF16 R52, R12.reuse, R36, RZ ;  /* 0x000000240c34723c */ /* 0x040ff000000418ff */
[C---:B------:R-:W-:Y:S08]  /*d260*/  HMMA.16816.F32.BF16 R164, R12.reuse, R46, RZ ;  /* 0x0000002e0ca4723c */ /* 0x040ff000000418ff */
[C---:B------:R-:W-:Y:S08]  /*d270*/  HMMA.16816.F32.BF16 R160, R12.reuse, R42, RZ ;  /* 0x0000002a0ca0723c */ /* 0x040ff000000418ff */
[-C--:B------:R-:W-:Y:S08]  /*d280*/  HMMA.16816.F32.BF16 R156, R12, R38.reuse, RZ ;  /* 0x000000260c9c723c */ /* 0x080ff000000418ff */
[C---:B------:R-:W-:Y:S08]  /*d290*/  HMMA.16816.F32.BF16 R12, R16.reuse, R38, RZ ;  /* 0x00000026100c723c */ /* 0x040ff000000418ff */
[C---:B------:R-:W-:Y:S08]  /*d2a0*/  HMMA.16816.F32.BF16 R152, R16.reuse, R44, RZ ;  /* 0x0000002c1098723c */ /* 0x040ff000000418ff */
[C---:B------:R-:W-:Y:S01]  /*d2b0*/  HMMA.16816.F32.BF16 R148, R16.reuse, R46, RZ ;  /* 0x0000002e1094723c */ /* 0x040fe200000418ff */
[----:B------:R-:W-:Y:S07]  /*d2c0*/  LDSM.16.M88.4 R44, [R194+0x4800] ;  /* 0x00480000c22c783b */ /* 0x000fee0000000200 */
[C---:B------:R-:W-:Y:S01]  /*d2d0*/  HMMA.16816.F32.BF16 R72, R16.reuse, R42, RZ ;  /* 0x0000002a1048723c */ /* 0x040fe200000418ff */
[----:B------:R-:W-:Y:S07]  /*d2e0*/  LDSM.16.M88.4 R40, [R194+0x5000] ;  /* 0x00500000c228783b */ /* 0x000fee0000000200 */
[----:B------:R-:W-:Y:S01]  /*d2f0*/  HMMA.16816.F32.BF16 R68, R16, R36, RZ ;  /* 0x000000241044723c */ /* 0x000fe200000418ff */
[----:B------:R-:W2:Y:S04]  /*d300*/  LDSM.16.M88.4 R16, [R201+0x2000] ;  /* 0x00200000c910783b */ /* 0x000ea80000000200 */
[----:B------:R-:W3:Y:S03]  /*d310*/  LDSM.16.M88.4 R36, [R194+0x5800] ;  /* 0x00580000c224783b */ /* 0x000ee60000000200 */
[C---:B----4-:R-:W-:Y:S08]  /*d320*/  HMMA.16816.F32.BF16 R188, R8.reuse, R24, R144 ;  /* 0x0000001808bc723c */ /* 0x050ff00000041890 */
[C---:B-----5:R-:W-:Y:S08]  /*d330*/  HMMA.16816.F32.BF16 R144, R8.reuse, R34, R168 ;  /* 0x000000220890723c */ /* 0x060ff000000418a8 */
[----:B------:R-:W-:Y:S01]  /*d340*/  HMMA.16816.F32.BF16 R168, R8, R22, R12 ;  /* 0x0000001608a8723c */ /* 0x000fe2000004180c */
[----:B------:R-:W4:Y:S07]  /*d350*/  LDSM.16.M88.4 R12, [R201] ;  /* 0x00000000c90c783b */ /* 0x000f2e0000000200 */
[C---:B-1----:R-:W-:Y:S08]  /*d360*/  HMMA.16816.F32.BF16 R64, R4.reuse, R32, R64 ;  /* 0x000000200440723c */ /* 0x042ff00000041840 */
        /* <DEDUP_REMOVED lines=12> */
[----:B------:R-:W5:Y:S07]  /*d430*/  LDSM.16.M88.4 R24, [R198+0x4800] ;  /* 0x00480000c618783b */ /* 0x000f6e0000000200 */
[C---:B------:R-:W-:Y:S01]  /*d440*/  HMMA.16816.F32.BF16 R216, R8.reuse, R20, R68 ;  /* 0x0000001408d8723c */ /* 0x040fe20000041844 */
[----:B------:R-:W5:Y:S07]  /*d450*/  LDSM.16.M88.4 R20, [R198+0x5000] ;  /* 0x00500000c614783b */ /* 0x000f6e0000000200 */
[----:B------:R-:W-:Y:S01]  /*d460*/  HMMA.16816.F32.BF16 R176, R8, R32, R176 ;  /* 0x0000002008b0723c */ /* 0x000fe200000418b0 */
[----:B------:R-:W5:Y:S04]  /*d470*/  LDSM.16.M88.4 R8, [R202] ;  /* 0x00000000ca08783b */ /* 0x000f680000000200 */
[----:B------:R-:W5:Y:S01]  /*d480*/  LDSM.16.M88.4 R32, [R198+0x5800] ;  /* 0x00580000c620783b */ /* 0x000f620000000200 */
[----:B------:R-:W-:-:S04]  /*d490*/  DEPBAR.LE SB0, 0x0 ;  /* 0x000080000000791a */ /* 0x000fc80000000000 */
[C---:B--2---:R-:W-:Y:S08]  /*d4a0*/  HMMA.16816.F32.BF16 R72, R16.reuse, R50, R172 ;  /* 0x000000321048723c */ /* 0x044ff000000418ac */
[C---:B------:R-:W-:Y:S08]  /*d4b0*/  HMMA.16816.F32.BF16 R164, R16.reuse, R48, R64 ;  /* 0x0000003010a4723c */ /* 0x040ff00000041840 */
[C---:B------:R-:W-:Y:S08]  /*d4c0*/  HMMA.16816.F32.BF16 R160, R16.reuse, R44, R60 ;  /* 0x0000002c10a0723c */ /* 0x040ff0000004183c */
[C---:B------:R-:W-:Y:S08]  /*d4d0*/  HMMA.16816.F32.BF16 R152, R16.reuse, R40, R56 ;  /* 0x000000281098723c */ /* 0x040ff00000041838 */
[C---:B---3--:R-:W-:Y:S08]  /*d4e0*/  HMMA.16816.F32.BF16 R60, R16.reuse, R36, R52 ;  /* 0x00000024103c723c */ /* 0x048ff00000041834 */
        /* <DEDUP_REMOVED lines=8> */
[----:B------:R-:W-:Y:S08]  /*d570*/  HMMA.16816.F32.BF16 R148, R12, R42, R156 ;  /* 0x0000002a0c94723c */ /* 0x000ff0000004189c */
[----:B-1----:R-:W-:Y:S08]  /*d580*/  HMMA.16816.F32.BF16 R172, R4, R30, R72 ;  /* 0x0000001e04ac723c */ /* 0x002ff00000041848 */
[----:B------:R-:W-:Y:S08]  /*d590*/  HMMA.16816.F32.BF16 R156, R12, R36, R216 ;  /* 0x000000240c9c723c */ /* 0x000ff000000418d8 */
[C---:B------:R-:W-:Y:S08]  /*d5a0*/  HMMA.16816.F32.BF16 R164, R4.reuse, R28, R164 ;  /* 0x0000001c04a4723c */ /* 0x040ff000000418a4 */
[C---:B-----5:R-:W-:Y:S08]  /*d5b0*/  HMMA.16816.F32.BF16 R160, R4.reuse, R24, R160 ;  /* 0x0000001804a0723c */ /* 0x060ff000000418a0 */
[C---:B------:R-:W-:Y:S08]  /*d5c0*/  HMMA.16816.F32.BF16 R152, R4.reuse, R20, R152 ;  /* 0x000000140498723c */ /* 0x040ff00000041898 */
[----:B------:R-:W-:Y:S08]  /*d5d0*/  HMMA.16816.F32.BF16 R72, R4, R26, R68 ;  /* 0x0000001a0448723c */ /* 0x000ff00000041844 */
[----:B------:R-:W-:Y:S01]  /*d5e0*/  HMMA.16816.F32.BF16 R168, R12, R38, R168 ;  /* 0x000000260ca8723c */ /* 0x000fe200000418a8 */
[----:B------:R-:W-:-:S02]  /*d5f0*/  VIADD R14, R0, 0xffffff60 ;  /* 0xffffff60000e7836 */ /* 0x000fc40000000000 */
[C---:B------:R-:W-:Y:S02]  /*d600*/  VIADD R12, R0.reuse, 0xffffff68 ;  /* 0xffffff68000c7836 */ /* 0x040fe40000000000 */
[C---:B------:R-:W-:Y:S02]  /*d610*/  VIADD R13, R0.reuse, 0xffffff61 ;  /* 0xffffff61000d7836 */ /* 0x040fe40000000000 */
[C---:B------:R-:W-:Y:S01]  /*d620*/  VIADD R15, R0.reuse, 0xffffff59 ;  /* 0xffffff59000f7836 */ /* 0x040fe20000000000 */
[----:B------:R-:W-:Y:S08]  /*d630*/  HMMA.16816.F32.BF16 R68, R4, R22, R64 ;  /* 0x000000160444723c */ /* 0x000ff00000041840 */
[----:B------:R-:W-:Y:S01]  /*d640*/  HMMA.16816.F32.BF16 R40, R8, R24, R16 ;  /* 0x000000180828723c */ /* 0x000fe20000041810 */
[----:B------:R-:W-:-:S02]  /*d650*/  VIADD R18, R0, 0xffffff50 ;  /* 0xffffff5000127836 */ /* 0x000fc40000000000 */
[C---:B------:R-:W-:Y:S02]  /*d660*/  VIADD R19, R0.reuse, 0xffffff49 ;  /* 0xffffff4900137836 */ /* 0x040fe40000000000 */
[----:B------:R-:W-:Y:S01]  /*d670*/  VIADD R17, R0, 0xffffff51 ;  /* 0xffffff5100117836 */ /* 0x000fe20000000000 */
[----:B------:R-:W-:Y:S01]  /*d680*/  ISETP.GT.AND P0, PT, R230, R18, PT ;  /* 0x00000012e600720c */ /* 0x000fe20003f04270 */
[----:B------:R-:W-:Y:S01]  /*d690*/  VIADD R16, R0, 0xffffff58 ;  /* 0xffffff5800107836 */ /* 0x000fe20000000000 */
[----:B------:R-:W-:Y:S01]  /*d6a0*/  HMMA.16816.F32.BF16 R44, R8, R26, R44 ;  /* 0x0000001a082c723c */ /* 0x000fe2000004182c */
[C---:B------:R-:W-:Y:S02]  /*d6b0*/  ISETP.GT.AND P3, PT, R230.reuse, R19, PT ;  /* 0x00000013e600720c */ /* 0x040fe40003f64270 */
[----:B------:R-:W-:Y:S02]  /*d6c0*/  ISETP.GT.AND P6, PT, R230, R17, PT ;  /* 0x00000011e600720c */ /* 0x000fe40003fc4270 */
[----:B------:R-:W-:-:S02]  /*d6d0*/  FSEL R160, R160, -INF , !P0 ;  /* 0xff800000a0a07808 */ /* 0x000fc40004000000 */
[C---:B------:R-:W-:Y:S01]  /*d6e0*/  ISETP.GT.AND P0, PT, R230.reuse, R12, PT ;  /* 0x0000000ce600720c */ /* 0x040fe20003f04270 */
[----:B------:R-:W-:Y:S01]  /*d6f0*/  HMMA.16816.F32.BF16 R64, R4, R32, R60 ;  /* 0x000000200440723c */ /* 0x000fe2000004183c */
[----:B------:R-:W-:Y:S02]  /*d700*/  FSEL R173, R173, -INF , !P3 ;  /* 0xff800000adad7808 */ /* 0x000fe40005800000 */
[----:B------:R-:W-:Y:S01]  /*d710*/  FSEL R161, R161, -INF , !P6 ;  /* 0xff800000a1a17808 */ /* 0x000fe20007000000 */
[----:B------:R-:W-:Y:S01]  /*d720*/  BAR.SYNC.DEFER_BLOCKING 0x0 ;  /* 0x0000000000007b1d */ /* 0x000fe20000010000 */
[----:B------:R-:W-:Y:S02]  /*d730*/  ISETP.GT.AND P3, PT, R230, R13, PT ;  /* 0x0000000de600720c */ /* 0x000fe40003f64270 */
[----:B------:R-:W-:Y:S01]  /*d740*/  FSEL R68, R68, -INF , !P0 ;  /* 0xff80000044447808 */ /* 0x000fe20004000000 */
[----:B------:R-:W-:Y:S01]  /*d750*/  HMMA.16816.F32.BF16 R24, R8, R20, R144 ;  /* 0x000000140818723c */ /* 0x000fe20000041890 */
[C---:B------:R-:W-:Y:S01]  /*d760*/  VIADD R20, R0.reuse, 0xffffff48 ;  /* 0xffffff4800147836 */ /* 0x040fe20000000000 */
[----:B------:R-:W-:Y:S01]  /*d770*/  FSEL R153, R153, -INF , !P3 ;  /* 0xff80000099997808 */ /* 0x000fe20005800000 */
[----:B------:R-:W-:Y:S01]  /*d780*/  VIADD R21, R0, 0xffffff41 ;  /* 0xffffff4100157836 */ /* 0x000fe20000000000 */
[----:B------:R-:W-:-:S02]  /*d790*/  ISETP.GT.AND P3, PT, R230, R3, PT ;  /* 0x00000003e600720c */ /* 0x000fc40003f64270 */
[----:B------:R-:W-:Y:S02]  /*d7a0*/  ISETP.GT.AND P4, PT, R230, R20, PT ;  /* 0x00000014e600720c */ /* 0x000fe40003f84270 */
[----:B------:R-:W-:Y:S01]  /*d7b0*/  HMMA.16816.F32.BF16 R60, R4, R34, R56 ;  /* 0x00000022043c723c */ /* 0x000fe20000041838 */
[----:B------:R-:W-:Y:S01]  /*d7c0*/  VIADD R7, R0, 0xffffff69 ;  /* 0xffffff6900077836 */ /* 0x000fe20000000000 */
[----:B------:R-:W-:Y:S01]  /*d7d0*/  FSEL R172, R172, -INF , !P4 ;  /* 0xff800000acac7808 */ /* 0x000fe20006000000 */
[----:B------:R-:W-:Y:S01]  /*d7e0*/  VIADD R4, R0, 0xffffff78 ;  /* 0xffffff7800047836 */ /* 0x000fe20000000000 */
[----:B------:R-:W-:Y:S01]  /*d7f0*/  ISETP.GT.AND P4, PT, R230, R14, PT ;  /* 0x0000000ee600720c */ /* 0x000fe20003f84270 */
[----:B------:R-:W-:Y:S01]  /*d800*/  VIADD R6, R0, 0xffffff70 ;  /* 0xffffff7000067836 */ /* 0x000fe20000000000 */
[----:B------:R-:W-:Y:S01]  /*d810*/  ISETP.GT.AND P2, PT, R230, R21, PT ;  /* 0x00000015e600720c */ /* 0x000fe20003f44270 */
[C---:B------:R-:W-:Y:S01]  /*d820*/  VIADD R5, R0.reuse, 0xffffff71 ;  /* 0xffffff7100057836 */ /* 0x040fe20000000000 */
[----:B------:R-:W-:Y:S01]  /*d830*/  HMMA.16816.F32.BF16 R36, R8, R22, R148 ;  /* 0x000000160824723c */ /* 0x000fe20000041894 */
[----:B------:R-:W-:Y:S01]  /*d840*/  VIADD R22, R0, 0xffffff40 ;  /* 0xffffff4000167836 */ /* 0x000fe20000000000 */
[----:B------:R-:W-:Y:S01]  /*d850*/  ISETP.GT.AND P6, PT, R230, R7, PT ;  /* 0x00000007e600720c */ /* 0x000fe20003fc4270 */
[----:B------:R-:W-:Y:S01]  /*d860*/  VIADD R0, R205, 0x48 ;  /* 0x00000048cd007836 */ /* 0x000fe20000000000 */
[----:B------:R-:W-:-:S02]  /*d870*/  FSEL R152, R152, -INF , !P4 ;  /* 0xff80000098987808 */ /* 0x000fc40006000000 */
[----:B------:R-:W-:Y:S02]  /*d880*/  ISETP.GT.AND P5, PT, R230, R22, PT ;  /* 0x00000016e600720c */ /* 0x000fe40003fa4270 */
[C---:B------:R-:W-:Y:S01]  /*d890*/  HMMA.16816.F32.BF16 R52, R8.reuse, R28, R52 ;  /* 0x0000001c0834723c */ /* 0x040fe20000041834 */
[----:B------:R-:W-:Y:S02]  /*d8a0*/  FSEL R56, R165, -INF , !P2 ;  /* 0xff800000a5387808 */ /* 0x000fe40005000000 */
[----:B------:R-:W-:Y:S02]  /*d8b0*/  FSEL R23, R164, -INF , !P5 ;  /* 0xff800000a4177808 */ /* 0x000fe40006800000 */
[C---:B------:R-:W-:Y:S02]  /*d8c0*/  ISETP.GT.AND P5, PT, R230.reuse, R16, PT ;  /* 0x00000010e600720c */ /* 0x040fe40003fa4270 */
[C---:B------:R-:W-:Y:S01]  /*d8d0*/  ISETP.GT.AND P4, PT, R230.reuse, R4, PT ;  /* 0x00000004e600720c */ /* 0x040fe20003f84270 */
[----:B------:R-:W-:Y:S01]  /*d8e0*/  HMMA.16816.F32.BF16 R48, R8, R30, R48 ;  /* 0x0000001e0830723c */ /* 0x000fe20000041830 */
[----:B------:R-:W-:-:S02]  /*d8f0*/  ISETP.GT.AND P2, PT, R230, R15, PT ;  /* 0x0000000fe600720c */ /* 0x000fc40003f44270 */
[----:B------:R-:W-:Y:S02]  /*d900*/  FSEL R142, R72, -INF , !P5 ;  /* 0xff800000488e7808 */ /* 0x000fe40006800000 */
[----:B------:R-:W-:Y:S02]  /*d910*/  ISETP.GT.AND P5, PT, R230, R6, PT ;  /* 0x00000006e600720c */ /* 0x000fe40003fa4270 */
[C---:B------:R-:W-:Y:S01]  /*d920*/  ISETP.GT.AND P0, PT, R2.reuse, R22, PT ;  /* 0x000000160200720c */ /* 0x040fe20003f04270 */
[----:B------:R-:W-:Y:S01]  /*d930*/  HMMA.16816.F32.BF16 R28, R8, R32, R156 ;  /* 0x00000020081c723c */ /* 0x000fe2000004189c */
[----:B------:R-:W-:Y:S02]  /*d940*/  FSEL R69, R69, -INF , !P6 ;  /* 0xff80000045457808 */ /* 0x000fe40007000000 */
[----:B------:R-:W-:Y:S02]  /*d950*/  ISETP.GT.AND P6, PT, R2, R21, PT ;  /* 0x000000150200720c */ /* 0x000fe40003fc4270 */
[----:B------:R-:W-:-:S02]  /*d960*/  FSEL R72, R60, -INF , !P4 ;  /* 0xff8000003c487808 */ /* 0x000fc40006000000 */
[----:B------:R-:W-:Y:S01]  /*d970*/  FSEL R73, R73, -INF , !P2 ;  /* 0xff80000049497808 */ /* 0x000fe20005000000 */
[----:B------:R-:W-:Y:S01]  /*d980*/  HMMA.16816.F32.BF16 R32, R8, R34, R168 ;  /* 0x000000220820723c */ /* 0x000fe200000418a8 */
[----:B------:R-:W-:Y:S02]  /*d990*/  ISETP.GT.AND P4, PT, R2, R18, PT ;  /* 0x000000120200720c */ /* 0x000fe40003f84270 */
[----:B------:R-:W-:Y:S02]  /*d9a0*/  ISETP.GT.AND P2, PT, R230, R5, PT ;  /* 0x00000005e600720c */ /* 0x000fe40003f44270 */
[----:B------:R-:W-:Y:S02]  /*d9b0*/  FSEL R64, R64, -INF , !P5 ;  /* 0xff80000040407808 */ /* 0x000fe40006800000 */
[----:B------:R-:W-:Y:S02]  /*d9c0*/  FSEL R54, R54, -INF , !P0 ;  /* 0xff80000036367808 */ /* 0x000fe40004000000 */
[----:B------:R-:W-:-:S02]  /*d9d0*/  ISETP.GT.AND P5, PT, R2, R20, PT ;  /* 0x000000140200720c */ /* 0x000fc40003fa4270 */
[C---:B------:R-:W-:Y:S02]  /*d9e0*/  ISETP.GT.AND P0, PT, R2.reuse, R16, PT ;  /* 0x000000100200720c */ /* 0x040fe40003f04270 */
[----:B------:R-:W-:Y:S02]  /*d9f0*/  FSEL R61, R61, -INF , !P3 ;  /* 0xff8000003d3d7808 */ /* 0x000fe40005800000 */
[----:B------:R-:W-:Y:S02]  /*da00*/  FSEL R55, R55, -INF , !P6 ;  /* 0xff80000037377808 */ /* 0x000fe40007000000 */
[C---:B------:R-:W-:Y:S02]  /*da10*/  ISETP.GT.AND P3, PT, R2.reuse, R17, PT ;  /* 0x000000110200720c */ /* 0x040fe40003f64270 */
        /* <DEDUP_REMOVED lines=20> */
[C---:B------:R-:W-:Y:S02]  /*db60*/  ISETP.GE.AND P0, PT, R22.reuse, R207, PT ;  /* 0x000000cf1600720c */ /* 0x040fe40003f06270 */
[----:B------:R-:W-:Y:S02]  /*db70*/  FSEL R58, R39, -INF , !P3 ;  /* 0xff800000273a7808 */ /* 0x000fe40005800000 */
[----:B------:R-:W-:Y:S02]  /*db80*/  FSEL R31, R31, -INF , !P6 ;  /* 0xff8000001f1f7808 */ /* 0x000fe40007000000 */
[----:B------:R-:W-:Y:S02]  /*db90*/  ISETP.GE.AND P3, PT, R22, R206, PT ;  /* 0x000000ce1600720c */ /* 0x000fe40003f66270 */
[----:B------:R-:W-:Y:S02]  /*dba0*/  ISETP.GT.AND P6, PT, R0, R22, PT ;  /* 0x000000160000720c */ /* 0x000fe40003fc4270 */
[----:B------:R-:W-:-:S02]  /*dbb0*/  FSEL R8, R52, -INF , !P4 ;  /* 0xff80000034087808 */ /* 0x000fc40006000000 */
[----:B------:R-:W-:Y:S02]  /*dbc0*/  FSEL R11, R27, -INF , !P2 ;  /* 0xff8000001b0b7808 */ /* 0x000fe40005000000 */
[----:B------:R-:W-:Y:S02]  /*dbd0*/  ISETP.GT.AND P2, PT, R2, R3, PT ;  /* 0x000000030200720c */ /* 0x000fe40003f44270 */
[----:B------:R-:W-:Y:S02]  /*dbe0*/  FSEL R30, R34, -INF , !P5 ;  /* 0xff800000221e7808 */ /* 0x000fe40006800000 */
[----:B------:R-:W-:Y:S02]  /*dbf0*/  FSEL R54, R54, -INF , !P0 ;  /* 0xff80000036367808 */ /* 0x000fe40004000000 */
[-C--:B------:R-:W-:Y:S02]  /*dc00*/  ISETP.GT.AND P5, PT, R205, R21.reuse, PT ;  /* 0x00000015cd00720c */ /* 0x080fe40003fa4270 */
[----:B------:R-:W-:-:S02]  /*dc10*/  ISETP.GT.AND P0, PT, R0, R21, PT ;  /* 0x000000150000720c */ /* 0x000fc40003f04270 */
[----:B------:R-:W-:Y:S02]  /*dc20*/  FSEL R10, R166, -INF , !P6 ;  /* 0xff800000a60a7808 */ /* 0x000fe40007000000 */
[----:B------:R-:W-:Y:S02]  /*dc30*/  FSEL R52, R8, -INF , !P3 ;  /* 0xff80000008347808 */ /* 0x000fe40005800000 */
[C---:B------:R-:W-:Y:S02]  /*dc40*/  ISETP.GE.AND P4, PT, R22.reuse, R208, PT ;  /* 0x000000d01600720c */ /* 0x040fe40003f86270 */
[----:B------:R-:W-:Y:S02]  /*dc50*/  ISETP.GE.AND P6, PT, R22, R209, PT ;  /* 0x000000d11600720c */ /* 0x000fe40003fc6270 */
        /* <DEDUP_REMOVED lines=8> */
[----:B------:R-:W-:Y:S02]  /*dce0*/  ISETP.GE.AND P5, PT, R21, R208, PT ;  /* 0x000000d01500720c */ /* 0x000fe40003fa6270 */
[----:B------:R-:W-:Y:S02]  /*dcf0*/  ISETP.GE.AND P3, PT, R20, R207, PT ;  /* 0x000000cf1400720c */ /* 0x000fe40003f66270 */
[----:B------:R-:W-:Y:S02]  /*dd00*/  ISETP.GT.AND P6, PT, R0, R20, PT ;  /* 0x000000140000720c */ /* 0x000fe40003fc4270 */
[----:B------:R-:W-:Y:S02]  /*dd10*/  FSEL R53, R2, -INF , !P2 ;  /* 0xff80000002357808 */ /* 0x000fe40005000000 */
[----:B------:R-:W-:Y:S02]  /*dd20*/  FSEL R26, R23, -INF , !P4 ;  /* 0xff800000171a7808 */ /* 0x000fe40006000000 */
[----:B------:R-:W-:-:S02]  /*dd30*/  ISETP.GE.AND P2, PT, R20, R206, PT ;  /* 0x000000ce1400720c */ /* 0x000fc40003f46270 */
[----:B------:R-:W-:Y:S02]  /*dd40*/  FSEL R8, R48, -INF , !P0 ;  /* 0xff80000030087808 */ /* 0x000fe40004000000 */
[----:B------:R-:W-:Y:S02]  /*dd50*/  ISETP.GE.AND P4, PT, R21, R209, PT ;  /* 0x000000d11500720c */ /* 0x000fe40003f86270 */
[----:B------:R-:W-:Y:S02]  /*dd60*/  FSEL R21, R56, -INF , !P5 ;  /* 0xff80000038157808 */ /* 0x000fe40006800000 */
[----:B------:R-:W-:Y:S02]  /*dd70*/  FSEL R10, R174, -INF , !P6 ;  /* 0xff800000ae0a7808 */ /* 0x000fe40007000000 */
[----:B------:R-:W-:Y:S02]  /*dd80*/  FSEL R50, R50, -INF , !P3 ;  /* 0xff80000032327808 */ /* 0x000fe40005800000 */
[----:B------:R-:W-:-:S02]  /*dd90*/  ISETP.GT.AND P5, PT, R205, R19, PT ;  /* 0x00000013cd00720c */ /* 0x000fc40003fa4270 */
[C---:B------:R-:W-:Y:S02]  /*dda0*/  ISETP.GE.AND P0, PT, R20.reuse, R208, PT ;  /* 0x000000d01400720c */ /* 0x040fe40003f06270 */
[----:B------:R-:W-:Y:S02]  /*ddb0*/  ISETP.GE.AND P6, PT, R20, R209, PT ;  /* 0x000000d11400720c */ /* 0x000fe40003fc6270 */
[----:B------:R-:W-:Y:S02]  /*ddc0*/  ISETP.GT.AND P3, PT, R0, R19, PT ;  /* 0x000000130000720c */ /* 0x000fe40003f64270 */
[----:B------:R-:W-:Y:S02]  /*ddd0*/  FSEL R20, R8, -INF , !P2 ;  /* 0xff80000008147808 */ /* 0x000fe40005000000 */
        /* <DEDUP_REMOVED lines=9> */
[----:B------:R-:W-:Y:S02]  /*de70*/  ISETP.GE.AND P0, PT, R19, R209, PT ;  /* 0x000000d11300720c */ /* 0x000fe40003f06270 */
        /* <DEDUP_REMOVED lines=21> */
[----:B------:R-:W-:-:S02]  /*dfd0*/  ISETP.GE.AND P5, PT, R17, R208, PT ;  /* 0x000000d01100720c */ /* 0x000fc40003fa6270 */
[----:B------:R-:W-:Y:S02]  /*dfe0*/  ISETP.GE.AND P4, PT, R16, R207, PT ;  /* 0x000000cf1000720c */ /* 0x000fe40003f86270 */
[----:B------:R-:W-:Y:S02]  /*dff0*/  FSEL R145, R2, -INF , !P0 ;  /* 0xff80000002917808 */ /* 0x000fe40004000000 */
[----:B------:R-:W-:Y:S02]  /*e000*/  ISETP.GE.AND P0, PT, R16, R206, PT ;  /* 0x000000ce1000720c */ /* 0x000fe40003f06270 */
[----:B------:R-:W-:Y:S02]  /*e010*/  FSEL R8, R44, -INF , !P2 ;  /* 0xff8000002c087808 */ /* 0x000fe40005000000 */
[----:B------:R-:W-:Y:S02]  /*e020*/  FSEL R160, R160, -INF , !P3 ;  /* 0xff800000a0a07808 */ /* 0x000fe40005800000 */
[----:B------:R-:W-:-:S02]  /*e030*/  ISETP.GE.AND P3, PT, R17, R209, PT ;  /* 0x000000d11100720c */ /* 0x000fc40003f66270 */
[----:B------:R-:W-:Y:S02]  /*e040*/  FSEL R161, R161, -INF , !P5 ;  /* 0xff800000a1a17808 */ /* 0x000fe40006800000 */
[----:B------:R-:W-:Y:S02]  /*e050*/  FSEL R147, R46, -INF , !P4 ;  /* 0xff8000002e937808 */ /* 0x000fe40006000000 */
[-C--:B------:R-:W-:Y:S02]  /*e060*/  ISETP.GT.AND P5, PT, R205, R15.reuse, PT ;  /* 0x0000000fcd00720c */ /* 0x080fe40003fa4270 */
[----:B------:R-:W-:Y:S02]  /*e070*/  ISETP.GT.AND P4, PT, R0, R15, PT ;  /* 0x0000000f0000720c */ /* 0x000fe40003f84270 */
[----:B------:R-:W-:Y:S02]  /*e080*/  FSEL R146, R8, -INF , !P0 ;  /* 0xff80000008927808 */ /* 0x000fe40004000000 */
[----:B------:R-:W-:-:S02]  /*e090*/  ISETP.GE.AND P0, PT, R15, R207, PT ;  /* 0x000000cf0f00720c */ /* 0x000fc40003f06270 */
[----:B------:R-:W-:Y:S02]  /*e0a0*/  FSEL R144, R9, -INF , !P3 ;  /* 0xff80000009907808 */ /* 0x000fe40005800000 */
[----:B------:R-:W-:Y:S02]  /*e0b0*/  FSEL R2, R45, -INF , !P5 ;  /* 0xff8000002d027808 */ /* 0x000fe40006800000 */
[----:B------:R-:W-:Y:S02]  /*e0c0*/  ISETP.GE.AND P3, PT, R15, R206, PT ;  /* 0x000000ce0f00720c */ /* 0x000fe40003f66270 */
[----:B------:R-:W-:Y:S02]  /*e0d0*/  FSEL R9, R75, -INF , !P4 ;  /* 0xff8000004b097808 */ /* 0x000fe40006000000 */
[----:B------:R-:W-:Y:S02]  /*e0e0*/  ISETP.GT.AND P4, PT, R205, R14, PT ;  /* 0x0000000ecd00720c */ /* 0x000fe40003f84270 */
[----:B------:R-:W-:-:S02]  /*e0f0*/  ISETP.GE.AND P2, PT, R16, R208, PT ;  /* 0x000000d01000720c */ /* 0x000fc40003f46270 */
[----:B------:R-:W-:Y:S02]  /*e100*/  FSEL R149, R47, -INF , !P0 ;  /* 0xff8000002f957808 */ /* 0x000fe40004000000 */
[----:B------:R-:W-:Y:S02]  /*e110*/  ISETP.GE.AND P5, PT, R15, R208, PT ;  /* 0x000000d00f00720c */ /* 0x000fe40003fa6270 */
[----:B------:R-:W-:Y:S02]  /*e120*/  ISETP.GE.AND P0, PT, R14, R207, PT ;  /* 0x000000cf0e00720c */ /* 0x000fe40003f06270 */
[----:B------:R-:W-:Y:S02]  /*e130*/  FSEL R75, R2, -INF , !P3 ;  /* 0xff800000024b7808 */ /* 0x000fe40005800000 */
[----:B------:R-:W-:Y:S02]  /*e140*/  ISETP.GE.AND P3, PT, R14, R206, PT ;  /* 0x000000ce0e00720c */ /* 0x000fe40003f66270 */
[----:B------:R-:W-:-:S02]  /*e150*/  FSEL R8, R24, -INF , !P4 ;  /* 0xff80000018087808 */ /* 0x000fc40006000000 */
[----:B------:R-:W-:Y:S02]  /*e160*/  FSEL R142, R142, -INF , !P2 ;  /* 0xff8000008e8e7808 */ /* 0x000fe40005000000 */
[----:B------:R-:W-:Y:S02]  /*e170*/  ISETP.GE.AND P2, PT, R15, R209, PT ;  /* 0x000000d10f00720c */ /* 0x000fe40003f46270 */
[----:B------:R-:W-:Y:S02]  /*e180*/  FSEL R49, R73, -INF , !P5 ;  /* 0xff80000049317808 */ /* 0x000fe40006800000 */
[----:B------:R-:W-:Y:S02]  /*e190*/  FSEL R166, R57, -INF , !P0 ;  /* 0xff80000039a67808 */ /* 0x000fe40004000000 */
[-C--:B------:R-:W-:Y:S02]  /*e1a0*/  ISETP.GT.AND P5, PT, R205, R13.reuse, PT ;  /* 0x0000000dcd00720c */ /* 0x080fe40003fa4270 */
[----:B------:R-:W-:-:S02]  /*e1b0*/  ISETP.GT.AND P0, PT, R0, R13, PT ;  /* 0x0000000d0000720c */ /* 0x000fc40003f04270 */
[----:B------:R-:W-:Y:S02]  /*e1c0*/  FSEL R158, R8, -INF , !P3 ;  /* 0xff800000089e7808 */ /* 0x000fe40005800000 */
[----:B------:R-:W-:Y:S02]  /*e1d0*/  ISETP.GE.AND P3, PT, R13, R207, PT ;  /* 0x000000cf0d00720c */ /* 0x000fe40003f66270 */
[----:B------:R-:W-:Y:S02]  /*e1e0*/  FSEL R56, R9, -INF , !P2 ;  /* 0xff80000009387808 */ /* 0x000fe40005000000 */
[----:B------:R-:W-:Y:S02]  /*e1f0*/  FSEL R2, R25, -INF , !P5 ;  /* 0xff80000019027808 */ /* 0x000fe40006800000 */
[----:B------:R-:W-:Y:S02]  /*e200*/  ISETP.GE.AND P2, PT, R13, R206, PT ;  /* 0x000000ce0d00720c */ /* 0x000fe40003f46270 */
[----:B------:R-:W-:-:S02]  /*e210*/  FSEL R9, R155, -INF , !P0 ;  /* 0xff8000009b097808 */ /* 0x000fc40004000000 */
[----:B------:R-:W-:Y:S02]  /*e220*/  ISETP.GT.AND P0, PT, R205, R12, PT ;  /* 0x0000000ccd00720c */ /* 0x000fe40003f04270 */
[-C--:B------:R-:W-:Y:S02]  /*e230*/  ISETP.GE.AND P4, PT, R14, R208.reuse, PT ;  /* 0x000000d00e00720c */ /* 0x080fe40003f86270 */
[----:B------:R-:W-:Y:S02]  /*e240*/  FSEL R167, R11, -INF , !P3 ;  /* 0xff8000000ba77808 */ /* 0x000fe40005800000 */
[----:B------:R-:W-:Y:S02]  /*e250*/  ISETP.GE.AND P5, PT, R13, R208, PT ;  /* 0x000000d00d00720c */ /* 0x000fe40003fa6270 */
        /* <DEDUP_REMOVED lines=13> */
[----:B------:R-:W-:-:S02]  /*e330*/  FSEL R162, R8, -INF , !P2 ;  /* 0xff80000008a27808 */ /* 0x000fc40005000000 */
[----:B------:R-:W-:Y:S02]  /*e340*/  ISETP.GE.AND P6, PT, R16, R209, PT ;  /* 0x000000d11000720c */ /* 0x000fe40003fc6270 */
[----:B------:R-:W-:Y:S02]  /*e350*/  ISETP.GE.AND P2, PT, R7, R207, PT ;  /* 0x000000cf0700720c */ /* 0x000fe40003f46270 */
[----:B------:R-:W-:Y:S02]  /*e360*/  ISETP.GE.AND P0, PT, R12, R208, PT ;  /* 0x000000d00c00720c */ /* 0x000fe40003f06270 */
[----:B------:R-:W-:Y:S02]  /*e370*/  FSEL R157, R9, -INF , !P4 ;  /* 0xff800000099d7808 */ /* 0x000fe40006000000 */
[----:B------:R-:W-:Y:S02]  /*e380*/  FSEL R2, R37, -INF , !P5 ;  /* 0xff80000025027808 */ /* 0x000fe40006800000 */
[----:B------:R-:W-:-:S02]  /*e390*/  FSEL R9, R71, -INF , !P3 ;  /* 0xff80000047097808 */ /* 0x000fc40005800000 */
[C---:B------:R-:W-:Y:S02]  /*e3a0*/  ISETP.GE.AND P4, PT, R7.reuse, R206, PT ;  /* 0x000000ce0700720c */ /* 0x040fe40003f86270 */
[----:B------:R-:W-:Y:S02]  /*e3b0*/  ISETP.GE.AND P5, PT, R7, R208, PT ;  /* 0x000000d00700720c */ /* 0x000fe40003fa6270 */
[----:B------:R-:W-:Y:S02]  /*e3c0*/  ISETP.GT.AND P3, PT, R205, R6, PT ;  /* 0x00000006cd00720c */ /* 0x000fe40003f64270 */
[----:B------:R-:W-:Y:S02]  /*e3d0*/  FSEL R74, R10, -INF , !P6 ;  /* 0xff8000000a4a7808 */ /* 0x000fe40007000000 */
[----:B------:R-:W-:Y:S02]  /*e3e0*/  FSEL R165, R58, -INF , !P2 ;  /* 0xff8000003aa57808 */ /* 0x000fe40005000000 */
[----:B------:R-:W-:-:S02]  /*e3f0*/  ISETP.GT.AND P6, PT, R0, R14, PT ;  /* 0x0000000e0000720c */ /* 0x000fc40003fc4270 */
[----:B------:R-:W-:Y:S02]  /*e400*/  FSEL R68, R68, -INF , !P0 ;  /* 0xff80000044447808 */ /* 0x000fe40004000000 */
[----:B------:R-:W-:Y:S02]  /*e410*/  ISETP.GE.AND P2, PT, R6, R207, PT ;  /* 0x000000cf0600720c */ /* 0x000fe40003f46270 */
[----:B------:R-:W-:Y:S02]  /*e420*/  ISETP.GE.AND P0, PT, R7, R209, PT ;  /* 0x000000d10700720c */ /* 0x000fe40003f06270 */
[----:B------:R-:W-:Y:S02]  /*e430*/  FSEL R163, R2, -INF , !P4 ;  /* 0xff80000002a37808 */ /* 0x000fe40006000000 */
[----:B------:R-:W-:Y:S02]  /*e440*/  FSEL R151, R69, -INF , !P5 ;  /* 0xff80000045977808 */ /* 0x000fe40006800000 */
[----:B------:R-:W-:-:S02]  /*e450*/  FSEL R7, R28, -INF , !P3 ;  /* 0xff8000001c077808 */ /* 0x000fc40005800000 */
[C---:B------:R-:W-:Y:S02]  /*e460*/  ISETP.GE.AND P4, PT, R6.reuse, R206, PT ;  /* 0x000000ce0600720c */ /* 0x040fe40003f86270 */
[----:B------:R-:W-:Y:S02]  /*e470*/  ISETP.GT.AND P5, PT, R205, R5, PT ;  /* 0x00000005cd00720c */ /* 0x000fe40003fa4270 */
        /* <DEDUP_REMOVED lines=10> */
[C---:B------:R-:W-:Y:S02]  /*e520*/  ISETP.GE.AND P5, PT, R5.reuse, R207, PT ;  /* 0x000000cf0500720c */ /* 0x040fe40003fa6270 */
[C---:B------:R-:W-:Y:S02]  /*e530*/  ISETP.GE.AND P3, PT, R5.reuse, R208, PT ;  /* 0x000000d00500720c */ /* 0x040fe40003f66270 */
[----:B------:R-:W-:Y:S02]  /*e540*/  ISETP.GE.AND P4, PT, R5, R209, PT ;  /* 0x000000d10500720c */ /* 0x000fe40003f86270 */
[----:B------:R-:W-:Y:S02]  /*e550*/  FSEL R156, R10, -INF , !P6 ;  /* 0xff8000000a9c7808 */ /* 0x000fe40007000000 */
[----:B------:R-:W-:Y:S02]  /*e560*/  FSEL R5, R67, -INF , !P2 ;  /* 0xff80000043057808 */ /* 0x000fe40005000000 */
[----:B------:R-:W-:-:S02]  /*e570*/  ISETP.GT.AND P6, PT, R0, R12, PT ;  /* 0x0000000c0000720c */ /* 0x000fc40003fc4270 */
[----:B------:R-:W-:Y:S02]  /*e580*/  ISETP.GT.AND P2, PT, R205, R4, PT ;  /* 0x00000004cd00720c */ /* 0x000fe40003f44270 */
[----:B------:R-:W-:Y:S02]  /*e590*/  FSEL R177, R2, -INF , !P0 ;  /* 0xff80000002b17808 */ /* 0x000fe40004000000 */
[----:B------:R-:W-:Y:S02]  /*e5a0*/  FSEL R10, R70, -INF , !P6 ;  /* 0xff800000460a7808 */ /* 0x000fe40007000000 */
[----:B------:R-:W-:Y:S02]  /*e5b0*/  ISETP.GE.AND P0, PT, R4, R206, PT ;  /* 0x000000ce0400720c */ /* 0x000fe40003f06270 */
[----:B------:R-:W-:Y:S02]  /*e5c0*/  FSEL R32, R32, -INF , !P2 ;  /* 0xff80000020207808 */ /* 0x000fe40005000000 */
[----:B------:R-:W-:-:S02]  /*e5d0*/  ISETP.GE.AND P6, PT, R12, R209, PT ;  /* 0x000000d10c00720c */ /* 0x000fc40003fc6270 */
[----:B------:R-:W-:Y:S02]  /*e5e0*/  FSEL R179, R32, -INF , !P0 ;  /* 0xff80000020b37808 */ /* 0x000fe40004000000 */
[----:B------:R-:W-:Y:S02]  /*e5f0*/  FSEL R154, R10, -INF , !P6 ;  /* 0xff8000000a9a7808 */ /* 0x000fe40007000000 */
[----:B------:R-:W-:Y:S02]  /*e600*/  ISETP.GT.AND P0, PT, R205, R3, PT ;  /* 0x00000003cd00720c */ /* 0x000fe40003f04270 */
[----:B------:R-:W-:Y:S02]  /*e610*/  ISETP.GT.AND P6, PT, R0, R6, PT ;  /* 0x000000060000720c */ /* 0x000fe40003fc4270 */
[----:B------:R-:W-:Y:S02]  /*e620*/  FSEL R33, R33, -INF , !P0 ;  /* 0xff80000021217808 */ /* 0x000fe40004000000 */
[----:B------:R-:W-:-:S02]  /*e630*/  FSEL R8, R66, -INF , !P6 ;  /* 0xff80000042087808 */ /* 0x000fc40007000000 */
[----:B------:R-:W-:Y:S02]  /*e640*/  ISETP.GT.U32.AND P0, PT, R229, R232, PT ;  /* 0x000000e8e500720c */ /* 0x000fe40003f04070 */
[----:B------:R-:W-:Y:S02]  /*e650*/  ISETP.GE.AND P6, PT, R6, R209, PT ;  /* 0x000000d10600720c */ /* 0x000fe40003fc6270 */
[----:B------:R-:W-:Y:S02]  /*e660*/  FSEL R174, R5, -INF , !P4 ;  /* 0xff80000005ae7808 */ /* 0x000fe40006000000 */
[----:B------:R-:W-:Y:S02]  /*e670*/  ISETP.GT.AND P4, PT, R0, R4, PT ;  /* 0x000000040000720c */ /* 0x000fe40003f84270 */
[----:B------:R-:W-:Y:S02]  /*e680*/  FSEL R175, R8, -INF , !P6 ;  /* 0xff80000008af7808 */ /* 0x000fe40007000000 */
[----:B------:R-:W-:-:S02]  /*e690*/  FSEL R183, R31, -INF , !P5 ;  /* 0xff8000001fb77808 */ /* 0x000fc40006800000 */
[----:B------:R-:W-:Y:S02]  /*e6a0*/  FSEL R170, R65, -INF , !P3 ;  /* 0xff80000041aa7808 */ /* 0x000fe40005800000 */
[----:B------:R-:W-:Y:S02]  /*e6b0*/  ISETP.GT.AND P2, PT, R0, R3, PT ;  /* 0x000000030000720c */ /* 0x000fe40003f44270 */
[C---:B------:R-:W-:Y:S02]  /*e6c0*/  ISETP.GE.AND P6, PT, R4.reuse, R207, PT ;  /* 0x000000cf0400720c */ /* 0x040fe40003fc6270 */
[C---:B------:R-:W-:Y:S02]  /*e6d0*/  ISETP.GE.AND P5, PT, R4.reuse, R208, PT ;  /* 0x000000d00400720c */ /* 0x040fe40003fa6270 */
        /* <DEDUP_REMOVED lines=14> */
[----:B------:R-:W-:Y:S06]  /*e7c0*/  @!P0 BRA `(.L_x_1494) ;  /* 0x0000000000e48947 */ /* 0x000fec0003800000 */
[----:B------:R-:W2:Y:S01]  /*e7d0*/  LDL R232, [R1] ;  /* 0x0000000001e87983 */ /* 0x000ea20000100800 */
[C---:B------:R-:W-:Y:S01]  /*e7e0*/  @!P1 VIADD R6, R214.reuse, 0xfffffffc ;  /* 0xfffffffcd6069836 */ /* 0x040fe20000000000 */
[----:B------:R-:W-:Y:S01]  /*e7f0*/  BSSY.RECONVERGENT B0, `(.L_x_1495) ;  /* 0x0000035000007945 */ /* 0x000fe20003800200 */
[----:B------:R-:W-:Y:S01]  /*e800*/  @!P1 VIADD R0, R214, 0xfffffffc ;  /* 0xfffffffcd6009836 */ /* 0x000fe20000000000 */
[----:B------:R1:W-:Y:S01]  /*e810*/  @P1 STS.128 [R213+0x4000], RZ ;  /* 0x004000ffd5001388 */ /* 0x0003e20000000c00 */
        /* <DEDUP_REMOVED lines=12> */
[----:B------:R-:W-:-:S02]  /*e8e0*/  @!P1 LEA.HI.X R10, R140, R10, R141, 0x4, P3 ;  /* 0x0000000a8c0a9211 */ /* 0x000fc400018f248d */
[----:B------:R-:W-:Y:S02]  /*e8f0*/  @!P1 LEA.HI.X R3, R140, R4, R141, 0x5, P2 ;  /* 0x000000048c039211 */ /* 0x000fe400010f2c8d */
[-C--:B--2---:R-:W-:Y:S02]  /*e900*/  @!P1 LEA R8, P4, R2, R232.reuse, 0x7 ;  /* 0x000000e802089211 */ /* 0x084fe400078838ff */
[-C--:B------:R-:W-:Y:S02]  /*e910*/  @!P1 LEA R6, P3, R0, R232.reuse, 0x1 ;  /* 0x000000e800069211 */ /* 0x080fe400078608ff */
        /* <DEDUP_REMOVED lines=34> */
.L_x_1496:
[----:B------:R-:W-:Y:S05]  /*eb40*/  BSYNC.RECONVERGENT B0 ;  /* 0x0000000000007941 */ /* 0x000fea0003800200 */
.L_x_1495:
[----:B------:R-:W0:Y:S02]  /*eb50*/  LDGDEPBAR ;  /* 0x00000000000079af */ /* 0x000e240000000000 */
.L_x_1494:
[----:B------:R-:W3:Y:S04]  /*eb60*/  LDL.64 R44, [R1+0x30] ;  /* 0x00003000012c7983 */ /* 0x000ee80000100a00 */
[----:B------:R-:W4:Y:S04]  /*eb70*/  LDL.64 R242, [R1+0x20] ;  /* 0x0000200001f27983 */ /* 0x000f280000100a00 */
[----:B------:R-:W5:Y:S04]  /*eb80*/  LDL.64 R246, [R1+0x10] ;  /* 0x0000100001f67983 */ /* 0x000f680000100a00 */
[----:B------:R-:W5:Y:S04]  /*eb90*/  LDL.64 R46, [R1+0x38] ;  /* 0x00003800012e7983 */ /* 0x000f680000100a00 */
[----:B------:R-:W5:Y:S01]  /*eba0*/  LDL.64 R244, [R1+0x40] ;  /* 0x0000400001f47983 */ /* 0x000f620000100a00 */
[----:B------:R-:W-:-:S04]  /*ebb0*/  FMNMX3.FTZ R0, R211, R52, R53, !PT ;  /* 0x00000034d3007276 */ /* 0x000fc80007810035 */
        /* <DEDUP_REMOVED lines=9> */
[----:B-12---:R-:W-:Y:S02]  /*ec50*/  FMNMX3.FTZ R4, R210, R54, R55, !PT ;  /* 0x00000036d2047276 */ /* 0x006fe40007810037 */
[----:B------:R-:W-:Y:S02]  /*ec60*/  FMNMX3.FTZ R2, R212, R38, R35, !PT ;  /* 0x00000026d4027276 */ /* 0x000fe40007810023 */
[----:B------:R-:W-:Y:S01]  /*ec70*/  FMNMX3.FTZ R3, R3, R142, R49, !PT ;  /* 0x0000008e03037276 */ /* 0x000fe20007810031 */
[----:B------:R-:W1:Y:S01]  /*ec80*/  S2R R10, SR_CTAID.X ;  /* 0x00000000000a7919 */ /* 0x000e620000002500 */
[----:B------:R-:W-:Y:S02]  /*ec90*/  FMNMX3.FTZ R8, R4, R50, R51, !PT ;  /* 0x0000003204087276 */ /* 0x000fe40007810033 */
[----:B------:R-:W-:-:S02]  /*eca0*/  FMNMX3.FTZ R2, R2, R39, R18, !PT ;  /* 0x0000002702027276 */ /* 0x000fc40007810012 */
[----:B------:R-:W-:Y:S02]  /*ecb0*/  FMNMX3.FTZ R4, R3, R152, R153, !PT ;  /* 0x0000009803047276 */ /* 0x000fe40007810099 */
[----:B------:R-:W-:Y:S02]  /*ecc0*/  FMNMX3.FTZ R0, R0, R179, R178, !PT ;  /* 0x000000b300007276 */ /* 0x000fe400078100b2 */
[----:B------:R-:W-:Y:S02]  /*ecd0*/  FMNMX3.FTZ R2, R2, R143, R144, !PT ;  /* 0x0000008f02027276 */ /* 0x000fe40007810090 */
[----:B------:R-:W-:Y:S01]  /*ece0*/  FMNMX3.FTZ R4, R4, R68, R151, !PT ;  /* 0x0000004404047276 */ /* 0x000fe20007810097 */
[----:B------:R-:W2:Y:S01]  /*ecf0*/  SHFL.BFLY PT, R6, R0, 0x2, 0x1f ;  /* 0x0c401f0000067f89 */ /* 0x000ea200000e0000 */
        /* <DEDUP_REMOVED lines=12> */
[----:B------:R-:W-:Y:S01]  /*edc0*/  FMNMX3.FTZ R5, R3, R172, R173, !PT ;  /* 0x000000ac03057276 */ /* 0x000fe200078100ad */
[----:B------:R-:W-:Y:S01]  /*edd0*/  IMAD.SHL.U32 R2, R229, 0x2, RZ ;  /* 0x00000002e5027824 */ /* 0x000fe200078e00ff */
[----:B------:R-:W-:Y:S02]  /*ede0*/  FMNMX3.FTZ R8, R8, R181, R180, !PT ;  /* 0x000000b508087276 */ /* 0x000fe400078100b4 */
[----:B------:R-:W-:Y:S01]  /*edf0*/  SHF.R.U32.HI R7, RZ, 0x5, R249 ;  /* 0x00000005ff077819 */ /* 0x000fe200000116f9 */
[----:B------:R-:W1:Y:S01]  /*ee00*/  SHFL.BFLY PT, R70, R5, 0x2, 0x1f ;  /* 0x0c401f0005467f89 */ /* 0x000e6200000e0000 */
[----:B--2---:R-:W-:-:S03]  /*ee10*/  FMNMX.FTZ R0, R0, R6, !PT ;  /* 0x0000000600007209 */ /* 0x004fc60007810000 */
[----:B------:R-:W2:Y:S01]  /*ee20*/  SHFL.BFLY PT, R9, R8, 0x2, 0x1f ;  /* 0x0c401f0008097f89 */ /* 0x000ea200000e0000 */
[----:B-1----:R-:W-:-:S03]  /*ee30*/  IMAD R10, R10, 0x8, R7 ;  /* 0x000000080a0a7824 */ /* 0x002fc600078e0207 */
[----:B------:R-:W1:Y:S01]  /*ee40*/  SHFL.BFLY PT, R73, R0, 0x1, 0x1f ;  /* 0x0c201f0000497f89 */ /* 0x000e6200000e0000 */
[----:B------:R-:W-:Y:S01]  /*ee50*/  IMAD.WIDE.U32 R10, R10, -0x326172a9, RZ ;  /* 0xcd9e8d570a0a7825 */ /* 0x000fe200078e00ff */
[----:B------:R-:W-:Y:S01]  /*ee60*/  FMNMX.FTZ R71, R4, R71, !PT ;  /* 0x0000004704477209 */ /* 0x000fe20007810000 */
[----:B------:R-:W-:Y:S02]  /*ee70*/  UIADD3 UR14, UPT, UPT, UR21, 0x32370b8f, URZ ;  /* 0x32370b8f150e7890 */ /* 0x000fe4000fffe0ff */
[----:B------:R-:W-:Y:S02]  /*ee80*/  UIADD3 UR4, UPT, UPT, UR21, 0x76cf5d0a, URZ ;  /* 0x76cf5d0a15047890 */ /* 0x000fe4000fffe0ff */
[----:B------:R-:W1:Y:S01]  /*ee90*/  SHFL.BFLY PT, R14, R71, 0x1, 0x1f ;  /* 0x0c201f00470e7f89 */ /* 0x000e6200000e0000 */
[----:B------:R-:W-:Y:S02]  /*eea0*/  FMNMX.FTZ R70, R5, R70, !PT ;  /* 0x0000004605467209 */ /* 0x000fe40007810000 */
[----:B--2---:R-:W-:-:S02]  /*eeb0*/  FMNMX.FTZ R8, R8, R9, !PT ;  /* 0x0000000908087209 */ /* 0x004fc40007810000 */
[----:B-1----:R-:W-:-:S03]  /*eec0*/  FMNMX.FTZ R73, R0, R73, !PT ;  /* 0x0000004900497209 */ /* 0x002fc60007810000 */
[----:B------:R-:W1:Y:S01]  /*eed0*/  SHFL.BFLY PT, R72, R8, 0x1, 0x1f ;  /* 0x0c201f0008487f89 */ /* 0x000e6200000e0000 */
[C---:B------:R-:W-:Y:S01]  /*eee0*/  FSETP.NEU.FTZ.AND P4, PT, R73.reuse, -INF , PT ;  /* 0xff8000004900780b */ /* 0x040fe20003f9d000 */
[----:B------:R-:W-:Y:S01]  /*eef0*/  FMUL.FTZ R15, R73, UR17 ;  /* 0x00000011490f7c20 */ /* 0x000fe20008410000 */
[----:B------:R-:W-:-:S04]  /*ef00*/  FMNMX.FTZ R71, R71, R14, !PT ;  /* 0x0000000e47477209 */ /* 0x000fc80007810000 */
[----:B------:R-:W-:Y:S02]  /*ef10*/  FSEL R15, R15, RZ, P4 ;  /* 0x000000ff0f0f7208 */ /* 0x000fe40002000000 */
[----:B------:R-:W-:-:S03]  /*ef20*/  FSETP.NEU.FTZ.AND P2, PT, R71, -INF , PT ;  /* 0xff8000004700780b */ /* 0x000fc60003f5d000 */
[----:B------:R-:W-:-:S04]  /*ef30*/  FFMA.FTZ R0, R20, UR17, -R15 ;  /* 0x0000001114007c23 */ /* 0x000fc8000801080f */
[----:B------:R2:W-:Y:S01]  /*ef40*/  MUFU.EX2 R236, R0 ;  /* 0x0000000000ec7308 */ /* 0x0005e20000000800 */
[----:B-1----:R-:W-:Y:S01]  /*ef50*/  FMNMX.FTZ R72, R8, R72, !PT ;  /* 0x0000004808487209 */ /* 0x002fe20007810000 */
[----:B--2---:R-:W-:-:S06]  /*ef60*/  FFMA.FTZ R0, R19, UR17, -R15 ;  /* 0x0000001113007c23 */ /* 0x004fcc000801080f */
[----:B------:R1:W-:Y:S01]  /*ef70*/  MUFU.EX2 R235, R0 ;  /* 0x0000000000eb7308 */ /* 0x0003e20000000800 */
[----:B------:R-:W-:Y:S02]  /*ef80*/  FSETP.NEU.FTZ.AND P3, PT, R72, -INF , PT ;  /* 0xff8000004800780b */ /* 0x000fe40003f7d000 */
[----:B---3--:R-:W-:-:S05]  /*ef90*/  LOP3.LUT R2, R2, UR21, R45, 0x96, !PT ;  /* 0x0000001502027c12 */ /* 0x008fca000f8e962d */
[----:B------:R-:W-:-:S05]  /*efa0*/  IMAD.WIDE.U32 R2, R2, -0x326172a9, RZ ;  /* 0xcd9e8d5702027825 */ /* 0x000fca00078e00ff */
[----:B------:R-:W-:Y:S02]  /*efb0*/  LOP3.LUT R12, R10, UR15, R3, 0x96, !PT ;  /* 0x0000000f0a0c7c12 */ /* 0x000fe4000f8e9603 */
[----:B----4-:R-:W-:Y:S02]  /*efc0*/  LOP3.LUT R6, R2, UR11, R243, 0x96, !PT ;  /* 0x0000000b02067c12 */ /* 0x010fe4000f8e96f3 */
[----:B------:R-:W-:Y:S02]  /*efd0*/  LOP3.LUT R10, R250, UR15, R3, 0x96, !PT ;  /* 0x0000000ffa0a7c12 */ /* 0x000fe4000f8e9603 */
[----:B-----5:R-:W-:-:S03]  /*efe0*/  LOP3.LUT R2, R2, UR11, R247, 0x96, !PT ;  /* 0x0000000b02027c12 */ /* 0x020fc6000f8e96f7 */
[----:B------:R-:W-:-:S04]  /*eff0*/  IMAD.WIDE.U32 R10, R10, -0x2daee0ad, RZ ;  /* 0xd2511f530a0a7825 */ /* 0x000fc800078e00ff */
[----:B------:R-:W-:Y:S01]  /*f000*/  IMAD.WIDE.U32 R2, R2, -0x2daee0ad, RZ ;  /* 0xd2511f5302027825 */ /* 0x000fe200078e00ff */
[----:B------:R-:W-:-:S04]  /*f010*/  LOP3.LUT R4, R46, UR4, R11, 0x96, !PT ;  /* 0x000000042e047c12 */ /* 0x000fc8000f8e960b */
[----:B------:R-:W-:Y:S01]  /*f020*/  LOP3.LUT R10, R10, UR14, R3, 0x96, !PT ;  /* 0x0000000e0a0a7c12 */ /* 0x000fe2000f8e9603 */
[----:B------:R-:W-:-:S04]  /*f030*/  IMAD.WIDE.U32 R12, R12, -0x2daee0ad, RZ ;  /* 0xd2511f530c0c7825 */ /* 0x000fc800078e00ff */
[----:B------:R-:W-:Y:S02]  /*f040*/  IMAD.WIDE.U32 R30, R10, -0x326172a9, RZ ;  /* 0xcd9e8d570a1e7825 */ /* 0x000fe400078e00ff */
[----:B------:R-:W2:Y:S01]  /*f050*/  SHFL.BFLY PT, R10, R70, 0x1, 0x1f ;  /* 0x0c201f00460a7f89 */ /* 0x000ea200000e0000 */
[----:B------:R-:W-:Y:S01]  /*f060*/  LOP3.LUT R3, R244, UR4, R13, 0x96, !PT ;  /* 0x00000004f4037c12 */ /* 0x000fe2000f8e960d */
[----:B------:R-:W-:-:S04]  /*f070*/  IMAD.WIDE.U32 R6, R6, -0x2daee0ad, RZ ;  /* 0xd2511f5306067825 */ /* 0x000fc800078e00ff */
[----:B------:R-:W-:Y:S01]  /*f080*/  IMAD.WIDE.U32 R22, R4, -0x326172a9, RZ ;  /* 0xcd9e8d5704167825 */ /* 0x000fe200078e00ff */
[----:B------:R-:W-:-:S03]  /*f090*/  LOP3.LUT R12, R12, UR14, R7, 0x96, !PT ;  /* 0x0000000e0c0c7c12 */ /* 0x000fc6000f8e9607 */
[----:B------:R-:W-:Y:S01]  /*f0a0*/  IMAD.WIDE.U32 R16, R3, -0x326172a9, RZ ;  /* 0xcd9e8d5703107825 */ /* 0x000fe200078e00ff */
[----:B------:R-:W-:Y:S02]  /*f0b0*/  LOP3.LUT R4, R246, UR9, R23, 0x96, !PT ;  /* 0x00000009f6047c12 */ /* 0x000fe4000f8e9617 */
[----:B------:R-:W-:Y:S01]  /*f0c0*/  LOP3.LUT R3, R22, UR8, R31, 0x96, !PT ;  /* 0x0000000816037c12 */ /* 0x000fe2000f8e961f */
[----:B------:R-:W-:Y:S01]  /*f0d0*/  IMAD.WIDE.U32 R42, R12, -0x326172a9, RZ ;  /* 0xcd9e8d570c2a7825 */ /* 0x000fe200078e00ff */
[----:B------:R-:W-:-:S03]  /*f0e0*/  LOP3.LUT R9, R242, UR9, R17, 0x96, !PT ;  /* 0x00000009f2097c12 */ /* 0x000fc6000f8e9611 */
[----:B------:R-:W-:Y:S01]  /*f0f0*/  IMAD.WIDE.U32 R4, R4, -0x2daee0ad, RZ ;  /* 0xd2511f5304047825 */ /* 0x000fe200078e00ff */
[----:B------:R-:W-:-:S03]  /*f100*/  LOP3.LUT R7, R16, UR8, R43, 0x96, !PT ;  /* 0x0000000810077c12 */ /* 0x000fc6000f8e962b */
[----:B------:R-:W-:Y:S01]  /*f110*/  IMAD.WIDE.U32 R58, R3, -0x2daee0ad, RZ ;  /* 0xd2511f53033a7825 */ /* 0x000fe200078e00ff */
[----:B------:R-:W-:-:S03]  /*f120*/  LOP3.LUT R5, R2, UR24, R5, 0x96, !PT ;  /* 0x0000001802057c12 */ /* 0x000fc6000f8e9605 */
[----:B------:R-:W-:Y:S01]  /*f130*/  FMUL.FTZ R12, R71, UR17 ;  /* 0x00000011470c7c20 */ /* 0x000fe20008410000 */
[----:B------:R-:W-:Y:S01]  /*f140*/  IMAD.WIDE.U32 R16, R9, -0x2daee0ad, RZ ;  /* 0xd2511f5309107825 */ /* 0x000fe200078e00ff */
[----:B------:R-:W-:-:S03]  /*f150*/  LOP3.LUT R2, R4, UR23, R59, 0x96, !PT ;  /* 0x0000001704027c12 */ /* 0x000fc6000f8e963b */
[----:B------:R-:W-:Y:S01]  /*f160*/  IMAD.WIDE.U32 R140, R7, -0x2daee0ad, RZ ;  /* 0xd2511f53078c7825 */ /* 0x000fe200078e00ff */
[----:B------:R-:W-:Y:S02]  /*f170*/  LOP3.LUT R6, R6, UR24, R17, 0x96, !PT ;  /* 0x0000001806067c12 */ /* 0x000fe4000f8e9611 */
[----:B------:R-:W-:Y:S01]  /*f180*/  FSEL R12, R12, RZ, P2 ;  /* 0x000000ff0c0c7208 */ /* 0x000fe20001000000 */
[----:B------:R-:W-:Y:S01]  /*f190*/  IMAD.WIDE.U32 R2, R2, -0x326172a9, RZ ;  /* 0xcd9e8d5702027825 */ /* 0x000fe200078e00ff */
[----:B--2---:R-:W-:Y:S02]  /*f1a0*/  FMNMX.FTZ R70, R70, R10, !PT ;  /* 0x0000000a46467209 */ /* 0x004fe40007810000 */
[----:B------:R-:W-:Y:S01]  /*f1b0*/  LOP3.LUT R4, R16, UR23, R141, 0x96, !PT ;  /* 0x0000001710047c12 */ /* 0x000fe2000f8e968d */
[----:B------:R-:W-:-:S04]  /*f1c0*/  IMAD.WIDE.U32 R40, R6, -0x326172a9, RZ ;  /* 0xcd9e8d5706287825 */ /* 0x000fc800078e00ff */
[----:B-1----:R-:W-:Y:S01]  /*f1d0*/  FFMA.FTZ R0, R26, UR17, -R12 ;  /* 0x000000111a007c23 */ /* 0x002fe2000801080c */
[----:B------:R-:W-:Y:S01]  /*f1e0*/  PRMT R8, R2, 0x7771, RZ ;  /* 0x0000777102087816 */ /* 0x000fe200000000ff */
[----:B------:R-:W-:Y:S01]  /*f1f0*/  FMUL.FTZ R13, R70, UR17 ;  /* 0x00000011460d7c20 */ /* 0x000fe20008410000 */
[----:B------:R-:W-:Y:S01]  /*f200*/  IMAD.MOV.U32 R7, RZ, RZ, R2 ;  /* 0x000000ffff077224 */ /* 0x000fe200078e0002 */
[C---:B------:R-:W-:Y:S01]  /*f210*/  PRMT R6, R2.reuse, 0x7773, RZ ;  /* 0x0000777302067816 */ /* 0x040fe200000000ff */
[----:B------:R-:W-:Y:S01]  /*f220*/  IMAD.WIDE.U32 R28, R5, -0x326172a9, RZ ;  /* 0xcd9e8d57051c7825 */ /* 0x000fe200078e00ff */
[----:B------:R-:W-:Y:S02]  /*f230*/  PRMT R2, R2, 0x7772, RZ ;  /* 0x0000777202027816 */ /* 0x000fe400000000ff */
[----:B------:R-:W-:Y:S01]  /*f240*/  FSETP.NEU.FTZ.AND P1, PT, R70, -INF , PT ;  /* 0xff8000004600780b */ /* 0x000fe20003f3d000 */
[----:B------:R-:W-:Y:S01]  /*f250*/  IMAD.WIDE.U32 R4, R4, -0x326172a9, RZ ;  /* 0xcd9e8d5704047825 */ /* 0x000fe200078e00ff */
[----:B------:R1:W-:Y:S01]  /*f260*/  MUFU.EX2 R234, R0 ;  /* 0x0000000000ea7308 */ /* 0x0003e20000000800 */
[----:B------:R-:W-:-:S02]  /*f270*/  PRMT R14, R2, 0x5410, R6 ;  /* 0x00005410020e7816 */ /* 0x000fc40000000006 */
[----:B------:R-:W-:Y:S02]  /*f280*/  LOP3.LUT R2, R7, 0xff, RZ, 0xc0, !PT ;  /* 0x000000ff07027812 */ /* 0x000fe400078ec0ff */
[----:B------:R-:W-:Y:S01]  /*f290*/  FSEL R13, R13, RZ, P1 ;  /* 0x000000ff0d0d7208 */ /* 0x000fe20000800000 */
[----:B------:R-:W-:Y:S01]  /*f2a0*/  IMAD.MOV.U32 R11, RZ, RZ, R4 ;  /* 0x000000ffff0b7224 */ /* 0x000fe200078e0004 */
[----:B------:R-:W-:Y:S02]  /*f2b0*/  LOP3.LUT R3, R28, UR6, R3, 0x96, !PT ;  /* 0x000000061c037c12 */ /* 0x000fe4000f8e9603 */
[C---:B------:R-:W-:Y:S02]  /*f2c0*/  PRMT R28, R4.reuse, 0x7771, RZ ;  /* 0x00007771041c7816 */ /* 0x040fe400000000ff */
[C---:B------:R-:W-:Y:S02]  /*f2d0*/  PRMT R10, R4.reuse, 0x7773, RZ ;  /* 0x00007773040a7816 */ /* 0x040fe400000000ff */
[----:B------:R-:W-:Y:S01]  /*f2e0*/  PRMT R9, R4, 0x7772, RZ ;  /* 0x0000777204097816 */ /* 0x000fe200000000ff */
[--C-:B-1----:R-:W-:Y:S01]  /*f2f0*/  FFMA.FTZ R0, R21, UR17, -R12.reuse ;  /* 0x0000001115007c23 */ /* 0x102fe2000801080c */
[----:B------:R-:W-:Y:S01]  /*f300*/  FFMA.FTZ R4, R34, UR17, -R12 ;  /* 0x0000001122047c23 */ /* 0x000fe2000801080c */
[----:B------:R-:W-:Y:S01]  /*f310*/  PRMT R24, R2, 0x5410, R8 ;  /* 0x0000541002187816 */ /* 0x000fe20000000008 */
[----:B------:R-:W1:Y:S01]  /*f320*/  LDSM.16.MT88.4 R20, [R192+0x6000] ;  /* 0x00600000c014783b */ /* 0x000e620000004200 */
[----:B------:R2:W3:Y:S01]  /*f330*/  MUFU.EX2 R233, R0 ;  /* 0x0000000000e97308 */ /* 0x0004e20000000800 */
[----:B------:R-:W-:Y:S01]  /*f340*/  FFMA.FTZ R2, R38, UR17, -R13 ;  /* 0x0000001126027c23 */ /* 0x000fe2000801080d */
[----:B------:R-:W-:-:S06]  /*f350*/  LOP3.LUT R7, R11, 0xff, RZ, 0xc0, !PT ;  /* 0x000000ff0b077812 */ /* 0x000fcc00078ec0ff */
[----:B------:R4:W-:Y:S01]  /*f360*/  MUFU.EX2 R231, R4 ;  /* 0x0000000400e77308 */ /* 0x0009e20000000800 */
[----:B--2---:R-:W-:Y:S01]  /*f370*/  LOP3.LUT R0, R40, UR6, R5, 0x96, !PT ;  /* 0x0000000628007c12 */ /* 0x004fe2000f8e9605 */
[----:B------:R-:W-:-:S06]  /*f380*/  FFMA.FTZ R5, R27, UR17, -R12 ;  /* 0x000000111b057c23 */ /* 0x000fcc000801080c */
[----:B------:R2:W-:Y:S01]  /*f390*/  MUFU.EX2 R230, R2 ;  /* 0x0000000200e67308 */ /* 0x0005e20000000800 */
[----:B----4-:R-:W-:-:S07]  /*f3a0*/  FSEL R4, R71, RZ, P2 ;  /* 0x000000ff47047208 */ /* 0x010fce0001000000 */
[----:B------:R4:W5:Y:S01]  /*f3b0*/  MUFU.EX2 R232, R5 ;  /* 0x0000000500e87308 */ /* 0x0009620000000800 */
[----:B------:R-:W-:Y:S01]  /*f3c0*/  FSEL R6, R73, RZ, P4 ;  /* 0x000000ff49067208 */ /* 0x000fe20002000000 */
[----:B------:R-:W-:Y:S01]  /*f3d0*/  FADD.FTZ R11, R228, -R4 ;  /* 0x80000004e40b7221 */ /* 0x000fe20000010000 */
[----:B------:R-:W-:Y:S01]  /*f3e0*/  LOP3.LUT R4, R3, 0xffff, RZ, 0xc0, !PT ;  /* 0x0000ffff03047812 */ /* 0x000fe200078ec0ff */
[----:B--2---:R-:W-:Y:S01]  /*f3f0*/  FFMA.FTZ R2, R35, UR17, -R13 ;  /* 0x0000001123027c23 */ /* 0x004fe2000801080d */
[----:B------:R-:W-:Y:S02]  /*f400*/  PRMT R28, R7, 0x5410, R28 ;  /* 0x00005410071c7816 */ /* 0x000fe4000000001c */
[----:B----4-:R-:W-:Y:S01]  /*f410*/  FSEL R5, R72, RZ, P3 ;  /* 0x000000ff48057208 */ /* 0x010fe20001800000 */
[----:B------:R2:W4:Y:S01]  /*f420*/  MUFU.EX2 R228, R2 ;  /* 0x0000000200e47308 */ /* 0x0005220000000800 */
[----:B------:R-:W-:Y:S02]  /*f430*/  LOP3.LUT R8, R3, 0xff, RZ, 0xc0, !PT ;  /* 0x000000ff03087812 */ /* 0x000fe400078ec0ff */
[----:B------:R-:W-:Y:S01]  /*f440*/  PRMT R40, R9, 0x5410, R10 ;  /* 0x0000541009287816 */ /* 0x000fe2000000000a */
[--C-:B------:R-:W-:Y:S01]  /*f450*/  FADD.FTZ R37, R210, -R5.reuse ;  /* 0x80000005d2257221 */ /* 0x100fe20000010000 */
[----:B------:R-:W-:Y:S01]  /*f460*/  PRMT R5, R3, 0x7632, R5 ;  /* 0x0000763203057816 */ /* 0x000fe20000000005 */
[----:B------:R-:W-:Y:S01]  /*f470*/  FADD.FTZ R36, R211, -R6 ;  /* 0x80000006d3247221 */ /* 0x000fe20000010000 */
[----:B------:R-:W-:Y:S01]  /*f480*/  SHF.R.U32.HI R7, RZ, 0x18, R3 ;  /* 0x00000018ff077819 */ /* 0x000fe20000011603 */
[----:B------:R-:W-:Y:S01]  /*f490*/  FFMA.FTZ R3, R39, UR17, -R13 ;  /* 0x0000001127037c23 */ /* 0x000fe2000801080d */
[----:B------:R-:W-:Y:S01]  /*f4a0*/  SHF.R.U32.HI R4, RZ, 0x8, R4 ;  /* 0x00000008ff047819 */ /* 0x000fe20000011604 */
[----:B------:R-:W-:Y:S01]  /*f4b0*/  LDSM.16.MT88.4 R32, [R196+0x6000] ;  /* 0x00600000c420783b */ /* 0x000fe20000004200 */
[----:B------:R-:W-:-:S02]  /*f4c0*/  LOP3.LUT R9, R0, 0xff, RZ, 0xc0, !PT ;  /* 0x000000ff00097812 */ /* 0x000fc400078ec0ff */
[----:B--2---:R-:W-:Y:S01]  /*f4d0*/  LOP3.LUT R2, R0, 0xffff, RZ, 0xc0, !PT ;  /* 0x0000ffff00027812 */ /* 0x004fe200078ec0ff */
[----:B------:R2:W-:Y:S01]  /*f4e0*/  MUFU.EX2 R227, R3 ;  /* 0x0000000300e37308 */ /* 0x0005e20000000800 */
[----:B------:R-:W-:Y:S02]  /*f4f0*/  FSEL R6, R70, RZ, P1 ;  /* 0x000000ff46067208 */ /* 0x000fe40000800000 */
[----:B------:R-:W-:-:S04]  /*f500*/  SHF.R.U32.HI R2, RZ, 0x8, R2 ;  /* 0x00000008ff027819 */ /* 0x000fc80000011602 */
[--C-:B------:R-:W-:Y:S02]  /*f510*/  PRMT R31, R9, 0x5410, R2.reuse ;  /* 0x00005410091f7816 */ /* 0x100fe40000000002 */
[----:B------:R-:W-:Y:S01]  /*f520*/  PRMT R2, R0, 0x7632, R2 ;  /* 0x0000763200027816 */ /* 0x000fe20000000002 */
[----:B------:R-:W-:Y:S01]  /*f530*/  FADD.FTZ R10, R212, -R6 ;  /* 0x80000006d40a7221 */ /* 0x000fe20000010000 */
[----:B------:R-:W-:Y:S02]  /*f540*/  SHF.R.U32.HI R6, RZ, 0x18, R0 ;  /* 0x00000018ff067819 */ /* 0x000fe40000011600 */
[----:B--2---:R-:W-:Y:S01]  /*f550*/  PRMT R3, R8, 0x5410, R4 ;  /* 0x0000541008037816 */ /* 0x004fe20000000004 */
[----:B------:R-:W-:Y:S01]  /*f560*/  FFMA.FTZ R4, R18, UR17, -R13 ;  /* 0x0000001112047c23 */ /* 0x000fe2000801080d */
[----:B------:R-:W-:Y:S01]  /*f570*/  LOP3.LUT R5, R5, 0xff, RZ, 0xc0, !PT ;  /* 0x000000ff05057812 */ /* 0x000fe200078ec0ff */
[----:B------:R-:W-:Y:S01]  /*f580*/  FMUL.FTZ R8, R72, UR17 ;  /* 0x0000001148087c20 */ /* 0x000fe20008410000 */
[----:B------:R-:W-:Y:S01]  /*f590*/  FMUL.FTZ R10, R10, UR17 ;  /* 0x000000110a0a7c20 */ /* 0x000fe20008410000 */
[----:B------:R2:W1:Y:S01]  /*f5a0*/  MUFU.EX2 R226, R4 ;  /* 0x0000000400e27308 */ /* 0x0004620000000800 */
[----:B------:R-:W-:Y:S01]  /*f5b0*/  HSET2.LE.AND R0, R3, R204, PT ;  /* 0x000000cc03007233 */ /* 0x000fe20003803000 */
[----:B------:R-:W1:Y:S01]  /*f5c0*/  LDSM.16.MT88.4 R16, [R197+0x6000] ;  /* 0x00600000c510783b */ /* 0x000e620000004200 */
[----:B------:R-:W-:-:S02]  /*f5d0*/  PRMT R5, R5, 0x5410, R7 ;  /* 0x0000541005057816 */ /* 0x000fc40000000007 */
[----:B--2---:R-:W-:Y:S02]  /*f5e0*/  LOP3.LUT R4, R2, 0xff, RZ, 0xc0, !PT ;  /* 0x000000ff02047812 */ /* 0x004fe400078ec0ff */
[----:B---3--:R-:W-:Y:S02]  /*f5f0*/  F2FP.BF16.F32.PACK_AB R2, R233, R234 ;  /* 0x000000eae902723e */ /* 0x008fe400000010ff */
[----:B------:R-:W-:Y:S02]  /*f600*/  PRMT R9, R4, 0x5410, R6 ;  /* 0x0000541004097816 */ /* 0x000fe40000000006 */
[----:B------:R-:W-:Y:S02]  /*f610*/  LOP3.LUT R4, R2, R0, RZ, 0xc0, !PT ;  /* 0x0000000002047212 */ /* 0x000fe400078ec0ff */
[--C-:B------:R-:W-:Y:S02]  /*f620*/  HSET2.LE.AND R0, R24, R204.reuse, PT ;  /* 0x000000cc18007233 */ /* 0x100fe40003803000 */
[----:B-----5:R-:W-:Y:S01]  /*f630*/  F2FP.BF16.F32.PACK_AB R2, R231, R232 ;  /* 0x000000e8e702723e */ /* 0x020fe200000010ff */
[----:B------:R-:W-:Y:S01]  /*f640*/  MUFU.EX2 R62, R10 ;  /* 0x0000000a003e7308 */ /* 0x000fe20000000800 */
[----:B------:R-:W-:Y:S01]  /*f650*/  HSET2.LE.AND R3, R5, R204, PT ;  /* 0x000000cc05037233 */ /* 0x000fe20003803000 */
[----:B------:R-:W2:Y:S01]  /*f660*/  LDSM.16.MT88.4 R24, [R193+0x6000] ;  /* 0x00600000c118783b */ /* 0x000ea20000004200 */
[----:B------:R-:W-:Y:S01]  /*f670*/  LOP3.LUT R6, R2, R0, RZ, 0xc0, !PT ;  /* 0x0000000002067212 */ /* 0x000fe200078ec0ff */
[----:B------:R-:W-:Y:S01]  /*f680*/  FFMA.FTZ R0, R52, UR17, -R15 ;  /* 0x0000001134007c23 */ /* 0x000fe2000801080f */
[----:B----4-:R-:W-:-:S03]  /*f690*/  F2FP.BF16.F32.PACK_AB R5, R228, R230 ;  /* 0x000000e6e405723e */ /* 0x010fc600000010ff */
[----:B------:R3:W-:Y:S01]  /*f6a0*/  MUFU.EX2 R224, R0 ;  /* 0x0000000000e07308 */ /* 0x0007e20000000800 */
[----:B------:R-:W-:Y:S02]  /*f6b0*/  LOP3.LUT R5, R5, R3, RZ, 0xc0, !PT ;  /* 0x0000000305057212 */ /* 0x000fe400078ec0ff */
[----:B------:R-:W-:Y:S02]  /*f6c0*/  LOP3.LUT R3, R14, 0xff00ff, RZ, 0xc0, !PT ;  /* 0x00ff00ff0e037812 */ /* 0x000fe400078ec0ff */
[----:B------:R-:W-:Y:S02]  /*f6d0*/  FSEL R14, R8, RZ, P3 ;  /* 0x000000ff080e7208 */ /* 0x000fe40001800000 */
[----:B------:R-:W-:Y:S02]  /*f6e0*/  F2FP.BF16.F32.PACK_AB R2, R235, R236 ;  /* 0x000000eceb02723e */ /* 0x000fe400000010ff */
[----:B---3--:R-:W-:-:S05]  /*f6f0*/  HSET2.LE.AND R0, R28, R204, PT ;  /* 0x000000cc1c007233 */ /* 0x008fca0003803000 */
[----:B------:R-:W-:Y:S01]  /*f700*/  LOP3.LUT R10, R2, R0, RZ, 0xc0, !PT ;  /* 0x00000000020a7212 */ /* 0x000fe200078ec0ff */
[----:B------:R-:W-:-:S04]  /*f710*/  FFMA.FTZ R0, R50, UR17, -R14 ;  /* 0x0000001132007c23 */ /* 0x000fc8000801080e */
[----:B------:R3:W-:Y:S01]  /*f720*/  MUFU.EX2 R223, R0 ;  /* 0x0000000000df7308 */ /* 0x0007e20000000800 */
[----:B------:R-:W-:Y:S02]  /*f730*/  HSET2.LE.AND R3, R3, R204, PT ;  /* 0x000000cc03037233 */ /* 0x000fe40003803000 */
[----:B-1----:R-:W-:-:S04]  /*f740*/  F2FP.BF16.F32.PACK_AB R7, R226, R227 ;  /* 0x000000e3e207723e */ /* 0x002fc800000010ff */
[----:B------:R-:W-:Y:S01]  /*f750*/  LOP3.LUT R7, R7, R3, RZ, 0xc0, !PT ;  /* 0x0000000307077212 */ /* 0x000fe200078ec0ff */
[----:B---3--:R-:W-:-:S04]  /*f760*/  FFMA.FTZ R0, R51, UR17, -R14 ;  /* 0x0000001133007c23 */ /* 0x008fc8000801080e */
[----:B------:R1:W3:Y:S01]  /*f770*/  MUFU.EX2 R222, R0 ;  /* 0x0000000000de7308 */ /* 0x0002e20000000800 */
[----:B------:R-:W-:Y:S01]  /*f780*/  FFMA.FTZ R3, R53, UR17, -R15 ;  /* 0x0000001135037c23 */ /* 0x000fe2000801080f */
[----:B------:R-:W-:-:S06]  /*f790*/  LOP3.LUT R2, R40, 0xff00ff, RZ, 0xc0, !PT ;  /* 0x00ff00ff28027812 */ /* 0x000fcc00078ec0ff */
[----:B------:R4:W-:Y:S01]  /*f7a0*/  MUFU.EX2 R225, R3 ;  /* 0x0000000300e17308 */ /* 0x0009e20000000800 */
[----:B-1----:R-:W-:-:S07]  /*f7b0*/  FFMA.FTZ R0, R54, UR17, -R14 ;  /* 0x0000001136007c23 */ /* 0x002fce000801080e */
[----:B------:R1:W-:Y:S01]  /*f7c0*/  MUFU.EX2 R221, R0 ;  /* 0x0000000000dd7308 */ /* 0x0003e20000000800 */
[----:B------:R-:W-:Y:S01]  /*f7d0*/  FMUL.FTZ R11, R11, UR17 ;  /* 0x000000110b0b7c20 */ /* 0x000fe20008410000 */
[----:B------:R-:W-:Y:S01]  /*f7e0*/  HSET2.LE.AND R2, R2, R204, PT ;  /* 0x000000cc02027233 */ /* 0x000fe20003803000 */
[----:B----4-:R-:W-:-:S05]  /*f7f0*/  FMUL.FTZ R3, R36, UR17 ;  /* 0x0000001124037c20 */ /* 0x010fca0008410000 */
[----:B------:R-:W-:Y:S01]  /*f800*/  MUFU.EX2 R63, R11 ;  /* 0x0000000b003f7308 */ /* 0x000fe20000000800 */
[----:B-1----:R-:W-:-:S07]  /*f810*/  FFMA.FTZ R0, R55, UR17, -R14 ;  /* 0x0000001137007c23 */ /* 0x002fce000801080e */
[----:B------:R3:W1:Y:S08]  /*f820*/  MUFU.EX2 R220, R0 ;  /* 0x0000000000dc7308 */ /* 0x0006700000000800 */
[----:B------:R4:W5:Y:S01]  /*f830*/  MUFU.EX2 R61, R3 ;  /* 0x00000003003d7308 */ /* 0x0009620000000800 */
[----:B---3--:R-:W-:-:S04]  /*f840*/  F2FP.BF16.F32.PACK_AB R0, R222, R223 ;  /* 0x000000dfde00723e */ /* 0x008fc800000010ff */
[----:B------:R-:W-:Y:S01]  /*f850*/  LOP3.LUT R11, R0, R2, RZ, 0xc0, !PT ;  /* 0x00000002000b7212 */ /* 0x000fe200078ec0ff */
[----:B------:R-:W-:Y:S01]  /*f860*/  FMUL.FTZ R0, R37, UR17 ;  /* 0x0000001125007c20 */ /* 0x000fe20008410000 */
[----:B----4-:R-:W-:-:S03]  /*f870*/  HSET2.LE.AND R3, R31, R204, PT ;  /* 0x000000cc1f037233 */ /* 0x010fc60003803000 */
[----:B------:R3:W4:Y:S01]  /*f880*/  MUFU.EX2 R60, R0 ;  /* 0x00000000003c7308 */ /* 0x0007220000000800 */
[----:B------:R-:W-:Y:S02]  /*f890*/  HSET2.LE.AND R9, R9, R204, PT ;  /* 0x000000cc09097233 */ /* 0x000fe40003803000 */
[----:B-1----:R-:W-:Y:S02]  /*f8a0*/  F2FP.BF16.F32.PACK_AB R2, R220, R221 ;  /* 0x000000dddc02723e */ /* 0x002fe400000010ff */
[----:B---3--:R-:W-:-:S04]  /*f8b0*/  F2FP.BF16.F32.PACK_AB R0, R225, R224 ;  /* 0x000000e0e100723e */ /* 0x008fc800000010ff */
[----:B------:R-:W-:Y:S01]  /*f8c0*/  LOP3.LUT R8, R0, R3, RZ, 0xc0, !PT ;  /* 0x0000000300087212 */ /* 0x000fe200078ec0ff */
[----:B------:R-:W-:-:S04]  /*f8d0*/  FFMA.FTZ R0, R48, UR17, -R15 ;  /* 0x0000001130007c23 */ /* 0x000fc8000801080f */
[----:B------:R1:W-:Y:S01]  /*f8e0*/  MUFU.EX2 R219, R0 ;  /* 0x0000000000db7308 */ /* 0x0003e20000000800 */
[----:B------:R-:W-:Y:S01]  /*f8f0*/  LOP3.LUT R9, R2, R9, RZ, 0xc0, !PT ;  /* 0x0000000902097212 */ /* 0x000fe200078ec0ff */
        /* <DEDUP_REMOVED lines=11> */
[--C-:B-1----:R-:W-:Y:S01]  /*f9b0*/  FFMA.FTZ R0, R160, UR17, -R12.reuse ;  /* 0x00000011a0007c23 */ /* 0x102fe2000801080c */
[-C--:B------:R-:W-:Y:S01]  /*f9c0*/  FMUL.FTZ R99, R99, R62.reuse ;  /* 0x0000003e63637220 */ /* 0x080fe20000410000 */
[-C--:B------:R-:W-:Y:S01]  /*f9d0*/  FMUL.FTZ R100, R100, R63.reuse ;  /* 0x0000003f64647220 */ /* 0x080fe20000410000 */
[-C--:B------:R-:W-:Y:S01]  /*f9e0*/  FMUL.FTZ R101, R101, R63.reuse ;  /* 0x0000003f65657220 */ /* 0x080fe20000410000 */
        /* <DEDUP_REMOVED lines=19> */
[--C-:B-1----:R-:W-:Y:S01]  /*fb20*/  FFMA.FTZ R0, R161, UR17, -R12.reuse ;  /* 0x00000011a1007c23 */ /* 0x102fe2000801080c */
[----:B------:R-:W-:Y:S01]  /*fb30*/  LOP3.LUT R2, R30, UR7, R29, 0x96, !PT ;  /* 0x000000071e027c12 */ /* 0x000fe2000f8e961d */
[-C--:B-----5:R-:W-:Y:S01]  /*fb40*/  FMUL.FTZ R76, R76, R61.reuse ;  /* 0x0000003d4c4c7220 */ /* 0x0a0fe20000410000 */
[-C--:B------:R-:W-:Y:S01]  /*fb50*/  FMUL.FTZ R77, R77, R61.reuse ;  /* 0x0000003d4d4d7220 */ /* 0x080fe20000410000 */
[-C--:B----4-:R-:W-:Y:S01]  /*fb60*/  FMUL.FTZ R78, R78, R60.reuse ;  /* 0x0000003c4e4e7220 */ /* 0x090fe20000410000 */
[-C--:B------:R-:W-:Y:S01]  /*fb70*/  FMUL.FTZ R79, R79, R60.reuse ;  /* 0x0000003c4f4f7220 */ /* 0x080fe20000410000 */
[-C--:B------:R-:W-:Y:S01]  /*fb80*/  FMUL.FTZ R88, R88, R61.reuse ;  /* 0x0000003d58587220 */ /* 0x080fe20000410000 */
        /* <DEDUP_REMOVED lines=12> */
[----:B------:R-:W-:Y:S01]  /*fc50*/  IMAD.WIDE.U32 R2, R2, -0x2daee0ad, RZ ;  /* 0xd2511f5302027825 */ /* 0x000fe200078e00ff */
[C---:B------:R-:W-:Y:S03]  /*fc60*/  HMMA.16816.F32.BF16 R80, R4.reuse, R20, R80 ;  /* 0x000000140450723c */ /* 0x040fe60000041850 */
[-C--:B------:R-:W-:Y:S01]  /*fc70*/  FMUL.FTZ R108, R108, R61.reuse ;  /* 0x0000003d6c6c7220 */ /* 0x080fe20000410000 */
[-C--:B------:R-:W-:Y:S01]  /*fc80*/  FMUL.FTZ R109, R109, R61.reuse ;  /* 0x0000003d6d6d7220 */ /* 0x080fe20000410000 */
[-C--:B------:R-:W-:Y:S01]  /*fc90*/  FMUL.FTZ R110, R110, R60.reuse ;  /* 0x0000003c6e6e7220 */ /* 0x080fe20000410000 */
[-C--:B------:R-:W-:Y:S01]  /*fca0*/  FMUL.FTZ R111, R111, R60.reuse ;  /* 0x0000003c6f6f7220 */ /* 0x080fe20000410000 */
[-C--:B------:R-:W-:Y:S01]  /*fcb0*/  FMUL.FTZ R120, R120, R61.reuse ;  /* 0x0000003d78787220 */ /* 0x080fe20000410000 */
[-C--:B------:R-:W-:Y:S01]  /*fcc0*/  FMUL.FTZ R121, R121, R61.reuse ;  /* 0x0000003d79797220 */ /* 0x080fe20000410000 */
[----:B-1----:R-:W-:Y:S01]  /*fcd0*/  FFMA.FTZ R0, R142, UR17, -R12 ;  /* 0x000000118e007c23 */ /* 0x002fe2000801080c */
[C---:B------:R-:W-:Y:S01]  /*fce0*/  HMMA.16816.F32.BF16 R84, R4.reuse, R22, R84 ;  /* 0x000000160454723c */ /* 0x040fe20000041854 */
[-C--:B------:R-:W-:Y:S01]  /*fcf0*/  FMUL.FTZ R122, R122, R60.reuse ;  /* 0x0000003c7a7a7220 */ /* 0x080fe20000410000 */
[-C--:B------:R-:W-:Y:S01]  /*fd00*/  FMUL.FTZ R123, R123, R60.reuse ;  /* 0x0000003c7b7b7220 */ /* 0x080fe20000410000 */
[----:B------:R1:W-:Y:S01]  /*fd10*/  MUFU.EX2 R216, R0 ;  /* 0x0000000000d87308 */ /* 0x0003e20000000800 */
[-C--:B------:R-:W-:Y:S01]  /*fd20*/  FMUL.FTZ R124, R124, R61.reuse ;  /* 0x0000003d7c7c7220 */ /* 0x080fe20000410000 */
[-C--:B------:R-:W-:Y:S01]  /*fd30*/  FMUL.FTZ R125, R125, R61.reuse ;  /* 0x0000003d7d7d7220 */ /* 0x080fe20000410000 */
[-C--:B------:R-:W-:Y:S01]  /*fd40*/  FMUL.FTZ R126, R126, R60.reuse ;  /* 0x0000003c7e7e7220 */ /* 0x080fe20000410000 */
[-C--:B------:R-:W-:Y:S01]  /*fd50*/  FMUL.FTZ R127, R127, R60.reuse ;  /* 0x0000003c7f7f7220 */ /* 0x080fe20000410000 */
[C---:B------:R-:W-:Y:S01]  /*fd60*/  HMMA.16816.F32.BF16 R96, R4.reuse, R16, R96 ;  /* 0x000000100460723c */ /* 0x040fe20000041860 */
[-C--:B------:R-:W-:Y:S01]  /*fd70*/  FMUL.FTZ R136, R136, R61.reuse ;  /* 0x0000003d88887220 */ /* 0x080fe20000410000 */
[----:B------:R-:W-:Y:S01]  /*fd80*/  FMUL.FTZ R137, R137, R61 ;  /* 0x0000003d89897220 */ /* 0x000fe20000410000 */
[-C--:B------:R-:W-:Y:S01]  /*fd90*/  FMUL.FTZ R138, R138, R60.reuse ;  /* 0x0000003c8a8a7220 */ /* 0x080fe20000410000 */
[----:B------:R-:W-:Y:S01]  /*fda0*/  FMUL.FTZ R139, R139, R60 ;  /* 0x0000003c8b8b7220 */ /* 0x000fe20000410000 */
[----:B------:R-:W-:Y:S03]  /*fdb0*/  LDSM.16.MT88.4 R28, [R197+0x6800] ;  /* 0x00680000c51c783b */ /* 0x000fe60000004200 */
[----:B------:R-:W-:Y:S01]  /*fdc0*/  HMMA.16816.F32.BF16 R100, R4, R18, R100 ;  /* 0x000000120464723c */ /* 0x000fe20000041864 */
[----:B-1----:R-:W-:-:S07]  /*fdd0*/  LOP3.LUT R0, R58, UR22, R3, 0x96, !PT ;  /* 0x000000163a007c12 */ /* 0x002fce000f8e9603 */
[----:B--2---:R-:W-:Y:S01]  /*fde0*/  HMMA.16816.F32.BF16 R112, R4, R24, R112 ;  /* 0x000000180470723c */ /* 0x004fe20000041870 */
[----:B------:R-:W-:-:S07]  /*fdf0*/  FFMA.FTZ R3, R143, UR17, -R13 ;  /* 0x000000118f037c23 */ /* 0x000fce000801080d */
[C---:B------:R-:W-:Y:S08]  /*fe00*/  HMMA.16816.F32.BF16 R116, R4.reuse, R26, R116 ;  /* 0x0000001a0474723c */ /* 0x040ff00000041874 */
[C---:B------:R-:W-:Y:S08]  /*fe10*/  HMMA.16816.F32.BF16 R128, R4.reuse, R32, R128 ;  /* 0x000000200480723c */ /* 0x040ff00000041880 */
[----:B------:R-:W-:Y:S01]  /*fe20*/  HMMA.16816.F32.BF16 R132, R4, R34, R132 ;  /* 0x000000220484723c */ /* 0x000fe20000041884 */
[----:B------:R-:W-:Y:S01]  /*fe30*/  FFMA.FTZ R4, R49, UR17, -R12 ;  /* 0x0000001131047c23 */ /* 0x000fe2000801080c */
[----:B------:R-:W-:-:S03]  /*fe40*/  FFMA.FTZ R7, R56, UR17, -R13 ;  /* 0x0000001138077c23 */ /* 0x000fc6000801080d */
[----:B------:R1:W2:Y:S03]  /*fe50*/  MUFU.EX2 R212, R4 ;  /* 0x0000000400d47308 */ /* 0x0002a60000000800 */
[C---:B------:R-:W-:Y:S08]  /*fe60*/  HMMA.16816.F32.BF16 R36, R8.reuse, R20, R76 ;  /* 0x000000140824723c */ /* 0x040ff0000004184c */
[----:B------:R-:W-:Y:S01]  /*fe70*/  HMMA.16816.F32.BF16 R76, R8, R22, R88 ;  /* 0x00000016084c723c */ /* 0x000fe20000041858 */
[----:B------:R-:W-:Y:S01]  /*fe80*/  IMAD.MOV.U32 R90, RZ, RZ, R46 ;  /* 0x000000ffff5a7224 */ /* 0x000fe200078e002e */
[----:B------:R3:W-:Y:S01]  /*fe90*/  MUFU.EX2 R211, R3 ;  /* 0x0000000300d37308 */ /* 0x0007e20000000800 */
[----:B------:R-:W-:-:S05]  /*fea0*/  IMAD.MOV.U32 R91, RZ, RZ, R47 ;  /* 0x000000ffff5b7224 */ /* 0x000fca00078e002f */
[C---:B------:R-:W-:Y:S01]  /*feb0*/  HMMA.16816.F32.BF16 R64, R8.reuse, R16, R92 ;  /* 0x000000100840723c */ /* 0x040fe2000004185c */
[----:B------:R-:W-:Y:S01]  /*fec0*/  IMAD.MOV.U32 R88, RZ, RZ, R44 ;  /* 0x000000ffff587224 */ /* 0x000fe200078e002c */
[----:B------:R4:W-:Y:S01]  /*fed0*/  MUFU.EX2 R191, R7 ;  /* 0x0000000700bf7308 */ /* 0x0009e20000000800 */
[----:B------:R-:W-:Y:S01]  /*fee0*/  IMAD.MOV.U32 R89, RZ, RZ, R45 ;  /* 0x000000ffff597224 */ /* 0x000fe200078e002d */
[C---:B------:R-:W-:Y:S01]  /*fef0*/  PRMT R17, R2.reuse, 0x7773, RZ ;  /* 0x0000777302117816 */ /* 0x040fe200000000ff */
[----:B-1----:R-:W-:Y:S01]  /*ff00*/  IMAD.MOV.U32 R4, RZ, RZ, R2 ;  /* 0x000000ffff047224 */ /* 0x002fe200078e0002 */
[C---:B------:R-:W-:Y:S01]  /*ff10*/  PRMT R16, R2.reuse, 0x7772, RZ ;  /* 0x0000777202107816 */ /* 0x040fe200000000ff */
[----:B------:R-:W-:Y:S01]  /*ff20*/  LDSM.16.MT88.4 R20, [R193+0x6800] ;  /* 0x00680000c114783b */ /* 0x000fe20000004200 */
[----:B------:R-:W-:Y:S01]  /*ff30*/  HMMA.16816.F32.BF16 R44, R8, R18, R104 ;  /* 0x00000012082c723c */ /* 0x000fe20000041868 */
[----:B------:R-:W-:Y:S01]  /*ff40*/  PRMT R18, R2, 0x7771, RZ ;  /* 0x0000777102127816 */ /* 0x000fe200000000ff */
[----:B------:R-:W-:Y:S01]  /*ff50*/  FFMA.FTZ R2, R74, UR17, -R13 ;  /* 0x000000114a027c23 */ /* 0x000fe2000801080d */
[----:B---3--:R-:W-:-:S02]  /*ff60*/  LOP3.LUT R3, R0, 0xffff, RZ, 0xc0, !PT ;  /* 0x0000ffff00037812 */ /* 0x008fc400078ec0ff */
[----:B------:R-:W-:Y:S01]  /*ff70*/  LOP3.LUT R5, R0, 0xff, RZ, 0xc0, !PT ;  /* 0x000000ff00057812 */ /* 0x000fe200078ec0ff */
[----:B------:R1:W3:Y:S01]  /*ff80*/  MUFU.EX2 R210, R2 ;  /* 0x0000000200d27308 */ /* 0x0002e20000000800 */
[----:B------:R-:W-:Y:S01]  /*ff90*/  LOP3.LUT R6, R4, 0xff, RZ, 0xc0, !PT ;  /* 0x000000ff04067812 */ /* 0x000fe200078ec0ff */
[----:B------:R-:W-:Y:S01]  /*ffa0*/  HMMA.16816.F32.BF16 R48, R8, R24, R108 ;  /* 0x000000180830723c */ /* 0x000fe2000004186c */
[----:B------:R-:W-:-:S07]  /*ffb0*/  PRMT R4, R16, 0x5410, R17 ;  /* 0x0000541010047816 */ /* 0x000fce0000000011 */
[C---:B------:R-:W-:Y:S01]  /*ffc0*/  HMMA.16816.F32.BF16 R52, R8.reuse, R26, R120 ;  /* 0x0000001a0834723c */ /* 0x040fe20000041878 */
[----:B----4-:R-:W-:Y:S01]  /*ffd0*/  SHF.R.U32.HI R7, RZ, 0x18, R0 ;  /* 0x00000018ff077819 */ /* 0x010fe20000011600 */
[----:B------:R-:W4:Y:S06]  /*ffe0*/  LDSM.16.MT88.4 R24, [R192+0x6800] ;  /* 0x00680000c018783b */ /* 0x000f2c0000004200 */
[----:B------:R-:W-:Y:S01]  /*fff0*/  HMMA.16816.F32.BF16 R56, R8, R32, R124 ;  /* 0x000000200838723c */ /* 0x000fe2000004187c */
[----:B-1----:R-:W-:-:S07]  /*10000*/  SHF.R.U32.HI R2, RZ, 0x8, R3 ;  /* 0x00000008ff027819 */ /* 0x002fce0000011603 */
[----:B------:R-:W-:Y:S01]  /*10010*/  HMMA.16816.F32.BF16 R136, R8, R34, R136 ;  /* 0x000000220888723c */ /* 0x000fe20000041888 */
[----:B------:R-:W-:Y:S01]  /*10020*/  PRMT R17, R5, 0x5410, R2 ;  /* 0x0000541005117816 */ /* 0x000fe20000000002 */
[----:B------:R-:W-:Y:S01]  /*10030*/  FFMA.FTZ R2, R144, UR17, -R13 ;  /* 0x0000001190027c23 */ /* 0x000fe2000801080d */
[----:B------:R-:W-:Y:S01]  /*10040*/  PRMT R3, R0, 0x7632, R3 ;  /* 0x0000763200037816 */ /* 0x000fe20000000003 */
[----:B------:R-:W1:Y:S01]  /*10050*/  S2R R94, SR_CTAID.X ;  /* 0x00000000005e7919 */ /* 0x000e620000002500 */
[----:B------:R-:W-:Y:S01]  /*10060*/  LOP3.LUT R0, R4, 0xff00ff, RZ, 0xc0, !PT ;  /* 0x00ff00ff04007812 */ /* 0x000fe200078ec0ff */
[----:B------:R3:W5:Y:S01]  /*10070*/  MUFU.EX2 R190, R2 ;  /* 0x0000000200be7308 */ /* 0x0007620000000800 */
[----:B------:R-:W-:Y:S01]  /*10080*/  PRMT R6, R6, 0x5410, R18 ;  /* 0x0000541006067816 */ /* 0x000fe20000000012 */
[----:B------:R-:W-:Y:S01]  /*10090*/  FFMA.FTZ R9, R149, UR17, -R14 ;  /* 0x0000001195097c23 */ /* 0x000fe2000801080e */
[----:B------:R-:W-:Y:S01]  /*100a0*/  LOP3.LUT R5, R3, 0xff, RZ, 0xc0, !PT ;  /* 0x000000ff03057812 */ /* 0x000fe200078ec0ff */
[----:B------:R-:W-:Y:S01]  /*100b0*/  FFMA.FTZ R16, R145, UR17, -R15 ;  /* 0x0000001191107c23 */ /* 0x000fe2000801080f */
[--C-:B------:R-:W-:Y:S01]  /*100c0*/  HSET2.LE.AND R0, R0, R204.reuse, PT ;  /* 0x000000cc00007233 */ /* 0x100fe20003803000 */
[----:B------:R-:W-:Y:S01]  /*100d0*/  LDSM.16.MT88.4 R32, [R192+0x7000] ;  /* 0x00700000c020783b */ /* 0x000fe20000004200 */
[----:B------:R-:W-:Y:S01]  /*100e0*/  PRMT R5, R5, 0x5410, R7 ;  /* 0x0000541005057816 */ /* 0x000fe20000000007 */
[----:B------:R-:W-:Y:S01]  /*100f0*/  FFMA.FTZ R4, R146, UR17, -R15 ;  /* 0x0000001192047c23 */ /* 0x000fe2000801080f */
[----:B------:R-:W-:Y:S01]  /*10100*/  HSET2.LE.AND R3, R6, R204, PT ;  /* 0x000000cc06037233 */ /* 0x000fe20003803000 */
[----:B------:R-:W-:Y:S01]  /*10110*/  LDSM.16.MT88.4 R104, [R197+0x7800] ;  /* 0x00780000c568783b */ /* 0x000fe20000004200 */
[----:B--2---:R-:W-:-:S02]  /*10120*/  F2FP.BF16.F32.PACK_AB R6, R212, R216 ;  /* 0x000000d8d406723e */ /* 0x004fc400000010ff */
[----:B------:R-:W-:Y:S01]  /*10130*/  SHF.R.U32.HI R69, RZ, 0x5, R249 ;  /* 0x00000005ff457819 */ /* 0x000fe200000116f9 */
[----:B------:R-:W-:Y:S01]  /*10140*/  LDSM.16.MT88.4 R120, [R193+0x7800] ;  /* 0x00780000c178783b */ /* 0x000fe20000004200 */
[----:B---3--:R-:W-:-:S04]  /*10150*/  F2FP.BF16.F32.PACK_AB R2, R191, R210 ;  /* 0x000000d2bf02723e */ /* 0x008fc800000010ff */
[----:B------:R-:W-:Y:S02]  /*10160*/  LOP3.LUT R7, R2, R0, RZ, 0xc0, !PT ;  /* 0x0000000002077212 */ /* 0x000fe400078ec0ff */
[--C-:B------:R-:W-:Y:S02]  /*10170*/  HSET2.LE.AND R0, R17, R204.reuse, PT ;  /* 0x000000cc11007233 */ /* 0x100fe40003803000 */
[----:B------:R-:W-:Y:S01]  /*10180*/  F2FP.BF16.F32.PACK_AB R2, R217, R218 ;  /* 0x000000dad902723e */ /* 0x000fe200000010ff */
[----:B------:R2:W-:Y:S01]  /*10190*/  MUFU.EX2 R188, R4 ;  /* 0x0000000400bc7308 */ /* 0x0005e20000000800 */
[----:B------:R-:W-:Y:S02]  /*101a0*/  LOP3.LUT R6, R6, R3, RZ, 0xc0, !PT ;  /* 0x0000000306067212 */ /* 0x000fe400078ec0ff */
[----:B------:R-:W-:Y:S02]  /*101b0*/  HSET2.LE.AND R3, R5, R204, PT ;  /* 0x000000cc05037233 */ /* 0x000fe40003803000 */
[----:B-----5:R-:W-:-:S04]  /*101c0*/  F2FP.BF16.F32.PACK_AB R5, R190, R211 ;  /* 0x000000d3be05723e */ /* 0x020fc800000010ff */
[----:B------:R-:W-:Y:S02]  /*101d0*/  LOP3.LUT R5, R5, R3, RZ, 0xc0, !PT ;  /* 0x0000000305057212 */ /* 0x000fe400078ec0ff */
[----:B--2---:R-:W-:Y:S01]  /*101e0*/  LOP3.LUT R4, R2, R0, RZ, 0xc0, !PT ;  /* 0x0000000002047212 */ /* 0x004fe200078ec0ff */
[----:B------:R-:W-:Y:S01]  /*101f0*/  FFMA.FTZ R0, R75, UR17, -R15 ;  /* 0x000000114b007c23 */ /* 0x000fe2000801080f */
[----:B------:R-:W-:Y:S02]  /*10200*/  LOP3.LUT R2, R42, UR7, R41, 0x96, !PT ;  /* 0x000000072a027c12 */ /* 0x000fe4000f8e9629 */
[----:B------:R-:W2:Y:S01]  /*10210*/  LDSM.16.MT88.4 R40, [R196+0x6800] ;  /* 0x00680000c428783b */ /* 0x000ea20000004200 */
[----:B------:R3:W5:Y:S02]  /*10220*/  MUFU.EX2 R187, R0 ;  /* 0x0000000000bb7308 */ /* 0x0007640000000800 */
[----:B------:R-:W-:-:S04]  /*10230*/  IMAD.WIDE.U32 R2, R2, -0x2daee0ad, RZ ;  /* 0xd2511f5302027825 */ /* 0x000fc800078e00ff */
[----:B------:R-:W-:Y:S02]  /*10240*/  IMAD.MOV.U32 R8, RZ, RZ, R2 ;  /* 0x000000ffff087224 */ /* 0x000fe400078e0002 */
[----:B---3--:R-:W-:-:S04]  /*10250*/  FFMA.FTZ R0, R148, UR17, -R14 ;  /* 0x0000001194007c23 */ /* 0x008fc8000801080e */
[----:B------:R3:W-:Y:S01]  /*10260*/  MUFU.EX2 R186, R0 ;  /* 0x0000000000ba7308 */ /* 0x0007e20000000800 */
[----:B------:R-:W-:-:S07]  /*10270*/  PRMT R17, R2, 0x7771, RZ ;  /* 0x0000777102117816 */ /* 0x000fce00000000ff */
[----:B------:R-:W-:Y:S01]  /*10280*/  MUFU.EX2 R184, R9 ;  /* 0x0000000900b87308 */ /* 0x000fe20000000800 */
[----:B---3--:R-:W-:Y:S01]  /*10290*/  LOP3.LUT R0, R140, UR22, R3, 0x96, !PT ;  /* 0x000000168c007c12 */ /* 0x008fe2000f8e9603 */
[----:B------:R-:W-:-:S06]  /*102a0*/  FFMA.FTZ R3, R147, UR17, -R14 ;  /* 0x0000001193037c23 */ /* 0x000fcc000801080e */
[----:B------:R3:W4:Y:S01]  /*102b0*/  MUFU.EX2 R185, R3 ;  /* 0x0000000300b97308 */ /* 0x0007220000000800 */
[----:B------:R-:W-:Y:S02]  /*102c0*/  LOP3.LUT R11, R0, 0xff, RZ, 0xc0, !PT ;  /* 0x000000ff000b7812 */ /* 0x000fe400078ec0ff */
[----:B------:R-:W-:-:S05]  /*102d0*/  LEA R10, R214, 0xfffffffb, 0x1 ;  /* 0xfffffffbd60a7811 */ /* 0x000fca00078e08ff */
[----:B------:R1:W2:Y:S01]  /*102e0*/  MUFU.EX2 R189, R16 ;  /* 0x0000001000bd7308 */ /* 0x0002a20000000800 */
[----:B---3--:R-:W-:Y:S02]  /*102f0*/  LOP3.LUT R3, R8, 0xff, RZ, 0xc0, !PT ;  /* 0x000000ff08037812 */ /* 0x008fe400078ec0ff */
[----:B------:R-:W-:Y:S02]  /*10300*/  LOP3.LUT R8, R0, 0xffff, RZ, 0xc0, !PT ;  /* 0x0000ffff00087812 */ /* 0x000fe400078ec0ff */
[----:B------:R-:W-:Y:S01]  /*10310*/  PRMT R9, R3, 0x5410, R17 ;  /* 0x0000541003097816 */ /* 0x000fe20000000011 */
[----:B------:R-:W-:Y:S01]  /*10320*/  FFMA.FTZ R3, R150, UR17, -R14 ;  /* 0x0000001196037c23 */ /* 0x000fe2000801080e */
[----:B------:R-:W-:Y:S02]  /*10330*/  SHF.R.U32.HI R8, RZ, 0x8, R8 ;  /* 0x00000008ff087819 */ /* 0x000fe40000011608 */
[C---:B-1----:R-:W-:Y:S01]  /*10340*/  PRMT R16, R2.reuse, 0x7773, RZ ;  /* 0x0000777302107816 */ /* 0x042fe200000000ff */
[----:B------:R1:W3:Y:S01]  /*10350*/  MUFU.EX2 R161, R3 ;  /* 0x0000000300a17308 */ /* 0x0002e20000000800 */
[----:B------:R-:W-:-:S02]  /*10360*/  PRMT R2, R2, 0x7772, RZ ;  /* 0x0000777202027816 */ /* 0x000fc400000000ff */
[----:B------:R-:W-:Y:S02]  /*10370*/  PRMT R17, R11, 0x5410, R8 ;  /* 0x000054100b117816 */ /* 0x000fe40000000008 */
[----:B------:R-:W-:Y:S02]  /*10380*/  PRMT R16, R2, 0x5410, R16 ;  /* 0x0000541002107816 */ /* 0x000fe40000000010 */
[----:B------:R-:W-:Y:S02]  /*10390*/  PRMT R8, R0, 0x7632, R8 ;  /* 0x0000763200087816 */ /* 0x000fe40000000008 */
[----:B------:R-:W-:Y:S02]  /*103a0*/  SHF.R.U32.HI R11, RZ, 0x18, R0 ;  /* 0x00000018ff0b7819 */ /* 0x000fe40000011600 */
[----:B------:R-:W-:Y:S02]  /*103b0*/  LOP3.LUT R2, R10, UR21, R89, 0x96, !PT ;  /* 0x000000150a027c12 */ /* 0x000fe4000f8e9659 */
[----:B------:R-:W-:-:S02]  /*103c0*/  HSET2.LE.AND R0, R9, R204, PT ;  /* 0x000000cc09007233 */ /* 0x000fc40003803000 */
[----:B------:R-:W-:Y:S02]  /*103d0*/  LOP3.LUT R8, R8, 0xff, RZ, 0xc0, !PT ;  /* 0x000000ff08087812 */ /* 0x000fe400078ec0ff */
[----:B-----5:R-:W-:Y:S02]  /*103e0*/  F2FP.BF16.F32.PACK_AB R10, R187, R188 ;  /* 0x000000bcbb0a723e */ /* 0x020fe400000010ff */
[----:B------:R-:W-:Y:S01]  /*103f0*/  LOP3.LUT R9, R16, 0xff00ff, RZ, 0xc0, !PT ;  /* 0x00ff00ff10097812 */ /* 0x000fe200078ec0ff */
[----:B-1----:R-:W-:Y:S01]  /*10400*/  IMAD.WIDE.U32 R2, R2, -0x326172a9, RZ ;  /* 0xcd9e8d5702027825 */ /* 0x002fe200078e00ff */
[----:B------:R-:W-:Y:S02]  /*10410*/  PRMT R16, R8, 0x5410, R11 ;  /* 0x0000541008107816 */ /* 0x000fe4000000000b */
[----:B------:R-:W-:Y:S02]  /*10420*/  LOP3.LUT R10, R10, R0, RZ, 0xc0, !PT ;  /* 0x000000000a0a7212 */ /* 0x000fe400078ec0ff */
[----:B------:R-:W-:-:S02]  /*10430*/  HSET2.LE.AND R0, R9, R204, PT ;  /* 0x000000cc09007233 */ /* 0x000fc40003803000 */
[----:B----4-:R-:W-:Y:S02]  /*10440*/  F2FP.BF16.F32.PACK_AB R11, R184, R185 ;  /* 0x000000b9b80b723e */ /* 0x010fe400000010ff */
[--C-:B------:R-:W-:Y:S02]  /*10450*/  HSET2.LE.AND R8, R17, R204.reuse, PT ;  /* 0x000000cc11087233 */ /* 0x100fe40003803000 */
[----:B--2---:R-:W-:Y:S02]  /*10460*/  F2FP.BF16.F32.PACK_AB R9, R189, R219 ;  /* 0x000000dbbd09723e */ /* 0x004fe400000010ff */
[----:B------:R-:W-:Y:S02]  /*10470*/  HSET2.LE.AND R16, R16, R204, PT ;  /* 0x000000cc10107233 */ /* 0x000fe40003803000 */
[----:B------:R-:W-:Y:S02]  /*10480*/  LOP3.LUT R18, R250, UR15, R3, 0x96, !PT ;  /* 0x0000000ffa127c12 */ /* 0x000fe4000f8e9603 */
[----:B---3--:R-:W-:-:S02]  /*10490*/  F2FP.BF16.F32.PACK_AB R17, R161, R186 ;  /* 0x000000baa111723e */ /* 0x008fc400000010ff */
[----:B------:R-:W-:Y:S02]  /*104a0*/  LOP3.LUT R11, R11, R0, RZ, 0xc0, !PT ;  /* 0x000000000b0b7212 */ /* 0x000fe400078ec0ff */
[----:B------:R-:W-:Y:S02]  /*104b0*/  LOP3.LUT R0, R2, UR11, R247, 0x96, !PT ;  /* 0x0000000b02007c12 */ /* 0x000fe4000f8e96f7 */
[----:B------:R-:W-:Y:S01]  /*104c0*/  LOP3.LUT R8, R9, R8, RZ, 0xc0, !PT ;  /* 0x0000000809087212 */ /* 0x000fe200078ec0ff */
[----:B------:R-:W-:Y:S01]  /*104d0*/  HMMA.16816.F32.BF16 R80, R4, R24, R80 ;  /* 0x000000180450723c */ /* 0x000fe20000041850 */
[----:B------:R-:W-:Y:S01]  /*104e0*/  LOP3.LUT R9, R17, R16, RZ, 0xc0, !PT ;  /* 0x0000001011097212 */ /* 0x000fe200078ec0ff */
[----:B------:R-:W-:-:S06]  /*104f0*/  IMAD.WIDE.U32 R16, R18, -0x2daee0ad, RZ ;  /* 0xd2511f5312107825 */ /* 0x000fcc00078e00ff */
[----:B------:R-:W-:Y:S01]  /*10500*/  HMMA.16816.F32.BF16 R84, R4, R26, R84 ;  /* 0x0000001a0454723c */ /* 0x000fe20000041854 */
[----:B------:R-:W-:-:S07]  /*10510*/  IMAD R94, R94, 0x8, R69 ;  /* 0x000000085e5e7824 */ /* 0x000fce00078e0245 */
[C---:B------:R-:W-:Y:S08]  /*10520*/  HMMA.16816.F32.BF16 R96, R4.reuse, R28, R96 ;  /* 0x0000001c0460723c */ /* 0x040ff00000041860 */
[C---:B------:R-:W-:Y:S08]  /*10530*/  HMMA.16816.F32.BF16 R100, R4.reuse, R30, R100 ;  /* 0x0000001e0464723c */ /* 0x040ff00000041864 */
[C---:B------:R-:W-:Y:S08]  /*10540*/  HMMA.16816.F32.BF16 R112, R4.reuse, R20, R112 ;  /* 0x000000140470723c */ /* 0x040ff00000041870 */
[C---:B------:R-:W-:Y:S08]  /*10550*/  HMMA.16816.F32.BF16 R116, R4.reuse, R22, R116 ;  /* 0x000000160474723c */ /* 0x040ff00000041874 */
[C---:B------:R-:W-:Y:S08]  /*10560*/  HMMA.16816.F32.BF16 R128, R4.reuse, R40, R128 ;  /* 0x000000280480723c */ /* 0x040ff00000041880 */
[----:B------:R-:W-:Y:S01]  /*10570*/  HMMA.16816.F32.BF16 R132, R4, R42, R132 ;  /* 0x0000002a0484723c */ /* 0x000fe20000041884 */
[----:B------:R-:W-:Y:S01]  /*10580*/  IMAD.WIDE.U32 R4, R0, -0x2daee0ad, RZ ;  /* 0xd2511f5300047825 */ /* 0x000fe200078e00ff */
[----:B------:R-:W-:-:S04]  /*10590*/  LOP3.LUT R6, R90, UR4, R17, 0x96, !PT ;  /* 0x000000045a067c12 */ /* 0x000fc8000f8e9611 */
[----:B------:R-:W-:Y:S01]  /*105a0*/  LOP3.LUT R0, R16, UR14, R5, 0x96, !PT ;  /* 0x0000000e10007c12 */ /* 0x000fe2000f8e9605 */
[----:B------:R-:W-:-:S04]  /*105b0*/  IMAD.WIDE.U32 R94, R94, -0x326172a9, RZ ;  /* 0xcd9e8d575e5e7825 */ /* 0x000fc800078e00ff */
[--C-:B------:R-:W-:Y:S01]  /*105c0*/  FFMA.FTZ R7, R152, UR17, -R12.reuse ;  /* 0x0000001198077c23 */ /* 0x100fe2000801080c */
[----:B------:R-:W-:Y:S01]  /*105d0*/  HMMA.16816.F32.BF16 R88, R8, R24, R36 ;  /* 0x000000180858723c */ /* 0x000fe20000041824 */
[----:B------:R-:W-:Y:S01]  /*105e0*/  FFMA.FTZ R5, R153, UR17, -R12 ;  /* 0x0000001199057c23 */ /* 0x000fe2000801080c */
[----:B------:R-:W-:Y:S01]  /*105f0*/  IMAD.WIDE.U32 R16, R6, -0x326172a9, RZ ;  /* 0xcd9e8d5706107825 */ /* 0x000fe200078e00ff */
[----:B------:R1:W-:Y:S03]  /*10600*/  MUFU.EX2 R160, R7 ;  /* 0x0000000700a07308 */ /* 0x0003e60000000800 */
[----:B------:R-:W-:Y:S01]  /*10610*/  IMAD.WIDE.U32 R36, R0, -0x326172a9, RZ ;  /* 0xcd9e8d5700247825 */ /* 0x000fe200078e00ff */
[----:B------:R-:W-:-:S04]  /*10620*/  LOP3.LUT R3, R94, UR15, R3, 0x96, !PT ;  /* 0x0000000f5e037c12 */ /* 0x000fc8000f8e9603 */
[----:B------:R2:W-:Y:S01]  /*10630*/  MUFU.EX2 R153, R5 ;  /* 0x0000000500997308 */ /* 0x0005e20000000800 */
[----:B------:R-:W-:Y:S01]  /*10640*/  LOP3.LUT R0, R16, UR8, R37, 0x96, !PT ;  /* 0x0000000810007c12 */ /* 0x000fe2000f8e9625 */
[----:B------:R-:W-:Y:S01]  /*10650*/  FFMA.FTZ R6, R68, UR17, -R12 ;  /* 0x0000001144067c23 */ /* 0x000fe2000801080c */
[----:B-1----:R-:W-:Y:S01]  /*10660*/  LOP3.LUT R7, R2, UR11, R243, 0x96, !PT ;  /* 0x0000000b02077c12 */ /* 0x002fe2000f8e96f3 */
[----:B------:R-:W-:Y:S01]  /*10670*/  IMAD.WIDE.U32 R2, R3, -0x2daee0ad, RZ ;  /* 0xd2511f5303027825 */ /* 0x000fe200078e00ff */
[----:B--2---:R-:W-:-:S03]  /*10680*/  LOP3.LUT R5, R246, UR9, R17, 0x96, !PT ;  /* 0x00000009f6057c12 */ /* 0x004fc6000f8e9611 */
[----:B------:R-:W-:Y:S01]  /*10690*/  IMAD.WIDE.U32 R18, R7, -0x2daee0ad, RZ ;  /* 0xd2511f5307127825 */ /* 0x000fe200078e00ff */
[----:B------:R1:W-:Y:S03]  /*106a0*/  MUFU.EX2 R152, R6 ;  /* 0x0000000600987308 */ /* 0x0003e60000000800 */
[----:B------:R-:W-:-:S04]  /*106b0*/  IMAD.WIDE.U32 R16, R5, -0x2daee0ad, RZ ;  /* 0xd2511f5305107825 */ /* 0x000fc800078e00ff */
[----:B------:R-:W-:Y:S01]  /*106c0*/  IMAD.WIDE.U32 R68, R0, -0x2daee0ad, RZ ;  /* 0xd2511f5300447825 */ /* 0x000fe200078e00ff */
[----:B------:R-:W-:Y:S02]  /*106d0*/  LOP3.LUT R0, R4, UR24, R17, 0x96, !PT ;  /* 0x0000001804007c12 */ /* 0x000fe4000f8e9611 */
[----:B-1----:R-:W-:Y:S02]  /*106e0*/  LOP3.LUT R6, R244, UR4, R3, 0x96, !PT ;  /* 0x00000004f4067c12 */ /* 0x002fe4000f8e9603 */
[----:B------:R-:W-:Y:S02]  /*106f0*/  LOP3.LUT R3, R2, UR14, R19, 0x96, !PT ;  /* 0x0000000e02037c12 */ /* 0x000fe4000f8e9613 */
[----:B------:R-:W-:Y:S01]  /*10700*/  LOP3.LUT R2, R16, UR23, R69, 0x96, !PT ;  /* 0x0000001710027c12 */ /* 0x000fe2000f8e9645 */
[----:B------:R-:W-:-:S04]  /*10710*/  IMAD.WIDE.U32 R16, R0, -0x326172a9, RZ ;  /* 0xcd9e8d5700107825 */ /* 0x000fc800078e00ff */
[----:B------:R-:W-:Y:S01]  /*10720*/  FFMA.FTZ R0, R156, UR17, -R13 ;  /* 0x000000119c007c23 */ /* 0x000fe2000801080d */
[----:B------:R-:W-:-:S04]  /*10730*/  IMAD.WIDE.U32 R38, R3, -0x326172a9, RZ ;  /* 0xcd9e8d5703267825 */ /* 0x000fc800078e00ff */
[----:B------:R-:W-:Y:S01]  /*10740*/  FFMA.FTZ R5, R151, UR17, -R12 ;  /* 0x0000001197057c23 */ /* 0x000fe2000801080c */
[----:B------:R-:W-:Y:S01]  /*10750*/  IMAD.WIDE.U32 R2, R2, -0x326172a9, RZ ;  /* 0xcd9e8d5702027825 */ /* 0x000fe200078e00ff */
[----:B------:R1:W-:Y:S03]  /*10760*/  MUFU.EX2 R150, R0 ;  /* 0x0000000000967308 */ /* 0x0003e60000000800 */
[----:B------:R-:W-:Y:S01]  /*10770*/  IMAD.WIDE.U32 R6, R6, -0x326172a9, RZ ;  /* 0xcd9e8d5706067825 */ /* 0x000fe200078e00ff */
[----:B------:R-:W-:Y:S04]  /*10780*/  HMMA.16816.F32.BF16 R64, R8, R28, R64 ;  /* 0x0000001c0840723c */ /* 0x000fe80000041840 */
[----:B------:R-:W-:Y:S01]  /*10790*/  LOP3.LUT R28, R242, UR9, R7, 0x96, !PT ;  /* 0x00000009f21c7c12 */ /* 0x000fe2000f8e9607 */
[----:B------:R2:W3:Y:S01]  /*107a0*/  MUFU.EX2 R151, R5 ;  /* 0x0000000500977308 */ /* 0x0004e20000000800 */
[----:B------:R-:W-:Y:S01]  /*107b0*/  LOP3.LUT R19, R6, UR8, R39, 0x96, !PT ;  /* 0x0000000806137c12 */ /* 0x000fe2000f8e9627 */
[----:B------:R-:W-:Y:S01]  /*107c0*/  IMAD.MOV.U32 R7, RZ, RZ, R2 ;  /* 0x000000ffff077224 */ /* 0x000fe200078e0002 */
[----:B------:R-:W-:-:S02]  /*107d0*/  PRMT R6, R2, 0x7773, RZ ;  /* 0x0000777302067816 */ /* 0x000fc400000000ff */
[----:B-1----:R-:W-:Y:S01]  /*107e0*/  LOP3.LUT R0, R16, UR6, R3, 0x96, !PT ;  /* 0x0000000610007c12 */ /* 0x002fe2000f8e9603 */
[--C-:B------:R-:W-:Y:S01]  /*107f0*/  FFMA.FTZ R3, R154, UR17, -R13.reuse ;  /* 0x000000119a037c23 */ /* 0x100fe2000801080d */
[C---:B------:R-:W-:Y:S01]  /*10800*/  PRMT R16, R2.reuse, 0x7771, RZ ;  /* 0x0000777102107816 */ /* 0x040fe200000000ff */
[----:B------:R-:W-:Y:S01]  /*10810*/  FFMA.FTZ R4, R155, UR17, -R13 ;  /* 0x000000119b047c23 */ /* 0x000fe2000801080d */
[----:B------:R-:W-:Y:S01]  /*10820*/  LOP3.LUT R7, R7, 0xff, RZ, 0xc0, !PT ;  /* 0x000000ff07077812 */ /* 0x000fe200078ec0ff */
[----:B------:R1:W-:Y:S01]  /*10830*/  MUFU.EX2 R149, R3 ;  /* 0x0000000300957308 */ /* 0x0003e20000000800 */
[----:B--2---:R-:W-:Y:S02]  /*10840*/  PRMT R5, R2, 0x7772, RZ ;  /* 0x0000777202057816 */ /* 0x004fe400000000ff */
[----:B------:R-:W-:-:S04]  /*10850*/  LOP3.LUT R2, R0, 0xffff, RZ, 0xc0, !PT ;  /* 0x0000ffff00027812 */ /* 0x000fc800078ec0ff */
[----:B------:R-:W-:Y:S01]  /*10860*/  SHF.R.U32.HI R2, RZ, 0x8, R2 ;  /* 0x00000008ff027819 */ /* 0x000fe20000011602 */
[----:B------:R2:W4:Y:S01]  /*10870*/  MUFU.EX2 R148, R4 ;  /* 0x0000000400947308 */ /* 0x0005220000000800 */
[----:B------:R-:W-:Y:S02]  /*10880*/  PRMT R7, R7, 0x5410, R16 ;  /* 0x0000541007077816 */ /* 0x000fe40000000010 */
[----:B-1----:R-:W-:-:S04]  /*10890*/  LOP3.LUT R3, R0, 0xff, RZ, 0xc0, !PT ;  /* 0x000000ff00037812 */ /* 0x002fc800078ec0ff */
[--C-:B------:R-:W-:Y:S01]  /*108a0*/  PRMT R16, R3, 0x5410, R2.reuse ;  /* 0x0000541003107816 */ /* 0x100fe20000000002 */
[----:B------:R-:W-:Y:S01]  /*108b0*/  FFMA.FTZ R3, R157, UR17, -R13 ;  /* 0x000000119d037c23 */ /* 0x000fe2000801080d */
[----:B------:R-:W-:-:S03]  /*108c0*/  PRMT R2, R0, 0x7632, R2 ;  /* 0x0000763200027816 */ /* 0x000fc60000000002 */
[----:B------:R1:W5:Y:S01]  /*108d0*/  MUFU.EX2 R147, R3 ;  /* 0x0000000300937308 */ /* 0x0003620000000800 */
[----:B--2---:R-:W-:Y:S02]  /*108e0*/  PRMT R4, R5, 0x5410, R6 ;  /* 0x0000541005047816 */ /* 0x004fe40000000006 */
[----:B------:R-:W-:Y:S02]  /*108f0*/  SHF.R.U32.HI R6, RZ, 0x18, R0 ;  /* 0x00000018ff067819 */ /* 0x000fe40000011600 */
[----:B------:R-:W-:Y:S02]  /*10900*/  LOP3.LUT R5, R2, 0xff, RZ, 0xc0, !PT ;  /* 0x000000ff02057812 */ /* 0x000fe400078ec0ff */
[----:B------:R-:W-:Y:S02]  /*10910*/  HSET2.LE.AND R0, R7, R204, PT ;  /* 0x000000cc07007233 */ /* 0x000fe40003803000 */
[----:B---3--:R-:W-:Y:S02]  /*10920*/  F2FP.BF16.F32.PACK_AB R2, R151, R152 ;  /* 0x000000989702723e */ /* 0x008fe400000010ff */
[----:B------:R-:W-:-:S02]  /*10930*/  PRMT R5, R5, 0x5410, R6 ;  /* 0x0000541005057816 */ /* 0x000fc40000000006 */
[----:B-1----:R-:W-:Y:S02]  /*10940*/  LOP3.LUT R3, R4, 0xff00ff, RZ, 0xc0, !PT ;  /* 0x00ff00ff04037812 */ /* 0x002fe400078ec0ff */
[----:B------:R-:W-:Y:S01]  /*10950*/  LOP3.LUT R6, R2, R0, RZ, 0xc0, !PT ;  /* 0x0000000002067212 */ /* 0x000fe200078ec0ff */
[--C-:B------:R-:W-:Y:S01]  /*10960*/  FFMA.FTZ R0, R159, UR17, -R15.reuse ;  /* 0x000000119f007c23 */ /* 0x100fe2000801080f */
[----:B----4-:R-:W-:Y:S02]  /*10970*/  F2FP.BF16.F32.PACK_AB R7, R148, R149 ;  /* 0x000000959407723e */ /* 0x010fe400000010ff */
[----:B------:R-:W-:Y:S01]  /*10980*/  HSET2.LE.AND R3, R3, R204, PT ;  /* 0x000000cc03037233 */ /* 0x000fe20003803000 */
[----:B------:R1:W-:Y:S01]  /*10990*/  MUFU.EX2 R145, R0 ;  /* 0x0000000000917308 */ /* 0x0003e20000000800 */
[----:B------:R-:W-:Y:S01]  /*109a0*/  FFMA.FTZ R4, R158, UR17, -R15 ;  /* 0x000000119e047c23 */ /* 0x000fe2000801080f */
[----:B------:R-:W-:Y:S02]  /*109b0*/  F2FP.BF16.F32.PACK_AB R2, R153, R160 ;  /* 0x000000a09902723e */ /* 0x000fe400000010ff */
[----:B------:R-:W-:-:S02]  /*109c0*/  LOP3.LUT R7, R7, R3, RZ, 0xc0, !PT ;  /* 0x0000000307077212 */ /* 0x000fc400078ec0ff */
[--C-:B------:R-:W-:Y:S02]  /*109d0*/  HSET2.LE.AND R3, R5, R204.reuse, PT ;  /* 0x000000cc05037233 */ /* 0x100fe40003803000 */
[----:B-----5:R-:W-:Y:S01]  /*109e0*/  F2FP.BF16.F32.PACK_AB R5, R147, R150 ;  /* 0x000000969305723e */ /* 0x020fe200000010ff */
[----:B------:R2:W-:Y:S01]  /*109f0*/  MUFU.EX2 R146, R4 ;  /* 0x0000000400927308 */ /* 0x0005e20000000800 */
[----:B------:R-:W-:Y:S02]  /*10a00*/  IMAD.WIDE.U32 R74, R19, -0x2daee0ad, RZ ;  /* 0xd2511f53134a7825 */ /* 0x000fe400078e00ff */
[----:B------:R-:W-:Y:S02]  /*10a10*/  LOP3.LUT R5, R5, R3, RZ, 0xc0, !PT ;  /* 0x0000000305057212 */ /* 0x000fe400078ec0ff */
[----:B-1----:R-:W-:-:S05]  /*10a20*/  HSET2.LE.AND R0, R16, R204, PT ;  /* 0x000000cc10007233 */ /* 0x002fca0003803000 */
[----:B--2---:R-:W-:Y:S01]  /*10a30*/  LOP3.LUT R4, R2, R0, RZ, 0xc0, !PT ;  /* 0x0000000002047212 */ /* 0x004fe200078ec0ff */
[----:B------:R-:W-:-:S04]  /*10a40*/  IMAD.WIDE.U32 R2, R28, -0x2daee0ad, RZ ;  /* 0xd2511f531c027825 */ /* 0x000fc800078e00ff */
[----:B------:R-:W-:-:S04]  /*10a50*/  FFMA.FTZ R0, R163, UR17, -R15 ;  /* 0x00000011a3007c23 */ /* 0x000fc8000801080f */
[----:B------:R1:W-:Y:S01]  /*10a60*/  MUFU.EX2 R143, R0 ;  /* 0x00000000008f7308 */ /* 0x0003e20000000800 */
[----:B------:R-:W-:Y:S01]  /*10a70*/  LOP3.LUT R2, R2, UR23, R75, 0x96, !PT ;  /* 0x0000001702027c12 */ /* 0x000fe2000f8e964b */
[----:B------:R-:W-:Y:S01]  /*10a80*/  HMMA.16816.F32.BF16 R56, R8, R40, R56 ;  /* 0x000000280838723c */ /* 0x000fe20000041838 */
[----:B------:R-:W-:-:S07]  /*10a90*/  FFMA.FTZ R16, R162, UR17, -R15 ;  /* 0x00000011a2107c23 */ /* 0x000fce000801080f */
[----:B------:R-:W-:Y:S01]  /*10aa0*/  HMMA.16816.F32.BF16 R76, R8, R26, R76 ;  /* 0x0000001a084c723c */ /* 0x000fe2000004184c */
[----:B-1----:R-:W-:-:S07]  /*10ab0*/  LOP3.LUT R0, R18, UR24, R3, 0x96, !PT ;  /* 0x0000001812007c12 */ /* 0x002fce000f8e9603 */
[----:B------:R-:W-:Y:S01]  /*10ac0*/  HMMA.16816.F32.BF16 R44, R8, R30, R44 ;  /* 0x0000001e082c723c */ /* 0x000fe2000004182c */
[----:B------:R-:W-:Y:S01]  /*10ad0*/  IMAD.WIDE.U32 R2, R2, -0x326172a9, RZ ;  /* 0xcd9e8d5702027825 */ /* 0x000fe200078e00ff */
[----:B------:R-:W1:Y:S01]  /*10ae0*/  MUFU.EX2 R144, R16 ;  /* 0x0000001000907308 */ /* 0x000e620000000800 */
[----:B------:R-:W2:Y:S02]  /*10af0*/  LDSM.16.MT88.4 R24, [R197+0x7000] ;  /* 0x00700000c518783b */ /* 0x000ea40000004200 */
[----:B------:R-:W-:-:S04]  /*10b00*/  IMAD.WIDE.U32 R18, R0, -0x326172a9, RZ ;  /* 0xcd9e8d5700127825 */ /* 0x000fc800078e00ff */
[--C-:B------:R-:W-:Y:S01]  /*10b10*/  FFMA.FTZ R0, R164, UR17, -R14.reuse ;  /* 0x00000011a4007c23 */ /* 0x100fe2000801080e */
[----:B------:R-:W-:Y:S01]  /*10b20*/  LDSM.16.MT88.4 R28, [R196+0x7000] ;  /* 0x00700000c41c783b */ /* 0x000fe20000004200 */
[C---:B------:R-:W-:Y:S02]  /*10b30*/  HMMA.16816.F32.BF16 R48, R8.reuse, R20, R48 ;  /* 0x000000140830723c */ /* 0x040fe40000041830 */
[----:B------:R3:W-:Y:S06]  /*10b40*/  MUFU.EX2 R142, R0 ;  /* 0x00000000008e7308 */ /* 0x0007ec0000000800 */
[C---:B------:R-:W-:Y:S01]  /*10b50*/  HMMA.16816.F32.BF16 R52, R8.reuse, R22, R52 ;  /* 0x000000160834723c */ /* 0x040fe20000041834 */
[----:B------:R-:W4:Y:S07]  /*10b60*/  LDSM.16.MT88.4 R20, [R193+0x7000] ;  /* 0x00700000c114783b */ /* 0x000f2e0000004200 */
[----:B------:R-:W-:Y:S01]  /*10b70*/  HMMA.16816.F32.BF16 R40, R8, R42, R136 ;  /* 0x0000002a0828723c */ /* 0x000fe20000041888 */
[----:B------:R-:W-:Y:S01]  /*10b80*/  FFMA.FTZ R8, R166, UR17, -R14 ;  /* 0x00000011a6087c23 */ /* 0x000fe2000801080e */
[----:B------:R-:W-:-:S02]  /*10b90*/  PRMT R9, R2, 0x7771, RZ ;  /* 0x0000777102097816 */ /* 0x000fc400000000ff */
[----:B---3--:R-:W-:Y:S01]  /*10ba0*/  LOP3.LUT R0, R18, UR6, R3, 0x96, !PT ;  /* 0x0000000612007c12 */ /* 0x008fe2000f8e9603 */
[----:B------:R3:W-:Y:S01]  /*10bb0*/  MUFU.EX2 R141, R8 ;  /* 0x00000008008d7308 */ /* 0x0007e20000000800 */
[----:B------:R-:W-:Y:S01]  /*10bc0*/  PRMT R11, R2, 0x7773, RZ ;  /* 0x00007773020b7816 */ /* 0x000fe200000000ff */
[----:B------:R-:W-:-:S06]  /*10bd0*/  FFMA.FTZ R3, R165, UR17, -R14 ;  /* 0x00000011a5037c23 */ /* 0x000fcc000801080e */
[----:B------:R5:W2:Y:S01]  /*10be0*/  MUFU.EX2 R140, R3 ;  /* 0x00000003008c7308 */ /* 0x000aa20000000800 */
[----:B---3--:R-:W-:Y:S01]  /*10bf0*/  IMAD.MOV.U32 R8, RZ, RZ, R2 ;  /* 0x000000ffff087224 */ /* 0x008fe200078e0002 */
[----:B------:R-:W-:-:S04]  /*10c00*/  PRMT R2, R2, 0x7772, RZ ;  /* 0x0000777202027816 */ /* 0x000fc800000000ff */
[----:B------:R-:W-:Y:S02]  /*10c10*/  LOP3.LUT R8, R8, 0xff, RZ, 0xc0, !PT ;  /* 0x000000ff08087812 */ /* 0x000fe400078ec0ff */
[----:B------:R-:W-:Y:S02]  /*10c20*/  PRMT R11, R2, 0x5410, R11 ;  /* 0x00005410020b7816 */ /* 0x000fe4000000000b */
[C---:B------:R-:W-:Y:S02]  /*10c30*/  LOP3.LUT R2, R0.reuse, 0xffff, RZ, 0xc0, !PT ;  /* 0x0000ffff00027812 */ /* 0x040fe400078ec0ff */
[----:B-----5:R-:W-:Y:S02]  /*10c40*/  PRMT R3, R0, 0x7632, R3 ;  /* 0x0000763200037816 */ /* 0x020fe40000000003 */
[----:B------:R-:W-:Y:S02]  /*10c50*/  PRMT R16, R8, 0x5410, R9 ;  /* 0x0000541008107816 */ /* 0x000fe40000000009 */
[----:B------:R-:W-:-:S02]  /*10c60*/  SHF.R.U32.HI R8, RZ, 0x8, R2 ;  /* 0x00000008ff087819 */ /* 0x000fc40000011602 */
[----:B------:R-:W-:Y:S02]  /*10c70*/  LOP3.LUT R9, R0, 0xff, RZ, 0xc0, !PT ;  /* 0x000000ff00097812 */ /* 0x000fe400078ec0ff */
[----:B------:R-:W-:Y:S02]  /*10c80*/  SHF.R.U32.HI R0, RZ, 0x18, R0 ;  /* 0x00000018ff007819 */ /* 0x000fe40000011600 */
[----:B------:R-:W-:Y:S01]  /*10c90*/  LOP3.LUT R2, R3, 0xff, RZ, 0xc0, !PT ;  /* 0x000000ff03027812 */ /* 0x000fe200078ec0ff */
[----:B------:R-:W-:Y:S01]  /*10ca0*/  FFMA.FTZ R10, R167, UR17, -R14 ;  /* 0x00000011a70a7c23 */ /* 0x000fe2000801080e */
[----:B------:R-:W-:Y:S02]  /*10cb0*/  PRMT R9, R9, 0x5410, R8 ;  /* 0x0000541009097816 */ /* 0x000fe40000000008 */
[----:B------:R-:W-:Y:S02]  /*10cc0*/  LOP3.LUT R3, R11, 0xff00ff, RZ, 0xc0, !PT ;  /* 0x00ff00ff0b037812 */ /* 0x000fe400078ec0ff */
[----:B------:R-:W-:-:S02]  /*10cd0*/  PRMT R8, R2, 0x5410, R0 ;  /* 0x0000541002087816 */ /* 0x000fc40000000000 */
[--C-:B------:R-:W-:Y:S02]  /*10ce0*/  HSET2.LE.AND R0, R16, R204.reuse, PT ;  /* 0x000000cc10007233 */ /* 0x100fe40003803000 */
[----:B-1----:R-:W-:Y:S01]  /*10cf0*/  F2FP.BF16.F32.PACK_AB R2, R143, R144 ;  /* 0x000000908f02723e */ /* 0x002fe200000010ff */
[----:B------:R1:W3:Y:S01]  /*10d00*/  MUFU.EX2 R75, R10 ;  /* 0x0000000a004b7308 */ /* 0x0002e20000000800 */
[----:B------:R-:W-:Y:S02]  /*10d10*/  HSET2.LE.AND R3, R3, R204, PT ;  /* 0x000000cc03037233 */ /* 0x000fe40003803000 */
[----:B--2---:R-:W-:-:S04]  /*10d20*/  F2FP.BF16.F32.PACK_AB R11, R140, R142 ;  /* 0x0000008e8c0b723e */ /* 0x004fc800000010ff */
[----:B------:R-:W-:Y:S02]  /*10d30*/  LOP3.LUT R11, R11, R3, RZ, 0xc0, !PT ;  /* 0x000000030b0b7212 */ /* 0x000fe400078ec0ff */
[--C-:B------:R-:W-:Y:S02]  /*10d40*/  HSET2.LE.AND R3, R8, R204.reuse, PT ;  /* 0x000000cc08037233 */ /* 0x100fe40003803000 */
[----:B-1----:R-:W-:Y:S02]  /*10d50*/  LOP3.LUT R10, R2, R0, RZ, 0xc0, !PT ;  /* 0x00000000020a7212 */ /* 0x002fe400078ec0ff */
[----:B------:R-:W-:Y:S02]  /*10d60*/  HSET2.LE.AND R0, R9, R204, PT ;  /* 0x000000cc09007233 */ /* 0x000fe40003803000 */
[----:B------:R-:W-:-:S04]  /*10d70*/  F2FP.BF16.F32.PACK_AB R2, R145, R146 ;  /* 0x000000929102723e */ /* 0x000fc800000010ff */
[----:B------:R-:W-:Y:S01]  /*10d80*/  LOP3.LUT R8, R2, R0, RZ, 0xc0, !PT ;  /* 0x0000000002087212 */ /* 0x000fe200078ec0ff */
[----:B------:R-:W-:-:S04]  /*10d90*/  FFMA.FTZ R0, R171, UR17, -R12 ;  /* 0x00000011ab007c23 */ /* 0x000fc8000801080c */
[----:B------:R1:W-:Y:S01]  /*10da0*/  MUFU.EX2 R69, R0 ;  /* 0x0000000000457308 */ /* 0x0003e20000000800 */
[----:B---3--:R-:W-:Y:S02]  /*10db0*/  F2FP.BF16.F32.PACK_AB R9, R75, R141 ;  /* 0x0000008d4b09723e */ /* 0x008fe400000010ff */
[----:B------:R-:W-:Y:S02]  /*10dc0*/  LOP3.LUT R2, R36, UR7, R17, 0x96, !PT ;  /* 0x0000000724027c12 */ /* 0x000fe4000f8e9611 */
[----:B------:R-:W-:Y:S01]  /*10dd0*/  LOP3.LUT R9, R9, R3, RZ, 0xc0, !PT ;  /* 0x0000000309097212 */ /* 0x000fe200078ec0ff */
[----:B------:R-:W-:Y:S01]  /*10de0*/  HMMA.16816.F32.BF16 R80, R4, R32, R80 ;  /* 0x000000200450723c */ /* 0x000fe20000041850 */
[----:B-1----:R-:W-:-:S04]  /*10df0*/  FFMA.FTZ R0, R170, UR17, -R12 ;  /* 0x00000011aa007c23 */ /* 0x002fc8000801080c */
[----:B------:R1:W-:Y:S03]  /*10e00*/  MUFU.EX2 R39, R0 ;  /* 0x0000000000277308 */ /* 0x0003e60000000800 */
[----:B------:R-:W-:Y:S01]  /*10e10*/  HMMA.16816.F32.BF16 R84, R4, R34, R84 ;  /* 0x000000220454723c */ /* 0x000fe20000041854 */
[----:B------:R-:W-:-:S07]  /*10e20*/  IMAD.WIDE.U32 R2, R2, -0x2daee0ad, RZ ;  /* 0xd2511f5302027825 */ /* 0x000fce00078e00ff */
[----:B------:R-:W-:Y:S01]  /*10e30*/  HMMA.16816.F32.BF16 R96, R4, R24, R96 ;  /* 0x000000180460723c */ /* 0x000fe20000041860 */
[----:B-1----:R-:W-:-:S07]  /*10e40*/  FFMA.FTZ R0, R169, UR17, -R12 ;  /* 0x00000011a9007c23 */ /* 0x002fce000801080c */
[C---:B------:R-:W-:Y:S01]  /*10e50*/  HMMA.16816.F32.BF16 R100, R4.reuse, R26, R100 ;  /* 0x0000001a0464723c */ /* 0x040fe20000041864 */
[----:B------:R1:W-:Y:S07]  /*10e60*/  MUFU.EX2 R37, R0 ;  /* 0x0000000000257308 */ /* 0x0003ee0000000800 */
[C---:B----4-:R-:W-:Y:S08]  /*10e70*/  HMMA.16816.F32.BF16 R112, R4.reuse, R20, R112 ;  /* 0x000000140470723c */ /* 0x050ff00000041870 */
[----:B------:R-:W-:Y:S01]  /*10e80*/  HMMA.16816.F32.BF16 R116, R4, R22, R116 ;  /* 0x000000160474723c */ /* 0x000fe20000041874 */
[----:B-1----:R-:W-:-:S07]  /*10e90*/  FFMA.FTZ R0, R168, UR17, -R12 ;  /* 0x00000011a8007c23 */ /* 0x002fce000801080c */
[C---:B------:R-:W-:Y:S01]  /*10ea0*/  HMMA.16816.F32.BF16 R128, R4.reuse, R28, R128 ;  /* 0x0000001c0480723c */ /* 0x040fe20000041880 */
[----:B------:R1:W2:Y:S07]  /*10eb0*/  MUFU.EX2 R36, R0 ;  /* 0x0000000000247308 */ /* 0x0002ae0000000800 */
[----:B------:R-:W-:Y:S01]  /*10ec0*/  HMMA.16816.F32.BF16 R108, R4, R30, R132 ;  /* 0x0000001e046c723c */ /* 0x000fe20000041884 */
[----:B------:R-:W-:Y:S01]  /*10ed0*/  FFMA.FTZ R4, R172, UR17, -R13 ;  /* 0x00000011ac047c23 */ /* 0x000fe2000801080d */
[----:B------:R-:W-:Y:S01]  /*10ee0*/  IMAD.MOV.U32 R5, RZ, RZ, R2 ;  /* 0x000000ffff057224 */ /* 0x000fe200078e0002 */
[----:B------:R-:W-:-:S05]  /*10ef0*/  PRMT R17, R2, 0x7771, RZ ;  /* 0x0000777102117816 */ /* 0x000fca00000000ff */
[C---:B------:R-:W-:Y:S01]  /*10f00*/  HMMA.16816.F32.BF16 R44, R8.reuse, R26, R44 ;  /* 0x0000001a082c723c */ /* 0x040fe2000004182c */
[----:B------:R3:W-:Y:S01]  /*10f10*/  MUFU.EX2 R26, R4 ;  /* 0x00000004001a7308 */ /* 0x0007e20000000800 */
[----:B-1----:R-:W-:Y:S02]  /*10f20*/  LOP3.LUT R0, R68, UR22, R3, 0x96, !PT ;  /* 0x0000001644007c12 */ /* 0x002fe4000f8e9603 */
[C---:B------:R-:W-:Y:S02]  /*10f30*/  PRMT R16, R2.reuse, 0x7773, RZ ;  /* 0x0000777302107816 */ /* 0x040fe400000000ff */
[----:B------:R-:W-:Y:S02]  /*10f40*/  PRMT R3, R2, 0x7772, RZ ;  /* 0x0000777202037816 */ /* 0x000fe400000000ff */
[----:B------:R-:W-:Y:S01]  /*10f50*/  HMMA.16816.F32.BF16 R64, R8, R24, R64 ;  /* 0x000000180840723c */ /* 0x000fe20000041840 */
[----:B------:R-:W-:Y:S01]  /*10f60*/  LOP3.LUT R2, R0, 0xffff, RZ, 0xc0, !PT ;  /* 0x0000ffff00027812 */ /* 0x000fe200078ec0ff */
[----:B---3--:R-:W-:-:S04]  /*10f70*/  FFMA.FTZ R4, R173, UR17, -R13 ;  /* 0x00000011ad047c23 */ /* 0x008fc8000801080d */
[----:B------:R1:W3:Y:S01]  /*10f80*/  MUFU.EX2 R25, R4 ;  /* 0x0000000400197308 */ /* 0x0002e20000000800 */
[----:B------:R-:W-:Y:S01]  /*10f90*/  LOP3.LUT R6, R0, 0xff, RZ, 0xc0, !PT ;  /* 0x000000ff00067812 */ /* 0x000fe200078ec0ff */
[--C-:B------:R-:W-:Y:S01]  /*10fa0*/  FFMA.FTZ R12, R175, UR17, -R13.reuse ;  /* 0x00000011af0c7c23 */ /* 0x100fe2000801080d */
[----:B------:R-:W-:Y:S01]  /*10fb0*/  FFMA.FTZ R7, R174, UR17, -R13 ;  /* 0x00000011ae077c23 */ /* 0x000fe2000801080d */
[----:B------:R-:W-:Y:S01]  /*10fc0*/  PRMT R3, R3, 0x5410, R16 ;  /* 0x0000541003037816 */ /* 0x000fe20000000010 */
[----:B------:R-:W-:Y:S01]  /*10fd0*/  HMMA.16816.F32.BF16 R52, R8, R22, R52 ;  /* 0x000000160834723c */ /* 0x000fe20000041834 */
[----:B-1----:R-:W-:Y:S02]  /*10fe0*/  LOP3.LUT R4, R5, 0xff, RZ, 0xc0, !PT ;  /* 0x000000ff05047812 */ /* 0x002fe400078ec0ff */
[----:B------:R-:W-:Y:S02]  /*10ff0*/  SHF.R.U32.HI R5, RZ, 0x8, R2 ;  /* 0x00000008ff057819 */ /* 0x000fe40000011602 */
[----:B------:R-:W-:-:S02]  /*11000*/  PRMT R2, R4, 0x5410, R17 ;  /* 0x0000541004027816 */ /* 0x000fc40000000011 */
[----:B------:R-:W-:Y:S02]  /*11010*/  PRMT R13, R6, 0x5410, R5 ;  /* 0x00005410060d7816 */ /* 0x000fe40000000005 */
[----:B------:R-:W-:Y:S02]  /*11020*/  PRMT R4, R0, 0x7632, R4 ;  /* 0x0000763200047816 */ /* 0x000fe40000000004 */
[----:B------:R-:W-:Y:S01]  /*11030*/  SHF.R.U32.HI R6, RZ, 0x18, R0 ;  /* 0x00000018ff067819 */ /* 0x000fe20000011600 */
[----:B------:R-:W-:Y:S01]  /*11040*/  MUFU.EX2 R24, R12 ;  /* 0x0000000c00187308 */ /* 0x000fe20000000800 */
[----:B------:R-:W-:Y:S02]  /*11050*/  HSET2.LE.AND R0, R2, R204, PT ;  /* 0x000000cc02007233 */ /* 0x000fe40003803000 */
[----:B------:R-:W-:Y:S02]  /*11060*/  LOP3.LUT R3, R3, 0xff00ff, RZ, 0xc0, !PT ;  /* 0x00ff00ff03037812 */ /* 0x000fe400078ec0ff */
[----:B--2---:R-:W-:-:S03]  /*11070*/  F2FP.BF16.F32.PACK_AB R2, R36, R37 ;  /* 0x000000252402723e */ /* 0x004fc600000010ff */
[----:B------:R-:W1:Y:S01]  /*11080*/  MUFU.EX2 R23, R7 ;  /* 0x0000000700177308 */ /* 0x000e620000000800 */
[----:B------:R-:W-:Y:S02]  /*11090*/  LOP3.LUT R134, R2, R0, RZ, 0xc0, !PT ;  /* 0x0000000002867212 */ /* 0x000fe400078ec0ff */
[----:B------:R-:W-:Y:S02]  /*110a0*/  LOP3.LUT R5, R4, 0xff, RZ, 0xc0, !PT ;  /* 0x000000ff04057812 */ /* 0x000fe400078ec0ff */
[--C-:B------:R-:W-:Y:S02]  /*110b0*/  HSET2.LE.AND R3, R3, R204.reuse, PT ;  /* 0x000000cc03037233 */ /* 0x100fe40003803000 */
[----:B------:R-:W-:Y:S02]  /*110c0*/  HSET2.LE.AND R0, R13, R204, PT ;  /* 0x000000cc0d007233 */ /* 0x000fe40003803000 */
[----:B---3--:R-:W-:Y:S02]  /*110d0*/  F2FP.BF16.F32.PACK_AB R4, R25, R26 ;  /* 0x0000001a1904723e */ /* 0x008fe400000010ff */
[----:B------:R-:W-:-:S02]  /*110e0*/  F2FP.BF16.F32.PACK_AB R2, R39, R69 ;  /* 0x000000452702723e */ /* 0x000fc400000010ff */
[----:B------:R-:W-:Y:S01]  /*110f0*/  LOP3.LUT R135, R4, R3, RZ, 0xc0, !PT ;  /* 0x0000000304877212 */ /* 0x000fe200078ec0ff */
[--C-:B------:R-:W-:Y:S01]  /*11100*/  FFMA.FTZ R3, R177, UR17, -R15.reuse ;  /* 0x00000011b1037c23 */ /* 0x100fe2000801080f */
[----:B------:R-:W-:Y:S01]  /*11110*/  LOP3.LUT R132, R2, R0, RZ, 0xc0, !PT ;  /* 0x0000000002847212 */ /* 0x000fe200078ec0ff */
[----:B------:R-:W-:Y:S01]  /*11120*/  FFMA.FTZ R0, R179, UR17, -R15 ;  /* 0x00000011b3007c23 */ /* 0x000fe2000801080f */
[----:B------:R-:W-:Y:S01]  /*11130*/  PRMT R5, R5, 0x5410, R6 ;  /* 0x0000541005057816 */ /* 0x000fe20000000006 */
[----:B------:R-:W-:Y:S01]  /*11140*/  HMMA.16816.F32.BF16 R48, R8, R20, R48 ;  /* 0x000000140830723c */ /* 0x000fe20000041830 */
[----:B------:R2:W-:Y:S01]  /*11150*/  MUFU.EX2 R21, R3 ;  /* 0x0000000300157308 */ /* 0x0005e20000000800 */
[----:B-1----:R-:W-:Y:S02]  /*11160*/  F2FP.BF16.F32.PACK_AB R4, R23, R24 ;  /* 0x000000181704723e */ /* 0x002fe400000010ff */
[----:B------:R-:W-:Y:S01]  /*11170*/  LOP3.LUT R2, R38, UR7, R19, 0x96, !PT ;  /* 0x0000000726027c12 */ /* 0x000fe2000f8e9613 */
[----:B------:R-:W-:-:S03]  /*11180*/  FFMA.FTZ R12, R176, UR17, -R15 ;  /* 0x00000011b00c7c23 */ /* 0x000fc6000801080f */
[C---:B------:R-:W-:Y:S01]  /*11190*/  HMMA.16816.F32.BF16 R92, R8.reuse, R32, R88 ;  /* 0x00000020085c723c */ /* 0x040fe20000041858 */
[----:B------:R1:W-:Y:S07]  /*111a0*/  MUFU.EX2 R20, R0 ;  /* 0x0000000000147308 */ /* 0x0003ee0000000800 */
[----:B------:R-:W-:Y:S01]  /*111b0*/  HMMA.16816.F32.BF16 R56, R8, R28, R56 ;  /* 0x0000001c0838723c */ /* 0x000fe20000041838 */
[----:B--2---:R-:W-:Y:S01]  /*111c0*/  HSET2.LE.AND R3, R5, R204, PT ;  /* 0x000000cc05037233 */ /* 0x004fe20003803000 */
[----:B------:R-:W-:Y:S01]  /*111d0*/  MUFU.EX2 R22, R12 ;  /* 0x0000000c00167308 */ /* 0x000fe20000000800 */
[----:B------:R-:W-:Y:S01]  /*111e0*/  FFMA.FTZ R7, R180, UR17, -R14 ;  /* 0x00000011b4077c23 */ /* 0x000fe2000801080e */
[----:B------:R-:W2:Y:S04]  /*111f0*/  LDSM.16.MT88.4 R88, [R192+0x7800] ;  /* 0x00780000c058783b */ /* 0x000ea80000004200 */
[----:B------:R-:W3:Y:S01]  /*11200*/  LDSM.16.MT88.4 R16, [R196+0x7800] ;  /* 0x00780000c410783b */ /* 0x000ee20000004200 */
[----:B-1----:R-:W-:Y:S01]  /*11210*/  FFMA.FTZ R0, R178, UR17, -R15 ;  /* 0x00000011b2007c23 */ /* 0x002fe2000801080f */
[----:B------:R-:W-:Y:S01]  /*11220*/  LOP3.LUT R133, R4, R3, RZ, 0xc0, !PT ;  /* 0x0000000304857212 */ /* 0x000fe200078ec0ff */
[----:B------:R-:W-:-:S02]  /*11230*/  IMAD.WIDE.U32 R2, R2, -0x2daee0ad, RZ ;  /* 0xd2511f5302027825 */ /* 0x000fc400078e00ff */
[----:B------:R1:W4:Y:S01]  /*11240*/  MUFU.EX2 R13, R0 ;  /* 0x00000000000d7308 */ /* 0x0003220000000800 */
[----:B------:R-:W-:Y:S01]  /*11250*/  HMMA.16816.F32.BF16 R32, R8, R34, R76 ;  /* 0x000000220820723c */ /* 0x000fe2000004184c */
[----:B------:R-:W-:Y:S01]  /*11260*/  IMAD.MOV.U32 R4, RZ, RZ, R2 ;  /* 0x000000ffff047224 */ /* 0x000fe200078e0002 */
[----:B------:R-:W-:-:S06]  /*11270*/  PRMT R6, R2, 0x7773, RZ ;  /* 0x0000777302067816 */ /* 0x000fcc00000000ff */
[----:B------:R-:W-:Y:S01]  /*11280*/  HMMA.16816.F32.BF16 R28, R8, R30, R40 ;  /* 0x0000001e081c723c */ /* 0x000fe20000041828 */
[----:B-1----:R-:W-:-:S04]  /*11290*/  FFMA.FTZ R0, R182, UR17, -R14 ;  /* 0x00000011b6007c23 */ /* 0x002fc8000801080e */
[----:B------:R1:W-:Y:S01]  /*112a0*/  MUFU.EX2 R11, R0 ;  /* 0x00000000000b7308 */ /* 0x0003e20000000800 */
[C---:B------:R-:W-:Y:S02]  /*112b0*/  PRMT R5, R2.reuse, 0x7772, RZ ;  /* 0x0000777202057816 */ /* 0x040fe400000000ff */
[----:B------:R-:W-:Y:S02]  /*112c0*/  PRMT R8, R2, 0x7771, RZ ;  /* 0x0000777102087816 */ /* 0x000fe400000000ff */
[----:B------:R-:W-:Y:S02]  /*112d0*/  LOP3.LUT R2, R74, UR22, R3, 0x96, !PT ;  /* 0x000000164a027c12 */ /* 0x000fe4000f8e9603 */
[----:B------:R-:W-:Y:S01]  /*112e0*/  PRMT R5, R5, 0x5410, R6 ;  /* 0x0000541005057816 */ /* 0x000fe20000000006 */
[----:B------:R5:W-:Y:S01]  /*112f0*/  MUFU.EX2 R10, R7 ;  /* 0x00000007000a7308 */ /* 0x000be20000000800 */
[----:B-1----:R-:W-:-:S07]  /*11300*/  FFMA.FTZ R0, R181, UR17, -R14 ;  /* 0x00000011b5007c23 */ /* 0x002fce000801080e */
[----:B------:R1:W2:Y:S01]  /*11310*/  MUFU.EX2 R12, R0 ;  /* 0x00000000000c7308 */ /* 0x0002a20000000800 */
[----:B------:R-:W-:Y:S02]  /*11320*/  PRMT R3, R2, 0x7632, R3 ;  /* 0x0000763202037816 */ /* 0x000fe40000000003 */
[----:B-----5:R-:W-:Y:S02]  /*11330*/  SHF.R.U32.HI R7, RZ, 0x18, R2 ;  /* 0x00000018ff077819 */ /* 0x020fe40000011602 */
[----:B-1----:R-:W-:Y:S01]  /*11340*/  LOP3.LUT R0, R4, 0xff, RZ, 0xc0, !PT ;  /* 0x000000ff04007812 */ /* 0x002fe200078ec0ff */
[----:B------:R-:W-:-:S03]  /*11350*/  FFMA.FTZ R4, R183, UR17, -R14 ;  /* 0x00000011b7047c23 */ /* 0x000fc6000801080e */
[----:B------:R-:W-:Y:S02]  /*11360*/  PRMT R6, R0, 0x5410, R8 ;  /* 0x0000541000067816 */ /* 0x000fe40000000008 */
[C---:B------:R-:W-:Y:S01]  /*11370*/  LOP3.LUT R0, R2.reuse, 0xffff, RZ, 0xc0, !PT ;  /* 0x0000ffff02007812 */ /* 0x040fe200078ec0ff */
[----:B------:R1:W5:Y:S01]  /*11380*/  MUFU.EX2 R9, R4 ;  /* 0x0000000400097308 */ /* 0x0003620000000800 */
[----:B------:R-:W-:Y:S02]  /*11390*/  LOP3.LUT R8, R2, 0xff, RZ, 0xc0, !PT ;  /* 0x000000ff02087812 */ /* 0x000fe400078ec0ff */
[----:B------:R-:W-:Y:S02]  /*113a0*/  LOP3.LUT R3, R3, 0xff, RZ, 0xc0, !PT ;  /* 0x000000ff03037812 */ /* 0x000fe400078ec0ff */
[----:B------:R-:W-:Y:S02]  /*113b0*/  LOP3.LUT R5, R5, 0xff00ff, RZ, 0xc0, !PT ;  /* 0x00ff00ff05057812 */ /* 0x000fe400078ec0ff */
[----:B----4-:R-:W-:-:S02]  /*113c0*/  F2FP.BF16.F32.PACK_AB R2, R13, R20 ;  /* 0x000000140d02723e */ /* 0x010fc400000010ff */
[----:B------:R-:W-:Y:S02]  /*113d0*/  PRMT R7, R3, 0x5410, R7 ;  /* 0x0000541003077816 */ /* 0x000fe40000000007 */
[----:B-1----:R-:W-:Y:S02]  /*113e0*/  SHF.R.U32.HI R4, RZ, 0x8, R0 ;  /* 0x00000008ff047819 */ /* 0x002fe40000011600 */
[----:B------:R-:W-:Y:S02]  /*113f0*/  HSET2.LE.AND R0, R6, R204, PT ;  /* 0x000000cc06007233 */ /* 0x000fe40003803000 */
[----:B------:R-:W-:-:S03]  /*11400*/  PRMT R4, R8, 0x5410, R4 ;  /* 0x0000541008047816 */ /* 0x000fc60000000004 */
[----:B------:R-:W-:Y:S02]  /*11410*/  LOP3.LUT R138, R2, R0, RZ, 0xc0, !PT ;  /* 0x00000000028a7212 */ /* 0x000fe400078ec0ff */
[--C-:B------:R-:W-:Y:S02]  /*11420*/  HSET2.LE.AND R3, R4, R204.reuse, PT ;  /* 0x000000cc04037233 */ /* 0x100fe40003803000 */
[----:B------:R-:W-:Y:S02]  /*11430*/  F2FP.BF16.F32.PACK_AB R4, R21, R22 ;  /* 0x000000161504723e */ /* 0x000fe400000010ff */
[--C-:B------:R-:W-:Y:S02]  /*11440*/  HSET2.LE.AND R0, R5, R204.reuse, PT ;  /* 0x000000cc05007233 */ /* 0x100fe40003803000 */
[----:B--2---:R-:W-:Y:S02]  /*11450*/  F2FP.BF16.F32.PACK_AB R2, R10, R12 ;  /* 0x0000000c0a02723e */ /* 0x004fe400000010ff */
[----:B------:R-:W-:Y:S01]  /*11460*/  LOP3.LUT R136, R4, R3, RZ, 0xc0, !PT ;  /* 0x0000000304887212 */ /* 0x000fe200078ec0ff */
[----:B------:R-:W-:Y:S01]  /*11470*/  FFMA.FTZ R4, R240, R61, R224 ;  /* 0x0000003df0047223 */ /* 0x000fe200000100e0 */
[----:B------:R-:W-:Y:S01]  /*11480*/  HSET2.LE.AND R5, R7, R204, PT ;  /* 0x000000cc07057233 */ /* 0x000fe20003803000 */
[----:B------:R-:W-:Y:S01]  /*11490*/  FFMA.FTZ R3, R239, R60, R221 ;  /* 0x0000003cef037223 */ /* 0x000fe200000100dd */
[----:B-----5:R-:W-:-:S02]  /*114a0*/  F2FP.BF16.F32.PACK_AB R6, R9, R11 ;  /* 0x0000000b0906723e */ /* 0x020fc400000010ff */
[----:B------:R-:W-:Y:S01]  /*114b0*/  LOP3.LUT R139, R2, R0, RZ, 0xc0, !PT ;  /* 0x00000000028b7212 */ /* 0x000fe200078ec0ff */
[----:B------:R-:W-:Y:S01]  /*114c0*/  FFMA.FTZ R2, R238, R63, R234 ;  /* 0x0000003fee027223 */ /* 0x000fe200000100ea */
[----:B------:R-:W-:Y:S01]  /*114d0*/  FFMA.FTZ R0, R237, R62, R230 ;  /* 0x0000003eed007223 */ /* 0x000fe200000100e6 */
        /* <DEDUP_REMOVED lines=61> */
[----:B------:R1:W-:Y:S04]  /*118b0*/  STL [R1+0x1c], R4 ;  /* 0x00001c0401007387 */ /* 0x0003e80000100800 */
[----:B------:R1:W-:Y:S04]  /*118c0*/  STL [R1+0x18], R3 ;  /* 0x0000180301007387 */ /* 0x0003e80000100800 */
[----:B------:R1:W-:Y:S04]  /*118d0*/  STL [R1+0x28], R2 ;  /* 0x0000280201007387 */ /* 0x0003e80000100800 */
[----:B------:R1:W-:Y:S01]  /*118e0*/  STL [R1+0x2c], R0 ;  /* 0x00002c0001007387 */ /* 0x0003e20000100800 */
[----:B------:R-:W-:Y:S01]  /*118f0*/  HMMA.16816.F32.BF16 R80, R132, R88, R80 ;  /* 0x000000588450723c */ /* 0x000fe20000041850 */
[----:B------:R-:W-:-:S07]  /*11900*/  @P0 VIADD R214, R214, 0xfffffffc ;  /* 0xfffffffcd6d60836 */ /* 0x000fce0000000000 */
[C---:B------:R-:W-:Y:S08]  /*11910*/  HMMA.16816.F32.BF16 R84, R132.reuse, R90, R84 ;  /* 0x0000005a8454723c */ /* 0x040ff00000041854 */
[C---:B------:R-:W-:Y:S08]  /*11920*/  HMMA.16816.F32.BF16 R96, R132.reuse, R104, R96 ;  /* 0x000000688460723c */ /* 0x040ff00000041860 */
[C---:B------:R-:W-:Y:S08]  /*11930*/  HMMA.16816.F32.BF16 R100, R132.reuse, R106, R100 ;  /* 0x0000006a8464723c */ /* 0x040ff00000041864 */
[C---:B------:R-:W-:Y:S08]  /*11940*/  HMMA.16816.F32.BF16 R112, R132.reuse, R120, R112 ;  /* 0x000000788470723c */ /* 0x040ff00000041870 */
[C---:B------:R-:W-:Y:S08]  /*11950*/  HMMA.16816.F32.BF16 R116, R132.reuse, R122, R116 ;  /* 0x0000007a8474723c */ /* 0x040ff00000041874 */
[C---:B---3--:R-:W-:Y:S08]  /*11960*/  HMMA.16816.F32.BF16 R128, R132.reuse, R16, R128 ;  /* 0x000000108480723c */ /* 0x048ff00000041880 */
        /* <DEDUP_REMOVED lines=10> */
[----:B-1----:R-:W-:-:S15]  /*11a10*/  @P0 BRA `(.L_x_1497) ;  /* 0x0000000000040947 */ /* 0x002fde0003800000 */
.L_x_1490:
[----:B------:R-:W-:-:S07]  /*11a20*/  IADD3 R214, PT, PT, R229, -0x1, RZ ;  /* 0xffffffffe5d67810 */ /* 0x000fce0007ffe0ff */
.L_x_1497:
[----:B------:R-:W2:Y:S02]  /*11a30*/  LDL R0, [R1+0x48] ;  /* 0x0000480001007983 */ /* 0x000ea40000100800 */
[----:B--2---:R-:W-:-:S13]  /*11a40*/  ISETP.GE.AND P0, PT, R214, R0, PT ;  /* 0x00000000d600720c */ /* 0x004fda0003f06270 */
[----:B------:R-:W-:Y:S05]  /*11a50*/  @!P0 BRA `(.L_x_1498) ;  /* 0x0000004c00c48947 */ /* 0x000fea0003800000 */
[----:B------:R-:W2:Y:S01]  /*11a60*/  LDL.64 R6, [R1+0x20] ;  /* 0x0000200001067983 */ /* 0x000ea20000100a00 */
[----:B------:R-:W1:Y:S01]  /*11a70*/  LDC.64 R224, c[0x0][0x3c0] ;  /* 0x0000f000ffe07b82 */ /* 0x000e620000000a00 */
[----:B------:R-:W3:Y:S02]  /*11a80*/  LDCU UR17, c[0x0][0x440] ;  /* 0x00008800ff1177ac */ /* 0x000ee40008000800 */
[----:B------:R-:W4:Y:S01]  /*11a90*/  LDL.64 R4, [R1+0x10] ;  /* 0x0000100001047983 */ /* 0x000f220000100a00 */
[----:B------:R-:W-:Y:S01]  /*11aa0*/  SHF.R.U32.HI R0, RZ, 0x5, R249 ;  /* 0x00000005ff007819 */ /* 0x000fe200000116f9 */
[----:B------:R-:W-:Y:S01]  /*11ab0*/  IMAD.MOV.U32 R74, RZ, RZ, R70 ;  /* 0x000000ffff4a7224 */ /* 0x000fe200078e0046 */
[----:B------:R-:W-:Y:S01]  /*11ac0*/  LOP3.LUT R251, R250, UR15, RZ, 0x3c, !PT ;  /* 0x0000000ffafb7c12 */ /* 0x000fe2000f8e3cff */
[----:B------:R-:W5:Y:S01]  /*11ad0*/  S2R R2, SR_CTAID.X ;  /* 0x0000000000027919 */ /* 0x000f620000002500 */
[----:B------:R-:W-:Y:S01]  /*11ae0*/  MOV R69, R71 ;  /* 0x0000004700457202 */ /* 0x000fe20000000f00 */
[----:B------:R-:W-:Y:S01]  /*11af0*/  IMAD.MOV.U32 R68, RZ, RZ, R72 ;  /* 0x000000ffff447224 */ /* 0x000fe200078e0048 */
[C---:B------:R-:W-:Y:S01]  /*11b00*/  IADD3 R211, PT, PT, R205.reuse, 0x8, RZ ;  /* 0x00000008cdd37810 */ /* 0x040fe20007ffe0ff */
[C---:B------:R-:W-:Y:S01]  /*11b10*/  VIADD R210, R205.reuse, 0x40 ;  /* 0x00000040cdd27836 */ /* 0x040fe20000000000 */
[----:B------:R-:W-:Y:S01]  /*11b20*/  IADD3 R212, PT, PT, R205, 0x48, RZ ;  /* 0x00000048cdd47810 */ /* 0x000fe20007ffe0ff */
[----:B------:R-:W1:Y:S01]  /*11b30*/  LDCU UR14, c[0x0][0x440] ;  /* 0x00008800ff0e77ac */ /* 0x000e620008000800 */
[----:B------:R-:W1:Y:S01]  /*11b40*/  LDCU UR4, c[0x0][0x45c] ;  /* 0x00008b80ff0477ac */ /* 0x000e620008000800 */
[----:B---3--:R-:W-:Y:S01]  /*11b50*/  ISETP.GE.AND P4, PT, R215, UR17, PT ;  /* 0x00000011d7007c0c */ /* 0x008fe2000bf86270 */
[----:B-----5:R-:W-:-:S04]  /*11b60*/  IMAD R2, R2, 0x8, R0 ;  /* 0x0000000802027824 */ /* 0x020fc800078e0200 */
[----:B------:R-:W-:-:S04]  /*11b70*/  IMAD.WIDE.U32 R2, R2, -0x326172a9, RZ ;  /* 0xcd9e8d5702027825 */ /* 0x000fc800078e00ff */
[----:B------:R-:W-:Y:S01]  /*11b80*/  IMAD.MOV.U32 R3, RZ, RZ, R73 ;  /* 0x000000ffff037224 */ /* 0x000fe200078e0049 */
[----:B------:R-:W-:Y:S02]  /*11b90*/  LOP3.LUT R249, R2, UR15, RZ, 0x3c, !PT ;  /* 0x0000000f02f97c12 */ /* 0x000fe4000f8e3cff */
[----:B--2---:R-:W-:Y:S02]  /*11ba0*/  LOP3.LUT R248, R7, UR11, RZ, 0x3c, !PT ;  /* 0x0000000b07f87c12 */ /* 0x004fe4000f8e3cff */
[----:B----4-:R-:W-:Y:S01]  /*11bb0*/  LOP3.LUT R250, R5, UR11, RZ, 0x3c, !PT ;  /* 0x0000000b05fa7c12 */ /* 0x010fe2000f8e3cff */
[----:B-1----:R-:W-:Y:S06]  /*11bc0*/  BRA `(.L_x_1499) ;  /* 0x0000000000f87947 */ /* 0x002fec0003800000 */
.L_x_1501:
[C---:B------:R-:W-:Y:S01]  /*11bd0*/  @!P0 VIADD R20, R214.reuse, 0xffffffff ;  /* 0xffffffffd6148836 */ /* 0x040fe20000000000 */
[----:B------:R-:W2:Y:S01]  /*11be0*/  LDL R169, [R1] ;  /* 0x0000000001a97983 */ /* 0x000ea20000100800 */
[----:B------:R-:W-:Y:S01]  /*11bf0*/  ISETP.GE.AND P4, PT, R215, UR14, PT ;  /* 0x0000000ed7007c0c */ /* 0x000fe2000bf86270 */
[----:B------:R-:W1:Y:S08]  /*11c00*/  @!P0 LDC.64 R16, c[0x0][0x3b8] ;  /* 0x0000ee00ff108b82 */ /* 0x000e700000000a00 */
[----:B------:R-:W3:Y:S04]  /*11c10*/  @!P0 LDC.64 R24, c[0x0][0x3b8] ;  /* 0x0000ee00ff188b82 */ /* 0x000ee80000000a00 */
[----:B------:R-:W-:Y:S04]  /*11c20*/  @!P4 VIADD R21, R214, 0xffffffff ;  /* 0xffffffffd615c836 */ /* 0x000fe80000000000 */
[----:B------:R-:W4:Y:S01]  /*11c30*/  @!P4 LDC.64 R22, c[0x0][0x3b8] ;  /* 0x0000ee00ff16cb82 */ /* 0x000f220000000a00 */
[C---:B-1----:R-:W-:Y:S07]  /*11c40*/  @!P0 IMAD.WIDE.U32 R8, R20.reuse, R16, RZ ;  /* 0x0000001014088225 */ /* 0x042fee00078e00ff */
[----:B------:R-:W1:Y:S01]  /*11c50*/  @!P0 LDC.64 R18, c[0x0][0x3b8] ;  /* 0x0000ee00ff128b82 */ /* 0x000e620000000a00 */
[----:B------:R-:W-:Y:S02]  /*11c60*/  @!P0 IMAD R9, R20, R17, R9 ;  /* 0x0000001114098224 */ /* 0x000fe400078e0209 */
[C---:B----4-:R-:W-:Y:S04]  /*11c70*/  @!P4 IMAD.WIDE.U32 R10, R21.reuse, R22, RZ ;  /* 0x00000016150ac225 */ /* 0x050fe800078e00ff */
[----:B------:R-:W-:Y:S01]  /*11c80*/  @!P4 IMAD R11, R21, R23, R11 ;  /* 0x00000017150bc224 */ /* 0x000fe200078e020b */
[----:B------:R-:W-:Y:S01]  /*11c90*/  @!P0 IADD3 R21, PT, PT, R214, -0x1, RZ ;  /* 0xffffffffd6158810 */ /* 0x000fe20007ffe0ff */
[C---:B------:R-:W-:Y:S01]  /*11ca0*/  @!P0 IMAD.SHL.U32 R22, R8.reuse, 0x40, RZ ;  /* 0x0000004008168824 */ /* 0x040fe200078e00ff */
[----:B------:R-:W-:Y:S01]  /*11cb0*/  @!P0 SHF.L.U64.HI R23, R8, 0x6, R9 ;  /* 0x0000000608178819 */ /* 0x000fe20000010209 */
[C---:B---3--:R-:W-:Y:S04]  /*11cc0*/  @!P0 IMAD.WIDE.U32 R8, R20.reuse, R24, RZ ;  /* 0x0000001814088225 */ /* 0x048fe800078e00ff */
[----:B------:R-:W-:Y:S02]  /*11cd0*/  @!P0 IMAD R9, R20, R25, R9 ;  /* 0x0000001914098224 */ /* 0x000fe400078e0209 */
[----:B------:R-:W-:Y:S01]  /*11ce0*/  @!P0 IMAD R25, R25, 0x30, RZ ;  /* 0x0000003019198824 */ /* 0x000fe200078e02ff */
[C---:B--2---:R-:W-:Y:S04]  /*11cf0*/  @!P4 LEA R28, P3, R10.reuse, R169, 0x7 ;  /* 0x000000a90a1cc211 */ /* 0x044fe800078638ff */
[----:B------:R-:W-:Y:S01]  /*11d00*/  @!P4 LEA.HI.X R27, R10, R252, R11, 0x7, P3 ;  /* 0x000000fc0a1bc211 */ /* 0x000fe200018f3c0b */
[C---:B-1----:R-:W-:Y:S01]  /*11d10*/  @!P0 IMAD.WIDE.U32 R10, R21.reuse, R18, RZ ;  /* 0x00000012150a8225 */ /* 0x042fe200078e00ff */
[C---:B------:R-:W-:Y:S03]  /*11d20*/  @!P0 LEA R22, P3, R16.reuse, R22, 0x4 ;  /* 0x0000001610168211 */ /* 0x040fe600078620ff */
[----:B------:R-:W-:Y:S01]  /*11d30*/  @!P0 IMAD R11, R21, R19, R11 ;  /* 0x00000013150b8224 */ /* 0x000fe200078e020b */
[----:B------:R-:W-:Y:S01]  /*11d40*/  @!P0 LEA.HI.X R26, R16, R23, R17, 0x4, P3 ;  /* 0x00000017101a8211 */ /* 0x000fe200018f2411 */
[----:B------:R-:W-:Y:S01]  /*11d50*/  @!P0 IMAD.SHL.U32 R23, R10, 0x40, RZ ;  /* 0x000000400a178824 */ /* 0x000fe200078e00ff */
[----:B------:R-:W-:Y:S01]  /*11d60*/  @!P0 LEA R20, P3, R22, R169, 0x1 ;  /* 0x000000a916148211 */ /* 0x000fe200078608ff */
[C---:B------:R-:W-:Y:S01]  /*11d70*/  @!P0 IMAD.SHL.U32 R16, R8.reuse, 0x40, RZ ;  /* 0x0000004008108824 */ /* 0x040fe200078e00ff */
[----:B------:R-:W-:Y:S02]  /*11d80*/  @!P0 SHF.L.U64.HI R17, R8, 0x6, R9 ;  /* 0x0000000608118819 */ /* 0x000fe40000010209 */
[-C--:B------:R-:W-:Y:S02]  /*11d90*/  @!P0 LEA.HI.X R21, R22, R252.reuse, R26, 0x1, P3 ;  /* 0x000000fc16158211 */ /* 0x080fe400018f0c1a */
[----:B------:R-:W-:Y:S01]  /*11da0*/  @!P0 SHF.L.U64.HI R11, R10, 0x6, R11 ;  /* 0x000000060a0b8819 */ /* 0x000fe2000001020b */
[----:B------:R-:W-:Y:S01]  /*11db0*/  @!P0 IMAD.WIDE.U32 R8, R24, 0x30, R16 ;  /* 0x0000003018088825 */ /* 0x000fe200078e0010 */
[C---:B------:R-:W-:Y:S04]  /*11dc0*/  @!P0 LEA R10, P3, R18.reuse, R23, 0x5 ;  /* 0x00000017120a8211 */ /* 0x040fe800078628ff */
[----:B------:R-:W-:Y:S02]  /*11dd0*/  @!P0 LEA.HI.X R18, R18, R11, R19, 0x5, P3 ;  /* 0x0000000b12128211 */ /* 0x000fe400018f2c13 */
[C---:B------:R-:W-:Y:S02]  /*11de0*/  @!P0 LEA R16, P3, R10.reuse, R169, 0x1 ;  /* 0x000000a90a108211 */ /* 0x040fe400078608ff */
        /* <DEDUP_REMOVED lines=8> */
[----:B------:R1:W-:Y:S02]  /*11e70*/  @!P4 LDGSTS.E.BYPASS.LTC128B.128 [R213+0x4000], desc[UR18][R18.64] ;  /* 0x0400000012d5cfae */ /* 0x0003e4000b981a12 */
[----:B------:R-:W-:Y:S03]  /*11e80*/  @!P0 LEA.HI.X R11, R8, R252, R9, 0x1, P3 ;  /* 0x000000fc080b8211 */ /* 0x000fe600018f0c09 */
        /* <DEDUP_REMOVED lines=18> */
.L_x_1499:
[----:B--2---:R-:W2:Y:S01]  /*11fb0*/  LDL R15, [R1+0x8] ;  /* 0x00000800010f7983 */ /* 0x004ea20000100800 */
[----:B------:R-:W-:Y:S04]  /*11fc0*/  DEPBAR.LE SB0, 0x0 ;  /* 0x000080000000791a */ /* 0x000fe80000000000 */
[----:B------:R-:W3:Y:S01]  /*11fd0*/  LDL R14, [R1+0x4] ;  /* 0x00000400010e7983 */ /* 0x000ee20000100800 */
[----:B------:R-:W-:Y:S01]  /*11fe0*/  IMAD.WIDE.U32 R6, R214, R224, RZ ;  /* 0x000000e0d6067225 */ /* 0x000fe200078e00ff */
[----:B------:R-:W-:Y:S03]  /*11ff0*/  BAR.SYNC.DEFER_BLOCKING 0x0 ;  /* 0x0000000000007b1d */ /* 0x000fe60000010000 */
[----:B------:R-:W-:Y:S01]  /*12000*/  IMAD.SHL.U32 R4, R6, 0x40, RZ ;  /* 0x0000004006047824 */ /* 0x000fe200078e00ff */
[----:B------:R-:W-:Y:S01]  /*12010*/  ISETP.GE.AND P0, PT, R215, UR14, PT ;  /* 0x0000000ed7007c0c */ /* 0x000fe2000bf06270 */
[----:B------:R-:W-:Y:S05]  /*12020*/  IMAD R7, R214, R225, R7 ;  /* 0x000000e1d6077224 */ /* 0x000fea00078e0207 */
[----:B------:R-:W-:Y:S07]  /*12030*/  SHF.L.U64.HI R5, R6, 0x6, R7 ;  /* 0x0000000606057819 */ /* 0x000fee0000010207 */
[CC--:B------:R-:W-:Y:S02]  /*12040*/  @!P0 LEA R0, P2, R224.reuse, R4.reuse, 0x4 ;  /* 0x00000004e0008211 */ /* 0x0c0fe400078420ff */
[C---:B------:R-:W-:Y:S02]  /*12050*/  @!P0 LEA R2, P1, R224.reuse, R4, 0x5 ;  /* 0x00000004e0028211 */ /* 0x040fe400078228ff */
[CCC-:B------:R-:W-:Y:S02]  /*12060*/  @!P0 LEA.HI.X R6, R224.reuse, R5.reuse, R225.reuse, 0x4, P2 ;  /* 0x00000005e0068211 */ /* 0x1c0fe400010f24e1 */
[----:B------:R-:W-:Y:S02]  /*12070*/  @!P0 LEA.HI.X R7, R224, R5, R225, 0x5, P1 ;  /* 0x00000005e0078211 */ /* 0x000fe400008f2ce1 */
[-C--:B--2---:R-:W-:Y:S02]  /*12080*/  @!P4 LEA R12, P3, R4, R15.reuse, 0x1 ;  /* 0x0000000f040cc211 */ /* 0x084fe400078608ff */
[-C--:B------:R-:W-:Y:S02]  /*12090*/  @!P0 LEA R10, P2, R0, R15.reuse, 0x1 ;  /* 0x0000000f000a8211 */ /* 0x080fe400078408ff */
[-C--:B------:R-:W-:Y:S02]  /*120a0*/  @!P0 LEA R8, P1, R2, R15.reuse, 0x1 ;  /* 0x0000000f02088211 */ /* 0x080fe400078208ff */
[-CC-:B---3--:R-:W-:Y:S01]  /*120b0*/  @!P4 LEA.HI.X R13, R4, R14.reuse, R5.reuse, 0x1, P3 ;  /* 0x0000000e040dc211 */ /* 0x188fe200018f0c05 */
[----:B------:R-:W-:Y:S01]  /*120c0*/  @!P0 IMAD.WIDE.U32 R4, R224, 0x30, R4 ;  /* 0x00000030e0048825 */ /* 0x000fe200078e0004 */
[-C--:B------:R-:W-:Y:S02]  /*120d0*/  @!P0 LEA.HI.X R11, R0, R14.reuse, R6, 0x1, P2 ;  /* 0x0000000e000b8211 */ /* 0x080fe400010f0c06 */
[-C--:B------:R-:W-:Y:S01]  /*120e0*/  @!P0 LEA.HI.X R9, R2, R14.reuse, R7, 0x1, P1 ;  /* 0x0000000e02098211 */ /* 0x080fe200008f0c07 */
[----:B------:R-:W-:Y:S01]  /*120f0*/  @!PT LDS RZ, [RZ] ;  /* 0x00000000fffff984 */ /* 0x000fe20000000800 */
[----:B------:R-:W-:Y:S01]  /*12100*/  @!PT LDS RZ, [RZ] ;  /* 0x00000000fffff984 */ /* 0x000fe20000000800 */
[----:B------:R-:W-:Y:S01]  /*12110*/  @!PT LDS RZ, [RZ] ;  /* 0x00000000fffff984 */ /* 0x000fe20000000800 */
[----:B------:R-:W-:Y:S01]  /*12120*/  @!P4 LDGSTS.E.BYPASS.LTC128B.128 [R213+0x6000], desc[UR18][R12.64] ;  /* 0x060000000cd5cfae */ /* 0x000fe2000b981a12 */
[----:B------:R-:W-:Y:S01]  /*12130*/  @!P0 IMAD R0, R225, 0x30, RZ ;  /* 0x00000030e1008824 */ /* 0x000fe200078e02ff */
[----:B------:R-:W-:Y:S03]  /*12140*/  @!P0 LEA R6, P1, R4, R15, 0x1 ;  /* 0x0000000f04068211 */ /* 0x000fe600078208ff */
[----:B------:R-:W-:Y:S03]  /*12150*/  @!P0 IMAD.IADD R0, R0, 0x1, R5 ;  /* 0x0000000100008824 */ /* 0x000fe600078e0205 */
[----:B------:R-:W-:Y:S02]  /*12160*/  @P4 STS.128 [R213+0x6000], RZ ;  /* 0x006000ffd5004388 */ /* 0x000fe40000000c00 */
[----:B------:R-:W-:Y:S06]  /*12170*/  @!P0 LEA.HI.X R7, R4, R14, R0, 0x1, P1 ;  /* 0x0000000e04078211 */ /* 0x000fec00008f0c00 */
        /* <DEDUP_REMOVED lines=33> */
[----:B------:R-:W-:Y:S01]  /*12390*/  LDSM.16.M88.4 R164, [R194+0x4000] ;  /* 0x00400000c2a4783b */ /* 0x000fe20000000200 */
[-C--:B------:R-:W-:Y:S07]  /*123a0*/  HMMA.16816.F32.BF16 R28, R60, R34.reuse, RZ ;  /* 0x000000223c1c723c */ /* 0x080fee00000418ff */
[----:B------:R-:W-:Y:S01]  /*123b0*/  LDSM.16.M88.4 R168, [R201+0x2000] ;  /* 0x00200000c9a8783b */ /* 0x000fe20000000200 */
[C---:B------:R-:W-:Y:S07]  /*123c0*/  HMMA.16816.F32.BF16 R32, R64.reuse, R34, RZ ;  /* 0x000000224020723c */ /* 0x040fee00000418ff */
[----:B------:R-:W-:Y:S01]  /*123d0*/  LDSM.16.M88.4 R172, [R194+0x4800] ;  /* 0x00480000c2ac783b */ /* 0x000fe20000000200 */
[-C--:B----4-:R-:W-:Y:S07]  /*123e0*/  HMMA.16816.F32.BF16 R36, R64, R48.reuse, RZ ;  /* 0x000000304024723c */ /* 0x090fee00000418ff */
[----:B------:R-:W-:Y:S01]  /*123f0*/  LDSM.16.M88.4 R176, [R194+0x5000] ;  /* 0x00500000c2b0783b */ /* 0x000fe20000000200 */
[C---:B------:R-:W-:Y:S07]  /*12400*/  HMMA.16816.F32.BF16 R40, R60.reuse, R48, RZ ;  /* 0x000000303c28723c */ /* 0x040fee00000418ff */
[----:B------:R-:W-:Y:S01]  /*12410*/  LDSM.16.M88.4 R180, [R202] ;  /* 0x00000000cab4783b */ /* 0x000fe20000000200 */
[-C--:B------:R-:W-:Y:S07]  /*12420*/  HMMA.16816.F32.BF16 R44, R60, R50.reuse, RZ ;  /* 0x000000323c2c723c */ /* 0x080fee00000418ff */
[----:B------:R-:W-:Y:S01]  /*12430*/  LDSM.16.M88.4 R184, [R198+0x4000] ;  /* 0x00400000c6b8783b */ /* 0x000fe20000000200 */
[C---:B------:R-:W-:Y:S07]  /*12440*/  HMMA.16816.F32.BF16 R48, R64.reuse, R50, RZ ;  /* 0x000000324030723c */ /* 0x040fee00000418ff */
[----:B------:R-:W-:Y:S01]  /*12450*/  LDSM.16.M88.4 R188, [R202+0x2000] ;  /* 0x00200000cabc783b */ /* 0x000fe20000000200 */
[-C--:B-----5:R-:W-:Y:S01]  /*12460*/  HMMA.16816.F32.BF16 R52, R64, R140.reuse, RZ ;  /* 0x0000008c4034723c */ /* 0x0a0fe200000418ff */
[----:B------:R-:W4:Y:S07]  /*12470*/  S2R R2, SR_TID.X ;  /* 0x0000000000027919 */ /* 0x000f2e0000002100 */
[C---:B------:R-:W-:Y:S08]  /*12480*/  HMMA.16816.F32.BF16 R56, R60.reuse, R140, RZ ;  /* 0x0000008c3c38723c */ /* 0x040ff000000418ff */
[-C--:B------:R-:W-:Y:S08]  /*12490*/  HMMA.16816.F32.BF16 R60, R60, R142.reuse, RZ ;  /* 0x0000008e3c3c723c */ /* 0x080ff000000418ff */
[----:B------:R-:W-:Y:S01]  /*124a0*/  HMMA.16816.F32.BF16 R64, R64, R142, RZ ;  /* 0x0000008e4040723c */ /* 0x000fe200000418ff */
[----:B------:R-:W5:Y:S07]  /*124b0*/  LDSM.16.M88.4 R140, [R199+0x5800] ;  /* 0x00580000c78c783b */ /* 0x000f6e0000000200 */
[-C--:B-1----:R-:W-:Y:S05]  /*124c0*/  HMMA.16816.F32.BF16 R4, R144, R148.reuse, R4 ;  /* 0x000000949004723c */ /* 0x082fea0000041804 */
[----:B----4-:R-:W-:Y:S03]  /*124d0*/  IMAD.SHL.U32 R2, R2, 0x2, RZ ;  /* 0x0000000202027824 */ /* 0x010fe600078e00ff */
[C---:B--2---:R-:W-:Y:S02]  /*124e0*/  HMMA.16816.F32.BF16 R8, R152.reuse, R148, R8 ;  /* 0x000000949808723c */ /* 0x044fe40000041808 */
[----:B------:R-:W-:Y:S02]  /*124f0*/  STL [R1+0x4c], R2 ;  /* 0x00004c0201007387 */ /* 0x000fe40000100800 */
[----:B------:R-:W-:Y:S04]  /*12500*/  LOP3.LUT R0, R2, 0x6, RZ, 0xc0, !PT ;  /* 0x0000000602007812 */ /* 0x000fe800078ec0ff */
[-C--:B------:R-:W-:Y:S01]  /*12510*/  HMMA.16816.F32.BF16 R12, R152, R150.reuse, R12 ;  /* 0x00000096980c723c */ /* 0x080fe2000004180c */
[----:B------:R-:W-:Y:S07]  /*12520*/  STL [R1+0xc], R0 ;  /* 0x00000c0001007387 */ /* 0x000fee0000100800 */
[C---:B------:R-:W-:Y:S01]  /*12530*/  HMMA.16816.F32.BF16 R16, R144.reuse, R150, R16 ;  /* 0x000000969010723c */ /* 0x040fe20000041810 */
[----:B------:R-:W1:Y:S07]  /*12540*/  LDSM.16.M88.4 R148, [R201] ;  /* 0x00000000c994783b */ /* 0x000e6e0000000200 */
        /* <DEDUP_REMOVED lines=9> */
[-C--:B-----5:R-:W-:Y:S08]  /*125e0*/  HMMA.16816.F32.BF16 R52, R144, R140.reuse, R52 ;  /* 0x0000008c9034723c */ /* 0x0a0ff00000041834 */
[C---:B------:R-:W-:Y:S08]  /*125f0*/  HMMA.16816.F32.BF16 R56, R152.reuse, R140, R56 ;  /* 0x0000008c9838723c */ /* 0x040ff00000041838 */
[-C--:B------:R-:W-:Y:S08]  /*12600*/  HMMA.16816.F32.BF16 R60, R152, R142.reuse, R60 ;  /* 0x0000008e983c723c */ /* 0x080ff0000004183c */
[----:B------:R-:W-:Y:S01]  /*12610*/  HMMA.16816.F32.BF16 R64, R144, R142, R64 ;  /* 0x0000008e9040723c */ /* 0x000fe20000041840 */
[----:B------:R-:W3:Y:S03]  /*12620*/  LDSM.16.M88.4 R140, [R198+0x4800] ;  /* 0x00480000c68c783b */ /* 0x000ee60000000200 */
[----:B------:R-:W-:Y:S04]  /*12630*/  IMAD R144, R214, 0x40, R0 ;  /* 0x00000040d6907824 */ /* 0x000fe800078e0200 */
[-C--:B-1----:R-:W-:Y:S05]  /*12640*/  HMMA.16816.F32.BF16 R4, R148, R164.reuse, R4 ;  /* 0x000000a49404723c */ /* 0x082fea0000041804 */
[-C--:B------:R-:W-:Y:S01]  /*12650*/  ISETP.GT.AND P5, PT, R205, R144.reuse, PT ;  /* 0x00000090cd00720c */ /* 0x080fe20003fa4270 */
[C---:B------:R-:W-:Y:S01]  /*12660*/  VIADD R75, R144.reuse, 0x1 ;  /* 0x00000001904b7836 */ /* 0x040fe20000000000 */
[----:B------:R-:W-:Y:S01]  /*12670*/  ISETP.GT.AND P2, PT, R211, R144, PT ;  /* 0x00000090d300720c */ /* 0x000fe20003f44270 */
[C---:B------:R-:W-:Y:S04]  /*12680*/  HMMA.16816.F32.BF16 R8, R168.reuse, R164, R8 ;  /* 0x000000a4a808723c */ /* 0x040fe80000041808 */
[-C--:B------:R-:W-:Y:S01]  /*12690*/  ISETP.GT.AND P3, PT, R205, R75.reuse, PT ;  /* 0x0000004bcd00720c */ /* 0x080fe20003f64270 */
[C---:B------:R-:W-:Y:S01]  /*126a0*/  VIADD R72, R144.reuse, 0x9 ;  /* 0x0000000990487836 */ /* 0x040fe20000000000 */
[-C--:B------:R-:W-:Y:S01]  /*126b0*/  ISETP.GT.AND P1, PT, R211, R75.reuse, PT ;  /* 0x0000004bd300720c */ /* 0x080fe20003f24270 */
[C---:B------:R-:W-:Y:S01]  /*126c0*/  VIADD R73, R144.reuse, 0x8 ;  /* 0x0000000890497836 */ /* 0x040fe20000000000 */
[C---:B------:R-:W-:Y:S01]  /*126d0*/  ISETP.GE.AND P6, PT, R144.reuse, R208, PT ;  /* 0x000000d09000720c */ /* 0x040fe20003fc6270 */
[-C--:B------:R-:W-:Y:S03]  /*126e0*/  HMMA.16816.F32.BF16 R12, R168, R166.reuse, R12 ;  /* 0x000000a6a80c723c */ /* 0x080fe6000004180c */
[C---:B------:R-:W-:Y:S02]  /*126f0*/  VIADD R70, R144.reuse, 0x11 ;  /* 0x0000001190467836 */ /* 0x040fe40000000000 */
[C---:B------:R-:W-:Y:S02]  /*12700*/  VIADD R71, R144.reuse, 0x10 ;  /* 0x0000001090477836 */ /* 0x040fe40000000000 */
[C---:B------:R-:W-:Y:S01]  /*12710*/  VIADD R0, R144.reuse, 0x39 ;  /* 0x0000003990007836 */ /* 0x040fe20000000000 */
[C---:B------:R-:W-:Y:S04]  /*12720*/  HMMA.16816.F32.BF16 R16, R148.reuse, R166, R16 ;  /* 0x000000a69410723c */ /* 0x040fe80000041810 */
[----:B------:R-:W-:Y:S04]  /*12730*/  VIADD R2, R144, 0x38 ;  /* 0x0000003890027836 */ /* 0x000fe80000000000 */
[-C--:B------:R-:W-:Y:S08]  /*12740*/  HMMA.16816.F32.BF16 R20, R148, R172.reuse, R20 ;  /* 0x000000ac9414723c */ /* 0x080ff00000041814 */
[C---:B------:R-:W-:Y:S08]  /*12750*/  HMMA.16816.F32.BF16 R24, R168.reuse, R172, R24 ;  /* 0x000000aca818723c */ /* 0x040ff00000041818 */
[-C--:B------:R-:W-:Y:S08]  /*12760*/  HMMA.16816.F32.BF16 R28, R168, R174.reuse, R28 ;  /* 0x000000aea81c723c */ /* 0x080ff0000004181c */
[C---:B------:R-:W-:Y:S08]  /*12770*/  HMMA.16816.F32.BF16 R32, R148.reuse, R174, R32 ;  /* 0x000000ae9420723c */ /* 0x040ff00000041820 */
[-C--:B------:R-:W-:Y:S08]  /*12780*/  HMMA.16816.F32.BF16 R36, R148, R176.reuse, R36 ;  /* 0x000000b09424723c */ /* 0x080ff00000041824 */
[C---:B------:R-:W-:Y:S01]  /*12790*/  HMMA.16816.F32.BF16 R40, R168.reuse, R176, R40 ;  /* 0x000000b0a828723c */ /* 0x040fe20000041828 */
[----:B------:R-:W4:Y:S07]  /*127a0*/  LDL R177, [R1+0x48] ;  /* 0x0000480001b17983 */ /* 0x000f2e0000100800 */
[-C--:B------:R-:W-:Y:S08]  /*127b0*/  HMMA.16816.F32.BF16 R44, R168, R178.reuse, R44 ;  /* 0x000000b2a82c723c */ /* 0x080ff0000004182c */
[C---:B------:R-:W-:Y:S08]  /*127c0*/  HMMA.16816.F32.BF16 R48, R148.reuse, R178, R48 ;  /* 0x000000b29430723c */ /* 0x040ff00000041830 */
[-C--:B--2---:R-:W-:Y:S08]  /*127d0*/  HMMA.16816.F32.BF16 R52, R148, R156.reuse, R52 ;  /* 0x0000009c9434723c */ /* 0x084ff00000041834 */
[C---:B------:R-:W-:Y:S08]  /*127e0*/  HMMA.16816.F32.BF16 R56, R168.reuse, R156, R56 ;  /* 0x0000009ca838723c */ /* 0x040ff00000041838 */
[-C--:B------:R-:W-:Y:S08]  /*127f0*/  HMMA.16816.F32.BF16 R60, R168, R158.reuse, R60 ;  /* 0x0000009ea83c723c */ /* 0x080ff0000004183c */
[----:B------:R-:W-:Y:S08]  /*12800*/  HMMA.16816.F32.BF16 R64, R148, R158, R64 ;  /* 0x0000009e9440723c */ /* 0x000ff00000041840 */
[-C--:B------:R-:W-:Y:S08]  /*12810*/  HMMA.16816.F32.BF16 R4, R180, R184.reuse, R4 ;  /* 0x000000b8b404723c */ /* 0x080ff00000041804 */
[C---:B------:R-:W-:Y:S08]  /*12820*/  HMMA.16816.F32.BF16 R8, R188.reuse, R184, R8 ;  /* 0x000000b8bc08723c */ /* 0x040ff00000041808 */
[-C--:B------:R-:W-:Y:S03]  /*12830*/  HMMA.16816.F32.BF16 R12, R188, R186.reuse, R12 ;  /* 0x000000babc0c723c */ /* 0x080fe6000004180c */
[----:B------:R-:W-:Y:S02]  /*12840*/  FSEL R168, R4, -INF , !P5 ;  /* 0xff80000004a87808 */ /* 0x000fe40006800000 */
[----:B------:R-:W-:Y:S02]  /*12850*/  FSEL R167, R5, -INF , !P3 ;  /* 0xff80000005a77808 */ /* 0x000fe40005800000 */
[----:B------:R-:W-:Y:S01]  /*12860*/  FSEL R166, R6, -INF , !P2 ;  /* 0xff80000006a67808 */ /* 0x000fe20005000000 */
[C---:B------:R-:W-:Y:S04]  /*12870*/  HMMA.16816.F32.BF16 R16, R180.reuse, R186, R16 ;  /* 0x000000bab410723c */ /* 0x040fe80000041810 */
[----:B------:R-:W-:Y:S02]  /*12880*/  FSEL R165, R7, -INF , !P1 ;  /* 0xff80000007a57808 */ /* 0x000fe40004800000 */
[-C--:B------:R-:W-:Y:S01]  /*12890*/  ISETP.GT.AND P5, PT, R210, R144.reuse, PT ;  /* 0x00000090d200720c */ /* 0x080fe20003fa4270 */
[----:B------:R-:W1:Y:S01]  /*128a0*/  LDSM.16.M88.4 R4, [R198+0x5000] ;  /* 0x00500000c604783b */ /* 0x000e620000000200 */
[----:B------:R-:W-:Y:S01]  /*128b0*/  ISETP.GT.AND P2, PT, R212, R144, PT ;  /* 0x00000090d400720c */ /* 0x000fe20003f44270 */
[-C--:B---3--:R-:W-:Y:S03]  /*128c0*/  HMMA.16816.F32.BF16 R20, R180, R140.reuse, R20 ;  /* 0x0000008cb414723c */ /* 0x088fe60000041814 */
[-C--:B------:R-:W-:Y:S02]  /*128d0*/  ISETP.GT.AND P3, PT, R210, R75.reuse, PT ;  /* 0x0000004bd200720c */ /* 0x080fe40003f64270 */
[----:B------:R-:W-:Y:S02]  /*128e0*/  ISETP.GT.AND P1, PT, R212, R75, PT ;  /* 0x0000004bd400720c */ /* 0x000fe40003f24270 */
[----:B------:R-:W-:Y:S01]  /*128f0*/  FSEL R164, R8, -INF , !P5 ;  /* 0xff80000008a47808 */ /* 0x000fe20006800000 */
[C---:B------:R-:W-:Y:S04]  /*12900*/  HMMA.16816.F32.BF16 R24, R188.reuse, R140, R24 ;  /* 0x0000008cbc18723c */ /* 0x040fe80000041818 */
[----:B------:R-:W-:Y:S02]  /*12910*/  FSEL R163, R9, -INF , !P3 ;  /* 0xff80000009a37808 */ /* 0x000fe40005800000 */
[----:B------:R-:W-:Y:S02]  /*12920*/  FSEL R162, R10, -INF , !P2 ;  /* 0xff8000000aa27808 */ /* 0x000fe40005000000 */
[----:B------:R-:W-:Y:S01]  /*12930*/  FSEL R158, R11, -INF , !P1 ;  /* 0xff8000000b9e7808 */ /* 0x000fe20004800000 */
[-C--:B------:R-:W-:Y:S01]  /*12940*/  HMMA.16816.F32.BF16 R28, R188, R142.reuse, R28 ;  /* 0x0000008ebc1c723c */ /* 0x080fe2000004181c */
[----:B------:R-:W2:Y:S01]  /*12950*/  LDSM.16.M88.4 R8, [R198+0x5800] ;  /* 0x00580000c608783b */ /* 0x000ea20000000200 */
[----:B------:R-:W-:Y:S04]  /*12960*/  DEPBAR.LE SB0, 0x0 ;  /* 0x000080000000791a */ /* 0x000fe80000000000 */
[----:B------:R-:W-:Y:S01]  /*12970*/  BAR.SYNC.DEFER_BLOCKING 0x0 ;  /* 0x0000000000007b1d */ /* 0x000fe20000010000 */
[-C--:B------:R-:W-:Y:S01]  /*12980*/  ISETP.GT.AND P3, PT, R210, R72.reuse, PT ;  /* 0x00000048d200720c */ /* 0x080fe20003f64270 */
[C---:B------:R-:W-:Y:S05]  /*12990*/  HMMA.16816.F32.BF16 R32, R180.reuse, R142, R32 ;  /* 0x0000008eb420723c */ /* 0x040fea0000041820 */
[----:B------:R-:W-:Y:S01]  /*129a0*/  FSEL R156, R13, -INF , !P3 ;  /* 0xff8000000d9c7808 */ /* 0x000fe20005800000 */
[----:B------:R-:W-:Y:S01]  /*129b0*/  VIADD R13, R144, 0x20 ;  /* 0x00000020900d7836 */ /* 0x000fe20000000000 */
[----:B------:R-:W-:Y:S02]  /*129c0*/  ISETP.GT.AND P3, PT, R205, R72, PT ;  /* 0x00000048cd00720c */ /* 0x000fe40003f64270 */
[-C--:B------:R-:W-:Y:S01]  /*129d0*/  ISETP.GT.AND P2, PT, R212, R73.reuse, PT ;  /* 0x00000049d400720c */ /* 0x080fe20003f44270 */
[-C--:B-1----:R-:W-:Y:S03]  /*129e0*/  HMMA.16816.F32.BF16 R36, R180, R4.reuse, R36 ;  /* 0x00000004b424723c */ /* 0x082fe60000041824 */
[----:B------:R-:W-:Y:S02]  /*129f0*/  FSEL R150, R17, -INF , !P3 ;  /* 0xff80000011967808 */ /* 0x000fe40005800000 */
[----:B------:R-:W-:Y:S02]  /*12a00*/  ISETP.GT.AND P3, PT, R205, R70, PT ;  /* 0x00000046cd00720c */ /* 0x000fe40003f64270 */
[----:B------:R-:W-:Y:S01]  /*12a10*/  FSEL R155, R14, -INF , !P2 ;  /* 0xff8000000e9b7808 */ /* 0x000fe20005000000 */
[C---:B------:R-:W-:Y:S04]  /*12a20*/  HMMA.16816.F32.BF16 R40, R188.reuse, R4, R40 ;  /* 0x00000004bc28723c */ /* 0x040fe80000041828 */
[----:B------:R-:W-:Y:S01]  /*12a30*/  FSEL R143, R21, -INF , !P3 ;  /* 0xff800000158f7808 */ /* 0x000fe20005800000 */
[----:B------:R-:W-:Y:S01]  /*12a40*/  VIADD R14, R144, 0x19 ;  /* 0x00000019900e7836 */ /* 0x000fe20000000000 */
[-C--:B------:R-:W-:Y:S01]  /*12a50*/  ISETP.GT.AND P5, PT, R210, R73.reuse, PT ;  /* 0x00000049d200720c */ /* 0x080fe20003fa4270 */
[----:B------:R-:W-:Y:S01]  /*12a60*/  VIADD R4, R144, 0x31 ;  /* 0x0000003190047836 */ /* 0x000fe20000000000 */
[----:B------:R-:W-:Y:S01]  /*12a70*/  ISETP.GT.AND P1, PT, R212, R72, PT ;  /* 0x00000048d400720c */ /* 0x000fe20003f24270 */
[-C--:B------:R-:W-:Y:S03]  /*12a80*/  HMMA.16816.F32.BF16 R44, R188, R6.reuse, R44 ;  /* 0x00000006bc2c723c */ /* 0x080fe6000004182c */
[----:B------:R-:W-:Y:S01]  /*12a90*/  ISETP.GT.AND P3, PT, R210, R70, PT ;  /* 0x00000046d200720c */ /* 0x000fe20003f64270 */
[----:B------:R-:W-:Y:S01]  /*12aa0*/  VIADD R5, R144, 0x30 ;  /* 0x0000003090057836 */ /* 0x000fe20000000000 */
[----:B------:R-:W-:Y:S01]  /*12ab0*/  FSEL R157, R12, -INF , !P5 ;  /* 0xff8000000c9d7808 */ /* 0x000fe20006800000 */
[C---:B------:R-:W-:Y:S01]  /*12ac0*/  VIADD R12, R144.reuse, 0x21 ;  /* 0x00000021900c7836 */ /* 0x040fe20000000000 */
[----:B------:R-:W-:Y:S01]  /*12ad0*/  FSEL R154, R15, -INF , !P1 ;  /* 0xff8000000f9a7808 */ /* 0x000fe20004800000 */
[C---:B------:R-:W-:Y:S04]  /*12ae0*/  HMMA.16816.F32.BF16 R48, R180.reuse, R6, R48 ;  /* 0x00000006b430723c */ /* 0x040fe80000041830 */
[----:B------:R-:W-:Y:S01]  /*12af0*/  FSEL R159, R25, -INF , !P3 ;  /* 0xff800000199f7808 */ /* 0x000fe20005800000 */
[C---:B------:R-:W-:Y:S01]  /*12b00*/  VIADD R15, R144.reuse, 0x18 ;  /* 0x00000018900f7836 */ /* 0x040fe20000000000 */
[-C--:B------:R-:W-:Y:S01]  /*12b10*/  ISETP.GT.AND P5, PT, R205, R73.reuse, PT ;  /* 0x00000049cd00720c */ /* 0x080fe20003fa4270 */
[C---:B------:R-:W-:Y:S01]  /*12b20*/  VIADD R6, R144.reuse, 0x29 ;  /* 0x0000002990067836 */ /* 0x040fe20000000000 */
[C---:B------:R-:W-:Y:S01]  /*12b30*/  ISETP.GT.AND P2, PT, R211.reuse, R73, PT ;  /* 0x00000049d300720c */ /* 0x040fe20003f44270 */
[-C--:B--2---:R-:W-:Y:S03]  /*12b40*/  HMMA.16816.F32.BF16 R52, R180, R8.reuse, R52 ;  /* 0x00000008b434723c */ /* 0x084fe60000041834 */
[----:B------:R-:W-:Y:S01]  /*12b50*/  ISETP.GT.AND P1, PT, R211, R72, PT ;  /* 0x00000048d300720c */ /* 0x000fe20003f24270 */
[----:B------:R-:W-:Y:S01]  /*12b60*/  VIADD R7, R144, 0x28 ;  /* 0x0000002890077836 */ /* 0x000fe20000000000 */
[----:B------:R-:W-:Y:S02]  /*12b70*/  ISETP.GT.AND P3, PT, R210, R14, PT ;  /* 0x0000000ed200720c */ /* 0x000fe40003f64270 */
[----:B------:R-:W-:Y:S01]  /*12b80*/  FSEL R153, R16, -INF , !P5 ;  /* 0xff80000010997808 */ /* 0x000fe20006800000 */
[C---:B------:R-:W-:Y:S04]  /*12b90*/  HMMA.16816.F32.BF16 R56, R188.reuse, R8, R56 ;  /* 0x00000008bc38723c */ /* 0x040fe80000041838 */
[----:B------:R-:W-:Y:S02]  /*12ba0*/  FSEL R149, R18, -INF , !P2 ;  /* 0xff80000012957808 */ /* 0x000fe40005000000 */
[----:B------:R-:W-:Y:S02]  /*12bb0*/  FSEL R148, R19, -INF , !P1 ;  /* 0xff80000013947808 */ /* 0x000fe40004800000 */
[----:B------:R-:W-:Y:S01]  /*12bc0*/  FSEL R147, R29, -INF , !P3 ;  /* 0xff8000001d937808 */ /* 0x000fe20005800000 */
[-C--:B------:R-:W-:Y:S03]  /*12bd0*/  HMMA.16816.F32.BF16 R60, R188, R10.reuse, R60 ;  /* 0x0000000abc3c723c */ /* 0x080fe6000004183c */
[-C--:B------:R-:W-:Y:S02]  /*12be0*/  ISETP.GT.AND P5, PT, R205, R71.reuse, PT ;  /* 0x00000047cd00720c */ /* 0x080fe40003fa4270 */
[CC--:B------:R-:W-:Y:S02]  /*12bf0*/  ISETP.GT.AND P2, PT, R211.reuse, R71.reuse, PT ;  /* 0x00000047d300720c */ /* 0x0c0fe40003f44270 */
[----:B------:R-:W-:Y:S01]  /*12c00*/  ISETP.GT.AND P1, PT, R211, R70, PT ;  /* 0x00000046d300720c */ /* 0x000fe20003f24270 */
[----:B------:R-:W-:Y:S04]  /*12c10*/  HMMA.16816.F32.BF16 R64, R180, R10, R64 ;  /* 0x0000000ab440723c */ /* 0x000fe80000041840 */
[----:B------:R-:W-:Y:S02]  /*12c20*/  ISETP.GT.AND P3, PT, R205, R14, PT ;  /* 0x0000000ecd00720c */ /* 0x000fe40003f64270 */
[----:B------:R-:W-:Y:S02]  /*12c30*/  FSEL R151, R20, -INF , !P5 ;  /* 0xff80000014977808 */ /* 0x000fe40006800000 */
[----:B------:R-:W-:Y:S02]  /*12c40*/  FSEL R142, R22, -INF , !P2 ;  /* 0xff800000168e7808 */ /* 0x000fe40005000000 */
[----:B------:R-:W-:Y:S02]  /*12c50*/  FSEL R141, R23, -INF , !P1 ;  /* 0xff800000178d7808 */ /* 0x000fe40004800000 */
[----:B------:R-:W-:Y:S02]  /*12c60*/  FSEL R33, R33, -INF , !P3 ;  /* 0xff80000021217808 */ /* 0x000fe40005800000 */
[-C--:B------:R-:W-:Y:S02]  /*12c70*/  ISETP.GT.AND P5, PT, R210, R71.reuse, PT ;  /* 0x00000047d200720c */ /* 0x080fe40003fa4270 */
[C---:B------:R-:W-:Y:S02]  /*12c80*/  ISETP.GT.AND P2, PT, R212.reuse, R71, PT ;  /* 0x00000047d400720c */ /* 0x040fe40003f44270 */
[----:B------:R-:W-:Y:S02]  /*12c90*/  ISETP.GT.AND P1, PT, R212, R70, PT ;  /* 0x00000046d400720c */ /* 0x000fe40003f24270 */
[----:B------:R-:W-:Y:S02]  /*12ca0*/  ISETP.GT.AND P3, PT, R205, R12, PT ;  /* 0x0000000ccd00720c */ /* 0x000fe40003f64270 */
[----:B------:R-:W-:Y:S02]  /*12cb0*/  FSEL R140, R24, -INF , !P5 ;  /* 0xff800000188c7808 */ /* 0x000fe40006800000 */
[----:B------:R-:W-:Y:S02]  /*12cc0*/  FSEL R160, R26, -INF , !P2 ;  /* 0xff8000001aa07808 */ /* 0x000fe40005000000 */
[----:B------:R-:W-:Y:S02]  /*12cd0*/  FSEL R161, R27, -INF , !P1 ;  /* 0xff8000001ba17808 */ /* 0x000fe40004800000 */
[----:B------:R-:W-:Y:S02]  /*12ce0*/  FSEL R37, R37, -INF , !P3 ;  /* 0xff80000025257808 */ /* 0x000fe40005800000 */
[-C--:B------:R-:W-:Y:S02]  /*12cf0*/  ISETP.GT.AND P5, PT, R210, R15.reuse, PT ;  /* 0x0000000fd200720c */ /* 0x080fe40003fa4270 */
[CC--:B------:R-:W-:Y:S02]  /*12d00*/  ISETP.GT.AND P2, PT, R212.reuse, R15.reuse, PT ;  /* 0x0000000fd400720c */ /* 0x0c0fe40003f44270 */
[----:B------:R-:W-:Y:S02]  /*12d10*/  ISETP.GT.AND P1, PT, R212, R14, PT ;  /* 0x0000000ed400720c */ /* 0x000fe40003f24270 */
        /* <DEDUP_REMOVED lines=47> */
[-C--:B------:R-:W-:Y:S02]  /*13010*/  ISETP.GT.AND P1, PT, R211, R4.reuse, PT ;  /* 0x00000004d300720c */ /* 0x080fe40003f24270 */
[----:B----4-:R-:W-:Y:S02]  /*13020*/  ISETP.GT.AND P3, PT, R214, R177, PT ;  /* 0x000000b1d600720c */ /* 0x010fe40003f64270 */
[----:B------:R-:W-:Y:S02]  /*13030*/  FSEL R52, R52, -INF , !P5 ;  /* 0xff80000034347808 */ /* 0x000fe40006800000 */
[----:B------:R-:W-:Y:S02]  /*13040*/  FSEL R54, R54, -INF , !P2 ;  /* 0xff80000036367808 */ /* 0x000fe40005000000 */
[----:B------:R-:W-:Y:S02]  /*13050*/  FSEL R55, R55, -INF , !P1 ;  /* 0xff80000037377808 */ /* 0x000fe40004800000 */
[-C--:B------:R-:W-:Y:S02]  /*13060*/  ISETP.GT.AND P5, PT, R210, R5.reuse, PT ;  /* 0x00000005d200720c */ /* 0x080fe40003fa4270 */
[C---:B------:R-:W-:Y:S02]  /*13070*/  ISETP.GT.AND P2, PT, R212.reuse, R5, PT ;  /* 0x00000005d400720c */ /* 0x040fe40003f44270 */
[----:B------:R-:W-:Y:S02]  /*13080*/  ISETP.GT.AND P1, PT, R212, R4, PT ;  /* 0x00000004d400720c */ /* 0x000fe40003f24270 */
        /* <DEDUP_REMOVED lines=9> */
[C---:B------:R-:W-:Y:S02]  /*13120*/  ISETP.GE.AND P1, PT, R144.reuse, R206, PT ;  /* 0x000000ce9000720c */ /* 0x040fe40003f26270 */
[C---:B------:R-:W-:Y:S02]  /*13130*/  ISETP.GE.AND P2, PT, R144.reuse, R207, PT ;  /* 0x000000cf9000720c */ /* 0x040fe40003f46270 */
[----:B------:R-:W-:Y:S01]  /*13140*/  ISETP.GE.AND P5, PT, R144, R209, PT ;  /* 0x000000d19000720c */ /* 0x000fe20003fa6270 */
[----:B------:R-:W-:Y:S01]  /*13150*/  @!UPT UIADD3 URZ, UPT, UPT, URZ, URZ, URZ ;  /* 0x000000fffffff290 */ /* 0x000fe2000fffe0ff */
[----:B------:R-:W-:Y:S11]  /*13160*/  @P3 BRA `(.L_x_1501) ;  /* 0xffffffe800983947 */ /* 0x000ff6000383ffff */
.L_x_1500:
[----:B------:R-:W-:Y:S01]  /*13170*/  ISETP.GE.AND P0, PT, R75, R206, PT ;  /* 0x000000ce4b00720c */ /* 0x000fe20003f06270 */
[----:B------:R-:W2:Y:S01]  /*13180*/  LDL.64 R172, [R1+0x30] ;  /* 0x0000300001ac7983 */ /* 0x000ea20000100a00 */
[----:B------:R-:W-:Y:S01]  /*13190*/  FSEL R24, R162, -INF , !P5 ;  /* 0xff800000a2187808 */ /* 0x000fe20006800000 */
[----:B------:R-:W-:Y:S01]  /*131a0*/  UIADD3 UR15, UPT, UPT, UR21, -0x56f99767, URZ ;  /* 0xa9066899150f7890 */ /* 0x000fe2000fffe0ff */
[----:B-1----:R-:W-:Y:S01]  /*131b0*/  FSEL R19, R167, -INF , !P0 ;  /* 0xff800000a7137808 */ /* 0x002fe20004000000 */
[----:B------:R-:W-:Y:S01]  /*131c0*/  UIADD3 UR17, UPT, UPT, UR21, -0x126145ec, URZ ;  /* 0xed9eba1415117890 */ /* 0x000fe2000fffe0ff */
[-C--:B------:R-:W-:Y:S01]  /*131d0*/  ISETP.GE.AND P0, PT, R75, R209.reuse, PT ;  /* 0x000000d14b00720c */ /* 0x080fe20003f06270 */
[----:B------:R-:W-:Y:S01]  /*131e0*/  UIADD3 UR23, UPT, UPT, UR21, 0x76cf5d0a, URZ ;  /* 0x76cf5d0a15177890 */ /* 0x000fe2000fffe0ff */
[----:B------:R-:W-:Y:S01]  /*131f0*/  FSEL R22, R164, -INF , !P6 ;  /* 0xff800000a4167808 */ /* 0x000fe20007000000 */
[----:B------:R-:W-:Y:S01]  /*13200*/  UIADD3 UR22, UPT, UPT, UR21, 0x32370b8f, URZ ;  /* 0x32370b8f15167890 */ /* 0x000fe2000fffe0ff */
[----:B------:R-:W-:Y:S01]  /*13210*/  FSEL R25, R158, -INF , !P0 ;  /* 0xff8000009e197808 */ /* 0x000fe20004000000 */
[----:B------:R-:W-:Y:S01]  /*13220*/  UIADD3 UR11, UPT, UPT, UR21, 0x646e171e, URZ ;  /* 0x646e171e150b7890 */ /* 0x000fe2000fffe0ff */
[C---:B------:R-:W-:Y:S02]  /*13230*/  ISETP.GE.AND P5, PT, R72.reuse, R208, PT ;  /* 0x000000d04800720c */ /* 0x040fe40003fa6270 */
[----:B------:R-:W-:Y:S02]  /*13240*/  ISETP.GE.AND P0, PT, R72, R209, PT ;  /* 0x000000d14800720c */ /* 0x000fe40003f06270 */
[C---:B------:R-:W-:Y:S02]  /*13250*/  ISETP.GE.AND P6, PT, R73.reuse, R206, PT ;  /* 0x000000ce4900720c */ /* 0x040fe40003fc6270 */
[----:B------:R-:W-:Y:S02]  /*13260*/  FSEL R20, R166, -INF , !P2 ;  /* 0xff800000a6147808 */ /* 0x000fe40005000000 */
[----:B------:R-:W-:Y:S02]  /*13270*/  FSEL R18, R168, -INF , !P1 ;  /* 0xff800000a8127808 */ /* 0x000fe40004800000 */
[-C--:B------:R-:W-:Y:S02]  /*13280*/  ISETP.GE.AND P2, PT, R73, R208.reuse, PT ;  /* 0x000000d04900720c */ /* 0x080fe40003f46270 */
[----:B------:R-:W-:Y:S02]  /*13290*/  FSEL R27, R156, -INF , !P5 ;  /* 0xff8000009c1b7808 */ /* 0x000fe40006800000 */
[----:B------:R-:W-:Y:S02]  /*132a0*/  FSEL R29, R154, -INF , !P0 ;  /* 0xff8000009a1d7808 */ /* 0x000fe40004000000 */
[-C--:B------:R-:W-:Y:S02]  /*132b0*/  ISETP.GE.AND P1, PT, R75, R208.reuse, PT ;  /* 0x000000d04b00720c */ /* 0x080fe40003f26270 */
[-C--:B------:R-:W-:Y:S02]  /*132c0*/  ISETP.GE.AND P5, PT, R72, R207.reuse, PT ;  /* 0x000000cf4800720c */ /* 0x080fe40003fa6270 */
[-C--:B------:R-:W-:Y:S02]  /*132d0*/  ISETP.GE.AND P0, PT, R71, R207.reuse, PT ;  /* 0x000000cf4700720c */ /* 0x080fe40003f06270 */
[----:B------:R-:W-:Y:S02]  /*132e0*/  FSEL R8, R153, -INF , !P6 ;  /* 0xff80000099087808 */ /* 0x000fe40007000000 */
[----:B------:R-:W-:Y:S02]  /*132f0*/  ISETP.GE.AND P6, PT, R71, R208, PT ;  /* 0x000000d04700720c */ /* 0x000fe40003fc6270 */
[----:B------:R-:W-:Y:S02]  /*13300*/  FSEL R26, R157, -INF , !P2 ;  /* 0xff8000009d1a7808 */ /* 0x000fe40005000000 */
[----:B------:R-:W-:Y:S02]  /*13310*/  FSEL R23, R163, -INF , !P1 ;  /* 0xff800000a3177808 */ /* 0x000fe40004800000 */
[----:B------:R-:W-:Y:S02]  /*13320*/  FSEL R17, R148, -INF , !P5 ;  /* 0xff80000094117808 */ /* 0x000fe40006800000 */
[----:B------:R-:W-:Y:S02]  /*13330*/  FSEL R157, R142, -INF , !P0 ;  /* 0xff8000008e9d7808 */ /* 0x000fe40004000000 */
[-C--:B------:R-:W-:Y:S02]  /*13340*/  ISETP.GE.AND P1, PT, R73, R207.reuse, PT ;  /* 0x000000cf4900720c */ /* 0x080fe40003f26270 */
[-C--:B------:R-:W-:Y:S02]  /*13350*/  ISETP.GE.AND P5, PT, R70, R207.reuse, PT ;  /* 0x000000cf4600720c */ /* 0x080fe40003fa6270 */
[CC--:B------:R-:W-:Y:S02]  /*13360*/  ISETP.GE.AND P0, PT, R15.reuse, R206.reuse, PT ;  /* 0x000000ce0f00720c */ /* 0x0c0fe40003f06270 */
[----:B------:R-:W-:Y:S02]  /*13370*/  FSEL R163, R140, -INF , !P6 ;  /* 0xff8000008ca37808 */ /* 0x000fe40007000000 */
[-C--:B------:R-:W-:Y:S02]  /*13380*/  ISETP.GE.AND P6, PT, R15, R207.reuse, PT ;  /* 0x000000cf0f00720c */ /* 0x080fe40003fc6270 */
[-C--:B------:R-:W-:Y:S02]  /*13390*/  ISETP.GE.AND P2, PT, R72, R206.reuse, PT ;  /* 0x000000ce4800720c */ /* 0x080fe40003f46270 */
[----:B------:R-:W-:Y:S02]  /*133a0*/  FSEL R16, R149, -INF , !P1 ;  /* 0xff80000095107808 */ /* 0x000fe40004800000 */
[----:B------:R-:W-:Y:S02]  /*133b0*/  FSEL R158, R141, -INF , !P5 ;  /* 0xff8000008d9e7808 */ /* 0x000fe40006800000 */
[----:B------:R-:W-:Y:S02]  /*133c0*/  FSEL R30, R32, -INF , !P0 ;  /* 0xff800000201e7808 */ /* 0x000fe40004000000 */
[CC--:B------:R-:W-:Y:S02]  /*133d0*/  ISETP.GE.AND P5, PT, R14.reuse, R206.reuse, PT ;  /* 0x000000ce0e00720c */ /* 0x0c0fe40003fa6270 */
[-C--:B------:R-:W-:Y:S02]  /*133e0*/  ISETP.GE.AND P0, PT, R14, R207.reuse, PT ;  /* 0x000000cf0e00720c */ /* 0x080fe40003f06270 */
[----:B------:R-:W-:Y:S02]  /*133f0*/  FSEL R149, R34, -INF , !P6 ;  /* 0xff80000022957808 */ /* 0x000fe40007000000 */
        /* <DEDUP_REMOVED lines=17> */
[----:B------:R-:W-:Y:S01]  /*13510*/  FSEL R166, R49, -INF , !P0 ;  /* 0xff80000031a67808 */ /* 0x000fe20004000000 */
[----:B------:R-:W-:Y:S01]  /*13520*/  LDSM.16.MT88.4 R36, [R197+0x6000] ;  /* 0x00600000c524783b */ /* 0x000fe20000004200 */
[----:B------:R-:W-:Y:S02]  /*13530*/  ISETP.GE.AND P3, PT, R73, R209, PT ;  /* 0x000000d14900720c */ /* 0x000fe40003f66270 */
[-C--:B------:R-:W-:Y:S02]  /*13540*/  ISETP.GE.AND P5, PT, R7, R207.reuse, PT ;  /* 0x000000cf0700720c */ /* 0x080fe40003fa6270 */
[-C--:B------:R-:W-:Y:S02]  /*13550*/  ISETP.GE.AND P0, PT, R5, R206.reuse, PT ;  /* 0x000000ce0500720c */ /* 0x080fe40003f06270 */
[----:B------:R-:W-:Y:S01]  /*13560*/  FSEL R168, R51, -INF , !P6 ;  /* 0xff80000033a87808 */ /* 0x000fe20007000000 */
[----:B------:R-:W3:Y:S01]  /*13570*/  LDL.64 R48, [R1+0x10] ;  /* 0x0000100001307983 */ /* 0x000ee20000100a00 */
[-C--:B------:R-:W-:Y:S02]  /*13580*/  ISETP.GE.AND P6, PT, R5, R207.reuse, PT ;  /* 0x000000cf0500720c */ /* 0x080fe40003fc6270 */
[----:B------:R-:W-:Y:S02]  /*13590*/  FSEL R28, R155, -INF , !P3 ;  /* 0xff8000009b1c7808 */ /* 0x000fe40005800000 */
[----:B------:R-:W-:Y:S02]  /*135a0*/  FSEL R167, R50, -INF , !P5 ;  /* 0xff80000032a77808 */ /* 0x000fe40006800000 */
[----:B------:R-:W-:Y:S01]  /*135b0*/  FSEL R229, R52, -INF , !P0 ;  /* 0xff80000034e57808 */ /* 0x000fe20004000000 */
[----:B------:R-:W4:Y:S01]  /*135c0*/  LDL.64 R50, [R1+0x20] ;  /* 0x0000200001327983 */ /* 0x000f220000100a00 */
[-C--:B------:R-:W-:Y:S02]  /*135d0*/  ISETP.GE.AND P3, PT, R71, R206.reuse, PT ;  /* 0x000000ce4700720c */ /* 0x080fe40003f66270 */
[CC--:B------:R-:W-:Y:S02]  /*135e0*/  ISETP.GE.AND P5, PT, R4.reuse, R206.reuse, PT ;  /* 0x000000ce0400720c */ /* 0x0c0fe40003fa6270 */
[-C--:B------:R-:W-:Y:S02]  /*135f0*/  ISETP.GE.AND P0, PT, R4, R207.reuse, PT ;  /* 0x000000cf0400720c */ /* 0x080fe40003f06270 */
[----:B------:R-:W-:Y:S02]  /*13600*/  FSEL R232, R54, -INF , !P6 ;  /* 0xff80000036e87808 */ /* 0x000fe40007000000 */
[----:B------:R-:W-:Y:S02]  /*13610*/  ISETP.GE.AND P6, PT, R0, R206, PT ;  /* 0x000000ce0000720c */ /* 0x000fe40003fc6270 */
[----:B------:R-:W-:Y:S02]  /*13620*/  FSEL R151, R151, -INF , !P3 ;  /* 0xff80000097977808 */ /* 0x000fe40005800000 */
[----:B------:R-:W-:Y:S02]  /*13630*/  FSEL R231, R53, -INF , !P5 ;  /* 0xff80000035e77808 */ /* 0x000fe40006800000 */
[----:B------:R-:W-:Y:S02]  /*13640*/  FSEL R235, R55, -INF , !P0 ;  /* 0xff80000037eb7808 */ /* 0x000fe40004000000 */
[----:B------:R-:W-:Y:S01]  /*13650*/  ISETP.GE.AND P3, PT, R70, R208, PT ;  /* 0x000000d04600720c */ /* 0x000fe20003f66270 */
[----:B------:R-:W-:Y:S01]  /*13660*/  LDSM.16.MT88.4 R52, [R193+0x6000] ;  /* 0x00600000c134783b */ /* 0x000fe20000004200 */
[C---:B------:R-:W-:Y:S02]  /*13670*/  ISETP.GE.AND P5, PT, R2.reuse, R206, PT ;  /* 0x000000ce0200720c */ /* 0x040fe40003fa6270 */
[-C--:B------:R-:W-:Y:S02]  /*13680*/  ISETP.GE.AND P0, PT, R2, R207.reuse, PT ;  /* 0x000000cf0200720c */ /* 0x080fe40003f06270 */
[----:B------:R-:W-:Y:S02]  /*13690*/  FSEL R217, R65, -INF , !P6 ;  /* 0xff80000041d97808 */ /* 0x000fe40007000000 */
[----:B------:R-:W-:Y:S02]  /*136a0*/  ISETP.GE.AND P6, PT, R15, R208, PT ;  /* 0x000000d00f00720c */ /* 0x000fe40003fc6270 */
[----:B------:R-:W-:Y:S02]  /*136b0*/  FSEL R216, R64, -INF , !P5 ;  /* 0xff80000040d87808 */ /* 0x000fe40006800000 */
[----:B------:R-:W-:Y:S02]  /*136c0*/  FSEL R218, R66, -INF , !P0 ;  /* 0xff80000042da7808 */ /* 0x000fe40004000000 */
[----:B------:R-:W-:Y:S01]  /*136d0*/  FSEL R162, R159, -INF , !P3 ;  /* 0xff8000009fa27808 */ /* 0x000fe20005800000 */
[----:B------:R-:W-:Y:S01]  /*136e0*/  IMAD.SHL.U32 R159, R214, 0x2, RZ ;  /* 0x00000002d69f7824 */ /* 0x000fe200078e00ff */
[----:B------:R-:W-:Y:S02]  /*136f0*/  ISETP.GE.AND P1, PT, R70, R206, PT ;  /* 0x000000ce4600720c */ /* 0x000fe40003f26270 */
[----:B------:R-:W-:Y:S02]  /*13700*/  ISETP.GE.AND P5, PT, R0, R207, PT ;  /* 0x000000cf0000720c */ /* 0x000fe40003fa6270 */
[-C--:B------:R-:W-:Y:S02]  /*13710*/  ISETP.GE.AND P0, PT, R15, R209.reuse, PT ;  /* 0x000000d10f00720c */ /* 0x080fe40003f06270 */
[-C--:B------:R-:W-:Y:S02]  /*13720*/  ISETP.GE.AND P3, PT, R14, R209.reuse, PT ;  /* 0x000000d10e00720c */ /* 0x080fe40003f66270 */
[----:B------:R-:W-:Y:S02]  /*13730*/  FSEL R152, R152, -INF , !P6 ;  /* 0xff80000098987808 */ /* 0x000fe40007000000 */
[-C--:B------:R-:W-:Y:S02]  /*13740*/  ISETP.GE.AND P6, PT, R12, R208.reuse, PT ;  /* 0x000000d00c00720c */ /* 0x080fe40003fc6270 */
[----:B------:R-:W-:Y:S02]  /*13750*/  FSEL R155, R143, -INF , !P1 ;  /* 0xff8000008f9b7808 */ /* 0x000fe40004800000 */
[----:B------:R-:W-:Y:S02]  /*13760*/  FSEL R219, R67, -INF , !P5 ;  /* 0xff80000043db7808 */ /* 0x000fe40006800000 */
[----:B------:R-:W-:Y:S02]  /*13770*/  FSEL R154, R146, -INF , !P0 ;  /* 0xff800000929a7808 */ /* 0x000fe40004000000 */
[----:B------:R-:W-:Y:S02]  /*13780*/  FSEL R156, R145, -INF , !P3 ;  /* 0xff800000919c7808 */ /* 0x000fe40005800000 */
[-C--:B------:R-:W-:Y:S02]  /*13790*/  ISETP.GE.AND P1, PT, R70, R209.reuse, PT ;  /* 0x000000d14600720c */ /* 0x080fe40003f26270 */
[-C--:B------:R-:W-:Y:S02]  /*137a0*/  ISETP.GE.AND P5, PT, R14, R208.reuse, PT ;  /* 0x000000d00e00720c */ /* 0x080fe40003fa6270 */
[CC--:B------:R-:W-:Y:S02]  /*137b0*/  ISETP.GE.AND P0, PT, R7.reuse, R208.reuse, PT ;  /* 0x000000d00700720c */ /* 0x0c0fe40003f06270 */
        /* <DEDUP_REMOVED lines=8> */
[----:B------:R-:W-:Y:S02]  /*13840*/  ISETP.GE.AND P5, PT, R12, R209, PT ;  /* 0x000000d10c00720c */ /* 0x000fe40003fa6270 */
[----:B------:R-:W-:Y:S02]  /*13850*/  ISETP.GE.AND P0, PT, R4, R208, PT ;  /* 0x000000d00400720c */ /* 0x000fe40003f06270 */
[C---:B------:R-:W-:Y:S02]  /*13860*/  ISETP.GT.AND P3, PT, R210.reuse, R2, PT ;  /* 0x00000002d200720c */ /* 0x040fe40003f64270 */
[----:B------:R-:W-:Y:S02]  /*13870*/  FSEL R179, R47, -INF , !P6 ;  /* 0xff8000002fb37808 */ /* 0x000fe40007000000 */
[----:B------:R-:W-:Y:S02]  /*13880*/  ISETP.GT.AND P6, PT, R210, R0, PT ;  /* 0x00000000d200720c */ /* 0x000fe40003fc4270 */
[----:B------:R-:W-:Y:S02]  /*13890*/  FSEL R186, R42, -INF , !P1 ;  /* 0xff8000002aba7808 */ /* 0x000fe40004800000 */
[----:B------:R-:W-:Y:S02]  /*138a0*/  FSEL R189, R43, -INF , !P5 ;  /* 0xff8000002bbd7808 */ /* 0x000fe40006800000 */
[----:B------:R-:W-:Y:S01]  /*138b0*/  FSEL R60, R60, -INF , !P3 ;  /* 0xff8000003c3c7808 */ /* 0x000fe20005800000 */
[----:B------:R-:W5:Y:S01]  /*138c0*/  LDL.64 R42, [R1+0x40] ;  /* 0x00004000012a7983 */ /* 0x000f620000100a00 */
[----:B------:R-:W-:Y:S02]  /*138d0*/  FSEL R240, R57, -INF , !P0 ;  /* 0xff80000039f07808 */ /* 0x000fe40004000000 */
[-C--:B------:R-:W-:Y:S02]  /*138e0*/  ISETP.GE.AND P3, PT, R2, R208.reuse, PT ;  /* 0x000000d00200720c */ /* 0x080fe40003f66270 */
[----:B------:R-:W-:Y:S02]  /*138f0*/  FSEL R61, R61, -INF , !P6 ;  /* 0xff8000003d3d7808 */ /* 0x000fe40007000000 */
[----:B------:R-:W-:Y:S02]  /*13900*/  ISETP.GE.AND P0, PT, R0, R208, PT ;  /* 0x000000d00000720c */ /* 0x000fe40003f06270 */
[----:B------:R-:W-:Y:S02]  /*13910*/  FSEL R220, R60, -INF , !P3 ;  /* 0xff8000003cdc7808 */ /* 0x000fe40005800000 */
[----:B------:R-:W-:Y:S02]  /*13920*/  FSEL R223, R61, -INF , !P0 ;  /* 0xff8000003ddf7808 */ /* 0x000fe40004000000 */
[----:B------:R-:W-:Y:S01]  /*13930*/  FMNMX3.FTZ R10, R3, R18, R19, !PT ;  /* 0x00000012030a7276 */ /* 0x000fe20007810013 */
[----:B------:R-:W3:Y:S01]  /*13940*/  LDL.64 R60, [R1+0x38] ;  /* 0x00003800013c7983 */ /* 0x000ee20000100a00 */
        /* <DEDUP_REMOVED lines=15> */
[-C--:B------:R-:W-:Y:S01]  /*13a40*/  ISETP.GE.AND P2, PT, R71, R209.reuse, PT ;  /* 0x000000d14700720c */ /* 0x080fe20003f46270 */
[----:B------:R-:W1:Y:S01]  /*13a50*/  SHFL.BFLY PT, R10, R73, 0x2, 0x1f ;  /* 0x0c401f00490a7f89 */ /* 0x000e6200000e0000 */
[-C--:B------:R-:W-:Y:S02]  /*13a60*/  ISETP.GE.AND P1, PT, R5, R208.reuse, PT ;  /* 0x000000d00500720c */ /* 0x080fe40003f26270 */
[----:B------:R-:W-:Y:S05]  /*13a70*/  FSEL R160, R160, -INF , !P2 ;  /* 0xff800000a0a07808 */ /* 0x000fea0005000000 */
[----:B------:R-:W1:Y:S01]  /*13a80*/  SHFL.BFLY PT, R11, R72, 0x2, 0x1f ;  /* 0x0c401f00480b7f89 */ /* 0x000e6200000e0000 */
[-C--:B------:R-:W-:Y:S02]  /*13a90*/  ISETP.GE.AND P2, PT, R13, R208.reuse, PT ;  /* 0x000000d00d00720c */ /* 0x080fe40003f46270 */
[----:B------:R-:W-:Y:S02]  /*13aa0*/  ISETP.GE.AND P5, PT, R5, R209, PT ;  /* 0x000000d10500720c */ /* 0x000fe40003fa6270 */
[----:B------:R-:W-:Y:S02]  /*13ab0*/  FSEL R183, R40, -INF , !P2 ;  /* 0xff80000028b77808 */ /* 0x000fe40005000000 */
[----:B------:R-:W-:Y:S02]  /*13ac0*/  ISETP.GE.AND P2, PT, R6, R208, PT ;  /* 0x000000d00600720c */ /* 0x000fe40003f46270 */
[----:B------:R-:W-:Y:S02]  /*13ad0*/  FMNMX3.FTZ R6, R69, R22, R23, !PT ;  /* 0x0000001645067276 */ /* 0x000fe40007810017 */
[----:B------:R-:W-:Y:S02]  /*13ae0*/  FSEL R174, R45, -INF , !P2 ;  /* 0xff8000002dae7808 */ /* 0x000fe40005000000 */
[----:B------:R-:W-:Y:S02]  /*13af0*/  FMNMX3.FTZ R6, R6, R26, R27, !PT ;  /* 0x0000001a06067276 */ /* 0x000fe4000781001b */
[----:B------:R-:W-:Y:S02]  /*13b00*/  FSEL R236, R56, -INF , !P1 ;  /* 0xff80000038ec7808 */ /* 0x000fe40004800000 */
[----:B------:R-:W-:Y:S02]  /*13b10*/  FMNMX3.FTZ R6, R6, R163, R162, !PT ;  /* 0x000000a306067276 */ /* 0x000fe400078100a2 */
[----:B------:R-:W-:Y:S02]  /*13b20*/  ISETP.GT.AND P3, PT, R212, R0, PT ;  /* 0x00000000d400720c */ /* 0x000fe40003f64270 */
[----:B-1----:R-:W-:Y:S02]  /*13b30*/  FMNMX.FTZ R73, R73, R10, !PT ;  /* 0x0000000a49497209 */ /* 0x002fe40007810000 */
[----:B------:R-:W-:Y:S02]  /*13b40*/  FMNMX3.FTZ R6, R6, R152, R153, !PT ;  /* 0x0000009806067276 */ /* 0x000fe40007810099 */
[----:B------:R-:W-:Y:S01]  /*13b50*/  FMNMX.FTZ R72, R72, R11, !PT ;  /* 0x0000000b48487209 */ /* 0x000fe20007810000 */
[----:B------:R-:W1:Y:S01]  /*13b60*/  SHFL.BFLY PT, R5, R73, 0x1, 0x1f ;  /* 0x0c201f0049057f89 */ /* 0x000e6200000e0000 */
[----:B------:R-:W-:Y:S02]  /*13b70*/  FMNMX3.FTZ R6, R6, R183, R185, !PT ;  /* 0x000000b706067276 */ /* 0x000fe400078100b9 */
[----:B------:R-:W-:Y:S05]  /*13b80*/  FSEL R63, R63, -INF , !P3 ;  /* 0xff8000003f3f7808 */ /* 0x000fea0005800000 */
[----:B------:R-:W1:Y:S01]  /*13b90*/  SHFL.BFLY PT, R7, R72, 0x1, 0x1f ;  /* 0x0c201f0048077f89 */ /* 0x000e6200000e0000 */
[----:B------:R-:W-:Y:S02]  /*13ba0*/  FMNMX3.FTZ R6, R6, R170, R174, !PT ;  /* 0x000000aa06067276 */ /* 0x000fe400078100ae */
[-C--:B------:R-:W-:Y:S02]  /*13bb0*/  ISETP.GE.AND P2, PT, R4, R209.reuse, PT ;  /* 0x000000d10400720c */ /* 0x080fe40003f46270 */
[----:B------:R-:W-:Y:S02]  /*13bc0*/  FMNMX3.FTZ R6, R6, R236, R240, !PT ;  /* 0x000000ec06067276 */ /* 0x000fe400078100f0 */
[----:B------:R-:W-:Y:S02]  /*13bd0*/  FSEL R241, R59, -INF , !P2 ;  /* 0xff8000003bf17808 */ /* 0x000fe40005000000 */
[----:B------:R-:W-:Y:S02]  /*13be0*/  FMNMX3.FTZ R6, R6, R220, R223, !PT ;  /* 0x000000dc06067276 */ /* 0x000fe400078100df */
[----:B------:R-:W-:Y:S02]  /*13bf0*/  FMNMX3.FTZ R4, R74, R24, R25, !PT ;  /* 0x000000184a047276 */ /* 0x000fe40007810019 */
[----:B------:R-:W-:Y:S01]  /*13c00*/  ISETP.GT.AND P6, PT, R212, R2, PT ;  /* 0x00000002d400720c */ /* 0x000fe20003fc4270 */
[----:B------:R-:W1:Y:S01]  /*13c10*/  SHFL.BFLY PT, R71, R6, 0x2, 0x1f ;  /* 0x0c401f0006477f89 */ /* 0x000e6200000e0000 */
[----:B------:R-:W-:Y:S02]  /*13c20*/  ISETP.GE.AND P1, PT, R2, R209, PT ;  /* 0x000000d10200720c */ /* 0x000fe40003f26270 */
[----:B------:R-:W-:Y:S02]  /*13c30*/  FMNMX3.FTZ R2, R4, R28, R29, !PT ;  /* 0x0000001c04027276 */ /* 0x000fe4000781001d */
[----:B--2---:R-:W-:Y:S02]  /*13c40*/  LOP3.LUT R4, R159, UR21, R173, 0x96, !PT ;  /* 0x000000159f047c12 */ /* 0x004fe4000f8e96ad */
[----:B-1----:R-:W-:Y:S02]  /*13c50*/  FMNMX.FTZ R73, R73, R5, !PT ;  /* 0x0000000549497209 */ /* 0x002fe40007810000 */
[----:B------:R-:W-:Y:S01]  /*13c60*/  FMNMX3.FTZ R2, R2, R160, R161, !PT ;  /* 0x000000a002027276 */ /* 0x000fe200078100a1 */
[----:B------:R-:W-:Y:S01]  /*13c70*/  IMAD.WIDE.U32 R4, R4, -0x326172a9, RZ ;  /* 0xcd9e8d5704047825 */ /* 0x000fe200078e00ff */
[----:B------:R-:W-:Y:S02]  /*13c80*/  FMNMX.FTZ R72, R72, R7, !PT ;  /* 0x0000000748487209 */ /* 0x000fe40007810000 */
[C---:B------:R-:W-:Y:S01]  /*13c90*/  FSETP.NEU.FTZ.AND P3, PT, R73.reuse, -INF , PT ;  /* 0xff8000004900780b */ /* 0x040fe20003f7d000 */
[----:B------:R-:W-:Y:S01]  /*13ca0*/  FMUL.FTZ R141, R73, UR4 ;  /* 0x00000004498d7c20 */ /* 0x000fe20008410000 */
[C---:B------:R-:W-:Y:S01]  /*13cb0*/  FSETP.NEU.FTZ.AND P2, PT, R72.reuse, -INF , PT ;  /* 0xff8000004800780b */ /* 0x040fe20003f5d000 */
[----:B------:R-:W-:Y:S01]  /*13cc0*/  FMUL.FTZ R142, R72, UR4 ;  /* 0x00000004488e7c20 */ /* 0x000fe20008410000 */
[----:B------:R-:W-:Y:S02]  /*13cd0*/  FMNMX3.FTZ R2, R2, R154, R156, !PT ;  /* 0x0000009a02027276 */ /* 0x000fe4000781009c */
[----:B------:R-:W-:Y:S02]  /*13ce0*/  FSEL R141, R141, RZ, P3 ;  /* 0x000000ff8d8d7208 */ /* 0x000fe40001800000 */
[----:B------:R-:W-:Y:S02]  /*13cf0*/  FSEL R142, R142, RZ, P2 ;  /* 0x000000ff8e8e7208 */ /* 0x000fe40001000000 */
[----:B------:R-:W-:Y:S01]  /*13d00*/  ISETP.GE.AND P0, PT, R0, R209, PT ;  /* 0x000000d10000720c */ /* 0x000fe20003f06270 */
[----:B------:R-:W-:Y:S01]  /*13d10*/  FFMA.FTZ R8, R8, UR4, -R141 ;  /* 0x0000000408087c23 */ /* 0x000fe2000801088d */
[----:B------:R-:W-:Y:S01]  /*13d20*/  FMNMX.FTZ R71, R6, R71, !PT ;  /* 0x0000004706477209 */ /* 0x000fe20007810000 */
[--C-:B------:R-:W-:Y:S01]  /*13d30*/  FFMA.FTZ R7, R16, UR4, -R142.reuse ;  /* 0x0000000410077c23 */ /* 0x100fe2000801088e */
[----:B------:R-:W-:Y:S01]  /*13d40*/  LOP3.LUT R6, R5, R249, RZ, 0x3c, !PT ;  /* 0x000000f905067212 */ /* 0x000fe200078e3cff */
[----:B------:R1:W-:Y:S01]  /*13d50*/  MUFU.EX2 R246, R8 ;  /* 0x0000000800f67308 */ /* 0x0003e20000000800 */
[----:B------:R-:W-:Y:S01]  /*13d60*/  FMNMX3.FTZ R0, R2, R186, R189, !PT ;  /* 0x000000ba02007276 */ /* 0x000fe200078100bd */
[----:B------:R-:W-:Y:S01]  /*13d70*/  FFMA.FTZ R9, R9, UR4, -R141 ;  /* 0x0000000409097c23 */ /* 0x000fe2000801088d */
[----:B------:R-:W-:Y:S01]  /*13d80*/  LOP3.LUT R5, R5, R251, RZ, 0x3c, !PT ;  /* 0x000000fb05057212 */ /* 0x000fe200078e3cff */
[----:B------:R-:W-:Y:S01]  /*13d90*/  FFMA.FTZ R10, R17, UR4, -R142 ;  /* 0x00000004110a7c23 */ /* 0x000fe2000801088e */
[----:B------:R-:W-:Y:S01]  /*13da0*/  LOP3.LUT R11, R4, R250, RZ, 0x3c, !PT ;  /* 0x000000fa040b7212 */ /* 0x000fe200078e3cff */
[----:B------:R-:W2:Y:S01]  /*13db0*/  SHFL.BFLY PT, R13, R71, 0x1, 0x1f ;  /* 0x0c201f00470d7f89 */ /* 0x000ea200000e0000 */
[----:B------:R-:W-:Y:S03]  /*13dc0*/  FSEL R62, R62, -INF , !P6 ;  /* 0xff8000003e3e7808 */ /* 0x000fe60007000000 */
[----:B------:R-:W2:Y:S01]  /*13dd0*/  MUFU.EX2 R247, R9 ;  /* 0x0000000900f77308 */ /* 0x000ea20000000800 */
[----:B------:R-:W-:Y:S02]  /*13de0*/  FMNMX3.FTZ R0, R0, R175, R179, !PT ;  /* 0x000000af00007276 */ /* 0x000fe400078100b3 */
[----:B------:R-:W-:Y:S02]  /*13df0*/  FSEL R237, R58, -INF , !P5 ;  /* 0xff8000003aed7808 */ /* 0x000fe40006800000 */
[----:B------:R-:W-:Y:S02]  /*13e00*/  FSEL R75, R62, -INF , !P1 ;  /* 0xff8000003e4b7808 */ /* 0x000fe40004800000 */
[----:B------:R-:W-:Y:S03]  /*13e10*/  FSEL R140, R63, -INF , !P0 ;  /* 0xff8000003f8c7808 */ /* 0x000fe60004000000 */
[----:B------:R2:W-:Y:S01]  /*13e20*/  MUFU.EX2 R245, R7 ;  /* 0x0000000700f57308 */ /* 0x0005e20000000800 */
[----:B-1----:R-:W-:Y:S01]  /*13e30*/  LOP3.LUT R8, R4, R248, RZ, 0x3c, !PT ;  /* 0x000000f804087212 */ /* 0x002fe200078e3cff */
[----:B------:R-:W-:Y:S01]  /*13e40*/  IMAD.WIDE.U32 R4, R5, -0x2daee0ad, RZ ;  /* 0xd2511f5305047825 */ /* 0x000fe200078e00ff */
[----:B------:R-:W-:Y:S04]  /*13e50*/  FMNMX3.FTZ R0, R0, R237, R241, !PT ;  /* 0x000000ed00007276 */ /* 0x000fe800078100f1 */
[----:B------:R-:W-:Y:S03]  /*13e60*/  FMNMX3.FTZ R0, R0, R75, R140, !PT ;  /* 0x0000004b00007276 */ /* 0x000fe6000781008c */
[----:B------:R1:W1:Y:S01]  /*13e70*/  MUFU.EX2 R244, R10 ;  /* 0x0000000a00f47308 */ /* 0x0002620000000800 */
[----:B--2---:R-:W-:Y:S01]  /*13e80*/  F2FP.BF16.F32.PACK_AB R146, R247, R246 ;  /* 0x000000f6f792723e */ /* 0x004fe200000010ff */
[----:B------:R-:W-:Y:S01]  /*13e90*/  IMAD.WIDE.U32 R8, R8, -0x2daee0ad, RZ ;  /* 0xd2511f5308087825 */ /* 0x000fe200078e00ff */
[----:B------:R-:W2:Y:S02]  /*13ea0*/  SHFL.BFLY PT, R2, R0, 0x2, 0x1f ;  /* 0x0c401f0000027f89 */ /* 0x000ea400000e0000 */
[----:B------:R-:W-:Y:S01]  /*13eb0*/  FMNMX.FTZ R71, R71, R13, !PT ;  /* 0x0000000d47477209 */ /* 0x000fe20007810000 */
[----:B------:R-:W-:Y:S03]  /*13ec0*/  IMAD.WIDE.U32 R6, R6, -0x2daee0ad, RZ ;  /* 0xd2511f5306067825 */ /* 0x000fe600078e00ff */
[C---:B------:R-:W-:Y:S01]  /*13ed0*/  FSETP.NEU.FTZ.AND P1, PT, R71.reuse, -INF , PT ;  /* 0xff8000004700780b */ /* 0x040fe20003f3d000 */
[----:B------:R-:W-:Y:S01]  /*13ee0*/  FMUL.FTZ R143, R71, UR4 ;  /* 0x00000004478f7c20 */ /* 0x000fe20008410000 */
[----:B------:R-:W-:Y:S04]  /*13ef0*/  LOP3.LUT R9, R6, UR22, R9, 0x96, !PT ;  /* 0x0000001606097c12 */ /* 0x000fe8000f8e9609 */
[----:B------:R-:W-:Y:S01]  /*13f00*/  FSEL R143, R143, RZ, P1 ;  /* 0x000000ff8f8f7208 */ /* 0x000fe20000800000 */
[----:B-1----:R-:W-:Y:S01]  /*13f10*/  FFMA.FTZ R10, R18, UR4, -R141 ;  /* 0x00000004120a7c23 */ /* 0x002fe2000801088d */
[----:B------:R-:W-:Y:S01]  /*13f20*/  F2FP.BF16.F32.PACK_AB R147, R244, R245 ;  /* 0x000000f5f493723e */ /* 0x000fe200000010ff */
[----:B------:R-:W-:Y:S02]  /*13f30*/  IMAD.WIDE.U32 R32, R9, -0x326172a9, RZ ;  /* 0xcd9e8d5709207825 */ /* 0x000fe400078e00ff */
[----:B------:R1:W-:Y:S01]  /*13f40*/  MUFU.EX2 R243, R10 ;  /* 0x0000000a00f37308 */ /* 0x0003e20000000800 */
[----:B--2---:R-:W-:Y:S05]  /*13f50*/  FMNMX.FTZ R0, R0, R2, !PT ;  /* 0x0000000200007209 */ /* 0x004fea0007810000 */
[----:B------:R-:W2:Y:S02]  /*13f60*/  SHFL.BFLY PT, R2, R0, 0x1, 0x1f ;  /* 0x0c201f0000027f89 */ /* 0x000ea400000e0000 */
[----:B--2---:R-:W-:Y:S01]  /*13f70*/  FMNMX.FTZ R70, R0, R2, !PT ;  /* 0x0000000200467209 */ /* 0x004fe20007810000 */
[----:B------:R-:W-:Y:S03]  /*13f80*/  FFMA.FTZ R0, R23, UR4, -R143 ;  /* 0x0000000417007c23 */ /* 0x000fe6000801088f */
[C---:B------:R-:W-:Y:S01]  /*13f90*/  FSETP.NEU.FTZ.AND P0, PT, R70.reuse, -INF , PT ;  /* 0xff8000004600780b */ /* 0x040fe20003f1d000 */
[----:B------:R-:W-:Y:S01]  /*13fa0*/  FMUL.FTZ R148, R70, UR4 ;  /* 0x0000000446947c20 */ /* 0x000fe20008410000 */
[----:B------:R-:W-:Y:S04]  /*13fb0*/  MUFU.EX2 R233, R0 ;  /* 0x0000000000e97308 */ /* 0x000fe80000000800 */
[----:B------:R-:W-:Y:S05]  /*13fc0*/  FSEL R148, R148, RZ, P0 ;  /* 0x000000ff94947208 */ /* 0x000fea0000000000 */
[--C-:B------:R-:W-:Y:S01]  /*13fd0*/  FFMA.FTZ R140, R140, UR4, -R148.reuse ;  /* 0x000000048c8c7c23 */ /* 0x100fe20008010894 */
[--C-:B------:R-:W-:Y:S01]  /*13fe0*/  FFMA.FTZ R75, R75, UR4, -R148.reuse ;  /* 0x000000044b4b7c23 */ /* 0x100fe20008010894 */
[----:B------:R-:W-:Y:S04]  /*13ff0*/  FFMA.FTZ R2, R24, UR4, -R148 ;  /* 0x0000000418027c23 */ /* 0x000fe80008010894 */
[----:B------:R-:W-:Y:S01]  /*14000*/  MUFU.EX2 R230, R2 ;  /* 0x0000000200e67308 */ /* 0x000fe20000000800 */
[----:B-----5:R-:W-:Y:S01]  /*14010*/  LOP3.LUT R12, R42, UR23, R7, 0x96, !PT ;  /* 0x000000172a0c7c12 */ /* 0x020fe2000f8e9607 */
[----:B------:R-:W-:Y:S04]  /*14020*/  IMAD.WIDE.U32 R6, R11, -0x2daee0ad, RZ ;  /* 0xd2511f530b067825 */ /* 0x000fe800078e00ff */
[----:B------:R-:W-:Y:S03]  /*14030*/  IMAD.WIDE.U32 R14, R12, -0x326172a9, RZ ;  /* 0xcd9e8d570c0e7825 */ /* 0x000fe600078e00ff */
[----:B-1----:R-:W-:Y:S02]  /*14040*/  LOP3.LUT R10, R14, UR8, R33, 0x96, !PT ;  /* 0x000000080e0a7c12 */ /* 0x002fe4000f8e9621 */
[----:B---3--:R-:W-:Y:S03]  /*14050*/  LOP3.LUT R11, R60, UR23, R5, 0x96, !PT ;  /* 0x000000173c0b7c12 */ /* 0x008fe6000f8e9605 */
[----:B------:R-:W-:Y:S01]  /*14060*/  IMAD.WIDE.U32 R58, R10, -0x2daee0ad, RZ ;  /* 0xd2511f530a3a7825 */ /* 0x000fe200078e00ff */
[----:B------:R-:W-:Y:S03]  /*14070*/  LOP3.LUT R5, R4, UR22, R7, 0x96, !PT ;  /* 0x0000001604057c12 */ /* 0x000fe6000f8e9607 */
[----:B------:R-:W-:Y:S01]  /*14080*/  FFMA.FTZ R4, R19, UR4, -R141 ;  /* 0x0000000413047c23 */ /* 0x000fe2000801088d */
[----:B----4-:R-:W-:Y:S01]  /*14090*/  LOP3.LUT R7, R50, UR9, R15, 0x96, !PT ;  /* 0x0000000932077c12 */ /* 0x010fe2000f8e960f */
[----:B------:R-:W-:Y:S02]  /*140a0*/  IMAD.WIDE.U32 R14, R11, -0x326172a9, RZ ;  /* 0xcd9e8d570b0e7825 */ /* 0x000fe400078e00ff */
[----:B------:R1:W2:Y:S02]  /*140b0*/  MUFU.EX2 R242, R4 ;  /* 0x0000000400f27308 */ /* 0x0002a40000000800 */
[----:B------:R-:W-:Y:S01]  /*140c0*/  IMAD.WIDE.U32 R40, R5, -0x326172a9, RZ ;  /* 0xcd9e8d5705287825 */ /* 0x000fe200078e00ff */
[----:B------:R-:W-:Y:S03]  /*140d0*/  LOP3.LUT R9, R48, UR9, R15, 0x96, !PT ;  /* 0x0000000930097c12 */ /* 0x000fe6000f8e960f */
[--C-:B------:R-:W-:Y:S01]  /*140e0*/  FFMA.FTZ R5, R21, UR4, -R142.reuse ;  /* 0x0000000415057c23 */ /* 0x100fe2000801088e */
[----:B------:R-:W-:Y:S03]  /*140f0*/  IMAD.WIDE.U32 R16, R7, -0x2daee0ad, RZ ;  /* 0xd2511f5307107825 */ /* 0x000fe600078e00ff */
[----:B------:R-:W-:Y:S01]  /*14100*/  MUFU.EX2 R239, R5 ;  /* 0x0000000500ef7308 */ /* 0x000fe20000000800 */
[----:B------:R-:W-:Y:S01]  /*14110*/  IMAD.WIDE.U32 R12, R9, -0x2daee0ad, RZ ;  /* 0xd2511f53090c7825 */ /* 0x000fe200078e00ff */
[----:B------:R-:W-:Y:S02]  /*14120*/  LOP3.LUT R7, R16, UR15, R59, 0x96, !PT ;  /* 0x0000000f10077c12 */ /* 0x000fe4000f8e963b */
[----:B------:R-:W-:Y:S02]  /*14130*/  LOP3.LUT R11, R8, UR17, R17, 0x96, !PT ;  /* 0x00000011080b7c12 */ /* 0x000fe4000f8e9611 */
[----:B------:R-:W-:Y:S01]  /*14140*/  LOP3.LUT R8, R6, UR17, R13, 0x96, !PT ;  /* 0x0000001106087c12 */ /* 0x000fe2000f8e960d */
[----:B------:R-:W-:Y:S04]  /*14150*/  IMAD.WIDE.U32 R6, R7, -0x326172a9, RZ ;  /* 0xcd9e8d5707067825 */ /* 0x000fe800078e00ff */
[----:B-1----:R-:W-:Y:S01]  /*14160*/  FFMA.FTZ R4, R20, UR4, -R142 ;  /* 0x0000000414047c23 */ /* 0x002fe2000801088e */
[----:B--2---:R-:W-:Y:S01]  /*14170*/  F2FP.BF16.F32.PACK_AB R144, R242, R243 ;  /* 0x000000f3f290723e */ /* 0x004fe200000010ff */
[----:B------:R-:W-:Y:S02]  /*14180*/  IMAD.WIDE.U32 R44, R11, -0x326172a9, RZ ;  /* 0xcd9e8d570b2c7825 */ /* 0x000fe400078e00ff */
[----:B------:R1:W2:Y:S01]  /*14190*/  MUFU.EX2 R238, R4 ;  /* 0x0000000400ee7308 */ /* 0x0002a20000000800 */
[----:B------:R-:W-:Y:S01]  /*141a0*/  PRMT R13, R6, 0x7773, RZ ;  /* 0x00007773060d7816 */ /* 0x000fe200000000ff */
[----:B------:R-:W-:Y:S01]  /*141b0*/  IMAD.MOV.U32 R11, RZ, RZ, R6 ;  /* 0x000000ffff0b7224 */ /* 0x000fe200078e0006 */
[----:B------:R-:W-:Y:S01]  /*141c0*/  LOP3.LUT R0, R44, UR6, R7, 0x96, !PT ;  /* 0x000000062c007c12 */ /* 0x000fe2000f8e9607 */
[----:B------:R-:W-:Y:S01]  /*141d0*/  IMAD.WIDE.U32 R56, R8, -0x326172a9, RZ ;  /* 0xcd9e8d5708387825 */ /* 0x000fe200078e00ff */
[----:B------:R-:W-:Y:S05]  /*141e0*/  LOP3.LUT R44, R32, UR7, R45, 0x96, !PT ;  /* 0x00000007202c7c12 */ /* 0x000fea000f8e962d */
[----:B------:R-:W-:Y:S03]  /*141f0*/  IMAD.WIDE.U32 R44, R44, -0x2daee0ad, RZ ;  /* 0xd2511f532c2c7825 */ /* 0x000fe600078e00ff */
[----:B------:R-:W-:Y:S02]  /*14200*/  PRMT R62, R44, 0x7773, RZ ;  /* 0x000077732c3e7816 */ /* 0x000fe400000000ff */
[----:B-1----:R-:W-:Y:S02]  /*14210*/  LOP3.LUT R4, R14, UR8, R41, 0x96, !PT ;  /* 0x000000080e047c12 */ /* 0x002fe4000f8e9629 */
[----:B------:R-:W-:Y:S02]  /*14220*/  PRMT R14, R6, 0x7771, RZ ;  /* 0x00007771060e7816 */ /* 0x000fe400000000ff */
[----:B--2---:R-:W-:Y:S01]  /*14230*/  F2FP.BF16.F32.PACK_AB R145, R239, R238 ;  /* 0x000000eeef91723e */ /* 0x004fe200000010ff */
[----:B------:R-:W-:Y:S04]  /*14240*/  IMAD.WIDE.U32 R46, R4, -0x2daee0ad, RZ ;  /* 0xd2511f53042e7825 */ /* 0x000fe800078e00ff */
[----:B------:R-:W-:Y:S02]  /*14250*/  FFMA.FTZ R4, R22, UR4, -R143 ;  /* 0x0000000416047c23 */ /* 0x000fe4000801088f */
[----:B------:R-:W1:Y:S01]  /*14260*/  LDSM.16.MT88.4 R20, [R192+0x6000] ;  /* 0x00600000c014783b */ /* 0x000e620000004200 */
[----:B------:R-:W-:Y:S01]  /*14270*/  LOP3.LUT R58, R58, UR11, R45, 0x96, !PT ;  /* 0x0000000b3a3a7c12 */ /* 0x000fe2000f8e962d */
[----:B------:R2:W3:Y:S01]  /*14280*/  MUFU.EX2 R234, R4 ;  /* 0x0000000400ea7308 */ /* 0x0004e20000000800 */
[----:B------:R-:W-:Y:S09]  /*14290*/  FFMA.FTZ R45, R151, UR4, -R141 ;  /* 0x00000004972d7c23 */ /* 0x000ff2000801088d */
[----:B------:R-:W-:Y:S01]  /*142a0*/  MUFU.EX2 R184, R45 ;  /* 0x0000002d00b87308 */ /* 0x000fe20000000800 */
[----:B--2---:R-:W-:Y:S02]  /*142b0*/  LOP3.LUT R4, R12, UR15, R47, 0x96, !PT ;  /* 0x0000000f0c047c12 */ /* 0x004fe4000f8e962f */
[----:B------:R-:W-:Y:S01]  /*142c0*/  PRMT R12, R6, 0x7772, RZ ;  /* 0x00007772060c7816 */ /* 0x000fe200000000ff */
[----:B------:R-:W-:Y:S01]  /*142d0*/  FFMA.FTZ R6, R25, UR4, -R148 ;  /* 0x0000000419067c23 */ /* 0x000fe20008010894 */
[----:B---3--:R-:W-:Y:S01]  /*142e0*/  F2FP.BF16.F32.PACK_AB R64, R233, R234 ;  /* 0x000000eae940723e */ /* 0x008fe200000010ff */
[----:B------:R-:W-:Y:S01]  /*142f0*/  IMAD.WIDE.U32 R4, R4, -0x326172a9, RZ ;  /* 0xcd9e8d5704047825 */ /* 0x000fe200078e00ff */
[----:B------:R-:W-:Y:S03]  /*14300*/  PRMT R12, R12, 0x5410, R13 ;  /* 0x000054100c0c7816 */ /* 0x000fe6000000000d */
[----:B------:R2:W3:Y:S01]  /*14310*/  MUFU.EX2 R228, R6 ;  /* 0x0000000600e47308 */ /* 0x0004e20000000800 */
[----:B------:R-:W-:Y:S01]  /*14320*/  IMAD.MOV.U32 R7, RZ, RZ, R4 ;  /* 0x000000ffff077224 */ /* 0x000fe200078e0004 */
[C---:B------:R-:W-:Y:S02]  /*14330*/  PRMT R10, R4.reuse, 0x7771, RZ ;  /* 0x00007771040a7816 */ /* 0x040fe400000000ff */
[C---:B------:R-:W-:Y:S02]  /*14340*/  PRMT R9, R4.reuse, 0x7773, RZ ;  /* 0x0000777304097816 */ /* 0x040fe400000000ff */
[----:B------:R-:W-:Y:S02]  /*14350*/  PRMT R8, R4, 0x7772, RZ ;  /* 0x0000777204087816 */ /* 0x000fe400000000ff */
[----:B------:R-:W-:Y:S01]  /*14360*/  LOP3.LUT R4, R7, 0xff, RZ, 0xc0, !PT ;  /* 0x000000ff07047812 */ /* 0x000fe200078ec0ff */
[----:B------:R-:W-:Y:S01]  /*14370*/  FFMA.FTZ R7, R27, UR4, -R143 ;  /* 0x000000041b077c23 */ /* 0x000fe2000801088f */
[----:B------:R-:W-:Y:S02]  /*14380*/  PRMT R67, R8, 0x5410, R9 ;  /* 0x0000541008437816 */ /* 0x000fe40000000009 */
[----:B------:R-:W-:Y:S01]  /*14390*/  PRMT R66, R4, 0x5410, R10 ;  /* 0x0000541004427816 */ /* 0x000fe2000000000a */
[----:B------:R4:W-:Y:S01]  /*143a0*/  MUFU.EX2 R226, R7 ;  /* 0x0000000700e27308 */ /* 0x0009e20000000800 */
[----:B------:R-:W-:Y:S01]  /*143b0*/  LOP3.LUT R4, R0, 0xffff, RZ, 0xc0, !PT ;  /* 0x0000ffff00047812 */ /* 0x000fe200078ec0ff */
[----:B--2---:R-:W-:Y:S01]  /*143c0*/  FFMA.FTZ R6, R26, UR4, -R143 ;  /* 0x000000041a067c23 */ /* 0x004fe2000801088f */
[----:B------:R-:W-:Y:S02]  /*143d0*/  LOP3.LUT R8, R0, 0xff, RZ, 0xc0, !PT ;  /* 0x000000ff00087812 */ /* 0x000fe400078ec0ff */
[----:B------:R-:W-:Y:S05]  /*143e0*/  LOP3.LUT R2, R56, UR6, R5, 0x96, !PT ;  /* 0x0000000638027c12 */ /* 0x000fea000f8e9605 */
[----:B------:R2:W-:Y:S01]  /*143f0*/  MUFU.EX2 R227, R6 ;  /* 0x0000000600e37308 */ /* 0x0005e20000000800 */
[----:B------:R-:W-:Y:S02]  /*14400*/  LOP3.LUT R5, R11, 0xff, RZ, 0xc0, !PT ;  /* 0x000000ff0b057812 */ /* 0x000fe400078ec0ff */
[----:B------:R-:W-:Y:S02]  /*14410*/  SHF.R.U32.HI R9, RZ, 0x18, R0 ;  /* 0x00000018ff097819 */ /* 0x000fe40000011600 */
[----:B------:R-:W-:Y:S02]  /*14420*/  PRMT R14, R5, 0x5410, R14 ;  /* 0x00005410050e7816 */ /* 0x000fe4000000000e */
[----:B------:R-:W-:Y:S02]  /*14430*/  PRMT R5, R0, 0x7632, R5 ;  /* 0x0000763200057816 */ /* 0x000fe40000000005 */
[C---:B------:R-:W-:Y:S02]  /*14440*/  LOP3.LUT R0, R2.reuse, 0xffff, RZ, 0xc0, !PT ;  /* 0x0000ffff02007812 */ /* 0x040fe400078ec0ff */
[----:B----4-:R-:W-:Y:S02]  /*14450*/  LOP3.LUT R7, R2, 0xff, RZ, 0xc0, !PT ;  /* 0x000000ff02077812 */ /* 0x010fe400078ec0ff */
[----:B---3--:R-:W-:Y:S02]  /*14460*/  F2FP.BF16.F32.PACK_AB R65, R228, R230 ;  /* 0x000000e6e441723e */ /* 0x008fe400000010ff */
[----:B------:R-:W-:Y:S02]  /*14470*/  LOP3.LUT R67, R67, 0xff00ff, RZ, 0xc0, !PT ;  /* 0x00ff00ff43437812 */ /* 0x000fe400078ec0ff */
[----:B--2---:R-:W-:Y:S02]  /*14480*/  SHF.R.U32.HI R6, RZ, 0x8, R4 ;  /* 0x00000008ff067819 */ /* 0x004fe40000011604 */
[----:B------:R-:W-:Y:S02]  /*14490*/  LOP3.LUT R4, R5, 0xff, RZ, 0xc0, !PT ;  /* 0x000000ff05047812 */ /* 0x000fe400078ec0ff */
[----:B------:R-:W-:Y:S01]  /*144a0*/  PRMT R8, R8, 0x5410, R6 ;  /* 0x0000541008087816 */ /* 0x000fe20000000006 */
[----:B------:R-:W-:Y:S01]  /*144b0*/  FFMA.FTZ R6, R28, UR4, -R148 ;  /* 0x000000041c067c23 */ /* 0x000fe20008010894 */
[----:B------:R-:W-:Y:S02]  /*144c0*/  SHF.R.U32.HI R5, RZ, 0x8, R0 ;  /* 0x00000008ff057819 */ /* 0x000fe40000011600 */
[----:B------:R-:W-:Y:S01]  /*144d0*/  FSEL R0, R73, RZ, P3 ;  /* 0x000000ff49007208 */ /* 0x000fe20001800000 */
[----:B------:R2:W-:Y:S01]  /*144e0*/  MUFU.EX2 R222, R6 ;  /* 0x0000000600de7308 */ /* 0x0005e20000000800 */
[----:B------:R-:W-:Y:S02]  /*144f0*/  PRMT R10, R4, 0x5410, R9 ;  /* 0x00005410040a7816 */ /* 0x000fe40000000009 */
[----:B------:R-:W-:Y:S02]  /*14500*/  PRMT R4, R2, 0x7632, R4 ;  /* 0x0000763202047816 */ /* 0x000fe40000000004 */
[----:B------:R-:W-:Y:S01]  /*14510*/  PRMT R9, R7, 0x5410, R5 ;  /* 0x0000541007097816 */ /* 0x000fe20000000005 */
[----:B------:R-:W-:Y:S01]  /*14520*/  FFMA.FTZ R5, R29, UR4, -R148 ;  /* 0x000000041d057c23 */ /* 0x000fe20008010894 */
[----:B------:R-:W-:Y:S02]  /*14530*/  LOP3.LUT R4, R4, 0xff, RZ, 0xc0, !PT ;  /* 0x000000ff04047812 */ /* 0x000fe400078ec0ff */
[--C-:B------:R-:W-:Y:S01]  /*14540*/  HSET2.LE.AND R67, R67, R204.reuse, PT ;  /* 0x000000cc43437233 */ /* 0x100fe20003803000 */
[----:B------:R3:W-:Y:S01]  /*14550*/  MUFU.EX2 R221, R5 ;  /* 0x0000000500dd7308 */ /* 0x0007e20000000800 */
[--C-:B------:R-:W-:Y:S02]  /*14560*/  HSET2.LE.AND R66, R66, R204.reuse, PT ;  /* 0x000000cc42427233 */ /* 0x100fe40003803000 */
[----:B------:R-:W-:Y:S02]  /*14570*/  LOP3.LUT R56, R40, UR7, R57, 0x96, !PT ;  /* 0x0000000728387c12 */ /* 0x000fe4000f8e9639 */
[----:B--2---:R-:W-:Y:S01]  /*14580*/  SHF.R.U32.HI R6, RZ, 0x18, R2 ;  /* 0x00000018ff067819 */ /* 0x004fe20000011602 */
[----:B------:R-:W-:Y:S01]  /*14590*/  FADD.FTZ R2, -R0, R3 ;  /* 0x0000000300027221 */ /* 0x000fe20000010100 */
[----:B------:R-:W-:Y:S01]  /*145a0*/  FSEL R0, R72, RZ, P2 ;  /* 0x000000ff48007208 */ /* 0x000fe20001000000 */
[----:B------:R-:W-:Y:S01]  /*145b0*/  IMAD.WIDE.U32 R56, R56, -0x2daee0ad, RZ ;  /* 0xd2511f5338387825 */ /* 0x000fe200078e00ff */
[----:B------:R-:W-:Y:S02]  /*145c0*/  FSEL R3, R71, RZ, P1 ;  /* 0x000000ff47037208 */ /* 0x000fe40000800000 */
[----:B------:R-:W-:Y:S01]  /*145d0*/  PRMT R7, R4, 0x5410, R6 ;  /* 0x0000541004077816 */ /* 0x000fe20000000006 */
[----:B------:R-:W-:Y:S01]  /*145e0*/  FADD.FTZ R0, -R0, R68 ;  /* 0x0000004400007221 */ /* 0x000fe20000010100 */
[----:B------:R-:W-:Y:S01]  /*145f0*/  FMUL.FTZ R4, R2, UR4 ;  /* 0x0000000402047c20 */ /* 0x000fe20008410000 */
[----:B------:R-:W-:Y:S01]  /*14600*/  FADD.FTZ R2, -R3, R69 ;  /* 0x0000004503027221 */ /* 0x000fe20000010100 */
[----:B---3--:R-:W-:Y:S01]  /*14610*/  FSEL R5, R70, RZ, P0 ;  /* 0x000000ff46057208 */ /* 0x008fe20000000000 */
[----:B------:R-:W-:Y:S01]  /*14620*/  FMUL.FTZ R0, R0, UR4 ;  /* 0x0000000400007c20 */ /* 0x000fe20008410000 */
[----:B------:R2:W3:Y:S01]  /*14630*/  MUFU.EX2 R69, R4 ;  /* 0x0000000400457308 */ /* 0x0004e20000000800 */
[----:B------:R-:W-:Y:S02]  /*14640*/  LOP3.LUT R6, R12, 0xff00ff, RZ, 0xc0, !PT ;  /* 0x00ff00ff0c067812 */ /* 0x000fe400078ec0ff */
[----:B------:R-:W-:Y:S01]  /*14650*/  FADD.FTZ R3, -R5, R74 ;  /* 0x0000004a05037221 */ /* 0x000fe20000010100 */
[----:B------:R-:W-:Y:S02]  /*14660*/  PRMT R59, R56, 0x7773, RZ ;  /* 0x00007773383b7816 */ /* 0x000fe400000000ff */
[--C-:B------:R-:W-:Y:S04]  /*14670*/  HSET2.LE.AND R5, R6, R204.reuse, PT ;  /* 0x000000cc06057233 */ /* 0x100fe80003803000 */
[----:B------:R4:W5:Y:S01]  /*14680*/  MUFU.EX2 R68, R0 ;  /* 0x0000000000447308 */ /* 0x0009620000000800 */
[--C-:B------:R-:W-:Y:S02]  /*14690*/  HSET2.LE.AND R6, R8, R204.reuse, PT ;  /* 0x000000cc08067233 */ /* 0x100fe40003803000 */
[----:B------:R-:W-:Y:S02]  /*146a0*/  LOP3.LUT R147, R147, R5, RZ, 0xc0, !PT ;  /* 0x0000000593937212 */ /* 0x000fe400078ec0ff */
[--C-:B------:R-:W-:Y:S02]  /*146b0*/  HSET2.LE.AND R5, R9, R204.reuse, PT ;  /* 0x000000cc09057233 */ /* 0x100fe40003803000 */
[----:B------:R-:W-:Y:S02]  /*146c0*/  LOP3.LUT R144, R144, R6, RZ, 0xc0, !PT ;  /* 0x0000000690907212 */ /* 0x000fe400078ec0ff */
[--C-:B--2---:R-:W-:Y:S01]  /*146d0*/  HSET2.LE.AND R4, R14, R204.reuse, PT ;  /* 0x000000cc0e047233 */ /* 0x104fe20003803000 */
[C---:B---3--:R-:W-:Y:S01]  /*146e0*/  FMUL.FTZ R16, R69.reuse, R88 ;  /* 0x0000005845107220 */ /* 0x048fe20000410000 */
[--C-:B------:R-:W-:Y:S01]  /*146f0*/  HSET2.LE.AND R6, R7, R204.reuse, PT ;  /* 0x000000cc07067233 */ /* 0x100fe20003803000 */
[C---:B------:R-:W-:Y:S01]  /*14700*/  FMUL.FTZ R17, R69.reuse, R89 ;  /* 0x0000005945117220 */ /* 0x040fe20000410000 */
[----:B------:R-:W-:Y:S01]  /*14710*/  LOP3.LUT R64, R64, R5, RZ, 0xc0, !PT ;  /* 0x0000000540407212 */ /* 0x000fe200078ec0ff */
[C---:B------:R-:W-:Y:S01]  /*14720*/  FMUL.FTZ R5, R69.reuse, R77 ;  /* 0x0000004d45057220 */ /* 0x040fe20000410000 */
[----:B------:R-:W-:Y:S01]  /*14730*/  LOP3.LUT R146, R146, R4, RZ, 0xc0, !PT ;  /* 0x0000000492927212 */ /* 0x000fe200078ec0ff */
[----:B------:R-:W-:Y:S01]  /*14740*/  FMUL.FTZ R32, R69, R104 ;  /* 0x0000006845207220 */ /* 0x000fe20000410000 */
[----:B----4-:R-:W-:Y:S01]  /*14750*/  FMUL.FTZ R0, R2, UR4 ;  /* 0x0000000402007c20 */ /* 0x010fe20008410000 */
[--C-:B------:R-:W-:Y:S01]  /*14760*/  HSET2.LE.AND R4, R10, R204.reuse, PT ;  /* 0x000000cc0a047233 */ /* 0x100fe20003803000 */
[C---:B-----5:R-:W-:Y:S01]  /*14770*/  FMUL.FTZ R7, R68.reuse, R79 ;  /* 0x0000004f44077220 */ /* 0x060fe20000410000 */
[----:B------:R-:W-:Y:S01]  /*14780*/  LOP3.LUT R65, R65, R6, RZ, 0xc0, !PT ;  /* 0x0000000641417212 */ /* 0x000fe200078ec0ff */
[----:B------:R2:W3:Y:S01]  /*14790*/  MUFU.EX2 R2, R0 ;  /* 0x0000000000027308 */ /* 0x0004e20000000800 */
[C---:B------:R-:W-:Y:S01]  /*147a0*/  FMUL.FTZ R6, R68.reuse, R78 ;  /* 0x0000004e44067220 */ /* 0x040fe20000410000 */
[----:B------:R-:W-:Y:S01]  /*147b0*/  LOP3.LUT R145, R145, R4, RZ, 0xc0, !PT ;  /* 0x0000000491917212 */ /* 0x000fe200078ec0ff */
[----:B------:R-:W-:Y:S01]  /*147c0*/  FMUL.FTZ R4, R69, R76 ;  /* 0x0000004c45047220 */ /* 0x000fe20000410000 */
[----:B------:R-:W-:Y:S01]  /*147d0*/  F2FP.BF16.F32.PACK_AB R8, R221, R222 ;  /* 0x000000dedd08723e */ /* 0x000fe200000010ff */
[----:B------:R-:W4:Y:S01]  /*147e0*/  LDSM.16.MT88.4 R76, [R196+0x6000] ;  /* 0x00600000c44c783b */ /* 0x000f220000004200 */
[C---:B------:R-:W-:Y:S01]  /*147f0*/  FMUL.FTZ R18, R68.reuse, R90 ;  /* 0x0000005a44127220 */ /* 0x040fe20000410000 */
[----:B------:R-:W-:Y:S01]  /*14800*/  FMUL.FTZ R19, R68, R91 ;  /* 0x0000005b44137220 */ /* 0x000fe20000410000 */
[----:B------:R-:W-:Y:S01]  /*14810*/  LOP3.LUT R67, R8, R67, RZ, 0xc0, !PT ;  /* 0x0000004308437212 */ /* 0x000fe200078ec0ff */
[----:B------:R-:W-:Y:S01]  /*14820*/  FMUL.FTZ R33, R69, R105 ;  /* 0x0000006945217220 */ /* 0x000fe20000410000 */
[-C--:B-1----:R-:W-:Y:S05]  /*14830*/  HMMA.16816.F32.BF16 R4, R144, R20.reuse, R4 ;  /* 0x000000149004723c */ /* 0x082fea0000041804 */
[C---:B------:R-:W-:Y:S01]  /*14840*/  FMUL.FTZ R34, R68.reuse, R106 ;  /* 0x0000006a44227220 */ /* 0x040fe20000410000 */
[----:B------:R-:W-:Y:S01]  /*14850*/  FMUL.FTZ R35, R68, R107 ;  /* 0x0000006b44237220 */ /* 0x000fe20000410000 */
[----:B--2---:R-:W-:Y:S01]  /*14860*/  FMUL.FTZ R0, R3, UR4 ;  /* 0x0000000403007c20 */ /* 0x004fe20008410000 */
[----:B------:R-:W-:Y:S01]  /*14870*/  F2FP.BF16.F32.PACK_AB R3, R226, R227 ;  /* 0x000000e3e203723e */ /* 0x000fe200000010ff */
[C---:B---3--:R-:W-:Y:S01]  /*14880*/  FMUL.FTZ R8, R2.reuse, R80 ;  /* 0x0000005002087220 */ /* 0x048fe20000410000 */
[C---:B------:R-:W-:Y:S01]  /*14890*/  FMUL.FTZ R9, R2.reuse, R81 ;  /* 0x0000005102097220 */ /* 0x040fe20000410000 */
[C---:B------:R-:W-:Y:S01]  /*148a0*/  FMUL.FTZ R13, R2.reuse, R85 ;  /* 0x00000055020d7220 */ /* 0x040fe20000410000 */
[----:B------:R-:W-:Y:S01]  /*148b0*/  LOP3.LUT R66, R3, R66, RZ, 0xc0, !PT ;  /* 0x0000004203427212 */ /* 0x000fe200078ec0ff */
[----:B------:R-:W1:Y:S01]  /*148c0*/  MUFU.EX2 R0, R0 ;  /* 0x0000000000007308 */ /* 0x000e620000000800 */
[----:B------:R-:W-:Y:S01]  /*148d0*/  FMUL.FTZ R12, R2, R84 ;  /* 0x00000054020c7220 */ /* 0x000fe20000410000 */
[----:B------:R-:W-:Y:S01]  /*148e0*/  FFMA.FTZ R3, R30, UR4, -R141 ;  /* 0x000000041e037c23 */ /* 0x000fe2000801088d */
[C---:B------:R-:W-:Y:S01]  /*148f0*/  FMUL.FTZ R24, R2.reuse, R96 ;  /* 0x0000006002187220 */ /* 0x040fe20000410000 */
[C---:B------:R-:W-:Y:S01]  /*14900*/  FMUL.FTZ R25, R2.reuse, R97 ;  /* 0x0000006102197220 */ /* 0x040fe20000410000 */
[C---:B------:R-:W-:Y:S01]  /*14910*/  FMUL.FTZ R28, R2.reuse, R100 ;  /* 0x00000064021c7220 */ /* 0x040fe20000410000 */
[C---:B------:R-:W-:Y:S01]  /*14920*/  FMUL.FTZ R29, R2.reuse, R101 ;  /* 0x00000065021d7220 */ /* 0x040fe20000410000 */
[C---:B------:R-:W-:Y:S03]  /*14930*/  FMUL.FTZ R40, R2.reuse, R112 ;  /* 0x0000007002287220 */ /* 0x040fe60000410000 */
[----:B------:R-:W-:Y:S01]  /*14940*/  MUFU.EX2 R191, R3 ;  /* 0x0000000300bf7308 */ /* 0x000fe20000000800 */
[----:B------:R-:W-:Y:S01]  /*14950*/  FMUL.FTZ R41, R2, R113 ;  /* 0x0000007102297220 */ /* 0x000fe20000410000 */
[----:B------:R-:W-:Y:S01]  /*14960*/  IMAD.MOV.U32 R106, RZ, RZ, R60 ;  /* 0x000000ffff6a7224 */ /* 0x000fe200078e003c */
[C---:B------:R-:W-:Y:S01]  /*14970*/  PRMT R60, R44.reuse, 0x7771, RZ ;  /* 0x000077712c3c7816 */ /* 0x040fe200000000ff */
[----:B------:R-:W-:Y:S01]  /*14980*/  IMAD.MOV.U32 R107, RZ, RZ, R61 ;  /* 0x000000ffff6b7224 */ /* 0x000fe200078e003d */
[----:B------:R-:W-:Y:S01]  /*14990*/  PRMT R61, R44, 0x7772, RZ ;  /* 0x000077722c3d7816 */ /* 0x000fe200000000ff */
[----:B------:R-:W-:Y:S02]  /*149a0*/  IMAD.MOV.U32 R97, RZ, RZ, R49 ;  /* 0x000000ffff617224 */ /* 0x000fe400078e0031 */
[----:B------:R-:W-:Y:S01]  /*149b0*/  FMUL.FTZ R45, R2, R117 ;  /* 0x00000075022d7220 */ /* 0x000fe20000410000 */
[----:B------:R-:W-:Y:S02]  /*149c0*/  IMAD.MOV.U32 R49, RZ, RZ, R44 ;  /* 0x000000ffff317224 */ /* 0x000fe400078e002c */
[C---:B-1----:R-:W-:Y:S01]  /*149d0*/  FMUL.FTZ R10, R0.reuse, R82 ;  /* 0x00000052000a7220 */ /* 0x042fe20000410000 */
[C---:B------:R-:W-:Y:S01]  /*149e0*/  FMUL.FTZ R11, R0.reuse, R83 ;  /* 0x00000053000b7220 */ /* 0x040fe20000410000 */
[C---:B------:R-:W-:Y:S01]  /*149f0*/  FMUL.FTZ R14, R0.reuse, R86 ;  /* 0x00000056000e7220 */ /* 0x040fe20000410000 */
[C---:B------:R-:W-:Y:S01]  /*14a00*/  FMUL.FTZ R15, R0.reuse, R87 ;  /* 0x00000057000f7220 */ /* 0x040fe20000410000 */
[----:B------:R-:W-:Y:S01]  /*14a10*/  PRMT R84, R61, 0x5410, R62 ;  /* 0x000054103d547816 */ /* 0x000fe2000000003e */
[----:B------:R-:W-:Y:S02]  /*14a20*/  IMAD.MOV.U32 R105, RZ, RZ, R97 ;  /* 0x000000ffff697224 */ /* 0x000fe400078e0061 */
[----:B------:R-:W-:Y:S01]  /*14a30*/  FMUL.FTZ R30, R0, R102 ;  /* 0x00000066001e7220 */ /* 0x000fe20000410000 */
[----:B------:R-:W-:Y:S01]  /*14a40*/  FFMA.FTZ R44, R155, UR4, -R141 ;  /* 0x000000049b2c7c23 */ /* 0x000fe2000801088d */
[C---:B------:R-:W-:Y:S03]  /*14a50*/  HMMA.16816.F32.BF16 R8, R64.reuse, R20, R8 ;  /* 0x000000144008723c */ /* 0x040fe60000041808 */
[----:B------:R1:W-:Y:S01]  /*14a60*/  MUFU.EX2 R182, R44 ;  /* 0x0000002c00b67308 */ /* 0x0003e20000000800 */
[C---:B------:R-:W-:Y:S01]  /*14a70*/  FMUL.FTZ R20, R69.reuse, R92 ;  /* 0x0000005c45147220 */ /* 0x040fe20000410000 */
[----:B------:R-:W-:Y:S01]  /*14a80*/  FMUL.FTZ R21, R69, R93 ;  /* 0x0000005d45157220 */ /* 0x000fe20000410000 */
[----:B------:R-:W-:Y:S02]  /*14a90*/  IMAD.MOV.U32 R96, RZ, RZ, R48 ;  /* 0x000000ffff607224 */ /* 0x000fe400078e0030 */
[----:B------:R-:W-:Y:S01]  /*14aa0*/  FFMA.FTZ R48, R157, UR4, -R142 ;  /* 0x000000049d307c23 */ /* 0x000fe2000801088e */
[-C--:B------:R-:W-:Y:S04]  /*14ab0*/  HMMA.16816.F32.BF16 R12, R64, R22.reuse, R12 ;  /* 0x00000016400c723c */ /* 0x080fe8000004180c */
[----:B------:R2:W-:Y:S01]  /*14ac0*/  MUFU.EX2 R181, R48 ;  /* 0x0000003000b57308 */ /* 0x0005e20000000800 */
[----:B------:R-:W-:Y:S01]  /*14ad0*/  IMAD.MOV.U32 R104, RZ, RZ, R96 ;  /* 0x000000ffff687224 */ /* 0x000fe200078e0060 */
[----:B------:R-:W-:Y:S01]  /*14ae0*/  PRMT R89, R56, 0x7771, RZ ;  /* 0x0000777138597816 */ /* 0x000fe200000000ff */
[----:B------:R-:W-:Y:S01]  /*14af0*/  IMAD.MOV.U32 R101, RZ, RZ, R173 ;  /* 0x000000ffff657224 */ /* 0x000fe200078e00ad */
[----:B------:R-:W-:Y:S01]  /*14b00*/  SHF.R.U32.HI R80, RZ, 0x18, R58 ;  /* 0x00000018ff507819 */ /* 0x000fe2000001163a */
[C---:B------:R-:W-:Y:S04]  /*14b10*/  HMMA.16816.F32.BF16 R16, R144.reuse, R22, R16 ;  /* 0x000000169010723c */ /* 0x040fe80000041810 */
[C---:B------:R-:W-:Y:S01]  /*14b20*/  FMUL.FTZ R22, R68.reuse, R94 ;  /* 0x0000005e44167220 */ /* 0x040fe20000410000 */
[C---:B------:R-:W-:Y:S01]  /*14b30*/  FMUL.FTZ R23, R68.reuse, R95 ;  /* 0x0000005f44177220 */ /* 0x040fe20000410000 */
[----:B------:R-:W-:Y:S02]  /*14b40*/  IMAD.MOV.U32 R94, RZ, RZ, R50 ;  /* 0x000000ffff5e7224 */ /* 0x000fe400078e0032 */
[C---:B------:R-:W-:Y:S01]  /*14b50*/  FMUL.FTZ R50, R68.reuse, R122 ;  /* 0x0000007a44327220 */ /* 0x040fe20000410000 */
[----:B------:R-:W-:Y:S02]  /*14b60*/  IMAD.MOV.U32 R95, RZ, RZ, R51 ;  /* 0x000000ffff5f7224 */ /* 0x000fe400078e0033 */
[----:B------:R-:W-:Y:S01]  /*14b70*/  FMUL.FTZ R51, R68, R123 ;  /* 0x0000007b44337220 */ /* 0x000fe20000410000 */
[----:B-1----:R-:W-:Y:S01]  /*14b80*/  FMUL.FTZ R44, R2, R116 ;  /* 0x00000074022c7220 */ /* 0x002fe20000410000 */
[----:B------:R-:W-:Y:S01]  /*14b90*/  IMAD.MOV.U32 R100, RZ, RZ, R172 ;  /* 0x000000ffff647224 */ /* 0x000fe200078e00ac */
[-C--:B------:R-:W-:Y:S03]  /*14ba0*/  HMMA.16816.F32.BF16 R20, R144, R36.reuse, R20 ;  /* 0x000000249014723c */ /* 0x080fe60000041814 */
[C---:B------:R-:W-:Y:S01]  /*14bb0*/  FMUL.FTZ R26, R0.reuse, R98 ;  /* 0x00000062001a7220 */ /* 0x040fe20000410000 */
[C---:B------:R-:W-:Y:S01]  /*14bc0*/  FMUL.FTZ R27, R0.reuse, R99 ;  /* 0x00000063001b7220 */ /* 0x040fe20000410000 */
[----:B--2---:R-:W-:Y:S01]  /*14bd0*/  FMUL.FTZ R48, R69, R120 ;  /* 0x0000007845307220 */ /* 0x004fe20000410000 */
[----:B------:R-:W-:Y:S01]  /*14be0*/  FFMA.FTZ R3, R31, UR4, -R141 ;  /* 0x000000041f037c23 */ /* 0x000fe2000801088d */
[C---:B------:R-:W-:Y:S01]  /*14bf0*/  FMUL.FTZ R31, R0.reuse, R103 ;  /* 0x00000067001f7220 */ /* 0x040fe20000410000 */
[C---:B------:R-:W-:Y:S01]  /*14c00*/  FMUL.FTZ R47, R0.reuse, R119 ;  /* 0x00000077002f7220 */ /* 0x040fe20000410000 */
[----:B------:R-:W-:Y:S01]  /*14c10*/  IMAD.MOV.U32 R98, RZ, RZ, R177 ;  /* 0x000000ffff627224 */ /* 0x000fe200078e00b1 */
[----:B------:R1:W2:Y:S01]  /*14c20*/  MUFU.EX2 R190, R3 ;  /* 0x0000000300be7308 */ /* 0x0002a20000000800 */
[C---:B------:R-:W-:Y:S04]  /*14c30*/  HMMA.16816.F32.BF16 R24, R64.reuse, R36, R24 ;  /* 0x000000244018723c */ /* 0x040fe80000041818 */
[C---:B------:R-:W-:Y:S01]  /*14c40*/  FMUL.FTZ R36, R69.reuse, R108 ;  /* 0x0000006c45247220 */ /* 0x040fe20000410000 */
[----:B------:R-:W-:Y:S02]  /*14c50*/  IMAD.MOV.U32 R108, RZ, RZ, R42 ;  /* 0x000000ffff6c7224 */ /* 0x000fe400078e002a */
[C---:B------:R-:W-:Y:S01]  /*14c60*/  FMUL.FTZ R42, R0.reuse, R114 ;  /* 0x00000072002a7220 */ /* 0x040fe20000410000 */
[----:B------:R-:W-:Y:S01]  /*14c70*/  FMUL.FTZ R37, R69, R109 ;  /* 0x0000006d45257220 */ /* 0x000fe20000410000 */
[-C--:B------:R-:W-:Y:S03]  /*14c80*/  HMMA.16816.F32.BF16 R28, R64, R38.reuse, R28 ;  /* 0x00000026401c723c */ /* 0x080fe6000004181c */
[----:B------:R-:W-:Y:S02]  /*14c90*/  IMAD.MOV.U32 R109, RZ, RZ, R43 ;  /* 0x000000ffff6d7224 */ /* 0x000fe400078e002b */
[----:B------:R-:W-:Y:S01]  /*14ca0*/  FMUL.FTZ R43, R0, R115 ;  /* 0x00000073002b7220 */ /* 0x000fe20000410000 */
[----:B------:R-:W-:Y:S01]  /*14cb0*/  IMAD.MOV.U32 R102, RZ, RZ, R98 ;  /* 0x000000ffff667224 */ /* 0x000fe200078e0062 */
[----:B------:R-:W-:Y:S01]  /*14cc0*/  LOP3.LUT R81, R58, 0xff, RZ, 0xc0, !PT ;  /* 0x000000ff3a517812 */ /* 0x000fe200078ec0ff */
[----:B------:R-:W-:Y:S01]  /*14cd0*/  IMAD.MOV.U32 R82, RZ, RZ, R56 ;  /* 0x000000ffff527224 */ /* 0x000fe200078e0038 */
[C---:B------:R-:W-:Y:S04]  /*14ce0*/  HMMA.16816.F32.BF16 R32, R144.reuse, R38, R32 ;  /* 0x000000269020723c */ /* 0x040fe80000041820 */
[C---:B------:R-:W-:Y:S01]  /*14cf0*/  FMUL.FTZ R38, R68.reuse, R110 ;  /* 0x0000006e44267220 */ /* 0x040fe20000410000 */
[----:B------:R-:W-:Y:S01]  /*14d00*/  FMUL.FTZ R39, R68, R111 ;  /* 0x0000006f44277220 */ /* 0x000fe20000410000 */
[----:B------:R-:W-:Y:S01]  /*14d10*/  IMAD.MOV.U32 R110, RZ, RZ, R94 ;  /* 0x000000ffff6e7224 */ /* 0x000fe200078e005e */
[----:B------:R-:W-:Y:S01]  /*14d20*/  LOP3.LUT R82, R82, 0xff, RZ, 0xc0, !PT ;  /* 0x000000ff52527812 */ /* 0x000fe200078ec0ff */
[----:B------:R-:W-:Y:S02]  /*14d30*/  IMAD.MOV.U32 R111, RZ, RZ, R95 ;  /* 0x000000ffff6f7224 */ /* 0x000fe400078e005f */
[--C-:B-1----:R-:W-:Y:S01]  /*14d40*/  FFMA.FTZ R3, R149, UR4, -R142.reuse ;  /* 0x0000000495037c23 */ /* 0x102fe2000801088e */
[----:B------:R-:W-:Y:S01]  /*14d50*/  PRMT R89, R82, 0x5410, R89 ;  /* 0x0000541052597816 */ /* 0x000fe20000000059 */
[-C--:B------:R-:W-:Y:S02]  /*14d60*/  HMMA.16816.F32.BF16 R36, R144, R52.reuse, R36 ;  /* 0x000000349024723c */ /* 0x080fe40000041824 */
[----:B------:R1:W-:Y:S01]  /*14d70*/  MUFU.EX2 R188, R3 ;  /* 0x0000000300bc7308 */ /* 0x0003e20000000800 */
[----:B--2---:R-:W-:Y:S05]  /*14d80*/  F2FP.BF16.F32.PACK_AB R82, R190, R191 ;  /* 0x000000bfbe52723e */ /* 0x004fea00000010ff */
[C---:B------:R-:W-:Y:S04]  /*14d90*/  HMMA.16816.F32.BF16 R40, R64.reuse, R52, R40 ;  /* 0x000000344028723c */ /* 0x040fe80000041828 */
[----:B------:R-:W-:Y:S01]  /*14da0*/  FFMA.FTZ R52, R158, UR4, -R142 ;  /* 0x000000049e347c23 */ /* 0x000fe2000801088e */
[----:B------:R-:W-:Y:S01]  /*14db0*/  LOP3.LUT R53, R49, 0xff, RZ, 0xc0, !PT ;  /* 0x000000ff31357812 */ /* 0x000fe200078ec0ff */
[----:B------:R-:W-:Y:S02]  /*14dc0*/  FMUL.FTZ R49, R69, R121 ;  /* 0x0000007945317220 */ /* 0x000fe40000410000 */
[----:B------:R2:W-:Y:S01]  /*14dd0*/  MUFU.EX2 R119, R52 ;  /* 0x0000003400777308 */ /* 0x0005e20000000800 */
[----:B------:R-:W-:Y:S01]  /*14de0*/  PRMT R83, R53, 0x5410, R60 ;  /* 0x0000541035537816 */ /* 0x000fe2000000003c */
[----:B-1----:R-:W-:Y:S01]  /*14df0*/  FFMA.FTZ R3, R150, UR4, -R142 ;  /* 0x0000000496037c23 */ /* 0x002fe2000801088e */
[--C-:B------:R-:W-:Y:S01]  /*14e00*/  FFMA.FTZ R60, R156, UR4, -R148.reuse ;  /* 0x000000049c3c7c23 */ /* 0x100fe20008010894 */
[----:B------:R-:W-:Y:S01]  /*14e10*/  LOP3.LUT R53, R58, 0xffff, RZ, 0xc0, !PT ;  /* 0x0000ffff3a357812 */ /* 0x000fe200078ec0ff */
[----:B------:R-:W-:Y:S05]  /*14e20*/  LDSM.16.MT88.4 R120, [R193+0x7800] ;  /* 0x00780000c178783b */ /* 0x000fea0000004200 */
[----:B------:R1:W3:Y:S01]  /*14e30*/  MUFU.EX2 R187, R3 ;  /* 0x0000000300bb7308 */ /* 0x0002e20000000800 */
[----:B------:R-:W-:Y:S01]  /*14e40*/  SHF.R.U32.HI R63, RZ, 0x8, R53 ;  /* 0x00000008ff3f7819 */ /* 0x000fe20000011635 */
[----:B------:R-:W-:Y:S03]  /*14e50*/  FMUL.FTZ R53, R69, R125 ;  /* 0x0000007d45357220 */ /* 0x000fe60000410000 */
[----:B------:R-:W-:Y:S01]  /*14e60*/  PRMT R88, R81, 0x5410, R63 ;  /* 0x0000541051587816 */ /* 0x000fe2000000003f */
[----:B------:R-:W-:Y:S04]  /*14e70*/  FMUL.FTZ R63, R0, R135 ;  /* 0x00000087003f7220 */ /* 0x000fe80000410000 */
[----:B------:R5:W-:Y:S01]  /*14e80*/  MUFU.EX2 R172, R60 ;  /* 0x0000003c00ac7308 */ /* 0x000be20000000800 */
[----:B--2---:R-:W-:Y:S09]  /*14e90*/  FFMA.FTZ R52, R152, UR4, -R143 ;  /* 0x0000000498347c23 */ /* 0x004ff2000801088f */
[----:B------:R2:W-:Y:S01]  /*14ea0*/  MUFU.EX2 R177, R52 ;  /* 0x0000003400b17308 */ /* 0x0005e20000000800 */
[----:B-1----:R-:W-:Y:S01]  /*14eb0*/  LOP3.LUT R3, R46, UR11, R57, 0x96, !PT ;  /* 0x0000000b2e037c12 */ /* 0x002fe2000f8e9639 */
[----:B------:R-:W-:Y:S01]  /*14ec0*/  FMUL.FTZ R46, R0, R118 ;  /* 0x00000076002e7220 */ /* 0x000fe20000410000 */
[----:B------:R-:W-:Y:S01]  /*14ed0*/  PRMT R57, R56, 0x7772, RZ ;  /* 0x0000777238397816 */ /* 0x000fe200000000ff */
[----:B------:R-:W-:Y:S01]  /*14ee0*/  FFMA.FTZ R56, R154, UR4, -R148 ;  /* 0x000000049a387c23 */ /* 0x000fe20008010894 */
[----:B------:R-:W-:Y:S02]  /*14ef0*/  LOP3.LUT R74, R3, 0xff, RZ, 0xc0, !PT ;  /* 0x000000ff034a7812 */ /* 0x000fe400078ec0ff */
[----:B------:R-:W-:Y:S01]  /*14f00*/  PRMT R91, R57, 0x5410, R59 ;  /* 0x00005410395b7816 */ /* 0x000fe2000000003b */
[----:B------:R-:W-:Y:S01]  /*14f10*/  FMUL.FTZ R59, R0, R131 ;  /* 0x00000083003b7220 */ /* 0x000fe20000410000 */
[-C--:B------:R-:W-:Y:S01]  /*14f20*/  HMMA.16816.F32.BF16 R44, R64, R54.reuse, R44 ;  /* 0x00000036402c723c */ /* 0x080fe2000004182c */
[----:B------:R1:W-:Y:S02]  /*14f30*/  MUFU.EX2 R173, R56 ;  /* 0x0000003800ad7308 */ /* 0x0003e40000000800 */
[C---:B-----5:R-:W-:Y:S02]  /*14f40*/  PRMT R60, R3.reuse, 0x7632, R60 ;  /* 0x00007632033c7816 */ /* 0x060fe4000000003c */
[----:B------:R-:W-:Y:S02]  /*14f50*/  LOP3.LUT R57, R3, 0xffff, RZ, 0xc0, !PT ;  /* 0x0000ffff03397812 */ /* 0x000fe400078ec0ff */
[----:B------:R-:W-:Y:S01]  /*14f60*/  LOP3.LUT R91, R91, 0xff00ff, RZ, 0xc0, !PT ;  /* 0x00ff00ff5b5b7812 */ /* 0x000fe200078ec0ff */
[C---:B------:R-:W-:Y:S04]  /*14f70*/  HMMA.16816.F32.BF16 R48, R144.reuse, R54, R48 ;  /* 0x000000369030723c */ /* 0x040fe80000041830 */
[----:B--2---:R-:W-:Y:S01]  /*14f80*/  FFMA.FTZ R52, R153, UR4, -R143 ;  /* 0x0000000499347c23 */ /* 0x004fe2000801088f */
[----:B------:R-:W-:Y:S01]  /*14f90*/  PRMT R54, R58, 0x7632, R54 ;  /* 0x000076323a367816 */ /* 0x000fe20000000036 */
[----:B------:R-:W-:Y:S01]  /*14fa0*/  FMUL.FTZ R55, R68, R127 ;  /* 0x0000007f44377220 */ /* 0x000fe20000410000 */
[----:B------:R-:W-:Y:S01]  /*14fb0*/  SHF.R.U32.HI R61, RZ, 0x8, R57 ;  /* 0x00000008ff3d7819 */ /* 0x000fe20000011639 */
[----:B------:R2:W5:Y:S01]  /*14fc0*/  MUFU.EX2 R178, R52 ;  /* 0x0000003400b27308 */ /* 0x0005620000000800 */
[----:B------:R-:W-:Y:S01]  /*14fd0*/  LOP3.LUT R62, R54, 0xff, RZ, 0xc0, !PT ;  /* 0x000000ff363e7812 */ /* 0x000fe200078ec0ff */
[----:B------:R-:W-:Y:S01]  /*14fe0*/  FMUL.FTZ R54, R68, R126 ;  /* 0x0000007e44367220 */ /* 0x000fe20000410000 */
[C---:B-1----:R-:W-:Y:S01]  /*14ff0*/  FMUL.FTZ R56, R2.reuse, R128 ;  /* 0x0000008002387220 */ /* 0x042fe20000410000 */
[----:B------:R-:W-:Y:S01]  /*15000*/  FMUL.FTZ R57, R2, R129 ;  /* 0x0000008102397220 */ /* 0x000fe20000410000 */
[----:B------:R-:W-:Y:S01]  /*15010*/  FMUL.FTZ R58, R0, R130 ;  /* 0x00000082003a7220 */ /* 0x000fe20000410000 */
[----:B------:R-:W-:Y:S01]  /*15020*/  PRMT R93, R74, 0x5410, R61 ;  /* 0x000054104a5d7816 */ /* 0x000fe2000000003d */
[----:B------:R-:W-:Y:S01]  /*15030*/  FFMA.FTZ R61, R163, UR4, -R143 ;  /* 0x00000004a33d7c23 */ /* 0x000fe2000801088f */
[----:B------:R-:W-:Y:S02]  /*15040*/  LOP3.LUT R74, R84, 0xff00ff, RZ, 0xc0, !PT ;  /* 0x00ff00ff544a7812 */ /* 0x000fe400078ec0ff */
[----:B------:R-:W-:Y:S01]  /*15050*/  PRMT R81, R62, 0x5410, R80 ;  /* 0x000054103e517816 */ /* 0x000fe20000000050 */
[----:B------:R-:W1:Y:S01]  /*15060*/  LDSM.16.MT88.4 R84, [R192+0x6800] ;  /* 0x00680000c054783b */ /* 0x000e620000004200 */
[----:B------:R-:W-:Y:S01]  /*15070*/  SHF.R.U32.HI R80, RZ, 0x18, R3 ;  /* 0x00000018ff507819 */ /* 0x000fe20000011603 */
[----:B------:R5:W-:Y:S01]  /*15080*/  MUFU.EX2 R118, R61 ;  /* 0x0000003d00767308 */ /* 0x000be20000000800 */
[--C-:B------:R-:W-:Y:S01]  /*15090*/  HSET2.LE.AND R3, R83, R204.reuse, PT ;  /* 0x000000cc53037233 */ /* 0x100fe20003803000 */
[----:B------:R-:W-:Y:S01]  /*150a0*/  FMUL.FTZ R62, R0, R134 ;  /* 0x00000086003e7220 */ /* 0x000fe20000410000 */
[--C-:B------:R-:W-:Y:S01]  /*150b0*/  HSET2.LE.AND R74, R74, R204.reuse, PT ;  /* 0x000000cc4a4a7233 */ /* 0x100fe20003803000 */
[----:B--2---:R-:W-:Y:S01]  /*150c0*/  FMUL.FTZ R52, R69, R124 ;  /* 0x0000007c45347220 */ /* 0x004fe20000410000 */
[----:B---3--:R-:W-:Y:S02]  /*150d0*/  F2FP.BF16.F32.PACK_AB R83, R187, R188 ;  /* 0x000000bcbb53723e */ /* 0x008fe400000010ff */
[----:B------:R-:W-:Y:S01]  /*150e0*/  LOP3.LUT R82, R82, R3, RZ, 0xc0, !PT ;  /* 0x0000000352527212 */ /* 0x000fe200078ec0ff */
[--C-:B------:R-:W-:Y:S01]  /*150f0*/  FFMA.FTZ R3, R161, UR4, -R148.reuse ;  /* 0x00000004a1037c23 */ /* 0x100fe20008010894 */
[----:B------:R-:W-:Y:S02]  /*15100*/  LOP3.LUT R83, R83, R74, RZ, 0xc0, !PT ;  /* 0x0000004a53537212 */ /* 0x000fe400078ec0ff */
[-C--:B----4-:R-:W-:Y:S01]  /*15110*/  HMMA.16816.F32.BF16 R52, R144, R76.reuse, R52 ;  /* 0x0000004c9034723c */ /* 0x090fe20000041834 */
[----:B------:R2:W-:Y:S02]  /*15120*/  MUFU.EX2 R165, R3 ;  /* 0x0000000300a57308 */ /* 0x0005e40000000800 */
[----:B-----5:R-:W-:Y:S02]  /*15130*/  F2FP.BF16.F32.PACK_AB R90, R178, R177 ;  /* 0x000000b1b25a723e */ /* 0x020fe400000010ff */
[--C-:B------:R-:W-:Y:S01]  /*15140*/  HSET2.LE.AND R74, R81, R204.reuse, PT ;  /* 0x000000cc514a7233 */ /* 0x100fe20003803000 */
[----:B------:R-:W-:Y:S01]  /*15150*/  FMUL.FTZ R61, R2, R133 ;  /* 0x00000085023d7220 */ /* 0x000fe20000410000 */
[----:B------:R-:W-:Y:S01]  /*15160*/  F2FP.BF16.F32.PACK_AB R81, R119, R181 ;  /* 0x000000b57751723e */ /* 0x000fe200000010ff */
[C---:B------:R-:W-:Y:S04]  /*15170*/  HMMA.16816.F32.BF16 R56, R64.reuse, R76, R56 ;  /* 0x0000004c4038723c */ /* 0x040fe80000041838 */
[----:B------:R-:W-:Y:S01]  /*15180*/  LOP3.LUT R77, R60, 0xff, RZ, 0xc0, !PT ;  /* 0x000000ff3c4d7812 */ /* 0x000fe200078ec0ff */
[----:B------:R-:W-:Y:S01]  /*15190*/  FFMA.FTZ R60, R162, UR4, -R143 ;  /* 0x00000004a23c7c23 */ /* 0x000fe2000801088f */
[----:B------:R-:W-:Y:S01]  /*151a0*/  FFMA.FTZ R76, R160, UR4, -R148 ;  /* 0x00000004a04c7c23 */ /* 0x000fe20008010894 */
[--C-:B------:R-:W-:Y:S02]  /*151b0*/  HSET2.LE.AND R91, R91, R204.reuse, PT ;  /* 0x000000cc5b5b7233 */ /* 0x100fe40003803000 */
[----:B------:R3:W4:Y:S01]  /*151c0*/  MUFU.EX2 R117, R60 ;  /* 0x0000003c00757308 */ /* 0x0007220000000800 */
[----:B------:R-:W-:Y:S02]  /*151d0*/  PRMT R92, R77, 0x5410, R80 ;  /* 0x000054104d5c7816 */ /* 0x000fe40000000050 */
[--C-:B------:R-:W-:Y:S02]  /*151e0*/  HSET2.LE.AND R80, R88, R204.reuse, PT ;  /* 0x000000cc58507233 */ /* 0x100fe40003803000 */
[----:B--2---:R-:W-:Y:S02]  /*151f0*/  F2FP.BF16.F32.PACK_AB R3, R182, R184 ;  /* 0x000000b8b603723e */ /* 0x004fe400000010ff */
[----:B------:R-:W-:Y:S03]  /*15200*/  LOP3.LUT R81, R81, R74, RZ, 0xc0, !PT ;  /* 0x0000004a51517212 */ /* 0x000fe600078ec0ff */
[----:B------:R2:W5:Y:S01]  /*15210*/  MUFU.EX2 R116, R76 ;  /* 0x0000004c00747308 */ /* 0x0005620000000800 */
[----:B------:R-:W-:Y:S02]  /*15220*/  LOP3.LUT R80, R3, R80, RZ, 0xc0, !PT ;  /* 0x0000005003507212 */ /* 0x000fe400078ec0ff */
[----:B------:R-:W-:Y:S02]  /*15230*/  F2FP.BF16.F32.PACK_AB R3, R172, R173 ;  /* 0x000000adac03723e */ /* 0x000fe400000010ff */
[--C-:B------:R-:W-:Y:S02]  /*15240*/  HSET2.LE.AND R88, R93, R204.reuse, PT ;  /* 0x000000cc5d587233 */ /* 0x100fe40003803000 */
[----:B------:R-:W-:Y:S01]  /*15250*/  LOP3.LUT R91, R3, R91, RZ, 0xc0, !PT ;  /* 0x0000005b035b7212 */ /* 0x000fe200078ec0ff */
[----:B------:R-:W-:Y:S02]  /*15260*/  VIADD R3, R159, 0x1 ;  /* 0x000000019f037836 */ /* 0x000fe40000000000 */
[----:B---3--:R-:W-:Y:S01]  /*15270*/  FMUL.FTZ R60, R2, R132 ;  /* 0x00000084023c7220 */ /* 0x008fe20000410000 */
[----:B----4-:R-:W-:Y:S02]  /*15280*/  F2FP.BF16.F32.PACK_AB R74, R117, R118 ;  /* 0x00000076754a723e */ /* 0x010fe400000010ff */
[----:B------:R-:W-:Y:S02]  /*15290*/  LOP3.LUT R3, R101, UR21, R3, 0x96, !PT ;  /* 0x0000001565037c12 */ /* 0x000fe4000f8e9603 */
[----:B------:R-:W-:Y:S02]  /*152a0*/  LOP3.LUT R88, R74, R88, RZ, 0xc0, !PT ;  /* 0x000000584a587212 */ /* 0x000fe400078ec0ff */
[-C--:B------:R-:W-:Y:S03]  /*152b0*/  HMMA.16816.F32.BF16 R60, R64, R78.reuse, R60 ;  /* 0x0000004e403c723c */ /* 0x080fe6000004183c */
[C---:B------:R-:W-:Y:S01]  /*152c0*/  FMUL.FTZ R64, R69.reuse, R136 ;  /* 0x0000008845407220 */ /* 0x040fe20000410000 */
[----:B------:R-:W-:Y:S01]  /*152d0*/  FMUL.FTZ R65, R69, R137 ;  /* 0x0000008945417220 */ /* 0x000fe20000410000 */
[C---:B------:R-:W-:Y:S01]  /*152e0*/  FMUL.FTZ R66, R68.reuse, R138 ;  /* 0x0000008a44427220 */ /* 0x040fe20000410000 */
[----:B------:R-:W-:Y:S01]  /*152f0*/  FMUL.FTZ R67, R68, R139 ;  /* 0x0000008b44437220 */ /* 0x000fe20000410000 */
[--C-:B--2---:R-:W-:Y:S01]  /*15300*/  HSET2.LE.AND R76, R89, R204.reuse, PT ;  /* 0x000000cc594c7233 */ /* 0x104fe20003803000 */
[--C-:B------:R-:W-:Y:S01]  /*15310*/  FFMA.FTZ R74, R164, UR4, -R141.reuse ;  /* 0x00000004a44a7c23 */ /* 0x100fe2000801088d */
[--C-:B------:R-:W-:Y:S01]  /*15320*/  HSET2.LE.AND R89, R92, R204.reuse, PT ;  /* 0x000000cc5c597233 */ /* 0x100fe20003803000 */
[----:B------:R-:W-:Y:S01]  /*15330*/  IMAD.MOV.U32 R164, RZ, RZ, R102 ;  /* 0x000000ffffa47224 */ /* 0x000fe200078e0066 */
[----:B-----5:R-:W-:Y:S01]  /*15340*/  F2FP.BF16.F32.PACK_AB R92, R165, R116 ;  /* 0x00000074a55c723e */ /* 0x020fe200000010ff */
[----:B------:R2:W-:Y:S01]  /*15350*/  MUFU.EX2 R163, R74 ;  /* 0x0000004a00a37308 */ /* 0x0005e20000000800 */
[----:B------:R-:W-:Y:S04]  /*15360*/  HMMA.16816.F32.BF16 R64, R144, R78, R64 ;  /* 0x0000004e9040723c */ /* 0x000fe80000041840 */
[----:B------:R-:W-:Y:S02]  /*15370*/  LOP3.LUT R90, R90, R76, RZ, 0xc0, !PT ;  /* 0x0000004c5a5a7212 */ /* 0x000fe400078ec0ff */
[----:B------:R-:W3:Y:S01]  /*15380*/  LDSM.16.MT88.4 R76, [R197+0x6800] ;  /* 0x00680000c54c783b */ /* 0x000ee20000004200 */
[----:B------:R-:W-:Y:S01]  /*15390*/  LOP3.LUT R89, R92, R89, RZ, 0xc0, !PT ;  /* 0x000000595c597212 */ /* 0x000fe200078ec0ff */
[-C--:B-1----:R-:W-:Y:S01]  /*153a0*/  HMMA.16816.F32.BF16 R4, R80, R84.reuse, R4 ;  /* 0x000000545004723c */ /* 0x082fe20000041804 */
[----:B------:R-:W-:Y:S04]  /*153b0*/  MUFU.EX2 R144, R75 ;  /* 0x0000004b00907308 */ /* 0x000fe80000000800 */
[----:B------:R-:W-:Y:S04]  /*153c0*/  IMAD.WIDE.U32 R92, R3, -0x326172a9, RZ ;  /* 0xcd9e8d57035c7825 */ /* 0x000fe800078e00ff */
[----:B------:R-:W-:Y:S01]  /*153d0*/  FFMA.FTZ R3, R166, UR4, -R141 ;  /* 0x00000004a6037c23 */ /* 0x000fe2000801088d */
[C---:B------:R-:W-:Y:S01]  /*153e0*/  ISETP.GT.AND P0, PT, R214.reuse, R164, PT ;  /* 0x000000a4d600720c */ /* 0x040fe20003f04270 */
[C---:B------:R-:W-:Y:S02]  /*153f0*/  HMMA.16816.F32.BF16 R8, R88.reuse, R84, R8 ;  /* 0x000000545808723c */ /* 0x040fe40000041808 */
[----:B------:R1:W4:Y:S02]  /*15400*/  MUFU.EX2 R162, R3 ;  /* 0x0000000300a27308 */ /* 0x0003240000000800 */
[C---:B------:R-:W-:Y:S01]  /*15410*/  LOP3.LUT R84, R93.reuse, R249, RZ, 0x3c, !PT ;  /* 0x000000f95d547212 */ /* 0x040fe200078e3cff */
[----:B------:R-:W-:Y:S01]  /*15420*/  VIADD R214, R214, 0xffffffff ;  /* 0xffffffffd6d67836 */ /* 0x000fe20000000000 */
[----:B--2---:R-:W-:Y:S02]  /*15430*/  LOP3.LUT R74, R92, R248, RZ, 0x3c, !PT ;  /* 0x000000f85c4a7212 */ /* 0x004fe400078e3cff */
[-C--:B------:R-:W-:Y:S03]  /*15440*/  HMMA.16816.F32.BF16 R12, R88, R86.reuse, R12 ;  /* 0x00000056580c723c */ /* 0x080fe6000004180c */
[----:B------:R-:W-:Y:S04]  /*15450*/  IMAD.WIDE.U32 R94, R84, -0x2daee0ad, RZ ;  /* 0xd2511f53545e7825 */ /* 0x000fe800078e00ff */
[----:B------:R-:W-:Y:S01]  /*15460*/  IMAD.WIDE.U32 R98, R74, -0x2daee0ad, RZ ;  /* 0xd2511f534a627825 */ /* 0x000fe200078e00ff */
[C---:B------:R-:W-:Y:S01]  /*15470*/  HMMA.16816.F32.BF16 R16, R80.reuse, R86, R16 ;  /* 0x000000565010723c */ /* 0x040fe20000041810 */
[----:B------:R-:W2:Y:S03]  /*15480*/  LDSM.16.MT88.4 R84, [R193+0x6800] ;  /* 0x00680000c154783b */ /* 0x000ea60000004200 */
[----:B-1----:R-:W-:Y:S02]  /*15490*/  LOP3.LUT R3, R93, R251, RZ, 0x3c, !PT ;  /* 0x000000fb5d037212 */ /* 0x002fe400078e3cff */
[----:B------:R-:W-:Y:S01]  /*154a0*/  LOP3.LUT R93, R92, R250, RZ, 0x3c, !PT ;  /* 0x000000fa5c5d7212 */ /* 0x000fe200078e3cff */
[--C-:B------:R-:W-:Y:S01]  /*154b0*/  FFMA.FTZ R92, R167, UR4, -R142.reuse ;  /* 0x00000004a75c7c23 */ /* 0x100fe2000801088e */
[----:B------:R-:W-:Y:S01]  /*154c0*/  LOP3.LUT R74, R94, UR22, R99, 0x96, !PT ;  /* 0x000000165e4a7c12 */ /* 0x000fe2000f8e9663 */
[----:B------:R-:W5:Y:S01]  /*154d0*/  LDL.LU R167, [R1+0x1c] ;  /* 0x00001c0001a77983 */ /* 0x000f620000300800 */
[----:B------:R-:W-:Y:S04]  /*154e0*/  IMAD.WIDE.U32 R96, R3, -0x2daee0ad, RZ ;  /* 0xd2511f5303607825 */ /* 0x000fe800078e00ff */
[--C-:B------:R-:W-:Y:S01]  /*154f0*/  FFMA.FTZ R3, R168, UR4, -R142.reuse ;  /* 0x00000004a8037c23 */ /* 0x100fe2000801088e */
[----:B------:R1:W-:Y:S01]  /*15500*/  MUFU.EX2 R161, R92 ;  /* 0x0000005c00a17308 */ /* 0x0003e20000000800 */
[----:B------:R-:W5:Y:S01]  /*15510*/  LDL.LU R166, [R1+0x18] ;  /* 0x0000180001a67983 */ /* 0x000f620000300800 */
[-C--:B---3--:R-:W-:Y:S03]  /*15520*/  HMMA.16816.F32.BF16 R20, R80, R76.reuse, R20 ;  /* 0x0000004c5014723c */ /* 0x088fe60000041814 */
[----:B------:R-:W3:Y:S01]  /*15530*/  LDL.LU R115, [R1+0x28] ;  /* 0x0000280001737983 */ /* 0x000ee20000300800 */
[----:B------:R-:W-:Y:S01]  /*15540*/  LOP3.LUT R94, R106, UR23, R97, 0x96, !PT ;  /* 0x000000176a5e7c12 */ /* 0x000fe2000f8e9661 */
[----:B------:R-:W-:Y:S03]  /*15550*/  IMAD.WIDE.U32 R106, R74, -0x326172a9, RZ ;  /* 0xcd9e8d574a6a7825 */ /* 0x000fe600078e00ff */
[----:B------:R4:W-:Y:S01]  /*15560*/  MUFU.EX2 R160, R3 ;  /* 0x0000000300a07308 */ /* 0x0009e20000000800 */
[----:B------:R-:W3:Y:S01]  /*15570*/  LDL.LU R114, [R1+0x2c] ;  /* 0x00002c0001727983 */ /* 0x000ee20000300800 */
[C---:B------:R-:W-:Y:S04]  /*15580*/  HMMA.16816.F32.BF16 R24, R88.reuse, R76, R24 ;  /* 0x0000004c5818723c */ /* 0x040fe80000041818 */
[----:B------:R-:W-:Y:S01]  /*15590*/  FFMA.FTZ R74, R169, UR4, -R141 ;  /* 0x00000004a94a7c23 */ /* 0x000fe2000801088d */
[----:B------:R-:W-:Y:S03]  /*155a0*/  IMAD.WIDE.U32 R100, R93, -0x2daee0ad, RZ ;  /* 0xd2511f535d647825 */ /* 0x000fe600078e00ff */
[-C--:B------:R-:W-:Y:S01]  /*155b0*/  HMMA.16816.F32.BF16 R28, R88, R78.reuse, R28 ;  /* 0x0000004e581c723c */ /* 0x080fe2000004181c */
[----:B------:R4:W-:Y:S02]  /*155c0*/  MUFU.EX2 R159, R74 ;  /* 0x0000004a009f7308 */ /* 0x0009e40000000800 */
[----:B-1----:R-:W-:Y:S01]  /*155d0*/  LOP3.LUT R92, R108, UR23, R95, 0x96, !PT ;  /* 0x000000176c5c7c12 */ /* 0x002fe2000f8e965f */
[----:B------:R-:W-:Y:S01]  /*155e0*/  IMAD.WIDE.U32 R94, R94, -0x326172a9, RZ ;  /* 0xcd9e8d575e5e7825 */ /* 0x000fe200078e00ff */
[----:B------:R-:W-:Y:S03]  /*155f0*/  LOP3.LUT R93, R96, UR22, R101, 0x96, !PT ;  /* 0x00000016605d7c12 */ /* 0x000fe6000f8e9665 */
[C---:B------:R-:W-:Y:S04]  /*15600*/  HMMA.16816.F32.BF16 R32, R80.reuse, R78, R32 ;  /* 0x0000004e5020723c */ /* 0x040fe80000041820 */
[----:B------:R-:W-:Y:S04]  /*15610*/  IMAD.WIDE.U32 R76, R92, -0x326172a9, RZ ;  /* 0xcd9e8d575c4c7825 */ /* 0x000fe800078e00ff */
[----:B------:R-:W-:Y:S01]  /*15620*/  FFMA.FTZ R92, R171, UR4, -R141 ;  /* 0x00000004ab5c7c23 */ /* 0x000fe2000801088d */
[-C--:B--2---:R-:W-:Y:S03]  /*15630*/  HMMA.16816.F32.BF16 R36, R80, R84.reuse, R36 ;  /* 0x000000545024723c */ /* 0x084fe60000041824 */
[----:B------:R1:W-:Y:S01]  /*15640*/  MUFU.EX2 R127, R92 ;  /* 0x0000005c007f7308 */ /* 0x0003e20000000800 */
[----:B------:R-:W-:Y:S01]  /*15650*/  IMAD.WIDE.U32 R108, R93, -0x326172a9, RZ ;  /* 0xcd9e8d575d6c7825 */ /* 0x000fe200078e00ff */
[----:B----4-:R-:W-:Y:S02]  /*15660*/  LOP3.LUT R3, R110, UR9, R77, 0x96, !PT ;  /* 0x000000096e037c12 */ /* 0x010fe4000f8e964d */
[----:B------:R-:W-:Y:S01]  /*15670*/  LOP3.LUT R77, R76, UR8, R107, 0x96, !PT ;  /* 0x000000084c4d7c12 */ /* 0x000fe2000f8e966b */
[C---:B------:R-:W-:Y:S04]  /*15680*/  HMMA.16816.F32.BF16 R40, R88.reuse, R84, R40 ;  /* 0x000000545828723c */ /* 0x040fe80000041828 */
[----:B------:R-:W-:Y:S01]  /*15690*/  LOP3.LUT R76, R104, UR9, R95, 0x96, !PT ;  /* 0x00000009684c7c12 */ /* 0x000fe2000f8e965f */
[----:B------:R-:W-:Y:S01]  /*156a0*/  IMAD.WIDE.U32 R110, R77, -0x2daee0ad, RZ ;  /* 0xd2511f534d6e7825 */ /* 0x000fe200078e00ff */
[----:B------:R-:W-:Y:S02]  /*156b0*/  LOP3.LUT R74, R94, UR8, R109, 0x96, !PT ;  /* 0x000000085e4a7c12 */ /* 0x000fe4000f8e966d */
[-C--:B------:R-:W-:Y:S03]  /*156c0*/  HMMA.16816.F32.BF16 R44, R88, R86.reuse, R44 ;  /* 0x00000056582c723c */ /* 0x080fe6000004182c */
[----:B------:R-:W-:Y:S04]  /*156d0*/  IMAD.WIDE.U32 R94, R3, -0x2daee0ad, RZ ;  /* 0xd2511f53035e7825 */ /* 0x000fe800078e00ff */
[----:B------:R-:W-:Y:S01]  /*156e0*/  FFMA.FTZ R3, R176, UR4, -R142 ;  /* 0x00000004b0037c23 */ /* 0x000fe2000801088e */
[----:B------:R-:W-:Y:S01]  /*156f0*/  FFMA.FTZ R84, R174, UR4, -R143 ;  /* 0x00000004ae547c23 */ /* 0x000fe2000801088f */
[----:B------:R-:W-:Y:S01]  /*15700*/  IMAD.WIDE.U32 R76, R76, -0x2daee0ad, RZ ;  /* 0xd2511f534c4c7825 */ /* 0x000fe200078e00ff */
[C---:B------:R-:W-:Y:S01]  /*15710*/  HMMA.16816.F32.BF16 R48, R80.reuse, R86, R48 ;  /* 0x000000565030723c */ /* 0x040fe20000041830 */
[----:B------:R2:W-:Y:S03]  /*15720*/  MUFU.EX2 R126, R3 ;  /* 0x00000003007e7308 */ /* 0x0005e60000000800 */
[----:B------:R-:W-:Y:S01]  /*15730*/  IMAD.WIDE.U32 R112, R74, -0x2daee0ad, RZ ;  /* 0xd2511f534a707825 */ /* 0x000fe200078e00ff */
[----:B-1----:R-:W-:Y:S02]  /*15740*/  LOP3.LUT R92, R94, UR15, R111, 0x96, !PT ;  /* 0x0000000f5e5c7c12 */ /* 0x002fe4000f8e966f */
[----:B------:R-:W-:Y:S01]  /*15750*/  LOP3.LUT R96, R100, UR17, R77, 0x96, !PT ;  /* 0x0000001164607c12 */ /* 0x000fe2000f8e964d */
[----:B------:R-:W-:Y:S03]  /*15760*/  FFMA.FTZ R86, R179, UR4, -R148 ;  /* 0x00000004b3567c23 */ /* 0x000fe60008010894 */
[----:B------:R1:W-:Y:S01]  /*15770*/  MUFU.EX2 R157, R84 ;  /* 0x00000054009d7308 */ /* 0x0003e20000000800 */
[----:B------:R-:W-:Y:S01]  /*15780*/  LOP3.LUT R94, R76, UR15, R113, 0x96, !PT ;  /* 0x0000000f4c5e7c12 */ /* 0x000fe2000f8e9671 */
[----:B------:R-:W-:Y:S01]  /*15790*/  IMAD.WIDE.U32 R92, R92, -0x326172a9, RZ ;  /* 0xcd9e8d575c5c7825 */ /* 0x000fe200078e00ff */
[----:B------:R-:W4:Y:S02]  /*157a0*/  LDSM.16.MT88.4 R76, [R196+0x6800] ;  /* 0x00680000c44c783b */ /* 0x000f240000004200 */
[----:B------:R-:W-:Y:S01]  /*157b0*/  LOP3.LUT R74, R98, UR17, R95, 0x96, !PT ;  /* 0x00000011624a7c12 */ /* 0x000fe2000f8e965f */
[----:B------:R-:W-:Y:S01]  /*157c0*/  IMAD.WIDE.U32 R94, R94, -0x326172a9, RZ ;  /* 0xcd9e8d575e5e7825 */ /* 0x000fe200078e00ff */
[----:B------:R-:W-:Y:S03]  /*157d0*/  PRMT R99, R92, 0x7773, RZ ;  /* 0x000077735c637816 */ /* 0x000fe600000000ff */
[----:B------:R1:W-:Y:S01]  /*157e0*/  MUFU.EX2 R156, R86 ;  /* 0x00000056009c7308 */ /* 0x0003e20000000800 */
[----:B--2---:R-:W-:Y:S01]  /*157f0*/  FFMA.FTZ R3, R180, UR4, -R142 ;  /* 0x00000004b4037c23 */ /* 0x004fe2000801088e */
[----:B------:R-:W-:Y:S01]  /*15800*/  IMAD.MOV.U32 R85, RZ, RZ, R94 ;  /* 0x000000ffff557224 */ /* 0x000fe200078e005e */
[----:B------:R-:W-:Y:S01]  /*15810*/  PRMT R98, R92, 0x7772, RZ ;  /* 0x000077725c627816 */ /* 0x000fe200000000ff */
[----:B------:R-:W-:Y:S04]  /*15820*/  IMAD.WIDE.U32 R104, R74, -0x326172a9, RZ ;  /* 0xcd9e8d574a687825 */ /* 0x000fe800078e00ff */
[----:B------:R-:W-:Y:S01]  /*15830*/  FFMA.FTZ R74, R170, UR4, -R143 ;  /* 0x00000004aa4a7c23 */ /* 0x000fe2000801088f */
[----:B------:R-:W-:Y:S01]  /*15840*/  PRMT R100, R92, 0x7771, RZ ;  /* 0x000077715c647816 */ /* 0x000fe200000000ff */
[----:B------:R2:W-:Y:S01]  /*15850*/  MUFU.EX2 R158, R3 ;  /* 0x00000003009e7308 */ /* 0x0005e20000000800 */
[----:B-1----:R-:W-:Y:S01]  /*15860*/  LOP3.LUT R84, R85, 0xff, RZ, 0xc0, !PT ;  /* 0x000000ff55547812 */ /* 0x002fe200078ec0ff */
[----:B------:R-:W-:Y:S01]  /*15870*/  FFMA.FTZ R85, R175, UR4, -R148 ;  /* 0x00000004af557c23 */ /* 0x000fe20008010894 */
[----:B------:R-:W-:Y:S01]  /*15880*/  IMAD.MOV.U32 R97, RZ, RZ, R92 ;  /* 0x000000ffff617224 */ /* 0x000fe200078e005c */
[----:B------:R-:W-:Y:S01]  /*15890*/  PRMT R98, R98, 0x5410, R99 ;  /* 0x0000541062627816 */ /* 0x000fe20000000063 */
[----:B------:R-:W-:Y:S01]  /*158a0*/  IMAD.WIDE.U32 R102, R96, -0x326172a9, RZ ;  /* 0xcd9e8d5760667825 */ /* 0x000fe200078e00ff */
[----:B------:R-:W-:Y:S04]  /*158b0*/  PRMT R96, R94, 0x7773, RZ ;  /* 0x000077735e607816 */ /* 0x000fe800000000ff */
[----:B------:R1:W4:Y:S01]  /*158c0*/  MUFU.EX2 R131, R74 ;  /* 0x0000004a00837308 */ /* 0x0003220000000800 */
[----:B------:R-:W-:Y:S01]  /*158d0*/  FFMA.FTZ R86, R183, UR4, -R143 ;  /* 0x00000004b7567c23 */ /* 0x000fe2000801088f */
[----:B------:R-:W-:Y:S04]  /*158e0*/  LOP3.LUT R92, R97, 0xff, RZ, 0xc0, !PT ;  /* 0x000000ff615c7812 */ /* 0x000fe800078ec0ff */
[----:B------:R-:W-:Y:S04]  /*158f0*/  PRMT R100, R92, 0x5410, R100 ;  /* 0x000054105c647816 */ /* 0x000fe80000000064 */
[----:B------:R4:W4:Y:S01]  /*15900*/  MUFU.EX2 R130, R85 ;  /* 0x0000005500827308 */ /* 0x0009220000000800 */
[----:B--2---:R-:W-:Y:S02]  /*15910*/  LOP3.LUT R3, R104, UR6, R93, 0x96, !PT ;  /* 0x0000000668037c12 */ /* 0x004fe4000f8e965d */
[C---:B------:R-:W-:Y:S02]  /*15920*/  PRMT R93, R94.reuse, 0x7772, RZ ;  /* 0x000077725e5d7816 */ /* 0x040fe400000000ff */
[----:B------:R-:W-:Y:S02]  /*15930*/  PRMT R94, R94, 0x7771, RZ ;  /* 0x000077715e5e7816 */ /* 0x000fe400000000ff */
[C---:B------:R-:W-:Y:S03]  /*15940*/  LOP3.LUT R92, R3.reuse, 0xff, RZ, 0xc0, !PT ;  /* 0x000000ff035c7812 */ /* 0x040fe600078ec0ff */
[----:B------:R2:W-:Y:S01]  /*15950*/  MUFU.EX2 R125, R86 ;  /* 0x00000056007d7308 */ /* 0x0005e20000000800 */
[----:B-1----:R-:W-:Y:S01]  /*15960*/  LOP3.LUT R74, R102, UR6, R95, 0x96, !PT ;  /* 0x00000006664a7c12 */ /* 0x002fe2000f8e965f */
[-C--:B----4-:R-:W-:Y:S03]  /*15970*/  HMMA.16816.F32.BF16 R52, R80, R76.reuse, R52 ;  /* 0x0000004c5034723c */ /* 0x090fe60000041834 */
[----:B------:R-:W-:Y:S02]  /*15980*/  PRMT R99, R84, 0x5410, R94 ;  /* 0x0000541054637816 */ /* 0x000fe4000000005e */
[----:B------:R-:W-:Y:S02]  /*15990*/  SHF.R.U32.HI R87, RZ, 0x18, R3 ;  /* 0x00000018ff577819 */ /* 0x000fe40000011603 */
[C---:B------:R-:W-:Y:S01]  /*159a0*/  LOP3.LUT R84, R3.reuse, 0xffff, RZ, 0xc0, !PT ;  /* 0x0000ffff03547812 */ /* 0x040fe200078ec0ff */
[C---:B------:R-:W-:Y:S04]  /*159b0*/  HMMA.16816.F32.BF16 R56, R88.reuse, R76, R56 ;  /* 0x0000004c5838723c */ /* 0x040fe80000041838 */
[----:B------:R-:W-:Y:S02]  /*159c0*/  PRMT R85, R3, 0x7632, R85 ;  /* 0x0000763203557816 */ /* 0x000fe40000000055 */
[C---:B------:R-:W-:Y:S02]  /*159d0*/  LOP3.LUT R3, R74.reuse, 0xffff, RZ, 0xc0, !PT ;  /* 0x0000ffff4a037812 */ /* 0x040fe400078ec0ff */
[-C--:B------:R-:W-:Y:S03]  /*159e0*/  HMMA.16816.F32.BF16 R60, R88, R78.reuse, R60 ;  /* 0x0000004e583c723c */ /* 0x080fe6000004183c */
[----:B------:R-:W-:Y:S02]  /*159f0*/  PRMT R102, R93, 0x5410, R96 ;  /* 0x000054105d667816 */ /* 0x000fe40000000060 */
[----:B------:R-:W-:Y:S02]  /*15a00*/  LOP3.LUT R96, R74, 0xff, RZ, 0xc0, !PT ;  /* 0x000000ff4a607812 */ /* 0x000fe400078ec0ff */
[----:B------:R-:W-:Y:S01]  /*15a10*/  SHF.R.U32.HI R3, RZ, 0x8, R3 ;  /* 0x00000008ff037819 */ /* 0x000fe20000011603 */
[----:B------:R-:W-:Y:S01]  /*15a20*/  HMMA.16816.F32.BF16 R64, R80, R78, R64 ;  /* 0x0000004e5040723c */ /* 0x000fe20000041840 */
[----:B------:R-:W-:Y:S03]  /*15a30*/  LDSM.16.MT88.4 R80, [R196+0x7000] ;  /* 0x00700000c450783b */ /* 0x000fe60000004200 */
[--C-:B------:R-:W-:Y:S02]  /*15a40*/  PRMT R101, R96, 0x5410, R3.reuse ;  /* 0x0000541060657816 */ /* 0x100fe40000000003 */
[----:B------:R-:W-:Y:S02]  /*15a50*/  PRMT R3, R74, 0x7632, R3 ;  /* 0x000076324a037816 */ /* 0x000fe40000000003 */
[----:B------:R-:W-:Y:S02]  /*15a60*/  SHF.R.U32.HI R84, RZ, 0x8, R84 ;  /* 0x00000008ff547819 */ /* 0x000fe40000011654 */
[----:B------:R-:W-:Y:S02]  /*15a70*/  LOP3.LUT R76, R3, 0xff, RZ, 0xc0, !PT ;  /* 0x000000ff034c7812 */ /* 0x000fe400078ec0ff */
[--C-:B--2---:R-:W-:Y:S02]  /*15a80*/  HSET2.LE.AND R86, R100, R204.reuse, PT ;  /* 0x000000cc64567233 */ /* 0x104fe40003803000 */
[----:B------:R-:W-:Y:S02]  /*15a90*/  F2FP.BF16.F32.PACK_AB R3, R162, R163 ;  /* 0x000000a3a203723e */ /* 0x000fe400000010ff */
[----:B------:R-:W-:Y:S01]  /*15aa0*/  PRMT R97, R92, 0x5410, R84 ;  /* 0x000054105c617816 */ /* 0x000fe20000000054 */
[----:B------:R-:W-:Y:S01]  /*15ab0*/  FFMA.FTZ R84, R185, UR4, -R143 ;  /* 0x00000004b9547c23 */ /* 0x000fe2000801088f */
[----:B------:R-:W-:Y:S01]  /*15ac0*/  LOP3.LUT R86, R3, R86, RZ, 0xc0, !PT ;  /* 0x0000005603567212 */ /* 0x000fe200078ec0ff */
[----:B------:R-:W-:Y:S01]  /*15ad0*/  FFMA.FTZ R3, R189, UR4, -R148 ;  /* 0x00000004bd037c23 */ /* 0x000fe20008010894 */
[----:B------:R-:W1:Y:S01]  /*15ae0*/  LDSM.16.MT88.4 R92, [R192+0x7000] ;  /* 0x00700000c05c783b */ /* 0x000e620000004200 */
[----:B------:R2:W-:Y:S01]  /*15af0*/  MUFU.EX2 R129, R84 ;  /* 0x0000005400817308 */ /* 0x0005e20000000800 */
[----:B------:R-:W-:Y:S01]  /*15b00*/  SHF.R.U32.HI R77, RZ, 0x18, R74 ;  /* 0x00000018ff4d7819 */ /* 0x000fe2000001164a */
[----:B------:R-:W-:Y:S01]  /*15b10*/  FFMA.FTZ R74, R186, UR4, -R148 ;  /* 0x00000004ba4a7c23 */ /* 0x000fe20008010894 */
[----:B------:R-:W-:Y:S02]  /*15b20*/  LOP3.LUT R85, R85, 0xff, RZ, 0xc0, !PT ;  /* 0x000000ff55557812 */ /* 0x000fe400078ec0ff */
[----:B------:R-:W-:Y:S02]  /*15b30*/  LOP3.LUT R91, R102, 0xff00ff, RZ, 0xc0, !PT ;  /* 0x00ff00ff665b7812 */ /* 0x000fe400078ec0ff */
[----:B------:R-:W-:Y:S03]  /*15b40*/  PRMT R85, R85, 0x5410, R87 ;  /* 0x0000541055557816 */ /* 0x000fe60000000057 */
[----:B------:R4:W-:Y:S01]  /*15b50*/  MUFU.EX2 R128, R3 ;  /* 0x0000000300807308 */ /* 0x0009e20000000800 */
[----:B------:R-:W-:Y:S02]  /*15b60*/  LOP3.LUT R87, R98, 0xff00ff, RZ, 0xc0, !PT ;  /* 0x00ff00ff62577812 */ /* 0x000fe400078ec0ff */
[--C-:B------:R-:W-:Y:S02]  /*15b70*/  HSET2.LE.AND R91, R91, R204.reuse, PT ;  /* 0x000000cc5b5b7233 */ /* 0x100fe40003803000 */
[--C-:B------:R-:W-:Y:S02]  /*15b80*/  HSET2.LE.AND R85, R85, R204.reuse, PT ;  /* 0x000000cc55557233 */ /* 0x100fe40003803000 */
[--C-:B------:R-:W-:Y:S03]  /*15b90*/  HSET2.LE.AND R87, R87, R204.reuse, PT ;  /* 0x000000cc57577233 */ /* 0x100fe60003803000 */
[----:B------:R1:W1:Y:S01]  /*15ba0*/  MUFU.EX2 R124, R74 ;  /* 0x0000004a007c7308 */ /* 0x0002620000000800 */
[--C-:B--2---:R-:W-:Y:S02]  /*15bb0*/  HSET2.LE.AND R84, R97, R204.reuse, PT ;  /* 0x000000cc61547233 */ /* 0x104fe40003803000 */
[--C-:B------:R-:W-:Y:S02]  /*15bc0*/  HSET2.LE.AND R90, R99, R204.reuse, PT ;  /* 0x000000cc635a7233 */ /* 0x100fe40003803000 */
[----:B------:R-:W-:Y:S01]  /*15bd0*/  PRMT R77, R76, 0x5410, R77 ;  /* 0x000054104c4d7816 */ /* 0x000fe2000000004d */
[----:B------:R-:W2:Y:S01]  /*15be0*/  LDSM.16.MT88.4 R96, [R197+0x7000] ;  /* 0x00700000c560783b */ /* 0x000ea20000004200 */
[----:B------:R-:W-:Y:S02]  /*15bf0*/  F2FP.BF16.F32.PACK_AB R76, R157, R131 ;  /* 0x000000839d4c723e */ /* 0x000fe400000010ff */
[----:B----4-:R-:W-:Y:S02]  /*15c00*/  F2FP.BF16.F32.PACK_AB R3, R127, R159 ;  /* 0x0000009f7f03723e */ /* 0x010fe400000010ff */
[--C-:B------:R-:W-:Y:S02]  /*15c10*/  HSET2.LE.AND R89, R77, R204.reuse, PT ;  /* 0x000000cc4d597233 */ /* 0x100fe40003803000 */
[----:B------:R-:W-:Y:S02]  /*15c20*/  LOP3.LUT R84, R3, R84, RZ, 0xc0, !PT ;  /* 0x0000005403547212 */ /* 0x000fe400078ec0ff */
[----:B------:R-:W-:Y:S02]  /*15c30*/  F2FP.BF16.F32.PACK_AB R3, R156, R130 ;  /* 0x000000829c03723e */ /* 0x000fe400000010ff */
[----:B-1----:R-:W-:Y:S02]  /*15c40*/  F2FP.BF16.F32.PACK_AB R74, R160, R161 ;  /* 0x000000a1a04a723e */ /* 0x002fe400000010ff */
[----:B------:R-:W-:Y:S01]  /*15c50*/  LOP3.LUT R91, R3, R91, RZ, 0xc0, !PT ;  /* 0x0000005b035b7212 */ /* 0x000fe200078ec0ff */
[--C-:B------:R-:W-:Y:S01]  /*15c60*/  FFMA.FTZ R3, R216, UR4, -R141.reuse ;  /* 0x00000004d8037c23 */ /* 0x100fe2000801088d */
[----:B------:R-:W-:Y:S02]  /*15c70*/  LOP3.LUT R87, R74, R87, RZ, 0xc0, !PT ;  /* 0x000000574a577212 */ /* 0x000fe400078ec0ff */
[----:B------:R-:W-:Y:S01]  /*15c80*/  F2FP.BF16.F32.PACK_AB R74, R158, R126 ;  /* 0x0000007e9e4a723e */ /* 0x000fe200000010ff */
[----:B------:R1:W-:Y:S01]  /*15c90*/  MUFU.EX2 R154, R3 ;  /* 0x00000003009a7308 */ /* 0x0003e20000000800 */
[----:B------:R-:W-:Y:S02]  /*15ca0*/  LOP3.LUT R90, R76, R90, RZ, 0xc0, !PT ;  /* 0x0000005a4c5a7212 */ /* 0x000fe400078ec0ff */
[----:B------:R-:W-:Y:S02]  /*15cb0*/  LOP3.LUT R85, R74, R85, RZ, 0xc0, !PT ;  /* 0x000000554a557212 */ /* 0x000fe400078ec0ff */
[--C-:B------:R-:W-:Y:S02]  /*15cc0*/  HSET2.LE.AND R88, R101, R204.reuse, PT ;  /* 0x000000cc65587233 */ /* 0x100fe40003803000 */
[----:B------:R-:W-:Y:S02]  /*15cd0*/  F2FP.BF16.F32.PACK_AB R76, R128, R124 ;  /* 0x0000007c804c723e */ /* 0x000fe400000010ff */
[----:B------:R-:W-:Y:S01]  /*15ce0*/  F2FP.BF16.F32.PACK_AB R74, R129, R125 ;  /* 0x0000007d814a723e */ /* 0x000fe200000010ff */
[-C--:B------:R-:W-:Y:S05]  /*15cf0*/  HMMA.16816.F32.BF16 R4, R84, R92.reuse, R4 ;  /* 0x0000005c5404723c */ /* 0x080fea0000041804 */
[----:B------:R-:W-:Y:S02]  /*15d00*/  LOP3.LUT R89, R76, R89, RZ, 0xc0, !PT ;  /* 0x000000594c597212 */ /* 0x000fe400078ec0ff */
[----:B------:R-:W-:Y:S01]  /*15d10*/  LOP3.LUT R88, R74, R88, RZ, 0xc0, !PT ;  /* 0x000000584a587212 */ /* 0x000fe200078ec0ff */
[----:B------:R-:W4:Y:S01]  /*15d20*/  LDSM.16.MT88.4 R76, [R193+0x7000] ;  /* 0x00700000c14c783b */ /* 0x000f220000004200 */
[----:B-1----:R-:W-:Y:S01]  /*15d30*/  FFMA.FTZ R3, R217, UR4, -R141 ;  /* 0x00000004d9037c23 */ /* 0x002fe2000801088d */
[----:B------:R-:W-:Y:S03]  /*15d40*/  LOP3.LUT R74, R108, UR7, R103, 0x96, !PT ;  /* 0x000000076c4a7c12 */ /* 0x000fe6000f8e9667 */
[----:B------:R1:W-:Y:S01]  /*15d50*/  MUFU.EX2 R155, R3 ;  /* 0x00000003009b7308 */ /* 0x0003e20000000800 */
[C---:B------:R-:W-:Y:S04]  /*15d60*/  HMMA.16816.F32.BF16 R8, R88.reuse, R92, R8 ;  /* 0x0000005c5808723c */ /* 0x040fe80000041808 */
[----:B------:R-:W-:Y:S02]  /*15d70*/  LOP3.LUT R92, R106, UR7, R105, 0x96, !PT ;  /* 0x000000076a5c7c12 */ /* 0x000fe4000f8e9669 */
[----:B------:R-:W-:Y:S02]  /*15d80*/  LDSM.16.MT88.4 R104, [R197+0x7800] ;  /* 0x00780000c568783b */ /* 0x000fe40000004200 */
[-C--:B------:R-:W-:Y:S03]  /*15d90*/  HMMA.16816.F32.BF16 R12, R88, R94.reuse, R12 ;  /* 0x0000005e580c723c */ /* 0x080fe6000004180c */
[----:B------:R-:W-:Y:S05]  /*15da0*/  IMAD.WIDE.U32 R92, R92, -0x2daee0ad, RZ ;  /* 0xd2511f535c5c7825 */ /* 0x000fea00078e00ff */
[C---:B------:R-:W-:Y:S04]  /*15db0*/  HMMA.16816.F32.BF16 R16, R84.reuse, R94, R16 ;  /* 0x0000005e5410723c */ /* 0x040fe80000041810 */
[----:B-1----:R-:W-:Y:S01]  /*15dc0*/  FFMA.FTZ R3, R218, UR4, -R142 ;  /* 0x00000004da037c23 */ /* 0x002fe2000801088e */
[C---:B------:R-:W-:Y:S01]  /*15dd0*/  PRMT R94, R92.reuse, 0x7771, RZ ;  /* 0x000077715c5e7816 */ /* 0x040fe200000000ff */
[----:B------:R-:W-:Y:S02]  /*15de0*/  IMAD.MOV.U32 R95, RZ, RZ, R92 ;  /* 0x000000ffff5f7224 */ /* 0x000fe400078e005c */
[-C--:B--2---:R-:W-:Y:S01]  /*15df0*/  HMMA.16816.F32.BF16 R20, R84, R96.reuse, R20 ;  /* 0x000000605414723c */ /* 0x084fe20000041814 */
[----:B------:R1:W-:Y:S07]  /*15e00*/  MUFU.EX2 R152, R3 ;  /* 0x0000000300987308 */ /* 0x0003ee0000000800 */
[C---:B------:R-:W-:Y:S04]  /*15e10*/  HMMA.16816.F32.BF16 R24, R88.reuse, R96, R24 ;  /* 0x000000605818723c */ /* 0x040fe80000041818 */
[C---:B------:R-:W-:Y:S02]  /*15e20*/  PRMT R97, R92.reuse, 0x7773, RZ ;  /* 0x000077735c617816 */ /* 0x040fe400000000ff */
[----:B------:R-:W-:Y:S02]  /*15e30*/  PRMT R96, R92, 0x7772, RZ ;  /* 0x000077725c607816 */ /* 0x000fe400000000ff */
[-C--:B------:R-:W-:Y:S03]  /*15e40*/  HMMA.16816.F32.BF16 R28, R88, R98.reuse, R28 ;  /* 0x00000062581c723c */ /* 0x080fe6000004181c */
[----:B-1----:R-:W-:Y:S01]  /*15e50*/  FFMA.FTZ R3, R219, UR4, -R142 ;  /* 0x00000004db037c23 */ /* 0x002fe2000801088e */
[----:B------:R-:W-:Y:S03]  /*15e60*/  PRMT R96, R96, 0x5410, R97 ;  /* 0x0000541060607816 */ /* 0x000fe60000000061 */
[----:B------:R1:W2:Y:S01]  /*15e70*/  MUFU.EX2 R153, R3 ;  /* 0x0000000300997308 */ /* 0x0002a20000000800 */
[C---:B------:R-:W-:Y:S04]  /*15e80*/  HMMA.16816.F32.BF16 R32, R84.reuse, R98, R32 ;  /* 0x000000625420723c */ /* 0x040fe80000041820 */
[----:B------:R-:W-:Y:S04]  /*15e90*/  LOP3.LUT R139, R96, 0xff00ff, RZ, 0xc0, !PT ;  /* 0x00ff00ff608b7812 */ /* 0x000fe800078ec0ff */
[-C--:B----4-:R-:W-:Y:S03]  /*15ea0*/  HMMA.16816.F32.BF16 R36, R84, R76.reuse, R36 ;  /* 0x0000004c5424723c */ /* 0x090fe60000041824 */
[--C-:B------:R-:W-:Y:S05]  /*15eb0*/  HSET2.LE.AND R139, R139, R204.reuse, PT ;  /* 0x000000cc8b8b7233 */ /* 0x100fea0003803000 */
[C---:B------:R-:W-:Y:S04]  /*15ec0*/  HMMA.16816.F32.BF16 R40, R88.reuse, R76, R40 ;  /* 0x0000004c5828723c */ /* 0x040fe80000041828 */
[----:B-1----:R-:W-:Y:S01]  /*15ed0*/  FFMA.FTZ R3, R229, UR4, -R141 ;  /* 0x00000004e5037c23 */ /* 0x002fe2000801088d */
[----:B------:R-:W-:Y:S04]  /*15ee0*/  IMAD.WIDE.U32 R76, R74, -0x2daee0ad, RZ ;  /* 0xd2511f534a4c7825 */ /* 0x000fe800078e00ff */
[----:B------:R-:W-:Y:S01]  /*15ef0*/  FFMA.FTZ R74, R220, UR4, -R143 ;  /* 0x00000004dc4a7c23 */ /* 0x000fe2000801088f */
[-C--:B------:R-:W-:Y:S01]  /*15f00*/  HMMA.16816.F32.BF16 R44, R88, R78.reuse, R44 ;  /* 0x0000004e582c723c */ /* 0x080fe2000004182c */
[----:B------:R1:W-:Y:S02]  /*15f10*/  MUFU.EX2 R150, R3 ;  /* 0x0000000300967308 */ /* 0x0003e40000000800 */
[----:B------:R-:W-:Y:S01]  /*15f20*/  FFMA.FTZ R141, R231, UR4, -R141 ;  /* 0x00000004e78d7c23 */ /* 0x000fe2000801088d */
[----:B------:R-:W-:Y:S01]  /*15f30*/  PRMT R92, R76, 0x7772, RZ ;  /* 0x000077724c5c7816 */ /* 0x000fe200000000ff */
[----:B------:R-:W-:Y:S02]  /*15f40*/  IMAD.MOV.U32 R98, RZ, RZ, R76 ;  /* 0x000000ffff627224 */ /* 0x000fe400078e004c */
[----:B-----5:R-:W-:Y:S01]  /*15f50*/  FFMA.FTZ R69, R69, R167, R243 ;  /* 0x000000a745457223 */ /* 0x020fe200000100f3 */
[C---:B------:R-:W-:Y:S03]  /*15f60*/  HMMA.16816.F32.BF16 R48, R84.reuse, R78, R48 ;  /* 0x0000004e5430723c */ /* 0x040fe60000041830 */
[----:B------:R4:W-:Y:S05]  /*15f70*/  MUFU.EX2 R147, R74 ;  /* 0x0000004a00937308 */ /* 0x0009ea0000000800 */
[-C--:B------:R-:W-:Y:S05]  /*15f80*/  HMMA.16816.F32.BF16 R52, R84, R80.reuse, R52 ;  /* 0x000000505434723c */ /* 0x080fea0000041834 */
[----:B------:R-:W-:Y:S01]  /*15f90*/  MUFU.EX2 R151, R141 ;  /* 0x0000008d00977308 */ /* 0x000fe20000000800 */
[--C-:B-1----:R-:W-:Y:S01]  /*15fa0*/  FFMA.FTZ R3, R232, UR4, -R142.reuse ;  /* 0x00000004e8037c23 */ /* 0x102fe2000801088e */
[----:B------:R-:W-:Y:S01]  /*15fb0*/  FFMA.FTZ R142, R235, UR4, -R142 ;  /* 0x00000004eb8e7c23 */ /* 0x000fe2000801088e */
[----:B---3--:R-:W-:Y:S01]  /*15fc0*/  FFMA.FTZ R0, R0, R114, R230 ;  /* 0x0000007200007223 */ /* 0x008fe200000100e6 */
[C---:B------:R-:W-:Y:S06]  /*15fd0*/  HMMA.16816.F32.BF16 R56, R88.reuse, R80, R56 ;  /* 0x000000505838723c */ /* 0x040fec0000041838 */
[----:B------:R1:W-:Y:S01]  /*15fe0*/  MUFU.EX2 R149, R3 ;  /* 0x0000000300957308 */ /* 0x0003e20000000800 */
[----:B----4-:R-:W-:Y:S01]  /*15ff0*/  LOP3.LUT R74, R112, UR11, R77, 0x96, !PT ;  /* 0x0000000b704a7c12 */ /* 0x010fe2000f8e964d */
[----:B------:R-:W-:Y:S01]  /*16000*/  FFMA.FTZ R77, R223, UR4, -R143 ;  /* 0x00000004df4d7c23 */ /* 0x000fe2000801088f */
[----:B------:R-:W-:Y:S01]  /*16010*/  FADD.FTZ R0, R228, R0 ;  /* 0x00000000e4007221 */ /* 0x000fe20000010000 */
[-C--:B------:R-:W-:Y:S06]  /*16020*/  HMMA.16816.F32.BF16 R60, R88, R82.reuse, R60 ;  /* 0x00000052583c723c */ /* 0x080fec000004183c */
[----:B------:R3:W-:Y:S01]  /*16030*/  MUFU.EX2 R145, R77 ;  /* 0x0000004d00917308 */ /* 0x0007e20000000800 */
[----:B------:R-:W-:Y:S01]  /*16040*/  LOP3.LUT R78, R74, 0xff, RZ, 0xc0, !PT ;  /* 0x000000ff4a4e7812 */ /* 0x000fe200078ec0ff */
[----:B------:R-:W-:Y:S01]  /*16050*/  FADD.FTZ R0, R222, R0 ;  /* 0x00000000de007221 */ /* 0x000fe20000010000 */
[----:B------:R-:W-:Y:S07]  /*16060*/  HMMA.16816.F32.BF16 R64, R84, R82, R64 ;  /* 0x000000525440723c */ /* 0x000fee0000041840 */
[----:B------:R-:W4:Y:S01]  /*16070*/  MUFU.EX2 R146, R142 ;  /* 0x0000008e00927308 */ /* 0x000f220000000800 */
[----:B-1----:R-:W-:Y:S02]  /*16080*/  LOP3.LUT R3, R110, UR11, R93, 0x96, !PT ;  /* 0x0000000b6e037c12 */ /* 0x002fe4000f8e965d */
[C---:B------:R-:W-:Y:S02]  /*16090*/  PRMT R93, R76.reuse, 0x7773, RZ ;  /* 0x000077734c5d7816 */ /* 0x040fe400000000ff */
[----:B------:R-:W-:Y:S05]  /*160a0*/  LOP3.LUT R75, R3, 0xffff, RZ, 0xc0, !PT ;  /* 0x0000ffff034b7812 */ /* 0x000fea00078ec0ff */
[----:B------:R-:W1:Y:S01]  /*160b0*/  MUFU.EX2 R142, R140 ;  /* 0x0000008c008e7308 */ /* 0x000e620000000800 */
[----:B---3--:R-:W-:Y:S02]  /*160c0*/  LOP3.LUT R77, R95, 0xff, RZ, 0xc0, !PT ;  /* 0x000000ff5f4d7812 */ /* 0x008fe400078ec0ff */
[----:B------:R-:W-:Y:S02]  /*160d0*/  PRMT R95, R76, 0x7771, RZ ;  /* 0x000077714c5f7816 */ /* 0x000fe400000000ff */
[----:B------:R-:W-:Y:S02]  /*160e0*/  PRMT R138, R77, 0x5410, R94 ;  /* 0x000054104d8a7816 */ /* 0x000fe4000000005e */
[----:B------:R-:W-:Y:S01]  /*160f0*/  SHF.R.U32.HI R77, RZ, 0x8, R75 ;  /* 0x00000008ff4d7819 */ /* 0x000fe2000001164b */
[----:B------:R-:W-:Y:S01]  /*16100*/  FFMA.FTZ R75, R236, UR4, -R143 ;  /* 0x00000004ec4b7c23 */ /* 0x000fe2000801088f */
[----:B------:R-:W-:Y:S01]  /*16110*/  PRMT R135, R92, 0x5410, R93 ;  /* 0x000054105c877816 */ /* 0x000fe2000000005d */
[----:B------:R-:W-:Y:S01]  /*16120*/  FFMA.FTZ R143, R240, UR4, -R143 ;  /* 0x00000004f08f7c23 */ /* 0x000fe2000801088f */
[C---:B------:R-:W-:Y:S01]  /*16130*/  LOP3.LUT R92, R3.reuse, 0xff, RZ, 0xc0, !PT ;  /* 0x000000ff035c7812 */ /* 0x040fe200078ec0ff */
[----:B------:R3:W-:Y:S01]  /*16140*/  MUFU.EX2 R141, R75 ;  /* 0x0000004b008d7308 */ /* 0x0007e20000000800 */
[----:B------:R-:W-:Y:S02]  /*16150*/  SHF.R.U32.HI R79, RZ, 0x18, R3 ;  /* 0x00000018ff4f7819 */ /* 0x000fe40000011603 */
[----:B------:R-:W-:Y:S02]  /*16160*/  PRMT R76, R3, 0x7632, R76 ;  /* 0x00007632034c7816 */ /* 0x000fe4000000004c */
[----:B------:R-:W-:Y:S02]  /*16170*/  LOP3.LUT R3, R74, 0xffff, RZ, 0xc0, !PT ;  /* 0x0000ffff4a037812 */ /* 0x000fe400078ec0ff */
[----:B------:R-:W-:Y:S03]  /*16180*/  LOP3.LUT R93, R98, 0xff, RZ, 0xc0, !PT ;  /* 0x000000ff625d7812 */ /* 0x000fe600078ec0ff */
[----:B------:R-:W5:Y:S01]  /*16190*/  MUFU.EX2 R143, R143 ;  /* 0x0000008f008f7308 */ /* 0x000f620000000800 */
[----:B------:R-:W-:Y:S02]  /*161a0*/  SHF.R.U32.HI R3, RZ, 0x8, R3 ;  /* 0x00000008ff037819 */ /* 0x000fe40000011603 */
[----:B------:R-:W-:Y:S02]  /*161b0*/  PRMT R134, R93, 0x5410, R95 ;  /* 0x000054105d867816 */ /* 0x000fe4000000005f */
[----:B------:R-:W-:Y:S02]  /*161c0*/  PRMT R78, R78, 0x5410, R3 ;  /* 0x000054104e4e7816 */ /* 0x000fe40000000003 */
[----:B------:R-:W-:Y:S02]  /*161d0*/  PRMT R77, R92, 0x5410, R77 ;  /* 0x000054105c4d7816 */ /* 0x000fe4000000004d */
[----:B------:R-:W-:Y:S01]  /*161e0*/  PRMT R3, R74, 0x7632, R3 ;  /* 0x000076324a037816 */ /* 0x000fe20000000003 */
[----:B------:R-:W1:Y:S01]  /*161f0*/  LDSM.16.MT88.4 R92, [R192+0x7800] ;  /* 0x00780000c05c783b */ /* 0x000e620000004200 */
[----:B------:R-:W-:Y:S02]  /*16200*/  LOP3.LUT R76, R76, 0xff, RZ, 0xc0, !PT ;  /* 0x000000ff4c4c7812 */ /* 0x000fe400078ec0ff */
[----:B---3--:R-:W-:Y:S01]  /*16210*/  LOP3.LUT R75, R3, 0xff, RZ, 0xc0, !PT ;  /* 0x000000ff034b7812 */ /* 0x008fe200078ec0ff */
[--C-:B------:R-:W-:Y:S01]  /*16220*/  FFMA.FTZ R3, R237, UR4, -R148.reuse ;  /* 0x00000004ed037c23 */ /* 0x100fe20008010894 */
[----:B------:R-:W-:Y:S01]  /*16230*/  FFMA.FTZ R148, R241, UR4, -R148 ;  /* 0x00000004f1947c23 */ /* 0x000fe20008010894 */
[----:B------:R-:W-:Y:S02]  /*16240*/  PRMT R79, R76, 0x5410, R79 ;  /* 0x000054104c4f7816 */ /* 0x000fe4000000004f */
[----:B------:R3:W-:Y:S01]  /*16250*/  MUFU.EX2 R140, R3 ;  /* 0x00000003008c7308 */ /* 0x0007e20000000800 */
[----:B------:R-:W-:Y:S02]  /*16260*/  SHF.R.U32.HI R76, RZ, 0x18, R74 ;  /* 0x00000018ff4c7819 */ /* 0x000fe4000001164a */
[--C-:B------:R-:W-:Y:S02]  /*16270*/  HSET2.LE.AND R138, R138, R204.reuse, PT ;  /* 0x000000cc8a8a7233 */ /* 0x100fe40003803000 */
[----:B--2---:R-:W-:Y:S02]  /*16280*/  F2FP.BF16.F32.PACK_AB R74, R153, R152 ;  /* 0x00000098994a723e */ /* 0x004fe400000010ff */
[--C-:B------:R-:W-:Y:S03]  /*16290*/  HSET2.LE.AND R136, R77, R204.reuse, PT ;  /* 0x000000cc4d887233 */ /* 0x100fe60003803000 */
[----:B------:R-:W2:Y:S01]  /*162a0*/  MUFU.EX2 R148, R148 ;  /* 0x0000009400947308 */ /* 0x000ea20000000800 */
[----:B------:R-:W-:Y:S02]  /*162b0*/  LOP3.LUT R139, R74, R139, RZ, 0xc0, !PT ;  /* 0x0000008b4a8b7212 */ /* 0x000fe400078ec0ff */
[--C-:B------:R-:W-:Y:S02]  /*162c0*/  HSET2.LE.AND R137, R79, R204.reuse, PT ;  /* 0x000000cc4f897233 */ /* 0x100fe40003803000 */
[----:B----4-:R-:W-:Y:S02]  /*162d0*/  F2FP.BF16.F32.PACK_AB R74, R146, R149 ;  /* 0x00000095924a723e */ /* 0x010fe400000010ff */
[----:B------:R-:W-:Y:S02]  /*162e0*/  PRMT R76, R75, 0x5410, R76 ;  /* 0x000054104b4c7816 */ /* 0x000fe4000000004c */
[----:B---3--:R-:W-:Y:S02]  /*162f0*/  F2FP.BF16.F32.PACK_AB R3, R155, R154 ;  /* 0x0000009a9b03723e */ /* 0x008fe400000010ff */
[--C-:B------:R-:W-:Y:S02]  /*16300*/  HSET2.LE.AND R134, R134, R204.reuse, PT ;  /* 0x000000cc86867233 */ /* 0x100fe40003803000 */
[----:B------:R-:W-:Y:S02]  /*16310*/  LOP3.LUT R138, R3, R138, RZ, 0xc0, !PT ;  /* 0x0000008a038a7212 */ /* 0x000fe400078ec0ff */
[----:B------:R-:W-:Y:S02]  /*16320*/  F2FP.BF16.F32.PACK_AB R3, R151, R150 ;  /* 0x000000969703723e */ /* 0x000fe400000010ff */
[----:B------:R-:W-:Y:S02]  /*16330*/  LOP3.LUT R135, R135, 0xff00ff, RZ, 0xc0, !PT ;  /* 0x00ff00ff87877812 */ /* 0x000fe400078ec0ff */
[----:B------:R-:W-:Y:S02]  /*16340*/  F2FP.BF16.F32.PACK_AB R75, R145, R147 ;  /* 0x00000093914b723e */ /* 0x000fe400000010ff */
[----:B------:R-:W-:Y:S02]  /*16350*/  LOP3.LUT R136, R3, R136, RZ, 0xc0, !PT ;  /* 0x0000008803887212 */ /* 0x000fe400078ec0ff */
[----:B------:R-:W-:Y:S02]  /*16360*/  LOP3.LUT R137, R74, R137, RZ, 0xc0, !PT ;  /* 0x000000894a897212 */ /* 0x000fe400078ec0ff */
[--C-:B------:R-:W-:Y:S02]  /*16370*/  HSET2.LE.AND R132, R78, R204.reuse, PT ;  /* 0x000000cc4e847233 */ /* 0x100fe40003803000 */
[--C-:B------:R-:W-:Y:S02]  /*16380*/  HSET2.LE.AND R133, R76, R204.reuse, PT ;  /* 0x000000cc4c857233 */ /* 0x100fe40003803000 */
[----:B------:R-:W-:Y:S01]  /*16390*/  LOP3.LUT R134, R75, R134, RZ, 0xc0, !PT ;  /* 0x000000864b867212 */ /* 0x000fe200078ec0ff */
[-C--:B-1----:R-:W-:Y:S01]  /*163a0*/  HMMA.16816.F32.BF16 R76, R136, R92.reuse, R4 ;  /* 0x0000005c884c723c */ /* 0x082fe20000041804 */
[----:B------:R-:W1:Y:S04]  /*163b0*/  LDSM.16.MT88.4 R4, [R196+0x7800] ;  /* 0x00780000c404783b */ /* 0x000e680000004200 */
[----:B------:R-:W-:Y:S02]  /*163c0*/  HSET2.LE.AND R135, R135, R204, PT ;  /* 0x000000cc87877233 */ /* 0x000fe40003803000 */
[----:B------:R-:W-:Y:S02]  /*163d0*/  F2FP.BF16.F32.PACK_AB R3, R142, R144 ;  /* 0x000000908e03723e */ /* 0x000fe400000010ff */
[----:B-----5:R-:W-:Y:S02]  /*163e0*/  F2FP.BF16.F32.PACK_AB R74, R143, R141 ;  /* 0x0000008d8f4a723e */ /* 0x020fe400000010ff */
[----:B--2---:R-:W-:Y:S02]  /*163f0*/  F2FP.BF16.F32.PACK_AB R75, R148, R140 ;  /* 0x0000008c944b723e */ /* 0x004fe400000010ff */
[----:B------:R-:W-:Y:S01]  /*16400*/  LOP3.LUT R135, R3, R135, RZ, 0xc0, !PT ;  /* 0x0000008703877212 */ /* 0x000fe200078ec0ff */
[----:B------:R-:W-:Y:S01]  /*16410*/  FFMA.FTZ R3, R2, R115, R234 ;  /* 0x0000007302037223 */ /* 0x000fe200000100ea */
[----:B------:R-:W-:Y:S01]  /*16420*/  LOP3.LUT R132, R74, R132, RZ, 0xc0, !PT ;  /* 0x000000844a847212 */ /* 0x000fe200078ec0ff */
[----:B------:R-:W-:Y:S01]  /*16430*/  FADD.FTZ R2, R242, R69 ;  /* 0x00000045f2027221 */ /* 0x000fe20000010000 */
[----:B------:R-:W-:Y:S01]  /*16440*/  LOP3.LUT R133, R75, R133, RZ, 0xc0, !PT ;  /* 0x000000854b857212 */ /* 0x000fe200078ec0ff */
[----:B------:R-:W-:Y:S02]  /*16450*/  IMAD.MOV.U32 R74, RZ, RZ, R70 ;  /* 0x000000ffff4a7224 */ /* 0x000fe400078e0046 */
[----:B------:R-:W-:Y:S04]  /*16460*/  IMAD.MOV.U32 R69, RZ, RZ, R71 ;  /* 0x000000ffff457224 */ /* 0x000fe800078e0047 */
[C---:B------:R-:W-:Y:S04]  /*16470*/  HMMA.16816.F32.BF16 R80, R132.reuse, R92, R8 ;  /* 0x0000005c8450723c */ /* 0x040fe80000041808 */
[----:B------:R-:W-:Y:S01]  /*16480*/  FADD.FTZ R11, R246, R2 ;  /* 0x00000002f60b7221 */ /* 0x000fe20000010000 */
[----:B------:R-:W-:Y:S01]  /*16490*/  FADD.FTZ R8, R233, R3 ;  /* 0x00000003e9087221 */ /* 0x000fe20000010000 */
[----:B------:R-:W-:Y:S01]  /*164a0*/  FFMA.FTZ R9, R68, R166, R238 ;  /* 0x000000a644097223 */ /* 0x000fe200000100ee */
[----:B------:R-:W-:Y:S01]  /*164b0*/  IMAD.MOV.U32 R68, RZ, RZ, R72 ;  /* 0x000000ffff447224 */ /* 0x000fe200078e0048 */
        /* <DEDUP_REMOVED lines=48> */
[-C--:B-1----:R-:W-:Y:S03]  /*167c0*/  HMMA.16816.F32.BF16 R124, R136, R4.reuse, R52 ;  /* 0x00000004887c723c */ /* 0x082fe60000041834 */
        /* <DEDUP_REMOVED lines=21> */
[----:B------:R1:W-:Y:S04]  /*16920*/  STL [R1+0x18], R3 ;  /* 0x0000180301007387 */ /* 0x0003e80000100800 */
[----:B------:R2:W-:Y:S04]  /*16930*/  STL [R1+0x28], R2 ;  /* 0x0000280201007387 */ /* 0x0005e80000100800 */
[----:B------:R2:W-:Y:S01]  /*16940*/  STL [R1+0x2c], R0 ;  /* 0x00002c0001007387 */ /* 0x0005e20000100800 */
[----:B-1----:R-:W-:Y:S01]  /*16950*/  IMAD.MOV.U32 R3, RZ, RZ, R73 ;  /* 0x000000ffff037224 */ /* 0x002fe200078e0049 */
[----:B------:R-:W-:Y:S06]  /*16960*/  @P0 BRA `(.L_x_1499) ;  /* 0xffffffb400900947 */ /* 0x000fec000383ffff */
.L_x_1498:
[----:B--2---:R-:W2:Y:S01]  /*16970*/  LDL.LU R0, [R1+0x1c] ;  /* 0x00001c0001007983 */ /* 0x004ea20000300800 */
[----:B------:R-:W1:Y:S03]  /*16980*/  LDCU UR4, c[0x0][0x4fc] ;  /* 0x00009f80ff0477ac */ /* 0x000e660008000800 */
[----:B------:R-:W3:Y:S04]  /*16990*/  LDL.LU R5, [R1+0x18] ;  /* 0x0000180001057983 */ /* 0x000ee80000300800 */
[----:B------:R-:W4:Y:S04]  /*169a0*/  LDL.LU R8, [R1+0x28] ;  /* 0x0000280001087983 */ /* 0x000f280000300800 */
[----:B------:R-:W5:Y:S04]  /*169b0*/  LDL.LU R6, [R1+0x2c] ;  /* 0x00002c0001067983 */ /* 0x000f680000300800 */
[----:B------:R-:W5:Y:S04]  /*169c0*/  LDL.LU R10, [R1+0xc] ;  /* 0x00000c00010a7983 */ /* 0x000f680000300800 */
[----:B------:R-:W5:Y:S04]  /*169d0*/  LDL.LU R9, [R1+0x4c] ;  /* 0x00004c0001097983 */ /* 0x000f680000300800 */
[----:B------:R-:W5:Y:S01]  /*169e0*/  LDL R42, [R1+0x50] ;  /* 0x00005000012a7983 */ /* 0x000f620000100800 */
[----:B------:R-:W1:Y:S01]  /*169f0*/  S2R R41, SR_TID.X ;  /* 0x0000000000297919 */ /* 0x000e620000002100 */
[----:B------:R-:W-:Y:S01]  /*16a00*/  UMOV UR5, 0x400 ;  /* 0x0000040000057882 */ /* 0x000fe20000000000 */
[----:B-1----:R-:W-:-:S02]  /*16a10*/  LOP3.LUT P0, RZ, R41, 0x4, RZ, 0xc0, !PT ;  /* 0x0000000429ff7812 */ /* 0x002fc4000780c0ff */
[C---:B------:R-:W-:Y:S02]  /*16a20*/  LOP3.LUT P2, RZ, R41.reuse, 0x8, RZ, 0xc0, !PT ;  /* 0x0000000829ff7812 */ /* 0x040fe4000784c0ff */
[----:B------:R-:W-:Y:S01]  /*16a30*/  LOP3.LUT P6, RZ, R41, 0x3, RZ, 0xc0, !PT ;  /* 0x0000000329ff7812 */ /* 0x000fe200078cc0ff */
[----:B--2---:R-:W1:Y:S04]  /*16a40*/  SHFL.BFLY PT, R4, R0, 0x2, 0x1f ;  /* 0x0c401f0000047f89 */ /* 0x004e6800000e0000 */
[----:B---3--:R-:W2:Y:S04]  /*16a50*/  SHFL.BFLY PT, R3, R5, 0x2, 0x1f ;  /* 0x0c401f0005037f89 */ /* 0x008ea800000e0000 */
[----:B----4-:R-:W3:Y:S01]  /*16a60*/  SHFL.BFLY PT, R2, R8, 0x2, 0x1f ;  /* 0x0c401f0008027f89 */ /* 0x010ee200000e0000 */
[----:B-1----:R-:W-:-:S03]  /*16a70*/  FADD.FTZ R4, R4, R0 ;  /* 0x0000000004047221 */ /* 0x002fc60000010000 */
[----:B-----5:R-:W1:Y:S01]  /*16a80*/  SHFL.BFLY PT, R0, R6, 0x2, 0x1f ;  /* 0x0c401f0006007f89 */ /* 0x020e6200000e0000 */
[----:B--2---:R-:W-:-:S03]  /*16a90*/  FADD.FTZ R3, R3, R5 ;  /* 0x0000000503037221 */ /* 0x004fc60000010000 */
[----:B------:R-:W2:Y:S01]  /*16aa0*/  SHFL.BFLY PT, R5, R4, 0x1, 0x1f ;  /* 0x0c201f0004057f89 */ /* 0x000ea200000e0000 */
[----:B---3--:R-:W-:-:S03]  /*16ab0*/  FADD.FTZ R2, R2, R8 ;  /* 0x0000000802027221 */ /* 0x008fc60000010000 */
[----:B------:R-:W3:Y:S04]  /*16ac0*/  SHFL.BFLY PT, R7, R3, 0x1, 0x1f ;  /* 0x0c201f0003077f89 */ /* 0x000ee800000e0000 */
[----:B------:R-:W4:Y:S01]  /*16ad0*/  SHFL.BFLY PT, R8, R2, 0x1, 0x1f ;  /* 0x0c201f0002087f89 */ /* 0x000f2200000e0000 */
[----:B-1----:R-:W-:Y:S01]  /*16ae0*/  FADD.FTZ R0, R0, R6 ;  /* 0x0000000600007221 */ /* 0x002fe20000010000 */
[----:B--2---:R-:W-:-:S04]  /*16af0*/  FADD.FTZ R36, R4, R5 ;  /* 0x0000000504247221 */ /* 0x004fc80000010000 */
[----:B------:R-:W1:Y:S01]  /*16b00*/  SHFL.BFLY PT, R6, R0, 0x1, 0x1f ;  /* 0x0c201f0000067f89 */ /* 0x000e6200000e0000 */
[----:B------:R-:W2:Y:S01]  /*16b10*/  MUFU.RCP R4, R36 ;  /* 0x0000002400047308 */ /* 0x000ea20000001000 */
[----:B---3--:R-:W-:Y:S01]  /*16b20*/  FADD.FTZ R37, R3, R7 ;  /* 0x0000000703257221 */ /* 0x008fe20000010000 */
[----:B------:R-:W-:Y:S01]  /*16b30*/  SHF.L.U32 R3, R41, 0x4, RZ ;  /* 0x0000000429037819 */ /* 0x000fe200000006ff */
[----:B----4-:R-:W-:Y:S01]  /*16b40*/  FADD.FTZ R38, R2, R8 ;  /* 0x0000000802267221 */ /* 0x010fe20000010000 */
[----:B------:R-:W-:Y:S02]  /*16b50*/  FSETP.NE.FTZ.AND P1, PT, R36, RZ, PT ;  /* 0x000000ff2400720b */ /* 0x000fe40003f35000 */
[----:B------:R-:W-:Y:S02]  /*16b60*/  LOP3.LUT R2, R3, 0x1c0, RZ, 0xc0, !PT ;  /* 0x000001c003027812 */ /* 0x000fe400078ec0ff */
[----:B------:R-:W3:Y:S01]  /*16b70*/  MUFU.RCP R5, R37 ;  /* 0x0000002500057308 */ /* 0x000ee20000001000 */
[----:B------:R-:W-:-:S02]  /*16b80*/  SHF.L.U32 R7, R41, 0x5, RZ ;  /* 0x0000000529077819 */ /* 0x000fc400000006ff */
[----:B------:R-:W-:Y:S02]  /*16b90*/  FSETP.NE.FTZ.AND P5, PT, R37, RZ, PT ;  /* 0x000000ff2500720b */ /* 0x000fe40003fb5000 */
[----:B------:R-:W-:-:S03]  /*16ba0*/  LOP3.LUT R7, R10, 0x7c00, R7, 0xf8, !PT ;  /* 0x00007c000a077812 */ /* 0x000fc600078ef807 */
[----:B------:R-:W4:Y:S01]  /*16bb0*/  MUFU.RCP R8, R38 ;  /* 0x0000002600087308 */ /* 0x000f220000001000 */
[----:B--2---:R-:W-:Y:S02]  /*16bc0*/  FSEL R3, R4, 1, P1 ;  /* 0x3f80000004037808 */ /* 0x004fe40000800000 */
[----:B------:R-:W-:Y:S01]  /*16bd0*/  LOP3.LUT R4, R2, 0x38, R9, 0xf8, !PT ;  /* 0x0000003802047812 */ /* 0x000fe200078ef809 */
[----:B-1----:R-:W-:-:S03]  /*16be0*/  FADD.FTZ R39, R0, R6 ;  /* 0x0000000600277221 */ /* 0x002fc60000010000 */
[----:B------:R-:W-:Y:S02]  /*16bf0*/  LOP3.LUT R40, R7, R4, RZ, 0xfc, !PT ;  /* 0x0000000407287212 */ /* 0x000fe400078efcff */
[----:B------:R-:W1:Y:S01]  /*16c00*/  MUFU.RCP R4, R39 ;  /* 0x0000002700047308 */ /* 0x000e620000001000 */
[----:B------:R-:W-:Y:S01]  /*16c10*/  FMUL.FTZ R0, R3, UR4 ;  /* 0x0000000403007c20 */ /* 0x000fe20008410000 */
        /* <DEDUP_REMOVED lines=18> */
[----:B---3--:R-:W-:-:S02]  /*16d40*/  FSEL R2, R5, 1, P5 ;  /* 0x3f80000005027808 */ /* 0x008fc40002800000 */
[----:B----4-:R-:W-:Y:S02]  /*16d50*/  FSEL R3, R8, 1, P4 ;  /* 0x3f80000008037808 */ /* 0x010fe40002000000 */
[----:B-1----:R-:W-:Y:S01]  /*16d60*/  FSEL R0, R4, 1, P3 ;  /* 0x3f80000004007808 */ /* 0x002fe20001800000 */
[----:B------:R-:W-:Y:S02]  /*16d70*/  FMUL.FTZ R2, R2, UR4 ;  /* 0x0000000402027c20 */ /* 0x000fe40008410000 */
[----:B------:R-:W-:Y:S02]  /*16d80*/  FMUL.FTZ R34, R3, UR4 ;  /* 0x0000000403227c20 */ /* 0x000fe40008410000 */
[----:B------:R-:W-:Y:S01]  /*16d90*/  FMUL.FTZ R35, R0, UR4 ;  /* 0x0000000400237c20 */ /* 0x000fe20008410000 */
[----:B------:R-:W1:Y:S01]  /*16da0*/  S2UR UR4, SR_CgaCtaId ;  /* 0x00000000000479c3 */ /* 0x000e620000008800 */
[----:B------:R-:W-:Y:S01]  /*16db0*/  MOV R5, 0x10 ;  /* 0x0000001000057802 */ /* 0x000fe20000000f00 */
        /* <DEDUP_REMOVED lines=17> */
[----:B-1----:R-:W-:Y:S01]  /*16ed0*/  ULEA UR4, UR4, UR5, 0x18 ;  /* 0x0000000504047291 */ /* 0x002fe2000f8ec0ff */
[----:B------:R-:W-:-:S02]  /*16ee0*/  F2FP.BF16.F32.PACK_AB R6, R6, R76 ;  /* 0x0000004c0606723e */ /* 0x000fc400000010ff */
[----:B------:R-:W-:-:S03]  /*16ef0*/  LOP3.LUT P0, RZ, R41, 0x10, RZ, 0xc0, !PT ;  /* 0x0000001029ff7812 */ /* 0x000fc6000780c0ff */
[----:B------:R-:W-:Y:S01]  /*16f00*/  LEA R2, R40, UR4, 0x1 ;  /* 0x0000000428027c11 */ /* 0x000fe2000f8e08ff */
[C---:B------:R-:W-:Y:S01]  /*16f10*/  FMUL.FTZ R80, R34.reuse, R80 ;  /* 0x0000005022507220 */ /* 0x040fe20000410000 */
[----:B------:R-:W-:Y:S01]  /*16f20*/  MOV R40, 0x20 ;  /* 0x0000002000287802 */ /* 0x000fe20000000f00 */
[C---:B------:R-:W-:Y:S01]  /*16f30*/  FMUL.FTZ R9, R34.reuse, R81 ;  /* 0x0000005122097220 */ /* 0x040fe20000410000 */
[C---:B------:R-:W-:Y:S01]  /*16f40*/  FMUL.FTZ R82, R35.reuse, R82 ;  /* 0x0000005223527220 */ /* 0x040fe20000410000 */
[----:B------:R-:W-:Y:S01]  /*16f50*/  FMUL.FTZ R8, R35, R83 ;  /* 0x0000005323087220 */ /* 0x000fe20000410000 */
[----:B------:R-:W-:Y:S01]  /*16f60*/  F2FP.BF16.F32.PACK_AB R3, R79, R78 ;  /* 0x0000004e4f03723e */ /* 0x000fe200000010ff */
[----:B------:R1:W-:Y:S01]  /*16f70*/  STS [R2], R6 ;  /* 0x0000000602007388 */ /* 0x0003e20000000800 */
[----:B------:R-:W-:Y:S01]  /*16f80*/  F2FP.BF16.F32.PACK_AB R0, R89, R88 ;  /* 0x000000585900723e */ /* 0x000fe200000010ff */
[C---:B------:R-:W-:Y:S01]  /*16f90*/  FMUL.FTZ R84, R34.reuse, R84 ;  /* 0x0000005422547220 */ /* 0x040fe20000410000 */
[----:B------:R-:W-:Y:S01]  /*16fa0*/  IADD3 R4, PT, PT, R5, R2, RZ ;  /* 0x0000000205047210 */ /* 0x000fe20007ffe0ff */
[----:B------:R-:W-:Y:S01]  /*16fb0*/  FMUL.FTZ R17, R34, R85 ;  /* 0x0000005522117220 */ /* 0x000fe20000410000 */
[C---:B------:R-:W-:Y:S01]  /*16fc0*/  FMUL.FTZ R86, R35.reuse, R86 ;  /* 0x0000005623567220 */ /* 0x040fe20000410000 */
[----:B------:R-:W-:Y:S01]  /*16fd0*/  FMUL.FTZ R16, R35, R87 ;  /* 0x0000005723107220 */ /* 0x000fe20000410000 */
[----:B------:R-:W-:Y:S01]  /*16fe0*/  F2FP.BF16.F32.PACK_AB R7, R7, R90 ;  /* 0x0000005a0707723e */ /* 0x000fe200000010ff */
[----:B------:R2:W-:Y:S01]  /*16ff0*/  STS [R2+0x400], R3 ;  /* 0x0004000302007388 */ /* 0x0005e20000000800 */
[----:B------:R-:W-:-:S02]  /*17000*/  F2FP.BF16.F32.PACK_AB R9, R9, R80 ;  /* 0x000000500909723e */ /* 0x000fc400000010ff */
[----:B------:R-:W-:Y:S01]  /*17010*/  F2FP.BF16.F32.PACK_AB R8, R8, R82 ;  /* 0x000000520808723e */ /* 0x000fe200000010ff */
[C---:B------:R-:W-:Y:S01]  /*17020*/  FMUL.FTZ R96, R34.reuse, R96 ;  /* 0x0000006022607220 */ /* 0x040fe20000410000 */
[----:B------:R-:W-:Y:S01]  /*17030*/  FMUL.FTZ R13, R34, R97 ;  /* 0x00000061220d7220 */ /* 0x000fe20000410000 */
[C---:B------:R-:W-:Y:S01]  /*17040*/  FMUL.FTZ R98, R35.reuse, R98 ;  /* 0x0000006223627220 */ /* 0x040fe20000410000 */
[----:B------:R-:W-:Y:S01]  /*17050*/  FMUL.FTZ R12, R35, R99 ;  /* 0x00000063230c7220 */ /* 0x000fe20000410000 */
[----:B------:R3:W-:Y:S01]  /*17060*/  STS [R4], R0 ;  /* 0x0000000004007388 */ /* 0x0007e20000000800 */
[----:B------:R-:W-:Y:S02]  /*17070*/  F2FP.BF16.F32.PACK_AB R17, R17, R84 ;  /* 0x000000541111723e */ /* 0x000fe400000010ff */
[----:B------:R-:W-:Y:S02]  /*17080*/  F2FP.BF16.F32.PACK_AB R16, R16, R86 ;  /* 0x000000561010723e */ /* 0x000fe400000010ff */
[----:B-1----:R-:W-:Y:S01]  /*17090*/  SEL R6, R40, 0xffffffe0, !P2 ;  /* 0xffffffe028067807 */ /* 0x002fe20005000000 */
[----:B------:R1:W-:Y:S01]  /*170a0*/  STS [R4+0x400], R7 ;  /* 0x0004000704007388 */ /* 0x0003e20000000800 */
[----:B------:R-:W4:Y:S01]  /*170b0*/  LDC.U8 R40, c[0x0][0x549] ;  /* 0x00015240ff287b82 */ /* 0x000f220000000000 */
[----:B------:R-:W-:Y:S01]  /*170c0*/  F2FP.BF16.F32.PACK_AB R15, R15, R92 ;  /* 0x0000005c0f0f723e */ /* 0x000fe200000010ff */
[----:B------:R-:W-:Y:S01]  /*170d0*/  FMUL.FTZ R100, R34, R100 ;  /* 0x0000006422647220 */ /* 0x000fe20000410000 */
[----:B------:R-:W-:-:S02]  /*170e0*/  F2FP.BF16.F32.PACK_AB R14, R14, R94 ;  /* 0x0000005e0e0e723e */ /* 0x000fc400000010ff */
[----:B--2---:R-:W-:Y:S01]  /*170f0*/  IADD3 R3, PT, PT, R6, R2, RZ ;  /* 0x0000000206037210 */ /* 0x004fe20007ffe0ff */
[----:B------:R-:W-:Y:S01]  /*17100*/  STS [R2+0x2000], R9 ;  /* 0x0020000902007388 */ /* 0x000fe20000000800 */
[----:B------:R-:W-:Y:S01]  /*17110*/  FMUL.FTZ R24, R34, R101 ;  /* 0x0000006522187220 */ /* 0x000fe20000410000 */
[C---:B------:R-:W-:Y:S01]  /*17120*/  FMUL.FTZ R102, R35.reuse, R102 ;  /* 0x0000006623667220 */ /* 0x040fe20000410000 */
[----:B------:R-:W-:Y:S01]  /*17130*/  FMUL.FTZ R23, R35, R103 ;  /* 0x0000006723177220 */ /* 0x000fe20000410000 */
[----:B------:R2:W-:Y:S01]  /*17140*/  STS [R2+0x2400], R8 ;  /* 0x0024000802007388 */ /* 0x0005e20000000800 */
[----:B------:R-:W-:Y:S02]  /*17150*/  F2FP.BF16.F32.PACK_AB R11, R11, R104 ;  /* 0x000000680b0b723e */ /* 0x000fe400000010ff */
[C---:B---3--:R-:W-:Y:S02]  /*17160*/  IADD3 R0, PT, PT, R2.reuse, 0x40, RZ ;  /* 0x0000004002007810 */ /* 0x048fe40007ffe0ff */
[----:B------:R-:W-:-:S02]  /*17170*/  @P0 IADD3 R0, PT, PT, R2, -0x40, RZ ;  /* 0xffffffc002000810 */ /* 0x000fc40007ffe0ff */
[----:B------:R-:W-:Y:S02]  /*17180*/  F2FP.BF16.F32.PACK_AB R10, R10, R106 ;  /* 0x0000006a0a0a723e */ /* 0x000fe400000010ff */
[----:B------:R-:W-:Y:S02]  /*17190*/  F2FP.BF16.F32.PACK_AB R13, R13, R96 ;  /* 0x000000600d0d723e */ /* 0x000fe400000010ff */
[----:B------:R-:W-:Y:S01]  /*171a0*/  F2FP.BF16.F32.PACK_AB R12, R12, R98 ;  /* 0x000000620c0c723e */ /* 0x000fe200000010ff */
[C---:B------:R-:W-:Y:S01]  /*171b0*/  FMUL.FTZ R112, R34.reuse, R112 ;  /* 0x0000007022707220 */ /* 0x040fe20000410000 */
[C---:B------:R-:W-:Y:S01]  /*171c0*/  FMUL.FTZ R20, R34.reuse, R113 ;  /* 0x0000007122147220 */ /* 0x040fe20000410000 */
[C---:B------:R-:W-:Y:S01]  /*171d0*/  FMUL.FTZ R114, R35.reuse, R114 ;  /* 0x0000007223727220 */ /* 0x040fe20000410000 */
[C---:B------:R-:W-:Y:S01]  /*171e0*/  FMUL.FTZ R29, R35.reuse, R115 ;  /* 0x00000073231d7220 */ /* 0x040fe20000410000 */
[----:B------:R-:W-:Y:S01]  /*171f0*/  STS [R4+0x2000], R17 ;  /* 0x0020001104007388 */ /* 0x000fe20000000800 */
[C---:B------:R-:W-:Y:S01]  /*17200*/  FMUL.FTZ R116, R34.reuse, R116 ;  /* 0x0000007422747220 */ /* 0x040fe20000410000 */
[----:B------:R-:W-:Y:S01]  /*17210*/  FMUL.FTZ R28, R34, R117 ;  /* 0x00000075221c7220 */ /* 0x000fe20000410000 */
[C---:B------:R-:W-:Y:S01]  /*17220*/  FMUL.FTZ R118, R35.reuse, R118 ;  /* 0x0000007623767220 */ /* 0x040fe20000410000 */
[----:B------:R3:W-:Y:S01]  /*17230*/  STS [R4+0x2400], R16 ;  /* 0x0024001004007388 */ /* 0x0007e20000000800 */
[----:B------:R-:W-:Y:S01]  /*17240*/  FMUL.FTZ R27, R35, R119 ;  /* 0x00000077231b7220 */ /* 0x000fe20000410000 */
[----:B------:R-:W-:Y:S01]  /*17250*/  F2FP.BF16.F32.PACK_AB R22, R22, R108 ;  /* 0x0000006c1616723e */ /* 0x000fe200000010ff */
[----:B-1----:R-:W1:Y:S01]  /*17260*/  @P1 LDC R7, c[0x0][0x458] ;  /* 0x00011600ff071b82 */ /* 0x002e620000000800 */
[----:B--2---:R-:W-:Y:S01]  /*17270*/  IADD3 R2, PT, PT, R5, R3, RZ ;  /* 0x0000000305027210 */ /* 0x004fe20007ffe0ff */
[----:B------:R-:W-:Y:S01]  /*17280*/  STS [R3], R15 ;  /* 0x0000000f03007388 */ /* 0x000fe20000000800 */
[----:B------:R-:W-:-:S02]  /*17290*/  F2FP.BF16.F32.PACK_AB R24, R24, R100 ;  /* 0x000000641818723e */ /* 0x000fc400000010ff */
[----:B------:R-:W-:Y:S01]  /*172a0*/  F2FP.BF16.F32.PACK_AB R23, R23, R102 ;  /* 0x000000661717723e */ /* 0x000fe200000010ff */
[----:B------:R-:W-:Y:S01]  /*172b0*/  STS [R3+0x400], R14 ;  /* 0x0004000e03007388 */ /* 0x000fe20000000800 */
[----:B------:R-:W-:-:S03]  /*172c0*/  F2FP.BF16.F32.PACK_AB R21, R21, R110 ;  /* 0x0000006e1515723e */ /* 0x000fc600000010ff */
[----:B------:R2:W-:Y:S01]  /*172d0*/  STS [R2], R11 ;  /* 0x0000000b02007388 */ /* 0x0005e20000000800 */
[----:B------:R-:W-:-:S03]  /*172e0*/  F2FP.BF16.F32.PACK_AB R19, R19, R120 ;  /* 0x000000781313723e */ /* 0x000fc600000010ff */
[----:B------:R-:W-:Y:S01]  /*172f0*/  STS [R2+0x400], R10 ;  /* 0x0004000a02007388 */ /* 0x000fe20000000800 */
[----:B------:R-:W-:-:S03]  /*17300*/  F2FP.BF16.F32.PACK_AB R18, R18, R122 ;  /* 0x0000007a1212723e */ /* 0x000fc600000010ff */
[----:B------:R-:W-:Y:S01]  /*17310*/  STS [R3+0x2000], R13 ;  /* 0x0020000d03007388 */ /* 0x000fe20000000800 */
[----:B------:R-:W-:Y:S02]  /*17320*/  F2FP.BF16.F32.PACK_AB R20, R20, R112 ;  /* 0x000000701414723e */ /* 0x000fe400000010ff */
[----:B------:R-:W-:Y:S01]  /*17330*/  F2FP.BF16.F32.PACK_AB R29, R29, R114 ;  /* 0x000000721d1d723e */ /* 0x000fe200000010ff */
[----:B------:R5:W-:Y:S01]  /*17340*/  STS [R3+0x2400], R12 ;  /* 0x0024000c03007388 */ /* 0x000be20000000800 */
[----:B------:R-:W-:Y:S01]  /*17350*/  F2FP.BF16.F32.PACK_AB R28, R28, R116 ;  /* 0x000000741c1c723e */ /* 0x000fe200000010ff */
[C---:B------:R-:W-:Y:S01]  /*17360*/  FMUL.FTZ R128, R34.reuse, R128 ;  /* 0x0000008022807220 */ /* 0x040fe20000410000 */
[----:B------:R-:W-:Y:S01]  /*17370*/  F2FP.BF16.F32.PACK_AB R27, R27, R118 ;  /* 0x000000761b1b723e */ /* 0x000fe200000010ff */
[----:B------:R-:W-:Y:S01]  /*17380*/  STS [R2+0x2000], R24 ;  /* 0x0020001802007388 */ /* 0x000fe20000000800 */
[----:B------:R-:W-:Y:S01]  /*17390*/  FMUL.FTZ R33, R34, R129 ;  /* 0x0000008122217220 */ /* 0x000fe20000410000 */
[C---:B------:R-:W-:Y:S01]  /*173a0*/  FMUL.FTZ R130, R35.reuse, R130 ;  /* 0x0000008223827220 */ /* 0x040fe20000410000 */
[----:B------:R-:W-:Y:S01]  /*173b0*/  FMUL.FTZ R32, R35, R131 ;  /* 0x0000008323207220 */ /* 0x000fe20000410000 */
[----:B------:R1:W-:Y:S01]  /*173c0*/  STS [R2+0x2400], R23 ;  /* 0x0024001702007388 */ /* 0x0003e20000000800 */
[----:B----4-:R-:W-:Y:S01]  /*173d0*/  ISETP.NE.AND P0, PT, R40, RZ, PT ;  /* 0x000000ff2800720c */ /* 0x010fe20003f05270 */
[----:B---3--:R-:W3:Y:S02]  /*173e0*/  LDC R16, c[0x0][0x434] ;  /* 0x00010d00ff107b82 */ /* 0x008ee40000000800 */
[----:B------:R-:W-:Y:S04]  /*173f0*/  STS [R0], R22 ;  /* 0x0000001600007388 */ /* 0x000fe80000000800 */
[----:B------:R-:W-:Y:S01]  /*17400*/  STS [R0+0x400], R21 ;  /* 0x0004001500007388 */ /* 0x000fe20000000800 */
[----:B------:R-:W-:Y:S01]  /*17410*/  F2FP.BF16.F32.PACK_AB R26, R26, R124 ;  /* 0x0000007c1a1a723e */ /* 0x000fe200000010ff */
[----:B--2---:R-:W2:Y:S01]  /*17420*/  LDC.U8 R11, c[0x0][0x548] ;  /* 0x00015200ff0b7b82 */ /* 0x004ea20000000000 */
[----:B-----5:R-:W-:-:S02]  /*17430*/  IADD3 R3, PT, PT, R5, R0, RZ ;  /* 0x0000000005037210 */ /* 0x020fc40007ffe0ff */
[----:B------:R-:W-:Y:S02]  /*17440*/  F2FP.BF16.F32.PACK_AB R25, R25, R126 ;  /* 0x0000007e1919723e */ /* 0x000fe400000010ff */
[----:B------:R-:W-:Y:S01]  /*17450*/  F2FP.BF16.F32.PACK_AB R31, R31, R136 ;  /* 0x000000881f1f723e */ /* 0x000fe200000010ff */
[----:B------:R-:W-:Y:S01]  /*17460*/  STS [R3], R19 ;  /* 0x0000001303007388 */ /* 0x000fe20000000800 */
[----:B------:R-:W-:Y:S02]  /*17470*/  F2FP.BF16.F32.PACK_AB R30, R30, R138 ;  /* 0x0000008a1e1e723e */ /* 0x000fe400000010ff */
[----:B------:R-:W-:Y:S01]  /*17480*/  ISETP.NE.AND P2, PT, R42, -0x1, PT ;  /* 0xffffffff2a00780c */ /* 0x000fe20003f45270 */
[----:B------:R-:W-:Y:S01]  /*17490*/  STS [R3+0x400], R18 ;  /* 0x0004001203007388 */ /* 0x000fe20000000800 */
[----:B-1----:R-:W-:Y:S01]  /*174a0*/  IADD3 R2, PT, PT, R6, R0, RZ ;  /* 0x0000000006027210 */ /* 0x002fe20007ffe0ff */
[----:B------:R-:W3:Y:S02]  /*174b0*/  LDC R4, c[0x0][0x434] ;  /* 0x00010d00ff047b82 */ /* 0x000ee40000000800 */
[----:B------:R-:W-:Y:S04]  /*174c0*/  STS [R0+0x2000], R20 ;  /* 0x0020001400007388 */ /* 0x000fe80000000800 */
[----:B------:R-:W-:Y:S01]  /*174d0*/  STS [R0+0x2400], R29 ;  /* 0x0024001d00007388 */ /* 0x000fe20000000800 */
[----:B------:R-:W-:Y:S01]  /*174e0*/  F2FP.BF16.F32.PACK_AB R33, R33, R128 ;  /* 0x000000802121723e */ /* 0x000fe200000010ff */
[----:B------:R-:W3:Y:S02]  /*174f0*/  @P0 LDC R10, c[0x0][0x430] ;  /* 0x00010c00ff0a0b82 */ /* 0x000ee40000000800 */
[----:B------:R-:W-:Y:S04]  /*17500*/  STS [R3+0x2000], R28 ;  /* 0x0020001c03007388 */ /* 0x000fe80000000800 */
[----:B------:R1:W-:Y:S01]  /*17510*/  STS [R3+0x2400], R27 ;  /* 0x0024001b03007388 */ /* 0x0003e20000000800 */
[----:B------:R-:W-:Y:S01]  /*17520*/  IADD3 R6, PT, PT, R5, R2, RZ ;  /* 0x0000000205067210 */ /* 0x000fe20007ffe0ff */
[----:B------:R-:W4:Y:S01]  /*17530*/  @!P2 LDC.64 R8, c[0x0][0x400] ;  /* 0x00010000ff08ab82 */ /* 0x000f220000000a00 */
[----:B------:R-:W-:Y:S01]  /*17540*/  F2FP.BF16.F32.PACK_AB R32, R32, R130 ;  /* 0x000000822020723e */ /* 0x000fe200000010ff */
[----:B------:R-:W-:Y:S04]  /*17550*/  STS [R2], R26 ;  /* 0x0000001a02007388 */ /* 0x000fe80000000800 */
[----:B------:R-:W-:Y:S02]  /*17560*/  STS [R2+0x400], R25 ;  /* 0x0004001902007388 */ /* 0x000fe40000000800 */
[----:B------:R-:W2:Y:S08]  /*17570*/  @P2 LDC.64 R12, c[0x0][0x408] ;  /* 0x00010200ff0c2b82 */ /* 0x000eb00000000a00 */
[----:B------:R-:W2:Y:S01]  /*17580*/  @P5 LDC R14, c[0x0][0x458] ;  /* 0x00011600ff0e5b82 */ /* 0x000ea20000000800 */
[----:B-1----:R-:W1:Y:S01]  /*17590*/  @P1 MUFU.LG2 R3, R36 ;  /* 0x0000002400031308 */ /* 0x002e620000000c00 */
[----:B------:R-:W-:Y:S04]  /*175a0*/  STS [R6], R31 ;  /* 0x0000001f06007388 */ /* 0x000fe80000000800 */
[----:B------:R-:W-:Y:S04]  /*175b0*/  STS [R6+0x400], R30 ;  /* 0x0004001e06007388 */ /* 0x000fe80000000800 */
[----:B------:R-:W-:Y:S04]  /*175c0*/  STS [R2+0x2000], R33 ;  /* 0x0020002102007388 */ /* 0x000fe80000000800 */
[----:B------:R1:W-:Y:S01]  /*175d0*/  STS [R2+0x2400], R32 ;  /* 0x0024002002007388 */ /* 0x0003e20000000800 */
[----:B------:R-:W-:Y:S01]  /*175e0*/  MOV R27, 0x7f800000 ;  /* 0x7f800000001b7802 */ /* 0x000fe20000000f00 */
[----:B------:R1:W1:Y:S01]  /*175f0*/  @P5 MUFU.LG2 R5, R37 ;  /* 0x0000002500055308 */ /* 0x0002620000000c00 */
[----:B------:R-:W-:-:S07]  /*17600*/  FMUL.FTZ R132, R34, R132 ;  /* 0x0000008422847220 */ /* 0x000fce0000410000 */
[----:B------:R2:W2:Y:S01]  /*17610*/  @P4 MUFU.LG2 R15, R38 ;  /* 0x00000026000f4308 */ /* 0x0004a20000000c00 */
[----:B-1----:R-:W-:-:S04]  /*17620*/  @P1 FMUL.FTZ R2, R3, 0.69314718246459960938 ;  /* 0x3f31721803021820 */ /* 0x002fc80000410000 */
[----:B------:R-:W-:Y:S02]  /*17630*/  @P1 FFMA.FTZ R27, R73, R7, R2 ;  /* 0x00000007491b1223 */ /* 0x000fe40000010002 */
[----:B------:R-:W1:Y:S01]  /*17640*/  @P0 LDC R2, c[0x0][0x430] ;  /* 0x00010c00ff020b82 */ /* 0x000e620000000800 */
[----:B------:R-:W-:Y:S01]  /*17650*/  FMUL.FTZ R0, R34, R133 ;  /* 0x0000008522007220 */ /* 0x000fe20000410000 */
[C---:B------:R-:W-:Y:S01]  /*17660*/  FMUL.FTZ R134, R35.reuse, R134 ;  /* 0x0000008623867220 */ /* 0x040fe20000410000 */
[----:B------:R-:W-:Y:S01]  /*17670*/  FMUL.FTZ R135, R35, R135 ;  /* 0x0000008723877220 */ /* 0x000fe20000410000 */
[----:B--2---:R-:W-:Y:S01]  /*17680*/  ISETP.NE.AND P1, PT, R11, RZ, !P0 ;  /* 0x000000ff0b00720c */ /* 0x004fe20004725270 */
[----:B---3--:R-:W-:Y:S01]  /*17690*/  @P0 IMAD R4, R10, R16, RZ ;  /* 0x000000100a040224 */ /* 0x008fe200078e02ff */
[----:B------:R-:W-:Y:S02]  /*176a0*/  F2FP.BF16.F32.PACK_AB R0, R0, R132 ;  /* 0x000000840000723e */ /* 0x000fe400000010ff */
[----:B------:R-:W-:-:S02]  /*176b0*/  F2FP.BF16.F32.PACK_AB R134, R135, R134 ;  /* 0x000000868786723e */ /* 0x000fc400000010ff */
[----:B------:R-:W-:Y:S01]  /*176c0*/  @P0 MOV R3, 0x1 ;  /* 0x0000000100030802 */ /* 0x000fe20000000f00 */
[----:B----4-:R-:W-:Y:S06]  /*176d0*/  @P0 BRA `(.L_x_1502) ;  /* 0x0000000000200947 */ /* 0x010fec0003800000 */
        /* <DEDUP_REMOVED lines=8> */
.L_x_1502:
[----:B------:R-:W2:Y:S01]  /*17760*/  S2R R17, SR_CTAID.Y ;  /* 0x0000000000117919 */ /* 0x000ea20000002600 */
[C---:B------:R-:W-:Y:S01]  /*17770*/  ISETP.NE.AND P0, PT, R42.reuse, -0x1, PT ;  /* 0xffffffff2a00780c */ /* 0x040fe20003f05270 */
[----:B------:R-:W4:Y:S01]  /*17780*/  @P4 LDC R11, c[0x0][0x458] ;  /* 0x00011600ff0b4b82 */ /* 0x000f220000000800 */
[----:B------:R-:W5:Y:S01]  /*17790*/  @P3 MUFU.LG2 R7, R39 ;  /* 0x0000002700073308 */ /* 0x000f620000000c00 */
[----:B------:R-:W3:Y:S01]  /*177a0*/  S2R R29, SR_CTAID.Z ;  /* 0x00000000001d7919 */ /* 0x000ee20000002700 */
[----:B------:R-:W-:-:S04]  /*177b0*/  @P2 IMAD.WIDE.U32 R22, R42, R12, RZ ;  /* 0x0000000c2a162225 */ /* 0x000fc800078e00ff */
[----:B------:R-:W-:Y:S01]  /*177c0*/  @P5 FMUL.FTZ R5, R5, 0.69314718246459960938 ;  /* 0x3f31721805055820 */ /* 0x000fe20000410000 */
[----:B------:R-:W-:Y:S01]  /*177d0*/  MOV R19, 0x7f800000 ;  /* 0x7f80000000137802 */ /* 0x000fe20000000f00 */
[----:B------:R-:W1:Y:S01]  /*177e0*/  S2R R28, SR_TID.X ;  /* 0x00000000001c7919 */ /* 0x000e620000002100 */
[----:B------:R-:W-:Y:S01]  /*177f0*/  BSSY.RECONVERGENT B0, `(.L_x_1503) ;  /* 0x0000044000007945 */ /* 0x000fe20003800200 */
[----:B------:R-:W1:Y:S01]  /*17800*/  @P3 LDC R10, c[0x0][0x458] ;  /* 0x00011600ff0a3b82 */ /* 0x000e620000000800 */
[----:B------:R-:W-:Y:S01]  /*17810*/  @P5 FFMA.FTZ R19, R72, R14, R5 ;  /* 0x0000000e48135223 */ /* 0x000fe20000010005 */
[----:B------:R3:W-:Y:S01]  /*17820*/  STS [R6+0x2000], R0 ;  /* 0x0020000006007388 */ /* 0x0007e20000000800 */
[----:B------:R-:W-:-:S03]  /*17830*/  MOV R18, 0x7f800000 ;  /* 0x7f80000000127802 */ /* 0x000fc60000000f00 */
[----:B------:R1:W-:Y:S01]  /*17840*/  STS [R6+0x2400], R134 ;  /* 0x0024008606007388 */ /* 0x0003e20000000800 */
[----:B-----5:R-:W-:Y:S01]  /*17850*/  @P3 FMUL.FTZ R7, R7, 0.69314718246459960938 ;  /* 0x3f31721807073820 */ /* 0x020fe20000410000 */
[----:B--2---:R-:W-:-:S04]  /*17860*/  @!P2 IMAD.WIDE.U32 R24, R17, R8, RZ ;  /* 0x000000081118a225 */ /* 0x004fc800078e00ff */
[----:B------:R-:W-:Y:S02]  /*17870*/  @!P2 IMAD R26, R17, R9, R25 ;  /* 0x00000009111aa224 */ /* 0x000fe400078e0219 */
[----:B------:R-:W-:Y:S01]  /*17880*/  @P4 FMUL.FTZ R9, R15, 0.69314718246459960938 ;  /* 0x3f3172180f094820 */ /* 0x000fe20000410000 */
[----:B------:R-:W-:Y:S01]  /*17890*/  @P2 IMAD R26, R42, R13, R23 ;  /* 0x0000000d2a1a2224 */ /* 0x000fe200078e0217 */
[----:B------:R-:W-:Y:S01]  /*178a0*/  MOV R13, 0x7f800000 ;  /* 0x7f800000000d7802 */ /* 0x000fe20000000f00 */
[----:B---3--:R-:W-:Y:S02]  /*178b0*/  IMAD R0, R29, R4, RZ ;  /* 0x000000041d007224 */ /* 0x008fe400078e02ff */
[----:B----4-:R-:W-:Y:S01]  /*178c0*/  @P4 FFMA.FTZ R18, R71, R11, R9 ;  /* 0x0000000b47124223 */ /* 0x010fe20000010009 */
[C---:B------:R-:W-:Y:S02]  /*178d0*/  @!P0 IMAD R42, R17.reuse, R16, RZ ;  /* 0x00000010112a8224 */ /* 0x040fe400078e02ff */
[----:B-1----:R-:W-:Y:S01]  /*178e0*/  @P3 FFMA.FTZ R13, R70, R10, R7 ;  /* 0x0000000a460d3223 */ /* 0x002fe20000010007 */
[----:B------:R-:W-:-:S02]  /*178f0*/  @!P1 IMAD R0, R17, R3, R0 ;  /* 0x0000000311009224 */ /* 0x000fc400078e0200 */
[----:B------:R-:W-:Y:S01]  /*17900*/  IMAD R3, R2, UR16, RZ ;  /* 0x0000001002037c24 */ /* 0x000fe2000f8e02ff */
[----:B------:R-:W-:Y:S01]  /*17910*/  SHF.R.S32.HI R4, RZ, 0x1f, R42 ;  /* 0x0000001fff047819 */ /* 0x000fe2000001142a */
[----:B------:R1:W-:Y:S01]  /*17920*/  @!P0 STL [R1+0x50], R42 ;  /* 0x0000502a01008387 */ /* 0x0003e20000100800 */
[----:B------:R-:W-:Y:S02]  /*17930*/  SEL R5, R42, RZ, P1 ;  /* 0x000000ff2a057207 */ /* 0x000fe40000800000 */
[----:B------:R-:W-:Y:S01]  /*17940*/  SEL R4, R4, RZ, P1 ;  /* 0x000000ff04047207 */ /* 0x000fe20000800000 */
[----:B------:R-:W-:Y:S01]  /*17950*/  BAR.SYNC.DEFER_BLOCKING 0x0 ;  /* 0x0000000000007b1d */ /* 0x000fe20000010000 */
[--C-:B------:R-:W-:Y:S02]  /*17960*/  IADD3 R8, P1, P0, R3, R5, R0.reuse ;  /* 0x0000000503087210 */ /* 0x100fe4000783e000 */
[----:B------:R-:W-:Y:S02]  /*17970*/  SHF.R.S32.HI R3, RZ, 0x1f, R3 ;  /* 0x0000001fff037819 */ /* 0x000fe40000011403 */
[----:B------:R-:W-:-:S04]  /*17980*/  SHF.R.S32.HI R0, RZ, 0x1f, R0 ;  /* 0x0000001fff007819 */ /* 0x000fc80000011400 */
[----:B------:R-:W-:Y:S01]  /*17990*/  IADD3.X R5, PT, PT, R3, R4, R0, P1, P0 ;  /* 0x0000000403057210 */ /* 0x000fe20000fe0400 */
[----:B------:R-:W-:Y:S06]  /*179a0*/  @P6 BRA `(.L_x_1504) ;  /* 0x0000000000a06947 */ /* 0x000fec0003800000 */
[----:B------:R-:W2:Y:S02]  /*179b0*/  S2R R0, SR_TID.X ;  /* 0x0000000000007919 */ /* 0x000ea40000002100 */
[--C-:B--2---:R-:W-:Y:S02]  /*179c0*/  SHF.R.U32.HI R4, RZ, 0x1, R0.reuse ;  /* 0x00000001ff047819 */ /* 0x104fe40000011600 */
        /* <DEDUP_REMOVED lines=10> */
[----:B------:R-:W2:Y:S01]  /*17a70*/  @!P6 LDC.64 R10, c[0x0][0x420] ;  /* 0x00010800ff0aeb82 */ /* 0x000ea20000000a00 */
[----:B------:R-:W-:-:S05]  /*17a80*/  @!P6 IMAD R4, R0, R2, RZ ;  /* 0x000000020004e224 */ /* 0x000fca00078e02ff */
[C---:B------:R-:W-:Y:S01]  /*17a90*/  @!P6 IADD3 R0, P0, PT, R4.reuse, R8, RZ ;  /* 0x000000080400e210 */ /* 0x040fe20007f1e0ff */
[-C--:B------:R-:W-:Y:S01]  /*17aa0*/  @!P5 IMAD R3, R3, R2.reuse, RZ ;  /* 0x000000020303d224 */ /* 0x080fe200078e02ff */
[----:B------:R-:W3:Y:S01]  /*17ab0*/  @!P5 LDC.64 R14, c[0x0][0x420] ;  /* 0x00010800ff0edb82 */ /* 0x000ee20000000a00 */
[-C--:B------:R-:W-:Y:S01]  /*17ac0*/  @!P4 IMAD R9, R9, R2.reuse, RZ ;  /* 0x000000020909c224 */ /* 0x080fe200078e02ff */
[----:B------:R-:W-:Y:S01]  /*17ad0*/  @!P6 LEA.HI.X.SX32 R4, R4, R5, 0x1, P0 ;  /* 0x000000050404e211 */ /* 0x000fe200000f0eff */
[----:B------:R-:W-:Y:S01]  /*17ae0*/  @!P3 IMAD R12, R12, R2, RZ ;  /* 0x000000020c0cb224 */ /* 0x000fe200078e02ff */
[----:B------:R-:W-:-:S04]  /*17af0*/  @!P5 IADD3 R7, P0, PT, R3, R8, RZ ;  /* 0x000000080307d210 */ /* 0x000fc80007f1e0ff */
[----:B------:R-:W4:Y:S01]  /*17b00*/  @!P4 LDC.64 R16, c[0x0][0x420] ;  /* 0x00010800ff10cb82 */ /* 0x000f220000000a00 */
[----:B------:R-:W-:-:S07]  /*17b10*/  @!P5 LEA.HI.X.SX32 R3, R3, R5, 0x1, P0 ;  /* 0x000000050303d211 */ /* 0x000fce00000f0eff */
[----:B------:R-:W5:Y:S01]  /*17b20*/  @!P3 LDC.64 R20, c[0x0][0x420] ;  /* 0x00010800ff14bb82 */ /* 0x000f620000000a00 */
[----:B--2---:R-:W-:-:S04]  /*17b30*/  @!P6 LEA R10, P1, R0, R10, 0x2 ;  /* 0x0000000a000ae211 */ /* 0x004fc800078210ff */
[----:B------:R-:W-:Y:S02]  /*17b40*/  @!P6 LEA.HI.X R11, R0, R11, R4, 0x2, P1 ;  /* 0x0000000b000be211 */ /* 0x000fe400008f1404 */
[----:B------:R-:W-:Y:S02]  /*17b50*/  @!P4 IADD3 R0, P1, PT, R9, R8, RZ ;  /* 0x000000080900c210 */ /* 0x000fe40007f3e0ff */
[----:B---3--:R-:W-:Y:S01]  /*17b60*/  @!P5 LEA R6, P0, R7, R14, 0x2 ;  /* 0x0000000e0706d211 */ /* 0x008fe200078010ff */
[----:B------:R2:W-:Y:S01]  /*17b70*/  @!P6 STG.E desc[UR18][R10.64], R27 ;  /* 0x0000001b0a00e986 */ /* 0x0005e2000c101912 */
[----:B------:R-:W-:Y:S02]  /*17b80*/  @!P4 LEA.HI.X.SX32 R2, R9, R5, 0x1, P1 ;  /* 0x000000050902c211 */ /* 0x000fe400008f0eff */
[----:B------:R-:W-:Y:S02]  /*17b90*/  @!P5 LEA.HI.X R7, R7, R15, R3, 0x2, P0 ;  /* 0x0000000f0707d211 */ /* 0x000fe400000f1403 */
[----:B------:R-:W-:-:S02]  /*17ba0*/  @!P3 IADD3 R3, P0, PT, R12, R8, RZ ;  /* 0x000000080c03b210 */ /* 0x000fc40007f1e0ff */
[----:B----4-:R-:W-:Y:S01]  /*17bb0*/  @!P4 LEA R4, P1, R0, R16, 0x2 ;  /* 0x000000100004c211 */ /* 0x010fe200078210ff */
[----:B------:R2:W-:Y:S01]  /*17bc0*/  @!P5 STG.E desc[UR18][R6.64], R19 ;  /* 0x000000130600d986 */ /* 0x0005e2000c101912 */
[----:B------:R-:W-:Y:S02]  /*17bd0*/  @!P3 LEA.HI.X.SX32 R12, R12, R5, 0x1, P0 ;  /* 0x000000050c0cb211 */ /* 0x000fe400000f0eff */
[----:B------:R-:W-:Y:S02]  /*17be0*/  @!P4 LEA.HI.X R5, R0, R17, R2, 0x2, P1 ;  /* 0x000000110005c211 */ /* 0x000fe400008f1402 */
[----:B-----5:R-:W-:-:S03]  /*17bf0*/  @!P3 LEA R2, P0, R3, R20, 0x2 ;  /* 0x000000140302b211 */ /* 0x020fc600078010ff */
[----:B------:R2:W-:Y:S01]  /*17c00*/  @!P4 STG.E desc[UR18][R4.64], R18 ;  /* 0x000000120400c986 */ /* 0x0005e2000c101912 */
[----:B------:R-:W-:-:S05]  /*17c10*/  @!P3 LEA.HI.X R3, R3, R21, R12, 0x2, P0 ;  /* 0x000000150303b211 */ /* 0x000fca00000f140c */
[----:B------:R2:W-:Y:S04]  /*17c20*/  @!P3 STG.E desc[UR18][R2.64], R13 ;  /* 0x0000000d0200b986 */ /* 0x0005e8000c101912 */
.L_x_1504:
[----:B------:R-:W-:Y:S05]  /*17c30*/  BSYNC.RECONVERGENT B0 ;  /* 0x0000000000007941 */ /* 0x000fea0003800200 */
.L_x_1503:
[----:B------:R-:W3:Y:S01]  /*17c40*/  S2R R0, SR_TID.X ;  /* 0x0000000000007919 */ /* 0x000ee20000002100 */
[----:B------:R-:W4:Y:S01]  /*17c50*/  LDCU UR6, c[0x0][0x440] ;  /* 0x00008800ff0677ac */ /* 0x000f220008000800 */
[----:B--2---:R-:W-:Y:S01]  /*17c60*/  @!P2 IMAD.MOV.U32 R2, RZ, RZ, R24 ;  /* 0x000000ffff02a224 */ /* 0x004fe200078e0018 */
[----:B------:R-:W-:Y:S01]  /*17c70*/  SHF.R.U32.HI R5, RZ, 0x3, R41 ;  /* 0x00000003ff057819 */ /* 0x000fe20000011629 */
[----:B------:R2:W1:Y:S01]  /*17c80*/  LDS.128 R16, [R213+0x3800] ;  /* 0x00380000d5107984 */ /* 0x0004620000000c00 */
[----:B------:R-:W5:Y:S01]  /*17c90*/  LDCU.64 UR4, c[0x0][0x410] ;  /* 0x00008200ff0477ac */ /* 0x000f620008000a00 */
[----:B------:R-:W-:Y:S01]  /*17ca0*/  @P2 IMAD.MOV.U32 R2, RZ, RZ, R22 ;  /* 0x000000ffff022224 */ /* 0x000fe200078e0016 */
[----:B------:R-:W-:Y:S01]  /*17cb0*/  BSSY.RECONVERGENT B0, `(.L_x_1505) ;  /* 0x0000023000007945 */ /* 0x000fe20003800200 */
[C---:B------:R-:W-:Y:S02]  /*17cc0*/  LEA.HI R15, R28.reuse, 0x60, RZ, 0x1d ;  /* 0x000000601c0f7811 */ /* 0x040fe400078fe8ff */
[----:B------:R-:W-:-:S02]  /*17cd0*/  LEA.HI R14, R28, 0x70, RZ, 0x1d ;  /* 0x000000701c0e7811 */ /* 0x000fc400078fe8ff */
[----:B------:R-:W-:Y:S02]  /*17ce0*/  IADD3 R2, P3, PT, R215, R2, RZ ;  /* 0x00000002d7027210 */ /* 0x000fe40007f7e0ff */
[----:B------:R-:W-:-:S03]  /*17cf0*/  LOP3.LUT R20, R5, UR12, RZ, 0xfc, !PT ;  /* 0x0000000c05147c12 */ /* 0x000fc6000f8efcff */
[----:B------:R-:W-:Y:S01]  /*17d00*/  IMAD.X R3, RZ, RZ, R26, P3 ;  /* 0x000000ffff037224 */ /* 0x000fe200018e061a */
[----:B----4-:R-:W-:-:S04]  /*17d10*/  ISETP.GE.AND P1, PT, R215, UR6, PT ;  /* 0x00000006d7007c0c */ /* 0x010fc8000bf26270 */
[----:B------:R-:W-:Y:S01]  /*17d20*/  ISETP.GE.OR P2, PT, R5, UR10, P1 ;  /* 0x0000000a05007c0c */ /* 0x000fe20008f46670 */
[----:B-----5:R-:W-:Y:S01]  /*17d30*/  IMAD.WIDE.U32 R12, R29, UR4, R2 ;  /* 0x000000041d0c7c25 */ /* 0x020fe2000f8e0002 */
[----:B---3--:R-:W-:-:S05]  /*17d40*/  SHF.R.U32.HI R0, RZ, 0x3, R0 ;  /* 0x00000003ff007819 */ /* 0x008fca0000011600 */
[----:B------:R-:W-:Y:S01]  /*17d50*/  VIADD R4, R0, 0x10 ;  /* 0x0000001000047836 */ /* 0x000fe20000000000 */
[----:B------:R-:W-:-:S04]  /*17d60*/  SHF.R.U32.HI R0, RZ, 0x3, R41 ;  /* 0x00000003ff007819 */ /* 0x000fc80000011629 */
[----:B------:R-:W-:Y:S01]  /*17d70*/  ISETP.GE.OR P0, PT, R4, UR10, P1 ;  /* 0x0000000a04007c0c */ /* 0x000fe20008f06670 */
[----:B------:R-:W-:Y:S01]  /*17d80*/  VIADD R8, R0, 0x20 ;  /* 0x0000002000087836 */ /* 0x000fe20000000000 */
[----:B------:R-:W-:Y:S01]  /*17d90*/  LEA.HI R4, R28, 0x40, RZ, 0x1d ;  /* 0x000000401c047811 */ /* 0x000fe200078fe8ff */
[----:B------:R-:W-:Y:S01]  /*17da0*/  VIADD R7, R0, 0x30 ;  /* 0x0000003000077836 */ /* 0x000fe20000000000 */
[----:B------:R-:W-:Y:S02]  /*17db0*/  LEA.HI R0, R28, 0x50, RZ, 0x1d ;  /* 0x000000501c007811 */ /* 0x000fe400078fe8ff */
[----:B------:R-:W-:Y:S02]  /*17dc0*/  ISETP.GE.OR P6, PT, R8, UR10, P1 ;  /* 0x0000000a08007c0c */ /* 0x000fe40008fc6670 */
[----:B------:R2:W3:Y:S01]  /*17dd0*/  LDS.128 R8, [R213] ;  /* 0x00000000d5087984 */ /* 0x0004e20000000c00 */
[----:B------:R-:W-:Y:S01]  /*17de0*/  ISETP.GE.OR P5, PT, R7, UR10, P1 ;  /* 0x0000000a07007c0c */ /* 0x000fe20008fa6670 */
[----:B------:R-:W-:Y:S01]  /*17df0*/  IMAD R7, R29, UR5, R13 ;  /* 0x000000051d077c24 */ /* 0x000fe2000f8e020d */
[----:B------:R-:W-:-:S02]  /*17e00*/  ISETP.GE.OR P4, PT, R4, UR10, P1 ;  /* 0x0000000a04007c0c */ /* 0x000fc40008f86670 */
[----:B------:R-:W-:Y:S01]  /*17e10*/  ISETP.GE.OR P3, PT, R0, UR10, P1 ;  /* 0x0000000a00007c0c */ /* 0x000fe20008f66670 */
[----:B-1----:R-:W-:-:S12]  /*17e20*/  @P2 BRA `(.L_x_1506) ;  /* 0x00000000002c2947 */ /* 0x002fd80003800000 */
        /* <DEDUP_REMOVED lines=11> */
.L_x_1506:
[----:B------:R-:W-:Y:S05]  /*17ee0*/  BSYNC.RECONVERGENT B0 ;  /* 0x0000000000007941 */ /* 0x000fea0003800200 */
.L_x_1505:
[----:B-1-3--:R1:W3:Y:S01]  /*17ef0*/  LDS.128 R8, [R213+0x800] ;  /* 0x00080000d5087984 */ /* 0x00a2e20000000c00 */
[----:B------:R-:W-:Y:S01]  /*17f00*/  BSSY.RECONVERGENT B0, `(.L_x_1507) ;  /* 0x0000011000007945 */ /* 0x000fe20003800200 */
[----:B------:R-:W-:Y:S02]  /*17f10*/  ISETP.GE.OR P2, PT, R15, UR10, P1 ;  /* 0x0000000a0f007c0c */ /* 0x000fe40008f46670 */
[----:B------:R-:W-:Y:S01]  /*17f20*/  ISETP.GE.OR P1, PT, R14, UR10, P1 ;  /* 0x0000000a0e007c0c */ /* 0x000fe20008f26670 */
[----:B------:R-:W-:-:S12]  /*17f30*/  @P0 BRA `(.L_x_1508) ;  /* 0x0000000000340947 */ /* 0x000fd80003800000 */
        /* <DEDUP_REMOVED lines=13> */
.L_x_1508:
[----:B------:R-:W-:Y:S05]  /*18010*/  BSYNC.RECONVERGENT B0 ;  /* 0x0000000000007941 */ /* 0x000fea0003800200 */
.L_x_1507:
        /* <DEDUP_REMOVED lines=16> */
.L_x_1510:
[----:B------:R-:W-:Y:S05]  /*18120*/  BSYNC.RECONVERGENT B0 ;  /* 0x0000000000007941 */ /* 0x000fea0003800200 */
.L_x_1509:
        /* <DEDUP_REMOVED lines=16> */
.L_x_1512:
[----:B------:R-:W-:Y:S05]  /*18230*/  BSYNC.RECONVERGENT B0 ;  /* 0x0000000000007941 */ /* 0x000fea0003800200 */
.L_x_1511:
        /* <DEDUP_REMOVED lines=16> */
.L_x_1514:
[----:B------:R-:W-:Y:S05]  /*18340*/  BSYNC.RECONVERGENT B0 ;  /* 0x0000000000007941 */ /* 0x000fea0003800200 */
.L_x_1513:
        /* <DEDUP_REMOVED lines=16> */
.L_x_1516:
[----:B------:R-:W-:Y:S05]  /*18450*/  BSYNC.RECONVERGENT B0 ;  /* 0x0000000000007941 */ /* 0x000fea0003800200 */
.L_x_1515:
        /* <DEDUP_REMOVED lines=16> */
.L_x_1518:
[----:B------:R-:W-:Y:S05]  /*18560*/  BSYNC.RECONVERGENT B0 ;  /* 0x0000000000007941 */ /* 0x000fea0003800200 */
.L_x_1517:
        /* <DEDUP_REMOVED lines=15> */
.L_x_1519:
        /* <DEDUP_REMOVED lines=10> */
.L_x_2703:


//--------------------- .text._ZN5flash16flash_fwd_kernelI23Flash_fwd_kernel_traitsILi64ELi128ELi64ELi4ELb0ELb0EN7cutlass10bfloat16_tE19Flash_kernel_traitsILi64ELi128ELi64ELi4ES3_EELb1ELb0ELb0ELb0ELb1ELb1ELb0ELb0EEEvNS_16Flash_fwd_paramsE --------------------------
	.section	.text._ZN5flash16flash_fwd_kernelI23Flash_fwd_kernel_traitsILi64ELi128ELi64ELi4ELb0ELb0EN7cutlass10bfloat16_tE19Flash_kernel_traitsILi64ELi128ELi64ELi4ES3_EELb1ELb0ELb0ELb0ELb1ELb1ELb0ELb0EEEvNS_16Flash_fwd_paramsE,"ax",@progbits
	.align	128
        .global         _ZN5flash16flash_fwd_kernelI23Flash_fwd_kernel_traitsILi64ELi128ELi64ELi4ELb0ELb0EN7cutlass10bfloat16_tE19Flash_kernel_traitsILi64ELi128ELi64ELi4ES3_EELb1ELb0ELb0ELb0ELb1ELb1ELb0ELb0EEEvNS_16Flash_fwd_paramsE
        .type           _ZN5flash16flash_fwd_kernelI23Flash_fwd_kernel_traitsILi64ELi128ELi64ELi4ELb0ELb0EN7cutlass10bfloat16_tE19Flash_kernel_traitsILi64ELi128ELi64ELi4ES3_EELb1ELb0ELb0ELb0ELb1ELb1ELb0ELb0EEEvNS_16Flash_fwd_paramsE,@function
        .size           _ZN5flash16flash_fwd_kernelI23Flash_fwd_kernel_traitsILi64ELi128ELi64ELi4ELb0ELb0EN7cutlass10bfloat16_tE19Flash_kernel_traitsILi64ELi128ELi64ELi4ES3_EELb1ELb0ELb0ELb0ELb1ELb1ELb0ELb0EEEvNS_16Flash_fwd_paramsE,(.L_x_2704 - _ZN5flash16flash_fwd_kernelI23Flash_fwd_kernel_traitsILi64ELi128ELi64ELi4ELb0ELb0EN7cutlass10bfloat16_tE19Flash_kernel_traitsILi64ELi128ELi64ELi4ES3_EELb1ELb0ELb0ELb0ELb1ELb1ELb0ELb0EEEvNS_16Flash_fwd_paramsE)
        .other          _ZN5flash16flash_fwd_kernelI23Flash_fwd_kernel_traitsILi64ELi128ELi64ELi4ELb0ELb0EN7cutlass10bfloat16_tE19Flash_kernel_traitsILi64ELi128ELi64ELi4ES3_EELb1ELb0ELb0ELb0ELb1ELb1ELb0ELb0EEEvNS_16Flash_fwd_paramsE,@"STO_CUDA_ENTRY STV_DEFAULT"
_ZN5flash16flash_fwd_kernelI23Flash_fwd_kernel_traitsILi64ELi128ELi64ELi4ELb0ELb0EN7cutlass10bfloat16_tE19Flash_kernel_traitsILi64ELi128ELi64ELi4ES3_EELb1ELb0ELb0ELb0ELb1ELb1ELb0ELb0EEEvNS_16Flash_fwd_paramsE:
.text._ZN5flash16flash_fwd_kernelI23Flash_fwd_kernel_traitsILi64ELi128ELi64ELi4ELb0ELb0EN7cutlass10bfloat16_tE19Flash_kernel_traitsILi64ELi128ELi64ELi4ES3_EELb1ELb0ELb0ELb0ELb1ELb1ELb0ELb0EEEvNS_16Flash_fwd_paramsE:
[----:B------:R-:W-:Y:S01]  /*0000*/  LDC R1, c[0x0][0x37c] ;  /* 0x0000df00ff017b82 */ /* 0x000fe20000000800 */
[----:B------:R-:W1:Y:S07]  /*0010*/  LDCU.U8 UR4, c[0x0][0x524] ;  /* 0x0000a480ff0477ac */ /* 0x000e6e0008000000 */
[----:B------:R-:W2:Y:S01]  /*0020*/  LDC R118, c[0x0][0x518] ;  /* 0x00014600ff767b82 */ /* 0x000ea20000000800 */
[----:B------:R-:W3:Y:S01]  /*0030*/  LDCU.64 UR24, c[0x0][0x358] ;  /* 0x00006b00ff1877ac */ /* 0x000ee20008000a00 */
[----:B------:R-:W4:Y:S06]  /*0040*/  LDCU.64 UR6, c[0x0][0x510] ;  /* 0x0000a200ff0677ac */ /* 0x000f2c0008000a00 */
[----:B------:R-:W3:Y:S08]  /*0050*/  LDC R117, c[0x0][0x51c] ;  /* 0x00014700ff757b82 */ /* 0x000ef00000000800 */
[----:B------:R-:W3:Y:S01]  /*0060*/  LDC.64 R2, c[0x0][0x470] ;  /* 0x00011c00ff027b82 */ /* 0x000ee20000000a00 */
[----:B-1----:R-:W-:Y:S01]  /*0070*/  ISETP.NE.AND P2, PT, RZ, UR4, PT ;  /* 0x00000004ff007c0c */ /* 0x002fe2000bf45270 */
[----:B------:R-:W1:Y:S01]  /*0080*/  S2R R122, SR_CTAID.X ;  /* 0x00000000007a7919 */ /* 0x000e620000002500 */
[----:B------:R-:W1:Y:S01]  /*0090*/  S2R R121, SR_CTAID.Y ;  /* 0x0000000000797919 */ /* 0x000e620000002600 */
[----:B------:R-:W1:Y:S01]  /*00a0*/  S2R R120, SR_CTAID.Z ;  /* 0x0000000000787919 */ /* 0x000e620000002700 */
[----:B----4-:R-:W-:Y:S01]  /*00b0*/  IMAD.U32 R206, RZ, RZ, UR6 ;  /* 0x00000006ffce7e24 */ /* 0x010fe2000f8e00ff */
[----:B------:R-:W4:Y:S08]  /*00c0*/  LDCU UR4, c[0x0][0x434] ;  /* 0x00008680ff0477ac */ /* 0x000f300008000800 */
[----:B--2---:R-:W-:-:S05]  /*00d0*/  @P2 IMAD.MOV.U32 R116, RZ, RZ, R118 ;  /* 0x000000ffff742224 */ /* 0x004fca00078e0076 */
[----:B---3--:R-:W2:Y:S01]  /*00e0*/  @P2 LDG.E.64 R4, desc[UR24][R116.64] ;  /* 0x0000001874042981 */ /* 0x008ea2000c1e1b00 */
[----:B------:R-:W-:-:S06]  /*00f0*/  IMAD.U32 R207, RZ, RZ, UR7 ;  /* 0x00000007ffcf7e24 */ /* 0x000fcc000f8e00ff */
[----:B------:R-:W3:Y:S01]  /*0100*/  @P2 LDG.E.64 R206, desc[UR24][R206.64] ;  /* 0x00000018cece2981 */ /* 0x000ee2000c1e1b00 */
[----:B------:R-:W-:Y:S01]  /*0110*/  ISETP.NE.U32.AND P1, PT, R2, RZ, PT ;  /* 0x000000ff0200720c */ /* 0x000fe20003f25070 */
[----:B------:R-:W-:Y:S01]  /*0120*/  IMAD.MOV.U32 R11, RZ, RZ, RZ ;  /* 0x000000ffff0b7224 */ /* 0x000fe200078e00ff */
[----:B------:R-:W4:Y:S02]  /*0130*/  S2R R119, SR_TID.X ;  /* 0x0000000000777919 */ /* 0x000f240000002100 */
[----:B------:R-:W-:Y:S02]  /*0140*/  ISETP.NE.AND.EX P1, PT, R3, RZ, PT, P1 ;  /* 0x000000ff0300720c */ /* 0x000fe40003f25310 */
[----:B------:R-:W4:Y:S01]  /*0150*/  LDC.64 R2, c[0x0][0x478] ;  /* 0x00011e00ff027b82 */ /* 0x000f220000000a00 */
[----:B-1----:R-:W-:-:S10]  /*0160*/  LOP3.LUT R0, R120, R122, R121, 0xfe, !PT ;  /* 0x0000007a78007212 */ /* 0x002fd400078efe79 */
[----:B------:R-:W1:Y:S01]  /*0170*/  @P1 LDC.64 R6, c[0x0][0x470] ;  /* 0x00011c00ff061b82 */ /* 0x000e620000000a00 */
[----:B----4-:R-:W-:-:S04]  /*0180*/  ISETP.NE.U32.AND P6, PT, R2, RZ, PT ;  /* 0x000000ff0200720c */ /* 0x010fc80003fc5070 */
[----:B------:R-:W-:Y:S02]  /*0190*/  ISETP.NE.AND.EX P6, PT, R3, RZ, PT, P6 ;  /* 0x000000ff0300720c */ /* 0x000fe40003fc5360 */
[----:B------:R-:W-:Y:S02]  /*01a0*/  LOP3.LUT P3, RZ, R0, R119, RZ, 0xfc, !PT ;  /* 0x0000007700ff7212 */ /* 0x000fe4000786fcff */
[----:B------:R-:W2:Y:S01]  /*01b0*/  @P2 LDC R0, c[0x0][0x520] ;  /* 0x00014800ff002b82 */ /* 0x000ea20000000800 */
[----:B-1----:R-:W-:-:S08]  /*01c0*/  @P1 IMAD.WIDE.U32 R6, R121, 0x4, R6 ;  /* 0x0000000479061825 */ /* 0x002fd000078e0006 */
[----:B------:R-:W1:Y:S08]  /*01d0*/  @P6 LDC.64 R2, c[0x0][0x478] ;  /* 0x00011e00ff026b82 */ /* 0x000e700000000a00 */
[----:B------:R-:W3:Y:S01]  /*01e0*/  @!P3 LDC.64 R12, c[0x0][0x528] ;  /* 0x00014a00ff0cbb82 */ /* 0x000ee20000000a00 */
[----:B-1----:R-:W-:Y:S01]  /*01f0*/  @P6 IMAD.WIDE.U32 R2, R121, 0x4, R2 ;  /* 0x0000000479026825 */ /* 0x002fe200078e0002 */
[----:B--2---:R-:W-:-:S05]  /*0200*/  @P2 IADD3 R118, P0, PT, R4, R0, RZ ;  /* 0x0000000004762210 */ /* 0x004fca0007f1e0ff */
[----:B------:R-:W-:Y:S02]  /*0210*/  @P2 IMAD.X R117, RZ, RZ, R5, P0 ;  /* 0x000000ffff752224 */ /* 0x000fe400000e0605 */
[----:B------:R-:W-:Y:S01]  /*0220*/  @!P3 IMAD.MOV.U32 R116, RZ, RZ, R118 ;  /* 0x000000ffff74b224 */ /* 0x000fe200078e0076 */
[----:B---3--:R1:W-:Y:S04]  /*0230*/  @!P3 STG.E.64 desc[UR24][R12.64], R206 ;  /* 0x000000ce0c00b986 */ /* 0x0083e8000c101b18 */
[----:B------:R1:W-:Y:S04]  /*0240*/  @!P3 STG.E.64 desc[UR24][R12.64+0x8], R116 ;  /* 0x000008740c00b986 */ /* 0x0003e8000c101b18 */
[----:B------:R1:W5:Y:S04]  /*0250*/  @P1 LDG.E R11, desc[UR24][R6.64] ;  /* 0x00000018060b1981 */ /* 0x000368000c1e1900 */
[----:B------:R1:W5:Y:S01]  /*0260*/  @P6 LDG.E R8, desc[UR24][R2.64] ;  /* 0x0000001802086981 */ /* 0x000362000c1e1900 */
[----:B------:R-:W-:-:S05]  /*0270*/  IMAD.SHL.U32 R200, R122, 0x80, RZ ;  /* 0x000000807ac87824 */ /* 0x000fca00078e00ff */
[----:B------:R-:W-:-:S13]  /*0280*/  ISETP.GE.AND P0, PT, R200, UR4, PT ;  /* 0x00000004c8007c0c */ /* 0x000fda000bf06270 */
[----:B------:R-:W-:Y:S05]  /*0290*/  @P0 EXIT ;  /* 0x000000000000094d */ /* 0x000fea0003800000 */
[----:B------:R-:W2:Y:S01]  /*02a0*/  LDC R9, c[0x0][0x3e8] ;  /* 0x0000fa00ff097b82 */ /* 0x000ea20000000800 */
[C---:B------:R-:W-:Y:S01]  /*02b0*/  IMAD.SHL.U32 R124, R119.reuse, 0x40, RZ ;  /* 0x00000040777c7824 */ /* 0x040fe200078e00ff */
[----:B------:R-:W3:Y:S01]  /*02c0*/  LDCU.128 UR12, c[0x0][0x390] ;  /* 0x00007200ff0c77ac */ /* 0x000ee20008000c00 */
[C---:B------:R-:W-:Y:S01]  /*02d0*/  IMAD.SHL.U32 R202, R119.reuse, 0x8, RZ ;  /* 0x0000000877ca7824 */ /* 0x040fe200078e00ff */
[--C-:B-1----:R-:W-:Y:S01]  /*02e0*/  SHF.R.U32.HI R7, RZ, 0x3, R119.reuse ;  /* 0x00000003ff077819 */ /* 0x102fe20000011677 */
[----:B------:R-:W-:Y:S01]  /*02f0*/  IMAD.SHL.U32 R194, R119, 0x20, RZ ;  /* 0x0000002077c27824 */ /* 0x000fe200078e00ff */
[----:B------:R-:W-:Y:S01]  /*0300*/  LOP3.LUT R3, R124, 0x200, RZ, 0xc0, !PT ;  /* 0x000002007c037812 */ /* 0x000fe200078ec0ff */
[----:B------:R-:W1:Y:S01]  /*0310*/  LDCU.128 UR4, c[0x0][0x3b0] ;  /* 0x00007600ff0477ac */ /* 0x000e620008000c00 */
[----:B------:R-:W-:Y:S01]  /*0320*/  LOP3.LUT R0, R202, 0x1f8, RZ, 0xc0, !PT ;  /* 0x000001f8ca007812 */ /* 0x000fe200078ec0ff */
[----:B------:R-:W-:Y:S01]  /*0330*/  IMAD.MOV.U32 R203, RZ, RZ, RZ ;  /* 0x000000ffffcb7224 */ /* 0x000fe200078e00ff */
[----:B------:R-:W-:Y:S01]  /*0340*/  LOP3.LUT R194, R3, 0x7c00, R194, 0xf8, !PT ;  /* 0x00007c0003c27812 */ /* 0x000fe200078ef8c2 */
[----:B------:R-:W4:Y:S01]  /*0350*/  LDCU.128 UR16, c[0x0][0x3c0] ;  /* 0x00007800ff1077ac */ /* 0x000f220008000c00 */
[----:B------:R-:W-:Y:S01]  /*0360*/  LOP3.LUT R3, R124, 0x1c0, RZ, 0xc0, !PT ;  /* 0x000001c07c037812 */ /* 0x000fe200078ec0ff */
[----:B------:R-:W-:Y:S01]  /*0370*/  IMAD.WIDE.U32 R204, R122, 0x80, RZ ;  /* 0x000000807acc7825 */ /* 0x000fe200078e00ff */
[----:B------:R-:W-:Y:S01]  /*0380*/  LOP3.LUT R199, R0, 0x38, R119, 0x78, !PT ;  /* 0x0000003800c77812 */ /* 0x000fe200078e7877 */
[----:B------:R-:W4:Y:S01]  /*0390*/  LDCU.128 UR8, c[0x0][0x380] ;  /* 0x00007000ff0877ac */ /* 0x000f220008000c00 */
[--C-:B------:R-:W-:Y:S01]  /*03a0*/  LOP3.LUT R0, R3, 0x38, R202.reuse, 0xf8, !PT ;  /* 0x0000003803007812 */ /* 0x100fe200078ef8ca */
[----:B-----5:R-:W-:Y:S01]  /*03b0*/  @P6 IMAD.IADD R125, R8, 0x1, -R11 ;  /* 0x00000001087d6824 */ /* 0x020fe200078e0a0b */
[----:B------:R-:W-:-:S02]  /*03c0*/  LOP3.LUT R199, R199, 0x1e00, R202, 0xf8, !PT ;  /* 0x00001e00c7c77812 */ /* 0x000fc400078ef8ca */
[----:B------:R-:W-:Y:S02]  /*03d0*/  LOP3.LUT R202, R202, 0x38, RZ, 0xc0, !PT ;  /* 0x00000038caca7812 */ /* 0x000fe400078ec0ff */
[----:B------:R-:W-:Y:S02]  /*03e0*/  LOP3.LUT R198, R204, R7, RZ, 0xfc, !PT ;  /* 0x00000007ccc67212 */ /* 0x000fe400078efcff */
[----:B--2---:R-:W-:Y:S01]  /*03f0*/  IABS R6, R9 ;  /* 0x0000000900067213 */ /* 0x004fe20000000000 */
[C---:B---3--:R-:W-:Y:S01]  /*0400*/  IMAD.WIDE.U32 R28, R121.reuse, UR14, R202 ;  /* 0x0000000e791c7c25 */ /* 0x048fe2000f8e00ca */
[----:B-1----:R-:W-:Y:S01]  /*0410*/  USHF.L.U64.HI UR20, UR4, 0x4, UR5 ;  /* 0x0000000404147899 */ /* 0x002fe20008010205 */
[----:B------:R-:W-:Y:S01]  /*0420*/  SHF.R.U32.HI R123, RZ, 0x1, R119 ;  /* 0x00000001ff7b7819 */ /* 0x000fe20000011677 */
[----:B------:R-:W1:Y:S01]  /*0430*/  I2F.RP R26, R6 ;  /* 0x00000006001a7306 */ /* 0x000e620000209400 */
[----:B------:R-:W-:Y:S01]  /*0440*/  USHF.L.U32 UR14, UR4, 0x4, URZ ;  /* 0x00000004040e7899 */ /* 0x000fe200080006ff */
[----:B------:R-:W-:Y:S01]  /*0450*/  IMAD R29, R121, UR15, R29 ;  /* 0x0000000f791d7c24 */ /* 0x000fe2000f8e021d */
[----:B------:R-:W-:Y:S01]  /*0460*/  USHF.L.U64.HI UR21, UR4, 0x5, UR5 ;  /* 0x0000000504157899 */ /* 0x000fe20008010205 */
[----:B------:R-:W-:Y:S01]  /*0470*/  IMAD R3, R205, UR4, RZ ;  /* 0x00000004cd037c24 */ /* 0x000fe2000f8e02ff */
[----:B------:R-:W-:Y:S01]  /*0480*/  USHF.L.U32 UR15, UR4, 0x5, URZ ;  /* 0x00000005040f7899 */ /* 0x000fe200080006ff */
[----:B------:R-:W-:Y:S01]  /*0490*/  IMAD.U32 R5, RZ, RZ, UR20 ;  /* 0x00000014ff057e24 */ /* 0x000fe2000f8e00ff */
[----:B------:R-:W-:Y:S01]  /*04a0*/  USHF.L.U32 UR23, UR4, 0x6, URZ ;  /* 0x0000000604177899 */ /* 0x000fe200080006ff */
[----:B------:R-:W-:Y:S01]  /*04b0*/  IMAD.U32 R4, RZ, RZ, UR14 ;  /* 0x0000000eff047e24 */ /* 0x000fe2000f8e00ff */
[----:B------:R-:W-:Y:S01]  /*04c0*/  USHF.L.U64.HI UR22, UR4, 0x6, UR5 ;  /* 0x0000000604167899 */ /* 0x000fe20008010205 */
[----:B------:R-:W-:Y:S01]  /*04d0*/  IMAD.U32 R15, RZ, RZ, UR21 ;  /* 0x00000015ff0f7e24 */ /* 0x000fe2000f8e00ff */
[----:B----4-:R-:W-:Y:S01]  /*04e0*/  USHF.L.U32 UR27, UR16, 0x4, URZ ;  /* 0x00000004101b7899 */ /* 0x010fe200080006ff */
[----:B------:R-:W-:Y:S01]  /*04f0*/  IMAD.U32 R14, RZ, RZ, UR15 ;  /* 0x0000000fff0e7e24 */ /* 0x000fe2000f8e00ff */
[----:B------:R-:W-:Y:S01]  /*0500*/  USHF.L.U64.HI UR26, UR16, 0x4, UR17 ;  /* 0x00000004101a7899 */ /* 0x000fe20008010211 */
[C---:B------:R-:W-:Y:S01]  /*0510*/  IMAD R10, R198.reuse, UR5, R3 ;  /* 0x00000005c60a7c24 */ /* 0x040fe2000f8e0203 */
[----:B-1----:R-:W1:Y:S01]  /*0520*/  MUFU.RCP R26, R26 ;  /* 0x0000001a001a7308 */ /* 0x002e620000001000 */
[----:B------:R-:W-:Y:S01]  /*0530*/  IMAD.WIDE.U32 R4, R198, UR4, R4 ;  /* 0x00000004c6047c25 */ /* 0x000fe2000f8e0004 */
[----:B------:R-:W2:Y:S01]  /*0540*/  S2UR UR5, SR_CgaCtaId ;  /* 0x00000000000579c3 */ /* 0x000ea20000008800 */
[----:B------:R-:W-:Y:S01]  /*0550*/  USHF.L.U64.HI UR28, UR16, 0x5, UR17 ;  /* 0x00000005101c7899 */ /* 0x000fe20008010211 */
[----:B------:R-:W-:Y:S01]  /*0560*/  LOP3.LUT R123, R0, 0x8, R123, 0x78, !PT ;  /* 0x00000008007b7812 */ /* 0x000fe200078e787b */
[----:B------:R-:W-:Y:S01]  /*0570*/  IMAD.WIDE.U32 R28, R120, UR18, R28 ;  /* 0x00000012781c7c25 */ /* 0x000fe2000f8e001c */
[----:B------:R-:W-:Y:S01]  /*0580*/  USHF.L.U64.HI UR18, UR6, 0x5, UR7 ;  /* 0x0000000506127899 */ /* 0x000fe20008010207 */
[----:B------:R-:W-:-:S02]  /*0590*/  LOP3.LUT R193, R124, 0x400, RZ, 0xc0, !PT ;  /* 0x000004007cc17812 */ /* 0x000fc400078ec0ff */
[----:B------:R-:W-:Y:S01]  /*05a0*/  IMAD.U32 R2, RZ, RZ, UR23 ;  /* 0x00000017ff027e24 */ /* 0x000fe2000f8e00ff */
[----:B------:R-:W-:Y:S01]  /*05b0*/  IADD3 R13, P0, PT, R28, R4, RZ ;  /* 0x000000041c0d7210 */ /* 0x000fe20007f1e0ff */
[----:B------:R-:W-:Y:S01]  /*05c0*/  IMAD.U32 R3, RZ, RZ, UR22 ;  /* 0x00000016ff037e24 */ /* 0x000fe2000f8e00ff */
[----:B------:R-:W-:Y:S01]  /*05d0*/  LOP3.LUT R0, R0, 0x8, R119, 0x78, !PT ;  /* 0x0000000800007812 */ /* 0x000fe200078e7877 */
[----:B------:R-:W-:Y:S01]  /*05e0*/  IMAD.WIDE.U32 R14, R198, UR4, R14 ;  /* 0x00000004c60e7c25 */ /* 0x000fe2000f8e000e */
[----:B------:R-:W-:-:S03]  /*05f0*/  LOP3.LUT R194, R194, R123, RZ, 0xfc, !PT ;  /* 0x0000007bc2c27212 */ /* 0x000fc600078efcff */
[----:B------:R-:W-:Y:S01]  /*0600*/  IMAD R29, R120, UR19, R29 ;  /* 0x00000013781d7c24 */ /* 0x000fe2000f8e021d */
[----:B------:R-:W-:Y:S01]  /*0610*/  IADD3 R17, P5, P4, R28, UR14, R14 ;  /* 0x0000000e1c117c10 */ /* 0x000fe2000fcbe00e */
[----:B-1----:R-:W-:Y:S01]  /*0620*/  VIADD R26, R26, 0xffffffe ;  /* 0x0ffffffe1a1a7836 */ /* 0x002fe20000000000 */
[----:B------:R-:W-:Y:S01]  /*0630*/  USHF.L.U32 UR19, UR16, 0x6, URZ ;  /* 0x0000000610137899 */ /* 0x000fe200080006ff */
[----:B------:R-:W-:Y:S01]  /*0640*/  IMAD.WIDE.U32 R2, R198, UR4, R2 ;  /* 0x00000004c6027c25 */ /* 0x000fe2000f8e0002 */
[----:B------:R-:W-:Y:S01]  /*0650*/  IADD3.X R12, PT, PT, R29, R10, R5, P0, !PT ;  /* 0x0000000a1d0c7210 */ /* 0x000fe200007fe405 */
[----:B------:R1:W3:Y:S02]  /*0660*/  F2I.FTZ.U32.TRUNC.NTZ R27, R26 ;  /* 0x0000001a001b7305 */ /* 0x0002e4000021f000 */
[----:B------:R-:W-:Y:S01]  /*0670*/  IMAD.IADD R25, R10, 0x1, R15 ;  /* 0x000000010a197824 */ /* 0x000fe200078e020f */
[----:B------:R-:W-:Y:S01]  /*0680*/  IADD3 R15, P1, PT, R28, R14, RZ ;  /* 0x0000000e1c0f7210 */ /* 0x000fe20007f3e0ff */
[----:B------:R-:W-:Y:S01]  /*0690*/  IMAD.IADD R23, R10, 0x1, R3 ;  /* 0x000000010a177824 */ /* 0x000fe200078e0203 */
[----:B------:R-:W-:Y:S01]  /*06a0*/  IADD3 R5, P0, PT, R2, UR15, RZ ;  /* 0x0000000f02057c10 */ /* 0x000fe2000ff1e0ff */
[----:B------:R-:W-:Y:S01]  /*06b0*/  USHF.L.U32 UR15, UR6, 0x4, URZ ;  /* 0x00000004060f7899 */ /* 0x000fe200080006ff */
[C---:B------:R-:W-:Y:S01]  /*06c0*/  IADD3 R19, P3, PT, R28.reuse, R2, RZ ;  /* 0x000000021c137210 */ /* 0x040fe20007f7e0ff */
[----:B------:R-:W-:Y:S01]  /*06d0*/  IMAD.X R14, R25, 0x1, R29, P1 ;  /* 0x00000001190e7824 */ /* 0x000fe200008e061d */
[----:B------:R-:W-:Y:S01]  /*06e0*/  IADD3 R21, P2, P1, R28, UR14, R2 ;  /* 0x0000000e1c157c10 */ /* 0x000fe2000f95e002 */
[----:B------:R-:W-:Y:S01]  /*06f0*/  IMAD R193, R0, 0x2, R193 ;  /* 0x0000000200c17824 */ /* 0x000fe200078e02c1 */
[C---:B------:R-:W-:Y:S01]  /*0700*/  IADD3.X R4, PT, PT, R23.reuse, UR21, RZ, P0, !PT ;  /* 0x0000001517047c10 */ /* 0x040fe200087fe4ff */
[----:B------:R-:W-:Y:S01]  /*0710*/  IMAD.X R18, R23, 0x1, R29, P3 ;  /* 0x0000000117127824 */ /* 0x000fe200018e061d */
[----:B------:R-:W-:-:S02]  /*0720*/  IADD3 R3, P0, PT, R5, R28, RZ ;  /* 0x0000001c05037210 */ /* 0x000fc40007f1e0ff */
[C---:B------:R-:W-:Y:S01]  /*0730*/  IADD3.X R16, PT, PT, R29.reuse, UR20, R25, P5, P4 ;  /* 0x000000141d107c10 */ /* 0x040fe2000afe8419 */
[----:B-1----:R-:W-:Y:S01]  /*0740*/  IMAD.MOV.U32 R26, RZ, RZ, RZ ;  /* 0x000000ffff1a7224 */ /* 0x002fe200078e00ff */
[----:B------:R-:W-:Y:S01]  /*0750*/  IADD3.X R20, PT, PT, R29, UR20, R23, P2, P1 ;  /* 0x000000141d147c10 */ /* 0x000fe200097e2417 */
[----:B------:R-:W-:Y:S01]  /*0760*/  IMAD.X R2, R4, 0x1, R29, P0 ;  /* 0x0000000104027824 */ /* 0x000fe200000e061d */
[----:B------:R-:W-:Y:S01]  /*0770*/  IADD3 R5, P4, P3, R28, UR14, R5 ;  /* 0x0000000e1c057c10 */ /* 0x000fe2000fb9e005 */
[----:B------:R-:W-:Y:S01]  /*0780*/  USHF.L.U64.HI UR14, UR6, 0x4, UR7 ;  /* 0x00000004060e7899 */ /* 0x000fe20008010207 */
[----:B------:R-:W-:Y:S02]  /*0790*/  LEA R22, P1, R15, UR8, 0x1 ;  /* 0x000000080f167c11 */ /* 0x000fe4000f8208ff */
[----:B------:R-:W-:Y:S02]  /*07a0*/  LEA R24, P2, R13, UR8, 0x1 ;  /* 0x000000080d187c11 */ /* 0x000fe4000f8408ff */
[----:B------:R-:W-:Y:S01]  /*07b0*/  IADD3.X R4, PT, PT, R29, UR20, R4, P4, P3 ;  /* 0x000000141d047c10 */ /* 0x000fe2000a7e6404 */
[----:B------:R-:W-:Y:S01]  /*07c0*/  IMAD.WIDE.U32 R28, R198, UR4, R28 ;  /* 0x00000004c61c7c25 */ /* 0x000fe2000f8e001c */
[----:B------:R-:W-:Y:S01]  /*07d0*/  LEA.HI.X R23, R15, UR9, R14, 0x1, P1 ;  /* 0x000000090f177c11 */ /* 0x000fe200088f0c0e */
[----:B------:R-:W-:Y:S01]  /*07e0*/  UMOV UR4, 0x400 ;  /* 0x0000040000047882 */ /* 0x000fe20000000000 */
[----:B------:R-:W-:Y:S01]  /*07f0*/  LEA.HI.X R25, R13, UR9, R12, 0x1, P2 ;  /* 0x000000090d197c11 */ /* 0x000fe200090f0c0c */
[--C-:B---3--:R-:W-:Y:S01]  /*0800*/  IMAD.MOV R12, RZ, RZ, -R27.reuse ;  /* 0x000000ffff0c7224 */ /* 0x108fe200078e0a1b */
[----:B------:R-:W-:Y:S01]  /*0810*/  LEA R30, P1, R17, UR8, 0x1 ;  /* 0x00000008111e7c11 */ /* 0x000fe2000f8208ff */
[----:B------:R-:W-:Y:S01]  /*0820*/  IMAD.IADD R10, R29, 0x1, R10 ;  /* 0x000000011d0a7824 */ /* 0x000fe200078e020a */
[----:B------:R-:W-:Y:S01]  /*0830*/  LEA R14, P0, R19, UR8, 0x1 ;  /* 0x00000008130e7c11 */ /* 0x000fe2000f8008ff */
[----:B------:R-:W-:Y:S01]  /*0840*/  IMAD R13, R12, R6, RZ ;  /* 0x000000060c0d7224 */ /* 0x000fe200078e02ff */
[----:B------:R-:W-:Y:S01]  /*0850*/  LEA.HI.X R31, R17, UR9, R16, 0x1, P1 ;  /* 0x00000009111f7c11 */ /* 0x000fe200088f0c10 */
[----:B--2---:R-:W-:Y:S01]  /*0860*/  ULEA UR5, UR5, UR4, 0x18 ;  /* 0x0000000405057291 */ /* 0x004fe2000f8ec0ff */
[----:B------:R-:W-:Y:S01]  /*0870*/  LEA.HI.X R15, R19, UR9, R18, 0x1, P0 ;  /* 0x00000009130f7c11 */ /* 0x000fe200080f0c12 */
[----:B------:R-:W-:Y:S01]  /*0880*/  IMAD.HI.U32 R13, R27, R13, R26 ;  /* 0x0000000d1b0d7227 */ /* 0x000fe200078e001a */
[----:B------:R-:W-:Y:S01]  /*0890*/  LEA R16, P0, R21, UR8, 0x1 ;  /* 0x0000000815107c11 */ /* 0x000fe2000f8008ff */
[----:B------:R-:W1:Y:S01]  /*08a0*/  LDCU.128 UR20, c[0x0][0x3a0] ;  /* 0x00007400ff1477ac */ /* 0x000e620008000c00 */
[----:B------:R-:W-:-:S02]  /*08b0*/  LEA R32, P1, R28, UR8, 0x1 ;  /* 0x000000081c207c11 */ /* 0x000fc4000f8208ff */
[----:B------:R-:W-:Y:S01]  /*08c0*/  LEA.HI.X R17, R21, UR9, R20, 0x1, P0 ;  /* 0x0000000915117c11 */ /* 0x000fe200080f0c14 */
[----:B------:R-:W2:Y:S01]  /*08d0*/  LDCU UR4, c[0x0][0x3e0] ;  /* 0x00007c00ff0477ac */ /* 0x000ea20008000800 */
[----:B------:R-:W-:Y:S01]  /*08e0*/  LEA.HI.X R33, R28, UR9, R10, 0x1, P1 ;  /* 0x000000091c217c11 */ /* 0x000fe200088f0c0a */
[----:B------:R-:W-:Y:S01]  /*08f0*/  IMAD.WIDE.U32 R28, R11, UR6, R202 ;  /* 0x000000060b1c7c25 */ /* 0x000fe2000f8e00ca */
[----:B------:R-:W-:Y:S02]  /*0900*/  IABS R10, R120 ;  /* 0x00000078000a7213 */ /* 0x000fe40000000000 */
[----:B------:R-:W-:Y:S02]  /*0910*/  LEA R20, P1, R3, UR8, 0x1 ;  /* 0x0000000803147c11 */ /* 0x000fe4000f8208ff */
[----:B------:R-:W-:Y:S01]  /*0920*/  LEA R18, P0, R5, UR8, 0x1 ;  /* 0x0000000805127c11 */ /* 0x000fe2000f8008ff */
[----:B------:R-:W-:Y:S01]  /*0930*/  IMAD.HI.U32 R13, R13, R10, RZ ;  /* 0x0000000a0d0d7227 */ /* 0x000fe200078e00ff */
[----:B------:R-:W-:Y:S01]  /*0940*/  LEA.HI.X R21, R3, UR9, R2, 0x1, P1 ;  /* 0x0000000903157c11 */ /* 0x000fe200088f0c02 */
[----:B------:R-:W-:Y:S01]  /*0950*/  USHF.L.U64.HI UR8, UR6, 0x6, UR7 ;  /* 0x0000000606087899 */ /* 0x000fe20008010207 */
[----:B------:R-:W-:Y:S01]  /*0960*/  SHF.R.S32.HI R2, RZ, 0x1f, R11 ;  /* 0x0000001fff027819 */ /* 0x000fe2000001140b */
[----:B------:R-:W-:Y:S01]  /*0970*/  IMAD.MOV R27, RZ, RZ, -R13 ;  /* 0x000000ffff1b7224 */ /* 0x000fe200078e0a0d */
[----:B------:R-:W-:Y:S01]  /*0980*/  LEA.HI.X R19, R5, UR9, R4, 0x1, P0 ;  /* 0x0000000905137c11 */ /* 0x000fe200080f0c04 */
[----:B------:R-:W-:Y:S01]  /*0990*/  USHF.L.U32 UR9, UR6, 0x6, URZ ;  /* 0x0000000606097899 */ /* 0x000fe200080006ff */
[----:B------:R-:W3:Y:S01]  /*09a0*/  @!P6 LDC.64 R4, c[0x0][0x488] ;  /* 0x00012200ff04eb82 */ /* 0x000ee20000000a00 */
[C---:B------:R-:W-:Y:S01]  /*09b0*/  IMAD R12, R2.reuse, UR6, RZ ;  /* 0x00000006020c7c24 */ /* 0x040fe2000f8e02ff */
[----:B------:R-:W-:Y:S01]  /*09c0*/  LEA R199, R199, UR5, 0x1 ;  /* 0x00000005c7c77c11 */ /* 0x000fe2000f8e08ff */
[----:B------:R-:W-:Y:S01]  /*09d0*/  IMAD R2, R2, UR16, RZ ;  /* 0x0000001002027c24 */ /* 0x000fe2000f8e02ff */
[----:B------:R-:W-:Y:S01]  /*09e0*/  LEA R194, R194, UR5, 0x1 ;  /* 0x00000005c2c27c11 */ /* 0x000fe2000f8e08ff */
[----:B------:R-:W-:-:S02]  /*09f0*/  IMAD R27, R6, R27, R10 ;  /* 0x0000001b061b7224 */ /* 0x000fc400078e020a */
[C---:B------:R-:W-:Y:S01]  /*0a00*/  IMAD R10, R11.reuse, UR17, R2 ;  /* 0x000000110b0a7c24 */ /* 0x040fe2000f8e0202 */
[----:B------:R-:W-:Y:S01]  /*0a10*/  @!PT LDS RZ, [RZ] ;  /* 0x00000000fffff984 */ /* 0x000fe20000000800 */
[----:B------:R-:W-:Y:S01]  /*0a20*/  @!PT LDS RZ, [RZ] ;  /* 0x00000000fffff984 */ /* 0x000fe20000000800 */
[----:B------:R-:W-:Y:S01]  /*0a30*/  @!PT LDS RZ, [RZ] ;  /* 0x00000000fffff984 */ /* 0x000fe20000000800 */
[----:B------:R-:W-:Y:S01]  /*0a40*/  LDGSTS.E.BYPASS.LTC128B.128 [R199], desc[UR24][R32.64] ;  /* 0x0000000020c77fae */ /* 0x000fe2000b981a18 */
[----:B------:R-:W4:Y:S01]  /*0a50*/  @!P6 LDC.64 R2, c[0x0][0x438] ;  /* 0x00010e00ff02eb82 */ /* 0x000f220000000a00 */
[----:B------:R-:W-:Y:S01]  /*0a60*/  ISETP.GT.U32.AND P1, PT, R6, R27, PT ;  /* 0x0000001b0600720c */ /* 0x000fe20003f24070 */
[----:B------:R-:W-:Y:S01]  /*0a70*/  IMAD R12, R11, UR7, R12 ;  /* 0x000000070b0c7c24 */ /* 0x000fe2000f8e020c */
[----:B------:R2:W-:Y:S03]  /*0a80*/  LDGSTS.E.BYPASS.LTC128B.128 [R199+0x800], desc[UR24][R24.64] ;  /* 0x0080000018c77fae */ /* 0x0005e6000b981a18 */
[----:B------:R-:W-:Y:S01]  /*0a90*/  IMAD.IADD R29, R29, 0x1, R12 ;  /* 0x000000011d1d7824 */ /* 0x000fe200078e020c */
[----:B------:R2:W-:Y:S01]  /*0aa0*/  LDGSTS.E.BYPASS.LTC128B.128 [R199+0x1000], desc[UR24][R22.64] ;  /* 0x0100000016c77fae */ /* 0x0005e2000b981a18 */
[----:B-1----:R-:W-:-:S03]  /*0ab0*/  IMAD.WIDE.U32 R28, R121, UR20, R28 ;  /* 0x00000014791c7c25 */ /* 0x002fc6000f8e001c */
[----:B------:R-:W-:Y:S03]  /*0ac0*/  LDGSTS.E.BYPASS.LTC128B.128 [R199+0x1800], desc[UR24][R30.64] ;  /* 0x018000001ec77fae */ /* 0x000fe6000b981a18 */
[----:B------:R-:W-:Y:S01]  /*0ad0*/  @!P1 IMAD.IADD R27, R27, 0x1, -R6 ;  /* 0x000000011b1b9824 */ /* 0x000fe200078e0a06 */
[----:B---3--:R-:W-:Y:S01]  /*0ae0*/  @!P6 ISETP.NE.U32.AND P2, PT, R4, RZ, PT ;  /* 0x000000ff0400e20c */ /* 0x008fe20003f45070 */
[----:B------:R-:W-:Y:S01]  /*0af0*/  @!P1 VIADD R13, R13, 0x1 ;  /* 0x000000010d0d9836 */ /* 0x000fe20000000000 */
[----:B------:R-:W-:Y:S01]  /*0b00*/  LOP3.LUT R4, R120, R9, RZ, 0x3c, !PT ;  /* 0x0000000978047212 */ /* 0x000fe200078e3cff */
[----:B------:R1:W-:Y:S01]  /*0b10*/  LDGSTS.E.BYPASS.LTC128B.128 [R199+0x2000], desc[UR24][R14.64] ;  /* 0x020000000ec77fae */ /* 0x0003e2000b981a18 */
[----:B------:R-:W-:Y:S02]  /*0b20*/  ISETP.GE.U32.AND P3, PT, R27, R6, PT ;  /* 0x000000061b00720c */ /* 0x000fe40003f66070 */
[----:B------:R-:W-:Y:S01]  /*0b30*/  @!P6 ISETP.NE.AND.EX P2, PT, R5, RZ, PT, P2 ;  /* 0x000000ff0500e20c */ /* 0x000fe20003f45320 */
[----:B------:R3:W-:Y:S01]  /*0b40*/  LDGSTS.E.BYPASS.LTC128B.128 [R199+0x2800], desc[UR24][R16.64] ;  /* 0x0280000010c77fae */ /* 0x0007e2000b981a18 */
[----:B------:R-:W-:-:S02]  /*0b50*/  ISETP.GE.AND P0, PT, R4, RZ, PT ;  /* 0x000000ff0400720c */ /* 0x000fc40003f06270 */
[----:B----4-:R-:W-:Y:S01]  /*0b60*/  @!P6 SEL R3, R3, RZ, P2 ;  /* 0x000000ff0303e207 */ /* 0x010fe20001000000 */
[----:B------:R4:W-:Y:S01]  /*0b70*/  LDGSTS.E.BYPASS.LTC128B.128 [R199+0x3000], desc[UR24][R20.64] ;  /* 0x0300000014c77fae */ /* 0x0009e2000b981a18 */
[----:B------:R-:W-:Y:S02]  /*0b80*/  ISETP.NE.AND P1, PT, R9, RZ, PT ;  /* 0x000000ff0900720c */ /* 0x000fe40003f25270 */
[----:B------:R-:W-:Y:S01]  /*0b90*/  @!P6 IADD3 R125, PT, PT, R3, R2, -R11 ;  /* 0x00000002037de210 */ /* 0x000fe20007ffe80b */
[----:B--2---:R-:W-:Y:S01]  /*0ba0*/  IMAD.WIDE.U32 R24, R11, UR16, R202 ;  /* 0x000000100b187c25 */ /* 0x004fe2000f8e00ca */
[----:B------:R2:W-:Y:S03]  /*0bb0*/  LDGSTS.E.BYPASS.LTC128B.128 [R199+0x3800], desc[UR24][R18.64] ;  /* 0x0380000012c77fae */ /* 0x0005e6000b981a18 */
[----:B------:R-:W-:Y:S02]  /*0bc0*/  IMAD.IADD R25, R25, 0x1, R10 ;  /* 0x0000000119197824 */ /* 0x000fe400078e020a */
[----:B------:R-:W-:-:S02]  /*0bd0*/  @P3 VIADD R13, R13, 0x1 ;  /* 0x000000010d0d3836 */ /* 0x000fc40000000000 */
[----:B------:R-:W-:-:S04]  /*0be0*/  IMAD.WIDE.U32 R22, R121, UR22, R24 ;  /* 0x0000001679167c25 */ /* 0x000fc8000f8e0018 */
[C---:B------:R-:W-:Y:S02]  /*0bf0*/  IMAD R25, R121.reuse, UR21, R29 ;  /* 0x0000001579197c24 */ /* 0x040fe4000f8e021d */
[----:B------:R-:W-:Y:S01]  /*0c00*/  IMAD R23, R121, UR23, R23 ;  /* 0x0000001779177c24 */ /* 0x000fe2000f8e0217 */
[----:B------:R-:W1:Y:S01]  /*0c10*/  LDCU.128 UR20, c[0x0][0x3d0] ;  /* 0x00007a00ff1477ac */ /* 0x000e620008000c00 */
[----:B------:R-:W-:Y:S02]  /*0c20*/  VIADD R3, R125, 0x3f ;  /* 0x0000003f7d037836 */ /* 0x000fe40000000000 */
[----:B------:R-:W-:Y:S02]  /*0c30*/  IMAD.MOV.U32 R201, RZ, RZ, R13 ;  /* 0x000000ffffc97224 */ /* 0x000fe400078e000d */
[----:B------:R-:W-:Y:S01]  /*0c40*/  IMAD.MOV.U32 R24, RZ, RZ, R28 ;  /* 0x000000ffff187224 */ /* 0x000fe200078e001c */
[----:B------:R-:W-:Y:S01]  /*0c50*/  SHF.R.S32.HI R132, RZ, 0x1f, R3 ;  /* 0x0000001fff847819 */ /* 0x000fe20000011403 */
[----:B------:R-:W-:Y:S01]  /*0c60*/  @!P0 IMAD.MOV R201, RZ, RZ, -R201 ;  /* 0x000000ffffc98224 */ /* 0x000fe200078e0ac9 */
[----:B------:R-:W-:Y:S01]  /*0c70*/  @!P1 LOP3.LUT R201, RZ, R9, RZ, 0x33, !PT ;  /* 0x00000009ffc99212 */ /* 0x000fe200078e33ff */
[C---:B------:R-:W-:Y:S01]  /*0c80*/  IMAD.WIDE.U32 R24, R7.reuse, UR6, R24 ;  /* 0x0000000607187c25 */ /* 0x040fe2000f8e0018 */
[----:B------:R-:W-:Y:S01]  /*0c90*/  LEA.HI R132, R132, R3, RZ, 0x6 ;  /* 0x0000000384847211 */ /* 0x000fe200078f30ff */
[----:B------:R-:W-:Y:S01]  /*0ca0*/  USHF.L.U32 UR6, UR6, 0x5, URZ ;  /* 0x0000000506067899 */ /* 0x000fe200080006ff */
[----:B------:R-:W-:Y:S01]  /*0cb0*/  SHF.R.S32.HI R2, RZ, 0x1f, R201 ;  /* 0x0000001fff027819 */ /* 0x000fe200000114c9 */
[C---:B------:R-:W-:Y:S01]  /*0cc0*/  IMAD R11, R7.reuse, UR7, R25 ;  /* 0x00000007070b7c24 */ /* 0x040fe2000f8e0219 */
[----:B------:R-:W-:Y:S01]  /*0cd0*/  LEA.HI.SX32 R116, R132, 0xffffffff, 0x1a ;  /* 0xffffffff84747811 */ /* 0x000fe200078fd2ff */
[----:B------:R-:W-:Y:S01]  /*0ce0*/  IMAD.WIDE.U32 R12, R7, UR16, R22 ;  /* 0x00000010070c7c25 */ /* 0x000fe2000f8e0016 */
[----:B------:R-:W-:-:S02]  /*0cf0*/  USHF.L.U64.HI UR7, UR16, 0x6, UR17 ;  /* 0x0000000610077899 */ /* 0x000fc40008010211 */
[----:B------:R-:W-:Y:S01]  /*0d00*/  SHF.R.S32.HI R3, RZ, 0x1f, R116 ;  /* 0x0000001fff037819 */ /* 0x000fe20000011474 */
[----:B------:R-:W-:Y:S01]  /*0d10*/  IMAD.MOV.U32 R10, RZ, RZ, R24 ;  /* 0x000000ffff0a7224 */ /* 0x000fe200078e0018 */
[----:B------:R-:W-:Y:S01]  /*0d20*/  USHF.L.U32 UR16, UR16, 0x5, URZ ;  /* 0x0000000510107899 */ /* 0x000fe200080006ff */
[----:B-1----:R-:W-:Y:S02]  /*0d30*/  IMAD R196, R2, UR20, RZ ;  /* 0x0000001402c47c24 */ /* 0x002fe4000f8e02ff */
[----:B------:R-:W-:Y:S02]  /*0d40*/  IMAD R4, R116, UR8, RZ ;  /* 0x0000000874047c24 */ /* 0x000fe4000f8e02ff */
[----:B------:R-:W-:Y:S02]  /*0d50*/  IMAD R13, R7, UR17, R13 ;  /* 0x00000011070d7c24 */ /* 0x000fe4000f8e020d */
[----:B------:R-:W-:-:S04]  /*0d60*/  IMAD.WIDE.U32 R8, R201, UR20, R10 ;  /* 0x00000014c9087c25 */ /* 0x000fc8000f8e000a */
[----:B------:R-:W-:Y:S01]  /*0d70*/  IMAD R196, R201, UR21, R196 ;  /* 0x00000015c9c47c24 */ /* 0x000fe2000f8e02c4 */
[----:B------:R-:W-:Y:S01]  /*0d80*/  LEA R197, P1, R8, UR10, 0x1 ;  /* 0x0000000a08c57c11 */ /* 0x000fe2000f8208ff */
[----:B------:R-:W-:-:S04]  /*0d90*/  IMAD.WIDE.U32 R14, R116, UR9, RZ ;  /* 0x00000009740e7c25 */ /* 0x000fc8000f8e00ff */
[----:B------:R-:W-:Y:S01]  /*0da0*/  IMAD R7, R3, UR9, R4 ;  /* 0x0000000903077c24 */ /* 0x000fe2000f8e0204 */
[C---:B------:R-:W-:Y:S01]  /*0db0*/  IADD3 R4, P0, PT, R14.reuse, UR15, RZ ;  /* 0x0000000f0e047c10 */ /* 0x040fe2000ff1e0ff */
[----:B------:R-:W-:Y:S01]  /*0dc0*/  IMAD.IADD R196, R9, 0x1, R196 ;  /* 0x0000000109c47824 */ /* 0x000fe200078e02c4 */
[----:B---3--:R-:W-:Y:S01]  /*0dd0*/  LEA R16, P2, R14, R197, 0x1 ;  /* 0x000000c50e107211 */ /* 0x008fe200078408ff */
[----:B------:R-:W-:Y:S02]  /*0de0*/  IMAD.IADD R7, R15, 0x1, R7 ;  /* 0x000000010f077824 */ /* 0x000fe400078e0207 */
[----:B------:R-:W-:Y:S01]  /*0df0*/  IMAD R10, R116, UR7, RZ ;  /* 0x00000007740a7c24 */ /* 0x000fe2000f8e02ff */
[----:B------:R-:W-:Y:S01]  /*0e00*/  LEA.HI.X R196, R8, UR11, R196, 0x1, P1 ;  /* 0x0000000b08c47c11 */ /* 0x000fe200088f0cc4 */
[----:B------:R-:W-:Y:S01]  /*0e10*/  IMAD R2, R2, UR22, RZ ;  /* 0x0000001602027c24 */ /* 0x000fe2000f8e02ff */
[----:B------:R-:W-:Y:S01]  /*0e20*/  IADD3 R6, P1, PT, R4, UR15, RZ ;  /* 0x0000000f04067c10 */ /* 0x000fe2000ff3e0ff */
[----:B------:R-:W-:Y:S01]  /*0e30*/  IMAD R3, R3, UR19, R10 ;  /* 0x0000001303037c24 */ /* 0x000fe2000f8e020a */
[----:B------:R-:W-:Y:S01]  /*0e40*/  IADD3.X R5, PT, PT, R7, UR14, RZ, P0, !PT ;  /* 0x0000000e07057c10 */ /* 0x000fe200087fe4ff */
[----:B------:R-:W-:Y:S01]  /*0e50*/  IMAD.WIDE.U32 R10, R116, UR19, RZ ;  /* 0x00000013740a7c25 */ /* 0x000fe2000f8e00ff */
[----:B------:R-:W-:-:S02]  /*0e60*/  IADD3 R8, P0, PT, R4, UR6, RZ ;  /* 0x0000000604087c10 */ /* 0x000fc4000ff1e0ff */
[-C--:B------:R-:W-:Y:S01]  /*0e70*/  LEA.HI.X R17, R14, R196.reuse, R7, 0x1, P2 ;  /* 0x000000c40e117211 */ /* 0x080fe200010f0c07 */
[----:B------:R-:W-:Y:S01]  /*0e80*/  IMAD.WIDE.U32 R12, R201, UR22, R12 ;  /* 0x00000016c90c7c25 */ /* 0x000fe2000f8e000c */
[C---:B------:R-:W-:Y:S02]  /*0e90*/  IADD3.X R7, PT, PT, R5.reuse, UR14, RZ, P1, !PT ;  /* 0x0000000e05077c10 */ /* 0x040fe40008ffe4ff */
[-C--:B----4-:R-:W-:Y:S01]  /*0ea0*/  LEA R20, P2, R4, R197.reuse, 0x1 ;  /* 0x000000c504147211 */ /* 0x090fe200078408ff */
[----:B------:R-:W-:Y:S01]  /*0eb0*/  LDGSTS.E.BYPASS.LTC128B.128 [R199+0x4000], desc[UR24][R16.64] ;  /* 0x0400000010c77fae */ /* 0x000fe2000b981a18 */
[----:B------:R-:W-:Y:S01]  /*0ec0*/  IADD3.X R9, PT, PT, R5, UR18, RZ, P0, !PT ;  /* 0x0000001205097c10 */ /* 0x000fe200087fe4ff */
[----:B------:R-:W-:Y:S01]  /*0ed0*/  IMAD R201, R201, UR23, R2 ;  /* 0x00000017c9c97c24 */ /* 0x000fe2000f8e0202 */
[-C--:B--2---:R-:W-:Y:S02]  /*0ee0*/  LEA R18, P1, R6, R197.reuse, 0x1 ;  /* 0x000000c506127211 */ /* 0x084fe400078208ff */
[----:B------:R-:W-:Y:S01]  /*0ef0*/  LEA R14, P0, R8, R197, 0x1 ;  /* 0x000000c5080e7211 */ /* 0x000fe200078008ff */
[----:B------:R-:W-:Y:S01]  /*0f00*/  IMAD.IADD R201, R13, 0x1, R201 ;  /* 0x000000010dc97824 */ /* 0x000fe200078e02c9 */
[-C--:B------:R-:W-:Y:S01]  /*0f10*/  LEA.HI.X R21, R4, R196.reuse, R5, 0x1, P2 ;  /* 0x000000c404157211 */ /* 0x080fe200010f0c05 */
[----:B------:R-:W-:Y:S01]  /*0f20*/  IMAD.IADD R4, R11, 0x1, R3 ;  /* 0x000000010b047824 */ /* 0x000fe200078e0203 */
[----:B------:R-:W-:-:S02]  /*0f30*/  LEA.HI.X R19, R6, R196, R7, 0x1, P1 ;  /* 0x000000c406137211 */ /* 0x000fc400008f0c07 */
[----:B------:R-:W-:Y:S01]  /*0f40*/  LEA.HI.X R15, R8, R196, R9, 0x1, P0 ;  /* 0x000000c4080f7211 */ /* 0x000fe200000f0c09 */
[----:B------:R1:W-:Y:S01]  /*0f50*/  LDGSTS.E.BYPASS.LTC128B.128 [R199+0x4800], desc[UR24][R20.64] ;  /* 0x0480000014c77fae */ /* 0x0003e2000b981a18 */
[----:B------:R-:W-:Y:S02]  /*0f60*/  IADD3 R2, P0, PT, R10, UR27, RZ ;  /* 0x0000001b0a027c10 */ /* 0x000fe4000ff1e0ff */
[----:B------:R-:W-:Y:S01]  /*0f70*/  LEA R195, P2, R12, UR12, 0x1 ;  /* 0x0000000c0cc37c11 */ /* 0x000fe2000f8408ff */
[----:B------:R-:W-:Y:S01]  /*0f80*/  LDGSTS.E.BYPASS.LTC128B.128 [R199+0x5000], desc[UR24][R18.64] ;  /* 0x0500000012c77fae */ /* 0x000fe2000b981a18 */
[----:B------:R-:W-:Y:S02]  /*0f90*/  IADD3 R6, P1, PT, R2, UR27, RZ ;  /* 0x0000001b02067c10 */ /* 0x000fe4000ff3e0ff */
[----:B------:R-:W-:Y:S01]  /*0fa0*/  IADD3.X R3, PT, PT, R4, UR26, RZ, P0, !PT ;  /* 0x0000001a04037c10 */ /* 0x000fe200087fe4ff */
[----:B------:R2:W-:Y:S01]  /*0fb0*/  LDGSTS.E.BYPASS.LTC128B.128 [R199+0x5800], desc[UR24][R14.64] ;  /* 0x058000000ec77fae */ /* 0x0005e2000b981a18 */
[----:B------:R-:W-:-:S02]  /*0fc0*/  IADD3 R8, P0, PT, R2, UR16, RZ ;  /* 0x0000001002087c10 */ /* 0x000fc4000ff1e0ff */
[----:B------:R-:W-:Y:S01]  /*0fd0*/  LEA.HI.X R201, R12, UR13, R201, 0x1, P2 ;  /* 0x0000000d0cc97c11 */ /* 0x000fe200090f0cc9 */
[----:B------:R-:W0:Y:S01]  /*0fe0*/  LDGDEPBAR ;  /* 0x00000000000079af */ /* 0x000e220000000000 */
[-C--:B------:R-:W-:Y:S02]  /*0ff0*/  LEA R22, P3, R10, R195.reuse, 0x1 ;  /* 0x000000c30a167211 */ /* 0x080fe400078608ff */
[C---:B------:R-:W-:Y:S02]  /*1000*/  IADD3.X R0, PT, PT, R3.reuse, UR26, RZ, P1, !PT ;  /* 0x0000001a03007c10 */ /* 0x040fe40008ffe4ff */
[----:B------:R-:W-:Y:S02]  /*1010*/  IADD3.X R5, PT, PT, R3, UR28, RZ, P0, !PT ;  /* 0x0000001c03057c10 */ /* 0x000fe400087fe4ff */
[----:B------:R-:W-:Y:S02]  /*1020*/  LEA R12, P0, R8, R195, 0x1 ;  /* 0x000000c3080c7211 */ /* 0x000fe400078008ff */
[----:B------:R-:W-:-:S02]  /*1030*/  LEA.HI.X R23, R10, R201, R4, 0x1, P3 ;  /* 0x000000c90a177211 */ /* 0x000fc400018f0c04 */
[----:B------:R-:W-:Y:S02]  /*1040*/  LEA.HI.X R13, R8, R201, R5, 0x1, P0 ;  /* 0x000000c9080d7211 */ /* 0x000fe400000f0c05 */
[----:B-1----:R-:W-:-:S04]  /*1050*/  LEA R20, P2, R2, R195, 0x1 ;  /* 0x000000c302147211 */ /* 0x002fc800078408ff */
[----:B------:R-:W-:Y:S01]  /*1060*/  LEA.HI.X R21, R2, R201, R3, 0x1, P2 ;  /* 0x000000c902157211 */ /* 0x000fe200010f0c03 */
[----:B------:R-:W-:Y:S02]  /*1070*/  VIADD R3, R193, UR5 ;  /* 0x00000005c1037c36 */ /* 0x000fe40008000000 */
[----:B------:R-:W-:Y:S01]  /*1080*/  IMAD.MOV.U32 R2, RZ, RZ, 0x40 ;  /* 0x00000040ff027424 */ /* 0x000fe200078e00ff */
[----:B--2---:R-:W-:Y:S01]  /*1090*/  LEA R14, P1, R6, R195, 0x1 ;  /* 0x000000c3060e7211 */ /* 0x004fe200078208ff */
[----:B------:R-:W-:-:S04]  /*10a0*/  DEPBAR.LE SB0, 0x0 ;  /* 0x000080000000791a */ /* 0x000fc80000000000 */
[----:B------:R-:W-:Y:S01]  /*10b0*/  BAR.SYNC.DEFER_BLOCKING 0x0 ;  /* 0x0000000000007b1d */ /* 0x000fe20000010000 */
[----:B------:R-:W-:Y:S01]  /*10c0*/  LEA.HI.X R15, R6, R201, R0, 0x1, P1 ;  /* 0x000000c9060f7211 */ /* 0x000fe200008f0c00 */
[----:B------:R-:W-:Y:S01]  /*10d0*/  IMAD.MOV.U32 R0, RZ, RZ, 0x20 ;  /* 0x00000020ff007424 */ /* 0x000fe200078e00ff */
[----:B------:R-:W-:Y:S02]  /*10e0*/  R2P PR, R119, 0x6 ;  /* 0x0000000677007804 */ /* 0x000fe40000000000 */
[----:B------:R-:W-:-:S03]  /*10f0*/  ISETP.GE.AND P3, PT, R125, 0x41, PT ;  /* 0x000000417d00780c */ /* 0x000fc60003f66270 */
[----:B------:R-:W-:Y:S02]  /*1100*/  SEL R0, R0, 0xffffffe0, !P1 ;  /* 0xffffffe000007807 */ /* 0x000fe40004800000 */
[----:B------:R-:W-:-:S03]  /*1110*/  SEL R2, R2, 0xffffffc0, !P2 ;  /* 0xffffffc002027807 */ /* 0x000fc60005000000 */
[C-C-:B------:R-:W-:Y:S02]  /*1120*/  IMAD.IADD R188, R0.reuse, 0x1, R3.reuse ;  /* 0x0000000100bc7824 */ /* 0x140fe400078e0203 */
[--C-:B------:R-:W-:Y:S02]  /*1130*/  IMAD.IADD R192, R0, 0x1, R194.reuse ;  /* 0x0000000100c07824 */ /* 0x100fe400078e02c2 */
[C---:B------:R-:W-:Y:S02]  /*1140*/  IMAD.IADD R191, R2.reuse, 0x1, R194 ;  /* 0x0000000102bf7824 */ /* 0x040fe400078e02c2 */
[----:B------:R-:W-:Y:S02]  /*1150*/  IMAD.IADD R187, R2, 0x1, R3 ;  /* 0x0000000102bb7824 */ /* 0x000fe400078e0203 */
[C---:B------:R-:W-:Y:S02]  /*1160*/  IMAD.IADD R190, R0.reuse, 0x1, R191 ;  /* 0x0000000100be7824 */ /* 0x040fe400078e02bf */
[----:B------:R-:W-:Y:S01]  /*1170*/  IMAD.IADD R186, R0, 0x1, R187 ;  /* 0x0000000100ba7824 */ /* 0x000fe200078e02bb */
[----:B------:R-:W-:Y:S01]  /*1180*/  @!PT LDS RZ, [RZ] ;  /* 0x00000000fffff984 */ /* 0x000fe20000000800 */
[----:B------:R-:W-:Y:S01]  /*1190*/  @!PT LDS RZ, [RZ] ;  /* 0x00000000fffff984 */ /* 0x000fe20000000800 */
[----:B------:R-:W-:Y:S01]  /*11a0*/  @!PT LDS RZ, [RZ] ;  /* 0x00000000fffff984 */ /* 0x000fe20000000800 */
[----:B------:R-:W-:Y:S04]  /*11b0*/  LDGSTS.E.BYPASS.LTC128B.128 [R199+0x6000], desc[UR24][R22.64] ;  /* 0x0600000016c77fae */ /* 0x000fe8000b981a18 */
[----:B------:R1:W-:Y:S04]  /*11c0*/  LDGSTS.E.BYPASS.LTC128B.128 [R199+0x6800], desc[UR24][R20.64] ;  /* 0x0680000014c77fae */ /* 0x0003e8000b981a18 */
[----:B------:R-:W-:Y:S04]  /*11d0*/  LDGSTS.E.BYPASS.LTC128B.128 [R199+0x7000], desc[UR24][R14.64] ;  /* 0x070000000ec77fae */ /* 0x000fe8000b981a18 */
[----:B------:R2:W-:Y:S04]  /*11e0*/  LDGSTS.E.BYPASS.LTC128B.128 [R199+0x7800], desc[UR24][R12.64] ;  /* 0x078000000cc77fae */ /* 0x0005e8000b981a18 */
[----:B------:R-:W-:Y:S04]  /*11f0*/  LDSM.16.M88.4 R24, [R194] ;  /* 0x00000000c218783b */ /* 0x000fe80000000200 */
[----:B------:R-:W3:Y:S04]  /*1200*/  LDSM.16.M88.4 R40, [R193+UR5+0x4000] ;  /* 0x00400005c128783b */ /* 0x000ee80008000200 */
[----:B------:R-:W4:Y:S04]  /*1210*/  LDSM.16.M88.4 R16, [R194+0x2000] ;  /* 0x00200000c210783b */ /* 0x000f280000000200 */
[----:B------:R-:W1:Y:S04]  /*1220*/  LDSM.16.M88.4 R48, [R193+UR5+0x4800] ;  /* 0x00480005c130783b */ /* 0x000e680008000200 */
[----:B------:R-:W2:Y:S04]  /*1230*/  LDSM.16.M88.4 R4, [R193+UR5+0x5000] ;  /* 0x00500005c104783b */ /* 0x000ea80008000200 */
[----:B------:R-:W2:Y:S04]  /*1240*/  LDSM.16.M88.4 R68, [R193+UR5+0x5800] ;  /* 0x00580005c144783b */ /* 0x000ea80008000200 */
[----:B------:R-:W-:Y:S04]  /*1250*/  LDSM.16.M88.4 R84, [R188+0x4000] ;  /* 0x00400000bc54783b */ /* 0x000fe80000000200 */
[----:B------:R-:W2:Y:S04]  /*1260*/  LDSM.16.M88.4 R88, [R192+0x2000] ;  /* 0x00200000c058783b */ /* 0x000ea80000000200 */
[----:B------:R-:W2:Y:S04]  /*1270*/  LDSM.16.M88.4 R80, [R188+0x4800] ;  /* 0x00480000bc50783b */ /* 0x000ea80000000200 */
[----:B------:R-:W2:Y:S04]  /*1280*/  LDSM.16.M88.4 R76, [R188+0x5000] ;  /* 0x00500000bc4c783b */ /* 0x000ea80000000200 */
[----:B------:R-:W2:Y:S01]  /*1290*/  LDSM.16.M88.4 R72, [R188+0x5800] ;  /* 0x00580000bc48783b */ /* 0x000ea20000000200 */
[-C--:B---3--:R-:W-:Y:S03]  /*12a0*/  HMMA.16816.F32.BF16 R52, R24, R40.reuse, RZ ;  /* 0x000000281834723c */ /* 0x088fe600000418ff */
[----:B------:R-:W-:Y:S04]  /*12b0*/  LDSM.16.M88.4 R112, [R191+0x2000] ;  /* 0x00200000bf70783b */ /* 0x000fe80000000200 */
[----:B------:R-:W-:Y:S01]  /*12c0*/  LDSM.16.M88.4 R108, [R187+0x4000] ;  /* 0x00400000bb6c783b */ /* 0x000fe20000000200 */
[C---:B----4-:R-:W-:Y:S03]  /*12d0*/  HMMA.16816.F32.BF16 R56, R16.reuse, R40, RZ ;  /* 0x000000281038723c */ /* 0x050fe600000418ff */
[----:B------:R-:W-:Y:S04]  /*12e0*/  LDSM.16.M88.4 R104, [R187+0x4800] ;  /* 0x00480000bb68783b */ /* 0x000fe80000000200 */
[----:B------:R-:W-:Y:S01]  /*12f0*/  LDSM.16.M88.4 R100, [R187+0x5000] ;  /* 0x00500000bb64783b */ /* 0x000fe20000000200 */
[C---:B------:R-:W-:Y:S03]  /*1300*/  HMMA.16816.F32.BF16 R64, R16.reuse, R42, RZ ;  /* 0x0000002a1040723c */ /* 0x040fe600000418ff */
[----:B------:R-:W-:Y:S04]  /*1310*/  LDSM.16.M88.4 R96, [R187+0x5800] ;  /* 0x00580000bb60783b */ /* 0x000fe80000000200 */
[----:B------:R-:W-:Y:S01]  /*1320*/  LDSM.16.M88.4 R92, [R191] ;  /* 0x00000000bf5c783b */ /* 0x000fe20000000200 */
[C---:B-1----:R-:W-:Y:S03]  /*1330*/  HMMA.16816.F32.BF16 R32, R16.reuse, R48, RZ ;  /* 0x000000301020723c */ /* 0x042fe600000418ff */
[----:B------:R-:W0:Y:S05]  /*1340*/  LDGDEPBAR ;  /* 0x00000000000079af */ /* 0x000e2a0000000000 */
[C---:B--2---:R-:W-:Y:S08]  /*1350*/  HMMA.16816.F32.BF16 R8, R16.reuse, R4, RZ ;  /* 0x000000041008723c */ /* 0x044ff000000418ff */
[C---:B------:R-:W-:Y:S08]  /*1360*/  HMMA.16816.F32.BF16 R20, R16.reuse, R50, RZ ;  /* 0x000000321014723c */ /* 0x040ff000000418ff */
        /* <DEDUP_REMOVED lines=10> */
[----:B------:R-:W1:Y:S07]  /*1410*/  LDSM.16.M88.4 R68, [R192] ;  /* 0x00000000c044783b */ /* 0x000e6e0000000200 */
        /* <DEDUP_REMOVED lines=9> */
[C---:B-1----:R-:W-:Y:S08]  /*14b0*/  HMMA.16816.F32.BF16 R52, R68.reuse, R84, R52 ;  /* 0x000000544434723c */ /* 0x042ff00000041834 */
        /* <DEDUP_REMOVED lines=9> */
[----:B------:R-:W-:Y:S01]  /*1550*/  HMMA.16816.F32.BF16 R24, R68, R74, R24 ;  /* 0x0000004a4418723c */ /* 0x000fe20000041818 */
[----:B------:R-:W4:Y:S04]  /*1560*/  LDSM.16.M88.4 R72, [R186+0x5800] ;  /* 0x00580000ba48783b */ /* 0x000f280000000200 */
[----:B------:R-:W4:Y:S01]  /*1570*/  LDSM.16.M88.4 R68, [R190] ;  /* 0x00000000be44783b */ /* 0x000f220000000200 */
        /* <DEDUP_REMOVED lines=9> */
[----:B------:R-:W-:Y:S08]  /*1610*/  HMMA.16816.F32.BF16 R64, R88, R86, R64 ;  /* 0x000000565840723c */ /* 0x000ff00000041840 */
[----:B------:R-:W-:Y:S08]  /*1620*/  HMMA.16816.F32.BF16 R16, R112, R98, R16 ;  /* 0x000000627010723c */ /* 0x000ff00000041810 */
[----:B--2---:R-:W-:Y:S03]  /*1630*/  HMMA.16816.F32.BF16 R32, R88, R80, R32 ;  /* 0x000000505820723c */ /* 0x004fe60000041820 */
[----:B------:R-:W-:-:S05]  /*1640*/  FMNMX3.FTZ R3, R56, R57, R64, !PT ;  /* 0x0000003938037276 */ /* 0x000fca0007810040 */
[C---:B------:R-:W-:Y:S08]  /*1650*/  HMMA.16816.F32.BF16 R20, R88.reuse, R82, R20 ;  /* 0x000000525814723c */ /* 0x040ff00000041814 */
[----:B---3--:R-:W-:Y:S03]  /*1660*/  HMMA.16816.F32.BF16 R8, R88, R76, R8 ;  /* 0x0000004c5808723c */ /* 0x008fe60000041808 */
[----:B------:R-:W-:-:S05]  /*1670*/  FMNMX3.FTZ R3, R3, R65, R32, !PT ;  /* 0x0000004103037276 */ /* 0x000fca0007810020 */
[----:B------:R-:W-:Y:S03]  /*1680*/  HMMA.16816.F32.BF16 R36, R88, R78, R36 ;  /* 0x0000004e5824723c */ /* 0x000fe60000041824 */
[----:B------:R-:W-:-:S05]  /*1690*/  FMNMX3.FTZ R3, R3, R33, R20, !PT ;  /* 0x0000002103037276 */ /* 0x000fca0007810014 */
[----:B----4-:R-:W-:Y:S03]  /*16a0*/  HMMA.16816.F32.BF16 R12, R88, R72, R12 ;  /* 0x00000048580c723c */ /* 0x010fe6000004180c */
[----:B------:R-:W-:-:S05]  /*16b0*/  FMNMX3.FTZ R3, R3, R21, R8, !PT ;  /* 0x0000001503037276 */ /* 0x000fca0007810008 */
[----:B------:R-:W-:Y:S03]  /*16c0*/  HMMA.16816.F32.BF16 R52, R92, R108, R52 ;  /* 0x0000006c5c34723c */ /* 0x000fe60000041834 */
[----:B------:R-:W-:-:S05]  /*16d0*/  FMNMX3.FTZ R3, R3, R9, R36, !PT ;  /* 0x0000000903037276 */ /* 0x000fca0007810024 */
[----:B------:R-:W-:Y:S03]  /*16e0*/  HMMA.16816.F32.BF16 R40, R92, R110, R40 ;  /* 0x0000006e5c28723c */ /* 0x000fe60000041828 */
[----:B------:R-:W-:-:S05]  /*16f0*/  FMNMX3.FTZ R3, R3, R37, R12, !PT ;  /* 0x0000002503037276 */ /* 0x000fca000781000c */
[C---:B------:R-:W-:Y:S08]  /*1700*/  HMMA.16816.F32.BF16 R60, R92.reuse, R104, R60 ;  /* 0x000000685c3c723c */ /* 0x040ff0000004183c */
[C---:B------:R-:W-:Y:S08]  /*1710*/  HMMA.16816.F32.BF16 R48, R92.reuse, R106, R48 ;  /* 0x0000006a5c30723c */ /* 0x040ff00000041830 */
[C---:B------:R-:W-:Y:S08]  /*1720*/  HMMA.16816.F32.BF16 R44, R92.reuse, R100, R44 ;  /* 0x000000645c2c723c */ /* 0x040ff0000004182c */
[C---:B------:R-:W-:Y:S08]  /*1730*/  HMMA.16816.F32.BF16 R4, R92.reuse, R102, R4 ;  /* 0x000000665c04723c */ /* 0x040ff00000041804 */
[C---:B------:R-:W-:Y:S08]  /*1740*/  HMMA.16816.F32.BF16 R28, R92.reuse, R96, R28 ;  /* 0x000000605c1c723c */ /* 0x040ff0000004181c */
[----:B------:R-:W-:Y:S08]  /*1750*/  HMMA.16816.F32.BF16 R24, R92, R98, R24 ;  /* 0x000000625c18723c */ /* 0x000ff00000041818 */
[----:B------:R-:W-:Y:S08]  /*1760*/  HMMA.16816.F32.BF16 R16, R88, R74, R16 ;  /* 0x0000004a5810723c */ /* 0x000ff00000041810 */
[C---:B------:R-:W-:Y:S08]  /*1770*/  HMMA.16816.F32.BF16 R52, R68.reuse, R84, R52 ;  /* 0x000000544434723c */ /* 0x040ff00000041834 */
[----:B------:R-:W-:Y:S03]  /*1780*/  HMMA.16816.F32.BF16 R40, R68, R86, R40 ;  /* 0x000000564428723c */ /* 0x000fe60000041828 */
[----:B------:R-:W-:-:S04]  /*1790*/  FMNMX3.FTZ R134, R3, R13, R16, !PT ;  /* 0x0000000d03867276 */ /* 0x000fc80007810010 */
[----:B------:R-:W-:Y:S01]  /*17a0*/  FMNMX.FTZ R134, R17, R134, !PT ;  /* 0x0000008611867209 */ /* 0x000fe20007810000 */
        /* <DEDUP_REMOVED lines=8> */
[----:B------:R-:W-:-:S05]  /*1830*/  LEA.HI.SX32 R74, R132, 0xfffffffe, 0x1a ;  /* 0xfffffffe844a7811 */ /* 0x000fca00078fd2ff */
[C---:B------:R-:W-:Y:S02]  /*1840*/  IMAD R69, R74.reuse, UR8, RZ ;  /* 0x000000084a457c24 */ /* 0x040fe4000f8e02ff */
[----:B------:R-:W-:-:S04]  /*1850*/  IMAD.WIDE.U32 R74, R74, UR9, RZ ;  /* 0x000000094a4a7c25 */ /* 0x000fc8000f8e00ff */
[----:B------:R-:W-:Y:S01]  /*1860*/  IMAD.IADD R69, R75, 0x1, R69 ;  /* 0x000000014b457824 */ /* 0x000fe200078e0245 */
[C---:B------:R-:W-:Y:S02]  /*1870*/  IADD3 R68, P0, PT, R74.reuse, UR15, RZ ;  /* 0x0000000f4a447c10 */ /* 0x040fe4000ff1e0ff */
[----:B------:R-:W-:Y:S02]  /*1880*/  LEA R80, P2, R74, R197, 0x1 ;  /* 0x000000c54a507211 */ /* 0x000fe400078408ff */
[----:B------:R-:W-:Y:S02]  /*1890*/  IADD3.X R3, PT, PT, R69, UR14, RZ, P0, !PT ;  /* 0x0000000e45037c10 */ /* 0x000fe400087fe4ff */
[C---:B------:R-:W-:Y:S02]  /*18a0*/  IADD3 R70, P1, PT, R68.reuse, UR15, RZ ;  /* 0x0000000f44467c10 */ /* 0x040fe4000ff3e0ff */
[----:B------:R-:W-:Y:S02]  /*18b0*/  IADD3 R72, P0, PT, R68, UR6, RZ ;  /* 0x0000000644487c10 */ /* 0x000fe4000ff1e0ff */
[----:B------:R-:W-:-:S02]  /*18c0*/  LEA.HI.X R81, R74, R196, R69, 0x1, P2 ;  /* 0x000000c44a517211 */ /* 0x000fc400010f0c45 */
[-C--:B------:R-:W-:Y:S02]  /*18d0*/  LEA R78, P2, R68, R197.reuse, 0x1 ;  /* 0x000000c5444e7211 */ /* 0x080fe400078408ff */
[C---:B------:R-:W-:Y:S01]  /*18e0*/  IADD3.X R69, PT, PT, R3.reuse, UR14, RZ, P1, !PT ;  /* 0x0000000e03457c10 */ /* 0x040fe20008ffe4ff */
[----:B------:R-:W-:Y:S01]  /*18f0*/  @!PT LDS RZ, [RZ] ;  /* 0x00000000fffff984 */ /* 0x000fe20000000800 */
[----:B------:R-:W-:Y:S01]  /*1900*/  @!PT LDS RZ, [RZ] ;  /* 0x00000000fffff984 */ /* 0x000fe20000000800 */
[----:B------:R-:W-:Y:S01]  /*1910*/  @!PT LDS RZ, [RZ] ;  /* 0x00000000fffff984 */ /* 0x000fe20000000800 */
[----:B------:R1:W-:Y:S01]  /*1920*/  LDGSTS.E.BYPASS.LTC128B.128 [R199+0x4000], desc[UR24][R80.64] ;  /* 0x0400000050c77fae */ /* 0x0003e2000b981a18 */
[----:B------:R-:W-:Y:S02]  /*1930*/  IADD3.X R71, PT, PT, R3, UR18, RZ, P0, !PT ;  /* 0x0000001203477c10 */ /* 0x000fe400087fe4ff */
[-C--:B------:R-:W-:Y:S02]  /*1940*/  LEA R76, P1, R70, R197.reuse, 0x1 ;  /* 0x000000c5464c7211 */ /* 0x080fe400078208ff */
[----:B------:R-:W-:Y:S02]  /*1950*/  LEA R74, P0, R72, R197, 0x1 ;  /* 0x000000c5484a7211 */ /* 0x000fe400078008ff */
[----:B------:R-:W-:-:S02]  /*1960*/  LEA.HI.X R79, R68, R196, R3, 0x1, P2 ;  /* 0x000000c4444f7211 */ /* 0x000fc400010f0c03 */
[-C--:B------:R-:W-:Y:S02]  /*1970*/  LEA.HI.X R77, R70, R196.reuse, R69, 0x1, P1 ;  /* 0x000000c4464d7211 */ /* 0x080fe400008f0c45 */
[----:B------:R-:W-:Y:S01]  /*1980*/  LEA.HI.X R75, R72, R196, R71, 0x1, P0 ;  /* 0x000000c4484b7211 */ /* 0x000fe200000f0c47 */
[----:B------:R1:W-:Y:S04]  /*1990*/  LDGSTS.E.BYPASS.LTC128B.128 [R199+0x4800], desc[UR24][R78.64] ;  /* 0x048000004ec77fae */ /* 0x0003e8000b981a18 */
[----:B------:R1:W-:Y:S04]  /*19a0*/  LDGSTS.E.BYPASS.LTC128B.128 [R199+0x5000], desc[UR24][R76.64] ;  /* 0x050000004cc77fae */ /* 0x0003e8000b981a18 */
[----:B------:R1:W-:Y:S04]  /*19b0*/  LDGSTS.E.BYPASS.LTC128B.128 [R199+0x5800], desc[UR24][R74.64] ;  /* 0x058000004ac77fae */ /* 0x0003e8000b981a18 */
[----:B------:R-:W0:Y:S02]  /*19c0*/  LDGDEPBAR ;  /* 0x00000000000079af */ /* 0x000e240000000000 */
.L_x_1520:
[----:B------:R-:W-:Y:S01]  /*19d0*/  FMNMX3.FTZ R68, R58, R59, R66, !PT ;  /* 0x0000003b3a447276 */ /* 0x000fe20007810042 */
[----:B------:R-:W2:Y:S01]  /*19e0*/  SHFL.BFLY PT, R69, R134, 0x2, 0x1f ;  /* 0x0c401f0086457f89 */ /* 0x000ea200000e0000 */
[----:B------:R-:W-:Y:S01]  /*19f0*/  IMAD R3, R121, UR4, R120 ;  /* 0x0000000479037c24 */ /* 0x000fe2000f8e0278 */
[----:B------:R-:W-:Y:S01]  /*1a00*/  SHF.R.U32.HI R71, RZ, 0x5, R119 ;  /* 0x00000005ff477819 */ /* 0x000fe20000011677 */
[----:B------:R-:W-:Y:S01]  /*1a10*/  IMAD.SHL.U32 R173, R116, 0x2, RZ ;  /* 0x0000000274ad7824 */ /* 0x000fe200078e00ff */
[----:B------:R-:W-:Y:S01]  /*1a20*/  FMNMX3.FTZ R68, R68, R67, R34, !PT ;  /* 0x0000004344447276 */ /* 0x000fe20007810022 */
[----:B------:R-:W-:Y:S01]  /*1a30*/  IMAD.SHL.U32 R3, R3, 0x20, RZ ;  /* 0x0000002003037824 */ /* 0x000fe200078e00ff */
[----:B------:R-:W-:Y:S01]  /*1a40*/  LOP3.LUT R232, R119, 0x1f, RZ, 0xc0, !PT ;  /* 0x0000001f77e87812 */ /* 0x000fe200078ec0ff */
[----:B------:R-:W-:Y:S01]  /*1a50*/  IMAD R122, R122, 0x8, R71 ;  /* 0x000000087a7a7824 */ /* 0x000fe200078e0247 */
[----:B------:R-:W-:Y:S01]  /*1a60*/  FMNMX3.FTZ R68, R68, R35, R22, !PT ;  /* 0x0000002344447276 */ /* 0x000fe20007810016 */
[----:B------:R-:W-:Y:S01]  /*1a70*/  VIADD R213, R206, 0x9e3779b9 ;  /* 0x9e3779b9ced57836 */ /* 0x000fe20000000000 */
[----:B------:R-:W-:Y:S01]  /*1a80*/  IADD3 R232, P1, P0, R3, R118, R232 ;  /* 0x0000007603e87210 */ /* 0x000fe2000783e0e8 */
[----:B------:R-:W-:Y:S01]  /*1a90*/  VIADD R142, R122, 0x4 ;  /* 0x000000047a8e7836 */ /* 0x000fe20000000000 */
[----:B------:R-:W-:Y:S01]  /*1aa0*/  FMNMX3.FTZ R68, R68, R23, R10, !PT ;  /* 0x0000001744447276 */ /* 0x000fe2000781000a */
[----:B------:R-:W-:Y:S01]  /*1ab0*/  IMAD.WIDE.U32 R144, R122, -0x326172a9, RZ ;  /* 0xcd9e8d577a907825 */ /* 0x000fe200078e00ff */
[----:B------:R-:W-:Y:S01]  /*1ac0*/  SHF.R.S32.HI R70, RZ, 0x1f, R3 ;  /* 0x0000001fff467819 */ /* 0x000fe20000011403 */
[----:B------:R-:W3:Y:S01]  /*1ad0*/  LDCU UR4, c[0x0][0x45c] ;  /* 0x00008b80ff0477ac */ /* 0x000ee20008000800 */
[----:B------:R-:W-:Y:S01]  /*1ae0*/  FMNMX3.FTZ R68, R68, R11, R38, !PT ;  /* 0x0000000b44447276 */ /* 0x000fe20007810026 */
[----:B------:R-:W-:Y:S01]  /*1af0*/  IMAD.WIDE.U32 R142, R142, -0x326172a9, RZ ;  /* 0xcd9e8d578e8e7825 */ /* 0x000fe200078e00ff */
[----:B------:R-:W-:Y:S01]  /*1b00*/  IADD3.X R117, PT, PT, R70, R117, RZ, P1, P0 ;  /* 0x0000007546757210 */ /* 0x000fe20000fe04ff */
[----:B------:R-:W4:Y:S01]  /*1b10*/  LDC.U8 R211, c[0x0][0x4f8] ;  /* 0x00013e00ffd37b82 */ /* 0x000f220000000000 */
[----:B------:R-:W-:Y:S01]  /*1b20*/  FMNMX3.FTZ R68, R68, R39, R14, !PT ;  /* 0x0000002744447276 */ /* 0x000fe2000781000e */
[----:B------:R-:W-:Y:S01]  /*1b30*/  IMAD.WIDE.U32 R232, R232, -0x2daee0ad, RZ ;  /* 0xd2511f53e8e87825 */ /* 0x000fe200078e00ff */
[----:B------:R-:W-:-:S02]  /*1b40*/  LOP3.LUT R226, R206, R117, R145, 0x96, !PT ;  /* 0x00000075cee27212 */ /* 0x000fc400078e9691 */
[----:B------:R-:W-:Y:S01]  /*1b50*/  FMNMX3.FTZ R68, R68, R15, R18, !PT ;  /* 0x0000000f44447276 */ /* 0x000fe20007810012 */
[C---:B------:R-:W-:Y:S01]  /*1b60*/  VIADD R141, R206.reuse, 0x3c6ef372 ;  /* 0x3c6ef372ce8d7836 */ /* 0x040fe20000000000 */
[----:B------:R-:W-:Y:S01]  /*1b70*/  LOP3.LUT R222, R206, R117, R143, 0x96, !PT ;  /* 0x00000075cede7212 */ /* 0x000fe200078e968f */
[----:B------:R-:W-:Y:S01]  /*1b80*/  IMAD.WIDE.U32 R226, R226, -0x2daee0ad, RZ ;  /* 0xd2511f53e2e27825 */ /* 0x000fe200078e00ff */
[----:B------:R-:W-:Y:S02]  /*1b90*/  FMNMX.FTZ R73, R19, R68, !PT ;  /* 0x0000004413497209 */ /* 0x000fe40007810000 */
[----:B--2---:R-:W-:Y:S01]  /*1ba0*/  FMNMX.FTZ R134, R134, R69, !PT ;  /* 0x0000004586867209 */ /* 0x004fe20007810000 */
[C---:B------:R-:W-:Y:S01]  /*1bb0*/  VIADD R69, R207.reuse, 0xbb67ae85 ;  /* 0xbb67ae85cf457836 */ /* 0x040fe20000000000 */
[----:B------:R-:W-:Y:S01]  /*1bc0*/  FMNMX3.FTZ R70, R52, R53, R40, !PT ;  /* 0x0000003534467276 */ /* 0x000fe20007810028 */
[----:B-1----:R-:W1:Y:S01]  /*1bd0*/  SHFL.BFLY PT, R74, R73, 0x2, 0x1f ;  /* 0x0c401f00494a7f89 */ /* 0x002e6200000e0000 */
[----:B------:R-:W-:Y:S01]  /*1be0*/  IMAD.WIDE.U32 R222, R222, -0x2daee0ad, RZ ;  /* 0xd2511f53dede7825 */ /* 0x000fe200078e00ff */
[----:B------:R-:W-:-:S02]  /*1bf0*/  LOP3.LUT R76, R207, R173, R233, 0x96, !PT ;  /* 0x000000adcf4c7212 */ /* 0x000fc400078e96e9 */
[----:B------:R-:W-:Y:S01]  /*1c00*/  FMNMX3.FTZ R70, R70, R41, R60, !PT ;  /* 0x0000002946467276 */ /* 0x000fe2000781003c */
[----:B------:R-:W-:Y:S01]  /*1c10*/  VIADD R169, R207, 0x76cf5d0a ;  /* 0x76cf5d0acfa97836 */ /* 0x000fe20000000000 */
[CC--:B------:R-:W-:Y:S01]  /*1c20*/  LOP3.LUT R224, R69.reuse, R232.reuse, R227, 0x96, !PT ;  /* 0x000000e845e07212 */ /* 0x0c0fe200078e96e3 */
[----:B------:R-:W-:Y:S01]  /*1c30*/  IMAD.WIDE.U32 R76, R76, -0x326172a9, RZ ;  /* 0xcd9e8d574c4c7825 */ /* 0x000fe200078e00ff */
[----:B------:R-:W-:Y:S01]  /*1c40*/  LOP3.LUT R220, R69, R232, R223, 0x96, !PT ;  /* 0x000000e845dc7212 */ /* 0x000fe200078e96df */
[----:B------:R-:W2:Y:S01]  /*1c50*/  SHFL.BFLY PT, R71, R134, 0x1, 0x1f ;  /* 0x0c201f0086477f89 */ /* 0x000ea200000e0000 */
[----:B------:R-:W-:Y:S01]  /*1c60*/  FMNMX3.FTZ R70, R70, R61, R48, !PT ;  /* 0x0000003d46467276 */ /* 0x000fe20007810030 */
[----:B------:R-:W-:Y:S01]  /*1c70*/  IMAD.WIDE.U32 R224, R224, -0x326172a9, RZ ;  /* 0xcd9e8d57e0e07825 */ /* 0x000fe200078e00ff */
[----:B------:R-:W-:Y:S02]  /*1c80*/  FMNMX3.FTZ R72, R54, R55, R42, !PT ;  /* 0x0000003736487276 */ /* 0x000fe4000781002a */
[----:B------:R-:W-:Y:S01]  /*1c90*/  FMNMX3.FTZ R70, R70, R49, R44, !PT ;  /* 0x0000003146467276 */ /* 0x000fe2000781002c */
[----:B------:R-:W-:Y:S01]  /*1ca0*/  IMAD.WIDE.U32 R220, R220, -0x326172a9, RZ ;  /* 0xcd9e8d57dcdc7825 */ /* 0x000fe200078e00ff */
[----:B------:R-:W-:-:S02]  /*1cb0*/  FMNMX3.FTZ R72, R72, R43, R62, !PT ;  /* 0x0000002b48487276 */ /* 0x000fc4000781003e */
[----:B------:R-:W-:Y:S01]  /*1cc0*/  LOP3.LUT R69, R213, R144, R77, 0x96, !PT ;  /* 0x00000090d5457212 */ /* 0x000fe200078e964d */
[----:B------:R-:W-:Y:S01]  /*1cd0*/  VIADD R168, R207, 0x32370b8f ;  /* 0x32370b8fcfa87836 */ /* 0x000fe20000000000 */
[----:B------:R-:W-:Y:S01]  /*1ce0*/  LOP3.LUT R178, R141, R76, R225, 0x96, !PT ;  /* 0x0000004c8db27212 */ /* 0x000fe200078e96e1 */
[----:B------:R-:W-:Y:S01]  /*1cf0*/  VIADD R209, R206, 0x78dde6e4 ;  /* 0x78dde6e4ced17836 */ /* 0x000fe20000000000 */
[----:B------:R-:W-:Y:S01]  /*1d00*/  LOP3.LUT R68, R213, R142, R77, 0x96, !PT ;  /* 0x0000008ed5447212 */ /* 0x000fe200078e964d */
[----:B------:R-:W-:Y:S01]  /*1d10*/  IMAD.WIDE.U32 R176, R69, -0x2daee0ad, RZ ;  /* 0xd2511f5345b07825 */ /* 0x000fe200078e00ff */
[----:B------:R-:W-:Y:S02]  /*1d20*/  LOP3.LUT R76, R141, R76, R221, 0x96, !PT ;  /* 0x0000004c8d4c7212 */ /* 0x000fe400078e96dd */
[----:B------:R-:W-:Y:S01]  /*1d30*/  FMNMX3.FTZ R70, R70, R45, R4, !PT ;  /* 0x0000002d46467276 */ /* 0x000fe20007810004 */
[----:B------:R-:W-:Y:S01]  /*1d40*/  IMAD.WIDE.U32 R78, R68, -0x2daee0ad, RZ ;  /* 0xd2511f53444e7825 */ /* 0x000fe200078e00ff */
[----:B------:R-:W-:-:S02]  /*1d50*/  FMNMX3.FTZ R72, R72, R63, R50, !PT ;  /* 0x0000003f48487276 */ /* 0x000fc40007810032 */
[----:B------:R-:W-:Y:S01]  /*1d60*/  FMNMX3.FTZ R70, R70, R5, R28, !PT ;  /* 0x0000000546467276 */ /* 0x000fe2000781001c */
[----:B------:R-:W-:Y:S01]  /*1d70*/  IMAD.WIDE.U32 R76, R76, -0x2daee0ad, RZ ;  /* 0xd2511f534c4c7825 */ /* 0x000fe200078e00ff */
[----:B-1----:R-:W-:Y:S02]  /*1d80*/  FMNMX.FTZ R74, R73, R74, !PT ;  /* 0x0000004a494a7209 */ /* 0x002fe40007810000 */
[----:B------:R-:W-:Y:S01]  /*1d90*/  FMNMX3.FTZ R72, R72, R51, R46, !PT ;  /* 0x0000003348487276 */ /* 0x000fe2000781002e */
[----:B------:R-:W-:Y:S01]  /*1da0*/  VIADD R210, R206, 0xdaa66d2b ;  /* 0xdaa66d2bced27836 */ /* 0x000fe20000000000 */
[----:B------:R-:W-:Y:S01]  /*1db0*/  FMNMX3.FTZ R70, R70, R29, R24, !PT ;  /* 0x0000001d46467276 */ /* 0x000fe20007810018 */
[----:B------:R-:W1:Y:S01]  /*1dc0*/  SHFL.BFLY PT, R133, R74, 0x1, 0x1f ;  /* 0x0c201f004a857f89 */ /* 0x000e6200000e0000 */
[----:B------:R-:W-:Y:S01]  /*1dd0*/  LOP3.LUT R69, R169, R226, R177, 0x96, !PT ;  /* 0x000000e2a9457212 */ /* 0x000fe200078e96b1 */
[C---:B------:R-:W-:Y:S01]  /*1de0*/  VIADD R170, R207.reuse, 0xed9eba14 ;  /* 0xed9eba14cfaa7836 */ /* 0x040fe20000000000 */
[----:B------:R-:W-:Y:S01]  /*1df0*/  FMNMX3.FTZ R72, R72, R47, R6, !PT ;  /* 0x0000002f48487276 */ /* 0x000fe20007810006 */
[----:B------:R-:W-:Y:S01]  /*1e00*/  VIADD R171, R207, 0xa9066899 ;  /* 0xa9066899cfab7836 */ /* 0x000fe20000000000 */
[----:B------:R-:W-:Y:S01]  /*1e10*/  LOP3.LUT R104, R169, R222, R79, 0x96, !PT ;  /* 0x000000dea9687212 */ /* 0x000fe200078e964f */
[----:B------:R-:W-:Y:S01]  /*1e20*/  IMAD.WIDE.U32 R174, R69, -0x326172a9, RZ ;  /* 0xcd9e8d5745ae7825 */ /* 0x000fe200078e00ff */
[----:B------:R-:W-:-:S02]  /*1e30*/  LOP3.LUT R68, R168, R78, R77, 0x96, !PT ;  /* 0x0000004ea8447212 */ /* 0x000fc400078e964d */
[----:B------:R-:W-:Y:S01]  /*1e40*/  FMNMX.FTZ R73, R25, R70, !PT ;  /* 0x0000004619497209 */ /* 0x000fe20007810000 */
[----:B------:R-:W-:Y:S01]  /*1e50*/  IMAD.WIDE.U32 R104, R104, -0x326172a9, RZ ;  /* 0xcd9e8d5768687825 */ /* 0x000fe200078e00ff */
[----:B------:R-:W-:Y:S02]  /*1e60*/  FMNMX3.FTZ R72, R72, R7, R30, !PT ;  /* 0x0000000748487276 */ /* 0x000fe4000781001e */
[----:B--2---:R-:W-:Y:S01]  /*1e70*/  FMNMX.FTZ R134, R134, R71, !PT ;  /* 0x0000004786867209 */ /* 0x004fe20007810000 */
[----:B------:R-:W-:Y:S01]  /*1e80*/  IMAD.WIDE.U32 R68, R68, -0x326172a9, RZ ;  /* 0xcd9e8d5744447825 */ /* 0x000fe200078e00ff */
[----:B------:R-:W2:Y:S01]  /*1e90*/  SHFL.BFLY PT, R136, R73, 0x2, 0x1f ;  /* 0x0c401f0049887f89 */ /* 0x000ea200000e0000 */
[----:B------:R-:W-:Y:S02]  /*1ea0*/  FMNMX3.FTZ R72, R72, R31, R26, !PT ;  /* 0x0000001f48487276 */ /* 0x000fe4000781001a */
[----:B---3--:R-:W-:Y:S01]  /*1eb0*/  FMUL.FTZ R167, R134, UR4 ;  /* 0x0000000486a77c20 */ /* 0x008fe20008410000 */
[----:B------:R-:W-:Y:S01]  /*1ec0*/  LOP3.LUT R104, R209, R104, R69, 0x96, !PT ;  /* 0x00000068d1687212 */ /* 0x000fe200078e9645 */
[----:B------:R-:W-:Y:S01]  /*1ed0*/  VIADD R208, R206, 0xb54cda56 ;  /* 0xb54cda56ced07836 */ /* 0x000fe20000000000 */
[----:B------:R-:W-:Y:S01]  /*1ee0*/  FMNMX.FTZ R69, R27, R72, !PT ;  /* 0x000000481b457209 */ /* 0x000fe20007810000 */
[----:B------:R-:W-:Y:S01]  /*1ef0*/  IMAD.WIDE.U32 R178, R178, -0x2daee0ad, RZ ;  /* 0xd2511f53b2b27825 */ /* 0x000fe200078e00ff */
[----:B------:R-:W-:-:S02]  /*1f00*/  FSETP.NEU.FTZ.AND P0, PT, R134, -INF , PT ;  /* 0xff8000008600780b */ /* 0x000fc40003f1d000 */
[----:B-1----:R-:W-:Y:S01]  /*1f10*/  FMNMX.FTZ R133, R74, R133, !PT ;  /* 0x000000854a857209 */ /* 0x002fe20007810000 */
[----:B------:R-:W1:Y:S01]  /*1f20*/  SHFL.BFLY PT, R72, R69, 0x2, 0x1f ;  /* 0x0c401f0045487f89 */ /* 0x000e6200000e0000 */
[----:B------:R-:W-:Y:S01]  /*1f30*/  FSEL R167, R167, RZ, P0 ;  /* 0x000000ffa7a77208 */ /* 0x000fe20000000000 */
[----:B------:R-:W-:Y:S01]  /*1f40*/  VIADD R217, R206, 0x1715609d ;  /* 0x1715609dced97836 */ /* 0x000fe20000000000 */
[C---:B------:R-:W-:Y:S01]  /*1f50*/  FSETP.NEU.FTZ.AND P0, PT, R133.reuse, -INF , PT ;  /* 0xff8000008500780b */ /* 0x040fe20003f1d000 */
[----:B------:R-:W-:Y:S01]  /*1f60*/  FMUL.FTZ R166, R133, UR4 ;  /* 0x0000000485a67c20 */ /* 0x000fe20008410000 */
[----:B------:R-:W-:Y:S01]  /*1f70*/  LOP3.LUT R71, R210, R220, R105, 0x96, !PT ;  /* 0x000000dcd2477212 */ /* 0x000fe200078e9669 */
[----:B------:R-:W-:Y:S01]  /*1f80*/  FFMA.FTZ R138, R65, UR4, -R167 ;  /* 0x00000004418a7c23 */ /* 0x000fe200080108a7 */
[----:B------:R-:W-:-:S04]  /*1f90*/  IMAD.WIDE.U32 R104, R104, -0x2daee0ad, RZ ;  /* 0xd2511f5368687825 */ /* 0x000fc800078e00ff */
[--C-:B------:R-:W-:Y:S01]  /*1fa0*/  FFMA.FTZ R140, R56, UR4, -R167.reuse ;  /* 0x00000004388c7c23 */ /* 0x100fe200080108a7 */
[----:B------:R-:W-:Y:S01]  /*1fb0*/  FSEL R166, R166, RZ, P0 ;  /* 0x000000ffa6a67208 */ /* 0x000fe20000000000 */
[----:B------:R-:W-:Y:S01]  /*1fc0*/  FFMA.FTZ R147, R57, UR4, -R167 ;  /* 0x0000000439937c23 */ /* 0x000fe200080108a7 */
[----:B------:R-:W-:Y:S01]  /*1fd0*/  IMAD.WIDE.U32 R78, R71, -0x2daee0ad, RZ ;  /* 0xd2511f53474e7825 */ /* 0x000fe200078e00ff */
[----:B------:R-:W-:-:S03]  /*1fe0*/  LOP3.LUT R3, R123, 0x200, R124, 0xf8, !PT ;  /* 0x000002007b037812 */ /* 0x000fc600078ef87c */
[----:B------:R-:W-:Y:S01]  /*1ff0*/  FFMA.FTZ R137, R64, UR4, -R167 ;  /* 0x0000000440897c23 */ /* 0x000fe200080108a7 */
[----:B--2---:R-:W-:Y:S01]  /*2000*/  FMNMX.FTZ R136, R73, R136, !PT ;  /* 0x0000008849887209 */ /* 0x004fe20007810000 */
[--C-:B------:R-:W-:Y:S01]  /*2010*/  FFMA.FTZ R148, R58, UR4, -R166.reuse ;  /* 0x000000043a947c23 */ /* 0x100fe200080108a6 */
[----:B------:R-:W-:Y:S01]  /*2020*/  LOP3.LUT R56, R170, R76, R79, 0x96, !PT ;  /* 0x0000004caa387212 */ /* 0x000fe200078e964f */
[----:B------:R-:W-:Y:S01]  /*2030*/  FFMA.FTZ R149, R59, UR4, -R166 ;  /* 0x000000043b957c23 */ /* 0x000fe200080108a6 */
[----:B------:R-:W-:Y:S01]  /*2040*/  LOP3.LUT R71, R171, R78, R105, 0x96, !PT ;  /* 0x0000004eab477212 */ /* 0x000fe200078e9669 */
[----:B------:R-:W2:Y:S01]  /*2050*/  SHFL.BFLY PT, R65, R136, 0x1, 0x1f ;  /* 0x0c201f0088417f89 */ /* 0x000ea200000e0000 */
[----:B------:R-:W-:Y:S01]  /*2060*/  LOP3.LUT R176, R168, R176, R179, 0x96, !PT ;  /* 0x000000b0a8b07212 */ /* 0x000fe200078e96b3 */
[----:B------:R-:W-:Y:S01]  /*2070*/  IMAD.WIDE.U32 R56, R56, -0x326172a9, RZ ;  /* 0xcd9e8d5738387825 */ /* 0x000fe200078e00ff */
[----:B------:R-:W-:Y:S01]  /*2080*/  MUFU.EX2 R148, R148 ;  /* 0x0000009400947308 */ /* 0x000fe20000000800 */
[----:B------:R-:W-:-:S02]  /*2090*/  LEA R189, R3, UR5, 0x1 ;  /* 0x0000000503bd7c11 */ /* 0x000fc4000f8e08ff */
[----:B------:R-:W-:Y:S01]  /*20a0*/  FFMA.FTZ R146, R66, UR4, -R166 ;  /* 0x0000000442927c23 */ /* 0x000fe200080108a6 */
[----:B-1----:R-:W-:Y:S01]  /*20b0*/  FMNMX.FTZ R58, R69, R72, !PT ;  /* 0x00000048453a7209 */ /* 0x002fe20007810000 */
[----:B------:R-:W-:-:S04]  /*20c0*/  IMAD.WIDE.U32 R76, R71, -0x326172a9, RZ ;  /* 0xcd9e8d57474c7825 */ /* 0x000fc800078e00ff */
[----:B------:R-:W-:Y:S01]  /*20d0*/  FFMA.FTZ R3, R67, UR4, -R166 ;  /* 0x0000000443037c23 */ /* 0x000fe200080108a6 */
[----:B------:R-:W-:Y:S01]  /*20e0*/  LOP3.LUT R70, R210, R224, R175, 0x96, !PT ;  /* 0x000000e0d2467212 */ /* 0x000fe200078e96af */
[----:B------:R-:W-:Y:S01]  /*20f0*/  LDSM.16.MT88.4 R116, [R189+0x6000] ;  /* 0x00600000bd74783b */ /* 0x000fe20000004200 */
[----:B------:R-:W1:Y:S01]  /*2100*/  MUFU.EX2 R149, R149 ;  /* 0x0000009500957308 */ /* 0x000e620000000800 */
[----:B------:R-:W-:Y:S01]  /*2110*/  LOP3.LUT R56, R208, R56, R77, 0x96, !PT ;  /* 0x00000038d0387212 */ /* 0x000fe200078e964d */
[----:B------:R-:W-:Y:S01]  /*2120*/  IMAD.WIDE.U32 R176, R176, -0x326172a9, RZ ;  /* 0xcd9e8d57b0b07825 */ /* 0x000fe200078e00ff */
[----:B------:R-:W3:Y:S01]  /*2130*/  SHFL.BFLY PT, R135, R58, 0x1, 0x1f ;  /* 0x0c201f003a877f89 */ /* 0x000ee200000e0000 */
[----:B------:R-:W-:Y:S02]  /*2140*/  PRMT R71, R76, 0x7773, RZ ;  /* 0x000077734c477816 */ /* 0x000fe400000000ff */
[----:B------:R-:W-:Y:S01]  /*2150*/  FFMA.FTZ R154, R20, UR4, -R167 ;  /* 0x00000004149a7c23 */ /* 0x000fe200080108a7 */
[----:B------:R-:W-:Y:S01]  /*2160*/  PRMT R64, R76, 0x7772, RZ ;  /* 0x000077724c407816 */ /* 0x000fe200000000ff */
[----:B------:R-:W-:Y:S01]  /*2170*/  IMAD.MOV.U32 R74, RZ, RZ, R76 ;  /* 0x000000ffff4a7224 */ /* 0x000fe200078e004c */
[----:B------:R-:W-:Y:S01]  /*2180*/  PRMT R69, R56, 0x7632, R69 ;  /* 0x0000763238457816 */ /* 0x000fe20000000045 */
[----:B------:R-:W-:Y:S01]  /*2190*/  MUFU.EX2 R137, R137 ;  /* 0x0000008900897308 */ /* 0x000fe20000000800 */
[----:B------:R-:W-:Y:S01]  /*21a0*/  PRMT R64, R64, 0x5410, R71 ;  /* 0x0000541040407816 */ /* 0x000fe20000000047 */
[----:B----4-:R-:W-:Y:S01]  /*21b0*/  IMAD.U32 R66, R211, 0x10000, RZ ;  /* 0x00010000d3427824 */ /* 0x010fe200078e00ff */
[----:B------:R-:W-:Y:S01]  /*21c0*/  LOP3.LUT R96, R56, 0xffff, RZ, 0xc0, !PT ;  /* 0x0000ffff38607812 */ /* 0x000fe200078ec0ff */
[--C-:B------:R-:W-:Y:S01]  /*21d0*/  IMAD.IADD R184, R2, 0x1, R189.reuse ;  /* 0x0000000102b87824 */ /* 0x100fe200078e02bd */
[----:B------:R-:W-:Y:S01]  /*21e0*/  LOP3.LUT R71, R56, 0xff, RZ, 0xc0, !PT ;  /* 0x000000ff38477812 */ /* 0x000fe200078ec0ff */
[C---:B------:R-:W-:Y:S01]  /*21f0*/  IMAD.IADD R185, R0.reuse, 0x1, R189 ;  /* 0x0000000100b97824 */ /* 0x040fe200078e02bd */
[----:B------:R-:W-:Y:S01]  /*2200*/  SHF.R.U32.HI R56, RZ, 0x18, R56 ;  /* 0x00000018ff387819 */ /* 0x000fe20000011638 */
[----:B------:R-:W4:Y:S01]  /*2210*/  MUFU.EX2 R138, R138 ;  /* 0x0000008a008a7308 */ /* 0x000f220000000800 */
[----:B------:R-:W-:Y:S01]  /*2220*/  LOP3.LUT R69, R69, 0xff, RZ, 0xc0, !PT ;  /* 0x000000ff45457812 */ /* 0x000fe200078ec0ff */
[----:B------:R-:W-:Y:S01]  /*2230*/  IMAD.IADD R139, R0, 0x1, R184 ;  /* 0x00000001008b7824 */ /* 0x000fe200078e02b8 */
[----:B--2---:R-:W-:Y:S01]  /*2240*/  FMNMX.FTZ R136, R136, R65, !PT ;  /* 0x0000004188887209 */ /* 0x004fe20007810000 */
[----:B------:R-:W-:Y:S01]  /*2250*/  LDSM.16.MT88.4 R80, [R185+0x6000] ;  /* 0x00600000b950783b */ /* 0x000fe20000004200 */
[----:B------:R-:W-:Y:S01]  /*2260*/  LOP3.LUT R174, R209, R174, R177, 0x96, !PT ;  /* 0x000000aed1ae7212 */ /* 0x000fe200078e96b1 */
[--C-:B------:R-:W-:Y:S01]  /*2270*/  FFMA.FTZ R151, R21, UR4, -R167.reuse ;  /* 0x0000000415977c23 */ /* 0x100fe200080108a7 */
[----:B------:R-:W-:Y:S01]  /*2280*/  PRMT R98, R76, 0x7771, RZ ;  /* 0x000077714c627816 */ /* 0x000fe200000000ff */
[----:B------:R-:W-:Y:S01]  /*2290*/  MUFU.EX2 R146, R146 ;  /* 0x0000009200927308 */ /* 0x000fe20000000800 */
[----:B------:R-:W-:Y:S01]  /*22a0*/  LOP3.LUT R73, R74, 0xff, RZ, 0xc0, !PT ;  /* 0x000000ff4a497812 */ /* 0x000fe200078ec0ff */
[----:B------:R-:W-:Y:S01]  /*22b0*/  FMUL.FTZ R164, R136, UR4 ;  /* 0x0000000488a47c20 */ /* 0x000fe20008410000 */
[----:B------:R-:W-:Y:S01]  /*22c0*/  SHF.R.U32.HI R96, RZ, 0x8, R96 ;  /* 0x00000008ff607819 */ /* 0x000fe20000011660 */
[----:B------:R-:W-:Y:S01]  /*22d0*/  IMAD.WIDE.U32 R174, R174, -0x2daee0ad, RZ ;  /* 0xd2511f53aeae7825 */ /* 0x000fe200078e00ff */
[----:B------:R-:W-:Y:S01]  /*22e0*/  PRMT R56, R69, 0x5410, R56 ;  /* 0x0000541045387816 */ /* 0x000fe20000000038 */
[----:B------:R-:W-:Y:S01]  /*22f0*/  LDSM.16.MT88.4 R88, [R184+0x6000] ;  /* 0x00600000b858783b */ /* 0x000fe20000004200 */
[----:B------:R-:W-:Y:S01]  /*2300*/  LOP3.LUT R211, R211, 0xff0000, R66, 0xf8, !PT ;  /* 0x00ff0000d3d37812 */ /* 0x000fe200078ef842 */
[----:B------:R-:W2:Y:S01]  /*2310*/  MUFU.EX2 R3, R3 ;  /* 0x0000000300037308 */ /* 0x000ea20000000800 */
[----:B------:R-:W-:Y:S01]  /*2320*/  FSETP.NEU.FTZ.AND P0, PT, R136, -INF , PT ;  /* 0xff8000008800780b */ /* 0x000fe20003f1d000 */
[----:B------:R-:W-:Y:S01]  /*2330*/  FFMA.FTZ R153, R33, UR4, -R167 ;  /* 0x0000000421997c23 */ /* 0x000fe200080108a7 */
[----:B------:R-:W-:Y:S01]  /*2340*/  PRMT R98, R73, 0x5410, R98 ;  /* 0x0000541049627816 */ /* 0x000fe20000000062 */
[----:B------:R-:W-:Y:S01]  /*2350*/  VIADD R216, R207, 0x646e171e ;  /* 0x646e171ecfd87836 */ /* 0x000fe20000000000 */
[----:B------:R-:W-:Y:S01]  /*2360*/  PRMT R96, R71, 0x5410, R96 ;  /* 0x0000541047607816 */ /* 0x000fe20000000060 */
[----:B------:R-:W-:Y:S01]  /*2370*/  IMAD.WIDE.U32 R70, R70, -0x2daee0ad, RZ ;  /* 0xd2511f5346467825 */ /* 0x000fe200078e00ff */
[----:B---3--:R-:W-:Y:S01]  /*2380*/  FMNMX.FTZ R135, R58, R135, !PT ;  /* 0x000000873a877209 */ /* 0x008fe20007810000 */
[----:B------:R-:W-:Y:S01]  /*2390*/  MUFU.EX2 R140, R140 ;  /* 0x0000008c008c7308 */ /* 0x000fe20000000800 */
[--C-:B------:R-:W-:Y:S01]  /*23a0*/  HSET2.LE.AND R97, R56, R211.reuse, PT ;  /* 0x000000d338617233 */ /* 0x100fe20003803000 */
[--C-:B------:R-:W-:Y:S01]  /*23b0*/  FFMA.FTZ R160, R34, UR4, -R166.reuse ;  /* 0x0000000422a07c23 */ /* 0x100fe200080108a6 */
[----:B------:R-:W-:Y:S01]  /*23c0*/  FSEL R164, R164, RZ, P0 ;  /* 0x000000ffa4a47208 */ /* 0x000fe20000000000 */
[----:B------:R-:W-:Y:S01]  /*23d0*/  FMUL.FTZ R162, R135, UR4 ;  /* 0x0000000487a27c20 */ /* 0x000fe20008410000 */
[----:B-1----:R-:W-:Y:S01]  /*23e0*/  F2FP.BF16.F32.PACK_AB R0, R149, R148 ;  /* 0x000000949500723e */ /* 0x002fe200000010ff */
[----:B------:R-:W-:Y:S01]  /*23f0*/  FFMA.FTZ R165, R35, UR4, -R166 ;  /* 0x0000000423a57c23 */ /* 0x000fe200080108a6 */
[----:B------:R-:W-:Y:S01]  /*2400*/  LOP3.LUT R2, R64, 0xff00ff, RZ, 0xc0, !PT ;  /* 0x00ff00ff40027812 */ /* 0x000fe200078ec0ff */
[--C-:B------:R-:W-:Y:S01]  /*2410*/  FFMA.FTZ R159, R40, UR4, -R164.reuse ;  /* 0x00000004289f7c23 */ /* 0x100fe200080108a4 */
[--C-:B------:R-:W-:Y:S01]  /*2420*/  HSET2.LE.AND R98, R98, R211.reuse, PT ;  /* 0x000000d362627233 */ /* 0x100fe20003803000 */
[----:B------:R-:W1:Y:S01]  /*2430*/  MUFU.EX2 R147, R147 ;  /* 0x0000009300937308 */ /* 0x000e620000000800 */
[----:B----4-:R-:W-:Y:S01]  /*2440*/  F2FP.BF16.F32.PACK_AB R59, R138, R137 ;  /* 0x000000898a3b723e */ /* 0x010fe200000010ff */
[--C-:B------:R-:W-:Y:S01]  /*2450*/  FFMA.FTZ R150, R52, UR4, -R164.reuse ;  /* 0x0000000434967c23 */ /* 0x100fe200080108a4 */
[----:B------:R-:W-:Y:S01]  /*2460*/  LOP3.LUT R97, R0, R97, RZ, 0xc0, !PT ;  /* 0x0000006100617212 */ /* 0x000fe200078ec0ff */
[--C-:B------:R-:W-:Y:S01]  /*2470*/  FFMA.FTZ R0, R41, UR4, -R164.reuse ;  /* 0x0000000429007c23 */ /* 0x100fe200080108a4 */
[----:B------:R-:W-:Y:S01]  /*2480*/  LOP3.LUT R58, R171, R70, R175, 0x96, !PT ;  /* 0x00000046ab3a7212 */ /* 0x000fe200078e96af */
[----:B------:R-:W-:Y:S01]  /*2490*/  FFMA.FTZ R155, R53, UR4, -R164 ;  /* 0x00000004359b7c23 */ /* 0x000fe200080108a4 */
[----:B------:R-:W-:Y:S01]  /*24a0*/  FSETP.NEU.FTZ.AND P0, PT, R135, -INF , PT ;  /* 0xff8000008700780b */ /* 0x000fe20003f1d000 */
[----:B------:R-:W-:Y:S01]  /*24b0*/  MUFU.EX2 R159, R159 ;  /* 0x0000009f009f7308 */ /* 0x000fe20000000800 */
[----:B------:R-:W-:Y:S01]  /*24c0*/  LOP3.LUT R178, R170, R178, R71, 0x96, !PT ;  /* 0x000000b2aab27212 */ /* 0x000fe200078e9647 */
[----:B------:R-:W3:Y:S01]  /*24d0*/  LDSM.16.MT88.4 R64, [R139+0x6000] ;  /* 0x006000008b40783b */ /* 0x000ee20000004200 */
[----:B------:R-:W-:Y:S01]  /*24e0*/  HSET2.LE.AND R99, R2, R211, PT ;  /* 0x000000d302637233 */ /* 0x000fe20003803000 */
[----:B------:R-:W-:Y:S01]  /*24f0*/  FFMA.FTZ R163, R22, UR4, -R166 ;  /* 0x0000000416a37c23 */ /* 0x000fe200080108a6 */
[----:B------:R-:W-:Y:S01]  /*2500*/  LOP3.LUT R98, R59, R98, RZ, 0xc0, !PT ;  /* 0x000000623b627212 */ /* 0x000fe200078ec0ff */
[----:B------:R-:W-:Y:S01]  /*2510*/  IMAD.WIDE.U32 R58, R58, -0x326172a9, RZ ;  /* 0xcd9e8d573a3a7825 */ /* 0x000fe200078e00ff */
[----:B--2---:R-:W-:Y:S01]  /*2520*/  F2FP.BF16.F32.PACK_AB R2, R3, R146 ;  /* 0x000000920302723e */ /* 0x004fe200000010ff */
[----:B------:R-:W2:Y:S01]  /*2530*/  MUFU.EX2 R0, R0 ;  /* 0x0000000000007308 */ /* 0x000ea20000000800 */
[----:B------:R-:W-:Y:S01]  /*2540*/  FSEL R162, R162, RZ, P0 ;  /* 0x000000ffa2a27208 */ /* 0x000fe20000000000 */
[----:B------:R-:W-:Y:S01]  /*2550*/  IMAD.WIDE.U32 R178, R178, -0x326172a9, RZ ;  /* 0xcd9e8d57b2b27825 */ /* 0x000fe200078e00ff */
[----:B------:R-:W-:-:S03]  /*2560*/  LOP3.LUT R99, R2, R99, RZ, 0xc0, !PT ;  /* 0x0000006302637212 */ /* 0x000fc600078ec0ff */
[----:B------:R-:W-:Y:S01]  /*2570*/  FFMA.FTZ R158, R23, UR4, -R166 ;  /* 0x00000004179e7c23 */ /* 0x000fe200080108a6 */
[----:B------:R-:W-:Y:S01]  /*2580*/  PRMT R102, R58, 0x7771, RZ ;  /* 0x000077713a667816 */ /* 0x000fe200000000ff */
[----:B------:R-:W-:Y:S02]  /*2590*/  IMAD.MOV.U32 R2, RZ, RZ, R58 ;  /* 0x000000ffff027224 */ /* 0x000fe400078e003a */
[--C-:B------:R-:W-:Y:S01]  /*25a0*/  FFMA.FTZ R152, R42, UR4, -R162.reuse ;  /* 0x000000042a987c23 */ /* 0x100fe200080108a2 */
[----:B------:R-:W-:Y:S01]  /*25b0*/  LOP3.LUT R42, R208, R178, R59, 0x96, !PT ;  /* 0x000000b2d02a7212 */ /* 0x000fe200078e963b */
[----:B------:R-:W-:Y:S01]  /*25c0*/  MUFU.EX2 R150, R150 ;  /* 0x0000009600967308 */ /* 0x000fe20000000800 */
[--C-:B------:R-:W-:Y:S01]  /*25d0*/  HSET2.LE.AND R96, R96, R211.reuse, PT ;  /* 0x000000d360607233 */ /* 0x100fe20003803000 */
[--C-:B------:R-:W-:Y:S01]  /*25e0*/  FFMA.FTZ R156, R54, UR4, -R162.reuse ;  /* 0x00000004369c7c23 */ /* 0x100fe200080108a2 */
[----:B------:R-:W-:Y:S01]  /*25f0*/  LOP3.LUT R41, R2, 0xff, RZ, 0xc0, !PT ;  /* 0x000000ff02297812 */ /* 0x000fe200078ec0ff */
[--C-:B------:R-:W-:Y:S01]  /*2600*/  FFMA.FTZ R157, R43, UR4, -R162.reuse ;  /* 0x000000042b9d7c23 */ /* 0x100fe200080108a2 */
[C---:B------:R-:W-:Y:S01]  /*2610*/  LOP3.LUT R100, R42.reuse, 0xffff, RZ, 0xc0, !PT ;  /* 0x0000ffff2a647812 */ /* 0x040fe200078ec0ff */
[----:B------:R-:W-:Y:S01]  /*2620*/  FFMA.FTZ R161, R55, UR4, -R162 ;  /* 0x0000000437a17c23 */ /* 0x000fe200080108a2 */
[----:B------:R-:W-:Y:S01]  /*2630*/  PRMT R102, R41, 0x5410, R102 ;  /* 0x0000541029667816 */ /* 0x000fe20000000066 */
[----:B------:R-:W4:Y:S01]  /*2640*/  MUFU.EX2 R155, R155 ;  /* 0x0000009b009b7308 */ /* 0x000f220000000800 */
[----:B------:R-:W-:Y:S01]  /*2650*/  LOP3.LUT R41, R42, 0xff, RZ, 0xc0, !PT ;  /* 0x000000ff2a297812 */ /* 0x000fe200078ec0ff */
[----:B------:R-:W-:Y:S01]  /*2660*/  FFMA.FTZ R2, R32, UR4, -R167 ;  /* 0x0000000420027c23 */ /* 0x000fe200080108a7 */
[----:B------:R-:W-:Y:S01]  /*2670*/  SHF.R.U32.HI R100, RZ, 0x8, R100 ;  /* 0x00000008ff647819 */ /* 0x000fe20000011664 */
[--C-:B------:R-:W-:Y:S01]  /*2680*/  FFMA.FTZ R60, R60, UR4, -R164.reuse ;  /* 0x000000043c3c7c23 */ /* 0x100fe200080108a4 */
[----:B-1----:R-:W-:Y:S01]  /*2690*/  F2FP.BF16.F32.PACK_AB R53, R147, R140 ;  /* 0x0000008c9335723e */ /* 0x002fe200000010ff */
[----:B------:R-:W-:Y:S01]  /*26a0*/  FFMA.FTZ R61, R61, UR4, -R164 ;  /* 0x000000043d3d7c23 */ /* 0x000fe200080108a4 */
[----:B------:R-:W-:Y:S01]  /*26b0*/  PRMT R100, R41, 0x5410, R100 ;  /* 0x0000541029647816 */ /* 0x000fe20000000064 */
[----:B------:R-:W-:Y:S01]  /*26c0*/  MUFU.EX2 R156, R156 ;  /* 0x0000009c009c7308 */ /* 0x000fe20000000800 */
[--C-:B------:R-:W-:Y:S01]  /*26d0*/  HSET2.LE.AND R102, R102, R211.reuse, PT ;  /* 0x000000d366667233 */ /* 0x100fe20003803000 */
[----:B------:R-:W-:Y:S01]  /*26e0*/  VIADD R173, R173, 0x1 ;  /* 0x00000001adad7836 */ /* 0x000fe20000000000 */
[----:B------:R-:W-:Y:S01]  /*26f0*/  LOP3.LUT R40, R217, R68, R57, 0x96, !PT ;  /* 0x00000044d9287212 */ /* 0x000fe200078e9639 */
[--C-:B------:R-:W-:Y:S01]  /*2700*/  FFMA.FTZ R62, R62, UR4, -R162.reuse ;  /* 0x000000043e3e7c23 */ /* 0x100fe200080108a2 */
[----:B--2---:R-:W-:Y:S01]  /*2710*/  F2FP.BF16.F32.PACK_AB R41, R0, R159 ;  /* 0x0000009f0029723e */ /* 0x004fe200000010ff */
[----:B------:R-:W-:Y:S01]  /*2720*/  FFMA.FTZ R63, R63, UR4, -R162 ;  /* 0x000000043f3f7c23 */ /* 0x000fe200080108a2 */
[----:B------:R-:W-:Y:S01]  /*2730*/  LOP3.LUT R96, R53, R96, RZ, 0xc0, !PT ;  /* 0x0000006035607212 */ /* 0x000fe200078ec0ff */
[----:B------:R-:W-:Y:S01]  /*2740*/  MUFU.EX2 R152, R152 ;  /* 0x0000009800987308 */ /* 0x000fe20000000800 */
[----:B------:R-:W-:Y:S01]  /*2750*/  PRMT R52, R58, 0x7773, RZ ;  /* 0x000077733a347816 */ /* 0x000fe200000000ff */
[----:B------:R-:W-:Y:S01]  /*2760*/  FFMA.FTZ R38, R38, UR4, -R166 ;  /* 0x0000000426267c23 */ /* 0x000fe200080108a6 */
[----:B------:R-:W-:Y:S01]  /*2770*/  PRMT R53, R58, 0x7772, RZ ;  /* 0x000077723a357816 */ /* 0x000fe200000000ff */
[----:B------:R-:W-:Y:S01]  /*2780*/  FFMA.FTZ R44, R44, UR4, -R164 ;  /* 0x000000042c2c7c23 */ /* 0x000fe200080108a4 */
[----:B------:R-:W-:Y:S01]  /*2790*/  LOP3.LUT R102, R41, R102, RZ, 0xc0, !PT ;  /* 0x0000006629667212 */ /* 0x000fe200078ec0ff */
[----:B------:R-:W-:Y:S01]  /*27a0*/  IMAD.WIDE.U32 R40, R40, -0x2daee0ad, RZ ;  /* 0xd2511f5328287825 */ /* 0x000fe200078e00ff */
[----:B------:R-:W-:Y:S01]  /*27b0*/  PRMT R52, R53, 0x5410, R52 ;  /* 0x0000541035347816 */ /* 0x000fe20000000034 */
[----:B------:R-:W1:Y:S01]  /*27c0*/  MUFU.EX2 R157, R157 ;  /* 0x0000009d009d7308 */ /* 0x000e620000000800 */
[----:B------:R-:W-:Y:S01]  /*27d0*/  PRMT R43, R42, 0x7632, R43 ;  /* 0x000076322a2b7816 */ /* 0x000fe2000000002b */
[----:B------:R-:W-:Y:S01]  /*27e0*/  IMAD.MOV.U32 R20, RZ, RZ, R40 ;  /* 0x000000ffff147224 */ /* 0x000fe200078e0028 */
[--C-:B------:R-:W-:Y:S01]  /*27f0*/  HSET2.LE.AND R100, R100, R211.reuse, PT ;  /* 0x000000d364647233 */ /* 0x100fe20003803000 */
[C---:B---3--:R-:W-:Y:S01]  /*2800*/  HMMA.16816.F32.BF16 R92, R96.reuse, R64, RZ ;  /* 0x00000040605c723c */ /* 0x048fe200000418ff */
[----:B----4-:R-:W-:Y:S01]  /*2810*/  F2FP.BF16.F32.PACK_AB R33, R155, R150 ;  /* 0x000000969b21723e */ /* 0x010fe200000010ff */
[----:B------:R-:W-:Y:S01]  /*2820*/  FFMA.FTZ R45, R45, UR4, -R164 ;  /* 0x000000042d2d7c23 */ /* 0x000fe200080108a4 */
[----:B------:R-:W-:Y:S01]  /*2830*/  LOP3.LUT R52, R52, 0xff00ff, RZ, 0xc0, !PT ;  /* 0x00ff00ff34347812 */ /* 0x000fe200078ec0ff */
[----:B------:R-:W2:Y:S01]  /*2840*/  MUFU.EX2 R161, R161 ;  /* 0x000000a100a17308 */ /* 0x000ea20000000800 */
[----:B------:R-:W-:Y:S01]  /*2850*/  SHF.R.U32.HI R42, RZ, 0x18, R42 ;  /* 0x00000018ff2a7819 */ /* 0x000fe2000001162a */
[--C-:B------:R-:W-:Y:S01]  /*2860*/  FFMA.FTZ R46, R46, UR4, -R162.reuse ;  /* 0x000000042e2e7c23 */ /* 0x100fe200080108a2 */
[----:B------:R-:W-:Y:S01]  /*2870*/  LOP3.LUT R43, R43, 0xff, RZ, 0xc0, !PT ;  /* 0x000000ff2b2b7812 */ /* 0x000fe200078ec0ff */
[C---:B------:R-:W-:Y:S01]  /*2880*/  HMMA.16816.F32.BF16 R124, R96.reuse, R116, RZ ;  /* 0x00000074607c723c */ /* 0x040fe200000418ff */
[----:B------:R-:W-:Y:S01]  /*2890*/  LOP3.LUT R100, R33, R100, RZ, 0xc0, !PT ;  /* 0x0000006421647212 */ /* 0x000fe200078ec0ff */
[----:B------:R-:W-:Y:S01]  /*28a0*/  FFMA.FTZ R47, R47, UR4, -R162 ;  /* 0x000000042f2f7c23 */ /* 0x000fe200080108a2 */
[----:B------:R-:W-:Y:S01]  /*28b0*/  PRMT R58, R40, 0x7771, RZ ;  /* 0x00007771283a7816 */ /* 0x000fe200000000ff */
[----:B------:R-:W-:Y:S01]  /*28c0*/  MUFU.EX2 R154, R154 ;  /* 0x0000009a009a7308 */ /* 0x000fe20000000800 */
[----:B------:R-:W-:Y:S01]  /*28d0*/  LOP3.LUT R33, R20, 0xff, RZ, 0xc0, !PT ;  /* 0x000000ff14217812 */ /* 0x000fe200078ec0ff */
[----:B------:R-:W-:Y:S01]  /*28e0*/  FFMA.FTZ R229, R17, UR4, -R167 ;  /* 0x0000000411e57c23 */ /* 0x000fe200080108a7 */
[----:B------:R-:W-:Y:S01]  /*28f0*/  LOP3.LUT R104, R216, R104, R41, 0x96, !PT ;  /* 0x00000068d8687212 */ /* 0x000fe200078e9629 */
[C---:B------:R-:W-:Y:S01]  /*2900*/  HMMA.16816.F32.BF16 R72, R96.reuse, R80, RZ ;  /* 0x000000506048723c */ /* 0x040fe200000418ff */
[----:B------:R-:W-:Y:S01]  /*2910*/  PRMT R42, R43, 0x5410, R42 ;  /* 0x000054102b2a7816 */ /* 0x000fe2000000002a */
[----:B------:R-:W-:Y:S01]  /*2920*/  FFMA.FTZ R219, R19, UR4, -R166 ;  /* 0x0000000413db7c23 */ /* 0x000fe200080108a6 */
[--C-:B------:R-:W-:Y:S01]  /*2930*/  HSET2.LE.AND R103, R52, R211.reuse, PT ;  /* 0x000000d334677233 */ /* 0x100fe20003803000 */
[----:B------:R-:W3:Y:S01]  /*2940*/  MUFU.EX2 R151, R151 ;  /* 0x0000009700977308 */ /* 0x000ee20000000800 */
[----:B------:R-:W-:Y:S01]  /*2950*/  PRMT R21, R40, 0x7773, RZ ;  /* 0x0000777328157816 */ /* 0x000fe200000000ff */
[----:B------:R-:W-:Y:S01]  /*2960*/  FADD.FTZ R150, R150, R155 ;  /* 0x0000009b96967221 */ /* 0x000fe20000010000 */
[----:B------:R-:W-:Y:S01]  /*2970*/  PRMT R52, R40, 0x7772, RZ ;  /* 0x0000777228347816 */ /* 0x000fe200000000ff */
[C---:B------:R-:W-:Y:S01]  /*2980*/  HMMA.16816.F32.BF16 R84, R96.reuse, R88, RZ ;  /* 0x000000586054723c */ /* 0x040fe200000418ff */
[----:B------:R-:W-:Y:S01]  /*2990*/  PRMT R58, R33, 0x5410, R58 ;  /* 0x00005410213a7816 */ /* 0x000fe2000000003a */
[----:B------:R-:W-:Y:S01]  /*29a0*/  FADD.FTZ R140, R140, R147 ;  /* 0x000000938c8c7221 */ /* 0x000fe20000010000 */
[C---:B------:R-:W-:Y:S01]  /*29b0*/  PRMT R33, R104.reuse, 0x7632, R33 ;  /* 0x0000763268217816 */ /* 0x040fe20000000021 */
[----:B------:R-:W-:Y:S01]  /*29c0*/  MUFU.EX2 R2, R2 ;  /* 0x0000000200027308 */ /* 0x000fe20000000800 */
[----:B------:R-:W-:Y:S01]  /*29d0*/  LOP3.LUT R56, R104, 0xffff, RZ, 0xc0, !PT ;  /* 0x0000ffff68387812 */ /* 0x000fe200078ec0ff */
[----:B------:R-:W-:Y:S01]  /*29e0*/  FADD.FTZ R149, R148, R149 ;  /* 0x0000009594957221 */ /* 0x000fe20000010000 */
[--C-:B------:R-:W-:Y:S01]  /*29f0*/  HSET2.LE.AND R101, R42, R211.reuse, PT ;  /* 0x000000d32a657233 */ /* 0x100fe20003803000 */
[C---:B------:R-:W-:Y:S01]  /*2a00*/  HMMA.16816.F32.BF16 R120, R96.reuse, R118, RZ ;  /* 0x000000766078723c */ /* 0x040fe200000418ff */
[----:B------:R-:W-:Y:S01]  /*2a10*/  PRMT R52, R52, 0x5410, R21 ;  /* 0x0000541034347816 */ /* 0x000fe20000000015 */
[----:B------:R-:W-:Y:S01]  /*2a20*/  FADD.FTZ R159, R159, R150 ;  /* 0x000000969f9f7221 */ /* 0x000fe20000010000 */
[----:B-1----:R-:W-:Y:S01]  /*2a30*/  F2FP.BF16.F32.PACK_AB R42, R157, R152 ;  /* 0x000000989d2a723e */ /* 0x002fe200000010ff */
[----:B------:R-:W1:Y:S01]  /*2a40*/  MUFU.EX2 R153, R153 ;  /* 0x0000009900997308 */ /* 0x000e620000000800 */
[----:B--2---:R-:W-:Y:S01]  /*2a50*/  F2FP.BF16.F32.PACK_AB R32, R161, R156 ;  /* 0x0000009ca120723e */ /* 0x004fe200000010ff */
[----:B------:R-:W-:Y:S01]  /*2a60*/  FADD.FTZ R161, R156, R161 ;  /* 0x000000a19ca17221 */ /* 0x000fe20000010000 */
[----:B------:R-:W-:Y:S01]  /*2a70*/  LOP3.LUT R21, R104, 0xff, RZ, 0xc0, !PT ;  /* 0x000000ff68157812 */ /* 0x000fe200078ec0ff */
[C---:B------:R-:W-:Y:S01]  /*2a80*/  HMMA.16816.F32.BF16 R76, R96.reuse, R82, RZ ;  /* 0x00000052604c723c */ /* 0x040fe200000418ff */
[----:B------:R-:W-:Y:S01]  /*2a90*/  SHF.R.U32.HI R104, RZ, 0x18, R104 ;  /* 0x00000018ff687819 */ /* 0x000fe20000011668 */
[----:B------:R-:W-:Y:S01]  /*2aa0*/  FADD.FTZ R152, R152, R161 ;  /* 0x000000a198987221 */ /* 0x000fe20000010000 */
[----:B------:R-:W-:Y:S01]  /*2ab0*/  LOP3.LUT R33, R33, 0xff, RZ, 0xc0, !PT ;  /* 0x000000ff21217812 */ /* 0x000fe200078ec0ff */
[----:B------:R-:W-:Y:S01]  /*2ac0*/  MUFU.EX2 R160, R160 ;  /* 0x000000a000a07308 */ /* 0x000fe20000000800 */
[----:B------:R-:W-:Y:S01]  /*2ad0*/  SHF.R.U32.HI R56, RZ, 0x8, R56 ;  /* 0x00000008ff387819 */ /* 0x000fe20000011638 */
[----:B------:R-:W-:Y:S01]  /*2ae0*/  FADD.FTZ R137, R137, R140 ;  /* 0x0000008c89897221 */ /* 0x000fe20000010000 */
[--C-:B------:R-:W-:Y:S01]  /*2af0*/  HSET2.LE.AND R58, R58, R211.reuse, PT ;  /* 0x000000d33a3a7233 */ /* 0x100fe20003803000 */
[C---:B------:R-:W-:Y:S01]  /*2b00*/  HMMA.16816.F32.BF16 R108, R96.reuse, R90, RZ ;  /* 0x0000005a606c723c */ /* 0x040fe200000418ff */
[----:B---3--:R-:W-:Y:S01]  /*2b10*/  F2FP.BF16.F32.PACK_AB R53, R151, R154 ;  /* 0x0000009a9735723e */ /* 0x008fe200000010ff */
[----:B------:R-:W-:Y:S01]  /*2b20*/  FADD.FTZ R146, R146, R149 ;  /* 0x0000009592927221 */ /* 0x000fe20000010000 */
[----:B------:R-:W-:Y:S01]  /*2b30*/  LOP3.LUT R52, R52, 0xff00ff, RZ, 0xc0, !PT ;  /* 0x00ff00ff34347812 */ /* 0x000fe200078ec0ff */
[----:B------:R-:W2:Y:S01]  /*2b40*/  MUFU.EX2 R165, R165 ;  /* 0x000000a500a57308 */ /* 0x000ea20000000800 */
[----:B------:R-:W-:Y:S01]  /*2b50*/  LOP3.LUT R103, R42, R103, RZ, 0xc0, !PT ;  /* 0x000000672a677212 */ /* 0x000fe200078ec0ff */
[----:B------:R-:W-:Y:S01]  /*2b60*/  FADD.FTZ R159, R0, R159 ;  /* 0x0000009f009f7221 */ /* 0x000fe20000010000 */
[----:B------:R-:W-:Y:S01]  /*2b70*/  LOP3.LUT R101, R32, R101, RZ, 0xc0, !PT ;  /* 0x0000006520657212 */ /* 0x000fe200078ec0ff */
[----:B------:R-:W3:Y:S01]  /*2b80*/  LDSM.16.MT88.4 R40, [R189+0x6800] ;  /* 0x00680000bd28783b */ /* 0x000ee20000004200 */
[----:B------:R-:W-:Y:S01]  /*2b90*/  PRMT R104, R33, 0x5410, R104 ;  /* 0x0000541021687816 */ /* 0x000fe20000000068 */
[----:B------:R-:W-:Y:S01]  /*2ba0*/  HMMA.16816.F32.BF16 R96, R96, R66, RZ ;  /* 0x000000426060723c */ /* 0x000fe200000418ff */
[----:B------:R-:W-:Y:S01]  /*2bb0*/  PRMT R56, R21, 0x5410, R56 ;  /* 0x0000541015387816 */ /* 0x000fe20000000038 */
[----:B------:R-:W-:Y:S01]  /*2bc0*/  MUFU.EX2 R163, R163 ;  /* 0x000000a300a37308 */ /* 0x000fe20000000800 */
[----:B------:R-:W-:Y:S01]  /*2bd0*/  LOP3.LUT R58, R53, R58, RZ, 0xc0, !PT ;  /* 0x0000003a353a7212 */ /* 0x000fe200078ec0ff */
[----:B------:R-:W4:Y:S01]  /*2be0*/  LDSM.16.MT88.4 R20, [R185+0x6800] ;  /* 0x00680000b914783b */ /* 0x000f220000004200 */
[--C-:B------:R-:W-:Y:S01]  /*2bf0*/  HSET2.LE.AND R59, R52, R211.reuse, PT ;  /* 0x000000d3343b7233 */ /* 0x100fe20003803000 */
[----:B------:R-:W-:Y:S01]  /*2c00*/  FADD.FTZ R157, R157, R152 ;  /* 0x000000989d9d7221 */ /* 0x000fe20000010000 */
[--C-:B------:R-:W-:Y:S01]  /*2c10*/  HSET2.LE.AND R57, R104, R211.reuse, PT ;  /* 0x000000d368397233 */ /* 0x100fe20003803000 */
[----:B------:R-:W5:Y:S01]  /*2c20*/  LDSM.16.MT88.4 R32, [R184+0x6800] ;  /* 0x00680000b820783b */ /* 0x000f620000004200 */
[----:B------:R-:W-:Y:S01]  /*2c30*/  HSET2.LE.AND R56, R56, R211, PT ;  /* 0x000000d338387233 */ /* 0x000fe20003803000 */
[----:B------:R-:W3:Y:S01]  /*2c40*/  MUFU.EX2 R158, R158 ;  /* 0x0000009e009e7308 */ /* 0x000ee20000000800 */
[C---:B------:R-:W-:Y:S01]  /*2c50*/  HMMA.16816.F32.BF16 R104, R100.reuse, R64, RZ ;  /* 0x000000406468723c */ /* 0x040fe200000418ff */
[----:B------:R-:W5:Y:S01]  /*2c60*/  LDSM.16.MT88.4 R52, [R139+0x6800] ;  /* 0x006800008b34783b */ /* 0x000f620000004200 */
[----:B-1----:R-:W-:Y:S01]  /*2c70*/  F2FP.BF16.F32.PACK_AB R65, R153, R2 ;  /* 0x000000029941723e */ /* 0x002fe200000010ff */
[----:B------:R-:W-:Y:S01]  /*2c80*/  FADD.FTZ R137, R138, R137 ;  /* 0x000000898a897221 */ /* 0x000fe20000010000 */
[----:B--2---:R-:W-:Y:S01]  /*2c90*/  F2FP.BF16.F32.PACK_AB R64, R165, R160 ;  /* 0x000000a0a540723e */ /* 0x004fe200000010ff */
[----:B------:R-:W-:Y:S01]  /*2ca0*/  FADD.FTZ R3, R3, R146 ;  /* 0x0000009203037221 */ /* 0x000fe20000010000 */
[----:B------:R-:W-:Y:S01]  /*2cb0*/  LOP3.LUT R176, R217, R176, R179, 0x96, !PT ;  /* 0x000000b0d9b07212 */ /* 0x000fe200078e96b3 */
[----:B------:R-:W-:Y:S01]  /*2cc0*/  MUFU.EX2 R60, R60 ;  /* 0x0000003c003c7308 */ /* 0x000fe20000000800 */
[----:B------:R-:W-:Y:S01]  /*2cd0*/  LOP3.LUT R56, R65, R56, RZ, 0xc0, !PT ;  /* 0x0000003841387212 */ /* 0x000fe200078ec0ff */
[--C-:B------:R-:W-:Y:S01]  /*2ce0*/  FFMA.FTZ R65, R49, UR4, -R164.reuse ;  /* 0x0000000431417c23 */ /* 0x100fe200080108a4 */
[----:B------:R-:W-:Y:S01]  /*2cf0*/  LOP3.LUT R57, R64, R57, RZ, 0xc0, !PT ;  /* 0x0000003940397212 */ /* 0x000fe200078ec0ff */
[----:B------:R-:W-:Y:S01]  /*2d00*/  FFMA.FTZ R64, R48, UR4, -R164 ;  /* 0x0000000430407c23 */ /* 0x000fe200080108a4 */
[----:B------:R-:W-:Y:S01]  /*2d10*/  IMAD.WIDE.U32 R176, R176, -0x2daee0ad, RZ ;  /* 0xd2511f53b0b07825 */ /* 0x000fe200078e00ff */
[C---:B------:R-:W-:Y:S01]  /*2d20*/  HMMA.16816.F32.BF16 R128, R100.reuse, R116, RZ ;  /* 0x000000746480723c */ /* 0x040fe200000418ff */
[----:B------:R-:W-:Y:S01]  /*2d30*/  LOP3.LUT R173, R207, R173, R233, 0x96, !PT ;  /* 0x000000adcfad7212 */ /* 0x000fe200078e96e9 */
[----:B------:R-:W-:Y:S01]  /*2d40*/  MUFU.EX2 R65, R65 ;  /* 0x0000004100417308 */ /* 0x000fe20000000800 */
[----:B---3--:R-:W-:Y:S01]  /*2d50*/  F2FP.BF16.F32.PACK_AB R172, R158, R163 ;  /* 0x000000a39eac723e */ /* 0x008fe200000010ff */
[----:B------:R-:W-:Y:S01]  /*2d60*/  FADD.FTZ R2, R2, R137 ;  /* 0x0000008902027221 */ /* 0x000fe20000010000 */
[----:B------:R-:W-:Y:S01]  /*2d70*/  PRMT R49, R176, 0x7772, RZ ;  /* 0x00007772b0317816 */ /* 0x000fe200000000ff */
[----:B------:R-:W-:Y:S01]  /*2d80*/  FADD.FTZ R160, R160, R3 ;  /* 0x00000003a0a07221 */ /* 0x000fe20000010000 */
[----:B------:R-:W-:Y:S01]  /*2d90*/  LOP3.LUT R59, R172, R59, RZ, 0xc0, !PT ;  /* 0x0000003bac3b7212 */ /* 0x000fe200078ec0ff */
[C---:B------:R-:W-:Y:S01]  /*2da0*/  HMMA.16816.F32.BF16 R68, R100.reuse, R80, RZ ;  /* 0x000000506444723c */ /* 0x040fe200000418ff */
[----:B------:R-:W-:Y:S01]  /*2db0*/  IMAD.MOV.U32 R172, RZ, RZ, R176 ;  /* 0x000000ffffac7224 */ /* 0x000fe200078e00b0 */
[----:B------:R-:W-:Y:S01]  /*2dc0*/  MUFU.EX2 R64, R64 ;  /* 0x0000004000407308 */ /* 0x000fe20000000800 */
[----:B------:R-:W-:Y:S01]  /*2dd0*/  LOP3.LUT R174, R216, R174, R177, 0x96, !PT ;  /* 0x000000aed8ae7212 */ /* 0x000fe200078e96b1 */
[--C-:B------:R-:W-:Y:S01]  /*2de0*/  FFMA.FTZ R231, R25, UR4, -R164.reuse ;  /* 0x0000000419e77c23 */ /* 0x100fe200080108a4 */
[----:B------:R-:W-:Y:S01]  /*2df0*/  PRMT R48, R176, 0x7771, RZ ;  /* 0x00007771b0307816 */ /* 0x000fe200000000ff */
[----:B------:R-:W-:Y:S01]  /*2e00*/  FFMA.FTZ R24, R24, UR4, -R164 ;  /* 0x0000000418187c23 */ /* 0x000fe200080108a4 */
[----:B------:R-:W-:Y:S01]  /*2e10*/  FADD.FTZ R153, R153, R2 ;  /* 0x0000000299997221 */ /* 0x000fe20000010000 */
[C---:B------:R-:W-:Y:S01]  /*2e20*/  HMMA.16816.F32.BF16 R112, R100.reuse, R88, RZ ;  /* 0x000000586470723c */ /* 0x040fe200000418ff */
[----:B------:R-:W-:Y:S01]  /*2e30*/  FADD.FTZ R160, R165, R160 ;  /* 0x000000a0a5a07221 */ /* 0x000fe20000010000 */
[----:B------:R-:W1:Y:S01]  /*2e40*/  MUFU.EX2 R61, R61 ;  /* 0x0000003d003d7308 */ /* 0x000e620000000800 */
[--C-:B------:R-:W-:Y:S01]  /*2e50*/  FFMA.FTZ R28, R28, UR4, -R164.reuse ;  /* 0x000000041c1c7c23 */ /* 0x100fe200080108a4 */
[----:B------:R-:W-:Y:S01]  /*2e60*/  FFMA.FTZ R29, R29, UR4, -R164 ;  /* 0x000000041d1d7c23 */ /* 0x000fe200080108a4 */
[--C-:B------:R-:W-:Y:S01]  /*2e70*/  FFMA.FTZ R30, R30, UR4, -R162.reuse ;  /* 0x000000041e1e7c23 */ /* 0x100fe200080108a2 */
[--C-:B------:R-:W-:Y:S01]  /*2e80*/  FFMA.FTZ R228, R27, UR4, -R162.reuse ;  /* 0x000000041be47c23 */ /* 0x100fe200080108a2 */
[----:B------:R-:W-:Y:S01]  /*2e90*/  FFMA.FTZ R31, R31, UR4, -R162 ;  /* 0x000000041f1f7c23 */ /* 0x000fe200080108a2 */
[----:B------:R-:W-:Y:S01]  /*2ea0*/  HMMA.16816.F32.BF16 R116, R100, R118, RZ ;  /* 0x000000766474723c */ /* 0x000fe200000418ff */
[----:B------:R-:W-:Y:S01]  /*2eb0*/  FADD.FTZ R154, R154, R153 ;  /* 0x000000999a9a7221 */ /* 0x000fe20000010000 */
[----:B------:R-:W-:Y:S01]  /*2ec0*/  MUFU.EX2 R62, R62 ;  /* 0x0000003e003e7308 */ /* 0x000fe20000000800 */
[----:B------:R-:W-:-:S02]  /*2ed0*/  FADD.FTZ R163, R163, R160 ;  /* 0x000000a0a3a37221 */ /* 0x000fc40000010000 */
[----:B------:R-:W-:Y:S02]  /*2ee0*/  FADD.FTZ R151, R151, R154 ;  /* 0x0000009a97977221 */ /* 0x000fe40000010000 */
[----:B------:R-:W-:Y:S01]  /*2ef0*/  FADD.FTZ R163, R158, R163 ;  /* 0x000000a39ea37221 */ /* 0x000fe20000010000 */
[C---:B------:R-:W-:Y:S02]  /*2f00*/  HMMA.16816.F32.BF16 R80, R100.reuse, R82, RZ ;  /* 0x000000526450723c */ /* 0x040fe400000418ff */
[----:B------:R-:W-:Y:S06]  /*2f10*/  MUFU.EX2 R63, R63 ;  /* 0x0000003f003f7308 */ /* 0x000fec0000000800 */
[C---:B------:R-:W-:Y:S02]  /*2f20*/  HMMA.16816.F32.BF16 R88, R100.reuse, R90, RZ ;  /* 0x0000005a6458723c */ /* 0x040fe400000418ff */
[----:B------:R-:W-:Y:S06]  /*2f30*/  MUFU.EX2 R44, R44 ;  /* 0x0000002c002c7308 */ /* 0x000fec0000000800 */
[----:B------:R-:W-:Y:S01]  /*2f40*/  HMMA.16816.F32.BF16 R100, R100, R66, RZ ;  /* 0x000000426464723c */ /* 0x000fe200000418ff */
[--C-:B------:R-:W-:Y:S01]  /*2f50*/  FFMA.FTZ R66, R50, UR4, -R162.reuse ;  /* 0x0000000432427c23 */ /* 0x100fe200080108a2 */
[----:B------:R-:W-:Y:S01]  /*2f60*/  PRMT R50, R176, 0x7773, RZ ;  /* 0x00007773b0327816 */ /* 0x000fe200000000ff */
[----:B------:R-:W-:Y:S01]  /*2f70*/  FFMA.FTZ R176, R51, UR4, -R162 ;  /* 0x0000000433b07c23 */ /* 0x000fe200080108a2 */
[----:B------:R-:W-:Y:S01]  /*2f80*/  LOP3.LUT R67, R172, 0xff, RZ, 0xc0, !PT ;  /* 0x000000ffac437812 */ /* 0x000fe200078ec0ff */
[----:B------:R-:W-:Y:S01]  /*2f90*/  MUFU.EX2 R45, R45 ;  /* 0x0000002d002d7308 */ /* 0x000fe20000000800 */
[----:B------:R-:W-:-:S02]  /*2fa0*/  PRMT R49, R49, 0x5410, R50 ;  /* 0x0000541031317816 */ /* 0x000fc40000000032 */
[C---:B------:R-:W-:Y:S01]  /*2fb0*/  LOP3.LUT R50, R174.reuse, 0xffff, RZ, 0xc0, !PT ;  /* 0x0000ffffae327812 */ /* 0x040fe200078ec0ff */
[C---:B------:R-:W-:Y:S01]  /*2fc0*/  HMMA.16816.F32.BF16 R124, R56.reuse, R40, R124 ;  /* 0x00000028387c723c */ /* 0x040fe2000004187c */
[C---:B------:R-:W-:Y:S02]  /*2fd0*/  PRMT R51, R174.reuse, 0x7632, R51 ;  /* 0x00007632ae337816 */ /* 0x040fe40000000033 */
[----:B------:R-:W-:Y:S01]  /*2fe0*/  LOP3.LUT R172, R174, 0xff, RZ, 0xc0, !PT ;  /* 0x000000ffaeac7812 */ /* 0x000fe200078ec0ff */
[----:B------:R-:W-:Y:S01]  /*2ff0*/  MUFU.EX2 R66, R66 ;  /* 0x0000004200427308 */ /* 0x000fe20000000800 */
[----:B------:R-:W-:Y:S02]  /*3000*/  SHF.R.U32.HI R175, RZ, 0x8, R50 ;  /* 0x00000008ffaf7819 */ /* 0x000fe40000011632 */
[----:B------:R-:W-:Y:S01]  /*3010*/  PRMT R48, R67, 0x5410, R48 ;  /* 0x0000541043307816 */ /* 0x000fe20000000030 */
[----:B----4-:R-:W-:Y:S01]  /*3020*/  HMMA.16816.F32.BF16 R72, R56, R20, R72 ;  /* 0x000000143848723c */ /* 0x010fe20000041848 */
[----:B------:R-:W-:-:S02]  /*3030*/  SHF.R.U32.HI R50, RZ, 0x18, R174 ;  /* 0x00000018ff327819 */ /* 0x000fc400000116ae */
[----:B------:R-:W-:Y:S01]  /*3040*/  LOP3.LUT R51, R51, 0xff, RZ, 0xc0, !PT ;  /* 0x000000ff33337812 */ /* 0x000fe200078ec0ff */
[----:B------:R2:W3:Y:S01]  /*3050*/  MUFU.EX2 R67, R176 ;  /* 0x000000b000437308 */ /* 0x0004e20000000800 */
[----:B------:R-:W-:Y:S02]  /*3060*/  PRMT R174, R172, 0x5410, R175 ;  /* 0x00005410acae7816 */ /* 0x000fe400000000af */
[----:B------:R-:W-:Y:S01]  /*3070*/  PRMT R172, R51, 0x5410, R50 ;  /* 0x0000541033ac7816 */ /* 0x000fe20000000032 */
[----:B-----5:R-:W-:Y:S01]  /*3080*/  HMMA.16816.F32.BF16 R84, R56, R32, R84 ;  /* 0x000000203854723c */ /* 0x020fe20000041854 */
[--C-:B------:R-:W-:Y:S02]  /*3090*/  HSET2.LE.AND R50, R48, R211.reuse, PT ;  /* 0x000000d330327233 */ /* 0x100fe40003803000 */
[----:B------:R-:W-:Y:S01]  /*30a0*/  LOP3.LUT R178, R49, 0xff00ff, RZ, 0xc0, !PT ;  /* 0x00ff00ff31b27812 */ /* 0x000fe200078ec0ff */
[----:B------:R-:W-:Y:S01]  /*30b0*/  MUFU.EX2 R46, R46 ;  /* 0x0000002e002e7308 */ /* 0x000fe20000000800 */
[----:B------:R-:W-:-:S02]  /*30c0*/  HSET2.LE.AND R48, R174, R211, PT ;  /* 0x000000d3ae307233 */ /* 0x000fc40003803000 */
[----:B-1----:R-:W-:Y:S01]  /*30d0*/  F2FP.BF16.F32.PACK_AB R49, R61, R60 ;  /* 0x0000003c3d31723e */ /* 0x002fe200000010ff */
[----:B------:R-:W-:Y:S01]  /*30e0*/  HMMA.16816.F32.BF16 R92, R56, R52, R92 ;  /* 0x00000034385c723c */ /* 0x000fe2000004185c */
[----:B------:R-:W-:Y:S01]  /*30f0*/  HSET2.LE.AND R51, R178, R211, PT ;  /* 0x000000d3b2337233 */ /* 0x000fe20003803000 */
[----:B------:R-:W-:Y:S01]  /*3100*/  FADD.FTZ R60, R60, R159 ;  /* 0x0000009f3c3c7221 */ /* 0x000fe20000010000 */
[----:B------:R-:W-:Y:S01]  /*3110*/  LOP3.LUT R48, R49, R48, RZ, 0xc0, !PT ;  /* 0x0000003031307212 */ /* 0x000fe200078ec0ff */
[----:B------:R-:W-:Y:S01]  /*3120*/  MUFU.EX2 R47, R47 ;  /* 0x0000002f002f7308 */ /* 0x000fe20000000800 */
[----:B--2---:R-:W-:Y:S01]  /*3130*/  IMAD.WIDE.U32 R176, R173, -0x326172a9, RZ ;  /* 0xcd9e8d57adb07825 */ /* 0x004fe200078e00ff */
[----:B------:R-:W-:-:S03]  /*3140*/  F2FP.BF16.F32.PACK_AB R173, R65, R64 ;  /* 0x0000004041ad723e */ /* 0x000fc600000010ff */
[----:B------:R-:W-:Y:S01]  /*3150*/  FADD.FTZ R61, R61, R60 ;  /* 0x0000003c3d3d7221 */ /* 0x000fe20000010000 */
[C---:B------:R-:W-:Y:S01]  /*3160*/  HMMA.16816.F32.BF16 R120, R56.reuse, R42, R120 ;  /* 0x0000002a3878723c */ /* 0x040fe20000041878 */
[----:B---3--:R-:W-:Y:S02]  /*3170*/  F2FP.BF16.F32.PACK_AB R174, R67, R66 ;  /* 0x0000004243ae723e */ /* 0x008fe400000010ff */
[----:B------:R-:W-:Y:S01]  /*3180*/  LOP3.LUT R50, R173, R50, RZ, 0xc0, !PT ;  /* 0x00000032ad327212 */ /* 0x000fe200078ec0ff */
[----:B------:R-:W-:Y:S01]  /*3190*/  MUFU.EX2 R229, R229 ;  /* 0x000000e500e57308 */ /* 0x000fe20000000800 */
[----:B------:R-:W-:Y:S01]  /*31a0*/  LOP3.LUT R173, R213, R142, R177, 0x96, !PT ;  /* 0x0000008ed5ad7212 */ /* 0x000fe200078e96b1 */
[----:B------:R-:W-:Y:S01]  /*31b0*/  FADD.FTZ R64, R64, R61 ;  /* 0x0000003d40407221 */ /* 0x000fe20000010000 */
[----:B------:R-:W-:Y:S01]  /*31c0*/  LOP3.LUT R49, R141, R176, R221, 0x96, !PT ;  /* 0x000000b08d317212 */ /* 0x000fe200078e96dd */
[C---:B------:R-:W-:Y:S01]  /*31d0*/  HMMA.16816.F32.BF16 R76, R56.reuse, R22, R76 ;  /* 0x00000016384c723c */ /* 0x040fe2000004184c */
[----:B------:R-:W-:Y:S01]  /*31e0*/  HSET2.LE.AND R172, R172, R211, PT ;  /* 0x000000d3acac7233 */ /* 0x000fe20003803000 */
[----:B------:R-:W-:Y:S01]  /*31f0*/  FADD.FTZ R65, R65, R64 ;  /* 0x0000004041417221 */ /* 0x000fe20000010000 */
[----:B------:R-:W-:Y:S01]  /*3200*/  F2FP.BF16.F32.PACK_AB R175, R63, R62 ;  /* 0x0000003e3faf723e */ /* 0x000fe200000010ff */
[----:B------:R-:W-:Y:S01]  /*3210*/  IMAD.WIDE.U32 R178, R49, -0x2daee0ad, RZ ;  /* 0xd2511f5331b27825 */ /* 0x000fe200078e00ff */
[----:B------:R-:W-:Y:S01]  /*3220*/  LOP3.LUT R51, R174, R51, RZ, 0xc0, !PT ;  /* 0x00000033ae337212 */ /* 0x000fe200078ec0ff */
[----:B------:R-:W-:Y:S01]  /*3230*/  MUFU.EX2 R219, R219 ;  /* 0x000000db00db7308 */ /* 0x000fe20000000800 */
[----:B------:R-:W-:Y:S01]  /*3240*/  LOP3.LUT R49, R175, R172, RZ, 0xc0, !PT ;  /* 0x000000acaf317212 */ /* 0x000fe200078ec0ff */
[----:B------:R-:W-:Y:S01]  /*3250*/  HMMA.16816.F32.BF16 R108, R56, R34, R108 ;  /* 0x00000022386c723c */ /* 0x000fe2000004186c */
[----:B------:R-:W-:Y:S01]  /*3260*/  LOP3.LUT R180, R141, R176, R225, 0x96, !PT ;  /* 0x000000b08db47212 */ /* 0x000fe200078e96e1 */
[----:B------:R-:W-:-:S04]  /*3270*/  FADD.FTZ R62, R62, R157 ;  /* 0x0000009d3e3e7221 */ /* 0x000fc80000010000 */
[----:B------:R-:W-:-:S04]  /*3280*/  IMAD.WIDE.U32 R180, R180, -0x2daee0ad, RZ ;  /* 0xd2511f53b4b47825 */ /* 0x000fc800078e00ff */
[----:B------:R-:W-:Y:S01]  /*3290*/  FADD.FTZ R63, R63, R62 ;  /* 0x0000003e3f3f7221 */ /* 0x000fe20000010000 */
[----:B------:R-:W-:Y:S01]  /*32a0*/  HMMA.16816.F32.BF16 R96, R56, R54, R96 ;  /* 0x000000363860723c */ /* 0x000fe20000041860 */
[----:B------:R-:W-:Y:S01]  /*32b0*/  FFMA.FTZ R56, R8, UR4, -R167 ;  /* 0x0000000408387c23 */ /* 0x000fe200080108a7 */
[----:B------:R-:W-:-:S04]  /*32c0*/  IMAD.WIDE.U32 R58, R173, -0x2daee0ad, RZ ;  /* 0xd2511f53ad3a7825 */ /* 0x000fc800078e00ff */
[----:B------:R-:W-:Y:S01]  /*32d0*/  FFMA.FTZ R57, R9, UR4, -R167 ;  /* 0x0000000409397c23 */ /* 0x000fe200080108a7 */
[----:B------:R-:W-:Y:S01]  /*32e0*/  MUFU.EX2 R231, R231 ;  /* 0x000000e700e77308 */ /* 0x000fe20000000800 */
[----:B------:R-:W-:Y:S01]  /*32f0*/  FADD.FTZ R66, R66, R63 ;  /* 0x0000003f42427221 */ /* 0x000fe20000010000 */
[----:B------:R-:W-:Y:S01]  /*3300*/  LOP3.LUT R8, R169, R222, R59, 0x96, !PT ;  /* 0x000000dea9087212 */ /* 0x000fe200078e963b */
[C---:B------:R-:W-:Y:S01]  /*3310*/  HMMA.16816.F32.BF16 R68, R48.reuse, R20, R68 ;  /* 0x000000143044723c */ /* 0x040fe20000041844 */
[----:B------:R-:W-:Y:S01]  /*3320*/  LOP3.LUT R174, R168, R58, R179, 0x96, !PT ;  /* 0x0000003aa8ae7212 */ /* 0x000fe200078e96b3 */
[--C-:B------:R-:W-:Y:S01]  /*3330*/  FFMA.FTZ R58, R36, UR4, -R167.reuse ;  /* 0x00000004243a7c23 */ /* 0x100fe200080108a7 */
[----:B------:R-:W-:Y:S01]  /*3340*/  FFMA.FTZ R59, R37, UR4, -R167 ;  /* 0x00000004253b7c23 */ /* 0x000fe200080108a7 */
[----:B------:R-:W-:Y:S01]  /*3350*/  IMAD.WIDE.U32 R172, R8, -0x326172a9, RZ ;  /* 0xcd9e8d5708ac7825 */ /* 0x000fe200078e00ff */
[----:B------:R-:W-:Y:S03]  /*3360*/  MUFU.EX2 R56, R56 ;  /* 0x0000003800387308 */ /* 0x000fe60000000800 */
[----:B------:R-:W-:Y:S01]  /*3370*/  FADD.FTZ R67, R67, R66 ;  /* 0x0000004243437221 */ /* 0x000fe20000010000 */
[----:B------:R-:W-:Y:S01]  /*3380*/  IMAD.WIDE.U32 R174, R174, -0x326172a9, RZ ;  /* 0xcd9e8d57aeae7825 */ /* 0x000fe200078e00ff */
[----:B------:R-:W-:Y:S01]  /*3390*/  LOP3.LUT R8, R210, R220, R173, 0x96, !PT ;  /* 0x000000dcd2087212 */ /* 0x000fe200078e96ad */
[C---:B------:R-:W-:Y:S03]  /*33a0*/  HMMA.16816.F32.BF16 R112, R48.reuse, R32, R112 ;  /* 0x000000203070723c */ /* 0x040fe60000041870 */
[----:B------:R-:W-:Y:S01]  /*33b0*/  LOP3.LUT R172, R209, R172, R175, 0x96, !PT ;  /* 0x000000acd1ac7212 */ /* 0x000fe200078e96af */
[----:B------:R-:W-:Y:S01]  /*33c0*/  IMAD.WIDE.U32 R20, R8, -0x2daee0ad, RZ ;  /* 0xd2511f5308147825 */ /* 0x000fe200078e00ff */
[----:B------:R-:W-:Y:S01]  /*33d0*/  LOP3.LUT R8, R213, R144, R177, 0x96, !PT ;  /* 0x00000090d5087212 */ /* 0x000fe200078e96b1 */
[----:B------:R-:W1:Y:S02]  /*33e0*/  MUFU.EX2 R57, R57 ;  /* 0x0000003900397308 */ /* 0x000e640000000800 */
[----:B------:R-:W-:Y:S01]  /*33f0*/  IMAD.WIDE.U32 R172, R172, -0x2daee0ad, RZ ;  /* 0xd2511f53acac7825 */ /* 0x000fe200078e00ff */
[----:B------:R-:W-:Y:S01]  /*3400*/  LOP3.LUT R178, R170, R178, R21, 0x96, !PT ;  /* 0x000000b2aab27212 */ /* 0x000fe200078e9615 */
[C---:B------:R-:W-:Y:S02]  /*3410*/  HMMA.16816.F32.BF16 R104, R48.reuse, R52, R104 ;  /* 0x000000343068723c */ /* 0x040fe40000041868 */
[----:B------:R-:W-:Y:S01]  /*3420*/  IMAD.WIDE.U32 R176, R8, -0x2daee0ad, RZ ;  /* 0xd2511f5308b07825 */ /* 0x000fe200078e00ff */
[----:B------:R-:W-:Y:S01]  /*3430*/  LOP3.LUT R8, R171, R20, R173, 0x96, !PT ;  /* 0x00000014ab087212 */ /* 0x000fe200078e96ad */
[----:B------:R-:W-:Y:S02]  /*3440*/  MUFU.EX2 R58, R58 ;  /* 0x0000003a003a7308 */ /* 0x000fe40000000800 */
[----:B------:R-:W-:Y:S01]  /*3450*/  IMAD.WIDE.U32 R178, R178, -0x326172a9, RZ ;  /* 0xcd9e8d57b2b27825 */ /* 0x000fe200078e00ff */
[----:B------:R-:W-:Y:S01]  /*3460*/  LOP3.LUT R176, R168, R176, R181, 0x96, !PT ;  /* 0x000000b0a8b07212 */ /* 0x000fe200078e96b5 */
[----:B------:R-:W-:Y:S02]  /*3470*/  HMMA.16816.F32.BF16 R128, R48, R40, R128 ;  /* 0x000000283080723c */ /* 0x000fe40000041880 */
[----:B------:R-:W-:Y:S01]  /*3480*/  FFMA.FTZ R40, R39, UR4, -R166 ;  /* 0x0000000427287c23 */ /* 0x000fe200080108a6 */
[----:B------:R-:W-:Y:S01]  /*3490*/  IMAD.WIDE.U32 R32, R8, -0x326172a9, RZ ;  /* 0xcd9e8d5708207825 */ /* 0x000fe200078e00ff */
[----:B------:R-:W-:-:S03]  /*34a0*/  LOP3.LUT R41, R169, R226, R177, 0x96, !PT ;  /* 0x000000e2a9297212 */ /* 0x000fc600078e96b1 */
[----:B------:R-:W-:Y:S01]  /*34b0*/  FFMA.FTZ R169, R11, UR4, -R166 ;  /* 0x000000040ba97c23 */ /* 0x000fe200080108a6 */
[----:B-1----:R-:W-:Y:S01]  /*34c0*/  F2FP.BF16.F32.PACK_AB R182, R57, R56 ;  /* 0x0000003839b6723e */ /* 0x002fe200000010ff */
[----:B------:R-:W-:Y:S01]  /*34d0*/  IMAD.MOV.U32 R52, RZ, RZ, R32 ;  /* 0x000000ffff347224 */ /* 0x000fe200078e0020 */
[----:B------:R-:W-:Y:S01]  /*34e0*/  LOP3.LUT R8, R208, R178, R33, 0x96, !PT ;  /* 0x000000b2d0087212 */ /* 0x000fe200078e9621 */
[----:B------:R-:W-:Y:S01]  /*34f0*/  IMAD.WIDE.U32 R176, R176, -0x326172a9, RZ ;  /* 0xcd9e8d57b0b07825 */ /* 0x000fe200078e00ff */
[C---:B------:R-:W-:Y:S01]  /*3500*/  PRMT R20, R32.reuse, 0x7771, RZ ;  /* 0x0000777120147816 */ /* 0x040fe200000000ff */
[----:B------:R-:W1:Y:S01]  /*3510*/  MUFU.EX2 R59, R59 ;  /* 0x0000003b003b7308 */ /* 0x000e620000000800 */
[C---:B------:R-:W-:Y:S01]  /*3520*/  PRMT R36, R32.reuse, 0x7773, RZ ;  /* 0x0000777320247816 */ /* 0x040fe200000000ff */
[C---:B------:R-:W-:Y:S01]  /*3530*/  HMMA.16816.F32.BF16 R116, R48.reuse, R42, R116 ;  /* 0x0000002a3074723c */ /* 0x040fe20000041874 */
[----:B------:R-:W-:Y:S01]  /*3540*/  PRMT R9, R32, 0x7772, RZ ;  /* 0x0000777220097816 */ /* 0x000fe200000000ff */
[----:B------:R-:W-:Y:S01]  /*3550*/  FFMA.FTZ R168, R10, UR4, -R166 ;  /* 0x000000040aa87c23 */ /* 0x000fe200080108a6 */
[----:B------:R-:W-:Y:S01]  /*3560*/  LOP3.LUT R32, R8, 0xffff, RZ, 0xc0, !PT ;  /* 0x0000ffff08207812 */ /* 0x000fe200078ec0ff */
[----:B------:R-:W-:Y:S01]  /*3570*/  FADD.FTZ R56, R56, R151 ;  /* 0x0000009738387221 */ /* 0x000fe20000010000 */
[----:B------:R-:W-:Y:S01]  /*3580*/  PRMT R9, R9, 0x5410, R36 ;  /* 0x0000541009097816 */ /* 0x000fe20000000024 */
[----:B------:R2:W-:Y:S01]  /*3590*/  MUFU.EX2 R53, R38 ;  /* 0x0000002600357308 */ /* 0x0005e20000000800 */
[----:B------:R-:W-:Y:S01]  /*35a0*/  LOP3.LUT R33, R52, 0xff, RZ, 0xc0, !PT ;  /* 0x000000ff34217812 */ /* 0x000fe200078ec0ff */
[----:B------:R-:W-:Y:S01]  /*35b0*/  HMMA.16816.F32.BF16 R80, R48, R22, R80 ;  /* 0x000000163050723c */ /* 0x000fe20000041850 */
[----:B------:R-:W-:Y:S01]  /*35c0*/  LOP3.LUT R21, R8, 0xff, RZ, 0xc0, !PT ;  /* 0x000000ff08157812 */ /* 0x000fe200078ec0ff */
[----:B------:R-:W-:Y:S01]  /*35d0*/  FADD.FTZ R57, R57, R56 ;  /* 0x0000003839397221 */ /* 0x000fe20000010000 */
[----:B------:R-:W-:-:S02]  /*35e0*/  SHF.R.U32.HI R32, RZ, 0x8, R32 ;  /* 0x00000008ff207819 */ /* 0x000fc40000011620 */
[----:B------:R-:W-:Y:S01]  /*35f0*/  PRMT R11, R8, 0x7632, R11 ;  /* 0x00007632080b7816 */ /* 0x000fe2000000000b */
[----:B------:R3:W4:Y:S01]  /*3600*/  MUFU.EX2 R52, R40 ;  /* 0x0000002800347308 */ /* 0x0007220000000800 */
[----:B------:R-:W-:Y:S01]  /*3610*/  PRMT R32, R21, 0x5410, R32 ;  /* 0x0000541015207816 */ /* 0x000fe20000000020 */
[C---:B------:R-:W-:Y:S01]  /*3620*/  HMMA.16816.F32.BF16 R88, R48.reuse, R34, R88 ;  /* 0x000000223058723c */ /* 0x040fe20000041858 */
[----:B------:R-:W-:Y:S02]  /*3630*/  PRMT R10, R33, 0x5410, R20 ;  /* 0x00005410210a7816 */ /* 0x000fe40000000014 */
[----:B-1----:R-:W-:Y:S01]  /*3640*/  F2FP.BF16.F32.PACK_AB R33, R59, R58 ;  /* 0x0000003a3b21723e */ /* 0x002fe200000010ff */
[----:B------:R-:W1:Y:S01]  /*3650*/  LDSM.16.MT88.4 R20, [R185+0x7000] ;  /* 0x00700000b914783b */ /* 0x000e620000004200 */
[--C-:B------:R-:W-:Y:S01]  /*3660*/  HSET2.LE.AND R173, R32, R211.reuse, PT ;  /* 0x000000d320ad7233 */ /* 0x100fe20003803000 */
[----:B------:R-:W-:Y:S01]  /*3670*/  MUFU.EX2 R168, R168 ;  /* 0x000000a800a87308 */ /* 0x000fe20000000800 */
[----:B------:R-:W-:Y:S01]  /*3680*/  HSET2.LE.AND R42, R10, R211, PT ;  /* 0x000000d30a2a7233 */ /* 0x000fe20003803000 */
[----:B------:R-:W-:Y:S01]  /*3690*/  HMMA.16816.F32.BF16 R100, R48, R54, R100 ;  /* 0x000000363064723c */ /* 0x000fe20000041864 */
[----:B--2---:R-:W2:Y:S01]  /*36a0*/  LDSM.16.MT88.4 R36, [R189+0x7000] ;  /* 0x00700000bd24783b */ /* 0x004ea20000004200 */
[----:B------:R-:W-:Y:S01]  /*36b0*/  FFMA.FTZ R48, R4, UR4, -R164 ;  /* 0x0000000404307c23 */ /* 0x000fe200080108a4 */
[----:B------:R-:W-:Y:S01]  /*36c0*/  LOP3.LUT R174, R217, R174, R179, 0x96, !PT ;  /* 0x000000aed9ae7212 */ /* 0x000fe200078e96b3 */
[----:B------:R-:W-:Y:S01]  /*36d0*/  FADD.FTZ R58, R58, R57 ;  /* 0x000000393a3a7221 */ /* 0x000fe20000010000 */
[----:B------:R-:W-:Y:S01]  /*36e0*/  LOP3.LUT R42, R33, R42, RZ, 0xc0, !PT ;  /* 0x0000002a212a7212 */ /* 0x000fe200078ec0ff */
[----:B------:R-:W5:Y:S01]  /*36f0*/  MUFU.EX2 R169, R169 ;  /* 0x000000a900a97308 */ /* 0x000f620000000800 */
[----:B---3--:R-:W-:Y:S01]  /*3700*/  SHF.R.U32.HI R40, RZ, 0x18, R8 ;  /* 0x00000018ff287819 */ /* 0x008fe20000011608 */
[----:B------:R-:W-:Y:S01]  /*3710*/  LDSM.16.MT88.4 R32, [R139+0x7000] ;  /* 0x007000008b20783b */ /* 0x000fe20000004200 */
[----:B------:R-:W-:Y:S01]  /*3720*/  LOP3.LUT R8, R9, 0xff00ff, RZ, 0xc0, !PT ;  /* 0x00ff00ff09087812 */ /* 0x000fe200078ec0ff */
[----:B------:R-:W-:Y:S01]  /*3730*/  FADD.FTZ R59, R59, R58 ;  /* 0x0000003a3b3b7221 */ /* 0x000fe20000010000 */
[----:B------:R-:W-:-:S02]  /*3740*/  LOP3.LUT R9, R11, 0xff, RZ, 0xc0, !PT ;  /* 0x000000ff0b097812 */ /* 0x000fc400078ec0ff */
[----:B----4-:R-:W-:Y:S01]  /*3750*/  F2FP.BF16.F32.PACK_AB R178, R52, R53 ;  /* 0x0000003534b2723e */ /* 0x010fe200000010ff */
[----:B------:R-:W-:Y:S01]  /*3760*/  MUFU.EX2 R48, R48 ;  /* 0x0000003000307308 */ /* 0x000fe20000000800 */
[----:B------:R-:W-:Y:S02]  /*3770*/  PRMT R40, R9, 0x5410, R40 ;  /* 0x0000541009287816 */ /* 0x000fe40000000028 */
[--C-:B------:R-:W-:Y:S02]  /*3780*/  HSET2.LE.AND R43, R8, R211.reuse, PT ;  /* 0x000000d3082b7233 */ /* 0x100fe40003803000 */
[----:B------:R-:W3:Y:S01]  /*3790*/  LDSM.16.MT88.4 R8, [R184+0x7000] ;  /* 0x00700000b808783b */ /* 0x000ee20000004200 */
[----:B------:R-:W-:Y:S02]  /*37a0*/  HSET2.LE.AND R175, R40, R211, PT ;  /* 0x000000d328af7233 */ /* 0x000fe40003803000 */
[----:B------:R-:W-:Y:S01]  /*37b0*/  LOP3.LUT R40, R182, R173, RZ, 0xc0, !PT ;  /* 0x000000adb6287212 */ /* 0x000fe200078ec0ff */
[----:B------:R-:W-:Y:S01]  /*37c0*/  IMAD.WIDE.U32 R182, R41, -0x326172a9, RZ ;  /* 0xcd9e8d5729b67825 */ /* 0x000fe200078e00ff */
[----:B------:R-:W-:Y:S01]  /*37d0*/  LOP3.LUT R43, R178, R43, RZ, 0xc0, !PT ;  /* 0x0000002bb22b7212 */ /* 0x000fe200078ec0ff */
[----:B------:R-:W-:Y:S01]  /*37e0*/  MUFU.EX2 R28, R28 ;  /* 0x0000001c001c7308 */ /* 0x000fe20000000800 */
[----:B-----5:R-:W-:Y:S01]  /*37f0*/  F2FP.BF16.F32.PACK_AB R178, R169, R168 ;  /* 0x000000a8a9b2723e */ /* 0x020fe200000010ff */
[----:B------:R-:W-:Y:S01]  /*3800*/  FADD.FTZ R168, R168, R163 ;  /* 0x000000a3a8a87221 */ /* 0x000fe20000010000 */
[----:B------:R-:W-:-:S02]  /*3810*/  LOP3.LUT R49, R210, R224, R183, 0x96, !PT ;  /* 0x000000e0d2317212 */ /* 0x000fc400078e96b7 */
[----:B------:R-:W-:Y:S01]  /*3820*/  LOP3.LUT R54, R209, R182, R177, 0x96, !PT ;  /* 0x000000b6d1367212 */ /* 0x000fe200078e96b1 */
[----:B------:R-:W-:Y:S01]  /*3830*/  FADD.FTZ R168, R169, R168 ;  /* 0x000000a8a9a87221 */ /* 0x000fe20000010000 */
[----:B------:R-:W-:Y:S01]  /*3840*/  LOP3.LUT R41, R178, R175, RZ, 0xc0, !PT ;  /* 0x000000afb2297212 */ /* 0x000fe200078ec0ff */
[----:B------:R-:W-:-:S04]  /*3850*/  IMAD.WIDE.U32 R50, R49, -0x2daee0ad, RZ ;  /* 0xd2511f5331327825 */ /* 0x000fc800078e00ff */
[----:B------:R-:W-:Y:S01]  /*3860*/  FFMA.FTZ R49, R5, UR4, -R164 ;  /* 0x0000000405317c23 */ /* 0x000fe200080108a4 */
[----:B------:R-:W-:Y:S01]  /*3870*/  MUFU.EX2 R29, R29 ;  /* 0x0000001d001d7308 */ /* 0x000fe20000000800 */
[----:B------:R-:W-:Y:S01]  /*3880*/  FADD.FTZ R53, R53, R168 ;  /* 0x000000a835357221 */ /* 0x000fe20000010000 */
[----:B------:R-:W-:Y:S01]  /*3890*/  IMAD.WIDE.U32 R54, R54, -0x2daee0ad, RZ ;  /* 0xd2511f5336367825 */ /* 0x000fe200078e00ff */
[----:B------:R-:W-:-:S03]  /*38a0*/  LOP3.LUT R170, R170, R180, R51, 0x96, !PT ;  /* 0x000000b4aaaa7212 */ /* 0x000fc600078e9633 */
[----:B------:R-:W-:Y:S01]  /*38b0*/  FFMA.FTZ R51, R6, UR4, -R162 ;  /* 0x0000000406337c23 */ /* 0x000fe200080108a2 */
[----:B-1----:R-:W-:Y:S01]  /*38c0*/  HMMA.16816.F32.BF16 R72, R40, R20, R72 ;  /* 0x000000142848723c */ /* 0x002fe20000041848 */
[----:B------:R-:W-:Y:S01]  /*38d0*/  IMAD.WIDE.U32 R174, R174, -0x2daee0ad, RZ ;  /* 0xd2511f53aeae7825 */ /* 0x000fe200078e00ff */
[----:B------:R-:W-:-:S03]  /*38e0*/  LOP3.LUT R171, R171, R50, R55, 0x96, !PT ;  /* 0x00000032abab7212 */ /* 0x000fc600078e9637 */
[----:B------:R-:W-:Y:S01]  /*38f0*/  FFMA.FTZ R50, R7, UR4, -R162 ;  /* 0x0000000407327c23 */ /* 0x000fe200080108a2 */
[----:B------:R-:W1:Y:S01]  /*3900*/  MUFU.EX2 R49, R49 ;  /* 0x0000003100317308 */ /* 0x000e620000000800 */
[----:B------:R-:W-:Y:S01]  /*3910*/  FADD.FTZ R52, R52, R53 ;  /* 0x0000003534347221 */ /* 0x000fe20000010000 */
[----:B------:R-:W-:Y:S01]  /*3920*/  LOP3.LUT R172, R216, R172, R175, 0x96, !PT ;  /* 0x000000acd8ac7212 */ /* 0x000fe200078e96af */
[----:B------:R-:W-:Y:S01]  /*3930*/  IMAD.WIDE.U32 R180, R171, -0x326172a9, RZ ;  /* 0xcd9e8d57abb47825 */ /* 0x000fe200078e00ff */
[C---:B--2---:R-:W-:Y:S03]  /*3940*/  HMMA.16816.F32.BF16 R124, R40.reuse, R36, R124 ;  /* 0x00000024287c723c */ /* 0x044fe6000004187c */
[----:B------:R-:W-:Y:S01]  /*3950*/  IMAD.MOV.U32 R6, RZ, RZ, R180 ;  /* 0x000000ffff067224 */ /* 0x000fe200078e00b4 */
[----:B------:R-:W-:Y:S01]  /*3960*/  PRMT R4, R180, 0x7771, RZ ;  /* 0x00007771b4047816 */ /* 0x000fe200000000ff */
[----:B------:R-:W-:Y:S01]  /*3970*/  IMAD.WIDE.U32 R170, R170, -0x326172a9, RZ ;  /* 0xcd9e8d57aaaa7825 */ /* 0x000fe200078e00ff */
[----:B------:R-:W-:Y:S01]  /*3980*/  MUFU.EX2 R51, R51 ;  /* 0x0000003300337308 */ /* 0x000fe20000000800 */
[----:B------:R-:W-:Y:S01]  /*3990*/  PRMT R178, R180, 0x7773, RZ ;  /* 0x00007773b4b27816 */ /* 0x000fe200000000ff */
[----:B------:R-:W-:Y:S01]  /*39a0*/  HMMA.16816.F32.BF16 R120, R40, R38, R120 ;  /* 0x000000262878723c */ /* 0x000fe20000041878 */
[----:B------:R-:W-:-:S02]  /*39b0*/  LOP3.LUT R5, R6, 0xff, RZ, 0xc0, !PT ;  /* 0x000000ff06057812 */ /* 0x000fc400078ec0ff */
[----:B------:R-:W-:Y:S02]  /*39c0*/  LOP3.LUT R6, R208, R170, R181, 0x96, !PT ;  /* 0x000000aad0067212 */ /* 0x000fe400078e96b5 */
[----:B------:R-:W-:Y:S01]  /*39d0*/  PRMT R7, R180, 0x7772, RZ ;  /* 0x00007772b4077816 */ /* 0x000fe200000000ff */
[----:B------:R-:W2:Y:S01]  /*39e0*/  MUFU.EX2 R50, R50 ;  /* 0x0000003200327308 */ /* 0x000ea20000000800 */
[----:B------:R-:W-:Y:S01]  /*39f0*/  PRMT R4, R5, 0x5410, R4 ;  /* 0x0000541005047816 */ /* 0x000fe20000000004 */
[C---:B---3--:R-:W-:Y:S01]  /*3a00*/  HMMA.16816.F32.BF16 R84, R40.reuse, R8, R84 ;  /* 0x000000082854723c */ /* 0x048fe20000041854 */
[C---:B------:R-:W-:Y:S02]  /*3a10*/  LOP3.LUT R5, R6.reuse, 0xffff, RZ, 0xc0, !PT ;  /* 0x0000ffff06057812 */ /* 0x040fe400078ec0ff */
[C---:B------:R-:W-:Y:S02]  /*3a20*/  PRMT R55, R6.reuse, 0x7632, R55 ;  /* 0x0000763206377816 */ /* 0x040fe40000000037 */
[----:B------:R-:W-:Y:S01]  /*3a30*/  PRMT R170, R7, 0x5410, R178 ;  /* 0x0000541007aa7816 */ /* 0x000fe200000000b2 */
[----:B------:R-:W-:Y:S01]  /*3a40*/  MUFU.EX2 R30, R30 ;  /* 0x0000001e001e7308 */ /* 0x000fe20000000800 */
[----:B------:R-:W-:Y:S01]  /*3a50*/  LOP3.LUT R7, R6, 0xff, RZ, 0xc0, !PT ;  /* 0x000000ff06077812 */ /* 0x000fe200078ec0ff */
[----:B------:R-:W-:Y:S01]  /*3a60*/  HMMA.16816.F32.BF16 R92, R40, R32, R92 ;  /* 0x00000020285c723c */ /* 0x000fe2000004185c */
[----:B------:R-:W-:-:S02]  /*3a70*/  SHF.R.U32.HI R178, RZ, 0x8, R5 ;  /* 0x00000008ffb27819 */ /* 0x000fc40000011605 */
[----:B------:R-:W-:Y:S02]  /*3a80*/  SHF.R.U32.HI R6, RZ, 0x18, R6 ;  /* 0x00000018ff067819 */ /* 0x000fe40000011606 */
[----:B------:R-:W-:Y:S01]  /*3a90*/  LOP3.LUT R5, R55, 0xff, RZ, 0xc0, !PT ;  /* 0x000000ff37057812 */ /* 0x000fe200078ec0ff */
[----:B------:R-:W-:Y:S01]  /*3aa0*/  MUFU.EX2 R228, R228 ;  /* 0x000000e400e47308 */ /* 0x000fe20000000800 */
[--C-:B------:R-:W-:Y:S01]  /*3ab0*/  HSET2.LE.AND R55, R4, R211.reuse, PT ;  /* 0x000000d304377233 */ /* 0x100fe20003803000 */
[C---:B------:R-:W-:Y:S01]  /*3ac0*/  HMMA.16816.F32.BF16 R76, R40.reuse, R22, R76 ;  /* 0x00000016284c723c */ /* 0x040fe2000004184c */
[----:B------:R-:W-:Y:S02]  /*3ad0*/  LOP3.LUT R170, R170, 0xff00ff, RZ, 0xc0, !PT ;  /* 0x00ff00ffaaaa7812 */ /* 0x000fe400078ec0ff */
[----:B------:R-:W-:Y:S02]  /*3ae0*/  PRMT R178, R7, 0x5410, R178 ;  /* 0x0000541007b27816 */ /* 0x000fe400000000b2 */
[----:B------:R-:W-:Y:S01]  /*3af0*/  PRMT R4, R5, 0x5410, R6 ;  /* 0x0000541005047816 */ /* 0x000fe20000000006 */
[----:B------:R-:W-:Y:S01]  /*3b00*/  MUFU.EX2 R31, R31 ;  /* 0x0000001f001f7308 */ /* 0x000fe20000000800 */
[----:B-1----:R-:W-:Y:S01]  /*3b10*/  F2FP.BF16.F32.PACK_AB R180, R49, R48 ;  /* 0x0000003031b4723e */ /* 0x002fe200000010ff */
[----:B------:R-:W-:Y:S01]  /*3b20*/  HMMA.16816.F32.BF16 R108, R40, R10, R108 ;  /* 0x0000000a286c723c */ /* 0x000fe2000004186c */
[----:B------:R-:W-:-:S02]  /*3b30*/  HSET2.LE.AND R7, R170, R211, PT ;  /* 0x000000d3aa077233 */ /* 0x000fc40003803000 */
[----:B------:R-:W-:Y:S02]  /*3b40*/  LOP3.LUT R6, R180, R55, RZ, 0xc0, !PT ;  /* 0x00000037b4067212 */ /* 0x000fe400078ec0ff */
[--C-:B------:R-:W-:Y:S02]  /*3b50*/  HSET2.LE.AND R178, R178, R211.reuse, PT ;  /* 0x000000d3b2b27233 */ /* 0x100fe40003803000 */
[----:B------:R-:W-:Y:S01]  /*3b60*/  HSET2.LE.AND R5, R4, R211, PT ;  /* 0x000000d304057233 */ /* 0x000fe20003803000 */
[----:B------:R-:W-:Y:S01]  /*3b70*/  HMMA.16816.F32.BF16 R96, R40, R34, R96 ;  /* 0x000000222860723c */ /* 0x000fe20000041860 */
[----:B--2---:R-:W-:Y:S01]  /*3b80*/  F2FP.BF16.F32.PACK_AB R180, R50, R51 ;  /* 0x0000003332b4723e */ /* 0x004fe200000010ff */
[----:B------:R-:W-:Y:S01]  /*3b90*/  FFMA.FTZ R40, R12, UR4, -R167 ;  /* 0x000000040c287c23 */ /* 0x000fe200080108a7 */
[----:B------:R-:W-:Y:S01]  /*3ba0*/  F2FP.BF16.F32.PACK_AB R55, R45, R44 ;  /* 0x0000002c2d37723e */ /* 0x000fe200000010ff */
[----:B------:R-:W-:Y:S01]  /*3bb0*/  FFMA.FTZ R42, R15, UR4, -R166 ;  /* 0x000000040f2a7c23 */ /* 0x000fe200080108a6 */
[----:B------:R-:W-:Y:S01]  /*3bc0*/  F2FP.BF16.F32.PACK_AB R170, R47, R46 ;  /* 0x0000002e2faa723e */ /* 0x000fe200000010ff */
[----:B------:R-:W-:Y:S01]  /*3bd0*/  FADD.FTZ R44, R44, R65 ;  /* 0x000000412c2c7221 */ /* 0x000fe20000010000 */
[----:B------:R-:W-:Y:S01]  /*3be0*/  LOP3.LUT R7, R180, R7, RZ, 0xc0, !PT ;  /* 0x00000007b4077212 */ /* 0x000fe200078ec0ff */
[----:B------:R-:W-:Y:S01]  /*3bf0*/  MUFU.EX2 R40, R40 ;  /* 0x0000002800287308 */ /* 0x000fe20000000800 */
[----:B------:R-:W-:Y:S01]  /*3c00*/  LOP3.LUT R4, R55, R178, RZ, 0xc0, !PT ;  /* 0x000000b237047212 */ /* 0x000fe200078ec0ff */
[----:B------:R-:W-:Y:S01]  /*3c10*/  FADD.FTZ R46, R46, R67 ;  /* 0x000000432e2e7221 */ /* 0x000fe20000010000 */
[----:B------:R-:W-:Y:S01]  /*3c20*/  LOP3.LUT R5, R170, R5, RZ, 0xc0, !PT ;  /* 0x00000005aa057212 */ /* 0x000fe200078ec0ff */
[----:B------:R-:W-:Y:S01]  /*3c30*/  FADD.FTZ R45, R45, R44 ;  /* 0x0000002c2d2d7221 */ /* 0x000fe20000010000 */
[----:B------:R-:W-:Y:S01]  /*3c40*/  PRMT R12, R174, 0x7772, RZ ;  /* 0x00007772ae0c7816 */ /* 0x000fe200000000ff */
[----:B------:R-:W-:-:S02]  /*3c50*/  FADD.FTZ R46, R47, R46 ;  /* 0x0000002e2f2e7221 */ /* 0x000fc40000010000 */
[----:B------:R-:W-:Y:S01]  /*3c60*/  MUFU.EX2 R42, R42 ;  /* 0x0000002a002a7308 */ /* 0x000fe20000000800 */
[----:B------:R-:W-:Y:S01]  /*3c70*/  FADD.FTZ R48, R48, R45 ;  /* 0x0000002d30307221 */ /* 0x000fe20000010000 */
[C---:B------:R-:W-:Y:S01]  /*3c80*/  HMMA.16816.F32.BF16 R128, R4.reuse, R36, R128 ;  /* 0x000000240480723c */ /* 0x040fe20000041880 */
[--C-:B------:R-:W-:Y:S01]  /*3c90*/  FFMA.FTZ R36, R16, UR4, -R167.reuse ;  /* 0x0000000410247c23 */ /* 0x100fe200080108a7 */
[----:B------:R-:W-:Y:S01]  /*3ca0*/  FFMA.FTZ R37, R13, UR4, -R167 ;  /* 0x000000040d257c23 */ /* 0x000fe200080108a7 */
[----:B------:R-:W-:Y:S01]  /*3cb0*/  IMAD.MOV.U32 R16, RZ, RZ, R174 ;  /* 0x000000ffff107224 */ /* 0x000fe200078e00ae */
[----:B------:R-:W-:Y:S01]  /*3cc0*/  PRMT R13, R174, 0x7773, RZ ;  /* 0x00007773ae0d7816 */ /* 0x000fe200000000ff */
[----:B------:R-:W-:Y:S01]  /*3cd0*/  FADD.FTZ R51, R51, R46 ;  /* 0x0000002e33337221 */ /* 0x000fe20000010000 */
[----:B------:R-:W-:Y:S01]  /*3ce0*/  FADD.FTZ R49, R49, R48 ;  /* 0x0000003031317221 */ /* 0x000fe20000010000 */
[----:B------:R-:W1:Y:S01]  /*3cf0*/  MUFU.EX2 R36, R36 ;  /* 0x0000002400247308 */ /* 0x000e620000000800 */
[----:B------:R-:W-:Y:S01]  /*3d00*/  HMMA.16816.F32.BF16 R116, R4, R38, R116 ;  /* 0x000000260474723c */ /* 0x000fe20000041874 */
[--C-:B------:R-:W-:Y:S01]  /*3d10*/  FFMA.FTZ R38, R18, UR4, -R166.reuse ;  /* 0x0000000412267c23 */ /* 0x100fe200080108a6 */
[----:B------:R-:W-:Y:S01]  /*3d20*/  FFMA.FTZ R39, R14, UR4, -R166 ;  /* 0x000000040e277c23 */ /* 0x000fe200080108a6 */
[----:B------:R-:W-:Y:S01]  /*3d30*/  PRMT R12, R12, 0x5410, R13 ;  /* 0x000054100c0c7816 */ /* 0x000fe2000000000d */
[----:B------:R-:W-:-:S03]  /*3d40*/  FADD.FTZ R51, R50, R51 ;  /* 0x0000003332337221 */ /* 0x000fc60000010000 */
[----:B------:R-:W2:Y:S01]  /*3d50*/  MUFU.EX2 R38, R38 ;  /* 0x0000002600267308 */ /* 0x000ea20000000800 */
[C---:B------:R-:W-:Y:S01]  /*3d60*/  HMMA.16816.F32.BF16 R112, R4.reuse, R8, R112 ;  /* 0x000000080470723c */ /* 0x040fe20000041870 */
[C---:B------:R-:W-:Y:S02]  /*3d70*/  LOP3.LUT R8, R172.reuse, 0xffff, RZ, 0xc0, !PT ;  /* 0x0000ffffac087812 */ /* 0x040fe400078ec0ff */
[----:B------:R-:W-:Y:S02]  /*3d80*/  LOP3.LUT R9, R172, 0xff, RZ, 0xc0, !PT ;  /* 0x000000ffac097812 */ /* 0x000fe400078ec0ff */
[----:B------:R-:W-:Y:S02]  /*3d90*/  SHF.R.U32.HI R8, RZ, 0x8, R8 ;  /* 0x00000008ff087819 */ /* 0x000fe40000011608 */
[----:B------:R-:W3:Y:S01]  /*3da0*/  MUFU.EX2 R37, R37 ;  /* 0x0000002500257308 */ /* 0x000ee20000000800 */
[----:B------:R-:W-:Y:S01]  /*3db0*/  HMMA.16816.F32.BF16 R68, R4, R20, R68 ;  /* 0x000000140444723c */ /* 0x000fe20000041844 */
[----:B------:R-:W-:-:S02]  /*3dc0*/  PRMT R20, R174, 0x7771, RZ ;  /* 0x00007771ae147816 */ /* 0x000fc400000000ff */
[----:B------:R-:W-:Y:S02]  /*3dd0*/  LOP3.LUT R21, R16, 0xff, RZ, 0xc0, !PT ;  /* 0x000000ff10157812 */ /* 0x000fe400078ec0ff */
[----:B------:R-:W-:Y:S01]  /*3de0*/  PRMT R8, R9, 0x5410, R8 ;  /* 0x0000541009087816 */ /* 0x000fe20000000008 */
[----:B------:R-:W4:Y:S01]  /*3df0*/  LDSM.16.MT88.4 R16, [R189+0x7800] ;  /* 0x00780000bd10783b */ /* 0x000f220000004200 */
[----:B------:R-:W5:Y:S01]  /*3e00*/  MUFU.EX2 R39, R39 ;  /* 0x0000002700277308 */ /* 0x000f620000000800 */
[----:B------:R-:W-:Y:S01]  /*3e10*/  PRMT R9, R172, 0x7632, R9 ;  /* 0x00007632ac097816 */ /* 0x000fe20000000009 */
[C---:B------:R-:W-:Y:S01]  /*3e20*/  HMMA.16816.F32.BF16 R88, R4.reuse, R10, R88 ;  /* 0x0000000a0458723c */ /* 0x040fe20000041858 */
[----:B------:R-:W-:Y:S02]  /*3e30*/  PRMT R20, R21, 0x5410, R20 ;  /* 0x0000541015147816 */ /* 0x000fe40000000014 */
[----:B------:R-:W-:Y:S02]  /*3e40*/  LOP3.LUT R166, R12, 0xff00ff, RZ, 0xc0, !PT ;  /* 0x00ff00ff0ca67812 */ /* 0x000fe400078ec0ff */
[----:B------:R-:W-:Y:S01]  /*3e50*/  SHF.R.U32.HI R10, RZ, 0x18, R172 ;  /* 0x00000018ff0a7819 */ /* 0x000fe200000116ac */
[----:B------:R-:W4:Y:S01]  /*3e60*/  LDSM.16.MT88.4 R12, [R185+0x7800] ;  /* 0x00780000b90c783b */ /* 0x000f220000004200 */
[----:B------:R-:W-:Y:S01]  /*3e70*/  LOP3.LUT R9, R9, 0xff, RZ, 0xc0, !PT ;  /* 0x000000ff09097812 */ /* 0x000fe200078ec0ff */
[----:B------:R-:W-:Y:S01]  /*3e80*/  HMMA.16816.F32.BF16 R80, R4, R22, R80 ;  /* 0x000000160450723c */ /* 0x000fe20000041850 */
[----:B------:R-:W-:-:S02]  /*3e90*/  HSET2.LE.AND R22, R20, R211, PT ;  /* 0x000000d314167233 */ /* 0x000fc40003803000 */
[----:B------:R-:W-:Y:S02]  /*3ea0*/  HSET2.LE.AND R23, R166, R211, PT ;  /* 0x000000d3a6177233 */ /* 0x000fe40003803000 */
[----:B-1----:R-:W-:Y:S02]  /*3eb0*/  F2FP.BF16.F32.PACK_AB R11, R229, R36 ;  /* 0x00000024e50b723e */ /* 0x002fe400000010ff */
[----:B--2---:R-:W-:Y:S01]  /*3ec0*/  F2FP.BF16.F32.PACK_AB R20, R219, R38 ;  /* 0x00000026db14723e */ /* 0x004fe200000010ff */
[----:B------:R-:W-:Y:S01]  /*3ed0*/  HMMA.16816.F32.BF16 R104, R4, R32, R104 ;  /* 0x000000200468723c */ /* 0x000fe20000041868 */
[----:B------:R-:W-:Y:S02]  /*3ee0*/  PRMT R10, R9, 0x5410, R10 ;  /* 0x00005410090a7816 */ /* 0x000fe4000000000a */
[----:B------:R-:W-:Y:S02]  /*3ef0*/  LOP3.LUT R23, R20, R23, RZ, 0xc0, !PT ;  /* 0x0000001714177212 */ /* 0x000fe400078ec0ff */
[----:B------:R-:W-:-:S02]  /*3f00*/  LOP3.LUT R22, R11, R22, RZ, 0xc0, !PT ;  /* 0x000000160b167212 */ /* 0x000fc400078ec0ff */
[--C-:B------:R-:W-:Y:S01]  /*3f10*/  HSET2.LE.AND R20, R8, R211.reuse, PT ;  /* 0x000000d308147233 */ /* 0x100fe20003803000 */
[----:B------:R-:W-:Y:S01]  /*3f20*/  HMMA.16816.F32.BF16 R100, R4, R34, R100 ;  /* 0x000000220464723c */ /* 0x000fe20000041864 */
[----:B------:R-:W-:Y:S01]  /*3f30*/  HSET2.LE.AND R21, R10, R211, PT ;  /* 0x000000d30a157233 */ /* 0x000fe20003803000 */
[----:B------:R-:W-:Y:S01]  /*3f40*/  LDSM.16.MT88.4 R4, [R139+0x7800] ;  /* 0x007800008b04783b */ /* 0x000fe20000004200 */
[----:B------:R-:W-:Y:S02]  /*3f50*/  LOP3.LUT R166, R217, R176, R171, 0x96, !PT ;  /* 0x000000b0d9a67212 */ /* 0x000fe400078e96ab */
[----:B---3--:R-:W-:Y:S01]  /*3f60*/  F2FP.BF16.F32.PACK_AB R33, R37, R40 ;  /* 0x000000282521723e */ /* 0x008fe200000010ff */
[----:B------:R-:W1:Y:S01]  /*3f70*/  LDSM.16.MT88.4 R8, [R184+0x7800] ;  /* 0x00780000b808783b */ /* 0x000e620000004200 */
[----:B-----5:R-:W-:Y:S01]  /*3f80*/  F2FP.BF16.F32.PACK_AB R32, R42, R39 ;  /* 0x000000272a20723e */ /* 0x020fe200000010ff */
[----:B------:R-:W-:Y:S01]  /*3f90*/  IMAD.WIDE.U32 R166, R166, -0x2daee0ad, RZ ;  /* 0xd2511f53a6a67825 */ /* 0x000fe200078e00ff */
[----:B------:R-:W-:-:S03]  /*3fa0*/  LOP3.LUT R20, R33, R20, RZ, 0xc0, !PT ;  /* 0x0000001421147212 */ /* 0x000fc600078ec0ff */
[----:B------:R-:W-:Y:S01]  /*3fb0*/  FFMA.FTZ R33, R26, UR4, -R162 ;  /* 0x000000041a217c23 */ /* 0x000fe200080108a2 */
[----:B------:R-:W-:Y:S01]  /*3fc0*/  LOP3.LUT R21, R32, R21, RZ, 0xc0, !PT ;  /* 0x0000001520157212 */ /* 0x000fe200078ec0ff */
[----:B------:R-:W-:Y:S01]  /*3fd0*/  IMAD.MOV.U32 R34, RZ, RZ, R166 ;  /* 0x000000ffff227224 */ /* 0x000fe200078e00a6 */
[----:B------:R2:W3:Y:S01]  /*3fe0*/  MUFU.EX2 R32, R24 ;  /* 0x0000001800207308 */ /* 0x0004e20000000800 */
[----:B------:R-:W-:Y:S01]  /*3ff0*/  PRMT R26, R166, 0x7773, RZ ;  /* 0x00007773a61a7816 */ /* 0x000fe200000000ff */
[----:B------:R-:W-:Y:S01]  /*4000*/  FADD.FTZ R40, R40, R59 ;  /* 0x0000003b28287221 */ /* 0x000fe20000010000 */
[----:B------:R-:W-:Y:S01]  /*4010*/  PRMT R25, R166, 0x7772, RZ ;  /* 0x00007772a6197816 */ /* 0x000fe200000000ff */
[----:B------:R-:W-:Y:S01]  /*4020*/  FADD.FTZ R39, R39, R52 ;  /* 0x0000003427277221 */ /* 0x000fe20000010000 */
[----:B------:R-:W-:Y:S01]  /*4030*/  LOP3.LUT R54, R216, R54, R167, 0x96, !PT ;  /* 0x00000036d8367212 */ /* 0x000fe200078e96a7 */
[----:B------:R-:W-:Y:S01]  /*4040*/  FADD.FTZ R37, R37, R40 ;  /* 0x0000002825257221 */ /* 0x000fe20000010000 */
[----:B------:R-:W-:Y:S01]  /*4050*/  LOP3.LUT R27, R34, 0xff, RZ, 0xc0, !PT ;  /* 0x000000ff221b7812 */ /* 0x000fe200078ec0ff */
[----:B------:R-:W5:Y:S01]  /*4060*/  MUFU.EX2 R33, R33 ;  /* 0x0000002100217308 */ /* 0x000f620000000800 */
[----:B------:R-:W-:Y:S01]  /*4070*/  PRMT R25, R25, 0x5410, R26 ;  /* 0x0000541019197816 */ /* 0x000fe2000000001a */
[----:B------:R-:W-:Y:S01]  /*4080*/  FADD.FTZ R39, R42, R39 ;  /* 0x000000272a277221 */ /* 0x000fe20000010000 */
[----:B------:R-:W-:Y:S01]  /*4090*/  LOP3.LUT R26, R54, 0xffff, RZ, 0xc0, !PT ;  /* 0x0000ffff361a7812 */ /* 0x000fe200078ec0ff */
[----:B------:R-:W-:Y:S01]  /*40a0*/  FADD.FTZ R36, R36, R37 ;  /* 0x0000002524247221 */ /* 0x000fe20000010000 */
[----:B------:R-:W-:Y:S01]  /*40b0*/  PRMT R35, R54, 0x7632, R35 ;  /* 0x0000763236237816 */ /* 0x000fe20000000023 */
[----:B------:R-:W-:Y:S01]  /*40c0*/  FADD.FTZ R38, R38, R39 ;  /* 0x0000002726267221 */ /* 0x000fe20000010000 */
[----:B------:R-:W-:Y:S01]  /*40d0*/  LOP3.LUT R34, R25, 0xff00ff, RZ, 0xc0, !PT ;  /* 0x00ff00ff19227812 */ /* 0x000fe200078ec0ff */
[----:B----4-:R-:W-:Y:S01]  /*40e0*/  HMMA.16816.F32.BF16 R124, R20, R16, R124 ;  /* 0x00000010147c723c */ /* 0x010fe2000004187c */
[----:B--2---:R-:W-:Y:S01]  /*40f0*/  PRMT R24, R166, 0x7771, RZ ;  /* 0x00007771a6187816 */ /* 0x004fe200000000ff */
[----:B------:R-:W-:Y:S01]  /*4100*/  FADD.FTZ R229, R229, R36 ;  /* 0x00000024e5e57221 */ /* 0x000fe20000010000 */
[----:B------:R-:W-:Y:S01]  /*4110*/  SHF.R.U32.HI R26, RZ, 0x8, R26 ;  /* 0x00000008ff1a7819 */ /* 0x000fe2000001161a */
[----:B------:R-:W-:Y:S01]  /*4120*/  FADD.FTZ R219, R219, R38 ;  /* 0x00000026dbdb7221 */ /* 0x000fe20000010000 */
[----:B------:R-:W-:-:S02]  /*4130*/  PRMT R24, R27, 0x5410, R24 ;  /* 0x000054101b187816 */ /* 0x000fc40000000018 */
[----:B------:R-:W-:Y:S01]  /*4140*/  LOP3.LUT R27, R54, 0xff, RZ, 0xc0, !PT ;  /* 0x000000ff361b7812 */ /* 0x000fe200078ec0ff */
[C---:B------:R-:W-:Y:S01]  /*4150*/  HMMA.16816.F32.BF16 R120, R20.reuse, R18, R120 ;  /* 0x000000121478723c */ /* 0x040fe20000041878 */
[----:B------:R-:W-:Y:S02]  /*4160*/  SHF.R.U32.HI R54, RZ, 0x18, R54 ;  /* 0x00000018ff367819 */ /* 0x000fe40000011636 */
[----:B------:R-:W-:Y:S02]  /*4170*/  LOP3.LUT R25, R35, 0xff, RZ, 0xc0, !PT ;  /* 0x000000ff23197812 */ /* 0x000fe400078ec0ff */
[----:B------:R-:W-:Y:S02]  /*4180*/  HSET2.LE.AND R35, R24, R211, PT ;  /* 0x000000d318237233 */ /* 0x000fe40003803000 */
[----:B------:R-:W-:Y:S01]  /*4190*/  PRMT R24, R27, 0x5410, R26 ;  /* 0x000054101b187816 */ /* 0x000fe2000000001a */
[----:B------:R-:W-:Y:S01]  /*41a0*/  HMMA.16816.F32.BF16 R72, R20, R12, R72 ;  /* 0x0000000c1448723c */ /* 0x000fe20000041848 */
[----:B------:R-:W-:-:S02]  /*41b0*/  PRMT R54, R25, 0x5410, R54 ;  /* 0x0000541019367816 */ /* 0x000fc40000000036 */
[----:B---3--:R-:W-:Y:S02]  /*41c0*/  F2FP.BF16.F32.PACK_AB R162, R231, R32 ;  /* 0x00000020e7a2723e */ /* 0x008fe400000010ff */
[--C-:B------:R-:W-:Y:S02]  /*41d0*/  HSET2.LE.AND R27, R34, R211.reuse, PT ;  /* 0x000000d3221b7233 */ /* 0x100fe40003803000 */
[----:B------:R-:W-:Y:S01]  /*41e0*/  LOP3.LUT R26, R162, R35, RZ, 0xc0, !PT ;  /* 0x00000023a21a7212 */ /* 0x000fe200078ec0ff */
[----:B------:R-:W-:Y:S01]  /*41f0*/  HMMA.16816.F32.BF16 R76, R20, R14, R76 ;  /* 0x0000000e144c723c */ /* 0x000fe2000004184c */
[--C-:B------:R-:W-:Y:S02]  /*4200*/  HSET2.LE.AND R24, R24, R211.reuse, PT ;  /* 0x000000d318187233 */ /* 0x100fe40003803000 */
[----:B------:R-:W-:Y:S02]  /*4210*/  HSET2.LE.AND R25, R54, R211, PT ;  /* 0x000000d336197233 */ /* 0x000fe40003803000 */
[----:B-----5:R-:W-:-:S02]  /*4220*/  F2FP.BF16.F32.PACK_AB R162, R228, R33 ;  /* 0x00000021e4a2723e */ /* 0x020fc400000010ff */
[----:B------:R-:W-:Y:S01]  /*4230*/  F2FP.BF16.F32.PACK_AB R35, R29, R28 ;  /* 0x0000001c1d23723e */ /* 0x000fe200000010ff */
[----:B------:R-:W-:Y:S01]  /*4240*/  FADD.FTZ R28, R28, R49 ;  /* 0x000000311c1c7221 */ /* 0x000fe20000010000 */
[----:B------:R-:W-:Y:S01]  /*4250*/  F2FP.BF16.F32.PACK_AB R34, R31, R30 ;  /* 0x0000001e1f22723e */ /* 0x000fe200000010ff */
[----:B------:R-:W-:Y:S01]  /*4260*/  FADD.FTZ R30, R30, R51 ;  /* 0x000000331e1e7221 */ /* 0x000fe20000010000 */
[----:B------:R-:W-:Y:S01]  /*4270*/  LOP3.LUT R27, R162, R27, RZ, 0xc0, !PT ;  /* 0x0000001ba21b7212 */ /* 0x000fe200078ec0ff */
[----:B------:R-:W-:Y:S01]  /*4280*/  FADD.FTZ R29, R29, R28 ;  /* 0x0000001c1d1d7221 */ /* 0x000fe20000010000 */
[----:B------:R-:W-:Y:S01]  /*4290*/  LOP3.LUT R24, R35, R24, RZ, 0xc0, !PT ;  /* 0x0000001823187212 */ /* 0x000fe200078ec0ff */
[----:B------:R-:W-:Y:S01]  /*42a0*/  FADD.FTZ R30, R31, R30 ;  /* 0x0000001e1f1e7221 */ /* 0x000fe20000010000 */
[----:B------:R-:W-:Y:S01]  /*42b0*/  LOP3.LUT R25, R34, R25, RZ, 0xc0, !PT ;  /* 0x0000001922197212 */ /* 0x000fe200078ec0ff */
[----:B------:R-:W-:Y:S01]  /*42c0*/  FADD.FTZ R32, R32, R29 ;  /* 0x0000001d20207221 */ /* 0x000fe20000010000 */
[----:B-1----:R-:W-:Y:S01]  /*42d0*/  HMMA.16816.F32.BF16 R84, R20, R8, R84 ;  /* 0x000000081454723c */ /* 0x002fe20000041854 */
[----:B------:R-:W-:-:S02]  /*42e0*/  FADD.FTZ R33, R33, R30 ;  /* 0x0000001e21217221 */ /* 0x000fc40000010000 */
[----:B------:R-:W-:Y:S02]  /*42f0*/  FADD.FTZ R231, R231, R32 ;  /* 0x00000020e7e77221 */ /* 0x000fe40000010000 */
[----:B------:R-:W-:-:S03]  /*4300*/  FADD.FTZ R228, R228, R33 ;  /* 0x00000021e4e47221 */ /* 0x000fc60000010000 */
        /* <DEDUP_REMOVED lines=13> */
[-C--:B------:R-:W-:Y:S01]  /*43e0*/  LOP3.LUT R215, R144, R213.reuse, RZ, 0x3c, !PT ;  /* 0x000000d590d77212 */ /* 0x080fe200078e3cff */
[----:B------:R-:W-:Y:S01]  /*43f0*/  IMAD.MOV.U32 R0, RZ, RZ, R133 ;  /* 0x000000ffff007224 */ /* 0x000fe200078e0085 */
[----:B------:R-:W-:Y:S01]  /*4400*/  LOP3.LUT R213, R142, R213, RZ, 0x3c, !PT ;  /* 0x000000d58ed57212 */ /* 0x000fe200078e3cff */
[----:B------:R-:W-:Y:S01]  /*4410*/  IMAD.MOV.U32 R3, RZ, RZ, R134 ;  /* 0x000000ffff037224 */ /* 0x000fe200078e0086 */
[----:B------:R-:W-:Y:S01]  /*4420*/  LEA.HI.SX32 R218, R132, 0xfffffffe, 0x1a ;  /* 0xfffffffe84da7811 */ /* 0x000fe200078fd2ff */
[----:B------:R-:W-:Y:S01]  /*4430*/  IMAD.MOV.U32 R2, RZ, RZ, R135 ;  /* 0x000000ffff027224 */ /* 0x000fe200078e0087 */
[-C--:B------:R-:W-:Y:S01]  /*4440*/  LOP3.LUT R214, R225, R141.reuse, RZ, 0x3c, !PT ;  /* 0x0000008de1d67212 */ /* 0x080fe200078e3cff */
[----:B------:R-:W-:Y:S01]  /*4450*/  IMAD.MOV.U32 R137, RZ, RZ, R136 ;  /* 0x000000ffff897224 */ /* 0x000fe200078e0088 */
[----:B------:R-:W-:Y:S01]  /*4460*/  LOP3.LUT R212, R221, R141, RZ, 0x3c, !PT ;  /* 0x0000008dddd47212 */ /* 0x000fe200078e3cff */
[----:B------:R-:W1:Y:S01]  /*4470*/  LDCU UR4, c[0x0][0x45c] ;  /* 0x00008b80ff0477ac */ /* 0x000e620008000800 */
[----:B------:R-:W-:Y:S05]  /*4480*/  BRA `(.L_x_1522) ;  /* 0x00000000006c7947 */ /* 0x000fea0003800000 */
.L_x_1524:
[----:B------:R-:W-:Y:S04]  /*4490*/  VIADD R132, R218, 0xffffffff ;  /* 0xffffffffda847836 */ /* 0x000fe80000000000 */
[C---:B------:R-:W-:Y:S04]  /*44a0*/  IMAD.WIDE.U32 R140, R132.reuse, UR9, RZ ;  /* 0x00000009848c7c25 */ /* 0x040fe8000f8e00ff */
[----:B------:R-:W-:Y:S01]  /*44b0*/  IMAD R135, R132, UR8, RZ ;  /* 0x0000000884877c24 */ /* 0x000fe2000f8e02ff */
[C---:B------:R-:W-:Y:S02]  /*44c0*/  IADD3 R132, P1, PT, R140.reuse, UR15, RZ ;  /* 0x0000000f8c847c10 */ /* 0x040fe4000ff3e0ff */
[-C--:B------:R-:W-:Y:S01]  /*44d0*/  LEA R142, P0, R140, R197.reuse, 0x1 ;  /* 0x000000c58c8e7211 */ /* 0x080fe200078008ff */
[----:B------:R-:W-:Y:S01]  /*44e0*/  IMAD.IADD R135, R141, 0x1, R135 ;  /* 0x000000018d877824 */ /* 0x000fe200078e0287 */
[CC--:B------:R-:W-:Y:S04]  /*44f0*/  LEA R148, P2, R132.reuse, R197.reuse, 0x1 ;  /* 0x000000c584947211 */ /* 0x0c0fe800078408ff */
[----:B------:R-:W-:Y:S02]  /*4500*/  IADD3.X R133, PT, PT, R135, UR14, RZ, P1, !PT ;  /* 0x0000000e87857c10 */ /* 0x000fe40008ffe4ff */
[----:B------:R-:W-:Y:S02]  /*4510*/  IADD3 R134, P1, PT, R132, UR15, RZ ;  /* 0x0000000f84867c10 */ /* 0x000fe4000ff3e0ff */
[-C--:B------:R-:W-:Y:S02]  /*4520*/  LEA.HI.X R143, R140, R196.reuse, R135, 0x1, P0 ;  /* 0x000000c48c8f7211 */ /* 0x080fe400000f0c87 */
[----:B------:R-:W-:Y:S02]  /*4530*/  IADD3 R136, P0, PT, R132, UR6, RZ ;  /* 0x0000000684887c10 */ /* 0x000fe4000ff1e0ff */
[C---:B------:R-:W-:Y:S01]  /*4540*/  IADD3.X R135, PT, PT, R133.reuse, UR14, RZ, P1, !PT ;  /* 0x0000000e85877c10 */ /* 0x040fe20008ffe4ff */
[----:B------:R-:W-:Y:S01]  /*4550*/  @!PT LDS RZ, [RZ] ;  /* 0x00000000fffff984 */ /* 0x000fe20000000800 */
[----:B------:R-:W-:Y:S01]  /*4560*/  @!PT LDS RZ, [RZ] ;  /* 0x00000000fffff984 */ /* 0x000fe20000000800 */
[----:B------:R-:W-:Y:S01]  /*4570*/  @!PT LDS RZ, [RZ] ;  /* 0x00000000fffff984 */ /* 0x000fe20000000800 */
[----:B------:R1:W-:Y:S01]  /*4580*/  LDGSTS.E.BYPASS.LTC128B.128 [R199+0x4000], desc[UR24][R142.64] ;  /* 0x040000008ec77fae */ /* 0x0003e2000b981a18 */
[-C--:B------:R-:W-:Y:S02]  /*4590*/  LEA R146, P1, R134, R197.reuse, 0x1 ;  /* 0x000000c586927211 */ /* 0x080fe400078208ff */
[-C--:B------:R-:W-:Y:S02]  /*45a0*/  LEA.HI.X R149, R132, R196.reuse, R133, 0x1, P2 ;  /* 0x000000c484957211 */ /* 0x080fe400010f0c85 */
[----:B------:R-:W-:Y:S02]  /*45b0*/  IADD3.X R141, PT, PT, R133, UR18, RZ, P0, !PT ;  /* 0x00000012858d7c10 */ /* 0x000fe400087fe4ff */
[----:B------:R-:W-:Y:S01]  /*45c0*/  LEA R144, P0, R136, R197, 0x1 ;  /* 0x000000c588907211 */ /* 0x000fe200078008ff */
[----:B------:R1:W-:Y:S01]  /*45d0*/  LDGSTS.E.BYPASS.LTC128B.128 [R199+0x4800], desc[UR24][R148.64] ;  /* 0x0480000094c77fae */ /* 0x0003e2000b981a18 */
[-C--:B------:R-:W-:Y:S02]  /*45e0*/  LEA.HI.X R147, R134, R196.reuse, R135, 0x1, P1 ;  /* 0x000000c486937211 */ /* 0x080fe400008f0c87 */
[----:B------:R-:W-:Y:S03]  /*45f0*/  LEA.HI.X R145, R136, R196, R141, 0x1, P0 ;  /* 0x000000c488917211 */ /* 0x000fe600000f0c8d */
[----:B------:R1:W-:Y:S04]  /*4600*/  LDGSTS.E.BYPASS.LTC128B.128 [R199+0x5000], desc[UR24][R146.64] ;  /* 0x0500000092c77fae */ /* 0x0003e8000b981a18 */
[----:B------:R1:W-:Y:S04]  /*4610*/  LDGSTS.E.BYPASS.LTC128B.128 [R199+0x5800], desc[UR24][R144.64] ;  /* 0x0580000090c77fae */ /* 0x0003e8000b981a18 */
[----:B------:R-:W0:Y:S01]  /*4620*/  LDGDEPBAR ;  /* 0x00000000000079af */ /* 0x000e220000000000 */
[----:B------:R-:W-:Y:S05]  /*4630*/  BRA `(.L_x_1523) ;  /* 0x0000000800347947 */ /* 0x000fea0003800000 */
.L_x_1522:
[----:B------:R-:W-:Y:S04]  /*4640*/  DEPBAR.LE SB0, 0x0 ;  /* 0x000080000000791a */ /* 0x000fe80000000000 */
[----:B------:R-:W-:Y:S01]  /*4650*/  BAR.SYNC.DEFER_BLOCKING 0x0 ;  /* 0x0000000000007b1d */ /* 0x000fe20000010000 */
[C---:B------:R-:W-:Y:S04]  /*4660*/  IMAD.WIDE.U32 R250, R218.reuse, UR19, RZ ;  /* 0x00000013dafa7c25 */ /* 0x040fe8000f8e00ff */
[----:B------:R-:W-:Y:S01]  /*4670*/  IMAD R235, R218, UR7, RZ ;  /* 0x00000007daeb7c24 */ /* 0x000fe2000f8e02ff */
[CC--:B------:R-:W-:Y:S02]  /*4680*/  LEA R248, P3, R250.reuse, R195.reuse, 0x1 ;  /* 0x000000c3faf87211 */ /* 0x0c0fe400078608ff */
[----:B------:R-:W-:Y:S01]  /*4690*/  IADD3 R230, P0, PT, R250, UR27, RZ ;  /* 0x0000001bfae67c10 */ /* 0x000fe2000ff1e0ff */
[----:B------:R-:W-:Y:S03]  /*46a0*/  IMAD.IADD R136, R251, 0x1, R235 ;  /* 0x00000001fb887824 */ /* 0x000fe600078e02eb */
[----:B------:R-:W-:Y:S02]  /*46b0*/  LEA R246, P2, R230, R195, 0x1 ;  /* 0x000000c3e6f67211 */ /* 0x000fe400078408ff */
[-C--:B------:R-:W-:Y:S02]  /*46c0*/  LEA.HI.X R249, R250, R201.reuse, R136, 0x1, P3 ;  /* 0x000000c9faf97211 */ /* 0x080fe400018f0c88 */
[----:B------:R-:W-:Y:S02]  /*46d0*/  IADD3.X R138, PT, PT, R136, UR26, RZ, P0, !PT ;  /* 0x0000001a888a7c10 */ /* 0x000fe400087fe4ff */
[C---:B------:R-:W-:Y:S02]  /*46e0*/  IADD3 R236, P1, PT, R230.reuse, UR27, RZ ;  /* 0x0000001be6ec7c10 */ /* 0x040fe4000ff3e0ff */
[----:B------:R-:W-:Y:S02]  /*46f0*/  LEA.HI.X R247, R230, R201, R138, 0x1, P2 ;  /* 0x000000c9e6f77211 */ /* 0x000fe400010f0c8a */
[----:B------:R-:W-:Y:S01]  /*4700*/  IADD3.X R234, PT, PT, R138, UR26, RZ, P1, !PT ;  /* 0x0000001a8aea7c10 */ /* 0x000fe20008ffe4ff */
[----:B------:R-:W-:Y:S01]  /*4710*/  @!PT LDS RZ, [RZ] ;  /* 0x00000000fffff984 */ /* 0x000fe20000000800 */
[----:B------:R-:W-:Y:S01]  /*4720*/  @!PT LDS RZ, [RZ] ;  /* 0x00000000fffff984 */ /* 0x000fe20000000800 */
[----:B------:R-:W-:Y:S01]  /*4730*/  @!PT LDS RZ, [RZ] ;  /* 0x00000000fffff984 */ /* 0x000fe20000000800 */
[----:B------:R2:W-:Y:S01]  /*4740*/  LDGSTS.E.BYPASS.LTC128B.128 [R199+0x6000], desc[UR24][R248.64] ;  /* 0x06000000f8c77fae */ /* 0x0005e2000b981a18 */
[----:B------:R-:W-:Y:S02]  /*4750*/  LEA R244, P1, R236, R195, 0x1 ;  /* 0x000000c3ecf47211 */ /* 0x000fe400078208ff */
[----:B------:R-:W-:Y:S02]  /*4760*/  IADD3 R240, P0, PT, R230, UR16, RZ ;  /* 0x00000010e6f07c10 */ /* 0x000fe4000ff1e0ff */
[----:B------:R-:W-:Y:S02]  /*4770*/  LEA.HI.X R245, R236, R201, R234, 0x1, P1 ;  /* 0x000000c9ecf57211 */ /* 0x000fe400008f0cea */
[----:B------:R-:W-:Y:S01]  /*4780*/  IADD3.X R238, PT, PT, R138, UR28, RZ, P0, !PT ;  /* 0x0000001c8aee7c10 */ /* 0x000fe200087fe4ff */
[----:B------:R2:W-:Y:S01]  /*4790*/  LDGSTS.E.BYPASS.LTC128B.128 [R199+0x6800], desc[UR24][R246.64] ;  /* 0x06800000f6c77fae */ /* 0x0005e2000b981a18 */
[C---:B------:R-:W-:Y:S04]  /*47a0*/  LEA R242, P0, R240.reuse, R195, 0x1 ;  /* 0x000000c3f0f27211 */ /* 0x040fe800078008ff */
[----:B------:R-:W-:Y:S02]  /*47b0*/  LEA.HI.X R243, R240, R201, R238, 0x1, P0 ;  /* 0x000000c9f0f37211 */ /* 0x000fe400000f0cee */
[----:B------:R-:W-:Y:S01]  /*47c0*/  ISETP.NE.AND P0, PT, R218, RZ, PT ;  /* 0x000000ffda00720c */ /* 0x000fe20003f05270 */
[----:B------:R2:W-:Y:S08]  /*47d0*/  LDGSTS.E.BYPASS.LTC128B.128 [R199+0x7000], desc[UR24][R244.64] ;  /* 0x07000000f4c77fae */ /* 0x0005f0000b981a18 */
[----:B------:R2:W-:Y:S08]  /*47e0*/  LDGSTS.E.BYPASS.LTC128B.128 [R199+0x7800], desc[UR24][R242.64] ;  /* 0x07800000f2c77fae */ /* 0x0005f0000b981a18 */
[----:B------:R-:W-:Y:S08]  /*47f0*/  LDSM.16.M88.4 R132, [R194] ;  /* 0x00000000c284783b */ /* 0x000ff00000000200 */
[----:B------:R-:W3:Y:S08]  /*4800*/  LDSM.16.M88.4 R140, [R193+UR5+0x4000] ;  /* 0x00400005c18c783b */ /* 0x000ef00008000200 */
[----:B------:R-:W4:Y:S08]  /*4810*/  LDSM.16.M88.4 R144, [R194+0x2000] ;  /* 0x00200000c290783b */ /* 0x000f300000000200 */
[----:B------:R-:W5:Y:S08]  /*4820*/  LDSM.16.M88.4 R148, [R193+UR5+0x4800] ;  /* 0x00480005c194783b */ /* 0x000f700008000200 */
[----:B------:R-:W0:Y:S08]  /*4830*/  LDGDEPBAR ;  /* 0x00000000000079af */ /* 0x000e300000000000 */
[----:B------:R-:W1:Y:S08]  /*4840*/  LDSM.16.M88.4 R152, [R193+UR5+0x5000] ;  /* 0x00500005c198783b */ /* 0x000e700008000200 */
[----:B------:R-:W-:Y:S01]  /*4850*/  LDSM.16.M88.4 R156, [R192] ;  /* 0x00000000c09c783b */ /* 0x000fe20000000200 */
[-C--:B---3--:R-:W-:Y:S07]  /*4860*/  HMMA.16816.F32.BF16 R4, R132, R140.reuse, RZ ;  /* 0x0000008c8404723c */ /* 0x088fee00000418ff */
[----:B------:R-:W-:Y:S01]  /*4870*/  LDSM.16.M88.4 R160, [R188+0x4000] ;  /* 0x00400000bca0783b */ /* 0x000fe20000000200 */
[C---:B----4-:R-:W-:Y:S07]  /*4880*/  HMMA.16816.F32.BF16 R8, R144.reuse, R140, RZ ;  /* 0x0000008c9008723c */ /* 0x050fee00000418ff */
[----:B------:R-:W-:Y:S01]  /*4890*/  LDSM.16.M88.4 R164, [R192+0x2000] ;  /* 0x00200000c0a4783b */ /* 0x000fe20000000200 */
[-C--:B------:R-:W-:Y:S07]  /*48a0*/  HMMA.16816.F32.BF16 R12, R144, R142.reuse, RZ ;  /* 0x0000008e900c723c */ /* 0x080fee00000418ff */
[----:B------:R-:W-:Y:S01]  /*48b0*/  LDSM.16.M88.4 R168, [R188+0x5000] ;  /* 0x00500000bca8783b */ /* 0x000fe20000000200 */
[C---:B------:R-:W-:Y:S07]  /*48c0*/  HMMA.16816.F32.BF16 R16, R132.reuse, R142, RZ ;  /* 0x0000008e8410723c */ /* 0x040fee00000418ff */
[----:B------:R-:W3:Y:S01]  /*48d0*/  LDSM.16.M88.4 R140, [R193+UR5+0x5800] ;  /* 0x00580005c18c783b */ /* 0x000ee20008000200 */
[-C--:B-----5:R-:W-:Y:S07]  /*48e0*/  HMMA.16816.F32.BF16 R20, R132, R148.reuse, RZ ;  /* 0x000000948414723c */ /* 0x0a0fee00000418ff */
[----:B------:R-:W-:Y:S01]  /*48f0*/  LDSM.16.M88.4 R172, [R188+0x5800] ;  /* 0x00580000bcac783b */ /* 0x000fe20000000200 */
[C---:B------:R-:W-:Y:S07]  /*4900*/  HMMA.16816.F32.BF16 R24, R144.reuse, R148, RZ ;  /* 0x000000949018723c */ /* 0x040fee00000418ff */
[----:B------:R-:W-:Y:S01]  /*4910*/  LDSM.16.M88.4 R176, [R186+0x5000] ;  /* 0x00500000bab0783b */ /* 0x000fe20000000200 */
[-C--:B------:R-:W-:Y:S07]  /*4920*/  HMMA.16816.F32.BF16 R28, R144, R150.reuse, RZ ;  /* 0x00000096901c723c */ /* 0x080fee00000418ff */
[----:B------:R-:W-:Y:S01]  /*4930*/  LDSM.16.M88.4 R180, [R186+0x5800] ;  /* 0x00580000bab4783b */ /* 0x000fe20000000200 */
[C---:B------:R-:W-:Y:S07]  /*4940*/  HMMA.16816.F32.BF16 R32, R132.reuse, R150, RZ ;  /* 0x000000968420723c */ /* 0x040fee00000418ff */
[----:B------:R-:W4:Y:S01]  /*4950*/  LDSM.16.M88.4 R148, [R188+0x4800] ;  /* 0x00480000bc94783b */ /* 0x000f220000000200 */
[-C--:B-1----:R-:W-:Y:S08]  /*4960*/  HMMA.16816.F32.BF16 R36, R132, R152.reuse, RZ ;  /* 0x000000988424723c */ /* 0x082ff000000418ff */
        /* <DEDUP_REMOVED lines=9> */
[----:B------:R-:W-:Y:S07]  /*4a00*/  LDSM.16.M88.4 R132, [R191] ;  /* 0x00000000bf84783b */ /* 0x000fee0000000200 */
[-C--:B------:R-:W-:Y:S01]  /*4a10*/  HMMA.16816.F32.BF16 R4, R156, R160.reuse, R4 ;  /* 0x000000a09c04723c */ /* 0x080fe20000041804 */
[----:B------:R-:W1:Y:S07]  /*4a20*/  LDSM.16.M88.4 R140, [R187+0x4000] ;  /* 0x00400000bb8c783b */ /* 0x000e6e0000000200 */
        /* <DEDUP_REMOVED lines=19> */
[----:B------:R-:W4:Y:S07]  /*4b60*/  LDSM.16.M88.4 R156, [R187+0x5800] ;  /* 0x00580000bb9c783b */ /* 0x000f2e0000000200 */
[-C--:B-1----:R-:W-:Y:S01]  /*4b70*/  HMMA.16816.F32.BF16 R4, R132, R140.reuse, R4 ;  /* 0x0000008c8404723c */ /* 0x082fe20000041804 */
[----:B------:R-:W1:Y:S01]  /*4b80*/  LDSM.16.M88.4 R172, [R186+0x4800] ;  /* 0x00480000baac783b */ /* 0x000e620000000200 */
[----:B------:R-:W-:Y:S06]  /*4b90*/  DEPBAR.LE SB0, 0x0 ;  /* 0x000080000000791a */ /* 0x000fec0000000000 */
[C---:B------:R-:W-:Y:S01]  /*4ba0*/  HMMA.16816.F32.BF16 R8, R144.reuse, R140, R8 ;  /* 0x0000008c9008723c */ /* 0x040fe20000041808 */
[----:B------:R-:W-:Y:S07]  /*4bb0*/  BAR.SYNC.DEFER_BLOCKING 0x0 ;  /* 0x0000000000007b1d */ /* 0x000fee0000010000 */
[-C--:B------:R-:W-:Y:S08]  /*4bc0*/  HMMA.16816.F32.BF16 R12, R144, R142.reuse, R12 ;  /* 0x0000008e900c723c */ /* 0x080ff0000004180c */
[C---:B------:R-:W-:Y:S08]  /*4bd0*/  HMMA.16816.F32.BF16 R16, R132.reuse, R142, R16 ;  /* 0x0000008e8410723c */ /* 0x040ff00000041810 */
[-C--:B---3--:R-:W-:Y:S08]  /*4be0*/  HMMA.16816.F32.BF16 R20, R132, R148.reuse, R20 ;  /* 0x000000948414723c */ /* 0x088ff00000041814 */
[C---:B------:R-:W-:Y:S08]  /*4bf0*/  HMMA.16816.F32.BF16 R24, R144.reuse, R148, R24 ;  /* 0x000000949018723c */ /* 0x040ff00000041818 */
[-C--:B------:R-:W-:Y:S08]  /*4c00*/  HMMA.16816.F32.BF16 R28, R144, R150.reuse, R28 ;  /* 0x00000096901c723c */ /* 0x080ff0000004181c */
[C---:B------:R-:W-:Y:S08]  /*4c10*/  HMMA.16816.F32.BF16 R32, R132.reuse, R150, R32 ;  /* 0x000000968420723c */ /* 0x040ff00000041820 */
[-C--:B------:R-:W-:Y:S08]  /*4c20*/  HMMA.16816.F32.BF16 R36, R132, R152.reuse, R36 ;  /* 0x000000988424723c */ /* 0x080ff00000041824 */
[C---:B------:R-:W-:Y:S08]  /*4c30*/  HMMA.16816.F32.BF16 R40, R144.reuse, R152, R40 ;  /* 0x000000989028723c */ /* 0x040ff00000041828 */
[-C--:B------:R-:W-:Y:S08]  /*4c40*/  HMMA.16816.F32.BF16 R44, R144, R154.reuse, R44 ;  /* 0x0000009a902c723c */ /* 0x080ff0000004182c */
[C---:B------:R-:W-:Y:S08]  /*4c50*/  HMMA.16816.F32.BF16 R48, R132.reuse, R154, R48 ;  /* 0x0000009a8430723c */ /* 0x040ff00000041830 */
[-C--:B----4-:R-:W-:Y:S08]  /*4c60*/  HMMA.16816.F32.BF16 R52, R132, R156.reuse, R52 ;  /* 0x0000009c8434723c */ /* 0x090ff00000041834 */
[C---:B------:R-:W-:Y:S08]  /*4c70*/  HMMA.16816.F32.BF16 R56, R144.reuse, R156, R56 ;  /* 0x0000009c9038723c */ /* 0x040ff00000041838 */
[-C--:B------:R-:W-:Y:S08]  /*4c80*/  HMMA.16816.F32.BF16 R60, R144, R158.reuse, R60 ;  /* 0x0000009e903c723c */ /* 0x080ff0000004183c */
[----:B------:R-:W-:Y:S08]  /*4c90*/  HMMA.16816.F32.BF16 R64, R132, R158, R64 ;  /* 0x0000009e8440723c */ /* 0x000ff00000041840 */
[-C--:B------:R-:W-:Y:S08]  /*4ca0*/  HMMA.16816.F32.BF16 R4, R160, R164.reuse, R4 ;  /* 0x000000a4a004723c */ /* 0x080ff00000041804 */
[C---:B------:R-:W-:Y:S08]  /*4cb0*/  HMMA.16816.F32.BF16 R8, R168.reuse, R164, R8 ;  /* 0x000000a4a808723c */ /* 0x040ff00000041808 */
[-C--:B------:R-:W-:Y:S03]  /*4cc0*/  HMMA.16816.F32.BF16 R12, R168, R166.reuse, R12 ;  /* 0x000000a6a80c723c */ /* 0x080fe6000004180c */
[----:B------:R-:W-:Y:S02]  /*4cd0*/  FMNMX3.FTZ R136, R137, R4, R5, !PT ;  /* 0x0000000489887276 */ /* 0x000fe40007810005 */
[----:B------:R-:W-:Y:S03]  /*4ce0*/  FMNMX3.FTZ R138, R2, R6, R7, !PT ;  /* 0x00000006028a7276 */ /* 0x000fe60007810007 */
[C---:B------:R-:W-:Y:S08]  /*4cf0*/  HMMA.16816.F32.BF16 R16, R160.reuse, R166, R16 ;  /* 0x000000a6a010723c */ /* 0x040ff00000041810 */
[-C--:B-1----:R-:W-:Y:S08]  /*4d00*/  HMMA.16816.F32.BF16 R20, R160, R172.reuse, R20 ;  /* 0x000000aca014723c */ /* 0x082ff00000041814 */
        /* <DEDUP_REMOVED lines=10> */
[----:B------:R-:W-:Y:S04]  /*4db0*/  FMNMX3.FTZ R138, R136, R24, R25, !PT ;  /* 0x00000018888a7276 */ /* 0x000fe80007810019 */
        /* <DEDUP_REMOVED lines=20> */
[----:B--2---:R-:W-:Y:S06]  /*4f00*/  @P0 BRA `(.L_x_1524) ;  /* 0xfffffff400600947 */ /* 0x004fec000383ffff */
.L_x_1523:
[----:B------:R-:W-:Y:S01]  /*4f10*/  FMNMX3.FTZ R132, R138, R56, R57, !PT ;  /* 0x000000388a847276 */ /* 0x000fe20007810039 */
[----:B------:R-:W2:Y:S01]  /*4f20*/  SHFL.BFLY PT, R135, R234, 0x2, 0x1f ;  /* 0x0c401f00ea877f89 */ /* 0x000ea200000e0000 */
[----:B------:R-:W-:Y:S01]  /*4f30*/  FMNMX3.FTZ R230, R230, R66, R67, !PT ;  /* 0x00000042e6e67276 */ /* 0x000fe20007810043 */
[C---:B------:R-:W-:Y:S01]  /*4f40*/  VIADD R182, R207.reuse, 0xa9066899 ;  /* 0xa9066899cfb67836 */ /* 0x040fe20000000000 */
[----:B-1----:R-:W-:Y:S01]  /*4f50*/  FMNMX3.FTZ R145, R132, R60, R61, !PT ;  /* 0x0000003c84917276 */ /* 0x002fe2000781003d */
[C---:B------:R-:W-:Y:S01]  /*4f60*/  VIADD R181, R207.reuse, 0xed9eba14 ;  /* 0xed9eba14cfb57836 */ /* 0x040fe20000000000 */
[----:B------:R-:W-:Y:S03]  /*4f70*/  FMNMX3.FTZ R140, R0, R10, R11, !PT ;  /* 0x0000000a008c7276 */ /* 0x000fe6000781000b */
[----:B------:R-:W1:Y:S01]  /*4f80*/  SHFL.BFLY PT, R133, R230, 0x2, 0x1f ;  /* 0x0c401f00e6857f89 */ /* 0x000e6200000e0000 */
[C---:B------:R-:W-:Y:S02]  /*4f90*/  VIADD R235, R207.reuse, 0x76cf5d0a ;  /* 0x76cf5d0acfeb7836 */ /* 0x040fe40000000000 */
[----:B------:R-:W-:Y:S05]  /*4fa0*/  VIADD R183, R207, 0x32370b8f ;  /* 0x32370b8fcfb77836 */ /* 0x000fea0000000000 */
[----:B------:R-:W3:Y:S01]  /*4fb0*/  SHFL.BFLY PT, R132, R145, 0x2, 0x1f ;  /* 0x0c401f0091847f89 */ /* 0x000ee200000e0000 */
[----:B------:R-:W-:Y:S01]  /*4fc0*/  IMAD.SHL.U32 R237, R218, 0x2, RZ ;  /* 0x00000002daed7824 */ /* 0x000fe200078e00ff */
[----:B--2---:R-:W-:Y:S06]  /*4fd0*/  FMNMX.FTZ R143, R234, R135, !PT ;  /* 0x00000087ea8f7209 */ /* 0x004fec0007810000 */
[----:B------:R-:W2:Y:S01]  /*4fe0*/  SHFL.BFLY PT, R136, R143, 0x1, 0x1f ;  /* 0x0c201f008f887f89 */ /* 0x000ea200000e0000 */
[----:B-1----:R-:W-:Y:S02]  /*4ff0*/  FMNMX.FTZ R138, R230, R133, !PT ;  /* 0x00000085e68a7209 */ /* 0x002fe40007810000 */
[----:B---3--:R-:W-:Y:S05]  /*5000*/  FMNMX.FTZ R141, R145, R132, !PT ;  /* 0x00000084918d7209 */ /* 0x008fea0007810000 */
[----:B------:R-:W1:Y:S08]  /*5010*/  SHFL.BFLY PT, R135, R138, 0x1, 0x1f ;  /* 0x0c201f008a877f89 */ /* 0x000e7000000e0000 */
[----:B------:R-:W3:Y:S08]  /*5020*/  SHFL.BFLY PT, R134, R141, 0x1, 0x1f ;  /* 0x0c201f008d867f89 */ /* 0x000ef000000e0000 */
[----:B------:R-:W-:Y:S01]  /*5030*/  LDSM.16.MT88.4 R144, [R189+0x6000] ;  /* 0x00600000bd90783b */ /* 0x000fe20000004200 */
[----:B--2---:R-:W-:Y:S04]  /*5040*/  FMNMX.FTZ R136, R143, R136, !PT ;  /* 0x000000888f887209 */ /* 0x004fe80007810000 */
[C---:B------:R-:W-:Y:S01]  /*5050*/  FSETP.NEU.FTZ.AND P0, PT, R136.reuse, -INF , PT ;  /* 0xff8000008800780b */ /* 0x040fe20003f1d000 */
[----:B------:R-:W-:Y:S01]  /*5060*/  FADD.FTZ R133, -R136, R137 ;  /* 0x0000008988857221 */ /* 0x000fe20000010100 */
[----:B------:R-:W-:Y:S01]  /*5070*/  FMNMX3.FTZ R137, R140, R14, R15, !PT ;  /* 0x0000000e8c897276 */ /* 0x000fe2000781000f */
[----:B------:R-:W-:Y:S01]  /*5080*/  FMUL.FTZ R169, R136, UR4 ;  /* 0x0000000488a97c20 */ /* 0x000fe20008410000 */
[----:B-1----:R-:W-:Y:S01]  /*5090*/  FMNMX.FTZ R135, R138, R135, !PT ;  /* 0x000000878a877209 */ /* 0x002fe20007810000 */
[----:B------:R-:W-:Y:S01]  /*50a0*/  FMUL.FTZ R132, R133, UR4 ;  /* 0x0000000485847c20 */ /* 0x000fe20008410000 */
[----:B------:R-:W-:Y:S02]  /*50b0*/  FMNMX3.FTZ R133, R137, R26, R27, !PT ;  /* 0x0000001a89857276 */ /* 0x000fe4000781001b */
[----:B---3--:R-:W-:Y:S01]  /*50c0*/  FMNMX.FTZ R134, R141, R134, !PT ;  /* 0x000000868d867209 */ /* 0x008fe20007810000 */
[----:B------:R-:W-:Y:S01]  /*50d0*/  FMUL.FTZ R168, R135, UR4 ;  /* 0x0000000487a87c20 */ /* 0x000fe20008410000 */
[----:B------:R-:W-:Y:S01]  /*50e0*/  FMNMX3.FTZ R133, R133, R30, R31, !PT ;  /* 0x0000001e85857276 */ /* 0x000fe2000781001f */
[----:B------:R-:W1:Y:S01]  /*50f0*/  MUFU.EX2 R132, R132 ;  /* 0x0000008400847308 */ /* 0x000e620000000800 */
[----:B------:R-:W-:Y:S01]  /*5100*/  FSEL R169, R169, RZ, P0 ;  /* 0x000000ffa9a97208 */ /* 0x000fe20000000000 */
[----:B------:R-:W-:Y:S01]  /*5110*/  FADD.FTZ R2, -R135, R2 ;  /* 0x0000000287027221 */ /* 0x000fe20000010100 */
[----:B------:R-:W-:Y:S01]  /*5120*/  FMNMX3.FTZ R137, R133, R42, R43, !PT ;  /* 0x0000002a85897276 */ /* 0x000fe2000781002b */
[----:B------:R-:W-:Y:S01]  /*5130*/  FADD.FTZ R133, -R134, R3 ;  /* 0x0000000386857221 */ /* 0x000fe20000010100 */
[----:B------:R-:W-:Y:S01]  /*5140*/  LOP3.LUT R140, R237, R233, R207, 0x96, !PT ;  /* 0x000000e9ed8c7212 */ /* 0x000fe200078e96cf */
[----:B------:R-:W-:Y:S01]  /*5150*/  FMUL.FTZ R138, R2, UR4 ;  /* 0x00000004028a7c20 */ /* 0x000fe20008410000 */
[----:B------:R-:W-:Y:S01]  /*5160*/  FMNMX3.FTZ R137, R137, R46, R47, !PT ;  /* 0x0000002e89897276 */ /* 0x000fe2000781002f */
[----:B------:R-:W-:Y:S01]  /*5170*/  VIADD R237, R237, 0x1 ;  /* 0x00000001eded7836 */ /* 0x000fe20000000000 */
[----:B------:R-:W-:Y:S01]  /*5180*/  FSETP.NEU.FTZ.AND P0, PT, R135, -INF , PT ;  /* 0xff8000008700780b */ /* 0x000fe20003f1d000 */
[----:B------:R-:W2:Y:S01]  /*5190*/  MUFU.EX2 R3, R138 ;  /* 0x0000008a00037308 */ /* 0x000ea20000000800 */
[----:B------:R-:W-:Y:S01]  /*51a0*/  FMNMX3.FTZ R137, R137, R58, R59, !PT ;  /* 0x0000003a89897276 */ /* 0x000fe2000781003b */
[----:B------:R-:W-:Y:S01]  /*51b0*/  FMUL.FTZ R2, R133, UR4 ;  /* 0x0000000485027c20 */ /* 0x000fe20008410000 */
[----:B------:R-:W-:Y:S01]  /*51c0*/  FSEL R168, R168, RZ, P0 ;  /* 0x000000ffa8a87208 */ /* 0x000fe20000000000 */
[----:B------:R-:W-:Y:S01]  /*51d0*/  FFMA.FTZ R141, R16, UR4, -R169 ;  /* 0x00000004108d7c23 */ /* 0x000fe200080108a9 */
[----:B------:R-:W-:Y:S01]  /*51e0*/  FMNMX3.FTZ R133, R137, R62, R63, !PT ;  /* 0x0000003e89857276 */ /* 0x000fe2000781003f */
[----:B------:R-:W-:Y:S01]  /*51f0*/  IMAD.WIDE.U32 R176, R140, -0x326172a9, RZ ;  /* 0xcd9e8d578cb07825 */ /* 0x000fe200078e00ff */
[----:B------:R-:W-:Y:S03]  /*5200*/  FSETP.NEU.FTZ.AND P0, PT, R134, -INF , PT ;  /* 0xff8000008600780b */ /* 0x000fe60003f1d000 */
[----:B------:R3:W-:Y:S01]  /*5210*/  MUFU.EX2 R137, R141 ;  /* 0x0000008d00897308 */ /* 0x0007e20000000800 */
[----:B------:R-:W-:Y:S01]  /*5220*/  LOP3.LUT R237, R233, R207, R237, 0x96, !PT ;  /* 0x000000cfe9ed7212 */ /* 0x000fe200078e96ed */
[----:B------:R-:W4:Y:S01]  /*5230*/  SHFL.BFLY PT, R16, R133, 0x2, 0x1f ;  /* 0x0c401f0085107f89 */ /* 0x000f2200000e0000 */
[----:B------:R-:W-:Y:S01]  /*5240*/  LOP3.LUT R140, R177, R215, RZ, 0x3c, !PT ;  /* 0x000000d7b18c7212 */ /* 0x000fe200078e3cff */
[--C-:B------:R-:W-:Y:S01]  /*5250*/  FFMA.FTZ R152, R18, UR4, -R168.reuse ;  /* 0x0000000412987c23 */ /* 0x100fe200080108a8 */
[C---:B------:R-:W-:Y:S01]  /*5260*/  LOP3.LUT R238, R176.reuse, R214, RZ, 0x3c, !PT ;  /* 0x000000d6b0ee7212 */ /* 0x040fe200078e3cff */
[--C-:B------:R-:W-:Y:S01]  /*5270*/  FFMA.FTZ R153, R19, UR4, -R168.reuse ;  /* 0x0000000413997c23 */ /* 0x100fe200080108a8 */
[----:B------:R-:W-:Y:S01]  /*5280*/  LOP3.LUT R176, R176, R212, RZ, 0x3c, !PT ;  /* 0x000000d4b0b07212 */ /* 0x000fe200078e3cff */
[--C-:B------:R-:W-:Y:S01]  /*5290*/  FFMA.FTZ R158, R6, UR4, -R168.reuse ;  /* 0x00000004069e7c23 */ /* 0x100fe200080108a8 */
[--C-:B------:R-:W-:Y:S01]  /*52a0*/  FFMA.FTZ R156, R7, UR4, -R168.reuse ;  /* 0x00000004079c7c23 */ /* 0x100fe200080108a8 */
[----:B------:R-:W-:Y:S01]  /*52b0*/  IMAD.WIDE.U32 R238, R238, -0x2daee0ad, RZ ;  /* 0xd2511f53eeee7825 */ /* 0x000fe200078e00ff */
[----:B------:R-:W5:Y:S03]  /*52c0*/  MUFU.EX2 R2, R2 ;  /* 0x0000000200027308 */ /* 0x000f660000000800 */
[C---:B-1----:R-:W-:Y:S01]  /*52d0*/  FMUL.FTZ R80, R132.reuse, R80 ;  /* 0x0000005084507220 */ /* 0x042fe20000410000 */
[C---:B------:R-:W-:Y:S01]  /*52e0*/  FMUL.FTZ R81, R132.reuse, R81 ;  /* 0x0000005184517220 */ /* 0x040fe20000410000 */
[C---:B--2---:R-:W-:Y:S01]  /*52f0*/  FMUL.FTZ R82, R3.reuse, R82 ;  /* 0x0000005203527220 */ /* 0x044fe20000410000 */
[C---:B------:R-:W-:Y:S01]  /*5300*/  FMUL.FTZ R83, R3.reuse, R83 ;  /* 0x0000005303537220 */ /* 0x040fe20000410000 */
[C---:B------:R-:W-:Y:S01]  /*5310*/  FMUL.FTZ R88, R132.reuse, R88 ;  /* 0x0000005884587220 */ /* 0x040fe20000410000 */
[----:B------:R-:W-:Y:S02]  /*5320*/  FMUL.FTZ R89, R132, R89 ;  /* 0x0000005984597220 */ /* 0x000fe40000410000 */
[----:B------:R-:W-:Y:S01]  /*5330*/  MUFU.EX2 R158, R158 ;  /* 0x0000009e009e7308 */ /* 0x000fe20000000800 */
[C---:B------:R-:W-:Y:S01]  /*5340*/  FMUL.FTZ R90, R3.reuse, R90 ;  /* 0x0000005a035a7220 */ /* 0x040fe20000410000 */
[----:B------:R-:W-:Y:S01]  /*5350*/  FMUL.FTZ R91, R3, R91 ;  /* 0x0000005b035b7220 */ /* 0x000fe20000410000 */
[--C-:B------:R-:W-:Y:S01]  /*5360*/  FFMA.FTZ R240, R54, UR4, -R168.reuse ;  /* 0x0000000436f07c23 */ /* 0x100fe200080108a8 */
[--C-:B------:R-:W-:Y:S01]  /*5370*/  FFMA.FTZ R66, R66, UR4, -R168.reuse ;  /* 0x0000000442427c23 */ /* 0x100fe200080108a8 */
[----:B------:R-:W-:Y:S01]  /*5380*/  FFMA.FTZ R67, R67, UR4, -R168 ;  /* 0x0000000443437c23 */ /* 0x000fe200080108a8 */
[----:B------:R-:W-:Y:S01]  /*5390*/  FFMA.FTZ R138, R17, UR4, -R169 ;  /* 0x00000004118a7c23 */ /* 0x000fe200080108a9 */
[----:B----4-:R-:W-:Y:S03]  /*53a0*/  FMNMX.FTZ R16, R133, R16, !PT ;  /* 0x0000001085107209 */ /* 0x010fe60007810000 */
[----:B------:R-:W-:Y:S01]  /*53b0*/  MUFU.EX2 R156, R156 ;  /* 0x0000009c009c7308 */ /* 0x000fe20000000800 */
[----:B------:R-:W-:Y:S01]  /*53c0*/  LOP3.LUT R17, R177, R213, RZ, 0x3c, !PT ;  /* 0x000000d5b1117212 */ /* 0x000fe200078e3cff */
[----:B---3--:R-:W-:Y:S04]  /*53d0*/  IMAD.WIDE.U32 R140, R140, -0x2daee0ad, RZ ;  /* 0xd2511f538c8c7825 */ /* 0x008fe800078e00ff */
[C---:B-----5:R-:W-:Y:S01]  /*53e0*/  FMUL.FTZ R96, R2.reuse, R96 ;  /* 0x0000006002607220 */ /* 0x060fe20000410000 */
[----:B------:R-:W1:Y:S01]  /*53f0*/  SHFL.BFLY PT, R133, R16, 0x1, 0x1f ;  /* 0x0c201f0010857f89 */ /* 0x000e6200000e0000 */
[----:B------:R-:W-:Y:S01]  /*5400*/  FMUL.FTZ R97, R2, R97 ;  /* 0x0000006102617220 */ /* 0x000fe20000410000 */
[----:B------:R-:W-:Y:S01]  /*5410*/  IMAD.WIDE.U32 R176, R176, -0x2daee0ad, RZ ;  /* 0xd2511f53b0b07825 */ /* 0x000fe200078e00ff */
[----:B------:R-:W-:Y:S01]  /*5420*/  LOP3.LUT R18, R226, R235, R141, 0x96, !PT ;  /* 0x000000ebe2127212 */ /* 0x000fe200078e968d */
[----:B------:R-:W-:Y:S01]  /*5430*/  MUFU.EX2 R138, R138 ;  /* 0x0000008a008a7308 */ /* 0x000fe20000000800 */
[----:B------:R-:W-:Y:S01]  /*5440*/  LOP3.LUT R178, R183, R140, R239, 0x96, !PT ;  /* 0x0000008cb7b27212 */ /* 0x000fe200078e96ef */
[----:B------:R-:W-:Y:S04]  /*5450*/  IMAD.WIDE.U32 R172, R17, -0x2daee0ad, RZ ;  /* 0xd2511f5311ac7825 */ /* 0x000fe800078e00ff */
[C---:B------:R-:W-:Y:S01]  /*5460*/  FMUL.FTZ R72, R2.reuse, R72 ;  /* 0x0000004802487220 */ /* 0x040fe20000410000 */
        /* <DEDUP_REMOVED lines=10> */
[----:B------:R-:W2:Y:S02]  /*5510*/  MUFU.EX2 R153, R153 ;  /* 0x0000009900997308 */ /* 0x000ea40000000800 */
[----:B------:R-:W-:Y:S01]  /*5520*/  FFMA.FTZ R155, R4, UR4, -R169 ;  /* 0x00000004049b7c23 */ /* 0x000fe200080108a9 */
[----:B------:R-:W-:Y:S01]  /*5530*/  IMAD.WIDE.U32 R170, R17, -0x326172a9, RZ ;  /* 0xcd9e8d5711aa7825 */ /* 0x000fe200078e00ff */
[----:B------:R-:W-:Y:S02]  /*5540*/  LOP3.LUT R17, R224, R210, R19, 0x96, !PT ;  /* 0x000000d2e0117212 */ /* 0x000fe400078e9613 */
[----:B-1----:R-:W-:Y:S01]  /*5550*/  FMNMX.FTZ R133, R16, R133, !PT ;  /* 0x0000008510857209 */ /* 0x002fe20007810000 */
[----:B------:R-:W-:Y:S01]  /*5560*/  IMAD.WIDE.U32 R174, R174, -0x2daee0ad, RZ ;  /* 0xd2511f53aeae7825 */ /* 0x000fe200078e00ff */
[----:B------:R-:W-:Y:S02]  /*5570*/  LOP3.LUT R170, R209, R170, R173, 0x96, !PT ;  /* 0x000000aad1aa7212 */ /* 0x000fe400078e96ad */
[----:B------:R-:W-:Y:S01]  /*5580*/  MUFU.EX2 R155, R155 ;  /* 0x0000009b009b7308 */ /* 0x000fe20000000800 */
[----:B------:R-:W-:Y:S01]  /*5590*/  LOP3.LUT R4, R220, R210, R171, 0x96, !PT ;  /* 0x000000d2dc047212 */ /* 0x000fe200078e96ab */
[----:B------:R-:W-:Y:S04]  /*55a0*/  IMAD.WIDE.U32 R18, R17, -0x2daee0ad, RZ ;  /* 0xd2511f5311127825 */ /* 0x000fe800078e00ff */
[----:B------:R-:W-:Y:S01]  /*55b0*/  FMUL.FTZ R166, R134, UR4 ;  /* 0x0000000486a67c20 */ /* 0x000fe20008410000 */
[----:B------:R-:W-:Y:S01]  /*55c0*/  FMUL.FTZ R164, R133, UR4 ;  /* 0x0000000485a47c20 */ /* 0x000fe20008410000 */
[----:B------:R-:W-:Y:S01]  /*55d0*/  IMAD.WIDE.U32 R140, R4, -0x2daee0ad, RZ ;  /* 0xd2511f53048c7825 */ /* 0x000fe200078e00ff */
[----:B------:R-:W-:Y:S01]  /*55e0*/  LOP3.LUT R4, R182, R18, R175, 0x96, !PT ;  /* 0x00000012b6047212 */ /* 0x000fe200078e96af */
[----:B------:R-:W-:Y:S01]  /*55f0*/  MUFU.EX2 R66, R66 ;  /* 0x0000004200427308 */ /* 0x000fe20000000800 */
[C---:B------:R-:W-:Y:S01]  /*5600*/  LOP3.LUT R238, R181.reuse, R238, R19, 0x96, !PT ;  /* 0x000000eeb5ee7212 */ /* 0x040fe200078e9613 */
[----:B------:R-:W-:Y:S01]  /*5610*/  IMAD.WIDE.U32 R170, R170, -0x2daee0ad, RZ ;  /* 0xd2511f53aaaa7825 */ /* 0x000fe200078e00ff */
[----:B------:R-:W-:Y:S02]  /*5620*/  LOP3.LUT R176, R181, R176, R141, 0x96, !PT ;  /* 0x000000b0b5b07212 */ /* 0x000fe400078e968d */
[----:B------:R-:W-:Y:S01]  /*5630*/  FSEL R166, R166, RZ, P0 ;  /* 0x000000ffa6a67208 */ /* 0x000fe20000000000 */
[----:B------:R-:W-:Y:S01]  /*5640*/  IMAD.WIDE.U32 R238, R238, -0x326172a9, RZ ;  /* 0xcd9e8d57eeee7825 */ /* 0x000fe200078e00ff */
[----:B------:R-:W-:Y:S03]  /*5650*/  LOP3.LUT R6, R182, R140, R171, 0x96, !PT ;  /* 0x0000008cb6067212 */ /* 0x000fe600078e96ab */
[----:B------:R-:W-:Y:S01]  /*5660*/  MUFU.EX2 R67, R67 ;  /* 0x0000004300437308 */ /* 0x000fe20000000800 */
[----:B------:R-:W-:Y:S01]  /*5670*/  FSETP.NEU.FTZ.AND P0, PT, R133, -INF , PT ;  /* 0xff8000008500780b */ /* 0x000fe20003f1d000 */
[----:B------:R-:W-:Y:S04]  /*5680*/  IMAD.WIDE.U32 R140, R4, -0x326172a9, RZ ;  /* 0xcd9e8d57048c7825 */ /* 0x000fe800078e00ff */
[----:B------:R-:W-:Y:S01]  /*5690*/  FFMA.FTZ R154, R5, UR4, -R169 ;  /* 0x00000004059a7c23 */ /* 0x000fe200080108a9 */
[----:B------:R-:W-:Y:S01]  /*56a0*/  FSEL R164, R164, RZ, P0 ;  /* 0x000000ffa4a47208 */ /* 0x000fe20000000000 */
[----:B------:R-:W-:Y:S01]  /*56b0*/  IMAD.MOV.U32 R18, RZ, RZ, R140 ;  /* 0x000000ffff127224 */ /* 0x000fe200078e008c */
[----:B------:R-:W-:Y:S01]  /*56c0*/  PRMT R7, R140, 0x7773, RZ ;  /* 0x000077738c077816 */ /* 0x000fe200000000ff */
[----:B------:R-:W-:Y:S01]  /*56d0*/  FFMA.FTZ R163, R8, UR4, -R166 ;  /* 0x0000000408a37c23 */ /* 0x000fe200080108a6 */
[C---:B------:R-:W-:Y:S01]  /*56e0*/  PRMT R4, R140.reuse, 0x7772, RZ ;  /* 0x000077728c047816 */ /* 0x040fe200000000ff */
[----:B------:R-:W-:Y:S01]  /*56f0*/  FFMA.FTZ R159, R11, UR4, -R164 ;  /* 0x000000040b9f7c23 */ /* 0x000fe200080108a4 */
[----:B------:R-:W-:Y:S01]  /*5700*/  PRMT R142, R140, 0x7771, RZ ;  /* 0x000077718c8e7816 */ /* 0x000fe200000000ff */
[----:B------:R-:W-:Y:S01]  /*5710*/  IMAD.WIDE.U32 R176, R176, -0x326172a9, RZ ;  /* 0xcd9e8d57b0b07825 */ /* 0x000fe200078e00ff */
[----:B------:R-:W-:Y:S01]  /*5720*/  LOP3.LUT R5, R208, R238, R141, 0x96, !PT ;  /* 0x000000eed0057212 */ /* 0x000fe200078e968d */
[----:B------:R-:W1:Y:S01]  /*5730*/  MUFU.EX2 R154, R154 ;  /* 0x0000009a009a7308 */ /* 0x000e620000000800 */
[----:B------:R-:W-:Y:S01]  /*5740*/  PRMT R4, R4, 0x5410, R7 ;  /* 0x0000541004047816 */ /* 0x000fe20000000007 */
[----:B------:R-:W-:Y:S04]  /*5750*/  IMAD.WIDE.U32 R140, R6, -0x326172a9, RZ ;  /* 0xcd9e8d57068c7825 */ /* 0x000fe800078e00ff */
[----:B------:R-:W-:Y:S01]  /*5760*/  FFMA.FTZ R157, R9, UR4, -R166 ;  /* 0x00000004099d7c23 */ /* 0x000fe200080108a6 */
[----:B------:R-:W-:Y:S01]  /*5770*/  ISETP.GT.AND P0, PT, R218, RZ, PT ;  /* 0x000000ffda00720c */ /* 0x000fe20003f04270 */
[----:B------:R-:W-:Y:S01]  /*5780*/  FFMA.FTZ R161, R10, UR4, -R164 ;  /* 0x000000040aa17c23 */ /* 0x000fe200080108a4 */
[----:B------:R-:W-:Y:S01]  /*5790*/  LOP3.LUT R4, R4, 0xff00ff, RZ, 0xc0, !PT ;  /* 0x00ff00ff04047812 */ /* 0x000fe200078ec0ff */
[----:B------:R-:W-:Y:S01]  /*57a0*/  IMAD.MOV.U32 R16, RZ, RZ, R140 ;  /* 0x000000ffff107224 */ /* 0x000fe200078e008c */
[C---:B------:R-:W-:Y:S01]  /*57b0*/  PRMT R150, R140.reuse, 0x7771, RZ ;  /* 0x000077718c967816 */ /* 0x040fe200000000ff */
[----:B------:R-:W-:Y:S01]  /*57c0*/  MUFU.EX2 R163, R163 ;  /* 0x000000a300a37308 */ /* 0x000fe20000000800 */
[----:B------:R-:W-:Y:S01]  /*57d0*/  PRMT R9, R140, 0x7773, RZ ;  /* 0x000077738c097816 */ /* 0x000fe200000000ff */
[--C-:B------:R-:W-:Y:S01]  /*57e0*/  FFMA.FTZ R160, R12, UR4, -R166.reuse ;  /* 0x000000040ca07c23 */ /* 0x100fe200080108a6 */
[----:B------:R-:W-:Y:S01]  /*57f0*/  PRMT R8, R140, 0x7772, RZ ;  /* 0x000077728c087816 */ /* 0x000fe200000000ff */
[----:B------:R-:W-:Y:S01]  /*5800*/  FFMA.FTZ R165, R13, UR4, -R166 ;  /* 0x000000040da57c23 */ /* 0x000fe200080108a6 */
[----:B------:R-:W-:Y:S01]  /*5810*/  LOP3.LUT R140, R5, 0xffff, RZ, 0xc0, !PT ;  /* 0x0000ffff058c7812 */ /* 0x000fe200078ec0ff */
[--C-:B------:R-:W-:Y:S01]  /*5820*/  FFMA.FTZ R162, R14, UR4, -R164.reuse ;  /* 0x000000040ea27c23 */ /* 0x100fe200080108a4 */
[----:B------:R-:W-:Y:S03]  /*5830*/  LOP3.LUT R6, R208, R176, R141, 0x96, !PT ;  /* 0x000000b0d0067212 */ /* 0x000fe600078e968d */
[----:B------:R-:W3:Y:S01]  /*5840*/  MUFU.EX2 R157, R157 ;  /* 0x0000009d009d7308 */ /* 0x000ee20000000800 */
[--C-:B------:R-:W-:Y:S01]  /*5850*/  HSET2.LE.AND R143, R4, R211.reuse, PT ;  /* 0x000000d3048f7233 */ /* 0x100fe20003803000 */
[----:B------:R-:W-:Y:S01]  /*5860*/  FFMA.FTZ R167, R15, UR4, -R164 ;  /* 0x000000040fa77c23 */ /* 0x000fe200080108a4 */
[----:B--2---:R-:W-:Y:S01]  /*5870*/  F2FP.BF16.F32.PACK_AB R4, R153, R152 ;  /* 0x000000989904723e */ /* 0x004fe200000010ff */
[C---:B------:R-:W-:Y:S01]  /*5880*/  FMUL.FTZ R12, R2.reuse, R120 ;  /* 0x00000078020c7220 */ /* 0x040fe20000410000 */
[----:B------:R-:W-:Y:S01]  /*5890*/  LOP3.LUT R7, R5, 0xff, RZ, 0xc0, !PT ;  /* 0x000000ff05077812 */ /* 0x000fe200078ec0ff */
[----:B------:R-:W-:Y:S01]  /*58a0*/  FMUL.FTZ R13, R2, R121 ;  /* 0x00000079020d7220 */ /* 0x000fe20000410000 */
[----:B------:R-:W-:Y:S03]  /*58b0*/  SHF.R.U32.HI R140, RZ, 0x8, R140 ;  /* 0x00000008ff8c7819 */ /* 0x000fe6000001168c */
[----:B------:R-:W-:Y:S01]  /*58c0*/  MUFU.EX2 R161, R161 ;  /* 0x000000a100a17308 */ /* 0x000fe20000000800 */
[--C-:B------:R-:W-:Y:S01]  /*58d0*/  PRMT R8, R8, 0x5410, R9.reuse ;  /* 0x0000541008087816 */ /* 0x100fe20000000009 */
[----:B------:R-:W-:Y:S01]  /*58e0*/  FMUL.FTZ R19, R3, R119 ;  /* 0x0000007703137220 */ /* 0x000fe20000410000 */
[----:B------:R-:W-:Y:S01]  /*58f0*/  PRMT R9, R5, 0x7632, R9 ;  /* 0x0000763205097816 */ /* 0x000fe20000000009 */
[C---:B------:R-:W-:Y:S01]  /*5900*/  FMUL.FTZ R68, R132.reuse, R68 ;  /* 0x0000004484447220 */ /* 0x040fe20000410000 */
[--C-:B------:R-:W-:Y:S01]  /*5910*/  SHF.R.U32.HI R10, RZ, 0x18, R5.reuse ;  /* 0x00000018ff0a7819 */ /* 0x100fe20000011605 */
[----:B------:R-:W-:Y:S01]  /*5920*/  FMUL.FTZ R69, R132, R69 ;  /* 0x0000004584457220 */ /* 0x000fe20000410000 */
[C---:B------:R-:W-:Y:S03]  /*5930*/  LOP3.LUT R148, R6.reuse, 0xffff, RZ, 0xc0, !PT ;  /* 0x0000ffff06947812 */ /* 0x040fe600078ec0ff */
[----:B------:R-:W2:Y:S01]  /*5940*/  MUFU.EX2 R159, R159 ;  /* 0x0000009f009f7308 */ /* 0x000ea20000000800 */
[----:B------:R-:W-:Y:S01]  /*5950*/  PRMT R5, R6, 0x7632, R5 ;  /* 0x0000763206057816 */ /* 0x000fe20000000005 */
[----:B------:R-:W-:Y:S01]  /*5960*/  FMUL.FTZ R70, R3, R70 ;  /* 0x0000004603467220 */ /* 0x000fe20000410000 */
[----:B------:R-:W-:Y:S01]  /*5970*/  LOP3.LUT R143, R4, R143, RZ, 0xc0, !PT ;  /* 0x0000008f048f7212 */ /* 0x000fe200078ec0ff */
[----:B------:R-:W-:Y:S01]  /*5980*/  FADD.FTZ R4, -R133, R0 ;  /* 0x0000000085047221 */ /* 0x000fe20000010100 */
[----:B------:R-:W-:Y:S01]  /*5990*/  PRMT R140, R7, 0x5410, R140 ;  /* 0x00005410078c7816 */ /* 0x000fe2000000008c */
[----:B------:R-:W-:Y:S01]  /*59a0*/  FMUL.FTZ R71, R3, R71 ;  /* 0x0000004703477220 */ /* 0x000fe20000410000 */
[----:B------:R-:W-:Y:S01]  /*59b0*/  LOP3.LUT R7, R6, 0xff, RZ, 0xc0, !PT ;  /* 0x000000ff06077812 */ /* 0x000fe200078ec0ff */
[----:B------:R-:W-:Y:S01]  /*59c0*/  FMUL.FTZ R0, R4, UR4 ;  /* 0x0000000404007c20 */ /* 0x000fe20008410000 */
[----:B------:R-:W-:Y:S01]  /*59d0*/  LOP3.LUT R17, R18, 0xff, RZ, 0xc0, !PT ;  /* 0x000000ff12117812 */ /* 0x000fe200078ec0ff */
[----:B------:R-:W-:Y:S01]  /*59e0*/  MUFU.EX2 R160, R160 ;  /* 0x000000a000a07308 */ /* 0x000fe20000000800 */
[----:B------:R-:W-:Y:S01]  /*59f0*/  LOP3.LUT R9, R9, 0xff, RZ, 0xc0, !PT ;  /* 0x000000ff09097812 */ /* 0x000fe200078ec0ff */
[----:B------:R-:W-:Y:S01]  /*5a00*/  FMUL.FTZ R18, R3, R118 ;  /* 0x0000007603127220 */ /* 0x000fe20000410000 */
[----:B------:R-:W-:Y:S01]  /*5a10*/  SHF.R.U32.HI R148, RZ, 0x8, R148 ;  /* 0x00000008ff947819 */ /* 0x000fe20000011694 */
[----:B------:R-:W-:Y:S01]  /*5a20*/  FFMA.FTZ R236, R46, UR4, -R164 ;  /* 0x000000042eec7c23 */ /* 0x000fe200080108a4 */
[----:B------:R-:W-:Y:S01]  /*5a30*/  SHF.R.U32.HI R6, RZ, 0x18, R6 ;  /* 0x00000018ff067819 */ /* 0x000fe20000011606 */
[----:B------:R-:W-:Y:S01]  /*5a40*/  FFMA.FTZ R173, R23, UR4, -R168 ;  /* 0x0000000417ad7c23 */ /* 0x000fe200080108a8 */
[----:B------:R-:W-:Y:S03]  /*5a50*/  LOP3.LUT R5, R5, 0xff, RZ, 0xc0, !PT ;  /* 0x000000ff05057812 */ /* 0x000fe600078ec0ff */
[----:B------:R-:W-:Y:S01]  /*5a60*/  MUFU.EX2 R165, R165 ;  /* 0x000000a500a57308 */ /* 0x000fe20000000800 */
[----:B------:R-:W-:Y:S01]  /*5a70*/  PRMT R142, R17, 0x5410, R142 ;  /* 0x00005410118e7816 */ /* 0x000fe2000000008e */
[----:B------:R-:W-:Y:S01]  /*5a80*/  FMUL.FTZ R17, R132, R117 ;  /* 0x0000007584117220 */ /* 0x000fe20000410000 */
[----:B------:R-:W-:Y:S01]  /*5a90*/  PRMT R148, R7, 0x5410, R148 ;  /* 0x0000541007947816 */ /* 0x000fe20000000094 */
[----:B------:R-:W-:Y:S01]  /*5aa0*/  FFMA.FTZ R234, R44, UR4, -R166 ;  /* 0x000000042cea7c23 */ /* 0x000fe200080108a6 */
[----:B------:R-:W-:Y:S01]  /*5ab0*/  PRMT R6, R5, 0x5410, R6 ;  /* 0x0000541005067816 */ /* 0x000fe20000000006 */
[C---:B------:R-:W-:Y:S01]  /*5ac0*/  FMUL.FTZ R84, R2.reuse, R84 ;  /* 0x0000005402547220 */ /* 0x040fe20000410000 */
[--C-:B------:R-:W-:Y:S03]  /*5ad0*/  HSET2.LE.AND R140, R140, R211.reuse, PT ;  /* 0x000000d38c8c7233 */ /* 0x100fe60003803000 */
[----:B------:R-:W-:Y:S01]  /*5ae0*/  MUFU.EX2 R162, R162 ;  /* 0x000000a200a27308 */ /* 0x000fe20000000800 */
[----:B------:R-:W-:Y:S01]  /*5af0*/  PRMT R10, R9, 0x5410, R10 ;  /* 0x00005410090a7816 */ /* 0x000fe2000000000a */
[----:B------:R-:W-:Y:S01]  /*5b00*/  FMUL.FTZ R85, R2, R85 ;  /* 0x0000005502557220 */ /* 0x000fe20000410000 */
[----:B-1----:R-:W-:Y:S01]  /*5b10*/  F2FP.BF16.F32.PACK_AB R5, R154, R155 ;  /* 0x0000009b9a05723e */ /* 0x002fe200000010ff */
[----:B------:R-:W-:Y:S01]  /*5b20*/  FFMA.FTZ R171, R21, UR4, -R169 ;  /* 0x0000000415ab7c23 */ /* 0x000fe200080108a9 */
[--C-:B------:R-:W-:Y:S01]  /*5b30*/  HSET2.LE.AND R142, R142, R211.reuse, PT ;  /* 0x000000d38e8e7233 */ /* 0x100fe20003803000 */
[----:B------:R-:W-:Y:S01]  /*5b40*/  FMUL.FTZ R21, R2, R109 ;  /* 0x0000006d02157220 */ /* 0x000fe20000410000 */
[----:B------:R-:W-:Y:S03]  /*5b50*/  LOP3.LUT R140, R5, R140, RZ, 0xc0, !PT ;  /* 0x0000008c058c7212 */ /* 0x000fe600078ec0ff */
[----:B------:R-:W-:Y:S01]  /*5b60*/  MUFU.EX2 R167, R167 ;  /* 0x000000a700a77308 */ /* 0x000fe20000000800 */
[--C-:B------:R-:W-:Y:S01]  /*5b70*/  HSET2.LE.AND R141, R10, R211.reuse, PT ;  /* 0x000000d30a8d7233 */ /* 0x100fe20003803000 */
[----:B------:R-:W-:Y:S01]  /*5b80*/  FFMA.FTZ R175, R29, UR4, -R166 ;  /* 0x000000041daf7c23 */ /* 0x000fe200080108a6 */
[--C-:B------:R-:W-:Y:S01]  /*5b90*/  HSET2.LE.AND R148, R148, R211.reuse, PT ;  /* 0x000000d394947233 */ /* 0x100fe20003803000 */
[----:B------:R-:W-:Y:S01]  /*5ba0*/  FMUL.FTZ R29, R132, R105 ;  /* 0x00000069841d7220 */ /* 0x000fe20000410000 */
[--C-:B------:R-:W-:Y:S01]  /*5bb0*/  HSET2.LE.AND R149, R6, R211.reuse, PT ;  /* 0x000000d306957233 */ /* 0x100fe20003803000 */
[----:B------:R-:W-:Y:S01]  /*5bc0*/  FMUL.FTZ R92, R2, R92 ;  /* 0x0000005c025c7220 */ /* 0x000fe20000410000 */
[----:B------:R-:W-:Y:S03]  /*5bd0*/  F2FP.BF16.F32.PACK_AB R7, R138, R137 ;  /* 0x000000898a07723e */ /* 0x000fe600000010ff */
[----:B------:R-:W1:Y:S01]  /*5be0*/  MUFU.EX2 R0, R0 ;  /* 0x0000000000007308 */ /* 0x000e620000000800 */
[----:B------:R-:W-:Y:S01]  /*5bf0*/  F2FP.BF16.F32.PACK_AB R6, R156, R158 ;  /* 0x0000009e9c06723e */ /* 0x000fe200000010ff */
[----:B------:R-:W-:Y:S01]  /*5c00*/  FMUL.FTZ R93, R2, R93 ;  /* 0x0000005d025d7220 */ /* 0x000fe20000410000 */
[----:B---3--:R-:W-:Y:S01]  /*5c10*/  F2FP.BF16.F32.PACK_AB R5, R157, R163 ;  /* 0x000000a39d05723e */ /* 0x008fe200000010ff */
[----:B------:R-:W-:Y:S01]  /*5c20*/  FFMA.FTZ R180, R26, UR4, -R164 ;  /* 0x000000041ab47c23 */ /* 0x000fe200080108a4 */
[----:B--2---:R-:W-:Y:S01]  /*5c30*/  F2FP.BF16.F32.PACK_AB R4, R159, R161 ;  /* 0x000000a19f04723e */ /* 0x004fe200000010ff */
[----:B------:R-:W-:Y:S01]  /*5c40*/  FMUL.FTZ R26, R3, R102 ;  /* 0x00000066031a7220 */ /* 0x000fe20000410000 */
[----:B------:R-:W-:Y:S01]  /*5c50*/  LOP3.LUT R11, R16, 0xff, RZ, 0xc0, !PT ;  /* 0x000000ff100b7812 */ /* 0x000fe200078ec0ff */
[----:B------:R-:W-:Y:S01]  /*5c60*/  FMUL.FTZ R16, R132, R116 ;  /* 0x0000007484107220 */ /* 0x000fe20000410000 */
[----:B------:R-:W-:Y:S01]  /*5c70*/  LOP3.LUT R142, R7, R142, RZ, 0xc0, !PT ;  /* 0x0000008e078e7212 */ /* 0x000fe200078ec0ff */
[C---:B------:R-:W-:Y:S01]  /*5c80*/  FMUL.FTZ R7, R3.reuse, R131 ;  /* 0x0000008303077220 */ /* 0x040fe20000410000 */
[----:B------:R-:W-:Y:S01]  /*5c90*/  LOP3.LUT R141, R6, R141, RZ, 0xc0, !PT ;  /* 0x0000008d068d7212 */ /* 0x000fe200078ec0ff */
[----:B------:R-:W-:Y:S01]  /*5ca0*/  FMUL.FTZ R6, R3, R130 ;  /* 0x0000008203067220 */ /* 0x000fe20000410000 */
[----:B------:R-:W-:Y:S01]  /*5cb0*/  LOP3.LUT R148, R5, R148, RZ, 0xc0, !PT ;  /* 0x0000009405947212 */ /* 0x000fe200078ec0ff */
[----:B------:R-:W-:Y:S01]  /*5cc0*/  FMUL.FTZ R5, R132, R129 ;  /* 0x0000008184057220 */ /* 0x000fe20000410000 */
[----:B------:R-:W-:Y:S01]  /*5cd0*/  LOP3.LUT R149, R4, R149, RZ, 0xc0, !PT ;  /* 0x0000009504957212 */ /* 0x000fe200078ec0ff */
[----:B------:R-:W-:Y:S01]  /*5ce0*/  FMUL.FTZ R4, R132, R128 ;  /* 0x0000008084047220 */ /* 0x000fe20000410000 */
[----:B------:R-:W-:Y:S01]  /*5cf0*/  PRMT R150, R11, 0x5410, R150 ;  /* 0x000054100b967816 */ /* 0x000fe20000000096 */
[----:B------:R-:W2:Y:S01]  /*5d00*/  LDSM.16.MT88.4 R128, [R185+0x6000] ;  /* 0x00600000b980783b */ /* 0x000ea20000004200 */
[----:B------:R-:W-:Y:S01]  /*5d10*/  LOP3.LUT R8, R8, 0xff00ff, RZ, 0xc0, !PT ;  /* 0x00ff00ff08087812 */ /* 0x000fe200078ec0ff */
[C---:B-1----:R-:W-:Y:S01]  /*5d20*/  FMUL.FTZ R23, R0.reuse, R111 ;  /* 0x0000006f00177220 */ /* 0x042fe20000410000 */
[----:B------:R-:W-:Y:S01]  /*5d30*/  F2FP.BF16.F32.PACK_AB R9, R165, R160 ;  /* 0x000000a0a509723e */ /* 0x000fe200000010ff */
[----:B------:R-:W-:Y:S01]  /*5d40*/  MUFU.EX2 R171, R171 ;  /* 0x000000ab00ab7308 */ /* 0x000fe20000000800 */
[-C--:B------:R-:W-:Y:S03]  /*5d50*/  HMMA.16816.F32.BF16 R4, R140, R144.reuse, R4 ;  /* 0x000000908c04723c */ /* 0x080fe60000041804 */
[----:B------:R-:W1:Y:S02]  /*5d60*/  LDSM.16.MT88.4 R116, [R184+0x6000] ;  /* 0x00600000b874783b */ /* 0x000e640000004200 */
[--C-:B------:R-:W-:Y:S01]  /*5d70*/  HSET2.LE.AND R150, R150, R211.reuse, PT ;  /* 0x000000d396967233 */ /* 0x100fe20003803000 */
[C---:B------:R-:W-:Y:S01]  /*5d80*/  FMUL.FTZ R10, R0.reuse, R126 ;  /* 0x0000007e000a7220 */ /* 0x040fe20000410000 */
        /* <DEDUP_REMOVED lines=8> */
[----:B------:R-:W-:Y:S01]  /*5e10*/  LOP3.LUT R122, R217, R178, R239, 0x96, !PT ;  /* 0x000000b2d97a7212 */ /* 0x000fe200078e96ef */
[----:B------:R-:W-:Y:S01]  /*5e20*/  FFMA.FTZ R239, R47, UR4, -R164 ;  /* 0x000000042fef7c23 */ /* 0x000fe200080108a4 */
[C---:B------:R-:W-:Y:S01]  /*5e30*/  FMUL.FTZ R98, R0.reuse, R98 ;  /* 0x0000006200627220 */ /* 0x040fe20000410000 */
[C---:B------:R-:W-:Y:S01]  /*5e40*/  FMUL.FTZ R99, R0.reuse, R99 ;  /* 0x0000006300637220 */ /* 0x040fe20000410000 */
[----:B------:R-:W-:Y:S01]  /*5e50*/  MUFU.EX2 R234, R234 ;  /* 0x000000ea00ea7308 */ /* 0x000fe20000000800 */
[C---:B------:R-:W-:Y:S01]  /*5e60*/  FMUL.FTZ R15, R0.reuse, R123 ;  /* 0x0000007b000f7220 */ /* 0x040fe20000410000 */
[C---:B------:R-:W-:Y:S04]  /*5e70*/  HMMA.16816.F32.BF16 R8, R148.reuse, R144, R8 ;  /* 0x000000909408723c */ /* 0x040fe80000041808 */
[C---:B------:R-:W-:Y:S01]  /*5e80*/  FMUL.FTZ R74, R0.reuse, R74 ;  /* 0x0000004a004a7220 */ /* 0x040fe20000410000 */
[C---:B------:R-:W-:Y:S03]  /*5e90*/  FMUL.FTZ R75, R0.reuse, R75 ;  /* 0x0000004b004b7220 */ /* 0x040fe60000410000 */
[----:B------:R-:W-:Y:S01]  /*5ea0*/  MUFU.EX2 R236, R236 ;  /* 0x000000ec00ec7308 */ /* 0x000fe20000000800 */
[----:B------:R-:W-:Y:S01]  /*5eb0*/  LOP3.LUT R172, R217, R172, R177, 0x96, !PT ;  /* 0x000000acd9ac7212 */ /* 0x000fe200078e96b1 */
[-C--:B------:R-:W-:Y:S03]  /*5ec0*/  HMMA.16816.F32.BF16 R12, R148, R146.reuse, R12 ;  /* 0x00000092940c723c */ /* 0x080fe6000004180c */
[C---:B------:R-:W-:Y:S01]  /*5ed0*/  FMUL.FTZ R78, R0.reuse, R78 ;  /* 0x0000004e004e7220 */ /* 0x040fe20000410000 */
[----:B------:R-:W-:Y:S01]  /*5ee0*/  FMUL.FTZ R79, R0, R79 ;  /* 0x0000004f004f7220 */ /* 0x000fe20000410000 */
[----:B------:R-:W-:Y:S03]  /*5ef0*/  IMAD.WIDE.U32 R122, R122, -0x2daee0ad, RZ ;  /* 0xd2511f537a7a7825 */ /* 0x000fe600078e00ff */
[----:B------:R-:W-:Y:S01]  /*5f00*/  MUFU.EX2 R239, R239 ;  /* 0x000000ef00ef7308 */ /* 0x000fe20000000800 */
[C---:B------:R-:W-:Y:S04]  /*5f10*/  HMMA.16816.F32.BF16 R16, R140.reuse, R146, R16 ;  /* 0x000000928c10723c */ /* 0x040fe80000041810 */
[----:B------:R-:W-:Y:S01]  /*5f20*/  IMAD.MOV.U32 R126, RZ, RZ, R122 ;  /* 0x000000ffff7e7224 */ /* 0x000fe200078e007a */
[----:B------:R-:W-:Y:S01]  /*5f30*/  PRMT R124, R122, 0x7771, RZ ;  /* 0x000077717a7c7816 */ /* 0x000fe200000000ff */
[--C-:B------:R-:W-:Y:S01]  /*5f40*/  FFMA.FTZ R146, R34, UR4, -R168.reuse ;  /* 0x0000000422927c23 */ /* 0x100fe200080108a8 */
[----:B------:R-:W-:Y:S01]  /*5f50*/  FMUL.FTZ R34, R3, R114 ;  /* 0x0000007203227220 */ /* 0x000fe20000410000 */
[-C--:B--2---:R-:W-:Y:S01]  /*5f60*/  HMMA.16816.F32.BF16 R68, R140, R128.reuse, R68 ;  /* 0x000000808c44723c */ /* 0x084fe20000041844 */
[----:B------:R-:W-:Y:S02]  /*5f70*/  MUFU.EX2 R175, R175 ;  /* 0x000000af00af7308 */ /* 0x000fe40000000800 */
[----:B------:R-:W-:Y:S01]  /*5f80*/  FFMA.FTZ R147, R35, UR4, -R168 ;  /* 0x0000000423937c23 */ /* 0x000fe200080108a8 */
[----:B------:R-:W-:Y:S01]  /*5f90*/  FMUL.FTZ R35, R3, R115 ;  /* 0x0000007303237220 */ /* 0x000fe20000410000 */
[--C-:B------:R-:W-:Y:S01]  /*5fa0*/  FFMA.FTZ R144, R32, UR4, -R169.reuse ;  /* 0x0000000420907c23 */ /* 0x100fe200080108a9 */
[----:B------:R-:W-:Y:S01]  /*5fb0*/  FFMA.FTZ R145, R33, UR4, -R169 ;  /* 0x0000000421917c23 */ /* 0x000fe200080108a9 */
[----:B------:R-:W-:Y:S01]  /*5fc0*/  IMAD.WIDE.U32 R32, R172, -0x2daee0ad, RZ ;  /* 0xd2511f53ac207825 */ /* 0x000fe200078e00ff */
[C---:B------:R-:W-:Y:S03]  /*5fd0*/  HMMA.16816.F32.BF16 R72, R148.reuse, R128, R72 ;  /* 0x000000809448723c */ /* 0x040fe60000041848 */
[----:B------:R-:W-:Y:S01]  /*5fe0*/  MUFU.EX2 R180, R180 ;  /* 0x000000b400b47308 */ /* 0x000fe20000000800 */
[C---:B------:R-:W-:Y:S01]  /*5ff0*/  PRMT R125, R32.reuse, 0x7772, RZ ;  /* 0x00007772207d7816 */ /* 0x040fe200000000ff */
[----:B------:R-:W-:Y:S01]  /*6000*/  IMAD.MOV.U32 R172, RZ, RZ, R32 ;  /* 0x000000ffffac7224 */ /* 0x000fe200078e0020 */
[----:B------:R-:W-:Y:S01]  /*6010*/  PRMT R128, R32, 0x7771, RZ ;  /* 0x0000777120807816 */ /* 0x000fe200000000ff */
[----:B------:R-:W-:Y:S01]  /*6020*/  FMUL.FTZ R86, R0, R86 ;  /* 0x0000005600567220 */ /* 0x000fe20000410000 */
[-C--:B------:R-:W-:Y:S05]  /*6030*/  HMMA.16816.F32.BF16 R76, R148, R130.reuse, R76 ;  /* 0x00000082944c723c */ /* 0x080fea000004184c */
[----:B------:R-:W-:Y:S01]  /*6040*/  MUFU.EX2 R144, R144 ;  /* 0x0000009000907308 */ /* 0x000fe20000000800 */
[----:B------:R-:W-:Y:S01]  /*6050*/  LOP3.LUT R121, R216, R174, R123, 0x96, !PT ;  /* 0x000000aed8797212 */ /* 0x000fe200078e967b */
[----:B------:R-:W-:Y:S01]  /*6060*/  FMUL.FTZ R87, R0, R87 ;  /* 0x0000005700577220 */ /* 0x000fe20000410000 */
[C---:B------:R-:W-:Y:S01]  /*6070*/  PRMT R120, R122.reuse, 0x7773, RZ ;  /* 0x000077737a787816 */ /* 0x040fe200000000ff */
[----:B------:R-:W-:Y:S01]  /*6080*/  FFMA.FTZ R177, R31, UR4, -R164 ;  /* 0x000000041fb17c23 */ /* 0x000fe200080108a4 */
[----:B------:R-:W-:Y:S01]  /*6090*/  PRMT R123, R122, 0x7772, RZ ;  /* 0x000077727a7b7816 */ /* 0x000fe200000000ff */
[C---:B------:R-:W-:Y:S04]  /*60a0*/  HMMA.16816.F32.BF16 R80, R140.reuse, R130, R80 ;  /* 0x000000828c50723c */ /* 0x040fe80000041850 */
[----:B------:R-:W2:Y:S01]  /*60b0*/  MUFU.EX2 R145, R145 ;  /* 0x0000009100917308 */ /* 0x000ea20000000800 */
[----:B------:R-:W-:Y:S01]  /*60c0*/  LOP3.LUT R122, R216, R170, R33, 0x96, !PT ;  /* 0x000000aad87a7212 */ /* 0x000fe200078e9621 */
[----:B------:R-:W-:Y:S01]  /*60d0*/  FMUL.FTZ R33, R132, R113 ;  /* 0x0000007184217220 */ /* 0x000fe20000410000 */
[----:B------:R-:W-:Y:S01]  /*60e0*/  LOP3.LUT R113, R126, 0xff, RZ, 0xc0, !PT ;  /* 0x000000ff7e717812 */ /* 0x000fe200078ec0ff */
[--C-:B------:R-:W-:Y:S01]  /*60f0*/  FFMA.FTZ R170, R20, UR4, -R169.reuse ;  /* 0x0000000414aa7c23 */ /* 0x100fe200080108a9 */
[----:B------:R-:W-:Y:S01]  /*6100*/  PRMT R174, R32, 0x7773, RZ ;  /* 0x0000777320ae7816 */ /* 0x000fe200000000ff */
[----:B------:R-:W-:Y:S01]  /*6110*/  FMUL.FTZ R32, R132, R112 ;  /* 0x0000007084207220 */ /* 0x000fe20000410000 */
[----:B------:R-:W-:Y:S01]  /*6120*/  PRMT R124, R113, 0x5410, R124 ;  /* 0x00005410717c7816 */ /* 0x000fe2000000007c */
[----:B------:R-:W-:Y:S01]  /*6130*/  FMUL.FTZ R20, R2, R108 ;  /* 0x0000006c02147220 */ /* 0x000fe20000410000 */
[----:B------:R-:W3:Y:S01]  /*6140*/  LDSM.16.MT88.4 R112, [R139+0x6000] ;  /* 0x006000008b70783b */ /* 0x000ee20000004200 */
[----:B------:R-:W-:Y:S01]  /*6150*/  PRMT R108, R122, 0x7632, R108 ;  /* 0x000076327a6c7816 */ /* 0x000fe2000000006c */
[----:B------:R-:W-:Y:S01]  /*6160*/  FMUL.FTZ R31, R3, R107 ;  /* 0x0000006b031f7220 */ /* 0x000fe20000410000 */
[----:B------:R-:W-:Y:S01]  /*6170*/  MUFU.EX2 R170, R170 ;  /* 0x000000aa00aa7308 */ /* 0x000fe20000000800 */
[-C--:B-1----:R-:W-:Y:S03]  /*6180*/  HMMA.16816.F32.BF16 R32, R140, R116.reuse, R32 ;  /* 0x000000748c20723c */ /* 0x082fe60000041820 */
[----:B------:R-:W-:Y:S01]  /*6190*/  PRMT R123, R123, 0x5410, R120 ;  /* 0x000054107b7b7816 */ /* 0x000fe20000000078 */
[----:B------:R-:W-:Y:S01]  /*61a0*/  FMUL.FTZ R94, R0, R94 ;  /* 0x0000005e005e7220 */ /* 0x000fe20000410000 */
[----:B------:R-:W-:Y:S01]  /*61b0*/  PRMT R120, R125, 0x5410, R174 ;  /* 0x000054107d787816 */ /* 0x000fe200000000ae */
[----:B------:R-:W-:Y:S01]  /*61c0*/  FFMA.FTZ R125, R22, UR4, -R168 ;  /* 0x00000004167d7c23 */ /* 0x000fe200080108a8 */
[----:B------:R-:W-:Y:S01]  /*61d0*/  FMUL.FTZ R22, R0, R110 ;  /* 0x0000006e00167220 */ /* 0x000fe20000410000 */
[C---:B------:R-:W-:Y:S01]  /*61e0*/  HMMA.16816.F32.BF16 R84, R148.reuse, R116, R84 ;  /* 0x000000749454723c */ /* 0x040fe20000041854 */
[----:B------:R-:W-:Y:S03]  /*61f0*/  MUFU.EX2 R177, R177 ;  /* 0x000000b100b17308 */ /* 0x000fe60000000800 */
[----:B------:R-:W-:Y:S01]  /*6200*/  LOP3.LUT R105, R108, 0xff, RZ, 0xc0, !PT ;  /* 0x000000ff6c697812 */ /* 0x000fe200078ec0ff */
[----:B------:R-:W-:Y:S01]  /*6210*/  FMUL.FTZ R95, R0, R95 ;  /* 0x0000005f005f7220 */ /* 0x000fe20000410000 */
[----:B------:R-:W-:Y:S01]  /*6220*/  LOP3.LUT R120, R120, 0xff00ff, RZ, 0xc0, !PT ;  /* 0x00ff00ff78787812 */ /* 0x000fe200078ec0ff */
[----:B------:R-:W-:Y:S01]  /*6230*/  FFMA.FTZ R230, R42, UR4, -R164 ;  /* 0x000000042ae67c23 */ /* 0x000fe200080108a4 */
[-C--:B------:R-:W-:Y:S03]  /*6240*/  HMMA.16816.F32.BF16 R20, R148, R118.reuse, R20 ;  /* 0x000000769414723c */ /* 0x080fe60000041814 */
[----:B------:R-:W-:Y:S01]  /*6250*/  MUFU.EX2 R146, R146 ;  /* 0x0000009200927308 */ /* 0x000fe20000000800 */
[C---:B------:R-:W-:Y:S01]  /*6260*/  LOP3.LUT R116, R121.reuse, 0xffff, RZ, 0xc0, !PT ;  /* 0x0000ffff79747812 */ /* 0x040fe200078ec0ff */
[----:B------:R-:W-:Y:S01]  /*6270*/  FFMA.FTZ R174, R28, UR4, -R166 ;  /* 0x000000041cae7c23 */ /* 0x000fe200080108a6 */
[C---:B------:R-:W-:Y:S01]  /*6280*/  LOP3.LUT R126, R121.reuse, 0xff, RZ, 0xc0, !PT ;  /* 0x000000ff797e7812 */ /* 0x040fe200078ec0ff */
[----:B------:R-:W-:Y:S01]  /*6290*/  FFMA.FTZ R238, R52, UR4, -R169 ;  /* 0x0000000434ee7c23 */ /* 0x000fe200080108a9 */
[----:B------:R-:W-:Y:S01]  /*62a0*/  SHF.R.U32.HI R109, RZ, 0x8, R116 ;  /* 0x00000008ff6d7819 */ /* 0x000fe20000011674 */
[C---:B------:R-:W-:Y:S04]  /*62b0*/  HMMA.16816.F32.BF16 R88, R140.reuse, R118, R88 ;  /* 0x000000768c58723c */ /* 0x040fe80000041858 */
[----:B------:R-:W1:Y:S01]  /*62c0*/  MUFU.EX2 R147, R147 ;  /* 0x0000009300937308 */ /* 0x000e620000000800 */
[----:B------:R-:W-:Y:S01]  /*62d0*/  PRMT R28, R121, 0x7632, R28 ;  /* 0x00007632791c7816 */ /* 0x000fe2000000001c */
[----:B------:R-:W-:Y:S01]  /*62e0*/  FFMA.FTZ R176, R30, UR4, -R164 ;  /* 0x000000041eb07c23 */ /* 0x000fe200080108a4 */
[----:B------:R-:W-:Y:S01]  /*62f0*/  PRMT R126, R126, 0x5410, R109 ;  /* 0x000054107e7e7816 */ /* 0x000fe2000000006d */
[----:B------:R-:W-:Y:S01]  /*6300*/  FMUL.FTZ R30, R3, R106 ;  /* 0x0000006a031e7220 */ /* 0x000fe20000410000 */
[C---:B------:R-:W-:Y:S05]  /*6310*/  LOP3.LUT R109, R122.reuse, 0xffff, RZ, 0xc0, !PT ;  /* 0x0000ffff7a6d7812 */ /* 0x040fea00078ec0ff */
[----:B------:R-:W4:Y:S01]  /*6320*/  MUFU.EX2 R174, R174 ;  /* 0x000000ae00ae7308 */ /* 0x000f220000000800 */
[----:B------:R-:W-:Y:S01]  /*6330*/  LOP3.LUT R118, R122, 0xff, RZ, 0xc0, !PT ;  /* 0x000000ff7a767812 */ /* 0x000fe200078ec0ff */
[----:B------:R-:W-:Y:S01]  /*6340*/  FFMA.FTZ R178, R24, UR4, -R166 ;  /* 0x0000000418b27c23 */ /* 0x000fe200080108a6 */
[----:B------:R-:W-:Y:S01]  /*6350*/  SHF.R.U32.HI R116, RZ, 0x18, R122 ;  /* 0x00000018ff747819 */ /* 0x000fe2000001167a */
[----:B------:R-:W-:Y:S01]  /*6360*/  FFMA.FTZ R179, R25, UR4, -R166 ;  /* 0x0000000419b37c23 */ /* 0x000fe200080108a6 */
[----:B------:R-:W-:Y:S01]  /*6370*/  LOP3.LUT R122, R28, 0xff, RZ, 0xc0, !PT ;  /* 0x000000ff1c7a7812 */ /* 0x000fe200078ec0ff */
[----:B------:R-:W-:Y:S01]  /*6380*/  FMUL.FTZ R28, R132, R104 ;  /* 0x00000068841c7220 */ /* 0x000fe20000410000 */
[----:B------:R-:W-:Y:S03]  /*6390*/  SHF.R.U32.HI R107, RZ, 0x8, R109 ;  /* 0x00000008ff6b7819 */ /* 0x000fe6000001166d */
[----:B------:R-:W-:Y:S01]  /*63a0*/  MUFU.EX2 R230, R230 ;  /* 0x000000e600e67308 */ /* 0x000fe20000000800 */
[----:B------:R-:W5:Y:S01]  /*63b0*/  LDSM.16.MT88.4 R108, [R189+0x6800] ;  /* 0x00680000bd6c783b */ /* 0x000f620000004200 */
[--C-:B------:R-:W-:Y:S01]  /*63c0*/  HSET2.LE.AND R104, R126, R211.reuse, PT ;  /* 0x000000d37e687233 */ /* 0x100fe20003803000 */
[----:B------:R-:W-:Y:S01]  /*63d0*/  FFMA.FTZ R64, R64, UR4, -R169 ;  /* 0x0000000440407c23 */ /* 0x000fe200080108a9 */
[----:B------:R-:W-:Y:S01]  /*63e0*/  LOP3.LUT R117, R172, 0xff, RZ, 0xc0, !PT ;  /* 0x000000ffac757812 */ /* 0x000fe200078ec0ff */
[-C--:B---3--:R-:W-:Y:S03]  /*63f0*/  HMMA.16816.F32.BF16 R28, R140, R112.reuse, R28 ;  /* 0x000000708c1c723c */ /* 0x088fe6000004181c */
[----:B------:R-:W-:Y:S02]  /*6400*/  PRMT R128, R117, 0x5410, R128 ;  /* 0x0000541075807816 */ /* 0x000fe40000000080 */
[----:B------:R-:W-:Y:S01]  /*6410*/  MUFU.EX2 R172, R125 ;  /* 0x0000007d00ac7308 */ /* 0x000fe20000000800 */
[----:B------:R-:W-:Y:S01]  /*6420*/  LOP3.LUT R24, R123, 0xff00ff, RZ, 0xc0, !PT ;  /* 0x00ff00ff7b187812 */ /* 0x000fe200078ec0ff */
[----:B------:R-:W-:Y:S01]  /*6430*/  FFMA.FTZ R117, R27, UR4, -R164 ;  /* 0x000000041b757c23 */ /* 0x000fe200080108a4 */
[----:B------:R-:W-:Y:S01]  /*6440*/  FMUL.FTZ R27, R3, R103 ;  /* 0x00000067031b7220 */ /* 0x000fe20000410000 */
[C---:B------:R-:W-:Y:S06]  /*6450*/  HMMA.16816.F32.BF16 R92, R148.reuse, R112, R92 ;  /* 0x00000070945c723c */ /* 0x040fec000004185c */
[----:B------:R-:W3:Y:S01]  /*6460*/  MUFU.EX2 R173, R173 ;  /* 0x000000ad00ad7308 */ /* 0x000ee20000000800 */
[----:B------:R-:W-:Y:S01]  /*6470*/  PRMT R118, R118, 0x5410, R107 ;  /* 0x0000541076767816 */ /* 0x000fe2000000006b */
[----:B------:R-:W-:Y:S01]  /*6480*/  FFMA.FTZ R65, R65, UR4, -R169 ;  /* 0x0000000441417c23 */ /* 0x000fe200080108a9 */
[--C-:B------:R-:W-:Y:S01]  /*6490*/  HSET2.LE.AND R106, R124, R211.reuse, PT ;  /* 0x000000d37c6a7233 */ /* 0x100fe20003803000 */
[-C--:B------:R-:W-:Y:S03]  /*64a0*/  HMMA.16816.F32.BF16 R96, R148, R114.reuse, R96 ;  /* 0x000000729460723c */ /* 0x080fe60000041860 */
[--C-:B------:R-:W-:Y:S03]  /*64b0*/  HSET2.LE.AND R107, R24, R211.reuse, PT ;  /* 0x000000d3186b7233 */ /* 0x100fe60003803000 */
[----:B------:R-:W5:Y:S01]  /*64c0*/  MUFU.EX2 R176, R176 ;  /* 0x000000b000b07308 */ /* 0x000f620000000800 */
[----:B------:R-:W-:Y:S01]  /*64d0*/  SHF.R.U32.HI R121, RZ, 0x18, R121 ;  /* 0x00000018ff797819 */ /* 0x000fe20000011679 */
[----:B------:R-:W-:Y:S01]  /*64e0*/  FFMA.FTZ R150, R38, UR4, -R168 ;  /* 0x0000000426967c23 */ /* 0x000fe200080108a8 */
[----:B--2---:R-:W-:Y:S01]  /*64f0*/  F2FP.BF16.F32.PACK_AB R25, R145, R144 ;  /* 0x000000909119723e */ /* 0x004fe200000010ff */
[--C-:B------:R-:W-:Y:S01]  /*6500*/  FFMA.FTZ R151, R37, UR4, -R169.reuse ;  /* 0x0000000425977c23 */ /* 0x100fe200080108a9 */
[----:B-1----:R-:W-:Y:S01]  /*6510*/  F2FP.BF16.F32.PACK_AB R24, R147, R146 ;  /* 0x000000929318723e */ /* 0x002fe200000010ff */
[----:B------:R-:W-:Y:S01]  /*6520*/  FFMA.FTZ R148, R36, UR4, -R169 ;  /* 0x0000000424947c23 */ /* 0x000fe200080108a9 */
[----:B------:R-:W-:Y:S03]  /*6530*/  PRMT R122, R122, 0x5410, R121 ;  /* 0x000054107a7a7816 */ /* 0x000fe60000000079 */
[----:B------:R-:W1:Y:S01]  /*6540*/  MUFU.EX2 R149, R117 ;  /* 0x0000007500957308 */ /* 0x000e620000000800 */
[----:B------:R-:W-:Y:S01]  /*6550*/  LOP3.LUT R106, R25, R106, RZ, 0xc0, !PT ;  /* 0x0000006a196a7212 */ /* 0x000fe200078ec0ff */
[----:B------:R-:W-:Y:S01]  /*6560*/  FMUL.FTZ R25, R132, R101 ;  /* 0x0000006584197220 */ /* 0x000fe20000410000 */
[----:B------:R-:W-:Y:S01]  /*6570*/  LOP3.LUT R107, R24, R107, RZ, 0xc0, !PT ;  /* 0x0000006b186b7212 */ /* 0x000fe200078ec0ff */
[----:B------:R-:W-:Y:S01]  /*6580*/  FMUL.FTZ R24, R132, R100 ;  /* 0x0000006484187220 */ /* 0x000fe20000410000 */
[--C-:B------:R-:W-:Y:S01]  /*6590*/  HSET2.LE.AND R112, R128, R211.reuse, PT ;  /* 0x000000d380707233 */ /* 0x100fe20003803000 */
[----:B------:R-:W-:Y:S01]  /*65a0*/  FFMA.FTZ R56, R56, UR4, -R166 ;  /* 0x0000000438387c23 */ /* 0x000fe200080108a6 */
[----:B------:R-:W-:Y:S03]  /*65b0*/  F2FP.BF16.F32.PACK_AB R113, R171, R170 ;  /* 0x000000aaab71723e */ /* 0x000fe600000010ff */
[----:B------:R-:W-:Y:S01]  /*65c0*/  MUFU.EX2 R178, R178 ;  /* 0x000000b200b27308 */ /* 0x000fe20000000800 */
[----:B----4-:R-:W-:Y:S01]  /*65d0*/  F2FP.BF16.F32.PACK_AB R101, R175, R174 ;  /* 0x000000aeaf65723e */ /* 0x010fe200000010ff */
[----:B------:R-:W-:Y:S01]  /*65e0*/  VIADD R218, R218, 0xffffffff ;  /* 0xffffffffdada7836 */ /* 0x000fe20000000000 */
[----:B------:R-:W-:Y:S04]  /*65f0*/  HMMA.16816.F32.BF16 R24, R140, R114, R24 ;  /* 0x000000728c18723c */ /* 0x000fe80000041818 */
[----:B------:R-:W-:Y:S03]  /*6600*/  PRMT R116, R105, 0x5410, R116 ;  /* 0x0000541069747816 */ /* 0x000fe60000000074 */
[----:B------:R-:W2:Y:S01]  /*6610*/  MUFU.EX2 R179, R179 ;  /* 0x000000b300b37308 */ /* 0x000ea20000000800 */
[--C-:B------:R-:W-:Y:S01]  /*6620*/  HSET2.LE.AND R105, R122, R211.reuse, PT ;  /* 0x000000d37a697233 */ /* 0x100fe20003803000 */
[--C-:B------:R-:W-:Y:S01]  /*6630*/  FFMA.FTZ R140, R48, UR4, -R169.reuse ;  /* 0x00000004308c7c23 */ /* 0x100fe200080108a9 */
[----:B---3--:R-:W-:Y:S01]  /*6640*/  F2FP.BF16.F32.PACK_AB R100, R173, R172 ;  /* 0x000000acad64723e */ /* 0x008fe200000010ff */
[--C-:B------:R-:W-:Y:S01]  /*6650*/  FFMA.FTZ R142, R50, UR4, -R168.reuse ;  /* 0x00000004328e7c23 */ /* 0x100fe200080108a8 */
[----:B------:R-:W-:Y:S01]  /*6660*/  LOP3.LUT R104, R113, R104, RZ, 0xc0, !PT ;  /* 0x0000006871687212 */ /* 0x000fe200078ec0ff */
[----:B------:R-:W-:Y:S01]  /*6670*/  FFMA.FTZ R143, R51, UR4, -R168 ;  /* 0x00000004338f7c23 */ /* 0x000fe200080108a8 */
[----:B------:R-:W-:Y:S03]  /*6680*/  LOP3.LUT R102, R101, R112, RZ, 0xc0, !PT ;  /* 0x0000007065667212 */ /* 0x000fe600078ec0ff */
[----:B------:R-:W-:Y:S01]  /*6690*/  MUFU.EX2 R148, R148 ;  /* 0x0000009400947308 */ /* 0x000fe20000000800 */
[----:B------:R-:W3:Y:S01]  /*66a0*/  LDSM.16.MT88.4 R112, [R185+0x6800] ;  /* 0x00680000b970783b */ /* 0x000ee20000004200 */
[----:B------:R-:W-:Y:S01]  /*66b0*/  LOP3.LUT R105, R100, R105, RZ, 0xc0, !PT ;  /* 0x0000006964697212 */ /* 0x000fe200078ec0ff */
[--C-:B------:R-:W-:Y:S01]  /*66c0*/  FFMA.FTZ R141, R49, UR4, -R169.reuse ;  /* 0x00000004318d7c23 */ /* 0x100fe200080108a9 */
[--C-:B------:R-:W-:Y:S01]  /*66d0*/  HSET2.LE.AND R103, R120, R211.reuse, PT ;  /* 0x000000d378677233 */ /* 0x100fe20003803000 */
[----:B------:R-:W-:Y:S01]  /*66e0*/  FFMA.FTZ R169, R53, UR4, -R169 ;  /* 0x0000000435a97c23 */ /* 0x000fe200080108a9 */
[--C-:B------:R-:W-:Y:S01]  /*66f0*/  HSET2.LE.AND R100, R118, R211.reuse, PT ;  /* 0x000000d376647233 */ /* 0x100fe20003803000 */
[----:B------:R-:W-:Y:S01]  /*6700*/  FFMA.FTZ R57, R57, UR4, -R166 ;  /* 0x0000000439397c23 */ /* 0x000fe200080108a6 */
[--C-:B------:R-:W-:Y:S01]  /*6710*/  HSET2.LE.AND R101, R116, R211.reuse, PT ;  /* 0x000000d374657233 */ /* 0x100fe20003803000 */
[-C--:B-----5:R-:W-:Y:S01]  /*6720*/  HMMA.16816.F32.BF16 R4, R104, R108.reuse, R4 ;  /* 0x0000006c6804723c */ /* 0x0a0fe20000041804 */
[----:B------:R-:W4:Y:S04]  /*6730*/  MUFU.EX2 R151, R151 ;  /* 0x0000009700977308 */ /* 0x000f280000000800 */
[----:B------:R-:W-:Y:S01]  /*6740*/  F2FP.BF16.F32.PACK_AB R118, R177, R176 ;  /* 0x000000b0b176723e */ /* 0x000fe200000010ff */
[--C-:B------:R-:W-:Y:S01]  /*6750*/  FFMA.FTZ R58, R58, UR4, -R164.reuse ;  /* 0x000000043a3a7c23 */ /* 0x100fe200080108a4 */
[----:B-1----:R-:W-:Y:S01]  /*6760*/  F2FP.BF16.F32.PACK_AB R116, R149, R180 ;  /* 0x000000b49574723e */ /* 0x002fe200000010ff */
[----:B------:R-:W-:Y:S01]  /*6770*/  FFMA.FTZ R59, R59, UR4, -R164 ;  /* 0x000000043b3b7c23 */ /* 0x000fe200080108a4 */
[----:B--2---:R-:W-:Y:S02]  /*6780*/  F2FP.BF16.F32.PACK_AB R117, R179, R178 ;  /* 0x000000b2b375723e */ /* 0x004fe400000010ff */
[----:B------:R-:W-:Y:S01]  /*6790*/  MUFU.EX2 R150, R150 ;  /* 0x0000009600967308 */ /* 0x000fe20000000800 */
[----:B------:R-:W-:Y:S01]  /*67a0*/  LOP3.LUT R103, R118, R103, RZ, 0xc0, !PT ;  /* 0x0000006776677212 */ /* 0x000fe200078ec0ff */
[----:B------:R-:W-:Y:S01]  /*67b0*/  FFMA.FTZ R60, R60, UR4, -R166 ;  /* 0x000000043c3c7c23 */ /* 0x000fe200080108a6 */
[----:B------:R-:W-:Y:S01]  /*67c0*/  LOP3.LUT R100, R117, R100, RZ, 0xc0, !PT ;  /* 0x0000006475647212 */ /* 0x000fe200078ec0ff */
[----:B------:R-:W-:Y:S01]  /*67d0*/  FFMA.FTZ R62, R62, UR4, -R164 ;  /* 0x000000043e3e7c23 */ /* 0x000fe200080108a4 */
[----:B------:R-:W-:Y:S01]  /*67e0*/  LOP3.LUT R101, R116, R101, RZ, 0xc0, !PT ;  /* 0x0000006574657212 */ /* 0x000fe200078ec0ff */
[----:B------:R-:W-:Y:S01]  /*67f0*/  FFMA.FTZ R155, R132, R231, R155 ;  /* 0x000000e7849b7223 */ /* 0x000fe2000001009b */
[----:B------:R-:W-:Y:S03]  /*6800*/  FFMA.FTZ R158, R3, R228, R158 ;  /* 0x000000e4039e7223 */ /* 0x000fe6000001009e */
[----:B------:R-:W-:Y:S01]  /*6810*/  MUFU.EX2 R142, R142 ;  /* 0x0000008e008e7308 */ /* 0x000fe20000000800 */
[----:B------:R-:W-:Y:S01]  /*6820*/  FFMA.FTZ R163, R2, R229, R163 ;  /* 0x000000e502a37223 */ /* 0x000fe200000100a3 */
[----:B------:R-:W-:Y:S01]  /*6830*/  FFMA.FTZ R161, R0, R219, R161 ;  /* 0x000000db00a17223 */ /* 0x000fe200000100a1 */
[----:B------:R-:W-:Y:S01]  /*6840*/  FADD.FTZ R154, R154, R155 ;  /* 0x0000009b9a9a7221 */ /* 0x000fe20000010000 */
[C---:B------:R-:W-:Y:S04]  /*6850*/  HMMA.16816.F32.BF16 R8, R100.reuse, R108, R8 ;  /* 0x0000006c6408723c */ /* 0x040fe80000041808 */
[----:B------:R-:W-:Y:S04]  /*6860*/  IMAD.WIDE.U32 R108, R237, -0x326172a9, RZ ;  /* 0xcd9e8d57ed6c7825 */ /* 0x000fe800078e00ff */
[----:B------:R-:W-:Y:S01]  /*6870*/  FFMA.FTZ R237, R45, UR4, -R166 ;  /* 0x000000042ded7c23 */ /* 0x000fe200080108a6 */
[----:B------:R-:W1:Y:S01]  /*6880*/  MUFU.EX2 R143, R143 ;  /* 0x0000008f008f7308 */ /* 0x000e620000000800 */
[----:B----4-:R-:W-:Y:S01]  /*6890*/  F2FP.BF16.F32.PACK_AB R45, R151, R148 ;  /* 0x00000094972d723e */ /* 0x010fe200000010ff */
[-C--:B------:R-:W-:Y:S03]  /*68a0*/  HMMA.16816.F32.BF16 R12, R100, R110.reuse, R12 ;  /* 0x0000006e640c723c */ /* 0x080fe6000004180c */
[C---:B------:R-:W-:Y:S01]  /*68b0*/  LOP3.LUT R120, R109.reuse, R215, RZ, 0x3c, !PT ;  /* 0x000000d76d787212 */ /* 0x040fe200078e3cff */
[----:B------:R-:W-:Y:S01]  /*68c0*/  FADD.FTZ R3, R156, R158 ;  /* 0x0000009e9c037221 */ /* 0x000fe20000010000 */
[C---:B------:R-:W-:Y:S03]  /*68d0*/  LOP3.LUT R122, R108.reuse, R214, RZ, 0x3c, !PT ;  /* 0x000000d66c7a7212 */ /* 0x040fe600078e3cff */
[----:B------:R-:W-:Y:S01]  /*68e0*/  MUFU.EX2 R237, R237 ;  /* 0x000000ed00ed7308 */ /* 0x000fe20000000800 */
[----:B------:R-:W-:Y:S01]  /*68f0*/  LOP3.LUT R116, R109, R213, RZ, 0x3c, !PT ;  /* 0x000000d56d747212 */ /* 0x000fe200078e3cff */
[C---:B------:R-:W-:Y:S04]  /*6900*/  HMMA.16816.F32.BF16 R16, R104.reuse, R110, R16 ;  /* 0x0000006e6810723c */ /* 0x040fe80000041810 */
[----:B------:R-:W-:Y:S01]  /*6910*/  LOP3.LUT R48, R108, R212, RZ, 0x3c, !PT ;  /* 0x000000d46c307212 */ /* 0x000fe200078e3cff */
[----:B------:R-:W-:Y:S01]  /*6920*/  IMAD.WIDE.U32 R122, R122, -0x2daee0ad, RZ ;  /* 0xd2511f537a7a7825 */ /* 0x000fe200078e00ff */
[----:B------:R-:W2:Y:S02]  /*6930*/  LDSM.16.MT88.4 R108, [R184+0x6800] ;  /* 0x00680000b86c783b */ /* 0x000ea40000004200 */
[----:B------:R-:W-:Y:S01]  /*6940*/  MUFU.EX2 R140, R140 ;  /* 0x0000008c008c7308 */ /* 0x000fe20000000800 */
[-C--:B---3--:R-:W-:Y:S03]  /*6950*/  HMMA.16816.F32.BF16 R68, R104, R112.reuse, R68 ;  /* 0x000000706844723c */ /* 0x088fe60000041844 */
[----:B------:R-:W-:Y:S04]  /*6960*/  IMAD.WIDE.U32 R120, R120, -0x2daee0ad, RZ ;  /* 0xd2511f5378787825 */ /* 0x000fe800078e00ff */
[----:B------:R-:W-:Y:S01]  /*6970*/  FADD.FTZ R163, R157, R163 ;  /* 0x000000a39da37221 */ /* 0x000fe20000010000 */
[----:B------:R-:W-:Y:S01]  /*6980*/  FADD.FTZ R161, R159, R161 ;  /* 0x000000a19fa17221 */ /* 0x000fe20000010000 */
[----:B------:R-:W-:Y:S01]  /*6990*/  IMAD.WIDE.U32 R116, R116, -0x2daee0ad, RZ ;  /* 0xd2511f5374747825 */ /* 0x000fe200078e00ff */
[C---:B------:R-:W-:Y:S01]  /*69a0*/  HMMA.16816.F32.BF16 R72, R100.reuse, R112, R72 ;  /* 0x000000706448723c */ /* 0x040fe20000041848 */
[----:B------:R-:W-:Y:S03]  /*69b0*/  MUFU.EX2 R141, R141 ;  /* 0x0000008d008d7308 */ /* 0x000fe60000000800 */
[----:B------:R-:W-:Y:S01]  /*69c0*/  IMAD.WIDE.U32 R48, R48, -0x2daee0ad, RZ ;  /* 0xd2511f5330307825 */ /* 0x000fe200078e00ff */
[-C--:B------:R-:W-:Y:S02]  /*69d0*/  LOP3.LUT R50, R226, R235.reuse, R121, 0x96, !PT ;  /* 0x000000ebe2327212 */ /* 0x080fe400078e9679 */
[C---:B------:R-:W-:Y:S01]  /*69e0*/  LOP3.LUT R120, R183.reuse, R120, R123, 0x96, !PT ;  /* 0x00000078b7787212 */ /* 0x040fe200078e967b */
[-C--:B------:R-:W-:Y:S03]  /*69f0*/  HMMA.16816.F32.BF16 R76, R100, R114.reuse, R76 ;  /* 0x00000072644c723c */ /* 0x080fe6000004184c */
[----:B------:R-:W-:Y:S01]  /*6a00*/  MUFU.EX2 R64, R64 ;  /* 0x0000004000407308 */ /* 0x000fe20000000800 */
[----:B------:R-:W-:Y:S01]  /*6a10*/  LOP3.LUT R235, R222, R235, R117, 0x96, !PT ;  /* 0x000000ebdeeb7212 */ /* 0x000fe200078e9675 */
[----:B------:R-:W-:Y:S01]  /*6a20*/  IMAD.WIDE.U32 R50, R50, -0x326172a9, RZ ;  /* 0xcd9e8d5732327825 */ /* 0x000fe200078e00ff */
[----:B------:R-:W-:Y:S03]  /*6a30*/  LOP3.LUT R116, R183, R116, R49, 0x96, !PT ;  /* 0x00000074b7747212 */ /* 0x000fe600078e9631 */
[----:B------:R-:W-:Y:S01]  /*6a40*/  FFMA.FTZ R183, R41, UR4, -R166 ;  /* 0x0000000429b77c23 */ /* 0x000fe200080108a6 */
[C---:B------:R-:W-:Y:S03]  /*6a50*/  HMMA.16816.F32.BF16 R80, R104.reuse, R114, R80 ;  /* 0x000000726850723c */ /* 0x040fe60000041850 */
[----:B------:R-:W-:Y:S01]  /*6a60*/  MUFU.EX2 R65, R65 ;  /* 0x0000004100417308 */ /* 0x000fe20000000800 */
[----:B------:R-:W-:Y:S01]  /*6a70*/  IMAD.WIDE.U32 R120, R120, -0x326172a9, RZ ;  /* 0xcd9e8d5778787825 */ /* 0x000fe200078e00ff */
[----:B------:R-:W-:Y:S03]  /*6a80*/  LOP3.LUT R49, R224, R210, R51, 0x96, !PT ;  /* 0x000000d2e0317212 */ /* 0x000fe600078e9633 */
[----:B------:R-:W-:Y:S01]  /*6a90*/  FADD.FTZ R137, R137, R154 ;  /* 0x0000009a89897221 */ /* 0x000fe20000010000 */
[----:B------:R-:W-:Y:S01]  /*6aa0*/  IMAD.WIDE.U32 R116, R116, -0x326172a9, RZ ;  /* 0xcd9e8d5774747825 */ /* 0x000fe200078e00ff */
[----:B------:R-:W-:Y:S03]  /*6ab0*/  LOP3.LUT R118, R209, R50, R121, 0x96, !PT ;  /* 0x00000032d1767212 */ /* 0x000fe600078e9679 */
[----:B------:R-:W-:Y:S01]  /*6ac0*/  MUFU.EX2 R183, R183 ;  /* 0x000000b700b77308 */ /* 0x000fe20000000800 */
[----:B------:R-:W-:Y:S01]  /*6ad0*/  FADD.FTZ R152, R152, R3 ;  /* 0x0000000398987221 */ /* 0x000fe20000010000 */
[----:B------:R-:W-:Y:S04]  /*6ae0*/  IMAD.WIDE.U32 R112, R235, -0x326172a9, RZ ;  /* 0xcd9e8d57eb707825 */ /* 0x000fe800078e00ff */
[--C-:B------:R-:W-:Y:S01]  /*6af0*/  FFMA.FTZ R235, R43, UR4, -R164.reuse ;  /* 0x000000042beb7c23 */ /* 0x100fe200080108a4 */
[-C--:B--2---:R-:W-:Y:S03]  /*6b00*/  HMMA.16816.F32.BF16 R32, R104, R108.reuse, R32 ;  /* 0x0000006c6820723c */ /* 0x084fe60000041820 */
[----:B------:R-:W-:Y:S01]  /*6b10*/  LOP3.LUT R36, R220, R210, R113, 0x96, !PT ;  /* 0x000000d2dc247212 */ /* 0x000fe200078e9671 */
[----:B------:R-:W-:Y:S01]  /*6b20*/  IMAD.WIDE.U32 R118, R118, -0x2daee0ad, RZ ;  /* 0xd2511f5376767825 */ /* 0x000fe200078e00ff */
[----:B------:R-:W-:Y:S01]  /*6b30*/  LOP3.LUT R112, R209, R112, R117, 0x96, !PT ;  /* 0x00000070d1707212 */ /* 0x000fe200078e9675 */
[----:B------:R-:W-:Y:S02]  /*6b40*/  MUFU.EX2 R235, R235 ;  /* 0x000000eb00eb7308 */ /* 0x000fe40000000800 */
[----:B------:R-:W-:Y:S01]  /*6b50*/  FFMA.FTZ R164, R63, UR4, -R164 ;  /* 0x000000043fa47c23 */ /* 0x000fe200080108a4 */
[C---:B------:R-:W-:Y:S04]  /*6b60*/  HMMA.16816.F32.BF16 R84, R100.reuse, R108, R84 ;  /* 0x0000006c6454723c */ /* 0x040fe80000041854 */
[----:B------:R-:W-:Y:S04]  /*6b70*/  IMAD.WIDE.U32 R124, R49, -0x2daee0ad, RZ ;  /* 0xd2511f53317c7825 */ /* 0x000fe800078e00ff */
[----:B------:R-:W-:Y:S01]  /*6b80*/  FADD.FTZ R160, R160, R163 ;  /* 0x000000a3a0a07221 */ /* 0x000fe20000010000 */
[----:B------:R-:W-:Y:S01]  /*6b90*/  MUFU.EX2 R238, R238 ;  /* 0x000000ee00ee7308 */ /* 0x000fe20000000800 */
[----:B------:R-:W-:Y:S01]  /*6ba0*/  FADD.FTZ R162, R162, R161 ;  /* 0x000000a1a2a27221 */ /* 0x000fe20000010000 */
[-C--:B------:R-:W-:Y:S03]  /*6bb0*/  HMMA.16816.F32.BF16 R20, R100, R110.reuse, R20 ;  /* 0x0000006e6414723c */ /* 0x080fe60000041814 */
[----:B------:R-:W-:Y:S01]  /*6bc0*/  IMAD.WIDE.U32 R50, R36, -0x2daee0ad, RZ ;  /* 0xd2511f5324327825 */ /* 0x000fe200078e00ff */
[C---:B------:R-:W-:Y:S02]  /*6bd0*/  LOP3.LUT R37, R181.reuse, R122, R125, 0x96, !PT ;  /* 0x0000007ab5257212 */ /* 0x040fe400078e967d */
[----:B------:R-:W-:Y:S01]  /*6be0*/  LOP3.LUT R36, R182, R124, R119, 0x96, !PT ;  /* 0x0000007cb6247212 */ /* 0x000fe200078e9677 */
[----:B------:R-:W-:Y:S01]  /*6bf0*/  IMAD.WIDE.U32 R112, R112, -0x2daee0ad, RZ ;  /* 0xd2511f5370707825 */ /* 0x000fe200078e00ff */
[C---:B------:R-:W-:Y:S01]  /*6c00*/  HMMA.16816.F32.BF16 R88, R104.reuse, R110, R88 ;  /* 0x0000006e6858723c */ /* 0x040fe20000041858 */
[----:B------:R-:W-:Y:S03]  /*6c10*/  MUFU.EX2 R169, R169 ;  /* 0x000000a900a97308 */ /* 0x000fe60000000800 */
[----:B------:R-:W-:Y:S01]  /*6c20*/  LOP3.LUT R128, R182, R50, R113, 0x96, !PT ;  /* 0x00000032b6807212 */ /* 0x000fe200078e9671 */
[----:B------:R-:W-:Y:S01]  /*6c30*/  IMAD.WIDE.U32 R124, R36, -0x326172a9, RZ ;  /* 0xcd9e8d57247c7825 */ /* 0x000fe200078e00ff */
[----:B------:R-:W-:Y:S03]  /*6c40*/  LOP3.LUT R113, R181, R48, R51, 0x96, !PT ;  /* 0x00000030b5717212 */ /* 0x000fe600078e9633 */
[----:B------:R-:W-:Y:S01]  /*6c50*/  FFMA.FTZ R181, R39, UR4, -R168 ;  /* 0x0000000427b57c23 */ /* 0x000fe200080108a8 */
[----:B------:R-:W-:Y:S01]  /*6c60*/  IMAD.WIDE.U32 R114, R37, -0x326172a9, RZ ;  /* 0xcd9e8d5725727825 */ /* 0x000fe200078e00ff */
[C---:B------:R-:W-:Y:S01]  /*6c70*/  PRMT R50, R124.reuse, 0x7773, RZ ;  /* 0x000077737c327816 */ /* 0x040fe200000000ff */
[----:B------:R-:W2:Y:S01]  /*6c80*/  LDSM.16.MT88.4 R36, [R139+0x6800] ;  /* 0x006800008b24783b */ /* 0x000ea20000004200 */
[C---:B------:R-:W-:Y:S01]  /*6c90*/  PRMT R51, R124.reuse, 0x7772, RZ ;  /* 0x000077727c337816 */ /* 0x040fe200000000ff */
[----:B------:R-:W-:Y:S01]  /*6ca0*/  IMAD.MOV.U32 R122, RZ, RZ, R124 ;  /* 0x000000ffff7a7224 */ /* 0x000fe200078e007c */
[----:B------:R-:W-:Y:S01]  /*6cb0*/  PRMT R49, R124, 0x7771, RZ ;  /* 0x000077717c317816 */ /* 0x000fe200000000ff */
[----:B------:R-:W-:Y:S01]  /*6cc0*/  IMAD.WIDE.U32 R128, R128, -0x326172a9, RZ ;  /* 0xcd9e8d5780807825 */ /* 0x000fe200078e00ff */
[----:B------:R-:W-:Y:S01]  /*6cd0*/  LOP3.LUT R48, R208, R114, R125, 0x96, !PT ;  /* 0x00000072d0307212 */ /* 0x000fe200078e967d */
[----:B------:R-:W3:Y:S01]  /*6ce0*/  MUFU.EX2 R181, R181 ;  /* 0x000000b500b57308 */ /* 0x000ee20000000800 */
[----:B------:R-:W-:Y:S01]  /*6cf0*/  LOP3.LUT R122, R122, 0xff, RZ, 0xc0, !PT ;  /* 0x000000ff7a7a7812 */ /* 0x000fe200078ec0ff */
[----:B------:R-:W-:Y:S01]  /*6d00*/  IMAD.WIDE.U32 R108, R113, -0x326172a9, RZ ;  /* 0xcd9e8d57716c7825 */ /* 0x000fe200078e00ff */
[----:B------:R-:W-:Y:S02]  /*6d10*/  PRMT R41, R51, 0x5410, R50 ;  /* 0x0000541033297816 */ /* 0x000fe40000000032 */
[--C-:B------:R-:W-:Y:S01]  /*6d20*/  PRMT R42, R122, 0x5410, R49.reuse ;  /* 0x000054107a2a7816 */ /* 0x100fe20000000031 */
[----:B------:R-:W-:Y:S01]  /*6d30*/  IMAD.MOV.U32 R126, RZ, RZ, R128 ;  /* 0x000000ffff7e7224 */ /* 0x000fe200078e0080 */
[C---:B------:R-:W-:Y:S01]  /*6d40*/  LOP3.LUT R51, R48.reuse, 0xffff, RZ, 0xc0, !PT ;  /* 0x0000ffff30337812 */ /* 0x040fe200078ec0ff */
[----:B------:R-:W-:Y:S01]  /*6d50*/  FFMA.FTZ R168, R55, UR4, -R168 ;  /* 0x0000000437a87c23 */ /* 0x000fe200080108a8 */
[----:B------:R-:W-:Y:S01]  /*6d60*/  PRMT R49, R48, 0x7632, R49 ;  /* 0x0000763230317816 */ /* 0x000fe20000000031 */
[----:B------:R-:W-:Y:S01]  /*6d70*/  FFMA.FTZ R182, R40, UR4, -R166 ;  /* 0x0000000428b67c23 */ /* 0x000fe200080108a6 */
[----:B------:R-:W-:Y:S01]  /*6d80*/  LOP3.LUT R122, R48, 0xff, RZ, 0xc0, !PT ;  /* 0x000000ff307a7812 */ /* 0x000fe200078ec0ff */
[----:B------:R-:W-:Y:S01]  /*6d90*/  MUFU.EX2 R240, R240 ;  /* 0x000000f000f07308 */ /* 0x000fe20000000800 */
[----:B------:R-:W-:Y:S01]  /*6da0*/  SHF.R.U32.HI R48, RZ, 0x18, R48 ;  /* 0x00000018ff307819 */ /* 0x000fe20000011630 */
[----:B------:R-:W-:Y:S01]  /*6db0*/  FFMA.FTZ R166, R61, UR4, -R166 ;  /* 0x000000043da67c23 */ /* 0x000fe200080108a6 */
[----:B------:R-:W-:Y:S01]  /*6dc0*/  SHF.R.U32.HI R51, RZ, 0x8, R51 ;  /* 0x00000008ff337819 */ /* 0x000fe20000011633 */
[----:B------:R-:W-:Y:S01]  /*6dd0*/  IMAD.MOV.U32 R0, RZ, RZ, R133 ;  /* 0x000000ffff007224 */ /* 0x000fe200078e0085 */
[----:B------:R-:W-:Y:S01]  /*6de0*/  LOP3.LUT R49, R49, 0xff, RZ, 0xc0, !PT ;  /* 0x000000ff31317812 */ /* 0x000fe200078ec0ff */
[----:B------:R-:W-:Y:S01]  /*6df0*/  FADD.FTZ R137, R138, R137 ;  /* 0x000000898a897221 */ /* 0x000fe20000010000 */
[----:B------:R-:W-:Y:S03]  /*6e00*/  PRMT R122, R122, 0x5410, R51 ;  /* 0x000054107a7a7816 */ /* 0x000fe60000000033 */
[----:B------:R-:W4:Y:S01]  /*6e10*/  MUFU.EX2 R182, R182 ;  /* 0x000000b600b67308 */ /* 0x000f220000000800 */
[----:B------:R-:W-:Y:S01]  /*6e20*/  PRMT R44, R49, 0x5410, R48 ;  /* 0x00005410312c7816 */ /* 0x000fe20000000030 */
[----:B------:R-:W-:Y:S01]  /*6e30*/  FADD.FTZ R153, R153, R152 ;  /* 0x0000009899997221 */ /* 0x000fe20000010000 */
[----:B------:R-:W5:Y:S01]  /*6e40*/  LDSM.16.MT88.4 R48, [R189+0x7000] ;  /* 0x00700000bd30783b */ /* 0x000f620000004200 */
[----:B------:R-:W-:Y:S01]  /*6e50*/  LOP3.LUT R117, R126, 0xff, RZ, 0xc0, !PT ;  /* 0x000000ff7e757812 */ /* 0x000fe200078ec0ff */
[----:B------:R-:W-:Y:S01]  /*6e60*/  FADD.FTZ R165, R165, R160 ;  /* 0x000000a0a5a57221 */ /* 0x000fe20000010000 */
[----:B------:R-:W-:Y:S01]  /*6e70*/  LOP3.LUT R40, R208, R108, R129, 0x96, !PT ;  /* 0x0000006cd0287212 */ /* 0x000fe200078e9681 */
[----:B------:R-:W-:Y:S01]  /*6e80*/  FADD.FTZ R167, R167, R162 ;  /* 0x000000a2a7a77221 */ /* 0x000fe20000010000 */
[C---:B------:R-:W-:Y:S02]  /*6e90*/  PRMT R114, R128.reuse, 0x7771, RZ ;  /* 0x0000777180727816 */ /* 0x040fe400000000ff */
[----:B------:R-:W5:Y:S01]  /*6ea0*/  MUFU.EX2 R241, R168 ;  /* 0x000000a800f17308 */ /* 0x000f620000000800 */
[----:B------:R-:W-:Y:S01]  /*6eb0*/  PRMT R124, R128, 0x7773, RZ ;  /* 0x00007773807c7816 */ /* 0x000fe200000000ff */
[----:B------:R-:W-:Y:S01]  /*6ec0*/  FADD.FTZ R170, R170, R137 ;  /* 0x00000089aaaa7221 */ /* 0x000fe20000010000 */
[----:B------:R-:W-:Y:S01]  /*6ed0*/  PRMT R108, R117, 0x5410, R114 ;  /* 0x00005410756c7816 */ /* 0x000fe20000000072 */
[----:B------:R-:W-:Y:S01]  /*6ee0*/  FADD.FTZ R172, R172, R153 ;  /* 0x00000099acac7221 */ /* 0x000fe20000010000 */
[-C--:B--2---:R-:W-:Y:S03]  /*6ef0*/  HMMA.16816.F32.BF16 R28, R104, R36.reuse, R28 ;  /* 0x00000024681c723c */ /* 0x084fe6000004181c */
[----:B------:R-:W-:Y:S02]  /*6f00*/  PRMT R113, R128, 0x7772, RZ ;  /* 0x0000777280717816 */ /* 0x000fe400000000ff */
[----:B------:R-:W-:Y:S01]  /*6f10*/  MUFU.EX2 R56, R56 ;  /* 0x0000003800387308 */ /* 0x000fe20000000800 */
[----:B------:R-:W-:Y:S01]  /*6f20*/  LOP3.LUT R43, R40, 0xffff, RZ, 0xc0, !PT ;  /* 0x0000ffff282b7812 */ /* 0x000fe200078ec0ff */
[----:B------:R-:W-:Y:S01]  /*6f30*/  FADD.FTZ R178, R178, R165 ;  /* 0x000000a5b2b27221 */ /* 0x000fe20000010000 */
[C---:B------:R-:W-:Y:S01]  /*6f40*/  LOP3.LUT R114, R40.reuse, 0xff, RZ, 0xc0, !PT ;  /* 0x000000ff28727812 */ /* 0x040fe200078ec0ff */
[C---:B------:R-:W-:Y:S04]  /*6f50*/  HMMA.16816.F32.BF16 R92, R100.reuse, R36, R92 ;  /* 0x00000024645c723c */ /* 0x040fe8000004185c */
[----:B------:R-:W-:Y:S02]  /*6f60*/  PRMT R37, R40, 0x7632, R37 ;  /* 0x0000763228257816 */ /* 0x000fe40000000025 */
[----:B------:R-:W2:Y:S01]  /*6f70*/  MUFU.EX2 R57, R57 ;  /* 0x0000003900397308 */ /* 0x000ea20000000800 */
[----:B------:R-:W-:Y:S01]  /*6f80*/  SHF.R.U32.HI R43, RZ, 0x8, R43 ;  /* 0x00000008ff2b7819 */ /* 0x000fe2000001162b */
[----:B------:R-:W-:Y:S01]  /*6f90*/  FADD.FTZ R180, R180, R167 ;  /* 0x000000a7b4b47221 */ /* 0x000fe20000010000 */
[-C--:B------:R-:W-:Y:S03]  /*6fa0*/  HMMA.16816.F32.BF16 R96, R100, R38.reuse, R96 ;  /* 0x000000266460723c */ /* 0x080fe60000041860 */
[----:B------:R-:W-:Y:S01]  /*6fb0*/  LOP3.LUT R36, R41, 0xff00ff, RZ, 0xc0, !PT ;  /* 0x00ff00ff29247812 */ /* 0x000fe200078ec0ff */
[----:B------:R-:W-:Y:S01]  /*6fc0*/  FADD.FTZ R171, R171, R170 ;  /* 0x000000aaabab7221 */ /* 0x000fe20000010000 */
[----:B------:R-:W-:Y:S02]  /*6fd0*/  SHF.R.U32.HI R110, RZ, 0x18, R40 ;  /* 0x00000018ff6e7819 */ /* 0x000fe40000011628 */
[----:B------:R-:W-:Y:S01]  /*6fe0*/  MUFU.EX2 R58, R58 ;  /* 0x0000003a003a7308 */ /* 0x000fe20000000800 */
[----:B------:R-:W-:Y:S01]  /*6ff0*/  LOP3.LUT R41, R37, 0xff, RZ, 0xc0, !PT ;  /* 0x000000ff25297812 */ /* 0x000fe200078ec0ff */
[----:B------:R-:W-:Y:S04]  /*7000*/  HMMA.16816.F32.BF16 R24, R104, R38, R24 ;  /* 0x000000266818723c */ /* 0x000fe80000041818 */
[----:B------:R-:W-:Y:S01]  /*7010*/  PRMT R114, R114, 0x5410, R43 ;  /* 0x0000541072727816 */ /* 0x000fe2000000002b */
[----:B------:R-:W-:Y:S01]  /*7020*/  FADD.FTZ R173, R173, R172 ;  /* 0x000000acadad7221 */ /* 0x000fe20000010000 */
[--C-:B------:R-:W-:Y:S02]  /*7030*/  HSET2.LE.AND R43, R36, R211.reuse, PT ;  /* 0x000000d3242b7233 */ /* 0x100fe40003803000 */
[----:B------:R-:W2:Y:S01]  /*7040*/  MUFU.EX2 R59, R59 ;  /* 0x0000003b003b7308 */ /* 0x000ea20000000800 */
[----:B------:R-:W-:Y:S01]  /*7050*/  PRMT R110, R41, 0x5410, R110 ;  /* 0x00005410296e7816 */ /* 0x000fe2000000006e */
[----:B------:R-:W-:Y:S01]  /*7060*/  FADD.FTZ R179, R179, R178 ;  /* 0x000000b2b3b37221 */ /* 0x000fe20000010000 */
[--C-:B------:R-:W-:Y:S01]  /*7070*/  HSET2.LE.AND R40, R122, R211.reuse, PT ;  /* 0x000000d37a287233 */ /* 0x100fe20003803000 */
[----:B------:R-:W-:Y:S01]  /*7080*/  FADD.FTZ R149, R149, R180 ;  /* 0x000000b495957221 */ /* 0x000fe20000010000 */
[--C-:B------:R-:W-:Y:S01]  /*7090*/  HSET2.LE.AND R41, R44, R211.reuse, PT ;  /* 0x000000d32c297233 */ /* 0x100fe20003803000 */
[----:B------:R-:W-:Y:S01]  /*70a0*/  FADD.FTZ R144, R144, R171 ;  /* 0x000000ab90907221 */ /* 0x000fe20000010000 */
[--C-:B------:R-:W-:Y:S03]  /*70b0*/  HSET2.LE.AND R42, R42, R211.reuse, PT ;  /* 0x000000d32a2a7233 */ /* 0x100fe60003803000 */
[----:B------:R-:W-:Y:S01]  /*70c0*/  MUFU.EX2 R60, R60 ;  /* 0x0000003c003c7308 */ /* 0x000fe20000000800 */
[----:B-1----:R-:W-:Y:S01]  /*70d0*/  F2FP.BF16.F32.PACK_AB R36, R143, R142 ;  /* 0x0000008e8f24723e */ /* 0x002fe200000010ff */
[----:B------:R-:W-:Y:S01]  /*70e0*/  FADD.FTZ R146, R146, R173 ;  /* 0x000000ad92927221 */ /* 0x000fe20000010000 */
[----:B---3--:R-:W-:Y:S01]  /*70f0*/  F2FP.BF16.F32.PACK_AB R44, R181, R150 ;  /* 0x00000096b52c723e */ /* 0x008fe200000010ff */
[----:B------:R-:W-:Y:S01]  /*7100*/  FADD.FTZ R174, R174, R179 ;  /* 0x000000b3aeae7221 */ /* 0x000fe20000010000 */
[----:B------:R-:W-:Y:S01]  /*7110*/  F2FP.BF16.F32.PACK_AB R37, R141, R140 ;  /* 0x0000008c8d25723e */ /* 0x000fe200000010ff */
[----:B------:R-:W-:Y:S01]  /*7120*/  FADD.FTZ R176, R176, R149 ;  /* 0x00000095b0b07221 */ /* 0x000fe20000010000 */
[----:B------:R-:W-:Y:S03]  /*7130*/  PRMT R113, R113, 0x5410, R124 ;  /* 0x0000541071717816 */ /* 0x000fe6000000007c */
[----:B------:R-:W1:Y:S01]  /*7140*/  MUFU.EX2 R61, R166 ;  /* 0x000000a6003d7308 */ /* 0x000e620000000800 */
[----:B------:R-:W-:Y:S01]  /*7150*/  LOP3.LUT R43, R36, R43, RZ, 0xc0, !PT ;  /* 0x0000002b242b7212 */ /* 0x000fe200078ec0ff */
[----:B------:R-:W-:Y:S01]  /*7160*/  FADD.FTZ R145, R145, R144 ;  /* 0x0000009091917221 */ /* 0x000fe20000010000 */
[----:B------:R-:W-:Y:S01]  /*7170*/  LOP3.LUT R40, R45, R40, RZ, 0xc0, !PT ;  /* 0x000000282d287212 */ /* 0x000fe200078ec0ff */
[----:B------:R-:W-:Y:S01]  /*7180*/  FADD.FTZ R147, R147, R146 ;  /* 0x0000009293937221 */ /* 0x000fe20000010000 */
[----:B------:R-:W-:Y:S01]  /*7190*/  LOP3.LUT R41, R44, R41, RZ, 0xc0, !PT ;  /* 0x000000292c297212 */ /* 0x000fe200078ec0ff */
[----:B------:R-:W-:Y:S01]  /*71a0*/  FADD.FTZ R175, R175, R174 ;  /* 0x000000aeafaf7221 */ /* 0x000fe20000010000 */
[----:B------:R-:W-:Y:S01]  /*71b0*/  LOP3.LUT R42, R37, R42, RZ, 0xc0, !PT ;  /* 0x0000002a252a7212 */ /* 0x000fe200078ec0ff */
[----:B------:R-:W3:Y:S01]  /*71c0*/  LDSM.16.MT88.4 R44, [R185+0x7000] ;  /* 0x00700000b92c783b */ /* 0x000ee20000004200 */
[--C-:B------:R-:W-:Y:S01]  /*71d0*/  HSET2.LE.AND R36, R114, R211.reuse, PT ;  /* 0x000000d372247233 */ /* 0x100fe20003803000 */
[----:B------:R-:W-:Y:S01]  /*71e0*/  MUFU.EX2 R62, R62 ;  /* 0x0000003e003e7308 */ /* 0x000fe20000000800 */
[----:B------:R-:W-:Y:S01]  /*71f0*/  LOP3.LUT R100, R113, 0xff00ff, RZ, 0xc0, !PT ;  /* 0x00ff00ff71647812 */ /* 0x000fe200078ec0ff */
[----:B------:R-:W-:Y:S01]  /*7200*/  FADD.FTZ R177, R177, R176 ;  /* 0x000000b0b1b17221 */ /* 0x000fe20000010000 */
[----:B----4-:R-:W-:Y:S01]  /*7210*/  F2FP.BF16.F32.PACK_AB R37, R183, R182 ;  /* 0x000000b6b725723e */ /* 0x010fe200000010ff */
[-C--:B-----5:R-:W-:Y:S05]  /*7220*/  HMMA.16816.F32.BF16 R4, R40, R48.reuse, R4 ;  /* 0x000000302804723c */ /* 0x0a0fea0000041804 */
[----:B------:R-:W-:Y:S01]  /*7230*/  LOP3.LUT R36, R37, R36, RZ, 0xc0, !PT ;  /* 0x0000002425247212 */ /* 0x000fe200078ec0ff */
[----:B------:R-:W-:Y:S01]  /*7240*/  FADD.FTZ R148, R148, R145 ;  /* 0x0000009194947221 */ /* 0x000fe20000010000 */
[--C-:B------:R-:W-:Y:S01]  /*7250*/  HSET2.LE.AND R38, R108, R211.reuse, PT ;  /* 0x000000d36c267233 */ /* 0x100fe20003803000 */
[----:B------:R-:W-:Y:S01]  /*7260*/  FADD.FTZ R150, R150, R147 ;  /* 0x0000009396967221 */ /* 0x000fe20000010000 */
[--C-:B------:R-:W-:Y:S01]  /*7270*/  HSET2.LE.AND R37, R110, R211.reuse, PT ;  /* 0x000000d36e257233 */ /* 0x100fe20003803000 */
[----:B------:R-:W-:Y:S01]  /*7280*/  FADD.FTZ R182, R182, R175 ;  /* 0x000000afb6b67221 */ /* 0x000fe20000010000 */
[--C-:B------:R-:W-:Y:S01]  /*7290*/  HSET2.LE.AND R39, R100, R211.reuse, PT ;  /* 0x000000d364277233 */ /* 0x100fe20003803000 */
[----:B------:R-:W-:Y:S01]  /*72a0*/  FADD.FTZ R151, R151, R148 ;  /* 0x0000009497977221 */ /* 0x000fe20000010000 */
[----:B------:R-:W-:Y:S01]  /*72b0*/  F2FP.BF16.F32.PACK_AB R102, R235, R230 ;  /* 0x000000e6eb66723e */ /* 0x000fe200000010ff */
[----:B------:R-:W-:Y:S01]  /*72c0*/  FADD.FTZ R230, R230, R177 ;  /* 0x000000b1e6e67221 */ /* 0x000fe20000010000 */
        /* <DEDUP_REMOVED lines=10> */
[----:B------:R-:W4:Y:S01]  /*7370*/  LDSM.16.MT88.4 R100, [R184+0x7000] ;  /* 0x00700000b864783b */ /* 0x000f220000004200 */
[C---:B------:R-:W-:Y:S01]  /*7380*/  LOP3.LUT R106, R217.reuse, R116, R109, 0x96, !PT ;  /* 0x00000074d96a7212 */ /* 0x040fe200078e966d */
[----:B------:R-:W-:Y:S01]  /*7390*/  FADD.FTZ R234, R234, R183 ;  /* 0x000000b7eaea7221 */ /* 0x000fe20000010000 */
[----:B------:R-:W-:Y:S01]  /*73a0*/  LOP3.LUT R114, R217, R120, R115, 0x96, !PT ;  /* 0x00000078d9727212 */ /* 0x000fe200078e9673 */
[----:B------:R-:W-:Y:S01]  /*73b0*/  FADD.FTZ R236, R236, R235 ;  /* 0x000000ebecec7221 */ /* 0x000fe20000010000 */
[C---:B------:R-:W-:Y:S04]  /*73c0*/  HMMA.16816.F32.BF16 R8, R36.reuse, R48, R8 ;  /* 0x000000302408723c */ /* 0x040fe80000041808 */
[----:B------:R-:W-:Y:S04]  /*73d0*/  IMAD.WIDE.U32 R114, R114, -0x2daee0ad, RZ ;  /* 0xd2511f5372727825 */ /* 0x000fe800078e00ff */
[----:B------:R-:W-:Y:S01]  /*73e0*/  FADD.FTZ R141, R141, R140 ;  /* 0x0000008c8d8d7221 */ /* 0x000fe20000010000 */
[----:B------:R-:W-:Y:S01]  /*73f0*/  FADD.FTZ R143, R143, R142 ;  /* 0x0000008e8f8f7221 */ /* 0x000fe20000010000 */
[-C--:B------:R-:W-:Y:S03]  /*7400*/  HMMA.16816.F32.BF16 R12, R36, R50.reuse, R12 ;  /* 0x00000032240c723c */ /* 0x080fe6000004180c */
[----:B------:R-:W-:Y:S01]  /*7410*/  LOP3.LUT R118, R216, R118, R115, 0x96, !PT ;  /* 0x00000076d8767212 */ /* 0x000fe200078e9673 */
[----:B------:R-:W-:Y:S01]  /*7420*/  IMAD.MOV.U32 R54, RZ, RZ, R114 ;  /* 0x000000ffff367224 */ /* 0x000fe200078e0072 */
[----:B------:R-:W-:Y:S01]  /*7430*/  PRMT R49, R114, 0x7773, RZ ;  /* 0x0000777372317816 */ /* 0x000fe200000000ff */
[----:B------:R-:W-:Y:S01]  /*7440*/  IMAD.WIDE.U32 R106, R106, -0x2daee0ad, RZ ;  /* 0xd2511f536a6a7825 */ /* 0x000fe200078e00ff */
[C---:B------:R-:W-:Y:S01]  /*7450*/  PRMT R48, R114.reuse, 0x7772, RZ ;  /* 0x0000777272307816 */ /* 0x040fe200000000ff */
[C---:B------:R-:W-:Y:S04]  /*7460*/  HMMA.16816.F32.BF16 R16, R40.reuse, R50, R16 ;  /* 0x000000322810723c */ /* 0x040fe80000041810 */
[----:B------:R-:W-:Y:S01]  /*7470*/  PRMT R50, R114, 0x7771, RZ ;  /* 0x0000777172327816 */ /* 0x000fe200000000ff */
[----:B------:R-:W-:Y:S01]  /*7480*/  IMAD.MOV.U32 R52, RZ, RZ, R106 ;  /* 0x000000ffff347224 */ /* 0x000fe200078e006a */
[----:B------:R-:W-:Y:S01]  /*7490*/  PRMT R51, R106, 0x7772, RZ ;  /* 0x000077726a337816 */ /* 0x000fe200000000ff */
[----:B------:R-:W-:Y:S01]  /*74a0*/  IMAD.MOV.U32 R3, RZ, RZ, R134 ;  /* 0x000000ffff037224 */ /* 0x000fe200078e0086 */
[-C--:B---3--:R-:W-:Y:S03]  /*74b0*/  HMMA.16816.F32.BF16 R68, R40, R44.reuse, R68 ;  /* 0x0000002c2844723c */ /* 0x088fe60000041844 */
[----:B------:R-:W-:Y:S01]  /*74c0*/  LOP3.LUT R55, R52, 0xff, RZ, 0xc0, !PT ;  /* 0x000000ff34377812 */ /* 0x000fe200078ec0ff */
[----:B------:R-:W-:Y:S01]  /*74d0*/  FADD.FTZ R237, R237, R234 ;  /* 0x000000eaeded7221 */ /* 0x000fe20000010000 */
[----:B------:R-:W-:Y:S01]  /*74e0*/  LOP3.LUT R53, R54, 0xff, RZ, 0xc0, !PT ;  /* 0x000000ff36357812 */ /* 0x000fe200078ec0ff */
[----:B------:R-:W-:Y:S01]  /*74f0*/  FADD.FTZ R239, R239, R236 ;  /* 0x000000ecefef7221 */ /* 0x000fe20000010000 */
[----:B------:R-:W-:Y:S01]  /*7500*/  SHF.R.U32.HI R54, RZ, 0x18, R118 ;  /* 0x00000018ff367819 */ /* 0x000fe20000011676 */
[C---:B------:R-:W-:Y:S04]  /*7510*/  HMMA.16816.F32.BF16 R72, R36.reuse, R44, R72 ;  /* 0x0000002c2448723c */ /* 0x040fe80000041848 */
[----:B------:R-:W-:Y:S01]  /*7520*/  PRMT R50, R53, 0x5410, R50 ;  /* 0x0000541035327816 */ /* 0x000fe20000000032 */
[----:B------:R-:W-:Y:S01]  /*7530*/  IMAD.MOV.U32 R2, RZ, RZ, R135 ;  /* 0x000000ffff027224 */ /* 0x000fe200078e0087 */
[----:B------:R-:W-:Y:S01]  /*7540*/  LOP3.LUT R53, R118, 0xffff, RZ, 0xc0, !PT ;  /* 0x0000ffff76357812 */ /* 0x000fe200078ec0ff */
[----:B------:R-:W-:Y:S01]  /*7550*/  IMAD.MOV.U32 R137, RZ, RZ, R136 ;  /* 0x000000ffff897224 */ /* 0x000fe200078e0088 */
[-C--:B------:R-:W-:Y:S03]  /*7560*/  HMMA.16816.F32.BF16 R76, R36, R46.reuse, R76 ;  /* 0x0000002e244c723c */ /* 0x080fe6000004184c */
[----:B------:R-:W-:Y:S02]  /*7570*/  PRMT R48, R48, 0x5410, R49 ;  /* 0x0000541030307816 */ /* 0x000fe40000000031 */
[----:B------:R-:W-:Y:S02]  /*7580*/  PRMT R104, R106, 0x7773, RZ ;  /* 0x000077736a687816 */ /* 0x000fe400000000ff */
[----:B------:R-:W-:Y:S01]  /*7590*/  LOP3.LUT R48, R48, 0xff00ff, RZ, 0xc0, !PT ;  /* 0x00ff00ff30307812 */ /* 0x000fe200078ec0ff */
[C---:B------:R-:W-:Y:S01]  /*75a0*/  HMMA.16816.F32.BF16 R80, R40.reuse, R46, R80 ;  /* 0x0000002e2850723c */ /* 0x040fe20000041850 */
[----:B------:R-:W3:Y:S03]  /*75b0*/  LDSM.16.MT88.4 R44, [R139+0x7000] ;  /* 0x007000008b2c783b */ /* 0x000ee60000004200 */
[----:B------:R-:W-:Y:S02]  /*75c0*/  PRMT R104, R51, 0x5410, R104 ;  /* 0x0000541033687816 */ /* 0x000fe40000000068 */
[----:B------:R-:W-:Y:S02]  /*75d0*/  PRMT R51, R118, 0x7632, R51 ;  /* 0x0000763276337816 */ /* 0x000fe40000000033 */
[-C--:B----4-:R-:W-:Y:S03]  /*75e0*/  HMMA.16816.F32.BF16 R32, R40, R100.reuse, R32 ;  /* 0x000000642820723c */ /* 0x090fe60000041820 */
[----:B------:R-:W-:Y:S02]  /*75f0*/  LOP3.LUT R51, R51, 0xff, RZ, 0xc0, !PT ;  /* 0x000000ff33337812 */ /* 0x000fe400078ec0ff */
[----:B------:R-:W-:Y:S02]  /*7600*/  PRMT R106, R106, 0x7771, RZ ;  /* 0x000077716a6a7816 */ /* 0x000fe400000000ff */
[----:B------:R-:W-:Y:S01]  /*7610*/  PRMT R54, R51, 0x5410, R54 ;  /* 0x0000541033367816 */ /* 0x000fe20000000036 */
[C---:B------:R-:W-:Y:S04]  /*7620*/  HMMA.16816.F32.BF16 R84, R36.reuse, R100, R84 ;  /* 0x000000642454723c */ /* 0x040fe80000041854 */
[----:B------:R-:W-:Y:S02]  /*7630*/  LOP3.LUT R100, R118, 0xff, RZ, 0xc0, !PT ;  /* 0x000000ff76647812 */ /* 0x000fe400078ec0ff */
[----:B------:R-:W4:Y:S01]  /*7640*/  LDSM.16.MT88.4 R116, [R189+0x7800] ;  /* 0x00780000bd74783b */ /* 0x000f220000004200 */
[--C-:B------:R-:W-:Y:S01]  /*7650*/  HSET2.LE.AND R101, R54, R211.reuse, PT ;  /* 0x000000d336657233 */ /* 0x100fe20003803000 */
[-C--:B------:R-:W-:Y:S03]  /*7660*/  HMMA.16816.F32.BF16 R20, R36, R102.reuse, R20 ;  /* 0x000000662414723c */ /* 0x080fe60000041814 */
[----:B------:R-:W-:Y:S02]  /*7670*/  PRMT R106, R55, 0x5410, R106 ;  /* 0x00005410376a7816 */ /* 0x000fe4000000006a */
[----:B------:R-:W-:Y:S02]  /*7680*/  LOP3.LUT R112, R216, R112, R107, 0x96, !PT ;  /* 0x00000070d8707212 */ /* 0x000fe400078e966b */
[----:B------:R-:W-:Y:S01]  /*7690*/  SHF.R.U32.HI R53, RZ, 0x8, R53 ;  /* 0x00000008ff357819 */ /* 0x000fe20000011635 */
[C---:B------:R-:W-:Y:S04]  /*76a0*/  HMMA.16816.F32.BF16 R88, R40.reuse, R102, R88 ;  /* 0x000000662858723c */ /* 0x040fe80000041858 */
[--C-:B------:R-:W-:Y:S02]  /*76b0*/  HSET2.LE.AND R102, R50, R211.reuse, PT ;  /* 0x000000d332667233 */ /* 0x100fe40003803000 */
[--C-:B------:R-:W-:Y:S02]  /*76c0*/  HSET2.LE.AND R103, R48, R211.reuse, PT ;  /* 0x000000d330677233 */ /* 0x100fe40003803000 */
[C---:B------:R-:W-:Y:S01]  /*76d0*/  LOP3.LUT R49, R112.reuse, 0xffff, RZ, 0xc0, !PT ;  /* 0x0000ffff70317812 */ /* 0x040fe200078ec0ff */
[-C--:B---3--:R-:W-:Y:S03]  /*76e0*/  HMMA.16816.F32.BF16 R28, R40, R44.reuse, R28 ;  /* 0x0000002c281c723c */ /* 0x088fe6000004181c */
[----:B------:R-:W-:Y:S02]  /*76f0*/  SHF.R.U32.HI R49, RZ, 0x8, R49 ;  /* 0x00000008ff317819 */ /* 0x000fe40000011631 */
[----:B------:R-:W-:Y:S02]  /*7700*/  LOP3.LUT R52, R112, 0xff, RZ, 0xc0, !PT ;  /* 0x000000ff70347812 */ /* 0x000fe400078ec0ff */
[----:B------:R-:W-:Y:S01]  /*7710*/  SHF.R.U32.HI R108, RZ, 0x18, R112 ;  /* 0x00000018ff6c7819 */ /* 0x000fe20000011670 */
[C---:B------:R-:W-:Y:S04]  /*7720*/  HMMA.16816.F32.BF16 R92, R36.reuse, R44, R92 ;  /* 0x0000002c245c723c */ /* 0x040fe8000004185c */
[----:B------:R-:W-:Y:S02]  /*7730*/  F2FP.BF16.F32.PACK_AB R45, R65, R64 ;  /* 0x00000040412d723e */ /* 0x000fe400000010ff */
[--C-:B------:R-:W-:Y:S02]  /*7740*/  PRMT R100, R100, 0x5410, R53.reuse ;  /* 0x0000541064647816 */ /* 0x100fe40000000035 */
[-C--:B------:R-:W-:Y:S03]  /*7750*/  HMMA.16816.F32.BF16 R96, R36, R46.reuse, R96 ;  /* 0x0000002e2460723c */ /* 0x080fe60000041860 */
[----:B------:R-:W-:Y:S02]  /*7760*/  LOP3.LUT R102, R45, R102, RZ, 0xc0, !PT ;  /* 0x000000662d667212 */ /* 0x000fe400078ec0ff */
[----:B------:R-:W3:Y:S01]  /*7770*/  MUFU.EX2 R45, R164 ;  /* 0x000000a4002d7308 */ /* 0x000ee20000000800 */
[----:B------:R-:W-:Y:S02]  /*7780*/  PRMT R53, R112, 0x7632, R53 ;  /* 0x0000763270357816 */ /* 0x000fe40000000035 */
[----:B------:R-:W-:Y:S04]  /*7790*/  HMMA.16816.F32.BF16 R24, R40, R46, R24 ;  /* 0x0000002e2818723c */ /* 0x000fe80000041818 */
[----:B------:R-:W-:Y:S02]  /*77a0*/  PRMT R52, R52, 0x5410, R49 ;  /* 0x0000541034347816 */ /* 0x000fe40000000031 */
[----:B------:R-:W-:Y:S01]  /*77b0*/  LOP3.LUT R53, R53, 0xff, RZ, 0xc0, !PT ;  /* 0x000000ff35357812 */ /* 0x000fe200078ec0ff */
[----:B------:R-:W5:Y:S01]  /*77c0*/  LDSM.16.MT88.4 R48, [R185+0x7800] ;  /* 0x00780000b930783b */ /* 0x000f620000004200 */
[--C-:B------:R-:W-:Y:S02]  /*77d0*/  HSET2.LE.AND R100, R100, R211.reuse, PT ;  /* 0x000000d364647233 */ /* 0x100fe40003803000 */
[----:B------:R-:W-:Y:S02]  /*77e0*/  F2FP.BF16.F32.PACK_AB R44, R67, R66 ;  /* 0x00000042432c723e */ /* 0x000fe400000010ff */
[----:B------:R-:W-:Y:S01]  /*77f0*/  F2FP.BF16.F32.PACK_AB R39, R169, R238 ;  /* 0x000000eea927723e */ /* 0x000fe200000010ff */
[----:B------:R-:W-:Y:S01]  /*7800*/  FADD.FTZ R238, R238, R141 ;  /* 0x0000008deeee7221 */ /* 0x000fe20000010000 */
[----:B------:R-:W-:Y:S01]  /*7810*/  F2FP.BF16.F32.PACK_AB R38, R241, R240 ;  /* 0x000000f0f126723e */ /* 0x000fe200000010ff */
[----:B------:R-:W-:Y:S01]  /*7820*/  FADD.FTZ R240, R240, R143 ;  /* 0x0000008ff0f07221 */ /* 0x000fe20000010000 */
[--C-:B------:R-:W-:Y:S01]  /*7830*/  HSET2.LE.AND R36, R52, R211.reuse, PT ;  /* 0x000000d334247233 */ /* 0x100fe20003803000 */
[----:B------:R-:W-:Y:S01]  /*7840*/  FADD.FTZ R169, R169, R238 ;  /* 0x000000eea9a97221 */ /* 0x000fe20000010000 */
[----:B------:R-:W-:Y:S01]  /*7850*/  PRMT R108, R53, 0x5410, R108 ;  /* 0x00005410356c7816 */ /* 0x000fe2000000006c */
[----:B------:R-:W-:Y:S01]  /*7860*/  FADD.FTZ R241, R241, R240 ;  /* 0x000000f0f1f17221 */ /* 0x000fe20000010000 */
[----:B--2---:R-:W-:Y:S01]  /*7870*/  F2FP.BF16.F32.PACK_AB R37, R57, R56 ;  /* 0x000000383925723e */ /* 0x004fe200000010ff */
[----:B------:R-:W2:Y:S01]  /*7880*/  LDSM.16.MT88.4 R52, [R184+0x7800] ;  /* 0x00780000b834783b */ /* 0x000ea20000004200 */
[----:B------:R-:W-:Y:S01]  /*7890*/  LOP3.LUT R104, R104, 0xff00ff, RZ, 0xc0, !PT ;  /* 0x00ff00ff68687812 */ /* 0x000fe200078ec0ff */
[----:B------:R-:W-:Y:S01]  /*78a0*/  FADD.FTZ R56, R56, R237 ;  /* 0x000000ed38387221 */ /* 0x000fe20000010000 */
[----:B------:R-:W-:Y:S01]  /*78b0*/  LOP3.LUT R103, R44, R103, RZ, 0xc0, !PT ;  /* 0x000000672c677212 */ /* 0x000fe200078ec0ff */
[----:B------:R-:W-:Y:S01]  /*78c0*/  FADD.FTZ R64, R64, R169 ;  /* 0x000000a940407221 */ /* 0x000fe20000010000 */
[----:B------:R-:W-:Y:S01]  /*78d0*/  LOP3.LUT R100, R39, R100, RZ, 0xc0, !PT ;  /* 0x0000006427647212 */ /* 0x000fe200078ec0ff */
[----:B------:R-:W-:Y:S01]  /*78e0*/  FADD.FTZ R57, R57, R56 ;  /* 0x0000003839397221 */ /* 0x000fe20000010000 */
[----:B------:R-:W-:Y:S01]  /*78f0*/  LOP3.LUT R101, R38, R101, RZ, 0xc0, !PT ;  /* 0x0000006526657212 */ /* 0x000fe200078ec0ff */
[----:B------:R-:W-:Y:S01]  /*7900*/  FADD.FTZ R66, R66, R241 ;  /* 0x000000f142427221 */ /* 0x000fe20000010000 */
[----:B------:R-:W-:Y:S01]  /*7910*/  LOP3.LUT R36, R37, R36, RZ, 0xc0, !PT ;  /* 0x0000002425247212 */ /* 0x000fe200078ec0ff */
[----:B------:R-:W-:Y:S01]  /*7920*/  FADD.FTZ R231, R65, R64 ;  /* 0x0000004041e77221 */ /* 0x000fe20000010000 */
[--C-:B------:R-:W-:Y:S01]  /*7930*/  HSET2.LE.AND R38, R106, R211.reuse, PT ;  /* 0x000000d36a267233 */ /* 0x100fe20003803000 */
[----:B------:R-:W-:Y:S01]  /*7940*/  FADD.FTZ R228, R67, R66 ;  /* 0x0000004243e47221 */ /* 0x000fe20000010000 */
[--C-:B------:R-:W-:Y:S01]  /*7950*/  HSET2.LE.AND R37, R108, R211.reuse, PT ;  /* 0x000000d36c257233 */ /* 0x100fe20003803000 */
[-C--:B----4-:R-:W-:Y:S01]  /*7960*/  HMMA.16816.F32.BF16 R128, R100, R116.reuse, R4 ;  /* 0x000000746480723c */ /* 0x090fe20000041804 */
[----:B------:R-:W4:Y:S04]  /*7970*/  LDSM.16.MT88.4 R4, [R139+0x7800] ;  /* 0x007800008b04783b */ /* 0x000f280000004200 */
[----:B------:R-:W-:Y:S02]  /*7980*/  HSET2.LE.AND R39, R104, R211, PT ;  /* 0x000000d368277233 */ /* 0x000fe40003803000 */
[----:B------:R-:W-:Y:S01]  /*7990*/  F2FP.BF16.F32.PACK_AB R42, R59, R58 ;  /* 0x0000003a3b2a723e */ /* 0x000fe200000010ff */
[----:B------:R-:W-:Y:S01]  /*79a0*/  FADD.FTZ R58, R58, R239 ;  /* 0x000000ef3a3a7221 */ /* 0x000fe20000010000 */
[----:B-1----:R-:W-:Y:S01]  /*79b0*/  F2FP.BF16.F32.PACK_AB R41, R61, R60 ;  /* 0x0000003c3d29723e */ /* 0x002fe200000010ff */
[----:B------:R-:W-:Y:S01]  /*79c0*/  FADD.FTZ R60, R60, R57 ;  /* 0x000000393c3c7221 */ /* 0x000fe20000010000 */
[----:B---3--:R-:W-:Y:S01]  /*79d0*/  F2FP.BF16.F32.PACK_AB R40, R45, R62 ;  /* 0x0000003e2d28723e */ /* 0x008fe200000010ff */
[----:B------:R-:W-:Y:S01]  /*79e0*/  FADD.FTZ R59, R59, R58 ;  /* 0x0000003a3b3b7221 */ /* 0x000fe20000010000 */
[----:B------:R-:W-:Y:S01]  /*79f0*/  LOP3.LUT R37, R42, R37, RZ, 0xc0, !PT ;  /* 0x000000252a257212 */ /* 0x000fe200078ec0ff */
[----:B------:R-:W-:Y:S01]  /*7a00*/  FADD.FTZ R229, R61, R60 ;  /* 0x0000003c3de57221 */ /* 0x000fe20000010000 */
[----:B------:R-:W-:Y:S01]  /*7a10*/  LOP3.LUT R38, R41, R38, RZ, 0xc0, !PT ;  /* 0x0000002629267212 */ /* 0x000fe200078ec0ff */
[----:B------:R-:W-:Y:S01]  /*7a20*/  FADD.FTZ R62, R62, R59 ;  /* 0x0000003b3e3e7221 */ /* 0x000fe20000010000 */
[----:B------:R-:W-:Y:S03]  /*7a30*/  LOP3.LUT R39, R40, R39, RZ, 0xc0, !PT ;  /* 0x0000002728277212 */ /* 0x000fe600078ec0ff */
[----:B------:R-:W-:Y:S04]  /*7a40*/  FADD.FTZ R219, R45, R62 ;  /* 0x0000003e2ddb7221 */ /* 0x000fe80000010000 */
[C---:B------:R-:W-:Y:S08]  /*7a50*/  HMMA.16816.F32.BF16 R124, R36.reuse, R116, R8 ;  /* 0x00000074247c723c */ /* 0x040ff00000041808 */
[-C--:B------:R-:W-:Y:S08]  /*7a60*/  HMMA.16816.F32.BF16 R120, R36, R118.reuse, R12 ;  /* 0x000000762478723c */ /* 0x080ff0000004180c */
[C---:B------:R-:W-:Y:S08]  /*7a70*/  HMMA.16816.F32.BF16 R116, R100.reuse, R118, R16 ;  /* 0x000000766474723c */ /* 0x040ff00000041810 */
[-C--:B-----5:R-:W-:Y:S08]  /*7a80*/  HMMA.16816.F32.BF16 R68, R100, R48.reuse, R68 ;  /* 0x000000306444723c */ /* 0x0a0ff00000041844 */
[C---:B------:R-:W-:Y:S08]  /*7a90*/  HMMA.16816.F32.BF16 R72, R36.reuse, R48, R72 ;  /* 0x000000302448723c */ /* 0x040ff00000041848 */
[-C--:B------:R-:W-:Y:S08]  /*7aa0*/  HMMA.16816.F32.BF16 R76, R36, R50.reuse, R76 ;  /* 0x00000032244c723c */ /* 0x080ff0000004184c */
[C---:B------:R-:W-:Y:S08]  /*7ab0*/  HMMA.16816.F32.BF16 R80, R100.reuse, R50, R80 ;  /* 0x000000326450723c */ /* 0x040ff00000041850 */
[-C--:B--2---:R-:W-:Y:S08]  /*7ac0*/  HMMA.16816.F32.BF16 R112, R100, R52.reuse, R32 ;  /* 0x000000346470723c */ /* 0x084ff00000041820 */
[C---:B------:R-:W-:Y:S08]  /*7ad0*/  HMMA.16816.F32.BF16 R84, R36.reuse, R52, R84 ;  /* 0x000000342454723c */ /* 0x040ff00000041854 */
[-C--:B------:R-:W-:Y:S08]  /*7ae0*/  HMMA.16816.F32.BF16 R108, R36, R54.reuse, R20 ;  /* 0x00000036246c723c */ /* 0x080ff00000041814 */
[C---:B------:R-:W-:Y:S08]  /*7af0*/  HMMA.16816.F32.BF16 R88, R100.reuse, R54, R88 ;  /* 0x000000366458723c */ /* 0x040ff00000041858 */
[-C--:B----4-:R-:W-:Y:S08]  /*7b00*/  HMMA.16816.F32.BF16 R104, R100, R4.reuse, R28 ;  /* 0x000000046468723c */ /* 0x090ff0000004181c */
[C---:B------:R-:W-:Y:S08]  /*7b10*/  HMMA.16816.F32.BF16 R92, R36.reuse, R4, R92 ;  /* 0x00000004245c723c */ /* 0x040ff0000004185c */
[-C--:B------:R-:W-:Y:S08]  /*7b20*/  HMMA.16816.F32.BF16 R96, R36, R6.reuse, R96 ;  /* 0x000000062460723c */ /* 0x080ff00000041860 */
[----:B------:R-:W-:Y:S01]  /*7b30*/  HMMA.16816.F32.BF16 R100, R100, R6, R24 ;  /* 0x000000066464723c */ /* 0x000fe20000041818 */
[----:B------:R-:W-:Y:S08]  /*7b40*/  @!UPT UIADD3 URZ, UPT, UPT, URZ, URZ, URZ ;  /* 0x000000fffffff290 */ /* 0x000ff0000fffe0ff */
[----:B------:R-:W-:Y:S11]  /*7b50*/  @P0 BRA `(.L_x_1522) ;  /* 0xffffffc800b80947 */ /* 0x000ff6000383ffff */
.L_x_1521:
[----:B------:R-:W1:Y:S01]  /*7b60*/  SHFL.BFLY PT, R11, R228, 0x2, 0x1f ;  /* 0x0c401f00e40b7f89 */ /* 0x000e6200000e0000 */
[----:B------:R-:W2:Y:S01]  /*7b70*/  LDCU UR4, c[0x0][0x4fc] ;  /* 0x00009f80ff0477ac */ /* 0x000ea20008000800 */
[----:B------:R-:W3:Y:S02]  /*7b80*/  LDC R21, c[0x0][0x434] ;  /* 0x00010d00ff157b82 */ /* 0x000ee40000000800 */
[----:B------:R-:W4:Y:S01]  /*7b90*/  SHFL.BFLY PT, R8, R231, 0x2, 0x1f ;  /* 0x0c401f00e7087f89 */ /* 0x000f2200000e0000 */
[----:B------:R-:W-:-:S03]  /*7ba0*/  UMOV UR5, 0x400 ;  /* 0x0000040000057882 */ /* 0x000fc60000000000 */
[----:B------:R-:W5:Y:S02]  /*7bb0*/  SHFL.BFLY PT, R2, R229, 0x2, 0x1f ;  /* 0x0c401f00e5027f89 */ /* 0x000f6400000e0000 */
[----:B------:R-:W-:Y:S02]  /*7bc0*/  S2UR UR6, SR_CTAID.Z ;  /* 0x00000000000679c3 */ /* 0x000fe40000002700 */
[----:B------:R-:W2:Y:S01]  /*7bd0*/  SHFL.BFLY PT, R4, R219, 0x2, 0x1f ;  /* 0x0c401f00db047f89 */ /* 0x000ea200000e0000 */
[----:B------:R-:W3:Y:S05]  /*7be0*/  S2R R0, SR_TID.X ;  /* 0x0000000000007919 */ /* 0x000eea0000002100 */
[----:B------:R-:W-:Y:S01]  /*7bf0*/  S2UR UR7, SR_CTAID.Y ;  /* 0x00000000000779c3 */ /* 0x000fe20000002600 */
[----:B-1----:R-:W-:Y:S01]  /*7c00*/  FADD.FTZ R11, R11, R228 ;  /* 0x000000e40b0b7221 */ /* 0x002fe20000010000 */
[----:B----4-:R-:W-:-:S04]  /*7c10*/  FADD.FTZ R8, R8, R231 ;  /* 0x000000e708087221 */ /* 0x010fc80000010000 */
[----:B------:R-:W1:Y:S01]  /*7c20*/  SHFL.BFLY PT, R6, R11, 0x1, 0x1f ;  /* 0x0c201f000b067f89 */ /* 0x000e6200000e0000 */
[----:B-----5:R-:W-:-:S03]  /*7c30*/  FADD.FTZ R2, R2, R229 ;  /* 0x000000e502027221 */ /* 0x020fc60000010000 */
[----:B------:R-:W4:Y:S01]  /*7c40*/  SHFL.BFLY PT, R7, R8, 0x1, 0x1f ;  /* 0x0c201f0008077f89 */ /* 0x000f2200000e0000 */
[----:B--2---:R-:W-:-:S03]  /*7c50*/  FADD.FTZ R9, R4, R219 ;  /* 0x000000db04097221 */ /* 0x004fc60000010000 */
[----:B------:R-:W2:Y:S04]  /*7c60*/  SHFL.BFLY PT, R5, R2, 0x1, 0x1f ;  /* 0x0c201f0002057f89 */ /* 0x000ea800000e0000 */
[----:B------:R-:W5:Y:S01]  /*7c70*/  SHFL.BFLY PT, R4, R9, 0x1, 0x1f ;  /* 0x0c201f0009047f89 */ /* 0x000f6200000e0000 */
[----:B-1----:R-:W-:Y:S01]  /*7c80*/  FADD.FTZ R6, R11, R6 ;  /* 0x000000060b067221 */ /* 0x002fe20000010000 */
[----:B---3--:R-:W-:Y:S01]  /*7c90*/  SHF.L.U32 R11, R0, 0x4, RZ ;  /* 0x00000004000b7819 */ /* 0x008fe200000006ff */
[----:B----4-:R-:W-:Y:S01]  /*7ca0*/  FADD.FTZ R7, R8, R7 ;  /* 0x0000000708077221 */ /* 0x010fe20000010000 */
[----:B------:R-:W-:Y:S01]  /*7cb0*/  SHF.L.U32 R8, R0, 0x1, RZ ;  /* 0x0000000100087819 */ /* 0x000fe200000006ff */
[----:B------:R-:W1:Y:S01]  /*7cc0*/  MUFU.RCP R12, R6 ;  /* 0x00000006000c7308 */ /* 0x000e620000001000 */
[----:B------:R-:W-:Y:S01]  /*7cd0*/  LOP3.LUT R11, R11, 0x1c0, RZ, 0xc0, !PT ;  /* 0x000001c00b0b7812 */ /* 0x000fe200078ec0ff */
[----:B--2---:R-:W-:Y:S01]  /*7ce0*/  FADD.FTZ R5, R2, R5 ;  /* 0x0000000502057221 */ /* 0x004fe20000010000 */
[----:B------:R-:W-:-:S02]  /*7cf0*/  FSETP.NE.FTZ.AND P6, PT, R7, RZ, PT ;  /* 0x000000ff0700720b */ /* 0x000fc40003fd5000 */
[----:B------:R-:W-:Y:S01]  /*7d00*/  LOP3.LUT R11, R11, 0x38, R8, 0xf8, !PT ;  /* 0x000000380b0b7812 */ /* 0x000fe200078ef808 */
[----:B-----5:R-:W-:Y:S01]  /*7d10*/  FADD.FTZ R4, R9, R4 ;  /* 0x0000000409047221 */ /* 0x020fe20000010000 */
[----:B------:R-:W-:Y:S01]  /*7d20*/  LOP3.LUT R9, R8, 0x6, RZ, 0xc0, !PT ;  /* 0x0000000608097812 */ /* 0x000fe200078ec0ff */
[----:B------:R-:W2:Y:S01]  /*7d30*/  MUFU.RCP R3, R7 ;  /* 0x0000000700037308 */ /* 0x000ea20000001000 */
[----:B------:R-:W-:Y:S02]  /*7d40*/  FSETP.NE.FTZ.AND P5, PT, R6, RZ, PT ;  /* 0x000000ff0600720b */ /* 0x000fe40003fb5000 */
[----:B------:R-:W-:Y:S02]  /*7d50*/  FSETP.NE.FTZ.AND P1, PT, R5, RZ, PT ;  /* 0x000000ff0500720b */ /* 0x000fe40003f35000 */
[----:B------:R-:W-:Y:S02]  /*7d60*/  FSETP.NE.FTZ.AND P0, PT, R4, RZ, PT ;  /* 0x000000ff0400720b */ /* 0x000fe40003f15000 */
[----:B------:R-:W-:Y:S01]  /*7d70*/  SHF.L.U32 R2, R0, 0x5, RZ ;  /* 0x0000000500027819 */ /* 0x000fe200000006ff */
[----:B------:R-:W3:Y:S01]  /*7d80*/  MUFU.RCP R10, R5 ;  /* 0x00000005000a7308 */ /* 0x000ee20000001000 */
[----:B-1----:R-:W-:-:S02]  /*7d90*/  FSEL R12, R12, 1, P5 ;  /* 0x3f8000000c0c7808 */ /* 0x002fc40002800000 */
[----:B------:R-:W-:Y:S02]  /*7da0*/  LOP3.LUT R2, R9, 0x7c00, R2, 0xf8, !PT ;  /* 0x00007c0009027812 */ /* 0x000fe400078ef802 */
[----:B------:R-:W-:Y:S01]  /*7db0*/  R2P PR, R0, 0x1c ;  /* 0x0000001c00007804 */ /* 0x000fe20000000000 */
[----:B------:R-:W-:Y:S01]  /*7dc0*/  FMUL.FTZ R12, R12, UR4 ;  /* 0x000000040c0c7c20 */ /* 0x000fe20008410000 */
[----:B------:R-:W-:Y:S01]  /*7dd0*/  LOP3.LUT R2, R2, R11, RZ, 0xfc, !PT ;  /* 0x0000000b02027212 */ /* 0x000fe200078efcff */
[----:B------:R-:W1:Y:S01]  /*7de0*/  MUFU.RCP R8, R4 ;  /* 0x0000000400087308 */ /* 0x000e620000001000 */
[----:B--2---:R-:W-:Y:S01]  /*7df0*/  FSEL R3, R3, 1, P6 ;  /* 0x3f80000003037808 */ /* 0x004fe20003000000 */
[C---:B------:R-:W-:Y:S01]  /*7e00*/  FMUL.FTZ R130, R12.reuse, R130 ;  /* 0x000000820c827220 */ /* 0x040fe20000410000 */
[C---:B------:R-:W-:Y:S01]  /*7e10*/  FMUL.FTZ R131, R12.reuse, R131 ;  /* 0x000000830c837220 */ /* 0x040fe20000410000 */
[C---:B------:R-:W-:Y:S01]  /*7e20*/  FMUL.FTZ R118, R12.reuse, R118 ;  /* 0x000000760c767220 */ /* 0x040fe20000410000 */
[C---:B------:R-:W-:Y:S01]  /*7e30*/  FMUL.FTZ R119, R12.reuse, R119 ;  /* 0x000000770c777220 */ /* 0x040fe20000410000 */
[----:B------:R-:W-:Y:S01]  /*7e40*/  FMUL.FTZ R3, R3, UR4 ;  /* 0x0000000403037c20 */ /* 0x000fe20008410000 */
[C---:B------:R-:W-:Y:S01]  /*7e50*/  FMUL.FTZ R70, R12.reuse, R70 ;  /* 0x000000460c467220 */ /* 0x040fe20000410000 */
[----:B------:R-:W-:Y:S01]  /*7e60*/  FMUL.FTZ R71, R12, R71 ;  /* 0x000000470c477220 */ /* 0x000fe20000410000 */
[----:B---3--:R-:W-:Y:S01]  /*7e70*/  FSEL R10, R10, 1, P1 ;  /* 0x3f8000000a0a7808 */ /* 0x008fe20000800000 */
[C---:B------:R-:W-:Y:S01]  /*7e80*/  FMUL.FTZ R128, R3.reuse, R128 ;  /* 0x0000008003807220 */ /* 0x040fe20000410000 */
[C---:B------:R-:W-:Y:S01]  /*7e90*/  FMUL.FTZ R129, R3.reuse, R129 ;  /* 0x0000008103817220 */ /* 0x040fe20000410000 */
[C---:B------:R-:W-:Y:S01]  /*7ea0*/  FMUL.FTZ R116, R3.reuse, R116 ;  /* 0x0000007403747220 */ /* 0x040fe20000410000 */
[C---:B------:R-:W-:Y:S01]  /*7eb0*/  FMUL.FTZ R117, R3.reuse, R117 ;  /* 0x0000007503757220 */ /* 0x040fe20000410000 */
[----:B------:R-:W-:Y:S01]  /*7ec0*/  FMUL.FTZ R10, R10, UR4 ;  /* 0x000000040a0a7c20 */ /* 0x000fe20008410000 */
[C---:B------:R-:W-:Y:S01]  /*7ed0*/  FMUL.FTZ R68, R3.reuse, R68 ;  /* 0x0000004403447220 */ /* 0x040fe20000410000 */
[C---:B------:R-:W-:Y:S01]  /*7ee0*/  FMUL.FTZ R69, R3.reuse, R69 ;  /* 0x0000004503457220 */ /* 0x040fe20000410000 */
[----:B-1----:R-:W-:Y:S01]  /*7ef0*/  FSEL R8, R8, 1, P0 ;  /* 0x3f80000008087808 */ /* 0x002fe20000000000 */
[C---:B------:R-:W-:Y:S01]  /*7f00*/  FMUL.FTZ R124, R10.reuse, R124 ;  /* 0x0000007c0a7c7220 */ /* 0x040fe20000410000 */
[C---:B------:R-:W-:Y:S01]  /*7f10*/  FMUL.FTZ R125, R10.reuse, R125 ;  /* 0x0000007d0a7d7220 */ /* 0x040fe20000410000 */
[C---:B------:R-:W-:Y:S01]  /*7f20*/  FMUL.FTZ R120, R10.reuse, R120 ;  /* 0x000000780a787220 */ /* 0x040fe20000410000 */
[----:B------:R-:W-:Y:S01]  /*7f30*/  FMUL.FTZ R121, R10, R121 ;  /* 0x000000790a797220 */ /* 0x000fe20000410000 */
        /* <DEDUP_REMOVED lines=22> */
[----:B------:R-:W-:Y:S01]  /*80a0*/  FMUL.FTZ R83, R12, R83 ;  /* 0x000000530c537220 */ /* 0x000fe20000410000 */
[----:B------:R-:W-:Y:S01]  /*80b0*/  F2FP.BF16.F32.PACK_AB R128, R129, R128 ;  /* 0x000000808180723e */ /* 0x000fe200000010ff */
[----:B------:R-:W-:Y:S01]  /*80c0*/  FMUL.FTZ R72, R10, R72 ;  /* 0x000000480a487220 */ /* 0x000fe20000410000 */
[----:B-1----:R-:W-:Y:S01]  /*80d0*/  ULEA UR4, UR4, UR5, 0x18 ;  /* 0x0000000504047291 */ /* 0x002fe2000f8ec0ff */
[----:B------:R-:W-:Y:S01]  /*80e0*/  SEL R8, R8, 0xfffffff0, !P2 ;  /* 0xfffffff008087807 */ /* 0x000fe20005000000 */
[C---:B------:R-:W-:Y:S01]  /*80f0*/  FMUL.FTZ R73, R10.reuse, R73 ;  /* 0x000000490a497220 */ /* 0x040fe20000410000 */
[----:B------:R-:W-:Y:S01]  /*8100*/  F2FP.BF16.F32.PACK_AB R130, R131, R130 ;  /* 0x000000828382723e */ /* 0x000fe200000010ff */
[C---:B------:R-:W-:Y:S01]  /*8110*/  FMUL.FTZ R76, R10.reuse, R76 ;  /* 0x0000004c0a4c7220 */ /* 0x040fe20000410000 */
[----:B------:R-:W-:Y:S01]  /*8120*/  F2FP.BF16.F32.PACK_AB R116, R117, R116 ;  /* 0x000000747574723e */ /* 0x000fe200000010ff */
[----:B------:R-:W-:Y:S01]  /*8130*/  FMUL.FTZ R77, R10, R77 ;  /* 0x0000004d0a4d7220 */ /* 0x000fe20000410000 */
[----:B------:R-:W-:Y:S01]  /*8140*/  LEA R9, R2, UR4, 0x1 ;  /* 0x0000000402097c11 */ /* 0x000fe2000f8e08ff */
[C---:B------:R-:W-:Y:S01]  /*8150*/  FMUL.FTZ R112, R3.reuse, R112 ;  /* 0x0000007003707220 */ /* 0x040fe20000410000 */
[----:B------:R-:W-:Y:S01]  /*8160*/  MOV R2, 0x20 ;  /* 0x0000002000027802 */ /* 0x000fe20000000f00 */
[----:B------:R-:W-:Y:S01]  /*8170*/  FMUL.FTZ R113, R3, R113 ;  /* 0x0000007103717220 */ /* 0x000fe20000410000 */
[----:B------:R-:W1:Y:S01]  /*8180*/  LDCU.U8 UR4, c[0x0][0x549] ;  /* 0x0000a920ff0477ac */ /* 0x000e620008000000 */
[----:B------:R-:W-:Y:S01]  /*8190*/  F2FP.BF16.F32.PACK_AB R118, R119, R118 ;  /* 0x000000767776723e */ /* 0x000fe200000010ff */
[----:B------:R-:W-:Y:S01]  /*81a0*/  FMUL.FTZ R114, R12, R114 ;  /* 0x000000720c727220 */ /* 0x000fe20000410000 */
[----:B------:R-:W-:Y:S01]  /*81b0*/  SEL R2, R2, 0xffffffe0, !P3 ;  /* 0xffffffe002027807 */ /* 0x000fe20005800000 */
[----:B------:R-:W-:Y:S01]  /*81c0*/  FMUL.FTZ R115, R12, R115 ;  /* 0x000000730c737220 */ /* 0x000fe20000410000 */
[-C--:B------:R-:W-:Y:S01]  /*81d0*/  IADD3 R11, PT, PT, R8, R9.reuse, RZ ;  /* 0x00000009080b7210 */ /* 0x080fe20007ffe0ff */
[C---:B------:R-:W-:Y:S01]  /*81e0*/  FMUL.FTZ R88, R3.reuse, R88 ;  /* 0x0000005803587220 */ /* 0x040fe20000410000 */
[----:B------:R-:W-:Y:S01]  /*81f0*/  IADD3 R15, PT, PT, R2, R9, RZ ;  /* 0x00000009020f7210 */ /* 0x000fe20007ffe0ff */
[----:B------:R-:W-:Y:S01]  /*8200*/  FMUL.FTZ R89, R3, R89 ;  /* 0x0000005903597220 */ /* 0x000fe20000410000 */
[----:B------:R-:W-:Y:S01]  /*8210*/  F2FP.BF16.F32.PACK_AB R124, R125, R124 ;  /* 0x0000007c7d7c723e */ /* 0x000fe200000010ff */
[C---:B------:R-:W-:Y:S01]  /*8220*/  FMUL.FTZ R90, R12.reuse, R90 ;  /* 0x0000005a0c5a7220 */ /* 0x040fe20000410000 */
[----:B------:R-:W-:Y:S01]  /*8230*/  F2FP.BF16.F32.PACK_AB R126, R127, R126 ;  /* 0x0000007e7f7e723e */ /* 0x000fe200000010ff */
[----:B------:R-:W-:Y:S01]  /*8240*/  FMUL.FTZ R91, R12, R91 ;  /* 0x0000005b0c5b7220 */ /* 0x000fe20000410000 */
[----:B------:R-:W-:Y:S01]  /*8250*/  F2FP.BF16.F32.PACK_AB R120, R121, R120 ;  /* 0x000000787978723e */ /* 0x000fe200000010ff */
[C---:B------:R-:W-:Y:S01]  /*8260*/  FMUL.FTZ R84, R10.reuse, R84 ;  /* 0x000000540a547220 */ /* 0x040fe20000410000 */
[----:B------:R-:W-:Y:S01]  /*8270*/  F2FP.BF16.F32.PACK_AB R122, R123, R122 ;  /* 0x0000007a7b7a723e */ /* 0x000fe200000010ff */
[C---:B------:R-:W-:Y:S01]  /*8280*/  FMUL.FTZ R85, R10.reuse, R85 ;  /* 0x000000550a557220 */ /* 0x040fe20000410000 */
[----:B------:R-:W-:Y:S01]  /*8290*/  F2FP.BF16.F32.PACK_AB R68, R69, R68 ;  /* 0x000000444544723e */ /* 0x000fe200000010ff */
[----:B------:R-:W-:Y:S01]  /*82a0*/  STS [R9], R128 ;  /* 0x0000008009007388 */ /* 0x000fe20000000800 */
[----:B-1----:R-:W-:Y:S01]  /*82b0*/  ISETP.NE.AND P3, PT, RZ, UR4, PT ;  /* 0x00000004ff007c0c */ /* 0x002fe2000bf65270 */
[C---:B------:R-:W-:Y:S01]  /*82c0*/  FMUL.FTZ R108, R10.reuse, R108 ;  /* 0x0000006c0a6c7220 */ /* 0x040fe20000410000 */
        /* <DEDUP_REMOVED lines=10> */
[----:B------:R-:W-:Y:S01]  /*8370*/  IADD3 R17, PT, PT, R8, R15, RZ ;  /* 0x0000000f08117210 */ /* 0x000fe20007ffe0ff */
[----:B------:R-:W-:Y:S01]  /*8380*/  FMUL.FTZ R105, R3, R105 ;  /* 0x0000006903697220 */ /* 0x000fe20000410000 */
[----:B------:R-:W-:Y:S01]  /*8390*/  F2FP.BF16.F32.PACK_AB R72, R73, R72 ;  /* 0x000000484948723e */ /* 0x000fe200000010ff */
[----:B------:R-:W-:Y:S01]  /*83a0*/  FMUL.FTZ R100, R3, R100 ;  /* 0x0000006403647220 */ /* 0x000fe20000410000 */
[----:B------:R-:W-:Y:S01]  /*83b0*/  F2FP.BF16.F32.PACK_AB R74, R75, R74 ;  /* 0x0000004a4b4a723e */ /* 0x000fe200000010ff */
[C---:B------:R-:W-:Y:S01]  /*83c0*/  FMUL.FTZ R106, R12.reuse, R106 ;  /* 0x0000006a0c6a7220 */ /* 0x040fe20000410000 */
[C---:B------:R-:W-:Y:S01]  /*83d0*/  FMUL.FTZ R107, R12.reuse, R107 ;  /* 0x0000006b0c6b7220 */ /* 0x040fe20000410000 */
[----:B------:R-:W-:Y:S01]  /*83e0*/  F2FP.BF16.F32.PACK_AB R76, R77, R76 ;  /* 0x0000004c4d4c723e */ /* 0x000fe200000010ff */
[----:B------:R-:W-:Y:S01]  /*83f0*/  STS [R9+0x2000], R124 ;  /* 0x0020007c09007388 */ /* 0x000fe20000000800 */
[----:B------:R-:W-:Y:S01]  /*8400*/  F2FP.BF16.F32.PACK_AB R78, R79, R78 ;  /* 0x0000004e4f4e723e */ /* 0x000fe200000010ff */
[----:B------:R-:W-:Y:S01]  /*8410*/  FMUL.FTZ R3, R3, R101 ;  /* 0x0000006503037220 */ /* 0x000fe20000410000 */
[C---:B------:R-:W-:Y:S01]  /*8420*/  FMUL.FTZ R102, R12.reuse, R102 ;  /* 0x000000660c667220 */ /* 0x040fe20000410000 */
[----:B------:R-:W-:Y:S01]  /*8430*/  STS [R9+0x2400], R126 ;  /* 0x0024007e09007388 */ /* 0x000fe20000000800 */
[----:B------:R-:W-:Y:S01]  /*8440*/  FMUL.FTZ R103, R12, R103 ;  /* 0x000000670c677220 */ /* 0x000fe20000410000 */
[----:B------:R-:W-:Y:S01]  /*8450*/  F2FP.BF16.F32.PACK_AB R112, R113, R112 ;  /* 0x000000707170723e */ /* 0x000fe200000010ff */
[C---:B------:R-:W-:Y:S01]  /*8460*/  FMUL.FTZ R92, R10.reuse, R92 ;  /* 0x0000005c0a5c7220 */ /* 0x040fe20000410000 */
[----:B------:R-:W-:Y:S01]  /*8470*/  F2FP.BF16.F32.PACK_AB R114, R115, R114 ;  /* 0x000000727372723e */ /* 0x000fe200000010ff */
[----:B------:R-:W-:Y:S01]  /*8480*/  STS [R11+0x2000], R120 ;  /* 0x002000780b007388 */ /* 0x000fe20000000800 */
[C---:B------:R-:W-:Y:S01]  /*8490*/  FMUL.FTZ R93, R10.reuse, R93 ;  /* 0x0000005d0a5d7220 */ /* 0x040fe20000410000 */
[----:B------:R-:W-:Y:S01]  /*84a0*/  F2FP.BF16.F32.PACK_AB R88, R89, R88 ;  /* 0x000000585958723e */ /* 0x000fe200000010ff */
[C---:B------:R-:W-:Y:S01]  /*84b0*/  FMUL.FTZ R96, R10.reuse, R96 ;  /* 0x000000600a607220 */ /* 0x040fe20000410000 */
[----:B------:R1:W-:Y:S01]  /*84c0*/  STS [R11+0x2400], R122 ;  /* 0x0024007a0b007388 */ /* 0x0003e20000000800 */
[----:B------:R-:W-:Y:S01]  /*84d0*/  F2FP.BF16.F32.PACK_AB R90, R91, R90 ;  /* 0x0000005a5b5a723e */ /* 0x000fe200000010ff */
[----:B------:R-:W-:Y:S01]  /*84e0*/  FMUL.FTZ R97, R10, R97 ;  /* 0x000000610a617220 */ /* 0x000fe20000410000 */
[-C--:B------:R-:W-:Y:S01]  /*84f0*/  IADD3 R19, PT, PT, R8, R13.reuse, RZ ;  /* 0x0000000d08137210 */ /* 0x080fe20007ffe0ff */
[----:B------:R-:W-:Y:S01]  /*8500*/  STS [R15], R68 ;  /* 0x000000440f007388 */ /* 0x000fe20000000800 */
[----:B------:R-:W-:Y:S01]  /*8510*/  IADD3 R23, PT, PT, R2, R13, RZ ;  /* 0x0000000d02177210 */ /* 0x000fe20007ffe0ff */
[----:B------:R-:W2:Y:S01]  /*8520*/  @P6 MUFU.LG2 R7, R7 ;  /* 0x0000000700076308 */ /* 0x000ea20000000c00 */
[----:B------:R-:W-:Y:S01]  /*8530*/  F2FP.BF16.F32.PACK_AB R84, R85, R84 ;  /* 0x000000545554723e */ /* 0x000fe200000010ff */
[----:B------:R-:W-:Y:S01]  /*8540*/  STS [R15+0x400], R70 ;  /* 0x000400460f007388 */ /* 0x000fe20000000800 */
[----:B------:R-:W-:Y:S01]  /*8550*/  F2FP.BF16.F32.PACK_AB R86, R87, R86 ;  /* 0x000000565756723e */ /* 0x000fe200000010ff */
[----:B------:R-:W3:Y:S01]  /*8560*/  @P5 LDC R2, c[0x0][0x458] ;  /* 0x00011600ff025b82 */ /* 0x000ee20000000800 */
[----:B------:R-:W-:Y:S01]  /*8570*/  F2FP.BF16.F32.PACK_AB R108, R109, R108 ;  /* 0x0000006c6d6c723e */ /* 0x000fe200000010ff */
[----:B------:R-:W-:Y:S01]  /*8580*/  STS [R17], R80 ;  /* 0x0000005011007388 */ /* 0x000fe20000000800 */
[----:B------:R-:W-:Y:S01]  /*8590*/  F2FP.BF16.F32.PACK_AB R110, R111, R110 ;  /* 0x0000006e6f6e723e */ /* 0x000fe200000010ff */
[----:B------:R-:W4:Y:S01]  /*85a0*/  @P5 MUFU.LG2 R6, R6 ;  /* 0x0000000600065308 */ /* 0x000f220000000c00 */
[----:B------:R-:W-:Y:S01]  /*85b0*/  F2FP.BF16.F32.PACK_AB R104, R105, R104 ;  /* 0x000000686968723e */ /* 0x000fe200000010ff */
[----:B------:R-:W-:Y:S01]  /*85c0*/  STS [R17+0x400], R82 ;  /* 0x0004005211007388 */ /* 0x000fe20000000800 */
[----:B------:R-:W-:Y:S01]  /*85d0*/  F2FP.BF16.F32.PACK_AB R106, R107, R106 ;  /* 0x0000006a6b6a723e */ /* 0x000fe200000010ff */
[----:B------:R-:W2:Y:S01]  /*85e0*/  LDCU.U8 UR4, c[0x0][0x548] ;  /* 0x0000a900ff0477ac */ /* 0x000ea20008000000 */
[----:B------:R-:W-:Y:S01]  /*85f0*/  F2FP.BF16.F32.PACK_AB R3, R3, R100 ;  /* 0x000000640303723e */ /* 0x000fe200000010ff */
[----:B------:R-:W-:Y:S01]  /*8600*/  STS [R15+0x2000], R72 ;  /* 0x002000480f007388 */ /* 0x000fe20000000800 */
[----:B------:R-:W-:Y:S01]  /*8610*/  F2FP.BF16.F32.PACK_AB R102, R103, R102 ;  /* 0x000000666766723e */ /* 0x000fe200000010ff */
[----:B------:R-:W2:Y:S01]  /*8620*/  @P1 MUFU.LG2 R5, R5 ;  /* 0x0000000500051308 */ /* 0x000ea20000000c00 */
[----:B------:R-:W-:Y:S01]  /*8630*/  F2FP.BF16.F32.PACK_AB R92, R93, R92 ;  /* 0x0000005c5d5c723e */ /* 0x000fe200000010ff */
[----:B------:R5:W-:Y:S01]  /*8640*/  STS [R15+0x2400], R74 ;  /* 0x0024004a0f007388 */ /* 0x000be20000000800 */
[----:B------:R-:W-:Y:S01]  /*8650*/  F2FP.BF16.F32.PACK_AB R94, R95, R94 ;  /* 0x0000005e5f5e723e */ /* 0x000fe200000010ff */
[----:B-1----:R-:W1:Y:S01]  /*8660*/  @P3 LDC.64 R10, c[0x0][0x430] ;  /* 0x00010c00ff0a3b82 */ /* 0x002e620000000a00 */
[----:B------:R-:W-:Y:S01]  /*8670*/  F2FP.BF16.F32.PACK_AB R96, R97, R96 ;  /* 0x000000606160723e */ /* 0x000fe200000010ff */
[----:B------:R-:W-:Y:S01]  /*8680*/  STS [R17+0x2000], R76 ;  /* 0x0020004c11007388 */ /* 0x000fe20000000800 */
[----:B------:R-:W-:-:S02]  /*8690*/  F2FP.BF16.F32.PACK_AB R98, R99, R98 ;  /* 0x000000626362723e */ /* 0x000fc400000010ff */
[----:B------:R-:W-:Y:S01]  /*86a0*/  @P3 MOV R25, 0x1 ;  /* 0x0000000100193802 */ /* 0x000fe20000000f00 */
[----:B------:R-:W-:Y:S04]  /*86b0*/  STS [R17+0x2400], R78 ;  /* 0x0024004e11007388 */ /* 0x000fe80000000800 */
[----:B------:R-:W-:Y:S04]  /*86c0*/  STS [R13], R112 ;  /* 0x000000700d007388 */ /* 0x000fe80000000800 */
[----:B------:R-:W-:Y:S04]  /*86d0*/  STS [R13+0x400], R114 ;  /* 0x000400720d007388 */ /* 0x000fe80000000800 */
[----:B------:R-:W-:Y:S04]  /*86e0*/  STS [R19], R88 ;  /* 0x0000005813007388 */ /* 0x000fe80000000800 */
[----:B------:R-:W-:Y:S01]  /*86f0*/  STS [R19+0x400], R90 ;  /* 0x0004005a13007388 */ /* 0x000fe20000000800 */
[----:B-----5:R-:W-:Y:S01]  /*8700*/  IADD3 R15, PT, PT, R8, R23, RZ ;  /* 0x00000017080f7210 */ /* 0x020fe20007ffe0ff */
[----:B-1----:R-:W-:Y:S01]  /*8710*/  @P3 IMAD R20, R11, R10, RZ ;  /* 0x0000000a0b143224 */ /* 0x002fe200078e02ff */
[----:B------:R-:W1:Y:S01]  /*8720*/  LDC.64 R8, c[0x0][0x400] ;  /* 0x00010000ff087b82 */ /* 0x000e620000000a00 */
[----:B------:R-:W-:Y:S04]  /*8730*/  STS [R13+0x2000], R84 ;  /* 0x002000540d007388 */ /* 0x000fe80000000800 */
[----:B------:R-:W-:Y:S04]  /*8740*/  STS [R13+0x2400], R86 ;  /* 0x002400560d007388 */ /* 0x000fe80000000800 */
[----:B------:R-:W-:Y:S04]  /*8750*/  STS [R19+0x2000], R108 ;  /* 0x0020006c13007388 */ /* 0x000fe80000000800 */
[----:B------:R-:W-:Y:S04]  /*8760*/  STS [R19+0x2400], R110 ;  /* 0x0024006e13007388 */ /* 0x000fe80000000800 */
[----:B------:R-:W-:Y:S04]  /*8770*/  STS [R23], R104 ;  /* 0x0000006817007388 */ /* 0x000fe80000000800 */
[----:B------:R-:W-:Y:S04]  /*8780*/  STS [R23+0x400], R106 ;  /* 0x0004006a17007388 */ /* 0x000fe80000000800 */
[----:B------:R5:W-:Y:S04]  /*8790*/  STS [R15], R3 ;  /* 0x000000030f007388 */ /* 0x000be80000000800 */
[----:B------:R-:W-:Y:S04]  /*87a0*/  STS [R15+0x400], R102 ;  /* 0x000400660f007388 */ /* 0x000fe80000000800 */
[----:B------:R-:W-:Y:S04]  /*87b0*/  STS [R23+0x2000], R92 ;  /* 0x0020005c17007388 */ /* 0x000fe80000000800 */
[----:B------:R4:W-:Y:S04]  /*87c0*/  STS [R23+0x2400], R94 ;  /* 0x0024005e17007388 */ /* 0x0009e80000000800 */
[----:B------:R1:W-:Y:S04]  /*87d0*/  STS [R15+0x2000], R96 ;  /* 0x002000600f007388 */ /* 0x0003e80000000800 */
[----:B------:R1:W-:Y:S01]  /*87e0*/  STS [R15+0x2400], R98 ;  /* 0x002400620f007388 */ /* 0x0003e20000000800 */
[----:B-----5:R-:W1:Y:S08]  /*87f0*/  @P6 LDC R3, c[0x0][0x458] ;  /* 0x00011600ff036b82 */ /* 0x020e700000000800 */
[----:B----4-:R-:W4:Y:S01]  /*8800*/  @P3 LDC R23, c[0x0][0x430] ;  /* 0x00010c00ff173b82 */ /* 0x010f220000000800 */
[----:B--23--:R-:W-:Y:S05]  /*8810*/  @P3 BRA `(.L_x_1525) ;  /* 0x0000000000283947 */ /* 0x00cfea0003800000 */
[----:B------:R-:W-:Y:S01]  /*8820*/  ISETP.NE.AND P2, PT, RZ, UR4, PT ;  /* 0x00000004ff007c0c */ /* 0x000fe2000bf45270 */
[----:B------:R-:W2:-:S12]  /*8830*/  LDC R11, c[0x0][0x3e0] ;  /* 0x0000f800ff0b7b82 */ /* 0x000e980000000800 */
[----:B------:R-:W3:Y:S01]  /*8840*/  @P2 LDC R20, c[0x0][0x454] ;  /* 0x00011500ff142b82 */ /* 0x000ee20000000800 */
[----:B----4-:R-:W-:Y:S02]  /*8850*/  @P2 MOV R23, 0x1 ;  /* 0x0000000100172802 */ /* 0x010fe40000000f00 */
[----:B------:R-:W-:-:S05]  /*8860*/  @!P2 MOV R23, 0x1 ;  /* 0x000000010017a802 */ /* 0x000fca0000000f00 */
[----:B------:R-:W2:Y:S08]  /*8870*/  @P2 LDC R12, c[0x0][0x454] ;  /* 0x00011500ff0c2b82 */ /* 0x000eb00000000800 */
[----:B------:R-:W4:Y:S08]  /*8880*/  @!P2 LDC R10, c[0x0][0x434] ;  /* 0x00010d00ff0aab82 */ /* 0x000f300000000800 */
[----:B------:R-:W1:Y:S01]  /*8890*/  @!P2 LDC R20, c[0x0][0x434] ;  /* 0x00010d00ff14ab82 */ /* 0x000e620000000800 */
[----:B--2---:R-:W-:-:S02]  /*88a0*/  @P2 IMAD R25, R11, R12, RZ ;  /* 0x0000000c0b192224 */ /* 0x004fc400078e02ff */
[----:B---34-:R-:W-:-:S07]  /*88b0*/  @!P2 IMAD R25, R10, R11, RZ ;  /* 0x0000000b0a19a224 */ /* 0x018fce00078e02ff */
.L_x_1525:
[----:B------:R-:W-:Y:S01]  /*88c0*/  BAR.SYNC.DEFER_BLOCKING 0x0 ;  /* 0x0000000000007b1d */ /* 0x000fe20000010000 */
[----:B------:R-:W-:Y:S01]  /*88d0*/  @P6 FMUL.FTZ R7, R7, 0.69314718246459960938 ;  /* 0x3f31721807076820 */ /* 0x000fe20000410000 */
[----:B------:R-:W-:Y:S01]  /*88e0*/  @P5 FMUL.FTZ R6, R6, 0.69314718246459960938 ;  /* 0x3f31721806065820 */ /* 0x000fe20000410000 */
[----:B------:R-:W-:Y:S01]  /*88f0*/  ISETP.NE.AND P3, PT, RZ, UR4, !P3 ;  /* 0x00000004ff007c0c */ /* 0x000fe2000df65270 */
[----:B-1----:R-:W-:Y:S01]  /*8900*/  IMAD R20, R20, UR6, RZ ;  /* 0x0000000614147c24 */ /* 0x002fe2000f8e02ff */
[----:B------:R-:W-:-:S03]  /*8910*/  MOV R24, 0x7f800000 ;  /* 0x7f80000000187802 */ /* 0x000fc60000000f00 */
[----:B------:R-:W1:Y:S01]  /*8920*/  @P1 LDC R11, c[0x0][0x458] ;  /* 0x00011600ff0b1b82 */ /* 0x000e620000000800 */
[----:B------:R-:W-:Y:S01]  /*8930*/  MOV R22, 0x7f800000 ;  /* 0x7f80000000167802 */ /* 0x000fe20000000f00 */
[----:B------:R-:W2:Y:S01]  /*8940*/  @P0 MUFU.LG2 R4, R4 ;  /* 0x0000000400040308 */ /* 0x000ea20000000c00 */
[----:B------:R-:W-:Y:S01]  /*8950*/  @P6 FFMA.FTZ R24, R136, R3, R7 ;  /* 0x0000000388186223 */ /* 0x000fe20000010007 */
[----:B------:R-:W-:Y:S01]  /*8960*/  @P5 FFMA.FTZ R22, R135, R2, R6 ;  /* 0x0000000287165223 */ /* 0x000fe20000010006 */
[----:B------:R-:W-:Y:S01]  /*8970*/  LOP3.LUT P5, RZ, R0, 0x3, RZ, 0xc0, !PT ;  /* 0x0000000300ff7812 */ /* 0x000fe200078ac0ff */
[----:B------:R-:W-:Y:S01]  /*8980*/  IMAD R28, R21, UR7, RZ ;  /* 0x00000007151c7c24 */ /* 0x000fe2000f8e02ff */
[----:B------:R-:W-:Y:S01]  /*8990*/  MOV R30, R202 ;  /* 0x000000ca001e7202 */ /* 0x000fe20000000f00 */
[----:B------:R-:W3:Y:S01]  /*89a0*/  @P0 LDC R10, c[0x0][0x458] ;  /* 0x00011600ff0a0b82 */ /* 0x000ee20000000800 */
[----:B----4-:R-:W-:Y:S01]  /*89b0*/  IMAD R33, R200, R23, RZ ;  /* 0x00000017c8217224 */ /* 0x010fe200078e02ff */
[----:B------:R-:W-:Y:S01]  /*89c0*/  MOV R31, RZ ;  /* 0x000000ff001f7202 */ /* 0x000fe20000000f00 */
[----:B------:R-:W-:Y:S01]  /*89d0*/  @!P3 IMAD R20, R25, UR7, R20 ;  /* 0x000000071914bc24 */ /* 0x000fe2000f8e0214 */
[----:B------:R-:W-:Y:S01]  /*89e0*/  SEL R25, R28, RZ, P3 ;  /* 0x000000ff1c197207 */ /* 0x000fe20001800000 */
[----:B------:R-:W-:Y:S01]  /*89f0*/  @P1 FMUL.FTZ R29, R5, 0.69314718246459960938 ;  /* 0x3f317218051d1820 */ /* 0x000fe20000410000 */
[----:B------:R-:W-:Y:S01]  /*8a00*/  SHF.R.S32.HI R28, RZ, 0x1f, R28 ;  /* 0x0000001fff1c7819 */ /* 0x000fe2000001141c */
[----:B------:R-:W-:Y:S01]  /*8a10*/  IMAD.WIDE.U32 R30, R8, UR7, R30 ;  /* 0x00000007081e7c25 */ /* 0x000fe2000f8e001e */
[----:B------:R-:W4:Y:S01]  /*8a20*/  LDC.64 R6, c[0x0][0x410] ;  /* 0x00010400ff067b82 */ /* 0x000f220000000a00 */
[--C-:B------:R-:W-:Y:S01]  /*8a30*/  IADD3 R25, P4, P2, R33, R25, R20.reuse ;  /* 0x0000001921197210 */ /* 0x100fe20007a9e014 */
[----:B------:R1:W4:Y:S01]  /*8a40*/  LDS.128 R16, [R199] ;  /* 0x00000000c7107984 */ /* 0x0003220000000c00 */
[----:B--2---:R-:W-:Y:S01]  /*8a50*/  @P0 FMUL.FTZ R4, R4, 0.69314718246459960938 ;  /* 0x3f31721804040820 */ /* 0x004fe20000410000 */
[----:B------:R-:W-:Y:S01]  /*8a60*/  SHF.R.S32.HI R5, RZ, 0x1f, R33 ;  /* 0x0000001fff057819 */ /* 0x000fe20000011421 */
[----:B------:R-:W-:Y:S01]  /*8a70*/  BSSY.RECONVERGENT B0, `(.L_x_1526) ;  /* 0x0000034000007945 */ /* 0x000fe20003800200 */
[----:B------:R2:W2:Y:S01]  /*8a80*/  LDS.128 R12, [R199+0x800] ;  /* 0x00080000c70c7984 */ /* 0x0004a20000000c00 */
[----:B------:R-:W-:Y:S01]  /*8a90*/  SEL R28, R28, RZ, P3 ;  /* 0x000000ff1c1c7207 */ /* 0x000fe20001800000 */
[----:B------:R-:W2:Y:S01]  /*8aa0*/  LDC.64 R2, c[0x0][0x408] ;  /* 0x00010200ff027b82 */ /* 0x000ea20000000a00 */
[----:B------:R-:W-:Y:S01]  /*8ab0*/  SHF.R.S32.HI R20, RZ, 0x1f, R20 ;  /* 0x0000001fff147819 */ /* 0x000fe20000011414 */
[----:B------:R-:W-:Y:S01]  /*8ac0*/  IMAD R37, R9, UR7, R31 ;  /* 0x0000000709257c24 */ /* 0x000fe2000f8e021f */
[----:B------:R-:W-:Y:S01]  /*8ad0*/  MOV R27, 0x7f800000 ;  /* 0x7f800000001b7802 */ /* 0x000fe20000000f00 */
[----:B-1----:R-:W-:Y:S01]  /*8ae0*/  @P1 FFMA.FTZ R27, R134, R11, R29 ;  /* 0x0000000b861b1223 */ /* 0x002fe2000001001d */
[----:B------:R-:W-:-:S02]  /*8af0*/  MOV R26, 0x7f800000 ;  /* 0x7f800000001a7802 */ /* 0x000fc40000000f00 */
[----:B------:R-:W-:Y:S01]  /*8b00*/  IADD3.X R28, PT, PT, R5, R28, R20, P4, P2 ;  /* 0x0000001c051c7210 */ /* 0x000fe200027e4414 */
[----:B---3--:R-:W-:Y:S01]  /*8b10*/  @P0 FFMA.FTZ R26, R133, R10, R4 ;  /* 0x0000000a851a0223 */ /* 0x008fe20000010004 */
[----:B------:R-:W-:Y:S06]  /*8b20*/  @P5 BRA `(.L_x_1527) ;  /* 0x0000000000a05947 */ /* 0x000fec0003800000 */
[----:B------:R-:W-:Y:S01]  /*8b30*/  SHF.R.U32.HI R4, RZ, 0x1, R0 ;  /* 0x00000001ff047819 */ /* 0x000fe20000011600 */
[----:B------:R-:W-:Y:S01]  /*8b40*/  IMAD.IADD R21, R21, 0x1, -R200 ;  /* 0x0000000115157824 */ /* 0x000fe200078e0ac8 */
[----:B------:R-:W-:Y:S02]  /*8b50*/  SHF.R.U32.HI R34, RZ, 0x2, R0 ;  /* 0x00000002ff227819 */ /* 0x000fe40000011600 */
[----:B------:R-:W-:-:S04]  /*8b60*/  LOP3.LUT R5, R4, 0x30, RZ, 0xc0, !PT ;  /* 0x0000003004057812 */ /* 0x000fc800078ec0ff */
[----:B------:R-:W-:-:S04]  /*8b70*/  LOP3.LUT R34, R5, 0x7, R34, 0xf8, !PT ;  /* 0x0000000705227812 */ /* 0x000fc800078ef822 */
[C---:B------:R-:W-:Y:S01]  /*8b80*/  LOP3.LUT R0, R34.reuse, 0x40, RZ, 0xfc, !PT ;  /* 0x0000004022007812 */ /* 0x040fe200078efcff */
[C---:B------:R-:W-:Y:S01]  /*8b90*/  VIADD R32, R34.reuse, 0x8 ;  /* 0x0000000822207836 */ /* 0x040fe20000000000 */
[CC--:B------:R-:W-:Y:S01]  /*8ba0*/  ISETP.GE.AND P6, PT, R34.reuse, R21.reuse, PT ;  /* 0x000000152200720c */ /* 0x0c0fe20003fc6270 */
[----:B------:R-:W-:Y:S01]  /*8bb0*/  VIADD R38, R34, 0x48 ;  /* 0x0000004822267836 */ /* 0x000fe20000000000 */
[-C--:B------:R-:W-:Y:S02]  /*8bc0*/  ISETP.GE.AND P4, PT, R0, R21.reuse, PT ;  /* 0x000000150000720c */ /* 0x080fe40003f86270 */
[-C--:B------:R-:W-:Y:S02]  /*8bd0*/  ISETP.GE.AND P5, PT, R32, R21.reuse, PT ;  /* 0x000000152000720c */ /* 0x080fe40003fa6270 */
[----:B------:R-:W-:-:S07]  /*8be0*/  ISETP.GE.AND P3, PT, R38, R21, PT ;  /* 0x000000152600720c */ /* 0x000fce0003f66270 */
[----:B------:R-:W1:Y:S01]  /*8bf0*/  @!P6 LDC.64 R20, c[0x0][0x420] ;  /* 0x00010800ff14eb82 */ /* 0x000e620000000a00 */
[-C--:B------:R-:W-:Y:S02]  /*8c00*/  @!P6 IMAD R34, R34, R23.reuse, RZ ;  /* 0x000000172222e224 */ /* 0x080fe400078e02ff */
[-C--:B------:R-:W-:Y:S02]  /*8c10*/  @!P4 IMAD R29, R0, R23.reuse, RZ ;  /* 0x00000017001dc224 */ /* 0x080fe400078e02ff */
[----:B------:R-:W-:Y:S01]  /*8c20*/  @!P5 IMAD R32, R32, R23, RZ ;  /* 0x000000172020d224 */ /* 0x000fe200078e02ff */
[----:B------:R-:W-:Y:S01]  /*8c30*/  @!P6 IADD3 R0, P0, PT, R34, R25, RZ ;  /* 0x000000192200e210 */ /* 0x000fe20007f1e0ff */
[----:B------:R-:W-:Y:S01]  /*8c40*/  @!P3 IMAD R35, R38, R23, RZ ;  /* 0x000000172623b224 */ /* 0x000fe200078e02ff */
[----:B------:R-:W3:Y:S02]  /*8c50*/  @!P5 LDC.64 R10, c[0x0][0x420] ;  /* 0x00010800ff0adb82 */ /* 0x000ee40000000a00 */
[----:B------:R-:W-:-:S02]  /*8c60*/  @!P6 LEA.HI.X.SX32 R23, R34, R28, 0x1, P0 ;  /* 0x0000001c2217e211 */ /* 0x000fc400000f0eff */
[CC--:B------:R-:W-:Y:S02]  /*8c70*/  @!P4 IADD3 R34, P1, PT, R29.reuse, R25.reuse, RZ ;  /* 0x000000191d22c210 */ /* 0x0c0fe40007f3e0ff */
[CC--:B------:R-:W-:Y:S02]  /*8c80*/  @!P5 IADD3 R33, P2, PT, R32.reuse, R25.reuse, RZ ;  /* 0x000000192021d210 */ /* 0x0c0fe40007f5e0ff */
[----:B------:R-:W5:Y:S01]  /*8c90*/  @!P4 LDC.64 R8, c[0x0][0x420] ;  /* 0x00010800ff08cb82 */ /* 0x000f620000000a00 */
[-C--:B------:R-:W-:Y:S02]  /*8ca0*/  @!P4 LEA.HI.X.SX32 R29, R29, R28.reuse, 0x1, P1 ;  /* 0x0000001c1d1dc211 */ /* 0x080fe400008f0eff */
[----:B------:R-:W-:Y:S02]  /*8cb0*/  @!P5 LEA.HI.X.SX32 R32, R32, R28, 0x1, P2 ;  /* 0x0000001c2020d211 */ /* 0x000fe400010f0eff */
[----:B------:R-:W-:-:S03]  /*8cc0*/  @!P3 IADD3 R25, P0, PT, R35, R25, RZ ;  /* 0x000000192319b210 */ /* 0x000fc60007f1e0ff */
[----:B------:R-:W4:Y:S01]  /*8cd0*/  @!P3 LDC.64 R4, c[0x0][0x420] ;  /* 0x00010800ff04bb82 */ /* 0x000f220000000a00 */
[C---:B-1----:R-:W-:Y:S02]  /*8ce0*/  @!P6 LEA R20, P2, R0.reuse, R20, 0x2 ;  /* 0x000000140014e211 */ /* 0x042fe400078410ff */
[----:B------:R-:W-:Y:S02]  /*8cf0*/  @!P3 LEA.HI.X.SX32 R28, R35, R28, 0x1, P0 ;  /* 0x0000001c231cb211 */ /* 0x000fe400000f0eff */
[----:B------:R-:W-:Y:S02]  /*8d00*/  @!P6 LEA.HI.X R21, R0, R21, R23, 0x2, P2 ;  /* 0x000000150015e211 */ /* 0x000fe400010f1417 */
[----:B---3--:R-:W-:-:S03]  /*8d10*/  @!P5 LEA R10, P1, R33, R10, 0x2 ;  /* 0x0000000a210ad211 */ /* 0x008fc600078210ff */
[----:B------:R1:W-:Y:S01]  /*8d20*/  @!P6 STG.E desc[UR24][R20.64], R24 ;  /* 0x000000181400e986 */ /* 0x0003e2000c101918 */
[----:B------:R-:W-:Y:S02]  /*8d30*/  @!P5 LEA.HI.X R11, R33, R11, R32, 0x2, P1 ;  /* 0x0000000b210bd211 */ /* 0x000fe400008f1420 */
[----:B-----5:R-:W-:-:S03]  /*8d40*/  @!P4 LEA R8, P1, R34, R8, 0x2 ;  /* 0x000000082208c211 */ /* 0x020fc600078210ff */
[----:B------:R1:W-:Y:S01]  /*8d50*/  @!P5 STG.E desc[UR24][R10.64], R22 ;  /* 0x000000160a00d986 */ /* 0x0003e2000c101918 */
[----:B------:R-:W-:Y:S02]  /*8d60*/  @!P4 LEA.HI.X R9, R34, R9, R29, 0x2, P1 ;  /* 0x000000092209c211 */ /* 0x000fe400008f141d */
[----:B----4-:R-:W-:-:S03]  /*8d70*/  @!P3 LEA R4, P0, R25, R4, 0x2 ;  /* 0x000000041904b211 */ /* 0x010fc600078010ff */
[----:B------:R1:W-:Y:S01]  /*8d80*/  @!P4 STG.E desc[UR24][R8.64], R27 ;  /* 0x0000001b0800c986 */ /* 0x0003e2000c101918 */
[----:B------:R-:W-:-:S05]  /*8d90*/  @!P3 LEA.HI.X R5, R25, R5, R28, 0x2, P0 ;  /* 0x000000051905b211 */ /* 0x000fca00000f141c */
[----:B------:R1:W-:Y:S04]  /*8da0*/  @!P3 STG.E desc[UR24][R4.64], R26 ;  /* 0x0000001a0400b986 */ /* 0x0003e8000c101918 */
.L_x_1527:
[----:B------:R-:W-:Y:S05]  /*8db0*/  BSYNC.RECONVERGENT B0 ;  /* 0x0000000000007941 */ /* 0x000fea0003800200 */
.L_x_1526:
[----:B------:R-:W-:Y:S01]  /*8dc0*/  IMAD.MOV.U32 R36, RZ, RZ, R30 ;  /* 0x000000ffff247224 */ /* 0x000fe200078e001e */
[----:B------:R-:W3:Y:S01]  /*8dd0*/  LDCU.64 UR4, c[0x0][0x3f0] ;  /* 0x00007e00ff0477ac */ /* 0x000ee20008000a00 */
[----:B-1----:R-:W1:Y:S01]  /*8de0*/  LDS.128 R8, [R199+0x1000] ;  /* 0x00100000c7087984 */ /* 0x002e620000000c00 */
[----:B--2---:R-:W-:Y:S02]  /*8df0*/  IMAD R0, R205, R2, RZ ;  /* 0x00000002cd007224 */ /* 0x004fe400078e02ff */
[----:B----4-:R-:W-:Y:S01]  /*8e00*/  IMAD.WIDE.U32 R38, R6, UR6, R36 ;  /* 0x0000000606267c25 */ /* 0x010fe2000f8e0024 */
[----:B------:R-:W2:Y:S01]  /*8e10*/  LDS.128 R24, [R199+0x1800] ;  /* 0x00180000c7187984 */ /* 0x000ea20000000c00 */
[----:B------:R-:W-:Y:S02]  /*8e20*/  SHF.L.U64.HI R37, R2, 0x6, R3 ;  /* 0x0000000602257819 */ /* 0x000fe40000010203 */
[----:B------:R-:W-:Y:S01]  /*8e30*/  IMAD R39, R7, UR6, R39 ;  /* 0x0000000607277c24 */ /* 0x000fe2000f8e0227 */
[----:B------:R-:W4:Y:S01]  /*8e40*/  LDS.128 R20, [R199+0x2000] ;  /* 0x00200000c7147984 */ /* 0x000f220000000c00 */
[----:B------:R-:W-:-:S02]  /*8e50*/  IMAD R0, R198, R3, R0 ;  /* 0x00000003c6007224 */ /* 0x000fc400078e0200 */
[----:B------:R-:W-:Y:S01]  /*8e60*/  IMAD.WIDE.U32 R38, R198, R2, R38 ;  /* 0x00000002c6267225 */ /* 0x000fe200078e0026 */
[----:B------:R-:W5:Y:S03]  /*8e70*/  LDS.128 R4, [R199+0x2800] ;  /* 0x00280000c7047984 */ /* 0x000f660000000c00 */
[----:B------:R-:W-:Y:S01]  /*8e80*/  IMAD.IADD R0, R39, 0x1, R0 ;  /* 0x0000000127007824 */ /* 0x000fe200078e0200 */
[----:B------:R-:W5:Y:S01]  /*8e90*/  LDS.128 R28, [R199+0x3000] ;  /* 0x00300000c71c7984 */ /* 0x000f620000000c00 */
[----:B---3--:R-:W-:Y:S01]  /*8ea0*/  LEA R40, P0, R38, UR4, 0x1 ;  /* 0x0000000426287c11 */ /* 0x008fe2000f8008ff */
[----:B------:R-:W-:Y:S02]  /*8eb0*/  IMAD.SHL.U32 R36, R2, 0x20, RZ ;  /* 0x0000002002247824 */ /* 0x000fe400078e00ff */
[----:B------:R-:W3:Y:S01]  /*8ec0*/  LDS.128 R32, [R199+0x3800] ;  /* 0x00380000c7207984 */ /* 0x000ee20000000c00 */
[----:B------:R-:W-:-:S02]  /*8ed0*/  LEA.HI.X R41, R38, UR5, R0, 0x1, P0 ;  /* 0x0000000526297c11 */ /* 0x000fc400080f0c00 */
[C---:B------:R-:W-:Y:S02]  /*8ee0*/  SHF.L.U32 R38, R2.reuse, 0x6, RZ ;  /* 0x0000000602267819 */ /* 0x040fe400000006ff */
[CC--:B------:R-:W-:Y:S01]  /*8ef0*/  LEA R42, P0, R2.reuse, R40.reuse, 0x7 ;  /* 0x00000028022a7211 */ /* 0x0c0fe200078038ff */
[----:B------:R-:W-:Y:S01]  /*8f00*/  STG.E.128 desc[UR24][R40.64], R16 ;  /* 0x0000001028007986 */ /* 0x000fe2000c101d18 */
[--C-:B------:R-:W-:Y:S02]  /*8f10*/  SHF.L.U64.HI R0, R2, 0x5, R3.reuse ;  /* 0x0000000502007819 */ /* 0x100fe40000010203 */
[-C--:B------:R-:W-:Y:S02]  /*8f20*/  IADD3 R46, P2, PT, R36, R40.reuse, RZ ;  /* 0x00000028242e7210 */ /* 0x080fe40007f5e0ff */
[----:B------:R-:W-:Y:S02]  /*8f30*/  IADD3 R44, P1, PT, R38, R40, RZ ;  /* 0x00000028262c7210 */ /* 0x000fe40007f3e0ff */
[----:B------:R-:W-:Y:S01]  /*8f40*/  LEA.HI.X R43, R2, R41, R3, 0x7, P0 ;  /* 0x00000029022b7211 */ /* 0x000fe200000f3c03 */
[--C-:B------:R-:W-:Y:S01]  /*8f50*/  IMAD.X R47, R0, 0x1, R41.reuse, P2 ;  /* 0x00000001002f7824 */ /* 0x100fe200010e0629 */
[----:B------:R-:W-:Y:S01]  /*8f60*/  IADD3 R38, P0, PT, R42, R38, RZ ;  /* 0x000000262a267210 */ /* 0x000fe20007f1e0ff */
[----:B------:R-:W-:Y:S01]  /*8f70*/  IMAD.X R45, R37, 0x1, R41, P1 ;  /* 0x00000001252d7824 */ /* 0x000fe200008e0629 */
[----:B------:R-:W-:-:S02]  /*8f80*/  IADD3 R2, P2, PT, R44, R36, RZ ;  /* 0x000000242c027210 */ /* 0x000fc40007f5e0ff */
[----:B------:R-:W-:Y:S01]  /*8f90*/  IADD3 R48, P1, PT, R42, R36, RZ ;  /* 0x000000242a307210 */ /* 0x000fe20007f3e0ff */
[----:B------:R-:W-:Y:S01]  /*8fa0*/  IMAD.X R39, R43, 0x1, R37, P0 ;  /* 0x000000012b277824 */ /* 0x000fe200000e0625 */
[----:B------:R-:W-:Y:S01]  /*8fb0*/  IADD3.X R3, PT, PT, R45, R0, RZ, P2, !PT ;  /* 0x000000002d037210 */ /* 0x000fe200017fe4ff */
[----:B------:R-:W-:Y:S01]  /*8fc0*/  STG.E.128 desc[UR24][R46.64], R12 ;  /* 0x0000000c2e007986 */ /* 0x000fe2000c101d18 */
[----:B------:R-:W-:Y:S01]  /*8fd0*/  IADD3 R36, P0, PT, R38, R36, RZ ;  /* 0x0000002426247210 */ /* 0x000fe20007f1e0ff */
[----:B------:R-:W-:Y:S02]  /*8fe0*/  IMAD.X R49, R43, 0x1, R0, P1 ;  /* 0x000000012b317824 */ /* 0x000fe400008e0600 */
[----:B-1----:R-:W-:Y:S01]  /*8ff0*/  STG.E.128 desc[UR24][R44.64], R8 ;  /* 0x000000082c007986 */ /* 0x002fe2000c101d18 */
[----:B------:R-:W-:-:S03]  /*9000*/  IADD3.X R37, PT, PT, R39, R0, RZ, P0, !PT ;  /* 0x0000000027257210 */ /* 0x000fc600007fe4ff */
[----:B--2---:R-:W-:Y:S04]  /*9010*/  STG.E.128 desc[UR24][R2.64], R24 ;  /* 0x0000001802007986 */ /* 0x004fe8000c101d18 */
[----:B----4-:R-:W-:Y:S04]  /*9020*/  STG.E.128 desc[UR24][R42.64], R20 ;  /* 0x000000142a007986 */ /* 0x010fe8000c101d18 */
[----:B-----5:R-:W-:Y:S04]  /*9030*/  STG.E.128 desc[UR24][R48.64], R4 ;  /* 0x0000000430007986 */ /* 0x020fe8000c101d18 */
[----:B------:R-:W-:Y:S04]  /*9040*/  STG.E.128 desc[UR24][R38.64], R28 ;  /* 0x0000001c26007986 */ /* 0x000fe8000c101d18 */
[----:B---3--:R-:W-:Y:S01]  /*9050*/  STG.E.128 desc[UR24][R36.64], R32 ;  /* 0x0000002024007986 */ /* 0x008fe2000c101d18 */
[----:B------:R-:W-:Y:S05]  /*9060*/  EXIT ;  /* 0x000000000000794d */ /* 0x000fea0003800000 */
.L_x_1528:
        /* <DEDUP_REMOVED lines=9> */
.L_x_2704:


//--------------------- .text._ZN5flash16flash_fwd_kernelI23Flash_fwd_kernel_traitsILi64ELi128ELi64ELi4ELb0ELb0EN7cutlass10bfloat16_tE19Flash_kernel_traitsILi64ELi128ELi64ELi4ES3_EELb0ELb0ELb0ELb0ELb1ELb1ELb1ELb0EEEvNS_16Flash_fwd_paramsE --------------------------
	.section	.text._ZN5flash16flash_fwd_kernelI23Flash_fwd_kernel_traitsILi64ELi128ELi64ELi4ELb0ELb0EN7cutlass10bfloat16_tE19Flash_kernel_traitsILi64ELi128ELi64ELi4ES3_EELb0ELb0ELb0ELb0ELb1ELb1ELb1ELb0EEEvNS_16Flash_fwd_paramsE,"ax",@progbits
	.align	128
        .global         _ZN5flash16flash_fwd_kernelI23Flash_fwd_kernel_traitsILi64ELi128ELi64ELi4ELb0ELb0EN7cutlass10bfloat16_tE19Flash_kernel_traitsILi64ELi128ELi64ELi4ES3_EELb0ELb0ELb0ELb0ELb1ELb1ELb1ELb0EEEvNS_16Flash_fwd_paramsE
        .type           _ZN5flash16flash_fwd_kernelI23Flash_fwd_kernel_traitsILi64ELi128ELi64ELi4ELb0ELb0EN7cutlass10bfloat16_tE19Flash_kernel_traitsILi64ELi128ELi64ELi4ES3_EELb0ELb0ELb0ELb0ELb1ELb1ELb1ELb0EEEvNS_16Flash_fwd_paramsE,@function
        .size           _ZN5flash16flash_fwd_kernelI23Flash_fwd_kernel_traitsILi64ELi128ELi64ELi4ELb0ELb0EN7cutlass10bfloat16_tE19Flash_kernel_traitsILi64ELi128ELi64ELi4ES3_EELb0ELb0ELb0ELb0ELb1ELb1ELb1ELb0EEEvNS_16Flash_fwd_paramsE,(.L_x_2705 - _ZN5flash16flash_fwd_kernelI23Flash_fwd_kernel_traitsILi64ELi128ELi64ELi4ELb0ELb0EN7cutlass10bfloat16_tE19Flash_kernel_traitsILi64ELi128ELi64ELi4ES3_EELb0ELb0ELb0ELb0ELb1ELb1ELb1ELb0EEEvNS_16Flash_fwd_paramsE)
        .other          _ZN5flash16flash_fwd_kernelI23Flash_fwd_kernel_traitsILi64ELi128ELi64ELi4ELb0ELb0EN7cutlass10bfloat16_tE19Flash_kernel_traitsILi64ELi128ELi64ELi4ES3_EELb0ELb0ELb0ELb0ELb1ELb1ELb1ELb0EEEvNS_16Flash_fwd_paramsE,@"STO_CUDA_ENTRY STV_DEFAULT"
_ZN5flash16flash_fwd_kernelI23Flash_fwd_kernel_traitsILi64ELi128ELi64ELi4ELb0ELb0EN7cutlass10bfloat16_tE19Flash_kernel_traitsILi64ELi128ELi64ELi4ES3_EELb0ELb0ELb0ELb0ELb1ELb1ELb1ELb0EEEvNS_16Flash_fwd_paramsE:
.text._ZN5flash16flash_fwd_kernelI23Flash_fwd_kernel_traitsILi64ELi128ELi64ELi4ELb0ELb0EN7cutlass10bfloat16_tE19Flash_kernel_traitsILi64ELi128ELi64ELi4ES3_EELb0ELb0ELb0ELb0ELb1ELb1ELb1ELb0EEEvNS_16Flash_fwd_paramsE:
[----:B------:R-:W-:Y:S08]  /*0000*/  LDC R1, c[0x0][0x37c] ;  /* 0x0000df00ff017b82 */ /* 0x000ff00000000800 */
[----:B------:R-:W1:Y:S01]  /*0010*/  LDC.64 R2, c[0x0][0x478] ;  /* 0x00011e00ff027b82 */ /* 0x000e620000000a00 */
[----:B------:R-:W2:Y:S01]  /*0020*/  S2R R17, SR_CTAID.Y ;  /* 0x0000000000117919 */ /* 0x000ea20000002600 */
[----:B------:R-:W3:Y:S01]  /*0030*/  LDCU.64 UR22, c[0x0][0x358] ;  /* 0x00006b00ff1677ac */ /* 0x000ee20008000a00 */
[----:B------:R-:W-:-:S05]  /*0040*/  IMAD.MOV.U32 R13, RZ, RZ, RZ ;  /* 0x000000ffff0d7224 */ /* 0x000fca00078e00ff */
[----:B------:R-:W4:Y:S08]  /*0050*/  LDC.64 R4, c[0x0][0x470] ;  /* 0x00011c00ff047b82 */ /* 0x000f300000000a00 */
[----:B------:R-:W3:Y:S01]  /*0060*/  S2UR UR24, SR_CTAID.X ;  /* 0x00000000001879c3 */ /* 0x000ee20000002500 */
[----:B-1----:R-:W-:-:S07]  /*0070*/  ISETP.NE.U32.AND P1, PT, R2, RZ, PT ;  /* 0x000000ff0200720c */ /* 0x002fce0003f25070 */
[----:B------:R-:W1:Y:S01]  /*0080*/  LDC R0, c[0x0][0x434] ;  /* 0x00010d00ff007b82 */ /* 0x000e620000000800 */
[----:B------:R-:W-:Y:S02]  /*0090*/  ISETP.NE.AND.EX P1, PT, R3, RZ, PT, P1 ;  /* 0x000000ff0300720c */ /* 0x000fe40003f25310 */
[----:B----4-:R-:W-:-:S04]  /*00a0*/  ISETP.NE.U32.AND P0, PT, R4, RZ, PT ;  /* 0x000000ff0400720c */ /* 0x010fc80003f05070 */
[----:B------:R-:W-:-:S07]  /*00b0*/  ISETP.NE.AND.EX P0, PT, R5, RZ, PT, P0 ;  /* 0x000000ff0500720c */ /* 0x000fce0003f05300 */
[----:B------:R-:W2:Y:S08]  /*00c0*/  @P1 LDC.64 R2, c[0x0][0x478] ;  /* 0x00011e00ff021b82 */ /* 0x000eb00000000a00 */
[----:B------:R-:W4:Y:S01]  /*00d0*/  @P0 LDC.64 R4, c[0x0][0x470] ;  /* 0x00011c00ff040b82 */ /* 0x000f220000000a00 */
[----:B--2---:R-:W-:-:S05]  /*00e0*/  @P1 IMAD.WIDE.U32 R2, R17, 0x4, R2 ;  /* 0x0000000411021825 */ /* 0x004fca00078e0002 */
[----:B---3--:R2:W5:Y:S01]  /*00f0*/  @P1 LDG.E R34, desc[UR22][R2.64] ;  /* 0x0000001602221981 */ /* 0x008562000c1e1900 */
[----:B------:R-:W-:Y:S01]  /*0100*/  USHF.L.U32 UR20, UR24, 0x7, URZ ;  /* 0x0000000718147899 */ /* 0x000fe200080006ff */
[----:B----4-:R-:W-:-:S05]  /*0110*/  @P0 IMAD.WIDE.U32 R4, R17, 0x4, R4 ;  /* 0x0000000411040825 */ /* 0x010fca00078e0004 */
[----:B------:R2:W5:Y:S01]  /*0120*/  @P0 LDG.E R13, desc[UR22][R4.64] ;  /* 0x00000016040d0981 */ /* 0x000562000c1e1900 */
[----:B-1----:R-:W-:-:S13]  /*0130*/  ISETP.LE.AND P0, PT, R0, UR20, PT ;  /* 0x0000001400007c0c */ /* 0x002fda000bf03270 */
[----:B------:R-:W-:Y:S05]  /*0140*/  @P0 EXIT ;  /* 0x000000000000094d */ /* 0x000fea0003800000 */
[----:B--2---:R-:W1:Y:S01]  /*0150*/  LDC R2, c[0x0][0x3e8] ;  /* 0x0000fa00ff027b82 */ /* 0x004e620000000800 */
[----:B------:R-:W2:Y:S01]  /*0160*/  S2R R7, SR_CTAID.Z ;  /* 0x0000000000077919 */ /* 0x000ea20000002700 */
[----:B-----5:R-:W-:Y:S01]  /*0170*/  @P1 IMAD.IADD R34, R34, 0x1, -R13 ;  /* 0x0000000122221824 */ /* 0x020fe200078e0a0d */
[----:B------:R-:W3:Y:S01]  /*0180*/  LDCU.128 UR12, c[0x0][0x3c0] ;  /* 0x00007800ff0c77ac */ /* 0x000ee20008000c00 */
[----:B------:R-:W-:Y:S01]  /*0190*/  IMAD.MOV.U32 R195, RZ, RZ, RZ ;  /* 0x000000ffffc37224 */ /* 0x000fe200078e00ff */
[----:B------:R-:W4:Y:S03]  /*01a0*/  LDCU.128 UR4, c[0x0][0x3a0] ;  /* 0x00007400ff0477ac */ /* 0x000f260008000c00 */
[----:B------:R-:W3:Y:S01]  /*01b0*/  @!P1 LDC.64 R8, c[0x0][0x488] ;  /* 0x00012200ff089b82 */ /* 0x000ee20000000a00 */
[----:B------:R-:W4:Y:S01]  /*01c0*/  LDCU.128 UR16, c[0x0][0x390] ;  /* 0x00007200ff1077ac */ /* 0x000f220008000c00 */
[----:B------:R-:W4:Y:S06]  /*01d0*/  LDCU.128 UR8, c[0x0][0x380] ;  /* 0x00007000ff0877ac */ /* 0x000f2c0008000c00 */
[----:B------:R-:W4:Y:S01]  /*01e0*/  @!P1 LDC.64 R4, c[0x0][0x438] ;  /* 0x00010e00ff049b82 */ /* 0x000f220000000a00 */
[----:B------:R-:W-:Y:S01]  /*01f0*/  UIMAD.WIDE.U32 UR24, UR24, 0x80, URZ ;  /* 0x00000080181878a5 */ /* 0x000fe2000f8e00ff */
[----:B-1----:R-:W-:-:S06]  /*0200*/  IABS R3, R2 ;  /* 0x0000000200037213 */ /* 0x002fcc0000000000 */
[----:B------:R-:W1:Y:S01]  /*0210*/  LDC.64 R206, c[0x0][0x3b8] ;  /* 0x0000ee00ffce7b82 */ /* 0x000e620000000a00 */
[----:B------:R-:W4:Y:S01]  /*0220*/  I2F.RP R6, R3 ;  /* 0x0000000300067306 */ /* 0x000f220000209400 */
[----:B---3--:R-:W-:Y:S02]  /*0230*/  @!P1 ISETP.NE.U32.AND P0, PT, R8, RZ, PT ;  /* 0x000000ff0800920c */ /* 0x008fe40003f05070 */
[----:B--2---:R-:W-:Y:S02]  /*0240*/  IABS R10, R7 ;  /* 0x00000007000a7213 */ /* 0x004fe40000000000 */
[----:B------:R-:W-:-:S04]  /*0250*/  @!P1 ISETP.NE.AND.EX P0, PT, R9, RZ, PT, P0 ;  /* 0x000000ff0900920c */ /* 0x000fc80003f05300 */
[----:B----4-:R-:W-:Y:S01]  /*0260*/  @!P1 SEL R5, R5, RZ, P0 ;  /* 0x000000ff05059207 */ /* 0x010fe20000000000 */
[----:B------:R-:W2:Y:S03]  /*0270*/  MUFU.RCP R14, R6 ;  /* 0x00000006000e7308 */ /* 0x000ea60000001000 */
[----:B------:R-:W-:-:S04]  /*0280*/  @!P1 IADD3 R34, PT, PT, R5, R4, -R13 ;  /* 0x0000000405229210 */ /* 0x000fc80007ffe80d */
[----:B------:R-:W-:Y:S01]  /*0290*/  IADD3 R5, PT, PT, R34, 0x3f, RZ ;  /* 0x0000003f22057810 */ /* 0x000fe20007ffe0ff */
[C---:B-1----:R-:W-:Y:S01]  /*02a0*/  IMAD.SHL.U32 R201, R206.reuse, 0x40, RZ ;  /* 0x00000040cec97824 */ /* 0x042fe200078e00ff */
[C---:B------:R-:W-:Y:S02]  /*02b0*/  SHF.L.U64.HI R200, R206.reuse, 0x6, R207 ;  /* 0x00000006cec87819 */ /* 0x040fe400000102cf */
[----:B------:R-:W-:Y:S02]  /*02c0*/  SHF.R.S32.HI R32, RZ, 0x1f, R5 ;  /* 0x0000001fff207819 */ /* 0x000fe40000011405 */
[----:B------:R-:W-:Y:S02]  /*02d0*/  SHF.L.U32 R203, R206, 0x4, RZ ;  /* 0x00000004cecb7819 */ /* 0x000fe400000006ff */
[----:B------:R-:W-:Y:S02]  /*02e0*/  LEA.HI R32, R32, R5, RZ, 0x6 ;  /* 0x0000000520207211 */ /* 0x000fe400078f30ff */
[----:B------:R-:W-:Y:S01]  /*02f0*/  SHF.R.S32.HI R5, RZ, 0x1f, R13 ;  /* 0x0000001fff057819 */ /* 0x000fe2000001140d */
[----:B--2---:R-:W-:Y:S01]  /*0300*/  VIADD R14, R14, 0xffffffe ;  /* 0x0ffffffe0e0e7836 */ /* 0x004fe20000000000 */
[----:B------:R-:W-:-:S02]  /*0310*/  SHF.L.U64.HI R202, R206, 0x4, R207 ;  /* 0x00000004ceca7819 */ /* 0x000fc400000102cf */
[----:B------:R-:W-:Y:S01]  /*0320*/  SHF.L.U64.HI R204, R206, 0x5, R207 ;  /* 0x00000005cecc7819 */ /* 0x000fe200000102cf */
[----:B------:R-:W1:Y:S02]  /*0330*/  F2I.FTZ.U32.TRUNC.NTZ R15, R14 ;  /* 0x0000000e000f7305 */ /* 0x000e64000021f000 */
[----:B-1----:R-:W-:Y:S01]  /*0340*/  IMAD.MOV R0, RZ, RZ, -R15 ;  /* 0x000000ffff007224 */ /* 0x002fe200078e0a0f */
[----:B------:R-:W-:-:S03]  /*0350*/  MOV R14, RZ ;  /* 0x000000ff000e7202 */ /* 0x000fc60000000f00 */
[----:B------:R-:W-:Y:S02]  /*0360*/  IMAD R11, R0, R3, RZ ;  /* 0x00000003000b7224 */ /* 0x000fe400078e02ff */
[----:B------:R-:W1:Y:S02]  /*0370*/  S2R R0, SR_TID.X ;  /* 0x0000000000007919 */ /* 0x000e640000002100 */
[----:B------:R-:W-:-:S06]  /*0380*/  IMAD.HI.U32 R11, R15, R11, R14 ;  /* 0x0000000b0f0b7227 */ /* 0x000fcc00078e000e */
[----:B------:R-:W-:-:S04]  /*0390*/  IMAD.HI.U32 R6, R11, R10, RZ ;  /* 0x0000000a0b067227 */ /* 0x000fc800078e00ff */
[----:B------:R-:W-:-:S04]  /*03a0*/  IMAD.MOV R8, RZ, RZ, -R6 ;  /* 0x000000ffff087224 */ /* 0x000fc800078e0a06 */
[----:B------:R-:W-:Y:S02]  /*03b0*/  IMAD R8, R3, R8, R10 ;  /* 0x0000000803087224 */ /* 0x000fe400078e020a */
[----:B------:R-:W-:-:S03]  /*03c0*/  IMAD R10, R5, UR12, RZ ;  /* 0x0000000c050a7c24 */ /* 0x000fc6000f8e02ff */
[----:B------:R-:W-:Y:S01]  /*03d0*/  ISETP.GT.U32.AND P1, PT, R3, R8, PT ;  /* 0x000000080300720c */ /* 0x000fe20003f24070 */
[C---:B-1----:R-:W-:Y:S01]  /*03e0*/  IMAD.SHL.U32 R194, R0.reuse, 0x8, RZ ;  /* 0x0000000800c27824 */ /* 0x042fe200078e00ff */
[----:B------:R-:W-:-:S11]  /*03f0*/  SHF.L.U32 R35, R0, 0x6, RZ ;  /* 0x0000000600237819 */ /* 0x000fd600000006ff */
[----:B------:R-:W-:Y:S01]  /*0400*/  @!P1 IMAD.IADD R8, R8, 0x1, -R3 ;  /* 0x0000000108089824 */ /* 0x000fe200078e0a03 */
[----:B------:R-:W-:Y:S01]  /*0410*/  SHF.R.U32.HI R14, RZ, 0x1, R0 ;  /* 0x00000001ff0e7819 */ /* 0x000fe20000011600 */
[----:B------:R-:W-:Y:S01]  /*0420*/  @!P1 VIADD R6, R6, 0x1 ;  /* 0x0000000106069836 */ /* 0x000fe20000000000 */
[----:B------:R-:W-:Y:S01]  /*0430*/  LOP3.LUT R9, R194, 0x1f8, RZ, 0xc0, !PT ;  /* 0x000001f8c2097812 */ /* 0x000fe200078ec0ff */
[----:B------:R-:W-:Y:S01]  /*0440*/  IMAD.SHL.U32 R208, R0, 0x20, RZ ;  /* 0x0000002000d07824 */ /* 0x000fe200078e00ff */
[----:B------:R-:W-:Y:S01]  /*0450*/  ISETP.GE.U32.AND P2, PT, R8, R3, PT ;  /* 0x000000030800720c */ /* 0x000fe20003f46070 */
[----:B------:R-:W-:Y:S01]  /*0460*/  IMAD R8, R5, R206, RZ ;  /* 0x000000ce05087224 */ /* 0x000fe200078e02ff */
[----:B------:R-:W-:Y:S01]  /*0470*/  LOP3.LUT R3, R35, 0x1c0, RZ, 0xc0, !PT ;  /* 0x000001c023037812 */ /* 0x000fe200078ec0ff */
[----:B------:R-:W-:Y:S01]  /*0480*/  IMAD R5, R13, UR13, R10 ;  /* 0x0000000d0d057c24 */ /* 0x000fe2000f8e020a */
[----:B------:R-:W-:Y:S01]  /*0490*/  LOP3.LUT R9, R9, 0x38, R0, 0x78, !PT ;  /* 0x0000003809097812 */ /* 0x000fe200078e7800 */
[----:B------:R-:W-:Y:S01]  /*04a0*/  IMAD R8, R13, R207, R8 ;  /* 0x000000cf0d087224 */ /* 0x000fe200078e0208 */
[----:B------:R-:W-:-:S02]  /*04b0*/  LOP3.LUT R3, R3, 0x38, R194, 0xf8, !PT ;  /* 0x0000003803037812 */ /* 0x000fc400078ef8c2 */
[----:B------:R-:W-:Y:S02]  /*04c0*/  LOP3.LUT R4, R9, 0x1e00, R194, 0xf8, !PT ;  /* 0x00001e0009047812 */ /* 0x000fe400078ef8c2 */
[----:B------:R-:W-:Y:S02]  /*04d0*/  LOP3.LUT R194, R194, 0x38, RZ, 0xc0, !PT ;  /* 0x00000038c2c27812 */ /* 0x000fe400078ec0ff */
[----:B------:R-:W-:Y:S02]  /*04e0*/  ISETP.NE.AND P1, PT, R2, RZ, PT ;  /* 0x000000ff0200720c */ /* 0x000fe40003f25270 */
[----:B------:R-:W-:Y:S01]  /*04f0*/  @P2 IADD3 R6, PT, PT, R6, 0x1, RZ ;  /* 0x0000000106062810 */ /* 0x000fe20007ffe0ff */
[----:B------:R-:W-:Y:S01]  /*0500*/  IMAD.WIDE.U32 R10, R13, UR12, R194 ;  /* 0x0000000c0d0a7c25 */ /* 0x000fe2000f8e00c2 */
[----:B------:R-:W-:Y:S02]  /*0510*/  LOP3.LUT R33, R3, 0x8, R14, 0x78, !PT ;  /* 0x0000000803217812 */ /* 0x000fe400078e780e */
[----:B------:R-:W-:Y:S01]  /*0520*/  LOP3.LUT R192, R35, 0x400, RZ, 0xc0, !PT ;  /* 0x0000040023c07812 */ /* 0x000fe200078ec0ff */
[----:B------:R-:W-:Y:S01]  /*0530*/  IMAD.WIDE.U32 R12, R13, R206, R194 ;  /* 0x000000ce0d0c7225 */ /* 0x000fe200078e00c2 */
[----:B------:R-:W-:-:S02]  /*0540*/  LOP3.LUT R3, R3, 0x8, R0, 0x78, !PT ;  /* 0x0000000803037812 */ /* 0x000fc400078e7800 */
[----:B------:R-:W-:Y:S01]  /*0550*/  SHF.R.U32.HI R205, RZ, 0x3, R0 ;  /* 0x00000003ffcd7819 */ /* 0x000fe20000011600 */
[----:B------:R-:W-:Y:S01]  /*0560*/  IMAD.IADD R11, R11, 0x1, R5 ;  /* 0x000000010b0b7824 */ /* 0x000fe200078e0205 */
[----:B------:R-:W-:Y:S01]  /*0570*/  IADD3 R13, PT, PT, R13, R8, RZ ;  /* 0x000000080d0d7210 */ /* 0x000fe20007ffe0ff */
[----:B------:R-:W-:Y:S01]  /*0580*/  IMAD R192, R3, 0x2, R192 ;  /* 0x0000000203c07824 */ /* 0x000fe200078e02c0 */
[----:B------:R-:W-:Y:S01]  /*0590*/  LOP3.LUT R5, R7, R2, RZ, 0x3c, !PT ;  /* 0x0000000207057212 */ /* 0x000fe200078e3cff */
[----:B------:R-:W-:Y:S01]  /*05a0*/  IMAD.WIDE.U32 R10, R17, UR6, R10 ;  /* 0x00000006110a7c25 */ /* 0x000fe2000f8e000a */
[----:B------:R-:W-:Y:S02]  /*05b0*/  LOP3.LUT R208, R208, 0x7c00, RZ, 0xc0, !PT ;  /* 0x00007c00d0d07812 */ /* 0x000fe400078ec0ff */
[----:B------:R-:W-:Y:S01]  /*05c0*/  ISETP.GE.AND P0, PT, R5, RZ, PT ;  /* 0x000000ff0500720c */ /* 0x000fe20003f06270 */
[----:B------:R-:W-:-:S04]  /*05d0*/  IMAD.WIDE.U32 R18, R17, UR4, R12 ;  /* 0x0000000411127c25 */ /* 0x000fc8000f8e000c */
[C---:B------:R-:W-:Y:S02]  /*05e0*/  IMAD R13, R17.reuse, UR7, R11 ;  /* 0x00000007110d7c24 */ /* 0x040fe4000f8e020b */
[----:B------:R-:W-:Y:S01]  /*05f0*/  IMAD R19, R17, UR5, R19 ;  /* 0x0000000511137c24 */ /* 0x000fe2000f8e0213 */
[----:B------:R-:W1:Y:S01]  /*0600*/  LDCU.128 UR4, c[0x0][0x3d0] ;  /* 0x00007a00ff0477ac */ /* 0x000e620008000c00 */
[----:B------:R-:W-:Y:S02]  /*0610*/  IMAD.MOV.U32 R12, RZ, RZ, R10 ;  /* 0x000000ffff0c7224 */ /* 0x000fe400078e000a */
[----:B------:R-:W-:Y:S01]  /*0620*/  IMAD.WIDE.U32 R18, R205, R206, R18 ;  /* 0x000000cecd127225 */ /* 0x000fe200078e0012 */
[----:B------:R-:W-:-:S03]  /*0630*/  SHF.L.U32 R206, R206, 0x5, RZ ;  /* 0x00000005cece7819 */ /* 0x000fc600000006ff */
[----:B------:R-:W-:Y:S01]  /*0640*/  @!P0 IMAD.MOV R6, RZ, RZ, -R6 ;  /* 0x000000ffff068224 */ /* 0x000fe200078e0a06 */
[----:B------:R-:W-:Y:S01]  /*0650*/  @!P1 LOP3.LUT R6, RZ, R2, RZ, 0x33, !PT ;  /* 0x00000002ff069212 */ /* 0x000fe200078e33ff */
[----:B------:R-:W-:-:S03]  /*0660*/  IMAD.WIDE.U32 R12, R205, UR12, R12 ;  /* 0x0000000ccd0c7c25 */ /* 0x000fc6000f8e000c */
[----:B------:R-:W-:Y:S01]  /*0670*/  SHF.R.S32.HI R3, RZ, 0x1f, R6 ;  /* 0x0000001fff037819 */ /* 0x000fe20000011406 */
[C---:B------:R-:W-:Y:S02]  /*0680*/  IMAD R13, R205.reuse, UR13, R13 ;  /* 0x0000000dcd0d7c24 */ /* 0x040fe4000f8e020d */
[C---:B------:R-:W-:Y:S01]  /*0690*/  IMAD R19, R205.reuse, R207, R19 ;  /* 0x000000cfcd137224 */ /* 0x040fe200078e0213 */
[----:B------:R-:W-:Y:S01]  /*06a0*/  LOP3.LUT R205, R205, UR24, RZ, 0xfc, !PT ;  /* 0x00000018cdcd7c12 */ /* 0x000fe2000f8efcff */
[----:B------:R-:W-:Y:S01]  /*06b0*/  IMAD.WIDE.U32 R8, R17, UR18, R194 ;  /* 0x0000001211087c25 */ /* 0x000fe2000f8e00c2 */
[----:B------:R-:W-:-:S03]  /*06c0*/  USHF.L.U64.HI UR18, UR12, 0x6, UR13 ;  /* 0x000000060c127899 */ /* 0x000fc6000801020d */
[C---:B-1----:R-:W-:Y:S01]  /*06d0*/  IMAD R5, R3.reuse, UR4, RZ ;  /* 0x0000000403057c24 */ /* 0x042fe2000f8e02ff */
[----:B------:R-:W-:Y:S01]  /*06e0*/  MOV R16, R8 ;  /* 0x0000000800107202 */ /* 0x000fe20000000f00 */
[----:B------:R-:W-:Y:S02]  /*06f0*/  IMAD R3, R3, UR6, RZ ;  /* 0x0000000603037c24 */ /* 0x000fe4000f8e02ff */
[C---:B------:R-:W-:Y:S01]  /*0700*/  IMAD.WIDE.U32 R12, R6.reuse, UR6, R12 ;  /* 0x00000006060c7c25 */ /* 0x040fe2000f8e000c */
[----:B------:R-:W-:Y:S02]  /*0710*/  USHF.L.U64.HI UR6, UR12, 0x4, UR13 ;  /* 0x000000040c067899 */ /* 0x000fe4000801020d */
[----:B------:R-:W-:Y:S01]  /*0720*/  USHF.L.U64.HI UR13, UR12, 0x5, UR13 ;  /* 0x000000050c0d7899 */ /* 0x000fe2000801020d */
[C---:B------:R-:W-:Y:S01]  /*0730*/  IMAD R196, R6.reuse, UR7, R3 ;  /* 0x0000000706c47c24 */ /* 0x040fe2000f8e0203 */
[----:B------:R-:W-:Y:S01]  /*0740*/  USHF.L.U32 UR7, UR12, 0x6, URZ ;  /* 0x000000060c077899 */ /* 0x000fe200080006ff */
[----:B------:R-:W1:Y:S01]  /*0750*/  LDC.64 R2, c[0x0][0x3b0] ;  /* 0x0000ec00ff027b82 */ /* 0x000e620000000a00 */
[----:B------:R-:W-:-:S02]  /*0760*/  IMAD R198, R6, UR5, R5 ;  /* 0x0000000506c67c24 */ /* 0x000fc4000f8e0205 */
[----:B------:R-:W-:Y:S01]  /*0770*/  IMAD.WIDE.U32 R18, R6, UR4, R18 ;  /* 0x0000000406127c25 */ /* 0x000fe2000f8e0012 */
[----:B------:R-:W-:Y:S01]  /*0780*/  LEA.HI.SX32 R6, R32, 0xffffffff, 0x1a ;  /* 0xffffffff20067811 */ /* 0x000fe200078fd2ff */
[----:B------:R-:W-:Y:S02]  /*0790*/  UMOV UR4, 0x400 ;  /* 0x0000040000047882 */ /* 0x000fe40000000000 */
[----:B------:R-:W-:Y:S01]  /*07a0*/  IMAD.IADD R198, R19, 0x1, R198 ;  /* 0x0000000113c67824 */ /* 0x000fe200078e02c6 */
[----:B------:R-:W-:Y:S01]  /*07b0*/  SHF.R.S32.HI R15, RZ, 0x1f, R6 ;  /* 0x0000001fff0f7819 */ /* 0x000fe20000011406 */
[----:B------:R-:W-:Y:S01]  /*07c0*/  IMAD R10, R6, UR18, RZ ;  /* 0x00000012060a7c24 */ /* 0x000fe2000f8e02ff */
[----:B------:R-:W-:Y:S01]  /*07d0*/  LEA R199, P0, R18, UR10, 0x1 ;  /* 0x0000000a12c77c11 */ /* 0x000fe2000f8008ff */
[-C--:B------:R-:W-:Y:S01]  /*07e0*/  IMAD R8, R200, R6.reuse, RZ ;  /* 0x00000006c8087224 */ /* 0x080fe200078e02ff */
[----:B------:R-:W2:Y:S01]  /*07f0*/  S2UR UR5, SR_CgaCtaId ;  /* 0x00000000000579c3 */ /* 0x000ea20000008800 */
[C---:B------:R-:W-:Y:S01]  /*0800*/  IMAD R5, R15.reuse, UR7, R10 ;  /* 0x000000070f057c24 */ /* 0x040fe2000f8e020a */
[----:B------:R-:W-:Y:S01]  /*0810*/  LEA.HI.X R198, R18, UR11, R198, 0x1, P0 ;  /* 0x0000000b12c67c11 */ /* 0x000fe200080f0cc6 */
[----:B------:R-:W-:Y:S01]  /*0820*/  IMAD R15, R15, R201, R8 ;  /* 0x000000c90f0f7224 */ /* 0x000fe200078e0208 */
[----:B------:R-:W-:Y:S01]  /*0830*/  LEA R197, P0, R12, UR16, 0x1 ;  /* 0x000000100cc57c11 */ /* 0x000fe2000f8008ff */
[----:B------:R-:W-:Y:S01]  /*0840*/  IMAD.WIDE.U32 R10, R201, R6, RZ ;  /* 0x00000006c90a7225 */ /* 0x000fe200078e00ff */
[----:B------:R-:W-:-:S02]  /*0850*/  USHF.L.U32 UR10, UR12, 0x4, URZ ;  /* 0x000000040c0a7899 */ /* 0x000fc400080006ff */
[----:B------:R-:W-:Y:S01]  /*0860*/  USHF.L.U32 UR12, UR12, 0x5, URZ ;  /* 0x000000050c0c7899 */ /* 0x000fe200080006ff */
[----:B------:R-:W-:Y:S01]  /*0870*/  IMAD.IADD R196, R13, 0x1, R196 ;  /* 0x000000010dc47824 */ /* 0x000fe200078e02c4 */
[----:B------:R-:W-:Y:S01]  /*0880*/  LEA R8, P1, R10, R199, 0x1 ;  /* 0x000000c70a087211 */ /* 0x000fe200078208ff */
[----:B------:R-:W-:Y:S01]  /*0890*/  IMAD.IADD R15, R11, 0x1, R15 ;  /* 0x000000010b0f7824 */ /* 0x000fe200078e020f */
[----:B-1----:R-:W-:Y:S01]  /*08a0*/  SHF.L.U64.HI R37, R2, 0x4, R3 ;  /* 0x0000000402257819 */ /* 0x002fe20000010203 */
[----:B------:R-:W-:Y:S01]  /*08b0*/  IMAD R17, R17, UR19, R9 ;  /* 0x0000001311117c24 */ /* 0x000fe2000f8e0209 */
[----:B------:R-:W-:Y:S01]  /*08c0*/  LEA.HI.X R196, R12, UR17, R196, 0x1, P0 ;  /* 0x000000110cc47c11 */ /* 0x000fe200080f0cc4 */
[----:B------:R-:W-:Y:S01]  /*08d0*/  IMAD.SHL.U32 R36, R2, 0x10, RZ ;  /* 0x0000001002247824 */ /* 0x000fe200078e00ff */
[----:B------:R-:W-:Y:S01]  /*08e0*/  IADD3 R13, P0, PT, R203, R10, RZ ;  /* 0x0000000acb0d7210 */ /* 0x000fe20007f1e0ff */
[----:B------:R-:W-:Y:S01]  /*08f0*/  IMAD.WIDE.U32 R16, R7, UR14, R16 ;  /* 0x0000000e07107c25 */ /* 0x000fe2000f8e0010 */
[----:B------:R-:W-:-:S02]  /*0900*/  LEA.HI.X R9, R10, R198, R15, 0x1, P1 ;  /* 0x000000c60a097211 */ /* 0x000fc400008f0c0f */
[C---:B------:R-:W-:Y:S01]  /*0910*/  IADD3 R12, P1, PT, R13.reuse, R203, RZ ;  /* 0x000000cb0d0c7210 */ /* 0x040fe20007f3e0ff */
[C---:B------:R-:W-:Y:S01]  /*0920*/  IMAD R10, R2.reuse, UR25, RZ ;  /* 0x00000019020a7c24 */ /* 0x040fe2000f8e02ff */
[----:B------:R-:W-:Y:S01]  /*0930*/  LEA R30, P2, R13, R199, 0x1 ;  /* 0x000000c70d1e7211 */ /* 0x000fe200078408ff */
[----:B------:R-:W-:Y:S01]  /*0940*/  IMAD.X R15, R15, 0x1, R202, P0 ;  /* 0x000000010f0f7824 */ /* 0x000fe200000e06ca */
[----:B------:R-:W-:Y:S01]  /*0950*/  SHF.L.U64.HI R11, R2, 0x5, R3 ;  /* 0x00000005020b7819 */ /* 0x000fe20000010203 */
[----:B------:R-:W-:Y:S01]  /*0960*/  IMAD R17, R7, UR15, R17 ;  /* 0x0000000f07117c24 */ /* 0x000fe2000f8e0211 */
[----:B------:R-:W-:Y:S01]  /*0970*/  IADD3 R14, P0, PT, R206, R13, RZ ;  /* 0x0000000dce0e7210 */ /* 0x000fe20007f1e0ff */
[----:B------:R-:W-:Y:S01]  /*0980*/  IMAD R7, R205, R3, R10 ;  /* 0x00000003cd077224 */ /* 0x000fe200078e020a */
[C---:B------:R-:W-:Y:S01]  /*0990*/  SHF.L.U64.HI R39, R2.reuse, 0x6, R3 ;  /* 0x0000000602277819 */ /* 0x040fe20000010203 */
[C---:B------:R-:W-:Y:S01]  /*09a0*/  IMAD.SHL.U32 R10, R2.reuse, 0x20, RZ ;  /* 0x00000020020a7824 */ /* 0x040fe200078e00ff */
[----:B------:R-:W-:Y:S01]  /*09b0*/  SHF.L.U32 R38, R2, 0x6, RZ ;  /* 0x0000000602267819 */ /* 0x000fe200000006ff */
[----:B------:R-:W-:Y:S01]  /*09c0*/  IMAD.X R3, R15, 0x1, R202, P1 ;  /* 0x000000010f037824 */ /* 0x000fe200008e06ca */
[----:B------:R-:W-:Y:S01]  /*09d0*/  LEA.HI.X R31, R13, R198, R15, 0x1, P2 ;  /* 0x000000c60d1f7211 */ /* 0x000fe200010f0c0f */
[CC--:B------:R-:W-:Y:S01]  /*09e0*/  IMAD.WIDE.U32 R22, R205.reuse, R2.reuse, R10 ;  /* 0x00000002cd167225 */ /* 0x0c0fe200078e000a */
[----:B------:R-:W-:Y:S01]  /*09f0*/  IADD3.X R13, PT, PT, R204, R15, RZ, P0, !PT ;  /* 0x0000000fcc0d7210 */ /* 0x000fe200007fe4ff */
[----:B--2---:R-:W-:Y:S01]  /*0a00*/  ULEA UR5, UR5, UR4, 0x18 ;  /* 0x0000000405057291 */ /* 0x004fe2000f8ec0ff */
[-C--:B------:R-:W-:Y:S01]  /*0a10*/  LEA R28, P1, R12, R199.reuse, 0x1 ;  /* 0x000000c70c1c7211 */ /* 0x080fe200078208ff */
[----:B------:R-:W-:Y:S01]  /*0a20*/  IMAD.WIDE.U32 R18, R205, R2, R36 ;  /* 0x00000002cd127225 */ /* 0x000fe200078e0024 */
[----:B------:R-:W-:-:S02]  /*0a30*/  LEA R26, P0, R14, R199, 0x1 ;  /* 0x000000c70e1a7211 */ /* 0x000fc400078008ff */
[----:B------:R-:W-:Y:S01]  /*0a40*/  LEA.HI.X R29, R12, R198, R3, 0x1, P1 ;  /* 0x000000c60c1d7211 */ /* 0x000fe200008f0c03 */
[----:B------:R-:W-:Y:S01]  /*0a50*/  IMAD.WIDE.U32 R38, R205, R2, R38 ;  /* 0x00000002cd267225 */ /* 0x000fe200078e0026 */
[----:B------:R-:W-:Y:S02]  /*0a60*/  LEA.HI.X R27, R14, R198, R13, 0x1, P0 ;  /* 0x000000c60e1b7211 */ /* 0x000fe400000f0c0d */
[C---:B------:R-:W-:Y:S01]  /*0a70*/  IADD3 R18, P2, PT, R16.reuse, R18, RZ ;  /* 0x0000001210127210 */ /* 0x040fe20007f5e0ff */
[C---:B------:R-:W-:Y:S01]  /*0a80*/  IMAD.IADD R3, R7.reuse, 0x1, R39 ;  /* 0x0000000107037824 */ /* 0x040fe200078e0227 */
[----:B------:R-:W-:Y:S01]  /*0a90*/  IADD3 R20, P0, PT, R16, R22, RZ ;  /* 0x0000001610147210 */ /* 0x000fe20007f1e0ff */
[----:B------:R-:W-:Y:S01]  /*0aa0*/  IMAD.IADD R21, R7, 0x1, R23 ;  /* 0x0000000107157824 */ /* 0x000fe200078e0217 */
[----:B------:R-:W-:Y:S02]  /*0ab0*/  IADD3 R12, P1, PT, R10, R38, RZ ;  /* 0x000000260a0c7210 */ /* 0x000fe40007f3e0ff */
[----:B------:R-:W-:-:S02]  /*0ac0*/  IADD3 R22, P6, P5, R16, R22, R36 ;  /* 0x0000001610167210 */ /* 0x000fc40007dde024 */
[----:B------:R-:W-:Y:S01]  /*0ad0*/  IADD3.X R15, PT, PT, R17, R7, R19, P2, !PT ;  /* 0x00000007110f7210 */ /* 0x000fe200017fe413 */
[----:B------:R-:W-:Y:S01]  /*0ae0*/  IMAD.X R19, R21, 0x1, R17, P0 ;  /* 0x0000000115137824 */ /* 0x000fe200000e0611 */
[----:B------:R-:W-:Y:S02]  /*0af0*/  IADD3.X R11, PT, PT, R3, R11, RZ, P1, !PT ;  /* 0x0000000b030b7210 */ /* 0x000fe40000ffe4ff */
[C---:B------:R-:W-:Y:S02]  /*0b00*/  IADD3 R24, P4, PT, R16.reuse, R38, RZ ;  /* 0x0000002610187210 */ /* 0x040fe40007f9e0ff */
[C-C-:B------:R-:W-:Y:S02]  /*0b10*/  IADD3 R14, P1, P0, R16.reuse, R12, R36.reuse ;  /* 0x0000000c100e7210 */ /* 0x140fe4000783e024 */
[----:B------:R-:W-:Y:S01]  /*0b20*/  IADD3.X R21, PT, PT, R17, R21, R37, P6, P5 ;  /* 0x0000001511157210 */ /* 0x000fe200037ea425 */
[----:B------:R-:W-:Y:S01]  /*0b30*/  IMAD.X R23, R3, 0x1, R17, P4 ;  /* 0x0000000103177824 */ /* 0x000fe200020e0611 */
[----:B------:R-:W-:-:S02]  /*0b40*/  IADD3 R10, P3, P2, R16, R38, R36 ;  /* 0x00000026100a7210 */ /* 0x000fc40007a7e024 */
[----:B------:R-:W-:Y:S02]  /*0b50*/  IADD3 R12, P5, PT, R12, R16, RZ ;  /* 0x000000100c0c7210 */ /* 0x000fe40007fbe0ff */
[C-C-:B------:R-:W-:Y:S02]  /*0b60*/  IADD3.X R13, PT, PT, R17.reuse, R11, R37.reuse, P1, P0 ;  /* 0x0000000b110d7210 */ /* 0x140fe40000fe0425 */
[----:B------:R-:W-:Y:S02]  /*0b70*/  IADD3.X R3, PT, PT, R17, R3, R37, P3, P2 ;  /* 0x0000000311037210 */ /* 0x000fe40001fe4425 */
[----:B------:R-:W-:Y:S01]  /*0b80*/  IADD3.X R11, PT, PT, R11, R17, RZ, P5, !PT ;  /* 0x000000110b0b7210 */ /* 0x000fe20002ffe4ff */
[----:B------:R-:W-:Y:S01]  /*0b90*/  IMAD.WIDE.U32 R16, R205, R2, R16 ;  /* 0x00000002cd107225 */ /* 0x000fe200078e0010 */
[----:B------:R-:W-:Y:S02]  /*0ba0*/  LEA R38, P1, R18, UR8, 0x1 ;  /* 0x0000000812267c11 */ /* 0x000fe4000f8208ff */
[----:B------:R-:W-:Y:S01]  /*0bb0*/  LEA R36, P0, R20, UR8, 0x1 ;  /* 0x0000000814247c11 */ /* 0x000fe2000f8008ff */
[----:B------:R-:W-:Y:S01]  /*0bc0*/  IMAD.IADD R7, R17, 0x1, R7 ;  /* 0x0000000111077824 */ /* 0x000fe200078e0207 */
[----:B------:R-:W-:-:S02]  /*0bd0*/  LEA.HI.X R39, R18, UR9, R15, 0x1, P1 ;  /* 0x0000000912277c11 */ /* 0x000fc400088f0c0f */
[----:B------:R-:W-:Y:S02]  /*0be0*/  LEA.HI.X R37, R20, UR9, R19, 0x1, P0 ;  /* 0x0000000914257c11 */ /* 0x000fe400080f0c13 */
[----:B------:R-:W-:Y:S02]  /*0bf0*/  LEA R20, P1, R22, UR8, 0x1 ;  /* 0x0000000816147c11 */ /* 0x000fe4000f8208ff */
[----:B------:R-:W-:Y:S02]  /*0c00*/  LEA R40, P2, R16, UR8, 0x1 ;  /* 0x0000000810287c11 */ /* 0x000fe4000f8408ff */
[----:B------:R-:W-:Y:S02]  /*0c10*/  LEA R18, P0, R24, UR8, 0x1 ;  /* 0x0000000818127c11 */ /* 0x000fe4000f8008ff */
[----:B------:R-:W-:Y:S02]  /*0c20*/  LEA.HI.X R21, R22, UR9, R21, 0x1, P1 ;  /* 0x0000000916157c11 */ /* 0x000fe400088f0c15 */
[----:B------:R-:W-:Y:S01]  /*0c30*/  LEA.HI.X R41, R16, UR9, R7, 0x1, P2 ;  /* 0x0000000910297c11 */ /* 0x000fe200090f0c07 */
[----:B------:R-:W-:Y:S01]  /*0c40*/  IMAD.WIDE.U32 R6, R6, UR7, RZ ;  /* 0x0000000706067c25 */ /* 0x000fe2000f8e00ff */
[----:B------:R-:W-:-:S02]  /*0c50*/  LEA R207, R4, UR5, 0x1 ;  /* 0x0000000504cf7c11 */ /* 0x000fc4000f8e08ff */
[----:B------:R-:W-:Y:S02]  /*0c60*/  LEA R22, P2, R10, UR8, 0x1 ;  /* 0x000000080a167c11 */ /* 0x000fe4000f8408ff */
[----:B------:R-:W-:Y:S01]  /*0c70*/  LEA.HI.X R19, R24, UR9, R23, 0x1, P0 ;  /* 0x0000000918137c11 */ /* 0x000fe200080f0c17 */
[----:B------:R-:W-:Y:S01]  /*0c80*/  @!PT LDS RZ, [RZ] ;  /* 0x00000000fffff984 */ /* 0x000fe20000000800 */
[----:B------:R-:W-:Y:S01]  /*0c90*/  @!PT LDS RZ, [RZ] ;  /* 0x00000000fffff984 */ /* 0x000fe20000000800 */
[----:B------:R-:W-:Y:S01]  /*0ca0*/  @!PT LDS RZ, [RZ] ;  /* 0x00000000fffff984 */ /* 0x000fe20000000800 */
[----:B------:R-:W-:Y:S01]  /*0cb0*/  LDGSTS.E.BYPASS.LTC128B.128 [R207], desc[UR22][R40.64] ;  /* 0x0000000028cf7fae */ /* 0x000fe2000b981a16 */
[----:B------:R-:W-:Y:S02]  /*0cc0*/  LEA R16, P1, R12, UR8, 0x1 ;  /* 0x000000080c107c11 */ /* 0x000fe4000f8208ff */
[----:B------:R-:W-:Y:S01]  /*0cd0*/  LEA R2, P0, R14, UR8, 0x1 ;  /* 0x000000080e027c11 */ /* 0x000fe2000f8008ff */
[----:B------:R-:W-:Y:S01]  /*0ce0*/  LDGSTS.E.BYPASS.LTC128B.128 [R207+0x800], desc[UR22][R38.64] ;  /* 0x0080000026cf7fae */ /* 0x000fe2000b981a16 */
[----:B------:R-:W-:Y:S01]  /*0cf0*/  LEA.HI.X R23, R10, UR9, R3, 0x1, P2 ;  /* 0x000000090a177c11 */ /* 0x000fe200090f0c03 */
[----:B------:R-:W1:Y:S01]  /*0d00*/  LDCU UR8, c[0x0][0x50c] ;  /* 0x0000a180ff0877ac */ /* 0x000e620008000800 */
[----:B------:R-:W-:Y:S01]  /*0d10*/  LEA.HI.X R17, R12, UR9, R11, 0x1, P1 ;  /* 0x000000090c117c11 */ /* 0x000fe200088f0c0b */
[----:B------:R-:W-:Y:S01]  /*0d20*/  LDGSTS.E.BYPASS.LTC128B.128 [R207+0x1000], desc[UR22][R36.64] ;  /* 0x0100000024cf7fae */ /* 0x000fe2000b981a16 */
[----:B------:R-:W-:-:S02]  /*0d30*/  LEA.HI.X R3, R14, UR9, R13, 0x1, P0 ;  /* 0x000000090e037c11 */ /* 0x000fc400080f0c0d */
[C---:B------:R-:W-:Y:S01]  /*0d40*/  IADD3 R4, P0, PT, R6.reuse, UR10, RZ ;  /* 0x0000000a06047c10 */ /* 0x040fe2000ff1e0ff */
[----:B------:R-:W-:Y:S01]  /*0d50*/  LDGSTS.E.BYPASS.LTC128B.128 [R207+0x1800], desc[UR22][R20.64] ;  /* 0x0180000014cf7fae */ /* 0x000fe2000b981a16 */
[----:B------:R-:W-:Y:S02]  /*0d60*/  IADD3 R5, PT, PT, R7, R5, RZ ;  /* 0x0000000507057210 */ /* 0x000fe40007ffe0ff */
[----:B------:R-:W-:Y:S01]  /*0d70*/  LEA R24, P2, R6, R197, 0x1 ;  /* 0x000000c506187211 */ /* 0x000fe200078408ff */
[----:B------:R-:W-:Y:S01]  /*0d80*/  LDGSTS.E.BYPASS.LTC128B.128 [R207+0x2000], desc[UR22][R18.64] ;  /* 0x0200000012cf7fae */ /* 0x000fe2000b981a16 */
[----:B------:R-:W-:Y:S02]  /*0d90*/  LOP3.LUT R10, R208, 0x200, R35, 0xf8, !PT ;  /* 0x00000200d00a7812 */ /* 0x000fe400078ef823 */
[----:B------:R-:W-:Y:S01]  /*0da0*/  LEA.HI.X R25, R6, R196, R5, 0x1, P2 ;  /* 0x000000c406197211 */ /* 0x000fe200010f0c05 */
[----:B------:R2:W-:Y:S01]  /*0db0*/  LDGSTS.E.BYPASS.LTC128B.128 [R207+0x2800], desc[UR22][R22.64] ;  /* 0x0280000016cf7fae */ /* 0x0005e2000b981a16 */
[----:B------:R-:W-:-:S03]  /*0dc0*/  LOP3.LUT R193, R10, R33, RZ, 0xfc, !PT ;  /* 0x000000210ac17212 */ /* 0x000fc600078efcff */
[----:B------:R-:W-:Y:S01]  /*0dd0*/  LDGSTS.E.BYPASS.LTC128B.128 [R207+0x3000], desc[UR22][R16.64] ;  /* 0x0300000010cf7fae */ /* 0x000fe2000b981a16 */
[----:B------:R-:W-:-:S03]  /*0de0*/  LEA R193, R193, UR5, 0x1 ;  /* 0x00000005c1c17c11 */ /* 0x000fc6000f8e08ff */
[----:B------:R3:W-:Y:S04]  /*0df0*/  LDGSTS.E.BYPASS.LTC128B.128 [R207+0x3800], desc[UR22][R2.64] ;  /* 0x0380000002cf7fae */ /* 0x0007e8000b981a16 */
[----:B------:R4:W-:Y:S04]  /*0e00*/  LDGSTS.E.BYPASS.LTC128B.128 [R207+0x4000], desc[UR22][R8.64] ;  /* 0x0400000008cf7fae */ /* 0x0009e8000b981a16 */
[----:B------:R-:W-:Y:S04]  /*0e10*/  LDGSTS.E.BYPASS.LTC128B.128 [R207+0x4800], desc[UR22][R30.64] ;  /* 0x048000001ecf7fae */ /* 0x000fe8000b981a16 */
[----:B------:R-:W-:Y:S04]  /*0e20*/  LDGSTS.E.BYPASS.LTC128B.128 [R207+0x5000], desc[UR22][R28.64] ;  /* 0x050000001ccf7fae */ /* 0x000fe8000b981a16 */
[----:B------:R-:W-:Y:S01]  /*0e30*/  LDGSTS.E.BYPASS.LTC128B.128 [R207+0x5800], desc[UR22][R26.64] ;  /* 0x058000001acf7fae */ /* 0x000fe2000b981a16 */
[----:B--2---:R-:W-:-:S03]  /*0e40*/  LEA R22, P2, R4, R197, 0x1 ;  /* 0x000000c504167211 */ /* 0x004fc600078408ff */
[----:B------:R-:W0:Y:S01]  /*0e50*/  LDGDEPBAR ;  /* 0x00000000000079af */ /* 0x000e220000000000 */
[C---:B---3--:R-:W-:Y:S02]  /*0e60*/  IADD3 R2, P1, PT, R4.reuse, UR10, RZ ;  /* 0x0000000a04027c10 */ /* 0x048fe4000ff3e0ff */
[----:B------:R-:W-:Y:S02]  /*0e70*/  IADD3.X R3, PT, PT, R5, UR6, RZ, P0, !PT ;  /* 0x0000000605037c10 */ /* 0x000fe400087fe4ff */
[----:B----4-:R-:W-:Y:S02]  /*0e80*/  IADD3 R8, P0, PT, R4, UR12, RZ ;  /* 0x0000000c04087c10 */ /* 0x010fe4000ff1e0ff */
[C---:B------:R-:W-:Y:S02]  /*0e90*/  IADD3.X R5, PT, PT, R3.reuse, UR6, RZ, P1, !PT ;  /* 0x0000000603057c10 */ /* 0x040fe40008ffe4ff */
[----:B------:R-:W-:Y:S02]  /*0ea0*/  IADD3.X R7, PT, PT, R3, UR13, RZ, P0, !PT ;  /* 0x0000000d03077c10 */ /* 0x000fe400087fe4ff */
[----:B------:R-:W-:-:S02]  /*0eb0*/  LEA R20, P1, R2, R197, 0x1 ;  /* 0x000000c502147211 */ /* 0x000fc400078208ff */
[----:B------:R-:W-:Y:S02]  /*0ec0*/  LEA R6, P0, R8, R197, 0x1 ;  /* 0x000000c508067211 */ /* 0x000fe400078008ff */
[-C--:B------:R-:W-:Y:S02]  /*0ed0*/  LEA.HI.X R23, R4, R196.reuse, R3, 0x1, P2 ;  /* 0x000000c404177211 */ /* 0x080fe400010f0c03 */
[----:B------:R-:W-:Y:S01]  /*0ee0*/  LEA.HI.X R21, R2, R196, R5, 0x1, P1 ;  /* 0x000000c402157211 */ /* 0x000fe200008f0c05 */
[----:B------:R-:W-:-:S04]  /*0ef0*/  DEPBAR.LE SB0, 0x0 ;  /* 0x000080000000791a */ /* 0x000fc80000000000 */
[----:B------:R-:W-:Y:S01]  /*0f00*/  BAR.SYNC.DEFER_BLOCKING 0x0 ;  /* 0x0000000000007b1d */ /* 0x000fe20000010000 */
[----:B------:R-:W-:Y:S01]  /*0f10*/  LEA.HI.X R7, R8, R196, R7, 0x1, P0 ;  /* 0x000000c408077211 */ /* 0x000fe200000f0c07 */
[----:B------:R-:W-:Y:S01]  /*0f20*/  VIADD R2, R192, UR5 ;  /* 0x00000005c0027c36 */ /* 0x000fe20008000000 */
[----:B------:R-:W-:Y:S02]  /*0f30*/  R2P PR, R0, 0x6 ;  /* 0x0000000600007804 */ /* 0x000fe40000000000 */
[----:B------:R-:W-:Y:S02]  /*0f40*/  MOV R3, 0x20 ;  /* 0x0000002000037802 */ /* 0x000fe40000000f00 */
[----:B------:R-:W-:Y:S02]  /*0f50*/  MOV R0, 0x40 ;  /* 0x0000004000007802 */ /* 0x000fe40000000f00 */
[----:B------:R-:W-:Y:S02]  /*0f60*/  SEL R3, R3, 0xffffffe0, !P1 ;  /* 0xffffffe003037807 */ /* 0x000fe40004800000 */
[----:B------:R-:W-:-:S02]  /*0f70*/  SEL R0, R0, 0xffffffc0, !P2 ;  /* 0xffffffc000007807 */ /* 0x000fc40005000000 */
[CC--:B------:R-:W-:Y:S01]  /*0f80*/  IADD3 R187, PT, PT, R3.reuse, R2.reuse, RZ ;  /* 0x0000000203bb7210 */ /* 0x0c0fe20007ffe0ff */
[--C-:B------:R-:W-:Y:S01]  /*0f90*/  IMAD.IADD R191, R3, 0x1, R193.reuse ;  /* 0x0000000103bf7824 */ /* 0x100fe200078e02c1 */
[C---:B------:R-:W-:Y:S01]  /*0fa0*/  IADD3 R186, PT, PT, R0.reuse, R2, RZ ;  /* 0x0000000200ba7210 */ /* 0x040fe20007ffe0ff */
[----:B------:R-:W-:Y:S01]  /*0fb0*/  IMAD.IADD R190, R0, 0x1, R193 ;  /* 0x0000000100be7824 */ /* 0x000fe200078e02c1 */
[----:B------:R-:W-:-:S03]  /*0fc0*/  ISETP.GE.AND P3, PT, R34, 0x41, PT ;  /* 0x000000412200780c */ /* 0x000fc60003f66270 */
[C---:B------:R-:W-:Y:S01]  /*0fd0*/  IMAD.IADD R185, R3.reuse, 0x1, R186 ;  /* 0x0000000103b97824 */ /* 0x040fe200078e02ba */
[----:B------:R-:W-:Y:S01]  /*0fe0*/  IADD3 R189, PT, PT, R3, R190, RZ ;  /* 0x000000be03bd7210 */ /* 0x000fe20007ffe0ff */
[----:B------:R-:W-:Y:S01]  /*0ff0*/  @!PT LDS RZ, [RZ] ;  /* 0x00000000fffff984 */ /* 0x000fe20000000800 */
[----:B------:R-:W-:Y:S01]  /*1000*/  @!PT LDS RZ, [RZ] ;  /* 0x00000000fffff984 */ /* 0x000fe20000000800 */
[----:B------:R-:W-:Y:S01]  /*1010*/  @!PT LDS RZ, [RZ] ;  /* 0x00000000fffff984 */ /* 0x000fe20000000800 */
[----:B------:R-:W-:Y:S04]  /*1020*/  LDGSTS.E.BYPASS.LTC128B.128 [R207+0x6000], desc[UR22][R24.64] ;  /* 0x0600000018cf7fae */ /* 0x000fe8000b981a16 */
[----:B------:R-:W-:Y:S04]  /*1030*/  LDGSTS.E.BYPASS.LTC128B.128 [R207+0x6800], desc[UR22][R22.64] ;  /* 0x0680000016cf7fae */ /* 0x000fe8000b981a16 */
[----:B------:R-:W-:Y:S04]  /*1040*/  LDGSTS.E.BYPASS.LTC128B.128 [R207+0x7000], desc[UR22][R20.64] ;  /* 0x0700000014cf7fae */ /* 0x000fe8000b981a16 */
[----:B------:R2:W-:Y:S04]  /*1050*/  LDGSTS.E.BYPASS.LTC128B.128 [R207+0x7800], desc[UR22][R6.64] ;  /* 0x0780000006cf7fae */ /* 0x0005e8000b981a16 */
[----:B------:R-:W-:Y:S04]  /*1060*/  LDSM.16.M88.4 R48, [R192+UR5+0x4000] ;  /* 0x00400005c030783b */ /* 0x000fe80008000200 */
[----:B------:R-:W3:Y:S04]  /*1070*/  LDSM.16.M88.4 R16, [R193] ;  /* 0x00000000c110783b */ /* 0x000ee80000000200 */
[----:B------:R-:W-:Y:S04]  /*1080*/  LDSM.16.M88.4 R64, [R187+0x4000] ;  /* 0x00400000bb40783b */ /* 0x000fe80000000200 */
[----:B------:R-:W-:Y:S04]  /*1090*/  LDSM.16.M88.4 R8, [R191] ;  /* 0x00000000bf08783b */ /* 0x000fe80000000200 */
[----:B------:R-:W4:Y:S04]  /*10a0*/  LDSM.16.M88.4 R12, [R193+0x2000] ;  /* 0x00200000c10c783b */ /* 0x000f280000000200 */
[----:B------:R-:W-:Y:S04]  /*10b0*/  LDSM.16.M88.4 R92, [R186+0x4000] ;  /* 0x00400000ba5c783b */ /* 0x000fe80000000200 */
[----:B------:R-:W1:Y:S04]  /*10c0*/  LDSM.16.M88.4 R60, [R190] ;  /* 0x00000000be3c783b */ /* 0x000e680000000200 */
[----:B--2---:R-:W2:Y:S04]  /*10d0*/  LDSM.16.M88.4 R4, [R191+0x2000] ;  /* 0x00200000bf04783b */ /* 0x004ea80000000200 */
[----:B------:R-:W2:Y:S04]  /*10e0*/  LDSM.16.M88.4 R88, [R192+UR5+0x4800] ;  /* 0x00480005c058783b */ /* 0x000ea80008000200 */
[----:B------:R-:W-:Y:S04]  /*10f0*/  LDSM.16.M88.4 R80, [R185+0x4000] ;  /* 0x00400000b950783b */ /* 0x000fe80000000200 */
[----:B------:R-:W2:Y:S01]  /*1100*/  LDSM.16.M88.4 R36, [R189] ;  /* 0x00000000bd24783b */ /* 0x000ea20000000200 */
[-C--:B---3--:R-:W-:Y:S03]  /*1110*/  HMMA.16816.F32.BF16 R24, R16, R48.reuse, RZ ;  /* 0x000000301018723c */ /* 0x088fe600000418ff */
[----:B------:R-:W3:Y:S04]  /*1120*/  LDSM.16.M88.4 R56, [R190+0x2000] ;  /* 0x00200000be38783b */ /* 0x000ee80000000200 */
[----:B------:R-:W3:Y:S04]  /*1130*/  LDSM.16.M88.4 R84, [R187+0x4800] ;  /* 0x00480000bb54783b */ /* 0x000ee80000000200 */
[----:B------:R-:W3:Y:S01]  /*1140*/  LDSM.16.M88.4 R76, [R192+UR5+0x5000] ;  /* 0x00500005c04c783b */ /* 0x000ee20008000200 */
[----:B----4-:R-:W-:Y:S03]  /*1150*/  HMMA.16816.F32.BF16 R20, R12, R48, RZ ;  /* 0x000000300c14723c */ /* 0x010fe600000418ff */
[----:B------:R-:W4:Y:S04]  /*1160*/  LDSM.16.M88.4 R28, [R189+0x2000] ;  /* 0x00200000bd1c783b */ /* 0x000f280000000200 */
[----:B------:R-:W4:Y:S01]  /*1170*/  LDSM.16.M88.4 R72, [R187+0x5000] ;  /* 0x00500000bb48783b */ /* 0x000f220000000200 */
[----:B------:R-:W-:Y:S03]  /*1180*/  HMMA.16816.F32.BF16 R24, R8, R64, R24 ;  /* 0x000000400818723c */ /* 0x000fe60000041818 */
[----:B------:R-:W0:Y:S05]  /*1190*/  LDGDEPBAR ;  /* 0x00000000000079af */ /* 0x000e2a0000000000 */
[-C--:B------:R-:W-:Y:S08]  /*11a0*/  HMMA.16816.F32.BF16 R52, R12, R50.reuse, RZ ;  /* 0x000000320c34723c */ /* 0x080ff000000418ff */
[----:B------:R-:W-:Y:S08]  /*11b0*/  HMMA.16816.F32.BF16 R48, R16, R50, RZ ;  /* 0x000000321030723c */ /* 0x000ff000000418ff */
[----:B-1----:R-:W-:Y:S08]  /*11c0*/  HMMA.16816.F32.BF16 R24, R60, R92, R24 ;  /* 0x0000005c3c18723c */ /* 0x002ff00000041818 */
[----:B--2---:R-:W-:Y:S08]  /*11d0*/  HMMA.16816.F32.BF16 R20, R4, R64, R20 ;  /* 0x000000400414723c */ /* 0x004ff00000041814 */
[-C--:B------:R-:W-:Y:S08]  /*11e0*/  HMMA.16816.F32.BF16 R44, R16, R88.reuse, RZ ;  /* 0x00000058102c723c */ /* 0x080ff000000418ff */
[----:B------:R-:W-:Y:S08]  /*11f0*/  HMMA.16816.F32.BF16 R40, R12, R88, RZ ;  /* 0x000000580c28723c */ /* 0x000ff000000418ff */
[-C--:B------:R-:W-:Y:S08]  /*1200*/  HMMA.16816.F32.BF16 R52, R4, R66.reuse, R52 ;  /* 0x000000420434723c */ /* 0x080ff00000041834 */
[----:B------:R-:W-:Y:S08]  /*1210*/  HMMA.16816.F32.BF16 R48, R8, R66, R48 ;  /* 0x000000420830723c */ /* 0x000ff00000041830 */
[----:B------:R-:W-:Y:S08]  /*1220*/  HMMA.16816.F32.BF16 R24, R36, R80, R24 ;  /* 0x000000502418723c */ /* 0x000ff00000041818 */
[----:B---3--:R-:W-:Y:S08]  /*1230*/  HMMA.16816.F32.BF16 R20, R56, R92, R20 ;  /* 0x0000005c3814723c */ /* 0x008ff00000041814 */
[----:B------:R-:W-:Y:S03]  /*1240*/  HMMA.16816.F32.BF16 R44, R8, R84, R44 ;  /* 0x00000054082c723c */ /* 0x000fe6000004182c */
[----:B------:R-:W-:Y:S01]  /*1250*/  FMUL.FTZ R92, R26, UR8 ;  /* 0x000000081a5c7c20 */ /* 0x000fe20008410000 */
[----:B------:R-:W-:-:S04]  /*1260*/  FMUL.FTZ R2, R27, UR8 ;  /* 0x000000081b027c20 */ /* 0x000fc80008410000 */
[----:B------:R-:W-:Y:S01]  /*1270*/  HMMA.16816.F32.BF16 R40, R4, R84, R40 ;  /* 0x000000540428723c */ /* 0x000fe20000041828 */
[----:B------:R-:W-:Y:S01]  /*1280*/  FMUL.FTZ R84, R24, UR8 ;  /* 0x0000000818547c20 */ /* 0x000fe20008410000 */
[----:B------:R-:W-:Y:S01]  /*1290*/  FMUL.FTZ R85, R25, UR8 ;  /* 0x0000000819557c20 */ /* 0x000fe20008410000 */
[----:B------:R-:W-:Y:S01]  /*12a0*/  MUFU.TANH R92, R92 ;  /* 0x0000005c005c7308 */ /* 0x000fe20000002400 */
[----:B------:R-:W1:Y:S04]  /*12b0*/  LDSM.16.M88.4 R24, [R186+0x4800] ;  /* 0x00480000ba18783b */ /* 0x000e680000000200 */
[-C--:B------:R-:W-:Y:S03]  /*12c0*/  HMMA.16816.F32.BF16 R68, R16, R76.reuse, RZ ;  /* 0x0000004c1044723c */ /* 0x080fe600000418ff */
[----:B------:R-:W-:Y:S05]  /*12d0*/  MUFU.TANH R84, R84 ;  /* 0x0000005400547308 */ /* 0x000fea0000002400 */
[----:B------:R-:W-:Y:S03]  /*12e0*/  HMMA.16816.F32.BF16 R64, R12, R76, RZ ;  /* 0x0000004c0c40723c */ /* 0x000fe600000418ff */
[----:B------:R-:W-:Y:S05]  /*12f0*/  MUFU.TANH R85, R85 ;  /* 0x0000005500557308 */ /* 0x000fea0000002400 */
[-C--:B------:R-:W-:Y:S03]  /*1300*/  HMMA.16816.F32.BF16 R52, R56, R94.reuse, R52 ;  /* 0x0000005e3834723c */ /* 0x080fe60000041834 */
[----:B------:R-:W-:Y:S05]  /*1310*/  MUFU.TANH R2, R2 ;  /* 0x0000000200027308 */ /* 0x000fea0000002400 */
[----:B------:R-:W-:Y:S08]  /*1320*/  HMMA.16816.F32.BF16 R48, R60, R94, R48 ;  /* 0x0000005e3c30723c */ /* 0x000ff00000041830 */
[----:B----4-:R-:W-:Y:S08]  /*1330*/  HMMA.16816.F32.BF16 R20, R28, R80, R20 ;  /* 0x000000501c14723c */ /* 0x010ff00000041814 */
[-C--:B------:R-:W-:Y:S08]  /*1340*/  HMMA.16816.F32.BF16 R68, R8, R72.reuse, R68 ;  /* 0x000000480844723c */ /* 0x080ff00000041844 */
[----:B------:R-:W-:Y:S03]  /*1350*/  HMMA.16816.F32.BF16 R64, R4, R72, R64 ;  /* 0x000000480440723c */ /* 0x000fe60000041840 */
[----:B------:R-:W-:Y:S01]  /*1360*/  FMUL.FTZ R73, R20, UR8 ;  /* 0x0000000814497c20 */ /* 0x000fe20008410000 */
[----:B------:R-:W-:Y:S01]  /*1370*/  FMUL.FTZ R93, R21, UR8 ;  /* 0x00000008155d7c20 */ /* 0x000fe20008410000 */
[----:B------:R-:W-:Y:S01]  /*1380*/  FMUL.FTZ R101, R22, UR8 ;  /* 0x0000000816657c20 */ /* 0x000fe20008410000 */
[----:B------:R-:W-:-:S02]  /*1390*/  FMUL.FTZ R95, R23, UR8 ;  /* 0x00000008175f7c20 */ /* 0x000fc40008410000 */
[-C--:B------:R-:W-:Y:S01]  /*13a0*/  HMMA.16816.F32.BF16 R48, R36, R82.reuse, R48 ;  /* 0x000000522430723c */ /* 0x080fe20000041830 */
[----:B------:R-:W-:Y:S07]  /*13b0*/  MUFU.TANH R73, R73 ;  /* 0x0000004900497308 */ /* 0x000fee0000002400 */
[----:B------:R-:W-:Y:S01]  /*13c0*/  HMMA.16816.F32.BF16 R52, R28, R82, R52 ;  /* 0x000000521c34723c */ /* 0x000fe20000041834 */
[----:B------:R-:W2:Y:S01]  /*13d0*/  LDSM.16.M88.4 R80, [R185+0x4800] ;  /* 0x00480000b950783b */ /* 0x000ea20000000200 */
[----:B------:R-:W-:Y:S06]  /*13e0*/  MUFU.TANH R93, R93 ;  /* 0x0000005d005d7308 */ /* 0x000fec0000002400 */
[----:B------:R-:W-:Y:S02]  /*13f0*/  HMMA.16816.F32.BF16 R20, R12, R90, RZ ;  /* 0x0000005a0c14723c */ /* 0x000fe400000418ff */
[----:B------:R-:W-:Y:S01]  /*1400*/  MUFU.TANH R101, R101 ;  /* 0x0000006500657308 */ /* 0x000fe20000002400 */
[----:B------:R-:W-:Y:S01]  /*1410*/  FMUL.FTZ R48, R48, UR8 ;  /* 0x0000000830307c20 */ /* 0x000fe20008410000 */
[----:B------:R-:W-:Y:S01]  /*1420*/  FMUL.FTZ R49, R49, UR8 ;  /* 0x0000000831317c20 */ /* 0x000fe20008410000 */
[----:B------:R-:W-:Y:S01]  /*1430*/  FMUL.FTZ R50, R50, UR8 ;  /* 0x0000000832327c20 */ /* 0x000fe20008410000 */
[----:B------:R-:W-:-:S02]  /*1440*/  FMUL.FTZ R96, R51, UR8 ;  /* 0x0000000833607c20 */ /* 0x000fc40008410000 */
[-C--:B-1----:R-:W-:Y:S02]  /*1450*/  HMMA.16816.F32.BF16 R44, R60, R24.reuse, R44 ;  /* 0x000000183c2c723c */ /* 0x082fe4000004182c */
[----:B------:R-:W1:Y:S01]  /*1460*/  MUFU.TANH R72, R48 ;  /* 0x0000003000487308 */ /* 0x000e620000002400 */
[----:B------:R-:W-:Y:S01]  /*1470*/  FMUL.FTZ R52, R52, UR8 ;  /* 0x0000000834347c20 */ /* 0x000fe20008410000 */
[----:B------:R-:W-:Y:S01]  /*1480*/  FMUL.FTZ R53, R53, UR8 ;  /* 0x0000000835357c20 */ /* 0x000fe20008410000 */
[----:B------:R-:W-:Y:S01]  /*1490*/  FMUL.FTZ R54, R54, UR8 ;  /* 0x0000000836367c20 */ /* 0x000fe20008410000 */
[----:B------:R-:W-:Y:S02]  /*14a0*/  FMUL.FTZ R55, R55, UR8 ;  /* 0x0000000837377c20 */ /* 0x000fe40008410000 */
[----:B------:R-:W-:Y:S02]  /*14b0*/  HMMA.16816.F32.BF16 R40, R56, R24, R40 ;  /* 0x000000183828723c */ /* 0x000fe40000041828 */
[----:B------:R-:W-:Y:S06]  /*14c0*/  MUFU.TANH R94, R49 ;  /* 0x00000031005e7308 */ /* 0x000fec0000002400 */
[----:B------:R-:W-:Y:S02]  /*14d0*/  HMMA.16816.F32.BF16 R20, R4, R86, R20 ;  /* 0x000000560414723c */ /* 0x000fe40000041814 */
[----:B------:R3:W-:Y:S06]  /*14e0*/  MUFU.TANH R98, R50 ;  /* 0x0000003200627308 */ /* 0x0007ec0000002400 */
[----:B------:R-:W-:Y:S02]  /*14f0*/  HMMA.16816.F32.BF16 R88, R16, R90, RZ ;  /* 0x0000005a1058723c */ /* 0x000fe400000418ff */
[----:B------:R-:W-:Y:S06]  /*1500*/  MUFU.TANH R103, R52 ;  /* 0x0000003400677308 */ /* 0x000fec0000002400 */
[-C--:B--2---:R-:W-:Y:S02]  /*1510*/  HMMA.16816.F32.BF16 R44, R36, R80.reuse, R44 ;  /* 0x00000050242c723c */ /* 0x084fe4000004182c */
[----:B------:R-:W-:Y:S01]  /*1520*/  MUFU.TANH R109, R53 ;  /* 0x00000035006d7308 */ /* 0x000fe20000002400 */
[----:B---3--:R-:W2:Y:S05]  /*1530*/  LDSM.16.M88.4 R48, [R192+UR5+0x5800] ;  /* 0x00580005c030783b */ /* 0x008eaa0008000200 */
[----:B------:R-:W-:Y:S02]  /*1540*/  HMMA.16816.F32.BF16 R40, R28, R80, R40 ;  /* 0x000000501c28723c */ /* 0x000fe40000041828 */
[----:B------:R-:W-:Y:S06]  /*1550*/  MUFU.TANH R107, R55 ;  /* 0x00000037006b7308 */ /* 0x000fec0000002400 */
[----:B------:R-:W-:Y:S02]  /*1560*/  HMMA.16816.F32.BF16 R20, R56, R26, R20 ;  /* 0x0000001a3814723c */ /* 0x000fe40000041814 */
[----:B------:R-:W-:Y:S01]  /*1570*/  MUFU.TANH R95, R95 ;  /* 0x0000005f005f7308 */ /* 0x000fe20000002400 */
[----:B------:R-:W-:Y:S01]  /*1580*/  FMUL.FTZ R44, R44, UR8 ;  /* 0x000000082c2c7c20 */ /* 0x000fe20008410000 */
[----:B------:R-:W-:Y:S01]  /*1590*/  FMUL.FTZ R106, R45, UR8 ;  /* 0x000000082d6a7c20 */ /* 0x000fe20008410000 */
[----:B------:R-:W-:Y:S01]  /*15a0*/  FMUL.FTZ R140, R46, UR8 ;  /* 0x000000082e8c7c20 */ /* 0x000fe20008410000 */
[----:B------:R-:W-:-:S02]  /*15b0*/  FMUL.FTZ R150, R47, UR8 ;  /* 0x000000082f967c20 */ /* 0x000fc40008410000 */
[----:B------:R-:W-:Y:S02]  /*15c0*/  HMMA.16816.F32.BF16 R88, R8, R86, R88 ;  /* 0x000000560858723c */ /* 0x000fe40000041858 */
[----:B------:R3:W-:Y:S01]  /*15d0*/  MUFU.TANH R87, R54 ;  /* 0x0000003600577308 */ /* 0x0007e20000002400 */
[----:B------:R-:W-:Y:S01]  /*15e0*/  FMUL.FTZ R40, R40, UR8 ;  /* 0x0000000828287c20 */ /* 0x000fe20008410000 */
[----:B------:R-:W-:Y:S01]  /*15f0*/  FMUL.FTZ R41, R41, UR8 ;  /* 0x0000000829297c20 */ /* 0x000fe20008410000 */
[----:B------:R-:W-:Y:S01]  /*1600*/  FMUL.FTZ R99, R42, UR8 ;  /* 0x000000082a637c20 */ /* 0x000fe20008410000 */
[----:B------:R-:W-:-:S04]  /*1610*/  FMUL.FTZ R97, R43, UR8 ;  /* 0x000000082b617c20 */ /* 0x000fc80008410000 */
[----:B------:R2:W4:Y:S02]  /*1620*/  MUFU.TANH R104, R44 ;  /* 0x0000002c00687308 */ /* 0x0005240000002400 */
[----:B------:R-:W-:Y:S06]  /*1630*/  HMMA.16816.F32.BF16 R20, R28, R82, R20 ;  /* 0x000000521c14723c */ /* 0x000fec0000041814 */
[----:B------:R-:W-:Y:S02]  /*1640*/  MUFU.TANH R105, R40 ;  /* 0x0000002800697308 */ /* 0x000fe40000002400 */
[----:B---3--:R-:W-:Y:S06]  /*1650*/  HMMA.16816.F32.BF16 R52, R12, R78, RZ ;  /* 0x0000004e0c34723c */ /* 0x008fec00000418ff */
[----:B------:R3:W-:Y:S02]  /*1660*/  MUFU.TANH R113, R41 ;  /* 0x0000002900717308 */ /* 0x0007e40000002400 */
[----:B------:R-:W-:Y:S01]  /*1670*/  HMMA.16816.F32.BF16 R88, R60, R26, R88 ;  /* 0x0000001a3c58723c */ /* 0x000fe20000041858 */
[----:B------:R-:W1:Y:S02]  /*1680*/  LDSM.16.M88.4 R24, [R186+0x5000] ;  /* 0x00500000ba18783b */ /* 0x000e640000000200 */
[----:B------:R-:W-:Y:S01]  /*1690*/  FMUL.FTZ R20, R20, UR8 ;  /* 0x0000000814147c20 */ /* 0x000fe20008410000 */
[----:B------:R-:W-:Y:S01]  /*16a0*/  FMUL.FTZ R21, R21, UR8 ;  /* 0x0000000815157c20 */ /* 0x000fe20008410000 */
[----:B------:R-:W-:Y:S01]  /*16b0*/  FMUL.FTZ R22, R22, UR8 ;  /* 0x0000000816167c20 */ /* 0x000fe20008410000 */
[----:B------:R-:W-:Y:S01]  /*16c0*/  FMUL.FTZ R173, R23, UR8 ;  /* 0x0000000817ad7c20 */ /* 0x000fe20008410000 */
[----:B------:R-:W-:Y:S01]  /*16d0*/  MUFU.TANH R129, R20 ;  /* 0x0000001400817308 */ /* 0x000fe20000002400 */
[----:B--2---:R-:W-:Y:S07]  /*16e0*/  HMMA.16816.F32.BF16 R44, R12, R48, RZ ;  /* 0x000000300c2c723c */ /* 0x004fee00000418ff */
[----:B------:R-:W-:Y:S01]  /*16f0*/  MUFU.TANH R115, R21 ;  /* 0x0000001500737308 */ /* 0x000fe20000002400 */
[C---:B------:R-:W-:Y:S07]  /*1700*/  HMMA.16816.F32.BF16 R76, R16.reuse, R78, RZ ;  /* 0x0000004e104c723c */ /* 0x040fee00000418ff */
[----:B------:R2:W-:Y:S01]  /*1710*/  MUFU.TANH R175, R22 ;  /* 0x0000001600af7308 */ /* 0x0005e20000002400 */
[----:B---3--:R-:W-:Y:S07]  /*1720*/  HMMA.16816.F32.BF16 R40, R16, R48, RZ ;  /* 0x000000301028723c */ /* 0x008fee00000418ff */
[----:B------:R-:W-:Y:S01]  /*1730*/  MUFU.TANH R106, R106 ;  /* 0x0000006a006a7308 */ /* 0x000fe20000002400 */
[-C--:B------:R-:W-:Y:S07]  /*1740*/  HMMA.16816.F32.BF16 R12, R12, R50.reuse, RZ ;  /* 0x000000320c0c723c */ /* 0x080fee00000418ff */
[----:B------:R-:W-:Y:S01]  /*1750*/  MUFU.TANH R96, R96 ;  /* 0x0000006000607308 */ /* 0x000fe20000002400 */
[----:B------:R-:W-:Y:S01]  /*1760*/  HMMA.16816.F32.BF16 R16, R16, R50, RZ ;  /* 0x000000321010723c */ /* 0x000fe200000418ff */
[----:B------:R-:W3:Y:S04]  /*1770*/  LDSM.16.M88.4 R48, [R187+0x5800] ;  /* 0x00580000bb30783b */ /* 0x000ee80000000200 */
[----:B--2---:R-:W2:Y:S02]  /*1780*/  LDSM.16.M88.4 R20, [R186+0x5800] ;  /* 0x00580000ba14783b */ /* 0x004ea40000000200 */
[----:B------:R-:W-:Y:S01]  /*1790*/  MUFU.TANH R140, R140 ;  /* 0x0000008c008c7308 */ /* 0x000fe20000002400 */
[-C--:B------:R-:W-:Y:S07]  /*17a0*/  HMMA.16816.F32.BF16 R76, R8, R74.reuse, R76 ;  /* 0x0000004a084c723c */ /* 0x080fee000004184c */
[----:B------:R-:W-:Y:S01]  /*17b0*/  MUFU.TANH R150, R150 ;  /* 0x0000009600967308 */ /* 0x000fe20000002400 */
[----:B------:R-:W-:Y:S07]  /*17c0*/  HMMA.16816.F32.BF16 R52, R4, R74, R52 ;  /* 0x0000004a0434723c */ /* 0x000fee0000041834 */
[----:B------:R-:W-:Y:S01]  /*17d0*/  MUFU.TANH R99, R99 ;  /* 0x0000006300637308 */ /* 0x000fe20000002400 */
[----:B------:R-:W-:Y:S01]  /*17e0*/  HMMA.16816.F32.BF16 R88, R36, R82, R88 ;  /* 0x000000522458723c */ /* 0x000fe20000041858 */
[----:B------:R-:W2:Y:S06]  /*17f0*/  LDSM.16.M88.4 R80, [R185+0x5000] ;  /* 0x00500000b950783b */ /* 0x000eac0000000200 */
[----:B------:R-:W-:Y:S01]  /*1800*/  MUFU.TANH R97, R97 ;  /* 0x0000006100617308 */ /* 0x000fe20000002400 */
[-C--:B-1----:R-:W-:Y:S07]  /*1810*/  HMMA.16816.F32.BF16 R68, R60, R24.reuse, R68 ;  /* 0x000000183c44723c */ /* 0x082fee0000041844 */
[----:B------:R-:W-:Y:S01]  /*1820*/  MUFU.TANH R173, R173 ;  /* 0x000000ad00ad7308 */ /* 0x000fe20000002400 */
[----:B------:R-:W-:Y:S03]  /*1830*/  HMMA.16816.F32.BF16 R64, R56, R24, R64 ;  /* 0x000000183840723c */ /* 0x000fe60000041840 */
[----:B------:R-:W-:Y:S01]  /*1840*/  FMUL.FTZ R88, R88, UR8 ;  /* 0x0000000858587c20 */ /* 0x000fe20008410000 */
[----:B------:R-:W-:Y:S01]  /*1850*/  FMUL.FTZ R89, R89, UR8 ;  /* 0x0000000859597c20 */ /* 0x000fe20008410000 */
[----:B------:R-:W-:Y:S01]  /*1860*/  FMUL.FTZ R90, R90, UR8 ;  /* 0x000000085a5a7c20 */ /* 0x000fe20008410000 */
[----:B------:R-:W-:-:S02]  /*1870*/  FMUL.FTZ R91, R91, UR8 ;  /* 0x000000085b5b7c20 */ /* 0x000fc40008410000 */
[-C--:B------:R-:W-:Y:S01]  /*1880*/  HMMA.16816.F32.BF16 R76, R60, R26.reuse, R76 ;  /* 0x0000001a3c4c723c */ /* 0x080fe2000004184c */
[----:B------:R-:W1:Y:S07]  /*1890*/  MUFU.TANH R88, R88 ;  /* 0x0000005800587308 */ /* 0x000e6e0000002400 */
[----:B------:R-:W-:Y:S01]  /*18a0*/  HMMA.16816.F32.BF16 R52, R56, R26, R52 ;  /* 0x0000001a3834723c */ /* 0x000fe20000041834 */
[----:B------:R-:W1:Y:S01]  /*18b0*/  LDSM.16.M88.4 R24, [R185+0x5800] ;  /* 0x00580000b918783b */ /* 0x000e620000000200 */
[----:B------:R-:W-:Y:S01]  /*18c0*/  MUFU.TANH R137, R89 ;  /* 0x0000005900897308 */ /* 0x000fe20000002400 */
[----:B------:R-:W-:-:S05]  /*18d0*/  DEPBAR.LE SB0, 0x0 ;  /* 0x000080000000791a */ /* 0x000fca0000000000 */
[C---:B---3--:R-:W-:Y:S02]  /*18e0*/  HMMA.16816.F32.BF16 R40, R8.reuse, R48, R40 ;  /* 0x000000300828723c */ /* 0x048fe40000041828 */
[----:B------:R-:W-:Y:S06]  /*18f0*/  MUFU.TANH R152, R90 ;  /* 0x0000005a00987308 */ /* 0x000fec0000002400 */
[-C--:B------:R-:W-:Y:S02]  /*1900*/  HMMA.16816.F32.BF16 R16, R8, R50.reuse, R16 ;  /* 0x000000320810723c */ /* 0x080fe40000041810 */
[----:B------:R-:W-:Y:S06]  /*1910*/  MUFU.TANH R154, R91 ;  /* 0x0000005b009a7308 */ /* 0x000fec0000002400 */
[C---:B------:R-:W-:Y:S08]  /*1920*/  HMMA.16816.F32.BF16 R12, R4.reuse, R50, R12 ;  /* 0x00000032040c723c */ /* 0x040ff0000004180c */
[----:B------:R-:W-:Y:S01]  /*1930*/  HMMA.16816.F32.BF16 R44, R4, R48, R44 ;  /* 0x00000030042c723c */ /* 0x000fe2000004182c */
[----:B------:R-:W-:-:S04]  /*1940*/  FMNMX3.FTZ R5, R84, R85, R72, !PT ;  /* 0x0000005554057276 */ /* 0x000fc80007810048 */
[----:B----4-:R-:W-:-:S03]  /*1950*/  FMNMX3.FTZ R5, R5, R94, R104, !PT ;  /* 0x0000005e05057276 */ /* 0x010fc60007810068 */
[----:B--2---:R-:W-:Y:S01]  /*1960*/  HMMA.16816.F32.BF16 R40, R60, R20, R40 ;  /* 0x000000143c28723c */ /* 0x004fe20000041828 */
[----:B-1----:R-:W-:-:S07]  /*1970*/  FMNMX3.FTZ R5, R5, R106, R88, !PT ;  /* 0x0000006a05057276 */ /* 0x002fce0007810058 */
[----:B------:R-:W-:Y:S08]  /*1980*/  HMMA.16816.F32.BF16 R16, R60, R22, R16 ;  /* 0x000000163c10723c */ /* 0x000ff00000041810 */
[----:B------:R-:W-:Y:S08]  /*1990*/  HMMA.16816.F32.BF16 R64, R28, R80, R64 ;  /* 0x000000501c40723c */ /* 0x000ff00000041840 */
[----:B------:R-:W-:Y:S08]  /*19a0*/  HMMA.16816.F32.BF16 R12, R56, R22, R12 ;  /* 0x00000016380c723c */ /* 0x000ff0000004180c */
[----:B------:R-:W-:Y:S03]  /*19b0*/  HMMA.16816.F32.BF16 R68, R36, R80, R68 ;  /* 0x000000502444723c */ /* 0x000fe60000041844 */
[----:B------:R-:W-:Y:S01]  /*19c0*/  FMUL.FTZ R64, R64, UR8 ;  /* 0x0000000840407c20 */ /* 0x000fe20008410000 */
[----:B------:R-:W-:Y:S01]  /*19d0*/  FMUL.FTZ R65, R65, UR8 ;  /* 0x0000000841417c20 */ /* 0x000fe20008410000 */
[----:B------:R-:W-:Y:S01]  /*19e0*/  FMUL.FTZ R66, R66, UR8 ;  /* 0x0000000842427c20 */ /* 0x000fe20008410000 */
[----:B------:R-:W-:Y:S01]  /*19f0*/  FMUL.FTZ R67, R67, UR8 ;  /* 0x0000000843437c20 */ /* 0x000fe20008410000 */
[----:B------:R1:W-:Y:S01]  /*1a00*/  MUFU.TANH R167, R64 ;  /* 0x0000004000a77308 */ /* 0x0003e20000002400 */
[----:B------:R-:W-:Y:S07]  /*1a10*/  HMMA.16816.F32.BF16 R44, R56, R20, R44 ;  /* 0x00000014382c723c */ /* 0x000fee000004182c */
[----:B------:R2:W-:Y:S01]  /*1a20*/  MUFU.TANH R165, R65 ;  /* 0x0000004100a57308 */ /* 0x0005e20000002400 */
[C---:B------:R-:W-:Y:S03]  /*1a30*/  HMMA.16816.F32.BF16 R76, R36.reuse, R82, R76 ;  /* 0x00000052244c723c */ /* 0x040fe6000004184c */
[----:B------:R-:W-:Y:S01]  /*1a40*/  FMUL.FTZ R68, R68, UR8 ;  /* 0x0000000844447c20 */ /* 0x000fe20008410000 */
[----:B------:R-:W-:Y:S01]  /*1a50*/  FMUL.FTZ R69, R69, UR8 ;  /* 0x0000000845457c20 */ /* 0x000fe20008410000 */
[----:B------:R-:W-:Y:S01]  /*1a60*/  FMUL.FTZ R70, R70, UR8 ;  /* 0x0000000846467c20 */ /* 0x000fe20008410000 */
[----:B------:R-:W-:Y:S01]  /*1a70*/  FMUL.FTZ R71, R71, UR8 ;  /* 0x0000000847477c20 */ /* 0x000fe20008410000 */
[----:B------:R-:W3:Y:S01]  /*1a80*/  MUFU.TANH R170, R68 ;  /* 0x0000004400aa7308 */ /* 0x000ee20000002400 */
[C---:B------:R-:W-:Y:S07]  /*1a90*/  HMMA.16816.F32.BF16 R40, R36.reuse, R24, R40 ;  /* 0x000000182428723c */ /* 0x040fee0000041828 */
[----:B------:R-:W-:Y:S01]  /*1aa0*/  MUFU.TANH R166, R69 ;  /* 0x0000004500a67308 */ /* 0x000fe20000002400 */
[----:B------:R-:W-:Y:S03]  /*1ab0*/  HMMA.16816.F32.BF16 R16, R36, R26, R16 ;  /* 0x0000001a2410723c */ /* 0x000fe60000041810 */
[----:B-1----:R-:W-:Y:S01]  /*1ac0*/  FMUL.FTZ R64, R76, UR8 ;  /* 0x000000084c407c20 */ /* 0x002fe20008410000 */
[----:B--2---:R-:W-:Y:S01]  /*1ad0*/  FMUL.FTZ R65, R77, UR8 ;  /* 0x000000084d417c20 */ /* 0x004fe20008410000 */
[----:B------:R-:W-:-:S02]  /*1ae0*/  FMUL.FTZ R78, R78, UR8 ;  /* 0x000000084e4e7c20 */ /* 0x000fc40008410000 */
[----:B------:R-:W-:Y:S01]  /*1af0*/  MUFU.TANH R138, R70 ;  /* 0x00000046008a7308 */ /* 0x000fe20000002400 */
[----:B------:R-:W-:Y:S01]  /*1b00*/  HMMA.16816.F32.BF16 R12, R28, R26, R12 ;  /* 0x0000001a1c0c723c */ /* 0x000fe2000004180c */
[----:B---3--:R-:W-:Y:S02]  /*1b10*/  FMNMX3.FTZ R5, R5, R137, R170, !PT ;  /* 0x0000008905057276 */ /* 0x008fe400078100aa */
[----:B------:R-:W-:Y:S01]  /*1b20*/  FMUL.FTZ R40, R40, UR8 ;  /* 0x0000000828287c20 */ /* 0x000fe20008410000 */
[----:B------:R-:W-:-:S03]  /*1b30*/  FMUL.FTZ R41, R41, UR8 ;  /* 0x0000000829297c20 */ /* 0x000fc60008410000 */
[----:B------:R-:W1:Y:S01]  /*1b40*/  MUFU.TANH R64, R64 ;  /* 0x0000004000407308 */ /* 0x000e620000002400 */
[----:B------:R-:W-:Y:S03]  /*1b50*/  HMMA.16816.F32.BF16 R52, R28, R82, R52 ;  /* 0x000000521c34723c */ /* 0x000fe60000041834 */
[----:B------:R-:W-:Y:S01]  /*1b60*/  FMUL.FTZ R16, R16, UR8 ;  /* 0x0000000810107c20 */ /* 0x000fe20008410000 */
[----:B------:R-:W-:-:S03]  /*1b70*/  FMUL.FTZ R17, R17, UR8 ;  /* 0x0000000811117c20 */ /* 0x000fc60008410000 */
[----:B------:R-:W-:Y:S01]  /*1b80*/  MUFU.TANH R65, R65 ;  /* 0x0000004100417308 */ /* 0x000fe20000002400 */
[----:B------:R-:W-:Y:S03]  /*1b90*/  HMMA.16816.F32.BF16 R44, R28, R24, R44 ;  /* 0x000000181c2c723c */ /* 0x000fe6000004182c */
[----:B------:R-:W-:Y:S01]  /*1ba0*/  FMUL.FTZ R159, R12, UR8 ;  /* 0x000000080c9f7c20 */ /* 0x000fe20008410000 */
[----:B------:R-:W-:Y:S01]  /*1bb0*/  FMUL.FTZ R13, R13, UR8 ;  /* 0x000000080d0d7c20 */ /* 0x000fe20008410000 */
[----:B------:R-:W-:Y:S02]  /*1bc0*/  FMNMX3.FTZ R12, R73, R93, R103, !PT ;  /* 0x0000005d490c7276 */ /* 0x000fe40007810067 */
[----:B------:R-:W2:Y:S01]  /*1bd0*/  MUFU.TANH R162, R40 ;  /* 0x0000002800a27308 */ /* 0x000ea20000002400 */
[----:B-1----:R-:W-:-:S03]  /*1be0*/  FMNMX3.FTZ R5, R5, R166, R64, !PT ;  /* 0x000000a605057276 */ /* 0x002fc60007810040 */
[----:B------:R-:W-:Y:S01]  /*1bf0*/  FMUL.FTZ R52, R52, UR8 ;  /* 0x0000000834347c20 */ /* 0x000fe20008410000 */
[----:B------:R-:W-:Y:S01]  /*1c00*/  FMUL.FTZ R53, R53, UR8 ;  /* 0x0000000835357c20 */ /* 0x000fe20008410000 */
[----:B------:R-:W-:Y:S01]  /*1c10*/  FMUL.FTZ R54, R54, UR8 ;  /* 0x0000000836367c20 */ /* 0x000fe20008410000 */
[----:B------:R-:W-:Y:S01]  /*1c20*/  FMUL.FTZ R55, R55, UR8 ;  /* 0x0000000837377c20 */ /* 0x000fe20008410000 */
[----:B------:R-:W-:Y:S04]  /*1c30*/  MUFU.TANH R168, R41 ;  /* 0x0000002900a87308 */ /* 0x000fe80000002400 */
[----:B------:R-:W-:Y:S01]  /*1c40*/  FMUL.FTZ R44, R44, UR8 ;  /* 0x000000082c2c7c20 */ /* 0x000fe20008410000 */
[----:B------:R-:W-:Y:S01]  /*1c50*/  FMUL.FTZ R45, R45, UR8 ;  /* 0x000000082d2d7c20 */ /* 0x000fe20008410000 */
[----:B------:R-:W-:-:S02]  /*1c60*/  FMUL.FTZ R46, R46, UR8 ;  /* 0x000000082e2e7c20 */ /* 0x000fc40008410000 */
[----:B------:R-:W1:Y:S01]  /*1c70*/  MUFU.TANH R177, R16 ;  /* 0x0000001000b17308 */ /* 0x000e620000002400 */
[----:B--2---:R-:W-:-:S07]  /*1c80*/  FMNMX3.FTZ R5, R5, R65, R162, !PT ;  /* 0x0000004105057276 */ /* 0x004fce00078100a2 */
[----:B------:R-:W2:Y:S08]  /*1c90*/  MUFU.TANH R172, R17 ;  /* 0x0000001100ac7308 */ /* 0x000eb00000002400 */
[----:B------:R3:W4:Y:S01]  /*1ca0*/  MUFU.TANH R139, R71 ;  /* 0x00000047008b7308 */ /* 0x0007220000002400 */
[----:B-1----:R-:W-:-:S07]  /*1cb0*/  FMNMX3.FTZ R5, R5, R168, R177, !PT ;  /* 0x000000a805057276 */ /* 0x002fce00078100b1 */
[----:B------:R3:W1:Y:S01]  /*1cc0*/  MUFU.TANH R149, R66 ;  /* 0x0000004200957308 */ /* 0x0006620000002400 */
[----:B--2---:R-:W-:-:S07]  /*1cd0*/  FMNMX.FTZ R4, R172, R5, !PT ;  /* 0x00000005ac047209 */ /* 0x004fce0007810000 */
[----:B------:R3:W2:Y:S08]  /*1ce0*/  MUFU.TANH R163, R67 ;  /* 0x0000004300a37308 */ /* 0x0006b00000002400 */
[----:B------:R3:W1:Y:S08]  /*1cf0*/  MUFU.TANH R156, R78 ;  /* 0x0000004e009c7308 */ /* 0x0006700000002400 */
[----:B------:R3:W1:Y:S08]  /*1d00*/  MUFU.TANH R181, R52 ;  /* 0x0000003400b57308 */ /* 0x0006700000002400 */
[----:B------:R3:W1:Y:S08]  /*1d10*/  MUFU.TANH R179, R53 ;  /* 0x0000003500b37308 */ /* 0x0006700000002400 */
[----:B------:R3:W1:Y:S08]  /*1d20*/  MUFU.TANH R171, R54 ;  /* 0x0000003600ab7308 */ /* 0x0006700000002400 */
[----:B------:R3:W1:Y:S08]  /*1d30*/  MUFU.TANH R169, R55 ;  /* 0x0000003700a97308 */ /* 0x0006700000002400 */
[----:B------:R3:W1:Y:S08]  /*1d40*/  MUFU.TANH R161, R44 ;  /* 0x0000002c00a17308 */ /* 0x0006700000002400 */
[----:B------:R3:W1:Y:S08]  /*1d50*/  MUFU.TANH R157, R45 ;  /* 0x0000002d009d7308 */ /* 0x0006700000002400 */
[----:B------:R3:W1:Y:S08]  /*1d60*/  MUFU.TANH R153, R46 ;  /* 0x0000002e00997308 */ /* 0x0006700000002400 */
[----:B------:R-:W1:Y:S01]  /*1d70*/  MUFU.TANH R159, R159 ;  /* 0x0000009f009f7308 */ /* 0x000e620000002400 */
[----:B------:R-:W-:Y:S06]  /*1d80*/  BAR.SYNC.DEFER_BLOCKING 0x0 ;  /* 0x0000000000007b1d */ /* 0x000fec0000010000 */
[----:B--2-4-:R-:W-:Y:S05]  /*1d90*/  @!P3 BRA `(.L_x_1529) ;  /* 0x000000000068b947 */ /* 0x014fea0003800000 */
[----:B------:R-:W-:-:S05]  /*1da0*/  LEA.HI.SX32 R16, R32, 0xfffffffe, 0x1a ;  /* 0xfffffffe20107811 */ /* 0x000fca00078fd2ff */
[-C--:B------:R-:W-:Y:S02]  /*1db0*/  IMAD R7, R200, R16.reuse, RZ ;  /* 0x00000010c8077224 */ /* 0x080fe400078e02ff */
[----:B------:R-:W-:-:S04]  /*1dc0*/  IMAD.WIDE.U32 R16, R201, R16, RZ ;  /* 0x00000010c9107225 */ /* 0x000fc800078e00ff */
[----:B------:R-:W-:Y:S01]  /*1dd0*/  IMAD.IADD R7, R17, 0x1, R7 ;  /* 0x0000000111077824 */ /* 0x000fe200078e0207 */
[----:B------:R-:W-:Y:S02]  /*1de0*/  IADD3 R6, P0, PT, R203, R16, RZ ;  /* 0x00000010cb067210 */ /* 0x000fe40007f1e0ff */
[----:B------:R-:W-:Y:S02]  /*1df0*/  LEA R24, P2, R16, R199, 0x1 ;  /* 0x000000c710187211 */ /* 0x000fe400078408ff */
[C---:B------:R-:W-:Y:S01]  /*1e00*/  IADD3 R8, P1, PT, R6.reuse, R203, RZ ;  /* 0x000000cb06087210 */ /* 0x040fe20007f3e0ff */
[--C-:B------:R-:W-:Y:S01]  /*1e10*/  IMAD.X R5, R7, 0x1, R202.reuse, P0 ;  /* 0x0000000107057824 */ /* 0x100fe200000e06ca */
[----:B------:R-:W-:Y:S02]  /*1e20*/  IADD3 R10, P0, PT, R6, R206, RZ ;  /* 0x000000ce060a7210 */ /* 0x000fe40007f1e0ff */
[----:B------:R-:W-:Y:S01]  /*1e30*/  LEA.HI.X R25, R16, R198, R7, 0x1, P2 ;  /* 0x000000c610197211 */ /* 0x000fe200010f0c07 */
[C---:B------:R-:W-:Y:S01]  /*1e40*/  IMAD.X R7, R5.reuse, 0x1, R202, P1 ;  /* 0x0000000105077824 */ /* 0x040fe200008e06ca */
[-C--:B------:R-:W-:Y:S01]  /*1e50*/  LEA R22, P2, R6, R199.reuse, 0x1 ;  /* 0x000000c706167211 */ /* 0x080fe200078408ff */
[----:B------:R-:W-:Y:S01]  /*1e60*/  IMAD.X R9, R5, 0x1, R204, P0 ;  /* 0x0000000105097824 */ /* 0x000fe200000e06cc */
[-C--:B------:R-:W-:Y:S01]  /*1e70*/  LEA R20, P1, R8, R199.reuse, 0x1 ;  /* 0x000000c708147211 */ /* 0x080fe200078208ff */
[----:B------:R-:W-:Y:S01]  /*1e80*/  @!PT LDS RZ, [RZ] ;  /* 0x00000000fffff984 */ /* 0x000fe20000000800 */
[----:B------:R-:W-:Y:S01]  /*1e90*/  @!PT LDS RZ, [RZ] ;  /* 0x00000000fffff984 */ /* 0x000fe20000000800 */
[----:B------:R-:W-:Y:S01]  /*1ea0*/  @!PT LDS RZ, [RZ] ;  /* 0x00000000fffff984 */ /* 0x000fe20000000800 */
        /* <DEDUP_REMOVED lines=8> */
[----:B------:R-:W0:Y:S02]  /*1f30*/  LDGDEPBAR ;  /* 0x00000000000079af */ /* 0x000e240000000000 */
.L_x_1529:
[----:B------:R-:W4:Y:S01]  /*1f40*/  SHFL.BFLY PT, R5, R4, 0x2, 0x1f ;  /* 0x0c401f0004057f89 */ /* 0x000f2200000e0000 */
[----:B------:R-:W-:Y:S01]  /*1f50*/  FMNMX3.FTZ R12, R12, R109, R105, !PT ;  /* 0x0000006d0c0c7276 */ /* 0x000fe20007810069 */
[----:B------:R-:W5:Y:S01]  /*1f60*/  MUFU.TANH R155, R13 ;  /* 0x0000000d009b7308 */ /* 0x000f620000002400 */
[----:B------:R-:W-:Y:S01]  /*1f70*/  FMNMX3.FTZ R6, R101, R95, R87, !PT ;  /* 0x0000005f65067276 */ /* 0x000fe20007810057 */
[----:B------:R-:W-:Y:S01]  /*1f80*/  FMUL.FTZ R47, R47, UR8 ;  /* 0x000000082f2f7c20 */ /* 0x000fe20008410000 */
[----:B------:R-:W-:Y:S01]  /*1f90*/  FMNMX3.FTZ R12, R12, R113, R129, !PT ;  /* 0x000000710c0c7276 */ /* 0x000fe20007810081 */
[----:B------:R-:W-:Y:S01]  /*1fa0*/  FMUL.FTZ R14, R14, UR8 ;  /* 0x000000080e0e7c20 */ /* 0x000fe20008410000 */
[----:B------:R-:W-:Y:S01]  /*1fb0*/  FMNMX3.FTZ R6, R6, R107, R99, !PT ;  /* 0x0000006b06067276 */ /* 0x000fe20007810063 */
[----:B------:R-:W-:Y:S01]  /*1fc0*/  FMUL.FTZ R15, R15, UR8 ;  /* 0x000000080f0f7c20 */ /* 0x000fe20008410000 */
[----:B------:R-:W-:Y:S01]  /*1fd0*/  FMNMX3.FTZ R134, R12, R115, R167, !PT ;  /* 0x000000730c867276 */ /* 0x000fe200078100a7 */
[----:B------:R-:W-:Y:S01]  /*1fe0*/  MUFU.TANH R151, R47 ;  /* 0x0000002f00977308 */ /* 0x000fe20000002400 */
[----:B------:R-:W-:Y:S01]  /*1ff0*/  FMUL.FTZ R79, R79, UR8 ;  /* 0x000000084f4f7c20 */ /* 0x000fe20008410000 */
[----:B------:R-:W-:Y:S01]  /*2000*/  FMUL.FTZ R42, R42, UR8 ;  /* 0x000000082a2a7c20 */ /* 0x000fe20008410000 */
[----:B-1----:R-:W-:Y:S01]  /*2010*/  FMNMX3.FTZ R134, R134, R165, R181, !PT ;  /* 0x000000a586867276 */ /* 0x002fe200078100b5 */
[----:B------:R-:W-:Y:S01]  /*2020*/  FMUL.FTZ R43, R43, UR8 ;  /* 0x000000082b2b7c20 */ /* 0x000fe20008410000 */
[----:B------:R-:W-:Y:S01]  /*2030*/  FMUL.FTZ R18, R18, UR8 ;  /* 0x0000000812127c20 */ /* 0x000fe20008410000 */
[----:B------:R-:W-:Y:S01]  /*2040*/  FMUL.FTZ R19, R19, UR8 ;  /* 0x0000000813137c20 */ /* 0x000fe20008410000 */
[----:B------:R-:W-:Y:S01]  /*2050*/  FMNMX3.FTZ R134, R134, R179, R161, !PT ;  /* 0x000000b386867276 */ /* 0x000fe200078100a1 */
[----:B------:R-:W1:Y:S01]  /*2060*/  MUFU.TANH R147, R14 ;  /* 0x0000000e00937308 */ /* 0x000e620000002400 */
[----:B------:R-:W3:Y:S01]  /*2070*/  LDCU UR4, c[0x0][0x45c] ;  /* 0x00008b80ff0477ac */ /* 0x000ee20008000800 */
[----:B------:R-:W-:-:S02]  /*2080*/  LOP3.LUT R188, R33, 0x200, R35, 0xf8, !PT ;  /* 0x0000020021bc7812 */ /* 0x000fc400078ef823 */
[----:B------:R-:W-:Y:S02]  /*2090*/  FMNMX3.FTZ R134, R134, R157, R159, !PT ;  /* 0x0000009d86867276 */ /* 0x000fe4000781009f */
[----:B----4-:R-:W-:Y:S02]  /*20a0*/  FMNMX.FTZ R136, R4, R5, !PT ;  /* 0x0000000504887209 */ /* 0x010fe40007810000 */
[----:B------:R-:W-:Y:S01]  /*20b0*/  FMNMX3.FTZ R4, R6, R97, R175, !PT ;  /* 0x0000006106047276 */ /* 0x000fe200078100af */
[----:B------:R-:W4:Y:S01]  /*20c0*/  MUFU.TANH R145, R15 ;  /* 0x0000000f00917308 */ /* 0x000f220000002400 */
[----:B-----5:R-:W-:Y:S01]  /*20d0*/  FMNMX.FTZ R134, R155, R134, !PT ;  /* 0x000000869b867209 */ /* 0x020fe20007810000 */
[----:B------:R-:W5:Y:S01]  /*20e0*/  SHFL.BFLY PT, R5, R136, 0x1, 0x1f ;  /* 0x0c201f0088057f89 */ /* 0x000f6200000e0000 */
[----:B------:R-:W-:Y:S02]  /*20f0*/  FMNMX3.FTZ R4, R4, R173, R149, !PT ;  /* 0x000000ad04047276 */ /* 0x000fe40007810095 */
[----:B------:R-:W-:Y:S01]  /*2100*/  LEA R188, R188, UR5, 0x1 ;  /* 0x00000005bcbc7c11 */ /* 0x000fe2000f8e08ff */
[----:B------:R-:W3:Y:S01]  /*2110*/  SHFL.BFLY PT, R7, R134, 0x2, 0x1f ;  /* 0x0c401f0086077f89 */ /* 0x000ee200000e0000 */
[----:B------:R-:W-:Y:S01]  /*2120*/  FMNMX3.FTZ R4, R4, R163, R171, !PT ;  /* 0x000000a304047276 */ /* 0x000fe200078100ab */
[----:B------:R-:W-:Y:S01]  /*2130*/  MUFU.TANH R164, R79 ;  /* 0x0000004f00a47308 */ /* 0x000fe20000002400 */
[----:B------:R-:W-:Y:S01]  /*2140*/  IADD3 R143, PT, PT, R0, R188, RZ ;  /* 0x000000bc008f7210 */ /* 0x000fe20007ffe0ff */
[----:B------:R-:W-:Y:S01]  /*2150*/  LDSM.16.MT88.4 R116, [R188+0x6000] ;  /* 0x00600000bc74783b */ /* 0x000fe20000004200 */
[----:B------:R-:W-:-:S02]  /*2160*/  FMNMX3.FTZ R4, R4, R169, R153, !PT ;  /* 0x000000a904047276 */ /* 0x000fc40007810099 */
[C---:B------:R-:W-:Y:S01]  /*2170*/  IADD3 R184, PT, PT, R3.reuse, R188, RZ ;  /* 0x000000bc03b87210 */ /* 0x040fe20007ffe0ff */
[----:B------:R-:W-:Y:S01]  /*2180*/  LDSM.16.MT88.4 R28, [R143+0x6800] ;  /* 0x006800008f1c783b */ /* 0x000fe20000004200 */
[----:B-1----:R-:W-:Y:S01]  /*2190*/  FMNMX3.FTZ R4, R4, R151, R147, !PT ;  /* 0x0000009704047276 */ /* 0x002fe20007810093 */
[----:B------:R1:W1:Y:S01]  /*21a0*/  MUFU.TANH R160, R42 ;  /* 0x0000002a00a07308 */ /* 0x0002620000002400 */
[----:B------:R-:W-:Y:S01]  /*21b0*/  IADD3 R142, PT, PT, R3, R143, RZ ;  /* 0x0000008f038e7210 */ /* 0x000fe20007ffe0ff */
[----:B--2---:R-:W-:Y:S01]  /*21c0*/  LDSM.16.MT88.4 R24, [R184+0x6800] ;  /* 0x00680000b818783b */ /* 0x004fe20000004200 */
[----:B----4-:R-:W-:-:S03]  /*21d0*/  FMNMX.FTZ R4, R145, R4, !PT ;  /* 0x0000000491047209 */ /* 0x010fc60007810000 */
[----:B------:R-:W-:Y:S02]  /*21e0*/  LDSM.16.MT88.4 R20, [R142+0x6800] ;  /* 0x006800008e14783b */ /* 0x000fe40000004200 */
[----:B------:R-:W-:Y:S02]  /*21f0*/  MUFU.TANH R146, R43 ;  /* 0x0000002b00927308 */ /* 0x000fe40000002400 */
[----:B------:R-:W2:Y:S01]  /*2200*/  SHFL.BFLY PT, R133, R4, 0x2, 0x1f ;  /* 0x0c401f0004857f89 */ /* 0x000ea200000e0000 */
[----:B-----5:R-:W-:Y:S02]  /*2210*/  FMNMX.FTZ R136, R136, R5, !PT ;  /* 0x0000000588887209 */ /* 0x020fe40007810000 */
[----:B---3--:R-:W-:Y:S01]  /*2220*/  FMNMX.FTZ R134, R134, R7, !PT ;  /* 0x0000000786867209 */ /* 0x008fe20007810000 */
[----:B------:R-:W-:Y:S01]  /*2230*/  LDSM.16.MT88.4 R12, [R184+0x7000] ;  /* 0x00700000b80c783b */ /* 0x000fe20000004200 */
[----:B------:R-:W-:Y:S01]  /*2240*/  FMNMX3.FTZ R7, R92, R2, R98, !PT ;  /* 0x000000025c077276 */ /* 0x000fe20007810062 */
[----:B------:R-:W3:Y:S01]  /*2250*/  MUFU.TANH R144, R18 ;  /* 0x0000001200907308 */ /* 0x000ee20000002400 */
[----:B------:R-:W-:Y:S01]  /*2260*/  FMUL.FTZ R183, R136, UR4 ;  /* 0x0000000488b77c20 */ /* 0x000fe20008410000 */
[----:B------:R-:W4:Y:S01]  /*2270*/  SHFL.BFLY PT, R5, R134, 0x1, 0x1f ;  /* 0x0c201f0086057f89 */ /* 0x000f2200000e0000 */
[----:B------:R-:W-:-:S02]  /*2280*/  FMNMX3.FTZ R7, R7, R96, R140, !PT ;  /* 0x0000006007077276 */ /* 0x000fc4000781008c */
[----:B------:R-:W-:Y:S02]  /*2290*/  FSETP.NEU.FTZ.AND P0, PT, R136, -INF , PT ;  /* 0xff8000008800780b */ /* 0x000fe40003f1d000 */
[----:B------:R-:W-:Y:S01]  /*22a0*/  FMNMX3.FTZ R7, R7, R150, R152, !PT ;  /* 0x0000009607077276 */ /* 0x000fe20007810098 */
[----:B------:R5:W5:Y:S01]  /*22b0*/  MUFU.TANH R132, R19 ;  /* 0x0000001300847308 */ /* 0x000b620000002400 */
[----:B------:R-:W-:-:S05]  /*22c0*/  FSEL R183, R183, RZ, P0 ;  /* 0x000000ffb7b77208 */ /* 0x000fca0000000000 */
[--C-:B------:R-:W-:Y:S01]  /*22d0*/  FFMA.FTZ R51, R84, UR4, -R183.reuse ;  /* 0x0000000454337c23 */ /* 0x100fe200080108b7 */
[--C-:B------:R-:W-:Y:S01]  /*22e0*/  FFMA.FTZ R48, R85, UR4, -R183.reuse ;  /* 0x0000000455307c23 */ /* 0x100fe200080108b7 */
[--C-:B------:R-:W-:Y:S01]  /*22f0*/  FFMA.FTZ R45, R72, UR4, -R183.reuse ;  /* 0x00000004482d7c23 */ /* 0x100fe200080108b7 */
[----:B--2---:R-:W-:Y:S01]  /*2300*/  FMNMX.FTZ R133, R4, R133, !PT ;  /* 0x0000008504857209 */ /* 0x004fe20007810000 */
[--C-:B-1----:R-:W-:Y:S01]  /*2310*/  FFMA.FTZ R42, R94, UR4, -R183.reuse ;  /* 0x000000045e2a7c23 */ /* 0x102fe200080108b7 */
[----:B------:R-:W-:Y:S01]  /*2320*/  FMNMX3.FTZ R4, R7, R154, R138, !PT ;  /* 0x0000009a07047276 */ /* 0x000fe2000781008a */
[----:B------:R-:W-:Y:S01]  /*2330*/  MUFU.EX2 R51, R51 ;  /* 0x0000003300337308 */ /* 0x000fe20000000800 */
[--C-:B------:R-:W-:Y:S01]  /*2340*/  FFMA.FTZ R60, R64, UR4, -R183.reuse ;  /* 0x00000004403c7c23 */ /* 0x100fe200080108b7 */
[----:B------:R-:W1:Y:S01]  /*2350*/  SHFL.BFLY PT, R6, R133, 0x1, 0x1f ;  /* 0x0c201f0085067f89 */ /* 0x000e6200000e0000 */
[----:B------:R-:W-:Y:S01]  /*2360*/  FMNMX3.FTZ R135, R4, R139, R156, !PT ;  /* 0x0000008b04877276 */ /* 0x000fe2000781009c */
[--C-:B------:R-:W-:Y:S01]  /*2370*/  FFMA.FTZ R38, R104, UR4, -R183.reuse ;  /* 0x0000000468267c23 */ /* 0x100fe200080108b7 */
[--C-:B------:R-:W-:Y:S01]  /*2380*/  FFMA.FTZ R33, R106, UR4, -R183.reuse ;  /* 0x000000046a217c23 */ /* 0x100fe200080108b7 */
[----:B----4-:R-:W-:Y:S01]  /*2390*/  FMNMX.FTZ R134, R134, R5, !PT ;  /* 0x0000000586867209 */ /* 0x010fe20007810000 */
[--C-:B------:R-:W-:Y:S01]  /*23a0*/  FFMA.FTZ R3, R88, UR4, -R183.reuse ;  /* 0x0000000458037c23 */ /* 0x100fe200080108b7 */
[----:B------:R-:W-:Y:S01]  /*23b0*/  FMNMX3.FTZ R135, R135, R164, R160, !PT ;  /* 0x000000a487877276 */ /* 0x000fe200078100a0 */
[----:B------:R-:W2:Y:S01]  /*23c0*/  MUFU.EX2 R48, R48 ;  /* 0x0000003000307308 */ /* 0x000ea20000000800 */
[C---:B------:R-:W-:Y:S01]  /*23d0*/  FSETP.NEU.FTZ.AND P0, PT, R134.reuse, -INF , PT ;  /* 0xff8000008600780b */ /* 0x040fe20003f1d000 */
[----:B------:R-:W-:Y:S01]  /*23e0*/  FMUL.FTZ R158, R134, UR4 ;  /* 0x00000004869e7c20 */ /* 0x000fe20008410000 */
[----:B---3--:R-:W-:Y:S01]  /*23f0*/  FMNMX3.FTZ R135, R135, R146, R144, !PT ;  /* 0x0000009287877276 */ /* 0x008fe20007810090 */
[--C-:B------:R-:W-:Y:S01]  /*2400*/  FFMA.FTZ R56, R137, UR4, -R183.reuse ;  /* 0x0000000489387c23 */ /* 0x100fe200080108b7 */
[----:B-----5:R-:W-:Y:S01]  /*2410*/  LDSM.16.MT88.4 R16, [R188+0x7000] ;  /* 0x00700000bc10783b */ /* 0x020fe20000004200 */
[--C-:B------:R-:W-:Y:S01]  /*2420*/  FFMA.FTZ R58, R170, UR4, -R183.reuse ;  /* 0x00000004aa3a7c23 */ /* 0x100fe200080108b7 */
[----:B------:R-:W-:Y:S01]  /*2430*/  FMNMX.FTZ R135, R132, R135, !PT ;  /* 0x0000008784877209 */ /* 0x000fe20007810000 */
[----:B------:R-:W-:Y:S01]  /*2440*/  MUFU.EX2 R45, R45 ;  /* 0x0000002d002d7308 */ /* 0x000fe20000000800 */
[----:B------:R-:W-:Y:S01]  /*2450*/  FSEL R158, R158, RZ, P0 ;  /* 0x000000ff9e9e7208 */ /* 0x000fe20000000000 */
[--C-:B------:R-:W-:Y:S01]  /*2460*/  FFMA.FTZ R59, R166, UR4, -R183.reuse ;  /* 0x00000004a63b7c23 */ /* 0x100fe200080108b7 */
[--C-:B------:R-:W-:Y:S01]  /*2470*/  FFMA.FTZ R65, R65, UR4, -R183.reuse ;  /* 0x0000000441417c23 */ /* 0x100fe200080108b7 */
[----:B------:R-:W3:Y:S01]  /*2480*/  SHFL.BFLY PT, R4, R135, 0x2, 0x1f ;  /* 0x0c401f0087047f89 */ /* 0x000ee200000e0000 */
[----:B------:R-:W-:Y:S01]  /*2490*/  FFMA.FTZ R215, R172, UR4, -R183 ;  /* 0x00000004acd77c23 */ /* 0x000fe200080108b7 */
[--C-:B------:R-:W-:Y:S01]  /*24a0*/  FFMA.FTZ R41, R103, UR4, -R158.reuse ;  /* 0x0000000467297c23 */ /* 0x100fe2000801089e */
[--C-:B------:R-:W-:Y:S01]  /*24b0*/  FFMA.FTZ R43, R73, UR4, -R158.reuse ;  /* 0x00000004492b7c23 */ /* 0x100fe2000801089e */
[--C-:B------:R-:W-:Y:S01]  /*24c0*/  FFMA.FTZ R40, R93, UR4, -R158.reuse ;  /* 0x000000045d287c23 */ /* 0x100fe2000801089e */
[----:B-1----:R-:W-:Y:S01]  /*24d0*/  FMNMX.FTZ R133, R133, R6, !PT ;  /* 0x0000000685857209 */ /* 0x002fe20007810000 */
[--C-:B------:R-:W-:Y:S01]  /*24e0*/  FFMA.FTZ R34, R109, UR4, -R158.reuse ;  /* 0x000000046d227c23 */ /* 0x100fe2000801089e */
[----:B------:R-:W1:Y:S01]  /*24f0*/  MUFU.EX2 R42, R42 ;  /* 0x0000002a002a7308 */ /* 0x000e620000000800 */
[--C-:B------:R-:W-:Y:S01]  /*2500*/  FFMA.FTZ R37, R105, UR4, -R158.reuse ;  /* 0x0000000469257c23 */ /* 0x100fe2000801089e */
[C---:B------:R-:W-:Y:S01]  /*2510*/  FSETP.NEU.FTZ.AND P0, PT, R133.reuse, -INF , PT ;  /* 0xff8000008500780b */ /* 0x040fe20003f1d000 */
[----:B------:R-:W-:Y:S01]  /*2520*/  FMUL.FTZ R148, R133, UR4 ;  /* 0x0000000485947c20 */ /* 0x000fe20008410000 */
[--C-:B------:R-:W-:Y:S01]  /*2530*/  FFMA.FTZ R0, R129, UR4, -R158.reuse ;  /* 0x0000000481007c23 */ /* 0x100fe2000801089e */
[--C-:B------:R-:W-:Y:S01]  /*2540*/  FFMA.FTZ R47, R115, UR4, -R158.reuse ;  /* 0x00000004732f7c23 */ /* 0x100fe2000801089e */
[----:B--2---:R-:W-:Y:S01]  /*2550*/  F2FP.BF16.F32.PACK_AB R68, R48, R51 ;  /* 0x000000333044723e */ /* 0x004fe200000010ff */
[--C-:B------:R-:W-:Y:S01]  /*2560*/  FFMA.FTZ R67, R167, UR4, -R158.reuse ;  /* 0x00000004a7437c23 */ /* 0x100fe2000801089e */
[----:B------:R-:W-:Y:S01]  /*2570*/  FSEL R148, R148, RZ, P0 ;  /* 0x000000ff94947208 */ /* 0x000fe20000000000 */
[----:B------:R-:W-:Y:S01]  /*2580*/  MUFU.EX2 R43, R43 ;  /* 0x0000002b002b7308 */ /* 0x000fe20000000800 */
[--C-:B------:R-:W-:Y:S01]  /*2590*/  FFMA.FTZ R66, R165, UR4, -R158.reuse ;  /* 0x00000004a5427c23 */ /* 0x100fe2000801089e */
[----:B------:R-:W-:Y:S01]  /*25a0*/  FFMA.FTZ R137, R181, UR4, -R158 ;  /* 0x00000004b5897c23 */ /* 0x000fe2000801089e */
[----:B------:R-:W-:Y:S01]  /*25b0*/  FADD.FTZ R48, R51, R48 ;  /* 0x0000003033307221 */ /* 0x000fe20000010000 */
[--C-:B------:R-:W-:Y:S01]  /*25c0*/  FFMA.FTZ R39, R101, UR4, -R148.reuse ;  /* 0x0000000465277c23 */ /* 0x100fe20008010894 */
[--C-:B------:R-:W-:Y:S01]  /*25d0*/  FFMA.FTZ R46, R87, UR4, -R148.reuse ;  /* 0x00000004572e7c23 */ /* 0x100fe20008010894 */
[----:B------:R-:W-:Y:S01]  /*25e0*/  LDSM.16.MT88.4 R100, [R184+0x6000] ;  /* 0x00600000b864783b */ /* 0x000fe20000004200 */
[--C-:B------:R-:W-:Y:S01]  /*25f0*/  FFMA.FTZ R44, R95, UR4, -R148.reuse ;  /* 0x000000045f2c7c23 */ /* 0x100fe20008010894 */
[----:B---3--:R-:W-:Y:S01]  /*2600*/  FMNMX.FTZ R135, R135, R4, !PT ;  /* 0x0000000487877209 */ /* 0x008fe20007810000 */
[--C-:B------:R-:W-:Y:S01]  /*2610*/  FFMA.FTZ R35, R107, UR4, -R148.reuse ;  /* 0x000000046b237c23 */ /* 0x100fe20008010894 */
[----:B------:R-:W-:Y:S01]  /*2620*/  LDSM.16.MT88.4 R84, [R143+0x6000] ;  /* 0x006000008f54783b */ /* 0x000fe20000004200 */
[----:B------:R-:W2:Y:S01]  /*2630*/  MUFU.EX2 R40, R40 ;  /* 0x0000002800287308 */ /* 0x000ea20000000800 */
[--C-:B------:R-:W-:Y:S01]  /*2640*/  FFMA.FTZ R55, R99, UR4, -R148.reuse ;  /* 0x0000000463377c23 */ /* 0x100fe20008010894 */
[--C-:B------:R-:W-:Y:S01]  /*2650*/  FFMA.FTZ R50, R97, UR4, -R148.reuse ;  /* 0x0000000461327c23 */ /* 0x100fe20008010894 */
[----:B------:R-:W3:Y:S01]  /*2660*/  SHFL.BFLY PT, R8, R135, 0x1, 0x1f ;  /* 0x0c201f0087087f89 */ /* 0x000ee200000e0000 */
[--C-:B------:R-:W-:Y:S01]  /*2670*/  FFMA.FTZ R54, R175, UR4, -R148.reuse ;  /* 0x00000004af367c23 */ /* 0x100fe20008010894 */
[----:B------:R-:W-:Y:S01]  /*2680*/  FFMA.FTZ R57, R173, UR4, -R148 ;  /* 0x00000004ad397c23 */ /* 0x000fe20008010894 */
[C---:B-1----:R-:W-:Y:S01]  /*2690*/  F2FP.BF16.F32.PACK_AB R70, R42.reuse, R45 ;  /* 0x0000002d2a46723e */ /* 0x042fe200000010ff */
[----:B------:R-:W1:Y:S01]  /*26a0*/  LDSM.16.MT88.4 R4, [R142+0x6000] ;  /* 0x006000008e04783b */ /* 0x000e620000004200 */
[----:B------:R-:W-:Y:S01]  /*26b0*/  MUFU.EX2 R41, R41 ;  /* 0x0000002900297308 */ /* 0x000fe20000000800 */
[----:B------:R-:W-:Y:S01]  /*26c0*/  FADD.FTZ R45, R45, R48 ;  /* 0x000000302d2d7221 */ /* 0x000fe20000010000 */
[--C-:B------:R-:W-:Y:S01]  /*26d0*/  FFMA.FTZ R157, R157, UR4, -R158.reuse ;  /* 0x000000049d9d7c23 */ /* 0x100fe2000801089e */
[----:B------:R-:W-:Y:S01]  /*26e0*/  FFMA.FTZ R159, R159, UR4, -R158 ;  /* 0x000000049f9f7c23 */ /* 0x000fe2000801089e */
[--C-:B------:R-:W-:Y:S01]  /*26f0*/  FFMA.FTZ R153, R153, UR4, -R148.reuse ;  /* 0x0000000499997c23 */ /* 0x100fe20008010894 */
[----:B------:R-:W-:Y:S01]  /*2700*/  FADD.FTZ R45, R42, R45 ;  /* 0x0000002d2a2d7221 */ /* 0x000fe20000010000 */
[----:B------:R-:W-:-:S02]  /*2710*/  FFMA.FTZ R147, R147, UR4, -R148 ;  /* 0x0000000493937c23 */ /* 0x000fc40008010894 */
[----:B------:R-:W4:Y:S01]  /*2720*/  MUFU.EX2 R34, R34 ;  /* 0x0000002200227308 */ /* 0x000f220000000800 */
[----:B--2---:R-:W-:Y:S01]  /*2730*/  F2FP.BF16.F32.PACK_AB R72, R40, R43 ;  /* 0x0000002b2848723e */ /* 0x004fe200000010ff */
[----:B------:R-:W-:-:S06]  /*2740*/  FADD.FTZ R40, R43, R40 ;  /* 0x000000282b287221 */ /* 0x000fcc0000010000 */
[----:B------:R-:W-:Y:S01]  /*2750*/  MUFU.EX2 R39, R39 ;  /* 0x0000002700277308 */ /* 0x000fe20000000800 */
[----:B---3--:R-:W-:Y:S02]  /*2760*/  FMNMX.FTZ R135, R135, R8, !PT ;  /* 0x0000000887877209 */ /* 0x008fe40007810000 */
[----:B------:R-:W2:Y:S02]  /*2770*/  LDSM.16.MT88.4 R8, [R188+0x6800] ;  /* 0x00680000bc08783b */ /* 0x000ea40000004200 */
[C---:B------:R-:W-:Y:S01]  /*2780*/  FSETP.NEU.FTZ.AND P0, PT, R135.reuse, -INF , PT ;  /* 0xff8000008700780b */ /* 0x040fe20003f1d000 */
[----:B------:R-:W-:Y:S02]  /*2790*/  FMUL.FTZ R141, R135, UR4 ;  /* 0x00000004878d7c20 */ /* 0x000fe40008410000 */
[----:B------:R-:W3:Y:S01]  /*27a0*/  MUFU.EX2 R44, R44 ;  /* 0x0000002c002c7308 */ /* 0x000ee20000000800 */
[----:B----4-:R-:W-:Y:S01]  /*27b0*/  F2FP.BF16.F32.PACK_AB R74, R34, R41 ;  /* 0x00000029224a723e */ /* 0x010fe200000010ff */
[----:B------:R-:W-:Y:S01]  /*27c0*/  FADD.FTZ R41, R41, R40 ;  /* 0x0000002829297221 */ /* 0x000fe20000010000 */
[----:B------:R-:W-:-:S03]  /*27d0*/  FSEL R141, R141, RZ, P0 ;  /* 0x000000ff8d8d7208 */ /* 0x000fc60000000000 */
[----:B------:R-:W-:Y:S02]  /*27e0*/  FADD.FTZ R34, R34, R41 ;  /* 0x0000002922227221 */ /* 0x000fe40000010000 */
[----:B------:R-:W-:Y:S01]  /*27f0*/  MUFU.EX2 R46, R46 ;  /* 0x0000002e002e7308 */ /* 0x000fe20000000800 */
[--C-:B------:R-:W-:Y:S01]  /*2800*/  FFMA.FTZ R53, R92, UR4, -R141.reuse ;  /* 0x000000045c357c23 */ /* 0x100fe2000801088d */
[--C-:B------:R-:W-:Y:S01]  /*2810*/  FFMA.FTZ R52, R2, UR4, -R141.reuse ;  /* 0x0000000402347c23 */ /* 0x100fe2000801088d */
[--C-:B------:R-:W-:Y:S01]  /*2820*/  FFMA.FTZ R49, R98, UR4, -R141.reuse ;  /* 0x0000000462317c23 */ /* 0x100fe2000801088d */
[--C-:B------:R-:W-:Y:S01]  /*2830*/  FFMA.FTZ R36, R96, UR4, -R141.reuse ;  /* 0x0000000460247c23 */ /* 0x100fe2000801088d */
[--C-:B------:R-:W-:Y:S01]  /*2840*/  FFMA.FTZ R2, R113, UR4, -R158.reuse ;  /* 0x0000000471027c23 */ /* 0x100fe2000801089e */
[--C-:B------:R-:W-:Y:S01]  /*2850*/  FFMA.FTZ R62, R140, UR4, -R141.reuse ;  /* 0x000000048c3e7c23 */ /* 0x100fe2000801088d */
[--C-:B------:R-:W-:Y:S01]  /*2860*/  FFMA.FTZ R61, R150, UR4, -R141.reuse ;  /* 0x00000004963d7c23 */ /* 0x100fe2000801088d */
[----:B------:R-:W4:Y:S01]  /*2870*/  MUFU.EX2 R35, R35 ;  /* 0x0000002300237308 */ /* 0x000f220000000800 */
[----:B---3--:R-:W-:Y:S01]  /*2880*/  F2FP.BF16.F32.PACK_AB R73, R44, R39 ;  /* 0x000000272c49723e */ /* 0x008fe200000010ff */
[--C-:B------:R-:W-:Y:S01]  /*2890*/  FFMA.FTZ R63, R152, UR4, -R141.reuse ;  /* 0x00000004983f7c23 */ /* 0x100fe2000801088d */
[--C-:B------:R-:W-:Y:S01]  /*28a0*/  FFMA.FTZ R64, R154, UR4, -R141.reuse ;  /* 0x000000049a407c23 */ /* 0x100fe2000801088d */
[----:B------:R-:W-:Y:S01]  /*28b0*/  FFMA.FTZ R140, R179, UR4, -R158 ;  /* 0x00000004b38c7c23 */ /* 0x000fe2000801089e */
[----:B------:R-:W-:Y:S01]  /*28c0*/  FFMA.FTZ R150, R169, UR4, -R148 ;  /* 0x00000004a9967c23 */ /* 0x000fe20008010894 */
[--C-:B------:R-:W-:Y:S01]  /*28d0*/  FFMA.FTZ R138, R138, UR4, -R141.reuse ;  /* 0x000000048a8a7c23 */ /* 0x100fe2000801088d */
[--C-:B------:R-:W-:Y:S01]  /*28e0*/  FFMA.FTZ R139, R139, UR4, -R141.reuse ;  /* 0x000000048b8b7c23 */ /* 0x100fe2000801088d */
[----:B------:R-:W-:Y:S01]  /*28f0*/  MUFU.EX2 R53, R53 ;  /* 0x0000003500357308 */ /* 0x000fe20000000800 */
[--C-:B------:R-:W-:Y:S01]  /*2900*/  FFMA.FTZ R154, R156, UR4, -R141.reuse ;  /* 0x000000049c9a7c23 */ /* 0x100fe2000801088d */
[----:B------:R-:W-:Y:S01]  /*2910*/  FADD.FTZ R39, R39, R44 ;  /* 0x0000002c27277221 */ /* 0x000fe20000010000 */
[----:B------:R-:W-:Y:S01]  /*2920*/  FFMA.FTZ R156, R160, UR4, -R141 ;  /* 0x00000004a09c7c23 */ /* 0x000fe2000801088d */
[--C-:B------:R-:W-:Y:S01]  /*2930*/  FFMA.FTZ R160, R161, UR4, -R158.reuse ;  /* 0x00000004a1a07c23 */ /* 0x100fe2000801089e */
[----:B------:R-:W-:Y:S01]  /*2940*/  FFMA.FTZ R158, R155, UR4, -R158 ;  /* 0x000000049b9e7c23 */ /* 0x000fe2000801089e */
[----:B------:R-:W-:-:S02]  /*2950*/  FFMA.FTZ R152, R177, UR4, -R183 ;  /* 0x00000004b1987c23 */ /* 0x000fc400080108b7 */
[----:B------:R-:W3:Y:S01]  /*2960*/  MUFU.EX2 R52, R52 ;  /* 0x0000003400347308 */ /* 0x000ee20000000800 */
[----:B----4-:R-:W-:Y:S01]  /*2970*/  F2FP.BF16.F32.PACK_AB R75, R35, R46 ;  /* 0x0000002e234b723e */ /* 0x010fe200000010ff */
[----:B------:R-:W-:-:S04]  /*2980*/  FADD.FTZ R46, R46, R39 ;  /* 0x000000272e2e7221 */ /* 0x000fc80000010000 */
[----:B------:R-:W-:Y:S02]  /*2990*/  FADD.FTZ R46, R35, R46 ;  /* 0x0000002e232e7221 */ /* 0x000fe40000010000 */
[----:B------:R-:W-:Y:S01]  /*29a0*/  MUFU.EX2 R49, R49 ;  /* 0x0000003100317308 */ /* 0x000fe20000000800 */
[C---:B------:R-:W-:Y:S07]  /*29b0*/  HMMA.16816.F32.BF16 R124, R72.reuse, R116, RZ ;  /* 0x00000074487c723c */ /* 0x040fee00000418ff */
[----:B------:R-:W4:Y:S01]  /*29c0*/  MUFU.EX2 R36, R36 ;  /* 0x0000002400247308 */ /* 0x000f220000000800 */
[----:B------:R-:W-:Y:S01]  /*29d0*/  HMMA.16816.F32.BF16 R108, R72, R100, RZ ;  /* 0x00000064486c723c */ /* 0x000fe200000418ff */
[----:B---3--:R-:W-:Y:S01]  /*29e0*/  F2FP.BF16.F32.PACK_AB R69, R52, R53 ;  /* 0x000000353445723e */ /* 0x008fe200000010ff */
[----:B------:R-:W-:-:S05]  /*29f0*/  FADD.FTZ R52, R53, R52 ;  /* 0x0000003435347221 */ /* 0x000fca0000010000 */
[----:B------:R-:W-:Y:S01]  /*2a00*/  MUFU.EX2 R37, R37 ;  /* 0x0000002500257308 */ /* 0x000fe20000000800 */
[C---:B------:R-:W-:Y:S07]  /*2a10*/  HMMA.16816.F32.BF16 R92, R72.reuse, R84, RZ ;  /* 0x00000054485c723c */ /* 0x040fee00000418ff */
[----:B------:R-:W3:Y:S01]  /*2a20*/  MUFU.EX2 R2, R2 ;  /* 0x0000000200027308 */ /* 0x000ee20000000800 */
[----:B-1----:R-:W-:Y:S01]  /*2a30*/  HMMA.16816.F32.BF16 R76, R72, R4, RZ ;  /* 0x00000004484c723c */ /* 0x002fe200000418ff */
[----:B----4-:R-:W-:Y:S01]  /*2a40*/  F2FP.BF16.F32.PACK_AB R71, R36, R49 ;  /* 0x000000312447723e */ /* 0x010fe200000010ff */
[----:B------:R-:W-:-:S04]  /*2a50*/  FADD.FTZ R49, R49, R52 ;  /* 0x0000003431317221 */ /* 0x000fc80000010000 */
[----:B------:R-:W-:Y:S01]  /*2a60*/  FADD.FTZ R49, R36, R49 ;  /* 0x0000003124317221 */ /* 0x000fe20000010000 */
[----:B------:R-:W-:Y:S01]  /*2a70*/  MUFU.EX2 R0, R0 ;  /* 0x0000000000007308 */ /* 0x000fe20000000800 */
[C---:B------:R-:W-:Y:S07]  /*2a80*/  HMMA.16816.F32.BF16 R120, R72.reuse, R118, RZ ;  /* 0x000000764878723c */ /* 0x040fee00000418ff */
[----:B------:R-:W-:Y:S01]  /*2a90*/  MUFU.EX2 R47, R47 ;  /* 0x0000002f002f7308 */ /* 0x000fe20000000800 */
[C---:B------:R-:W-:Y:S07]  /*2aa0*/  HMMA.16816.F32.BF16 R104, R72.reuse, R102, RZ ;  /* 0x000000664868723c */ /* 0x040fee00000418ff */
[----:B------:R-:W-:Y:S01]  /*2ab0*/  MUFU.EX2 R55, R55 ;  /* 0x0000003700377308 */ /* 0x000fe20000000800 */
[C---:B------:R-:W-:Y:S07]  /*2ac0*/  HMMA.16816.F32.BF16 R88, R72.reuse, R86, RZ ;  /* 0x000000564858723c */ /* 0x040fee00000418ff */
[----:B------:R-:W1:Y:S01]  /*2ad0*/  MUFU.EX2 R50, R50 ;  /* 0x0000003200327308 */ /* 0x000e620000000800 */
[----:B------:R-:W-:Y:S07]  /*2ae0*/  HMMA.16816.F32.BF16 R72, R72, R6, RZ ;  /* 0x000000064848723c */ /* 0x000fee00000418ff */
[----:B------:R-:W-:Y:S01]  /*2af0*/  MUFU.EX2 R54, R54 ;  /* 0x0000003600367308 */ /* 0x000fe20000000800 */
[C---:B------:R-:W-:Y:S07]  /*2b00*/  HMMA.16816.F32.BF16 R128, R68.reuse, R116, RZ ;  /* 0x000000744480723c */ /* 0x040fee00000418ff */
[----:B------:R-:W4:Y:S01]  /*2b10*/  MUFU.EX2 R57, R57 ;  /* 0x0000003900397308 */ /* 0x000f220000000800 */
[C---:B------:R-:W-:Y:S07]  /*2b20*/  HMMA.16816.F32.BF16 R112, R68.reuse, R100, RZ ;  /* 0x000000644470723c */ /* 0x040fee00000418ff */
[----:B------:R-:W-:Y:S01]  /*2b30*/  MUFU.EX2 R38, R38 ;  /* 0x0000002600267308 */ /* 0x000fe20000000800 */
[C---:B------:R-:W-:Y:S07]  /*2b40*/  HMMA.16816.F32.BF16 R116, R68.reuse, R118, RZ ;  /* 0x000000764474723c */ /* 0x040fee00000418ff */
[----:B------:R-:W5:Y:S01]  /*2b50*/  MUFU.EX2 R33, R33 ;  /* 0x0000002100217308 */ /* 0x000f620000000800 */
[C---:B------:R-:W-:Y:S07]  /*2b60*/  HMMA.16816.F32.BF16 R100, R68.reuse, R102, RZ ;  /* 0x000000664464723c */ /* 0x040fee00000418ff */
[----:B------:R-:W-:Y:S01]  /*2b70*/  MUFU.EX2 R3, R3 ;  /* 0x0000000300037308 */ /* 0x000fe20000000800 */
[C---:B------:R-:W-:Y:S07]  /*2b80*/  HMMA.16816.F32.BF16 R96, R68.reuse, R84, RZ ;  /* 0x000000544460723c */ /* 0x040fee00000418ff */
[----:B------:R-:W-:Y:S01]  /*2b90*/  MUFU.EX2 R56, R56 ;  /* 0x0000003800387308 */ /* 0x000fe20000000800 */
[C---:B------:R-:W-:Y:S07]  /*2ba0*/  HMMA.16816.F32.BF16 R84, R68.reuse, R86, RZ ;  /* 0x000000564454723c */ /* 0x040fee00000418ff */
[----:B------:R-:W-:Y:S01]  /*2bb0*/  MUFU.EX2 R62, R62 ;  /* 0x0000003e003e7308 */ /* 0x000fe20000000800 */
[----:B------:R-:W-:Y:S01]  /*2bc0*/  HMMA.16816.F32.BF16 R80, R68, R4, RZ ;  /* 0x000000044450723c */ /* 0x000fe200000418ff */
[----:B---3--:R-:W-:Y:S01]  /*2bd0*/  F2FP.BF16.F32.PACK_AB R4, R2, R37 ;  /* 0x000000250204723e */ /* 0x008fe200000010ff */
[----:B------:R-:W-:Y:S01]  /*2be0*/  FADD.FTZ R37, R37, R34 ;  /* 0x0000002225257221 */ /* 0x000fe20000010000 */
[----:B-1----:R-:W-:Y:S01]  /*2bf0*/  F2FP.BF16.F32.PACK_AB R5, R50, R55 ;  /* 0x000000373205723e */ /* 0x002fe200000010ff */
[----:B------:R-:W-:-:S02]  /*2c00*/  FADD.FTZ R55, R55, R46 ;  /* 0x0000002e37377221 */ /* 0x000fc40000010000 */
[----:B------:R-:W-:Y:S01]  /*2c10*/  FADD.FTZ R37, R2, R37 ;  /* 0x0000002502257221 */ /* 0x000fe20000010000 */
[----:B------:R-:W1:Y:S01]  /*2c20*/  MUFU.EX2 R61, R61 ;  /* 0x0000003d003d7308 */ /* 0x000e620000000800 */
[----:B------:R-:W-:Y:S01]  /*2c30*/  HMMA.16816.F32.BF16 R68, R68, R6, RZ ;  /* 0x000000064444723c */ /* 0x000fe200000418ff */
[----:B------:R-:W-:Y:S01]  /*2c40*/  F2FP.BF16.F32.PACK_AB R6, R47, R0 ;  /* 0x000000002f06723e */ /* 0x000fe200000010ff */
[----:B------:R-:W-:Y:S01]  /*2c50*/  FADD.FTZ R55, R50, R55 ;  /* 0x0000003732377221 */ /* 0x000fe20000010000 */
[----:B----4-:R-:W-:Y:S01]  /*2c60*/  F2FP.BF16.F32.PACK_AB R7, R57, R54 ;  /* 0x000000363907723e */ /* 0x010fe200000010ff */
[----:B------:R-:W-:Y:S02]  /*2c70*/  FADD.FTZ R0, R0, R37 ;  /* 0x0000002500007221 */ /* 0x000fe40000010000 */
[----:B------:R-:W-:Y:S01]  /*2c80*/  FADD.FTZ R54, R54, R55 ;  /* 0x0000003736367221 */ /* 0x000fe20000010000 */
[----:B------:R-:W-:Y:S01]  /*2c90*/  MUFU.EX2 R63, R63 ;  /* 0x0000003f003f7308 */ /* 0x000fe20000000800 */
[----:B------:R-:W-:-:S02]  /*2ca0*/  FADD.FTZ R0, R47, R0 ;  /* 0x000000002f007221 */ /* 0x000fc40000010000 */
[----:B--2---:R-:W-:Y:S01]  /*2cb0*/  HMMA.16816.F32.BF16 R124, R4, R8, R124 ;  /* 0x00000008047c723c */ /* 0x004fe2000004187c */
[----:B------:R-:W-:-:S04]  /*2cc0*/  FADD.FTZ R57, R57, R54 ;  /* 0x0000003639397221 */ /* 0x000fc80000010000 */
[----:B------:R-:W2:Y:S03]  /*2cd0*/  MUFU.EX2 R64, R64 ;  /* 0x0000004000407308 */ /* 0x000ea60000000800 */
        /* <DEDUP_REMOVED lines=10> */
[C---:B------:R-:W-:Y:S05]  /*2d80*/  HMMA.16816.F32.BF16 R88, R4.reuse, R30, R88 ;  /* 0x0000001e0458723c */ /* 0x040fea0000041858 */
[----:B------:R-:W-:Y:S03]  /*2d90*/  MUFU.EX2 R58, R58 ;  /* 0x0000003a003a7308 */ /* 0x000fe60000000800 */
[----:B------:R-:W-:Y:S01]  /*2da0*/  HMMA.16816.F32.BF16 R72, R4, R22, R72 ;  /* 0x000000160448723c */ /* 0x000fe20000041848 */
[----:B-----5:R-:W-:Y:S01]  /*2db0*/  F2FP.BF16.F32.PACK_AB R4, R33, R38 ;  /* 0x000000262104723e */ /* 0x020fe200000010ff */
[----:B------:R-:W-:Y:S01]  /*2dc0*/  FADD.FTZ R38, R38, R45 ;  /* 0x0000002d26267221 */ /* 0x000fe20000010000 */
[----:B-1----:R-:W-:Y:S01]  /*2dd0*/  F2FP.BF16.F32.PACK_AB R5, R61, R62 ;  /* 0x0000003e3d05723e */ /* 0x002fe200000010ff */
[----:B------:R-:W-:Y:S01]  /*2de0*/  FADD.FTZ R62, R62, R49 ;  /* 0x000000313e3e7221 */ /* 0x000fe20000010000 */
[----:B------:R-:W-:Y:S01]  /*2df0*/  F2FP.BF16.F32.PACK_AB R6, R56, R3 ;  /* 0x000000033806723e */ /* 0x000fe200000010ff */
[----:B------:R-:W-:Y:S01]  /*2e00*/  MUFU.EX2 R59, R59 ;  /* 0x0000003b003b7308 */ /* 0x000fe20000000800 */
[----:B--2---:R-:W-:Y:S01]  /*2e10*/  F2FP.BF16.F32.PACK_AB R7, R64, R63 ;  /* 0x0000003f4007723e */ /* 0x004fe200000010ff */
        /* <DEDUP_REMOVED lines=9> */
[----:B------:R-:W-:Y:S07]  /*2eb0*/  MUFU.EX2 R65, R65 ;  /* 0x0000004100417308 */ /* 0x000fee0000000800 */
[C---:B------:R-:W-:Y:S01]  /*2ec0*/  HMMA.16816.F32.BF16 R116, R4.reuse, R10, R116 ;  /* 0x0000000a0474723c */ /* 0x040fe20000041874 */
[----:B------:R-:W1:Y:S01]  /*2ed0*/  LDSM.16.MT88.4 R8, [R143+0x7000] ;  /* 0x007000008f08783b */ /* 0x000e620000004200 */
[----:B------:R-:W-:Y:S06]  /*2ee0*/  MUFU.EX2 R138, R138 ;  /* 0x0000008a008a7308 */ /* 0x000fec0000000800 */
[C---:B------:R-:W-:Y:S01]  /*2ef0*/  HMMA.16816.F32.BF16 R100, R4.reuse, R26, R100 ;  /* 0x0000001a0464723c */ /* 0x040fe20000041864 */
[----:B------:R-:W2:Y:S01]  /*2f00*/  LDSM.16.MT88.4 R24, [R142+0x7000] ;  /* 0x007000008e18783b */ /* 0x000ea20000004200 */
[----:B------:R-:W-:Y:S06]  /*2f10*/  MUFU.EX2 R139, R139 ;  /* 0x0000008b008b7308 */ /* 0x000fec0000000800 */
[C---:B------:R-:W-:Y:S01]  /*2f20*/  HMMA.16816.F32.BF16 R96, R4.reuse, R28, R96 ;  /* 0x0000001c0460723c */ /* 0x040fe20000041860 */
[--C-:B------:R-:W-:Y:S01]  /*2f30*/  FFMA.FTZ R28, R149, UR4, -R148.reuse ;  /* 0x00000004951c7c23 */ /* 0x100fe20008010894 */
[--C-:B------:R-:W-:Y:S01]  /*2f40*/  FFMA.FTZ R29, R163, UR4, -R148.reuse ;  /* 0x00000004a31d7c23 */ /* 0x100fe20008010894 */
[--C-:B------:R-:W-:Y:S01]  /*2f50*/  FFMA.FTZ R149, R171, UR4, -R148.reuse ;  /* 0x00000004ab957c23 */ /* 0x100fe20008010894 */
[----:B------:R-:W-:Y:S01]  /*2f60*/  FFMA.FTZ R163, R164, UR4, -R141 ;  /* 0x00000004a4a37c23 */ /* 0x000fe2000801088d */
[----:B------:R-:W-:Y:S03]  /*2f70*/  MUFU.EX2 R154, R154 ;  /* 0x0000009a009a7308 */ /* 0x000fe60000000800 */
[C---:B------:R-:W-:Y:S01]  /*2f80*/  HMMA.16816.F32.BF16 R84, R4.reuse, R30, R84 ;  /* 0x0000001e0454723c */ /* 0x040fe20000041854 */
[--C-:B------:R-:W-:Y:S01]  /*2f90*/  FFMA.FTZ R30, R162, UR4, -R183.reuse ;  /* 0x00000004a21e7c23 */ /* 0x100fe200080108b7 */
[--C-:B------:R-:W-:Y:S01]  /*2fa0*/  FFMA.FTZ R162, R151, UR4, -R148.reuse ;  /* 0x0000000497a27c23 */ /* 0x100fe20008010894 */
[----:B------:R-:W-:Y:S01]  /*2fb0*/  FFMA.FTZ R148, R145, UR4, -R148 ;  /* 0x0000000491947c23 */ /* 0x000fe20008010894 */
[----:B------:R-:W-:Y:S01]  /*2fc0*/  FFMA.FTZ R31, R168, UR4, -R183 ;  /* 0x00000004a81f7c23 */ /* 0x000fe200080108b7 */
[----:B------:R-:W-:Y:S03]  /*2fd0*/  MUFU.EX2 R28, R28 ;  /* 0x0000001c001c7308 */ /* 0x000fe60000000800 */
[C---:B------:R-:W-:Y:S05]  /*2fe0*/  HMMA.16816.F32.BF16 R80, R4.reuse, R20, R80 ;  /* 0x000000140450723c */ /* 0x040fea0000041850 */
[----:B------:R-:W5:Y:S03]  /*2ff0*/  MUFU.EX2 R29, R29 ;  /* 0x0000001d001d7308 */ /* 0x000f660000000800 */
[----:B------:R-:W-:Y:S01]  /*3000*/  HMMA.16816.F32.BF16 R68, R4, R22, R68 ;  /* 0x000000160444723c */ /* 0x000fe20000041844 */
[----:B---3--:R-:W-:Y:S01]  /*3010*/  F2FP.BF16.F32.PACK_AB R4, R66, R67 ;  /* 0x000000434204723e */ /* 0x008fe200000010ff */
[----:B------:R-:W3:Y:S01]  /*3020*/  LDSM.16.MT88.4 R20, [R188+0x7800] ;  /* 0x00780000bc14783b */ /* 0x000ee20000004200 */
[----:B----4-:R-:W-:Y:S01]  /*3030*/  F2FP.BF16.F32.PACK_AB R6, R140, R137 ;  /* 0x000000898c06723e */ /* 0x010fe200000010ff */
[----:B------:R-:W-:Y:S01]  /*3040*/  FADD.FTZ R67, R67, R0 ;  /* 0x0000000043437221 */ /* 0x000fe20000010000 */
[----:B------:R-:W4:Y:S03]  /*3050*/  MUFU.EX2 R149, R149 ;  /* 0x0000009500957308 */ /* 0x000f260000000800 */
[----:B------:R-:W-:-:S04]  /*3060*/  FADD.FTZ R66, R66, R67 ;  /* 0x0000004342427221 */ /* 0x000fc80000010000 */
[----:B------:R-:W-:Y:S01]  /*3070*/  FADD.FTZ R137, R137, R66 ;  /* 0x0000004289897221 */ /* 0x000fe20000010000 */
[----:B------:R-:W3:Y:S01]  /*3080*/  MUFU.EX2 R163, R163 ;  /* 0x000000a300a37308 */ /* 0x000ee20000000800 */
[----:B-----5:R-:W-:Y:S01]  /*3090*/  F2FP.BF16.F32.PACK_AB R5, R29, R28 ;  /* 0x0000001c1d05723e */ /* 0x020fe200000010ff */
[----:B------:R-:W-:Y:S01]  /*30a0*/  FADD.FTZ R28, R28, R57 ;  /* 0x000000391c1c7221 */ /* 0x000fe20000010000 */
[----:B------:R-:W-:-:S03]  /*30b0*/  FADD.FTZ R137, R140, R137 ;  /* 0x000000898c897221 */ /* 0x000fc60000010000 */
[----:B------:R-:W-:Y:S02]  /*30c0*/  FADD.FTZ R28, R29, R28 ;  /* 0x0000001c1d1c7221 */ /* 0x000fe40000010000 */
[----:B------:R-:W-:Y:S01]  /*30d0*/  MUFU.EX2 R160, R160 ;  /* 0x000000a000a07308 */ /* 0x000fe20000000800 */
[----:B----4-:R-:W-:Y:S01]  /*30e0*/  F2FP.BF16.F32.PACK_AB R7, R150, R149 ;  /* 0x000000959607723e */ /* 0x010fe200000010ff */
[----:B------:R-:W-:-:S04]  /*30f0*/  FADD.FTZ R149, R149, R28 ;  /* 0x0000001c95957221 */ /* 0x000fc80000010000 */
[----:B------:R-:W-:Y:S02]  /*3100*/  FADD.FTZ R150, R150, R149 ;  /* 0x0000009596967221 */ /* 0x000fe40000010000 */
[C---:B------:R-:W-:Y:S01]  /*3110*/  HMMA.16816.F32.BF16 R124, R4.reuse, R16, R124 ;  /* 0x00000010047c723c */ /* 0x040fe2000004187c */
[----:B------:R-:W4:Y:S07]  /*3120*/  MUFU.EX2 R157, R157 ;  /* 0x0000009d009d7308 */ /* 0x000f2e0000000800 */
[C---:B------:R-:W-:Y:S01]  /*3130*/  HMMA.16816.F32.BF16 R108, R4.reuse, R12, R108 ;  /* 0x0000000c046c723c */ /* 0x040fe2000004186c */
[----:B------:R-:W-:Y:S07]  /*3140*/  MUFU.EX2 R159, R159 ;  /* 0x0000009f009f7308 */ /* 0x000fee0000000800 */
[C---:B-1----:R-:W-:Y:S01]  /*3150*/  HMMA.16816.F32.BF16 R92, R4.reuse, R8, R92 ;  /* 0x00000008045c723c */ /* 0x042fe2000004185c */
[----:B------:R-:W-:Y:S07]  /*3160*/  MUFU.EX2 R158, R158 ;  /* 0x0000009e009e7308 */ /* 0x000fee0000000800 */
[C---:B--2---:R-:W-:Y:S01]  /*3170*/  HMMA.16816.F32.BF16 R76, R4.reuse, R24, R76 ;  /* 0x00000018044c723c */ /* 0x044fe2000004184c */
[----:B------:R-:W-:Y:S07]  /*3180*/  MUFU.EX2 R153, R153 ;  /* 0x0000009900997308 */ /* 0x000fee0000000800 */
[C---:B------:R-:W-:Y:S01]  /*3190*/  HMMA.16816.F32.BF16 R120, R4.reuse, R18, R120 ;  /* 0x000000120478723c */ /* 0x040fe20000041878 */
[----:B------:R-:W1:Y:S07]  /*31a0*/  MUFU.EX2 R162, R162 ;  /* 0x000000a200a27308 */ /* 0x000e6e0000000800 */
[C---:B------:R-:W-:Y:S01]  /*31b0*/  HMMA.16816.F32.BF16 R104, R4.reuse, R14, R104 ;  /* 0x0000000e0468723c */ /* 0x040fe20000041868 */
[----:B------:R-:W-:Y:S07]  /*31c0*/  MUFU.EX2 R147, R147 ;  /* 0x0000009300937308 */ /* 0x000fee0000000800 */
[C---:B------:R-:W-:Y:S01]  /*31d0*/  HMMA.16816.F32.BF16 R88, R4.reuse, R10, R88 ;  /* 0x0000000a0458723c */ /* 0x040fe20000041858 */
[----:B------:R-:W2:Y:S07]  /*31e0*/  MUFU.EX2 R148, R148 ;  /* 0x0000009400947308 */ /* 0x000eae0000000800 */
        /* <DEDUP_REMOVED lines=33> */
[----:B----4-:R-:W-:Y:S01]  /*3400*/  F2FP.BF16.F32.PACK_AB R4, R157, R160 ;  /* 0x000000a09d04723e */ /* 0x010fe200000010ff */
        /* <DEDUP_REMOVED lines=43> */
[----:B------:R-:W-:Y:S01]  /*36c0*/  LEA.HI.SX32 R209, R32, 0xfffffffe, 0x1a ;  /* 0xfffffffe20d17811 */ /* 0x000fe200078fd2ff */
[----:B------:R-:W-:Y:S01]  /*36d0*/  IMAD.MOV.U32 R0, RZ, RZ, R133 ;  /* 0x000000ffff007224 */ /* 0x000fe200078e0085 */
[----:B------:R-:W-:Y:S01]  /*36e0*/  MOV R2, R135 ;  /* 0x0000008700027202 */ /* 0x000fe20000000f00 */
[----:B------:R-:W-:Y:S01]  /*36f0*/  IMAD.MOV.U32 R3, RZ, RZ, R134 ;  /* 0x000000ffff037224 */ /* 0x000fe200078e0086 */
[----:B------:R-:W-:Y:S01]  /*3700*/  MOV R141, R136 ;  /* 0x00000088008d7202 */ /* 0x000fe20000000f00 */
[----:B------:R-:W1:Y:S01]  /*3710*/  LDCU UR8, c[0x0][0x50c] ;  /* 0x0000a180ff0877ac */ /* 0x000e620008000800 */
[----:B------:R-:W2:Y:S01]  /*3720*/  LDCU UR4, c[0x0][0x45c] ;  /* 0x00008b80ff0477ac */ /* 0x000ea20008000800 */
[----:B------:R-:W-:Y:S05]  /*3730*/  BRA `(.L_x_1531) ;  /* 0x00000000006c7947 */ /* 0x000fea0003800000 */
.L_x_1533:
[----:B------:R-:W-:Y:S04]  /*3740*/  VIADD R16, R209, 0xffffffff ;  /* 0xffffffffd1107836 */ /* 0x000fe80000000000 */
[-C--:B------:R-:W-:Y:S02]  /*3750*/  IMAD R5, R200, R16.reuse, RZ ;  /* 0x00000010c8057224 */ /* 0x080fe400078e02ff */
[----:B------:R-:W-:Y:S04]  /*3760*/  IMAD.WIDE.U32 R16, R201, R16, RZ ;  /* 0x00000010c9107225 */ /* 0x000fe800078e00ff */
[----:B------:R-:W-:Y:S01]  /*3770*/  IMAD.IADD R17, R17, 0x1, R5 ;  /* 0x0000000111117824 */ /* 0x000fe200078e0205 */
[----:B------:R-:W-:Y:S02]  /*3780*/  IADD3 R4, P1, PT, R203, R16, RZ ;  /* 0x00000010cb047210 */ /* 0x000fe40007f3e0ff */
[-C--:B------:R-:W-:Y:S02]  /*3790*/  LEA R32, P0, R16, R199.reuse, 0x1 ;  /* 0x000000c710207211 */ /* 0x080fe400078008ff */
[C---:B------:R-:W-:Y:S01]  /*37a0*/  LEA R30, P2, R4.reuse, R199, 0x1 ;  /* 0x000000c7041e7211 */ /* 0x040fe200078408ff */
[--C-:B------:R-:W-:Y:S01]  /*37b0*/  IMAD.X R5, R17, 0x1, R202.reuse, P1 ;  /* 0x0000000111057824 */ /* 0x100fe200008e06ca */
[----:B------:R-:W-:Y:S02]  /*37c0*/  IADD3 R6, P1, PT, R4, R203, RZ ;  /* 0x000000cb04067210 */ /* 0x000fe40007f3e0ff */
[----:B------:R-:W-:Y:S02]  /*37d0*/  LEA.HI.X R33, R16, R198, R17, 0x1, P0 ;  /* 0x000000c610217211 */ /* 0x000fe400000f0c11 */
[----:B------:R-:W-:Y:S01]  /*37e0*/  IADD3 R8, P0, PT, R4, R206, RZ ;  /* 0x000000ce04087210 */ /* 0x000fe20007f1e0ff */
[C---:B------:R-:W-:Y:S01]  /*37f0*/  IMAD.X R17, R5.reuse, 0x1, R202, P1 ;  /* 0x0000000105117824 */ /* 0x040fe200008e06ca */
[-C--:B------:R-:W-:Y:S01]  /*3800*/  LEA R28, P1, R6, R199.reuse, 0x1 ;  /* 0x000000c7061c7211 */ /* 0x080fe200078208ff */
[----:B------:R-:W-:Y:S01]  /*3810*/  @!PT LDS RZ, [RZ] ;  /* 0x00000000fffff984 */ /* 0x000fe20000000800 */
[----:B------:R-:W-:Y:S01]  /*3820*/  @!PT LDS RZ, [RZ] ;  /* 0x00000000fffff984 */ /* 0x000fe20000000800 */
[----:B------:R-:W-:Y:S01]  /*3830*/  @!PT LDS RZ, [RZ] ;  /* 0x00000000fffff984 */ /* 0x000fe20000000800 */
[----:B------:R1:W-:Y:S01]  /*3840*/  LDGSTS.E.BYPASS.LTC128B.128 [R207+0x4000], desc[UR22][R32.64] ;  /* 0x0400000020cf7fae */ /* 0x0003e2000b981a16 */
[-C--:B------:R-:W-:Y:S01]  /*3850*/  LEA.HI.X R31, R4, R198.reuse, R5, 0x1, P2 ;  /* 0x000000c6041f7211 */ /* 0x080fe200010f0c05 */
[----:B------:R-:W-:Y:S01]  /*3860*/  IMAD.X R19, R5, 0x1, R204, P0 ;  /* 0x0000000105137824 */ /* 0x000fe200000e06cc */
        /* <DEDUP_REMOVED lines=8> */
.L_x_1531:
[----:B------:R-:W-:Y:S04]  /*38f0*/  DEPBAR.LE SB0, 0x0 ;  /* 0x000080000000791a */ /* 0x000fe80000000000 */
[----:B------:R-:W-:Y:S01]  /*3900*/  BAR.SYNC.DEFER_BLOCKING 0x0 ;  /* 0x0000000000007b1d */ /* 0x000fe20000010000 */
[C---:B------:R-:W-:Y:S04]  /*3910*/  IMAD.WIDE.U32 R182, R209.reuse, UR7, RZ ;  /* 0x00000007d1b67c25 */ /* 0x040fe8000f8e00ff */
[----:B------:R-:W-:Y:S01]  /*3920*/  IMAD R137, R209, UR18, RZ ;  /* 0x00000012d1897c24 */ /* 0x000fe2000f8e02ff */
[C---:B------:R-:W-:Y:S02]  /*3930*/  LEA R220, P3, R182.reuse, R197, 0x1 ;  /* 0x000000c5b6dc7211 */ /* 0x040fe400078608ff */
[----:B------:R-:W-:Y:S02]  /*3940*/  IADD3 R136, P0, PT, R182, UR10, RZ ;  /* 0x0000000ab6887c10 */ /* 0x000fe4000ff1e0ff */
[----:B------:R-:W-:Y:S02]  /*3950*/  IADD3 R137, PT, PT, R183, R137, RZ ;  /* 0x00000089b7897210 */ /* 0x000fe40007ffe0ff */
[-C--:B------:R-:W-:Y:S02]  /*3960*/  LEA R218, P2, R136, R197.reuse, 0x1 ;  /* 0x000000c588da7211 */ /* 0x080fe400078408ff */
[-C--:B------:R-:W-:Y:S02]  /*3970*/  LEA.HI.X R221, R182, R196.reuse, R137, 0x1, P3 ;  /* 0x000000c4b6dd7211 */ /* 0x080fe400018f0c89 */
[----:B------:R-:W-:Y:S02]  /*3980*/  IADD3.X R139, PT, PT, R137, UR6, RZ, P0, !PT ;  /* 0x00000006898b7c10 */ /* 0x000fe400087fe4ff */
[C---:B------:R-:W-:Y:S02]  /*3990*/  IADD3 R138, P1, PT, R136.reuse, UR10, RZ ;  /* 0x0000000a888a7c10 */ /* 0x040fe4000ff3e0ff */
[-C--:B------:R-:W-:Y:S02]  /*39a0*/  LEA.HI.X R219, R136, R196.reuse, R139, 0x1, P2 ;  /* 0x000000c488db7211 */ /* 0x080fe400010f0c8b */
[C---:B------:R-:W-:Y:S01]  /*39b0*/  IADD3.X R181, PT, PT, R139.reuse, UR6, RZ, P1, !PT ;  /* 0x000000068bb57c10 */ /* 0x040fe20008ffe4ff */
[----:B------:R-:W-:Y:S01]  /*39c0*/  @!PT LDS RZ, [RZ] ;  /* 0x00000000fffff984 */ /* 0x000fe20000000800 */
[----:B------:R-:W-:Y:S01]  /*39d0*/  @!PT LDS RZ, [RZ] ;  /* 0x00000000fffff984 */ /* 0x000fe20000000800 */
[----:B------:R-:W-:Y:S01]  /*39e0*/  @!PT LDS RZ, [RZ] ;  /* 0x00000000fffff984 */ /* 0x000fe20000000800 */
[----:B------:R-:W-:Y:S01]  /*39f0*/  LDGSTS.E.BYPASS.LTC128B.128 [R207+0x6000], desc[UR22][R220.64] ;  /* 0x06000000dccf7fae */ /* 0x000fe2000b981a16 */
[-C--:B------:R-:W-:Y:S02]  /*3a00*/  LEA R216, P1, R138, R197.reuse, 0x1 ;  /* 0x000000c58ad87211 */ /* 0x080fe400078208ff */
[----:B------:R-:W-:Y:S02]  /*3a10*/  IADD3 R140, P0, PT, R136, UR12, RZ ;  /* 0x0000000c888c7c10 */ /* 0x000fe4000ff1e0ff */
[-C--:B------:R-:W-:Y:S02]  /*3a20*/  LEA.HI.X R217, R138, R196.reuse, R181, 0x1, P1 ;  /* 0x000000c48ad97211 */ /* 0x080fe400008f0cb5 */
[----:B------:R-:W-:Y:S01]  /*3a30*/  IADD3.X R183, PT, PT, R139, UR13, RZ, P0, !PT ;  /* 0x0000000d8bb77c10 */ /* 0x000fe200087fe4ff */
[----:B------:R-:W-:Y:S01]  /*3a40*/  LDGSTS.E.BYPASS.LTC128B.128 [R207+0x6800], desc[UR22][R218.64] ;  /* 0x06800000dacf7fae */ /* 0x000fe2000b981a16 */
[C---:B------:R-:W-:Y:S04]  /*3a50*/  LEA R180, P0, R140.reuse, R197, 0x1 ;  /* 0x000000c58cb47211 */ /* 0x040fe800078008ff */
[----:B------:R-:W-:Y:S02]  /*3a60*/  LEA.HI.X R181, R140, R196, R183, 0x1, P0 ;  /* 0x000000c48cb57211 */ /* 0x000fe400000f0cb7 */
[----:B------:R-:W-:Y:S01]  /*3a70*/  ISETP.NE.AND P0, PT, R209, RZ, PT ;  /* 0x000000ffd100720c */ /* 0x000fe20003f05270 */
        /* <DEDUP_REMOVED lines=8> */
[----:B------:R-:W2:Y:S08]  /*3b00*/  LDSM.16.M88.4 R160, [R192+UR5+0x5800] ;  /* 0x00580005c0a0783b */ /* 0x000eb00008000200 */
[----:B------:R-:W-:Y:S08]  /*3b10*/  LDSM.16.M88.4 R164, [R191] ;  /* 0x00000000bfa4783b */ /* 0x000ff00000000200 */
[----:B------:R-:W2:Y:S08]  /*3b20*/  LDSM.16.M88.4 R168, [R187+0x4000] ;  /* 0x00400000bba8783b */ /* 0x000eb00000000200 */
[----:B------:R-:W2:Y:S08]  /*3b30*/  LDSM.16.M88.4 R172, [R191+0x2000] ;  /* 0x00200000bfac783b */ /* 0x000eb00000000200 */
[----:B------:R-:W-:Y:S08]  /*3b40*/  LDSM.16.M88.4 R176, [R186+0x4800] ;  /* 0x00480000bab0783b */ /* 0x000ff00000000200 */
[----:B------:R-:W-:Y:S08]  /*3b50*/  LDSM.16.M88.4 R136, [R186+0x5000] ;  /* 0x00500000ba88783b */ /* 0x000ff00000000200 */
[----:B---3--:R-:W-:Y:S01]  /*3b60*/  LDSM.16.M88.4 R180, [R185+0x4000] ;  /* 0x00400000b9b4783b */ /* 0x008fe20000000200 */
[-C--:B----4-:R-:W-:Y:S08]  /*3b70*/  HMMA.16816.F32.BF16 R4, R132, R144.reuse, RZ ;  /* 0x000000908404723c */ /* 0x090ff000000418ff */
[C---:B-----5:R-:W-:Y:S08]  /*3b80*/  HMMA.16816.F32.BF16 R8, R148.reuse, R144, RZ ;  /* 0x000000909408723c */ /* 0x060ff000000418ff */
[-C--:B------:R-:W-:Y:S08]  /*3b90*/  HMMA.16816.F32.BF16 R12, R148, R146.reuse, RZ ;  /* 0x00000092940c723c */ /* 0x080ff000000418ff */
[C---:B------:R-:W-:Y:S01]  /*3ba0*/  HMMA.16816.F32.BF16 R16, R132.reuse, R146, RZ ;  /* 0x000000928410723c */ /* 0x040fe200000418ff */
[----:B------:R-:W3:Y:S07]  /*3bb0*/  LDSM.16.M88.4 R144, [R187+0x4800] ;  /* 0x00480000bb90783b */ /* 0x000eee0000000200 */
        /* <DEDUP_REMOVED lines=10> */
[-C--:B------:R-:W-:Y:S08]  /*3c60*/  HMMA.16816.F32.BF16 R52, R132, R160.reuse, RZ ;  /* 0x000000a08434723c */ /* 0x080ff000000418ff */
        /* <DEDUP_REMOVED lines=15> */
[----:B------:R-:W3:Y:S07]  /*3d60*/  LDSM.16.M88.4 R144, [R189] ;  /* 0x00000000bd90783b */ /* 0x000eee0000000200 */
        /* <DEDUP_REMOVED lines=23> */
[-C--:B----4-:R-:W-:Y:S08]  /*3ee0*/  HMMA.16816.F32.BF16 R52, R152, R168.reuse, R52 ;  /* 0x000000a89834723c */ /* 0x090ff00000041834 */
[C---:B------:R-:W-:Y:S08]  /*3ef0*/  HMMA.16816.F32.BF16 R56, R160.reuse, R168, R56 ;  /* 0x000000a8a038723c */ /* 0x040ff00000041838 */
[-C--:B------:R-:W-:Y:S08]  /*3f00*/  HMMA.16816.F32.BF16 R60, R160, R170.reuse, R60 ;  /* 0x000000aaa03c723c */ /* 0x080ff0000004183c */
[----:B------:R-:W-:Y:S01]  /*3f10*/  HMMA.16816.F32.BF16 R64, R152, R170, R64 ;  /* 0x000000aa9840723c */ /* 0x000fe20000041840 */
[----:B------:R-:W4:Y:S01]  /*3f20*/  LDSM.16.M88.4 R152, [R185+0x5800] ;  /* 0x00580000b998783b */ /* 0x000f220000000200 */
[----:B------:R-:W-:Y:S06]  /*3f30*/  DEPBAR.LE SB0, 0x0 ;  /* 0x000080000000791a */ /* 0x000fec0000000000 */
[-C--:B---3--:R-:W-:Y:S01]  /*3f40*/  HMMA.16816.F32.BF16 R4, R144, R180.reuse, R4 ;  /* 0x000000b49004723c */ /* 0x088fe20000041804 */
        /* <DEDUP_REMOVED lines=10> */
[----:B------:R-:W-:Y:S01]  /*3ff0*/  FMUL.FTZ R212, R9, UR8 ;  /* 0x0000000809d47c20 */ /* 0x000fe20008410000 */
[----:B------:R-:W-:Y:S03]  /*4000*/  FMUL.FTZ R252, R11, UR8 ;  /* 0x000000080bfc7c20 */ /* 0x000fe60008410000 */
        /* <DEDUP_REMOVED lines=9> */
[----:B---3--:R-:W-:Y:S01]  /*40a0*/  FMUL.FTZ R181, R10, UR8 ;  /* 0x000000080ab57c20 */ /* 0x008fe20008410000 */
        /* <DEDUP_REMOVED lines=10> */
[----:B------:R-:W-:Y:S01]  /*4150*/  FMUL.FTZ R136, R28, UR8 ;  /* 0x000000081c887c20 */ /* 0x000fe20008410000 */
[----:B-1----:R-:W-:Y:S01]  /*4160*/  FMUL.FTZ R180, R16, UR8 ;  /* 0x0000000810b47c20 */ /* 0x002fe20008410000 */
[----:B------:R-:W-:Y:S01]  /*4170*/  FMUL.FTZ R232, R25, UR8 ;  /* 0x0000000819e87c20 */ /* 0x000fe20008410000 */
[----:B------:R-:W-:Y:S03]  /*4180*/  FMUL.FTZ R230, R27, UR8 ;  /* 0x000000081be67c20 */ /* 0x000fe60008410000 */
[----:B------:R1:W-:Y:S01]  /*4190*/  MUFU.TANH R171, R140 ;  /* 0x0000008c00ab7308 */ /* 0x0003e20000002400 */
[C---:B------:R-:W-:Y:S04]  /*41a0*/  HMMA.16816.F32.BF16 R40, R132.reuse, R148, R40 ;  /* 0x000000948428723c */ /* 0x040fe80000041828 */
[----:B---3--:R-:W-:Y:S01]  /*41b0*/  FMUL.FTZ R212, R17, UR8 ;  /* 0x0000000811d47c20 */ /* 0x008fe20008410000 */
        /* <DEDUP_REMOVED lines=13> */
[----:B------:R-:W1:Y:S01]  /*4290*/  MUFU.TANH R174, R216 ;  /* 0x000000d800ae7308 */ /* 0x000e620000002400 */
[-C--:B----4-:R-:W-:Y:S03]  /*42a0*/  HMMA.16816.F32.BF16 R52, R144, R152.reuse, R52 ;  /* 0x000000989034723c */ /* 0x090fe60000041834 */
[----:B------:R-:W-:Y:S01]  /*42b0*/  FMUL.FTZ R220, R39, UR8 ;  /* 0x0000000827dc7c20 */ /* 0x000fe20008410000 */
[----:B-----5:R-:W-:Y:S01]  /*42c0*/  FMNMX3.FTZ R136, R141, R178, R173, !PT ;  /* 0x000000b28d887276 */ /* 0x020fe200078100ad */
[----:B------:R-:W-:Y:S01]  /*42d0*/  FMUL.FTZ R228, R29, UR8 ;  /* 0x000000081de47c20 */ /* 0x000fe20008410000 */
[----:B------:R-:W-:Y:S03]  /*42e0*/  FMUL.FTZ R137, R26, UR8 ;  /* 0x000000081a897c20 */ /* 0x000fe60008410000 */
[----:B------:R3:W-:Y:S01]  /*42f0*/  MUFU.TANH R13, R183 ;  /* 0x000000b7000d7308 */ /* 0x0007e20000002400 */
[C---:B------:R-:W-:Y:S04]  /*4300*/  HMMA.16816.F32.BF16 R56, R132.reuse, R152, R56 ;  /* 0x000000988438723c */ /* 0x040fe80000041838 */
[----:B------:R-:W-:Y:S01]  /*4310*/  FMUL.FTZ R247, R48, UR8 ;  /* 0x0000000830f77c20 */ /* 0x000fe20008410000 */
[----:B------:R-:W-:Y:S01]  /*4320*/  FMUL.FTZ R245, R49, UR8 ;  /* 0x0000000831f57c20 */ /* 0x000fe20008410000 */
[----:B------:R-:W-:Y:S03]  /*4330*/  FMUL.FTZ R226, R50, UR8 ;  /* 0x0000000832e27c20 */ /* 0x000fe60008410000 */
[----:B------:R4:W-:Y:S01]  /*4340*/  MUFU.TANH R11, R182 ;  /* 0x000000b6000b7308 */ /* 0x0009e20000002400 */
[-C--:B------:R-:W-:Y:S03]  /*4350*/  HMMA.16816.F32.BF16 R60, R132, R154.reuse, R60 ;  /* 0x0000009a843c723c */ /* 0x080fe6000004183c */
[----:B------:R-:W-:Y:S01]  /*4360*/  FMUL.FTZ R224, R51, UR8 ;  /* 0x0000000833e07c20 */ /* 0x000fe20008410000 */
[----:B------:R-:W-:Y:S01]  /*4370*/  FMUL.FTZ R219, R52, UR8 ;  /* 0x0000000834db7c20 */ /* 0x000fe20008410000 */
[----:B--2---:R-:W-:Y:S01]  /*4380*/  FMUL.FTZ R214, R53, UR8 ;  /* 0x0000000835d67c20 */ /* 0x004fe20008410000 */
[----:B------:R-:W-:Y:S03]  /*4390*/  FMUL.FTZ R251, R30, UR8 ;  /* 0x000000081efb7c20 */ /* 0x000fe60008410000 */
[----:B------:R2:W-:Y:S01]  /*43a0*/  MUFU.TANH R175, R180 ;  /* 0x000000b400af7308 */ /* 0x0005e20000002400 */
[----:B------:R-:W-:Y:S04]  /*43b0*/  HMMA.16816.F32.BF16 R64, R144, R154, R64 ;  /* 0x0000009a9040723c */ /* 0x000fe80000041840 */
[----:B------:R-:W-:Y:S01]  /*43c0*/  FMUL.FTZ R249, R31, UR8 ;  /* 0x000000081ff97c20 */ /* 0x000fe20008410000 */
[----:B------:R-:W-:Y:S01]  /*43d0*/  FMUL.FTZ R239, R40, UR8 ;  /* 0x0000000828ef7c20 */ /* 0x000fe20008410000 */
[----:B------:R-:W-:Y:S03]  /*43e0*/  FMUL.FTZ R235, R41, UR8 ;  /* 0x0000000829eb7c20 */ /* 0x000fe60008410000 */
[----:B------:R5:W1:Y:S01]  /*43f0*/  MUFU.TANH R15, R212 ;  /* 0x000000d4000f7308 */ /* 0x000a620000002400 */
        /* <DEDUP_REMOVED lines=8> */
[----:B---3--:R-:W-:Y:S01]  /*4480*/  FMUL.FTZ R183, R56, UR8 ;  /* 0x0000000838b77c20 */ /* 0x008fe20008410000 */
[----:B----4-:R-:W-:Y:S01]  /*4490*/  FMUL.FTZ R182, R57, UR8 ;  /* 0x0000000839b67c20 */ /* 0x010fe20008410000 */
[----:B------:R-:W-:Y:S01]  /*44a0*/  FMUL.FTZ R139, R59, UR8 ;  /* 0x000000083b8b7c20 */ /* 0x000fe20008410000 */
[----:B--2---:R-:W-:Y:S01]  /*44b0*/  FMUL.FTZ R180, R60, UR8 ;  /* 0x000000083cb47c20 */ /* 0x004fe20008410000 */
[----:B------:R-:W-:Y:S01]  /*44c0*/  FMUL.FTZ R229, R64, UR8 ;  /* 0x0000000840e57c20 */ /* 0x000fe20008410000 */
[----:B------:R-:W-:Y:S01]  /*44d0*/  FMUL.FTZ R218, R65, UR8 ;  /* 0x0000000841da7c20 */ /* 0x000fe20008410000 */
[----:B------:R-:W-:Y:S03]  /*44e0*/  FMUL.FTZ R221, R66, UR8 ;  /* 0x0000000842dd7c20 */ /* 0x000fe60008410000 */
[----:B------:R2:W3:Y:S01]  /*44f0*/  MUFU.TANH R10, R140 ;  /* 0x0000008c000a7308 */ /* 0x0004e20000002400 */
[----:B-----5:R-:W-:Y:S01]  /*4500*/  FMUL.FTZ R212, R55, UR8 ;  /* 0x0000000837d47c20 */ /* 0x020fe20008410000 */
[----:B------:R-:W-:Y:S01]  /*4510*/  FMUL.FTZ R216, R67, UR8 ;  /* 0x0000000843d87c20 */ /* 0x000fe20008410000 */
[----:B------:R-:W-:Y:S01]  /*4520*/  FMUL.FTZ R62, R62, UR8 ;  /* 0x000000083e3e7c20 */ /* 0x000fe20008410000 */
[----:B------:R-:W-:Y:S01]  /*4530*/  FMUL.FTZ R63, R63, UR8 ;  /* 0x000000083f3f7c20 */ /* 0x000fe20008410000 */
[----:B-1----:R-:W-:Y:S02]  /*4540*/  FMNMX3.FTZ R21, R2, R174, R166, !PT ;  /* 0x000000ae02157276 */ /* 0x002fe400078100a6 */
[----:B------:R-:W-:Y:S03]  /*4550*/  FMNMX3.FTZ R136, R136, R175, R15, !PT ;  /* 0x000000af88887276 */ /* 0x000fe6000781000f */
[----:B------:R-:W-:Y:S01]  /*4560*/  MUFU.TANH R250, R250 ;  /* 0x000000fa00fa7308 */ /* 0x000fe20000002400 */
[----:B------:R-:W-:Y:S01]  /*4570*/  FMUL.FTZ R181, R61, UR8 ;  /* 0x000000083db57c20 */ /* 0x000fe20008410000 */
[----:B------:R-:W-:Y:S04]  /*4580*/  FMNMX3.FTZ R26, R3, R165, R9, !PT ;  /* 0x000000a5031a7276 */ /* 0x000fe80007810009 */
[----:B------:R-:W-:Y:S04]  /*4590*/  FMNMX3.FTZ R23, R26, R171, R167, !PT ;  /* 0x000000ab1a177276 */ /* 0x000fe800078100a7 */
[----:B------:R-:W1:Y:S01]  /*45a0*/  MUFU.TANH R244, R244 ;  /* 0x000000f400f47308 */ /* 0x000e620000002400 */
[----:B--2---:R-:W-:Y:S01]  /*45b0*/  FMUL.FTZ R140, R58, UR8 ;  /* 0x000000083a8c7c20 */ /* 0x004fe20008410000 */
[----:B---3--:R-:W-:Y:S08]  /*45c0*/  FMNMX3.FTZ R21, R21, R14, R10, !PT ;  /* 0x0000000e15157276 */ /* 0x008ff0000781000a */
        /* <DEDUP_REMOVED lines=10> */
[----:B--2---:R-:W-:Y:S04]  /*4670*/  FMNMX3.FTZ R22, R0, R7, R252, !PT ;  /* 0x0000000700167276 */ /* 0x004fe800078100fc */
[----:B------:R-:W-:Y:S05]  /*4680*/  FMNMX3.FTZ R22, R22, R13, R11, !PT ;  /* 0x0000000d16167276 */ /* 0x000fea000781000b */
[----:B------:R-:W-:Y:S10]  /*4690*/  MUFU.TANH R241, R241 ;  /* 0x000000f100f17308 */ /* 0x000ff40000002400 */
[----:B------:R-:W2:Y:S01]  /*46a0*/  MUFU.TANH R243, R243 ;  /* 0x000000f300f37308 */ /* 0x000ea20000002400 */
[----:B-1----:R-:W-:Y:S09]  /*46b0*/  FMNMX3.FTZ R21, R21, R240, R236, !PT ;  /* 0x000000f015157276 */ /* 0x002ff200078100ec */
        /* <DEDUP_REMOVED lines=50> */
.L_x_1532:
[----:B------:R-:W-:Y:S01]  /*49e0*/  FMNMX3.FTZ R4, R22, R237, R233, !PT ;  /* 0x000000ed16047276 */ /* 0x000fe200078100e9 */
[----:B------:R-:W4:Y:S01]  /*49f0*/  SHFL.BFLY PT, R19, R136, 0x2, 0x1f ;  /* 0x0c401f0088137f89 */ /* 0x000f2200000e0000 */
[----:B------:R-:W-:Y:S02]  /*4a00*/  FMNMX3.FTZ R5, R26, R231, R227, !PT ;  /* 0x000000e71a057276 */ /* 0x000fe400078100e3 */
[----:B--23--:R-:W-:Y:S05]  /*4a10*/  FMNMX3.FTZ R16, R21, R221, R216, !PT ;  /* 0x000000dd15107276 */ /* 0x00cfea00078100d8 */
[----:B------:R-:W-:Y:S01]  /*4a20*/  LDSM.16.MT88.4 R36, [R184+0x6000] ;  /* 0x00600000b824783b */ /* 0x000fe20000004200 */
[----:B------:R-:W-:Y:S02]  /*4a30*/  FMNMX3.FTZ R5, R5, R183, R182, !PT ;  /* 0x000000b705057276 */ /* 0x000fe400078100b6 */
[----:B------:R-:W-:Y:S02]  /*4a40*/  FMNMX3.FTZ R4, R4, R223, R225, !PT ;  /* 0x000000df04047276 */ /* 0x000fe400078100e1 */
[----:B------:R-:W-:Y:S02]  /*4a50*/  FMNMX3.FTZ R6, R5, R180, R181, !PT ;  /* 0x000000b405067276 */ /* 0x000fe400078100b5 */
[----:B------:R-:W-:Y:S01]  /*4a60*/  FMNMX3.FTZ R4, R4, R140, R139, !PT ;  /* 0x0000008c04047276 */ /* 0x000fe2000781008b */
[----:B------:R-:W2:Y:S03]  /*4a70*/  SHFL.BFLY PT, R17, R16, 0x2, 0x1f ;  /* 0x0c401f0010117f89 */ /* 0x000ea600000e0000 */
[----:B------:R-:W-:Y:S05]  /*4a80*/  FMNMX3.FTZ R8, R4, R138, R137, !PT ;  /* 0x0000008a04087276 */ /* 0x000fea0007810089 */
[----:B------:R-:W3:Y:S08]  /*4a90*/  SHFL.BFLY PT, R21, R6, 0x2, 0x1f ;  /* 0x0c401f0006157f89 */ /* 0x000ef000000e0000 */
[----:B------:R-:W5:Y:S08]  /*4aa0*/  SHFL.BFLY PT, R5, R8, 0x2, 0x1f ;  /* 0x0c401f0008057f89 */ /* 0x000f7000000e0000 */
[----:B------:R-:W-:Y:S01]  /*4ab0*/  LDSM.16.MT88.4 R52, [R143+0x6000] ;  /* 0x006000008f34783b */ /* 0x000fe20000004200 */
[----:B----4-:R-:W-:Y:S07]  /*4ac0*/  FMNMX.FTZ R19, R136, R19, !PT ;  /* 0x0000001388137209 */ /* 0x010fee0007810000 */
[----:B------:R-:W4:Y:S01]  /*4ad0*/  SHFL.BFLY PT, R136, R19, 0x1, 0x1f ;  /* 0x0c201f0013887f89 */ /* 0x000f2200000e0000 */
[----:B--2---:R-:W-:Y:S02]  /*4ae0*/  FMNMX.FTZ R12, R16, R17, !PT ;  /* 0x00000011100c7209 */ /* 0x004fe40007810000 */
[----:B---3--:R-:W-:Y:S05]  /*4af0*/  FMNMX.FTZ R17, R6, R21, !PT ;  /* 0x0000001506117209 */ /* 0x008fea0007810000 */
[----:B------:R-:W2:Y:S01]  /*4b00*/  SHFL.BFLY PT, R135, R12, 0x1, 0x1f ;  /* 0x0c201f000c877f89 */ /* 0x000ea200000e0000 */
[----:B-----5:R-:W-:Y:S07]  /*4b10*/  FMNMX.FTZ R4, R8, R5, !PT ;  /* 0x0000000508047209 */ /* 0x020fee0007810000 */
[----:B------:R-:W3:Y:S08]  /*4b20*/  SHFL.BFLY PT, R134, R17, 0x1, 0x1f ;  /* 0x0c201f0011867f89 */ /* 0x000ef000000e0000 */
[----:B------:R-:W5:Y:S08]  /*4b30*/  SHFL.BFLY PT, R133, R4, 0x1, 0x1f ;  /* 0x0c201f0004857f89 */ /* 0x000f7000000e0000 */
[----:B------:R-:W1:Y:S01]  /*4b40*/  LDSM.16.MT88.4 R20, [R188+0x6000] ;  /* 0x00600000bc14783b */ /* 0x000e620000004200 */
[----:B----4-:R-:W-:Y:S04]  /*4b50*/  FMNMX.FTZ R136, R19, R136, !PT ;  /* 0x0000008813887209 */ /* 0x010fe80007810000 */
[C---:B------:R-:W-:Y:S01]  /*4b60*/  FSETP.NEU.FTZ.AND P0, PT, R136.reuse, -INF , PT ;  /* 0xff8000008800780b */ /* 0x040fe20003f1d000 */
[C---:B------:R-:W-:Y:S01]  /*4b70*/  FMUL.FTZ R170, R136.reuse, UR4 ;  /* 0x0000000488aa7c20 */ /* 0x040fe20008410000 */
[----:B------:R-:W-:Y:S01]  /*4b80*/  FADD.FTZ R6, -R136, R141 ;  /* 0x0000008d88067221 */ /* 0x000fe20000010100 */
[----:B--2---:R-:W-:Y:S03]  /*4b90*/  FMNMX.FTZ R135, R12, R135, !PT ;  /* 0x000000870c877209 */ /* 0x004fe60007810000 */
[----:B------:R-:W-:Y:S01]  /*4ba0*/  FMUL.FTZ R132, R6, UR4 ;  /* 0x0000000406847c20 */ /* 0x000fe20008410000 */
[----:B------:R-:W-:Y:S02]  /*4bb0*/  FSEL R170, R170, RZ, P0 ;  /* 0x000000ffaaaa7208 */ /* 0x000fe40000000000 */
[----:B---3--:R-:W-:Y:S01]  /*4bc0*/  FMNMX.FTZ R134, R17, R134, !PT ;  /* 0x0000008611867209 */ /* 0x008fe20007810000 */
[C---:B------:R-:W-:Y:S01]  /*4bd0*/  FMUL.FTZ R169, R135.reuse, UR4 ;  /* 0x0000000487a97c20 */ /* 0x040fe20008410000 */
[C---:B------:R-:W-:Y:S01]  /*4be0*/  FSETP.NEU.FTZ.AND P0, PT, R135.reuse, -INF , PT ;  /* 0xff8000008700780b */ /* 0x040fe20003f1d000 */
[----:B------:R-:W2:Y:S01]  /*4bf0*/  MUFU.EX2 R132, R132 ;  /* 0x0000008400847308 */ /* 0x000ea20000000800 */
[----:B------:R-:W-:Y:S01]  /*4c00*/  FADD.FTZ R2, -R135, R2 ;  /* 0x0000000287027221 */ /* 0x000fe20000010100 */
[----:B-----5:R-:W-:Y:S01]  /*4c10*/  FMNMX.FTZ R133, R4, R133, !PT ;  /* 0x0000008504857209 */ /* 0x020fe20007810000 */
[----:B------:R-:W-:Y:S01]  /*4c20*/  FMUL.FTZ R162, R134, UR4 ;  /* 0x0000000486a27c20 */ /* 0x000fe20008410000 */
[----:B------:R-:W-:Y:S01]  /*4c30*/  FSEL R169, R169, RZ, P0 ;  /* 0x000000ffa9a97208 */ /* 0x000fe20000000000 */
[----:B------:R-:W-:Y:S01]  /*4c40*/  FMUL.FTZ R5, R2, UR4 ;  /* 0x0000000402057c20 */ /* 0x000fe20008410000 */
[C---:B------:R-:W-:Y:S01]  /*4c50*/  FSETP.NEU.FTZ.AND P0, PT, R134.reuse, -INF , PT ;  /* 0xff8000008600780b */ /* 0x040fe20003f1d000 */
[----:B------:R-:W-:Y:S01]  /*4c60*/  FADD.FTZ R2, -R134, R3 ;  /* 0x0000000386027221 */ /* 0x000fe20000010100 */
[C---:B------:R-:W-:Y:S02]  /*4c70*/  FADD.FTZ R0, -R133.reuse, R0 ;  /* 0x0000000085007221 */ /* 0x040fe40000010100 */
[----:B------:R-:W3:Y:S01]  /*4c80*/  MUFU.EX2 R3, R5 ;  /* 0x0000000500037308 */ /* 0x000ee20000000800 */
[----:B------:R-:W-:Y:S01]  /*4c90*/  FSEL R162, R162, RZ, P0 ;  /* 0x000000ffa2a27208 */ /* 0x000fe20000000000 */
[C---:B------:R-:W-:Y:S01]  /*4ca0*/  FMUL.FTZ R158, R133.reuse, UR4 ;  /* 0x00000004859e7c20 */ /* 0x040fe20008410000 */
[----:B------:R-:W-:Y:S01]  /*4cb0*/  FSETP.NEU.FTZ.AND P0, PT, R133, -INF , PT ;  /* 0xff8000008500780b */ /* 0x000fe20003f1d000 */
[--C-:B------:R-:W-:Y:S01]  /*4cc0*/  FFMA.FTZ R159, R178, UR4, -R170.reuse ;  /* 0x00000004b29f7c23 */ /* 0x100fe200080108aa */
[--C-:B------:R-:W-:Y:S01]  /*4cd0*/  FFMA.FTZ R155, R173, UR4, -R170.reuse ;  /* 0x00000004ad9b7c23 */ /* 0x100fe200080108aa */
[--C-:B------:R-:W-:Y:S01]  /*4ce0*/  FFMA.FTZ R156, R174, UR4, -R169.reuse ;  /* 0x00000004ae9c7c23 */ /* 0x100fe200080108a9 */
[--C-:B------:R-:W-:Y:S01]  /*4cf0*/  FFMA.FTZ R152, R166, UR4, -R169.reuse ;  /* 0x00000004a6987c23 */ /* 0x100fe200080108a9 */
[--C-:B------:R-:W-:Y:S01]  /*4d00*/  FFMA.FTZ R154, R175, UR4, -R170.reuse ;  /* 0x00000004af9a7c23 */ /* 0x100fe200080108aa */
[----:B------:R-:W-:Y:S01]  /*4d10*/  FFMA.FTZ R153, R15, UR4, -R170 ;  /* 0x000000040f997c23 */ /* 0x000fe200080108aa */
[----:B------:R-:W-:Y:S01]  /*4d20*/  MUFU.EX2 R159, R159 ;  /* 0x0000009f009f7308 */ /* 0x000fe20000000800 */
[--C-:B------:R-:W-:Y:S01]  /*4d30*/  FFMA.FTZ R151, R14, UR4, -R169.reuse ;  /* 0x000000040e977c23 */ /* 0x100fe200080108a9 */
[--C-:B------:R-:W-:Y:S01]  /*4d40*/  FFMA.FTZ R150, R10, UR4, -R169.reuse ;  /* 0x000000040a967c23 */ /* 0x100fe200080108a9 */
[----:B------:R-:W-:Y:S01]  /*4d50*/  FMUL.FTZ R4, R2, UR4 ;  /* 0x0000000402047c20 */ /* 0x000fe20008410000 */
[----:B------:R-:W-:Y:S01]  /*4d60*/  FMUL.FTZ R6, R0, UR4 ;  /* 0x0000000400067c20 */ /* 0x000fe20008410000 */
[----:B------:R-:W-:Y:S01]  /*4d70*/  FSEL R158, R158, RZ, P0 ;  /* 0x000000ff9e9e7208 */ /* 0x000fe20000000000 */
[C---:B--2---:R-:W-:Y:S01]  /*4d80*/  FMUL.FTZ R16, R132.reuse, R116 ;  /* 0x0000007484107220 */ /* 0x044fe20000410000 */
[C---:B------:R-:W-:Y:S03]  /*4d90*/  FMUL.FTZ R17, R132.reuse, R117 ;  /* 0x0000007584117220 */ /* 0x040fe60000410000 */
[----:B------:R2:W4:Y:S01]  /*4da0*/  MUFU.EX2 R2, R4 ;  /* 0x0000000400027308 */ /* 0x0005220000000800 */
[C---:B---3--:R-:W-:Y:S01]  /*4db0*/  FMUL.FTZ R18, R3.reuse, R118 ;  /* 0x0000007603127220 */ /* 0x048fe20000410000 */
[C---:B------:R-:W-:Y:S01]  /*4dc0*/  FMUL.FTZ R19, R3.reuse, R119 ;  /* 0x0000007703137220 */ /* 0x040fe20000410000 */
[C---:B-1----:R-:W-:Y:S01]  /*4dd0*/  FMUL.FTZ R32, R132.reuse, R100 ;  /* 0x0000006484207220 */ /* 0x042fe20000410000 */
[----:B------:R-:W-:Y:S01]  /*4de0*/  LDSM.16.MT88.4 R116, [R188+0x7800] ;  /* 0x00780000bc74783b */ /* 0x000fe20000004200 */
[----:B------:R-:W-:Y:S01]  /*4df0*/  FMUL.FTZ R33, R132, R101 ;  /* 0x0000006584217220 */ /* 0x000fe20000410000 */
[C---:B------:R-:W-:Y:S01]  /*4e00*/  FMUL.FTZ R34, R3.reuse, R102 ;  /* 0x0000006603227220 */ /* 0x040fe20000410000 */
[----:B------:R-:W-:Y:S03]  /*4e10*/  FMUL.FTZ R35, R3, R103 ;  /* 0x0000006703237220 */ /* 0x000fe60000410000 */
[----:B------:R1:W3:Y:S01]  /*4e20*/  MUFU.EX2 R0, R6 ;  /* 0x0000000600007308 */ /* 0x0002e20000000800 */
[----:B------:R-:W-:Y:S01]  /*4e30*/  FFMA.FTZ R148, R9, UR4, -R162 ;  /* 0x0000000409947c23 */ /* 0x000fe200080108a2 */
[--C-:B------:R-:W-:Y:S01]  /*4e40*/  FFMA.FTZ R147, R7, UR4, -R158.reuse ;  /* 0x0000000407937c23 */ /* 0x100fe2000801089e */
[--C-:B------:R-:W-:Y:S01]  /*4e50*/  FFMA.FTZ R144, R13, UR4, -R158.reuse ;  /* 0x000000040d907c23 */ /* 0x100fe2000801089e */
[----:B------:R-:W-:Y:S01]  /*4e60*/  FFMA.FTZ R141, R11, UR4, -R158 ;  /* 0x000000040b8d7c23 */ /* 0x000fe2000801089e */
[----:B------:R-:W-:Y:S01]  /*4e70*/  FFMA.FTZ R157, R165, UR4, -R162 ;  /* 0x00000004a59d7c23 */ /* 0x000fe200080108a2 */
[----:B------:R-:W-:Y:S01]  /*4e80*/  FFMA.FTZ R145, R252, UR4, -R158 ;  /* 0x00000004fc917c23 */ /* 0x000fe2000801089e */
[--C-:B------:R-:W-:Y:S03]  /*4e90*/  FFMA.FTZ R149, R171, UR4, -R162.reuse ;  /* 0x00000004ab957c23 */ /* 0x100fe600080108a2 */
[----:B------:R-:W5:Y:S01]  /*4ea0*/  MUFU.EX2 R155, R155 ;  /* 0x0000009b009b7308 */ /* 0x000f620000000800 */
[----:B------:R-:W-:Y:S01]  /*4eb0*/  FFMA.FTZ R146, R167, UR4, -R162 ;  /* 0x00000004a7927c23 */ /* 0x000fe200080108a2 */
[C---:B--2---:R-:W-:Y:S01]  /*4ec0*/  FMUL.FTZ R4, R132.reuse, R128 ;  /* 0x0000008084047220 */ /* 0x044fe20000410000 */
[----:B------:R-:W-:Y:S01]  /*4ed0*/  FMUL.FTZ R5, R132, R129 ;  /* 0x0000008184057220 */ /* 0x000fe20000410000 */
[C---:B------:R-:W-:Y:S01]  /*4ee0*/  FMUL.FTZ R7, R3.reuse, R131 ;  /* 0x0000008303077220 */ /* 0x040fe20000410000 */
[C---:B----4-:R-:W-:Y:S01]  /*4ef0*/  FMUL.FTZ R8, R2.reuse, R124 ;  /* 0x0000007c02087220 */ /* 0x050fe20000410000 */
[C---:B------:R-:W-:Y:S01]  /*4f00*/  FMUL.FTZ R9, R2.reuse, R125 ;  /* 0x0000007d02097220 */ /* 0x040fe20000410000 */
[----:B------:R-:W-:Y:S03]  /*4f10*/  FMUL.FTZ R12, R2, R120 ;  /* 0x00000078020c7220 */ /* 0x000fe60000410000 */
[----:B------:R-:W-:Y:S01]  /*4f20*/  MUFU.EX2 R156, R156 ;  /* 0x0000009c009c7308 */ /* 0x000fe20000000800 */
[----:B-1----:R-:W-:Y:S01]  /*4f30*/  FMUL.FTZ R6, R3, R130 ;  /* 0x0000008203067220 */ /* 0x002fe20000410000 */
[C---:B---3--:R-:W-:Y:S01]  /*4f40*/  FMUL.FTZ R10, R0.reuse, R126 ;  /* 0x0000007e000a7220 */ /* 0x048fe20000410000 */
[----:B------:R-:W-:Y:S01]  /*4f50*/  FMUL.FTZ R11, R0, R127 ;  /* 0x0000007f000b7220 */ /* 0x000fe20000410000 */
[----:B------:R-:W-:Y:S01]  /*4f60*/  FMUL.FTZ R13, R2, R121 ;  /* 0x00000079020d7220 */ /* 0x000fe20000410000 */
[C---:B------:R-:W-:Y:S01]  /*4f70*/  FMUL.FTZ R14, R0.reuse, R122 ;  /* 0x0000007a000e7220 */ /* 0x040fe20000410000 */
[----:B------:R-:W-:Y:S01]  /*4f80*/  FMUL.FTZ R15, R0, R123 ;  /* 0x0000007b000f7220 */ /* 0x000fe20000410000 */
[----:B------:R-:W-:Y:S03]  /*4f90*/  LDSM.16.MT88.4 R100, [R184+0x7800] ;  /* 0x00780000b864783b */ /* 0x000fe60000004200 */
[----:B------:R-:W1:Y:S01]  /*4fa0*/  MUFU.EX2 R152, R152 ;  /* 0x0000009800987308 */ /* 0x000e620000000800 */
[----:B-----5:R-:W-:Y:S01]  /*4fb0*/  F2FP.BF16.F32.PACK_AB R128, R155, R159 ;  /* 0x0000009f9b80723e */ /* 0x020fe200000010ff */
[C---:B------:R-:W-:Y:S01]  /*4fc0*/  FMUL.FTZ R48, R132.reuse, R84 ;  /* 0x0000005484307220 */ /* 0x040fe20000410000 */
[----:B------:R-:W-:Y:S01]  /*4fd0*/  FMUL.FTZ R49, R132, R85 ;  /* 0x0000005584317220 */ /* 0x000fe20000410000 */
[C---:B------:R-:W-:Y:S01]  /*4fe0*/  FMUL.FTZ R50, R3.reuse, R86 ;  /* 0x0000005603327220 */ /* 0x040fe20000410000 */
[----:B------:R-:W-:Y:S01]  /*4ff0*/  FMUL.FTZ R51, R3, R87 ;  /* 0x0000005703337220 */ /* 0x000fe20000410000 */
[C---:B------:R-:W-:Y:S01]  /*5000*/  FMUL.FTZ R56, R2.reuse, R76 ;  /* 0x0000004c02387220 */ /* 0x040fe20000410000 */
[----:B------:R-:W-:Y:S03]  /*5010*/  LDSM.16.MT88.4 R84, [R143+0x6800] ;  /* 0x006800008f54783b */ /* 0x000fe60000004200 */
[----:B------:R-:W-:Y:S01]  /*5020*/  MUFU.EX2 R154, R154 ;  /* 0x0000009a009a7308 */ /* 0x000fe20000000800 */
[----:B------:R-:W-:Y:S01]  /*5030*/  FMUL.FTZ R57, R2, R77 ;  /* 0x0000004d02397220 */ /* 0x000fe20000410000 */
[C---:B------:R-:W-:Y:S01]  /*5040*/  FMUL.FTZ R58, R0.reuse, R78 ;  /* 0x0000004e003a7220 */ /* 0x040fe20000410000 */
[----:B------:R-:W-:Y:S01]  /*5050*/  FMUL.FTZ R59, R0, R79 ;  /* 0x0000004f003b7220 */ /* 0x000fe20000410000 */
[C---:B------:R-:W-:Y:S01]  /*5060*/  FMUL.FTZ R24, R2.reuse, R108 ;  /* 0x0000006c02187220 */ /* 0x040fe20000410000 */
[----:B------:R-:W-:Y:S01]  /*5070*/  FMUL.FTZ R25, R2, R109 ;  /* 0x0000006d02197220 */ /* 0x000fe20000410000 */
[----:B------:R-:W-:Y:S01]  /*5080*/  FMUL.FTZ R26, R0, R110 ;  /* 0x0000006e001a7220 */ /* 0x000fe20000410000 */
[----:B------:R-:W-:Y:S03]  /*5090*/  LDSM.16.MT88.4 R76, [R188+0x6800] ;  /* 0x00680000bc4c783b */ /* 0x000fe60000004200 */
[----:B------:R-:W2:Y:S01]  /*50a0*/  MUFU.EX2 R153, R153 ;  /* 0x0000009900997308 */ /* 0x000ea20000000800 */
[----:B-1----:R-:W-:Y:S01]  /*50b0*/  F2FP.BF16.F32.PACK_AB R129, R152, R156 ;  /* 0x0000009c9881723e */ /* 0x002fe200000010ff */
[----:B------:R-:W-:Y:S01]  /*50c0*/  FMUL.FTZ R27, R0, R111 ;  /* 0x0000006f001b7220 */ /* 0x000fe20000410000 */
        /* <DEDUP_REMOVED lines=11> */
[C---:B------:R-:W-:Y:S01]  /*5180*/  FMUL.FTZ R46, R0.reuse, R90 ;  /* 0x0000005a002e7220 */ /* 0x040fe20000410000 */
[----:B------:R-:W-:Y:S03]  /*5190*/  FMUL.FTZ R47, R0, R91 ;  /* 0x0000005b002f7220 */ /* 0x000fe60000410000 */
[----:B------:R-:W1:Y:S01]  /*51a0*/  MUFU.EX2 R150, R150 ;  /* 0x0000009600967308 */ /* 0x000e620000000800 */
[----:B--2---:R-:W-:Y:S01]  /*51b0*/  F2FP.BF16.F32.PACK_AB R130, R153, R154 ;  /* 0x0000009a9982723e */ /* 0x004fe200000010ff */
[C---:B------:R-:W-:Y:S01]  /*51c0*/  FMUL.FTZ R60, R2.reuse, R72 ;  /* 0x00000048023c7220 */ /* 0x040fe20000410000 */
[----:B------:R-:W-:Y:S01]  /*51d0*/  FMUL.FTZ R61, R2, R73 ;  /* 0x00000049023d7220 */ /* 0x000fe20000410000 */
[C---:B------:R-:W-:Y:S01]  /*51e0*/  FMUL.FTZ R62, R0.reuse, R74 ;  /* 0x0000004a003e7220 */ /* 0x040fe20000410000 */
[----:B------:R-:W-:Y:S01]  /*51f0*/  FMUL.FTZ R63, R0, R75 ;  /* 0x0000004b003f7220 */ /* 0x000fe20000410000 */
[--C-:B------:R-:W-:Y:S01]  /*5200*/  FFMA.FTZ R160, R250, UR4, -R170.reuse ;  /* 0x00000004faa07c23 */ /* 0x100fe200080108aa */
[--C-:B------:R-:W-:Y:S03]  /*5210*/  FFMA.FTZ R163, R244, UR4, -R170.reuse ;  /* 0x00000004f4a37c23 */ /* 0x100fe600080108aa */
[----:B------:R-:W-:Y:S01]  /*5220*/  MUFU.EX2 R157, R157 ;  /* 0x0000009d009d7308 */ /* 0x000fe20000000800 */
[--C-:B------:R-:W-:Y:S01]  /*5230*/  FFMA.FTZ R161, R242, UR4, -R169.reuse ;  /* 0x00000004f2a17c23 */ /* 0x100fe200080108a9 */
[--C-:B------:R-:W-:Y:S01]  /*5240*/  FFMA.FTZ R164, R238, UR4, -R169.reuse ;  /* 0x00000004eea47c23 */ /* 0x100fe200080108a9 */
[--C-:B------:R-:W-:Y:S01]  /*5250*/  FFMA.FTZ R166, R248, UR4, -R170.reuse ;  /* 0x00000004f8a67c23 */ /* 0x100fe200080108aa */
[----:B------:R-:W-:Y:S01]  /*5260*/  FFMA.FTZ R165, R246, UR4, -R170 ;  /* 0x00000004f6a57c23 */ /* 0x000fe200080108aa */
[--C-:B------:R-:W-:Y:S01]  /*5270*/  FFMA.FTZ R167, R240, UR4, -R169.reuse ;  /* 0x00000004f0a77c23 */ /* 0x100fe200080108a9 */
[--C-:B------:R-:W-:Y:S01]  /*5280*/  FFMA.FTZ R168, R236, UR4, -R169.reuse ;  /* 0x00000004eca87c23 */ /* 0x100fe200080108a9 */
[----:B------:R-:W-:Y:S03]  /*5290*/  FFMA.FTZ R89, R232, UR4, -R162 ;  /* 0x00000004e8597c23 */ /* 0x000fe600080108a2 */
[----:B------:R-:W2:Y:S01]  /*52a0*/  MUFU.EX2 R148, R148 ;  /* 0x0000009400947308 */ /* 0x000ea20000000800 */
[----:B-1----:R-:W-:Y:S01]  /*52b0*/  F2FP.BF16.F32.PACK_AB R131, R150, R151 ;  /* 0x000000979683723e */ /* 0x002fe200000010ff */
[--C-:B------:R-:W-:Y:S01]  /*52c0*/  FFMA.FTZ R90, R179, UR4, -R158.reuse ;  /* 0x00000004b35a7c23 */ /* 0x100fe2000801089e */
[----:B------:R-:W-:Y:S01]  /*52d0*/  FFMA.FTZ R91, R230, UR4, -R158 ;  /* 0x00000004e65b7c23 */ /* 0x000fe2000801089e */
[--C-:B------:R-:W-:Y:S01]  /*52e0*/  FFMA.FTZ R171, R177, UR4, -R162.reuse ;  /* 0x00000004b1ab7c23 */ /* 0x100fe200080108a2 */
        /* <DEDUP_REMOVED lines=45> */
[----:B------:R-:W-:Y:S01]  /*55c0*/  FFMA.FTZ R138, R138, UR4, -R158 ;  /* 0x000000048a8a7c23 */ /* 0x000fe2000801089e */
[----:B------:R-:W-:Y:S01]  /*55d0*/  FFMA.FTZ R162, R181, UR4, -R162 ;  /* 0x00000004b5a27c23 */ /* 0x000fe200080108a2 */
[----:B------:R-:W-:Y:S01]  /*55e0*/  FFMA.FTZ R158, R137, UR4, -R158 ;  /* 0x00000004899e7c23 */ /* 0x000fe2000801089e */
[----:B------:R-:W-:Y:S03]  /*55f0*/  FFMA.FTZ R157, R2, R213, R157 ;  /* 0x000000d5029d7223 */ /* 0x000fe6000001009d */
[----:B------:R-:W-:Y:S01]  /*5600*/  MUFU.EX2 R160, R160 ;  /* 0x000000a000a07308 */ /* 0x000fe20000000800 */
[----:B------:R-:W-:Y:S01]  /*5610*/  FFMA.FTZ R147, R0, R211, R147 ;  /* 0x000000d300937223 */ /* 0x000fe20000010093 */
[----:B------:R-:W-:Y:S01]  /*5620*/  FFMA.FTZ R159, R132, R215, R159 ;  /* 0x000000d7849f7223 */ /* 0x000fe2000001009f */
[----:B------:R-:W-:Y:S01]  /*5630*/  FADD.FTZ R148, R148, R157 ;  /* 0x0000009d94947221 */ /* 0x000fe20000010000 */
[----:B------:R-:W-:Y:S01]  /*5640*/  FFMA.FTZ R156, R3, R210, R156 ;  /* 0x000000d2039c7223 */ /* 0x000fe2000001009c */
[----:B------:R-:W-:Y:S01]  /*5650*/  FADD.FTZ R147, R145, R147 ;  /* 0x0000009391937221 */ /* 0x000fe20000010000 */
[----:B------:R-:W-:Y:S01]  /*5660*/  FADD.FTZ R159, R155, R159 ;  /* 0x0000009f9b9f7221 */ /* 0x000fe20000010000 */
[----:B------:R-:W-:Y:S03]  /*5670*/  FADD.FTZ R149, R149, R148 ;  /* 0x0000009495957221 */ /* 0x000fe60000010000 */
        /* <DEDUP_REMOVED lines=11> */
[----:B------:R-:W-:Y:S01]  /*5730*/  FADD.FTZ R151, R151, R156 ;  /* 0x0000009c97977221 */ /* 0x000fe20000010000 */
[----:B------:R-:W-:Y:S01]  /*5740*/  FADD.FTZ R153, R153, R154 ;  /* 0x0000009a99997221 */ /* 0x000fe20000010000 */
[-C--:B------:R-:W-:Y:S04]  /*5750*/  HMMA.16816.F32.BF16 R12, R64, R22.reuse, R12 ;  /* 0x00000016400c723c */ /* 0x080fe8000004180c */
[----:B------:R-:W-:Y:S01]  /*5760*/  MUFU.EX2 R164, R164 ;  /* 0x000000a400a47308 */ /* 0x000fe20000000800 */
[----:B------:R-:W-:Y:S03]  /*5770*/  FADD.FTZ R150, R150, R151 ;  /* 0x0000009796967221 */ /* 0x000fe60000010000 */
[C---:B------:R-:W-:Y:S06]  /*5780*/  HMMA.16816.F32.BF16 R16, R128.reuse, R22, R16 ;  /* 0x000000168010723c */ /* 0x040fec0000041810 */
        /* <DEDUP_REMOVED lines=205> */
.L_x_1530:
[----:B------:R-:W1:Y:S01]  /*6460*/  SHFL.BFLY PT, R2, R215, 0x2, 0x1f ;  /* 0x0c401f00d7027f89 */ /* 0x000e6200000e0000 */
[----:B------:R-:W2:Y:S01]  /*6470*/  S2UR UR4, SR_CgaCtaId ;  /* 0x00000000000479c3 */ /* 0x000ea20000008800 */
[----:B------:R-:W-:Y:S01]  /*6480*/  UMOV UR5, 0x400 ;  /* 0x0000040000057882 */ /* 0x000fe20000000000 */
[----:B------:R-:W-:Y:S01]  /*6490*/  MOV R23, 0x7f800000 ;  /* 0x7f80000000177802 */ /* 0x000fe20000000f00 */
[----:B------:R-:W3:Y:S01]  /*64a0*/  SHFL.BFLY PT, R5, R210, 0x2, 0x1f ;  /* 0x0c401f00d2057f89 */ /* 0x000ee200000e0000 */
[----:B------:R-:W4:Y:S03]  /*64b0*/  LDCU UR6, c[0x0][0x434] ;  /* 0x00008680ff0677ac */ /* 0x000f260008000800 */
[----:B------:R-:W5:Y:S01]  /*64c0*/  SHFL.BFLY PT, R0, R211, 0x2, 0x1f ;  /* 0x0c401f00d3007f89 */ /* 0x000f6200000e0000 */
[----:B------:R-:W4:Y:S03]  /*64d0*/  S2UR UR8, SR_CTAID.Y ;  /* 0x00000000000879c3 */ /* 0x000f260000002600 */
[----:B------:R-:W4:Y:S01]  /*64e0*/  SHFL.BFLY PT, R6, R213, 0x2, 0x1f ;  /* 0x0c401f00d5067f89 */ /* 0x000f2200000e0000 */
[----:B------:R-:W4:Y:S04]  /*64f0*/  S2R R3, SR_TID.X ;  /* 0x0000000000037919 */ /* 0x000f280000002100 */
[----:B------:R-:W4:Y:S01]  /*6500*/  S2UR UR7, SR_CTAID.Z ;  /* 0x00000000000779c3 */ /* 0x000f220000002700 */
[----:B-1----:R-:W-:Y:S01]  /*6510*/  FADD.FTZ R2, R2, R215 ;  /* 0x000000d702027221 */ /* 0x002fe20000010000 */
[----:B--2---:R-:W-:Y:S01]  /*6520*/  ULEA UR4, UR4, UR5, 0x18 ;  /* 0x0000000504047291 */ /* 0x004fe2000f8ec0ff */
[----:B---3--:R-:W-:-:S03]  /*6530*/  FADD.FTZ R5, R5, R210 ;  /* 0x000000d205057221 */ /* 0x008fc60000010000 */
[----:B------:R-:W1:Y:S01]  /*6540*/  SHFL.BFLY PT, R7, R2, 0x1, 0x1f ;  /* 0x0c201f0002077f89 */ /* 0x000e6200000e0000 */
[----:B-----5:R-:W-:-:S03]  /*6550*/  FADD.FTZ R11, R0, R211 ;  /* 0x000000d3000b7221 */ /* 0x020fc60000010000 */
[----:B------:R-:W2:Y:S01]  /*6560*/  SHFL.BFLY PT, R4, R5, 0x1, 0x1f ;  /* 0x0c201f0005047f89 */ /* 0x000ea200000e0000 */
[----:B----4-:R-:W-:-:S03]  /*6570*/  FADD.FTZ R9, R6, R213 ;  /* 0x000000d506097221 */ /* 0x010fc60000010000 */
[----:B------:R-:W3:Y:S04]  /*6580*/  SHFL.BFLY PT, R0, R11, 0x1, 0x1f ;  /* 0x0c201f000b007f89 */ /* 0x000ee800000e0000 */
[----:B------:R-:W4:Y:S01]  /*6590*/  SHFL.BFLY PT, R6, R9, 0x1, 0x1f ;  /* 0x0c201f0009067f89 */ /* 0x000f2200000e0000 */
[C---:B------:R-:W-:Y:S01]  /*65a0*/  SHF.L.U32 R12, R3.reuse, 0x4, RZ ;  /* 0x00000004030c7819 */ /* 0x040fe200000006ff */
[----:B-1----:R-:W-:Y:S01]  /*65b0*/  FADD.FTZ R7, R2, R7 ;  /* 0x0000000702077221 */ /* 0x002fe20000010000 */
[----:B------:R-:W-:-:S03]  /*65c0*/  SHF.L.U32 R2, R3, 0x1, RZ ;  /* 0x0000000103027819 */ /* 0x000fc600000006ff */
[----:B------:R-:W1:Y:S01]  /*65d0*/  MUFU.RCP R8, R7 ;  /* 0x0000000700087308 */ /* 0x000e620000001000 */
[----:B------:R-:W-:Y:S01]  /*65e0*/  FSETP.NE.FTZ.AND P6, PT, R7, RZ, PT ;  /* 0x000000ff0700720b */ /* 0x000fe20003fd5000 */
[----:B--2---:R-:W-:Y:S01]  /*65f0*/  FADD.FTZ R4, R5, R4 ;  /* 0x0000000405047221 */ /* 0x004fe20000010000 */
[----:B------:R-:W-:Y:S01]  /*6600*/  LOP3.LUT R5, R12, 0x1c0, RZ, 0xc0, !PT ;  /* 0x000001c00c057812 */ /* 0x000fe200078ec0ff */
[----:B---3--:R-:W-:-:S03]  /*6610*/  FADD.FTZ R0, R11, R0 ;  /* 0x000000000b007221 */ /* 0x008fc60000010000 */
[----:B------:R-:W-:Y:S01]  /*6620*/  LOP3.LUT R5, R5, 0x38, R2, 0xf8, !PT ;  /* 0x0000003805057812 */ /* 0x000fe200078ef802 */
[----:B----4-:R-:W-:Y:S01]  /*6630*/  FADD.FTZ R6, R9, R6 ;  /* 0x0000000609067221 */ /* 0x010fe20000010000 */
[----:B------:R-:W-:Y:S01]  /*6640*/  LOP3.LUT R2, R2, 0x6, RZ, 0xc0, !PT ;  /* 0x0000000602027812 */ /* 0x000fe200078ec0ff */
[----:B------:R-:W-:Y:S01]  /*6650*/  MUFU.RCP R10, R4 ;  /* 0x00000004000a7308 */ /* 0x000fe20000001000 */
[----:B------:R-:W-:Y:S02]  /*6660*/  FSETP.NE.FTZ.AND P0, PT, R0, RZ, PT ;  /* 0x000000ff0000720b */ /* 0x000fe40003f15000 */
[----:B------:R-:W-:Y:S02]  /*6670*/  IADD3 R2, PT, PT, R5, R2, R208 ;  /* 0x0000000205027210 */ /* 0x000fe40007ffe0d0 */
[----:B------:R-:W-:Y:S02]  /*6680*/  FSETP.NE.FTZ.AND P1, PT, R6, RZ, PT ;  /* 0x000000ff0600720b */ /* 0x000fe40003f35000 */
[----:B-1----:R-:W-:Y:S01]  /*6690*/  FSEL R8, R8, 1, P6 ;  /* 0x3f80000008087808 */ /* 0x002fe20003000000 */
[----:B------:R-:W1:Y:S01]  /*66a0*/  MUFU.RCP R5, R6 ;  /* 0x0000000600057308 */ /* 0x000e620000001000 */
[----:B------:R-:W-:-:S02]  /*66b0*/  FSETP.NE.FTZ.AND P5, PT, R4, RZ, PT ;  /* 0x000000ff0400720b */ /* 0x000fc40003fb5000 */
        /* <DEDUP_REMOVED lines=19> */
[----:B------:R-:W-:Y:S01]  /*67f0*/  FSEL R10, R10, 1, P5 ;  /* 0x3f8000000a0a7808 */ /* 0x000fe20002800000 */
[----:B------:R-:W2:Y:S01]  /*6800*/  LDCU.U8 UR4, c[0x0][0x549] ;  /* 0x0000a920ff0477ac */ /* 0x000ea20008000000 */
[----:B------:R-:W-:Y:S01]  /*6810*/  R2P PR, R3, 0x1c ;  /* 0x0000001c03007804 */ /* 0x000fe20000000000 */
[C---:B------:R-:W-:Y:S01]  /*6820*/  FMUL.FTZ R124, R5.reuse, R124 ;  /* 0x0000007c057c7220 */ /* 0x040fe20000410000 */
        /* <DEDUP_REMOVED lines=36> */
[C---:B------:R-:W-:Y:S01]  /*6a70*/  FMUL.FTZ R118, R10.reuse, R118 ;  /* 0x000000760a767220 */ /* 0x040fe20000410000 */
[----:B------:R-:W-:Y:S01]  /*6a80*/  FMUL.FTZ R119, R10, R119 ;  /* 0x000000770a777220 */ /* 0x000fe20000410000 */
[----:B------:R-:W-:Y:S01]  /*6a90*/  SEL R8, R8, 0xfffffff0, !P2 ;  /* 0xfffffff008087807 */ /* 0x000fe20005000000 */
[----:B------:R-:W-:Y:S01]  /*6aa0*/  FMUL.FTZ R114, R10, R114 ;  /* 0x000000720a727220 */ /* 0x000fe20000410000 */
[----:B------:R-:W-:Y:S01]  /*6ab0*/  SEL R2, R2, 0xffffffe0, !P3 ;  /* 0xffffffe002027807 */ /* 0x000fe20005800000 */
[C---:B------:R-:W-:Y:S01]  /*6ac0*/  FMUL.FTZ R115, R10.reuse, R115 ;  /* 0x000000730a737220 */ /* 0x040fe20000410000 */
[C---:B------:R-:W-:Y:S01]  /*6ad0*/  FMUL.FTZ R102, R10.reuse, R102 ;  /* 0x000000660a667220 */ /* 0x040fe20000410000 */
[C---:B------:R-:W-:Y:S01]  /*6ae0*/  FMUL.FTZ R103, R10.reuse, R103 ;  /* 0x000000670a677220 */ /* 0x040fe20000410000 */
[----:B------:R-:W-:Y:S01]  /*6af0*/  F2FP.BF16.F32.PACK_AB R128, R129, R128 ;  /* 0x000000808180723e */ /* 0x000fe200000010ff */
[C---:B------:R-:W-:Y:S01]  /*6b00*/  FMUL.FTZ R98, R10.reuse, R98 ;  /* 0x000000620a627220 */ /* 0x040fe20000410000 */
[----:B------:R-:W-:Y:S01]  /*6b10*/  F2FP.BF16.F32.PACK_AB R130, R131, R130 ;  /* 0x000000828382723e */ /* 0x000fe200000010ff */
[C---:B------:R-:W-:Y:S01]  /*6b20*/  FMUL.FTZ R99, R10.reuse, R99 ;  /* 0x000000630a637220 */ /* 0x040fe20000410000 */
[----:B------:R-:W-:Y:S01]  /*6b30*/  F2FP.BF16.F32.PACK_AB R72, R5, R72 ;  /* 0x000000480548723e */ /* 0x000fe200000010ff */
[C---:B------:R-:W-:Y:S01]  /*6b40*/  FMUL.FTZ R86, R10.reuse, R86 ;  /* 0x000000560a567220 */ /* 0x040fe20000410000 */
[----:B------:R-:W-:Y:S01]  /*6b50*/  F2FP.BF16.F32.PACK_AB R116, R117, R116 ;  /* 0x000000747574723e */ /* 0x000fe200000010ff */
[----:B------:R-:W-:Y:S01]  /*6b60*/  FMUL.FTZ R87, R10, R87 ;  /* 0x000000570a577220 */ /* 0x000fe20000410000 */
[----:B------:R-:W-:Y:S01]  /*6b70*/  F2FP.BF16.F32.PACK_AB R118, R119, R118 ;  /* 0x000000767776723e */ /* 0x000fe200000010ff */
[----:B------:R-:W-:Y:S01]  /*6b80*/  STS [R9], R128 ;  /* 0x0000008009007388 */ /* 0x000fe20000000800 */
[-C--:B------:R-:W-:Y:S01]  /*6b90*/  IADD3 R5, PT, PT, R8, R9.reuse, RZ ;  /* 0x0000000908057210 */ /* 0x080fe20007ffe0ff */
[----:B------:R-:W-:Y:S01]  /*6ba0*/  FMUL.FTZ R82, R10, R82 ;  /* 0x000000520a527220 */ /* 0x000fe20000410000 */
[----:B------:R-:W-:Y:S01]  /*6bb0*/  IADD3 R13, PT, PT, R2, R9, RZ ;  /* 0x00000009020d7210 */ /* 0x000fe20007ffe0ff */
[----:B------:R-:W-:Y:S01]  /*6bc0*/  STS [R9+0x400], R130 ;  /* 0x0004008209007388 */ /* 0x000fe20000000800 */
[----:B------:R-:W-:Y:S01]  /*6bd0*/  F2FP.BF16.F32.PACK_AB R124, R125, R124 ;  /* 0x0000007c7d7c723e */ /* 0x000fe200000010ff */
[C---:B------:R-:W-:Y:S01]  /*6be0*/  FMUL.FTZ R83, R10.reuse, R83 ;  /* 0x000000530a537220 */ /* 0x040fe20000410000 */
[----:B------:R-:W-:Y:S01]  /*6bf0*/  F2FP.BF16.F32.PACK_AB R126, R127, R126 ;  /* 0x0000007e7f7e723e */ /* 0x000fe200000010ff */
        /* <DEDUP_REMOVED lines=8> */
[----:B------:R-:W-:Y:S01]  /*6c80*/  STS [R9+0x2000], R124 ;  /* 0x0020007c09007388 */ /* 0x000fe20000000800 */
[----:B------:R-:W-:Y:S01]  /*6c90*/  IADD3 R11, PT, PT, R9, 0x40, RZ ;  /* 0x00000040090b7810 */ /* 0x000fe20007ffe0ff */
[----:B--2---:R-:W-:Y:S01]  /*6ca0*/  UISETP.NE.AND UP1, UPT, UR4, URZ, UPT ;  /* 0x000000ff0400728c */ /* 0x004fe2000bf25270 */
[----:B------:R-:W-:Y:S01]  /*6cb0*/  F2FP.BF16.F32.PACK_AB R100, R101, R100 ;  /* 0x000000646564723e */ /* 0x000fe200000010ff */
[----:B------:R1:W-:Y:S01]  /*6cc0*/  STS [R9+0x2400], R126 ;  /* 0x0024007e09007388 */ /* 0x0003e20000000800 */
[----:B------:R-:W-:Y:S01]  /*6cd0*/  F2FP.BF16.F32.PACK_AB R102, R103, R102 ;  /* 0x000000666766723e */ /* 0x000fe200000010ff */
[----:B------:R-:W2:Y:S01]  /*6ce0*/  @P5 LDC R12, c[0x0][0x458] ;  /* 0x00011600ff0c5b82 */ /* 0x000ea20000000800 */
[----:B------:R-:W-:Y:S01]  /*6cf0*/  @P4 IADD3 R11, PT, PT, R9, -0x40, RZ ;  /* 0xffffffc0090b4810 */ /* 0x000fe20007ffe0ff */
[----:B------:R-:W-:Y:S01]  /*6d00*/  STS [R5+0x2000], R120 ;  /* 0x0020007805007388 */ /* 0x000fe20000000800 */
[----:B------:R-:W-:Y:S01]  /*6d10*/  IADD3 R15, PT, PT, R8, R13, RZ ;  /* 0x0000000d080f7210 */ /* 0x000fe20007ffe0ff */
[----:B------:R-:W3:Y:S01]  /*6d20*/  @P6 MUFU.LG2 R7, R7 ;  /* 0x0000000700076308 */ /* 0x000ee20000000c00 */
[----:B------:R-:W-:Y:S01]  /*6d30*/  F2FP.BF16.F32.PACK_AB R108, R109, R108 ;  /* 0x0000006c6d6c723e */ /* 0x000fe200000010ff */
[----:B------:R4:W-:Y:S01]  /*6d40*/  STS [R5+0x2400], R122 ;  /* 0x0024007a05007388 */ /* 0x0009e20000000800 */
[----:B------:R-:W-:Y:S01]  /*6d50*/  F2FP.BF16.F32.PACK_AB R110, R111, R110 ;  /* 0x0000006e6f6e723e */ /* 0x000fe200000010ff */
[----:B------:R-:W5:Y:S01]  /*6d60*/  @UP1 LDCU.64 UR4, c[0x0][0x430] ;  /* 0x00008600ff0417ac */ /* 0x000f620008000a00 */
[----:B------:R-:W-:Y:S01]  /*6d70*/  F2FP.BF16.F32.PACK_AB R104, R105, R104 ;  /* 0x000000686968723e */ /* 0x000fe200000010ff */
[----:B------:R-:W-:Y:S01]  /*6d80*/  STS [R13], R112 ;  /* 0x000000700d007388 */ /* 0x000fe20000000800 */
[----:B------:R-:W-:Y:S01]  /*6d90*/  F2FP.BF16.F32.PACK_AB R106, R107, R106 ;  /* 0x0000006a6b6a723e */ /* 0x000fe200000010ff */
[----:B------:R2:W2:Y:S01]  /*6da0*/  @P5 MUFU.LG2 R20, R4 ;  /* 0x0000000400145308 */ /* 0x0004a20000000c00 */
[----:B------:R-:W-:Y:S01]  /*6db0*/  F2FP.BF16.F32.PACK_AB R96, R97, R96 ;  /* 0x000000606160723e */ /* 0x000fe200000010ff */
[----:B------:R-:W-:Y:S01]  /*6dc0*/  STS [R13+0x400], R114 ;  /* 0x000400720d007388 */ /* 0x000fe20000000800 */
[----:B------:R-:W-:Y:S01]  /*6dd0*/  F2FP.BF16.F32.PACK_AB R98, R99, R98 ;  /* 0x000000626362723e */ /* 0x000fe200000010ff */
[----:B------:R-:W2:Y:S01]  /*6de0*/  @UP1 LDCU UR10, c[0x0][0x430] ;  /* 0x00008600ff0a17ac */ /* 0x000ea20008000800 */
[----:B------:R-:W-:Y:S01]  /*6df0*/  F2FP.BF16.F32.PACK_AB R84, R85, R84 ;  /* 0x000000545554723e */ /* 0x000fe200000010ff */
[----:B------:R-:W-:Y:S01]  /*6e00*/  STS [R15], R100 ;  /* 0x000000640f007388 */ /* 0x000fe20000000800 */
[----:B------:R-:W-:-:S02]  /*6e10*/  F2FP.BF16.F32.PACK_AB R86, R87, R86 ;  /* 0x000000565756723e */ /* 0x000fc400000010ff */
[----:B------:R-:W-:Y:S01]  /*6e20*/  F2FP.BF16.F32.PACK_AB R92, R93, R92 ;  /* 0x0000005c5d5c723e */ /* 0x000fe200000010ff */
[----:B------:R-:W-:Y:S01]  /*6e30*/  STS [R15+0x400], R102 ;  /* 0x000400660f007388 */ /* 0x000fe20000000800 */
[-C--:B-1----:R-:W-:Y:S02]  /*6e40*/  IADD3 R9, PT, PT, R8, R11.reuse, RZ ;  /* 0x0000000b08097210 */ /* 0x082fe40007ffe0ff */
[----:B------:R-:W-:Y:S01]  /*6e50*/  F2FP.BF16.F32.PACK_AB R94, R95, R94 ;  /* 0x0000005e5f5e723e */ /* 0x000fe200000010ff */
[----:B------:R-:W-:Y:S01]  /*6e60*/  STS [R13+0x2000], R108 ;  /* 0x0020006c0d007388 */ /* 0x000fe20000000800 */
[----:B------:R-:W-:Y:S01]  /*6e70*/  F2FP.BF16.F32.PACK_AB R88, R89, R88 ;  /* 0x000000585958723e */ /* 0x000fe200000010ff */
[----:B-----5:R-:W-:Y:S01]  /*6e80*/  @UP1 UIMAD UR13, UR5, UR4, URZ ;  /* 0x00000004050d12a4 */ /* 0x020fe2000f8e02ff */
[----:B------:R-:W-:Y:S01]  /*6e90*/  F2FP.BF16.F32.PACK_AB R90, R91, R90 ;  /* 0x0000005a5b5a723e */ /* 0x000fe200000010ff */
[----:B------:R1:W-:Y:S01]  /*6ea0*/  STS [R13+0x2400], R110 ;  /* 0x0024006e0d007388 */ /* 0x0003e20000000800 */
[----:B----4-:R-:W-:Y:S01]  /*6eb0*/  IADD3 R5, PT, PT, R2, R11, RZ ;  /* 0x0000000b02057210 */ /* 0x010fe20007ffe0ff */
[----:B------:R-:W4:Y:S01]  /*6ec0*/  LDCU.U8 UR5, c[0x0][0x548] ;  /* 0x0000a900ff0577ac */ /* 0x000f220008000000 */
[----:B------:R-:W-:Y:S01]  /*6ed0*/  F2FP.BF16.F32.PACK_AB R80, R81, R80 ;  /* 0x000000505150723e */ /* 0x000fe200000010ff */
[----:B------:R2:W-:Y:S01]  /*6ee0*/  STS [R15+0x2000], R104 ;  /* 0x002000680f007388 */ /* 0x0005e20000000800 */
[----:B------:R-:W-:Y:S01]  /*6ef0*/  F2FP.BF16.F32.PACK_AB R82, R83, R82 ;  /* 0x000000525352723e */ /* 0x000fe200000010ff */
[----:B------:R-:W-:Y:S01]  /*6f00*/  @UP1 UMOV UR4, 0x1 ;  /* 0x0000000100041882 */ /* 0x000fe20000000000 */
[----:B------:R-:W-:Y:S01]  /*6f10*/  F2FP.BF16.F32.PACK_AB R68, R69, R68 ;  /* 0x000000444544723e */ /* 0x000fe200000010ff */
[----:B------:R2:W-:Y:S01]  /*6f20*/  STS [R15+0x2400], R106 ;  /* 0x0024006a0f007388 */ /* 0x0005e20000000800 */
[----:B------:R-:W-:-:S02]  /*6f30*/  F2FP.BF16.F32.PACK_AB R70, R71, R70 ;  /* 0x000000464746723e */ /* 0x000fc400000010ff */
[----:B------:R-:W-:Y:S01]  /*6f40*/  IADD3 R17, PT, PT, R8, R5, RZ ;  /* 0x0000000508117210 */ /* 0x000fe20007ffe0ff */
[----:B------:R2:W-:Y:S01]  /*6f50*/  STS [R11], R96 ;  /* 0x000000600b007388 */ /* 0x0005e20000000800 */
[----:B------:R-:W-:Y:S02]  /*6f60*/  F2FP.BF16.F32.PACK_AB R76, R77, R76 ;  /* 0x0000004c4d4c723e */ /* 0x000fe400000010ff */
[----:B------:R-:W-:Y:S01]  /*6f70*/  F2FP.BF16.F32.PACK_AB R78, R79, R78 ;  /* 0x0000004e4f4e723e */ /* 0x000fe200000010ff */
[----:B------:R2:W-:Y:S01]  /*6f80*/  STS [R11+0x400], R98 ;  /* 0x000400620b007388 */ /* 0x0005e20000000800 */
[----:B------:R-:W-:-:S03]  /*6f90*/  F2FP.BF16.F32.PACK_AB R74, R75, R74 ;  /* 0x0000004a4b4a723e */ /* 0x000fc600000010ff */
[----:B------:R2:W-:Y:S04]  /*6fa0*/  STS [R9], R84 ;  /* 0x0000005409007388 */ /* 0x0005e80000000800 */
[----:B------:R2:W-:Y:S01]  /*6fb0*/  STS [R9+0x400], R86 ;  /* 0x0004005609007388 */ /* 0x0005e20000000800 */
[----:B-1----:R-:W1:Y:S03]  /*6fc0*/  @P6 LDC R13, c[0x0][0x458] ;  /* 0x00011600ff0d6b82 */ /* 0x002e660000000800 */
[----:B------:R1:W-:Y:S04]  /*6fd0*/  STS [R11+0x2000], R92 ;  /* 0x0020005c0b007388 */ /* 0x0003e80000000800 */
[----:B------:R1:W-:Y:S04]  /*6fe0*/  STS [R11+0x2400], R94 ;  /* 0x0024005e0b007388 */ /* 0x0003e80000000800 */
[----:B------:R1:W-:Y:S04]  /*6ff0*/  STS [R9+0x2000], R88 ;  /* 0x0020005809007388 */ /* 0x0003e80000000800 */
[----:B------:R1:W-:Y:S04]  /*7000*/  STS [R9+0x2400], R90 ;  /* 0x0024005a09007388 */ /* 0x0003e80000000800 */
[----:B------:R1:W-:Y:S04]  /*7010*/  STS [R5], R80 ;  /* 0x0000005005007388 */ /* 0x0003e80000000800 */
[----:B------:R1:W-:Y:S04]  /*7020*/  STS [R5+0x400], R82 ;  /* 0x0004005205007388 */ /* 0x0003e80000000800 */
[----:B------:R1:W-:Y:S04]  /*7030*/  STS [R17], R68 ;  /* 0x0000004411007388 */ /* 0x0003e80000000800 */
[----:B------:R1:W-:Y:S04]  /*7040*/  STS [R17+0x400], R70 ;  /* 0x0004004611007388 */ /* 0x0003e80000000800 */
[----:B------:R1:W-:Y:S04]  /*7050*/  STS [R5+0x2000], R76 ;  /* 0x0020004c05007388 */ /* 0x0003e80000000800 */
[----:B------:R1:W-:Y:S04]  /*7060*/  STS [R5+0x2400], R78 ;  /* 0x0024004e05007388 */ /* 0x0003e80000000800 */
[----:B------:R1:W-:Y:S04]  /*7070*/  STS [R17+0x2000], R72 ;  /* 0x0020004811007388 */ /* 0x0003e80000000800 */
[----:B------:R1:W-:Y:S01]  /*7080*/  STS [R17+0x2400], R74 ;  /* 0x0024004a11007388 */ /* 0x0003e20000000800 */
[----:B--234-:R-:W-:Y:S05]  /*7090*/  BRA.U UP1, `(.L_x_1534) ;  /* 0x0000000101287547 */ /* 0x01cfea000b800000 */
[----:B------:R-:W-:Y:S01]  /*70a0*/  UISETP.NE.AND UP0, UPT, UR5, URZ, UPT ;  /* 0x000000ff0500728c */ /* 0x000fe2000bf05270 */
[----:B------:R-:W2:Y:S10]  /*70b0*/  LDCU UR10, c[0x0][0x3e0] ;  /* 0x00007c00ff0a77ac */ /* 0x000eb40008000800 */
[----:B------:R-:W2:Y:S01]  /*70c0*/  @UP0 LDCU UR4, c[0x0][0x454] ;  /* 0x00008a80ff0407ac */ /* 0x000ea20008000800 */
[----:B------:R-:W3:Y:S01]  /*70d0*/  @!UP0 LDCU UR9, c[0x0][0x434] ;  /* 0x00008680ff0987ac */ /* 0x000ee20008000800 */
[----:B------:R-:W4:Y:S02]  /*70e0*/  @UP0 LDCU UR13, c[0x0][0x454] ;  /* 0x00008a80ff0d07ac */ /* 0x000f240008000800 */
[----:B----4-:R-:W4:Y:S01]  /*70f0*/  @!UP0 LDCU UR13, c[0x0][0x434] ;  /* 0x00008680ff0d87ac */ /* 0x010f220008000800 */
[----:B--2---:R-:W-:-:S02]  /*7100*/  @UP0 UIMAD UR4, UR4, UR10, URZ ;  /* 0x0000000a040402a4 */ /* 0x004fc4000f8e02ff */
[----:B---3--:R-:W-:-:S03]  /*7110*/  @!UP0 UIMAD UR4, UR9, UR10, URZ ;  /* 0x0000000a090482a4 */ /* 0x008fc6000f8e02ff */
[----:B------:R-:W-:Y:S01]  /*7120*/  @UP0 UMOV UR10, 0x1 ;  /* 0x00000001000a0882 */ /* 0x000fe20000000000 */
[----:B------:R-:W-:-:S08]  /*7130*/  @!UP0 UMOV UR10, 0x1 ;  /* 0x00000001000a8882 */ /* 0x000fd00000000000 */
.L_x_1534:
[----:B------:R-:W-:Y:S01]  /*7140*/  BAR.SYNC.DEFER_BLOCKING 0x0 ;  /* 0x0000000000007b1d */ /* 0x000fe20000010000 */
[----:B------:R-:W-:Y:S01]  /*7150*/  @P6 FMUL.FTZ R7, R7, 0.69314718246459960938 ;  /* 0x3f31721807076820 */ /* 0x000fe20000410000 */
[----:B------:R-:W-:Y:S01]  /*7160*/  @P5 FMUL.FTZ R20, R20, 0.69314718246459960938 ;  /* 0x3f31721814145820 */ /* 0x000fe20000410000 */
[----:B------:R-:W-:Y:S01]  /*7170*/  UISETP.NE.AND UP1, UPT, UR5, URZ, !UP1 ;  /* 0x000000ff0500728c */ /* 0x000fe2000cf25270 */
[----:B------:R-:W-:Y:S01]  /*7180*/  MOV R22, 0x7f800000 ;  /* 0x7f80000000167802 */ /* 0x000fe20000000f00 */
[----:B-1----:R-:W-:-:S03]  /*7190*/  @P6 FFMA.FTZ R23, R136, R13, R7 ;  /* 0x0000000d88176223 */ /* 0x002fc60000010007 */
[----:B------:R-:W1:Y:S01]  /*71a0*/  LDC.64 R4, c[0x0][0x400] ;  /* 0x00010000ff047b82 */ /* 0x000e620000000a00 */
[----:B------:R-:W2:Y:S01]  /*71b0*/  @P1 MUFU.LG2 R14, R6 ;  /* 0x00000006000e1308 */ /* 0x000ea20000000c00 */
[----:B------:R-:W-:Y:S01]  /*71c0*/  @P5 FFMA.FTZ R22, R135, R12, R20 ;  /* 0x0000000c87165223 */ /* 0x000fe20000010014 */
[----:B----4-:R-:W-:Y:S01]  /*71d0*/  UIMAD UR13, UR7, UR13, URZ ;  /* 0x0000000d070d72a4 */ /* 0x010fe2000f8e02ff */
[----:B------:R-:W-:Y:S01]  /*71e0*/  LOP3.LUT P2, RZ, R3, 0x3, RZ, 0xc0, !PT ;  /* 0x0000000303ff7812 */ /* 0x000fe2000784c0ff */
[----:B------:R-:W-:Y:S01]  /*71f0*/  UIMAD UR9, UR8, UR6, URZ ;  /* 0x00000006080972a4 */ /* 0x000fe2000f8e02ff */
[----:B------:R-:W-:Y:S01]  /*7200*/  MOV R30, R194 ;  /* 0x000000c2001e7202 */ /* 0x000fe20000000f00 */
[----:B------:R-:W-:Y:S01]  /*7210*/  UIMAD UR12, UR20, UR10, URZ ;  /* 0x0000000a140c72a4 */ /* 0x000fe2000f8e02ff */
[----:B------:R-:W3:Y:S01]  /*7220*/  @P1 LDC R15, c[0x0][0x458] ;  /* 0x00011600ff0f1b82 */ /* 0x000ee20000000800 */
[----:B------:R-:W4:Y:S01]  /*7230*/  @P0 MUFU.LG2 R0, R0 ;  /* 0x0000000000000308 */ /* 0x000f220000000c00 */
[----:B------:R-:W-:Y:S01]  /*7240*/  @!UP1 UIMAD UR13, UR8, UR4, UR13 ;  /* 0x00000004080d92a4 */ /* 0x000fe2000f8e020d */
[----:B------:R-:W-:Y:S01]  /*7250*/  MOV R31, RZ ;  /* 0x000000ff001f7202 */ /* 0x000fe20000000f00 */
[----:B------:R-:W-:Y:S01]  /*7260*/  USHF.R.S32.HI UR4, URZ, 0x1f, UR9 ;  /* 0x0000001fff047899 */ /* 0x000fe20008011409 */
[----:B------:R-:W-:Y:S01]  /*7270*/  BSSY.RECONVERGENT B0, `(.L_x_1535) ;  /* 0x000003d000007945 */ /* 0x000fe20003800200 */
[----:B------:R-:W-:Y:S01]  /*7280*/  USEL UR9, UR9, URZ, UP1 ;  /* 0x000000ff09097287 */ /* 0x000fe20008800000 */
[----:B------:R-:W-:Y:S01]  /*7290*/  MOV R25, 0x7f800000 ;  /* 0x7f80000000197802 */ /* 0x000fe20000000f00 */
[----:B------:R-:W5:Y:S01]  /*72a0*/  @P0 LDC R2, c[0x0][0x458] ;  /* 0x00011600ff020b82 */ /* 0x000f620000000800 */
[----:B------:R-:W-:Y:S01]  /*72b0*/  USEL UR4, UR4, URZ, UP1 ;  /* 0x000000ff04047287 */ /* 0x000fe20008800000 */
[----:B------:R1:W5:Y:S01]  /*72c0*/  LDS.128 R16, [R207] ;  /* 0x00000000cf107984 */ /* 0x0003620000000c00 */
[----:B------:R-:W-:Y:S01]  /*72d0*/  USHF.R.S32.HI UR5, URZ, 0x1f, UR12 ;  /* 0x0000001fff057899 */ /* 0x000fe2000801140c */
[----:B--2---:R-:W-:Y:S01]  /*72e0*/  @P1 FMUL.FTZ R21, R14, 0.69314718246459960938 ;  /* 0x3f3172180e151820 */ /* 0x004fe20000410000 */
[----:B------:R-:W-:Y:S01]  /*72f0*/  USHF.R.S32.HI UR11, URZ, 0x1f, UR13 ;  /* 0x0000001fff0b7899 */ /* 0x000fe2000801140d */
[----:B------:R2:W2:Y:S01]  /*7300*/  LDS.128 R8, [R207+0x800] ;  /* 0x00080000cf087984 */ /* 0x0004a20000000c00 */
[----:B------:R-:W-:Y:S01]  /*7310*/  UIADD3 UR9, UP1, UP0, UR12, UR9, UR13 ;  /* 0x000000090c097290 */ /* 0x000fe2000f83e00d */
[----:B------:R-:W2:Y:S01]  /*7320*/  LDC.64 R12, c[0x0][0x410] ;  /* 0x00010400ff0c7b82 */ /* 0x000ea20000000a00 */
[----:B-1----:R-:W-:-:S04]  /*7330*/  IMAD.WIDE.U32 R30, R4, UR8, R30 ;  /* 0x00000008041e7c25 */ /* 0x002fc8000f8e001e */
[----:B----4-:R-:W-:Y:S01]  /*7340*/  @P0 FMUL.FTZ R0, R0, 0.69314718246459960938 ;  /* 0x3f31721800000820 */ /* 0x010fe20000410000 */
[----:B------:R-:W-:Y:S01]  /*7350*/  UIADD3.X UR11, UPT, UPT, UR5, UR4, UR11, UP1, UP0 ;  /* 0x00000004050b7290 */ /* 0x000fe20008fe040b */
[----:B------:R-:W-:Y:S01]  /*7360*/  MOV R24, 0x7f800000 ;  /* 0x7f80000000187802 */ /* 0x000fe20000000f00 */
[----:B------:R-:W-:Y:S01]  /*7370*/  IMAD R33, R5, UR8, R31 ;  /* 0x0000000805217c24 */ /* 0x000fe2000f8e021f */
[----:B------:R-:W1:Y:S01]  /*7380*/  LDC.64 R6, c[0x0][0x408] ;  /* 0x00010200ff067b82 */ /* 0x000e620000000a00 */
[----:B---3--:R-:W-:Y:S01]  /*7390*/  @P1 FFMA.FTZ R25, R134, R15, R21 ;  /* 0x0000000f86191223 */ /* 0x008fe20000010015 */
[----:B-----5:R-:W-:Y:S01]  /*73a0*/  @P0 FFMA.FTZ R24, R133, R2, R0 ;  /* 0x0000000285180223 */ /* 0x020fe20000010000 */
[----:B------:R-:W-:Y:S06]  /*73b0*/  @P2 BRA `(.L_x_1536) ;  /* 0x0000000000a02947 */ /* 0x000fec0003800000 */
[--C-:B------:R-:W-:Y:S01]  /*73c0*/  SHF.R.U32.HI R0, RZ, 0x1, R3.reuse ;  /* 0x00000001ff007819 */ /* 0x100fe20000011603 */
[----:B------:R-:W-:Y:S01]  /*73d0*/  UIADD3 UR4, UPT, UPT, -UR20, UR6, URZ ;  /* 0x0000000614047290 */ /* 0x000fe2000fffe1ff */
        /* <DEDUP_REMOVED lines=10> */
[----:B------:R-:W3:Y:S01]  /*7480*/  @!P6 LDC.64 R20, c[0x0][0x420] ;  /* 0x00010800ff14eb82 */ /* 0x000ee20000000a00 */
[----:B------:R-:W-:-:S05]  /*7490*/  @!P6 IMAD R0, R0, UR10, RZ ;  /* 0x0000000a0000ec24 */ /* 0x000fca000f8e02ff */
[----:B------:R-:W-:Y:S01]  /*74a0*/  @!P6 IADD3 R27, P0, PT, R0, UR9, RZ ;  /* 0x00000009001bec10 */ /* 0x000fe2000ff1e0ff */
[----:B------:R-:W-:Y:S01]  /*74b0*/  @!P5 IMAD R29, R29, UR10, RZ ;  /* 0x0000000a1d1ddc24 */ /* 0x000fe2000f8e02ff */
[----:B------:R-:W4:Y:S01]  /*74c0*/  @!P5 LDC.64 R14, c[0x0][0x420] ;  /* 0x00010800ff0edb82 */ /* 0x000f220000000a00 */
[----:B------:R-:W-:Y:S01]  /*74d0*/  @!P4 IMAD R28, R28, UR10, RZ ;  /* 0x0000000a1c1ccc24 */ /* 0x000fe2000f8e02ff */
[----:B------:R-:W-:Y:S01]  /*74e0*/  @!P6 LEA.HI.X.SX32 R0, R0, UR11, 0x1, P0 ;  /* 0x0000000b0000ec11 */ /* 0x000fe200080f0eff */
[----:B------:R-:W-:-:S05]  /*74f0*/  @!P3 IMAD R26, R26, UR10, RZ ;  /* 0x0000000a1a1abc24 */ /* 0x000fca000f8e02ff */
[----:B------:R-:W5:Y:S08]  /*7500*/  @!P4 LDC.64 R4, c[0x0][0x420] ;  /* 0x00010800ff04cb82 */ /* 0x000f700000000a00 */
[----:B------:R-:W2:Y:S01]  /*7510*/  @!P3 LDC.64 R2, c[0x0][0x420] ;  /* 0x00010800ff02bb82 */ /* 0x000ea20000000a00 */
[----:B---3--:R-:W-:Y:S02]  /*7520*/  @!P6 LEA R34, P1, R27, R20, 0x2 ;  /* 0x000000141b22e211 */ /* 0x008fe400078210ff */
[----:B------:R-:W-:-:S02]  /*7530*/  @!P5 IADD3 R20, P0, PT, R29, UR9, RZ ;  /* 0x000000091d14dc10 */ /* 0x000fc4000ff1e0ff */
[----:B------:R-:W-:Y:S02]  /*7540*/  @!P6 LEA.HI.X R35, R27, R21, R0, 0x2, P1 ;  /* 0x000000151b23e211 */ /* 0x000fe400008f1400 */
[----:B------:R-:W-:Y:S02]  /*7550*/  @!P5 LEA.HI.X.SX32 R29, R29, UR11, 0x1, P0 ;  /* 0x0000000b1d1ddc11 */ /* 0x000fe400080f0eff */
[----:B----4-:R-:W-:Y:S01]  /*7560*/  @!P5 LEA R36, P2, R20, R14, 0x2 ;  /* 0x0000000e1424d211 */ /* 0x010fe200078410ff */
[----:B------:R3:W-:Y:S01]  /*7570*/  @!P6 STG.E desc[UR22][R34.64], R23 ;  /* 0x000000172200e986 */ /* 0x0007e2000c101916 */
[----:B------:R-:W-:Y:S02]  /*7580*/  @!P4 IADD3 R0, P1, PT, R28, UR9, RZ ;  /* 0x000000091c00cc10 */ /* 0x000fe4000ff3e0ff */
[----:B------:R-:W-:Y:S02]  /*7590*/  @!P3 IADD3 R14, P0, PT, R26, UR9, RZ ;  /* 0x000000091a0ebc10 */ /* 0x000fe4000ff1e0ff */
[----:B------:R-:W-:-:S02]  /*75a0*/  @!P4 LEA.HI.X.SX32 R28, R28, UR11, 0x1, P1 ;  /* 0x0000000b1c1ccc11 */ /* 0x000fc400088f0eff */
[----:B------:R-:W-:Y:S02]  /*75b0*/  @!P3 LEA.HI.X.SX32 R26, R26, UR11, 0x1, P0 ;  /* 0x0000000b1a1abc11 */ /* 0x000fe400080f0eff */
[----:B-----5:R-:W-:Y:S02]  /*75c0*/  @!P4 LEA R4, P1, R0, R4, 0x2 ;  /* 0x000000040004c211 */ /* 0x020fe400078210ff */
[----:B------:R-:W-:Y:S02]  /*75d0*/  @!P5 LEA.HI.X R37, R20, R15, R29, 0x2, P2 ;  /* 0x0000000f1425d211 */ /* 0x000fe400010f141d */
[----:B------:R-:W-:Y:S02]  /*75e0*/  @!P4 LEA.HI.X R5, R0, R5, R28, 0x2, P1 ;  /* 0x000000050005c211 */ /* 0x000fe400008f141c */
[C---:B--2---:R-:W-:Y:S01]  /*75f0*/  @!P3 LEA R2, P0, R14.reuse, R2, 0x2 ;  /* 0x000000020e02b211 */ /* 0x044fe200078010ff */
[----:B------:R3:W-:Y:S03]  /*7600*/  @!P5 STG.E desc[UR22][R36.64], R22 ;  /* 0x000000162400d986 */ /* 0x0007e6000c101916 */
[----:B------:R-:W-:Y:S01]  /*7610*/  @!P3 LEA.HI.X R3, R14, R3, R26, 0x2, P0 ;  /* 0x000000030e03b211 */ /* 0x000fe200000f141a */
[----:B------:R3:W-:Y:S04]  /*7620*/  @!P4 STG.E desc[UR22][R4.64], R25 ;  /* 0x000000190400c986 */ /* 0x0007e8000c101916 */
[----:B------:R3:W-:Y:S04]  /*7630*/  @!P3 STG.E desc[UR22][R2.64], R24 ;  /* 0x000000180200b986 */ /* 0x0007e8000c101916 */
.L_x_1536:
[----:B------:R-:W-:Y:S05]  /*7640*/  BSYNC.RECONVERGENT B0 ;  /* 0x0000000000007941 */ /* 0x000fea0003800200 */
.L_x_1535:
[----:B------:R-:W-:Y:S01]  /*7650*/  IMAD.MOV.U32 R32, RZ, RZ, R30 ;  /* 0x000000ffff207224 */ /* 0x000fe200078e001e */
[----:B------:R-:W4:Y:S01]  /*7660*/  LDCU.64 UR4, c[0x0][0x3f0] ;  /* 0x00007e00ff0477ac */ /* 0x000f220008000a00 */
[----:B---3--:R-:W3:Y:S01]  /*7670*/  LDS.128 R20, [R207+0x1000] ;  /* 0x00100000cf147984 */ /* 0x008ee20000000c00 */
[C---:B-1----:R-:W-:Y:S01]  /*7680*/  IMAD R0, R6.reuse, UR25, RZ ;  /* 0x0000001906007c24 */ /* 0x042fe2000f8e02ff */
[----:B------:R-:W-:Y:S01]  /*7690*/  SHF.L.U64.HI R3, R6, 0x6, R7 ;  /* 0x0000000606037819 */ /* 0x000fe20000010207 */
[----:B--2---:R-:W-:Y:S01]  /*76a0*/  IMAD.WIDE.U32 R4, R12, UR7, R32 ;  /* 0x000000070c047c25 */ /* 0x004fe2000f8e0020 */
[----:B------:R-:W1:Y:S03]  /*76b0*/  LDS.128 R28, [R207+0x1800] ;  /* 0x00180000cf1c7984 */ /* 0x000e660000000c00 */
[----:B------:R-:W-:Y:S01]  /*76c0*/  IMAD R5, R13, UR7, R5 ;  /* 0x000000070d057c24 */ /* 0x000fe2000f8e0205 */
[----:B------:R-:W2:Y:S01]  /*76d0*/  LDS.128 R24, [R207+0x2000] ;  /* 0x00200000cf187984 */ /* 0x000ea20000000c00 */
[----:B------:R-:W-:-:S02]  /*76e0*/  IMAD R0, R205, R7, R0 ;  /* 0x00000007cd007224 */ /* 0x000fc400078e0200 */
[----:B------:R-:W-:Y:S01]  /*76f0*/  IMAD.WIDE.U32 R4, R205, R6, R4 ;  /* 0x00000006cd047225 */ /* 0x000fe200078e0004 */
[----:B------:R-:W5:Y:S03]  /*7700*/  LDS.128 R12, [R207+0x2800] ;  /* 0x00280000cf0c7984 */ /* 0x000f660000000c00 */
[----:B------:R-:W-:Y:S01]  /*7710*/  IMAD.IADD R0, R5, 0x1, R0 ;  /* 0x0000000105007824 */ /* 0x000fe200078e0200 */
[----:B------:R-:W5:Y:S01]  /*7720*/  LDS.128 R32, [R207+0x3000] ;  /* 0x00300000cf207984 */ /* 0x000f620000000c00 */
[----:B----4-:R-:W-:Y:S01]  /*7730*/  LEA R40, P0, R4, UR4, 0x1 ;  /* 0x0000000404287c11 */ /* 0x010fe2000f8008ff */
[----:B------:R-:W-:Y:S02]  /*7740*/  IMAD.SHL.U32 R2, R6, 0x20, RZ ;  /* 0x0000002006027824 */ /* 0x000fe400078e00ff */
[----:B------:R-:W4:Y:S01]  /*7750*/  LDS.128 R36, [R207+0x3800] ;  /* 0x00380000cf247984 */ /* 0x000f220000000c00 */
        /* <DEDUP_REMOVED lines=18> */
[----:B---3--:R-:W-:Y:S01]  /*7880*/  STG.E.128 desc[UR22][R44.64], R20 ;  /* 0x000000142c007986 */ /* 0x008fe2000c101d16 */
[----:B------:R-:W-:-:S03]  /*7890*/  IADD3.X R3, PT, PT, R5, R0, RZ, P0, !PT ;  /* 0x0000000005037210 */ /* 0x000fc600007fe4ff */
[----:B-1----:R-:W-:Y:S04]  /*78a0*/  STG.E.128 desc[UR22][R6.64], R28 ;  /* 0x0000001c06007986 */ /* 0x002fe8000c101d16 */
[----:B--2---:R-:W-:Y:S04]  /*78b0*/  STG.E.128 desc[UR22][R42.64], R24 ;  /* 0x000000182a007986 */ /* 0x004fe8000c101d16 */
[----:B-----5:R-:W-:Y:S04]  /*78c0*/  STG.E.128 desc[UR22][R48.64], R12 ;  /* 0x0000000c30007986 */ /* 0x020fe8000c101d16 */
[----:B------:R-:W-:Y:S04]  /*78d0*/  STG.E.128 desc[UR22][R4.64], R32 ;  /* 0x0000002004007986 */ /* 0x000fe8000c101d16 */
[----:B----4-:R-:W-:Y:S01]  /*78e0*/  STG.E.128 desc[UR22][R2.64], R36 ;  /* 0x0000002402007986 */ /* 0x010fe2000c101d16 */
[----:B------:R-:W-:Y:S05]  /*78f0*/  EXIT ;  /* 0x000000000000794d */ /* 0x000fea0003800000 */
.L_x_1537:
        /* <DEDUP_REMOVED lines=16> */
.L_x_2705:


//--------------------- .text._ZN5flash16flash_fwd_kernelI23Flash_fwd_kernel_traitsILi64ELi128ELi64ELi4ELb0ELb0EN7cutlass10bfloat16_tE19Flash_kernel_traitsILi64ELi128ELi64ELi4ES3_EELb1ELb0ELb0ELb1ELb0ELb0ELb0ELb0EEEvNS_16Flash_fwd_paramsE --------------------------
	.section	.text._ZN5flash16flash_fwd_kernelI23Flash_fwd_kernel_traitsILi64ELi128ELi64ELi4ELb0ELb0EN7cutlass10bfloat16_tE19Flash_kernel_traitsILi64ELi128ELi64ELi4ES3_EELb1ELb0ELb0ELb1ELb0ELb0ELb0ELb0EEEvNS_16Flash_fwd_paramsE,"ax",@progbits
	.align	128
        .global         _ZN5flash16flash_fwd_kernelI23Flash_fwd_kernel_traitsILi64ELi128ELi64ELi4ELb0ELb0EN7cutlass10bfloat16_tE19Flash_kernel_traitsILi64ELi128ELi64ELi4ES3_EELb1ELb0ELb0ELb1ELb0ELb0ELb0ELb0EEEvNS_16Flash_fwd_paramsE
        .type           _ZN5flash16flash_fwd_kernelI23Flash_fwd_kernel_traitsILi64ELi128ELi64ELi4ELb0ELb0EN7cutlass10bfloat16_tE19Flash_kernel_traitsILi64ELi128ELi64ELi4ES3_EELb1ELb0ELb0ELb1ELb0ELb0ELb0ELb0EEEvNS_16Flash_fwd_paramsE,@function
        .size           _ZN5flash16flash_fwd_kernelI23Flash_fwd_kernel_traitsILi64ELi128ELi64ELi4ELb0ELb0EN7cutlass10bfloat16_tE19Flash_kernel_traitsILi64ELi128ELi64ELi4ES3_EELb1ELb0ELb0ELb1ELb0ELb0ELb0ELb0EEEvNS_16Flash_fwd_paramsE,(.L_x_2706 - _ZN5flash16flash_fwd_kernelI23Flash_fwd_kernel_traitsILi64ELi128ELi64ELi4ELb0ELb0EN7cutlass10bfloat16_tE19Flash_kernel_traitsILi64ELi128ELi64ELi4ES3_EELb1ELb0ELb0ELb1ELb0ELb0ELb0ELb0EEEvNS_16Flash_fwd_paramsE)
        .other          _ZN5flash16flash_fwd_kernelI23Flash_fwd_kernel_traitsILi64ELi128ELi64ELi4ELb0ELb0EN7cutlass10bfloat16_tE19Flash_kernel_traitsILi64ELi128ELi64ELi4ES3_EELb1ELb0ELb0ELb1ELb0ELb0ELb0ELb0EEEvNS_16Flash_fwd_paramsE,@"STO_CUDA_ENTRY STV_DEFAULT"
_ZN5flash16flash_fwd_kernelI23Flash_fwd_kernel_traitsILi64ELi128ELi64ELi4ELb0ELb0EN7cutlass10bfloat16_tE19Flash_kernel_traitsILi64ELi128ELi64ELi4ES3_EELb1ELb0ELb0ELb1ELb0ELb0ELb0ELb0EEEvNS_16Flash_fwd_paramsE:
.text._ZN5flash16flash_fwd_kernelI23Flash_fwd_kernel_traitsILi64ELi128ELi64ELi4ELb0ELb0EN7cutlass10bfloat16_tE19Flash_kernel_traitsILi64ELi128ELi64ELi4ES3_EELb1ELb0ELb0ELb1ELb0ELb0ELb0ELb0EEEvNS_16Flash_fwd_paramsE:
        /* <DEDUP_REMOVED lines=11> */
[----:B------:R-:W1:Y:S01]  /*00b0*/  LDCU.64 UR4, c[0x0][0x510] ;  /* 0x0000a200ff0477ac */ /* 0x000e620008000a00 */
[----:B------:R-:W1:Y:S01]  /*00c0*/  S2R R246, SR_CTAID.Z ;  /* 0x0000000000f67919 */ /* 0x000e620000002700 */
[----:B------:R-:W1:Y:S01]  /*00d0*/  S2R R180, SR_TID.X ;  /* 0x0000000000b47919 */ /* 0x000e620000002100 */
[----:B------:R-:W-:-:S03]  /*00e0*/  IMAD.MOV.U32 R245, RZ, RZ, -0x1 ;  /* 0xfffffffffff57424 */ /* 0x000fc600078e00ff */
[----:B------:R-:W1:Y:S06]  /*00f0*/  LDC.64 R6, c[0x0][0x468] ;  /* 0x00011a00ff067b82 */ /* 0x000e6c0000000a00 */
[----:B--2---:R-:W-:Y:S02]  /*0100*/  @P5 IMAD.MOV.U32 R2, RZ, RZ, R91 ;  /* 0x000000ffff025224 */ /* 0x004fe400078e005b */
[----:B----4-:R-:W-:-:S06]  /*0110*/  @P5 IMAD.MOV.U32 R3, RZ, RZ, R152 ;  /* 0x000000ffff035224 */ /* 0x010fcc00078e0098 */
[----:B---3--:R-:W2:Y:S01]  /*0120*/  @P5 LDG.E.64 R2, desc[UR16][R2.64] ;  /* 0x0000001002025981 */ /* 0x008ea2000c1e1b00 */
[----:B-1----:R-:W-:Y:S02]  /*0130*/  IMAD.U32 R204, RZ, RZ, UR4 ;  /* 0x00000004ffcc7e24 */ /* 0x002fe4000f8e00ff */
[----:B------:R-:W-:Y:S01]  /*0140*/  IMAD.U32 R205, RZ, RZ, UR5 ;  /* 0x00000005ffcd7e24 */ /* 0x000fe2000f8e00ff */
[----:B------:R-:W1:Y:S05]  /*0150*/  LDCU.64 UR4, c[0x0][0x478] ;  /* 0x00008f00ff0477ac */ /* 0x000e6a0008000a00 */
[----:B------:R-:W3:Y:S01]  /*0160*/  @P5 LDG.E.64 R204, desc[UR16][R204.64] ;  /* 0x00000010cccc5981 */ /* 0x000ee2000c1e1b00 */
[----:B------:R-:W-:Y:S01]  /*0170*/  ISETP.NE.U32.AND P3, PT, RZ, UR8, PT ;  /* 0x00000008ff007c0c */ /* 0x000fe2000bf65070 */
[----:B------:R-:W-:Y:S01]  /*0180*/  IMAD.WIDE.U32 R8, R181, 0x4, R8 ;  /* 0x00000004b5087825 */ /* 0x000fe200078e0008 */
[----:B------:R-:W-:-:S02]  /*0190*/  ISETP.NE.U32.AND P1, PT, RZ, UR6, PT ;  /* 0x00000006ff007c0c */ /* 0x000fc4000bf25070 */
[--C-:B------:R-:W-:Y:S01]  /*01a0*/  LOP3.LUT R0, R246, R179, R181.reuse, 0xfe, !PT ;  /* 0x000000b3f6007212 */ /* 0x100fe200078efeb5 */
[----:B------:R-:W-:Y:S01]  /*01b0*/  IMAD.SHL.U32 R12, R181, 0x4, RZ ;  /* 0x00000004b50c7824 */ /* 0x000fe200078e00ff */
[----:B------:R-:W-:Y:S02]  /*01c0*/  ISETP.NE.AND.EX P3, PT, RZ, UR9, PT, P3 ;  /* 0x00000009ff007c0c */ /* 0x000fe4000bf65330 */
[----:B------:R-:W-:Y:S02]  /*01d0*/  LOP3.LUT P6, RZ, R0, R180, RZ, 0xfc, !PT ;  /* 0x000000b400ff7212 */ /* 0x000fe400078cfcff */
[----:B------:R-:W2:Y:S01]  /*01e0*/  @P5 LDC R0, c[0x0][0x520] ;  /* 0x00014800ff005b82 */ /* 0x000ea20000000800 */
[----:B------:R-:W-:Y:S02]  /*01f0*/  ISETP.NE.AND.EX P1, PT, RZ, UR7, PT, P1 ;  /* 0x00000007ff007c0c */ /* 0x000fe4000bf25310 */
[----:B-1----:R-:W-:Y:S02]  /*0200*/  ISETP.NE.U32.AND P0, PT, RZ, UR4, PT ;  /* 0x00000004ff007c0c */ /* 0x002fe4000bf05070 */
[----:B------:R-:W-:-:S02]  /*0210*/  SHF.R.U32.HI R11, RZ, 0x1e, R181 ;  /* 0x0000001eff0b7819 */ /* 0x000fc400000116b5 */
[----:B------:R-:W-:Y:S01]  /*0220*/  ISETP.NE.AND.EX P0, PT, RZ, UR5, PT, P0 ;  /* 0x00000005ff007c0c */ /* 0x000fe2000bf05300 */
[----:B------:R-:W-:Y:S01]  /*0230*/  IMAD.MOV.U32 R10, RZ, RZ, RZ ;  /* 0x000000ffff0a7224 */ /* 0x000fe200078e00ff */
[----:B------:R-:W-:Y:S02]  /*0240*/  ISETP.NE.U32.AND P2, PT, RZ, UR8, PT ;  /* 0x00000008ff007c0c */ /* 0x000fe4000bf45070 */
[----:B------:R-:W3:Y:S02]  /*0250*/  @!P6 LDC.64 R4, c[0x0][0x528] ;  /* 0x00014a00ff04eb82 */ /* 0x000ee40000000a00 */
[----:B------:R-:W-:Y:S02]  /*0260*/  ISETP.NE.AND.EX P2, PT, RZ, UR9, PT, P2 ;  /* 0x00000009ff007c0c */ /* 0x000fe4000bf45320 */
[----:B--2---:R-:W-:-:S05]  /*0270*/  @P5 IADD3 R91, P4, PT, R2, R0, RZ ;  /* 0x00000000025b5210 */ /* 0x004fca0007f9e0ff */
[----:B------:R-:W-:Y:S02]  /*0280*/  @P5 IMAD.X R152, RZ, RZ, R3, P4 ;  /* 0x000000ffff985224 */ /* 0x000fe400020e0603 */
[----:B------:R-:W-:Y:S02]  /*0290*/  @!P6 IMAD.MOV.U32 R2, RZ, RZ, R91 ;  /* 0x000000ffff02e224 */ /* 0x000fe400078e005b */
[----:B------:R-:W-:Y:S01]  /*02a0*/  @!P6 IMAD.MOV.U32 R3, RZ, RZ, R152 ;  /* 0x000000ffff03e224 */ /* 0x000fe200078e0098 */
[----:B---3--:R-:W-:Y:S04]  /*02b0*/  @!P6 STG.E.64 desc[UR16][R4.64], R204 ;  /* 0x000000cc0400e986 */ /* 0x008fe8000c101b10 */
[----:B------:R1:W-:Y:S04]  /*02c0*/  @!P6 STG.E.64 desc[UR16][R4.64+0x8], R2 ;  /* 0x000008020400e986 */ /* 0x0003e8000c101b10 */
[----:B------:R-:W2:Y:S01]  /*02d0*/  @P3 LDG.E R245, desc[UR16][R8.64] ;  /* 0x0000001008f53981 */ /* 0x000ea2000c1e1900 */
[----:B-1----:R-:W-:-:S03]  /*02e0*/  @P1 IADD3 R4, P4, PT, R12, UR6, RZ ;  /* 0x000000060c041c10 */ /* 0x002fc6000ff9e0ff */
[----:B------:R1:W2:Y:S01]  /*02f0*/  @P2 LDG.E R8, desc[UR16][R8.64+0x4] ;  /* 0x0000041008082981 */ /* 0x0002a2000c1e1900 */
[----:B------:R-:W-:Y:S02]  /*0300*/  @P0 IADD3 R2, P3, PT, R12, UR4, RZ ;  /* 0x000000040c020c10 */ /* 0x000fe4000ff7e0ff */
[C---:B------:R-:W-:Y:S02]  /*0310*/  @P1 IADD3.X R5, PT, PT, R11.reuse, UR7, RZ, P4, !PT ;  /* 0x000000070b051c10 */ /* 0x040fe4000a7fe4ff */
[----:B------:R-:W-:-:S03]  /*0320*/  @P0 IADD3.X R3, PT, PT, R11, UR5, RZ, P3, !PT ;  /* 0x000000050b030c10 */ /* 0x000fc60009ffe4ff */
[----:B------:R3:W4:Y:S04]  /*0330*/  @P1 LDG.E R10, desc[UR16][R4.64] ;  /* 0x00000010040a1981 */ /* 0x000728000c1e1900 */
[----:B------:R3:W4:Y:S01]  /*0340*/  @P0 LDG.E R0, desc[UR16][R2.64] ;  /* 0x0000001002000981 */ /* 0x000722000c1e1900 */
[----:B------:R-:W3:Y:S01]  /*0350*/  LDCU.U8 UR4, c[0x0][0x532] ;  /* 0x0000a640ff0477ac */ /* 0x000ee20008000000 */
[----:B------:R-:W4:Y:S01]  /*0360*/  @!P2 LDC R243, c[0x0][0x434] ;  /* 0x00010d00fff3ab82 */ /* 0x000f220000000800 */
[----:B------:R-:W-:-:S07]  /*0370*/  ISETP.EQ.U32.AND P4, PT, R6, RZ, PT ;  /* 0x000000ff0600720c */ /* 0x000fce0003f82070 */
[----:B-1----:R-:W1:Y:S08]  /*0380*/  @!P0 LDC R9, c[0x0][0x43c] ;  /* 0x00010f00ff098b82 */ /* 0x002e700000000800 */
[----:B---3--:R-:W3:Y:S01]  /*0390*/  @!P0 LDC.64 R4, c[0x0][0x488] ;  /* 0x00012200ff048b82 */ /* 0x008ee20000000a00 */
[----:B------:R-:W-:-:S05]  /*03a0*/  IADD3 R2, P1, PT, R12, R6, RZ ;  /* 0x000000060c027210 */ /* 0x000fca0007f3e0ff */
[----:B------:R-:W-:Y:S01]  /*03b0*/  IMAD.X R3, R11, 0x1, R7, P1 ;  /* 0x000000010b037824 */ /* 0x000fe200008e0607 */
[----:B------:R-:W-:-:S04]  /*03c0*/  ISETP.NE.U32.AND P1, PT, R6, RZ, PT ;  /* 0x000000ff0600720c */ /* 0x000fc80003f25070 */
[----:B------:R-:W-:Y:S02]  /*03d0*/  ISETP.NE.AND.EX P1, PT, R7, RZ, PT, P1 ;  /* 0x000000ff0700720c */ /* 0x000fe40003f25310 */
[----:B------:R-:W-:-:S04]  /*03e0*/  ISETP.NE.AND P3, PT, RZ, UR4, PT ;  /* 0x00000004ff007c0c */ /* 0x000fc8000bf65270 */
[----:B------:R-:W-:Y:S01]  /*03f0*/  ISETP.EQ.OR.EX P4, PT, R7, RZ, !P3, P4 ;  /* 0x000000ff0700720c */ /* 0x000fe20005f82740 */
[----:B------:R-:W-:Y:S02]  /*0400*/  IMAD.MOV.U32 R11, RZ, RZ, -0x1 ;  /* 0xffffffffff0b7424 */ /* 0x000fe400078e00ff */
[----:B------:R-:W-:-:S10]  /*0410*/  IMAD.SHL.U32 R154, R179, 0x80, RZ ;  /* 0x00000080b39a7824 */ /* 0x000fd400078e00ff */
[----:B------:R1:W5:Y:S01]  /*0420*/  @!P4 LDG.E R11, desc[UR16][R2.64] ;  /* 0x00000010020bc981 */ /* 0x000362000c1e1900 */
[----:B--2---:R-:W-:Y:S02]  /*0430*/  @P2 IMAD.IADD R243, R8, 0x1, -R245 ;  /* 0x0000000108f32824 */ /* 0x004fe400078e0af5 */
[----:B----4-:R-:W-:Y:S02]  /*0440*/  @P0 IMAD.IADD R100, R0, 0x1, -R10 ;  /* 0x0000000100640824 */ /* 0x010fe400078e0a0a */
[----:B------:R-:W2:Y:S01]  /*0450*/  @!P1 LDC R0, c[0x0][0x438] ;  /* 0x00010e00ff009b82 */ /* 0x000ea20000000800 */
[----:B---3--:R-:W-:-:S04]  /*0460*/  @!P0 ISETP.NE.U32.AND P2, PT, R4, RZ, PT ;  /* 0x000000ff0400820c */ /* 0x008fc80003f45070 */
[----:B------:R-:W-:Y:S02]  /*0470*/  @!P0 ISETP.NE.AND.EX P2, PT, R5, RZ, PT, P2 ;  /* 0x000000ff0500820c */ /* 0x000fe40003f45320 */
[----:B------:R-:W-:Y:S02]  /*0480*/  ISETP.GT.AND P4, PT, R243, R154, PT ;  /* 0x0000009af300720c */ /* 0x000fe40003f84270 */
[----:B-1----:R-:W-:Y:S01]  /*0490*/  @!P0 SEL R4, R9, RZ, P2 ;  /* 0x000000ff09048207 */ /* 0x002fe20001000000 */
[----:B------:R-:W-:Y:S10]  /*04a0*/  @!P1 BRA `(.L_x_1538) ;  /* 0x00000000000c9947 */ /* 0x000ff40003800000 */
[----:B--2---:R-:W2:Y:S02]  /*04b0*/  @P3 LDG.E R0, desc[UR16][R2.64+0x4] ;  /* 0x0000041002003981 */ /* 0x004ea4000c1e1900 */
[----:B--2--5:R-:W-:-:S06]  /*04c0*/  @P3 IADD3 R0, PT, PT, R0, -R11, RZ ;  /* 0x8000000b00003210 */ /* 0x024fcc0007ffe0ff */
[----:B------:R1:W5:Y:S02]  /*04d0*/  @!P3 LDG.E R0, desc[UR16][R2.64] ;  /* 0x000000100200b981 */ /* 0x000364000c1e1900 */
.L_x_1538:
[----:B--2--5:R-:W-:Y:S01]  /*04e0*/  @!P0 IADD3 R100, PT, PT, R4, R0, -R10 ;  /* 0x0000000004648210 */ /* 0x024fe20007ffe80a */
[----:B------:R-:W-:Y:S06]  /*04f0*/  @!P4 EXIT ;  /* 0x000000000000c94d */ /* 0x000fec0003800000 */
[----:B------:R-:W-:-:S13]  /*0500*/  ISETP.GT.AND P0, PT, R100, RZ, PT ;  /* 0x000000ff6400720c */ /* 0x000fda0003f04270 */
        /* <DEDUP_REMOVED lines=10> */
[----:B-1----:R-:W1:Y:S08]  /*05b0*/  @P0 LDC.64 R2, c[0x0][0x430] ;  /* 0x00010c00ff020b82 */ /* 0x002e700000000a00 */
[----:B------:R-:W2:Y:S01]  /*05c0*/  @P0 LDC R13, c[0x0][0x430] ;  /* 0x00010c00ff0d0b82 */ /* 0x000ea20000000800 */
[----:B-1----:R-:W-:Y:S01]  /*05d0*/  @P0 IMAD R6, R2, R3, RZ ;  /* 0x0000000302060224 */ /* 0x002fe200078e02ff */
[----:B---34-:R-:W-:Y:S06]  /*05e0*/  @P0 BRA `(.L_x_1540) ;  /* 0x0000000000280947 */ /* 0x018fec0003800000 */
[----:B------:R-:W-:Y:S01]  /*05f0*/  ISETP.NE.AND P0, PT, R4, RZ, PT ;  /* 0x000000ff0400720c */ /* 0x000fe20003f05270 */
[----:B------:R-:W1:-:S12]  /*0600*/  LDC R3, c[0x0][0x3e0] ;  /* 0x0000f800ff037b82 */ /* 0x000e580000000800 */
[----:B------:R-:W3:Y:S01]  /*0610*/  @P0 LDC R6, c[0x0][0x454] ;  /* 0x00011500ff060b82 */ /* 0x000ee20000000800 */
[----:B--2---:R-:W-:Y:S02]  /*0620*/  @P0 MOV R13, 0x1 ;  /* 0x00000001000d0802 */ /* 0x004fe40000000f00 */
[----:B------:R-:W-:-:S05]  /*0630*/  @!P0 MOV R13, 0x1 ;  /* 0x00000001000d8802 */ /* 0x000fca0000000f00 */
[----:B------:R-:W1:Y:S08]  /*0640*/  @P0 LDC R0, c[0x0][0x454] ;  /* 0x00011500ff000b82 */ /* 0x000e700000000800 */
[----:B------:R-:W2:Y:S08]  /*0650*/  @!P0 LDC R2, c[0x0][0x434] ;  /* 0x00010d00ff028b82 */ /* 0x000eb00000000800 */
[----:B------:R-:W4:Y:S01]  /*0660*/  @!P0 LDC R6, c[0x0][0x434] ;  /* 0x00010d00ff068b82 */ /* 0x000f220000000800 */
[----:B-1----:R-:W-:-:S02]  /*0670*/  @P0 IMAD R0, R0, R3, RZ ;  /* 0x0000000300000224 */ /* 0x002fc400078e02ff */
[----:B--23--:R-:W-:-:S07]  /*0680*/  @!P0 IMAD R0, R2, R3, RZ ;  /* 0x0000000302008224 */ /* 0x00cfce00078e02ff */
.L_x_1540:
[----:B------:R-:W1:Y:S01]  /*0690*/  LDCU UR6, c[0x0][0x440] ;  /* 0x00008800ff0677ac */ /* 0x000e620008000800 */
[----:B--2---:R-:W-:Y:S01]  /*06a0*/  @!P1 IMAD.WIDE.U32 R4, R181, R8, RZ ;  /* 0x00000008b5049225 */ /* 0x004fe200078e00ff */
[----:B------:R-:W-:Y:S01]  /*06b0*/  ISETP.NE.AND P0, PT, R245, -0x1, PT ;  /* 0xfffffffff500780c */ /* 0x000fe20003f05270 */
[----:B------:R-:W-:Y:S01]  /*06c0*/  BSSY.RECONVERGENT B0, `(.L_x_1541) ;  /* 0x000002b000007945 */ /* 0x000fe20003800200 */
[----:B------:R-:W2:Y:S01]  /*06d0*/  LDCU.64 UR4, c[0x0][0x410] ;  /* 0x00008200ff0477ac */ /* 0x000ea20008000a00 */
        /* <DEDUP_REMOVED lines=12> */
[----:B-1----:R-:W-:Y:S01]  /*07a0*/  ISETP.GE.AND P2, PT, R3, UR6, PT ;  /* 0x0000000603007c0c */ /* 0x002fe2000bf46270 */
        /* <DEDUP_REMOVED lines=12> */
[----:B--2---:R-:W-:Y:S01]  /*0870*/  IMAD.WIDE.U32 R8, R246, UR4, R2 ;  /* 0x00000004f6087c25 */ /* 0x004fe2000f8e0002 */
        /* <DEDUP_REMOVED lines=15> */
.L_x_1542:
[----:B------:R-:W-:Y:S05]  /*0970*/  BSYNC.RECONVERGENT B0 ;  /* 0x0000000000007941 */ /* 0x000fea0003800200 */
.L_x_1541:
        /* <DEDUP_REMOVED lines=17> */
.L_x_1544:
[----:B------:R-:W-:Y:S05]  /*0a90*/  BSYNC.RECONVERGENT B0 ;  /* 0x0000000000007941 */ /* 0x000fea0003800200 */
.L_x_1543:
        /* <DEDUP_REMOVED lines=17> */
.L_x_1546:
[----:B------:R-:W-:Y:S05]  /*0bb0*/  BSYNC.RECONVERGENT B0 ;  /* 0x0000000000007941 */ /* 0x000fea0003800200 */
.L_x_1545:
        /* <DEDUP_REMOVED lines=17> */
.L_x_1548:
[----:B------:R-:W-:Y:S05]  /*0cd0*/  BSYNC.RECONVERGENT B0 ;  /* 0x0000000000007941 */ /* 0x000fea0003800200 */
.L_x_1547:
        /* <DEDUP_REMOVED lines=18> */
.L_x_1550:
[----:B------:R-:W-:Y:S05]  /*0e00*/  BSYNC.RECONVERGENT B0 ;  /* 0x0000000000007941 */ /* 0x000fea0003800200 */
.L_x_1549:
        /* <DEDUP_REMOVED lines=18> */
.L_x_1552:
[----:B------:R-:W-:Y:S05]  /*0f30*/  BSYNC.RECONVERGENT B0 ;  /* 0x0000000000007941 */ /* 0x000fea0003800200 */
.L_x_1551:
        /* <DEDUP_REMOVED lines=15> */
.L_x_1554:
[----:B------:R-:W-:Y:S05]  /*1030*/  BSYNC.RECONVERGENT B0 ;  /* 0x0000000000007941 */ /* 0x000fea0003800200 */
.L_x_1553:
        /* <DEDUP_REMOVED lines=18> */
.L_x_1556:
[----:B------:R-:W-:Y:S05]  /*1160*/  BSYNC.RECONVERGENT B0 ;  /* 0x0000000000007941 */ /* 0x000fea0003800200 */
.L_x_1555:
        /* <DEDUP_REMOVED lines=11> */
.L_x_1558:
[----:B------:R-:W-:Y:S05]  /*1220*/  BSYNC.RECONVERGENT B0 ;  /* 0x0000000000007941 */ /* 0x000fea0003800200 */
.L_x_1557:
        /* <DEDUP_REMOVED lines=15> */
.L_x_1560:
[----:B------:R-:W-:Y:S05]  /*1320*/  BSYNC.RECONVERGENT B0 ;  /* 0x0000000000007941 */ /* 0x000fea0003800200 */
.L_x_1559:
        /* <DEDUP_REMOVED lines=10> */
.L_x_1562:
[----:B------:R-:W-:Y:S05]  /*13d0*/  BSYNC.RECONVERGENT B0 ;  /* 0x0000000000007941 */ /* 0x000fea0003800200 */
.L_x_1561:
        /* <DEDUP_REMOVED lines=10> */
.L_x_1564:
[----:B------:R-:W-:Y:S05]  /*1480*/  BSYNC.RECONVERGENT B0 ;  /* 0x0000000000007941 */ /* 0x000fea0003800200 */
.L_x_1563:
        /* <DEDUP_REMOVED lines=10> */
.L_x_1566:
[----:B------:R-:W-:Y:S05]  /*1530*/  BSYNC.RECONVERGENT B0 ;  /* 0x0000000000007941 */ /* 0x000fea0003800200 */
.L_x_1565:
        /* <DEDUP_REMOVED lines=10> */
.L_x_1568:
[----:B------:R-:W-:Y:S05]  /*15e0*/  BSYNC.RECONVERGENT B0 ;  /* 0x0000000000007941 */ /* 0x000fea0003800200 */
.L_x_1567:
        /* <DEDUP_REMOVED lines=10> */
.L_x_1570:
[----:B------:R-:W-:Y:S05]  /*1690*/  BSYNC.RECONVERGENT B0 ;  /* 0x0000000000007941 */ /* 0x000fea0003800200 */
.L_x_1569:
        /* <DEDUP_REMOVED lines=10> */
.L_x_1539:
        /* <DEDUP_REMOVED lines=24> */
.L_x_1571:
[----:B------:R-:W1:Y:S01]  /*18c0*/  LDC.64 R88, c[0x0][0x3b8] ;  /* 0x0000ee00ff587b82 */ /* 0x000e620000000a00 */
[----:B------:R-:W-:-:S05]  /*18d0*/  IADD3 R2, PT, PT, R10, R11, RZ ;  /* 0x0000000b0a027210 */ /* 0x000fca0007ffe0ff */
[C---:B-1----:R-:W-:Y:S02]  /*18e0*/  IMAD R0, R2.reuse, R89, RZ ;  /* 0x0000005902007224 */ /* 0x042fe400078e02ff */
[----:B------:R-:W-:-:S05]  /*18f0*/  IMAD.WIDE.U32 R2, R2, R88, RZ ;  /* 0x0000005802027225 */ /* 0x000fca00078e00ff */
[----:B------:R-:W-:Y:S02]  /*1900*/  IADD3 R6, PT, PT, R3, R0, RZ ;  /* 0x0000000003067210 */ /* 0x000fe40007ffe0ff */
[----:B------:R-:W-:-:S07]  /*1910*/  MOV R5, R2 ;  /* 0x0000000200057202 */ /* 0x000fce0000000f00 */
.L_x_1572:
        /* <DEDUP_REMOVED lines=39> */
.L_x_1573:
[----:B------:R-:W1:Y:S01]  /*1b90*/  LDC.64 R14, c[0x0][0x3c0] ;  /* 0x0000f000ff0e7b82 */ /* 0x000e620000000a00 */
[----:B------:R-:W-:-:S05]  /*1ba0*/  IADD3 R0, PT, PT, R10, R11, RZ ;  /* 0x0000000b0a007210 */ /* 0x000fca0007ffe0ff */
[C---:B-1----:R-:W-:Y:S02]  /*1bb0*/  IMAD R4, R0.reuse, R15, RZ ;  /* 0x0000000f00047224 */ /* 0x042fe400078e02ff */
[----:B------:R-:W-:-:S05]  /*1bc0*/  IMAD.WIDE.U32 R2, R0, R14, RZ ;  /* 0x0000000e00027225 */ /* 0x000fca00078e00ff */
[----:B------:R-:W-:-:S07]  /*1bd0*/  IADD3 R0, PT, PT, R3, R4, RZ ;  /* 0x0000000403007210 */ /* 0x000fce0007ffe0ff */
.L_x_1574:
        /* <DEDUP_REMOVED lines=46> */
[----:B-----5:R-:W-:Y:S01]  /*1ec0*/  IMAD.WIDE.U32 R8, R246, UR6, R4 ;  /* 0x00000006f6087c25 */ /* 0x020fe2000f8e0004 */
        /* <DEDUP_REMOVED lines=21> */
.L_x_1577:
[----:B------:R1:W-:Y:S02]  /*2020*/  STS.128 [R201], RZ ;  /* 0x000000ffc9007388 */ /* 0x0003e40000000c00 */
.L_x_1576:
[----:B------:R-:W-:Y:S05]  /*2030*/  BSYNC.RECONVERGENT B0 ;  /* 0x0000000000007941 */ /* 0x000fea0003800200 */
.L_x_1575:
[----:B------:R-:W-:Y:S01]  /*2040*/  VIADD R20, R16, 0x10 ;  /* 0x0000001010147836 */ /* 0x000fe20000000000 */
[----:B------:R-:W-:Y:S01]  /*2050*/  BSSY.RECONVERGENT B0, `(.L_x_1578) ;  /* 0x000002a000007945 */ /* 0x000fe20003800200 */
[----:B------:R-:W-:Y:S01]  /*2060*/  VIADD R0, R100, 0x3f ;  /* 0x0000003f64007836 */ /* 0x000fe20000000000 */
[----:B------:R-:W-:Y:S01]  /*2070*/  SHF.L.U64.HI R175, R88, 0x6, R89 ;  /* 0x0000000658af7819 */ /* 0x000fe20000010259 */
[----:B------:R-:W-:Y:S01]  /*2080*/  VIADD R19, R16, 0x20 ;  /* 0x0000002010137836 */ /* 0x000fe20000000000 */
[-C--:B------:R-:W-:Y:S01]  /*2090*/  ISETP.GE.AND P1, PT, R20, R244.reuse, PT ;  /* 0x000000f41400720c */ /* 0x080fe20003f26270 */
[C---:B------:R-:W-:Y:S01]  /*20a0*/  VIADD R18, R16.reuse, 0x30 ;  /* 0x0000003010127836 */ /* 0x040fe20000000000 */
[----:B------:R-:W-:Y:S01]  /*20b0*/  SHF.R.S32.HI R2, RZ, 0x1f, R0 ;  /* 0x0000001fff027819 */ /* 0x000fe20000011400 */
[C---:B------:R-:W-:Y:S01]  /*20c0*/  VIADD R10, R16.reuse, 0x40 ;  /* 0x00000040100a7836 */ /* 0x040fe20000000000 */
[----:B------:R-:W-:Y:S01]  /*20d0*/  ISETP.GE.AND P0, PT, R19, R244, PT ;  /* 0x000000f41300720c */ /* 0x000fe20003f06270 */
[----:B--2---:R-:W-:Y:S01]  /*20e0*/  VIADD R5, R16, 0x50 ;  /* 0x0000005010057836 */ /* 0x004fe20000000000 */
[----:B------:R-:W-:Y:S01]  /*20f0*/  LEA.HI R202, R2, R0, RZ, 0x6 ;  /* 0x0000000002ca7211 */ /* 0x000fe200078f30ff */
[----:B------:R-:W-:Y:S01]  /*2100*/  VIADD R4, R16, 0x60 ;  /* 0x0000006010047836 */ /* 0x000fe20000000000 */
[-C--:B------:R-:W-:Y:S01]  /*2110*/  ISETP.GE.AND P6, PT, R18, R244.reuse, PT ;  /* 0x000000f41200720c */ /* 0x080fe20003fc6270 */
[----:B------:R-:W-:Y:S01]  /*2120*/  VIADD R3, R16, 0x70 ;  /* 0x0000007010037836 */ /* 0x000fe20000000000 */
[----:B------:R-:W-:Y:S01]  /*2130*/  LEA.HI.SX32 R90, R202, 0xffffffff, 0x1a ;  /* 0xffffffffca5a7811 */ /* 0x000fe200078fd2ff */
[----:B------:R-:W-:Y:S01]  /*2140*/  IMAD.SHL.U32 R103, R88, 0x40, RZ ;  /* 0x0000004058677824 */ /* 0x000fe200078e00ff */
[----:B------:R-:W-:-:S02]  /*2150*/  ISETP.GE.AND P5, PT, R10, R244, PT ;  /* 0x000000f40a00720c */ /* 0x000fc40003fa6270 */
[-C--:B------:R-:W-:Y:S01]  /*2160*/  ISETP.GE.AND P4, PT, R5, R244.reuse, PT ;  /* 0x000000f40500720c */ /* 0x080fe20003f86270 */
[----:B------:R-:W-:Y:S01]  /*2170*/  IMAD R12, R90, -0x40, R100 ;  /* 0xffffffc05a0c7824 */ /* 0x000fe200078e0264 */
[-C--:B------:R-:W-:Y:S02]  /*2180*/  ISETP.GE.AND P3, PT, R4, R244.reuse, PT ;  /* 0x000000f40400720c */ /* 0x080fe40003f66270 */
[----:B------:R-:W-:Y:S01]  /*2190*/  ISETP.GE.AND P2, PT, R3, R244, PT ;  /* 0x000000f40300720c */ /* 0x000fe20003f46270 */
[----:B------:R-:W-:-:S12]  /*21a0*/  @P1 BRA `(.L_x_1579) ;  /* 0x0000000000501947 */ /* 0x000fd80003800000 */
        /* <DEDUP_REMOVED lines=20> */
.L_x_1579:
[----:B------:R-:W-:Y:S05]  /*22f0*/  BSYNC.RECONVERGENT B0 ;  /* 0x0000000000007941 */ /* 0x000fea0003800200 */
.L_x_1578:
[----:B------:R-:W-:Y:S01]  /*2300*/  SHF.R.S32.HI R13, RZ, 0x1f, R90 ;  /* 0x0000001fff0d7819 */ /* 0x000fe2000001145a */
[----:B------:R-:W-:Y:S01]  /*2310*/  IMAD R0, R175, R90, RZ ;  /* 0x0000005aaf007224 */ /* 0x000fe200078e02ff */
        /* <DEDUP_REMOVED lines=25> */
.L_x_1581:
[----:B------:R-:W-:Y:S05]  /*24b0*/  BSYNC.RECONVERGENT B0 ;  /* 0x0000000000007941 */ /* 0x000fea0003800200 */
.L_x_1580:
        /* <DEDUP_REMOVED lines=22> */
.L_x_1583:
[----:B------:R-:W-:Y:S05]  /*2620*/  BSYNC.RECONVERGENT B0 ;  /* 0x0000000000007941 */ /* 0x000fea0003800200 */
.L_x_1582:
        /* <DEDUP_REMOVED lines=22> */
.L_x_1585:
[----:B------:R-:W-:Y:S05]  /*2790*/  BSYNC.RECONVERGENT B0 ;  /* 0x0000000000007941 */ /* 0x000fea0003800200 */
.L_x_1584:
        /* <DEDUP_REMOVED lines=22> */
.L_x_1587:
[----:B------:R-:W-:Y:S05]  /*2900*/  BSYNC.RECONVERGENT B0 ;  /* 0x0000000000007941 */ /* 0x000fea0003800200 */
.L_x_1586:
        /* <DEDUP_REMOVED lines=22> */
.L_x_1589:
[----:B------:R-:W-:Y:S05]  /*2a70*/  BSYNC.RECONVERGENT B0 ;  /* 0x0000000000007941 */ /* 0x000fea0003800200 */
.L_x_1588:
        /* <DEDUP_REMOVED lines=22> */
.L_x_1591:
[----:B------:R-:W-:Y:S05]  /*2be0*/  BSYNC.RECONVERGENT B0 ;  /* 0x0000000000007941 */ /* 0x000fea0003800200 */
.L_x_1590:
        /* <DEDUP_REMOVED lines=13> */
.L_x_1594:
[----:B------:R3:W-:Y:S02]  /*2cc0*/  STS.128 [R201+0x4000], RZ ;  /* 0x004000ffc9007388 */ /* 0x0007e40000000c00 */
.L_x_1593:
[----:B------:R-:W-:Y:S05]  /*2cd0*/  BSYNC.RECONVERGENT B0 ;  /* 0x0000000000007941 */ /* 0x000fea0003800200 */
.L_x_1592:
        /* <DEDUP_REMOVED lines=19> */
.L_x_1596:
[----:B------:R-:W-:Y:S05]  /*2e10*/  BSYNC.RECONVERGENT B0 ;  /* 0x0000000000007941 */ /* 0x000fea0003800200 */
.L_x_1595:
        /* <DEDUP_REMOVED lines=14> */
.L_x_1598:
[----:B------:R-:W-:Y:S05]  /*2f00*/  BSYNC.RECONVERGENT B0 ;  /* 0x0000000000007941 */ /* 0x000fea0003800200 */
.L_x_1597:
        /* <DEDUP_REMOVED lines=16> */
.L_x_1600:
[----:B------:R-:W-:Y:S05]  /*3010*/  BSYNC.RECONVERGENT B0 ;  /* 0x0000000000007941 */ /* 0x000fea0003800200 */
.L_x_1599:
[----:B------:R-:W5:Y:S01]  /*3020*/  LDCU.64 UR6, c[0x0][0x538] ;  /* 0x0000a700ff0677ac */ /* 0x000f620008000a00 */
[----:B------:R-:W0:Y:S01]  /*3030*/  LDGDEPBAR ;  /* 0x00000000000079af */ /* 0x000e220000000000 */
[----:B-----5:R-:W-:-:S04]  /*3040*/  ISETP.NE.U32.AND P2, PT, RZ, UR6, PT ;  /* 0x00000006ff007c0c */ /* 0x020fc8000bf45070 */
[----:B------:R-:W-:Y:S01]  /*3050*/  ISETP.NE.AND.EX P2, PT, RZ, UR7, PT, P2 ;  /* 0x00000007ff007c0c */ /* 0x000fe2000bf45320 */
[----:B------:R-:W-:Y:S01]  /*3060*/  BSSY.RECONVERGENT B0, `(.L_x_1601) ;  /* 0x0000022000007945 */ /* 0x000fe20003800200 */
[----:B------:R-:W-:-:S11]  /*3070*/  DEPBAR.LE SB0, 0x0 ;  /* 0x000080000000791a */ /* 0x000fd60000000000 */
[----:B---3--:R-:W3:Y:S01]  /*3080*/  @P2 LDC.64 R4, c[0x0][0x540] ;  /* 0x00015000ff042b82 */ /* 0x008ee20000000a00 */
[----:B------:R-:W-:-:S07]  /*3090*/  @P2 MOV R247, RZ ;  /* 0x000000ff00f72202 */ /* 0x000fce0000000f00 */
[----:B------:R-:W5:Y:S01]  /*30a0*/  @P2 LDC R0, c[0x0][0x458] ;  /* 0x00011600ff002b82 */ /* 0x000f620000000800 */
[----:B---3--:R-:W-:-:S04]  /*30b0*/  @P2 IMAD.WIDE.U32 R2, R181, R4, R246 ;  /* 0x00000004b5022225 */ /* 0x008fc800078e00f6 */
[----:B------:R-:W-:Y:S01]  /*30c0*/  @P2 IMAD R5, R181, R5, R3 ;  /* 0x00000005b5052224 */ /* 0x000fe200078e0203 */
[----:B------:R-:W-:-:S04]  /*30d0*/  @P2 LEA R4, P0, R2, UR6, 0x2 ;  /* 0x0000000602042c11 */ /* 0x000fc8000f8010ff */
[----:B------:R-:W-:-:S05]  /*30e0*/  @P2 LEA.HI.X R5, R2, UR7, R5, 0x2, P0 ;  /* 0x0000000702052c11 */ /* 0x000fca00080f1405 */
[----:B------:R5:W3:Y:S01]  /*30f0*/  @P2 LDG.E R6, desc[UR16][R4.64] ;  /* 0x0000001004062981 */ /* 0x000ae2000c1e1900 */
[C---:B------:R-:W-:Y:S02]  /*3100*/  SHF.L.U32 R2, R14.reuse, 0x6, RZ ;  /* 0x000000060e027819 */ /* 0x040fe400000006ff */
[----:B------:R-:W-:Y:S01]  /*3110*/  MOV R101, RZ ;  /* 0x000000ff00657202 */ /* 0x000fe20000000f00 */
[----:B-----5:R5:W3:Y:S02]  /*3120*/  @P2 MUFU.RCP R4, R0 ;  /* 0x0000000000042308 */ /* 0x020ae40000001000 */
[----:B-----5:R-:W-:-:S05]  /*3130*/  SHF.L.U64.HI R0, R14, 0x6, R15 ;  /* 0x000000060e007819 */ /* 0x020fca000001020f */
[----:B------:R-:W-:-:S04]  /*3140*/  IMAD R0, R0, R90, RZ ;  /* 0x0000005a00007224 */ /* 0x000fc800078e02ff */
[----:B------:R-:W-:Y:S02]  /*3150*/  IMAD R0, R13, R2, R0 ;  /* 0x000000020d007224 */ /* 0x000fe400078e0200 */
[----:B------:R-:W-:-:S05]  /*3160*/  IMAD.WIDE.U32 R2, R2, R90, RZ ;  /* 0x0000005a02027225 */ /* 0x000fca00078e00ff */
[----:B------:R-:W-:Y:S01]  /*3170*/  IADD3 R5, PT, PT, R3, R0, RZ ;  /* 0x0000000003057210 */ /* 0x000fe20007ffe0ff */
[----:B------:R-:W-:Y:S01]  /*3180*/  BAR.SYNC.DEFER_BLOCKING 0x0 ;  /* 0x0000000000007b1d */ /* 0x000fe20000010000 */
[----:B---3--:R-:W-:-:S05]  /*3190*/  @P2 FMUL.FTZ R101, R6, R4 ;  /* 0x0000000406652220 */ /* 0x008fca0000410000 */
        /* <DEDUP_REMOVED lines=11> */
.L_x_1603:
[----:B------:R3:W-:Y:S01]  /*3250*/  STS.128 [R201+0x6000], RZ ;  /* 0x006000ffc9007388 */ /* 0x0007e20000000c00 */
[----:B------:R-:W-:Y:S05]  /*3260*/  BRA `(.L_x_1604) ;  /* 0x0000000000047947 */ /* 0x000fea0003800000 */
.L_x_1602:
[----:B------:R3:W-:Y:S02]  /*3270*/  STS.128 [R201+0x6000], RZ ;  /* 0x006000ffc9007388 */ /* 0x0007e40000000c00 */
.L_x_1604:
[----:B------:R-:W-:Y:S05]  /*3280*/  BSYNC.RECONVERGENT B0 ;  /* 0x0000000000007941 */ /* 0x000fea0003800200 */
.L_x_1601:
        /* <DEDUP_REMOVED lines=26> */
.L_x_1606:
[----:B------:R-:W-:Y:S05]  /*3430*/  BSYNC.RECONVERGENT B0 ;  /* 0x0000000000007941 */ /* 0x000fea0003800200 */
.L_x_1605:
        /* <DEDUP_REMOVED lines=16> */
.L_x_1608:
[----:B------:R-:W-:Y:S05]  /*3540*/  BSYNC.RECONVERGENT B0 ;  /* 0x0000000000007941 */ /* 0x000fea0003800200 */
.L_x_1607:
        /* <DEDUP_REMOVED lines=17> */
.L_x_1610:
[----:B------:R-:W-:Y:S05]  /*3660*/  BSYNC.RECONVERGENT B0 ;  /* 0x0000000000007941 */ /* 0x000fea0003800200 */
.L_x_1609:
[----:B------:R-:W-:Y:S01]  /*3670*/  LDSM.16.M88.4 R12, [R196] ;  /* 0x00000000c40c783b */ /* 0x000fe20000000200 */
[----:B------:R-:W-:Y:S01]  /*3680*/  R2P PR, R180, 0x6 ;  /* 0x00000006b4007804 */ /* 0x000fe20000000000 */
[----:B------:R-:W-:Y:S01]  /*3690*/  IMAD.MOV.U32 R0, RZ, RZ, 0x20 ;  /* 0x00000020ff007424 */ /* 0x000fe200078e00ff */
[----:B------:R-:W-:Y:S01]  /*36a0*/  LOP3.LUT R242, R242, 0x1f0, RZ, 0xc0, !PT ;  /* 0x000001f0f2f27812 */ /* 0x000fe200078ec0ff */
[----:B------:R-:W5:Y:S01]  /*36b0*/  LDSM.16.M88.4 R32, [R191+UR5+0x4000] ;  /* 0x00400005bf20783b */ /* 0x000f620008000200 */
[----:B------:R-:W-:Y:S01]  /*36c0*/  VIADD R2, R191, UR5 ;  /* 0x00000005bf027c36 */ /* 0x000fe20008000000 */
[----:B------:R-:W2:Y:S01]  /*36d0*/  LDC.U8 R200, c[0x0][0x4f8] ;  /* 0x00013e00ffc87b82 */ /* 0x000ea20000000000 */
[----:B------:R-:W-:Y:S01]  /*36e0*/  SEL R0, R0, 0xffffffe0, !P1 ;  /* 0xffffffe000007807 */ /* 0x000fe20004800000 */
[----:B------:R-:W3:Y:S01]  /*36f0*/  LDSM.16.M88.4 R8, [R196+0x2000] ;  /* 0x00200000c408783b */ /* 0x000ee20000000200 */
[----:B------:R-:W-:-:S03]  /*3700*/  IMAD.MOV.U32 R3, RZ, RZ, 0x40 ;  /* 0x00000040ff037424 */ /* 0x000fc600078e00ff */
[----:B------:R-:W4:Y:S01]  /*3710*/  LDSM.16.M88.4 R28, [R191+UR5+0x4800] ;  /* 0x00480005bf1c783b */ /* 0x000f220008000200 */
[--C-:B------:R-:W-:Y:S01]  /*3720*/  IMAD.IADD R195, R2, 0x1, R0.reuse ;  /* 0x0000000102c37824 */ /* 0x100fe200078e0200 */
[----:B------:R-:W-:Y:S01]  /*3730*/  SEL R3, R3, 0xffffffc0, !P2 ;  /* 0xffffffc003037807 */ /* 0x000fe20005000000 */
[C---:B------:R-:W-:Y:S01]  /*3740*/  IMAD.IADD R199, R196.reuse, 0x1, R0 ;  /* 0x00000001c4c77824 */ /* 0x040fe200078e0200 */
[----:B------:R-:W2:Y:S03]  /*3750*/  LDSM.16.M88.4 R24, [R191+UR5+0x5000] ;  /* 0x00500005bf18783b */ /* 0x000ea60008000200 */
[--C-:B------:R-:W-:Y:S01]  /*3760*/  IMAD.IADD R197, R196, 0x1, R3.reuse ;  /* 0x00000001c4c57824 */ /* 0x100fe200078e0203 */
[----:B------:R-:W2:Y:S01]  /*3770*/  LDSM.16.M88.4 R20, [R191+UR5+0x5800] ;  /* 0x00580005bf14783b */ /* 0x000ea20008000200 */
[----:B------:R-:W-:Y:S02]  /*3780*/  IMAD.IADD R190, R2, 0x1, R3 ;  /* 0x0000000102be7824 */ /* 0x000fe400078e0203 */
[C---:B------:R-:W-:Y:S01]  /*3790*/  IMAD.IADD R198, R0.reuse, 0x1, R197 ;  /* 0x0000000100c67824 */ /* 0x040fe200078e02c5 */
[----:B------:R-:W-:Y:S01]  /*37a0*/  LDSM.16.M88.4 R40, [R195+0x4800] ;  /* 0x00480000c328783b */ /* 0x000fe20000000200 */
[----:B------:R-:W-:-:S02]  /*37b0*/  IMAD.IADD R194, R0, 0x1, R190 ;  /* 0x0000000100c27824 */ /* 0x000fc400078e02be */
[----:B------:R-:W-:Y:S01]  /*37c0*/  IMAD.SHL.U32 R2, R180, 0x2, RZ ;  /* 0x00000002b4027824 */ /* 0x000fe200078e00ff */
[----:B------:R-:W-:Y:S04]  /*37d0*/  LDSM.16.M88.4 R48, [R195+0x5000] ;  /* 0x00500000c330783b */ /* 0x000fe80000000200 */
[----:B------:R-:W2:Y:S01]  /*37e0*/  LDSM.16.M88.4 R16, [R199] ;  /* 0x00000000c710783b */ /* 0x000ea20000000200 */
[----:B------:R-:W-:-:S03]  /*37f0*/  LOP3.LUT R102, R2, 0x6, RZ, 0xc0, !PT ;  /* 0x0000000602667812 */ /* 0x000fc600078ec0ff */
[----:B------:R-:W-:Y:S04]  /*3800*/  LDSM.16.M88.4 R36, [R195+0x4000] ;  /* 0x00400000c324783b */ /* 0x000fe80000000200 */
[----:B-1----:R-:W1:Y:S04]  /*3810*/  LDSM.16.M88.4 R4, [R199+0x2000] ;  /* 0x00200000c704783b */ /* 0x002e680000000200 */
[----:B------:R-:W1:Y:S01]  /*3820*/  LDSM.16.M88.4 R68, [R195+0x5800] ;  /* 0x00580000c344783b */ /* 0x000e620000000200 */
[-C--:B-----5:R-:W-:Y:S03]  /*3830*/  HMMA.16816.F32.BF16 R84, R12, R32.reuse, RZ ;  /* 0x000000200c54723c */ /* 0x0a0fe600000418ff */
[----:B------:R-:W-:Y:S04]  /*3840*/  LDSM.16.M88.4 R148, [R194+0x5800] ;  /* 0x00580000c294783b */ /* 0x000fe80000000200 */
[----:B------:R-:W0:Y:S01]  /*3850*/  LDGDEPBAR ;  /* 0x00000000000079af */ /* 0x000e220000000000 */
[C---:B---3--:R-:W-:Y:S08]  /*3860*/  HMMA.16816.F32.BF16 R80, R8.reuse, R32, RZ ;  /* 0x000000200850723c */ /* 0x048ff000000418ff */
[-C--:B------:R-:W-:Y:S08]  /*3870*/  HMMA.16816.F32.BF16 R76, R8, R34.reuse, RZ ;  /* 0x00000022084c723c */ /* 0x080ff000000418ff */
[----:B------:R-:W-:Y:S08]  /*3880*/  HMMA.16816.F32.BF16 R104, R12, R34, RZ ;  /* 0x000000220c68723c */ /* 0x000ff000000418ff */
[C---:B----4-:R-:W-:Y:S08]  /*3890*/  HMMA.16816.F32.BF16 R72, R8.reuse, R28, RZ ;  /* 0x0000001c0848723c */ /* 0x050ff000000418ff */
[C---:B--2---:R-:W-:Y:S08]  /*38a0*/  HMMA.16816.F32.BF16 R60, R8.reuse, R24, RZ ;  /* 0x00000018083c723c */ /* 0x044ff000000418ff */
[C---:B------:R-:W-:Y:S08]  /*38b0*/  HMMA.16816.F32.BF16 R52, R8.reuse, R20, RZ ;  /* 0x000000140834723c */ /* 0x040ff000000418ff */
[C---:B------:R-:W-:Y:S08]  /*38c0*/  HMMA.16816.F32.BF16 R64, R8.reuse, R30, RZ ;  /* 0x0000001e0840723c */ /* 0x040ff000000418ff */
[C---:B------:R-:W-:Y:S08]  /*38d0*/  HMMA.16816.F32.BF16 R56, R8.reuse, R26, RZ ;  /* 0x0000001a0838723c */ /* 0x040ff000000418ff */
[----:B------:R-:W-:Y:S08]  /*38e0*/  HMMA.16816.F32.BF16 R44, R8, R22, RZ ;  /* 0x00000016082c723c */ /* 0x000ff000000418ff */
[C---:B------:R-:W-:Y:S08]  /*38f0*/  HMMA.16816.F32.BF16 R32, R12.reuse, R28, RZ ;  /* 0x0000001c0c20723c */ /* 0x040ff000000418ff */
[C---:B------:R-:W-:Y:S08]  /*3900*/  HMMA.16816.F32.BF16 R8, R12.reuse, R24, RZ ;  /* 0x000000180c08723c */ /* 0x040ff000000418ff */
[C---:B------:R-:W-:Y:S01]  /*3910*/  HMMA.16816.F32.BF16 R96, R12.reuse, R30, RZ ;  /* 0x0000001e0c60723c */ /* 0x040fe200000418ff */
[----:B------:R-:W-:Y:S07]  /*3920*/  LDSM.16.M88.4 R28, [R190+0x4000] ;  /* 0x00400000be1c783b */ /* 0x000fee0000000200 */
[C---:B------:R-:W-:Y:S01]  /*3930*/  HMMA.16816.F32.BF16 R144, R12.reuse, R26, RZ ;  /* 0x0000001a0c90723c */ /* 0x040fe200000418ff */
[----:B------:R-:W-:Y:S07]  /*3940*/  LDSM.16.M88.4 R24, [R190+0x4800] ;  /* 0x00480000be18783b */ /* 0x000fee0000000200 */
[C---:B------:R-:W-:Y:S08]  /*3950*/  HMMA.16816.F32.BF16 R92, R12.reuse, R20, RZ ;  /* 0x000000140c5c723c */ /* 0x040ff000000418ff */
[----:B------:R-:W-:Y:S01]  /*3960*/  HMMA.16816.F32.BF16 R108, R12, R22, RZ ;  /* 0x000000160c6c723c */ /* 0x000fe200000418ff */
[----:B------:R-:W-:Y:S04]  /*3970*/  LDSM.16.M88.4 R20, [R190+0x5000] ;  /* 0x00500000be14783b */ /* 0x000fe80000000200 */
[----:B------:R-:W-:Y:S03]  /*3980*/  LDSM.16.M88.4 R12, [R197] ;  /* 0x00000000c50c783b */ /* 0x000fe60000000200 */
[C---:B------:R-:W-:Y:S01]  /*3990*/  HMMA.16816.F32.BF16 R112, R16.reuse, R40, R32 ;  /* 0x000000281070723c */ /* 0x040fe20000041820 */
[----:B------:R-:W-:Y:S07]  /*39a0*/  LDSM.16.M88.4 R32, [R190+0x5800] ;  /* 0x00580000be20783b */ /* 0x000fee0000000200 */
[----:B------:R-:W-:Y:S01]  /*39b0*/  HMMA.16816.F32.BF16 R116, R16, R48, R8 ;  /* 0x000000301074723c */ /* 0x000fe20000041808 */
[----:B------:R-:W2:Y:S07]  /*39c0*/  LDSM.16.M88.4 R8, [R197+0x2000] ;  /* 0x00200000c508783b */ /* 0x000eae0000000200 */
        /* <DEDUP_REMOVED lines=8> */
[----:B------:R-:W-:Y:S04]  /*3a50*/  LDSM.16.M88.4 R4, [R198+0x2000] ;  /* 0x00200000c604783b */ /* 0x000fe80000000200 */
[----:B------:R-:W1:Y:S03]  /*3a60*/  LDSM.16.M88.4 R44, [R194+0x4000] ;  /* 0x00400000c22c783b */ /* 0x000e660000000200 */
[C---:B------:R-:W-:Y:S08]  /*3a70*/  HMMA.16816.F32.BF16 R60, R16.reuse, R36, R84 ;  /* 0x00000024103c723c */ /* 0x040ff00000041854 */
[C---:B------:R-:W-:Y:S01]  /*3a80*/  HMMA.16816.F32.BF16 R52, R16.reuse, R38, R104 ;  /* 0x000000261034723c */ /* 0x040fe20000041868 */
[----:B------:R-:W-:Y:S07]  /*3a90*/  LDSM.16.M88.4 R36, [R194+0x5000] ;  /* 0x00500000c224783b */ /* 0x000fee0000000200 */
[C---:B------:R-:W-:Y:S01]  /*3aa0*/  HMMA.16816.F32.BF16 R56, R16.reuse, R42, R96 ;  /* 0x0000002a1038723c */ /* 0x040fe20000041860 */
[----:B------:R-:W3:Y:S07]  /*3ab0*/  LDSM.16.M88.4 R40, [R194+0x4800] ;  /* 0x00480000c228783b */ /* 0x000eee0000000200 */
[----:B------:R-:W-:Y:S01]  /*3ac0*/  HMMA.16816.F32.BF16 R72, R16, R50, R144 ;  /* 0x000000321048723c */ /* 0x000fe20000041890 */
[----:B------:R-:W4:Y:S01]  /*3ad0*/  LDSM.16.M88.4 R48, [R198] ;  /* 0x00000000c630783b */ /* 0x000f220000000200 */
[----:B------:R-:W-:-:S06]  /*3ae0*/  DEPBAR.LE SB0, 0x0 ;  /* 0x000080000000791a */ /* 0x000fcc0000000000 */
        /* <DEDUP_REMOVED lines=16> */
[C---:B-1----:R-:W-:Y:S08]  /*3bf0*/  HMMA.16816.F32.BF16 R104, R4.reuse, R44, R104 ;  /* 0x0000002c0468723c */ /* 0x042ff00000041868 */
[C---:B------:R-:W-:Y:S08]  /*3c00*/  HMMA.16816.F32.BF16 R96, R4.reuse, R46, R96 ;  /* 0x0000002e0460723c */ /* 0x040ff00000041860 */
[C---:B---3--:R-:W-:Y:S08]  /*3c10*/  HMMA.16816.F32.BF16 R92, R4.reuse, R40, R92 ;  /* 0x00000028045c723c */ /* 0x048ff0000004185c */
[C---:B------:R-:W-:Y:S08]  /*3c20*/  HMMA.16816.F32.BF16 R84, R4.reuse, R42, R84 ;  /* 0x0000002a0454723c */ /* 0x040ff00000041854 */
[C---:B------:R-:W-:Y:S08]  /*3c30*/  HMMA.16816.F32.BF16 R108, R4.reuse, R36, R80 ;  /* 0x00000024046c723c */ /* 0x040ff00000041850 */
[C---:B------:R-:W-:Y:S08]  /*3c40*/  HMMA.16816.F32.BF16 R124, R4.reuse, R38, R76 ;  /* 0x00000026047c723c */ /* 0x040ff0000004184c */
[C---:B------:R-:W-:Y:S08]  /*3c50*/  HMMA.16816.F32.BF16 R132, R4.reuse, R148, R68 ;  /* 0x000000940484723c */ /* 0x040ff00000041844 */
[----:B------:R-:W-:Y:S01]  /*3c60*/  HMMA.16816.F32.BF16 R136, R4, R150, R64 ;  /* 0x000000960488723c */ /* 0x000fe20000041840 */
[----:B------:R-:W-:-:S04]  /*3c70*/  SHF.R.U32.HI R4, RZ, 0x2, R180 ;  /* 0x00000002ff047819 */ /* 0x000fc800000116b4 */
[----:B------:R-:W-:-:S03]  /*3c80*/  LOP3.LUT R153, R4, 0x7, RZ, 0xc0, !PT ;  /* 0x0000000704997812 */ /* 0x000fc600078ec0ff */
[----:B------:R-:W-:Y:S01]  /*3c90*/  HMMA.16816.F32.BF16 R24, R12, R26, R56 ;  /* 0x0000001a0c18723c */ /* 0x000fe20000041838 */
[----:B------:R-:W-:-:S04]  /*3ca0*/  IADD3 R242, PT, PT, R153, R242, R154 ;  /* 0x000000f299f27210 */ /* 0x000fc80007ffe09a */
[----:B------:R-:W-:-:S03]  /*3cb0*/  IADD3 R2, PT, PT, R100, R242, -R243 ;  /* 0x000000f264027210 */ /* 0x000fc60007ffe8f3 */
[----:B------:R-:W-:Y:S01]  /*3cc0*/  HMMA.16816.F32.BF16 R20, R12, R22, R72 ;  /* 0x000000160c14723c */ /* 0x000fe20000041848 */
[----:B------:R-:W-:-:S04]  /*3cd0*/  IMAD R15, R90, 0x40, R102 ;  /* 0x000000405a0f7824 */ /* 0x000fc800078e0266 */
[C---:B------:R-:W-:Y:S01]  /*3ce0*/  VIADD R12, R15.reuse, 0x1 ;  /* 0x000000010f0c7836 */ /* 0x040fe20000000000 */
[CC--:B------:R-:W-:Y:S01]  /*3cf0*/  ISETP.GE.AND P2, PT, R15.reuse, R100.reuse, PT ;  /* 0x000000640f00720c */ /* 0x0c0fe20003f46270 */
[C---:B------:R-:W-:Y:S01]  /*3d00*/  VIADD R14, R15.reuse, 0x8 ;  /* 0x000000080f0e7836 */ /* 0x040fe20000000000 */
[C---:B----4-:R-:W-:Y:S01]  /*3d10*/  HMMA.16816.F32.BF16 R64, R48.reuse, R36, R16 ;  /* 0x000000243040723c */ /* 0x050fe20000041810 */
[C---:B------:R-:W-:Y:S01]  /*3d20*/  VIADD R13, R15.reuse, 0x9 ;  /* 0x000000090f0d7836 */ /* 0x040fe20000000000 */
[-C--:B------:R-:W-:Y:S01]  /*3d30*/  ISETP.GE.AND P1, PT, R12, R100.reuse, PT ;  /* 0x000000640c00720c */ /* 0x080fe20003f26270 */
[----:B------:R-:W-:Y:S01]  /*3d40*/  VIADD R17, R15, 0x10 ;  /* 0x000000100f117836 */ /* 0x000fe20000000000 */
[-C--:B------:R-:W-:Y:S01]  /*3d50*/  ISETP.GE.AND P0, PT, R14, R100.reuse, PT ;  /* 0x000000640e00720c */ /* 0x080fe20003f06270 */
[C---:B------:R-:W-:Y:S01]  /*3d60*/  IMAD.IADD R6, R2.reuse, 0x1, -R15 ;  /* 0x0000000102067824 */ /* 0x040fe200078e0a0f */
[----:B------:R-:W-:Y:S01]  /*3d70*/  ISETP.GE.AND P6, PT, R13, R100, PT ;  /* 0x000000640d00720c */ /* 0x000fe20003fc6270 */
[C---:B------:R-:W-:Y:S01]  /*3d80*/  IMAD.IADD R5, R2.reuse, 0x1, -R12 ;  /* 0x0000000102057824 */ /* 0x040fe200078e0a0c */
[C---:B------:R-:W-:Y:S01]  /*3d90*/  HMMA.16816.F32.BF16 R80, R48.reuse, R148, R8 ;  /* 0x000000943050723c */ /* 0x040fe20000041808 */
[C---:B------:R-:W-:Y:S01]  /*3da0*/  IMAD.IADD R4, R2.reuse, 0x1, -R14 ;  /* 0x0000000102047824 */ /* 0x040fe200078e0a0e */
[----:B------:R-:W-:Y:S01]  /*3db0*/  IABS R9, R6 ;  /* 0x0000000600097213 */ /* 0x000fe20000000000 */
[C---:B------:R-:W-:Y:S01]  /*3dc0*/  IMAD.IADD R8, R2.reuse, 0x1, -R13 ;  /* 0x0000000102087824 */ /* 0x040fe200078e0a0d */
[----:B------:R-:W-:Y:S01]  /*3dd0*/  IABS R7, R5 ;  /* 0x0000000500077213 */ /* 0x000fe20000000000 */
[----:B------:R-:W-:Y:S01]  /*3de0*/  IMAD.IADD R10, R2, 0x1, -R17 ;  /* 0x00000001020a7824 */ /* 0x000fe200078e0a11 */
[----:B------:R-:W-:Y:S01]  /*3df0*/  IABS R6, R4 ;  /* 0x0000000400067213 */ /* 0x000fe20000000000 */
[C---:B------:R-:W-:Y:S01]  /*3e00*/  VIADD R16, R15.reuse, 0x11 ;  /* 0x000000110f107836 */ /* 0x040fe20000000000 */
[C---:B------:R-:W-:Y:S01]  /*3e10*/  HMMA.16816.F32.BF16 R60, R48.reuse, R44, R60 ;  /* 0x0000002c303c723c */ /* 0x040fe2000004183c */
[----:B------:R-:W-:Y:S01]  /*3e20*/  IABS R5, R8 ;  /* 0x0000000800057213 */ /* 0x000fe20000000000 */
[----:B------:R-:W-:Y:S01]  /*3e30*/  IMAD.MOV.U32 R8, RZ, RZ, R7 ;  /* 0x000000ffff087224 */ /* 0x000fe200078e0007 */
[----:B------:R-:W-:Y:S01]  /*3e40*/  IABS R4, R10 ;  /* 0x0000000a00047213 */ /* 0x000fe20000000000 */
[----:B------:R-:W-:Y:S01]  /*3e50*/  IMAD.MOV.U32 R7, RZ, RZ, R6 ;  /* 0x000000ffff077224 */ /* 0x000fe200078e0006 */
[----:B------:R-:W-:Y:S01]  /*3e60*/  ISETP.GE.AND P4, PT, R16, R100, PT ;  /* 0x000000641000720c */ /* 0x000fe20003f86270 */
[----:B------:R-:W-:Y:S01]  /*3e70*/  IMAD.MOV.U32 R6, RZ, RZ, R5 ;  /* 0x000000ffff067224 */ /* 0x000fe200078e0005 */
[----:B------:R-:W-:Y:S01]  /*3e80*/  I2FP.F32.S32 R8, R8 ;  /* 0x0000000800087245 */ /* 0x000fe20000201400 */
[----:B------:R-:W-:Y:S01]  /*3e90*/  HMMA.16816.F32.BF16 R28, R48, R40, R28 ;  /* 0x00000028301c723c */ /* 0x000fe2000004181c */
[----:B------:R-:W-:Y:S01]  /*3ea0*/  IMAD.MOV.U32 R5, RZ, RZ, R4 ;  /* 0x000000ffff057224 */ /* 0x000fe200078e0004 */
[----:B------:R-:W-:Y:S01]  /*3eb0*/  I2FP.F32.S32 R4, R9 ;  /* 0x0000000900047245 */ /* 0x000fe20000201400 */
[C---:B------:R-:W-:Y:S01]  /*3ec0*/  VIADD R18, R15.reuse, 0x18 ;  /* 0x000000180f127836 */ /* 0x040fe20000000000 */
[----:B------:R-:W-:Y:S01]  /*3ed0*/  I2FP.F32.S32 R7, R7 ;  /* 0x0000000700077245 */ /* 0x000fe20000201400 */
[----:B------:R-:W-:Y:S01]  /*3ee0*/  VIADD R19, R15, 0x19 ;  /* 0x000000190f137836 */ /* 0x000fe20000000000 */
[----:B------:R-:W-:-:S02]  /*3ef0*/  I2FP.F32.S32 R5, R5 ;  /* 0x0000000500057245 */ /* 0x000fc40000201400 */
[C---:B------:R-:W-:Y:S01]  /*3f00*/  HMMA.16816.F32.BF16 R52, R48.reuse, R46, R52 ;  /* 0x0000002e3034723c */ /* 0x040fe20000041834 */
[----:B------:R-:W-:Y:S02]  /*3f10*/  I2FP.F32.S32 R6, R6 ;  /* 0x0000000600067245 */ /* 0x000fe40000201400 */
[-C--:B------:R-:W-:Y:S01]  /*3f20*/  FFMA.FTZ R45, R4, -R101.reuse, R60 ;  /* 0x80000065042d7223 */ /* 0x080fe2000001003c */
[-C--:B------:R-:W-:Y:S01]  /*3f30*/  FFMA.FTZ R44, R8, -R101.reuse, R61 ;  /* 0x80000065082c7223 */ /* 0x080fe2000001003d */
[-C--:B------:R-:W-:Y:S01]  /*3f40*/  ISETP.GE.AND P3, PT, R18, R100.reuse, PT ;  /* 0x000000641200720c */ /* 0x080fe20003f66270 */
[----:B------:R-:W-:Y:S01]  /*3f50*/  BAR.SYNC.DEFER_BLOCKING 0x0 ;  /* 0x0000000000007b1d */ /* 0x000fe20000010000 */
[----:B------:R-:W-:Y:S01]  /*3f60*/  ISETP.GE.AND P5, PT, R17, R100, PT ;  /* 0x000000641100720c */ /* 0x000fe20003fa6270 */
[----:B------:R-:W-:Y:S01]  /*3f70*/  HMMA.16816.F32.BF16 R76, R48, R38, R20 ;  /* 0x00000026304c723c */ /* 0x000fe20000041814 */
[----:B------:R-:W-:Y:S01]  /*3f80*/  VIADD R20, R15, 0x20 ;  /* 0x000000200f147836 */ /* 0x000fe20000000000 */
[----:B------:R-:W-:Y:S01]  /*3f90*/  FSEL R68, R44, -INF , !P1 ;  /* 0xff8000002c447808 */ /* 0x000fe20004800000 */
[----:B------:R-:W-:Y:S01]  /*3fa0*/  FFMA.FTZ R58, R5, -R101, R28 ;  /* 0x80000065053a7223 */ /* 0x000fe2000001001c */
[----:B------:R-:W-:-:S02]  /*3fb0*/  IMAD.IADD R5, R2, 0x1, -R16 ;  /* 0x0000000102057824 */ /* 0x000fc400078e0a10 */
[----:B------:R-:W-:Y:S02]  /*3fc0*/  IMAD.IADD R9, R2, 0x1, -R20 ;  /* 0x0000000102097824 */ /* 0x000fe400078e0a14 */
[C---:B------:R-:W-:Y:S01]  /*3fd0*/  HMMA.16816.F32.BF16 R40, R48.reuse, R42, R24 ;  /* 0x0000002a3028723c */ /* 0x040fe20000041818 */
[----:B------:R-:W-:Y:S02]  /*3fe0*/  IABS R8, R5 ;  /* 0x0000000500087213 */ /* 0x000fe40000000000 */
[-C--:B------:R-:W-:Y:S01]  /*3ff0*/  FFMA.FTZ R60, R4, -R101.reuse, R54 ;  /* 0x80000065043c7223 */ /* 0x080fe20000010036 */
[-C--:B------:R-:W-:Y:S01]  /*4000*/  FFMA.FTZ R54, R7, -R101.reuse, R52 ;  /* 0x8000006507367223 */ /* 0x080fe20000010034 */
[----:B------:R-:W-:Y:S02]  /*4010*/  IMAD.IADD R4, R2, 0x1, -R18 ;  /* 0x0000000102047824 */ /* 0x000fe400078e0a12 */
[----:B------:R-:W-:Y:S01]  /*4020*/  FFMA.FTZ R59, R6, -R101, R53 ;  /* 0x80000065063b7223 */ /* 0x000fe20000010035 */
[----:B------:R-:W-:Y:S01]  /*4030*/  IMAD.IADD R7, R2, 0x1, -R19 ;  /* 0x0000000102077824 */ /* 0x000fe200078e0a13 */
[----:B------:R-:W-:Y:S01]  /*4040*/  FSEL R116, R58, -INF , !P5 ;  /* 0xff8000003a747808 */ /* 0x000fe20006800000 */
[----:B------:R-:W-:Y:S01]  /*4050*/  VIADD R6, R2, 0x8 ;  /* 0x0000000802067836 */ /* 0x000fe20000000000 */
[----:B------:R-:W-:Y:S01]  /*4060*/  IABS R5, R4 ;  /* 0x0000000400057213 */ /* 0x000fe20000000000 */
[----:B------:R-:W-:Y:S01]  /*4070*/  HMMA.16816.F32.BF16 R48, R48, R150, R112 ;  /* 0x000000963030723c */ /* 0x000fe20000041870 */
[----:B------:R-:W-:Y:S01]  /*4080*/  IABS R4, R7 ;  /* 0x0000000700047213 */ /* 0x000fe20000000000 */
[----:B------:R-:W-:Y:S01]  /*4090*/  IMAD.IADD R10, R6, 0x1, -R15 ;  /* 0x00000001060a7824 */ /* 0x000fe200078e0a0f */
[----:B------:R-:W-:Y:S01]  /*40a0*/  IABS R7, R9 ;  /* 0x0000000900077213 */ /* 0x000fe20000000000 */
[----:B------:R-:W-:Y:S01]  /*40b0*/  IMAD.MOV.U32 R9, RZ, RZ, R8 ;  /* 0x000000ffff097224 */ /* 0x000fe200078e0008 */
[----:B------:R-:W-:Y:S01]  /*40c0*/  FSEL R69, R60, -INF , !P0 ;  /* 0xff8000003c457808 */ /* 0x000fe20004000000 */
[----:B------:R-:W-:-:S02]  /*40d0*/  IMAD.MOV.U32 R8, RZ, RZ, R5 ;  /* 0x000000ffff087224 */ /* 0x000fc400078e0005 */
[----:B------:R-:W-:Y:S01]  /*40e0*/  IMAD.MOV.U32 R5, RZ, RZ, R4 ;  /* 0x000000ffff057224 */ /* 0x000fe200078e0004 */
[----:B------:R-:W-:Y:S01]  /*40f0*/  IABS R4, R10 ;  /* 0x0000000a00047213 */ /* 0x000fe20000000000 */
[----:B------:R-:W-:Y:S01]  /*4100*/  IMAD.MOV.U32 R11, RZ, RZ, R7 ;  /* 0x000000ffff0b7224 */ /* 0x000fe200078e0007 */
[----:B------:R-:W-:Y:S02]  /*4110*/  I2FP.F32.S32 R7, R8 ;  /* 0x0000000800077245 */ /* 0x000fe40000201400 */
[----:B------:R-:W-:Y:S02]  /*4120*/  I2FP.F32.S32 R8, R5 ;  /* 0x0000000500087245 */ /* 0x000fe40000201400 */
[----:B------:R-:W-:Y:S01]  /*4130*/  I2FP.F32.S32 R5, R11 ;  /* 0x0000000b00057245 */ /* 0x000fe20000201400 */
[----:B------:R-:W-:Y:S01]  /*4140*/  FFMA.FTZ R52, R7, -R101, R40 ;  /* 0x8000006507347223 */ /* 0x000fe20000010028 */
[----:B------:R-:W-:Y:S01]  /*4150*/  I2FP.F32.S32 R9, R9 ;  /* 0x0000000900097245 */ /* 0x000fe20000201400 */
[-C--:B------:R-:W-:Y:S01]  /*4160*/  FFMA.FTZ R47, R8, -R101.reuse, R41 ;  /* 0x80000065082f7223 */ /* 0x080fe20000010029 */
[----:B------:R-:W-:Y:S01]  /*4170*/  I2FP.F32.S32 R7, R4 ;  /* 0x0000000400077245 */ /* 0x000fe20000201400 */
[----:B------:R-:W-:Y:S01]  /*4180*/  FFMA.FTZ R46, R5, -R101, R64 ;  /* 0x80000065052e7223 */ /* 0x000fe20000010040 */
[----:B------:R-:W-:-:S02]  /*4190*/  VIADD R5, R2, 0x40 ;  /* 0x0000004002057836 */ /* 0x000fc40000000000 */
[-C--:B------:R-:W-:Y:S01]  /*41a0*/  FFMA.FTZ R53, R9, -R101.reuse, R29 ;  /* 0x8000006509357223 */ /* 0x080fe2000001001d */
[----:B------:R-:W-:Y:S02]  /*41b0*/  VIADD R4, R2, 0x48 ;  /* 0x0000004802047836 */ /* 0x000fe40000000000 */
[----:B------:R-:W-:Y:S01]  /*41c0*/  FFMA.FTZ R41, R7, -R101, R62 ;  /* 0x8000006507297223 */ /* 0x000fe2000001003e */
[--C-:B------:R-:W-:Y:S01]  /*41d0*/  IMAD.IADD R8, R5, 0x1, -R15.reuse ;  /* 0x0000000105087824 */ /* 0x100fe200078e0a0f */
[----:B------:R-:W-:Y:S01]  /*41e0*/  FSEL R64, R45, -INF , !P2 ;  /* 0xff8000002d407808 */ /* 0x000fe20005000000 */
[----:B------:R-:W-:Y:S01]  /*41f0*/  IMAD.IADD R7, R4, 0x1, -R15 ;  /* 0x0000000104077824 */ /* 0x000fe200078e0a0f */
[----:B------:R-:W-:Y:S01]  /*4200*/  FSEL R120, R52, -INF , !P3 ;  /* 0xff80000034787808 */ /* 0x000fe20005800000 */
[--C-:B------:R-:W-:Y:S01]  /*4210*/  IMAD.IADD R9, R6, 0x1, -R12.reuse ;  /* 0x0000000106097824 */ /* 0x100fe200078e0a0c */
[----:B------:R-:W-:Y:S01]  /*4220*/  IABS R11, R8 ;  /* 0x00000008000b7213 */ /* 0x000fe20000000000 */
[--C-:B------:R-:W-:Y:S01]  /*4230*/  IMAD.IADD R10, R5, 0x1, -R12.reuse ;  /* 0x00000001050a7824 */ /* 0x100fe200078e0a0c */
[----:B------:R-:W-:Y:S01]  /*4240*/  IABS R7, R7 ;  /* 0x0000000700077213 */ /* 0x000fe20000000000 */
[----:B------:R-:W-:Y:S01]  /*4250*/  IMAD.IADD R12, R4, 0x1, -R12 ;  /* 0x00000001040c7824 */ /* 0x000fe200078e0a0c */
[----:B------:R-:W-:-:S02]  /*4260*/  IABS R9, R9 ;  /* 0x0000000900097213 */ /* 0x000fc40000000000 */
[----:B------:R-:W-:Y:S02]  /*4270*/  IABS R8, R10 ;  /* 0x0000000a00087213 */ /* 0x000fe40000000000 */
        /* <DEDUP_REMOVED lines=11> */
[----:B------:R-:W-:Y:S01]  /*4330*/  FFMA.FTZ R25, R10, -R101, R104 ;  /* 0x800000650a197223 */ /* 0x000fe20000010068 */
[----:B------:R-:W-:-:S02]  /*4340*/  IMAD.IADD R10, R5, 0x1, -R13 ;  /* 0x00000001050a7824 */ /* 0x000fc400078e0a0d */
[-C--:B------:R-:W-:Y:S01]  /*4350*/  FFMA.FTZ R24, R11, -R101.reuse, R106 ;  /* 0x800000650b187223 */ /* 0x080fe2000001006a */
[C---:B------:R-:W-:Y:S02]  /*4360*/  IMAD.IADD R12, R4.reuse, 0x1, -R13 ;  /* 0x00000001040c7824 */ /* 0x040fe400078e0a0d */
[-C--:B------:R-:W-:Y:S01]  /*4370*/  FFMA.FTZ R21, R7, -R101.reuse, R107 ;  /* 0x8000006507157223 */ /* 0x080fe2000001006b */
[----:B------:R-:W-:Y:S01]  /*4380*/  IMAD.IADD R7, R4, 0x1, -R14 ;  /* 0x0000000104077824 */ /* 0x000fe200078e0a0e */
[----:B------:R-:W-:Y:S01]  /*4390*/  IABS R11, R8 ;  /* 0x00000008000b7213 */ /* 0x000fe20000000000 */
[----:B------:R-:W-:Y:S01]  /*43a0*/  FFMA.FTZ R23, R9, -R101, R63 ;  /* 0x8000006509177223 */ /* 0x000fe2000001003f */
[----:B------:R-:W-:Y:S01]  /*43b0*/  IABS R8, R10 ;  /* 0x0000000a00087213 */ /* 0x000fe20000000000 */
[----:B------:R-:W-:Y:S01]  /*43c0*/  IMAD.IADD R9, R6, 0x1, -R13 ;  /* 0x0000000106097824 */ /* 0x000fe200078e0a0d */
[----:B------:R-:W-:Y:S02]  /*43d0*/  IABS R7, R7 ;  /* 0x0000000700077213 */ /* 0x000fe40000000000 */
[----:B------:R-:W-:Y:S01]  /*43e0*/  IABS R10, R12 ;  /* 0x0000000c000a7213 */ /* 0x000fe20000000000 */
[----:B------:R-:W-:Y:S01]  /*43f0*/  IMAD.MOV.U32 R12, RZ, RZ, R11 ;  /* 0x000000ffff0c7224 */ /* 0x000fe200078e000b */
[----:B------:R-:W-:Y:S01]  /*4400*/  IABS R9, R9 ;  /* 0x0000000900097213 */ /* 0x000fe20000000000 */
        /* <DEDUP_REMOVED lines=10> */
[-C--:B------:R-:W-:Y:S01]  /*44b0*/  FFMA.FTZ R40, R10, -R101.reuse, R96 ;  /* 0x800000650a287223 */ /* 0x080fe20000010060 */
[-C--:B------:R-:W-:Y:S01]  /*44c0*/  FFMA.FTZ R36, R7, -R101.reuse, R99 ;  /* 0x8000006507247223 */ /* 0x080fe20000010063 */
[--C-:B------:R-:W-:Y:S02]  /*44d0*/  IMAD.IADD R7, R5, 0x1, -R17.reuse ;  /* 0x0000000105077824 */ /* 0x100fe400078e0a11 */
[----:B------:R-:W-:Y:S01]  /*44e0*/  FFMA.FTZ R39, R11, -R101, R98 ;  /* 0x800000650b277223 */ /* 0x000fe20000010062 */
[----:B------:R-:W-:Y:S01]  /*44f0*/  IMAD.IADD R9, R4, 0x1, -R17 ;  /* 0x0000000104097824 */ /* 0x000fe200078e0a11 */
        /* <DEDUP_REMOVED lines=8> */
[----:B------:R-:W-:Y:S01]  /*4580*/  FSEL R72, R23, -INF , !P1 ;  /* 0xff80000017487808 */ /* 0x000fe20004800000 */
        /* <DEDUP_REMOVED lines=9> */
[----:B------:R-:W-:Y:S01]  /*4620*/  FFMA.FTZ R33, R10, -R101, R94 ;  /* 0x800000650a217223 */ /* 0x000fe2000001005e */
[----:B------:R-:W-:Y:S01]  /*4630*/  I2FP.F32.S32 R11, R11 ;  /* 0x0000000b000b7245 */ /* 0x000fe20000201400 */
[-C--:B------:R-:W-:Y:S01]  /*4640*/  FFMA.FTZ R32, R8, -R101.reuse, R31 ;  /* 0x8000006508207223 */ /* 0x080fe2000001001f */
[----:B------:R-:W-:Y:S02]  /*4650*/  IMAD.IADD R8, R6, 0x1, -R18 ;  /* 0x0000000106087824 */ /* 0x000fe400078e0a12 */
[-C--:B------:R-:W-:Y:S01]  /*4660*/  FFMA.FTZ R31, R7, -R101.reuse, R93 ;  /* 0x80000065071f7223 */ /* 0x080fe2000001005d */
[C---:B------:R-:W-:Y:S02]  /*4670*/  IMAD.IADD R7, R4.reuse, 0x1, -R16 ;  /* 0x0000000104077824 */ /* 0x040fe400078e0a10 */
[----:B------:R-:W-:Y:S01]  /*4680*/  FFMA.FTZ R34, R11, -R101, R92 ;  /* 0x800000650b227223 */ /* 0x000fe2000001005c */
[--C-:B------:R-:W-:Y:S01]  /*4690*/  IMAD.IADD R9, R5, 0x1, -R18.reuse ;  /* 0x0000000105097824 */ /* 0x100fe200078e0a12 */
[----:B------:R-:W-:Y:S01]  /*46a0*/  IABS R8, R8 ;  /* 0x0000000800087213 */ /* 0x000fe20000000000 */
[----:B------:R-:W-:Y:S01]  /*46b0*/  IMAD.IADD R10, R4, 0x1, -R18 ;  /* 0x00000001040a7824 */ /* 0x000fe200078e0a12 */
[----:B------:R-:W-:Y:S01]  /*46c0*/  IABS R7, R7 ;  /* 0x0000000700077213 */ /* 0x000fe20000000000 */
[----:B------:R-:W-:Y:S01]  /*46d0*/  IMAD.IADD R11, R6, 0x1, -R19 ;  /* 0x00000001060b7824 */ /* 0x000fe200078e0a13 */
[----:B------:R-:W-:Y:S01]  /*46e0*/  IABS R13, R9 ;  /* 0x00000009000d7213 */ /* 0x000fe20000000000 */
[----:B------:R-:W-:Y:S01]  /*46f0*/  IMAD.MOV.U32 R12, RZ, RZ, R8 ;  /* 0x000000ffff0c7224 */ /* 0x000fe200078e0008 */
[----:B------:R-:W-:-:S02]  /*4700*/  IABS R10, R10 ;  /* 0x0000000a000a7213 */ /* 0x000fc40000000000 */
[----:B------:R-:W-:Y:S01]  /*4710*/  IABS R11, R11 ;  /* 0x0000000b000b7213 */ /* 0x000fe20000000000 */
[----:B------:R-:W-:Y:S01]  /*4720*/  IMAD.MOV.U32 R8, RZ, RZ, R13 ;  /* 0x000000ffff087224 */ /* 0x000fe200078e000d */
[----:B------:R-:W-:Y:S01]  /*4730*/  I2FP.F32.S32 R9, R7 ;  /* 0x0000000700097245 */ /* 0x000fe20000201400 */
[----:B------:R-:W-:Y:S01]  /*4740*/  IMAD.MOV.U32 R7, RZ, RZ, R10 ;  /* 0x000000ffff077224 */ /* 0x000fe200078e000a */
[----:B------:R-:W-:Y:S01]  /*4750*/  FSEL R62, R21, -INF , !P1 ;  /* 0xff800000153e7808 */ /* 0x000fe20004800000 */
[----:B------:R-:W-:Y:S01]  /*4760*/  IMAD.MOV.U32 R10, RZ, RZ, R11 ;  /* 0x000000ffff0a7224 */ /* 0x000fe200078e000b */
[----:B------:R-:W-:Y:S01]  /*4770*/  I2FP.F32.S32 R11, R12 ;  /* 0x0000000c000b7245 */ /* 0x000fe20000201400 */
[----:B------:R-:W-:Y:S01]  /*4780*/  FFMA.FTZ R30, R9, -R101, R95 ;  /* 0x80000065091e7223 */ /* 0x000fe2000001005f */
[----:B------:R-:W-:Y:S01]  /*4790*/  I2FP.F32.S32 R9, R8 ;  /* 0x0000000800097245 */ /* 0x000fe20000201400 */
[--C-:B------:R-:W-:Y:S01]  /*47a0*/  IMAD.IADD R12, R4, 0x1, -R20.reuse ;  /* 0x00000001040c7824 */ /* 0x100fe200078e0a14 */
[----:B------:R-:W-:Y:S01]  /*47b0*/  I2FP.F32.S32 R8, R10 ;  /* 0x0000000a00087245 */ /* 0x000fe20000201400 */
[----:B------:R-:W-:Y:S01]  /*47c0*/  IMAD.IADD R10, R5, 0x1, -R20 ;  /* 0x00000001050a7824 */ /* 0x000fe200078e0a14 */
[----:B------:R-:W-:Y:S01]  /*47d0*/  I2FP.F32.S32 R7, R7 ;  /* 0x0000000700077245 */ /* 0x000fe20000201400 */
[-C--:B------:R-:W-:Y:S01]  /*47e0*/  FFMA.FTZ R29, R11, -R101.reuse, R42 ;  /* 0x800000650b1d7223 */ /* 0x080fe2000001002a */
[-C--:B------:R-:W-:Y:S01]  /*47f0*/  FFMA.FTZ R28, R9, -R101.reuse, R84 ;  /* 0x80000065091c7223 */ /* 0x080fe20000010054 */
[----:B------:R-:W-:Y:S01]  /*4800*/  FFMA.FTZ R26, R8, -R101, R43 ;  /* 0x80000065081a7223 */ /* 0x000fe2000001002b */
[----:B------:R-:W-:-:S02]  /*4810*/  IMAD.IADD R8, R5, 0x1, -R19 ;  /* 0x0000000105087824 */ /* 0x000fc400078e0a13 */
[----:B------:R-:W-:Y:S01]  /*4820*/  FFMA.FTZ R27, R7, -R101, R86 ;  /* 0x80000065071b7223 */ /* 0x000fe20000010056 */
[----:B------:R-:W-:Y:S01]  /*4830*/  IMAD.IADD R7, R4, 0x1, -R19 ;  /* 0x0000000104077824 */ /* 0x000fe200078e0a13 */
[----:B------:R-:W-:Y:S01]  /*4840*/  ISETP.GE.AND P1, PT, R20, R100, PT ;  /* 0x000000641400720c */ /* 0x000fe20003f26270 */
[----:B------:R-:W-:Y:S01]  /*4850*/  IMAD.IADD R9, R6, 0x1, -R20 ;  /* 0x0000000106097824 */ /* 0x000fe200078e0a14 */
[----:B------:R-:W-:Y:S01]  /*4860*/  IABS R11, R8 ;  /* 0x00000008000b7213 */ /* 0x000fe20000000000 */
[----:B------:R-:W-:Y:S01]  /*4870*/  VIADD R13, R15, 0x39 ;  /* 0x000000390f0d7836 */ /* 0x000fe20000000000 */
[----:B------:R-:W-:Y:S02]  /*4880*/  IABS R7, R7 ;  /* 0x0000000700077213 */ /* 0x000fe40000000000 */
[----:B------:R-:W-:Y:S01]  /*4890*/  IABS R8, R10 ;  /* 0x0000000a00087213 */ /* 0x000fe20000000000 */
[----:B------:R-:W-:Y:S01]  /*48a0*/  IMAD.IADD R43, R5, 0x1, -R13 ;  /* 0x00000001052b7824 */ /* 0x000fe200078e0a0d */
[----:B------:R-:W-:Y:S01]  /*48b0*/  IABS R10, R12 ;  /* 0x0000000c000a7213 */ /* 0x000fe20000000000 */
[----:B------:R-:W-:Y:S01]  /*48c0*/  IMAD.MOV.U32 R12, RZ, RZ, R11 ;  /* 0x000000ffff0c7224 */ /* 0x000fe200078e000b */
[----:B------:R-:W-:Y:S01]  /*48d0*/  IABS R9, R9 ;  /* 0x0000000900097213 */ /* 0x000fe20000000000 */
[----:B------:R-:W-:Y:S01]  /*48e0*/  IMAD.MOV.U32 R11, RZ, RZ, R7 ;  /* 0x000000ffff0b7224 */ /* 0x000fe200078e0007 */
[----:B------:R-:W-:Y:S01]  /*48f0*/  I2FP.F32.S32 R8, R8 ;  /* 0x0000000800087245 */ /* 0x000fe20000201400 */
[----:B------:R-:W-:Y:S01]  /*4900*/  IMAD.MOV.U32 R7, RZ, RZ, R10 ;  /* 0x000000ffff077224 */ /* 0x000fe200078e000a */
[----:B------:R-:W-:Y:S01]  /*4910*/  I2FP.F32.S32 R10, R12 ;  /* 0x0000000c000a7245 */ /* 0x000fe20000201400 */
[----:B------:R-:W-:Y:S01]  /*4920*/  VIADD R12, R15, 0x38 ;  /* 0x000000380f0c7836 */ /* 0x000fe20000000000 */
[----:B------:R-:W-:Y:S01]  /*4930*/  I2FP.F32.S32 R11, R11 ;  /* 0x0000000b000b7245 */ /* 0x000fe20000201400 */
[----:B------:R-:W-:Y:S01]  /*4940*/  FFMA.FTZ R16, R8, -R101, R108 ;  /* 0x8000006508107223 */ /* 0x000fe2000001006c */
[----:B------:R-:W-:Y:S01]  /*4950*/  I2FP.F32.S32 R9, R9 ;  /* 0x0000000900097245 */ /* 0x000fe20000201400 */
[----:B------:R-:W-:Y:S01]  /*4960*/  FFMA.FTZ R21, R10, -R101, R85 ;  /* 0x800000650a157223 */ /* 0x000fe20000010055 */
[----:B------:R-:W-:Y:S01]  /*4970*/  I2FP.F32.S32 R7, R7 ;  /* 0x0000000700077245 */ /* 0x000fe20000201400 */
[----:B------:R-:W-:Y:S01]  /*4980*/  FFMA.FTZ R20, R11, -R101, R87 ;  /* 0x800000650b147223 */ /* 0x000fe20000010057 */
[----:B------:R-:W-:-:S02]  /*4990*/  VIADD R11, R15, 0x21 ;  /* 0x000000210f0b7836 */ /* 0x000fc40000000000 */
[-C--:B------:R-:W-:Y:S01]  /*49a0*/  FFMA.FTZ R18, R9, -R101.reuse, R66 ;  /* 0x8000006509127223 */ /* 0x080fe20000010042 */
[----:B------:R-:W-:Y:S02]  /*49b0*/  VIADD R10, R15, 0x28 ;  /* 0x000000280f0a7836 */ /* 0x000fe40000000000 */
[----:B------:R-:W-:Y:S01]  /*49c0*/  FFMA.FTZ R14, R7, -R101, R110 ;  /* 0x80000065070e7223 */ /* 0x000fe2000001006e */
[----:B------:R-:W-:Y:S01]  /*49d0*/  VIADD R9, R15, 0x29 ;  /* 0x000000290f097836 */ /* 0x000fe20000000000 */
[----:B------:R-:W-:Y:S01]  /*49e0*/  FSEL R71, R41, -INF , !P2 ;  /* 0xff80000029477808 */ /* 0x000fe20005000000 */
[----:B------:R-:W-:Y:S01]  /*49f0*/  VIADD R8, R15, 0x30 ;  /* 0x000000300f087836 */ /* 0x000fe20000000000 */
[----:B------:R-:W-:Y:S01]  /*4a00*/  FSEL R56, R25, -INF , !P2 ;  /* 0xff80000019387808 */ /* 0x000fe20005000000 */
[----:B------:R-:W-:Y:S01]  /*4a10*/  VIADD R7, R15, 0x31 ;  /* 0x000000310f077836 */ /* 0x000fe20000000000 */
[----:B------:R-:W-:Y:S01]  /*4a20*/  FSEL R61, R24, -INF , !P2 ;  /* 0xff800000183d7808 */ /* 0x000fe20005000000 */
[C---:B------:R-:W-:Y:S01]  /*4a30*/  IMAD.IADD R15, R2.reuse, 0x1, -R11 ;  /* 0x00000001020f7824 */ /* 0x040fe200078e0a0b */
[-C--:B------:R-:W-:Y:S01]  /*4a40*/  ISETP.GE.AND P2, PT, R19, R100.reuse, PT ;  /* 0x000000641300720c */ /* 0x080fe20003f46270 */
[----:B------:R-:W-:Y:S01]  /*4a50*/  IMAD.IADD R17, R2, 0x1, -R10 ;  /* 0x0000000102117824 */ /* 0x000fe200078e0a0a */
[----:B------:R-:W-:Y:S01]  /*4a60*/  FSEL R144, R14, -INF , !P1 ;  /* 0xff8000000e907808 */ /* 0x000fe20004800000 */
[C---:B------:R-:W-:Y:S01]  /*4a70*/  IMAD.IADD R19, R2.reuse, 0x1, -R9 ;  /* 0x0000000102137824 */ /* 0x040fe200078e0a09 */
[----:B------:R-:W-:Y:S01]  /*4a80*/  FSEL R130, R35, -INF , !P5 ;  /* 0xff80000023827808 */ /* 0x000fe20006800000 */
[C---:B------:R-:W-:Y:S01]  /*4a90*/  IMAD.IADD R22, R2.reuse, 0x1, -R8 ;  /* 0x0000000102167824 */ /* 0x040fe200078e0a08 */
[----:B------:R-:W-:Y:S01]  /*4aa0*/  IABS R14, R17 ;  /* 0x00000011000e7213 */ /* 0x000fe20000000000 */
[----:B------:R-:W-:Y:S01]  /*4ab0*/  IMAD.IADD R23, R2, 0x1, -R7 ;  /* 0x0000000102177824 */ /* 0x000fe200078e0a07 */
[----:B------:R-:W-:Y:S01]  /*4ac0*/  FSEL R93, R30, -INF , !P4 ;  /* 0xff8000001e5d7808 */ /* 0x000fe20006000000 */
[----:B------:R-:W-:Y:S01]  /*4ad0*/  IMAD.IADD R25, R2, 0x1, -R12 ;  /* 0x0000000102197824 */ /* 0x000fe200078e0a0c */
[----:B------:R-:W-:Y:S01]  /*4ae0*/  FSEL R74, R28, -INF , !P3 ;  /* 0xff8000001c4a7808 */ /* 0x000fe20005800000 */
[----:B------:R-:W-:Y:S01]  /*4af0*/  IMAD.IADD R24, R2, 0x1, -R13 ;  /* 0x0000000102187824 */ /* 0x000fe200078e0a0d */
[----:B------:R-:W-:Y:S01]  /*4b00*/  IABS R2, R15 ;  /* 0x0000000f00027213 */ /* 0x000fe20000000000 */
[C---:B------:R-:W-:Y:S01]  /*4b10*/  IMAD.IADD R17, R5.reuse, 0x1, -R11 ;  /* 0x0000000105117824 */ /* 0x040fe200078e0a0b */
[----:B------:R-:W-:Y:S01]  /*4b20*/  IABS R15, R19 ;  /* 0x00000013000f7213 */ /* 0x000fe20000000000 */
[C---:B------:R-:W-:Y:S01]  /*4b30*/  IMAD.IADD R19, R5.reuse, 0x1, -R10 ;  /* 0x0000000105137824 */ /* 0x040fe200078e0a0a */
[----:B------:R-:W-:Y:S01]  /*4b40*/  FSEL R58, R34, -INF , !P5 ;  /* 0xff800000223a7808 */ /* 0x000fe20006800000 */
[C---:B------:R-:W-:Y:S01]  /*4b50*/  IMAD.IADD R28, R5.reuse, 0x1, -R9 ;  /* 0x00000001051c7824 */ /* 0x040fe200078e0a09 */
[----:B------:R-:W-:Y:S01]  /*4b60*/  FSEL R131, R32, -INF , !P4 ;  /* 0xff80000020837808 */ /* 0x000fe20006000000 */
[----:B------:R-:W-:Y:S01]  /*4b70*/  IMAD.IADD R30, R5, 0x1, -R8 ;  /* 0x00000001051e7824 */ /* 0x000fe200078e0a08 */
[----:B------:R-:W-:Y:S01]  /*4b80*/  FSEL R128, R29, -INF , !P3 ;  /* 0xff8000001d807808 */ /* 0x000fe20005800000 */
[--C-:B------:R-:W-:Y:S01]  /*4b90*/  IMAD.IADD R35, R5, 0x1, -R7.reuse ;  /* 0x0000000105237824 */ /* 0x100fe200078e0a07 */
[----:B------:R-:W-:Y:S01]  /*4ba0*/  FSEL R94, R27, -INF , !P3 ;  /* 0xff8000001b5e7808 */ /* 0x000fe20005800000 */
[----:B------:R-:W-:Y:S01]  /*4bb0*/  IMAD.IADD R44, R5, 0x1, -R12 ;  /* 0x00000001052c7824 */ /* 0x000fe200078e0a0c */
[----:B------:R-:W-:Y:S01]  /*4bc0*/  ISETP.GE.AND P3, PT, R7, R100, PT ;  /* 0x000000640700720c */ /* 0x000fe20003f66270 */
[----:B------:R-:W-:Y:S01]  /*4bd0*/  IMAD.MOV.U32 R5, RZ, RZ, R2 ;  /* 0x000000ffff057224 */ /* 0x000fe200078e0002 */
[----:B------:R-:W-:Y:S01]  /*4be0*/  FSEL R66, R59, -INF , !P6 ;  /* 0xff8000003b427808 */ /* 0x000fe20007000000 */
[--C-:B------:R-:W-:Y:S01]  /*4bf0*/  IMAD.IADD R32, R6, 0x1, -R7.reuse ;  /* 0x0000000106207824 */ /* 0x100fe200078e0a07 */
[----:B------:R-:W-:Y:S01]  /*4c00*/  FSEL R59, R36, -INF , !P6 ;  /* 0xff800000243b7808 */ /* 0x000fe20007000000 */
[----:B------:R-:W-:Y:S01]  /*4c10*/  IMAD.IADD R34, R4, 0x1, -R7 ;  /* 0x0000000104227824 */ /* 0x000fe200078e0a07 */
[----:B------:R-:W-:Y:S01]  /*4c20*/  FSEL R129, R26, -INF , !P2 ;  /* 0xff8000001a817808 */ /* 0x000fe20005000000 */
[----:B------:R-:W-:Y:S01]  /*4c30*/  IMAD.MOV.U32 R2, RZ, RZ, R14 ;  /* 0x000000ffff027224 */ /* 0x000fe200078e000e */
[----:B------:R-:W-:Y:S01]  /*4c40*/  FSEL R176, R18, -INF , !P1 ;  /* 0xff80000012b07808 */ /* 0x000fe20004800000 */
[----:B------:R-:W-:Y:S01]  /*4c50*/  IMAD.MOV.U32 R7, RZ, RZ, R15 ;  /* 0x000000ffff077224 */ /* 0x000fe200078e000f */
[----:B------:R-:W-:Y:S01]  /*4c60*/  FSEL R143, R16, -INF , !P1 ;  /* 0xff800000108f7808 */ /* 0x000fe20004800000 */
[----:B------:R-:W-:Y:S01]  /*4c70*/  IMAD.IADD R16, R6, 0x1, -R11 ;  /* 0x0000000106107824 */ /* 0x000fe200078e0a0b */
[----:B------:R-:W-:Y:S01]  /*4c80*/  FSEL R63, R54, -INF , !P0 ;  /* 0xff800000363f7808 */ /* 0x000fe20004000000 */
[----:B------:R-:W-:Y:S01]  /*4c90*/  IMAD.IADD R18, R6, 0x1, -R10 ;  /* 0x0000000106127824 */ /* 0x000fe200078e0a0a */
[----:B------:R-:W-:Y:S01]  /*4ca0*/  FSEL R54, R40, -INF , !P0 ;  /* 0xff80000028367808 */ /* 0x000fe20004000000 */
[C---:B------:R-:W-:Y:S01]  /*4cb0*/  IMAD.IADD R26, R6.reuse, 0x1, -R9 ;  /* 0x00000001061a7824 */ /* 0x040fe200078e0a09 */
[----:B------:R-:W-:Y:S01]  /*4cc0*/  FSEL R60, R39, -INF , !P0 ;  /* 0xff800000273c7808 */ /* 0x000fe20004000000 */
[----:B------:R-:W-:Y:S01]  /*4cd0*/  IMAD.IADD R29, R6, 0x1, -R8 ;  /* 0x00000001061d7824 */ /* 0x000fe200078e0a08 */
[----:B------:R-:W-:Y:S01]  /*4ce0*/  FSEL R70, R38, -INF , !P6 ;  /* 0xff80000026467808 */ /* 0x000fe20007000000 */
[C-C-:B------:R-:W-:Y:S01]  /*4cf0*/  IMAD.IADD R36, R6.reuse, 0x1, -R12.reuse ;  /* 0x0000000106247824 */ /* 0x140fe200078e0a0c */
[----:B------:R-:W-:Y:S01]  /*4d00*/  FSEL R55, R37, -INF , !P6 ;  /* 0xff80000025377808 */ /* 0x000fe20007000000 */
[----:B------:R-:W-:Y:S01]  /*4d10*/  IMAD.IADD R42, R6, 0x1, -R13 ;  /* 0x00000001062a7824 */ /* 0x000fe200078e0a0d */
[----:B------:R-:W-:Y:S01]  /*4d20*/  I2FP.F32.S32 R6, R5 ;  /* 0x0000000500067245 */ /* 0x000fe20000201400 */
[C---:B------:R-:W-:Y:S01]  /*4d30*/  IMAD.IADD R27, R4.reuse, 0x1, -R9 ;  /* 0x00000001041b7824 */ /* 0x040fe200078e0a09 */
[----:B------:R-:W-:Y:S01]  /*4d40*/  I2FP.F32.S32 R5, R2 ;  /* 0x0000000200057245 */ /* 0x000fe20000201400 */
[C---:B------:R-:W-:Y:S01]  /*4d50*/  IMAD.IADD R41, R4.reuse, 0x1, -R12 ;  /* 0x0000000104297824 */ /* 0x040fe200078e0a0c */
[----:B------:R-:W-:Y:S01]  /*4d60*/  I2FP.F32.S32 R2, R7 ;  /* 0x0000000700027245 */ /* 0x000fe20000201400 */
[C---:B------:R-:W-:Y:S01]  /*4d70*/  IMAD.IADD R40, R4.reuse, 0x1, -R13 ;  /* 0x0000000104287824 */ /* 0x040fe200078e0a0d */
[-C--:B------:R-:W-:Y:S01]  /*4d80*/  ISETP.GE.AND P0, PT, R11, R100.reuse, PT ;  /* 0x000000640b00720c */ /* 0x080fe20003f06270 */
[----:B------:R-:W-:Y:S01]  /*4d90*/  IMAD.IADD R11, R4, 0x1, -R11 ;  /* 0x00000001040b7824 */ /* 0x000fe200078e0a0b */
[----:B------:R-:W-:Y:S01]  /*4da0*/  ISETP.GE.AND P6, PT, R10, R100, PT ;  /* 0x000000640a00720c */ /* 0x000fe20003fc6270 */
[C---:B------:R-:W-:Y:S01]  /*4db0*/  IMAD.IADD R10, R4.reuse, 0x1, -R10 ;  /* 0x00000001040a7824 */ /* 0x040fe200078e0a0a */
[----:B------:R-:W-:Y:S01]  /*4dc0*/  FSEL R73, R31, -INF , !P4 ;  /* 0xff8000001f497808 */ /* 0x000fe20006000000 */
[----:B------:R-:W-:Y:S01]  /*4dd0*/  IMAD.IADD R31, R4, 0x1, -R8 ;  /* 0x00000001041f7824 */ /* 0x000fe200078e0a08 */
[----:B------:R-:W-:Y:S01]  /*4de0*/  FSEL R121, R47, -INF , !P2 ;  /* 0xff8000002f797808 */ /* 0x000fe20005000000 */
[-C--:B------:R-:W-:Y:S01]  /*4df0*/  FFMA.FTZ R47, R6, -R101.reuse, R65 ;  /* 0x80000065062f7223 */ /* 0x080fe20000010041 */
[----:B------:R-:W-:Y:S01]  /*4e00*/  IABS R4, R22 ;  /* 0x0000001600047213 */ /* 0x000fe20000000000 */
[----:B------:R-:W-:Y:S01]  /*4e10*/  FFMA.FTZ R45, R2, -R101, R77 ;  /* 0x80000065022d7223 */ /* 0x000fe2000001004d */
[----:B------:R-:W-:-:S02]  /*4e20*/  IABS R6, R24 ;  /* 0x0000001800067213 */ /* 0x000fc40000000000 */
[----:B------:R-:W-:Y:S02]  /*4e30*/  IABS R2, R23 ;  /* 0x0000001700027213 */ /* 0x000fe40000000000 */
[----:B------:R-:W-:Y:S02]  /*4e40*/  FSEL R117, R53, -INF , !P4 ;  /* 0xff80000035757808 */ /* 0x000fe40006000000 */
[----:B------:R-:W-:Y:S01]  /*4e50*/  ISETP.GE.AND P4, PT, R8, R100, PT ;  /* 0x000000640800720c */ /* 0x000fe20003f86270 */
[----:B------:R-:W-:Y:S01]  /*4e60*/  IMAD.MOV.U32 R8, RZ, RZ, R4 ;  /* 0x000000ffff087224 */ /* 0x000fe200078e0004 */
[----:B------:R-:W-:Y:S01]  /*4e70*/  FSEL R174, R46, -INF , !P1 ;  /* 0xff8000002eae7808 */ /* 0x000fe20004800000 */
[----:B------:R-:W-:Y:S02]  /*4e80*/  IMAD.MOV.U32 R4, RZ, RZ, R6 ;  /* 0x000000ffff047224 */ /* 0x000fe400078e0006 */
[----:B------:R-:W-:Y:S01]  /*4e90*/  FFMA.FTZ R46, R5, -R101, R76 ;  /* 0x80000065052e7223 */ /* 0x000fe2000001004c */
[----:B------:R-:W-:Y:S01]  /*4ea0*/  IMAD.MOV.U32 R7, RZ, RZ, R2 ;  /* 0x000000ffff077224 */ /* 0x000fe200078e0002 */
[----:B------:R-:W-:-:S02]  /*4eb0*/  IABS R5, R25 ;  /* 0x0000001900057213 */ /* 0x000fc40000000000 */
[----:B------:R-:W-:Y:S02]  /*4ec0*/  IABS R2, R16 ;  /* 0x0000001000027213 */ /* 0x000fe40000000000 */
[----:B------:R-:W-:Y:S02]  /*4ed0*/  I2FP.F32.S32 R4, R4 ;  /* 0x0000000400047245 */ /* 0x000fe40000201400 */
[----:B------:R-:W-:Y:S02]  /*4ee0*/  I2FP.F32.S32 R5, R5 ;  /* 0x0000000500057245 */ /* 0x000fe40000201400 */
[----:B------:R-:W-:Y:S02]  /*4ef0*/  I2FP.F32.S32 R2, R2 ;  /* 0x0000000200027245 */ /* 0x000fe40000201400 */
[----:B------:R-:W-:Y:S01]  /*4f00*/  I2FP.F32.S32 R6, R8 ;  /* 0x0000000800067245 */ /* 0x000fe20000201400 */
[-C--:B------:R-:W-:Y:S01]  /*4f10*/  FFMA.FTZ R37, R5, -R101.reuse, R48 ;  /* 0x8000006505257223 */ /* 0x080fe20000010030 */
[----:B------:R-:W-:Y:S01]  /*4f20*/  FSEL R92, R33, -INF , !P5 ;  /* 0xff800000215c7808 */ /* 0x000fe20006800000 */
[----:B------:R-:W-:Y:S01]  /*4f30*/  FFMA.FTZ R33, R4, -R101, R49 ;  /* 0x8000006504217223 */ /* 0x000fe20000010031 */
[----:B------:R-:W-:Y:S01]  /*4f40*/  I2FP.F32.S32 R7, R7 ;  /* 0x0000000700077245 */ /* 0x000fe20000201400 */
[----:B------:R-:W-:Y:S01]  /*4f50*/  FFMA.FTZ R25, R2, -R101, R67 ;  /* 0x8000006502197223 */ /* 0x000fe20000010043 */
[----:B------:R-:W-:Y:S01]  /*4f60*/  IABS R4, R17 ;  /* 0x0000001100047213 */ /* 0x000fe20000000000 */
[----:B------:R-:W-:Y:S01]  /*4f70*/  FFMA.FTZ R39, R6, -R101, R80 ;  /* 0x8000006506277223 */ /* 0x000fe20000010050 */
[----:B------:R-:W-:Y:S01]  /*4f80*/  IABS R2, R11 ;  /* 0x0000000b00027213 */ /* 0x000fe20000000000 */
[----:B------:R-:W-:Y:S01]  /*4f90*/  FFMA.FTZ R38, R7, -R101, R81 ;  /* 0x8000006507267223 */ /* 0x000fe20000010051 */
[----:B------:R-:W-:-:S02]  /*4fa0*/  IABS R5, R18 ;  /* 0x0000001200057213 */ /* 0x000fc40000000000 */
[----:B------:R-:W-:Y:S01]  /*4fb0*/  IABS R6, R19 ;  /* 0x0000001300067213 */ /* 0x000fe20000000000 */
[----:B------:R-:W-:Y:S01]  /*4fc0*/  IMAD.MOV.U32 R7, RZ, RZ, R2 ;  /* 0x000000ffff077224 */ /* 0x000fe200078e0002 */
[----:B------:R-:W-:Y:S01]  /*4fd0*/  ISETP.GE.AND P5, PT, R9, R100, PT ;  /* 0x000000640900720c */ /* 0x000fe20003fa6270 */
[----:B------:R-:W-:Y:S01]  /*4fe0*/  IMAD.MOV.U32 R9, RZ, RZ, R4 ;  /* 0x000000ffff097224 */ /* 0x000fe200078e0004 */
[----:B------:R-:W-:Y:S01]  /*4ff0*/  IABS R8, R10 ;  /* 0x0000000a00087213 */ /* 0x000fe20000000000 */
        /* <DEDUP_REMOVED lines=11> */
[----:B------:R-:W-:Y:S01]  /*50b0*/  FFMA.FTZ R21, R4, -R101, R124 ;  /* 0x8000006504157223 */ /* 0x000fe2000001007c */
[----:B------:R-:W-:Y:S02]  /*50c0*/  IABS R8, R30 ;  /* 0x0000001e00087213 */ /* 0x000fe40000000000 */
[----:B------:R-:W-:Y:S01]  /*50d0*/  I2FP.F32.S32 R7, R7 ;  /* 0x0000000700077245 */ /* 0x000fe20000201400 */
[----:B------:R-:W-:Y:S01]  /*50e0*/  IMAD.MOV.U32 R9, RZ, RZ, R5 ;  /* 0x000000ffff097224 */ /* 0x000fe200078e0005 */
[----:B------:R-:W-:Y:S01]  /*50f0*/  IABS R4, R28 ;  /* 0x0000001c00047213 */ /* 0x000fe20000000000 */
[----:B------:R-:W-:Y:S01]  /*5100*/  IMAD.MOV.U32 R5, RZ, RZ, R8 ;  /* 0x000000ffff057224 */ /* 0x000fe200078e0008 */
[----:B------:R-:W-:Y:S01]  /*5110*/  FSEL R95, R20, -INF , !P2 ;  /* 0xff800000145f7808 */ /* 0x000fe20005000000 */
[----:B------:R-:W-:Y:S01]  /*5120*/  FFMA.FTZ R20, R2, -R101, R126 ;  /* 0x8000006502147223 */ /* 0x000fe2000001007e */
[----:B------:R-:W-:Y:S01]  /*5130*/  IABS R6, R29 ;  /* 0x0000001d00067213 */ /* 0x000fe20000000000 */
[----:B------:R-:W-:Y:S01]  /*5140*/  FFMA.FTZ R22, R7, -R101, R111 ;  /* 0x8000006507167223 */ /* 0x000fe2000001006f */
        /* <DEDUP_REMOVED lines=9> */
[----:B------:R-:W-:Y:S01]  /*51e0*/  I2FP.F32.S32 R4, R4 ;  /* 0x0000000400047245 */ /* 0x000fe20000201400 */
[-C--:B------:R-:W-:Y:S01]  /*51f0*/  FFMA.FTZ R15, R2, -R101.reuse, R132 ;  /* 0x80000065020f7223 */ /* 0x080fe20000010084 */
[----:B------:R-:W-:Y:S01]  /*5200*/  IABS R5, R32 ;  /* 0x0000002000057213 */ /* 0x000fe20000000000 */
[----:B------:R-:W-:Y:S01]  /*5210*/  FFMA.FTZ R18, R7, -R101, R125 ;  /* 0x8000006507127223 */ /* 0x000fe2000001007d */
        /* <DEDUP_REMOVED lines=10> */
[----:B------:R-:W-:-:S02]  /*52c0*/  I2FP.F32.S32 R6, R4 ;  /* 0x0000000400067245 */ /* 0x000fc40000201400 */
[----:B------:R-:W-:Y:S02]  /*52d0*/  I2FP.F32.S32 R4, R5 ;  /* 0x0000000500047245 */ /* 0x000fe40000201400 */
[----:B------:R-:W-:Y:S02]  /*52e0*/  I2FP.F32.S32 R2, R2 ;  /* 0x0000000200027245 */ /* 0x000fe40000201400 */
[----:B------:R-:W-:Y:S01]  /*52f0*/  ISETP.GE.AND P2, PT, R12, R100, PT ;  /* 0x000000640c00720c */ /* 0x000fe20003f46270 */
        /* <DEDUP_REMOVED lines=8> */
[----:B------:R-:W-:Y:S02]  /*5380*/  IABS R6, R41 ;  /* 0x0000002900067213 */ /* 0x000fe40000000000 */
[----:B------:R-:W-:Y:S01]  /*5390*/  ISETP.GE.AND P1, PT, R13, R100, PT ;  /* 0x000000640d00720c */ /* 0x000fe20003f26270 */
[----:B------:R-:W-:Y:S01]  /*53a0*/  FFMA.FTZ R13, R7, -R101, R83 ;  /* 0x80000065070d7223 */ /* 0x000fe20000010053 */
        /* <DEDUP_REMOVED lines=11> */
[----:B------:R-:W-:Y:S02]  /*5460*/  I2FP.F32.S32 R4, R2 ;  /* 0x0000000200047245 */ /* 0x000fe40000201400 */
[----:B------:R-:W-:Y:S01]  /*5470*/  I2FP.F32.S32 R2, R5 ;  /* 0x0000000500027245 */ /* 0x000fe20000201400 */
[----:B------:R-:W-:Y:S01]  /*5480*/  FFMA.FTZ R8, R8, -R101, R51 ;  /* 0x8000006508087223 */ /* 0x000fe20000010033 */
[----:B------:R-:W-:Y:S01]  /*5490*/  I2FP.F32.S32 R7, R7 ;  /* 0x0000000700077245 */ /* 0x000fe20000201400 */
[-C--:B------:R-:W-:Y:S01]  /*54a0*/  FFMA.FTZ R5, R6, -R101.reuse, R137 ;  /* 0x8000006506057223 */ /* 0x080fe20000010089 */
[-C--:B------:R-:W-:Y:S01]  /*54b0*/  FFMA.FTZ R4, R4, -R101.reuse, R138 ;  /* 0x8000006504047223 */ /* 0x080fe2000001008a */
[-C--:B------:R-:W-:Y:S01]  /*54c0*/  FFMA.FTZ R2, R2, -R101.reuse, R139 ;  /* 0x8000006502027223 */ /* 0x080fe2000001008b */
[----:B------:R-:W-:Y:S01]  /*54d0*/  FSEL R139, R47, -INF , !P0 ;  /* 0xff8000002f8b7808 */ /* 0x000fe20004000000 */
[----:B------:R-:W-:Y:S01]  /*54e0*/  FFMA.FTZ R7, R7, -R101, R136 ;  /* 0x8000006507077223 */ /* 0x000fe20000010088 */
[----:B------:R-:W-:-:S02]  /*54f0*/  ISETP.GE.U32.AND P0, PT, R100, 0x41, PT ;  /* 0x000000416400780c */ /* 0x000fc40003f06070 */
        /* <DEDUP_REMOVED lines=23> */
[----:B------:R-:W-:Y:S01]  /*5670*/  FSEL R164, R2, -INF , !P1 ;  /* 0xff80000002a47808 */ /* 0x000fe20004800000 */
[----:B------:R-:W-:Y:S06]  /*5680*/  @!P0 BRA `(.L_x_1611) ;  /* 0x0000000000bc8947 */ /* 0x000fec0003800000 */
        /* <DEDUP_REMOVED lines=45> */
.L_x_1613:
[----:B------:R-:W-:Y:S05]  /*5960*/  BSYNC.RECONVERGENT B0 ;  /* 0x0000000000007941 */ /* 0x000fea0003800200 */
.L_x_1612:
[----:B------:R-:W0:Y:S02]  /*5970*/  LDGDEPBAR ;  /* 0x00000000000079af */ /* 0x000e240000000000 */
.L_x_1611:
[----:B------:R-:W-:Y:S01]  /*5980*/  FMNMX3.FTZ R2, R56, R57, R54, !PT ;  /* 0x0000003938027276 */ /* 0x000fe20007810036 */
[----:B------:R-:W3:Y:S01]  /*5990*/  LDCU UR4, c[0x0][0x3e0] ;  /* 0x00007c00ff0477ac */ /* 0x000ee20008000800 */
[----:B--2---:R-:W-:Y:S01]  /*59a0*/  FMNMX3.FTZ R5, R61, R62, R60, !PT ;  /* 0x0000003e3d057276 */ /* 0x004fe2000781003c */
[----:B------:R-:W-:Y:S01]  /*59b0*/  IMAD.U32 R15, R200, 0x10000, RZ ;  /* 0x00010000c80f7824 */ /* 0x000fe200078e00ff */
        /* <DEDUP_REMOVED lines=23> */
[----:B------:R-:W-:Y:S01]  /*5b30*/  VIADD R137, R205, 0x646e171e ;  /* 0x646e171ecd897836 */ /* 0x000fe20000000000 */
[----:B------:R-:W-:-:S02]  /*5b40*/  FMNMX.FTZ R103, R155, R2, !PT ;  /* 0x000000029b677209 */ /* 0x000fc40007810000 */
[----:B------:R-:W-:Y:S02]  /*5b50*/  FMNMX3.FTZ R2, R5, R59, R92, !PT ;  /* 0x0000003b05027276 */ /* 0x000fe4000781005c */
[----:B------:R-:W-:Y:S01]  /*5b60*/  FMNMX3.FTZ R6, R6, R117, R120, !PT ;  /* 0x0000007506067276 */ /* 0x000fe20007810078 */
[----:B------:R-:W2:Y:S01]  /*5b70*/  SHFL.BFLY PT, R7, R103, 0x2, 0x1f ;  /* 0x0c401f0067077f89 */ /* 0x000ea200000e0000 */
        /* <DEDUP_REMOVED lines=13> */
[----:B-1----:R-:W1:Y:S01]  /*5c50*/  SHFL.BFLY PT, R8, R2, 0x2, 0x1f ;  /* 0x0c401f0002087f89 */ /* 0x002e6200000e0000 */
[----:B------:R-:W-:Y:S01]  /*5c60*/  SHF.R.U32.HI R13, RZ, 0x5, R180 ;  /* 0x00000005ff0d7819 */ /* 0x000fe200000116b4 */
[----:B---3--:R-:W-:Y:S01]  /*5c70*/  IMAD R4, R181, UR4, R246 ;  /* 0x00000004b5047c24 */ /* 0x008fe2000f8e02f6 */
[----:B------:R-:W-:Y:S01]  /*5c80*/  FMNMX3.FTZ R6, R6, R159, R167, !PT ;  /* 0x0000009f06067276 */ /* 0x000fe200078100a7 */
[----:B------:R-:W3:Y:S01]  /*5c90*/  SHFL.BFLY PT, R10, R5, 0x2, 0x1f ;  /* 0x0c401f00050a7f89 */ /* 0x000ee200000e0000 */
[----:B--2---:R-:W-:Y:S01]  /*5ca0*/  FMNMX.FTZ R103, R103, R7, !PT ;  /* 0x0000000767677209 */ /* 0x004fe20007810000 */
[----:B------:R-:W-:Y:S01]  /*5cb0*/  IMAD.SHL.U32 R4, R4, 0x20, RZ ;  /* 0x0000002004047824 */ /* 0x000fe200078e00ff */
[----:B------:R-:W-:Y:S01]  /*5cc0*/  FMNMX.FTZ R6, R165, R6, !PT ;  /* 0x00000006a5067209 */ /* 0x000fe20007810000 */
[----:B------:R-:W-:Y:S01]  /*5cd0*/  IMAD R13, R179, 0x8, R13 ;  /* 0x00000008b30d7824 */ /* 0x000fe200078e020d */
[----:B------:R-:W-:Y:S01]  /*5ce0*/  LOP3.LUT R12, R180, 0x1f, RZ, 0xc0, !PT ;  /* 0x0000001fb40c7812 */ /* 0x000fe200078ec0ff */
[----:B------:R-:W2:Y:S01]  /*5cf0*/  SHFL.BFLY PT, R9, R103, 0x1, 0x1f ;  /* 0x0c201f0067097f89 */ /* 0x000ea200000e0000 */
[----:B------:R-:W-:Y:S01]  /*5d00*/  SHF.R.S32.HI R7, RZ, 0x1f, R4 ;  /* 0x0000001fff077819 */ /* 0x000fe20000011404 */
[----:B------:R-:W-:Y:S01]  /*5d10*/  VIADD R14, R13, 0x4 ;  /* 0x000000040d0e7836 */ /* 0x000fe20000000000 */
[----:B------:R-:W-:Y:S01]  /*5d20*/  IADD3 R12, P2, P1, R4, R91, R12 ;  /* 0x0000005b040c7210 */ /* 0x000fe2000795e00c */
[----:B------:R-:W4:Y:S01]  /*5d30*/  SHFL.BFLY PT, R11, R6, 0x2, 0x1f ;  /* 0x0c401f00060b7f89 */ /* 0x000f2200000e0000 */
[----:B------:R-:W5:Y:S01]  /*5d40*/  LDCU UR4, c[0x0][0x45c] ;  /* 0x00008b80ff0477ac */ /* 0x000f620008000800 */
[----:B------:R-:W-:Y:S01]  /*5d50*/  IMAD.WIDE.U32 R140, R14, -0x326172a9, RZ ;  /* 0xcd9e8d570e8c7825 */ /* 0x000fe200078e00ff */
[----:B------:R-:W-:-:S02]  /*5d60*/  IADD3.X R7, PT, PT, R7, R152, RZ, P2, P1 ;  /* 0x0000009807077210 */ /* 0x000fc400017e24ff */
[----:B------:R-:W-:Y:S01]  /*5d70*/  LOP3.LUT R200, R200, 0xff0000, R15, 0xf8, !PT ;  /* 0x00ff0000c8c87812 */ /* 0x000fe200078ef80f */
[----:B------:R-:W-:Y:S01]  /*5d80*/  IMAD.WIDE.U32 R106, R13, -0x326172a9, RZ ;  /* 0xcd9e8d570d6a7825 */ /* 0x000fe200078e00ff */
[----:B-1----:R-:W-:-:S03]  /*5d90*/  FMNMX.FTZ R14, R2, R8, !PT ;  /* 0x00000008020e7209 */ /* 0x002fc60007810000 */
[----:B------:R-:W-:Y:S01]  /*5da0*/  IMAD.WIDE.U32 R236, R12, -0x2daee0ad, RZ ;  /* 0xd2511f530cec7825 */ /* 0x000fe200078e00ff */
[-C--:B------:R-:W-:Y:S02]  /*5db0*/  LOP3.LUT R2, R204, R7.reuse, R141, 0x96, !PT ;  /* 0x00000007cc027212 */ /* 0x080fe400078e968d */
[----:B---3--:R-:W-:Y:S01]  /*5dc0*/  FMNMX.FTZ R15, R5, R10, !PT ;  /* 0x0000000a050f7209 */ /* 0x008fe20007810000 */
[----:B------:R-:W-:Y:S01]  /*5dd0*/  IMAD.IADD R4, R178, 0x1, R177 ;  /* 0x00000001b2047824 */ /* 0x000fe200078e02b1 */
[----:B------:R-:W-:Y:S01]  /*5de0*/  LOP3.LUT R7, R204, R7, R107, 0x96, !PT ;  /* 0x00000007cc077212 */ /* 0x000fe200078e966b */
[----:B------:R-:W-:Y:S01]  /*5df0*/  IMAD.WIDE.U32 R240, R2, -0x2daee0ad, RZ ;  /* 0xd2511f5302f07825 */ /* 0x000fe200078e00ff */
[----:B------:R-:W-:Y:S01]  /*5e00*/  LOP3.LUT R8, R205, R38, R237, 0x96, !PT ;  /* 0x00000026cd087212 */ /* 0x000fe200078e96ed */
[----:B------:R-:W1:Y:S01]  /*5e10*/  SHFL.BFLY PT, R104, R15, 0x1, 0x1f ;  /* 0x0c201f000f687f89 */ /* 0x000e6200000e0000 */
[----:B--2---:R-:W-:Y:S01]  /*5e20*/  FMNMX.FTZ R103, R103, R9, !PT ;  /* 0x0000000967677209 */ /* 0x004fe20007810000 */
[----:B------:R-:W-:Y:S01]  /*5e30*/  VIADD R2, R205, 0xbb67ae85 ;  /* 0xbb67ae85cd027836 */ /* 0x000fe20000000000 */
[----:B------:R-:W-:Y:S01]  /*5e40*/  LEA R188, R4, UR5, 0x1 ;  /* 0x0000000504bc7c11 */ /* 0x000fe2000f8e08ff */
[----:B------:R-:W-:Y:S01]  /*5e50*/  IMAD.WIDE.U32 R238, R7, -0x2daee0ad, RZ ;  /* 0xd2511f5307ee7825 */ /* 0x000fe200078e00ff */
[----:B----4-:R-:W-:-:S03]  /*5e60*/  FMNMX.FTZ R105, R6, R11, !PT ;  /* 0x0000000b06697209 */ /* 0x010fc60007810000 */
[C---:B-----5:R-:W-:Y:S01]  /*5e70*/  FMUL.FTZ R6, R103.reuse, UR4 ;  /* 0x0000000467067c20 */ /* 0x060fe20008410000 */
[-C--:B------:R-:W-:Y:S01]  /*5e80*/  LOP3.LUT R5, R2, R236.reuse, R241, 0x96, !PT ;  /* 0x000000ec02057212 */ /* 0x080fe200078e96f1 */
[----:B------:R-:W-:Y:S01]  /*5e90*/  IMAD.WIDE.U32 R8, R8, -0x326172a9, RZ ;  /* 0xcd9e8d5708087825 */ /* 0x000fe200078e00ff */
[----:B------:R-:W-:Y:S01]  /*5ea0*/  LOP3.LUT R2, R2, R236, R239, 0x96, !PT ;  /* 0x000000ec02027212 */ /* 0x000fe200078e96ef */
[----:B------:R-:W2:Y:S01]  /*5eb0*/  SHFL.BFLY PT, R7, R105, 0x1, 0x1f ;  /* 0x0c201f0069077f89 */ /* 0x000ea200000e0000 */
[----:B------:R-:W-:Y:S01]  /*5ec0*/  FSETP.NEU.FTZ.AND P1, PT, R103, -INF , PT ;  /* 0xff8000006700780b */ /* 0x000fe20003f3d000 */
[----:B------:R-:W-:Y:S01]  /*5ed0*/  IMAD.WIDE.U32 R232, R5, -0x326172a9, RZ ;  /* 0xcd9e8d5705e87825 */ /* 0x000fe200078e00ff */
[C---:B------:R-:W-:Y:S01]  /*5ee0*/  LOP3.LUT R10, R229.reuse, R140, R9, 0x96, !PT ;  /* 0x0000008ce50a7212 */ /* 0x040fe200078e9609 */
[----:B------:R-:W3:Y:S01]  /*5ef0*/  SHFL.BFLY PT, R5, R14, 0x1, 0x1f ;  /* 0x0c201f000e057f89 */ /* 0x000ee200000e0000 */
[----:B------:R-:W-:Y:S01]  /*5f00*/  FSEL R6, R6, RZ, P1 ;  /* 0x000000ff06067208 */ /* 0x000fe20000800000 */
[----:B------:R-:W-:Y:S01]  /*5f10*/  IMAD.WIDE.U32 R234, R2, -0x326172a9, RZ ;  /* 0xcd9e8d5702ea7825 */ /* 0x000fe200078e00ff */
[----:B------:R-:W-:Y:S01]  /*5f20*/  LOP3.LUT R12, R228, R8, R233, 0x96, !PT ;  /* 0x00000008e40c7212 */ /* 0x000fe200078e96e9 */
[----:B------:R-:W4:Y:S01]  /*5f30*/  LDSM.16.MT88.4 R24, [R188+0x6000] ;  /* 0x00600000bc18783b */ /* 0x000f220000004200 */
[----:B------:R-:W-:Y:S01]  /*5f40*/  LOP3.LUT R17, R229, R106, R9, 0x96, !PT ;  /* 0x0000006ae5117212 */ /* 0x000fe200078e9609 */
[----:B------:R-:W-:Y:S01]  /*5f50*/  IMAD.WIDE.U32 R10, R10, -0x2daee0ad, RZ ;  /* 0xd2511f530a0a7825 */ /* 0x000fe200078e00ff */
[----:B------:R-:W-:-:S03]  /*5f60*/  LOP3.LUT R16, R228, R8, R235, 0x96, !PT ;  /* 0x00000008e4107212 */ /* 0x000fc600078e96eb */
[----:B------:R-:W-:Y:S01]  /*5f70*/  FFMA.FTZ R2, R56, UR4, -R6 ;  /* 0x0000000438027c23 */ /* 0x000fe20008010806 */
[----:B------:R-:W-:Y:S01]  /*5f80*/  IMAD.WIDE.U32 R12, R12, -0x2daee0ad, RZ ;  /* 0xd2511f530c0c7825 */ /* 0x000fe200078e00ff */
[----:B------:R-:W-:Y:S02]  /*5f90*/  LOP3.LUT R8, R136, R240, R11, 0x96, !PT ;  /* 0x000000f088087212 */ /* 0x000fe400078e960b */
[----:B------:R5:W-:Y:S01]  /*5fa0*/  MUFU.EX2 R149, R2 ;  /* 0x0000000200957308 */ /* 0x000be20000000800 */
[----:B-1----:R-:W-:Y:S01]  /*5fb0*/  FMNMX.FTZ R104, R15, R104, !PT ;  /* 0x000000680f687209 */ /* 0x002fe20007810000 */
[----:B------:R-:W-:Y:S01]  /*5fc0*/  IMAD.IADD R189, R3, 0x1, R188 ;  /* 0x0000000103bd7824 */ /* 0x000fe200078e02bc */
[----:B------:R-:W-:Y:S01]  /*5fd0*/  LOP3.LUT R10, R135, R10, R13, 0x96, !PT ;  /* 0x0000000a870a7212 */ /* 0x000fe200078e960d */
[----:B------:R-:W-:-:S03]  /*5fe0*/  IMAD.WIDE.U32 R8, R8, -0x326172a9, RZ ;  /* 0xcd9e8d5708087825 */ /* 0x000fc600078e00ff */
[----:B------:R-:W-:Y:S01]  /*5ff0*/  LDSM.16.MT88.4 R32, [R189+0x6000] ;  /* 0x00600000bd20783b */ /* 0x000fe20000004200 */
[----:B------:R-:W-:Y:S01]  /*6000*/  IMAD.WIDE.U32 R36, R10, -0x326172a9, RZ ;  /* 0xcd9e8d570a247825 */ /* 0x000fe200078e00ff */
[----:B------:R-:W-:Y:S02]  /*6010*/  LOP3.LUT R9, R211, R232, R9, 0x96, !PT ;  /* 0x000000e8d3097212 */ /* 0x000fe400078e9609 */
[----:B--2---:R-:W-:Y:S01]  /*6020*/  FMNMX.FTZ R105, R105, R7, !PT ;  /* 0x0000000769697209 */ /* 0x004fe20007810000 */
[--C-:B------:R-:W-:Y:S01]  /*6030*/  FFMA.FTZ R7, R54, UR4, -R6.reuse ;  /* 0x0000000436077c23 */ /* 0x100fe20008010806 */
[----:B------:R-:W-:Y:S01]  /*6040*/  LOP3.LUT R8, R210, R8, R37, 0x96, !PT ;  /* 0x00000008d2087212 */ /* 0x000fe200078e9625 */
[----:B------:R-:W-:Y:S02]  /*6050*/  IMAD.WIDE.U32 R10, R9, -0x2daee0ad, RZ ;  /* 0xd2511f53090a7825 */ /* 0x000fe400078e00ff */
[----:B------:R1:W-:Y:S02]  /*6060*/  MUFU.EX2 R216, R7 ;  /* 0x0000000700d87308 */ /* 0x0003e40000000800 */
[----:B-----5:R-:W-:Y:S01]  /*6070*/  FFMA.FTZ R2, R57, UR4, -R6 ;  /* 0x0000000439027c23 */ /* 0x020fe20008010806 */
[----:B------:R-:W-:Y:S01]  /*6080*/  IMAD.WIDE.U32 R48, R8, -0x2daee0ad, RZ ;  /* 0xd2511f5308307825 */ /* 0x000fe200078e00ff */
[----:B------:R-:W-:-:S03]  /*6090*/  LOP3.LUT R12, R134, R12, R11, 0x96, !PT ;  /* 0x0000000c860c7212 */ /* 0x000fc600078e960b */
[----:B------:R-:W-:Y:S01]  /*60a0*/  FMUL.FTZ R4, R105, UR4 ;  /* 0x0000000469047c20 */ /* 0x000fe20008410000 */
[----:B------:R-:W-:Y:S01]  /*60b0*/  IMAD.IADD R193, R0, 0x1, R188 ;  /* 0x0000000100c17824 */ /* 0x000fe200078e02bc */
[----:B------:R-:W-:Y:S01]  /*60c0*/  LOP3.LUT R8, R133, R10, R49, 0x96, !PT ;  /* 0x0000000a85087212 */ /* 0x000fe200078e9631 */
[----:B------:R3:W-:Y:S01]  /*60d0*/  MUFU.EX2 R221, R2 ;  /* 0x0000000200dd7308 */ /* 0x0007e20000000800 */
[----:B------:R-:W-:Y:S02]  /*60e0*/  IMAD.WIDE.U32 R22, R12, -0x326172a9, RZ ;  /* 0xcd9e8d570c167825 */ /* 0x000fe400078e00ff */
[----:B------:R-:W2:Y:S02]  /*60f0*/  LDSM.16.MT88.4 R28, [R193+0x6000] ;  /* 0x00600000c11c783b */ /* 0x000ea40000004200 */
[----:B------:R-:W-:-:S04]  /*6100*/  IMAD.WIDE.U32 R8, R8, -0x326172a9, RZ ;  /* 0xcd9e8d5708087825 */ /* 0x000fc800078e00ff */
[----:B-1----:R-:W-:Y:S01]  /*6110*/  FFMA.FTZ R7, R55, UR4, -R6 ;  /* 0x0000000437077c23 */ /* 0x002fe20008010806 */
[----:B------:R-:W-:Y:S01]  /*6120*/  IMAD.MOV.U32 R12, RZ, RZ, R8 ;  /* 0x000000ffff0c7224 */ /* 0x000fe200078e0008 */
[----:B------:R-:W-:Y:S01]  /*6130*/  PRMT R13, R8, 0x7773, RZ ;  /* 0x00007773080d7816 */ /* 0x000fe200000000ff */
[----:B------:R-:W-:Y:S01]  /*6140*/  IMAD.WIDE.U32 R10, R17, -0x2daee0ad, RZ ;  /* 0xd2511f53110a7825 */ /* 0x000fe200078e00ff */
[----:B------:R1:W5:Y:S03]  /*6150*/  MUFU.EX2 R146, R7 ;  /* 0x0000000700927308 */ /* 0x0003660000000800 */
[----:B------:R-:W-:Y:S01]  /*6160*/  IMAD.WIDE.U32 R16, R16, -0x2daee0ad, RZ ;  /* 0xd2511f5310107825 */ /* 0x000fe200078e00ff */
[----:B---3--:R-:W-:Y:S02]  /*6170*/  FMNMX.FTZ R2, R14, R5, !PT ;  /* 0x000000050e027209 */ /* 0x008fe40007810000 */
[----:B------:R-:W-:Y:S01]  /*6180*/  PRMT R14, R8, 0x7771, RZ ;  /* 0x00007771080e7816 */ /* 0x000fe200000000ff */
[----:B------:R-:W-:Y:S01]  /*6190*/  IMAD.IADD R192, R0, 0x1, R189 ;  /* 0x0000000100c07824 */ /* 0x000fe200078e02bd */
[C---:B------:R-:W-:Y:S01]  /*61a0*/  FSETP.NEU.FTZ.AND P1, PT, R2.reuse, -INF , PT ;  /* 0xff8000000200780b */ /* 0x040fe20003f3d000 */
[----:B------:R-:W-:Y:S01]  /*61b0*/  FMUL.FTZ R5, R2, UR4 ;  /* 0x0000000402057c20 */ /* 0x000fe20008410000 */
[----:B------:R-:W-:-:S02]  /*61c0*/  LOP3.LUT R15, R135, R10, R17, 0x96, !PT ;  /* 0x0000000a870f7212 */ /* 0x000fc400078e9611 */
[----:B------:R-:W-:Y:S01]  /*61d0*/  LOP3.LUT R18, R136, R238, R11, 0x96, !PT ;  /* 0x000000ee88127212 */ /* 0x000fe200078e960b */
[----:B------:R-:W3:Y:S01]  /*61e0*/  LDSM.16.MT88.4 R40, [R192+0x6000] ;  /* 0x00600000c028783b */ /* 0x000ee20000004200 */
[----:B------:R-:W-:Y:S01]  /*61f0*/  FSEL R5, R5, RZ, P1 ;  /* 0x000000ff05057208 */ /* 0x000fe20000800000 */
[----:B------:R-:W-:Y:S01]  /*6200*/  IMAD.WIDE.U32 R20, R15, -0x326172a9, RZ ;  /* 0xcd9e8d570f147825 */ /* 0x000fe200078e00ff */
[----:B------:R-:W-:Y:S02]  /*6210*/  LOP3.LUT R11, R12, 0xff, RZ, 0xc0, !PT ;  /* 0x000000ff0c0b7812 */ /* 0x000fe400078ec0ff */
[----:B------:R-:W-:Y:S01]  /*6220*/  FSETP.NEU.FTZ.AND P1, PT, R105, -INF , PT ;  /* 0xff8000006900780b */ /* 0x000fe20003f3d000 */
[----:B-1----:R-:W-:Y:S01]  /*6230*/  FFMA.FTZ R7, R61, UR4, -R5 ;  /* 0x000000043d077c23 */ /* 0x002fe20008010805 */
[----:B------:R-:W-:Y:S02]  /*6240*/  PRMT R11, R11, 0x5410, R14 ;  /* 0x000054100b0b7816 */ /* 0x000fe4000000000e */
[----:B------:R-:W-:Y:S01]  /*6250*/  FSEL R4, R4, RZ, P1 ;  /* 0x000000ff04047208 */ /* 0x000fe20000800000 */
[----:B------:R1:W-:Y:S01]  /*6260*/  MUFU.EX2 R150, R7 ;  /* 0x0000000700967308 */ /* 0x0003e20000000800 */
[----:B------:R-:W-:-:S02]  /*6270*/  FSETP.NEU.FTZ.AND P1, PT, R104, -INF , PT ;  /* 0xff8000006800780b */ /* 0x000fc40003f3d000 */
[----:B------:R-:W-:Y:S01]  /*6280*/  HSET2.LE.AND R3, R11, R200, PT ;  /* 0x000000c80b037233 */ /* 0x000fe20003803000 */
[----:B------:R-:W-:-:S04]  /*6290*/  FFMA.FTZ R0, R68, UR4, -R4 ;  /* 0x0000000444007c23 */ /* 0x000fc80008010804 */
[----:B------:R-:W-:Y:S01]  /*62a0*/  MUFU.EX2 R217, R0 ;  /* 0x0000000000d97308 */ /* 0x000fe20000000800 */
[----:B-1----:R-:W-:Y:S02]  /*62b0*/  LOP3.LUT R7, R209, R22, R9, 0x96, !PT ;  /* 0x00000016d1077212 */ /* 0x002fe400078e9609 */
[----:B------:R-:W-:Y:S01]  /*62c0*/  PRMT R9, R8, 0x7772, RZ ;  /* 0x0000777208097816 */ /* 0x000fe200000000ff */
[----:B------:R-:W-:Y:S01]  /*62d0*/  FFMA.FTZ R8, R62, UR4, -R5 ;  /* 0x000000043e087c23 */ /* 0x000fe20008010805 */
[----:B------:R-:W-:Y:S02]  /*62e0*/  LOP3.LUT R10, R7, 0xff, RZ, 0xc0, !PT ;  /* 0x000000ff070a7812 */ /* 0x000fe400078ec0ff */
[----:B------:R-:W-:Y:S01]  /*62f0*/  PRMT R13, R9, 0x5410, R13 ;  /* 0x00005410090d7816 */ /* 0x000fe2000000000d */
[----:B------:R1:W-:Y:S01]  /*6300*/  MUFU.EX2 R151, R8 ;  /* 0x0000000800977308 */ /* 0x0003e20000000800 */
[----:B------:R-:W-:-:S07]  /*6310*/  FFMA.FTZ R9, R60, UR4, -R5 ;  /* 0x000000043c097c23 */ /* 0x000fce0008010805 */
[----:B------:R4:W-:Y:S01]  /*6320*/  MUFU.EX2 R175, R9 ;  /* 0x0000000900af7308 */ /* 0x0009e20000000800 */
[----:B-1----:R-:W-:-:S04]  /*6330*/  LOP3.LUT R8, R7, 0xffff, RZ, 0xc0, !PT ;  /* 0x0000ffff07087812 */ /* 0x002fc800078ec0ff */
[----:B------:R-:W-:-:S04]  /*6340*/  SHF.R.U32.HI R8, RZ, 0x8, R8 ;  /* 0x00000008ff087819 */ /* 0x000fc80000011608 */
[----:B------:R-:W-:Y:S01]  /*6350*/  PRMT R12, R10, 0x5410, R8 ;  /* 0x000054100a0c7816 */ /* 0x000fe20000000008 */
[----:B------:R-:W-:Y:S01]  /*6360*/  FFMA.FTZ R8, R59, UR4, -R5 ;  /* 0x000000043b087c23 */ /* 0x000fe20008010805 */
[----:B------:R-:W-:Y:S01]  /*6370*/  FFMA.FTZ R10, R64, UR4, -R4 ;  /* 0x00000004400a7c23 */ /* 0x000fe20008010804 */
[----:B----4-:R-:W-:Y:S02]  /*6380*/  SHF.R.U32.HI R9, RZ, 0x18, R7 ;  /* 0x00000018ff097819 */ /* 0x010fe40000011607 */
[----:B------:R1:W4:Y:S08]  /*6390*/  MUFU.EX2 R145, R8 ;  /* 0x0000000800917308 */ /* 0x0003300000000800 */
[----:B------:R2:W-:Y:S01]  /*63a0*/  MUFU.EX2 R219, R10 ;  /* 0x0000000a00db7308 */ /* 0x0005e20000000800 */
[----:B-1----:R-:W-:-:S02]  /*63b0*/  PRMT R8, R7, 0x7632, R8 ;  /* 0x0000763207087816 */ /* 0x002fc40000000008 */
[----:B-----5:R-:W-:Y:S02]  /*63c0*/  F2FP.BF16.F32.PACK_AB R7, R146, R216 ;  /* 0x000000d89207723e */ /* 0x020fe400000010ff */
[----:B------:R-:W-:Y:S02]  /*63d0*/  LOP3.LUT R8, R8, 0xff, RZ, 0xc0, !PT ;  /* 0x000000ff08087812 */ /* 0x000fe400078ec0ff */
[----:B--2---:R-:W-:Y:S02]  /*63e0*/  LOP3.LUT R10, R7, R3, RZ, 0xc0, !PT ;  /* 0x00000003070a7212 */ /* 0x004fe400078ec0ff */
[----:B------:R-:W-:Y:S01]  /*63f0*/  LOP3.LUT R7, R13, 0xff00ff, RZ, 0xc0, !PT ;  /* 0x00ff00ff0d077812 */ /* 0x000fe200078ec0ff */
[----:B------:R-:W-:Y:S01]  /*6400*/  FFMA.FTZ R13, R63, UR4, -R4 ;  /* 0x000000043f0d7c23 */ /* 0x000fe20008010804 */
[----:B------:R-:W-:Y:S02]  /*6410*/  PRMT R9, R8, 0x5410, R9 ;  /* 0x0000541008097816 */ /* 0x000fe40000000009 */
[----:B----4-:R-:W-:Y:S01]  /*6420*/  F2FP.BF16.F32.PACK_AB R3, R145, R175 ;  /* 0x000000af9103723e */ /* 0x010fe200000010ff */
[----:B------:R1:W-:Y:S01]  /*6430*/  MUFU.EX2 R147, R13 ;  /* 0x0000000d00937308 */ /* 0x0003e20000000800 */
[----:B------:R-:W-:-:S02]  /*6440*/  HSET2.LE.AND R0, R7, R200, PT ;  /* 0x000000c807007233 */ /* 0x000fc40003803000 */
[--C-:B------:R-:W-:Y:S02]  /*6450*/  HSET2.LE.AND R7, R12, R200.reuse, PT ;  /* 0x000000c80c077233 */ /* 0x100fe40003803000 */
[----:B------:R-:W-:Y:S02]  /*6460*/  HSET2.LE.AND R9, R9, R200, PT ;  /* 0x000000c809097233 */ /* 0x000fe40003803000 */
[----:B------:R-:W-:Y:S02]  /*6470*/  F2FP.BF16.F32.PACK_AB R12, R151, R150 ;  /* 0x00000096970c723e */ /* 0x000fe400000010ff */
[----:B------:R-:W-:Y:S01]  /*6480*/  LOP3.LUT R11, R3, R0, RZ, 0xc0, !PT ;  /* 0x00000000030b7212 */ /* 0x000fe200078ec0ff */
[----:B------:R-:W-:Y:S01]  /*6490*/  FFMA.FTZ R3, R66, UR4, -R4 ;  /* 0x0000000442037c23 */ /* 0x000fe20008010804 */
[----:B------:R-:W-:Y:S01]  /*64a0*/  LOP3.LUT R9, R12, R9, RZ, 0xc0, !PT ;  /* 0x000000090c097212 */ /* 0x000fe200078ec0ff */
[----:B------:R-:W-:Y:S01]  /*64b0*/  FMUL.FTZ R0, R104, UR4 ;  /* 0x0000000468007c20 */ /* 0x000fe20008410000 */
[----:B------:R-:W-:Y:S01]  /*64c0*/  F2FP.BF16.F32.PACK_AB R8, R221, R149 ;  /* 0x00000095dd08723e */ /* 0x000fe200000010ff */
[----:B------:R2:W4:Y:S01]  /*64d0*/  MUFU.EX2 R148, R3 ;  /* 0x0000000300947308 */ /* 0x0005220000000800 */
[----:B-1----:R-:W-:-:S02]  /*64e0*/  IMAD.WIDE.U32 R12, R18, -0x326172a9, RZ ;  /* 0xcd9e8d57120c7825 */ /* 0x002fc400078e00ff */
[----:B------:R-:W-:Y:S02]  /*64f0*/  FSEL R0, R0, RZ, P1 ;  /* 0x000000ff00007208 */ /* 0x000fe40000800000 */
[----:B------:R-:W-:Y:S02]  /*6500*/  LOP3.LUT R8, R8, R7, RZ, 0xc0, !PT ;  /* 0x0000000708087212 */ /* 0x000fe400078ec0ff */
[----:B------:R-:W-:Y:S01]  /*6510*/  LOP3.LUT R13, R211, R234, R13, 0x96, !PT ;  /* 0x000000ead30d7212 */ /* 0x000fe200078e960d */
[----:B------:R-:W-:-:S04]  /*6520*/  FFMA.FTZ R7, R71, UR4, -R0 ;  /* 0x0000000447077c23 */ /* 0x000fc80008010800 */
[----:B------:R1:W-:Y:S01]  /*6530*/  MUFU.EX2 R250, R7 ;  /* 0x0000000700fa7308 */ /* 0x0003e20000000800 */
[----:B------:R-:W-:Y:S01]  /*6540*/  HMMA.16816.F32.BF16 R44, R8, R24, RZ ;  /* 0x00000018082c723c */ /* 0x000fe200000418ff */
[----:B--2---:R-:W-:Y:S01]  /*6550*/  LOP3.LUT R3, R210, R12, R21, 0x96, !PT ;  /* 0x0000000cd2037212 */ /* 0x004fe200078e9615 */
[----:B------:R-:W-:-:S04]  /*6560*/  IMAD.WIDE.U32 R12, R13, -0x2daee0ad, RZ ;  /* 0xd2511f530d0c7825 */ /* 0x000fc800078e00ff */
[----:B------:R-:W-:-:S04]  /*6570*/  IMAD.WIDE.U32 R118, R3, -0x2daee0ad, RZ ;  /* 0xd2511f5303767825 */ /* 0x000fc800078e00ff */
[--C-:B------:R-:W-:Y:S01]  /*6580*/  FFMA.FTZ R3, R69, UR4, -R0.reuse ;  /* 0x0000000445037c23 */ /* 0x100fe20008010800 */
[----:B------:R-:W-:Y:S01]  /*6590*/  HMMA.16816.F32.BF16 R52, R8, R28, RZ ;  /* 0x0000001c0834723c */ /* 0x000fe200000418ff */
[----:B------:R-:W-:Y:S02]  /*65a0*/  LOP3.LUT R12, R133, R12, R119, 0x96, !PT ;  /* 0x0000000c850c7212 */ /* 0x000fe400078e9677 */
[----:B------:R2:W-:Y:S01]  /*65b0*/  MUFU.EX2 R252, R3 ;  /* 0x0000000300fc7308 */ /* 0x0005e20000000800 */
[----:B-1----:R-:W-:-:S04]  /*65c0*/  FFMA.FTZ R7, R70, UR4, -R0 ;  /* 0x0000000446077c23 */ /* 0x002fc80008010800 */
[C---:B------:R-:W-:Y:S03]  /*65d0*/  HMMA.16816.F32.BF16 R60, R8.reuse, R32, RZ ;  /* 0x00000020083c723c */ /* 0x040fe600000418ff */
[----:B------:R1:W5:Y:S05]  /*65e0*/  MUFU.EX2 R251, R7 ;  /* 0x0000000700fb7308 */ /* 0x00036a0000000800 */
[----:B---3--:R-:W-:Y:S01]  /*65f0*/  HMMA.16816.F32.BF16 R68, R8, R40, RZ ;  /* 0x000000280844723c */ /* 0x008fe200000418ff */
[----:B--2---:R-:W-:Y:S01]  /*6600*/  LOP3.LUT R3, R134, R16, R13, 0x96, !PT ;  /* 0x0000001086037212 */ /* 0x004fe200078e960d */
[----:B------:R-:W-:-:S06]  /*6610*/  IMAD.WIDE.U32 R12, R12, -0x326172a9, RZ ;  /* 0xcd9e8d570c0c7825 */ /* 0x000fcc00078e00ff */
[C---:B------:R-:W-:Y:S01]  /*6620*/  HMMA.16816.F32.BF16 R64, R8.reuse, R26, RZ ;  /* 0x0000001a0840723c */ /* 0x040fe200000418ff */
[----:B------:R-:W-:Y:S01]  /*6630*/  IMAD.WIDE.U32 R18, R3, -0x326172a9, RZ ;  /* 0xcd9e8d5703127825 */ /* 0x000fe200078e00ff */
[C---:B------:R-:W-:Y:S02]  /*6640*/  PRMT R16, R12.reuse, 0x7771, RZ ;  /* 0x000077710c107816 */ /* 0x040fe400000000ff */
[C---:B------:R-:W-:Y:S01]  /*6650*/  PRMT R15, R12.reuse, 0x7773, RZ ;  /* 0x000077730c0f7816 */ /* 0x040fe200000000ff */
[----:B------:R-:W-:Y:S01]  /*6660*/  IMAD.MOV.U32 R3, RZ, RZ, R12 ;  /* 0x000000ffff037224 */ /* 0x000fe200078e000c */
[----:B-1----:R-:W-:Y:S01]  /*6670*/  PRMT R7, R12, 0x7772, RZ ;  /* 0x000077720c077816 */ /* 0x002fe200000000ff */
[----:B------:R-:W-:Y:S01]  /*6680*/  FFMA.FTZ R12, R72, UR4, -R0 ;  /* 0x00000004480c7c23 */ /* 0x000fe20008010800 */
[----:B------:R-:W-:Y:S02]  /*6690*/  HMMA.16816.F32.BF16 R84, R8, R30, RZ ;  /* 0x0000001e0854723c */ /* 0x000fe400000418ff */
[----:B------:R-:W-:Y:S01]  /*66a0*/  LOP3.LUT R14, R3, 0xff, RZ, 0xc0, !PT ;  /* 0x000000ff030e7812 */ /* 0x000fe200078ec0ff */
[----:B------:R1:W2:Y:S01]  /*66b0*/  MUFU.EX2 R230, R12 ;  /* 0x0000000c00e67308 */ /* 0x0002a20000000800 */
[----:B------:R-:W-:-:S02]  /*66c0*/  LOP3.LUT R3, R209, R18, R13, 0x96, !PT ;  /* 0x00000012d1037212 */ /* 0x000fc400078e960d */
[----:B------:R-:W-:Y:S02]  /*66d0*/  PRMT R7, R7, 0x5410, R15 ;  /* 0x0000541007077816 */ /* 0x000fe4000000000f */
[----:B------:R-:W-:Y:S01]  /*66e0*/  PRMT R15, R14, 0x5410, R16 ;  /* 0x000054100e0f7816 */ /* 0x000fe20000000010 */
[C---:B------:R-:W-:Y:S01]  /*66f0*/  HMMA.16816.F32.BF16 R76, R8.reuse, R34, RZ ;  /* 0x00000022084c723c */ /* 0x040fe200000418ff */
[----:B------:R-:W-:Y:S02]  /*6700*/  PRMT R13, R3, 0x7632, R13 ;  /* 0x00007632030d7816 */ /* 0x000fe4000000000d */
[----:B------:R-:W-:Y:S02]  /*6710*/  LOP3.LUT R7, R7, 0xff00ff, RZ, 0xc0, !PT ;  /* 0x00ff00ff07077812 */ /* 0x000fe400078ec0ff */
[----:B------:R-:W-:Y:S02]  /*6720*/  LOP3.LUT R18, R3, 0xff, RZ, 0xc0, !PT ;  /* 0x000000ff03127812 */ /* 0x000fe400078ec0ff */
[----:B------:R-:W-:Y:S01]  /*6730*/  SHF.R.U32.HI R17, RZ, 0x18, R3 ;  /* 0x00000018ff117819 */ /* 0x000fe20000011603 */
[----:B------:R-:W-:Y:S01]  /*6740*/  HMMA.16816.F32.BF16 R80, R8, R42, RZ ;  /* 0x0000002a0850723c */ /* 0x000fe200000418ff */
[----:B----4-:R-:W-:-:S02]  /*6750*/  F2FP.BF16.F32.PACK_AB R14, R148, R147 ;  /* 0x00000093940e723e */ /* 0x010fc400000010ff */
[----:B-1----:R-:W-:Y:S02]  /*6760*/  LOP3.LUT R12, R3, 0xffff, RZ, 0xc0, !PT ;  /* 0x0000ffff030c7812 */ /* 0x002fe400078ec0ff */
[--C-:B------:R-:W-:Y:S02]  /*6770*/  HSET2.LE.AND R3, R15, R200.reuse, PT ;  /* 0x000000c80f037233 */ /* 0x100fe40003803000 */
[----:B------:R-:W-:Y:S02]  /*6780*/  SHF.R.U32.HI R16, RZ, 0x8, R12 ;  /* 0x00000008ff107819 */ /* 0x000fe4000001160c */
[----:B------:R-:W-:Y:S02]  /*6790*/  LOP3.LUT R12, R13, 0xff, RZ, 0xc0, !PT ;  /* 0x000000ff0d0c7812 */ /* 0x000fe400078ec0ff */
[----:B------:R-:W-:Y:S02]  /*67a0*/  HSET2.LE.AND R7, R7, R200, PT ;  /* 0x000000c807077233 */ /* 0x000fe40003803000 */
[----:B------:R-:W-:-:S02]  /*67b0*/  PRMT R13, R18, 0x5410, R16 ;  /* 0x00005410120d7816 */ /* 0x000fc40000000010 */
[----:B-----5:R-:W-:Y:S02]  /*67c0*/  F2FP.BF16.F32.PACK_AB R15, R251, R252 ;  /* 0x000000fcfb0f723e */ /* 0x020fe400000010ff */
[----:B------:R-:W-:Y:S01]  /*67d0*/  PRMT R12, R12, 0x5410, R17 ;  /* 0x000054100c0c7816 */ /* 0x000fe20000000011 */
[----:B------:R-:W-:Y:S01]  /*67e0*/  FFMA.FTZ R17, R58, UR4, -R6 ;  /* 0x000000043a117c23 */ /* 0x000fe20008010806 */
[----:B------:R-:W-:Y:S02]  /*67f0*/  LOP3.LUT R14, R14, R3, RZ, 0xc0, !PT ;  /* 0x000000030e0e7212 */ /* 0x000fe400078ec0ff */
[----:B------:R-:W-:Y:S01]  /*6800*/  LOP3.LUT R15, R15, R7, RZ, 0xc0, !PT ;  /* 0x000000070f0f7212 */ /* 0x000fe200078ec0ff */
[----:B------:R-:W-:Y:S01]  /*6810*/  MUFU.EX2 R249, R17 ;  /* 0x0000001100f97308 */ /* 0x000fe20000000800 */
[----:B------:R-:W-:Y:S02]  /*6820*/  HSET2.LE.AND R3, R13, R200, PT ;  /* 0x000000c80d037233 */ /* 0x000fe40003803000 */
[----:B------:R-:W-:-:S02]  /*6830*/  F2FP.BF16.F32.PACK_AB R7, R217, R219 ;  /* 0x000000dbd907723e */ /* 0x000fc400000010ff */
[----:B------:R-:W-:Y:S02]  /*6840*/  HSET2.LE.AND R13, R12, R200, PT ;  /* 0x000000c80c0d7233 */ /* 0x000fe40003803000 */
[----:B------:R-:W-:Y:S01]  /*6850*/  LOP3.LUT R12, R7, R3, RZ, 0xc0, !PT ;  /* 0x00000003070c7212 */ /* 0x000fe200078ec0ff */
[----:B------:R-:W-:Y:S01]  /*6860*/  FFMA.FTZ R3, R73, UR4, -R6 ;  /* 0x0000000449037c23 */ /* 0x000fe20008010806 */
[----:B------:R-:W-:Y:S02]  /*6870*/  LOP3.LUT R7, R208, R36, R23, 0x96, !PT ;  /* 0x00000024d0077212 */ /* 0x000fe400078e9617 */
[----:B--2---:R-:W-:Y:S01]  /*6880*/  F2FP.BF16.F32.PACK_AB R16, R230, R250 ;  /* 0x000000fae610723e */ /* 0x004fe200000010ff */
[----:B------:R1:W-:Y:S01]  /*6890*/  MUFU.EX2 R227, R3 ;  /* 0x0000000300e37308 */ /* 0x0003e20000000800 */
[----:B------:R-:W-:Y:S01]  /*68a0*/  LOP3.LUT R36, R208, R20, R19, 0x96, !PT ;  /* 0x00000014d0247212 */ /* 0x000fe200078e9613 */
[----:B------:R-:W-:-:S04]  /*68b0*/  IMAD.WIDE.U32 R8, R7, -0x2daee0ad, RZ ;  /* 0xd2511f5307087825 */ /* 0x000fc800078e00ff */
[----:B------:R-:W-:Y:S01]  /*68c0*/  FFMA.FTZ R7, R93, UR4, -R5 ;  /* 0x000000045d077c23 */ /* 0x000fe20008010805 */
[----:B------:R-:W-:Y:S01]  /*68d0*/  LOP3.LUT R13, R16, R13, RZ, 0xc0, !PT ;  /* 0x0000000d100d7212 */ /* 0x000fe200078ec0ff */
[----:B------:R-:W-:Y:S01]  /*68e0*/  LDSM.16.MT88.4 R20, [R189+0x6800] ;  /* 0x00680000bd14783b */ /* 0x000fe20000004200 */
[----:B------:R-:W-:Y:S01]  /*68f0*/  IMAD.MOV.U32 R11, RZ, RZ, R8 ;  /* 0x000000ffff0b7224 */ /* 0x000fe200078e0008 */
[C---:B------:R-:W-:Y:S01]  /*6900*/  PRMT R10, R8.reuse, 0x7773, RZ ;  /* 0x00007773080a7816 */ /* 0x040fe200000000ff */
[----:B------:R2:W-:Y:S01]  /*6910*/  MUFU.EX2 R225, R7 ;  /* 0x0000000700e17308 */ /* 0x0005e20000000800 */
[----:B------:R-:W-:Y:S02]  /*6920*/  PRMT R16, R8, 0x7771, RZ ;  /* 0x0000777108107816 */ /* 0x000fe400000000ff */
[----:B------:R-:W-:Y:S01]  /*6930*/  HMMA.16816.F32.BF16 R88, R12, R24, RZ ;  /* 0x000000180c58723c */ /* 0x000fe200000418ff */
[----:B-1----:R-:W-:-:S07]  /*6940*/  FFMA.FTZ R3, R74, UR4, -R6 ;  /* 0x000000044a037c23 */ /* 0x002fce0008010806 */
[----:B------:R-:W-:Y:S01]  /*6950*/  HMMA.16816.F32.BF16 R112, R12, R26, RZ ;  /* 0x0000001a0c70723c */ /* 0x000fe200000418ff */
[----:B------:R-:W-:Y:S01]  /*6960*/  LDSM.16.MT88.4 R24, [R188+0x6800] ;  /* 0x00680000bc18783b */ /* 0x000fe20000004200 */
[----:B------:R1:W-:Y:S01]  /*6970*/  MUFU.EX2 R248, R3 ;  /* 0x0000000300f87308 */ /* 0x0003e20000000800 */
[----:B--2---:R-:W-:-:S05]  /*6980*/  FFMA.FTZ R7, R94, UR4, -R5 ;  /* 0x000000045e077c23 */ /* 0x004fca0008010805 */
[C---:B------:R-:W-:Y:S02]  /*6990*/  HMMA.16816.F32.BF16 R108, R12.reuse, R30, RZ ;  /* 0x0000001e0c6c723c */ /* 0x040fe400000418ff */
[----:B------:R2:W-:Y:S06]  /*69a0*/  MUFU.EX2 R224, R7 ;  /* 0x0000000700e07308 */ /* 0x0005ec0000000800 */
[----:B------:R-:W-:Y:S01]  /*69b0*/  HMMA.16816.F32.BF16 R56, R12, R32, RZ ;  /* 0x000000200c38723c */ /* 0x000fe200000418ff */
[----:B-1----:R-:W-:-:S04]  /*69c0*/  FFMA.FTZ R3, R75, UR4, -R6 ;  /* 0x000000044b037c23 */ /* 0x002fc80008010806 */
[----:B------:R1:W3:Y:S03]  /*69d0*/  MUFU.EX2 R231, R3 ;  /* 0x0000000300e77308 */ /* 0x0002e60000000800 */
[----:B------:R-:W-:Y:S01]  /*69e0*/  HMMA.16816.F32.BF16 R72, R12, R28, RZ ;  /* 0x0000001c0c48723c */ /* 0x000fe200000418ff */
[----:B------:R-:W-:Y:S01]  /*69f0*/  LDSM.16.MT88.4 R28, [R193+0x6800] ;  /* 0x00680000c11c783b */ /* 0x000fe20000004200 */
[----:B--2---:R-:W-:-:S04]  /*6a00*/  FFMA.FTZ R7, R95, UR4, -R5 ;  /* 0x000000045f077c23 */ /* 0x004fc80008010805 */
[----:B------:R3:W-:Y:S02]  /*6a10*/  MUFU.EX2 R223, R7 ;  /* 0x0000000700df7308 */ /* 0x0007e40000000800 */
[----:B------:R-:W-:Y:S01]  /*6a20*/  HMMA.16816.F32.BF16 R96, R12, R34, RZ ;  /* 0x000000220c60723c */ /* 0x000fe200000418ff */
[----:B------:R-:W2:Y:S01]  /*6a30*/  LDSM.16.MT88.4 R32, [R192+0x6800] ;  /* 0x00680000c020783b */ /* 0x000ea20000004200 */
[----:B-1----:R-:W-:-:S04]  /*6a40*/  FFMA.FTZ R3, R92, UR4, -R5 ;  /* 0x000000045c037c23 */ /* 0x002fc80008010805 */
[----:B------:R1:W4:Y:S01]  /*6a50*/  MUFU.EX2 R226, R3 ;  /* 0x0000000300e27308 */ /* 0x0003220000000800 */
[----:B---3--:R-:W-:Y:S02]  /*6a60*/  F2FP.BF16.F32.PACK_AB R7, R231, R248 ;  /* 0x000000f8e707723e */ /* 0x008fe400000010ff */
[----:B-1----:R-:W-:Y:S02]  /*6a70*/  LOP3.LUT R3, R137, R48, R9, 0x96, !PT ;  /* 0x0000003089037212 */ /* 0x002fe400078e9609 */
[----:B------:R-:W-:Y:S01]  /*6a80*/  PRMT R9, R8, 0x7772, RZ ;  /* 0x0000777208097816 */ /* 0x000fe200000000ff */
[----:B------:R-:W-:Y:S01]  /*6a90*/  HMMA.16816.F32.BF16 R48, R12, R40, RZ ;  /* 0x000000280c30723c */ /* 0x000fe200000418ff */
[----:B------:R-:W-:Y:S02]  /*6aa0*/  LOP3.LUT R8, R3, 0xffff, RZ, 0xc0, !PT ;  /* 0x0000ffff03087812 */ /* 0x000fe400078ec0ff */
[----:B------:R-:W-:Y:S02]  /*6ab0*/  PRMT R17, R9, 0x5410, R10 ;  /* 0x0000541009117816 */ /* 0x000fe4000000000a */
[----:B------:R-:W-:-:S02]  /*6ac0*/  LOP3.LUT R10, R11, 0xff, RZ, 0xc0, !PT ;  /* 0x000000ff0b0a7812 */ /* 0x000fc400078ec0ff */
[----:B------:R-:W-:Y:S01]  /*6ad0*/  LOP3.LUT R9, R3, 0xff, RZ, 0xc0, !PT ;  /* 0x000000ff03097812 */ /* 0x000fe200078ec0ff */
[----:B------:R-:W-:Y:S01]  /*6ae0*/  HMMA.16816.F32.BF16 R40, R12, R42, RZ ;  /* 0x0000002a0c28723c */ /* 0x000fe200000418ff */
[----:B------:R-:W-:Y:S01]  /*6af0*/  SHF.R.U32.HI R8, RZ, 0x8, R8 ;  /* 0x00000008ff087819 */ /* 0x000fe20000011608 */
[----:B------:R-:W-:Y:S01]  /*6b00*/  FFMA.FTZ R12, R120, UR4, -R4 ;  /* 0x00000004780c7c23 */ /* 0x000fe20008010804 */
[----:B------:R-:W-:Y:S02]  /*6b10*/  PRMT R16, R10, 0x5410, R16 ;  /* 0x000054100a107816 */ /* 0x000fe40000000010 */
[----:B------:R-:W-:Y:S01]  /*6b20*/  PRMT R11, R9, 0x5410, R8 ;  /* 0x00005410090b7816 */ /* 0x000fe20000000008 */
[----:B------:R-:W-:Y:S01]  /*6b30*/  FFMA.FTZ R8, R116, UR4, -R4 ;  /* 0x0000000474087c23 */ /* 0x000fe20008010804 */
[----:B------:R-:W-:Y:S01]  /*6b40*/  PRMT R9, R3, 0x7632, R9 ;  /* 0x0000763203097816 */ /* 0x000fe20000000009 */
[----:B------:R-:W-:Y:S01]  /*6b50*/  MUFU.EX2 R220, R12 ;  /* 0x0000000c00dc7308 */ /* 0x000fe20000000800 */
[----:B------:R-:W-:-:S02]  /*6b60*/  SHF.R.U32.HI R10, RZ, 0x18, R3 ;  /* 0x00000018ff0a7819 */ /* 0x000fc40000011603 */
[----:B------:R-:W-:Y:S02]  /*6b70*/  HSET2.LE.AND R3, R16, R200, PT ;  /* 0x000000c810037233 */ /* 0x000fe40003803000 */
[----:B------:R-:W-:-:S03]  /*6b80*/  LOP3.LUT R9, R9, 0xff, RZ, 0xc0, !PT ;  /* 0x000000ff09097812 */ /* 0x000fc600078ec0ff */
[----:B------:R-:W-:Y:S01]  /*6b90*/  LOP3.LUT R18, R7, R3, RZ, 0xc0, !PT ;  /* 0x0000000307127212 */ /* 0x000fe200078ec0ff */
[----:B------:R-:W-:Y:S01]  /*6ba0*/  FFMA.FTZ R3, R117, UR4, -R4 ;  /* 0x0000000475037c23 */ /* 0x000fe20008010804 */
[----:B------:R-:W-:Y:S01]  /*6bb0*/  LOP3.LUT R7, R17, 0xff00ff, RZ, 0xc0, !PT ;  /* 0x00ff00ff11077812 */ /* 0x000fe200078ec0ff */
[----:B------:R1:W-:Y:S01]  /*6bc0*/  MUFU.EX2 R222, R8 ;  /* 0x0000000800de7308 */ /* 0x0003e20000000800 */
[----:B------:R-:W-:Y:S02]  /*6bd0*/  PRMT R10, R9, 0x5410, R10 ;  /* 0x00005410090a7816 */ /* 0x000fe4000000000a */
[----:B------:R-:W-:-:S03]  /*6be0*/  F2FP.BF16.F32.PACK_AB R9, R227, R249 ;  /* 0x000000f9e309723e */ /* 0x000fc600000010ff */
[--C-:B------:R-:W-:Y:S02]  /*6bf0*/  HSET2.LE.AND R10, R10, R200.reuse, PT ;  /* 0x000000c80a0a7233 */ /* 0x100fe40003803000 */
[----:B------:R3:W-:Y:S01]  /*6c00*/  MUFU.EX2 R218, R3 ;  /* 0x0000000300da7308 */ /* 0x0007e20000000800 */
[----:B-1----:R-:W-:Y:S02]  /*6c10*/  HSET2.LE.AND R8, R11, R200, PT ;  /* 0x000000c80b087233 */ /* 0x002fe40003803000 */
[----:B----4-:R-:W-:-:S03]  /*6c20*/  F2FP.BF16.F32.PACK_AB R11, R225, R226 ;  /* 0x000000e2e10b723e */ /* 0x010fc600000010ff */
[----:B------:R-:W-:Y:S01]  /*6c30*/  LOP3.LUT R16, R9, R8, RZ, 0xc0, !PT ;  /* 0x0000000809107212 */ /* 0x000fe200078ec0ff */
[----:B------:R-:W-:Y:S01]  /*6c40*/  IMAD.WIDE.U32 R8, R36, -0x2daee0ad, RZ ;  /* 0xd2511f5324087825 */ /* 0x000fe200078e00ff */
[----:B------:R-:W-:Y:S02]  /*6c50*/  LOP3.LUT R17, R11, R10, RZ, 0xc0, !PT ;  /* 0x0000000a0b117212 */ /* 0x000fe400078ec0ff */
[----:B---3--:R-:W-:Y:S02]  /*6c60*/  HSET2.LE.AND R3, R7, R200, PT ;  /* 0x000000c807037233 */ /* 0x008fe40003803000 */
[----:B------:R-:W-:Y:S02]  /*6c70*/  F2FP.BF16.F32.PACK_AB R7, R223, R224 ;  /* 0x000000e0df07723e */ /* 0x000fe400000010ff */
[----:B------:R-:W-:Y:S02]  /*6c80*/  PRMT R10, R8, 0x7773, RZ ;  /* 0x00007773080a7816 */ /* 0x000fe400000000ff */
[----:B------:R-:W-:Y:S01]  /*6c90*/  LOP3.LUT R19, R7, R3, RZ, 0xc0, !PT ;  /* 0x0000000307137212 */ /* 0x000fe200078ec0ff */
[----:B------:R-:W-:Y:S01]  /*6ca0*/  FFMA.FTZ R7, R128, UR4, -R0 ;  /* 0x0000000480077c23 */ /* 0x000fe20008010800 */
[----:B------:R-:W-:Y:S01]  /*6cb0*/  FFMA.FTZ R3, R121, UR4, -R4 ;  /* 0x0000000479037c23 */ /* 0x000fe20008010804 */
[----:B------:R-:W-:-:S02]  /*6cc0*/  PRMT R11, R8, 0x7772, RZ ;  /* 0x00007772080b7816 */ /* 0x000fc400000000ff */
[----:B------:R1:W-:Y:S01]  /*6cd0*/  MUFU.EX2 R206, R7 ;  /* 0x0000000700ce7308 */ /* 0x0003e20000000800 */
[----:B------:R-:W-:Y:S01]  /*6ce0*/  PRMT R13, R8, 0x7771, RZ ;  /* 0x00007771080d7816 */ /* 0x000fe200000000ff */
[----:B--2---:R-:W-:Y:S01]  /*6cf0*/  HMMA.16816.F32.BF16 R68, R16, R32, R68 ;  /* 0x000000201044723c */ /* 0x004fe20000041844 */
[----:B------:R-:W-:-:S04]  /*6d00*/  PRMT R11, R11, 0x5410, R10 ;  /* 0x000054100b0b7816 */ /* 0x000fc8000000000a */
[----:B------:R-:W-:Y:S01]  /*6d10*/  LOP3.LUT R11, R11, 0xff00ff, RZ, 0xc0, !PT ;  /* 0x00ff00ff0b0b7812 */ /* 0x000fe200078ec0ff */
[----:B------:R2:W-:Y:S02]  /*6d20*/  MUFU.EX2 R207, R3 ;  /* 0x0000000300cf7308 */ /* 0x0005e40000000800 */
[----:B------:R-:W-:Y:S02]  /*6d30*/  HMMA.16816.F32.BF16 R120, R16, R24, R44 ;  /* 0x000000181078723c */ /* 0x000fe4000004182c */
[----:B------:R-:W-:Y:S01]  /*6d40*/  HSET2.LE.AND R11, R11, R200, PT ;  /* 0x000000c80b0b7233 */ /* 0x000fe20003803000 */
[----:B-1----:R-:W-:-:S05]  /*6d50*/  FFMA.FTZ R7, R129, UR4, -R0 ;  /* 0x0000000481077c23 */ /* 0x002fca0008010800 */
[----:B------:R-:W-:Y:S01]  /*6d60*/  HMMA.16816.F32.BF16 R92, R16, R20, R60 ;  /* 0x00000014105c723c */ /* 0x000fe2000004183c */
[----:B------:R1:W3:Y:S01]  /*6d70*/  MUFU.EX2 R187, R7 ;  /* 0x0000000700bb7308 */ /* 0x0002e20000000800 */
[----:B--2---:R-:W-:Y:S01]  /*6d80*/  LOP3.LUT R3, R137, R118, R9, 0x96, !PT ;  /* 0x0000007689037212 */ /* 0x004fe200078e9609 */
[----:B------:R-:W-:-:S05]  /*6d90*/  IMAD.MOV.U32 R9, RZ, RZ, R8 ;  /* 0x000000ffff097224 */ /* 0x000fca00078e0008 */
[C---:B------:R-:W-:Y:S01]  /*6da0*/  HMMA.16816.F32.BF16 R116, R16.reuse, R28, R52 ;  /* 0x0000001c1074723c */ /* 0x040fe20000041834 */
[----:B------:R-:W-:Y:S02]  /*6db0*/  LOP3.LUT R8, R3, 0xffff, RZ, 0xc0, !PT ;  /* 0x0000ffff03087812 */ /* 0x000fe400078ec0ff */
[----:B------:R-:W-:Y:S02]  /*6dc0*/  LOP3.LUT R9, R9, 0xff, RZ, 0xc0, !PT ;  /* 0x000000ff09097812 */ /* 0x000fe400078ec0ff */
[----:B------:R-:W-:Y:S02]  /*6dd0*/  LOP3.LUT R10, R3, 0xff, RZ, 0xc0, !PT ;  /* 0x000000ff030a7812 */ /* 0x000fe400078ec0ff */
[----:B------:R-:W-:Y:S01]  /*6de0*/  SHF.R.U32.HI R8, RZ, 0x8, R8 ;  /* 0x00000008ff087819 */ /* 0x000fe20000011608 */
[----:B------:R-:W-:Y:S01]  /*6df0*/  HMMA.16816.F32.BF16 R64, R16, R26, R64 ;  /* 0x0000001a1040723c */ /* 0x000fe20000041840 */
[----:B------:R-:W-:Y:S01]  /*6e00*/  PRMT R13, R9, 0x5410, R13 ;  /* 0x00005410090d7816 */ /* 0x000fe2000000000d */
[----:B-1----:R-:W-:Y:S01]  /*6e10*/  FFMA.FTZ R7, R130, UR4, -R0 ;  /* 0x0000000482077c23 */ /* 0x002fe20008010800 */
[----:B------:R-:W-:-:S02]  /*6e20*/  PRMT R9, R3, 0x7632, R9 ;  /* 0x0000763203097816 */ /* 0x000fc40000000009 */
[----:B------:R-:W-:Y:S01]  /*6e30*/  PRMT R12, R10, 0x5410, R8 ;  /* 0x000054100a0c7816 */ /* 0x000fe20000000008 */
[----:B------:R1:W-:Y:S01]  /*6e40*/  MUFU.EX2 R186, R7 ;  /* 0x0000000700ba7308 */ /* 0x0003e20000000800 */
[----:B------:R-:W-:Y:S01]  /*6e50*/  SHF.R.U32.HI R8, RZ, 0x18, R3 ;  /* 0x00000018ff087819 */ /* 0x000fe20000011603 */
[----:B------:R-:W-:Y:S01]  /*6e60*/  HMMA.16816.F32.BF16 R60, R16, R30, R84 ;  /* 0x0000001e103c723c */ /* 0x000fe20000041854 */
[----:B------:R-:W-:-:S04]  /*6e70*/  LOP3.LUT R3, R9, 0xff, RZ, 0xc0, !PT ;  /* 0x000000ff09037812 */ /* 0x000fc800078ec0ff */
[----:B------:R-:W-:Y:S02]  /*6e80*/  PRMT R9, R3, 0x5410, R8 ;  /* 0x0000541003097816 */ /* 0x000fe40000000008 */
[----:B---3--:R-:W-:Y:S01]  /*6e90*/  F2FP.BF16.F32.PACK_AB R8, R187, R206 ;  /* 0x000000cebb08723e */ /* 0x008fe200000010ff */
[C---:B------:R-:W-:Y:S01]  /*6ea0*/  HMMA.16816.F32.BF16 R52, R16.reuse, R22, R76 ;  /* 0x000000161034723c */ /* 0x040fe2000004184c */
[--C-:B------:R-:W-:Y:S02]  /*6eb0*/  HSET2.LE.AND R3, R13, R200.reuse, PT ;  /* 0x000000c80d037233 */ /* 0x100fe40003803000 */
[----:B------:R-:W-:Y:S01]  /*6ec0*/  LOP3.LUT R11, R8, R11, RZ, 0xc0, !PT ;  /* 0x0000000b080b7212 */ /* 0x000fe200078ec0ff */
[----:B------:R-:W-:Y:S01]  /*6ed0*/  VIADD R8, R38, 0x1 ;  /* 0x0000000126087836 */ /* 0x000fe20000000000 */
[----:B------:R-:W-:Y:S01]  /*6ee0*/  HSET2.LE.AND R9, R9, R200, PT ;  /* 0x000000c809097233 */ /* 0x000fe20003803000 */
[----:B-1----:R-:W-:Y:S02]  /*6ef0*/  FFMA.FTZ R7, R131, UR4, -R0 ;  /* 0x0000000483077c23 */ /* 0x002fe40008010800 */
[----:B------:R-:W-:Y:S01]  /*6f00*/  HMMA.16816.F32.BF16 R44, R16, R34, R80 ;  /* 0x00000022102c723c */ /* 0x000fe20000041850 */
[----:B------:R-:W-:Y:S01]  /*6f10*/  LOP3.LUT R13, R205, R8, R237, 0x96, !PT ;  /* 0x00000008cd0d7212 */ /* 0x000fe200078e96ed */
[----:B------:R-:W-:Y:S01]  /*6f20*/  FFMA.FTZ R16, R126, UR4, -R5 ;  /* 0x000000047e107c23 */ /* 0x000fe20008010805 */
[----:B------:R1:W2:Y:S03]  /*6f30*/  MUFU.EX2 R185, R7 ;  /* 0x0000000700b97308 */ /* 0x0002a60000000800 */
[----:B------:R-:W-:-:S05]  /*6f40*/  IMAD.WIDE.U32 R38, R13, -0x326172a9, RZ ;  /* 0xcd9e8d570d267825 */ /* 0x000fca00078e00ff */
[----:B------:R-:W-:Y:S01]  /*6f50*/  MUFU.EX2 R180, R16 ;  /* 0x0000001000b47308 */ /* 0x000fe20000000800 */
[----:B-1----:R-:W-:-:S04]  /*6f60*/  F2FP.BF16.F32.PACK_AB R7, R207, R220 ;  /* 0x000000dccf07723e */ /* 0x002fc800000010ff */
[----:B------:R-:W-:Y:S02]  /*6f70*/  LOP3.LUT R10, R7, R3, RZ, 0xc0, !PT ;  /* 0x00000003070a7212 */ /* 0x000fe400078ec0ff */
[----:B------:R-:W-:Y:S02]  /*6f80*/  HSET2.LE.AND R3, R12, R200, PT ;  /* 0x000000c80c037233 */ /* 0x000fe40003803000 */
[----:B------:R-:W-:Y:S02]  /*6f90*/  F2FP.BF16.F32.PACK_AB R7, R218, R222 ;  /* 0x000000deda07723e */ /* 0x000fe400000010ff */
[----:B--2---:R-:W-:Y:S02]  /*6fa0*/  F2FP.BF16.F32.PACK_AB R12, R185, R186 ;  /* 0x000000bab90c723e */ /* 0x004fe400000010ff */
[----:B------:R-:W-:Y:S02]  /*6fb0*/  LOP3.LUT R8, R7, R3, RZ, 0xc0, !PT ;  /* 0x0000000307087212 */ /* 0x000fe400078ec0ff */
[----:B------:R-:W-:-:S02]  /*6fc0*/  LOP3.LUT R7, R229, R140, R39, 0x96, !PT ;  /* 0x0000008ce5077212 */ /* 0x000fc400078e9627 */
[----:B------:R-:W-:Y:S02]  /*6fd0*/  LOP3.LUT R3, R228, R38, R233, 0x96, !PT ;  /* 0x00000026e4037212 */ /* 0x000fe400078e96e9 */
[----:B------:R-:W-:Y:S01]  /*6fe0*/  LOP3.LUT R9, R12, R9, RZ, 0xc0, !PT ;  /* 0x000000090c097212 */ /* 0x000fe200078ec0ff */
[----:B------:R-:W-:-:S04]  /*6ff0*/  IMAD.WIDE.U32 R14, R7, -0x2daee0ad, RZ ;  /* 0xd2511f53070e7825 */ /* 0x000fc800078e00ff */
[----:B------:R-:W-:Y:S01]  /*7000*/  IMAD.WIDE.U32 R12, R3, -0x2daee0ad, RZ ;  /* 0xd2511f53030c7825 */ /* 0x000fe200078e00ff */
[----:B------:R-:W-:Y:S01]  /*7010*/  LOP3.LUT R3, R136, R240, R15, 0x96, !PT ;  /* 0x000000f088037212 */ /* 0x000fe200078e960f */
[----:B------:R-:W-:Y:S03]  /*7020*/  HMMA.16816.F32.BF16 R128, R8, R32, R48 ;  /* 0x000000200880723c */ /* 0x000fe60000041830 */
[----:B------:R-:W-:Y:S01]  /*7030*/  LOP3.LUT R7, R135, R14, R13, 0x96, !PT ;  /* 0x0000000e87077212 */ /* 0x000fe200078e960d */
[----:B------:R-:W-:-:S04]  /*7040*/  IMAD.WIDE.U32 R14, R3, -0x326172a9, RZ ;  /* 0xcd9e8d57030e7825 */ /* 0x000fc800078e00ff */
[----:B------:R-:W-:Y:S01]  /*7050*/  FFMA.FTZ R3, R143, UR4, -R6 ;  /* 0x000000048f037c23 */ /* 0x000fe20008010806 */
[----:B------:R-:W-:-:S03]  /*7060*/  IMAD.WIDE.U32 R36, R7, -0x326172a9, RZ ;  /* 0xcd9e8d5707247825 */ /* 0x000fc600078e00ff */
[----:B------:R1:W-:Y:S01]  /*7070*/  MUFU.EX2 R184, R3 ;  /* 0x0000000300b87308 */ /* 0x0003e20000000800 */
[----:B------:R-:W-:Y:S01]  /*7080*/  LOP3.LUT R13, R211, R232, R15, 0x96, !PT ;  /* 0x000000e8d30d7212 */ /* 0x000fe200078e960f */
[----:B------:R-:W-:Y:S01]  /*7090*/  FFMA.FTZ R7, R102, UR4, -R6 ;  /* 0x0000000466077c23 */ /* 0x000fe20008010806 */
[C---:B------:R-:W-:Y:S01]  /*70a0*/  HMMA.16816.F32.BF16 R80, R8.reuse, R28, R72 ;  /* 0x0000001c0850723c */ /* 0x040fe20000041848 */
[----:B------:R-:W-:Y:S02]  /*70b0*/  IMAD.MOV.U32 R143, RZ, RZ, R151 ;  /* 0x000000ffff8f7224 */ /* 0x000fe400078e0097 */
[----:B------:R-:W-:Y:S02]  /*70c0*/  IMAD.MOV.U32 R102, RZ, RZ, R145 ;  /* 0x000000ffff667224 */ /* 0x000fe400078e0091 */
        /* <DEDUP_REMOVED lines=8> */
[----:B------:R-:W-:Y:S01]  /*7150*/  IMAD.MOV.U32 R37, RZ, RZ, R149 ;  /* 0x000000ffff257224 */ /* 0x000fe200078e0095 */
[----:B------:R-:W-:Y:S01]  /*7160*/  LOP3.LUT R12, R133, R14, R169, 0x96, !PT ;  /* 0x0000000e850c7212 */ /* 0x000fe200078e96a9 */
[----:B------:R-:W-:Y:S01]  /*7170*/  IMAD.WIDE.U32 R32, R3, -0x326172a9, RZ ;  /* 0xcd9e8d5703207825 */ /* 0x000fe200078e00ff */
[----:B------:R1:W-:Y:S03]  /*7180*/  MUFU.EX2 R182, R7 ;  /* 0x0000000700b67308 */ /* 0x0003e60000000800 */
[----:B------:R-:W-:Y:S01]  /*7190*/  FFMA.FTZ R14, R125, UR4, -R6 ;  /* 0x000000047d0e7c23 */ /* 0x000fe20008010806 */
[----:B------:R-:W-:Y:S01]  /*71a0*/  HMMA.16816.F32.BF16 R88, R8, R24, R88 ;  /* 0x000000180858723c */ /* 0x000fe20000041858 */
[----:B------:R-:W-:-:S05]  /*71b0*/  IMAD.WIDE.U32 R12, R12, -0x326172a9, RZ ;  /* 0xcd9e8d570c0c7825 */ /* 0x000fca00078e00ff */
[----:B------:R-:W-:Y:S01]  /*71c0*/  LOP3.LUT R3, R209, R32, R13, 0x96, !PT ;  /* 0x00000020d1037212 */ /* 0x000fe200078e960d */
[--C-:B------:R-:W-:Y:S01]  /*71d0*/  IMAD.MOV.U32 R13, RZ, RZ, R12.reuse ;  /* 0x000000ffff0d7224 */ /* 0x100fe200078e000c */
[C---:B------:R-:W-:Y:S01]  /*71e0*/  PRMT R19, R12.reuse, 0x7771, RZ ;  /* 0x000077710c137816 */ /* 0x040fe200000000ff */
[----:B------:R2:W3:Y:S01]  /*71f0*/  MUFU.EX2 R181, R14 ;  /* 0x0000000e00b57308 */ /* 0x0004e20000000800 */
[C---:B------:R-:W-:Y:S01]  /*7200*/  PRMT R18, R12.reuse, 0x7773, RZ ;  /* 0x000077730c127816 */ /* 0x040fe200000000ff */
[----:B------:R-:W-:Y:S01]  /*7210*/  HMMA.16816.F32.BF16 R56, R8, R26, R112 ;  /* 0x0000001a0838723c */ /* 0x000fe20000041870 */
[----:B------:R-:W-:Y:S01]  /*7220*/  PRMT R17, R12, 0x7772, RZ ;  /* 0x000077720c117816 */ /* 0x000fe200000000ff */
[----:B------:R-:W-:Y:S01]  /*7230*/  LDSM.16.MT88.4 R24, [R193+0x7000] ;  /* 0x00700000c118783b */ /* 0x000fe20000004200 */
[C---:B------:R-:W-:Y:S01]  /*7240*/  PRMT R12, R3.reuse, 0x7632, R12 ;  /* 0x00007632030c7816 */ /* 0x040fe2000000000c */
[----:B-1----:R-:W-:Y:S01]  /*7250*/  FFMA.FTZ R7, R144, UR4, -R5 ;  /* 0x0000000490077c23 */ /* 0x002fe20008010805 */
[----:B------:R-:W-:Y:S01]  /*7260*/  LOP3.LUT R15, R3, 0xff, RZ, 0xc0, !PT ;  /* 0x000000ff030f7812 */ /* 0x000fe200078ec0ff */
[----:B------:R-:W-:-:S02]  /*7270*/  IMAD.MOV.U32 R32, RZ, RZ, R146 ;  /* 0x000000ffff207224 */ /* 0x000fc400078e0092 */
[----:B------:R1:W-:Y:S01]  /*7280*/  MUFU.EX2 R179, R7 ;  /* 0x0000000700b37308 */ /* 0x0003e20000000800 */
[C---:B------:R-:W-:Y:S01]  /*7290*/  HMMA.16816.F32.BF16 R48, R8.reuse, R30, R108 ;  /* 0x0000001e0830723c */ /* 0x040fe2000004186c */
[----:B------:R-:W-:Y:S01]  /*72a0*/  LDSM.16.MT88.4 R28, [R189+0x7000] ;  /* 0x00700000bd1c783b */ /* 0x000fe20000004200 */
[----:B------:R-:W-:Y:S02]  /*72b0*/  IMAD.MOV.U32 R110, RZ, RZ, R150 ;  /* 0x000000ffff6e7224 */ /* 0x000fe400078e0096 */
[----:B------:R-:W-:Y:S01]  /*72c0*/  IMAD.MOV.U32 R109, RZ, RZ, R148 ;  /* 0x000000ffff6d7224 */ /* 0x000fe200078e0094 */
[----:B--2---:R-:W-:Y:S01]  /*72d0*/  LOP3.LUT R14, R13, 0xff, RZ, 0xc0, !PT ;  /* 0x000000ff0d0e7812 */ /* 0x004fe200078ec0ff */
[----:B------:R-:W-:Y:S01]  /*72e0*/  IMAD.MOV.U32 R108, RZ, RZ, R147 ;  /* 0x000000ffff6c7224 */ /* 0x000fe200078e0093 */
[----:B------:R-:W-:Y:S01]  /*72f0*/  SHF.R.U32.HI R13, RZ, 0x18, R3 ;  /* 0x00000018ff0d7819 */ /* 0x000fe20000011603 */
[----:B------:R-:W-:Y:S01]  /*7300*/  HMMA.16816.F32.BF16 R96, R8, R34, R40 ;  /* 0x000000220860723c */ /* 0x000fe20000041828 */
[----:B------:R-:W-:Y:S01]  /*7310*/  PRMT R14, R14, 0x5410, R19 ;  /* 0x000054100e0e7816 */ /* 0x000fe20000000013 */
[----:B------:R-:W-:Y:S01]  /*7320*/  LDSM.16.MT88.4 R40, [R192+0x7000] ;  /* 0x00700000c028783b */ /* 0x000fe20000004200 */
[----:B------:R-:W-:Y:S01]  /*7330*/  IMAD.MOV.U32 R111, RZ, RZ, R175 ;  /* 0x000000ffff6f7224 */ /* 0x000fe200078e00af */
[----:B-1----:R-:W-:-:S02]  /*7340*/  LOP3.LUT R7, R3, 0xffff, RZ, 0xc0, !PT ;  /* 0x0000ffff03077812 */ /* 0x002fc400078ec0ff */
[----:B------:R-:W-:Y:S02]  /*7350*/  LOP3.LUT R3, R12, 0xff, RZ, 0xc0, !PT ;  /* 0x000000ff0c037812 */ /* 0x000fe400078ec0ff */
[----:B------:R-:W-:Y:S02]  /*7360*/  PRMT R12, R17, 0x5410, R18 ;  /* 0x00005410110c7816 */ /* 0x000fe40000000012 */
[----:B------:R-:W-:Y:S01]  /*7370*/  PRMT R13, R3, 0x5410, R13 ;  /* 0x00005410030d7816 */ /* 0x000fe2000000000d */
[----:B------:R-:W-:Y:S01]  /*7380*/  FFMA.FTZ R3, R127, UR4, -R5 ;  /* 0x000000047f037c23 */ /* 0x000fe20008010805 */
[----:B------:R-:W1:Y:S01]  /*7390*/  LDSM.16.MT88.4 R16, [R188+0x7000] ;  /* 0x00700000bc10783b */ /* 0x000e620000004200 */
[----:B------:R-:W-:Y:S02]  /*73a0*/  SHF.R.U32.HI R7, RZ, 0x8, R7 ;  /* 0x00000008ff077819 */ /* 0x000fe40000011607 */
[----:B------:R2:W4:Y:S01]  /*73b0*/  MUFU.EX2 R178, R3 ;  /* 0x0000000300b27308 */ /* 0x0005220000000800 */
[----:B------:R-:W-:-:S02]  /*73c0*/  LOP3.LUT R8, R12, 0xff00ff, RZ, 0xc0, !PT ;  /* 0x00ff00ff0c087812 */ /* 0x000fc400078ec0ff */
[----:B------:R-:W-:Y:S02]  /*73d0*/  PRMT R15, R15, 0x5410, R7 ;  /* 0x000054100f0f7816 */ /* 0x000fe40000000007 */
[----:B---3--:R-:W-:Y:S01]  /*73e0*/  F2FP.BF16.F32.PACK_AB R7, R181, R182 ;  /* 0x000000b6b507723e */ /* 0x008fe200000010ff */
[----:B--2---:R-:W-:Y:S01]  /*73f0*/  FFMA.FTZ R3, R132, UR4, -R5 ;  /* 0x0000000484037c23 */ /* 0x004fe20008010805 */
[----:B------:R-:W-:-:S03]  /*7400*/  IMAD.MOV.U32 R132, RZ, RZ, R143 ;  /* 0x000000ffff847224 */ /* 0x000fc600078e008f */
[----:B------:R2:W3:Y:S02]  /*7410*/  MUFU.EX2 R177, R3 ;  /* 0x0000000300b17308 */ /* 0x0004e40000000800 */
[----:B--2---:R-:W-:Y:S01]  /*7420*/  HSET2.LE.AND R3, R14, R200, PT ;  /* 0x000000c80e037233 */ /* 0x004fe20003803000 */
[----:B------:R-:W-:-:S04]  /*7430*/  IMAD.MOV.U32 R14, RZ, RZ, R108 ;  /* 0x000000ffff0e7224 */ /* 0x000fc800078e006c */
[----:B------:R-:W-:Y:S02]  /*7440*/  LOP3.LUT R10, R7, R3, RZ, 0xc0, !PT ;  /* 0x00000003070a7212 */ /* 0x000fe400078ec0ff */
[----:B------:R-:W-:Y:S02]  /*7450*/  HSET2.LE.AND R3, R8, R200, PT ;  /* 0x000000c808037233 */ /* 0x000fe40003803000 */
[----:B----4-:R-:W-:-:S04]  /*7460*/  F2FP.BF16.F32.PACK_AB R7, R178, R180 ;  /* 0x000000b4b207723e */ /* 0x010fc800000010ff */
[----:B------:R-:W-:Y:S02]  /*7470*/  LOP3.LUT R11, R7, R3, RZ, 0xc0, !PT ;  /* 0x00000003070b7212 */ /* 0x000fe400078ec0ff */
[----:B------:R-:W-:Y:S01]  /*7480*/  HSET2.LE.AND R3, R15, R200, PT ;  /* 0x000000c80f037233 */ /* 0x000fe20003803000 */
[----:B------:R-:W-:Y:S01]  /*7490*/  FFMA.FTZ R15, R165, UR4, -R4 ;  /* 0x00000004a50f7c23 */ /* 0x000fe20008010804 */
[----:B------:R-:W-:-:S04]  /*74a0*/  F2FP.BF16.F32.PACK_AB R7, R183, R184 ;  /* 0x000000b8b707723e */ /* 0x000fc800000010ff */
[----:B------:R-:W-:Y:S02]  /*74b0*/  LOP3.LUT R8, R7, R3, RZ, 0xc0, !PT ;  /* 0x0000000307087212 */ /* 0x000fe400078ec0ff */
[----:B------:R-:W-:Y:S02]  /*74c0*/  HSET2.LE.AND R3, R13, R200, PT ;  /* 0x000000c80d037233 */ /* 0x000fe40003803000 */
[----:B---3--:R-:W-:-:S04]  /*74d0*/  F2FP.BF16.F32.PACK_AB R7, R177, R179 ;  /* 0x000000b3b107723e */ /* 0x008fc800000010ff */
[----:B------:R-:W-:Y:S02]  /*74e0*/  LOP3.LUT R9, R7, R3, RZ, 0xc0, !PT ;  /* 0x0000000307097212 */ /* 0x000fe400078ec0ff */
[----:B------:R-:W-:Y:S02]  /*74f0*/  LOP3.LUT R7, R229, R106, R39, 0x96, !PT ;  /* 0x0000006ae5077212 */ /* 0x000fe400078e9627 */
[----:B------:R-:W-:-:S03]  /*7500*/  LOP3.LUT R3, R228, R38, R235, 0x96, !PT ;  /* 0x00000026e4037212 */ /* 0x000fc600078e96eb */
[C---:B-1----:R-:W-:Y:S01]  /*7510*/  HMMA.16816.F32.BF16 R112, R8.reuse, R16, R120 ;  /* 0x000000100870723c */ /* 0x042fe20000041878 */
[----:B------:R-:W-:Y:S07]  /*7520*/  LDSM.16.MT88.4 R120, [R188+0x7800] ;  /* 0x00780000bc78783b */ /* 0x000fee0000004200 */
[C---:B------:R-:W-:Y:S08]  /*7530*/  HMMA.16816.F32.BF16 R76, R8.reuse, R24, R116 ;  /* 0x00000018084c723c */ /* 0x040ff00000041874 */
[C---:B------:R-:W-:Y:S01]  /*7540*/  HMMA.16816.F32.BF16 R124, R8.reuse, R28, R92 ;  /* 0x0000001c087c723c */ /* 0x040fe2000004185c */
[----:B------:R-:W-:Y:S07]  /*7550*/  LDSM.16.MT88.4 R92, [R189+0x7800] ;  /* 0x00780000bd5c783b */ /* 0x000fee0000004200 */
[C---:B------:R-:W-:Y:S08]  /*7560*/  HMMA.16816.F32.BF16 R148, R8.reuse, R40, R68 ;  /* 0x000000280894723c */ /* 0x040ff00000041844 */
[C---:B------:R-:W-:Y:S08]  /*7570*/  HMMA.16816.F32.BF16 R64, R8.reuse, R18, R64 ;  /* 0x000000120840723c */ /* 0x040ff00000041840 */
[C---:B------:R-:W-:Y:S08]  /*7580*/  HMMA.16816.F32.BF16 R60, R8.reuse, R26, R60 ;  /* 0x0000001a083c723c */ /* 0x040ff0000004183c */
[C---:B------:R-:W-:Y:S08]  /*7590*/  HMMA.16816.F32.BF16 R52, R8.reuse, R30, R52 ;  /* 0x0000001e0834723c */ /* 0x040ff00000041834 */
[----:B------:R-:W-:Y:S01]  /*75a0*/  HMMA.16816.F32.BF16 R144, R8, R42, R44 ;  /* 0x0000002a0890723c */ /* 0x000fe2000004182c */
[----:B------:R-:W-:-:S04]  /*75b0*/  IMAD.WIDE.U32 R8, R7, -0x2daee0ad, RZ ;  /* 0xd2511f5307087825 */ /* 0x000fc800078e00ff */
[----:B------:R-:W-:Y:S01]  /*75c0*/  IMAD.WIDE.U32 R10, R3, -0x2daee0ad, RZ ;  /* 0xd2511f53030a7825 */ /* 0x000fe200078e00ff */
[----:B------:R-:W-:-:S04]  /*75d0*/  LOP3.LUT R7, R136, R238, R9, 0x96, !PT ;  /* 0x000000ee88077212 */ /* 0x000fc800078e9609 */
[----:B------:R-:W-:Y:S01]  /*75e0*/  LOP3.LUT R3, R135, R8, R11, 0x96, !PT ;  /* 0x0000000887037212 */ /* 0x000fe200078e960b */
[----:B------:R-:W-:-:S04]  /*75f0*/  IMAD.WIDE.U32 R8, R7, -0x326172a9, RZ ;  /* 0xcd9e8d5707087825 */ /* 0x000fc800078e00ff */
[----:B------:R-:W-:Y:S01]  /*7600*/  IMAD.WIDE.U32 R22, R3, -0x326172a9, RZ ;  /* 0xcd9e8d5703167825 */ /* 0x000fe200078e00ff */
[----:B------:R-:W-:-:S04]  /*7610*/  LOP3.LUT R7, R211, R234, R9, 0x96, !PT ;  /* 0x000000ead3077212 */ /* 0x000fc800078e9609 */
[----:B------:R-:W-:Y:S01]  /*7620*/  LOP3.LUT R3, R210, R8, R23, 0x96, !PT ;  /* 0x00000008d2037212 */ /* 0x000fe200078e9617 */
[----:B------:R-:W-:-:S04]  /*7630*/  IMAD.WIDE.U32 R8, R7, -0x2daee0ad, RZ ;  /* 0xd2511f5307087825 */ /* 0x000fc800078e00ff */
[----:B------:R-:W-:Y:S01]  /*7640*/  IMAD.WIDE.U32 R34, R3, -0x2daee0ad, RZ ;  /* 0xd2511f5303227825 */ /* 0x000fe200078e00ff */
[----:B------:R-:W-:-:S03]  /*7650*/  LOP3.LUT R11, R134, R10, R9, 0x96, !PT ;  /* 0x0000000a860b7212 */ /* 0x000fc600078e9609 */
[----:B------:R-:W-:Y:S01]  /*7660*/  FFMA.FTZ R3, R174, UR4, -R4 ;  /* 0x00000004ae037c23 */ /* 0x000fe20008010804 */
[----:B------:R-:W-:-:S03]  /*7670*/  LOP3.LUT R7, R133, R8, R35, 0x96, !PT ;  /* 0x0000000885077212 */ /* 0x000fc600078e9623 */
[----:B------:R1:W-:Y:S01]  /*7680*/  MUFU.EX2 R152, R3 ;  /* 0x0000000300987308 */ /* 0x0003e20000000800 */
[----:B------:R-:W-:-:S04]  /*7690*/  IMAD.WIDE.U32 R20, R11, -0x326172a9, RZ ;  /* 0xcd9e8d570b147825 */ /* 0x000fc800078e00ff */
[----:B------:R-:W-:-:S03]  /*76a0*/  IMAD.WIDE.U32 R8, R7, -0x326172a9, RZ ;  /* 0xcd9e8d5707087825 */ /* 0x000fc600078e00ff */
[C---:B------:R-:W-:Y:S02]  /*76b0*/  PRMT R10, R8.reuse, 0x7773, RZ ;  /* 0x00007773080a7816 */ /* 0x040fe400000000ff */
[C---:B------:R-:W-:Y:S02]  /*76c0*/  PRMT R7, R8.reuse, 0x7772, RZ ;  /* 0x0000777208077816 */ /* 0x040fe400000000ff */
[----:B------:R-:W-:Y:S02]  /*76d0*/  PRMT R11, R8, 0x7771, RZ ;  /* 0x00007771080b7816 */ /* 0x000fe400000000ff */
[----:B------:R-:W-:Y:S01]  /*76e0*/  PRMT R13, R7, 0x5410, R10 ;  /* 0x00005410070d7816 */ /* 0x000fe2000000000a */
[--C-:B-1----:R-:W-:Y:S01]  /*76f0*/  FFMA.FTZ R3, R139, UR4, -R4.reuse ;  /* 0x000000048b037c23 */ /* 0x102fe20008010804 */
[----:B------:R-:W-:Y:S01]  /*7700*/  FFMA.FTZ R7, R142, UR4, -R4 ;  /* 0x000000048e077c23 */ /* 0x000fe20008010804 */
[----:B------:R-:W-:Y:S02]  /*7710*/  IMAD.MOV.U32 R10, RZ, RZ, R8 ;  /* 0x000000ffff0a7224 */ /* 0x000fe400078e0008 */
[----:B------:R1:W-:Y:S03]  /*7720*/  MUFU.EX2 R169, R3 ;  /* 0x0000000300a97308 */ /* 0x0003e60000000800 */
[----:B------:R-:W-:-:S04]  /*7730*/  LOP3.LUT R8, R10, 0xff, RZ, 0xc0, !PT ;  /* 0x000000ff0a087812 */ /* 0x000fc800078ec0ff */
[----:B------:R-:W-:Y:S01]  /*7740*/  PRMT R11, R8, 0x5410, R11 ;  /* 0x00005410080b7816 */ /* 0x000fe2000000000b */
[----:B------:R2:W-:Y:S01]  /*7750*/  MUFU.EX2 R175, R7 ;  /* 0x0000000700af7308 */ /* 0x0005e20000000800 */
[----:B-1----:R-:W-:-:S07]  /*7760*/  FFMA.FTZ R3, R138, UR4, -R4 ;  /* 0x000000048a037c23 */ /* 0x002fce0008010804 */
[----:B------:R1:W3:Y:S01]  /*7770*/  MUFU.EX2 R174, R3 ;  /* 0x0000000300ae7308 */ /* 0x0002e20000000800 */
[----:B--2---:R-:W-:Y:S01]  /*7780*/  FFMA.FTZ R7, R176, UR4, -R0 ;  /* 0x00000004b0077c23 */ /* 0x004fe20008010800 */
[----:B------:R-:W-:-:S06]  /*7790*/  IMAD.MOV.U32 R176, RZ, RZ, R102 ;  /* 0x000000ffffb07224 */ /* 0x000fcc00078e0066 */
[----:B------:R2:W-:Y:S01]  /*77a0*/  MUFU.EX2 R102, R7 ;  /* 0x0000000700667308 */ /* 0x0005e20000000800 */
[----:B-1----:R-:W-:Y:S01]  /*77b0*/  LOP3.LUT R3, R209, R20, R9, 0x96, !PT ;  /* 0x00000014d1037212 */ /* 0x002fe200078e9609 */
[----:B------:R-:W-:Y:S01]  /*77c0*/  FFMA.FTZ R9, R154, UR4, -R0 ;  /* 0x000000049a097c23 */ /* 0x000fe20008010800 */
[----:B------:R-:W-:Y:S02]  /*77d0*/  IMAD.MOV.U32 R154, RZ, RZ, R32 ;  /* 0x000000ffff9a7224 */ /* 0x000fe400078e0020 */
[----:B------:R-:W-:-:S03]  /*77e0*/  LOP3.LUT R8, R3, 0xff, RZ, 0xc0, !PT ;  /* 0x000000ff03087812 */ /* 0x000fc600078ec0ff */
[----:B------:R-:W-:Y:S01]  /*77f0*/  MUFU.EX2 R142, R9 ;  /* 0x00000009008e7308 */ /* 0x000fe20000000800 */
[----:B------:R-:W-:Y:S01]  /*7800*/  IMAD.MOV.U32 R32, RZ, RZ, R110 ;  /* 0x000000ffff207224 */ /* 0x000fe200078e006e */
[----:B--2---:R-:W-:-:S04]  /*7810*/  LOP3.LUT R7, R3, 0xffff, RZ, 0xc0, !PT ;  /* 0x0000ffff03077812 */ /* 0x004fc800078ec0ff */
[----:B------:R-:W-:-:S04]  /*7820*/  SHF.R.U32.HI R7, RZ, 0x8, R7 ;  /* 0x00000008ff077819 */ /* 0x000fc80000011607 */
[----:B------:R-:W-:Y:S01]  /*7830*/  PRMT R12, R8, 0x5410, R7 ;  /* 0x00005410080c7816 */ /* 0x000fe20000000007 */
[----:B------:R-:W-:Y:S01]  /*7840*/  FFMA.FTZ R7, R153, UR4, -R0 ;  /* 0x0000000499077c23 */ /* 0x000fe20008010800 */
[----:B------:R-:W-:Y:S01]  /*7850*/  PRMT R8, R3, 0x7632, R8 ;  /* 0x0000763203087816 */ /* 0x000fe20000000008 */
[----:B------:R-:W-:Y:S01]  /*7860*/  IMAD.MOV.U32 R153, RZ, RZ, R109 ;  /* 0x000000ffff997224 */ /* 0x000fe200078e006d */
[----:B------:R-:W-:Y:S01]  /*7870*/  SHF.R.U32.HI R3, RZ, 0x18, R3 ;  /* 0x00000018ff037819 */ /* 0x000fe20000011603 */
[----:B------:R1:W2:Y:S02]  /*7880*/  MUFU.EX2 R143, R7 ;  /* 0x00000007008f7308 */ /* 0x0002a40000000800 */
[----:B-1----:R-:W-:Y:S01]  /*7890*/  LOP3.LUT R7, R8, 0xff, RZ, 0xc0, !PT ;  /* 0x000000ff08077812 */ /* 0x002fe200078ec0ff */
[----:B------:R-:W-:Y:S01]  /*78a0*/  FFMA.FTZ R8, R156, UR4, -R0 ;  /* 0x000000049c087c23 */ /* 0x000fe20008010800 */
[----:B------:R-:W-:Y:S02]  /*78b0*/  IMAD.MOV.U32 R156, RZ, RZ, R111 ;  /* 0x000000ffff9c7224 */ /* 0x000fe400078e006f */
[----:B------:R-:W-:-:S02]  /*78c0*/  PRMT R9, R7, 0x5410, R3 ;  /* 0x0000541007097816 */ /* 0x000fc40000000003 */
[----:B------:R1:W4:Y:S01]  /*78d0*/  MUFU.EX2 R39, R8 ;  /* 0x0000000800277308 */ /* 0x0003220000000800 */
[----:B------:R-:W-:Y:S02]  /*78e0*/  HSET2.LE.AND R3, R11, R200, PT ;  /* 0x000000c80b037233 */ /* 0x000fe40003803000 */
[----:B---3--:R-:W-:-:S04]  /*78f0*/  F2FP.BF16.F32.PACK_AB R7, R175, R174 ;  /* 0x000000aeaf07723e */ /* 0x008fc800000010ff */
[----:B------:R-:W-:Y:S02]  /*7900*/  LOP3.LUT R10, R7, R3, RZ, 0xc0, !PT ;  /* 0x00000003070a7212 */ /* 0x000fe400078ec0ff */
[----:B--2---:R-:W-:Y:S02]  /*7910*/  F2FP.BF16.F32.PACK_AB R7, R143, R142 ;  /* 0x0000008e8f07723e */ /* 0x004fe400000010ff */
[----:B-1----:R-:W-:Y:S01]  /*7920*/  LOP3.LUT R8, R13, 0xff00ff, RZ, 0xc0, !PT ;  /* 0x00ff00ff0d087812 */ /* 0x002fe200078ec0ff */
[----:B------:R-:W-:-:S04]  /*7930*/  FFMA.FTZ R13, R167, UR4, -R4 ;  /* 0x00000004a70d7c23 */ /* 0x000fc80008010804 */
[----:B------:R-:W-:-:S05]  /*7940*/  HSET2.LE.AND R3, R8, R200, PT ;  /* 0x000000c808037233 */ /* 0x000fca0003803000 */
[----:B------:R-:W-:Y:S02]  /*7950*/  LOP3.LUT R11, R7, R3, RZ, 0xc0, !PT ;  /* 0x00000003070b7212 */ /* 0x000fe400078ec0ff */
[----:B------:R-:W-:Y:S02]  /*7960*/  HSET2.LE.AND R3, R12, R200, PT ;  /* 0x000000c80c037233 */ /* 0x000fe40003803000 */
[----:B------:R-:W-:-:S04]  /*7970*/  F2FP.BF16.F32.PACK_AB R7, R169, R152 ;  /* 0x00000098a907723e */ /* 0x000fc800000010ff */
[----:B------:R-:W-:Y:S02]  /*7980*/  LOP3.LUT R8, R7, R3, RZ, 0xc0, !PT ;  /* 0x0000000307087212 */ /* 0x000fe400078ec0ff */
[----:B------:R-:W-:Y:S02]  /*7990*/  HSET2.LE.AND R3, R9, R200, PT ;  /* 0x000000c809037233 */ /* 0x000fe40003803000 */
[----:B----4-:R-:W-:-:S04]  /*79a0*/  F2FP.BF16.F32.PACK_AB R7, R39, R102 ;  /* 0x000000662707723e */ /* 0x010fc800000010ff */
[----:B------:R-:W-:Y:S01]  /*79b0*/  LOP3.LUT R9, R7, R3, RZ, 0xc0, !PT ;  /* 0x0000000307097212 */ /* 0x000fe200078ec0ff */
[----:B------:R-:W-:Y:S01]  /*79c0*/  FFMA.FTZ R3, R161, UR4, -R4 ;  /* 0x00000004a1037c23 */ /* 0x000fe20008010804 */
[----:B------:R-:W-:-:S03]  /*79d0*/  IMAD.MOV.U32 R161, RZ, RZ, R216 ;  /* 0x000000ffffa17224 */ /* 0x000fc600078e00d8 */
[----:B------:R1:W-:Y:S02]  /*79e0*/  MUFU.EX2 R216, R3 ;  /* 0x0000000300d87308 */ /* 0x0003e40000000800 */
[----:B------:R-:W-:Y:S01]  /*79f0*/  HMMA.16816.F32.BF16 R44, R8, R18, R56 ;  /* 0x00000012082c723c */ /* 0x000fe20000041838 */
[----:B------:R-:W-:Y:S02]  /*7a00*/  IMAD.MOV.U32 R59, RZ, RZ, R219 ;  /* 0x000000ffff3b7224 */ /* 0x000fe400078e00db */
[----:B------:R-:W-:-:S03]  /*7a10*/  IMAD.MOV.U32 R58, RZ, RZ, R217 ;  /* 0x000000ffff3a7224 */ /* 0x000fc600078e00d9 */
[----:B------:R-:W-:Y:S02]  /*7a20*/  MUFU.EX2 R18, R13 ;  /* 0x0000000d00127308 */ /* 0x000fe40000000800 */
[C---:B------:R-:W-:Y:S06]  /*7a30*/  HMMA.16816.F32.BF16 R108, R8.reuse, R16, R88 ;  /* 0x00000010086c723c */ /* 0x040fec0000041858 */
[----:B------:R-:W-:Y:S01]  /*7a40*/  MUFU.EX2 R17, R15 ;  /* 0x0000000f00117308 */ /* 0x000fe20000000800 */
[----:B-1----:R-:W-:Y:S01]  /*7a50*/  FFMA.FTZ R3, R159, UR4, -R4 ;  /* 0x000000049f037c23 */ /* 0x002fe20008010804 */
[----:B------:R-:W-:Y:S01]  /*7a60*/  IMAD.MOV.U32 R159, RZ, RZ, R14 ;  /* 0x000000ffff9f7224 */ /* 0x000fe200078e000e */
[C---:B------:R-:W-:Y:S01]  /*7a70*/  HMMA.16816.F32.BF16 R68, R8.reuse, R24, R80 ;  /* 0x000000180844723c */ /* 0x040fe20000041850 */
[----:B------:R-:W1:Y:S04]  /*7a80*/  LDSM.16.MT88.4 R80, [R193+0x7800] ;  /* 0x00780000c150783b */ /* 0x000e680000004200 */
[----:B------:R2:W-:Y:S03]  /*7a90*/  MUFU.EX2 R38, R3 ;  /* 0x0000000300267308 */ /* 0x0005e60000000800 */
[C---:B------:R-:W-:Y:S08]  /*7aa0*/  HMMA.16816.F32.BF16 R84, R8.reuse, R28, R84 ;  /* 0x0000001c0854723c */ /* 0x040ff00000041854 */
[----:B------:R-:W-:Y:S01]  /*7ab0*/  HMMA.16816.F32.BF16 R128, R8, R40, R128 ;  /* 0x000000280880723c */ /* 0x000fe20000041880 */
[----:B--2---:R-:W-:Y:S01]  /*7ac0*/  FFMA.FTZ R3, R160, UR4, -R6 ;  /* 0x00000004a0037c23 */ /* 0x004fe20008010806 */
[----:B------:R-:W-:-:S06]  /*7ad0*/  IMAD.MOV.U32 R160, RZ, RZ, R32 ;  /* 0x000000ffffa07224 */ /* 0x000fcc00078e0020 */
[C---:B------:R-:W-:Y:S01]  /*7ae0*/  HMMA.16816.F32.BF16 R48, R8.reuse, R26, R48 ;  /* 0x0000001a0830723c */ /* 0x040fe20000041830 */
[----:B------:R2:W-:Y:S07]  /*7af0*/  MUFU.EX2 R32, R3 ;  /* 0x0000000300207308 */ /* 0x0005ee0000000800 */
[C---:B------:R-:W-:Y:S08]  /*7b00*/  HMMA.16816.F32.BF16 R28, R8.reuse, R30, R72 ;  /* 0x0000001e081c723c */ /* 0x040ff00000041848 */
[----:B------:R-:W-:Y:S01]  /*7b10*/  HMMA.16816.F32.BF16 R40, R8, R42, R96 ;  /* 0x0000002a0828723c */ /* 0x000fe20000041860 */
[----:B------:R-:W3:Y:S01]  /*7b20*/  LDSM.16.MT88.4 R8, [R192+0x7800] ;  /* 0x00780000c008783b */ /* 0x000ee20000004200 */
[----:B--2---:R-:W-:Y:S01]  /*7b30*/  FFMA.FTZ R3, R158, UR4, -R6 ;  /* 0x000000049e037c23 */ /* 0x004fe20008010806 */
[----:B------:R-:W-:-:S03]  /*7b40*/  IMAD.MOV.U32 R158, RZ, RZ, R132 ;  /* 0x000000ffff9e7224 */ /* 0x000fc600078e0084 */
[----:B------:R2:W-:Y:S02]  /*7b50*/  MUFU.EX2 R35, R3 ;  /* 0x0000000300237308 */ /* 0x0005e40000000800 */
[----:B--2---:R-:W-:Y:S01]  /*7b60*/  FFMA.FTZ R3, R157, UR4, -R6 ;  /* 0x000000049d037c23 */ /* 0x004fe20008010806 */
[----:B------:R-:W-:-:S05]  /*7b70*/  IMAD.MOV.U32 R157, RZ, RZ, R37 ;  /* 0x000000ffff9d7224 */ /* 0x000fca00078e0025 */
[----:B------:R2:W-:Y:S02]  /*7b80*/  MUFU.EX2 R37, R3 ;  /* 0x0000000300257308 */ /* 0x0005e40000000800 */
[----:B--2---:R-:W-:Y:S01]  /*7b90*/  FFMA.FTZ R3, R155, UR4, -R6 ;  /* 0x000000049b037c23 */ /* 0x004fe20008010806 */
[----:B------:R-:W-:Y:S01]  /*7ba0*/  FFMA.FTZ R6, R163, UR4, -R5 ;  /* 0x00000004a3067c23 */ /* 0x000fe20008010805 */
[----:B------:R-:W-:-:S04]  /*7bb0*/  IMAD.MOV.U32 R155, RZ, RZ, R221 ;  /* 0x000000ffff9b7224 */ /* 0x000fc800078e00dd */
[----:B------:R2:W4:Y:S08]  /*7bc0*/  MUFU.EX2 R219, R3 ;  /* 0x0000000300db7308 */ /* 0x0005300000000800 */
[----:B------:R-:W-:Y:S01]  /*7bd0*/  MUFU.EX2 R20, R6 ;  /* 0x0000000600147308 */ /* 0x000fe20000000800 */
[----:B--2---:R-:W-:-:S07]  /*7be0*/  FFMA.FTZ R3, R162, UR4, -R5 ;  /* 0x00000004a2037c23 */ /* 0x004fce0008010805 */
[----:B------:R2:W-:Y:S02]  /*7bf0*/  MUFU.EX2 R23, R3 ;  /* 0x0000000300177308 */ /* 0x0005e40000000800 */
[----:B--2---:R-:W-:-:S05]  /*7c00*/  LOP3.LUT R3, R208, R36, R33, 0x96, !PT ;  /* 0x00000024d0037212 */ /* 0x004fca00078e9621 */
[----:B------:R-:W-:-:S04]  /*7c10*/  IMAD.WIDE.U32 R6, R3, -0x2daee0ad, RZ ;  /* 0xd2511f5303067825 */ /* 0x000fc800078e00ff */
[--C-:B------:R-:W-:Y:S01]  /*7c20*/  FFMA.FTZ R3, R166, UR4, -R5.reuse ;  /* 0x00000004a6037c23 */ /* 0x100fe20008010805 */
[----:B------:R-:W-:Y:S01]  /*7c30*/  FFMA.FTZ R5, R164, UR4, -R5 ;  /* 0x00000004a4057c23 */ /* 0x000fe20008010805 */
[----:B------:R-:W-:Y:S01]  /*7c40*/  IMAD.MOV.U32 R4, RZ, RZ, R6 ;  /* 0x000000ffff047224 */ /* 0x000fe200078e0006 */
[C---:B------:R-:W-:Y:S01]  /*7c50*/  PRMT R12, R6.reuse, 0x7771, RZ ;  /* 0x00007771060c7816 */ /* 0x040fe200000000ff */
[----:B------:R2:W-:Y:S01]  /*7c60*/  MUFU.EX2 R19, R3 ;  /* 0x0000000300137308 */ /* 0x0005e20000000800 */
[----:B------:R-:W-:Y:S02]  /*7c70*/  PRMT R16, R6, 0x7773, RZ ;  /* 0x0000777306107816 */ /* 0x000fe400000000ff */
[----:B------:R-:W-:Y:S02]  /*7c80*/  LOP3.LUT R4, R4, 0xff, RZ, 0xc0, !PT ;  /* 0x000000ff04047812 */ /* 0x000fe400078ec0ff */
[----:B------:R-:W-:Y:S02]  /*7c90*/  PRMT R14, R6, 0x7772, RZ ;  /* 0x00007772060e7816 */ /* 0x000fe400000000ff */
[----:B------:R-:W-:Y:S01]  /*7ca0*/  PRMT R4, R4, 0x5410, R12 ;  /* 0x0000541004047816 */ /* 0x000fe2000000000c */
[----:B------:R5:W1:Y:S01]  /*7cb0*/  MUFU.EX2 R221, R5 ;  /* 0x0000000500dd7308 */ /* 0x000a620000000800 */
[----:B------:R-:W-:-:S02]  /*7cc0*/  PRMT R14, R14, 0x5410, R16 ;  /* 0x000054100e0e7816 */ /* 0x000fc40000000010 */
[----:B--2---:R-:W-:-:S04]  /*7cd0*/  LOP3.LUT R3, R137, R168, R7, 0x96, !PT ;  /* 0x000000a889037212 */ /* 0x004fc800078e9607 */
[C---:B------:R-:W-:Y:S02]  /*7ce0*/  PRMT R6, R3.reuse, 0x7632, R6 ;  /* 0x0000763203067816 */ /* 0x040fe40000000006 */
[C---:B------:R-:W-:Y:S02]  /*7cf0*/  LOP3.LUT R12, R3.reuse, 0xff, RZ, 0xc0, !PT ;  /* 0x000000ff030c7812 */ /* 0x040fe400078ec0ff */
[----:B-----5:R-:W-:Y:S02]  /*7d00*/  LOP3.LUT R5, R3, 0xffff, RZ, 0xc0, !PT ;  /* 0x0000ffff03057812 */ /* 0x020fe400078ec0ff */
[----:B------:R-:W-:Y:S02]  /*7d10*/  SHF.R.U32.HI R7, RZ, 0x18, R3 ;  /* 0x00000018ff077819 */ /* 0x000fe40000011603 */
[----:B------:R-:W-:Y:S02]  /*7d20*/  HSET2.LE.AND R3, R4, R200, PT ;  /* 0x000000c804037233 */ /* 0x000fe40003803000 */
[----:B----4-:R-:W-:-:S02]  /*7d30*/  F2FP.BF16.F32.PACK_AB R4, R219, R37 ;  /* 0x00000025db04723e */ /* 0x010fc400000010ff */
[----:B------:R-:W-:Y:S02]  /*7d40*/  SHF.R.U32.HI R5, RZ, 0x8, R5 ;  /* 0x00000008ff057819 */ /* 0x000fe40000011605 */
[----:B------:R-:W-:Y:S02]  /*7d50*/  LOP3.LUT R134, R4, R3, RZ, 0xc0, !PT ;  /* 0x0000000304867212 */ /* 0x000fe400078ec0ff */
[----:B------:R-:W-:Y:S02]  /*7d60*/  LOP3.LUT R3, R14, 0xff00ff, RZ, 0xc0, !PT ;  /* 0x00ff00ff0e037812 */ /* 0x000fe400078ec0ff */
[----:B------:R-:W-:Y:S02]  /*7d70*/  LOP3.LUT R6, R6, 0xff, RZ, 0xc0, !PT ;  /* 0x000000ff06067812 */ /* 0x000fe400078ec0ff */
[----:B-1----:R-:W-:Y:S02]  /*7d80*/  F2FP.BF16.F32.PACK_AB R4, R221, R19 ;  /* 0x00000013dd04723e */ /* 0x002fe400000010ff */
[----:B------:R-:W-:-:S02]  /*7d90*/  HSET2.LE.AND R3, R3, R200, PT ;  /* 0x000000c803037233 */ /* 0x000fc40003803000 */
        /* <DEDUP_REMOVED lines=12> */
[----:B------:R2:W-:Y:S06]  /*7e60*/  MUFU.EX2 R15, R4 ;  /* 0x00000004000f7308 */ /* 0x0005ec0000000800 */
[----:B------:R-:W-:Y:S01]  /*7e70*/  HMMA.16816.F32.BF16 R72, R132, R80, R76 ;  /* 0x000000508448723c */ /* 0x000fe2000004184c */
[----:B-1----:R-:W-:-:S05]  /*7e80*/  LOP3.LUT R3, R208, R22, R21, 0x96, !PT ;  /* 0x00000016d0037212 */ /* 0x002fca00078e9615 */
[----:B------:R-:W-:Y:S02]  /*7e90*/  IMAD.WIDE.U32 R6, R3, -0x2daee0ad, RZ ;  /* 0xd2511f5303067825 */ /* 0x000fe400078e00ff */
[C---:B------:R-:W-:Y:S02]  /*7ea0*/  HMMA.16816.F32.BF16 R112, R132.reuse, R120, R112 ;  /* 0x000000788470723c */ /* 0x040fe40000041870 */
[----:B--2---:R-:W-:Y:S01]  /*7eb0*/  FFMA.FTZ R4, R172, UR4, -R0 ;  /* 0x00000004ac047c23 */ /* 0x004fe20008010800 */
[----:B------:R-:W-:Y:S01]  /*7ec0*/  IMAD.MOV.U32 R3, RZ, RZ, R6 ;  /* 0x000000ffff037224 */ /* 0x000fe200078e0006 */
[C---:B------:R-:W-:Y:S02]  /*7ed0*/  PRMT R12, R6.reuse, 0x7771, RZ ;  /* 0x00007771060c7816 */ /* 0x040fe400000000ff */
[----:B------:R1:W2:Y:S01]  /*7ee0*/  MUFU.EX2 R217, R4 ;  /* 0x0000000400d97308 */ /* 0x0002a20000000800 */
[C---:B------:R-:W-:Y:S01]  /*7ef0*/  PRMT R13, R6.reuse, 0x7773, RZ ;  /* 0x00007773060d7816 */ /* 0x040fe200000000ff */
[----:B------:R-:W-:Y:S01]  /*7f00*/  HMMA.16816.F32.BF16 R116, R132, R122, R64 ;  /* 0x0000007a8474723c */ /* 0x000fe20000041840 */
[----:B------:R-:W-:-:S04]  /*7f10*/  PRMT R5, R6, 0x7772, RZ ;  /* 0x0000777206057816 */ /* 0x000fc800000000ff */
[----:B------:R-:W-:-:S03]  /*7f20*/  PRMT R13, R5, 0x5410, R13 ;  /* 0x00005410050d7816 */ /* 0x000fc6000000000d */
[----:B------:R-:W-:Y:S01]  /*7f30*/  HMMA.16816.F32.BF16 R76, R132, R82, R60 ;  /* 0x00000052844c723c */ /* 0x000fe2000004183c */
[----:B-1----:R-:W-:Y:S01]  /*7f40*/  LOP3.LUT R4, R3, 0xff, RZ, 0xc0, !PT ;  /* 0x000000ff03047812 */ /* 0x002fe200078ec0ff */
[----:B------:R-:W-:Y:S01]  /*7f50*/  FFMA.FTZ R3, R173, UR4, -R0 ;  /* 0x00000004ad037c23 */ /* 0x000fe20008010800 */
[----:B------:R-:W-:-:S05]  /*7f60*/  LOP3.LUT R0, R137, R34, R7, 0x96, !PT ;  /* 0x0000002289007212 */ /* 0x000fca00078e9607 */
[C---:B------:R-:W-:Y:S01]  /*7f70*/  HMMA.16816.F32.BF16 R124, R132.reuse, R92, R124 ;  /* 0x0000005c847c723c */ /* 0x040fe2000004187c */
[----:B------:R-:W-:Y:S01]  /*7f80*/  PRMT R12, R4, 0x5410, R12 ;  /* 0x00005410040c7816 */ /* 0x000fe2000000000c */
[----:B------:R1:W4:Y:S01]  /*7f90*/  MUFU.EX2 R14, R3 ;  /* 0x00000003000e7308 */ /* 0x0003220000000800 */
[C---:B------:R-:W-:Y:S02]  /*7fa0*/  PRMT R4, R0.reuse, 0x7632, R4 ;  /* 0x0000763200047816 */ /* 0x040fe40000000004 */
[----:B------:R-:W-:Y:S02]  /*7fb0*/  LOP3.LUT R7, R0, 0xff, RZ, 0xc0, !PT ;  /* 0x000000ff00077812 */ /* 0x000fe400078ec0ff */
[----:B------:R-:W-:Y:S01]  /*7fc0*/  SHF.R.U32.HI R6, RZ, 0x18, R0 ;  /* 0x00000018ff067819 */ /* 0x000fe20000011600 */
[----:B------:R-:W-:Y:S01]  /*7fd0*/  HMMA.16816.F32.BF16 R88, R132, R94, R52 ;  /* 0x0000005e8458723c */ /* 0x000fe20000041834 */
[----:B------:R-:W-:-:S04]  /*7fe0*/  LOP3.LUT R4, R4, 0xff, RZ, 0xc0, !PT ;  /* 0x000000ff04047812 */ /* 0x000fc800078ec0ff */
[----:B------:R-:W-:-:S03]  /*7ff0*/  PRMT R6, R4, 0x5410, R6 ;  /* 0x0000541004067816 */ /* 0x000fc60000000006 */
[C---:B---3--:R-:W-:Y:S02]  /*8000*/  HMMA.16816.F32.BF16 R96, R132.reuse, R8, R148 ;  /* 0x000000088460723c */ /* 0x048fe40000041894 */
[--C-:B------:R-:W-:Y:S02]  /*8010*/  HSET2.LE.AND R6, R6, R200.reuse, PT ;  /* 0x000000c806067233 */ /* 0x100fe40003803000 */
[----:B-1----:R-:W-:Y:S02]  /*8020*/  LOP3.LUT R3, R0, 0xffff, RZ, 0xc0, !PT ;  /* 0x0000ffff00037812 */ /* 0x002fe400078ec0ff */
[----:B------:R-:W-:Y:S02]  /*8030*/  HSET2.LE.AND R0, R12, R200, PT ;  /* 0x000000c80c007233 */ /* 0x000fe40003803000 */
[----:B------:R-:W-:Y:S01]  /*8040*/  SHF.R.U32.HI R5, RZ, 0x8, R3 ;  /* 0x00000008ff057819 */ /* 0x000fe20000011603 */
[----:B------:R-:W-:Y:S01]  /*8050*/  HMMA.16816.F32.BF16 R132, R132, R10, R144 ;  /* 0x0000000a8484723c */ /* 0x000fe20000041890 */
[----:B------:R-:W-:-:S02]  /*8060*/  F2FP.BF16.F32.PACK_AB R3, R17, R18 ;  /* 0x000000121103723e */ /* 0x000fc400000010ff */
[----:B------:R-:W-:Y:S02]  /*8070*/  PRMT R5, R7, 0x5410, R5 ;  /* 0x0000541007057816 */ /* 0x000fe40000000005 */
[----:B------:R-:W-:Y:S02]  /*8080*/  LOP3.LUT R7, R13, 0xff00ff, RZ, 0xc0, !PT ;  /* 0x00ff00ff0d077812 */ /* 0x000fe400078ec0ff */
[----:B------:R-:W-:Y:S02]  /*8090*/  LOP3.LUT R138, R3, R0, RZ, 0xc0, !PT ;  /* 0x00000000038a7212 */ /* 0x000fe400078ec0ff */
[----:B--2---:R-:W-:Y:S02]  /*80a0*/  F2FP.BF16.F32.PACK_AB R3, R217, R15 ;  /* 0x0000000fd903723e */ /* 0x004fe400000010ff */
[--C-:B------:R-:W-:Y:S02]  /*80b0*/  HSET2.LE.AND R0, R7, R200.reuse, PT ;  /* 0x000000c807007233 */ /* 0x100fe40003803000 */
[----:B------:R-:W-:-:S02]  /*80c0*/  HSET2.LE.AND R4, R5, R200, PT ;  /* 0x000000c805047233 */ /* 0x000fc40003803000 */
[----:B------:R-:W-:Y:S02]  /*80d0*/  F2FP.BF16.F32.PACK_AB R5, R38, R216 ;  /* 0x000000d82605723e */ /* 0x000fe400000010ff */
[----:B----4-:R-:W-:Y:S02]  /*80e0*/  F2FP.BF16.F32.PACK_AB R7, R14, R16 ;  /* 0x000000100e07723e */ /* 0x010fe400000010ff */
        /* <DEDUP_REMOVED lines=73> */
[----:B------:R-:W1:Y:S01]  /*8580*/  S2R R176, SR_TID.X ;  /* 0x0000000000b07919 */ /* 0x000e620000002100 */
[----:B------:R-:W2:Y:S01]  /*8590*/  LDC.64 R206, c[0x0][0x3c0] ;  /* 0x0000f000ffce7b82 */ /* 0x000ea20000000a00 */
[----:B------:R-:W3:Y:S01]  /*85a0*/  LDCU UR7, c[0x0][0x440] ;  /* 0x00008800ff0777ac */ /* 0x000ee20008000800 */
[-C--:B------:R-:W-:Y:S01]  /*85b0*/  LOP3.LUT R231, R106, R229.reuse, RZ, 0x3c, !PT ;  /* 0x000000e56ae77212 */ /* 0x080fe200078e3cff */
[----:B------:R-:W-:Y:S01]  /*85c0*/  IMAD.IADD R242, R242, 0x1, R100 ;  /* 0x00000001f2f27824 */ /* 0x000fe200078e0264 */
[-C--:B------:R-:W-:Y:S01]  /*85d0*/  LOP3.LUT R230, R235, R228.reuse, RZ, 0x3c, !PT ;  /* 0x000000e4ebe67212 */ /* 0x080fe200078e3cff */
[----:B------:R-:W-:Y:S01]  /*85e0*/  IMAD.MOV.U32 R107, RZ, RZ, R2 ;  /* 0x000000ffff6b7224 */ /* 0x000fe200078e0002 */
[----:B------:R-:W-:Y:S01]  /*85f0*/  LOP3.LUT R229, R140, R229, RZ, 0x3c, !PT ;  /* 0x000000e58ce57212 */ /* 0x000fe200078e3cff */
[----:B------:R-:W-:Y:S01]  /*8600*/  IMAD.MOV.U32 R106, RZ, RZ, R103 ;  /* 0x000000ffff6a7224 */ /* 0x000fe200078e0067 */
[----:B------:R-:W-:Y:S01]  /*8610*/  LEA.HI.SX32 R202, R202, 0xfffffffe, 0x1a ;  /* 0xfffffffecaca7811 */ /* 0x000fe200078fd2ff */
[----:B------:R-:W-:Y:S01]  /*8620*/  IMAD.MOV.U32 R100, RZ, RZ, R104 ;  /* 0x000000ffff647224 */ /* 0x000fe200078e0068 */
[----:B------:R-:W-:Y:S01]  /*8630*/  LOP3.LUT R228, R233, R228, RZ, 0x3c, !PT ;  /* 0x000000e4e9e47212 */ /* 0x000fe200078e3cff */
[----:B------:R-:W-:Y:S01]  /*8640*/  IMAD.MOV.U32 R3, RZ, RZ, R105 ;  /* 0x000000ffff037224 */ /* 0x000fe200078e0069 */
[----:B------:R-:W4:Y:S01]  /*8650*/  LDCU UR6, c[0x0][0x440] ;  /* 0x00008800ff0677ac */ /* 0x000f220008000800 */
[----:B------:R-:W1:Y:S01]  /*8660*/  LDCU UR4, c[0x0][0x45c] ;  /* 0x00008b80ff0477ac */ /* 0x000e620008000800 */
[----:B---3--:R-:W-:Y:S01]  /*8670*/  ISETP.GE.AND P1, PT, R203, UR7, PT ;  /* 0x00000007cb007c0c */ /* 0x008fe2000bf26270 */
[----:B-1----:R-:W-:-:S05]  /*8680*/  IMAD.SHL.U32 R176, R176, 0x2, RZ ;  /* 0x00000002b0b07824 */ /* 0x002fca00078e00ff */
[----:B------:R-:W-:-:S05]  /*8690*/  LOP3.LUT R176, R176, 0x6, RZ, 0xc0, !PT ;  /* 0x00000006b0b07812 */ /* 0x000fca00078ec0ff */
[----:B------:R-:W-:Y:S01]  /*86a0*/  IMAD.IADD R243, R176, 0x1, R243 ;  /* 0x00000001b0f37824 */ /* 0x000fe200078e02f3 */
[----:B----4-:R-:W-:Y:S06]  /*86b0*/  BRA `(.L_x_1615) ;  /* 0x0000000000f47947 */ /* 0x010fec0003800000 */
.L_x_1617:
        /* <DEDUP_REMOVED lines=10> */
[C---:B------:R-:W-:Y:S01]  /*8760*/  @!P0 IMAD R105, R103.reuse, R145, R105 ;  /* 0x0000009167698224 */ /* 0x040fe200078e0269 */
[----:B------:R-:W-:Y:S01]  /*8770*/  @!P0 SHF.L.U32 R152, R104, 0x6, RZ ;  /* 0x0000000668988819 */ /* 0x000fe200000006ff */
[----:B---3--:R-:W-:Y:S03]  /*8780*/  @!P0 IMAD.WIDE.U32 R140, R148, R146, RZ ;  /* 0x00000092948c8225 */ /* 0x008fe600078e00ff */
[----:B------:R-:W-:Y:S01]  /*8790*/  @!P0 SHF.L.U64.HI R155, R104, 0x6, R105 ;  /* 0x00000006689b8819 */ /* 0x000fe20000010269 */
[C---:B--2---:R-:W-:Y:S01]  /*87a0*/  @!P0 IMAD.WIDE.U32 R104, R103.reuse, R150, RZ ;  /* 0x0000009667688225 */ /* 0x044fe200078e00ff */
[C---:B------:R-:W-:Y:S03]  /*87b0*/  @!P0 LEA R152, P2, R144.reuse, R152, 0x4 ;  /* 0x0000009890988211 */ /* 0x040fe600078420ff */
[----:B------:R-:W-:Y:S01]  /*87c0*/  @!P0 IMAD R105, R103, R151, R105 ;  /* 0x0000009767698224 */ /* 0x000fe200078e0269 */
[----:B------:R-:W-:Y:S01]  /*87d0*/  @!P0 LEA.HI.X R155, R144, R155, R145, 0x4, P2 ;  /* 0x0000009b909b8211 */ /* 0x000fe200010f2491 */
[----:B------:R-:W-:Y:S01]  /*87e0*/  @!P0 IMAD R141, R148, R147, R141 ;  /* 0x00000093948d8224 */ /* 0x000fe200078e028d */
[----:B------:R-:W-:Y:S01]  /*87f0*/  @!P1 LEA R148, P4, R142, R213, 0x7 ;  /* 0x000000d58e949211 */ /* 0x000fe200078838ff */
[----:B------:R-:W-:Y:S01]  /*8800*/  @!P0 IMAD.SHL.U32 R103, R140, 0x40, RZ ;  /* 0x000000408c678824 */ /* 0x000fe200078e00ff */
[----:B------:R-:W-:Y:S01]  /*8810*/  @!P0 SHF.L.U64.HI R145, R104, 0x6, R105 ;  /* 0x0000000668918819 */ /* 0x000fe20000010269 */
[----:B------:R-:W-:Y:S01]  /*8820*/  @!P1 IMAD R143, R149, R157, R143 ;  /* 0x0000009d958f9224 */ /* 0x000fe200078e028f */
[----:B------:R-:W-:Y:S01]  /*8830*/  @!P0 SHF.L.U64.HI R140, R140, 0x6, R141 ;  /* 0x000000068c8c8819 */ /* 0x000fe2000001028d */
[----:B------:R-:W-:Y:S01]  /*8840*/  @!P0 IMAD.SHL.U32 R144, R104, 0x40, RZ ;  /* 0x0000004068908824 */ /* 0x000fe200078e00ff */
[----:B------:R-:W-:Y:S01]  /*8850*/  @!P0 LEA R103, P2, R146, R103, 0x5 ;  /* 0x0000006792678211 */ /* 0x000fe200078428ff */
[----:B------:R-:W-:Y:S01]  /*8860*/  @!P0 IMAD R151, R151, 0x30, RZ ;  /* 0x0000003097978824 */ /* 0x000fe200078e02ff */
[----:B------:R-:W-:Y:S01]  /*8870*/  @!P1 LEA.HI.X R141, R142, R212, R143, 0x7, P4 ;  /* 0x000000d48e8d9211 */ /* 0x000fe200020f3c8f */
[----:B------:R-:W-:Y:S01]  /*8880*/  @!P0 IMAD.WIDE.U32 R104, R150, 0x30, R144 ;  /* 0x0000003096688825 */ /* 0x000fe200078e0090 */
        /* <DEDUP_REMOVED lines=32> */
.L_x_1615:
[----:B------:R-:W-:Y:S04]  /*8a90*/  DEPBAR.LE SB0, 0x0 ;  /* 0x000080000000791a */ /* 0x000fe80000000000 */
[----:B------:R-:W-:Y:S01]  /*8aa0*/  BAR.SYNC.DEFER_BLOCKING 0x0 ;  /* 0x0000000000007b1d */ /* 0x000fe20000010000 */
[----:B--2---:R-:W-:Y:S01]  /*8ab0*/  IMAD.WIDE.U32 R6, R202, R206, RZ ;  /* 0x000000ceca067225 */ /* 0x004fe200078e00ff */
[----:B------:R-:W-:Y:S03]  /*8ac0*/  ISETP.GE.AND P0, PT, R203, UR6, PT ;  /* 0x00000006cb007c0c */ /* 0x000fe6000bf06270 */
[----:B------:R-:W-:Y:S02]  /*8ad0*/  IMAD.SHL.U32 R4, R6, 0x40, RZ ;  /* 0x0000004006047824 */ /* 0x000fe400078e00ff */
[C---:B------:R-:W-:Y:S02]  /*8ae0*/  IMAD R7, R202.reuse, R207, R7 ;  /* 0x000000cfca077224 */ /* 0x040fe400078e0207 */
[----:B------:R-:W-:Y:S01]  /*8af0*/  IMAD R102, R202, 0x40, R243 ;  /* 0x00000040ca667824 */ /* 0x000fe200078e02f3 */
[----:B------:R-:W-:Y:S02]  /*8b00*/  @!P1 LEA R12, P4, R4, R215, 0x1 ;  /* 0x000000d7040c9211 */ /* 0x000fe400078808ff */
[----:B------:R-:W-:Y:S01]  /*8b10*/  SHF.L.U64.HI R5, R6, 0x6, R7 ;  /* 0x0000000606057819 */ /* 0x000fe20000010207 */
[----:B------:R-:W-:Y:S02]  /*8b20*/  IMAD.IADD R102, R242, 0x1, -R102 ;  /* 0x00000001f2667824 */ /* 0x000fe400078e0a66 */
[----:B------:R-:W-:Y:S02]  /*8b30*/  @!P0 LEA R0, P3, R206, R4, 0x4 ;  /* 0x00000004ce008211 */ /* 0x000fe400078620ff */
[----:B------:R-:W-:Y:S01]  /*8b40*/  @!P1 LEA.HI.X R13, R4, R214, R5, 0x1, P4 ;  /* 0x000000d6040d9211 */ /* 0x000fe200020f0c05 */
[----:B------:R-:W-:Y:S01]  /*8b50*/  VIADD R103, R102, 0x7 ;  /* 0x0000000766677836 */ /* 0x000fe20000000000 */
[--C-:B------:R-:W-:Y:S01]  /*8b60*/  @!P0 LEA.HI.X R6, R206, R5, R207.reuse, 0x4, P3 ;  /* 0x00000005ce068211 */ /* 0x100fe200018f24cf */
[----:B------:R-:W-:Y:S01]  /*8b70*/  VIADD R105, R102, 0xfffffff8 ;  /* 0xfffffff866697836 */ /* 0x000fe20000000000 */
[----:B------:R-:W-:Y:S01]  /*8b80*/  @!P0 LEA R10, P3, R0, R215, 0x1 ;  /* 0x000000d7000a8211 */ /* 0x000fe200078608ff */
[----:B------:R-:W-:Y:S01]  /*8b90*/  VIADD R104, R102, 0xfffffff7 ;  /* 0xfffffff766687836 */ /* 0x000fe20000000000 */
[----:B------:R-:W-:Y:S01]  /*8ba0*/  @!P0 LEA R2, P2, R206, R4, 0x5 ;  /* 0x00000004ce028211 */ /* 0x000fe200078428ff */
[----:B------:R-:W-:Y:S01]  /*8bb0*/  @!PT LDS RZ, [RZ] ;  /* 0x00000000fffff984 */ /* 0x000fe20000000800 */
[----:B------:R-:W-:Y:S01]  /*8bc0*/  @!PT LDS RZ, [RZ] ;  /* 0x00000000fffff984 */ /* 0x000fe20000000800 */
[----:B------:R-:W-:Y:S01]  /*8bd0*/  @!PT LDS RZ, [RZ] ;  /* 0x00000000fffff984 */ /* 0x000fe20000000800 */
[----:B------:R-:W-:Y:S01]  /*8be0*/  @!P1 LDGSTS.E.BYPASS.LTC128B.128 [R201+0x6000], desc[UR16][R12.64] ;  /* 0x060000000cc99fae */ /* 0x000fe2000b981a10 */
[-C--:B------:R-:W-:Y:S01]  /*8bf0*/  @!P0 LEA.HI.X R11, R0, R214.reuse, R6, 0x1, P3 ;  /* 0x000000d6000b8211 */ /* 0x080fe200018f0c06 */
[----:B------:R-:W-:Y:S01]  /*8c00*/  @!P0 IMAD R0, R207, 0x30, RZ ;  /* 0x00000030cf008824 */ /* 0x000fe200078e02ff */
[C---:B------:R-:W-:Y:S01]  /*8c10*/  @!P0 LEA.HI.X R7, R206.reuse, R5, R207, 0x5, P2 ;  /* 0x00000005ce078211 */ /* 0x040fe200010f2ccf */
[----:B------:R-:W-:Y:S01]  /*8c20*/  @!P0 IMAD.WIDE.U32 R4, R206, 0x30, R4 ;  /* 0x00000030ce048825 */ /* 0x000fe200078e0004 */
[C---:B------:R-:W-:Y:S02]  /*8c30*/  @!P0 LEA R8, P2, R2.reuse, R215, 0x1 ;  /* 0x000000d702088211 */ /* 0x040fe400078408ff */
[----:B------:R-:W-:Y:S01]  /*8c40*/  IABS R103, R103 ;  /* 0x0000006700677213 */ /* 0x000fe20000000000 */
[----:B------:R-:W-:Y:S01]  /*8c50*/  @P1 STS.128 [R201+0x6000], RZ ;  /* 0x006000ffc9001388 */ /* 0x000fe20000000c00 */
[----:B------:R-:W-:Y:S01]  /*8c60*/  @!P0 LEA.HI.X R9, R2, R214, R7, 0x1, P2 ;  /* 0x000000d602098211 */ /* 0x000fe200010f0c07 */
[----:B------:R-:W-:Y:S01]  /*8c70*/  @!P0 IMAD.IADD R0, R0, 0x1, R5 ;  /* 0x0000000100008824 */ /* 0x000fe200078e0205 */
[C---:B------:R-:W-:Y:S02]  /*8c80*/  @!P0 LEA R6, P2, R4.reuse, R215, 0x1 ;  /* 0x000000d704068211 */ /* 0x040fe400078408ff */
[----:B------:R-:W-:Y:S02]  /*8c90*/  IABS R2, R102 ;  /* 0x0000006600027213 */ /* 0x000fe40000000000 */
[----:B------:R-:W-:Y:S01]  /*8ca0*/  @!P0 LEA.HI.X R7, R4, R214, R0, 0x1, P2 ;  /* 0x000000d604078211 */ /* 0x000fe200010f0c00 */
[----:B------:R-:W-:Y:S01]  /*8cb0*/  @P0 STS.128 [R201+0x6800], RZ ;  /* 0x006800ffc9000388 */ /* 0x000fe20000000c00 */
[----:B------:R-:W-:Y:S01]  /*8cc0*/  VIADD R0, R102, 0xffffffff ;  /* 0xffffffff66007836 */ /* 0x000fe20000000000 */
[----:B------:R-:W-:Y:S02]  /*8cd0*/  IABS R105, R105 ;  /* 0x0000006900697213 */ /* 0x000fe40000000000 */
[----:B------:R-:W-:Y:S02]  /*8ce0*/  IABS R104, R104 ;  /* 0x0000006800687213 */ /* 0x000fe40000000000 */
[----:B------:R-:W-:Y:S02]  /*8cf0*/  IABS R0, R0 ;  /* 0x0000000000007213 */ /* 0x000fe40000000000 */
[----:B------:R-:W-:Y:S01]  /*8d00*/  @!PT LDS RZ, [RZ] ;  /* 0x00000000fffff984 */ /* 0x000fe20000000800 */
[----:B------:R-:W-:Y:S01]  /*8d10*/  @!PT LDS RZ, [RZ] ;  /* 0x00000000fffff984 */ /* 0x000fe20000000800 */
[----:B------:R-:W-:Y:S01]  /*8d20*/  @!PT LDS RZ, [RZ] ;  /* 0x00000000fffff984 */ /* 0x000fe20000000800 */
[----:B------:R-:W-:Y:S01]  /*8d30*/  @!P0 LDGSTS.E.BYPASS.LTC128B.128 [R201+0x6800], desc[UR16][R10.64] ;  /* 0x068000000ac98fae */ /* 0x000fe2000b981a10 */
[----:B------:R-:W-:Y:S07]  /*8d40*/  ISETP.NE.AND P2, PT, R202, RZ, PT ;  /* 0x000000ffca00720c */ /* 0x000fee0003f45270 */
        /* <DEDUP_REMOVED lines=34> */
[----:B------:R-:W-:Y:S01]  /*8f70*/  LDSM.16.M88.4 R176, [R198] ;  /* 0x00000000c6b0783b */ /* 0x000fe20000000200 */
        /* <DEDUP_REMOVED lines=9> */
[----:B------:R-:W-:Y:S07]  /*9010*/  LDSM.16.M88.4 R140, [R197] ;  /* 0x00000000c58c783b */ /* 0x000fee0000000200 */
        /* <DEDUP_REMOVED lines=21> */
[-C--:B-1----:R-:W-:Y:S08]  /*9170*/  HMMA.16816.F32.BF16 R4, R140, R148.reuse, R4 ;  /* 0x000000948c04723c */ /* 0x082ff00000041804 */
[C---:B--2---:R-:W-:Y:S04]  /*9180*/  HMMA.16816.F32.BF16 R8, R156.reuse, R148, R8 ;  /* 0x000000949c08723c */ /* 0x044fe80000041808 */
[C---:B------:R-:W-:Y:S04]  /*9190*/  VIADD R148, R102.reuse, 0x18 ;  /* 0x0000001866947836 */ /* 0x040fe80000000000 */
[-C--:B------:R-:W-:Y:S08]  /*91a0*/  HMMA.16816.F32.BF16 R12, R156, R150.reuse, R12 ;  /* 0x000000969c0c723c */ /* 0x080ff0000004180c */
[C---:B------:R-:W-:Y:S04]  /*91b0*/  HMMA.16816.F32.BF16 R16, R140.reuse, R150, R16 ;  /* 0x000000968c10723c */ /* 0x040fe80000041810 */
[C---:B------:R-:W-:Y:S02]  /*91c0*/  VIADD R150, R102.reuse, 0x17 ;  /* 0x0000001766967836 */ /* 0x040fe40000000000 */
[C---:B------:R-:W-:Y:S02]  /*91d0*/  VIADD R151, R102.reuse, 0x10 ;  /* 0x0000001066977836 */ /* 0x040fe40000000000 */
        /* <DEDUP_REMOVED lines=11> */
[----:B------:R-:W-:Y:S04]  /*9290*/  HMMA.16816.F32.BF16 R64, R140, R174, R64 ;  /* 0x000000ae8c40723c */ /* 0x000fe80000041840 */
[C---:B------:R-:W-:Y:S04]  /*92a0*/  VIADD R140, R102.reuse, 0x8 ;  /* 0x00000008668c7836 */ /* 0x040fe80000000000 */
[-C--:B------:R-:W-:Y:S08]  /*92b0*/  HMMA.16816.F32.BF16 R4, R176, R180.reuse, R4 ;  /* 0x000000b4b004723c */ /* 0x080ff00000041804 */
[C---:B------:R-:W-:Y:S08]  /*92c0*/  HMMA.16816.F32.BF16 R8, R184.reuse, R180, R8 ;  /* 0x000000b4b808723c */ /* 0x040ff00000041808 */
[-C--:B------:R-:W-:Y:S08]  /*92d0*/  HMMA.16816.F32.BF16 R12, R184, R182.reuse, R12 ;  /* 0x000000b6b80c723c */ /* 0x080ff0000004180c */
[C---:B------:R-:W-:Y:S08]  /*92e0*/  HMMA.16816.F32.BF16 R16, R176.reuse, R182, R16 ;  /* 0x000000b6b010723c */ /* 0x040ff00000041810 */
[-C--:B----4-:R-:W-:Y:S08]  /*92f0*/  HMMA.16816.F32.BF16 R20, R176, R152.reuse, R20 ;  /* 0x00000098b014723c */ /* 0x090ff00000041814 */
[C---:B------:R-:W-:Y:S04]  /*9300*/  HMMA.16816.F32.BF16 R24, R184.reuse, R152, R24 ;  /* 0x00000098b818723c */ /* 0x040fe80000041818 */
[----:B------:R-:W-:Y:S04]  /*9310*/  VIADD R153, R102, 0xf ;  /* 0x0000000f66997836 */ /* 0x000fe80000000000 */
[-C--:B------:R-:W-:Y:S08]  /*9320*/  HMMA.16816.F32.BF16 R28, R184, R154.reuse, R28 ;  /* 0x0000009ab81c723c */ /* 0x080ff0000004181c */
[C---:B------:R-:W-:Y:S08]  /*9330*/  HMMA.16816.F32.BF16 R32, R176.reuse, R154, R32 ;  /* 0x0000009ab020723c */ /* 0x040ff00000041820 */
[-C--:B-----5:R-:W-:Y:S08]  /*9340*/  HMMA.16816.F32.BF16 R36, R176, R144.reuse, R36 ;  /* 0x00000090b024723c */ /* 0x0a0ff00000041824 */
[C---:B------:R-:W-:Y:S04]  /*9350*/  HMMA.16816.F32.BF16 R40, R184.reuse, R144, R40 ;  /* 0x00000090b828723c */ /* 0x040fe80000041828 */
[----:B------:R-:W-:Y:S02]  /*9360*/  IABS R144, R140 ;  /* 0x0000008c00907213 */ /* 0x000fe40000000000 */
[----:B------:R-:W1:Y:S02]  /*9370*/  LDSM.16.M88.4 R140, [R194+0x5800] ;  /* 0x00580000c28c783b */ /* 0x000e640000000200 */
[----:B------:R-:W-:Y:S04]  /*9380*/  DEPBAR.LE SB0, 0x0 ;  /* 0x000080000000791a */ /* 0x000fe80000000000 */
[-C--:B------:R-:W-:Y:S01]  /*9390*/  HMMA.16816.F32.BF16 R44, R184, R146.reuse, R44 ;  /* 0x00000092b82c723c */ /* 0x080fe2000004182c */
[----:B------:R-:W-:Y:S04]  /*93a0*/  BAR.SYNC.DEFER_BLOCKING 0x0 ;  /* 0x0000000000007b1d */ /* 0x000fe80000010000 */
[----:B------:R-:W-:Y:S02]  /*93b0*/  IMAD.MOV.U32 R145, RZ, RZ, R144 ;  /* 0x000000ffff917224 */ /* 0x000fe400078e0090 */
[----:B------:R-:W-:Y:S01]  /*93c0*/  IMAD.MOV.U32 R144, RZ, RZ, R103 ;  /* 0x000000ffff907224 */ /* 0x000fe200078e0067 */
[----:B------:R-:W-:Y:S01]  /*93d0*/  I2FP.F32.S32 R103, R2 ;  /* 0x0000000200677245 */ /* 0x000fe20000201400 */
[C---:B------:R-:W-:Y:S04]  /*93e0*/  HMMA.16816.F32.BF16 R48, R176.reuse, R146, R48 ;  /* 0x00000092b030723c */ /* 0x040fe80000041830 */
[----:B------:R-:W-:Y:S01]  /*93f0*/  I2FP.F32.S32 R2, R0 ;  /* 0x0000000000027245 */ /* 0x000fe20000201400 */
[C---:B------:R-:W-:Y:S01]  /*9400*/  FFMA.FTZ R4, R103.reuse, -R101, R4 ;  /* 0x8000006567047223 */ /* 0x040fe20000010004 */
[----:B------:R-:W-:Y:S01]  /*9410*/  I2FP.F32.S32 R0, R105 ;  /* 0x0000006900007245 */ /* 0x000fe20000201400 */
[-C--:B------:R-:W-:Y:S01]  /*9420*/  FFMA.FTZ R18, R103, -R101.reuse, R18 ;  /* 0x8000006567127223 */ /* 0x080fe20000010012 */
[----:B------:R-:W-:Y:S01]  /*9430*/  I2FP.F32.S32 R105, R104 ;  /* 0x0000006800697245 */ /* 0x000fe20000201400 */
[C---:B------:R-:W-:Y:S01]  /*9440*/  FFMA.FTZ R5, R2.reuse, -R101, R5 ;  /* 0x8000006502057223 */ /* 0x040fe20000010005 */
[----:B------:R-:W-:Y:S01]  /*9450*/  I2FP.F32.S32 R172, R145 ;  /* 0x0000009100ac7245 */ /* 0x000fe20000201400 */
[-C--:B------:R-:W-:Y:S01]  /*9460*/  FFMA.FTZ R19, R2, -R101.reuse, R19 ;  /* 0x8000006502137223 */ /* 0x080fe20000010013 */
[----:B------:R-:W-:Y:S01]  /*9470*/  I2FP.F32.S32 R171, R144 ;  /* 0x0000009000ab7245 */ /* 0x000fe20000201400 */
        /* <DEDUP_REMOVED lines=9> */
[----:B------:R-:W-:Y:S01]  /*9510*/  IABS R103, R0 ;  /* 0x0000000000677213 */ /* 0x000fe20000000000 */
[----:B------:R-:W-:Y:S01]  /*9520*/  FFMA.FTZ R23, R105, -R101, R23 ;  /* 0x8000006569177223 */ /* 0x000fe20000010017 */
[----:B------:R-:W-:Y:S01]  /*9530*/  IABS R0, R145 ;  /* 0x0000009100007213 */ /* 0x000fe20000000000 */
[-C--:B-1----:R-:W-:Y:S03]  /*9540*/  HMMA.16816.F32.BF16 R52, R176, R140.reuse, R52 ;  /* 0x0000008cb034723c */ /* 0x082fe60000041834 */
[----:B------:R-:W-:Y:S01]  /*9550*/  I2FP.F32.S32 R2, R2 ;  /* 0x0000000200027245 */ /* 0x000fe20000201400 */
[-C--:B------:R-:W-:Y:S01]  /*9560*/  FFMA.FTZ R6, R172, -R101.reuse, R6 ;  /* 0x80000065ac067223 */ /* 0x080fe20000010006 */
[----:B------:R-:W-:Y:S01]  /*9570*/  I2FP.F32.S32 R104, R144 ;  /* 0x0000009000687245 */ /* 0x000fe20000201400 */
[-C--:B------:R-:W-:Y:S01]  /*9580*/  FFMA.FTZ R7, R171, -R101.reuse, R7 ;  /* 0x80000065ab077223 */ /* 0x080fe20000010007 */
[----:B------:R-:W-:Y:S01]  /*9590*/  I2FP.F32.S32 R0, R0 ;  /* 0x0000000000007245 */ /* 0x000fe20000201400 */
[C---:B------:R-:W-:Y:S01]  /*95a0*/  FFMA.FTZ R32, R2.reuse, -R101, R32 ;  /* 0x8000006502207223 */ /* 0x040fe20000010020 */
[----:B------:R-:W-:Y:S01]  /*95b0*/  I2FP.F32.S32 R103, R103 ;  /* 0x0000006700677245 */ /* 0x000fe20000201400 */
[-C--:B------:R-:W-:Y:S01]  /*95c0*/  FFMA.FTZ R38, R2, -R101.reuse, R38 ;  /* 0x8000006502267223 */ /* 0x080fe20000010026 */
[----:B------:R-:W-:Y:S01]  /*95d0*/  FMNMX3.FTZ R154, R100, R6, R7, !PT ;  /* 0x00000006649a7276 */ /* 0x000fe20007810007 */
[CC--:B------:R-:W-:Y:S01]  /*95e0*/  FFMA.FTZ R20, R104.reuse, -R101.reuse, R20 ;  /* 0x8000006568147223 */ /* 0x0c0fe20000010014 */
[-C--:B------:R-:W-:Y:S01]  /*95f0*/  FFMA.FTZ R34, R104, -R101.reuse, R34 ;  /* 0x8000006568227223 */ /* 0x080fe20000010022 */
[----:B------:R-:W-:Y:S01]  /*9600*/  VIADD R2, R102, 0xffffffe0 ;  /* 0xffffffe066027836 */ /* 0x000fe20000000000 */
[----:B------:R-:W-:Y:S01]  /*9610*/  FMNMX3.FTZ R154, R154, R18, R19, !PT ;  /* 0x000000129a9a7276 */ /* 0x000fe20007810013 */
[----:B------:R-:W-:Y:S02]  /*9620*/  VIADD R104, R102, 0xffffffd8 ;  /* 0xffffffd866687836 */ /* 0x000fe40000000000 */
[CC--:B------:R-:W-:Y:S01]  /*9630*/  FFMA.FTZ R33, R0.reuse, -R101.reuse, R33 ;  /* 0x8000006500217223 */ /* 0x0c0fe20000010021 */
[-C--:B------:R-:W-:Y:S01]  /*9640*/  FFMA.FTZ R39, R0, -R101.reuse, R39 ;  /* 0x8000006500277223 */ /* 0x080fe20000010027 */
[----:B------:R-:W-:Y:S01]  /*9650*/  IABS R105, R2 ;  /* 0x0000000200697213 */ /* 0x000fe20000000000 */
[C---:B------:R-:W-:Y:S04]  /*9660*/  HMMA.16816.F32.BF16 R56, R184.reuse, R140, R56 ;  /* 0x0000008cb838723c */ /* 0x040fe80000041838 */
[----:B------:R-:W-:Y:S01]  /*9670*/  IABS R2, R104 ;  /* 0x0000006800027213 */ /* 0x000fe20000000000 */
[----:B------:R-:W-:Y:S01]  /*9680*/  VIADD R0, R102, 0xffffffdf ;  /* 0xffffffdf66007836 */ /* 0x000fe20000000000 */
[----:B------:R-:W-:Y:S01]  /*9690*/  FMNMX3.FTZ R154, R154, R22, R23, !PT ;  /* 0x000000169a9a7276 */ /* 0x000fe20007810017 */
[C---:B------:R-:W-:Y:S02]  /*96a0*/  VIADD R140, R102.reuse, 0xffffffd7 ;  /* 0xffffffd7668c7836 */ /* 0x040fe40000000000 */
[CC--:B------:R-:W-:Y:S01]  /*96b0*/  FFMA.FTZ R21, R103.reuse, -R101.reuse, R21 ;  /* 0x8000006567157223 */ /* 0x0c0fe20000010015 */
[----:B------:R-:W-:Y:S01]  /*96c0*/  FFMA.FTZ R35, R103, -R101, R35 ;  /* 0x8000006567237223 */ /* 0x000fe20000010023 */
[----:B------:R-:W-:Y:S01]  /*96d0*/  IABS R103, R0 ;  /* 0x0000000000677213 */ /* 0x000fe20000000000 */
[----:B------:R-:W-:Y:S01]  /*96e0*/  IMAD.MOV.U32 R104, RZ, RZ, R105 ;  /* 0x000000ffff687224 */ /* 0x000fe200078e0069 */
[----:B------:R-:W-:Y:S01]  /*96f0*/  IABS R0, R140 ;  /* 0x0000008c00007213 */ /* 0x000fe20000000000 */
[----:B------:R-:W-:Y:S01]  /*9700*/  IMAD.MOV.U32 R140, RZ, RZ, R2 ;  /* 0x000000ffff8c7224 */ /* 0x000fe200078e0002 */
[----:B------:R-:W-:Y:S01]  /*9710*/  I2FP.F32.S32 R2, R103 ;  /* 0x0000006700027245 */ /* 0x000fe20000201400 */
[-C--:B------:R-:W-:Y:S03]  /*9720*/  HMMA.16816.F32.BF16 R60, R184, R142.reuse, R60 ;  /* 0x0000008eb83c723c */ /* 0x080fe6000004183c */
[----:B------:R-:W-:Y:S01]  /*9730*/  I2FP.F32.S32 R104, R104 ;  /* 0x0000006800687245 */ /* 0x000fe20000201400 */
[----:B------:R-:W-:Y:S01]  /*9740*/  IMAD.MOV.U32 R105, RZ, RZ, R0 ;  /* 0x000000ffff697224 */ /* 0x000fe200078e0000 */
[----:B------:R-:W-:Y:S01]  /*9750*/  I2FP.F32.S32 R0, R140 ;  /* 0x0000008c00007245 */ /* 0x000fe20000201400 */
[----:B------:R-:W-:Y:S01]  /*9760*/  VIADD R141, R102, 0xffffffc7 ;  /* 0xffffffc7668d7836 */ /* 0x000fe20000000000 */
[----:B------:R-:W-:Y:S01]  /*9770*/  FMNMX3.FTZ R154, R154, R34, R35, !PT ;  /* 0x000000229a9a7276 */ /* 0x000fe20007810023 */
[----:B------:R-:W-:Y:S04]  /*9780*/  HMMA.16816.F32.BF16 R64, R176, R142, R64 ;  /* 0x0000008eb040723c */ /* 0x000fe80000041840 */
[----:B------:R-:W-:Y:S01]  /*9790*/  I2FP.F32.S32 R103, R105 ;  /* 0x0000006900677245 */ /* 0x000fe20000201400 */
[-C--:B------:R-:W-:Y:S01]  /*97a0*/  FFMA.FTZ R48, R0, -R101.reuse, R48 ;  /* 0x8000006500307223 */ /* 0x080fe20000010030 */
[----:B------:R-:W-:Y:S01]  /*97b0*/  FMNMX3.FTZ R154, R154, R38, R39, !PT ;  /* 0x000000269a9a7276 */ /* 0x000fe20007810027 */
[-C--:B------:R-:W-:Y:S01]  /*97c0*/  FFMA.FTZ R54, R0, -R101.reuse, R54 ;  /* 0x8000006500367223 */ /* 0x080fe20000010036 */
[----:B------:R-:W-:Y:S02]  /*97d0*/  VIADD R0, R102, 0xffffffcf ;  /* 0xffffffcf66007836 */ /* 0x000fe40000000000 */
[CC--:B------:R-:W-:Y:S01]  /*97e0*/  FFMA.FTZ R37, R2.reuse, -R101.reuse, R37 ;  /* 0x8000006502257223 */ /* 0x0c0fe20000010025 */
[-C--:B------:R-:W-:Y:S01]  /*97f0*/  FFMA.FTZ R51, R2, -R101.reuse, R51 ;  /* 0x8000006502337223 */ /* 0x080fe20000010033 */
[CC--:B------:R-:W-:Y:S01]  /*9800*/  FFMA.FTZ R36, R104.reuse, -R101.reuse, R36 ;  /* 0x8000006568247223 */ /* 0x0c0fe20000010024 */
[----:B------:R-:W-:Y:S01]  /*9810*/  FFMA.FTZ R50, R104, -R101, R50 ;  /* 0x8000006568327223 */ /* 0x000fe20000010032 */
[----:B------:R-:W-:Y:S01]  /*9820*/  IABS R104, R0 ;  /* 0x0000000000687213 */ /* 0x000fe20000000000 */
[C---:B------:R-:W-:Y:S01]  /*9830*/  VIADD R2, R102.reuse, 0xffffffd0 ;  /* 0xffffffd066027836 */ /* 0x040fe20000000000 */
[----:B------:R-:W-:Y:S01]  /*9840*/  IABS R0, R141 ;  /* 0x0000008d00007213 */ /* 0x000fe20000000000 */
[----:B------:R-:W-:Y:S01]  /*9850*/  VIADD R105, R102, 0xffffffc8 ;  /* 0xffffffc866697836 */ /* 0x000fe20000000000 */
[----:B------:R-:W-:Y:S01]  /*9860*/  FMNMX3.FTZ R154, R154, R50, R51, !PT ;  /* 0x000000329a9a7276 */ /* 0x000fe20007810033 */
[CC--:B------:R-:W-:Y:S01]  /*9870*/  FFMA.FTZ R49, R103.reuse, -R101.reuse, R49 ;  /* 0x8000006567317223 */ /* 0x0c0fe20000010031 */
[----:B------:R-:W-:Y:S01]  /*9880*/  IABS R140, R2 ;  /* 0x00000002008c7213 */ /* 0x000fe20000000000 */
[----:B------:R-:W-:Y:S01]  /*9890*/  FFMA.FTZ R55, R103, -R101, R55 ;  /* 0x8000006567377223 */ /* 0x000fe20000010037 */
[----:B------:R-:W-:Y:S01]  /*98a0*/  IABS R2, R105 ;  /* 0x0000006900027213 */ /* 0x000fe20000000000 */
[----:B------:R-:W-:Y:S01]  /*98b0*/  IMAD.MOV.U32 R105, RZ, RZ, R0 ;  /* 0x000000ffff697224 */ /* 0x000fe200078e0000 */
[----:B------:R-:W-:Y:S01]  /*98c0*/  I2FP.F32.S32 R0, R104 ;  /* 0x0000006800007245 */ /* 0x000fe20000201400 */
[----:B------:R-:W-:Y:S01]  /*98d0*/  IMAD.MOV.U32 R141, RZ, RZ, R140 ;  /* 0x000000ffff8d7224 */ /* 0x000fe200078e008c */
[----:B------:R-:W-:Y:S01]  /*98e0*/  FMNMX3.FTZ R154, R154, R54, R55, !PT ;  /* 0x000000369a9a7276 */ /* 0x000fe20007810037 */
[----:B------:R-:W-:Y:S01]  /*98f0*/  IMAD.MOV.U32 R140, RZ, RZ, R2 ;  /* 0x000000ffff8c7224 */ /* 0x000fe200078e0002 */
[----:B------:R-:W-:Y:S01]  /*9900*/  I2FP.F32.S32 R105, R105 ;  /* 0x0000006900697245 */ /* 0x000fe20000201400 */
[C---:B------:R-:W-:Y:S01]  /*9910*/  VIADD R104, R102.reuse, 0x3f ;  /* 0x0000003f66687836 */ /* 0x040fe20000000000 */
[----:B------:R-:W-:Y:S01]  /*9920*/  I2FP.F32.S32 R2, R141 ;  /* 0x0000008d00027245 */ /* 0x000fe20000201400 */
[C---:B------:R-:W-:Y:S01]  /*9930*/  VIADD R103, R102.reuse, 0x38 ;  /* 0x0000003866677836 */ /* 0x040fe20000000000 */
[----:B------:R-:W-:Y:S01]  /*9940*/  I2FP.F32.S32 R140, R140 ;  /* 0x0000008c008c7245 */ /* 0x000fe20000201400 */
[----:B------:R-:W-:Y:S01]  /*9950*/  FFMA.FTZ R65, R105, -R101, R65 ;  /* 0x8000006569417223 */ /* 0x000fe20000010041 */
[----:B------:R-:W-:Y:S01]  /*9960*/  IABS R149, R104 ;  /* 0x0000006800957213 */ /* 0x000fe20000000000 */
[----:B------:R-:W-:Y:S01]  /*9970*/  VIADD R105, R102, 0x40 ;  /* 0x0000004066697836 */ /* 0x000fe20000000000 */
[----:B------:R-:W-:Y:S01]  /*9980*/  IABS R146, R103 ;  /* 0x0000006700927213 */ /* 0x000fe20000000000 */
[C---:B------:R-:W-:Y:S01]  /*9990*/  FFMA.FTZ R52, R2.reuse, -R101, R52 ;  /* 0x8000006502347223 */ /* 0x040fe20000010034 */
[----:B------:R-:W-:Y:S01]  /*99a0*/  I2FP.F32.S32 R168, R149 ;  /* 0x0000009500a87245 */ /* 0x000fe20000201400 */
[----:B------:R-:W-:Y:S01]  /*99b0*/  FFMA.FTZ R66, R2, -R101, R66 ;  /* 0x8000006502427223 */ /* 0x000fe20000010042 */
[----:B------:R-:W-:Y:S01]  /*99c0*/  IABS R152, R105 ;  /* 0x0000006900987213 */ /* 0x000fe20000000000 */
[C---:B------:R-:W-:Y:S01]  /*99d0*/  VIADD R2, R102.reuse, 0x37 ;  /* 0x0000003766027836 */ /* 0x040fe20000000000 */
[----:B------:R-:W-:Y:S01]  /*99e0*/  I2FP.F32.S32 R167, R146 ;  /* 0x0000009200a77245 */ /* 0x000fe20000201400 */
[----:B------:R-:W-:Y:S01]  /*99f0*/  VIADD R142, R102, 0x27 ;  /* 0x00000027668e7836 */ /* 0x000fe20000000000 */
[----:B------:R-:W-:Y:S01]  /*9a00*/  I2FP.F32.S32 R169, R152 ;  /* 0x0000009800a97245 */ /* 0x000fe20000201400 */
[-C--:B------:R-:W-:Y:S01]  /*9a10*/  FFMA.FTZ R64, R140, -R101.reuse, R64 ;  /* 0x800000658c407223 */ /* 0x080fe20000010040 */
[----:B------:R-:W-:Y:S01]  /*9a20*/  IABS R144, R2 ;  /* 0x0000000200907213 */ /* 0x000fe20000000000 */
[----:B------:R-:W-:Y:S01]  /*9a30*/  VIADD R140, R102, 0x28 ;  /* 0x00000028668c7836 */ /* 0x000fe20000000000 */
[----:B------:R-:W-:Y:S01]  /*9a40*/  IABS R103, R142 ;  /* 0x0000008e00677213 */ /* 0x000fe20000000000 */
[-C--:B------:R-:W-:Y:S01]  /*9a50*/  FFMA.FTZ R8, R169, -R101.reuse, R8 ;  /* 0x80000065a9087223 */ /* 0x080fe20000010008 */
[----:B------:R-:W-:Y:S01]  /*9a60*/  I2FP.F32.S32 R166, R144 ;  /* 0x0000009000a67245 */ /* 0x000fe20000201400 */
[-C--:B------:R-:W-:Y:S01]  /*9a70*/  FFMA.FTZ R9, R168, -R101.reuse, R9 ;  /* 0x80000065a8097223 */ /* 0x080fe20000010009 */
[----:B------:R-:W-:Y:S01]  /*9a80*/  IABS R104, R150 ;  /* 0x0000009600687213 */ /* 0x000fe20000000000 */
[-C--:B------:R-:W-:Y:S01]  /*9a90*/  FFMA.FTZ R12, R167, -R101.reuse, R12 ;  /* 0x80000065a70c7223 */ /* 0x080fe2000001000c */
[----:B------:R-:W-:Y:S01]  /*9aa0*/  IABS R105, R140 ;  /* 0x0000008c00697213 */ /* 0x000fe20000000000 */
[----:B------:R-:W-:Y:S01]  /*9ab0*/  FFMA.FTZ R13, R166, -R101, R13 ;  /* 0x80000065a60d7223 */ /* 0x000fe2000001000d */
[----:B------:R-:W-:Y:S01]  /*9ac0*/  I2FP.F32.S32 R162, R103 ;  /* 0x0000006700a27245 */ /* 0x000fe20000201400 */
[CC--:B------:R-:W-:Y:S01]  /*9ad0*/  FFMA.FTZ R53, R0.reuse, -R101.reuse, R53 ;  /* 0x8000006500357223 */ /* 0x0c0fe20000010035 */
[----:B------:R-:W-:Y:S01]  /*9ae0*/  I2FP.F32.S32 R158, R104 ;  /* 0x00000068009e7245 */ /* 0x000fe20000201400 */
[----:B------:R-:W-:Y:S01]  /*9af0*/  FFMA.FTZ R67, R0, -R101, R67 ;  /* 0x8000006500437223 */ /* 0x000fe20000010043 */
[----:B------:R-:W-:Y:S01]  /*9b00*/  FMNMX3.FTZ R103, R106, R8, R9, !PT ;  /* 0x000000086a677276 */ /* 0x000fe20007810009 */
[C---:B------:R-:W-:Y:S01]  /*9b10*/  VIADD R0, R102.reuse, 0x30 ;  /* 0x0000003066007836 */ /* 0x040fe20000000000 */
[----:B------:R-:W-:Y:S01]  /*9b20*/  FMNMX3.FTZ R104, R3, R4, R5, !PT ;  /* 0x0000000403687276 */ /* 0x000fe20007810005 */
[C---:B------:R-:W-:Y:S01]  /*9b30*/  VIADD R141, R102.reuse, 0x2f ;  /* 0x0000002f668d7836 */ /* 0x040fe20000000000 */
[----:B------:R-:W-:Y:S01]  /*9b40*/  I2FP.F32.S32 R163, R105 ;  /* 0x0000006900a37245 */ /* 0x000fe20000201400 */
[C---:B------:R-:W-:Y:S01]  /*9b50*/  VIADD R145, R102.reuse, 0x20 ;  /* 0x0000002066917836 */ /* 0x040fe20000000000 */
[----:B------:R-:W-:Y:S01]  /*9b60*/  FMNMX3.FTZ R105, R103, R12, R13, !PT ;  /* 0x0000000c67697276 */ /* 0x000fe2000781000d */
[----:B------:R-:W-:Y:S01]  /*9b70*/  VIADD R147, R102, 0x1f ;  /* 0x0000001f66937836 */ /* 0x000fe20000000000 */
[----:B------:R-:W-:Y:S01]  /*9b80*/  FMNMX3.FTZ R103, R104, R16, R17, !PT ;  /* 0x0000001068677276 */ /* 0x000fe20007810011 */
[-C--:B------:R-:W-:Y:S01]  /*9b90*/  FFMA.FTZ R28, R163, -R101.reuse, R28 ;  /* 0x80000065a31c7223 */ /* 0x080fe2000001001c */
[----:B------:R-:W-:Y:S01]  /*9ba0*/  IABS R143, R0 ;  /* 0x00000000008f7213 */ /* 0x000fe20000000000 */
[----:B------:R-:W-:Y:S01]  /*9bb0*/  FFMA.FTZ R29, R162, -R101, R29 ;  /* 0x80000065a21d7223 */ /* 0x000fe2000001001d */
[----:B------:R-:W-:Y:S01]  /*9bc0*/  IABS R141, R141 ;  /* 0x0000008d008d7213 */ /* 0x000fe20000000000 */
[----:B------:R-:W-:Y:S01]  /*9bd0*/  FFMA.FTZ R45, R158, -R101, R45 ;  /* 0x800000659e2d7223 */ /* 0x000fe2000001002d */
[----:B------:R-:W-:Y:S02]  /*9be0*/  FMNMX3.FTZ R103, R103, R20, R21, !PT ;  /* 0x0000001467677276 */ /* 0x000fe40007810015 */
[----:B------:R-:W-:Y:S02]  /*9bf0*/  I2FP.F32.S32 R165, R143 ;  /* 0x0000008f00a57245 */ /* 0x000fe40000201400 */
[----:B------:R-:W-:Y:S02]  /*9c00*/  I2FP.F32.S32 R164, R141 ;  /* 0x0000008d00a47245 */ /* 0x000fe40000201400 */
[----:B------:R-:W-:Y:S01]  /*9c10*/  FMNMX3.FTZ R103, R103, R32, R33, !PT ;  /* 0x0000002067677276 */ /* 0x000fe20007810021 */
[----:B------:R-:W-:Y:S01]  /*9c20*/  FFMA.FTZ R24, R165, -R101, R24 ;  /* 0x80000065a5187223 */ /* 0x000fe20000010018 */
[----:B------:R-:W-:Y:S01]  /*9c30*/  IABS R0, R145 ;  /* 0x0000009100007213 */ /* 0x000fe20000000000 */
[----:B------:R-:W-:Y:S01]  /*9c40*/  FFMA.FTZ R25, R164, -R101, R25 ;  /* 0x80000065a4197223 */ /* 0x000fe20000010019 */
[----:B------:R-:W-:Y:S02]  /*9c50*/  IABS R142, R147 ;  /* 0x00000093008e7213 */ /* 0x000fe40000000000 */
[----:B------:R-:W-:Y:S02]  /*9c60*/  FMNMX3.FTZ R103, R103, R36, R37, !PT ;  /* 0x0000002467677276 */ /* 0x000fe40007810025 */
[----:B------:R-:W-:Y:S02]  /*9c70*/  I2FP.F32.S32 R161, R0 ;  /* 0x0000000000a17245 */ /* 0x000fe40000201400 */
[----:B------:R-:W-:Y:S02]  /*9c80*/  I2FP.F32.S32 R160, R142 ;  /* 0x0000008e00a07245 */ /* 0x000fe40000201400 */
[----:B------:R-:W-:Y:S01]  /*9c90*/  IABS R140, R148 ;  /* 0x00000094008c7213 */ /* 0x000fe20000000000 */
[----:B------:R-:W-:Y:S01]  /*9ca0*/  FFMA.FTZ R40, R161, -R101, R40 ;  /* 0x80000065a1287223 */ /* 0x000fe20000010028 */
[----:B------:R-:W-:Y:S01]  /*9cb0*/  IABS R145, R153 ;  /* 0x0000009900917213 */ /* 0x000fe20000000000 */
[----:B------:R-:W-:Y:S01]  /*9cc0*/  FFMA.FTZ R41, R160, -R101, R41 ;  /* 0x80000065a0297223 */ /* 0x000fe20000010029 */
[----:B------:R-:W-:Y:S02]  /*9cd0*/  FMNMX3.FTZ R104, R105, R24, R25, !PT ;  /* 0x0000001869687276 */ /* 0x000fe40007810019 */
[----:B------:R-:W-:Y:S02]  /*9ce0*/  FMNMX3.FTZ R153, R103, R48, R49, !PT ;  /* 0x0000003067997276 */ /* 0x000fe40007810031 */
[----:B------:R-:W-:Y:S02]  /*9cf0*/  IABS R2, R151 ;  /* 0x0000009700027213 */ /* 0x000fe40000000000 */
[----:B------:R-:W-:Y:S02]  /*9d00*/  I2FP.F32.S32 R159, R140 ;  /* 0x0000008c009f7245 */ /* 0x000fe40000201400 */
[----:B------:R-:W-:Y:S02]  /*9d10*/  FMNMX3.FTZ R104, R104, R28, R29, !PT ;  /* 0x0000001c68687276 */ /* 0x000fe4000781001d */
[----:B------:R-:W-:Y:S01]  /*9d20*/  FMNMX3.FTZ R153, R153, R52, R53, !PT ;  /* 0x0000003499997276 */ /* 0x000fe20007810035 */
[----:B------:R-:W-:Y:S01]  /*9d30*/  FFMA.FTZ R44, R159, -R101, R44 ;  /* 0x800000659f2c7223 */ /* 0x000fe2000001002c */
[----:B------:R-:W-:Y:S02]  /*9d40*/  I2FP.F32.S32 R0, R2 ;  /* 0x0000000200007245 */ /* 0x000fe40000201400 */
[----:B------:R-:W-:Y:S02]  /*9d50*/  I2FP.F32.S32 R2, R145 ;  /* 0x0000009100027245 */ /* 0x000fe40000201400 */
[----:B------:R-:W-:Y:S02]  /*9d60*/  FMNMX3.FTZ R170, R104, R40, R41, !PT ;  /* 0x0000002868aa7276 */ /* 0x000fe40007810029 */
[----:B------:R-:W-:Y:S02]  /*9d70*/  FMNMX3.FTZ R153, R153, R64, R65, !PT ;  /* 0x0000004099997276 */ /* 0x000fe40007810041 */
[----:B------:R-:W-:Y:S01]  /*9d80*/  FMNMX3.FTZ R154, R154, R66, R67, !PT ;  /* 0x000000429a9a7276 */ /* 0x000fe20007810043 */
[----:B------:R-:W-:Y:S06]  /*9d90*/  @P2 BRA `(.L_x_1617) ;  /* 0xffffffe800482947 */ /* 0x000fec000383ffff */
.L_x_1616:
[----:B------:R-:W-:Y:S01]  /*9da0*/  FMNMX3.FTZ R103, R170, R44, R45, !PT ;  /* 0x0000002caa677276 */ /* 0x000fe2000781002d */
[----:B------:R-:W2:Y:S01]  /*9db0*/  SHFL.BFLY PT, R105, R153, 0x2, 0x1f ;  /* 0x0c401f0099697f89 */ /* 0x000ea200000e0000 */
[-C--:B------:R-:W-:Y:S01]  /*9dc0*/  FFMA.FTZ R57, R2, -R101.reuse, R57 ;  /* 0x8000006502397223 */ /* 0x080fe20000010039 */
[-C--:B------:R-:W-:Y:S01]  /*9dd0*/  FFMA.FTZ R56, R0, -R101.reuse, R56 ;  /* 0x8000006500387223 */ /* 0x080fe20000010038 */
[-C--:B------:R-:W-:Y:S05]  /*9de0*/  FFMA.FTZ R60, R172, -R101.reuse, R60 ;  /* 0x80000065ac3c7223 */ /* 0x080fea000001003c */
[----:B------:R-:W3:Y:S01]  /*9df0*/  SHFL.BFLY PT, R104, R154, 0x2, 0x1f ;  /* 0x0c401f009a687f89 */ /* 0x000ee200000e0000 */
[-C--:B------:R-:W-:Y:S01]  /*9e00*/  FFMA.FTZ R61, R171, -R101.reuse, R61 ;  /* 0x80000065ab3d7223 */ /* 0x080fe2000001003d */
[-C--:B------:R-:W-:Y:S01]  /*9e10*/  FFMA.FTZ R43, R162, -R101.reuse, R43 ;  /* 0x80000065a22b7223 */ /* 0x080fe2000001002b */
[----:B------:R-:W-:Y:S01]  /*9e20*/  FMNMX3.FTZ R103, R103, R56, R57, !PT ;  /* 0x0000003867677276 */ /* 0x000fe20007810039 */
[-C--:B------:R-:W-:Y:S01]  /*9e30*/  FFMA.FTZ R46, R161, -R101.reuse, R46 ;  /* 0x80000065a12e7223 */ /* 0x080fe2000001002e */
[-C--:B------:R-:W-:Y:S01]  /*9e40*/  FFMA.FTZ R47, R160, -R101.reuse, R47 ;  /* 0x80000065a02f7223 */ /* 0x080fe2000001002f */
[-C--:B------:R-:W-:Y:S01]  /*9e50*/  FFMA.FTZ R30, R165, -R101.reuse, R30 ;  /* 0x80000065a51e7223 */ /* 0x080fe2000001001e */
[----:B------:R-:W-:Y:S01]  /*9e60*/  FMNMX3.FTZ R103, R103, R60, R61, !PT ;  /* 0x0000003c67677276 */ /* 0x000fe2000781003d */
[C---:B-1----:R-:W-:Y:S02]  /*9e70*/  VIADD R140, R102.reuse, 0x48 ;  /* 0x00000048668c7836 */ /* 0x042fe40000000000 */
[-C--:B------:R-:W-:Y:S01]  /*9e80*/  FFMA.FTZ R58, R159, -R101.reuse, R58 ;  /* 0x800000659f3a7223 */ /* 0x080fe2000001003a */
[----:B------:R-:W-:Y:S02]  /*9e90*/  VIADD R102, R102, 0x47 ;  /* 0x0000004766667836 */ /* 0x000fe40000000000 */
[-C--:B------:R-:W-:Y:S01]  /*9ea0*/  FFMA.FTZ R59, R158, -R101.reuse, R59 ;  /* 0x800000659e3b7223 */ /* 0x080fe2000001003b */
[----:B------:R-:W1:Y:S01]  /*9eb0*/  SHFL.BFLY PT, R141, R103, 0x2, 0x1f ;  /* 0x0c401f00678d7f89 */ /* 0x000e6200000e0000 */
[----:B------:R-:W-:Y:S01]  /*9ec0*/  IABS R142, R140 ;  /* 0x0000008c008e7213 */ /* 0x000fe20000000000 */
[----:B------:R-:W-:Y:S01]  /*9ed0*/  VIADD R165, R205, 0x32370b8f ;  /* 0x32370b8fcda57836 */ /* 0x000fe20000000000 */
[----:B------:R-:W-:Y:S01]  /*9ee0*/  IABS R143, R102 ;  /* 0x00000066008f7213 */ /* 0x000fe20000000000 */
[-C--:B------:R-:W-:Y:S01]  /*9ef0*/  FFMA.FTZ R63, R2, -R101.reuse, R63 ;  /* 0x80000065023f7223 */ /* 0x080fe2000001003f */
[----:B------:R-:W-:Y:S01]  /*9f00*/  I2FP.F32.S32 R142, R142 ;  /* 0x0000008e008e7245 */ /* 0x000fe20000201400 */
[----:B------:R-:W-:Y:S01]  /*9f10*/  FFMA.FTZ R14, R169, -R101, R14 ;  /* 0x80000065a90e7223 */ /* 0x000fe2000001000e */
[----:B------:R-:W-:Y:S01]  /*9f20*/  I2FP.F32.S32 R143, R143 ;  /* 0x0000008f008f7245 */ /* 0x000fe20000201400 */
[----:B------:R-:W-:Y:S01]  /*9f30*/  FFMA.FTZ R15, R168, -R101, R15 ;  /* 0x80000065a80f7223 */ /* 0x000fe2000001000f */
[----:B--2---:R-:W-:Y:S01]  /*9f40*/  FMNMX.FTZ R105, R153, R105, !PT ;  /* 0x0000006999697209 */ /* 0x004fe20007810000 */
[-C--:B------:R-:W-:Y:S01]  /*9f50*/  FFMA.FTZ R10, R142, -R101.reuse, R10 ;  /* 0x800000658e0a7223 */ /* 0x080fe2000001000a */
[-C--:B------:R-:W-:Y:S01]  /*9f60*/  FFMA.FTZ R26, R167, -R101.reuse, R26 ;  /* 0x80000065a71a7223 */ /* 0x080fe2000001001a */
[----:B---3--:R-:W-:Y:S01]  /*9f70*/  FMNMX.FTZ R104, R154, R104, !PT ;  /* 0x000000689a687209 */ /* 0x008fe20007810000 */
[-C--:B------:R-:W-:Y:S01]  /*9f80*/  FFMA.FTZ R11, R143, -R101.reuse, R11 ;  /* 0x800000658f0b7223 */ /* 0x080fe2000001000b */
[----:B------:R-:W2:Y:S01]  /*9f90*/  SHFL.BFLY PT, R102, R105, 0x1, 0x1f ;  /* 0x0c201f0069667f89 */ /* 0x000ea200000e0000 */
[-C--:B------:R-:W-:Y:S01]  /*9fa0*/  FFMA.FTZ R27, R166, -R101.reuse, R27 ;  /* 0x80000065a61b7223 */ /* 0x080fe2000001001b */
[----:B------:R-:W-:Y:S02]  /*9fb0*/  VIADD R166, R205, 0x76cf5d0a ;  /* 0x76cf5d0acda67836 */ /* 0x000fe40000000000 */
[-C--:B------:R-:W-:Y:S04]  /*9fc0*/  FFMA.FTZ R31, R164, -R101.reuse, R31 ;  /* 0x80000065a41f7223 */ /* 0x080fe8000001001f */
[----:B------:R-:W3:Y:S01]  /*9fd0*/  SHFL.BFLY PT, R140, R104, 0x1, 0x1f ;  /* 0x0c201f00688c7f89 */ /* 0x000ee200000e0000 */
[-C--:B------:R-:W-:Y:S01]  /*9fe0*/  FFMA.FTZ R42, R163, -R101.reuse, R42 ;  /* 0x80000065a32a7223 */ /* 0x080fe2000001002a */
[----:B------:R-:W-:Y:S02]  /*9ff0*/  IMAD.SHL.U32 R164, R202, 0x2, RZ ;  /* 0x00000002caa47824 */ /* 0x000fe400078e00ff */
[----:B------:R-:W-:Y:S01]  /*a000*/  FFMA.FTZ R62, R0, -R101, R62 ;  /* 0x80000065003e7223 */ /* 0x000fe2000001003e */
[----:B-1----:R-:W-:Y:S02]  /*a010*/  FMNMX.FTZ R103, R103, R141, !PT ;  /* 0x0000008d67677209 */ /* 0x002fe40007810000 */
[----:B------:R-:W-:Y:S03]  /*a020*/  LOP3.LUT R141, R164, R237, R205, 0x96, !PT ;  /* 0x000000eda48d7212 */ /* 0x000fe600078e96cd */
[----:B------:R-:W1:Y:S01]  /*a030*/  SHFL.BFLY PT, R142, R103, 0x1, 0x1f ;  /* 0x0c201f00678e7f89 */ /* 0x000e6200000e0000 */
[----:B--2---:R-:W-:Y:S02]  /*a040*/  FMNMX.FTZ R105, R105, R102, !PT ;  /* 0x0000006669697209 */ /* 0x004fe40007810000 */
[----:B---3--:R-:W-:Y:S03]  /*a050*/  FMNMX.FTZ R104, R104, R140, !PT ;  /* 0x0000008c68687209 */ /* 0x008fe60007810000 */
[----:B------:R-:W-:Y:S01]  /*a060*/  FADD.FTZ R3, -R105, R3 ;  /* 0x0000000369037221 */ /* 0x000fe20000010100 */
[----:B------:R-:W-:Y:S01]  /*a070*/  FMNMX3.FTZ R140, R107, R10, R11, !PT ;  /* 0x0000000a6b8c7276 */ /* 0x000fe2000781000b */
[C---:B------:R-:W-:Y:S01]  /*a080*/  FMUL.FTZ R152, R105.reuse, UR4 ;  /* 0x0000000469987c20 */ /* 0x040fe20008410000 */
[----:B------:R-:W-:Y:S01]  /*a090*/  FSETP.NEU.FTZ.AND P0, PT, R105, -INF , PT ;  /* 0xff8000006900780b */ /* 0x000fe20003f1d000 */
[----:B------:R-:W-:Y:S01]  /*a0a0*/  FADD.FTZ R0, -R104, R100 ;  /* 0x0000006468007221 */ /* 0x000fe20000010100 */
[----:B------:R-:W-:Y:S01]  /*a0b0*/  FMNMX3.FTZ R140, R140, R14, R15, !PT ;  /* 0x0000000e8c8c7276 */ /* 0x000fe2000781000f */
[----:B------:R-:W-:Y:S01]  /*a0c0*/  FMUL.FTZ R3, R3, UR4 ;  /* 0x0000000403037c20 */ /* 0x000fe20008410000 */
[----:B------:R-:W-:Y:S01]  /*a0d0*/  FSEL R152, R152, RZ, P0 ;  /* 0x000000ff98987208 */ /* 0x000fe20000000000 */
[----:B------:R-:W-:Y:S01]  /*a0e0*/  FMUL.FTZ R2, R0, UR4 ;  /* 0x0000000400027c20 */ /* 0x000fe20008410000 */
[----:B------:R-:W-:Y:S01]  /*a0f0*/  FMNMX3.FTZ R100, R140, R26, R27, !PT ;  /* 0x0000001a8c647276 */ /* 0x000fe2000781001b */
[----:B------:R-:W2:Y:S01]  /*a100*/  MUFU.EX2 R102, R3 ;  /* 0x0000000300667308 */ /* 0x000ea20000000800 */
[----:B-1----:R-:W-:Y:S01]  /*a110*/  FMNMX.FTZ R103, R103, R142, !PT ;  /* 0x0000008e67677209 */ /* 0x002fe20007810000 */
[--C-:B------:R-:W-:Y:S01]  /*a120*/  FFMA.FTZ R37, R37, UR4, -R152.reuse ;  /* 0x0000000425257c23 */ /* 0x100fe20008010898 */
[----:B------:R-:W-:Y:S01]  /*a130*/  FMNMX3.FTZ R100, R100, R30, R31, !PT ;  /* 0x0000001e64647276 */ /* 0x000fe2000781001f */
[----:B------:R-:W-:Y:S01]  /*a140*/  FFMA.FTZ R52, R52, UR4, -R152 ;  /* 0x0000000434347c23 */ /* 0x000fe20008010898 */
[----:B------:R-:W-:Y:S01]  /*a150*/  FSETP.NEU.FTZ.AND P0, PT, R104, -INF , PT ;  /* 0xff8000006800780b */ /* 0x000fe20003f1d000 */
[----:B------:R-:W-:Y:S01]  /*a160*/  FADD.FTZ R0, -R103, R106 ;  /* 0x0000006a67007221 */ /* 0x000fe20000010100 */
[----:B------:R-:W-:Y:S03]  /*a170*/  FMNMX3.FTZ R100, R100, R42, R43, !PT ;  /* 0x0000002a64647276 */ /* 0x000fe6000781002b */
[----:B------:R1:W3:Y:S01]  /*a180*/  MUFU.EX2 R3, R2 ;  /* 0x0000000200037308 */ /* 0x0002e20000000800 */
[--C-:B------:R-:W-:Y:S01]  /*a190*/  FFMA.FTZ R16, R16, UR4, -R152.reuse ;  /* 0x0000000410107c23 */ /* 0x100fe20008010898 */
[--C-:B------:R-:W-:Y:S01]  /*a1a0*/  FFMA.FTZ R17, R17, UR4, -R152.reuse ;  /* 0x0000000411117c23 */ /* 0x100fe20008010898 */
[----:B------:R-:W-:Y:S01]  /*a1b0*/  FMUL.FTZ R153, R104, UR4 ;  /* 0x0000000468997c20 */ /* 0x000fe20008410000 */
[----:B------:R-:W-:Y:S04]  /*a1c0*/  IMAD.WIDE.U32 R140, R141, -0x326172a9, RZ ;  /* 0xcd9e8d578d8c7825 */ /* 0x000fe800078e00ff */
[--C-:B------:R-:W-:Y:S01]  /*a1d0*/  FFMA.FTZ R4, R4, UR4, -R152.reuse ;  /* 0x0000000404047c23 */ /* 0x100fe20008010898 */
[----:B------:R-:W-:Y:S01]  /*a1e0*/  FFMA.FTZ R5, R5, UR4, -R152 ;  /* 0x0000000405057c23 */ /* 0x000fe20008010898 */
[----:B------:R-:W-:Y:S01]  /*a1f0*/  FSEL R153, R153, RZ, P0 ;  /* 0x000000ff99997208 */ /* 0x000fe20000000000 */
[----:B------:R-:W-:Y:S01]  /*a200*/  MUFU.EX2 R227, R16 ;  /* 0x0000001000e37308 */ /* 0x000fe20000000800 */
[C---:B------:R-:W-:Y:S01]  /*a210*/  LOP3.LUT R106, R141.reuse, R231, RZ, 0x3c, !PT ;  /* 0x000000e78d6a7212 */ /* 0x040fe200078e3cff */
[----:B--2---:R-:W-:Y:S01]  /*a220*/  FMUL.FTZ R68, R102, R68 ;  /* 0x0000004466447220 */ /* 0x004fe20000410000 */
[----:B------:R-:W-:Y:S01]  /*a230*/  LOP3.LUT R144, R140, R230, RZ, 0x3c, !PT ;  /* 0x000000e68c907212 */ /* 0x000fe200078e3cff */
[--C-:B------:R-:W-:Y:S01]  /*a240*/  FFMA.FTZ R18, R18, UR4, -R153.reuse ;  /* 0x0000000412127c23 */ /* 0x100fe20008010899 */
[----:B------:R-:W-:Y:S01]  /*a250*/  LOP3.LUT R143, R141, R229, RZ, 0x3c, !PT ;  /* 0x000000e58d8f7212 */ /* 0x000fe200078e3cff */
[----:B------:R-:W-:Y:S01]  /*a260*/  FFMA.FTZ R19, R19, UR4, -R153 ;  /* 0x0000000413137c23 */ /* 0x000fe20008010899 */
[----:B------:R-:W-:Y:S01]  /*a270*/  LOP3.LUT R142, R140, R228, RZ, 0x3c, !PT ;  /* 0x000000e48c8e7212 */ /* 0x000fe200078e3cff */
[----:B-1----:R-:W-:Y:S01]  /*a280*/  FMUL.FTZ R2, R0, UR4 ;  /* 0x0000000400027c20 */ /* 0x002fe20008410000 */
[----:B------:R-:W-:Y:S01]  /*a290*/  FMNMX3.FTZ R0, R100, R46, R47, !PT ;  /* 0x0000002e64007276 */ /* 0x000fe2000781002f */
[----:B------:R-:W-:Y:S01]  /*a2a0*/  IMAD.WIDE.U32 R144, R144, -0x2daee0ad, RZ ;  /* 0xd2511f5390907825 */ /* 0x000fe200078e00ff */
[----:B------:R-:W-:Y:S01]  /*a2b0*/  FSETP.NEU.FTZ.AND P0, PT, R103, -INF , PT ;  /* 0xff8000006700780b */ /* 0x000fe20003f1d000 */
[----:B------:R1:W2:Y:S01]  /*a2c0*/  MUFU.EX2 R100, R2 ;  /* 0x0000000200647308 */ /* 0x0002a20000000800 */
[----:B------:R-:W-:Y:S01]  /*a2d0*/  FMNMX3.FTZ R0, R0, R58, R59, !PT ;  /* 0x0000003a00007276 */ /* 0x000fe2000781003b */
[----:B------:R-:W-:Y:S01]  /*a2e0*/  FFMA.FTZ R38, R38, UR4, -R153 ;  /* 0x0000000426267c23 */ /* 0x000fe20008010899 */
[----:B------:R-:W-:Y:S04]  /*a2f0*/  IMAD.WIDE.U32 R140, R106, -0x2daee0ad, RZ ;  /* 0xd2511f536a8c7825 */ /* 0x000fe800078e00ff */
[----:B------:R-:W-:Y:S01]  /*a300*/  FMUL.FTZ R69, R102, R69 ;  /* 0x0000004566457220 */ /* 0x000fe20000410000 */
[----:B------:R-:W-:Y:S01]  /*a310*/  FMNMX3.FTZ R0, R0, R62, R63, !PT ;  /* 0x0000003e00007276 */ /* 0x000fe2000781003f */
[----:B---3--:R-:W-:Y:S01]  /*a320*/  FMUL.FTZ R70, R3, R70 ;  /* 0x0000004603467220 */ /* 0x008fe20000410000 */
[----:B------:R-:W-:Y:S01]  /*a330*/  LOP3.LUT R106, R238, R166, R141, 0x96, !PT ;  /* 0x000000a6ee6a7212 */ /* 0x000fe200078e968d */
[----:B------:R3:W4:Y:S01]  /*a340*/  MUFU.EX2 R226, R17 ;  /* 0x0000001100e27308 */ /* 0x0007220000000800 */
[----:B------:R-:W-:Y:S01]  /*a350*/  LOP3.LUT R140, R165, R140, R145, 0x96, !PT ;  /* 0x0000008ca58c7212 */ /* 0x000fe200078e9691 */
[----:B------:R-:W-:Y:S01]  /*a360*/  FMUL.FTZ R154, R103, UR4 ;  /* 0x00000004679a7c20 */ /* 0x000fe20008410000 */
[----:B------:R-:W-:Y:S01]  /*a370*/  FMUL.FTZ R71, R3, R71 ;  /* 0x0000004703477220 */ /* 0x000fe20000410000 */
[----:B------:R-:W-:Y:S04]  /*a380*/  IMAD.WIDE.U32 R146, R106, -0x326172a9, RZ ;  /* 0xcd9e8d576a927825 */ /* 0x000fe800078e00ff */
[----:B------:R-:W-:Y:S01]  /*a390*/  FMUL.FTZ R80, R102, R80 ;  /* 0x0000005066507220 */ /* 0x000fe20000410000 */
[----:B------:R-:W-:Y:S01]  /*a3a0*/  FSEL R154, R154, RZ, P0 ;  /* 0x000000ff9a9a7208 */ /* 0x000fe20000000000 */
[----:B-1----:R-:W1:Y:S01]  /*a3b0*/  SHFL.BFLY PT, R2, R0, 0x2, 0x1f ;  /* 0x0c401f0000027f89 */ /* 0x002e6200000e0000 */
[----:B------:R5:W-:Y:S01]  /*a3c0*/  MUFU.EX2 R225, R18 ;  /* 0x0000001200e17308 */ /* 0x000be20000000800 */
[----:B------:R-:W-:Y:S04]  /*a3d0*/  IMAD.WIDE.U32 R160, R140, -0x326172a9, RZ ;  /* 0xcd9e8d578ca07825 */ /* 0x000fe800078e00ff */
[C---:B--2---:R-:W-:Y:S01]  /*a3e0*/  FMUL.FTZ R72, R100.reuse, R72 ;  /* 0x0000004864487220 */ /* 0x044fe20000410000 */
[--C-:B------:R-:W-:Y:S01]  /*a3f0*/  FFMA.FTZ R45, R45, UR4, -R154.reuse ;  /* 0x000000042d2d7c23 */ /* 0x100fe2000801089a */
[C---:B------:R-:W-:Y:S01]  /*a400*/  FMUL.FTZ R73, R100.reuse, R73 ;  /* 0x0000004964497220 */ /* 0x040fe20000410000 */
[C---:B------:R-:W-:Y:S01]  /*a410*/  FMUL.FTZ R76, R100.reuse, R76 ;  /* 0x0000004c644c7220 */ /* 0x040fe20000410000 */
[----:B------:R-:W-:Y:S01]  /*a420*/  FMUL.FTZ R77, R100, R77 ;  /* 0x0000004d644d7220 */ /* 0x000fe20000410000 */
[----:B------:R2:W4:Y:S01]  /*a430*/  MUFU.EX2 R224, R19 ;  /* 0x0000001300e07308 */ /* 0x0005220000000800 */
[----:B---3--:R-:W-:Y:S04]  /*a440*/  IMAD.WIDE.U32 R16, R143, -0x2daee0ad, RZ ;  /* 0xd2511f538f107825 */ /* 0x008fe800078e00ff */
[----:B------:R-:W-:Y:S01]  /*a450*/  FMUL.FTZ R81, R102, R81 ;  /* 0x0000005166517220 */ /* 0x000fe20000410000 */
[C---:B------:R-:W-:Y:S01]  /*a460*/  FMUL.FTZ R82, R3.reuse, R82 ;  /* 0x0000005203527220 */ /* 0x040fe20000410000 */
[----:B------:R-:W-:Y:S01]  /*a470*/  IMAD.WIDE.U32 R142, R142, -0x2daee0ad, RZ ;  /* 0xd2511f538e8e7825 */ /* 0x000fe200078e00ff */
[----:B------:R-:W-:Y:S03]  /*a480*/  LOP3.LUT R17, R240, R166, R17, 0x96, !PT ;  /* 0x000000a6f0117212 */ /* 0x000fe600078e9611 */
[----:B------:R-:W-:Y:S01]  /*a490*/  FMUL.FTZ R83, R3, R83 ;  /* 0x0000005303537220 */ /* 0x000fe20000410000 */
[-C--:B-----5:R-:W-:Y:S01]  /*a4a0*/  LOP3.LUT R18, R234, R211.reuse, R147, 0x96, !PT ;  /* 0x000000d3ea127212 */ /* 0x0a0fe200078e9693 */
[--C-:B------:R-:W-:Y:S01]  /*a4b0*/  FFMA.FTZ R29, R29, UR4, -R154.reuse ;  /* 0x000000041d1d7c23 */ /* 0x100fe2000801089a */
[----:B------:R-:W-:Y:S01]  /*a4c0*/  LOP3.LUT R16, R165, R16, R143, 0x96, !PT ;  /* 0x00000010a5107212 */ /* 0x000fe200078e968f */
[----:B------:R3:W-:Y:S01]  /*a4d0*/  MUFU.EX2 R187, R4 ;  /* 0x0000000400bb7308 */ /* 0x0007e20000000800 */
[----:B------:R-:W-:Y:S01]  /*a4e0*/  IMAD.WIDE.U32 R140, R17, -0x326172a9, RZ ;  /* 0xcd9e8d57118c7825 */ /* 0x000fe200078e00ff */
[----:B------:R-:W-:Y:S02]  /*a4f0*/  LOP3.LUT R17, R210, R146, R161, 0x96, !PT ;  /* 0x00000092d2117212 */ /* 0x000fe400078e96a1 */
[----:B-1----:R-:W-:Y:S01]  /*a500*/  FMNMX.FTZ R0, R0, R2, !PT ;  /* 0x0000000200007209 */ /* 0x002fe20007810000 */
[----:B------:R-:W-:Y:S04]  /*a510*/  IMAD.WIDE.U32 R162, R16, -0x326172a9, RZ ;  /* 0xcd9e8d5710a27825 */ /* 0x000fe800078e00ff */
[--C-:B------:R-:W-:Y:S01]  /*a520*/  FFMA.FTZ R6, R6, UR4, -R153.reuse ;  /* 0x0000000406067c23 */ /* 0x100fe20008010899 */
[----:B------:R1:W5:Y:S01]  /*a530*/  MUFU.EX2 R223, R5 ;  /* 0x0000000500df7308 */ /* 0x0003620000000800 */
[----:B------:R-:W4:Y:S01]  /*a540*/  SHFL.BFLY PT, R2, R0, 0x1, 0x1f ;  /* 0x0c201f0000027f89 */ /* 0x000f2200000e0000 */
[----:B------:R-:W-:Y:S01]  /*a550*/  FFMA.FTZ R7, R7, UR4, -R153 ;  /* 0x0000000407077c23 */ /* 0x000fe20008010899 */
[----:B------:R-:W-:Y:S01]  /*a560*/  LOP3.LUT R16, R232, R211, R141, 0x96, !PT ;  /* 0x000000d3e8107212 */ /* 0x000fe200078e968d */
[C---:B------:R-:W-:Y:S01]  /*a570*/  VIADD R161, R205.reuse, 0xa9066899 ;  /* 0xa9066899cda17836 */ /* 0x040fe20000000000 */
[----:B--2---:R-:W-:Y:S01]  /*a580*/  LOP3.LUT R19, R210, R140, R163, 0x96, !PT ;  /* 0x0000008cd2137212 */ /* 0x004fe200078e96a3 */
[----:B------:R-:W-:Y:S02]  /*a590*/  VIADD R163, R205, 0xed9eba14 ;  /* 0xed9eba14cda37836 */ /* 0x000fe40000000000 */
[--C-:B------:R-:W-:Y:S01]  /*a5a0*/  FFMA.FTZ R8, R8, UR4, -R154.reuse ;  /* 0x0000000408087c23 */ /* 0x100fe2000801089a */
[----:B------:R-:W-:Y:S01]  /*a5b0*/  IMAD.WIDE.U32 R140, R18, -0x2daee0ad, RZ ;  /* 0xd2511f53128c7825 */ /* 0x000fe200078e00ff */
[----:B------:R2:W-:Y:S03]  /*a5c0*/  MUFU.EX2 R184, R6 ;  /* 0x0000000600b87308 */ /* 0x0005e60000000800 */
[--C-:B------:R-:W-:Y:S01]  /*a5d0*/  FFMA.FTZ R9, R9, UR4, -R154.reuse ;  /* 0x0000000409097c23 */ /* 0x100fe2000801089a */
[----:B------:R-:W-:Y:S01]  /*a5e0*/  IMAD.WIDE.U32 R168, R17, -0x2daee0ad, RZ ;  /* 0xd2511f5311a87825 */ /* 0x000fe200078e00ff */
[----:B------:R-:W-:Y:S03]  /*a5f0*/  LOP3.LUT R144, R163, R144, R141, 0x96, !PT ;  /* 0x00000090a3907212 */ /* 0x000fe600078e968d */
[--C-:B------:R-:W-:Y:S01]  /*a600*/  FFMA.FTZ R12, R12, UR4, -R154.reuse ;  /* 0x000000040c0c7c23 */ /* 0x100fe2000801089a */
[----:B------:R-:W-:Y:S01]  /*a610*/  IMAD.WIDE.U32 R170, R19, -0x2daee0ad, RZ ;  /* 0xd2511f5313aa7825 */ /* 0x000fe200078e00ff */
[----:B------:R5:W5:Y:S02]  /*a620*/  MUFU.EX2 R222, R7 ;  /* 0x0000000700de7308 */ /* 0x000b640000000800 */
[----:B---3--:R-:W-:Y:S01]  /*a630*/  LOP3.LUT R4, R161, R140, R169, 0x96, !PT ;  /* 0x0000008ca1047212 */ /* 0x008fe200078e96a9 */
[----:B------:R-:W-:Y:S04]  /*a640*/  IMAD.WIDE.U32 R16, R16, -0x2daee0ad, RZ ;  /* 0xd2511f5310107825 */ /* 0x000fe800078e00ff */
[----:B------:R-:W-:Y:S01]  /*a650*/  FFMA.FTZ R13, R13, UR4, -R154 ;  /* 0x000000040d0d7c23 */ /* 0x000fe2000801089a */
[----:B------:R-:W-:Y:S01]  /*a660*/  FFMA.FTZ R32, R32, UR4, -R152 ;  /* 0x0000000420207c23 */ /* 0x000fe20008010898 */
[----:B------:R-:W-:Y:S01]  /*a670*/  IMAD.WIDE.U32 R156, R144, -0x326172a9, RZ ;  /* 0xcd9e8d57909c7825 */ /* 0x000fe200078e00ff */
[----:B------:R3:W-:Y:S01]  /*a680*/  MUFU.EX2 R185, R8 ;  /* 0x0000000800b97308 */ /* 0x0007e20000000800 */
[----:B------:R-:W3:Y:S01]  /*a690*/  LDSM.16.MT88.4 R144, [R188+0x6000] ;  /* 0x00600000bc90783b */ /* 0x000ee20000004200 */
[----:B------:R-:W-:Y:S01]  /*a6a0*/  LOP3.LUT R16, R161, R16, R171, 0x96, !PT ;  /* 0x00000010a1107212 */ /* 0x000fe200078e96ab */
[----:B-1----:R-:W-:Y:S01]  /*a6b0*/  IMAD.WIDE.U32 R4, R4, -0x326172a9, RZ ;  /* 0xcd9e8d5704047825 */ /* 0x002fe200078e00ff */
[----:B------:R-:W-:Y:S02]  /*a6c0*/  LOP3.LUT R142, R163, R142, R17, 0x96, !PT ;  /* 0x0000008ea38e7212 */ /* 0x000fe400078e9611 */
[----:B----4-:R-:W-:Y:S01]  /*a6d0*/  FMNMX.FTZ R2, R0, R2, !PT ;  /* 0x0000000200027209 */ /* 0x010fe20007810000 */
[----:B------:R-:W-:Y:S01]  /*a6e0*/  IMAD.WIDE.U32 R16, R16, -0x326172a9, RZ ;  /* 0xcd9e8d5710107825 */ /* 0x000fe200078e00ff */
[----:B------:R-:W-:Y:S02]  /*a6f0*/  LOP3.LUT R5, R209, R156, R5, 0x96, !PT ;  /* 0x0000009cd1057212 */ /* 0x000fe400078e9605 */
[----:B------:R-:W1:Y:S01]  /*a700*/  MUFU.EX2 R220, R9 ;  /* 0x0000000900dc7308 */ /* 0x000e620000000800 */
[C---:B------:R-:W-:Y:S01]  /*a710*/  PRMT R140, R4.reuse, 0x7773, RZ ;  /* 0x00007773048c7816 */ /* 0x040fe200000000ff */
[----:B--2---:R-:W-:Y:S01]  /*a720*/  IMAD.MOV.U32 R6, RZ, RZ, R16 ;  /* 0x000000ffff067224 */ /* 0x004fe200078e0010 */
[C---:B------:R-:W-:Y:S01]  /*a730*/  PRMT R106, R4.reuse, 0x7772, RZ ;  /* 0x00007772046a7816 */ /* 0x040fe200000000ff */
[----:B-----5:R-:W-:Y:S01]  /*a740*/  IMAD.MOV.U32 R7, RZ, RZ, R4 ;  /* 0x000000ffff077224 */ /* 0x020fe200078e0004 */
[----:B------:R-:W-:Y:S01]  /*a750*/  PRMT R141, R4, 0x7771, RZ ;  /* 0x00007771048d7816 */ /* 0x000fe200000000ff */
[----:B------:R-:W-:Y:S01]  /*a760*/  IMAD.WIDE.U32 R158, R142, -0x326172a9, RZ ;  /* 0xcd9e8d578e9e7825 */ /* 0x000fe200078e00ff */
[----:B------:R-:W-:Y:S03]  /*a770*/  LOP3.LUT R4, R5, 0xffff, RZ, 0xc0, !PT ;  /* 0x0000ffff05047812 */ /* 0x000fe600078ec0ff */
[----:B------:R2:W-:Y:S01]  /*a780*/  MUFU.EX2 R218, R12 ;  /* 0x0000000c00da7308 */ /* 0x0005e20000000800 */
[----:B---3--:R-:W-:Y:S01]  /*a790*/  LOP3.LUT R8, R6, 0xff, RZ, 0xc0, !PT ;  /* 0x000000ff06087812 */ /* 0x008fe200078ec0ff */
[----:B------:R-:W-:Y:S01]  /*a7a0*/  FMUL.FTZ R155, R2, UR4 ;  /* 0x00000004029b7c20 */ /* 0x000fe20008410000 */
[C---:B------:R-:W-:Y:S01]  /*a7b0*/  PRMT R19, R16.reuse, 0x7773, RZ ;  /* 0x0000777310137816 */ /* 0x040fe200000000ff */
[----:B------:R-:W-:Y:S01]  /*a7c0*/  FFMA.FTZ R33, R33, UR4, -R152 ;  /* 0x0000000421217c23 */ /* 0x000fe20008010898 */
[----:B------:R-:W-:Y:S01]  /*a7d0*/  PRMT R18, R16, 0x7772, RZ ;  /* 0x0000777210127816 */ /* 0x000fe200000000ff */
[--C-:B------:R-:W-:Y:S01]  /*a7e0*/  FFMA.FTZ R34, R34, UR4, -R153.reuse ;  /* 0x0000000422227c23 */ /* 0x100fe20008010899 */
[----:B------:R-:W-:Y:S03]  /*a7f0*/  LOP3.LUT R6, R5, 0xff, RZ, 0xc0, !PT ;  /* 0x000000ff05067812 */ /* 0x000fe600078ec0ff */
[----:B------:R3:W-:Y:S01]  /*a800*/  MUFU.EX2 R186, R13 ;  /* 0x0000000d00ba7308 */ /* 0x0007e20000000800 */
[----:B------:R-:W-:Y:S01]  /*a810*/  SHF.R.U32.HI R4, RZ, 0x8, R4 ;  /* 0x00000008ff047819 */ /* 0x000fe20000011604 */
[----:B------:R-:W-:Y:S01]  /*a820*/  FFMA.FTZ R35, R35, UR4, -R153 ;  /* 0x0000000423237c23 */ /* 0x000fe20008010899 */
[----:B------:R-:W-:Y:S01]  /*a830*/  PRMT R16, R16, 0x7771, RZ ;  /* 0x0000777110107816 */ /* 0x000fe200000000ff */
[----:B------:R-:W-:Y:S01]  /*a840*/  FMUL.FTZ R84, R102, R84 ;  /* 0x0000005466547220 */ /* 0x000fe20000410000 */
[----:B------:R-:W-:Y:S01]  /*a850*/  FSETP.NEU.FTZ.AND P0, PT, R2, -INF , PT ;  /* 0xff8000000200780b */ /* 0x000fe20003f1d000 */
[C---:B------:R-:W-:Y:S01]  /*a860*/  FMUL.FTZ R85, R102.reuse, R85 ;  /* 0x0000005566557220 */ /* 0x040fe20000410000 */
[----:B------:R-:W-:Y:S01]  /*a870*/  LOP3.LUT R0, R209, R158, R17, 0x96, !PT ;  /* 0x0000009ed1007212 */ /* 0x000fe200078e9611 */
[----:B------:R-:W-:Y:S01]  /*a880*/  FMUL.FTZ R17, R102, R121 ;  /* 0x0000007966117220 */ /* 0x000fe20000410000 */
[----:B------:R-:W-:Y:S01]  /*a890*/  PRMT R106, R106, 0x5410, R140 ;  /* 0x000054106a6a7816 */ /* 0x000fe2000000008c */
[----:B--2---:R-:W-:Y:S01]  /*a8a0*/  FMUL.FTZ R12, R100, R116 ;  /* 0x00000074640c7220 */ /* 0x004fe20000410000 */
[----:B------:R-:W-:Y:S01]  /*a8b0*/  LOP3.LUT R7, R7, 0xff, RZ, 0xc0, !PT ;  /* 0x000000ff07077812 */ /* 0x000fe200078ec0ff */
[----:B------:R-:W-:Y:S01]  /*a8c0*/  MUFU.EX2 R183, R32 ;  /* 0x0000002000b77308 */ /* 0x000fe20000000800 */
[----:B------:R-:W-:Y:S01]  /*a8d0*/  PRMT R140, R6, 0x5410, R4 ;  /* 0x00005410068c7816 */ /* 0x000fe20000000004 */
[C---:B------:R-:W-:Y:S01]  /*a8e0*/  FMUL.FTZ R86, R3.reuse, R86 ;  /* 0x0000005603567220 */ /* 0x040fe20000410000 */
[----:B------:R-:W-:Y:S01]  /*a8f0*/  PRMT R16, R8, 0x5410, R16 ;  /* 0x0000541008107816 */ /* 0x000fe20000000010 */
[----:B------:R-:W-:Y:S01]  /*a900*/  FMUL.FTZ R87, R3, R87 ;  /* 0x0000005703577220 */ /* 0x000fe20000410000 */
[----:B------:R-:W-:Y:S01]  /*a910*/  PRMT R6, R5, 0x7632, R6 ;  /* 0x0000763205067816 */ /* 0x000fe20000000006 */
[----:B---3--:R-:W-:Y:S01]  /*a920*/  FMUL.FTZ R13, R100, R117 ;  /* 0x00000075640d7220 */ /* 0x008fe20000410000 */
[----:B------:R-:W-:Y:S03]  /*a930*/  FSEL R155, R155, RZ, P0 ;  /* 0x000000ff9b9b7208 */ /* 0x000fe60000000000 */
[----:B------:R2:W-:Y:S01]  /*a940*/  MUFU.EX2 R182, R33 ;  /* 0x0000002100b67308 */ /* 0x0005e20000000800 */
[----:B------:R-:W-:Y:S01]  /*a950*/  SHF.R.U32.HI R8, RZ, 0x18, R5 ;  /* 0x00000018ff087819 */ /* 0x000fe20000011605 */
[----:B------:R-:W-:Y:S01]  /*a960*/  FFMA.FTZ R20, R20, UR4, -R152 ;  /* 0x0000000414147c23 */ /* 0x000fe20008010898 */
[----:B------:R-:W-:Y:S01]  /*a970*/  LOP3.LUT R4, R0, 0xffff, RZ, 0xc0, !PT ;  /* 0x0000ffff00047812 */ /* 0x000fe200078ec0ff */
[----:B------:R-:W-:Y:S01]  /*a980*/  FFMA.FTZ R10, R10, UR4, -R155 ;  /* 0x000000040a0a7c23 */ /* 0x000fe2000801089b */
[----:B------:R-:W-:Y:S01]  /*a990*/  PRMT R5, R0, 0x7632, R5 ;  /* 0x0000763200057816 */ /* 0x000fe20000000005 */
[----:B------:R-:W-:Y:S01]  /*a9a0*/  FFMA.FTZ R11, R11, UR4, -R155 ;  /* 0x000000040b0b7c23 */ /* 0x000fe2000801089b */
[----:B------:R-:W-:Y:S03]  /*a9b0*/  PRMT R142, R7, 0x5410, R141 ;  /* 0x00005410078e7816 */ /* 0x000fe6000000008d */
[----:B------:R-:W-:Y:S01]  /*a9c0*/  MUFU.EX2 R171, R10 ;  /* 0x0000000a00ab7308 */ /* 0x000fe20000000800 */
[----:B------:R-:W-:Y:S01]  /*a9d0*/  LOP3.LUT R7, R6, 0xff, RZ, 0xc0, !PT ;  /* 0x000000ff06077812 */ /* 0x000fe200078ec0ff */
[--C-:B------:R-:W-:Y:S01]  /*a9e0*/  FFMA.FTZ R14, R14, UR4, -R155.reuse ;  /* 0x000000040e0e7c23 */ /* 0x100fe2000801089b */
[----:B------:R-:W-:Y:S01]  /*a9f0*/  LOP3.LUT R9, R0, 0xff, RZ, 0xc0, !PT ;  /* 0x000000ff00097812 */ /* 0x000fe200078ec0ff */
[--C-:B------:R-:W-:Y:S01]  /*aa00*/  FFMA.FTZ R15, R15, UR4, -R155.reuse ;  /* 0x000000040f0f7c23 */ /* 0x100fe2000801089b */
[----:B------:R-:W-:Y:S01]  /*aa10*/  SHF.R.U32.HI R6, RZ, 0x8, R4 ;  /* 0x00000008ff067819 */ /* 0x000fe20000011604 */
[--C-:B------:R-:W-:Y:S01]  /*aa20*/  FFMA.FTZ R46, R46, UR4, -R155.reuse ;  /* 0x000000042e2e7c23 */ /* 0x100fe2000801089b */
[----:B------:R-:W-:Y:S03]  /*aa30*/  SHF.R.U32.HI R0, RZ, 0x18, R0 ;  /* 0x00000018ff007819 */ /* 0x000fe60000011600 */
[----:B------:R-:W3:Y:S01]  /*aa40*/  MUFU.EX2 R169, R11 ;  /* 0x0000000b00a97308 */ /* 0x000ee20000000800 */
[----:B------:R-:W-:Y:S01]  /*aa50*/  LOP3.LUT R4, R5, 0xff, RZ, 0xc0, !PT ;  /* 0x000000ff05047812 */ /* 0x000fe200078ec0ff */
[----:B------:R-:W-:Y:S01]  /*aa60*/  FFMA.FTZ R47, R47, UR4, -R155 ;  /* 0x000000042f2f7c23 */ /* 0x000fe2000801089b */
[----:B------:R-:W-:Y:S01]  /*aa70*/  PRMT R8, R7, 0x5410, R8 ;  /* 0x0000541007087816 */ /* 0x000fe20000000008 */
[----:B------:R-:W-:Y:S01]  /*aa80*/  FFMA.FTZ R24, R24, UR4, -R154 ;  /* 0x0000000418187c23 */ /* 0x000fe2000801089a */
[----:B------:R-:W-:Y:S01]  /*aa90*/  PRMT R7, R9, 0x5410, R6 ;  /* 0x0000541009077816 */ /* 0x000fe20000000006 */
[----:B------:R-:W-:Y:S01]  /*aaa0*/  FMUL.FTZ R96, R100, R96 ;  /* 0x0000006064607220 */ /* 0x000fe20000410000 */
[----:B------:R-:W-:Y:S03]  /*aab0*/  PRMT R6, R4, 0x5410, R0 ;  /* 0x0000541004067816 */ /* 0x000fe60000000000 */
[----:B------:R-:W-:Y:S01]  /*aac0*/  MUFU.EX2 R167, R14 ;  /* 0x0000000e00a77308 */ /* 0x000fe20000000800 */
[--C-:B------:R-:W-:Y:S01]  /*aad0*/  HSET2.LE.AND R142, R142, R200.reuse, PT ;  /* 0x000000c88e8e7233 */ /* 0x100fe20003803000 */
[----:B------:R-:W-:Y:S01]  /*aae0*/  FMUL.FTZ R97, R100, R97 ;  /* 0x0000006164617220 */ /* 0x000fe20000410000 */
[----:B------:R-:W-:Y:S01]  /*aaf0*/  F2FP.BF16.F32.PACK_AB R0, R226, R227 ;  /* 0x000000e3e200723e */ /* 0x000fe200000010ff */
[----:B------:R-:W-:Y:S01]  /*ab00*/  FFMA.FTZ R44, R44, UR4, -R154 ;  /* 0x000000042c2c7c23 */ /* 0x000fe2000801089a */
[----:B------:R-:W-:Y:S01]  /*ab10*/  LOP3.LUT R143, R106, 0xff00ff, RZ, 0xc0, !PT ;  /* 0x00ff00ff6a8f7812 */ /* 0x000fe200078ec0ff */
[----:B--2---:R-:W-:Y:S01]  /*ab20*/  FMUL.FTZ R33, R100, R125 ;  /* 0x0000007d64217220 */ /* 0x004fe20000410000 */
[----:B------:R-:W-:Y:S01]  /*ab30*/  LOP3.LUT R142, R0, R142, RZ, 0xc0, !PT ;  /* 0x0000008e008e7212 */ /* 0x000fe200078ec0ff */
[----:B------:R-:W-:Y:S01]  /*ab40*/  FADD.FTZ R0, -R2, R107 ;  /* 0x0000006b02007221 */ /* 0x000fe20000010100 */
[--C-:B------:R-:W-:Y:S01]  /*ab50*/  HSET2.LE.AND R140, R140, R200.reuse, PT ;  /* 0x000000c88c8c7233 */ /* 0x100fe20003803000 */
[----:B------:R-:W-:Y:S01]  /*ab60*/  MUFU.EX2 R158, R15 ;  /* 0x0000000f009e7308 */ /* 0x000fe20000000800 */
[--C-:B------:R-:W-:Y:S01]  /*ab70*/  HSET2.LE.AND R143, R143, R200.reuse, PT ;  /* 0x000000c88f8f7233 */ /* 0x100fe20003803000 */
[----:B------:R-:W-:Y:S01]  /*ab80*/  FMUL.FTZ R0, R0, UR4 ;  /* 0x0000000400007c20 */ /* 0x000fe20008410000 */
[----:B------:R-:W-:Y:S01]  /*ab90*/  F2FP.BF16.F32.PACK_AB R4, R224, R225 ;  /* 0x000000e1e004723e */ /* 0x000fe200000010ff */
[----:B------:R-:W-:Y:S01]  /*aba0*/  FFMA.FTZ R21, R21, UR4, -R152 ;  /* 0x0000000415157c23 */ /* 0x000fe20008010898 */
[----:B------:R-:W-:Y:S01]  /*abb0*/  F2FP.BF16.F32.PACK_AB R5, R223, R187 ;  /* 0x000000bbdf05723e */ /* 0x000fe200000010ff */
[--C-:B------:R-:W-:Y:S01]  /*abc0*/  FFMA.FTZ R22, R22, UR4, -R153.reuse ;  /* 0x0000000416167c23 */ /* 0x100fe20008010899 */
[----:B------:R-:W-:Y:S03]  /*abd0*/  LOP3.LUT R143, R4, R143, RZ, 0xc0, !PT ;  /* 0x0000008f048f7212 */ /* 0x000fe600078ec0ff */
[----:B------:R-:W2:Y:S01]  /*abe0*/  MUFU.EX2 R0, R0 ;  /* 0x0000000000007308 */ /* 0x000ea20000000800 */
[----:B------:R-:W-:Y:S01]  /*abf0*/  LOP3.LUT R140, R5, R140, RZ, 0xc0, !PT ;  /* 0x0000008c058c7212 */ /* 0x000fe200078ec0ff */
[----:B------:R-:W-:Y:S01]  /*ac00*/  FFMA.FTZ R23, R23, UR4, -R153 ;  /* 0x0000000417177c23 */ /* 0x000fe20008010899 */
[--C-:B------:R-:W-:Y:S01]  /*ac10*/  HSET2.LE.AND R4, R8, R200.reuse, PT ;  /* 0x000000c808047233 */ /* 0x100fe20003803000 */
[----:B------:R-:W-:Y:S01]  /*ac20*/  FMUL.FTZ R88, R100, R88 ;  /* 0x0000005864587220 */ /* 0x000fe20000410000 */
[--C-:B------:R-:W-:Y:S01]  /*ac30*/  HSET2.LE.AND R5, R7, R200.reuse, PT ;  /* 0x000000c807057233 */ /* 0x100fe20003803000 */
[----:B------:R-:W-:Y:S01]  /*ac40*/  FMUL.FTZ R7, R3, R111 ;  /* 0x0000006f03077220 */ /* 0x000fe20000410000 */
[--C-:B------:R-:W-:Y:S03]  /*ac50*/  HSET2.LE.AND R6, R6, R200.reuse, PT ;  /* 0x000000c806067233 */ /* 0x100fe60003803000 */
[----:B------:R-:W-:Y:S01]  /*ac60*/  MUFU.EX2 R180, R34 ;  /* 0x0000002200b47308 */ /* 0x000fe20000000800 */
[----:B------:R-:W-:Y:S01]  /*ac70*/  F2FP.BF16.F32.PACK_AB R141, R222, R184 ;  /* 0x000000b8de8d723e */ /* 0x000fe200000010ff */
[----:B------:R-:W-:Y:S01]  /*ac80*/  FMUL.FTZ R89, R100, R89 ;  /* 0x0000005964597220 */ /* 0x000fe20000410000 */
[----:B-1----:R-:W-:Y:S01]  /*ac90*/  F2FP.BF16.F32.PACK_AB R148, R220, R185 ;  /* 0x000000b9dc94723e */ /* 0x002fe200000010ff */
[C---:B------:R-:W-:Y:S01]  /*aca0*/  FMUL.FTZ R92, R102.reuse, R92 ;  /* 0x0000005c665c7220 */ /* 0x040fe20000410000 */
[----:B---3--:R-:W-:Y:S01]  /*acb0*/  F2FP.BF16.F32.PACK_AB R149, R169, R171 ;  /* 0x000000aba995723e */ /* 0x008fe200000010ff */
[----:B------:R-:W-:Y:S01]  /*acc0*/  FMUL.FTZ R93, R102, R93 ;  /* 0x0000005d665d7220 */ /* 0x000fe20000410000 */
[----:B------:R-:W-:Y:S01]  /*acd0*/  PRMT R18, R18, 0x5410, R19 ;  /* 0x0000541012127816 */ /* 0x000fe20000000013 */
[----:B------:R-:W-:Y:S01]  /*ace0*/  FMUL.FTZ R19, R3, R123 ;  /* 0x0000007b03137220 */ /* 0x000fe20000410000 */
        /* <DEDUP_REMOVED lines=9> */
[----:B--2---:R-:W-:Y:S01]  /*ad80*/  FMUL.FTZ R10, R0, R114 ;  /* 0x00000072000a7220 */ /* 0x004fe20000410000 */
[----:B------:R-:W-:Y:S01]  /*ad90*/  F2FP.BF16.F32.PACK_AB R150, R186, R218 ;  /* 0x000000daba96723e */ /* 0x000fe200000010ff */
[C---:B------:R-:W-:Y:S01]  /*ada0*/  FMUL.FTZ R11, R0.reuse, R115 ;  /* 0x00000073000b7220 */ /* 0x040fe20000410000 */
[-C--:B------:R-:W-:Y:S01]  /*adb0*/  HMMA.16816.F32.BF16 R4, R140, R144.reuse, R4 ;  /* 0x000000908c04723c */ /* 0x080fe20000041804 */
[----:B------:R-:W2:Y:S04]  /*adc0*/  MUFU.EX2 R181, R35 ;  /* 0x0000002300b57308 */ /* 0x000ea80000000800 */
[--C-:B------:R-:W-:Y:S01]  /*add0*/  HSET2.LE.AND R9, R9, R200.reuse, PT ;  /* 0x000000c809097233 */ /* 0x100fe20003803000 */
[----:B------:R-:W-:Y:S01]  /*ade0*/  FMUL.FTZ R14, R0, R118 ;  /* 0x00000076000e7220 */ /* 0x000fe20000410000 */
[----:B------:R-:W-:Y:S01]  /*adf0*/  F2FP.BF16.F32.PACK_AB R151, R158, R167 ;  /* 0x000000a79e97723e */ /* 0x000fe200000010ff */
[----:B------:R-:W-:Y:S01]  /*ae00*/  FMUL.FTZ R15, R0, R119 ;  /* 0x00000077000f7220 */ /* 0x000fe20000410000 */
[----:B------:R-:W-:Y:S01]  /*ae10*/  LOP3.LUT R150, R150, R8, RZ, 0xc0, !PT ;  /* 0x0000000896967212 */ /* 0x000fe200078ec0ff */
[C---:B------:R-:W-:Y:S01]  /*ae20*/  FMUL.FTZ R8, R100.reuse, R112 ;  /* 0x0000007064087220 */ /* 0x040fe20000410000 */
[----:B------:R-:W-:Y:S01]  /*ae30*/  LOP3.LUT R151, R151, R9, RZ, 0xc0, !PT ;  /* 0x0000000997977212 */ /* 0x000fe200078ec0ff */
[----:B------:R-:W-:Y:S01]  /*ae40*/  FMUL.FTZ R9, R100, R113 ;  /* 0x0000007164097220 */ /* 0x000fe20000410000 */
[C---:B------:R-:W-:Y:S01]  /*ae50*/  FMUL.FTZ R74, R0.reuse, R74 ;  /* 0x0000004a004a7220 */ /* 0x040fe20000410000 */
[----:B------:R-:W3:Y:S01]  /*ae60*/  LDSM.16.MT88.4 R112, [R189+0x6000] ;  /* 0x00600000bd70783b */ /* 0x000ee20000004200 */
[C---:B------:R-:W-:Y:S01]  /*ae70*/  FMUL.FTZ R75, R0.reuse, R75 ;  /* 0x0000004b004b7220 */ /* 0x040fe20000410000 */
[C---:B------:R-:W-:Y:S01]  /*ae80*/  FMUL.FTZ R78, R0.reuse, R78 ;  /* 0x0000004e004e7220 */ /* 0x040fe20000410000 */
[----:B------:R-:W-:Y:S01]  /*ae90*/  FMUL.FTZ R79, R0, R79 ;  /* 0x0000004f004f7220 */ /* 0x000fe20000410000 */
[----:B------:R-:W-:Y:S01]  /*aea0*/  LOP3.LUT R32, R208, R162, R159, 0x96, !PT ;  /* 0x000000a2d0207212 */ /* 0x000fe200078e969f */
[C---:B------:R-:W-:Y:S01]  /*aeb0*/  HMMA.16816.F32.BF16 R8, R148.reuse, R144, R8 ;  /* 0x000000909408723c */ /* 0x040fe20000041808 */
[----:B------:R-:W-:Y:S03]  /*aec0*/  MUFU.EX2 R159, R37 ;  /* 0x00000025009f7308 */ /* 0x000fe60000000800 */
[----:B------:R-:W-:Y:S01]  /*aed0*/  IMAD.WIDE.U32 R116, R32, -0x2daee0ad, RZ ;  /* 0xd2511f5320747825 */ /* 0x000fe200078e00ff */
[----:B------:R-:W-:Y:S03]  /*aee0*/  LOP3.LUT R106, R208, R160, R157, 0x96, !PT ;  /* 0x000000a0d06a7212 */ /* 0x000fe600078e969d */
[----:B------:R-:W-:Y:S01]  /*aef0*/  FMUL.FTZ R98, R0, R98 ;  /* 0x0000006200627220 */ /* 0x000fe20000410000 */
[-C--:B------:R-:W-:Y:S02]  /*af00*/  HMMA.16816.F32.BF16 R12, R148, R146.reuse, R12 ;  /* 0x00000092940c723c */ /* 0x080fe4000004180c */
[----:B------:R4:W-:Y:S01]  /*af10*/  MUFU.EX2 R179, R20 ;  /* 0x0000001400b37308 */ /* 0x0009e20000000800 */
[----:B------:R-:W-:Y:S01]  /*af20*/  FMUL.FTZ R16, R102, R120 ;  /* 0x0000007866107220 */ /* 0x000fe20000410000 */
[----:B------:R-:W-:Y:S01]  /*af30*/  FMUL.FTZ R18, R3, R122 ;  /* 0x0000007a03127220 */ /* 0x000fe20000410000 */
[----:B------:R-:W-:Y:S04]  /*af40*/  IMAD.WIDE.U32 R106, R106, -0x2daee0ad, RZ ;  /* 0xd2511f536a6a7825 */ /* 0x000fe800078e00ff */
[----:B------:R-:W-:Y:S01]  /*af50*/  FMUL.FTZ R99, R0, R99 ;  /* 0x0000006300637220 */ /* 0x000fe20000410000 */
[----:B------:R-:W-:Y:S01]  /*af60*/  ISETP.GT.AND P0, PT, R202, RZ, PT ;  /* 0x000000ffca00720c */ /* 0x000fe20003f04270 */
[----:B------:R-:W-:Y:S01]  /*af70*/  FMUL.FTZ R32, R100, R124 ;  /* 0x0000007c64207220 */ /* 0x000fe20000410000 */
[----:B------:R-:W-:Y:S01]  /*af80*/  MUFU.EX2 R157, R38 ;  /* 0x00000026009d7308 */ /* 0x000fe20000000800 */
[C---:B------:R-:W-:Y:S01]  /*af90*/  PRMT R118, R106.reuse, 0x7771, RZ ;  /* 0x000077716a767816 */ /* 0x040fe200000000ff */
[C---:B------:R-:W-:Y:S04]  /*afa0*/  HMMA.16816.F32.BF16 R16, R140.reuse, R146, R16 ;  /* 0x000000928c10723c */ /* 0x040fe80000041810 */
[----:B------:R-:W-:Y:S01]  /*afb0*/  IMAD.MOV.U32 R119, RZ, RZ, R106 ;  /* 0x000000ffff777224 */ /* 0x000fe200078e006a */
[----:B------:R-:W-:Y:S03]  /*afc0*/  PRMT R121, R106, 0x7773, RZ ;  /* 0x000077736a797816 */ /* 0x000fe600000000ff */
[----:B------:R5:W-:Y:S01]  /*afd0*/  MUFU.EX2 R174, R29 ;  /* 0x0000001d00ae7308 */ /* 0x000be20000000800 */
[----:B------:R-:W-:Y:S01]  /*afe0*/  IMAD.MOV.U32 R122, RZ, RZ, R116 ;  /* 0x000000ffff7a7224 */ /* 0x000fe200078e0074 */
[-C--:B-1----:R-:W-:Y:S03]  /*aff0*/  HMMA.16816.F32.BF16 R68, R140, R108.reuse, R68 ;  /* 0x0000006c8c44723c */ /* 0x082fe60000041844 */
[----:B----4-:R-:W-:Y:S01]  /*b000*/  LOP3.LUT R20, R119, 0xff, RZ, 0xc0, !PT ;  /* 0x000000ff77147812 */ /* 0x010fe200078ec0ff */
[----:B------:R-:W-:Y:S01]  /*b010*/  FMUL.FTZ R34, R0, R126 ;  /* 0x0000007e00227220 */ /* 0x000fe20000410000 */
[----:B------:R-:W-:Y:S03]  /*b020*/  PRMT R119, R116, 0x7771, RZ ;  /* 0x0000777174777816 */ /* 0x000fe600000000ff */
[----:B------:R-:W-:Y:S01]  /*b030*/  MUFU.EX2 R173, R24 ;  /* 0x0000001800ad7308 */ /* 0x000fe20000000800 */
[----:B------:R-:W-:Y:S01]  /*b040*/  PRMT R120, R106, 0x7772, RZ ;  /* 0x000077726a787816 */ /* 0x000fe200000000ff */
[C---:B------:R-:W-:Y:S04]  /*b050*/  HMMA.16816.F32.BF16 R72, R148.reuse, R108, R72 ;  /* 0x0000006c9448723c */ /* 0x040fe80000041848 */
[----:B------:R-:W-:Y:S01]  /*b060*/  LOP3.LUT R122, R122, 0xff, RZ, 0xc0, !PT ;  /* 0x000000ff7a7a7812 */ /* 0x000fe200078ec0ff */
[C---:B------:R-:W-:Y:S01]  /*b070*/  FMUL.FTZ R35, R0.reuse, R127 ;  /* 0x0000007f00237220 */ /* 0x040fe20000410000 */
[C---:B------:R-:W-:Y:S01]  /*b080*/  FMUL.FTZ R90, R0.reuse, R90 ;  /* 0x0000005a005a7220 */ /* 0x040fe20000410000 */
[----:B------:R-:W-:Y:S01]  /*b090*/  FMUL.FTZ R91, R0, R91 ;  /* 0x0000005b005b7220 */ /* 0x000fe20000410000 */
[-C--:B------:R-:W-:Y:S01]  /*b0a0*/  HMMA.16816.F32.BF16 R76, R148, R110.reuse, R76 ;  /* 0x0000006e944c723c */ /* 0x080fe2000004184c */
[----:B------:R1:W-:Y:S02]  /*b0b0*/  MUFU.EX2 R177, R22 ;  /* 0x0000001600b17308 */ /* 0x0003e40000000800 */
[----:B------:R-:W-:Y:S01]  /*b0c0*/  PRMT R122, R122, 0x5410, R119 ;  /* 0x000054107a7a7816 */ /* 0x000fe20000000077 */
[----:B------:R-:W-:Y:S02]  /*b0d0*/  VIADD R146, R205, 0x646e171e ;  /* 0x646e171ecd927836 */ /* 0x000fe40000000000 */
[C---:B------:R-:W-:Y:S01]  /*b0e0*/  FMUL.FTZ R94, R3.reuse, R94 ;  /* 0x0000005e035e7220 */ /* 0x040fe20000410000 */
[----:B------:R-:W-:Y:S01]  /*b0f0*/  FMUL.FTZ R95, R3, R95 ;  /* 0x0000005f035f7220 */ /* 0x000fe20000410000 */
[----:B------:R-:W-:Y:S01]  /*b100*/  FFMA.FTZ R30, R30, UR4, -R155 ;  /* 0x000000041e1e7c23 */ /* 0x000fe2000801089b */
[C---:B------:R-:W-:Y:S01]  /*b110*/  HMMA.16816.F32.BF16 R80, R140.reuse, R110, R80 ;  /* 0x0000006e8c50723c */ /* 0x040fe20000041850 */
[----:B------:R-:W4:Y:S01]  /*b120*/  LDSM.16.MT88.4 R108, [R192+0x6000] ;  /* 0x00600000c06c783b */ /* 0x000f220000004200 */
[----:B------:R2:W-:Y:S02]  /*b130*/  MUFU.EX2 R176, R23 ;  /* 0x0000001700b07308 */ /* 0x0005e40000000800 */
[----:B------:R-:W-:Y:S01]  /*b140*/  LOP3.LUT R106, R146, R170, R117, 0x96, !PT ;  /* 0x000000aa926a7212 */ /* 0x000fe200078e9675 */
[----:B------:R-:W-:Y:S01]  /*b150*/  FFMA.FTZ R31, R31, UR4, -R155 ;  /* 0x000000041f1f7c23 */ /* 0x000fe2000801089b */
[----:B------:R-:W-:Y:S01]  /*b160*/  PRMT R117, R120, 0x5410, R121 ;  /* 0x0000541078757816 */ /* 0x000fe20000000079 */
[--C-:B------:R-:W-:Y:S01]  /*b170*/  FFMA.FTZ R25, R25, UR4, -R154.reuse ;  /* 0x0000000419197c23 */ /* 0x100fe2000801089a */
[-C--:B---3--:R-:W-:Y:S04]  /*b180*/  HMMA.16816.F32.BF16 R84, R140, R112.reuse, R84 ;  /* 0x000000708c54723c */ /* 0x088fe80000041854 */
[----:B------:R3:W-:Y:S01]  /*b190*/  MUFU.EX2 R178, R21 ;  /* 0x0000001500b27308 */ /* 0x0007e20000000800 */
[----:B-----5:R-:W-:Y:S01]  /*b1a0*/  LOP3.LUT R29, R117, 0xff00ff, RZ, 0xc0, !PT ;  /* 0x00ff00ff751d7812 */ /* 0x020fe200078ec0ff */
[----:B-1----:R-:W-:Y:S01]  /*b1b0*/  FMUL.FTZ R22, R3, R130 ;  /* 0x0000008203167220 */ /* 0x002fe20000410000 */
[----:B------:R-:W-:Y:S01]  /*b1c0*/  LOP3.LUT R107, R146, R168, R107, 0x96, !PT ;  /* 0x000000a8926b7212 */ /* 0x000fe200078e966b */
[--C-:B------:R-:W-:Y:S01]  /*b1d0*/  FFMA.FTZ R26, R26, UR4, -R155.reuse ;  /* 0x000000041a1a7c23 */ /* 0x100fe2000801089b */
[----:B------:R-:W-:Y:S01]  /*b1e0*/  FFMA.FTZ R27, R27, UR4, -R155 ;  /* 0x000000041b1b7c23 */ /* 0x000fe2000801089b */
[C---:B------:R-:W-:Y:S04]  /*b1f0*/  HMMA.16816.F32.BF16 R32, R148.reuse, R112, R32 ;  /* 0x000000709420723c */ /* 0x040fe80000041820 */
[----:B------:R1:W-:Y:S01]  /*b200*/  MUFU.EX2 R156, R30 ;  /* 0x0000001e009c7308 */ /* 0x0003e20000000800 */
[----:B------:R-:W-:Y:S01]  /*b210*/  FFMA.FTZ R28, R28, UR4, -R154 ;  /* 0x000000041c1c7c23 */ /* 0x000fe2000801089a */
[C---:B------:R-:W-:Y:S01]  /*b220*/  PRMT R113, R116.reuse, 0x7773, RZ ;  /* 0x0000777374717816 */ /* 0x040fe200000000ff */
[----:B--2---:R-:W-:Y:S01]  /*b230*/  FMUL.FTZ R23, R3, R131 ;  /* 0x0000008303177220 */ /* 0x004fe20000410000 */
[----:B------:R-:W-:Y:S01]  /*b240*/  PRMT R112, R116, 0x7772, RZ ;  /* 0x0000777274707816 */ /* 0x000fe200000000ff */
[-C--:B------:R-:W-:Y:S05]  /*b250*/  HMMA.16816.F32.BF16 R88, R148, R114.reuse, R88 ;  /* 0x000000729458723c */ /* 0x080fea0000041858 */
[----:B------:R2:W5:Y:S01]  /*b260*/  MUFU.EX2 R175, R28 ;  /* 0x0000001c00af7308 */ /* 0x0005620000000800 */
[----:B------:R-:W-:Y:S01]  /*b270*/  PRMT R116, R20, 0x5410, R118 ;  /* 0x0000541014747816 */ /* 0x000fe20000000076 */
[----:B------:R-:W-:Y:S01]  /*b280*/  FFMA.FTZ R48, R48, UR4, -R152 ;  /* 0x0000000430307c23 */ /* 0x000fe20008010898 */
[----:B------:R-:W-:Y:S01]  /*b290*/  LOP3.LUT R20, R107, 0xffff, RZ, 0xc0, !PT ;  /* 0x0000ffff6b147812 */ /* 0x000fe200078ec0ff */
[----:B------:R-:W-:Y:S01]  /*b2a0*/  FFMA.FTZ R51, R51, UR4, -R153 ;  /* 0x0000000433337c23 */ /* 0x000fe20008010899 */
[C---:B---3--:R-:W-:Y:S01]  /*b2b0*/  PRMT R21, R107.reuse, 0x7632, R21 ;  /* 0x000076326b157816 */ /* 0x048fe20000000015 */
[C---:B------:R-:W-:Y:S04]  /*b2c0*/  HMMA.16816.F32.BF16 R92, R140.reuse, R114, R92 ;  /* 0x000000728c5c723c */ /* 0x040fe8000004185c */
[----:B------:R3:W5:Y:S01]  /*b2d0*/  MUFU.EX2 R147, R31 ;  /* 0x0000001f00937308 */ /* 0x0007620000000800 */
[----:B------:R-:W-:Y:S01]  /*b2e0*/  PRMT R123, R112, 0x5410, R113 ;  /* 0x00005410707b7816 */ /* 0x000fe20000000071 */
[----:B-1----:R-:W-:Y:S01]  /*b2f0*/  FMUL.FTZ R30, R0, R134 ;  /* 0x00000086001e7220 */ /* 0x002fe20000410000 */
[----:B------:R-:W-:Y:S01]  /*b300*/  LOP3.LUT R115, R107, 0xff, RZ, 0xc0, !PT ;  /* 0x000000ff6b737812 */ /* 0x000fe200078ec0ff */
[----:B------:R-:W-:Y:S01]  /*b310*/  FFMA.FTZ R50, R50, UR4, -R153 ;  /* 0x0000000432327c23 */ /* 0x000fe20008010899 */
[----:B------:R-:W-:Y:S01]  /*b320*/  SHF.R.U32.HI R113, RZ, 0x18, R107 ;  /* 0x00000018ff717819 */ /* 0x000fe2000001166b */
[----:B------:R-:W-:Y:S01]  /*b330*/  FFMA.FTZ R67, R67, UR4, -R153 ;  /* 0x0000000443437c23 */ /* 0x000fe20008010899 */
[--C-:B------:R-:W-:Y:S03]  /*b340*/  HSET2.LE.AND R24, R116, R200.reuse, PT ;  /* 0x000000c874187233 */ /* 0x100fe60003803000 */
[----:B------:R1:W5:Y:S01]  /*b350*/  MUFU.EX2 R172, R25 ;  /* 0x0000001900ac7308 */ /* 0x0003620000000800 */
[----:B------:R-:W-:Y:S01]  /*b360*/  SHF.R.U32.HI R112, RZ, 0x8, R20 ;  /* 0x00000008ff707819 */ /* 0x000fe20000011614 */
[C---:B------:R-:W-:Y:S01]  /*b370*/  FMUL.FTZ R20, R102.reuse, R128 ;  /* 0x0000008066147220 */ /* 0x040fe20000410000 */
[----:B------:R-:W-:Y:S01]  /*b380*/  LOP3.LUT R107, R21, 0xff, RZ, 0xc0, !PT ;  /* 0x000000ff156b7812 */ /* 0x000fe200078ec0ff */
[----:B------:R-:W-:Y:S01]  /*b390*/  FMUL.FTZ R21, R102, R129 ;  /* 0x0000008166157220 */ /* 0x000fe20000410000 */
[----:B------:R-:W5:Y:S01]  /*b3a0*/  LDSM.16.MT88.4 R116, [R188+0x6800] ;  /* 0x00680000bc74783b */ /* 0x000f620000004200 */
[----:B--2---:R-:W-:Y:S01]  /*b3b0*/  LOP3.LUT R28, R106, 0xffff, RZ, 0xc0, !PT ;  /* 0x0000ffff6a1c7812 */ /* 0x004fe200078ec0ff */
[--C-:B------:R-:W-:Y:S01]  /*b3c0*/  FFMA.FTZ R64, R64, UR4, -R152.reuse ;  /* 0x0000000440407c23 */ /* 0x100fe20008010898 */
[----:B---3--:R-:W-:Y:S02]  /*b3d0*/  FMUL.FTZ R31, R0, R135 ;  /* 0x00000087001f7220 */ /* 0x008fe40000410000 */
[----:B------:R2:W-:Y:S01]  /*b3e0*/  MUFU.EX2 R145, R26 ;  /* 0x0000001a00917308 */ /* 0x0005e20000000800 */
[----:B------:R-:W-:Y:S01]  /*b3f0*/  LOP3.LUT R123, R123, 0xff00ff, RZ, 0xc0, !PT ;  /* 0x00ff00ff7b7b7812 */ /* 0x000fe200078ec0ff */
[-C--:B----4-:R-:W-:Y:S03]  /*b400*/  HMMA.16816.F32.BF16 R20, R140, R108.reuse, R20 ;  /* 0x0000006c8c14723c */ /* 0x090fe60000041814 */
[----:B------:R-:W-:Y:S01]  /*b410*/  LOP3.LUT R114, R106, 0xff, RZ, 0xc0, !PT ;  /* 0x000000ff6a727812 */ /* 0x000fe200078ec0ff */
[----:B------:R-:W-:Y:S01]  /*b420*/  FFMA.FTZ R65, R65, UR4, -R152 ;  /* 0x0000000441417c23 */ /* 0x000fe20008010898 */
[----:B------:R-:W-:Y:S03]  /*b430*/  SHF.R.U32.HI R28, RZ, 0x8, R28 ;  /* 0x00000008ff1c7819 */ /* 0x000fe6000001161c */
[----:B------:R3:W4:Y:S01]  /*b440*/  MUFU.EX2 R144, R27 ;  /* 0x0000001b00907308 */ /* 0x0007220000000800 */
[----:B-1----:R-:W-:Y:S01]  /*b450*/  FMUL.FTZ R25, R102, R137 ;  /* 0x0000008966197220 */ /* 0x002fe20000410000 */
[C---:B------:R-:W-:Y:S04]  /*b460*/  HMMA.16816.F32.BF16 R96, R148.reuse, R108, R96 ;  /* 0x0000006c9460723c */ /* 0x040fe80000041860 */
[--C-:B------:R-:W-:Y:S01]  /*b470*/  PRMT R120, R114, 0x5410, R28.reuse ;  /* 0x0000541072787816 */ /* 0x100fe2000000001c */
[----:B------:R-:W-:Y:S01]  /*b480*/  FFMA.FTZ R42, R42, UR4, -R155 ;  /* 0x000000042a2a7c23 */ /* 0x000fe2000801089b */
[----:B------:R-:W-:Y:S02]  /*b490*/  PRMT R28, R106, 0x7632, R28 ;  /* 0x000076326a1c7816 */ /* 0x000fe4000000001c */
[----:B------:R1:W-:Y:S01]  /*b4a0*/  MUFU.EX2 R170, R48 ;  /* 0x0000003000aa7308 */ /* 0x0003e20000000800 */
[----:B------:R-:W-:Y:S01]  /*b4b0*/  SHF.R.U32.HI R108, RZ, 0x18, R106 ;  /* 0x00000018ff6c7819 */ /* 0x000fe2000001166a */
[----:B--2---:R-:W-:Y:S01]  /*b4c0*/  FMUL.FTZ R26, R3, R138 ;  /* 0x0000008a031a7220 */ /* 0x004fe20000410000 */
[----:B------:R-:W-:Y:S01]  /*b4d0*/  PRMT R113, R107, 0x5410, R113 ;  /* 0x000054106b717816 */ /* 0x000fe20000000071 */
[--C-:B------:R-:W-:Y:S01]  /*b4e0*/  FFMA.FTZ R66, R66, UR4, -R153.reuse ;  /* 0x0000000442427c23 */ /* 0x100fe20008010899 */
[----:B------:R-:W-:Y:S01]  /*b4f0*/  LOP3.LUT R107, R28, 0xff, RZ, 0xc0, !PT ;  /* 0x000000ff1c6b7812 */ /* 0x000fe200078ec0ff */
[C---:B------:R-:W-:Y:S01]  /*b500*/  FMUL.FTZ R28, R100.reuse, R132 ;  /* 0x00000084641c7220 */ /* 0x040fe20000410000 */
[--C-:B------:R-:W-:Y:S01]  /*b510*/  HSET2.LE.AND R106, R29, R200.reuse, PT ;  /* 0x000000c81d6a7233 */ /* 0x100fe20003803000 */
[----:B------:R-:W-:Y:S01]  /*b520*/  FMUL.FTZ R29, R100, R133 ;  /* 0x00000085641d7220 */ /* 0x000fe20000410000 */
[----:B------:R-:W-:Y:S01]  /*b530*/  F2FP.BF16.F32.PACK_AB R114, R182, R183 ;  /* 0x000000b7b672723e */ /* 0x000fe200000010ff */
[----:B---3--:R-:W-:Y:S01]  /*b540*/  FMUL.FTZ R27, R3, R139 ;  /* 0x0000008b031b7220 */ /* 0x008fe20000410000 */
[----:B------:R-:W-:Y:S01]  /*b550*/  PRMT R112, R115, 0x5410, R112 ;  /* 0x0000541073707816 */ /* 0x000fe20000000070 */
[----:B------:R-:W-:Y:S01]  /*b560*/  MUFU.EX2 R162, R51 ;  /* 0x0000003300a27308 */ /* 0x000fe20000000800 */
[----:B------:R-:W-:Y:S01]  /*b570*/  F2FP.BF16.F32.PACK_AB R115, R181, R180 ;  /* 0x000000b4b573723e */ /* 0x000fe200000010ff */
[----:B------:R-:W-:Y:S01]  /*b580*/  FFMA.FTZ R54, R54, UR4, -R153 ;  /* 0x0000000436367c23 */ /* 0x000fe20008010899 */
[-C--:B------:R-:W-:Y:S03]  /*b590*/  HMMA.16816.F32.BF16 R28, R148, R110.reuse, R28 ;  /* 0x0000006e941c723c */ /* 0x080fe6000004181c */
[----:B------:R-:W-:Y:S01]  /*b5a0*/  LOP3.LUT R114, R114, R24, RZ, 0xc0, !PT ;  /* 0x0000001872727212 */ /* 0x000fe200078ec0ff */
[----:B------:R-:W-:Y:S01]  /*b5b0*/  FMUL.FTZ R24, R102, R136 ;  /* 0x0000008866187220 */ /* 0x000fe20000410000 */
[----:B------:R-:W-:Y:S02]  /*b5c0*/  PRMT R121, R107, 0x5410, R108 ;  /* 0x000054106b797816 */ /* 0x000fe4000000006c */
[----:B------:R-:W-:Y:S01]  /*b5d0*/  MUFU.EX2 R149, R45 ;  /* 0x0000002d00957308 */ /* 0x000fe20000000800 */
[--C-:B------:R-:W-:Y:S01]  /*b5e0*/  HSET2.LE.AND R108, R122, R200.reuse, PT ;  /* 0x000000c87a6c7233 */ /* 0x100fe20003803000 */
[----:B-1----:R-:W-:Y:S01]  /*b5f0*/  FFMA.FTZ R48, R49, UR4, -R152 ;  /* 0x0000000431307c23 */ /* 0x002fe20008010898 */
[----:B------:R-:W-:Y:S01]  /*b600*/  LOP3.LUT R115, R115, R106, RZ, 0xc0, !PT ;  /* 0x0000006a73737212 */ /* 0x000fe200078ec0ff */
[--C-:B------:R-:W-:Y:S01]  /*b610*/  FFMA.FTZ R56, R56, UR4, -R154.reuse ;  /* 0x0000000438387c23 */ /* 0x100fe2000801089a */
[----:B------:R-:W-:Y:S05]  /*b620*/  HMMA.16816.F32.BF16 R24, R140, R110, R24 ;  /* 0x0000006e8c18723c */ /* 0x000fea0000041818 */
[----:B------:R1:W2:Y:S01]  /*b630*/  MUFU.EX2 R168, R48 ;  /* 0x0000003000a87308 */ /* 0x0002a20000000800 */
[----:B-----5:R-:W-:Y:S01]  /*b640*/  F2FP.BF16.F32.PACK_AB R122, R174, R175 ;  /* 0x000000afae7a723e */ /* 0x020fe200000010ff */
[--C-:B------:R-:W-:Y:S01]  /*b650*/  FFMA.FTZ R57, R57, UR4, -R154.reuse ;  /* 0x0000000439397c23 */ /* 0x100fe2000801089a */
[--C-:B------:R-:W-:Y:S01]  /*b660*/  HSET2.LE.AND R106, R112, R200.reuse, PT ;  /* 0x000000c8706a7233 */ /* 0x100fe20003803000 */
[--C-:B------:R-:W-:Y:S01]  /*b670*/  FFMA.FTZ R58, R58, UR4, -R155.reuse ;  /* 0x000000043a3a7c23 */ /* 0x100fe2000801089b */
[--C-:B------:R-:W-:Y:S01]  /*b680*/  HSET2.LE.AND R107, R113, R200.reuse, PT ;  /* 0x000000c8716b7233 */ /* 0x100fe20003803000 */
[--C-:B------:R-:W-:Y:S01]  /*b690*/  FFMA.FTZ R59, R59, UR4, -R155.reuse ;  /* 0x000000043b3b7c23 */ /* 0x100fe2000801089b */
[----:B------:R-:W-:Y:S03]  /*b6a0*/  F2FP.BF16.F32.PACK_AB R112, R178, R179 ;  /* 0x000000b3b270723e */ /* 0x000fe600000010ff */
[----:B------:R-:W-:Y:S01]  /*b6b0*/  MUFU.EX2 R141, R46 ;  /* 0x0000002e008d7308 */ /* 0x000fe20000000800 */
[----:B------:R-:W-:Y:S01]  /*b6c0*/  F2FP.BF16.F32.PACK_AB R113, R176, R177 ;  /* 0x000000b1b071723e */ /* 0x000fe200000010ff */
[----:B------:R-:W-:Y:S01]  /*b6d0*/  FFMA.FTZ R60, R60, UR4, -R154 ;  /* 0x000000043c3c7c23 */ /* 0x000fe2000801089a */
[----:B------:R-:W-:Y:S01]  /*b6e0*/  LOP3.LUT R122, R122, R108, RZ, 0xc0, !PT ;  /* 0x0000006c7a7a7212 */ /* 0x000fe200078ec0ff */
[----:B------:R-:W-:Y:S01]  /*b6f0*/  FFMA.FTZ R62, R62, UR4, -R155 ;  /* 0x000000043e3e7c23 */ /* 0x000fe2000801089b */
[----:B------:R-:W3:Y:S01]  /*b700*/  LDSM.16.MT88.4 R108, [R193+0x6800] ;  /* 0x00680000c16c783b */ /* 0x000ee20000004200 */
[----:B------:R-:W-:Y:S01]  /*b710*/  LOP3.LUT R112, R112, R106, RZ, 0xc0, !PT ;  /* 0x0000006a70707212 */ /* 0x000fe200078ec0ff */
[----:B------:R-:W-:Y:S01]  /*b720*/  FFMA.FTZ R102, R102, R216, R187 ;  /* 0x000000d866667223 */ /* 0x000fe200000100bb */
[----:B------:R-:W-:Y:S02]  /*b730*/  LOP3.LUT R113, R113, R107, RZ, 0xc0, !PT ;  /* 0x0000006b71717212 */ /* 0x000fe400078ec0ff */
[----:B------:R-:W-:Y:S01]  /*b740*/  MUFU.EX2 R140, R47 ;  /* 0x0000002f008c7308 */ /* 0x000fe20000000800 */
[--C-:B------:R-:W-:Y:S01]  /*b750*/  HSET2.LE.AND R123, R123, R200.reuse, PT ;  /* 0x000000c87b7b7233 */ /* 0x100fe20003803000 */
[----:B------:R-:W-:Y:S01]  /*b760*/  FFMA.FTZ R100, R100, R219, R185 ;  /* 0x000000db64647223 */ /* 0x000fe200000100b9 */
[----:B------:R-:W-:Y:S01]  /*b770*/  F2FP.BF16.F32.PACK_AB R106, R147, R156 ;  /* 0x0000009c936a723e */ /* 0x000fe200000010ff */
[----:B------:R-:W-:Y:S01]  /*b780*/  FFMA.FTZ R0, R0, R221, R171 ;  /* 0x000000dd00007223 */ /* 0x000fe200000100ab */
[--C-:B------:R-:W-:Y:S01]  /*b790*/  HSET2.LE.AND R120, R120, R200.reuse, PT ;  /* 0x000000c878787233 */ /* 0x100fe20003803000 */
[-C--:B------:R-:W-:Y:S04]  /*b7a0*/  HMMA.16816.F32.BF16 R4, R112, R116.reuse, R4 ;  /* 0x000000747004723c */ /* 0x080fe80000041804 */
[----:B------:R-:W-:Y:S01]  /*b7b0*/  MUFU.EX2 R150, R44 ;  /* 0x0000002c00967308 */ /* 0x000fe20000000800 */
[--C-:B------:R-:W-:Y:S01]  /*b7c0*/  HSET2.LE.AND R121, R121, R200.reuse, PT ;  /* 0x000000c879797233 */ /* 0x100fe20003803000 */
[----:B------:R-:W-:Y:S01]  /*b7d0*/  FADD.FTZ R0, R169, R0 ;  /* 0x00000000a9007221 */ /* 0x000fe20000010000 */
[----:B------:R-:W-:Y:S02]  /*b7e0*/  F2FP.BF16.F32.PACK_AB R107, R172, R173 ;  /* 0x000000adac6b723e */ /* 0x000fe400000010ff */
[----:B----4-:R-:W-:Y:S05]  /*b7f0*/  F2FP.BF16.F32.PACK_AB R124, R144, R145 ;  /* 0x00000091907c723e */ /* 0x010fea00000010ff */
[----:B------:R-:W-:Y:S01]  /*b800*/  MUFU.EX2 R148, R64 ;  /* 0x0000004000947308 */ /* 0x000fe20000000800 */
[----:B------:R-:W-:Y:S01]  /*b810*/  LOP3.LUT R123, R106, R123, RZ, 0xc0, !PT ;  /* 0x0000007b6a7b7212 */ /* 0x000fe200078ec0ff */
[----:B------:R-:W-:Y:S01]  /*b820*/  VIADD R106, R164, 0x1 ;  /* 0x00000001a46a7836 */ /* 0x000fe20000000000 */
[----:B------:R-:W-:Y:S01]  /*b830*/  LOP3.LUT R120, R107, R120, RZ, 0xc0, !PT ;  /* 0x000000786b787212 */ /* 0x000fe200078ec0ff */
[----:B------:R-:W-:Y:S01]  /*b840*/  FADD.FTZ R0, R167, R0 ;  /* 0x00000000a7007221 */ /* 0x000fe20000010000 */
[----:B------:R-:W-:Y:S02]  /*b850*/  LOP3.LUT R121, R124, R121, RZ, 0xc0, !PT ;  /* 0x000000797c797212 */ /* 0x000fe400078ec0ff */
[----:B------:R-:W-:Y:S03]  /*b860*/  LOP3.LUT R106, R237, R205, R106, 0x96, !PT ;  /* 0x000000cded6a7212 */ /* 0x000fe600078e966a */
[----:B------:R4:W5:Y:S01]  /*b870*/  MUFU.EX2 R164, R50 ;  /* 0x0000003200a47308 */ /* 0x0009620000000800 */
[----:B------:R-:W-:Y:S01]  /*b880*/  FADD.FTZ R0, R158, R0 ;  /* 0x000000009e007221 */ /* 0x000fe20000010000 */
[C---:B------:R-:W-:Y:S04]  /*b890*/  HMMA.16816.F32.BF16 R8, R120.reuse, R116, R8 ;  /* 0x000000747808723c */ /* 0x040fe80000041808 */
[----:B------:R-:W-:Y:S04]  /*b8a0*/  IMAD.WIDE.U32 R116, R106, -0x326172a9, RZ ;  /* 0xcd9e8d576a747825 */ /* 0x000fe800078e00ff */
[----:B------:R-:W-:Y:S01]  /*b8b0*/  MUFU.EX2 R143, R65 ;  /* 0x00000041008f7308 */ /* 0x000fe20000000800 */
[----:B------:R-:W-:Y:S01]  /*b8c0*/  FADD.FTZ R0, R145, R0 ;  /* 0x0000000091007221 */ /* 0x000fe20000010000 */
[-C--:B------:R-:W-:Y:S03]  /*b8d0*/  HMMA.16816.F32.BF16 R12, R120, R118.reuse, R12 ;  /* 0x00000076780c723c */ /* 0x080fe6000004180c */
[C---:B------:R-:W-:Y:S02]  /*b8e0*/  LOP3.LUT R106, R117.reuse, R231, RZ, 0x3c, !PT ;  /* 0x000000e7756a7212 */ /* 0x040fe400078e3cff */
[----:B------:R-:W-:Y:S03]  /*b8f0*/  LOP3.LUT R49, R116, R230, RZ, 0x3c, !PT ;  /* 0x000000e674317212 */ /* 0x000fe600078e3cff */
[----:B------:R-:W-:Y:S01]  /*b900*/  MUFU.EX2 R56, R56 ;  /* 0x0000003800387308 */ /* 0x000fe20000000800 */
[----:B-1----:R-:W-:Y:S01]  /*b910*/  LOP3.LUT R48, R117, R229, RZ, 0x3c, !PT ;  /* 0x000000e575307212 */ /* 0x002fe200078e3cff */
[C---:B------:R-:W-:Y:S04]  /*b920*/  HMMA.16816.F32.BF16 R16, R112.reuse, R118, R16 ;  /* 0x000000767010723c */ /* 0x040fe80000041810 */
[----:B------:R-:W-:Y:S01]  /*b930*/  IMAD.WIDE.U32 R126, R106, -0x2daee0ad, RZ ;  /* 0xd2511f536a7e7825 */ /* 0x000fe200078e00ff */
[----:B------:R-:W-:Y:S03]  /*b940*/  LOP3.LUT R107, R116, R228, RZ, 0x3c, !PT ;  /* 0x000000e4746b7212 */ /* 0x000fe600078e3cff */
[----:B------:R-:W-:Y:S01]  /*b950*/  MUFU.EX2 R57, R57 ;  /* 0x0000003900397308 */ /* 0x000fe20000000800 */
[----:B------:R-:W1:Y:S01]  /*b960*/  LDSM.16.MT88.4 R116, [R189+0x6800] ;  /* 0x00680000bd74783b */ /* 0x000e620000004200 */
[-C--:B---3--:R-:W-:Y:S03]  /*b970*/  HMMA.16816.F32.BF16 R68, R112, R108.reuse, R68 ;  /* 0x0000006c7044723c */ /* 0x088fe60000041844 */
[----:B------:R-:W-:Y:S01]  /*b980*/  IMAD.WIDE.U32 R128, R49, -0x2daee0ad, RZ ;  /* 0xd2511f5331807825 */ /* 0x000fe200078e00ff */
[----:B------:R-:W-:Y:S04]  /*b990*/  LOP3.LUT R49, R238, R166, R127, 0x96, !PT ;  /* 0x000000a6ee317212 */ /* 0x000fe800078e967f */
[----:B------:R-:W-:Y:S01]  /*b9a0*/  MUFU.EX2 R58, R58 ;  /* 0x0000003a003a7308 */ /* 0x000fe20000000800 */
[----:B------:R-:W-:Y:S01]  /*b9b0*/  IMAD.WIDE.U32 R124, R48, -0x2daee0ad, RZ ;  /* 0xd2511f53307c7825 */ /* 0x000fe200078e00ff */
[C---:B------:R-:W-:Y:S04]  /*b9c0*/  HMMA.16816.F32.BF16 R72, R120.reuse, R108, R72 ;  /* 0x0000006c7848723c */ /* 0x040fe80000041848 */
[----:B------:R-:W-:Y:S01]  /*b9d0*/  LOP3.LUT R48, R165, R126, R129, 0x96, !PT ;  /* 0x0000007ea5307212 */ /* 0x000fe200078e9681 */
[----:B------:R-:W-:Y:S01]  /*b9e0*/  IMAD.WIDE.U32 R134, R107, -0x2daee0ad, RZ ;  /* 0xd2511f536b867825 */ /* 0x000fe200078e00ff */
[----:B------:R-:W-:Y:S02]  /*b9f0*/  LOP3.LUT R106, R240, R166, R125, 0x96, !PT ;  /* 0x000000a6f06a7212 */ /* 0x000fe400078e967d */
[----:B------:R-:W-:Y:S01]  /*ba00*/  MUFU.EX2 R59, R59 ;  /* 0x0000003b003b7308 */ /* 0x000fe20000000800 */
[-C--:B------:R-:W-:Y:S03]  /*ba10*/  HMMA.16816.F32.BF16 R76, R120, R110.reuse, R76 ;  /* 0x0000006e784c723c */ /* 0x080fe6000004184c */
[----:B------:R-:W-:Y:S04]  /*ba20*/  IMAD.WIDE.U32 R132, R48, -0x326172a9, RZ ;  /* 0xcd9e8d5730847825 */ /* 0x000fe800078e00ff */
[--C-:B------:R-:W-:Y:S01]  /*ba30*/  FFMA.FTZ R48, R36, UR4, -R152.reuse ;  /* 0x0000000424307c23 */ /* 0x100fe20008010898 */
[----:B----4-:R-:W-:Y:S01]  /*ba40*/  LOP3.LUT R50, R165, R124, R135, 0x96, !PT ;  /* 0x0000007ca5327212 */ /* 0x010fe200078e9687 */
[----:B------:R-:W-:Y:S01]  /*ba50*/  IMAD.WIDE.U32 R108, R49, -0x326172a9, RZ ;  /* 0xcd9e8d57316c7825 */ /* 0x000fe200078e00ff */
[C---:B------:R-:W-:Y:S01]  /*ba60*/  HMMA.16816.F32.BF16 R80, R112.reuse, R110, R80 ;  /* 0x0000006e7050723c */ /* 0x040fe20000041850 */
[----:B------:R3:W4:Y:S03]  /*ba70*/  MUFU.EX2 R160, R48 ;  /* 0x0000003000a07308 */ /* 0x0007260000000800 */
[----:B------:R-:W-:Y:S01]  /*ba80*/  IMAD.WIDE.U32 R130, R50, -0x326172a9, RZ ;  /* 0xcd9e8d5732827825 */ /* 0x000fe200078e00ff */
[-C--:B------:R-:W-:Y:S02]  /*ba90*/  LOP3.LUT R36, R234, R211.reuse, R109, 0x96, !PT ;  /* 0x000000d3ea247212 */ /* 0x080fe400078e966d */
[----:B------:R-:W-:Y:S01]  /*baa0*/  LOP3.LUT R50, R210, R108, R133, 0x96, !PT ;  /* 0x0000006cd2327212 */ /* 0x000fe200078e9685 */
[----:B------:R-:W-:Y:S04]  /*bab0*/  IMAD.WIDE.U32 R106, R106, -0x326172a9, RZ ;  /* 0xcd9e8d576a6a7825 */ /* 0x000fe800078e00ff */
[----:B------:R-:W-:Y:S01]  /*bac0*/  FFMA.FTZ R152, R53, UR4, -R152 ;  /* 0x0000000435987c23 */ /* 0x000fe20008010898 */
[----:B------:R-:W-:Y:S01]  /*bad0*/  MUFU.EX2 R60, R60 ;  /* 0x0000003c003c7308 */ /* 0x000fe20000000800 */
[----:B------:R-:W-:Y:S01]  /*bae0*/  IMAD.WIDE.U32 R136, R50, -0x2daee0ad, RZ ;  /* 0xd2511f5332887825 */ /* 0x000fe200078e00ff */
[----:B------:R-:W-:Y:S01]  /*baf0*/  LOP3.LUT R49, R232, R211, R107, 0x96, !PT ;  /* 0x000000d3e8317212 */ /* 0x000fe200078e966b */
[-C--:B-1----:R-:W-:Y:S03]  /*bb00*/  HMMA.16816.F32.BF16 R84, R112, R116.reuse, R84 ;  /* 0x000000747054723c */ /* 0x082fe60000041854 */
[----:B---3--:R-:W-:Y:S01]  /*bb10*/  LOP3.LUT R48, R210, R106, R131, 0x96, !PT ;  /* 0x0000006ad2307212 */ /* 0x008fe200078e9683 */
[----:B------:R-:W-:Y:S03]  /*bb20*/  IMAD.WIDE.U32 R106, R36, -0x2daee0ad, RZ ;  /* 0xd2511f53246a7825 */ /* 0x000fe600078e00ff */
[----:B------:R-:W-:Y:S01]  /*bb30*/  MUFU.EX2 R152, R152 ;  /* 0x0000009800987308 */ /* 0x000fe20000000800 */
[C---:B------:R-:W-:Y:S04]  /*bb40*/  HMMA.16816.F32.BF16 R32, R120.reuse, R116, R32 ;  /* 0x000000747820723c */ /* 0x040fe80000041820 */
[----:B------:R-:W-:Y:S01]  /*bb50*/  IMAD.WIDE.U32 R138, R48, -0x2daee0ad, RZ ;  /* 0xd2511f53308a7825 */ /* 0x000fe200078e00ff */
[----:B------:R-:W-:Y:S04]  /*bb60*/  LOP3.LUT R48, R161, R106, R137, 0x96, !PT ;  /* 0x0000006aa1307212 */ /* 0x000fe800078e9689 */
[----:B------:R-:W-:Y:S01]  /*bb70*/  MUFU.EX2 R62, R62 ;  /* 0x0000003e003e7308 */ /* 0x000fe20000000800 */
[----:B------:R-:W-:Y:S01]  /*bb80*/  FFMA.FTZ R106, R39, UR4, -R153 ;  /* 0x00000004276a7c23 */ /* 0x000fe20008010899 */
[-C--:B------:R-:W-:Y:S03]  /*bb90*/  HMMA.16816.F32.BF16 R88, R120, R118.reuse, R88 ;  /* 0x000000767858723c */ /* 0x080fe60000041858 */
[----:B------:R-:W-:Y:S01]  /*bba0*/  IMAD.WIDE.U32 R50, R49, -0x2daee0ad, RZ ;  /* 0xd2511f5331327825 */ /* 0x000fe200078e00ff */
[----:B------:R-:W-:Y:S04]  /*bbb0*/  LOP3.LUT R36, R163, R128, R107, 0x96, !PT ;  /* 0x00000080a3247212 */ /* 0x000fe800078e966b */
[----:B------:R1:W-:Y:S01]  /*bbc0*/  MUFU.EX2 R131, R106 ;  /* 0x0000006a00837308 */ /* 0x0003e20000000800 */
[----:B------:R-:W-:Y:S01]  /*bbd0*/  IMAD.WIDE.U32 R48, R48, -0x326172a9, RZ ;  /* 0xcd9e8d5730307825 */ /* 0x000fe200078e00ff */
[C---:B------:R-:W-:Y:S04]  /*bbe0*/  HMMA.16816.F32.BF16 R92, R112.reuse, R118, R92 ;  /* 0x00000076705c723c */ /* 0x040fe8000004185c */
[----:B------:R-:W-:Y:S01]  /*bbf0*/  IMAD.MOV.U32 R109, RZ, RZ, R48 ;  /* 0x000000ffff6d7224 */ /* 0x000fe200078e0030 */
[----:B------:R-:W-:Y:S01]  /*bc00*/  PRMT R111, R48, 0x7773, RZ ;  /* 0x00007773306f7816 */ /* 0x000fe200000000ff */
[----:B------:R-:W-:Y:S01]  /*bc10*/  IMAD.WIDE.U32 R126, R36, -0x326172a9, RZ ;  /* 0xcd9e8d57247e7825 */ /* 0x000fe200078e00ff */
[C---:B------:R-:W-:Y:S01]  /*bc20*/  PRMT R110, R48.reuse, 0x7772, RZ ;  /* 0x00007772306e7816 */ /* 0x040fe200000000ff */
[----:B------:R-:W3:Y:S01]  /*bc30*/  LDSM.16.MT88.4 R36, [R192+0x6800] ;  /* 0x00680000c024783b */ /* 0x000ee20000004200 */
[----:B------:R-:W-:Y:S01]  /*bc40*/  PRMT R124, R48, 0x7771, RZ ;  /* 0x00007771307c7816 */ /* 0x000fe200000000ff */
[--C-:B------:R-:W-:Y:S01]  /*bc50*/  FFMA.FTZ R48, R41, UR4, -R154.reuse ;  /* 0x0000000429307c23 */ /* 0x100fe2000801089a */
[----:B------:R-:W-:Y:S01]  /*bc60*/  LOP3.LUT R50, R161, R50, R139, 0x96, !PT ;  /* 0x00000032a1327212 */ /* 0x000fe200078e968b */
[----:B------:R2:W-:Y:S01]  /*bc70*/  MUFU.EX2 R128, R42 ;  /* 0x0000002a00807308 */ /* 0x0005e20000000800 */
[----:B------:R-:W-:Y:S01]  /*bc80*/  LOP3.LUT R107, R163, R134, R51, 0x96, !PT ;  /* 0x00000086a36b7212 */ /* 0x000fe200078e9633 */
[----:B------:R-:W-:Y:S01]  /*bc90*/  FFMA.FTZ R153, R55, UR4, -R153 ;  /* 0x0000000437997c23 */ /* 0x000fe20008010899 */
[--C-:B-1----:R-:W-:Y:S01]  /*bca0*/  FFMA.FTZ R106, R40, UR4, -R154.reuse ;  /* 0x00000004286a7c23 */ /* 0x102fe2000801089a */
[----:B------:R-:W-:Y:S01]  /*bcb0*/  IMAD.WIDE.U32 R50, R50, -0x326172a9, RZ ;  /* 0xcd9e8d5732327825 */ /* 0x000fe200078e00ff */
[----:B------:R-:W-:Y:S02]  /*bcc0*/  LOP3.LUT R40, R209, R126, R49, 0x96, !PT ;  /* 0x0000007ed1287212 */ /* 0x000fe400078e9631 */
[----:B------:R-:W-:Y:S03]  /*bcd0*/  LOP3.LUT R49, R109, 0xff, RZ, 0xc0, !PT ;  /* 0x000000ff6d317812 */ /* 0x000fe600078ec0ff */
[----:B------:R1:W-:Y:S01]  /*bce0*/  MUFU.EX2 R129, R106 ;  /* 0x0000006a00817308 */ /* 0x0003e20000000800 */
[----:B------:R-:W-:Y:S01]  /*bcf0*/  IMAD.WIDE.U32 R116, R107, -0x326172a9, RZ ;  /* 0xcd9e8d576b747825 */ /* 0x000fe200078e00ff */
[C---:B------:R-:W-:Y:S02]  /*bd00*/  PRMT R108, R50.reuse, 0x7773, RZ ;  /* 0x00007773326c7816 */ /* 0x040fe400000000ff */
[----:B------:R-:W-:Y:S01]  /*bd10*/  PRMT R107, R50, 0x7772, RZ ;  /* 0x00007772326b7816 */ /* 0x000fe200000000ff */
[----:B------:R-:W-:Y:S01]  /*bd20*/  FFMA.FTZ R154, R61, UR4, -R154 ;  /* 0x000000043d9a7c23 */ /* 0x000fe2000801089a */
[----:B------:R-:W-:Y:S04]  /*bd30*/  PRMT R124, R49, 0x5410, R124 ;  /* 0x00005410317c7816 */ /* 0x000fe8000000007c */
[----:B------:R5:W4:Y:S01]  /*bd40*/  MUFU.EX2 R151, R48 ;  /* 0x0000003000977308 */ /* 0x000b220000000800 */
[----:B--2---:R-:W-:Y:S02]  /*bd50*/  LOP3.LUT R42, R40, 0xffff, RZ, 0xc0, !PT ;  /* 0x0000ffff282a7812 */ /* 0x004fe400078ec0ff */
[----:B------:R-:W-:Y:S02]  /*bd60*/  SHF.R.U32.HI R49, RZ, 0x18, R40 ;  /* 0x00000018ff317819 */ /* 0x000fe40000011628 */
[----:B------:R-:W-:Y:S02]  /*bd70*/  SHF.R.U32.HI R42, RZ, 0x8, R42 ;  /* 0x00000008ff2a7819 */ /* 0x000fe4000001162a */
[----:B------:R-:W-:Y:S03]  /*bd80*/  PRMT R110, R110, 0x5410, R111 ;  /* 0x000054106e6e7816 */ /* 0x000fe6000000006f */
[----:B------:R-:W-:Y:S01]  /*bd90*/  MUFU.EX2 R153, R153 ;  /* 0x0000009900997308 */ /* 0x000fe20000000800 */
[----:B-1----:R-:W-:Y:S01]  /*bda0*/  IMAD.MOV.U32 R106, RZ, RZ, R50 ;  /* 0x000000ffff6a7224 */ /* 0x002fe200078e0032 */
[----:B------:R-:W-:Y:S02]  /*bdb0*/  PRMT R50, R50, 0x7771, RZ ;  /* 0x0000777132327816 */ /* 0x000fe400000000ff */
[----:B------:R-:W-:Y:S02]  /*bdc0*/  PRMT R111, R107, 0x5410, R108 ;  /* 0x000054106b6f7816 */ /* 0x000fe4000000006c */
[----:B------:R-:W-:Y:S04]  /*bdd0*/  LOP3.LUT R41, R209, R116, R51, 0x96, !PT ;  /* 0x00000074d1297212 */ /* 0x000fe800078e9633 */
[----:B------:R-:W-:Y:S01]  /*bde0*/  MUFU.EX2 R154, R154 ;  /* 0x0000009a009a7308 */ /* 0x000fe20000000800 */
[----:B-----5:R-:W-:Y:S02]  /*bdf0*/  LOP3.LUT R48, R106, 0xff, RZ, 0xc0, !PT ;  /* 0x000000ff6a307812 */ /* 0x020fe400078ec0ff */
[----:B------:R-:W-:Y:S01]  /*be00*/  LOP3.LUT R106, R41, 0xff, RZ, 0xc0, !PT ;  /* 0x000000ff296a7812 */ /* 0x000fe200078ec0ff */
[-C--:B---3--:R-:W-:Y:S03]  /*be10*/  HMMA.16816.F32.BF16 R20, R112, R36.reuse, R20 ;  /* 0x000000247014723c */ /* 0x088fe60000041814 */
[----:B------:R-:W-:Y:S01]  /*be20*/  PRMT R109, R48, 0x5410, R50 ;  /* 0x00005410306d7816 */ /* 0x000fe20000000032 */
[----:B------:R-:W-:Y:S01]  /*be30*/  FFMA.FTZ R48, R43, UR4, -R155 ;  /* 0x000000042b307c23 */ /* 0x000fe2000801089b */
[C---:B------:R-:W-:Y:S01]  /*be40*/  PRMT R43, R40.reuse, 0x7632, R43 ;  /* 0x00007632282b7816 */ /* 0x040fe2000000002b */
[----:B------:R-:W-:Y:S01]  /*be50*/  FFMA.FTZ R155, R63, UR4, -R155 ;  /* 0x000000043f9b7c23 */ /* 0x000fe2000801089b */
[----:B------:R-:W-:Y:S01]  /*be60*/  LOP3.LUT R50, R40, 0xff, RZ, 0xc0, !PT ;  /* 0x000000ff28327812 */ /* 0x000fe200078ec0ff */
[C---:B------:R-:W-:Y:S01]  /*be70*/  HMMA.16816.F32.BF16 R96, R120.reuse, R36, R96 ;  /* 0x000000247860723c */ /* 0x040fe20000041860 */
[----:B------:R1:W2:Y:S03]  /*be80*/  MUFU.EX2 R142, R48 ;  /* 0x00000030008e7308 */ /* 0x0002a60000000800 */
[----:B------:R-:W-:Y:S02]  /*be90*/  LOP3.LUT R43, R43, 0xff, RZ, 0xc0, !PT ;  /* 0x000000ff2b2b7812 */ /* 0x000fe400078ec0ff */
[----:B------:R-:W-:Y:S02]  /*bea0*/  PRMT R107, R50, 0x5410, R42 ;  /* 0x00005410326b7816 */ /* 0x000fe4000000002a */
[-C--:B------:R-:W-:Y:S01]  /*beb0*/  HMMA.16816.F32.BF16 R28, R120, R38.reuse, R28 ;  /* 0x00000026781c723c */ /* 0x080fe2000004181c */
[----:B------:R-:W-:Y:S02]  /*bec0*/  LDSM.16.MT88.4 R120, [R188+0x7800] ;  /* 0x00780000bc78783b */ /* 0x000fe40000004200 */
[----:B------:R-:W-:Y:S01]  /*bed0*/  MUFU.EX2 R155, R155 ;  /* 0x0000009b009b7308 */ /* 0x000fe20000000800 */
[----:B------:R-:W-:Y:S02]  /*bee0*/  PRMT R44, R43, 0x5410, R49 ;  /* 0x000054102b2c7816 */ /* 0x000fe40000000031 */
[C---:B------:R-:W-:Y:S02]  /*bef0*/  LOP3.LUT R40, R41.reuse, 0xffff, RZ, 0xc0, !PT ;  /* 0x0000ffff29287812 */ /* 0x040fe400078ec0ff */
[----:B------:R-:W-:Y:S01]  /*bf00*/  PRMT R36, R41, 0x7632, R36 ;  /* 0x0000763229247816 */ /* 0x000fe20000000024 */
[----:B------:R-:W-:Y:S01]  /*bf10*/  HMMA.16816.F32.BF16 R24, R112, R38, R24 ;  /* 0x000000267018723c */ /* 0x000fe20000041818 */
[----:B-1----:R-:W1:Y:S03]  /*bf20*/  LDSM.16.MT88.4 R48, [R188+0x7000] ;  /* 0x00700000bc30783b */ /* 0x002e660000004200 */
[----:B------:R-:W-:Y:S02]  /*bf30*/  SHF.R.U32.HI R40, RZ, 0x8, R40 ;  /* 0x00000008ff287819 */ /* 0x000fe40000011628 */
[----:B------:R-:W-:Y:S02]  /*bf40*/  LOP3.LUT R43, R110, 0xff00ff, RZ, 0xc0, !PT ;  /* 0x00ff00ff6e2b7812 */ /* 0x000fe400078ec0ff */
[----:B------:R-:W-:Y:S02]  /*bf50*/  PRMT R106, R106, 0x5410, R40 ;  /* 0x000054106a6a7816 */ /* 0x000fe40000000028 */
[----:B------:R-:W-:Y:S02]  /*bf60*/  SHF.R.U32.HI R41, RZ, 0x18, R41 ;  /* 0x00000018ff297819 */ /* 0x000fe40000011629 */
[----:B------:R-:W-:Y:S02]  /*bf70*/  LOP3.LUT R40, R36, 0xff, RZ, 0xc0, !PT ;  /* 0x000000ff24287812 */ /* 0x000fe400078ec0ff */
[--C-:B------:R-:W-:Y:S02]  /*bf80*/  HSET2.LE.AND R42, R124, R200.reuse, PT ;  /* 0x000000c87c2a7233 */ /* 0x100fe40003803000 */
        /* <DEDUP_REMOVED lines=8> */
[----:B------:R-:W-:Y:S02]  /*c010*/  F2FP.BF16.F32.PACK_AB R107, R151, R129 ;  /* 0x00000081976b723e */ /* 0x000fe400000010ff */
[--C-:B------:R-:W-:Y:S02]  /*c020*/  HSET2.LE.AND R41, R44, R200.reuse, PT ;  /* 0x000000c82c297233 */ /* 0x100fe40003803000 */
[----:B------:R-:W-:Y:S01]  /*c030*/  LOP3.LUT R43, R37, R43, RZ, 0xc0, !PT ;  /* 0x0000002b252b7212 */ /* 0x000fe200078ec0ff */
[----:B------:R-:W3:Y:S01]  /*c040*/  LDSM.16.MT88.4 R44, [R193+0x7000] ;  /* 0x00700000c12c783b */ /* 0x000ee20000004200 */
[----:B------:R-:W-:Y:S02]  /*c050*/  LOP3.LUT R40, R36, R40, RZ, 0xc0, !PT ;  /* 0x0000002824287212 */ /* 0x000fe400078ec0ff */
[----:B------:R-:W-:Y:S02]  /*c060*/  F2FP.BF16.F32.PACK_AB R37, R131, R157 ;  /* 0x0000009d8325723e */ /* 0x000fe400000010ff */
[----:B------:R-:W-:Y:S02]  /*c070*/  LOP3.LUT R36, R107, R106, RZ, 0xc0, !PT ;  /* 0x0000006a6b247212 */ /* 0x000fe400078ec0ff */
[----:B------:R-:W-:Y:S02]  /*c080*/  LOP3.LUT R107, R111, 0xff00ff, RZ, 0xc0, !PT ;  /* 0x00ff00ff6f6b7812 */ /* 0x000fe400078ec0ff */
[----:B------:R-:W-:Y:S02]  /*c090*/  LOP3.LUT R41, R37, R41, RZ, 0xc0, !PT ;  /* 0x0000002925297212 */ /* 0x000fe400078ec0ff */
[--C-:B------:R-:W-:Y:S02]  /*c0a0*/  HSET2.LE.AND R37, R108, R200.reuse, PT ;  /* 0x000000c86c257233 */ /* 0x100fe40003803000 */
[--C-:B------:R-:W-:Y:S02]  /*c0b0*/  HSET2.LE.AND R39, R109, R200.reuse, PT ;  /* 0x000000c86d277233 */ /* 0x100fe40003803000 */
[----:B--2---:R-:W-:Y:S01]  /*c0c0*/  F2FP.BF16.F32.PACK_AB R38, R142, R128 ;  /* 0x000000808e26723e */ /* 0x004fe200000010ff */
[-C--:B-1----:R-:W-:Y:S05]  /*c0d0*/  HMMA.16816.F32.BF16 R4, R40, R48.reuse, R4 ;  /* 0x000000302804723c */ /* 0x082fea0000041804 */
[----:B------:R-:W-:Y:S02]  /*c0e0*/  F2FP.BF16.F32.PACK_AB R106, R149, R150 ;  /* 0x00000096956a723e */ /* 0x000fe400000010ff */
[--C-:B------:R-:W-:Y:S02]  /*c0f0*/  HSET2.LE.AND R107, R107, R200.reuse, PT ;  /* 0x000000c86b6b7233 */ /* 0x100fe40003803000 */
[----:B------:R-:W-:Y:S02]  /*c100*/  F2FP.BF16.F32.PACK_AB R108, R140, R141 ;  /* 0x0000008d8c6c723e */ /* 0x000fe400000010ff */
[----:B------:R-:W-:Y:S02]  /*c110*/  LOP3.LUT R37, R38, R37, RZ, 0xc0, !PT ;  /* 0x0000002526257212 */ /* 0x000fe400078ec0ff */
[----:B------:R-:W-:Y:S02]  /*c120*/  LOP3.LUT R38, R106, R39, RZ, 0xc0, !PT ;  /* 0x000000276a267212 */ /* 0x000fe400078ec0ff */
[----:B------:R-:W-:Y:S01]  /*c130*/  LOP3.LUT R39, R108, R107, RZ, 0xc0, !PT ;  /* 0x0000006b6c277212 */ /* 0x000fe200078ec0ff */
[----:B------:R-:W-:Y:S01]  /*c140*/  MUFU.EX2 R106, R67 ;  /* 0x00000043006a7308 */ /* 0x000fe20000000800 */
[----:B------:R-:W1:Y:S05]  /*c150*/  LDSM.16.MT88.4 R108, [R189+0x7000] ;  /* 0x00700000bd6c783b */ /* 0x000e6a0000004200 */
[C---:B------:R-:W-:Y:S04]  /*c160*/  HMMA.16816.F32.BF16 R8, R36.reuse, R48, R8 ;  /* 0x000000302408723c */ /* 0x040fe80000041808 */
[----:B------:R2:W-:Y:S04]  /*c170*/  MUFU.EX2 R67, R52 ;  /* 0x0000003400437308 */ /* 0x0005e80000000800 */
[-C--:B------:R-:W-:Y:S06]  /*c180*/  HMMA.16816.F32.BF16 R12, R36, R50.reuse, R12 ;  /* 0x00000032240c723c */ /* 0x080fec000004180c */
[----:B------:R-:W4:Y:S02]  /*c190*/  MUFU.EX2 R107, R66 ;  /* 0x00000042006b7308 */ /* 0x000f240000000800 */
[C---:B------:R-:W-:Y:S08]  /*c1a0*/  HMMA.16816.F32.BF16 R16, R40.reuse, R50, R16 ;  /* 0x000000322810723c */ /* 0x040ff00000041810 */
[----:B------:R5:W4:Y:S01]  /*c1b0*/  MUFU.EX2 R66, R54 ;  /* 0x0000003600427308 */ /* 0x000b220000000800 */
[-C--:B---3--:R-:W-:Y:S08]  /*c1c0*/  HMMA.16816.F32.BF16 R68, R40, R44.reuse, R68 ;  /* 0x0000002c2844723c */ /* 0x088ff00000041844 */
[C---:B------:R-:W-:Y:S04]  /*c1d0*/  HMMA.16816.F32.BF16 R72, R36.reuse, R44, R72 ;  /* 0x0000002c2448723c */ /* 0x040fe80000041848 */
[C---:B------:R-:W-:Y:S02]  /*c1e0*/  LOP3.LUT R45, R208.reuse, R132, R127, 0x96, !PT ;  /* 0x00000084d02d7212 */ /* 0x040fe400078e967f */
[----:B------:R-:W-:Y:S02]  /*c1f0*/  LOP3.LUT R44, R208, R130, R117, 0x96, !PT ;  /* 0x00000082d02c7212 */ /* 0x000fe400078e9675 */
[-C--:B------:R-:W-:Y:S03]  /*c200*/  HMMA.16816.F32.BF16 R76, R36, R46.reuse, R76 ;  /* 0x0000002e244c723c */ /* 0x080fe6000004184c */
[----:B------:R-:W-:Y:S04]  /*c210*/  IMAD.WIDE.U32 R50, R45, -0x2daee0ad, RZ ;  /* 0xd2511f532d327825 */ /* 0x000fe800078e00ff */
[----:B--2---:R-:W-:Y:S01]  /*c220*/  IMAD.WIDE.U32 R52, R44, -0x2daee0ad, RZ ;  /* 0xd2511f532c347825 */ /* 0x004fe200078e00ff */
[C---:B------:R-:W-:Y:S01]  /*c230*/  HMMA.16816.F32.BF16 R80, R40.reuse, R46, R80 ;  /* 0x0000002e2850723c */ /* 0x040fe20000041850 */
[----:B------:R-:W2:Y:S03]  /*c240*/  LDSM.16.MT88.4 R44, [R192+0x7000] ;  /* 0x00700000c02c783b */ /* 0x000ea60000004200 */
[C---:B------:R-:W-:Y:S01]  /*c250*/  LOP3.LUT R48, R146.reuse, R138, R53, 0x96, !PT ;  /* 0x0000008a92307212 */ /* 0x040fe200078e9635 */
[----:B-----5:R-:W-:Y:S01]  /*c260*/  IMAD.MOV.U32 R54, RZ, RZ, R50 ;  /* 0x000000ffff367224 */ /* 0x020fe200078e0032 */
[----:B------:R-:W-:Y:S02]  /*c270*/  LOP3.LUT R49, R146, R136, R51, 0x96, !PT ;  /* 0x0000008892317212 */ /* 0x000fe400078e9633 */
[-C--:B-1----:R-:W-:Y:S03]  /*c280*/  HMMA.16816.F32.BF16 R84, R40, R108.reuse, R84 ;  /* 0x0000006c2854723c */ /* 0x082fe60000041854 */
[C---:B------:R-:W-:Y:S02]  /*c290*/  PRMT R53, R50.reuse, 0x7773, RZ ;  /* 0x0000777332357816 */ /* 0x040fe400000000ff */
[C---:B------:R-:W-:Y:S02]  /*c2a0*/  PRMT R51, R50.reuse, 0x7772, RZ ;  /* 0x0000777232337816 */ /* 0x040fe400000000ff */
[----:B------:R-:W-:Y:S01]  /*c2b0*/  PRMT R138, R50, 0x7771, RZ ;  /* 0x00007771328a7816 */ /* 0x000fe200000000ff */
[C---:B------:R-:W-:Y:S04]  /*c2c0*/  HMMA.16816.F32.BF16 R32, R36.reuse, R108, R32 ;  /* 0x0000006c2420723c */ /* 0x040fe80000041820 */
[----:B------:R-:W-:Y:S01]  /*c2d0*/  IMAD.MOV.U32 R50, RZ, RZ, R52 ;  /* 0x000000ffff327224 */ /* 0x000fe200078e0034 */
[C---:B------:R-:W-:Y:S02]  /*c2e0*/  PRMT R65, R52.reuse, 0x7773, RZ ;  /* 0x0000777334417816 */ /* 0x040fe400000000ff */
[C---:B------:R-:W-:Y:S01]  /*c2f0*/  PRMT R64, R52.reuse, 0x7772, RZ ;  /* 0x0000777234407816 */ /* 0x040fe200000000ff */
[-C--:B------:R-:W-:Y:S03]  /*c300*/  HMMA.16816.F32.BF16 R88, R36, R110.reuse, R88 ;  /* 0x0000006e2458723c */ /* 0x080fe60000041858 */
[----:B------:R-:W-:Y:S02]  /*c310*/  PRMT R55, R52, 0x7771, RZ ;  /* 0x0000777134377816 */ /* 0x000fe400000000ff */
[----:B------:R-:W-:Y:S02]  /*c320*/  LOP3.LUT R52, R50, 0xff, RZ, 0xc0, !PT ;  /* 0x000000ff32347812 */ /* 0x000fe400078ec0ff */
[----:B------:R-:W-:Y:S01]  /*c330*/  LOP3.LUT R50, R49, 0xffff, RZ, 0xc0, !PT ;  /* 0x0000ffff31327812 */ /* 0x000fe200078ec0ff */
[C---:B------:R-:W-:Y:S04]  /*c340*/  HMMA.16816.F32.BF16 R92, R40.reuse, R110, R92 ;  /* 0x0000006e285c723c */ /* 0x040fe8000004185c */
[----:B------:R-:W-:Y:S02]  /*c350*/  SHF.R.U32.HI R50, RZ, 0x8, R50 ;  /* 0x00000008ff327819 */ /* 0x000fe40000011632 */
[----:B------:R-:W-:Y:S02]  /*c360*/  PRMT R55, R52, 0x5410, R55 ;  /* 0x0000541034377816 */ /* 0x000fe40000000037 */
[----:B------:R-:W-:Y:S01]  /*c370*/  LOP3.LUT R52, R48, 0xff, RZ, 0xc0, !PT ;  /* 0x000000ff30347812 */ /* 0x000fe200078ec0ff */
[-C--:B--2---:R-:W-:Y:S03]  /*c380*/  HMMA.16816.F32.BF16 R20, R40, R44.reuse, R20 ;  /* 0x0000002c2814723c */ /* 0x084fe60000041814 */
[----:B------:R-:W-:Y:S02]  /*c390*/  PRMT R139, R51, 0x5410, R53 ;  /* 0x00005410338b7816 */ /* 0x000fe40000000035 */
[----:B------:R-:W-:Y:S02]  /*c3a0*/  LOP3.LUT R51, R49, 0xff, RZ, 0xc0, !PT ;  /* 0x000000ff31337812 */ /* 0x000fe400078ec0ff */
[----:B------:R-:W-:Y:S01]  /*c3b0*/  LOP3.LUT R53, R54, 0xff, RZ, 0xc0, !PT ;  /* 0x000000ff36357812 */ /* 0x000fe200078ec0ff */
[C---:B------:R-:W-:Y:S04]  /*c3c0*/  HMMA.16816.F32.BF16 R96, R36.reuse, R44, R96 ;  /* 0x0000002c2460723c */ /* 0x040fe80000041860 */
[----:B------:R-:W-:Y:S01]  /*c3d0*/  PRMT R136, R51, 0x5410, R50 ;  /* 0x0000541033887816 */ /* 0x000fe20000000032 */
[----:B------:R-:W-:Y:S01]  /*c3e0*/  FFMA.FTZ R54, R3, R217, R184 ;  /* 0x000000d903367223 */ /* 0x000fe200000100b8 */
[----:B------:R-:W-:Y:S02]  /*c3f0*/  PRMT R50, R49, 0x7632, R50 ;  /* 0x0000763231327816 */ /* 0x000fe40000000032 */
[-C--:B------:R-:W-:Y:S01]  /*c400*/  HMMA.16816.F32.BF16 R28, R36, R46.reuse, R28 ;  /* 0x0000002e241c723c */ /* 0x080fe2000004181c */
[----:B------:R-:W-:Y:S02]  /*c410*/  LDSM.16.MT88.4 R36, [R189+0x7800] ;  /* 0x00780000bd24783b */ /* 0x000fe40000004200 */
[----:B------:R-:W-:Y:S02]  /*c420*/  PRMT R138, R53, 0x5410, R138 ;  /* 0x00005410358a7816 */ /* 0x000fe4000000008a */
[----:B------:R-:W-:Y:S02]  /*c430*/  LOP3.LUT R50, R50, 0xff, RZ, 0xc0, !PT ;  /* 0x000000ff32327812 */ /* 0x000fe400078ec0ff */
[----:B------:R-:W-:Y:S01]  /*c440*/  SHF.R.U32.HI R53, RZ, 0x18, R49 ;  /* 0x00000018ff357819 */ /* 0x000fe20000011631 */
[----:B------:R-:W-:Y:S04]  /*c450*/  HMMA.16816.F32.BF16 R24, R40, R46, R24 ;  /* 0x0000002e2818723c */ /* 0x000fe80000041818 */
[C---:B------:R-:W-:Y:S02]  /*c460*/  LOP3.LUT R49, R48.reuse, 0xffff, RZ, 0xc0, !PT ;  /* 0x0000ffff30317812 */ /* 0x040fe400078ec0ff */
[----:B------:R-:W-:Y:S02]  /*c470*/  PRMT R51, R48, 0x7632, R51 ;  /* 0x0000763230337816 */ /* 0x000fe40000000033 */
[----:B------:R-:W-:Y:S02]  /*c480*/  PRMT R53, R50, 0x5410, R53 ;  /* 0x0000541032357816 */ /* 0x000fe40000000035 */
[--C-:B------:R-:W-:Y:S02]  /*c490*/  HSET2.LE.AND R138, R138, R200.reuse, PT ;  /* 0x000000c88a8a7233 */ /* 0x100fe40003803000 */
[----:B------:R-:W-:Y:S02]  /*c4a0*/  LOP3.LUT R139, R139, 0xff00ff, RZ, 0xc0, !PT ;  /* 0x00ff00ff8b8b7812 */ /* 0x000fe400078ec0ff */
[----:B------:R-:W-:Y:S02]  /*c4b0*/  F2FP.BF16.F32.PACK_AB R3, R143, R148 ;  /* 0x000000948f03723e */ /* 0x000fe400000010ff */
[----:B------:R-:W-:Y:S02]  /*c4c0*/  SHF.R.U32.HI R49, RZ, 0x8, R49 ;  /* 0x00000008ff317819 */ /* 0x000fe40000011631 */
[----:B------:R-:W-:Y:S02]  /*c4d0*/  SHF.R.U32.HI R48, RZ, 0x18, R48 ;  /* 0x00000018ff307819 */ /* 0x000fe40000011630 */
[----:B------:R-:W-:Y:S02]  /*c4e0*/  LOP3.LUT R51, R51, 0xff, RZ, 0xc0, !PT ;  /* 0x000000ff33337812 */ /* 0x000fe400078ec0ff */
[----:B------:R-:W-:Y:S02]  /*c4f0*/  PRMT R64, R64, 0x5410, R65 ;  /* 0x0000541040407816 */ /* 0x000fe40000000041 */
[----:B------:R-:W-:Y:S02]  /*c500*/  LOP3.LUT R138, R3, R138, RZ, 0xc0, !PT ;  /* 0x0000008a038a7212 */ /* 0x000fe400078ec0ff */
[--C-:B------:R-:W-:Y:S02]  /*c510*/  HSET2.LE.AND R139, R139, R200.reuse, PT ;  /* 0x000000c88b8b7233 */ /* 0x100fe40003803000 */
[--C-:B------:R-:W-:Y:S02]  /*c520*/  HSET2.LE.AND R136, R136, R200.reuse, PT ;  /* 0x000000c888887233 */ /* 0x100fe40003803000 */
[--C-:B------:R-:W-:Y:S02]  /*c530*/  HSET2.LE.AND R137, R53, R200.reuse, PT ;  /* 0x000000c835897233 */ /* 0x100fe40003803000 */
[----:B----4-:R-:W-:Y:S02]  /*c540*/  F2FP.BF16.F32.PACK_AB R3, R106, R107 ;  /* 0x0000006b6a03723e */ /* 0x010fe400000010ff */
[----:B------:R-:W-:Y:S02]  /*c550*/  F2FP.BF16.F32.PACK_AB R44, R152, R67 ;  /* 0x00000043982c723e */ /* 0x000fe400000010ff */
[----:B------:R-:W-:Y:S02]  /*c560*/  F2FP.BF16.F32.PACK_AB R45, R153, R66 ;  /* 0x00000042992d723e */ /* 0x000fe400000010ff */
[----:B------:R-:W-:Y:S02]  /*c570*/  PRMT R52, R52, 0x5410, R49 ;  /* 0x0000541034347816 */ /* 0x000fe40000000031 */
[----:B------:R-:W-:Y:S02]  /*c580*/  PRMT R133, R51, 0x5410, R48 ;  /* 0x0000541033857816 */ /* 0x000fe40000000030 */
[----:B------:R-:W-:Y:S01]  /*c590*/  LOP3.LUT R135, R64, 0xff00ff, RZ, 0xc0, !PT ;  /* 0x00ff00ff40877812 */ /* 0x000fe200078ec0ff */
[----:B------:R-:W1:Y:S01]  /*c5a0*/  LDSM.16.MT88.4 R48, [R193+0x7800] ;  /* 0x00780000c130783b */ /* 0x000e620000004200 */
[----:B------:R-:W-:Y:S02]  /*c5b0*/  LOP3.LUT R139, R3, R139, RZ, 0xc0, !PT ;  /* 0x0000008b038b7212 */ /* 0x000fe400078ec0ff */
[----:B------:R-:W-:Y:S02]  /*c5c0*/  LOP3.LUT R136, R44, R136, RZ, 0xc0, !PT ;  /* 0x000000882c887212 */ /* 0x000fe400078ec0ff */
[----:B------:R-:W-:Y:S02]  /*c5d0*/  LOP3.LUT R137, R45, R137, RZ, 0xc0, !PT ;  /* 0x000000892d897212 */ /* 0x000fe400078ec0ff */
[--C-:B------:R-:W-:Y:S02]  /*c5e0*/  HSET2.LE.AND R132, R52, R200.reuse, PT ;  /* 0x000000c834847233 */ /* 0x100fe40003803000 */
[--C-:B------:R-:W-:Y:S02]  /*c5f0*/  HSET2.LE.AND R134, R55, R200.reuse, PT ;  /* 0x000000c837867233 */ /* 0x100fe40003803000 */
[--C-:B------:R-:W-:Y:S01]  /*c600*/  HSET2.LE.AND R133, R133, R200.reuse, PT ;  /* 0x000000c885857233 */ /* 0x100fe20003803000 */
[-C--:B------:R-:W-:Y:S01]  /*c610*/  HMMA.16816.F32.BF16 R108, R136, R120.reuse, R4 ;  /* 0x00000078886c723c */ /* 0x080fe20000041804 */
[----:B------:R-:W2:Y:S04]  /*c620*/  LDSM.16.MT88.4 R4, [R192+0x7800] ;  /* 0x00780000c004783b */ /* 0x000ea80000004200 */
[----:B------:R-:W-:Y:S02]  /*c630*/  HSET2.LE.AND R135, R135, R200, PT ;  /* 0x000000c887877233 */ /* 0x000fe40003803000 */
[----:B------:R-:W-:Y:S02]  /*c640*/  F2FP.BF16.F32.PACK_AB R52, R57, R56 ;  /* 0x000000383934723e */ /* 0x000fe400000010ff */
[----:B------:R-:W-:Y:S02]  /*c650*/  F2FP.BF16.F32.PACK_AB R3, R59, R58 ;  /* 0x0000003a3b03723e */ /* 0x000fe400000010ff */
[----:B------:R-:W-:Y:S02]  /*c660*/  F2FP.BF16.F32.PACK_AB R40, R154, R60 ;  /* 0x0000003c9a28723e */ /* 0x000fe400000010ff */
[----:B------:R-:W-:Y:S02]  /*c670*/  F2FP.BF16.F32.PACK_AB R41, R155, R62 ;  /* 0x0000003e9b29723e */ /* 0x000fe400000010ff */
[----:B------:R-:W-:Y:S02]  /*c680*/  LOP3.LUT R132, R52, R132, RZ, 0xc0, !PT ;  /* 0x0000008434847212 */ /* 0x000fe400078ec0ff */
[----:B------:R-:W-:Y:S01]  /*c690*/  LOP3.LUT R133, R3, R133, RZ, 0xc0, !PT ;  /* 0x0000008503857212 */ /* 0x000fe200078ec0ff */
[----:B------:R-:W-:Y:S01]  /*c6a0*/  FADD.FTZ R3, R223, R102 ;  /* 0x00000066df037221 */ /* 0x000fe20000010000 */
[----:B------:R-:W-:Y:S02]  /*c6b0*/  LOP3.LUT R134, R40, R134, RZ, 0xc0, !PT ;  /* 0x0000008628867212 */ /* 0x000fe400078ec0ff */
[----:B------:R-:W-:Y:S01]  /*c6c0*/  LOP3.LUT R135, R41, R135, RZ, 0xc0, !PT ;  /* 0x0000008729877212 */ /* 0x000fe200078ec0ff */
[----:B------:R-:W-:Y:S04]  /*c6d0*/  FADD.FTZ R3, R227, R3 ;  /* 0x00000003e3037221 */ /* 0x000fe80000010000 */
[----:B------:R-:W-:Y:S02]  /*c6e0*/  FADD.FTZ R3, R226, R3 ;  /* 0x00000003e2037221 */ /* 0x000fe40000010000 */
[C---:B------:R-:W-:Y:S04]  /*c6f0*/  HMMA.16816.F32.BF16 R112, R132.reuse, R120, R8 ;  /* 0x000000788470723c */ /* 0x040fe80000041808 */
[----:B------:R-:W-:Y:S01]  /*c700*/  FADD.FTZ R8, R222, R54 ;  /* 0x00000036de087221 */ /* 0x000fe20000010000 */
[----:B------:R-:W-:Y:S01]  /*c710*/  FADD.FTZ R9, R220, R100 ;  /* 0x00000064dc097221 */ /* 0x000fe20000010000 */
[----:B------:R-:W-:Y:S02]  /*c720*/  IMAD.MOV.U32 R100, RZ, RZ, R104 ;  /* 0x000000ffff647224 */ /* 0x000fe400078e0068 */
        /* <DEDUP_REMOVED lines=44> */
[----:B------:R-:W-:Y:S03]  /*c9f0*/  FADD.FTZ R8, R56, R3 ;  /* 0x0000000338087221 */ /* 0x000fe60000010000 */
[C---:B------:R-:W-:Y:S08]  /*ca00*/  HMMA.16816.F32.BF16 R92, R136.reuse, R38, R92 ;  /* 0x00000026885c723c */ /* 0x040ff0000004185c */
[-C--:B--2---:R-:W-:Y:S08]  /*ca10*/  HMMA.16816.F32.BF16 R128, R136, R4.reuse, R20 ;  /* 0x000000048880723c */ /* 0x084ff00000041814 */
        /* <DEDUP_REMOVED lines=12> */
[----:B------:R-:W-:Y:S02]  /*cae0*/  IMAD.MOV.U32 R107, RZ, RZ, R2 ;  /* 0x000000ffff6b7224 */ /* 0x000fe400078e0002 */
[----:B------:R-:W-:Y:S01]  /*caf0*/  FADD.FTZ R4, R60, R0 ;  /* 0x000000003c047221 */ /* 0x000fe20000010000 */
[----:B------:R-:W-:Y:S02]  /*cb00*/  VIADD R0, R202, 0xffffffff ;  /* 0xffffffffca007836 */ /* 0x000fe40000000000 */
        /* <DEDUP_REMOVED lines=8> */
[----:B------:R-:W-:Y:S06]  /*cb90*/  @P0 BRA `(.L_x_1615) ;  /* 0xffffffbc00bc0947 */ /* 0x000fec000383ffff */
.L_x_1614:
[----:B------:R-:W1:Y:S01]  /*cba0*/  SHFL.BFLY PT, R5, R216, 0x2, 0x1f ;  /* 0x0c401f00d8057f89 */ /* 0x000e6200000e0000 */
[----:B------:R-:W2:Y:S03]  /*cbb0*/  LDCU UR4, c[0x0][0x4fc] ;  /* 0x00009f80ff0477ac */ /* 0x000ea60008000800 */
[----:B------:R-:W3:Y:S01]  /*cbc0*/  SHFL.BFLY PT, R4, R217, 0x2, 0x1f ;  /* 0x0c401f00d9047f89 */ /* 0x000ee200000e0000 */
[----:B------:R-:W-:-:S03]  /*cbd0*/  UMOV UR5, 0x400 ;  /* 0x0000040000057882 */ /* 0x000fc60000000000 */
[----:B------:R-:W4:Y:S04]  /*cbe0*/  SHFL.BFLY PT, R3, R219, 0x2, 0x1f ;  /* 0x0c401f00db037f89 */ /* 0x000f2800000e0000 */
[----:B------:R-:W5:Y:S01]  /*cbf0*/  SHFL.BFLY PT, R0, R221, 0x2, 0x1f ;  /* 0x0c401f00dd007f89 */ /* 0x000f6200000e0000 */
[----:B------:R-:W2:Y:S01]  /*cc00*/  S2R R42, SR_TID.X ;  /* 0x00000000002a7919 */ /* 0x000ea20000002100 */
[----:B------:R-:W2:Y:S01]  /*cc10*/  S2R R10, SR_TID.X ;  /* 0x00000000000a7919 */ /* 0x000ea20000002100 */
        /* <DEDUP_REMOVED lines=8> */
[C---:B--2---:R-:W-:Y:S02]  /*cca0*/  LOP3.LUT P1, RZ, R42.reuse, 0x4, RZ, 0xc0, !PT ;  /* 0x000000042aff7812 */ /* 0x044fe4000782c0ff */
[----:B------:R-:W-:Y:S02]  /*ccb0*/  LOP3.LUT P2, RZ, R42, 0x10, RZ, 0xc0, !PT ;  /* 0x000000102aff7812 */ /* 0x000fe4000784c0ff */
[----:B------:R-:W-:Y:S01]  /*ccc0*/  LOP3.LUT R43, R10, 0x3, RZ, 0xc0, !PT ;  /* 0x000000030a2b7812 */ /* 0x000fe200078ec0ff */
[----:B-1----:R-:W-:Y:S01]  /*ccd0*/  FADD.FTZ R37, R5, R6 ;  /* 0x0000000605257221 */ /* 0x002fe20000010000 */
[----:B------:R-:W-:-:S03]  /*cce0*/  LOP3.LUT P3, RZ, R42, 0x8, RZ, 0xc0, !PT ;  /* 0x000000082aff7812 */ /* 0x000fc6000786c0ff */
[----:B------:R-:W1:Y:S01]  /*ccf0*/  MUFU.RCP R5, R37 ;  /* 0x0000002500057308 */ /* 0x000e620000001000 */
[----:B---3--:R-:W-:Y:S01]  /*cd00*/  FADD.FTZ R38, R4, R9 ;  /* 0x0000000904267221 */ /* 0x008fe20000010000 */
[C---:B------:R-:W-:Y:S02]  /*cd10*/  SHF.L.U32 R9, R42.reuse, 0x4, RZ ;  /* 0x000000042a097819 */ /* 0x040fe400000006ff */
[----:B------:R-:W-:Y:S01]  /*cd20*/  FSETP.NE.FTZ.AND P0, PT, R37, RZ, PT ;  /* 0x000000ff2500720b */ /* 0x000fe20003f15000 */
[----:B----4-:R-:W-:Y:S01]  /*cd30*/  FADD.FTZ R39, R3, R8 ;  /* 0x0000000803277221 */ /* 0x010fe20000010000 */
[----:B------:R-:W-:Y:S01]  /*cd40*/  SHF.L.U32 R4, R42, 0x1, RZ ;  /* 0x000000012a047819 */ /* 0x000fe200000006ff */
[----:B-----5:R-:W-:Y:S01]  /*cd50*/  FADD.FTZ R40, R0, R7 ;  /* 0x0000000700287221 */ /* 0x020fe20000010000 */
[----:B------:R-:W-:Y:S01]  /*cd60*/  LOP3.LUT R9, R9, 0x1c0, RZ, 0xc0, !PT ;  /* 0x000001c009097812 */ /* 0x000fe200078ec0ff */
[----:B------:R-:W2:Y:S01]  /*cd70*/  MUFU.RCP R6, R38 ;  /* 0x0000002600067308 */ /* 0x000ea20000001000 */
[----:B------:R-:W-:-:S02]  /*cd80*/  FSETP.NE.FTZ.AND P6, PT, R38, RZ, PT ;  /* 0x000000ff2600720b */ /* 0x000fc40003fd5000 */
[----:B------:R-:W-:Y:S02]  /*cd90*/  LOP3.LUT R9, R9, 0x38, R4, 0xf8, !PT ;  /* 0x0000003809097812 */ /* 0x000fe400078ef804 */
[----:B------:R-:W-:Y:S02]  /*cda0*/  SHF.L.U32 R4, R42, 0x5, RZ ;  /* 0x000000052a047819 */ /* 0x000fe400000006ff */
[----:B-1----:R-:W-:Y:S01]  /*cdb0*/  FSEL R0, R5, 1, P0 ;  /* 0x3f80000005007808 */ /* 0x002fe20000000000 */
[----:B------:R-:W1:Y:S01]  /*cdc0*/  MUFU.RCP R7, R39 ;  /* 0x0000002700077308 */ /* 0x000e620000001000 */
[----:B------:R-:W-:Y:S02]  /*cdd0*/  LOP3.LUT R4, R4, 0x7c00, RZ, 0xc0, !PT ;  /* 0x00007c0004047812 */ /* 0x000fe400078ec0ff */
[----:B------:R-:W-:Y:S01]  /*cde0*/  FSETP.NE.FTZ.AND P5, PT, R39, RZ, PT ;  /* 0x000000ff2700720b */ /* 0x000fe20003fb5000 */
[----:B------:R-:W-:Y:S01]  /*cdf0*/  FMUL.FTZ R0, R0, UR4 ;  /* 0x0000000400007c20 */ /* 0x000fe20008410000 */
[----:B------:R-:W-:-:S02]  /*ce00*/  LEA R4, R43, R4, 0x1 ;  /* 0x000000042b047211 */ /* 0x000fc400078e08ff */
[----:B------:R-:W-:Y:S01]  /*ce10*/  FSETP.NE.FTZ.AND P4, PT, R40, RZ, PT ;  /* 0x000000ff2800720b */ /* 0x000fe20003f95000 */
[----:B------:R-:W3:Y:S01]  /*ce20*/  MUFU.RCP R5, R40 ;  /* 0x0000002800057308 */ /* 0x000ee20000001000 */
[----:B------:R-:W-:Y:S01]  /*ce30*/  IADD3 R41, PT, PT, R4, R9, RZ ;  /* 0x0000000904297210 */ /* 0x000fe20007ffe0ff */
        /* <DEDUP_REMOVED lines=28> */
[----:B------:R-:W-:Y:S01]  /*d000*/  FMUL.FTZ R8, R3, R123 ;  /* 0x0000007b03087220 */ /* 0x000fe20000410000 */
[----:B------:R-:W-:Y:S01]  /*d010*/  SEL R6, R6, 0xfffffff0, !P1 ;  /* 0xfffffff006067807 */ /* 0x000fe20004800000 */
        /* <DEDUP_REMOVED lines=18> */
[----:B-1----:R-:W-:Y:S01]  /*d140*/  ULEA UR4, UR4, UR5, 0x18 ;  /* 0x0000000504047291 */ /* 0x002fe2000f8ec0ff */
[C---:B------:R-:W-:Y:S01]  /*d150*/  FMUL.FTZ R116, R35.reuse, R116 ;  /* 0x0000007423747220 */ /* 0x040fe20000410000 */
[C---:B------:R-:W-:Y:S01]  /*d160*/  FMUL.FTZ R18, R35.reuse, R117 ;  /* 0x0000007523127220 */ /* 0x040fe20000410000 */
[C---:B------:R-:W-:Y:S01]  /*d170*/  FMUL.FTZ R118, R36.reuse, R118 ;  /* 0x0000007624767220 */ /* 0x040fe20000410000 */
[----:B------:R-:W-:Y:S01]  /*d180*/  FMUL.FTZ R17, R36, R119 ;  /* 0x0000007724117220 */ /* 0x000fe20000410000 */
[----:B------:R-:W-:Y:S01]  /*d190*/  F2FP.BF16.F32.PACK_AB R8, R8, R122 ;  /* 0x0000007a0808723e */ /* 0x000fe200000010ff */
[----:B------:R-:W-:Y:S01]  /*d1a0*/  FMUL.FTZ R72, R35, R72 ;  /* 0x0000004823487220 */ /* 0x000fe20000410000 */
[----:B------:R-:W-:Y:S01]  /*d1b0*/  LEA R0, R41, UR4, 0x1 ;  /* 0x0000000429007c11 */ /* 0x000fe2000f8e08ff */
[----:B------:R-:W-:Y:S01]  /*d1c0*/  FMUL.FTZ R14, R35, R73 ;  /* 0x00000049230e7220 */ /* 0x000fe20000410000 */
[----:B------:R-:W-:Y:S01]  /*d1d0*/  MOV R41, 0x20 ;  /* 0x0000002000297802 */ /* 0x000fe20000000f00 */
[----:B------:R-:W-:Y:S01]  /*d1e0*/  FMUL.FTZ R74, R36, R74 ;  /* 0x0000004a244a7220 */ /* 0x000fe20000410000 */
[----:B------:R-:W-:Y:S01]  /*d1f0*/  IADD3 R5, PT, PT, R6, R0, RZ ;  /* 0x0000000006057210 */ /* 0x000fe20007ffe0ff */
[----:B------:R1:W-:Y:S01]  /*d200*/  STS [R0], R7 ;  /* 0x0000000700007388 */ /* 0x0003e20000000800 */
[----:B------:R-:W-:Y:S01]  /*d210*/  F2FP.BF16.F32.PACK_AB R10, R10, R112 ;  /* 0x000000700a0a723e */ /* 0x000fe200000010ff */
[----:B------:R-:W-:Y:S01]  /*d220*/  FMUL.FTZ R13, R36, R75 ;  /* 0x0000004b240d7220 */ /* 0x000fe20000410000 */
[----:B------:R-:W-:Y:S01]  /*d230*/  F2FP.BF16.F32.PACK_AB R9, R9, R114 ;  /* 0x000000720909723e */ /* 0x000fe200000010ff */
[----:B------:R2:W-:Y:S01]  /*d240*/  STS [R0+0x400], R4 ;  /* 0x0004000400007388 */ /* 0x0005e20000000800 */
        /* <DEDUP_REMOVED lines=18> */
[C---:B------:R-:W-:Y:S01]  /*d370*/  FMUL.FTZ R126, R36.reuse, R126 ;  /* 0x0000007e247e7220 */ /* 0x040fe20000410000 */
[C---:B------:R-:W-:Y:S01]  /*d380*/  FMUL.FTZ R30, R36.reuse, R127 ;  /* 0x0000007f241e7220 */ /* 0x040fe20000410000 */
[----:B-1----:R-:W-:Y:S01]  /*d390*/  SEL R7, R41, 0xffffffe0, !P3 ;  /* 0xffffffe029077807 */ /* 0x002fe20005800000 */
[----:B------:R-:W-:Y:S01]  /*d3a0*/  STS [R5+0x2000], R18 ;  /* 0x0020001205007388 */ /* 0x000fe20000000800 */
[----:B------:R-:W1:Y:S01]  /*d3b0*/  LDC.U8 R41, c[0x0][0x549] ;  /* 0x00015240ff297b82 */ /* 0x000e620000000000 */
[----:B------:R-:W-:Y:S01]  /*d3c0*/  FMUL.FTZ R88, R35, R88 ;  /* 0x0000005823587220 */ /* 0x000fe20000410000 */
[----:B--2---:R-:W-:Y:S01]  /*d3d0*/  IADD3 R4, PT, PT, R7, R0, RZ ;  /* 0x0000000007047210 */ /* 0x004fe20007ffe0ff */
[----:B------:R2:W-:Y:S01]  /*d3e0*/  STS [R5+0x2400], R17 ;  /* 0x0024001105007388 */ /* 0x0005e20000000800 */
[----:B------:R-:W-:Y:S01]  /*d3f0*/  FMUL.FTZ R29, R35, R89 ;  /* 0x00000059231d7220 */ /* 0x000fe20000410000 */
[----:B------:R-:W-:Y:S01]  /*d400*/  FMUL.FTZ R90, R36, R90 ;  /* 0x0000005a245a7220 */ /* 0x000fe20000410000 */
[----:B---3--:R-:W-:Y:S01]  /*d410*/  IADD3 R3, PT, PT, R0, 0x40, RZ ;  /* 0x0000004000037810 */ /* 0x008fe20007ffe0ff */
[----:B------:R-:W-:Y:S01]  /*d420*/  FMUL.FTZ R28, R36, R91 ;  /* 0x0000005b241c7220 */ /* 0x000fe20000410000 */
[----:B------:R-:W-:Y:S01]  /*d430*/  @P2 IADD3 R3, PT, PT, R0, -0x40, RZ ;  /* 0xffffffc000032810 */ /* 0x000fe20007ffe0ff */
        /* <DEDUP_REMOVED lines=9> */
[----:B----4-:R-:W-:Y:S01]  /*d4d0*/  IADD3 R0, PT, PT, R6, R4, RZ ;  /* 0x0000000406007210 */ /* 0x010fe20007ffe0ff */
[----:B------:R-:W-:Y:S01]  /*d4e0*/  FMUL.FTZ R33, R36, R99 ;  /* 0x0000006324217220 */ /* 0x000fe20000410000 */
[----:B------:R-:W-:Y:S01]  /*d4f0*/  F2FP.BF16.F32.PACK_AB R20, R20, R92 ;  /* 0x0000005c1414723e */ /* 0x000fe200000010ff */
[----:B------:R-:W4:Y:S01]  /*d500*/  @P6 LDC R10, c[0x0][0x458] ;  /* 0x00011600ff0a6b82 */ /* 0x000f220000000800 */
[----:B------:R-:W-:Y:S01]  /*d510*/  F2FP.BF16.F32.PACK_AB R19, R19, R94 ;  /* 0x0000005e1313723e */ /* 0x000fe200000010ff */
[----:B------:R-:W-:Y:S01]  /*d520*/  STS [R0], R12 ;  /* 0x0000000c00007388 */ /* 0x000fe20000000800 */
[----:B------:R-:W-:Y:S01]  /*d530*/  F2FP.BF16.F32.PACK_AB R21, R21, R124 ;  /* 0x0000007c1515723e */ /* 0x000fe200000010ff */
[----:B------:R-:W-:Y:S01]  /*d540*/  @P6 MUFU.LG2 R8, R38 ;  /* 0x0000002600086308 */ /* 0x000fe20000000c00 */
[----:B------:R-:W-:Y:S01]  /*d550*/  F2FP.BF16.F32.PACK_AB R30, R30, R126 ;  /* 0x0000007e1e1e723e */ /* 0x000fe200000010ff */
[----:B------:R5:W-:Y:S01]  /*d560*/  STS [R0+0x400], R11 ;  /* 0x0004000b00007388 */ /* 0x000be20000000800 */
[----:B------:R-:W-:Y:S01]  /*d570*/  F2FP.BF16.F32.PACK_AB R29, R29, R88 ;  /* 0x000000581d1d723e */ /* 0x000fe200000010ff */
[----:B--2---:R-:W2:Y:S01]  /*d580*/  @P0 LDC R5, c[0x0][0x458] ;  /* 0x00011600ff050b82 */ /* 0x004ea20000000800 */
[----:B------:R-:W-:Y:S01]  /*d590*/  F2FP.BF16.F32.PACK_AB R28, R28, R90 ;  /* 0x0000005a1c1c723e */ /* 0x000fe200000010ff */
[----:B------:R-:W-:Y:S01]  /*d5a0*/  STS [R4+0x2000], R14 ;  /* 0x0020000e04007388 */ /* 0x000fe20000000800 */
[----:B-1----:R-:W-:Y:S01]  /*d5b0*/  ISETP.NE.AND P1, PT, R41, RZ, PT ;  /* 0x000000ff2900720c */ /* 0x002fe20003f25270 */
[----:B------:R-:W-:Y:S01]  /*d5c0*/  FMUL.FTZ R132, R35, R132 ;  /* 0x0000008423847220 */ /* 0x000fe20000410000 */
[----:B------:R-:W-:Y:S01]  /*d5d0*/  F2FP.BF16.F32.PACK_AB R27, R27, R128 ;  /* 0x000000801b1b723e */ /* 0x000fe200000010ff */
[----:B------:R1:W-:Y:S01]  /*d5e0*/  STS [R4+0x2400], R13 ;  /* 0x0024000d04007388 */ /* 0x0003e20000000800 */
[----:B------:R-:W-:Y:S01]  /*d5f0*/  F2FP.BF16.F32.PACK_AB R26, R26, R130 ;  /* 0x000000821a1a723e */ /* 0x000fe200000010ff */
[----:B------:R-:W4:Y:S01]  /*d600*/  LDC R17, c[0x0][0x434] ;  /* 0x00010d00ff117b82 */ /* 0x000f220000000800 */
[----:B------:R-:W-:Y:S01]  /*d610*/  F2FP.BF16.F32.PACK_AB R32, R32, R136 ;  /* 0x000000882020723e */ /* 0x000fe200000010ff */
[----:B------:R-:W-:Y:S01]  /*d620*/  STS [R0+0x2000], R25 ;  /* 0x0020001900007388 */ /* 0x000fe20000000800 */
[----:B------:R-:W-:Y:S01]  /*d630*/  F2FP.BF16.F32.PACK_AB R31, R31, R138 ;  /* 0x0000008a1f1f723e */ /* 0x000fe200000010ff */
[----:B---3--:R-:W-:Y:S01]  /*d640*/  @P5 MUFU.LG2 R16, R39 ;  /* 0x0000002700105308 */ /* 0x008fe20000000c00 */
[----:B------:R-:W-:Y:S01]  /*d650*/  ISETP.NE.AND P2, PT, R245, -0x1, PT ;  /* 0xfffffffff500780c */ /* 0x000fe20003f45270 */
[----:B------:R3:W-:Y:S01]  /*d660*/  STS [R0+0x2400], R24 ;  /* 0x0024001800007388 */ /* 0x0007e20000000800 */
[----:B------:R-:W-:Y:S01]  /*d670*/  F2FP.BF16.F32.PACK_AB R34, R34, R96 ;  /* 0x000000602222723e */ /* 0x000fe200000010ff */
[----:B------:R-:W4:Y:S01]  /*d680*/  @P1 LDC R9, c[0x0][0x430] ;  /* 0x00010c00ff091b82 */ /* 0x000f220000000800 */
[----:B------:R-:W-:Y:S01]  /*d690*/  F2FP.BF16.F32.PACK_AB R33, R33, R98 ;  /* 0x000000622121723e */ /* 0x000fe200000010ff */
[----:B------:R-:W-:Y:S01]  /*d6a0*/  STS [R3], R23 ;  /* 0x0000001703007388 */ /* 0x000fe20000000800 */
[C---:B------:R-:W-:Y:S01]  /*d6b0*/  FMUL.FTZ R134, R36.reuse, R134 ;  /* 0x0000008624867220 */ /* 0x040fe20000410000 */
[----:B------:R-:W-:Y:S01]  /*d6c0*/  FMUL.FTZ R135, R36, R135 ;  /* 0x0000008724877220 */ /* 0x000fe20000410000 */
[----:B------:R-:W-:Y:S01]  /*d6d0*/  ISETP.NE.AND P3, PT, R43, RZ, PT ;  /* 0x000000ff2b00720c */ /* 0x000fe20003f65270 */
[----:B------:R-:W-:Y:S02]  /*d6e0*/  STS [R3+0x400], R22 ;  /* 0x0004001603007388 */ /* 0x000fe40000000800 */
[----:B-----5:R-:W2:Y:S01]  /*d6f0*/  LDC.U8 R11, c[0x0][0x548] ;  /* 0x00015200ff0b7b82 */ /* 0x020ea20000000000 */
[----:B------:R-:W-:-:S02]  /*d700*/  F2FP.BF16.F32.PACK_AB R134, R135, R134 ;  /* 0x000000868786723e */ /* 0x000fc400000010ff */
[----:B-1----:R-:W-:-:S05]  /*d710*/  IADD3 R4, PT, PT, R6, R3, RZ ;  /* 0x0000000306047210 */ /* 0x002fca0007ffe0ff */
[----:B------:R-:W1:Y:S01]  /*d720*/  @!P2 LDC.64 R12, c[0x0][0x400] ;  /* 0x00010000ff0cab82 */ /* 0x000e620000000a00 */
[----:B------:R-:W-:Y:S01]  /*d730*/  STS [R4], R20 ;  /* 0x0000001404007388 */ /* 0x000fe20000000800 */
[----:B---3--:R-:W-:-:S03]  /*d740*/  IADD3 R0, PT, PT, R7, R3, RZ ;  /* 0x0000000307007210 */ /* 0x008fc60007ffe0ff */
[----:B------:R-:W-:Y:S03]  /*d750*/  STS [R4+0x400], R19 ;  /* 0x0004001304007388 */ /* 0x000fe60000000800 */
[----:B------:R-:W3:Y:S01]  /*d760*/  @P2 LDC.64 R14, c[0x0][0x408] ;  /* 0x00010200ff0e2b82 */ /* 0x000ee20000000a00 */
[----:B------:R-:W-:Y:S01]  /*d770*/  IADD3 R7, PT, PT, R6, R0, RZ ;  /* 0x0000000006077210 */ /* 0x000fe20007ffe0ff */
[----:B------:R-:W-:Y:S04]  /*d780*/  STS [R3+0x2000], R21 ;  /* 0x0020001503007388 */ /* 0x000fe80000000800 */
[----:B------:R5:W-:Y:S02]  /*d790*/  STS [R3+0x2400], R30 ;  /* 0x0024001e03007388 */ /* 0x000be40000000800 */
[----:B------:R-:W4:Y:S02]  /*d7a0*/  LDC R6, c[0x0][0x434] ;  /* 0x00010d00ff067b82 */ /* 0x000f240000000800 */
[----:B------:R-:W-:Y:S04]  /*d7b0*/  STS [R4+0x2000], R29 ;  /* 0x0020001d04007388 */ /* 0x000fe80000000800 */
[----:B------:R2:W-:Y:S04]  /*d7c0*/  STS [R4+0x2400], R28 ;  /* 0x0024001c04007388 */ /* 0x0005e80000000800 */
[----:B------:R1:W-:Y:S04]  /*d7d0*/  STS [R0], R27 ;  /* 0x0000001b00007388 */ /* 0x0003e80000000800 */
[----:B------:R-:W-:Y:S04]  /*d7e0*/  STS [R0+0x400], R26 ;  /* 0x0004001a00007388 */ /* 0x000fe80000000800 */
[----:B------:R-:W-:Y:S04]  /*d7f0*/  STS [R7], R32 ;  /* 0x0000002007007388 */ /* 0x000fe80000000800 */
[----:B------:R-:W-:Y:S01]  /*d800*/  STS [R7+0x400], R31 ;  /* 0x0004001f07007388 */ /* 0x000fe20000000800 */
[----:B-----5:R-:W-:Y:S01]  /*d810*/  FMUL.FTZ R3, R35, R133 ;  /* 0x0000008523037220 */ /* 0x020fe20000410000 */
[----:B----4-:R-:W-:-:S02]  /*d820*/  @P1 IMAD R6, R9, R17, RZ ;  /* 0x0000001109061224 */ /* 0x010fc400078e02ff */
[----:B------:R-:W-:Y:S02]  /*d830*/  STS [R0+0x2000], R34 ;  /* 0x0020002200007388 */ /* 0x000fe40000000800 */
[----:B------:R-:W-:Y:S02]  /*d840*/  F2FP.BF16.F32.PACK_AB R3, R3, R132 ;  /* 0x000000840303723e */ /* 0x000fe400000010ff */
[----:B------:R4:W-:Y:S01]  /*d850*/  STS [R0+0x2400], R33 ;  /* 0x0024002100007388 */ /* 0x0009e20000000800 */
[----:B--2---:R-:W4:Y:S01]  /*d860*/  @P0 MUFU.LG2 R4, R37 ;  /* 0x0000002500040308 */ /* 0x004f220000000c00 */
[----:B-1----:R-:W-:Y:S01]  /*d870*/  MOV R27, 0x7f800000 ;  /* 0x7f800000001b7802 */ /* 0x002fe20000000f00 */
[----:B----4-:R-:W-:Y:S01]  /*d880*/  @P0 FMUL.FTZ R0, R4, 0.69314718246459960938 ;  /* 0x3f31721804000820 */ /* 0x010fe20000410000 */
[----:B------:R-:W-:-:S03]  /*d890*/  @P1 MOV R4, 0x1 ;  /* 0x0000000100041802 */ /* 0x000fc60000000f00 */
[----:B------:R-:W-:Y:S02]  /*d8a0*/  @P0 FFMA.FTZ R27, R105, R5, R0 ;  /* 0x00000005691b0223 */ /* 0x000fe40000010000 */
[----:B------:R-:W1:Y:S01]  /*d8b0*/  @P1 LDC R0, c[0x0][0x430] ;  /* 0x00010c00ff001b82 */ /* 0x000e620000000800 */
[----:B---3--:R-:W-:Y:S05]  /*d8c0*/  @P1 BRA `(.L_x_1618) ;  /* 0x0000000000201947 */ /* 0x008fea0003800000 */
        /* <DEDUP_REMOVED lines=8> */
.L_x_1618:
[----:B------:R-:W2:Y:S01]  /*d950*/  S2R R18, SR_CTAID.Y ;  /* 0x0000000000127919 */ /* 0x000ea20000002600 */
[----:B------:R-:W-:Y:S01]  /*d960*/  ISETP.NE.AND P0, PT, R245, -0x1, PT ;  /* 0xfffffffff500780c */ /* 0x000fe20003f05270 */
[----:B------:R-:W4:Y:S01]  /*d970*/  @P4 MUFU.LG2 R9, R40 ;  /* 0x0000002800094308 */ /* 0x000f220000000c00 */
[----:B------:R-:W-:Y:S01]  /*d980*/  ISETP.NE.AND P1, PT, R11, RZ, !P1 ;  /* 0x000000ff0b00720c */ /* 0x000fe20004f25270 */
[----:B------:R-:W5:Y:S01]  /*d990*/  S2R R20, SR_CTAID.X ;  /* 0x0000000000147919 */ /* 0x000f620000002500 */
[----:B------:R-:W1:Y:S01]  /*d9a0*/  @P4 LDC R11, c[0x0][0x458] ;  /* 0x00011600ff0b4b82 */ /* 0x000e620000000800 */
[----:B------:R-:W-:-:S04]  /*d9b0*/  @P2 IMAD.WIDE.U32 R22, R245, R14, RZ ;  /* 0x0000000ef5162225 */ /* 0x000fc800078e00ff */
[----:B------:R-:W-:Y:S01]  /*d9c0*/  @P6 FMUL.FTZ R5, R8, 0.69314718246459960938 ;  /* 0x3f31721808056820 */ /* 0x000fe20000410000 */
[----:B------:R3:W-:Y:S01]  /*d9d0*/  STS [R7+0x2000], R3 ;  /* 0x0020000307007388 */ /* 0x0007e20000000800 */
[----:B------:R-:W-:Y:S01]  /*d9e0*/  MOV R19, 0x7f800000 ;  /* 0x7f80000000137802 */ /* 0x000fe20000000f00 */
[----:B------:R-:W-:Y:S01]  /*d9f0*/  BSSY.RECONVERGENT B0, `(.L_x_1619) ;  /* 0x0000044000007945 */ /* 0x000fe20003800200 */
[----:B------:R-:W-:Y:S01]  /*da00*/  @P6 FFMA.FTZ R19, R104, R10, R5 ;  /* 0x0000000a68136223 */ /* 0x000fe20000010005 */
[----:B------:R-:W-:Y:S01]  /*da10*/  @P5 FMUL.FTZ R10, R16, 0.69314718246459960938 ;  /* 0x3f317218100a5820 */ /* 0x000fe20000410000 */
[----:B------:R1:W-:Y:S01]  /*da20*/  STS [R7+0x2400], R134 ;  /* 0x0024008607007388 */ /* 0x0003e20000000800 */
[----:B----4-:R-:W-:Y:S01]  /*da30*/  @P4 FMUL.FTZ R9, R9, 0.69314718246459960938 ;  /* 0x3f31721809094820 */ /* 0x010fe20000410000 */
[C---:B--2---:R-:W-:Y:S02]  /*da40*/  @!P2 IMAD.WIDE.U32 R24, R18.reuse, R12, RZ ;  /* 0x0000000c1218a225 */ /* 0x044fe400078e00ff */
[----:B------:R-:W2:Y:S02]  /*da50*/  @P5 LDC R12, c[0x0][0x458] ;  /* 0x00011600ff0c5b82 */ /* 0x000ea40000000800 */
[----:B------:R-:W-:Y:S01]  /*da60*/  @!P2 IMAD R26, R18, R13, R25 ;  /* 0x0000000d121aa224 */ /* 0x000fe200078e0219 */
[----:B-----5:R-:W-:Y:S01]  /*da70*/  SHF.L.U32 R20, R20, 0x7, RZ ;  /* 0x0000000714147819 */ /* 0x020fe200000006ff */
[----:B------:R-:W-:Y:S01]  /*da80*/  @P2 IMAD R26, R245, R15, R23 ;  /* 0x0000000ff51a2224 */ /* 0x000fe200078e0217 */
[----:B------:R-:W-:Y:S01]  /*da90*/  MOV R13, 0x7f800000 ;  /* 0x7f800000000d7802 */ /* 0x000fe20000000f00 */
[----:B---3--:R-:W-:-:S02]  /*daa0*/  IMAD R3, R246, R6, RZ ;  /* 0x00000006f6037224 */ /* 0x008fc400078e02ff */
[----:B-1----:R-:W-:Y:S01]  /*dab0*/  @P4 FFMA.FTZ R13, R2, R11, R9 ;  /* 0x0000000b020d4223 */ /* 0x002fe20000010009 */
[C---:B------:R-:W-:Y:S02]  /*dac0*/  @!P0 IMAD R245, R18.reuse, R17, RZ ;  /* 0x0000001112f58224 */ /* 0x040fe400078e02ff */
[----:B------:R-:W-:Y:S01]  /*dad0*/  @!P1 IMAD R3, R18, R4, R3 ;  /* 0x0000000412039224 */ /* 0x000fe200078e0203 */
[----:B------:R-:W-:Y:S01]  /*dae0*/  MOV R18, 0x7f800000 ;  /* 0x7f80000000127802 */ /* 0x000fe20000000f00 */
[----:B------:R-:W-:Y:S01]  /*daf0*/  IMAD R4, R20, R0, RZ ;  /* 0x0000000014047224 */ /* 0x000fe200078e02ff */
[----:B------:R-:W-:Y:S02]  /*db00*/  SHF.R.S32.HI R5, RZ, 0x1f, R245 ;  /* 0x0000001fff057819 */ /* 0x000fe400000114f5 */
[----:B------:R-:W-:Y:S02]  /*db10*/  SEL R6, R245, RZ, P1 ;  /* 0x000000fff5067207 */ /* 0x000fe40000800000 */
[----:B------:R-:W-:Y:S01]  /*db20*/  SEL R5, R5, RZ, P1 ;  /* 0x000000ff05057207 */ /* 0x000fe20000800000 */
[----:B------:R-:W-:Y:S01]  /*db30*/  BAR.SYNC.DEFER_BLOCKING 0x0 ;  /* 0x0000000000007b1d */ /* 0x000fe20000010000 */
[----:B------:R-:W-:-:S02]  /*db40*/  IADD3 R8, P1, P0, R4, R6, R3 ;  /* 0x0000000604087210 */ /* 0x000fc4000783e003 */
[----:B------:R-:W-:Y:S02]  /*db50*/  SHF.R.S32.HI R4, RZ, 0x1f, R4 ;  /* 0x0000001fff047819 */ /* 0x000fe40000011404 */
[----:B------:R-:W-:Y:S01]  /*db60*/  SHF.R.S32.HI R3, RZ, 0x1f, R3 ;  /* 0x0000001fff037819 */ /* 0x000fe20000011403 */
[----:B--2---:R-:W-:-:S03]  /*db70*/  @P5 FFMA.FTZ R18, R103, R12, R10 ;  /* 0x0000000c67125223 */ /* 0x004fc6000001000a */
[----:B------:R-:W-:Y:S01]  /*db80*/  IADD3.X R5, PT, PT, R4, R5, R3, P1, P0 ;  /* 0x0000000504057210 */ /* 0x000fe20000fe0403 */
[----:B------:R-:W-:Y:S06]  /*db90*/  @P3 BRA `(.L_x_1620) ;  /* 0x0000000000a43947 */ /* 0x000fec0003800000 */
[----:B------:R-:W1:Y:S01]  /*dba0*/  S2R R20, SR_TID.X ;  /* 0x0000000000147919 */ /* 0x000e620000002100 */
[----:B------:R-:W2:Y:S01]  /*dbb0*/  S2R R2, SR_TID.X ;  /* 0x0000000000027919 */ /* 0x000ea20000002100 */
[----:B-1----:R-:W-:-:S04]  /*dbc0*/  SHF.R.U32.HI R20, RZ, 0x2, R20 ;  /* 0x00000002ff147819 */ /* 0x002fc80000011614 */
[----:B------:R-:W-:Y:S02]  /*dbd0*/  LOP3.LUT R20, R20, 0x7, RZ, 0xc0, !PT ;  /* 0x0000000714147812 */ /* 0x000fe400078ec0ff */
[----:B--2---:R-:W-:-:S04]  /*dbe0*/  SHF.R.U32.HI R2, RZ, 0x1, R2 ;  /* 0x00000001ff027819 */ /* 0x004fc80000011602 */
        /* <DEDUP_REMOVED lines=23> */
[----:B--2---:R-:W-:Y:S01]  /*dd60*/  @!P5 LEA R6, P0, R7, R14, 0x2 ;  /* 0x0000000e0706d211 */ /* 0x004fe200078010ff */
[----:B------:R1:W-:Y:S01]  /*dd70*/  @!P6 STG.E desc[UR16][R10.64], R27 ;  /* 0x0000001b0a00e986 */ /* 0x0003e2000c101910 */
[----:B------:R-:W-:Y:S02]  /*dd80*/  @!P4 LEA.HI.X.SX32 R2, R9, R5, 0x1, P1 ;  /* 0x000000050902c211 */ /* 0x000fe400008f0eff */
[----:B------:R-:W-:Y:S02]  /*dd90*/  @!P5 LEA.HI.X R7, R7, R15, R3, 0x2, P0 ;  /* 0x0000000f0707d211 */ /* 0x000fe400000f1403 */
[----:B------:R-:W-:-:S02]  /*dda0*/  @!P3 IADD3 R3, P0, PT, R12, R8, RZ ;  /* 0x000000080c03b210 */ /* 0x000fc40007f1e0ff */
[----:B---3--:R-:W-:Y:S01]  /*ddb0*/  @!P4 LEA R4, P1, R0, R16, 0x2 ;  /* 0x000000100004c211 */ /* 0x008fe200078210ff */
[----:B------:R1:W-:Y:S01]  /*ddc0*/  @!P5 STG.E desc[UR16][R6.64], R19 ;  /* 0x000000130600d986 */ /* 0x0003e2000c101910 */
[----:B------:R-:W-:Y:S02]  /*ddd0*/  @!P3 LEA.HI.X.SX32 R12, R12, R5, 0x1, P0 ;  /* 0x000000050c0cb211 */ /* 0x000fe400000f0eff */
[----:B------:R-:W-:Y:S02]  /*dde0*/  @!P4 LEA.HI.X R5, R0, R17, R2, 0x2, P1 ;  /* 0x000000110005c211 */ /* 0x000fe400008f1402 */
[----:B----4-:R-:W-:-:S03]  /*ddf0*/  @!P3 LEA R2, P0, R3, R20, 0x2 ;  /* 0x000000140302b211 */ /* 0x010fc600078010ff */
[----:B------:R1:W-:Y:S01]  /*de00*/  @!P4 STG.E desc[UR16][R4.64], R18 ;  /* 0x000000120400c986 */ /* 0x0003e2000c101910 */
[----:B------:R-:W-:-:S05]  /*de10*/  @!P3 LEA.HI.X R3, R3, R21, R12, 0x2, P0 ;  /* 0x000000150303b211 */ /* 0x000fca00000f140c */
[----:B------:R1:W-:Y:S04]  /*de20*/  @!P3 STG.E desc[UR16][R2.64], R13 ;  /* 0x0000000d0200b986 */ /* 0x0003e8000c101910 */
.L_x_1620:
[----:B------:R-:W-:Y:S05]  /*de30*/  BSYNC.RECONVERGENT B0 ;  /* 0x0000000000007941 */ /* 0x000fea0003800200 */
.L_x_1619:
        /* <DEDUP_REMOVED lines=43> */
.L_x_1622:
[----:B------:R-:W-:Y:S05]  /*e0f0*/  BSYNC.RECONVERGENT B0 ;  /* 0x0000000000007941 */ /* 0x000fea0003800200 */
.L_x_1621:
        /* <DEDUP_REMOVED lines=20> */
.L_x_1624:
[----:B------:R-:W-:Y:S05]  /*e240*/  BSYNC.RECONVERGENT B0 ;  /* 0x0000000000007941 */ /* 0x000fea0003800200 */
.L_x_1623:
        /* <DEDUP_REMOVED lines=16> */
.L_x_1626:
[----:B------:R-:W-:Y:S05]  /*e350*/  BSYNC.RECONVERGENT B0 ;  /* 0x0000000000007941 */ /* 0x000fea0003800200 */
.L_x_1625:
        /* <DEDUP_REMOVED lines=16> */
.L_x_1628:
[----:B------:R-:W-:Y:S05]  /*e460*/  BSYNC.RECONVERGENT B0 ;  /* 0x0000000000007941 */ /* 0x000fea0003800200 */
.L_x_1627:
        /* <DEDUP_REMOVED lines=16> */
.L_x_1630:
[----:B------:R-:W-:Y:S05]  /*e570*/  BSYNC.RECONVERGENT B0 ;  /* 0x0000000000007941 */ /* 0x000fea0003800200 */
.L_x_1629:
        /* <DEDUP_REMOVED lines=16> */
.L_x_1632:
[----:B------:R-:W-:Y:S05]  /*e680*/  BSYNC.RECONVERGENT B0 ;  /* 0x0000000000007941 */ /* 0x000fea0003800200 */
.L_x_1631:
        /* <DEDUP_REMOVED lines=16> */
.L_x_1634:
[----:B------:R-:W-:Y:S05]  /*e790*/  BSYNC.RECONVERGENT B0 ;  /* 0x0000000000007941 */ /* 0x000fea0003800200 */
.L_x_1633:
        /* <DEDUP_REMOVED lines=15> */
.L_x_1635:
        /* <DEDUP_REMOVED lines=15> */
.L_x_2706:


//--------------------- .text._ZN5flash16flash_fwd_kernelI23Flash_fwd_kernel_traitsILi64ELi128ELi64ELi4ELb0ELb0EN7cutlass10bfloat16_tE19Flash_kernel_traitsILi64ELi128ELi64ELi4ES3_EELb1ELb0ELb0ELb0ELb0ELb0ELb0ELb1EEEvNS_16Flash_fwd_paramsE --------------------------
	.section	.text._ZN5flash16flash_fwd_kernelI23Flash_fwd_kernel_traitsILi64ELi128ELi64ELi4ELb0ELb0EN7cutlass10bfloat16_tE19Flash_kernel_traitsILi64ELi128ELi64ELi4ES3_EELb1ELb0ELb0ELb0ELb0ELb0ELb0ELb1EEEvNS_16Flash_fwd_paramsE,"ax",@progbits
	.align	128
        .global         _ZN5flash16flash_fwd_kernelI23Flash_fwd_kernel_traitsILi64ELi128ELi64ELi4ELb0ELb0EN7cutlass10bfloat16_tE19Flash_kernel_traitsILi64ELi128ELi64ELi4ES3_EELb1ELb0ELb0ELb0ELb0ELb0ELb0ELb1EEEvNS_16Flash_fwd_paramsE
        .type           _ZN5flash16flash_fwd_kernelI23Flash_fwd_kernel_traitsILi64ELi128ELi64ELi4ELb0ELb0EN7cutlass10bfloat16_tE19Flash_kernel_traitsILi64ELi128ELi64ELi4ES3_EELb1ELb0ELb0ELb0ELb0ELb0ELb0ELb1EEEvNS_16Flash_fwd_paramsE,@function
        .size           _ZN5flash16flash_fwd_kernelI23Flash_fwd_kernel_traitsILi64ELi128ELi64ELi4ELb0ELb0EN7cutlass10bfloat16_tE19Flash_kernel_traitsILi64ELi128ELi64ELi4ES3_EELb1ELb0ELb0ELb0ELb0ELb0ELb0ELb1EEEvNS_16Flash_fwd_paramsE,(.L_x_2707 - _ZN5flash16flash_fwd_kernelI23Flash_fwd_kernel_traitsILi64ELi128ELi64ELi4ELb0ELb0EN7cutlass10bfloat16_tE19Flash_kernel_traitsILi64ELi128ELi64ELi4ES3_EELb1ELb0ELb0ELb0ELb0ELb0ELb0ELb1EEEvNS_16Flash_fwd_paramsE)
        .other          _ZN5flash16flash_fwd_kernelI23Flash_fwd_kernel_traitsILi64ELi128ELi64ELi4ELb0ELb0EN7cutlass10bfloat16_tE19Flash_kernel_traitsILi64ELi128ELi64ELi4ES3_EELb1ELb0ELb0ELb0ELb0ELb0ELb0ELb1EEEvNS_16Flash_fwd_paramsE,@"STO_CUDA_ENTRY STV_DEFAULT"
_ZN5flash16flash_fwd_kernelI23Flash_fwd_kernel_traitsILi64ELi128ELi64ELi4ELb0ELb0EN7cutlass10bfloat16_tE19Flash_kernel_traitsILi64ELi128ELi64ELi4ES3_EELb1ELb0ELb0ELb0ELb0ELb0ELb0ELb1EEEvNS_16Flash_fwd_paramsE:
.text._ZN5flash16flash_fwd_kernelI23Flash_fwd_kernel_traitsILi64ELi128ELi64ELi4ELb0ELb0EN7cutlass10bfloat16_tE19Flash_kernel_traitsILi64ELi128ELi64ELi4ES3_EELb1ELb0ELb0ELb0ELb0ELb0ELb0ELb1EEEvNS_16Flash_fwd_paramsE:
[----:B------:R-:W1:Y:S01]  /*0000*/  LDC R1, c[0x0][0x37c] ;  /* 0x0000df00ff017b82 */ /* 0x000e620000000800 */
[----:B------:R-:W2:Y:S07]  /*0010*/  LDCU.U8 UR4, c[0x0][0x524] ;  /* 0x0000a480ff0477ac */ /* 0x000eae0008000000 */
[----:B------:R-:W3:Y:S01]  /*0020*/  LDC R0, c[0x0][0x51c] ;  /* 0x00014700ff007b82 */ /* 0x000ee20000000800 */
[----:B-1----:R-:W-:Y:S01]  /*0030*/  VIADD R1, R1, 0xffffff58 ;  /* 0xffffff5801017836 */ /* 0x002fe20000000000 */
[----:B------:R-:W1:Y:S06]  /*0040*/  LDCU.64 UR28, c[0x0][0x358] ;  /* 0x00006b00ff1c77ac */ /* 0x000e6c0008000a00 */
[----:B------:R-:W1:Y:S01]  /*0050*/  LDC R2, c[0x0][0x518] ;  /* 0x00014600ff027b82 */ /* 0x000e620000000800 */
[----:B------:R-:W4:Y:S01]  /*0060*/  S2R R195, SR_TID.X ;  /* 0x0000000000c37919 */ /* 0x000f220000002100 */
[----:B------:R-:W1:Y:S01]  /*0070*/  LDCU.64 UR10, c[0x0][0x460] ;  /* 0x00008c00ff0a77ac */ /* 0x000e620008000a00 */
[----:B------:R-:W1:Y:S01]  /*0080*/  LDCU.64 UR8, c[0x0][0x470] ;  /* 0x00008e00ff0877ac */ /* 0x000e620008000a00 */
[----:B--2---:R-:W-:Y:S01]  /*0090*/  ISETP.NE.AND P1, PT, RZ, UR4, PT ;  /* 0x00000004ff007c0c */ /* 0x004fe2000bf25270 */
[----:B------:R-:W2:Y:S03]  /*00a0*/  LDCU.64 UR4, c[0x0][0x510] ;  /* 0x0000a200ff0477ac */ /* 0x000ea60008000a00 */
[----:B------:R-:W-:Y:S01]  /*00b0*/  S2UR UR21, SR_CTAID.X ;  /* 0x00000000001579c3 */ /* 0x000fe20000002500 */
[----:B------:R-:W4:Y:S07]  /*00c0*/  LDCU.64 UR14, c[0x0][0x460] ;  /* 0x00008c00ff0e77ac */ /* 0x000f2e0008000a00 */
[----:B------:R-:W-:Y:S08]  /*00d0*/  S2UR UR20, SR_CTAID.Y ;  /* 0x00000000001479c3 */ /* 0x000ff00000002600 */
[----:B------:R-:W4:Y:S01]  /*00e0*/  S2UR UR19, SR_CTAID.Z ;  /* 0x00000000001379c3 */ /* 0x000f220000002700 */
[----:B---3--:R-:W-:Y:S01]  /*00f0*/  @P1 IMAD.MOV.U32 R3, RZ, RZ, R0 ;  /* 0x000000ffff031224 */ /* 0x008fe200078e0000 */
[----:B------:R-:W3:Y:S04]  /*0100*/  LDCU.U8 UR12, c[0x0][0x532] ;  /* 0x0000a640ff0c77ac */ /* 0x000ee80008000000 */
[----:B-1----:R1:W3:Y:S01]  /*0110*/  @P1 LDG.E.64 R4, desc[UR28][R2.64] ;  /* 0x0000001c02041981 */ /* 0x0022e2000c1e1b00 */
[----:B--2---:R-:W-:Y:S01]  /*0120*/  IMAD.U32 R122, RZ, RZ, UR4 ;  /* 0x00000004ff7a7e24 */ /* 0x004fe2000f8e00ff */
[----:B------:R-:W2:Y:S01]  /*0130*/  LDCU.64 UR6, c[0x0][0x468] ;  /* 0x00008d00ff0677ac */ /* 0x000ea20008000a00 */
[----:B------:R-:W-:-:S06]  /*0140*/  IMAD.U32 R123, RZ, RZ, UR5 ;  /* 0x00000005ff7b7e24 */ /* 0x000fcc000f8e00ff */
[----:B------:R-:W2:Y:S01]  /*0150*/  @P1 LDG.E.64 R122, desc[UR28][R122.64] ;  /* 0x0000001c7a7a1981 */ /* 0x000ea2000c1e1b00 */
[----:B------:R-:W-:Y:S01]  /*0160*/  UISETP.NE.U32.AND UP4, UPT, UR10, URZ, UPT ;  /* 0x000000ff0a00728c */ /* 0x000fe2000bf85070 */
[----:B------:R-:W-:Y:S01]  /*0170*/  ISETP.NE.U32.AND P4, PT, RZ, UR10, PT ;  /* 0x0000000aff007c0c */ /* 0x000fe2000bf85070 */
[----:B------:R-:W-:Y:S02]  /*0180*/  UISETP.NE.U32.AND UP3, UPT, UR8, URZ, UPT ;  /* 0x000000ff0800728c */ /* 0x000fe4000bf65070 */
[----:B------:R-:W-:Y:S01]  /*0190*/  UISETP.NE.AND.EX UP4, UPT, UR11, URZ, UPT, UP4 ;  /* 0x000000ff0b00728c */ /* 0x000fe2000bf85340 */
[----:B------:R-:W-:Y:S01]  /*01a0*/  ISETP.NE.AND.EX P4, PT, RZ, UR11, PT, P4 ;  /* 0x0000000bff007c0c */ /* 0x000fe2000bf85340 */
[----:B------:R-:W-:Y:S02]  /*01b0*/  UISETP.NE.AND.EX UP3, UPT, UR9, URZ, UPT, UP3 ;  /* 0x000000ff0900728c */ /* 0x000fe4000bf65330 */
[----:B----4-:R-:W-:Y:S02]  /*01c0*/  ULOP3.LUT UR4, UR19, UR21, UR20, 0xfe, !UPT ;  /* 0x0000001513047292 */ /* 0x010fe4000f8efe14 */
[----:B------:R-:W-:Y:S01]  /*01d0*/  PLOP3.LUT P2, PT, PT, PT, UP4, 0x80, 0x8 ;  /* 0x000000000008781c */ /* 0x000fe20003f4f048 */
[----:B------:R-:W-:-:S02]  /*01e0*/  UIMAD.WIDE.U32 UR14, UR20, 0x4, UR14 ;  /* 0x00000004140e78a5 */ /* 0x000fc4000f8e000e */
[----:B------:R-:W-:Y:S01]  /*01f0*/  USHF.L.U32 UR11, UR20, 0x2, URZ ;  /* 0x00000002140b7899 */ /* 0x000fe200080006ff */
[----:B------:R-:W-:Y:S01]  /*0200*/  LOP3.LUT P3, RZ, R195, UR4, RZ, 0xfc, !PT ;  /* 0x00000004c3ff7c12 */ /* 0x000fe2000f86fcff */
[----:B-1----:R-:W1:Y:S01]  /*0210*/  @P1 LDC R3, c[0x0][0x520] ;  /* 0x00014800ff031b82 */ /* 0x002e620000000800 */
[----:B---3--:R-:W-:Y:S02]  /*0220*/  UISETP.NE.AND UP5, UPT, UR12, URZ, UPT ;  /* 0x000000ff0c00728c */ /* 0x008fe4000bfa5270 */
[----:B--2---:R-:W-:Y:S01]  /*0230*/  UISETP.EQ.U32.AND UP2, UPT, UR6, URZ, UPT ;  /* 0x000000ff0600728c */ /* 0x004fe2000bf42070 */
[----:B------:R-:W2:Y:S01]  /*0240*/  LDCU.64 UR4, c[0x0][0x478] ;  /* 0x00008f00ff0477ac */ /* 0x000ea20008000a00 */
[----:B------:R-:W-:-:S07]  /*0250*/  USHF.R.U32.HI UR10, URZ, 0x1e, UR20 ;  /* 0x0000001eff0a7899 */ /* 0x000fce0008011614 */
[----:B------:R-:W3:Y:S01]  /*0260*/  @!P3 LDC.64 R6, c[0x0][0x528] ;  /* 0x00014a00ff06bb82 */ /* 0x000ee20000000a00 */
[----:B------:R-:W-:Y:S02]  /*0270*/  @UP3 UIADD3 UR12, UP1, UPT, UR11, UR8, URZ ;  /* 0x000000080b0c3290 */ /* 0x000fe4000ff3e0ff */
[----:B------:R-:W-:Y:S02]  /*0280*/  UISETP.EQ.OR.EX UP2, UPT, UR7, URZ, !UP5, UP2 ;  /* 0x000000ff0700728c */ /* 0x000fe4000ef42720 */
[----:B------:R-:W-:Y:S02]  /*0290*/  @UP3 UIADD3.X UR13, UPT, UPT, UR10, UR9, URZ, UP1, !UPT ;  /* 0x000000090a0d3290 */ /* 0x000fe40008ffe4ff */
[----:B------:R-:W-:Y:S02]  /*02a0*/  UIADD3 UR8, UP1, UPT, UR11, UR6, URZ ;  /* 0x000000060b087290 */ /* 0x000fe4000ff3e0ff */
[----:B--2---:R-:W-:Y:S01]  /*02b0*/  UISETP.NE.U32.AND UP0, UPT, UR4, URZ, UPT ;  /* 0x000000ff0400728c */ /* 0x004fe2000bf05070 */
[----:B------:R-:W-:Y:S01]  /*02c0*/  IMAD.U32 R8, RZ, RZ, UR12 ;  /* 0x0000000cff087e24 */ /* 0x000fe2000f8e00ff */
[----:B------:R-:W-:-:S02]  /*02d0*/  UIADD3.X UR9, UPT, UPT, UR10, UR7, URZ, UP1, !UPT ;  /* 0x000000070a097290 */ /* 0x000fc40008ffe4ff */
[----:B------:R-:W-:Y:S01]  /*02e0*/  UISETP.NE.AND.EX UP0, UPT, UR5, URZ, UPT, UP0 ;  /* 0x000000ff0500728c */ /* 0x000fe2000bf05300 */
[----:B------:R-:W-:-:S10]  /*02f0*/  IMAD.U32 R9, RZ, RZ, UR13 ;  /* 0x0000000dff097e24 */ /* 0x000fd4000f8e00ff */
[----:B------:R-:W-:-:S04]  /*0300*/  @UP0 UIADD3 UR4, UP1, UPT, UR11, UR4, URZ ;  /* 0x000000040b040290 */ /* 0x000fc8000ff3e0ff */
[----:B------:R-:W-:Y:S02]  /*0310*/  @UP0 UIADD3.X UR5, UPT, UPT, UR10, UR5, URZ, UP1, !UPT ;  /* 0x000000050a050290 */ /* 0x000fe40008ffe4ff */
[----:B------:R-:W-:-:S04]  /*0320*/  IMAD.U32 R10, RZ, RZ, UR4 ;  /* 0x00000004ff0a7e24 */ /* 0x000fc8000f8e00ff */
[----:B------:R-:W-:Y:S01]  /*0330*/  IMAD.U32 R11, RZ, RZ, UR5 ;  /* 0x00000005ff0b7e24 */ /* 0x000fe2000f8e00ff */
[----:B-1----:R-:W-:Y:S01]  /*0340*/  @P1 IADD3 R2, P0, PT, R4, R3, RZ ;  /* 0x0000000304021210 */ /* 0x002fe20007f1e0ff */
[----:B------:R-:W-:-:S04]  /*0350*/  IMAD.U32 R4, RZ, RZ, UR14 ;  /* 0x0000000eff047e24 */ /* 0x000fc8000f8e00ff */
[----:B------:R-:W-:Y:S01]  /*0360*/  @P1 IMAD.X R0, RZ, RZ, R5, P0 ;  /* 0x000000ffff001224 */ /* 0x000fe200000e0605 */
[----:B------:R-:W-:Y:S01]  /*0370*/  PLOP3.LUT P1, PT, PT, PT, UP3, 0x80, 0x8 ;  /* 0x000000000008781c */ /* 0x000fe20003f2f038 */
[----:B------:R-:W-:Y:S02]  /*0380*/  IMAD.U32 R5, RZ, RZ, UR15 ;  /* 0x0000000fff057e24 */ /* 0x000fe4000f8e00ff */
[----:B------:R-:W-:Y:S01]  /*0390*/  @!P3 IMAD.MOV.U32 R3, RZ, RZ, R0 ;  /* 0x000000ffff03b224 */ /* 0x000fe200078e0000 */
[----:B---3--:R-:W-:Y:S04]  /*03a0*/  @!P3 STG.E.64 desc[UR28][R6.64], R122 ;  /* 0x0000007a0600b986 */ /* 0x008fe8000c101b1c */
[----:B------:R1:W-:Y:S01]  /*03b0*/  @!P3 STG.E.64 desc[UR28][R6.64+0x8], R2 ;  /* 0x000008020600b986 */ /* 0x0003e2000c101b1c */
[----:B------:R-:W-:-:S02]  /*03c0*/  PLOP3.LUT P3, PT, PT, PT, UP2, 0x80, 0x8 ;  /* 0x000000000008781c */ /* 0x000fc40003f6f028 */
[----:B------:R-:W-:Y:S01]  /*03d0*/  PLOP3.LUT P0, PT, PT, PT, UP0, 0x80, 0x8 ;  /* 0x000000000008781c */ /* 0x000fe20003f0f008 */
[----:B------:R-:W-:Y:S01]  /*03e0*/  UMOV UR18, 0xffffffff ;  /* 0xffffffff00127882 */ /* 0x000fe20000000000 */
[----:B------:R2:W-:Y:S04]  /*03f0*/  STL.64 [R1+0x68], R122 ;  /* 0x0000687a01007387 */ /* 0x0005e80000100a00 */
[----:B-1----:R-:W3:Y:S07]  /*0400*/  @P4 LDG.E R7, desc[UR28][R4.64] ;  /* 0x0000001c04074981 */ /* 0x002eee000c1e1900 */
[----:B------:R-:W5:Y:S04]  /*0410*/  @P0 LDG.E R3, desc[UR28][R10.64] ;  /* 0x0000001c0a030981 */ /* 0x000f68000c1e1900 */
[----:B------:R-:W4:Y:S04]  /*0420*/  @P2 LDG.E R4, desc[UR28][R4.64+0x4] ;  /* 0x0000041c04042981 */ /* 0x000f28000c1e1900 */
[----:B------:R1:W2:Y:S02]  /*0430*/  @P1 LDG.E R5, desc[UR28][R8.64] ;  /* 0x0000001c08051981 */ /* 0x0002a4000c1e1900 */
[----:B-1----:R-:W-:-:S02]  /*0440*/  IMAD.U32 R8, RZ, RZ, UR8 ;  /* 0x00000008ff087e24 */ /* 0x002fc4000f8e00ff */
[----:B------:R-:W-:-:S05]  /*0450*/  IMAD.U32 R9, RZ, RZ, UR9 ;  /* 0x00000009ff097e24 */ /* 0x000fca000f8e00ff */
[----:B------:R-:W2:Y:S01]  /*0460*/  @!P3 LDG.E R6, desc[UR28][R8.64] ;  /* 0x0000001c0806b981 */ /* 0x000ea2000c1e1900 */
[----:B------:R-:W1:Y:S01]  /*0470*/  @!UP4 LDCU UR34, c[0x0][0x434] ;  /* 0x00008680ff22c7ac */ /* 0x000e620008000800 */
[----:B------:R-:W-:Y:S02]  /*0480*/  UISETP.NE.U32.AND UP1, UPT, UR6, URZ, UPT ;  /* 0x000000ff0600728c */ /* 0x000fe4000bf25070 */
[----:B------:R-:W-:Y:S02]  /*0490*/  USHF.L.U32 UR33, UR21, 0x7, URZ ;  /* 0x0000000715217899 */ /* 0x000fe400080006ff */
[----:B------:R-:W-:Y:S01]  /*04a0*/  UISETP.NE.AND.EX UP1, UPT, UR7, URZ, UPT, UP1 ;  /* 0x000000ff0700728c */ /* 0x000fe2000bf25310 */
[----:B------:R-:W-:Y:S01]  /*04b0*/  UMOV UR14, 0xffffffff ;  /* 0xffffffff000e7882 */ /* 0x000fe20000000000 */
[----:B------:R-:W-:-:S09]  /*04c0*/  UMOV UR13, URZ ;  /* 0x000000ff000d7c82 */ /* 0x000fd20008000000 */
[----:B------:R-:W1:Y:S01]  /*04d0*/  @!UP1 LDCU UR6, c[0x0][0x438] ;  /* 0x00008700ff0697ac */ /* 0x000e620008000800 */
[----:B---3--:R-:W-:Y:S02]  /*04e0*/  @P4 R2UR UR18, R7 ;  /* 0x00000000071242ca */ /* 0x008fe400000e0000 */
[----:B----4-:R-:W-:-:S13]  /*04f0*/  @P2 R2UR UR4, R4 ;  /* 0x00000000040422ca */ /* 0x010fda00000e0000 */
[----:B-1----:R-:W-:Y:S01]  /*0500*/  @UP4 UIADD3 UR34, UPT, UPT, UR4, -UR18, URZ ;  /* 0x8000001204224290 */ /* 0x002fe2000fffe0ff */
[----:B------:R-:W1:Y:S03]  /*0510*/  @!UP0 LDCU.64 UR4, c[0x0][0x488] ;  /* 0x00009100ff0487ac */ /* 0x000e660008000a00 */
[----:B------:R-:W-:Y:S01]  /*0520*/  UISETP.GT.AND UP2, UPT, UR34, UR33, UPT ;  /* 0x000000212200728c */ /* 0x000fe2000bf44270 */
[----:B--2---:R-:W-:-:S05]  /*0530*/  @P1 R2UR UR13, R5 ;  /* 0x00000000050d12ca */ /* 0x004fca00000e0000 */
        /* <DEDUP_REMOVED lines=9> */
.L_x_1636:
[----:B------:R-:W1:Y:S01]  /*05d0*/  @!UP0 LDCU UR7, c[0x0][0x43c] ;  /* 0x00008780ff0787ac */ /* 0x000e620008000800 */
[----:B-----5:R-:W-:Y:S01]  /*05e0*/  @P0 R2UR UR30, R3 ;  /* 0x00000000031e02ca */ /* 0x020fe200000e0000 */
[----:B-1----:R-:W-:-:S14]  /*05f0*/  @!P1 EXIT ;  /* 0x000000000000994d */ /* 0x002fdc0003800000 */
[----:B------:R-:W-:Y:S02]  /*0600*/  @!UP0 UISETP.NE.U32.AND UP1, UPT, UR4, URZ, UPT ;  /* 0x000000ff0400828c */ /* 0x000fe4000bf25070 */
[----:B------:R-:W-:Y:S02]  /*0610*/  @UP0 UIADD3 UR30, UPT, UPT, UR30, -UR13, URZ ;  /* 0x8000000d1e1e0290 */ /* 0x000fe4000fffe0ff */
[----:B------:R-:W-:Y:S01]  /*0620*/  @!UP0 UISETP.NE.AND.EX UP1, UPT, UR5, URZ, UPT, UP1 ;  /* 0x000000ff0500828c */ /* 0x000fe2000bf25310 */
[----:B------:R-:W1:Y:S03]  /*0630*/  LDCU UR10, c[0x0][0x3e0] ;  /* 0x00007c00ff0a77ac */ /* 0x000e660008000800 */
[----:B------:R-:W-:-:S04]  /*0640*/  @!UP0 USEL UR7, UR7, URZ, UP1 ;  /* 0x000000ff07078287 */ /* 0x000fc80008800000 */
[----:B------:R-:W-:-:S04]  /*0650*/  @!UP0 UIADD3 UR30, UPT, UPT, UR7, UR6, -UR13 ;  /* 0x00000006071e8290 */ /* 0x000fc8000fffe80d */
[----:B------:R-:W-:Y:S02]  /*0660*/  UISETP.GT.AND UP0, UPT, UR30, URZ, UPT ;  /* 0x000000ff1e00728c */ /* 0x000fe4000bf04270 */
[----:B-1----:R-:W-:-:S07]  /*0670*/  UIMAD UR27, UR20, UR10, UR19 ;  /* 0x0000000a141b72a4 */ /* 0x002fce000f8e0213 */
[----:B------:R-:W-:Y:S05]  /*0680*/  BRA.U UP0, `(.L_x_1637) ;  /* 0x0000001100907547 */ /* 0x000fea000b800000 */
        /* <DEDUP_REMOVED lines=12> */
[----:B------:R-:W-:Y:S02]  /*0750*/  @!UP0 UMOV UR6, UR16 ;  /* 0x0000001000068c82 */ /* 0x000fe40008000000 */
[----:B------:R-:W-:Y:S01]  /*0760*/  @UP1 UMOV UR7, 0x1 ;  /* 0x0000000100071882 */ /* 0x000fe20000000000 */
[----:B----4-:R-:W-:Y:S01]  /*0770*/  @UP1 UIMAD UR12, UR4, UR5, URZ ;  /* 0x00000005040c12a4 */ /* 0x010fe2000f8e02ff */
[----:B------:R-:W-:Y:S01]  /*0780*/  @UP0 UMOV UR6, UR14 ;  /* 0x0000000e00060c82 */ /* 0x000fe20008000000 */
[----:B--23--:R-:W-:Y:S10]  /*0790*/  BRA.U UP1, `(.L_x_1638) ;  /* 0x0000000101247547 */ /* 0x00cff4000b800000 */
[----:B------:R-:W-:-:S11]  /*07a0*/  UISETP.NE.AND UP0, UPT, UR11, URZ, UPT ;  /* 0x000000ff0b00728c */ /* 0x000fd6000bf05270 */
[----:B------:R-:W1:Y:S01]  /*07b0*/  @UP0 LDCU UR7, c[0x0][0x454] ;  /* 0x00008a80ff0707ac */ /* 0x000e620008000800 */
[----:B------:R-:W2:Y:S01]  /*07c0*/  @!UP0 LDCU UR4, c[0x0][0x434] ;  /* 0x00008680ff0487ac */ /* 0x000ea20008000800 */
[----:B------:R-:W3:Y:S01]  /*07d0*/  @UP0 LDCU UR12, c[0x0][0x454] ;  /* 0x00008a80ff0c07ac */ /* 0x000ee20008000800 */
[----:B------:R-:W-:Y:S01]  /*07e0*/  @UP0 UMOV UR8, 0x1 ;  /* 0x0000000100080882 */ /* 0x000fe20000000000 */
[----:B---3--:R-:W3:Y:S01]  /*07f0*/  @!UP0 LDCU UR12, c[0x0][0x434] ;  /* 0x00008680ff0c87ac */ /* 0x008ee20008000800 */
[----:B------:R-:W-:Y:S01]  /*0800*/  @!UP0 UMOV UR8, 0x1 ;  /* 0x0000000100088882 */ /* 0x000fe20000000000 */
[----:B-1----:R-:W-:Y:S02]  /*0810*/  @UP0 UIMAD UR7, UR10, UR7, URZ ;  /* 0x000000070a0702a4 */ /* 0x002fe4000f8e02ff */
[----:B--2---:R-:W-:-:S12]  /*0820*/  @!UP0 UIMAD UR7, UR10, UR4, URZ ;  /* 0x000000040a0782a4 */ /* 0x004fd8000f8e02ff */
.L_x_1638:
[----:B------:R-:W1:Y:S01]  /*0830*/  LDCU.64 UR4, c[0x0][0x410] ;  /* 0x00008200ff0477ac */ /* 0x000e620008000a00 */
[----:B------:R-:W-:Y:S01]  /*0840*/  IMAD.SHL.U32 R2, R195, 0x8, RZ ;  /* 0x00000008c3027824 */ /* 0x000fe200078e00ff */
[----:B------:R-:W-:Y:S01]  /*0850*/  SHF.R.U32.HI R195, RZ, 0x3, R195 ;  /* 0x00000003ffc37819 */ /* 0x000fe200000116c3 */
[----:B------:R-:W-:Y:S01]  /*0860*/  BSSY.RECONVERGENT B0, `(.L_x_1639) ;  /* 0x0000030000007945 */ /* 0x000fe20003800200 */
[----:B------:R-:W2:Y:S02]  /*0870*/  LDCU UR13, c[0x0][0x434] ;  /* 0x00008680ff0d77ac */ /* 0x000ea40008000800 */
[----:B------:R-:W-:Y:S01]  /*0880*/  LOP3.LUT R2, R2, 0x38, RZ, 0xc0, !PT ;  /* 0x0000003802027812 */ /* 0x000fe200078ec0ff */
[C---:B------:R-:W-:Y:S01]  /*0890*/  VIADD R10, R195.reuse, 0x10 ;  /* 0x00000010c30a7836 */ /* 0x040fe20000000000 */
[----:B------:R-:W4:Y:S01]  /*08a0*/  LDCU UR14, c[0x0][0x440] ;  /* 0x00008800ff0e77ac */ /* 0x000f220008000800 */
[----:B------:R-:W-:Y:S01]  /*08b0*/  VIADD R9, R195, 0x20 ;  /* 0x00000020c3097836 */ /* 0x000fe20000000000 */
[----:B------:R-:W-:Y:S01]  /*08c0*/  ISETP.NE.AND P1, PT, R2, RZ, PT ;  /* 0x000000ff0200720c */ /* 0x000fe20003f25270 */
[----:B------:R-:W-:-:S02]  /*08d0*/  UISETP.NE.AND UP1, UPT, UR11, URZ, !UP1 ;  /* 0x000000ff0b00728c */ /* 0x000fc4000cf25270 */
[----:B------:R-:W-:Y:S02]  /*08e0*/  UISETP.NE.AND UP0, UPT, UR18, -0x1, UPT ;  /* 0xffffffff1200788c */ /* 0x000fe4000bf05270 */
[----:B---3--:R-:W-:Y:S01]  /*08f0*/  UIMAD UR12, UR19, UR12, URZ ;  /* 0x0000000c130c72a4 */ /* 0x008fe2000f8e02ff */
[----:B-1----:R-:W-:Y:S01]  /*0900*/  IMAD.U32 R12, RZ, RZ, UR4 ;  /* 0x00000004ff0c7e24 */ /* 0x002fe2000f8e00ff */
[----:B------:R-:W-:Y:S01]  /*0910*/  UIMAD UR4, UR33, UR8, URZ ;  /* 0x00000008210472a4 */ /* 0x000fe2000f8e02ff */
[----:B------:R-:W-:Y:S01]  /*0920*/  IMAD.U32 R16, RZ, RZ, UR5 ;  /* 0x00000005ff107e24 */ /* 0x000fe2000f8e00ff */
[----:B------:R-:W-:Y:S02]  /*0930*/  UIADD3 UR33, UPT, UPT, -UR33, UR34, URZ ;  /* 0x0000002221217290 */ /* 0x000fe4000fffe1ff */
[----:B--2---:R-:W-:Y:S02]  /*0940*/  UIMAD UR13, UR20, UR13, URZ ;  /* 0x0000000d140d72a4 */ /* 0x004fe4000f8e02ff */
[----:B------:R-:W-:Y:S01]  /*0950*/  @!UP1 UIMAD UR12, UR20, UR7, UR12 ;  /* 0x00000007140c92a4 */ /* 0x000fe2000f8e020c */
[C---:B----4-:R-:W-:Y:S01]  /*0960*/  ISETP.GE.AND P4, PT, R2.reuse, UR14, PT ;  /* 0x0000000e02007c0c */ /* 0x050fe2000bf86270 */
[----:B------:R-:W-:Y:S01]  /*0970*/  USEL UR13, UR13, UR18, !UP0 ;  /* 0x000000120d0d7287 */ /* 0x000fe2000c000000 */
[----:B------:R-:W-:Y:S01]  /*0980*/  IADD3 R2, P2, PT, R2, UR6, RZ ;  /* 0x0000000602027c10 */ /* 0x000fe2000ff5e0ff */
[----:B------:R-:W-:Y:S01]  /*0990*/  USHF.R.S32.HI UR5, URZ, 0x1f, UR4 ;  /* 0x0000001fff057899 */ /* 0x000fe20008011404 */
[C---:B------:R-:W-:Y:S01]  /*09a0*/  ISETP.GE.OR P5, PT, R195.reuse, UR33, P4 ;  /* 0x00000021c3007c0c */ /* 0x040fe2000a7a6670 */
[----:B------:R-:W-:Y:S01]  /*09b0*/  USHF.R.S32.HI UR6, URZ, 0x1f, UR13 ;  /* 0x0000001fff067899 */ /* 0x000fe2000801140d */
[----:B------:R-:W-:Y:S01]  /*09c0*/  ISETP.GE.OR P3, PT, R195, UR33, P1 ;  /* 0x00000021c3007c0c */ /* 0x000fe20008f66670 */
[----:B------:R-:W-:Y:S01]  /*09d0*/  IMAD.X R3, RZ, RZ, UR9, P2 ;  /* 0x00000009ff037e24 */ /* 0x000fe200090e06ff */
[----:B------:R-:W-:Y:S01]  /*09e0*/  USEL UR9, UR13, URZ, UP1 ;  /* 0x000000ff0d097287 */ /* 0x000fe20008800000 */
[----:B------:R-:W-:Y:S01]  /*09f0*/  ISETP.GE.OR P0, PT, R10, UR33, P1 ;  /* 0x000000210a007c0c */ /* 0x000fe20008f06670 */
[----:B------:R-:W-:Y:S01]  /*0a00*/  USEL UR6, UR6, URZ, UP1 ;  /* 0x000000ff06067287 */ /* 0x000fe20008800000 */
[----:B------:R-:W-:Y:S01]  /*0a10*/  IMAD.WIDE.U32 R12, R12, UR19, R2 ;  /* 0x000000130c0c7c25 */ /* 0x000fe2000f8e0002 */
[----:B------:R-:W-:Y:S01]  /*0a20*/  USHF.R.S32.HI UR7, URZ, 0x1f, UR12 ;  /* 0x0000001fff077899 */ /* 0x000fe2000801140c */
[----:B------:R-:W-:Y:S01]  /*0a30*/  ISETP.GE.OR P6, PT, R9, UR33, P1 ;  /* 0x0000002109007c0c */ /* 0x000fe20008fc6670 */
[----:B------:R-:W-:Y:S01]  /*0a40*/  UIADD3 UR9, UP1, UP0, UR4, UR9, UR12 ;  /* 0x0000000904097290 */ /* 0x000fe2000f83e00c */
[----:B------:R-:W-:Y:S01]  /*0a50*/  ISETP.GE.OR P2, PT, R10, UR33, P4 ;  /* 0x000000210a007c0c */ /* 0x000fe2000a746670 */
[----:B------:R-:W-:Y:S01]  /*0a60*/  UIMAD.WIDE.U32 UR10, UR21, 0x80, URZ ;  /* 0x00000080150a78a5 */ /* 0x000fe2000f8e00ff */
[----:B------:R-:W-:Y:S01]  /*0a70*/  IMAD R17, R16, UR19, R13 ;  /* 0x0000001310117c24 */ /* 0x000fe2000f8e020d */
[----:B------:R-:W-:-:S04]  /*0a80*/  UIADD3.X UR12, UPT, UPT, UR5, UR6, UR7, UP1, UP0 ;  /* 0x00000006050c7290 */ /* 0x000fc80008fe0407 */
[----:B------:R-:W-:Y:S01]  /*0a90*/  LOP3.LUT R2, R195, UR10, RZ, 0xfc, !PT ;  /* 0x0000000ac3027c12 */ /* 0x000fe2000f8efcff */
[----:B------:R-:W-:Y:S07]  /*0aa0*/  @P5 BRA `(.L_x_1640) ;  /* 0x00000000002c5947 */ /* 0x000fee0003800000 */
        /* <DEDUP_REMOVED lines=11> */
.L_x_1640:
[----:B------:R-:W-:Y:S05]  /*0b60*/  BSYNC.RECONVERGENT B0 ;  /* 0x0000000000007941 */ /* 0x000fea0003800200 */
.L_x_1639:
[----:B------:R-:W-:Y:S01]  /*0b70*/  BSSY.RECONVERGENT B0, `(.L_x_1641) ;  /* 0x0000011000007945 */ /* 0x000fe20003800200 */
[----:B------:R-:W-:Y:S02]  /*0b80*/  ISETP.GE.OR P5, PT, R9, UR33, P4 ;  /* 0x0000002109007c0c */ /* 0x000fe4000a7a6670 */
[----:B------:R-:W-:Y:S01]  /*0b90*/  IADD3 R8, PT, PT, R195, 0x30, RZ ;  /* 0x00000030c3087810 */ /* 0x000fe20007ffe0ff */
[----:B------:R-:W-:Y:S05]  /*0ba0*/  @P2 BRA `(.L_x_1642) ;  /* 0x0000000000342947 */ /* 0x000fea0003800000 */
[----:B------:R-:W2:Y:S01]  /*0bb0*/  LDCU.64 UR6, c[0x0][0x408] ;  /* 0x00008100ff0677ac */ /* 0x000ea20008000a00 */
[----:B------:R-:W-:Y:S01]  /*0bc0*/  IADD3 R3, P2, PT, R2, 0x10, RZ ;  /* 0x0000001002037810 */ /* 0x000fe20007f5e0ff */
        /* <DEDUP_REMOVED lines=11> */
.L_x_1642:
[----:B------:R-:W-:Y:S05]  /*0c80*/  BSYNC.RECONVERGENT B0 ;  /* 0x0000000000007941 */ /* 0x000fea0003800200 */
.L_x_1641:
[----:B------:R-:W-:Y:S01]  /*0c90*/  BSSY.RECONVERGENT B0, `(.L_x_1643) ;  /* 0x0000011000007945 */ /* 0x000fe20003800200 */
[----:B------:R-:W-:Y:S02]  /*0ca0*/  ISETP.GE.OR P2, PT, R8, UR33, P4 ;  /* 0x0000002108007c0c */ /* 0x000fe4000a746670 */
[----:B-12---:R-:W-:Y:S01]  /*0cb0*/  IADD3 R7, PT, PT, R195, 0x40, RZ ;  /* 0x00000040c3077810 */ /* 0x006fe20007ffe0ff */
        /* <DEDUP_REMOVED lines=14> */
.L_x_1644:
[----:B------:R-:W-:Y:S05]  /*0da0*/  BSYNC.RECONVERGENT B0 ;  /* 0x0000000000007941 */ /* 0x000fea0003800200 */
.L_x_1643:
        /* <DEDUP_REMOVED lines=17> */
.L_x_1646:
[----:B------:R-:W-:Y:S05]  /*0ec0*/  BSYNC.RECONVERGENT B0 ;  /* 0x0000000000007941 */ /* 0x000fea0003800200 */
.L_x_1645:
[----:B------:R-:W-:Y:S01]  /*0ed0*/  BSSY.RECONVERGENT B0, `(.L_x_1647) ;  /* 0x0000012000007945 */ /* 0x000fe20003800200 */
[----:B------:R-:W-:Y:S01]  /*0ee0*/  ISETP.GE.OR P2, PT, R6, UR33, P4 ;  /* 0x0000002106007c0c */ /* 0x000fe2000a746670 */
[C---:B------:R-:W-:Y:S01]  /*0ef0*/  VIADD R5, R195.reuse, 0x60 ;  /* 0x00000060c3057836 */ /* 0x040fe20000000000 */
[----:B------:R-:W-:Y:S01]  /*0f00*/  IADD3 R4, PT, PT, R195, 0x70, RZ ;  /* 0x00000070c3047810 */ /* 0x000fe20007ffe0ff */
[----:B------:R-:W-:Y:S05]  /*0f10*/  @P5 BRA `(.L_x_1648) ;  /* 0x0000000000345947 */ /* 0x000fea0003800000 */
[----:B------:R-:W3:Y:S01]  /*0f20*/  LDCU.64 UR6, c[0x0][0x408] ;  /* 0x00008100ff0677ac */ /* 0x000ee20008000a00 */
[----:B------:R-:W-:Y:S01]  /*0f30*/  IADD3 R3, P5, PT, R2, 0x40, RZ ;  /* 0x0000004002037810 */ /* 0x000fe20007fbe0ff */
[----:B-12---:R-:W-:Y:S01]  /*0f40*/  IMAD.MOV.U32 R14, RZ, RZ, R12 ;  /* 0x000000ffff0e7224 */ /* 0x006fe200078e000c */
        /* <DEDUP_REMOVED lines=10> */
.L_x_1648:
[----:B------:R-:W-:Y:S05]  /*0ff0*/  BSYNC.RECONVERGENT B0 ;  /* 0x0000000000007941 */ /* 0x000fea0003800200 */
.L_x_1647:
[----:B------:R-:W-:Y:S01]  /*1000*/  BSSY.RECONVERGENT B0, `(.L_x_1649) ;  /* 0x0000011000007945 */ /* 0x000fe20003800200 */
[----:B------:R-:W-:Y:S02]  /*1010*/  ISETP.GE.OR P5, PT, R5, UR33, P4 ;  /* 0x0000002105007c0c */ /* 0x000fe4000a7a6670 */
[----:B------:R-:W-:Y:S01]  /*1020*/  ISETP.GE.OR P4, PT, R4, UR33, P4 ;  /* 0x0000002104007c0c */ /* 0x000fe2000a786670 */
[----:B------:R-:W-:-:S12]  /*1030*/  @P2 BRA `(.L_x_1650) ;  /* 0x0000000000342947 */ /* 0x000fd80003800000 */
[----:B------:R-:W4:Y:S01]  /*1040*/  LDCU.64 UR6, c[0x0][0x408] ;  /* 0x00008100ff0677ac */ /* 0x000f220008000a00 */
[----:B------:R-:W-:Y:S01]  /*1050*/  IADD3 R3, P2, PT, R2, 0x50, RZ ;  /* 0x0000005002037810 */ /* 0x000fe20007f5e0ff */
[----:B-12---:R-:W-:Y:S01]  /*1060*/  IMAD.MOV.U32 R14, RZ, RZ, R12 ;  /* 0x000000ffff0e7224 */ /* 0x006fe200078e000c */
[----:B------:R-:W-:Y:S01]  /*1070*/  MOV R15, R17 ;  /* 0x00000011000f7202 */ /* 0x000fe20000000f00 */
[----:B------:R-:W3:Y:S02]  /*1080*/  LDCU.64 UR4, c[0x0][0x3f0] ;  /* 0x00007e00ff0477ac */ /* 0x000ee40008000a00 */
[----:B------:R-:W-:-:S04]  /*1090*/  IMAD.X R0, RZ, RZ, UR11, P2 ;  /* 0x0000000bff007e24 */ /* 0x000fc800090e06ff */
[----:B----4-:R-:W-:Y:S02]  /*10a0*/  IMAD R0, R0, UR6, RZ ;  /* 0x0000000600007c24 */ /* 0x010fe4000f8e02ff */
[----:B------:R-:W-:-:S04]  /*10b0*/  IMAD.WIDE.U32 R14, R3, UR6, R14 ;  /* 0x00000006030e7c25 */ /* 0x000fc8000f8e000e */
[----:B------:R-:W-:Y:S01]  /*10c0*/  IMAD R0, R3, UR7, R0 ;  /* 0x0000000703007c24 */ /* 0x000fe2000f8e0200 */
[----:B---3--:R-:W-:-:S04]  /*10d0*/  LEA R18, P2, R14, UR4, 0x1 ;  /* 0x000000040e127c11 */ /* 0x008fc8000f8408ff */
[----:B------:R-:W-:-:S04]  /*10e0*/  IADD3 R0, PT, PT, R15, R0, RZ ;  /* 0x000000000f007210 */ /* 0x000fc80007ffe0ff */
[----:B------:R-:W-:-:S05]  /*10f0*/  LEA.HI.X R19, R14, UR5, R0, 0x1, P2 ;  /* 0x000000050e137c11 */ /* 0x000fca00090f0c00 */
[----:B------:R4:W-:Y:S02]  /*1100*/  STG.E.128 desc[UR28][R18.64], RZ ;  /* 0x000000ff12007986 */ /* 0x0009e4000c101d1c */
.L_x_1650:
[----:B------:R-:W-:Y:S05]  /*1110*/  BSYNC.RECONVERGENT B0 ;  /* 0x0000000000007941 */ /* 0x000fea0003800200 */
.L_x_1649:
[----:B------:R-:W-:Y:S04]  /*1120*/  BSSY.RECONVERGENT B0, `(.L_x_1651) ;  /* 0x000000f000007945 */ /* 0x000fe80003800200 */
[----:B------:R-:W-:Y:S05]  /*1130*/  @P5 BRA `(.L_x_1652) ;  /* 0x0000000000345947 */ /* 0x000fea0003800000 */
[----:B------:R-:W5:Y:S01]  /*1140*/  LDCU.64 UR6, c[0x0][0x408] ;  /* 0x00008100ff0677ac */ /* 0x000f620008000a00 */
[----:B------:R-:W-:Y:S01]  /*1150*/  IADD3 R3, P2, PT, R2, 0x60, RZ ;  /* 0x0000006002037810 */ /* 0x000fe20007f5e0ff */
[----:B-12---:R-:W-:Y:S01]  /*1160*/  IMAD.MOV.U32 R14, RZ, RZ, R12 ;  /* 0x000000ffff0e7224 */ /* 0x006fe200078e000c */
[----:B------:R-:W-:Y:S01]  /*1170*/  MOV R15, R17 ;  /* 0x00000011000f7202 */ /* 0x000fe20000000f00 */
[----:B------:R-:W3:Y:S02]  /*1180*/  LDCU.64 UR4, c[0x0][0x3f0] ;  /* 0x00007e00ff0477ac */ /* 0x000ee40008000a00 */
[----:B------:R-:W-:-:S04]  /*1190*/  IMAD.X R0, RZ, RZ, UR11, P2 ;  /* 0x0000000bff007e24 */ /* 0x000fc800090e06ff */
[----:B-----5:R-:W-:Y:S02]  /*11a0*/  IMAD R0, R0, UR6, RZ ;  /* 0x0000000600007c24 */ /* 0x020fe4000f8e02ff */
[----:B------:R-:W-:-:S04]  /*11b0*/  IMAD.WIDE.U32 R14, R3, UR6, R14 ;  /* 0x00000006030e7c25 */ /* 0x000fc8000f8e000e */
[----:B------:R-:W-:Y:S01]  /*11c0*/  IMAD R0, R3, UR7, R0 ;  /* 0x0000000703007c24 */ /* 0x000fe2000f8e0200 */
[----:B---34-:R-:W-:-:S04]  /*11d0*/  LEA R18, P2, R14, UR4, 0x1 ;  /* 0x000000040e127c11 */ /* 0x018fc8000f8408ff */
[----:B------:R-:W-:-:S04]  /*11e0*/  IADD3 R0, PT, PT, R15, R0, RZ ;  /* 0x000000000f007210 */ /* 0x000fc80007ffe0ff */
[----:B------:R-:W-:-:S05]  /*11f0*/  LEA.HI.X R19, R14, UR5, R0, 0x1, P2 ;  /* 0x000000050e137c11 */ /* 0x000fca00090f0c00 */
[----:B------:R1:W-:Y:S02]  /*1200*/  STG.E.128 desc[UR28][R18.64], RZ ;  /* 0x000000ff12007986 */ /* 0x0003e4000c101d1c */
.L_x_1652:
[----:B------:R-:W-:Y:S05]  /*1210*/  BSYNC.RECONVERGENT B0 ;  /* 0x0000000000007941 */ /* 0x000fea0003800200 */
.L_x_1651:
[----:B------:R-:W-:Y:S04]  /*1220*/  BSSY.RECONVERGENT B0, `(.L_x_1653) ;  /* 0x000000e000007945 */ /* 0x000fe80003800200 */
[----:B------:R-:W-:Y:S05]  /*1230*/  @P4 BRA `(.L_x_1654) ;  /* 0x0000000000304947 */ /* 0x000fea0003800000 */
[----:B------:R-:W5:Y:S01]  /*1240*/  LDCU.64 UR6, c[0x0][0x408] ;  /* 0x00008100ff0677ac */ /* 0x000f620008000a00 */
[----:B------:R-:W-:Y:S02]  /*1250*/  IADD3 R2, P2, PT, R2, 0x70, RZ ;  /* 0x0000007002027810 */ /* 0x000fe40007f5e0ff */
[----:B------:R-:W-:Y:S01]  /*1260*/  MOV R13, R17 ;  /* 0x00000011000d7202 */ /* 0x000fe20000000f00 */
[----:B------:R-:W2:Y:S01]  /*1270*/  LDCU.64 UR4, c[0x0][0x3f0] ;  /* 0x00007e00ff0477ac */ /* 0x000ea20008000a00 */
[----:B------:R-:W-:-:S05]  /*1280*/  IADD3.X R0, PT, PT, RZ, UR11, RZ, P2, !PT ;  /* 0x0000000bff007c10 */ /* 0x000fca00097fe4ff */
[----:B-----5:R-:W-:Y:S02]  /*1290*/  IMAD R0, R0, UR6, RZ ;  /* 0x0000000600007c24 */ /* 0x020fe4000f8e02ff */
[----:B------:R-:W-:-:S04]  /*12a0*/  IMAD.WIDE.U32 R12, R2, UR6, R12 ;  /* 0x00000006020c7c25 */ /* 0x000fc8000f8e000c */
[----:B------:R-:W-:Y:S01]  /*12b0*/  IMAD R0, R2, UR7, R0 ;  /* 0x0000000702007c24 */ /* 0x000fe2000f8e0200 */
[----:B--2---:R-:W-:-:S04]  /*12c0*/  LEA R2, P2, R12, UR4, 0x1 ;  /* 0x000000040c027c11 */ /* 0x004fc8000f8408ff */
[----:B------:R-:W-:-:S04]  /*12d0*/  IADD3 R0, PT, PT, R13, R0, RZ ;  /* 0x000000000d007210 */ /* 0x000fc80007ffe0ff */
[----:B------:R-:W-:-:S05]  /*12e0*/  LEA.HI.X R3, R12, UR5, R0, 0x1, P2 ;  /* 0x000000050c037c11 */ /* 0x000fca00090f0c00 */
[----:B------:R2:W-:Y:S02]  /*12f0*/  STG.E.128 desc[UR28][R2.64], RZ ;  /* 0x000000ff02007986 */ /* 0x0005e4000c101d1c */
.L_x_1654:
[----:B------:R-:W-:Y:S05]  /*1300*/  BSYNC.RECONVERGENT B0 ;  /* 0x0000000000007941 */ /* 0x000fea0003800200 */
.L_x_1653:
[----:B------:R-:W-:Y:S04]  /*1310*/  BSSY.RECONVERGENT B0, `(.L_x_1655) ;  /* 0x000000a000007945 */ /* 0x000fe80003800200 */
[----:B------:R-:W-:Y:S05]  /*1320*/  @P3 BRA `(.L_x_1656) ;  /* 0x0000000000203947 */ /* 0x000fea0003800000 */
[----:B------:R-:W5:Y:S01]  /*1330*/  LDCU.64 UR4, c[0x0][0x420] ;  /* 0x00008400ff0477ac */ /* 0x000f620008000a00 */
[----:B------:R-:W-:-:S05]  /*1340*/  IMAD R0, R195, UR8, RZ ;  /* 0x00000008c3007c24 */ /* 0x000fca000f8e02ff */
[----:B--2---:R-:W-:-:S04]  /*1350*/  IADD3 R2, P2, PT, R0, UR9, RZ ;  /* 0x0000000900027c10 */ /* 0x004fc8000ff5e0ff */
[----:B------:R-:W-:Y:S02]  /*1360*/  LEA.HI.X.SX32 R0, R0, UR12, 0x1, P2 ;  /* 0x0000000c00007c11 */ /* 0x000fe400090f0eff */
[----:B-----5:R-:W-:-:S04]  /*1370*/  LEA R12, P2, R2, UR4, 0x2 ;  /* 0x00000004020c7c11 */ /* 0x020fc8000f8410ff */
[----:B------:R-:W-:Y:S01]  /*1380*/  LEA.HI.X R13, R2, UR5, R0, 0x2, P2 ;  /* 0x00000005020d7c11 */ /* 0x000fe200090f1400 */
[----:B------:R-:W-:-:S05]  /*1390*/  IMAD.MOV.U32 R0, RZ, RZ, 0x7f800000 ;  /* 0x7f800000ff007424 */ /* 0x000fca00078e00ff */
[----:B------:R2:W-:Y:S03]  /*13a0*/  STG.E desc[UR28][R12.64], R0 ;  /* 0x000000000c007986 */ /* 0x0005e6000c10191c */
.L_x_1656:
[----:B------:R-:W-:Y:S05]  /*13b0*/  BSYNC.RECONVERGENT B0 ;  /* 0x0000000000007941 */ /* 0x000fea0003800200 */
.L_x_1655:
        /* <DEDUP_REMOVED lines=8> */
[----:B--2---:R-:W-:-:S05]  /*1440*/  IMAD R0, R10, UR8, RZ ;  /* 0x000000080a007c24 */ /* 0x004fca000f8e02ff */
[----:B------:R-:W-:-:S04]  /*1450*/  IADD3 R2, P0, PT, R0, UR9, RZ ;  /* 0x0000000900027c10 */ /* 0x000fc8000ff1e0ff */
[----:B------:R-:W-:Y:S02]  /*1460*/  LEA.HI.X.SX32 R0, R0, UR12, 0x1, P0 ;  /* 0x0000000c00007c11 */ /* 0x000fe400080f0eff */
[----:B-----5:R-:W-:-:S04]  /*1470*/  LEA R10, P0, R2, UR4, 0x2 ;  /* 0x00000004020a7c11 */ /* 0x020fc8000f8010ff */
[----:B------:R-:W-:Y:S01]  /*1480*/  LEA.HI.X R11, R2, UR5, R0, 0x2, P0 ;  /* 0x00000005020b7c11 */ /* 0x000fe200080f1400 */
[----:B------:R-:W-:-:S05]  /*1490*/  IMAD.MOV.U32 R0, RZ, RZ, 0x7f800000 ;  /* 0x7f800000ff007424 */ /* 0x000fca00078e00ff */
[----:B------:R2:W-:Y:S03]  /*14a0*/  STG.E desc[UR28][R10.64], R0 ;  /* 0x000000000a007986 */ /* 0x0005e6000c10191c */
.L_x_1658:
[----:B------:R-:W-:Y:S05]  /*14b0*/  BSYNC.RECONVERGENT B0 ;  /* 0x0000000000007941 */ /* 0x000fea0003800200 */
.L_x_1657:
[----:B------:R-:W-:Y:S04]  /*14c0*/  BSSY.RECONVERGENT B0, `(.L_x_1659) ;  /* 0x000000a000007945 */ /* 0x000fe80003800200 */
[----:B------:R-:W-:Y:S05]  /*14d0*/  @P6 BRA `(.L_x_1660) ;  /* 0x0000000000206947 */ /* 0x000fea0003800000 */
        /* <DEDUP_REMOVED lines=8> */
.L_x_1660:
[----:B------:R-:W-:Y:S05]  /*1560*/  BSYNC.RECONVERGENT B0 ;  /* 0x0000000000007941 */ /* 0x000fea0003800200 */
.L_x_1659:
        /* <DEDUP_REMOVED lines=10> */
.L_x_1662:
[----:B------:R-:W-:Y:S05]  /*1610*/  BSYNC.RECONVERGENT B0 ;  /* 0x0000000000007941 */ /* 0x000fea0003800200 */
.L_x_1661:
        /* <DEDUP_REMOVED lines=10> */
.L_x_1664:
[----:B------:R-:W-:Y:S05]  /*16c0*/  BSYNC.RECONVERGENT B0 ;  /* 0x0000000000007941 */ /* 0x000fea0003800200 */
.L_x_1663:
        /* <DEDUP_REMOVED lines=10> */
.L_x_1666:
[----:B------:R-:W-:Y:S05]  /*1770*/  BSYNC.RECONVERGENT B0 ;  /* 0x0000000000007941 */ /* 0x000fea0003800200 */
.L_x_1665:
        /* <DEDUP_REMOVED lines=10> */
.L_x_1668:
[----:B------:R-:W-:Y:S05]  /*1820*/  BSYNC.RECONVERGENT B0 ;  /* 0x0000000000007941 */ /* 0x000fea0003800200 */
.L_x_1667:
[----:B------:R-:W-:Y:S05]  /*1830*/  @P1 EXIT ;  /* 0x000000000000194d */ /* 0x000fea0003800000 */
[----:B------:R-:W5:Y:S01]  /*1840*/  LDCU.64 UR4, c[0x0][0x420] ;  /* 0x00008400ff0477ac */ /* 0x000f620008000a00 */
[----:B--2---:R-:W-:-:S05]  /*1850*/  IMAD R0, R4, UR8, RZ ;  /* 0x0000000804007c24 */ /* 0x004fca000f8e02ff */
[----:B------:R-:W-:-:S04]  /*1860*/  IADD3 R2, P0, PT, R0, UR9, RZ ;  /* 0x0000000900027c10 */ /* 0x000fc8000ff1e0ff */
[----:B------:R-:W-:Y:S02]  /*1870*/  LEA.HI.X.SX32 R0, R0, UR12, 0x1, P0 ;  /* 0x0000000c00007c11 */ /* 0x000fe400080f0eff */
[----:B-----5:R-:W-:-:S04]  /*1880*/  LEA R4, P0, R2, UR4, 0x2 ;  /* 0x0000000402047c11 */ /* 0x020fc8000f8010ff */
[----:B------:R-:W-:Y:S01]  /*1890*/  LEA.HI.X R5, R2, UR5, R0, 0x2, P0 ;  /* 0x0000000502057c11 */ /* 0x000fe200080f1400 */
[----:B------:R-:W-:-:S05]  /*18a0*/  IMAD.MOV.U32 R0, RZ, RZ, 0x7f800000 ;  /* 0x7f800000ff007424 */ /* 0x000fca00078e00ff */
[----:B------:R-:W-:Y:S01]  /*18b0*/  STG.E desc[UR28][R4.64], R0 ;  /* 0x0000000004007986 */ /* 0x000fe2000c10191c */
[----:B------:R-:W-:Y:S05]  /*18c0*/  EXIT ;  /* 0x000000000000794d */ /* 0x000fea0003800000 */
.L_x_1637:
[----:B------:R-:W-:Y:S01]  /*18d0*/  UISETP.NE.AND UP0, UPT, UR18, -0x1, UPT ;  /* 0xffffffff1200788c */ /* 0x000fe2000bf05270 */
[----:B------:R-:W1:Y:S01]  /*18e0*/  LDCU UR8, c[0x0][0x444] ;  /* 0x00008880ff0877ac */ /* 0x000e620008000800 */
[----:B------:R-:W2:Y:S01]  /*18f0*/  LDCU UR26, c[0x0][0x448] ;  /* 0x00008900ff1a77ac */ /* 0x000ea20008000800 */
[----:B------:R-:W-:-:S08]  /*1900*/  UISETP.NE.AND UP1, UPT, UR14, -0x1, UPT ;  /* 0xffffffff0e00788c */ /* 0x000fd0000bf25270 */
[----:B------:R-:W3:Y:S01]  /*1910*/  @!UP0 LDCU.64 UR6, c[0x0][0x398] ;  /* 0x00007300ff0687ac */ /* 0x000ee20008000a00 */
[----:B------:R-:W4:Y:S01]  /*1920*/  @UP0 LDCU.64 UR4, c[0x0][0x3b0] ;  /* 0x00007600ff0407ac */ /* 0x000f220008000a00 */
[----:B------:R-:W-:Y:S02]  /*1930*/  UIADD3 UR25, UPT, UPT, UR30, 0x3f, URZ ;  /* 0x0000003f1e197890 */ /* 0x000fe4000fffe0ff */
[----:B-1----:R-:W-:Y:S02]  /*1940*/  UIMAD UR8, UR27, UR8, UR33 ;  /* 0x000000081b0872a4 */ /* 0x002fe4000f8e0221 */
[----:B------:R-:W-:-:S04]  /*1950*/  ULEA.HI UR24, UR25, 0xffffffff, URZ, 0x1a ;  /* 0xffffffff19187891 */ /* 0x000fc8000f8fd0ff */
[----:B------:R-:W-:Y:S02]  /*1960*/  USHF.L.U32 UR23, UR24, 0x6, URZ ;  /* 0x0000000618177899 */ /* 0x000fe400080006ff */
[----:B---3--:R-:W-:Y:S02]  /*1970*/  @!UP0 UIMAD.WIDE.U32 UR10, UR20, UR6, URZ ;  /* 0x00000006140a82a5 */ /* 0x008fe4000f8e00ff */
[----:B--2---:R-:W-:Y:S02]  /*1980*/  UIMAD UR22, UR8, UR26, UR23 ;  /* 0x0000001a081672a4 */ /* 0x004fe4000f8e0217 */
[----:B------:R-:W-:Y:S02]  /*1990*/  @!UP0 UIMAD UR31, UR20, UR7, UR11 ;  /* 0x00000007141f82a4 */ /* 0x000fe4000f8e020b */
[----:B----4-:R-:W-:Y:S01]  /*19a0*/  @UP0 UIMAD.WIDE.U32 UR6, UR18, UR4, URZ ;  /* 0x00000004120602a5 */ /* 0x010fe2000f8e00ff */
[----:B------:R-:W-:-:S03]  /*19b0*/  @!UP0 UMOV UR32, UR10 ;  /* 0x0000000a00208c82 */ /* 0x000fc60008000000 */
[----:B------:R-:W-:-:S03]  /*19c0*/  @UP0 UIMAD UR31, UR18, UR5, UR7 ;  /* 0x00000005121f02a4 */ /* 0x000fc6000f8e0207 */
[----:B------:R-:W-:Y:S01]  /*19d0*/  @UP0 UMOV UR32, UR6 ;  /* 0x0000000600200c82 */ /* 0x000fe20008000000 */
[----:B------:R-:W-:Y:S08]  /*19e0*/  BRA.U UP1, `(.L_x_1669) ;  /* 0x00000001012c7547 */ /* 0x000ff0000b800000 */
        /* <DEDUP_REMOVED lines=11> */
.L_x_1669:
[----:B------:R-:W1:Y:S01]  /*1aa0*/  LDCU.64 UR10, c[0x0][0x3b8] ;  /* 0x00007700ff0a77ac */ /* 0x000e620008000a00 */
[----:B------:R-:W-:-:S04]  /*1ab0*/  UIADD3 UR12, UPT, UPT, UR13, UR14, URZ ;  /* 0x0000000e0d0c7290 */ /* 0x000fc8000fffe0ff */
[----:B-1----:R-:W-:Y:S02]  /*1ac0*/  UIMAD.WIDE.U32 UR6, UR12, UR10, URZ ;  /* 0x0000000a0c0672a5 */ /* 0x002fe4000f8e00ff */
[----:B------:R-:W-:-:S04]  /*1ad0*/  UIMAD UR12, UR12, UR11, URZ ;  /* 0x0000000b0c0c72a4 */ /* 0x000fc8000f8e02ff */
[----:B------:R-:W-:Y:S02]  /*1ae0*/  UIADD3 UR12, UPT, UPT, UR7, UR12, URZ ;  /* 0x0000000c070c7290 */ /* 0x000fe4000fffe0ff */
.L_x_1670:
[----:B------:R-:W1:Y:S02]  /*1af0*/  LDC R4, c[0x0][0x3e8] ;  /* 0x0000fa00ff047b82 */ /* 0x000e640000000800 */
[----:B-1----:R-:W-:-:S04]  /*1b00*/  IABS R6, R4 ;  /* 0x0000000400067213 */ /* 0x002fc80000000000 */
[----:B------:R-:W1:Y:S08]  /*1b10*/  I2F.RP R8, R6 ;  /* 0x0000000600087306 */ /* 0x000e700000209400 */
[----:B-1----:R-:W1:Y:S02]  /*1b20*/  MUFU.RCP R8, R8 ;  /* 0x0000000800087308 */ /* 0x002e640000001000 */
[----:B-1----:R-:W-:-:S06]  /*1b30*/  VIADD R8, R8, 0xffffffe ;  /* 0x0ffffffe08087836 */ /* 0x002fcc0000000000 */
[----:B------:R-:W1:Y:S02]  /*1b40*/  F2I.FTZ.U32.TRUNC.NTZ R9, R8 ;  /* 0x0000000800097305 */ /* 0x000e64000021f000 */
[----:B-1----:R-:W-:Y:S02]  /*1b50*/  IMAD.MOV R3, RZ, RZ, -R9 ;  /* 0x000000ffff037224 */ /* 0x002fe400078e0a09 */
[----:B------:R-:W-:Y:S02]  /*1b60*/  IMAD.MOV.U32 R8, RZ, RZ, RZ ;  /* 0x000000ffff087224 */ /* 0x000fe400078e00ff */
[----:B------:R-:W-:Y:S01]  /*1b70*/  IMAD R5, R3, R6, RZ ;  /* 0x0000000603057224 */ /* 0x000fe200078e02ff */
[----:B------:R-:W-:-:S03]  /*1b80*/  IABS R3, UR19 ;  /* 0x0000001300037c13 */ /* 0x000fc60008000000 */
[----:B------:R-:W-:Y:S01]  /*1b90*/  IMAD.HI.U32 R8, R9, R5, R8 ;  /* 0x0000000509087227 */ /* 0x000fe200078e0008 */
[----:B------:R-:W-:-:S05]  /*1ba0*/  MOV R5, R3 ;  /* 0x0000000300057202 */ /* 0x000fca0000000f00 */
[----:B------:R-:W-:-:S04]  /*1bb0*/  IMAD.HI.U32 R8, R8, R5, RZ ;  /* 0x0000000508087227 */ /* 0x000fc800078e00ff */
[----:B------:R-:W-:-:S04]  /*1bc0*/  IMAD.MOV R3, RZ, RZ, -R8 ;  /* 0x000000ffff037224 */ /* 0x000fc800078e0a08 */
[----:B------:R-:W-:-:S05]  /*1bd0*/  IMAD R3, R6, R3, R5 ;  /* 0x0000000306037224 */ /* 0x000fca00078e0205 */
[----:B------:R-:W-:-:S13]  /*1be0*/  ISETP.GT.U32.AND P1, PT, R6, R3, PT ;  /* 0x000000030600720c */ /* 0x000fda0003f24070 */
[----:B------:R-:W-:Y:S01]  /*1bf0*/  @!P1 IMAD.IADD R3, R3, 0x1, -R6 ;  /* 0x0000000103039824 */ /* 0x000fe200078e0a06 */
[----:B------:R-:W-:Y:S02]  /*1c00*/  @!P1 IADD3 R8, PT, PT, R8, 0x1, RZ ;  /* 0x0000000108089810 */ /* 0x000fe40007ffe0ff */
[C---:B------:R-:W-:Y:S02]  /*1c10*/  ISETP.NE.AND P1, PT, R4.reuse, RZ, PT ;  /* 0x000000ff0400720c */ /* 0x040fe40003f25270 */
[----:B------:R-:W-:Y:S02]  /*1c20*/  ISETP.GE.U32.AND P2, PT, R3, R6, PT ;  /* 0x000000060300720c */ /* 0x000fe40003f46070 */
[----:B------:R-:W-:-:S04]  /*1c30*/  LOP3.LUT R3, R4, UR19, RZ, 0x3c, !PT ;  /* 0x0000001304037c12 */ /* 0x000fc8000f8e3cff */
[----:B------:R-:W-:Y:S02]  /*1c40*/  ISETP.GE.AND P0, PT, R3, RZ, PT ;  /* 0x000000ff0300720c */ /* 0x000fe40003f06270 */
[----:B------:R-:W-:-:S05]  /*1c50*/  LOP3.LUT R3, R195, 0x1f, RZ, 0xc0, !PT ;  /* 0x0000001fc3037812 */ /* 0x000fca00078ec0ff */
        /* <DEDUP_REMOVED lines=14> */
.L_x_1671:
[----:B------:R-:W1:Y:S01]  /*1d40*/  LDCU.64 UR8, c[0x0][0x3c0] ;  /* 0x00007800ff0877ac */ /* 0x000e620008000a00 */
[----:B------:R-:W-:-:S04]  /*1d50*/  UIADD3 UR13, UPT, UPT, UR13, UR14, URZ ;  /* 0x0000000e0d0d7290 */ /* 0x000fc8000fffe0ff */
[----:B-1----:R-:W-:Y:S02]  /*1d60*/  UIMAD.WIDE.U32 UR14, UR13, UR8, URZ ;  /* 0x000000080d0e72a5 */ /* 0x002fe4000f8e00ff */
[----:B------:R-:W-:-:S04]  /*1d70*/  UIMAD UR13, UR13, UR9, URZ ;  /* 0x000000090d0d72a4 */ /* 0x000fc8000f8e02ff */
[----:B------:R-:W-:-:S12]  /*1d80*/  UIADD3 UR13, UPT, UPT, UR15, UR13, URZ ;  /* 0x0000000d0f0d7290 */ /* 0x000fd8000fffe0ff */
.L_x_1672:
[----:B------:R-:W-:Y:S01]  /*1d90*/  IMAD.SHL.U32 R4, R195, 0x8, RZ ;  /* 0x00000008c3047824 */ /* 0x000fe200078e00ff */
[----:B------:R-:W1:Y:S01]  /*1da0*/  S2UR UR35, SR_CgaCtaId ;  /* 0x00000000002379c3 */ /* 0x000e620000008800 */
[----:B------:R-:W2:Y:S01]  /*1db0*/  LDCU.64 UR16, c[0x0][0x388] ;  /* 0x00007100ff1077ac */ /* 0x000ea20008000a00 */
[----:B------:R-:W-:Y:S01]  /*1dc0*/  SHF.R.U32.HI R192, RZ, 0x3, R195 ;  /* 0x00000003ffc07819 */ /* 0x000fe200000116c3 */
[----:B------:R-:W-:Y:S01]  /*1dd0*/  BSSY.RECONVERGENT B0, `(.L_x_1673) ;  /* 0x000004a000007945 */ /* 0x000fe20003800200 */
[C---:B------:R-:W-:Y:S02]  /*1de0*/  LOP3.LUT R191, R4.reuse, 0x38, RZ, 0xc0, !PT ;  /* 0x0000003804bf7812 */ /* 0x040fe400078ec0ff */
[----:B------:R-:W-:Y:S02]  /*1df0*/  LOP3.LUT R5, R4, 0x1f8, RZ, 0xc0, !PT ;  /* 0x000001f804057812 */ /* 0x000fe400078ec0ff */
[C---:B------:R-:W-:Y:S01]  /*1e00*/  IADD3 R10, P1, PT, R191.reuse, UR6, RZ ;  /* 0x00000006bf0a7c10 */ /* 0x040fe2000ff3e0ff */
[----:B------:R-:W3:Y:S01]  /*1e10*/  LDCU.128 UR4, c[0x0][0x3d0] ;  /* 0x00007a00ff0477ac */ /* 0x000ee20008000c00 */
[----:B------:R-:W-:-:S02]  /*1e20*/  IADD3 R12, P0, PT, R191, UR14, RZ ;  /* 0x0000000ebf0c7c10 */ /* 0x000fc4000ff1e0ff */
[----:B------:R-:W-:Y:S01]  /*1e30*/  LOP3.LUT R5, R5, 0x38, R195, 0x78, !PT ;  /* 0x0000003805057812 */ /* 0x000fe200078e78c3 */
[----:B------:R-:W-:Y:S01]  /*1e40*/  IMAD.X R11, RZ, RZ, UR12, P1 ;  /* 0x0000000cff0b7e24 */ /* 0x000fe200088e06ff */
[----:B------:R-:W4:Y:S01]  /*1e50*/  LDCU.64 UR14, c[0x0][0x390] ;  /* 0x00007200ff0e77ac */ /* 0x000f220008000a00 */
[----:B------:R-:W-:Y:S01]  /*1e60*/  IMAD.X R13, RZ, RZ, UR13, P0 ;  /* 0x0000000dff0d7e24 */ /* 0x000fe200080e06ff */
[----:B------:R-:W-:Y:S01]  /*1e70*/  LOP3.LUT R4, R5, 0x1e00, R4, 0xf8, !PT ;  /* 0x00001e0005047812 */ /* 0x000fe200078ef804 */
[C---:B------:R-:W-:Y:S01]  /*1e80*/  IMAD.WIDE.U32 R10, R192.reuse, UR10, R10 ;  /* 0x0000000ac00a7c25 */ /* 0x040fe2000f8e000a */
[----:B------:R-:W-:Y:S01]  /*1e90*/  SHF.R.S32.HI R5, RZ, 0x1f, R8 ;  /* 0x0000001fff057819 */ /* 0x000fe20000011408 */
[----:B------:R-:W5:Y:S01]  /*1ea0*/  LDCU.64 UR12, c[0x0][0x3c8] ;  /* 0x00007900ff0c77ac */ /* 0x000f620008000a00 */
[----:B------:R-:W-:Y:S01]  /*1eb0*/  IADD3 R14, P0, PT, R191, UR32, RZ ;  /* 0x00000020bf0e7c10 */ /* 0x000fe2000ff1e0ff */
[----:B------:R-:W-:Y:S01]  /*1ec0*/  IMAD.WIDE.U32 R12, R192, UR8, R12 ;  /* 0x00000008c00c7c25 */ /* 0x000fe2000f8e000c */
[----:B------:R-:W-:-:S03]  /*1ed0*/  SHF.R.U32.HI R118, RZ, 0x1, R195 ;  /* 0x00000001ff767819 */ /* 0x000fc600000116c3 */
[----:B------:R-:W-:Y:S01]  /*1ee0*/  IMAD R11, R192, UR11, R11 ;  /* 0x0000000bc00b7c24 */ /* 0x000fe2000f8e020b */
[----:B------:R-:W-:Y:S01]  /*1ef0*/  LOP3.LUT R117, R118, 0x30, RZ, 0xc0, !PT ;  /* 0x0000003076757812 */ /* 0x000fe200078ec0ff */
[C---:B---3--:R-:W-:Y:S02]  /*1f00*/  IMAD R6, R5.reuse, UR4, RZ ;  /* 0x0000000405067c24 */ /* 0x048fe4000f8e02ff */
[----:B------:R-:W-:Y:S01]  /*1f10*/  IMAD R5, R5, UR6, RZ ;  /* 0x0000000605057c24 */ /* 0x000fe2000f8e02ff */
[----:B------:R-:W-:Y:S01]  /*1f20*/  LEA.HI R117, R3, R117, RZ, 0x1e ;  /* 0x0000007503757211 */ /* 0x000fe200078ff0ff */
[----:B------:R-:W-:Y:S02]  /*1f30*/  IMAD R13, R192, UR9, R13 ;  /* 0x00000009c00d7c24 */ /* 0x000fe4000f8e020d */
[C---:B------:R-:W-:Y:S01]  /*1f40*/  IMAD R6, R8.reuse, UR5, R6 ;  /* 0x0000000508067c24 */ /* 0x040fe2000f8e0206 */
[----:B------:R-:W-:Y:S01]  /*1f50*/  UMOV UR5, 0x400 ;  /* 0x0000040000057882 */ /* 0x000fe20000000000 */
[----:B------:R-:W-:Y:S01]  /*1f60*/  IMAD.WIDE.U32 R10, R8, UR4, R10 ;  /* 0x00000004080a7c25 */ /* 0x000fe2000f8e000a */
[----:B-1----:R-:W-:-:S03]  /*1f70*/  ULEA UR5, UR35, UR5, 0x18 ;  /* 0x0000000523057291 */ /* 0x002fc6000f8ec0ff */
[----:B------:R-:W-:Y:S01]  /*1f80*/  IMAD R5, R8, UR7, R5 ;  /* 0x0000000708057c24 */ /* 0x000fe2000f8e0205 */
[----:B--2---:R-:W-:Y:S01]  /*1f90*/  LEA R127, P1, R10, UR16, 0x1 ;  /* 0x000000100a7f7c11 */ /* 0x004fe2000f8208ff */
[----:B------:R-:W-:Y:S01]  /*1fa0*/  IMAD.WIDE.U32 R8, R8, UR6, R12 ;  /* 0x0000000608087c25 */ /* 0x000fe2000f8e000c */
[----:B------:R-:W-:-:S03]  /*1fb0*/  LEA R125, R4, UR5, 0x1 ;  /* 0x00000005047d7c11 */ /* 0x000fc6000f8e08ff */
[----:B------:R-:W-:Y:S01]  /*1fc0*/  IMAD.IADD R6, R11, 0x1, R6 ;  /* 0x000000010b067824 */ /* 0x000fe200078e0206 */
[----:B------:R1:W-:Y:S01]  /*1fd0*/  STL [R1+0x38], R127 ;  /* 0x0000387f01007387 */ /* 0x0003e20000100800 */
[----:B------:R-:W-:Y:S01]  /*1fe0*/  IMAD.X R15, RZ, RZ, UR31, P0 ;  /* 0x0000001fff0f7e24 */ /* 0x000fe200080e06ff */
[----:B----4-:R-:W-:Y:S01]  /*1ff0*/  LEA R21, P0, R8, UR14, 0x1 ;  /* 0x0000000e08157c11 */ /* 0x010fe2000f8008ff */
[----:B------:R-:W-:Y:S01]  /*2000*/  IMAD.IADD R5, R9, 0x1, R5 ;  /* 0x0000000109057824 */ /* 0x000fe200078e0205 */
[----:B------:R-:W-:Y:S01]  /*2010*/  LEA.HI.X R126, R10, UR17, R6, 0x1, P1 ;  /* 0x000000110a7e7c11 */ /* 0x000fe200088f0c06 */
[----:B------:R-:W-:Y:S01]  /*2020*/  UIADD3 UR14, UPT, UPT, -UR33, UR34, URZ ;  /* 0x00000022210e7290 */ /* 0x000fe2000fffe1ff */
[----:B-----5:R-:W-:Y:S01]  /*2030*/  IMAD.U32 R12, RZ, RZ, UR12 ;  /* 0x0000000cff0c7e24 */ /* 0x020fe2000f8e00ff */
[----:B------:R1:W-:Y:S01]  /*2040*/  STL [R1+0x30], R21 ;  /* 0x0000301501007387 */ /* 0x0003e20000100800 */
[----:B------:R-:W-:Y:S01]  /*2050*/  LEA.HI.X R20, R8, UR15, R5, 0x1, P0 ;  /* 0x0000000f08147c11 */ /* 0x000fe200080f0c05 */
[----:B------:R-:W-:Y:S01]  /*2060*/  IMAD.SHL.U32 R6, R195, 0x40, RZ ;  /* 0x00000040c3067824 */ /* 0x000fe200078e00ff */
[----:B------:R-:W-:Y:S01]  /*2070*/  UIMAD.WIDE.U32 UR32, UR21, 0x80, URZ ;  /* 0x00000080152078a5 */ /* 0x000fe2000f8e00ff */
[----:B------:R1:W-:Y:S01]  /*2080*/  STL [R1+0x34], R126 ;  /* 0x0000347e01007387 */ /* 0x0003e20000100800 */
[----:B------:R-:W-:Y:S01]  /*2090*/  ISETP.GE.AND P0, PT, R192, UR14, PT ;  /* 0x0000000ec0007c0c */ /* 0x000fe2000bf06270 */
[----:B------:R-:W-:Y:S01]  /*20a0*/  IMAD.WIDE.U32 R12, R12, UR19, R14 ;  /* 0x000000130c0c7c25 */ /* 0x000fe2000f8e000e */
[----:B------:R-:W-:Y:S01]  /*20b0*/  LOP3.LUT R5, R191, 0x1c0, R6, 0xf8, !PT ;  /* 0x000001c0bf057812 */ /* 0x000fe200078ef806 */
[----:B------:R1:W-:Y:S01]  /*20c0*/  STL [R1+0x2c], R20 ;  /* 0x00002c1401007387 */ /* 0x0003e20000100800 */
[----:B------:R-:W-:Y:S01]  /*20d0*/  LOP3.LUT R119, R6, 0x200, RZ, 0xc0, !PT ;  /* 0x0000020006777812 */ /* 0x000fe200078ec0ff */
[----:B------:R-:W-:Y:S01]  /*20e0*/  IMAD.U32 R14, RZ, RZ, UR13 ;  /* 0x0000000dff0e7e24 */ /* 0x000fe2000f8e00ff */
[----:B------:R-:W-:Y:S01]  /*20f0*/  LOP3.LUT R11, R192, UR32, RZ, 0xfc, !PT ;  /* 0x00000020c00b7c12 */ /* 0x000fe2000f8efcff */
[----:B------:R1:W-:Y:S01]  /*2100*/  STL [R1+0x3c], R125 ;  /* 0x00003c7d01007387 */ /* 0x0003e20000100800 */
[----:B------:R-:W-:Y:S01]  /*2110*/  LOP3.LUT R118, R5, 0x8, R118, 0x78, !PT ;  /* 0x0000000805767812 */ /* 0x000fe200078e7876 */
[----:B------:R-:W-:-:S04]  /*2120*/  IMAD R15, R14, UR19, R13 ;  /* 0x000000130e0f7c24 */ /* 0x000fc8000f8e020d */
[----:B------:R-:W-:Y:S05]  /*2130*/  @P0 BRA `(.L_x_1674) ;  /* 0x00000000004c0947 */ /* 0x000fea0003800000 */
[----:B------:R-:W2:Y:S02]  /*2140*/  LDCU UR4, c[0x0][0x440] ;  /* 0x00008800ff0477ac */ /* 0x000ea40008000800 */
[----:B--2---:R-:W-:-:S13]  /*2150*/  ISETP.GE.AND P0, PT, R191, UR4, PT ;  /* 0x00000004bf007c0c */ /* 0x004fda000bf06270 */
[----:B------:R-:W-:Y:S05]  /*2160*/  @P0 BRA `(.L_x_1675) ;  /* 0x00000000003c0947 */ /* 0x000fea0003800000 */
[----:B------:R-:W2:Y:S01]  /*2170*/  LDCU.64 UR6, c[0x0][0x3b0] ;  /* 0x00007600ff0677ac */ /* 0x000ea20008000a00 */
[----:B------:R-:W-:Y:S01]  /*2180*/  MOV R14, R12 ;  /* 0x0000000c000e7202 */ /* 0x000fe20000000f00 */
[----:B------:R-:W3:Y:S01]  /*2190*/  LDCU.64 UR12, c[0x0][0x380] ;  /* 0x00007000ff0c77ac */ /* 0x000ee20008000a00 */
[----:B--2---:R-:W-:-:S03]  /*21a0*/  UIMAD UR4, UR33, UR6, URZ ;  /* 0x00000006210472a4 */ /* 0x004fc6000f8e02ff */
        /* <DEDUP_REMOVED lines=11> */
.L_x_1675:
[----:B------:R2:W-:Y:S02]  /*2260*/  STS.128 [R125], RZ ;  /* 0x000000ff7d007388 */ /* 0x0005e40000000c00 */
.L_x_1674:
[----:B------:R-:W-:Y:S05]  /*2270*/  BSYNC.RECONVERGENT B0 ;  /* 0x0000000000007941 */ /* 0x000fea0003800200 */
.L_x_1673:
[C---:B------:R-:W-:Y:S01]  /*2280*/  VIADD R10, R192.reuse, 0x10 ;  /* 0x00000010c00a7836 */ /* 0x040fe20000000000 */
[----:B------:R-:W-:Y:S01]  /*2290*/  USHF.L.U32 UR16, UR10, 0x6, URZ ;  /* 0x000000060a107899 */ /* 0x000fe200080006ff */
[C---:B------:R-:W-:Y:S01]  /*22a0*/  VIADD R4, R192.reuse, 0x40 ;  /* 0x00000040c0047836 */ /* 0x040fe20000000000 */
[----:B------:R-:W-:Y:S01]  /*22b0*/  USHF.L.U64.HI UR15, UR10, 0x6, UR11 ;  /* 0x000000060a0f7899 */ /* 0x000fe2000801020b */
[----:B------:R-:W-:Y:S01]  /*22c0*/  VIADD R8, R192, 0x50 ;  /* 0x00000050c0087836 */ /* 0x000fe20000000000 */
[----:B------:R-:W-:Y:S01]  /*22d0*/  ISETP.GE.AND P0, PT, R10, UR14, PT ;  /* 0x0000000e0a007c0c */ /* 0x000fe2000bf06270 */
[----:B------:R-:W-:Y:S01]  /*22e0*/  VIADD R7, R192, 0x60 ;  /* 0x00000060c0077836 */ /* 0x000fe20000000000 */
[----:B------:R-:W-:Y:S01]  /*22f0*/  ISETP.GE.AND P4, PT, R4, UR14, PT ;  /* 0x0000000e04007c0c */ /* 0x000fe2000bf86270 */
[C---:B------:R-:W-:Y:S01]  /*2300*/  VIADD R4, R192.reuse, 0x70 ;  /* 0x00000070c0047836 */ /* 0x040fe20000000000 */
[----:B------:R-:W-:Y:S01]  /*2310*/  UIADD3 UR4, UPT, UPT, -UR23, UR30, URZ ;  /* 0x0000001e17047290 */ /* 0x000fe2000fffe1ff */
[----:B------:R-:W-:Y:S01]  /*2320*/  VIADD R9, R192, 0x20 ;  /* 0x00000020c0097836 */ /* 0x000fe20000000000 */
[----:B------:R-:W-:Y:S01]  /*2330*/  UIMAD.WIDE.U32 UR34, UR16, UR24, URZ ;  /* 0x00000018102272a5 */ /* 0x000fe2000f8e00ff */
[----:B------:R-:W-:Y:S01]  /*2340*/  BSSY.RECONVERGENT B0, `(.L_x_1676) ;  /* 0x000001c000007945 */ /* 0x000fe20003800200 */
[----:B------:R-:W-:Y:S01]  /*2350*/  ISETP.GE.AND P1, PT, R4, UR14, PT ;  /* 0x0000000e04007c0c */ /* 0x000fe2000bf26270 */
[----:B------:R-:W-:Y:S01]  /*2360*/  VIADD R4, R192, 0x30 ;  /* 0x00000030c0047836 */ /* 0x000fe20000000000 */
[----:B------:R-:W-:-:S02]  /*2370*/  ISETP.GE.AND P3, PT, R8, UR14, PT ;  /* 0x0000000e08007c0c */ /* 0x000fc4000bf66270 */
        /* <DEDUP_REMOVED lines=24> */
.L_x_1677:
[----:B------:R-:W-:Y:S05]  /*2500*/  BSYNC.RECONVERGENT B0 ;  /* 0x0000000000007941 */ /* 0x000fea0003800200 */
.L_x_1676:
        /* <DEDUP_REMOVED lines=22> */
.L_x_1679:
[----:B------:R-:W-:Y:S05]  /*2670*/  BSYNC.RECONVERGENT B0 ;  /* 0x0000000000007941 */ /* 0x000fea0003800200 */
.L_x_1678:
        /* <DEDUP_REMOVED lines=22> */
.L_x_1681:
[----:B------:R-:W-:Y:S05]  /*27e0*/  BSYNC.RECONVERGENT B0 ;  /* 0x0000000000007941 */ /* 0x000fea0003800200 */
.L_x_1680:
        /* <DEDUP_REMOVED lines=22> */
.L_x_1683:
[----:B------:R-:W-:Y:S05]  /*2950*/  BSYNC.RECONVERGENT B0 ;  /* 0x0000000000007941 */ /* 0x000fea0003800200 */
.L_x_1682:
        /* <DEDUP_REMOVED lines=22> */
.L_x_1685:
[----:B------:R-:W-:Y:S05]  /*2ac0*/  BSYNC.RECONVERGENT B0 ;  /* 0x0000000000007941 */ /* 0x000fea0003800200 */
.L_x_1684:
        /* <DEDUP_REMOVED lines=22> */
.L_x_1687:
[----:B------:R-:W-:Y:S05]  /*2c30*/  BSYNC.RECONVERGENT B0 ;  /* 0x0000000000007941 */ /* 0x000fea0003800200 */
.L_x_1686:
        /* <DEDUP_REMOVED lines=21> */
.L_x_1689:
[----:B------:R-:W-:Y:S05]  /*2d90*/  BSYNC.RECONVERGENT B0 ;  /* 0x0000000000007941 */ /* 0x000fea0003800200 */
.L_x_1688:
        /* <DEDUP_REMOVED lines=8> */
[----:B------:R-:W-:Y:S01]  /*2e20*/  IMAD.U32 R12, RZ, RZ, UR34 ;  /* 0x00000022ff0c7e24 */ /* 0x000fe2000f8e00ff */
[----:B------:R-:W-:Y:S01]  /*2e30*/  MOV R13, UR35 ;  /* 0x00000023000d7c02 */ /* 0x000fe20008000f00 */
[----:B------:R-:W-:-:S03]  /*2e40*/  IMAD.U32 R7, RZ, RZ, UR7 ;  /* 0x00000007ff077e24 */ /* 0x000fc6000f8e00ff */
[----:B--2---:R-:W-:-:S04]  /*2e50*/  LEA R14, P0, R12, R127, 0x1 ;  /* 0x0000007f0c0e7211 */ /* 0x004fc800078008ff */
[----:B------:R-:W-:-:S05]  /*2e60*/  LEA.HI.X R15, R12, R126, R7, 0x1, P0 ;  /* 0x0000007e0c0f7211 */ /* 0x000fca00000f0c07 */
[----:B------:R-:W-:Y:S01]  /*2e70*/  @!PT LDS RZ, [RZ] ;  /* 0x00000000fffff984 */ /* 0x000fe20000000800 */
[----:B------:R-:W-:Y:S01]  /*2e80*/  @!PT LDS RZ, [RZ] ;  /* 0x00000000fffff984 */ /* 0x000fe20000000800 */
[----:B------:R-:W-:Y:S01]  /*2e90*/  @!PT LDS RZ, [RZ] ;  /* 0x00000000fffff984 */ /* 0x000fe20000000800 */
[----:B------:R2:W-:Y:S01]  /*2ea0*/  LDGSTS.E.BYPASS.LTC128B.128 [R125+0x4000], desc[UR28][R14.64] ;  /* 0x040000000e7d7fae */ /* 0x0005e2000b981a1c */
[----:B------:R-:W-:Y:S05]  /*2eb0*/  BRA `(.L_x_1691) ;  /* 0x0000000000047947 */ /* 0x000fea0003800000 */
.L_x_1692:
[----:B------:R1:W-:Y:S02]  /*2ec0*/  STS.128 [R125+0x4000], RZ ;  /* 0x004000ff7d007388 */ /* 0x0003e40000000c00 */
.L_x_1691:
[----:B------:R-:W-:Y:S05]  /*2ed0*/  BSYNC.RECONVERGENT B0 ;  /* 0x0000000000007941 */ /* 0x000fea0003800200 */
.L_x_1690:
[----:B------:R-:W-:Y:S01]  /*2ee0*/  ISETP.GE.AND P0, PT, R10, UR4, PT ;  /* 0x000000040a007c0c */ /* 0x000fe2000bf06270 */
[----:B------:R-:W-:Y:S01]  /*2ef0*/  USHF.L.U64.HI UR31, UR8, 0x6, UR9 ;  /* 0x00000006081f7899 */ /* 0x000fe20008010209 */
[----:B------:R-:W-:Y:S01]  /*2f00*/  BSSY.RECONVERGENT B0, `(.L_x_1693) ;  /* 0x0000015000007945 */ /* 0x000fe20003800200 */
[----:B------:R-:W-:Y:S01]  /*2f10*/  USHF.L.U32 UR32, UR8, 0x6, URZ ;  /* 0x0000000608207899 */ /* 0x000fe200080006ff */
[----:B------:R-:W-:Y:S01]  /*2f20*/  ISETP.GE.AND P2, PT, R9, UR4, PT ;  /* 0x0000000409007c0c */ /* 0x000fe2000bf46270 */
[----:B------:R-:W-:Y:S01]  /*2f30*/  USHF.L.U64.HI UR13, UR10, 0x4, UR11 ;  /* 0x000000040a0d7899 */ /* 0x000fe2000801020b */
[----:B------:R-:W-:Y:S01]  /*2f40*/  ISETP.GE.AND P1, PT, R4, UR4, PT ;  /* 0x0000000404007c0c */ /* 0x000fe2000bf26270 */
[----:B------:R-:W-:-:S06]  /*2f50*/  USHF.L.U32 UR17, UR10, 0x4, URZ ;  /* 0x000000040a117899 */ /* 0x000fcc00080006ff */
[----:B------:R-:W-:Y:S06]  /*2f60*/  @P0 BRA `(.L_x_1694) ;  /* 0x0000000000380947 */ /* 0x000fec0003800000 */
[----:B------:R-:W5:Y:S02]  /*2f70*/  LDCU UR6, c[0x0][0x440] ;  /* 0x00008800ff0677ac */ /* 0x000f640008000800 */
[----:B-----5:R-:W-:-:S13]  /*2f80*/  ISETP.GE.AND P0, PT, R191, UR6, PT ;  /* 0x00000006bf007c0c */ /* 0x020fda000bf06270 */
[----:B------:R1:W-:Y:S01]  /*2f90*/  @P0 STS.128 [R125+0x4800], RZ ;  /* 0x004800ff7d000388 */ /* 0x0003e20000000c00 */
[----:B------:R-:W-:Y:S05]  /*2fa0*/  @P0 BRA `(.L_x_1694) ;  /* 0x0000000000280947 */ /* 0x000fea0003800000 */
[----:B------:R-:W-:-:S04]  /*2fb0*/  UIADD3 UR12, UP0, UPT, UR17, UR34, URZ ;  /* 0x00000022110c7290 */ /* 0x000fc8000ff1e0ff */
[----:B------:R-:W-:Y:S02]  /*2fc0*/  UIADD3.X UR6, UPT, UPT, UR13, UR7, URZ, UP0, !UPT ;  /* 0x000000070d067290 */ /* 0x000fe400087fe4ff */
        /* <DEDUP_REMOVED lines=8> */
.L_x_1694:
[----:B------:R-:W-:Y:S05]  /*3050*/  BSYNC.RECONVERGENT B0 ;  /* 0x0000000000007941 */ /* 0x000fea0003800200 */
.L_x_1693:
        /* <DEDUP_REMOVED lines=16> */
.L_x_1696:
[----:B------:R-:W-:Y:S05]  /*3160*/  BSYNC.RECONVERGENT B0 ;  /* 0x0000000000007941 */ /* 0x000fea0003800200 */
.L_x_1695:
        /* <DEDUP_REMOVED lines=14> */
[----:B--2---:R-:W-:-:S04]  /*3250*/  LEA R14, P0, R12, R127, 0x1 ;  /* 0x0000007f0c0e7211 */ /* 0x004fc800078008ff */
[----:B------:R-:W-:-:S05]  /*3260*/  LEA.HI.X R15, R12, R126, R7, 0x1, P0 ;  /* 0x0000007e0c0f7211 */ /* 0x000fca00000f0c07 */
[----:B------:R-:W-:Y:S01]  /*3270*/  @!PT LDS RZ, [RZ] ;  /* 0x00000000fffff984 */ /* 0x000fe20000000800 */
[----:B------:R-:W-:Y:S01]  /*3280*/  @!PT LDS RZ, [RZ] ;  /* 0x00000000fffff984 */ /* 0x000fe20000000800 */
[----:B------:R-:W-:Y:S01]  /*3290*/  @!PT LDS RZ, [RZ] ;  /* 0x00000000fffff984 */ /* 0x000fe20000000800 */
[----:B------:R1:W-:Y:S04]  /*32a0*/  LDGSTS.E.BYPASS.LTC128B.128 [R125+0x5800], desc[UR28][R14.64] ;  /* 0x058000000e7d7fae */ /* 0x0003e8000b981a1c */
.L_x_1698:
[----:B------:R-:W-:Y:S05]  /*32b0*/  BSYNC.RECONVERGENT B0 ;  /* 0x0000000000007941 */ /* 0x000fea0003800200 */
.L_x_1697:
[----:B------:R-:W0:Y:S01]  /*32c0*/  LDGDEPBAR ;  /* 0x00000000000079af */ /* 0x000e220000000000 */
[----:B------:R-:W-:Y:S01]  /*32d0*/  UIMAD.WIDE.U32 UR32, UR32, UR24, URZ ;  /* 0x00000018202072a5 */ /* 0x000fe2000f8e00ff */
[----:B------:R-:W-:Y:S01]  /*32e0*/  BSSY.RECONVERGENT B0, `(.L_x_1699) ;  /* 0x0000016000007945 */ /* 0x000fe20003800200 */
[----:B------:R-:W-:-:S04]  /*32f0*/  UIMAD UR7, UR31, UR24, URZ ;  /* 0x000000181f0772a4 */ /* 0x000fc8000f8e02ff */
[----:B------:R-:W-:Y:S01]  /*3300*/  UIADD3 UR7, UPT, UPT, UR33, UR7, URZ ;  /* 0x0000000721077290 */ /* 0x000fe2000fffe0ff */
[----:B------:R-:W-:-:S04]  /*3310*/  DEPBAR.LE SB0, 0x0 ;  /* 0x000080000000791a */ /* 0x000fc80000000000 */
[----:B------:R-:W-:Y:S06]  /*3320*/  BAR.SYNC.DEFER_BLOCKING 0x0 ;  /* 0x0000000000007b1d */ /* 0x000fec0000010000 */
[----:B------:R-:W-:Y:S05]  /*3330*/  @P3 BRA `(.L_x_1700) ;  /* 0x00000000003c3947 */ /* 0x000fea0003800000 */
[----:B------:R-:W5:Y:S02]  /*3340*/  LDCU UR6, c[0x0][0x440] ;  /* 0x00008800ff0677ac */ /* 0x000f640008000800 */
[----:B-----5:R-:W-:-:S13]  /*3350*/  ISETP.GE.AND P0, PT, R191, UR6, PT ;  /* 0x00000006bf007c0c */ /* 0x020fda000bf06270 */
[----:B------:R-:W-:Y:S05]  /*3360*/  @P0 BRA `(.L_x_1701) ;  /* 0x0000000000280947 */ /* 0x000fea0003800000 */
[----:B-1----:R-:W-:Y:S01]  /*3370*/  IMAD.U32 R12, RZ, RZ, UR32 ;  /* 0x00000020ff0c7e24 */ /* 0x002fe2000f8e00ff */
        /* <DEDUP_REMOVED lines=9> */
.L_x_1701:
[----:B------:R1:W-:Y:S01]  /*3410*/  STS.128 [R125+0x6000], RZ ;  /* 0x006000ff7d007388 */ /* 0x0003e20000000c00 */
[----:B------:R-:W-:Y:S05]  /*3420*/  BRA `(.L_x_1702) ;  /* 0x0000000000047947 */ /* 0x000fea0003800000 */
.L_x_1700:
[----:B------:R1:W-:Y:S02]  /*3430*/  STS.128 [R125+0x6000], RZ ;  /* 0x006000ff7d007388 */ /* 0x0003e40000000c00 */
.L_x_1702:
[----:B------:R-:W-:Y:S05]  /*3440*/  BSYNC.RECONVERGENT B0 ;  /* 0x0000000000007941 */ /* 0x000fea0003800200 */
.L_x_1699:
[----:B------:R-:W-:Y:S01]  /*3450*/  ISETP.GE.AND P0, PT, R10, UR4, PT ;  /* 0x000000040a007c0c */ /* 0x000fe2000bf06270 */
[----:B------:R-:W-:Y:S01]  /*3460*/  IMAD.SHL.U32 R194, R195, 0x20, RZ ;  /* 0x00000020c3c27824 */ /* 0x000fe200078e00ff */
[----:B------:R-:W-:Y:S01]  /*3470*/  LOP3.LUT R5, R5, 0x8, R195, 0x78, !PT ;  /* 0x0000000805057812 */ /* 0x000fe200078e78c3 */
[----:B------:R-:W-:Y:S01]  /*3480*/  BSSY.RECONVERGENT B0, `(.L_x_1703) ;  /* 0x000001a000007945 */ /* 0x000fe20003800200 */
[----:B------:R-:W-:Y:S02]  /*3490*/  LOP3.LUT R32, R6, 0x400, RZ, 0xc0, !PT ;  /* 0x0000040006207812 */ /* 0x000fe400078ec0ff */
[----:B------:R-:W-:Y:S02]  /*34a0*/  LOP3.LUT R194, R194, 0x7c00, RZ, 0xc0, !PT ;  /* 0x00007c00c2c27812 */ /* 0x000fe400078ec0ff */
[----:B------:R-:W-:Y:S01]  /*34b0*/  ISETP.GE.AND P2, PT, R9, UR4, PT ;  /* 0x0000000409007c0c */ /* 0x000fe2000bf46270 */
[----:B------:R-:W-:Y:S01]  /*34c0*/  IMAD R32, R5, 0x2, R32 ;  /* 0x0000000205207824 */ /* 0x000fe200078e0220 */
[----:B------:R-:W-:-:S02]  /*34d0*/  LOP3.LUT R121, R194, 0x200, R6, 0xf8, !PT ;  /* 0x00000200c2797812 */ /* 0x000fc400078ef806 */
[----:B------:R-:W-:Y:S01]  /*34e0*/  ISETP.GE.AND P1, PT, R4, UR4, PT ;  /* 0x0000000404007c0c */ /* 0x000fe2000bf26270 */
[----:B------:R1:W-:Y:S02]  /*34f0*/  @P0 STS.128 [R125+0x6800], RZ ;  /* 0x006800ff7d000388 */ /* 0x0003e40000000c00 */
[----:B------:R-:W-:Y:S01]  /*3500*/  IMAD.IADD R121, R118, 0x1, R121 ;  /* 0x0000000176797824 */ /* 0x000fe200078e0279 */
[----:B------:R-:W-:Y:S09]  /*3510*/  @P0 BRA `(.L_x_1704) ;  /* 0x0000000000400947 */ /* 0x000ff20003800000 */
        /* <DEDUP_REMOVED lines=16> */
.L_x_1704:
[----:B------:R-:W-:Y:S05]  /*3620*/  BSYNC.RECONVERGENT B0 ;  /* 0x0000000000007941 */ /* 0x000fea0003800200 */
.L_x_1703:
        /* <DEDUP_REMOVED lines=18> */
.L_x_1706:
[----:B------:R-:W-:Y:S05]  /*3750*/  BSYNC.RECONVERGENT B0 ;  /* 0x0000000000007941 */ /* 0x000fea0003800200 */
.L_x_1705:
        /* <DEDUP_REMOVED lines=20> */
.L_x_1708:
[----:B------:R-:W-:Y:S05]  /*38a0*/  BSYNC.RECONVERGENT B0 ;  /* 0x0000000000007941 */ /* 0x000fea0003800200 */
.L_x_1707:
[----:B------:R-:W-:Y:S01]  /*38b0*/  LDSM.16.M88.4 R56, [R121] ;  /* 0x000000007938783b */ /* 0x000fe20000000200 */
[----:B------:R-:W-:Y:S01]  /*38c0*/  VIADD R120, R32, UR5 ;  /* 0x0000000520787c36 */ /* 0x000fe20008000000 */
[----:B------:R-:W-:Y:S01]  /*38d0*/  R2P PR, R195, 0x6 ;  /* 0x00000006c3007804 */ /* 0x000fe20000000000 */
[----:B------:R-:W-:Y:S01]  /*38e0*/  IMAD.MOV.U32 R193, RZ, RZ, 0x20 ;  /* 0x00000020ffc17424 */ /* 0x000fe200078e00ff */
[----:B------:R-:W5:Y:S01]  /*38f0*/  LDSM.16.M88.4 R84, [R32+UR5+0x4000] ;  /* 0x004000052054783b */ /* 0x000f620008000200 */
[----:B------:R-:W-:Y:S01]  /*3900*/  IMAD.MOV.U32 R116, RZ, RZ, 0x40 ;  /* 0x00000040ff747424 */ /* 0x000fe200078e00ff */
[----:B------:R-:W-:Y:S02]  /*3910*/  UISETP.GE.U32.AND UP2, UPT, UR30, 0x41, UPT ;  /* 0x000000411e00788c */ /* 0x000fe4000bf46070 */
[----:B------:R2:W3:Y:S01]  /*3920*/  LDSM.16.M88.4 R60, [R121+0x2000] ;  /* 0x00200000793c783b */ /* 0x0004e20000000200 */
[----:B------:R-:W-:Y:S01]  /*3930*/  SEL R124, R193, 0xffffffe0, !P1 ;  /* 0xffffffe0c17c7807 */ /* 0x000fe20004800000 */
[----:B------:R-:W1:Y:S01]  /*3940*/  LDCU.U8 UR8, c[0x0][0x4f8] ;  /* 0x00009f00ff0877ac */ /* 0x000e620008000000 */
[----:B------:R-:W-:Y:S01]  /*3950*/  SEL R116, R116, 0xffffffc0, !P2 ;  /* 0xffffffc074747807 */ /* 0x000fe20005000000 */
[----:B------:R-:W1:Y:S02]  /*3960*/  LDSM.16.M88.4 R76, [R32+UR5+0x4800] ;  /* 0x00480005204c783b */ /* 0x000e640008000200 */
[----:B------:R-:W-:-:S02]  /*3970*/  IMAD.IADD R36, R120, 0x1, R124 ;  /* 0x0000000178247824 */ /* 0x000fc400078e027c */
[----:B------:R-:W4:Y:S01]  /*3980*/  LDSM.16.M88.4 R68, [R32+UR5+0x5000] ;  /* 0x005000052044783b */ /* 0x000f220008000200 */
[C---:B------:R-:W-:Y:S02]  /*3990*/  IMAD.IADD R92, R121.reuse, 0x1, R124 ;  /* 0x00000001795c7824 */ /* 0x040fe400078e027c */
[--C-:B------:R-:W-:Y:S01]  /*39a0*/  IMAD.IADD R120, R120, 0x1, R116.reuse ;  /* 0x0000000178787824 */ /* 0x100fe200078e0274 */
[----:B------:R-:W4:Y:S04]  /*39b0*/  LDSM.16.M88.4 R32, [R32+UR5+0x5800] ;  /* 0x005800052020783b */ /* 0x000f280008000200 */
[----:B------:R-:W-:Y:S04]  /*39c0*/  LDSM.16.M88.4 R48, [R36+0x4000] ;  /* 0x004000002430783b */ /* 0x000fe80000000200 */
[----:B------:R-:W-:Y:S01]  /*39d0*/  LDSM.16.M88.4 R44, [R36+0x4800] ;  /* 0x00480000242c783b */ /* 0x000fe20000000200 */
[----:B--2---:R-:W-:-:S03]  /*39e0*/  IMAD.IADD R121, R121, 0x1, R116 ;  /* 0x0000000179797824 */ /* 0x004fc600078e0274 */
[----:B------:R-:W-:Y:S04]  /*39f0*/  LDSM.16.M88.4 R40, [R36+0x5000] ;  /* 0x005000002428783b */ /* 0x000fe80000000200 */
[----:B------:R-:W-:Y:S04]  /*3a00*/  LDSM.16.M88.4 R36, [R36+0x5800] ;  /* 0x005800002424783b */ /* 0x000fe80000000200 */
[----:B------:R-:W2:Y:S01]  /*3a10*/  LDSM.16.M88.4 R52, [R92+0x2000] ;  /* 0x002000005c34783b */ /* 0x000ea20000000200 */
[-C--:B-----5:R-:W-:Y:S03]  /*3a20*/  HMMA.16816.F32.BF16 R88, R56, R84.reuse, RZ ;  /* 0x000000543858723c */ /* 0x0a0fe600000418ff */
[----:B------:R-:W-:Y:S04]  /*3a30*/  LDSM.16.M88.4 R108, [R121+0x2000] ;  /* 0x00200000796c783b */ /* 0x000fe80000000200 */
[----:B------:R-:W-:Y:S01]  /*3a40*/  LDSM.16.M88.4 R104, [R120+0x4000] ;  /* 0x004000007868783b */ /* 0x000fe20000000200 */
[C---:B---3--:R-:W-:Y:S03]  /*3a50*/  HMMA.16816.F32.BF16 R28, R60.reuse, R84, RZ ;  /* 0x000000543c1c723c */ /* 0x048fe600000418ff */
[----:B------:R-:W-:Y:S04]  /*3a60*/  LDSM.16.M88.4 R100, [R120+0x4800] ;  /* 0x004800007864783b */ /* 0x000fe80000000200 */
[----:B------:R-:W-:Y:S01]  /*3a70*/  LDSM.16.M88.4 R96, [R120+0x5000] ;  /* 0x005000007860783b */ /* 0x000fe20000000200 */
[C---:B------:R-:W-:Y:S03]  /*3a80*/  HMMA.16816.F32.BF16 R24, R60.reuse, R86, RZ ;  /* 0x000000563c18723c */ /* 0x040fe600000418ff */
[----:B------:R-:W-:Y:S04]  /*3a90*/  LDSM.16.M88.4 R112, [R121] ;  /* 0x000000007970783b */ /* 0x000fe80000000200 */
[----:B------:R-:W0:Y:S01]  /*3aa0*/  LDGDEPBAR ;  /* 0x00000000000079af */ /* 0x000e220000000000 */
[C---:B-1----:R-:W-:Y:S08]  /*3ab0*/  HMMA.16816.F32.BF16 R20, R60.reuse, R76, RZ ;  /* 0x0000004c3c14723c */ /* 0x042ff000000418ff */
[C---:B----4-:R-:W-:Y:S08]  /*3ac0*/  HMMA.16816.F32.BF16 R12, R60.reuse, R68, RZ ;  /* 0x000000443c0c723c */ /* 0x050ff000000418ff */
        /* <DEDUP_REMOVED lines=11> */
[----:B------:R-:W1:Y:S04]  /*3b80*/  LDSM.16.M88.4 R32, [R92] ;  /* 0x000000005c20783b */ /* 0x000e680000000200 */
[----:B------:R-:W3:Y:S03]  /*3b90*/  LDSM.16.M88.4 R92, [R120+0x5800] ;  /* 0x00580000785c783b */ /* 0x000ee60000000200 */
[C---:B--2---:R-:W-:Y:S08]  /*3ba0*/  HMMA.16816.F32.BF16 R28, R52.reuse, R48, R28 ;  /* 0x00000030341c723c */ /* 0x044ff0000004181c */
[C---:B------:R-:W-:Y:S08]  /*3bb0*/  HMMA.16816.F32.BF16 R20, R52.reuse, R44, R20 ;  /* 0x0000002c3414723c */ /* 0x040ff00000041814 */
[C---:B------:R-:W-:Y:S08]  /*3bc0*/  HMMA.16816.F32.BF16 R12, R52.reuse, R40, R12 ;  /* 0x00000028340c723c */ /* 0x040ff0000004180c */
[C---:B------:R-:W-:Y:S08]  /*3bd0*/  HMMA.16816.F32.BF16 R4, R52.reuse, R36, R4 ;  /* 0x000000243404723c */ /* 0x040ff00000041804 */
[----:B------:R-:W-:Y:S08]  /*3be0*/  HMMA.16816.F32.BF16 R24, R52, R50, R24 ;  /* 0x000000323418723c */ /* 0x000ff00000041818 */
        /* <DEDUP_REMOVED lines=8> */
[----:B------:R-:W-:-:S07]  /*3c70*/  IMAD.IADD R32, R124, 0x1, R120 ;  /* 0x000000017c207824 */ /* 0x000fce00078e0278 */
[C---:B------:R-:W-:Y:S01]  /*3c80*/  HMMA.16816.F32.BF16 R16, R52.reuse, R46, R16 ;  /* 0x0000002e3410723c */ /* 0x040fe20000041810 */
[----:B------:R-:W-:Y:S07]  /*3c90*/  LDSM.16.M88.4 R44, [R32+0x4000] ;  /* 0x00400000202c783b */ /* 0x000fee0000000200 */
[C---:B------:R-:W-:Y:S01]  /*3ca0*/  HMMA.16816.F32.BF16 R8, R52.reuse, R42, R8 ;  /* 0x0000002a3408723c */ /* 0x040fe20000041808 */
[----:B------:R-:W-:Y:S07]  /*3cb0*/  LDSM.16.M88.4 R40, [R32+0x4800] ;  /* 0x004800002028783b */ /* 0x000fee0000000200 */
[----:B------:R-:W-:Y:S01]  /*3cc0*/  HMMA.16816.F32.BF16 R60, R52, R38, R60 ;  /* 0x00000026343c723c */ /* 0x000fe2000004183c */
[----:B------:R-:W-:Y:S01]  /*3cd0*/  IMAD.IADD R52, R124, 0x1, R121 ;  /* 0x000000017c347824 */ /* 0x000fe200078e0279 */
[----:B------:R-:W-:Y:S04]  /*3ce0*/  LDSM.16.M88.4 R36, [R32+0x5000] ;  /* 0x005000002024783b */ /* 0x000fe80000000200 */
[----:B------:R-:W1:Y:S02]  /*3cf0*/  LDSM.16.M88.4 R48, [R52+0x2000] ;  /* 0x002000003430783b */ /* 0x000e640000000200 */
[----:B------:R-:W-:Y:S02]  /*3d00*/  HMMA.16816.F32.BF16 R28, R108, R104, R28 ;  /* 0x000000686c1c723c */ /* 0x000fe4000004181c */
[----:B------:R-:W2:Y:S04]  /*3d10*/  LDSM.16.M88.4 R32, [R32+0x5800] ;  /* 0x005800002020783b */ /* 0x000ea80000000200 */
[----:B------:R-:W4:Y:S01]  /*3d20*/  LDSM.16.M88.4 R52, [R52] ;  /* 0x000000003434783b */ /* 0x000f220000000200 */
[----:B------:R-:W-:-:S04]  /*3d30*/  DEPBAR.LE SB0, 0x0 ;  /* 0x000080000000791a */ /* 0x000fc80000000000 */
[C---:B------:R-:W-:Y:S08]  /*3d40*/  HMMA.16816.F32.BF16 R20, R108.reuse, R100, R20 ;  /* 0x000000646c14723c */ /* 0x040ff00000041814 */
[C---:B------:R-:W-:Y:S08]  /*3d50*/  HMMA.16816.F32.BF16 R12, R108.reuse, R96, R12 ;  /* 0x000000606c0c723c */ /* 0x040ff0000004180c */
[C---:B---3--:R-:W-:Y:S08]  /*3d60*/  HMMA.16816.F32.BF16 R4, R108.reuse, R92, R4 ;  /* 0x0000005c6c04723c */ /* 0x048ff00000041804 */
[C---:B------:R-:W-:Y:S08]  /*3d70*/  HMMA.16816.F32.BF16 R24, R108.reuse, R106, R24 ;  /* 0x0000006a6c18723c */ /* 0x040ff00000041818 */
[C---:B------:R-:W-:Y:S08]  /*3d80*/  HMMA.16816.F32.BF16 R16, R108.reuse, R102, R16 ;  /* 0x000000666c10723c */ /* 0x040ff00000041810 */
[C---:B------:R-:W-:Y:S08]  /*3d90*/  HMMA.16816.F32.BF16 R8, R108.reuse, R98, R8 ;  /* 0x000000626c08723c */ /* 0x040ff00000041808 */
[----:B------:R-:W-:Y:S08]  /*3da0*/  HMMA.16816.F32.BF16 R60, R108, R94, R60 ;  /* 0x0000005e6c3c723c */ /* 0x000ff0000004183c */
[C---:B------:R-:W-:Y:S08]  /*3db0*/  HMMA.16816.F32.BF16 R88, R112.reuse, R104, R88 ;  /* 0x000000687058723c */ /* 0x040ff00000041858 */
[C---:B------:R-:W-:Y:S08]  /*3dc0*/  HMMA.16816.F32.BF16 R80, R112.reuse, R100, R80 ;  /* 0x000000647050723c */ /* 0x040ff00000041850 */
[C---:B------:R-:W-:Y:S08]  /*3dd0*/  HMMA.16816.F32.BF16 R84, R112.reuse, R106, R84 ;  /* 0x0000006a7054723c */ /* 0x040ff00000041854 */
[----:B------:R-:W-:Y:S01]  /*3de0*/  HMMA.16816.F32.BF16 R64, R112, R92, R64 ;  /* 0x0000005c7040723c */ /* 0x000fe20000041840 */
[----:B------:R-:W-:-:S07]  /*3df0*/  IMAD.SHL.U32 R92, R195, 0x2, RZ ;  /* 0x00000002c35c7824 */ /* 0x000fce00078e00ff */
        /* <DEDUP_REMOVED lines=8> */
[C---:B--2---:R-:W-:Y:S08]  /*3e80*/  HMMA.16816.F32.BF16 R4, R48.reuse, R32, R4 ;  /* 0x000000203004723c */ /* 0x044ff00000041804 */
[----:B------:R-:W-:Y:S01]  /*3e90*/  HMMA.16816.F32.BF16 R60, R48, R34, R60 ;  /* 0x00000022303c723c */ /* 0x000fe2000004183c */
[----:B------:R-:W-:-:S05]  /*3ea0*/  LOP3.LUT R48, R92, 0x6, RZ, 0xc0, !PT ;  /* 0x000000065c307812 */ /* 0x000fca00078ec0ff */
[----:B------:R-:W-:Y:S02]  /*3eb0*/  VIADD R48, R48, UR23 ;  /* 0x0000001730307c36 */ /* 0x000fe40008000000 */
[----:B----4-:R-:W-:Y:S02]  /*3ec0*/  HMMA.16816.F32.BF16 R88, R52, R44, R88 ;  /* 0x0000002c3458723c */ /* 0x010fe40000041858 */
[C---:B------:R-:W-:Y:S01]  /*3ed0*/  VIADD R44, R48.reuse, 0x1 ;  /* 0x00000001302c7836 */ /* 0x040fe20000000000 */
[C---:B------:R-:W-:Y:S01]  /*3ee0*/  ISETP.GE.U32.AND P4, PT, R48.reuse, UR30, PT ;  /* 0x0000001e30007c0c */ /* 0x040fe2000bf86070 */
[----:B------:R-:W-:-:S03]  /*3ef0*/  VIADD R45, R48, 0x10 ;  /* 0x00000010302d7836 */ /* 0x000fc60000000000 */
[----:B------:R-:W-:Y:S01]  /*3f00*/  ISETP.GE.U32.AND P3, PT, R44, UR30, PT ;  /* 0x0000001e2c007c0c */ /* 0x000fe2000bf66070 */
[----:B------:R-:W-:Y:S01]  /*3f10*/  HMMA.16816.F32.BF16 R80, R52, R40, R80 ;  /* 0x000000283450723c */ /* 0x000fe20000041850 */
[----:B------:R-:W-:Y:S01]  /*3f20*/  VIADD R44, R48, 0x8 ;  /* 0x00000008302c7836 */ /* 0x000fe20000000000 */
[----:B------:R-:W-:Y:S01]  /*3f30*/  FSEL R40, R28, -INF , !P4 ;  /* 0xff8000001c287808 */ /* 0x000fe20006000000 */
[----:B------:R-:W-:Y:S01]  /*3f40*/  VIADD R41, R48, 0x18 ;  /* 0x0000001830297836 */ /* 0x000fe20000000000 */
[----:B------:R-:W-:Y:S02]  /*3f50*/  ISETP.GE.U32.AND P6, PT, R45, UR30, PT ;  /* 0x0000001e2d007c0c */ /* 0x000fe4000bfc6070 */
[----:B------:R-:W-:Y:S01]  /*3f60*/  ISETP.GE.U32.AND P1, PT, R44, UR30, PT ;  /* 0x0000001e2c007c0c */ /* 0x000fe2000bf26070 */
[----:B------:R-:W-:Y:S01]  /*3f70*/  VIADD R44, R48, 0x11 ;  /* 0x00000011302c7836 */ /* 0x000fe20000000000 */
[----:B------:R-:W-:Y:S01]  /*3f80*/  HMMA.16816.F32.BF16 R68, R112, R98, R68 ;  /* 0x000000627044723c */ /* 0x000fe20000041844 */
[----:B------:R-:W-:-:S02]  /*3f90*/  FSEL R30, R30, -INF , !P4 ;  /* 0xff8000001e1e7808 */ /* 0x000fc40006000000 */
[----:B------:R-:W-:Y:S02]  /*3fa0*/  FSEL R90, R90, -INF , !P4 ;  /* 0xff8000005a5a7808 */ /* 0x000fe40006000000 */
[----:B------:R-:W-:Y:S02]  /*3fb0*/  FSEL R28, R88, -INF , !P4 ;  /* 0xff800000581c7808 */ /* 0x000fe40006000000 */
[----:B------:R-:W-:Y:S01]  /*3fc0*/  ISETP.GE.U32.AND P4, PT, R41, UR30, PT ;  /* 0x0000001e29007c0c */ /* 0x000fe2000bf86070 */
[----:B------:R-:W-:Y:S01]  /*3fd0*/  HMMA.16816.F32.BF16 R56, R112, R94, R56 ;  /* 0x0000005e7038723c */ /* 0x000fe20000041838 */
[----:B------:R-:W-:Y:S01]  /*3fe0*/  VIADD R41, R48, 0x19 ;  /* 0x0000001930297836 */ /* 0x000fe20000000000 */
[----:B------:R-:W-:Y:S02]  /*3ff0*/  FSEL R22, R22, -INF , !P6 ;  /* 0xff80000016167808 */ /* 0x000fe40007000000 */
[----:B------:R-:W-:Y:S02]  /*4000*/  FSEL R82, R82, -INF , !P6 ;  /* 0xff80000052527808 */ /* 0x000fe40007000000 */
[----:B------:R-:W-:-:S02]  /*4010*/  FSEL R20, R20, -INF , !P6 ;  /* 0xff80000014147808 */ /* 0x000fc40007000000 */
[C---:B------:R-:W-:Y:S01]  /*4020*/  HMMA.16816.F32.BF16 R84, R52.reuse, R46, R84 ;  /* 0x0000002e3454723c */ /* 0x040fe20000041854 */
[----:B------:R-:W-:Y:S01]  /*4030*/  FSEL R80, R80, -INF , !P6 ;  /* 0xff80000050507808 */ /* 0x000fe20007000000 */
[----:B------:R-:W-:Y:S01]  /*4040*/  VIADD R46, R48, 0x9 ;  /* 0x00000009302e7836 */ /* 0x000fe20000000000 */
[----:B------:R-:W-:Y:S02]  /*4050*/  ISETP.GE.U32.AND P5, PT, R44, UR30, PT ;  /* 0x0000001e2c007c0c */ /* 0x000fe4000bfa6070 */
[----:B------:R-:W-:Y:S02]  /*4060*/  FSEL R31, R31, -INF , !P3 ;  /* 0xff8000001f1f7808 */ /* 0x000fe40005800000 */
[----:B------:R-:W-:Y:S01]  /*4070*/  FSEL R29, R29, -INF , !P3 ;  /* 0xff8000001d1d7808 */ /* 0x000fe20005800000 */
[----:B------:R-:W-:Y:S01]  /*4080*/  HMMA.16816.F32.BF16 R76, R52, R42, R76 ;  /* 0x0000002a344c723c */ /* 0x000fe2000004184c */
[----:B------:R-:W-:Y:S02]  /*4090*/  FSEL R91, R91, -INF , !P3 ;  /* 0xff8000005b5b7808 */ /* 0x000fe40005800000 */
[----:B------:R-:W-:-:S02]  /*40a0*/  FSEL R89, R89, -INF , !P3 ;  /* 0xff80000059597808 */ /* 0x000fc40005800000 */
[----:B------:R-:W-:Y:S01]  /*40b0*/  ISETP.GE.U32.AND P3, PT, R41, UR30, PT ;  /* 0x0000001e29007c0c */ /* 0x000fe2000bf66070 */
[C---:B------:R-:W-:Y:S01]  /*40c0*/  VIADD R41, R48.reuse, 0x20 ;  /* 0x0000002030297836 */ /* 0x040fe20000000000 */
[----:B------:R-:W-:Y:S01]  /*40d0*/  FSEL R23, R23, -INF , !P5 ;  /* 0xff80000017177808 */ /* 0x000fe20006800000 */
[C---:B------:R-:W-:Y:S01]  /*40e0*/  HMMA.16816.F32.BF16 R72, R52.reuse, R36, R72 ;  /* 0x000000243448723c */ /* 0x040fe20000041848 */
[----:B------:R-:W-:Y:S01]  /*40f0*/  VIADD R36, R48, 0x28 ;  /* 0x0000002830247836 */ /* 0x000fe20000000000 */
[----:B------:R-:W-:Y:S02]  /*4100*/  FSEL R21, R21, -INF , !P5 ;  /* 0xff80000015157808 */ /* 0x000fe40006800000 */
[----:B------:R-:W-:Y:S02]  /*4110*/  FSEL R83, R83, -INF , !P5 ;  /* 0xff80000053537808 */ /* 0x000fe40006800000 */
[----:B------:R-:W-:Y:S01]  /*4120*/  ISETP.GE.U32.AND P6, PT, R36, UR30, PT ;  /* 0x0000001e24007c0c */ /* 0x000fe2000bfc6070 */
[----:B------:R-:W-:Y:S01]  /*4130*/  VIADD R36, R48, 0x29 ;  /* 0x0000002930247836 */ /* 0x000fe20000000000 */
[----:B------:R-:W-:Y:S01]  /*4140*/  HMMA.16816.F32.BF16 R68, R52, R38, R68 ;  /* 0x000000263444723c */ /* 0x000fe20000041844 */
[----:B------:R-:W-:-:S02]  /*4150*/  FSEL R81, R81, -INF , !P5 ;  /* 0xff80000051517808 */ /* 0x000fc40006800000 */
[----:B------:R-:W-:Y:S02]  /*4160*/  FSEL R26, R26, -INF , !P1 ;  /* 0xff8000001a1a7808 */ /* 0x000fe40004800000 */
[----:B------:R-:W-:Y:S01]  /*4170*/  ISETP.GE.U32.AND P5, PT, R36, UR30, PT ;  /* 0x0000001e24007c0c */ /* 0x000fe2000bfa6070 */
[----:B------:R-:W-:Y:S01]  /*4180*/  VIADD R36, R48, 0x30 ;  /* 0x0000003030247836 */ /* 0x000fe20000000000 */
[----:B------:R-:W-:Y:S01]  /*4190*/  FSEL R24, R24, -INF , !P1 ;  /* 0xff80000018187808 */ /* 0x000fe20004800000 */
[C---:B------:R-:W-:Y:S01]  /*41a0*/  HMMA.16816.F32.BF16 R64, R52.reuse, R32, R64 ;  /* 0x000000203440723c */ /* 0x040fe20000041840 */
[----:B------:R-:W-:Y:S01]  /*41b0*/  FSEL R86, R86, -INF , !P1 ;  /* 0xff80000056567808 */ /* 0x000fe20004800000 */
[----:B------:R-:W-:Y:S01]  /*41c0*/  VIADD R32, R48, 0x38 ;  /* 0x0000003830207836 */ /* 0x000fe20000000000 */
[----:B------:R-:W-:Y:S02]  /*41d0*/  FSEL R84, R84, -INF , !P1 ;  /* 0xff80000054547808 */ /* 0x000fe40004800000 */
[----:B------:R-:W-:Y:S01]  /*41e0*/  ISETP.GE.U32.AND P1, PT, R41, UR30, PT ;  /* 0x0000001e29007c0c */ /* 0x000fe2000bf26070 */
[----:B------:R-:W-:Y:S01]  /*41f0*/  VIADD R41, R48, 0x21 ;  /* 0x0000002130297836 */ /* 0x000fe20000000000 */
[----:B------:R-:W-:Y:S01]  /*4200*/  ISETP.GE.U32.AND P0, PT, R46, UR30, PT ;  /* 0x0000001e2e007c0c */ /* 0x000fe2000bf06070 */
[----:B------:R-:W-:Y:S01]  /*4210*/  HMMA.16816.F32.BF16 R56, R52, R34, R56 ;  /* 0x000000223438723c */ /* 0x000fe20000041838 */
[----:B------:R-:W-:-:S02]  /*4220*/  FSEL R18, R18, -INF , !P4 ;  /* 0xff80000012127808 */ /* 0x000fc40006000000 */
[----:B------:R-:W-:Y:S02]  /*4230*/  FSEL R16, R16, -INF , !P4 ;  /* 0xff80000010107808 */ /* 0x000fe40006000000 */
[----:B------:R-:W-:Y:S02]  /*4240*/  FSEL R78, R78, -INF , !P4 ;  /* 0xff8000004e4e7808 */ /* 0x000fe40006000000 */
[----:B------:R-:W-:Y:S02]  /*4250*/  FSEL R76, R76, -INF , !P4 ;  /* 0xff8000004c4c7808 */ /* 0x000fe40006000000 */
[----:B------:R-:W-:Y:S01]  /*4260*/  ISETP.GE.U32.AND P4, PT, R36, UR30, PT ;  /* 0x0000001e24007c0c */ /* 0x000fe2000bf86070 */
[C---:B------:R-:W-:Y:S01]  /*4270*/  VIADD R36, R48.reuse, 0x31 ;  /* 0x0000003130247836 */ /* 0x040fe20000000000 */
[----:B------:R-:W-:Y:S01]  /*4280*/  FSEL R27, R27, -INF , !P0 ;  /* 0xff8000001b1b7808 */ /* 0x000fe20004000000 */
[----:B------:R-:W-:Y:S01]  /*4290*/  VIADD R48, R48, 0x39 ;  /* 0x0000003930307836 */ /* 0x000fe20000000000 */
[----:B------:R-:W-:-:S02]  /*42a0*/  FSEL R25, R25, -INF , !P0 ;  /* 0xff80000019197808 */ /* 0x000fc40004000000 */
[----:B------:R-:W-:Y:S02]  /*42b0*/  FSEL R87, R87, -INF , !P0 ;  /* 0xff80000057577808 */ /* 0x000fe40004000000 */
[----:B------:R-:W-:Y:S02]  /*42c0*/  FSEL R85, R85, -INF , !P0 ;  /* 0xff80000055557808 */ /* 0x000fe40004000000 */
[----:B------:R-:W-:Y:S02]  /*42d0*/  ISETP.GE.U32.AND P0, PT, R41, UR30, PT ;  /* 0x0000001e29007c0c */ /* 0x000fe4000bf06070 */
        /* <DEDUP_REMOVED lines=12> */
[----:B------:R-:W-:Y:S02]  /*43a0*/  ISETP.GE.U32.AND P3, PT, R36, UR30, PT ;  /* 0x0000001e24007c0c */ /* 0x000fe4000bf66070 */
[----:B------:R-:W-:Y:S02]  /*43b0*/  ISETP.GE.U32.AND P1, PT, R32, UR30, PT ;  /* 0x0000001e20007c0c */ /* 0x000fe4000bf26070 */
[----:B------:R-:W-:-:S02]  /*43c0*/  ISETP.GE.U32.AND P0, PT, R48, UR30, PT ;  /* 0x0000001e30007c0c */ /* 0x000fc4000bf06070 */
        /* <DEDUP_REMOVED lines=24> */
[----:B------:R-:W-:Y:S01]  /*4550*/  SHF.R.U32.HI R33, RZ, 0x5, R195 ;  /* 0x00000005ff217819 */ /* 0x000fe200000116c3 */
[----:B------:R-:W-:Y:S06]  /*4560*/  BAR.SYNC.DEFER_BLOCKING 0x0 ;  /* 0x0000000000007b1d */ /* 0x000fec0000010000 */
[----:B------:R-:W-:Y:S05]  /*4570*/  BRA.U !UP2, `(.L_x_1709) ;  /* 0x000000010ae87547 */ /* 0x000fea000b800000 */
[----:B------:R-:W1:Y:S01]  /*4580*/  LDCU UR4, c[0x0][0x440] ;  /* 0x00008800ff0477ac */ /* 0x000e620008000800 */
[----:B------:R-:W-:Y:S01]  /*4590*/  IMAD.U32 R34, RZ, RZ, UR10 ;  /* 0x0000000aff227e24 */ /* 0x000fe2000f8e00ff */
[----:B------:R-:W-:Y:S01]  /*45a0*/  BSSY.RECONVERGENT B0, `(.L_x_1710) ;  /* 0x0000036000007945 */ /* 0x000fe20003800200 */
[----:B------:R-:W-:Y:S01]  /*45b0*/  IMAD.U32 R36, RZ, RZ, UR11 ;  /* 0x0000000bff247e24 */ /* 0x000fe2000f8e00ff */
[----:B------:R-:W-:-:S04]  /*45c0*/  ULEA.HI UR6, UR25, 0xfffffffe, URZ, 0x1a ;  /* 0xfffffffe19067891 */ /* 0x000fc8000f8fd0ff */
[----:B------:R-:W-:Y:S02]  /*45d0*/  UIMAD.WIDE.U32 UR30, UR16, UR6, URZ ;  /* 0x00000006101e72a5 */ /* 0x000fe4000f8e00ff */
[----:B------:R-:W-:-:S04]  /*45e0*/  UIMAD UR7, UR15, UR6, URZ ;  /* 0x000000060f0772a4 */ /* 0x000fc8000f8e02ff */
[----:B------:R-:W-:Y:S01]  /*45f0*/  UIADD3 UR7, UPT, UPT, UR31, UR7, URZ ;  /* 0x000000071f077290 */ /* 0x000fe2000fffe0ff */
[----:B------:R-:W-:Y:S02]  /*4600*/  IMAD.U32 R44, RZ, RZ, UR30 ;  /* 0x0000001eff2c7e24 */ /* 0x000fe4000f8e00ff */
[----:B------:R-:W-:Y:S01]  /*4610*/  IMAD.U32 R45, RZ, RZ, UR31 ;  /* 0x0000001fff2d7e24 */ /* 0x000fe2000f8e00ff */
[C---:B-1----:R-:W-:Y:S02]  /*4620*/  ISETP.GE.AND P0, PT, R191.reuse, UR4, PT ;  /* 0x00000004bf007c0c */ /* 0x042fe4000bf06270 */
[----:B------:R-:W-:Y:S01]  /*4630*/  ISETP.GE.AND P1, PT, R191, UR4, PT ;  /* 0x00000004bf007c0c */ /* 0x000fe2000bf26270 */
[----:B------:R-:W-:-:S10]  /*4640*/  IMAD.U32 R35, RZ, RZ, UR7 ;  /* 0x00000007ff237e24 */ /* 0x000fd4000f8e00ff */
[----:B------:R-:W-:Y:S01]  /*4650*/  VOTEU.ALL UP0, P0 ;  /* 0x0000000000ff7886 */ /* 0x000fe20000000000 */
[----:B------:R-:W-:Y:S02]  /*4660*/  @!P0 LEA R37, P3, R34, UR30, 0x5 ;  /* 0x0000001e22258c11 */ /* 0x000fe4000f8628ff */
[-C--:B------:R-:W-:Y:S02]  /*4670*/  @!P1 LEA R42, P4, R44, R127.reuse, 0x1 ;  /* 0x0000007f2c2a9211 */ /* 0x080fe400078808ff */
[----:B------:R-:W-:Y:S01]  /*4680*/  @!UP0 UIADD3 UR17, UP1, UPT, UR17, UR30, URZ ;  /* 0x0000001e11118290 */ /* 0x000fe2000ff3e0ff */
[----:B------:R-:W-:Y:S02]  /*4690*/  @!P0 LEA.HI.X R36, R34, UR7, R36, 0x5, P3 ;  /* 0x0000000722248c11 */ /* 0x000fe400098f2c24 */
[C---:B------:R-:W-:Y:S01]  /*46a0*/  @!P0 LEA R38, P3, R37.reuse, R127, 0x1 ;  /* 0x0000007f25268211 */ /* 0x040fe200078608ff */
[----:B------:R-:W-:Y:S01]  /*46b0*/  @!UP0 UIADD3.X UR13, UPT, UPT, UR13, UR7, URZ, UP1, !UPT ;  /* 0x000000070d0d8290 */ /* 0x000fe20008ffe4ff */
[-C--:B------:R-:W-:Y:S01]  /*46c0*/  @!P1 LEA.HI.X R43, R44, R126.reuse, R35, 0x1, P4 ;  /* 0x0000007e2c2b9211 */ /* 0x080fe200020f0c23 */
[----:B------:R-:W-:Y:S01]  /*46d0*/  IMAD.U32 R34, RZ, RZ, UR17 ;  /* 0x00000011ff227e24 */ /* 0x000fe2000f8e00ff */
[----:B------:R-:W-:-:S03]  /*46e0*/  @!P0 LEA.HI.X R39, R37, R126, R36, 0x1, P3 ;  /* 0x0000007e25278211 */ /* 0x000fc600018f0c24 */
[----:B------:R-:W-:Y:S01]  /*46f0*/  IMAD.U32 R35, RZ, RZ, UR13 ;  /* 0x0000000dff237e24 */ /* 0x000fe2000f8e00ff */
[C---:B------:R-:W-:Y:S01]  /*4700*/  @!P0 LEA R36, P3, R34.reuse, R127, 0x1 ;  /* 0x0000007f22248211 */ /* 0x040fe200078608ff */
[----:B------:R-:W-:Y:S01]  /*4710*/  @!PT LDS RZ, [RZ] ;  /* 0x00000000fffff984 */ /* 0x000fe20000000800 */
[----:B------:R-:W-:Y:S01]  /*4720*/  @!PT LDS RZ, [RZ] ;  /* 0x00000000fffff984 */ /* 0x000fe20000000800 */
[----:B------:R-:W-:Y:S01]  /*4730*/  @!PT LDS RZ, [RZ] ;  /* 0x00000000fffff984 */ /* 0x000fe20000000800 */
[----:B------:R1:W-:Y:S03]  /*4740*/  @!P1 LDGSTS.E.BYPASS.LTC128B.128 [R125+0x4000], desc[UR28][R42.64] ;  /* 0x040000002a7d9fae */ /* 0x0003e6000b981a1c */
[----:B------:R-:W-:Y:S01]  /*4750*/  @!P0 LEA.HI.X R37, R34, R126, R35, 0x1, P3 ;  /* 0x0000007e22258211 */ /* 0x000fe200018f0c23 */
        /* <DEDUP_REMOVED lines=26> */
.L_x_1711:
[----:B------:R-:W-:Y:S05]  /*4900*/  BSYNC.RECONVERGENT B0 ;  /* 0x0000000000007941 */ /* 0x000fea0003800200 */
.L_x_1710:
[----:B------:R-:W0:Y:S02]  /*4910*/  LDGDEPBAR ;  /* 0x00000000000079af */ /* 0x000e240000000000 */
.L_x_1709:
[----:B------:R-:W-:Y:S01]  /*4920*/  USHF.L.U32 UR27, UR27, 0x5, URZ ;  /* 0x000000051b1b7899 */ /* 0x000fe200080006ff */
[----:B------:R-:W-:Y:S01]  /*4930*/  FMNMX3.FTZ R53, R90, R91, R86, !PT ;  /* 0x0000005b5a357276 */ /* 0x000fe20007810056 */
[----:B------:R-:W-:Y:S01]  /*4940*/  IMAD.U32 R156, RZ, RZ, UR21 ;  /* 0x00000015ff9c7e24 */ /* 0x000fe2000f8e00ff */
[----:B------:R-:W-:Y:S01]  /*4950*/  FMNMX3.FTZ R56, R28, R89, R84, !PT ;  /* 0x000000591c387276 */ /* 0x000fe20007810054 */
[----:B------:R-:W-:Y:S01]  /*4960*/  USHF.L.U32 UR4, UR8, 0x10, URZ ;  /* 0x0000001008047899 */ /* 0x000fe200080006ff */
[----:B------:R-:W-:Y:S01]  /*4970*/  FMNMX3.FTZ R53, R53, R87, R82, !PT ;  /* 0x0000005735357276 */ /* 0x000fe20007810052 */
[----:B------:R-:W-:Y:S01]  /*4980*/  IMAD R156, R156, 0x8, R33 ;  /* 0x000000089c9c7824 */ /* 0x000fe200078e0221 */
[----:B------:R-:W-:Y:S01]  /*4990*/  IADD3 R57, P1, P0, R2, UR27, R3 ;  /* 0x0000001b02397c10 */ /* 0x000fe2000f83e003 */
[----:B------:R-:W-:Y:S01]  /*49a0*/  USHF.R.S32.HI UR27, URZ, 0x1f, UR27 ;  /* 0x0000001fff1b7899 */ /* 0x000fe2000801141b */
[----:B------:R-:W-:Y:S01]  /*49b0*/  FMNMX3.FTZ R3, R40, R29, R24, !PT ;  /* 0x0000001d28037276 */ /* 0x000fe20007810018 */
[C---:B------:R-:W-:Y:S01]  /*49c0*/  VIADD R136, R156.reuse, 0x4 ;  /* 0x000000049c887836 */ /* 0x040fe20000000000 */
[----:B------:R-:W-:Y:S01]  /*49d0*/  FMNMX3.FTZ R53, R53, R83, R78, !PT ;  /* 0x0000005335357276 */ /* 0x000fe2000781004e */
[----:B------:R-:W-:Y:S01]  /*49e0*/  IMAD.WIDE.U32 R156, R156, -0x326172a9, RZ ;  /* 0xcd9e8d579c9c7825 */ /* 0x000fe200078e00ff */
[----:B------:R-:W-:Y:S01]  /*49f0*/  FMNMX3.FTZ R3, R3, R25, R20, !PT ;  /* 0x0000001903037276 */ /* 0x000fe20007810014 */
[----:B------:R-:W-:Y:S01]  /*4a00*/  USHF.L.U32 UR24, UR24, 0x1, URZ ;  /* 0x0000000118187899 */ /* 0x000fe200080006ff */
[----:B------:R-:W-:Y:S01]  /*4a10*/  FMNMX3.FTZ R53, R53, R79, R74, !PT ;  /* 0x0000004f35357276 */ /* 0x000fe2000781004a */
[----:B------:R-:W-:Y:S01]  /*4a20*/  IMAD.WIDE.U32 R136, R136, -0x326172a9, RZ ;  /* 0xcd9e8d5788887825 */ /* 0x000fe200078e00ff */
[----:B------:R-:W-:Y:S01]  /*4a30*/  FMNMX3.FTZ R3, R3, R21, R16, !PT ;  /* 0x0000001503037276 */ /* 0x000fe20007810010 */
[----:B------:R-:W3:Y:S01]  /*4a40*/  LDCU.64 UR6, c[0x0][0x418] ;  /* 0x00008300ff0677ac */ /* 0x000ee20008000a00 */
[----:B------:R-:W-:Y:S01]  /*4a50*/  FMNMX3.FTZ R2, R30, R31, R26, !PT ;  /* 0x0000001f1e027276 */ /* 0x000fe2000781001a */
[----:B------:R-:W-:Y:S01]  /*4a60*/  IMAD.U32 R48, RZ, RZ, UR4 ;  /* 0x00000004ff307e24 */ /* 0x000fe2000f8e00ff */
[----:B------:R-:W-:Y:S01]  /*4a70*/  FMNMX3.FTZ R3, R3, R17, R12, !PT ;  /* 0x0000001103037276 */ /* 0x000fe2000781000c */
[----:B------:R-:W-:Y:S01]  /*4a80*/  UIADD3 UR4, UPT, UPT, UR24, 0x1, URZ ;  /* 0x0000000118047890 */ /* 0x000fe2000fffe0ff */
[----:B------:R-:W-:Y:S01]  /*4a90*/  FMNMX3.FTZ R53, R53, R75, R217, !PT ;  /* 0x0000004b35357276 */ /* 0x000fe200078100d9 */
[----:B------:R-:W-:Y:S01]  /*4aa0*/  IMAD.WIDE.U32 R58, R57, -0x2daee0ad, RZ ;  /* 0xd2511f53393a7825 */ /* 0x000fe200078e00ff */
[----:B------:R-:W-:-:S02]  /*4ab0*/  FMNMX3.FTZ R56, R56, R85, R80, !PT ;  /* 0x0000005538387276 */ /* 0x000fc40007810050 */
[----:B------:R-:W-:Y:S01]  /*4ac0*/  FMNMX3.FTZ R2, R2, R27, R22, !PT ;  /* 0x0000001b02027276 */ /* 0x000fe20007810016 */
[----:B------:R-:W-:Y:S01]  /*4ad0*/  IMAD.U32 R230, RZ, RZ, UR8 ;  /* 0x00000008ffe67e24 */ /* 0x000fe2000f8e00ff */
[----:B------:R-:W-:Y:S01]  /*4ae0*/  FMNMX3.FTZ R3, R3, R13, R8, !PT ;  /* 0x0000000d03037276 */ /* 0x000fe20007810008 */
[----:B------:R-:W-:Y:S01]  /*4af0*/  VIADD R114, R123, 0xbb67ae85 ;  /* 0xbb67ae857b727836 */ /* 0x000fe20000000000 */
[----:B------:R-:W-:Y:S01]  /*4b00*/  FMNMX3.FTZ R53, R53, R216, R215, !PT ;  /* 0x000000d835357276 */ /* 0x000fe200078100d7 */
[C---:B------:R-:W-:Y:S01]  /*4b10*/  VIADD R92, R123.reuse, 0x76cf5d0a ;  /* 0x76cf5d0a7b5c7836 */ /* 0x040fe20000000000 */
[----:B------:R-:W-:Y:S01]  /*4b20*/  FMNMX3.FTZ R56, R56, R81, R76, !PT ;  /* 0x0000005138387276 */ /* 0x000fe2000781004c */
[----:B------:R-:W-:Y:S01]  /*4b30*/  VIADD R55, R122, 0x3c6ef372 ;  /* 0x3c6ef3727a377836 */ /* 0x000fe20000000000 */
[----:B------:R-:W-:Y:S01]  /*4b40*/  FMNMX3.FTZ R2, R2, R23, R18, !PT ;  /* 0x0000001702027276 */ /* 0x000fe20007810012 */
[----:B------:R-:W-:Y:S01]  /*4b50*/  STL.64 [R1+0x60], R58 ;  /* 0x0000603a01007387 */ /* 0x000fe20000100a00 */
[----:B------:R-:W-:Y:S01]  /*4b60*/  IADD3.X R54, PT, PT, R0, UR27, RZ, P1, P0 ;  /* 0x0000001b00367c10 */ /* 0x000fe20008fe04ff */
[----:B------:R-:W-:Y:S01]  /*4b70*/  VIADD R228, R123, 0x646e171e ;  /* 0x646e171e7be47836 */ /* 0x000fe20000000000 */
[----:B------:R-:W-:Y:S01]  /*4b80*/  FMNMX3.FTZ R3, R3, R9, R211, !PT ;  /* 0x0000000903037276 */ /* 0x000fe200078100d3 */
[----:B------:R-:W-:Y:S01]  /*4b90*/  IMAD.IADD R197, R119, 0x1, R118 ;  /* 0x0000000177c57824 */ /* 0x000fe200078e0276 */
[----:B------:R-:W-:Y:S01]  /*4ba0*/  FMNMX3.FTZ R53, R53, R214, R213, !PT ;  /* 0x000000d635357276 */ /* 0x000fe200078100d5 */
[----:B------:R-:W-:Y:S01]  /*4bb0*/  IMAD.SHL.U32 R97, R195, 0x2, RZ ;  /* 0x00000002c3617824 */ /* 0x000fe200078e00ff */
[----:B------:R-:W-:-:S02]  /*4bc0*/  FMNMX3.FTZ R0, R56, R77, R72, !PT ;  /* 0x0000004d38007276 */ /* 0x000fc40007810048 */
[----:B------:R-:W-:Y:S02]  /*4bd0*/  FMNMX3.FTZ R2, R2, R19, R14, !PT ;  /* 0x0000001302027276 */ /* 0x000fe4000781000e */
[----:B------:R-:W-:Y:S02]  /*4be0*/  FMNMX3.FTZ R3, R3, R5, R152, !PT ;  /* 0x0000000503037276 */ /* 0x000fe40007810098 */
[----:B------:R-:W-:Y:S02]  /*4bf0*/  FMNMX.FTZ R53, R32, R53, !PT ;  /* 0x0000003520357209 */ /* 0x000fe40007810000 */
[----:B------:R-:W-:Y:S02]  /*4c00*/  FMNMX3.FTZ R0, R0, R73, R222, !PT ;  /* 0x0000004900007276 */ /* 0x000fe400078100de */
[----:B------:R-:W-:Y:S01]  /*4c10*/  FMNMX3.FTZ R2, R2, R15, R10, !PT ;  /* 0x0000000f02027276 */ /* 0x000fe2000781000a */
[----:B------:R-:W4:Y:S01]  /*4c20*/  SHFL.BFLY PT, R65, R53, 0x2, 0x1f ;  /* 0x0c401f0035417f89 */ /* 0x000f2200000e0000 */
[----:B------:R-:W-:-:S02]  /*4c30*/  FMNMX.FTZ R3, R61, R3, !PT ;  /* 0x000000033d037209 */ /* 0x000fc40007810000 */
[----:B------:R-:W-:Y:S02]  /*4c40*/  FMNMX3.FTZ R0, R0, R69, R220, !PT ;  /* 0x0000004500007276 */ /* 0x000fe400078100dc */
[----:B------:R-:W-:Y:S01]  /*4c50*/  FMNMX3.FTZ R2, R2, R11, R6, !PT ;  /* 0x0000000b02027276 */ /* 0x000fe20007810006 */
[----:B------:R-:W5:Y:S01]  /*4c60*/  SHFL.BFLY PT, R64, R3, 0x2, 0x1f ;  /* 0x0c401f0003407f89 */ /* 0x000f6200000e0000 */
[----:B------:R-:W-:Y:S02]  /*4c70*/  FMNMX3.FTZ R0, R0, R219, R218, !PT ;  /* 0x000000db00007276 */ /* 0x000fe400078100da */
[----:B------:R-:W-:Y:S02]  /*4c80*/  FMNMX3.FTZ R2, R2, R7, R155, !PT ;  /* 0x0000000702027276 */ /* 0x000fe4000781009b */
[----:B------:R-:W-:Y:S02]  /*4c90*/  FMNMX.FTZ R0, R4, R0, !PT ;  /* 0x0000000004007209 */ /* 0x000fe40007810000 */
[----:B------:R-:W-:-:S02]  /*4ca0*/  FMNMX.FTZ R2, R63, R2, !PT ;  /* 0x000000023f027209 */ /* 0x000fc40007810000 */
[CC--:B------:R-:W-:Y:S01]  /*4cb0*/  LOP3.LUT R56, R122.reuse, R54.reuse, R157, 0x96, !PT ;  /* 0x000000367a387212 */ /* 0x0c0fe200078e969d */
[----:B------:R-:W1:Y:S01]  /*4cc0*/  SHFL.BFLY PT, R60, R0, 0x2, 0x1f ;  /* 0x0c401f00003c7f89 */ /* 0x000e6200000e0000 */
[----:B------:R-:W-:Y:S02]  /*4cd0*/  LOP3.LUT R54, R122, R54, R137, 0x96, !PT ;  /* 0x000000367a367212 */ /* 0x000fe400078e9689 */
[C-C-:B------:R-:W-:Y:S01]  /*4ce0*/  LOP3.LUT R100, R123.reuse, UR24, R59.reuse, 0x96, !PT ;  /* 0x000000187b647c12 */ /* 0x140fe2000f8e963b */
[----:B------:R-:W2:Y:S01]  /*4cf0*/  SHFL.BFLY PT, R62, R2, 0x2, 0x1f ;  /* 0x0c401f00023e7f89 */ /* 0x000ea200000e0000 */
[----:B------:R-:W-:Y:S01]  /*4d00*/  LOP3.LUT R230, R230, 0xff0000, R48, 0xf8, !PT ;  /* 0x00ff0000e6e67812 */ /* 0x000fe200078ef830 */
[----:B------:R-:W-:Y:S01]  /*4d10*/  IMAD.WIDE.U32 R94, R54, -0x2daee0ad, RZ ;  /* 0xd2511f53365e7825 */ /* 0x000fe200078e00ff */
[----:B------:R-:W-:Y:S01]  /*4d20*/  LOP3.LUT R54, R123, UR4, R59, 0x96, !PT ;  /* 0x000000047b367c12 */ /* 0x000fe2000f8e963b */
[----:B------:R-:W3:Y:S01]  /*4d30*/  LDCU UR4, c[0x0][0x45c] ;  /* 0x00008b80ff0477ac */ /* 0x000ee20008000800 */
[----:B----4-:R-:W-:Y:S01]  /*4d40*/  FMNMX.FTZ R65, R53, R65, !PT ;  /* 0x0000004135417209 */ /* 0x010fe20007810000 */
[----:B------:R-:W-:Y:S01]  /*4d50*/  IMAD.WIDE.U32 R66, R56, -0x2daee0ad, RZ ;  /* 0xd2511f5338427825 */ /* 0x000fe200078e00ff */
[----:B------:R-:W-:-:S02]  /*4d60*/  LEA R197, R197, UR5, 0x1 ;  /* 0x00000005c5c57c11 */ /* 0x000fc4000f8e08ff */
[----:B------:R-:W-:Y:S01]  /*4d70*/  LOP3.LUT R97, R97, 0x6, RZ, 0xe2, !PT ;  /* 0x0000000661617812 */ /* 0x000fe200078ee2ff */
[----:B------:R-:W-:Y:S01]  /*4d80*/  VIADD R48, R122, 0x9e3779b9 ;  /* 0x9e3779b97a307836 */ /* 0x000fe20000000000 */
[----:B-----5:R-:W-:Y:S01]  /*4d90*/  FMNMX.FTZ R64, R3, R64, !PT ;  /* 0x0000004003407209 */ /* 0x020fe20007810000 */
[----:B------:R-:W-:Y:S01]  /*4da0*/  IMAD.WIDE.U32 R100, R100, -0x326172a9, RZ ;  /* 0xcd9e8d5764647825 */ /* 0x000fe200078e00ff */
[----:B------:R-:W4:Y:S01]  /*4db0*/  SHFL.BFLY PT, R3, R65, 0x1, 0x1f ;  /* 0x0c201f0041037f89 */ /* 0x000f2200000e0000 */
[----:B------:R-:W-:Y:S02]  /*4dc0*/  LOP3.LUT R184, R114, R58, R67, 0x96, !PT ;  /* 0x0000003a72b87212 */ /* 0x000fe400078e9643 */
[----:B------:R-:W-:Y:S01]  /*4dd0*/  IMAD.WIDE.U32 R56, R54, -0x326172a9, RZ ;  /* 0xcd9e8d5736387825 */ /* 0x000fe200078e00ff */
[C-C-:B------:R-:W-:Y:S01]  /*4de0*/  LOP3.LUT R108, R48.reuse, R156, R101.reuse, 0x96, !PT ;  /* 0x0000009c306c7212 */ /* 0x140fe200078e9665 */
[----:B------:R5:W-:Y:S01]  /*4df0*/  STL.64 [R1+0x58], R66 ;  /* 0x0000584201007387 */ /* 0x000be20000100a00 */
[----:B------:R-:W-:Y:S01]  /*4e00*/  LOP3.LUT R70, R48, R136, R101, 0x96, !PT ;  /* 0x0000008830467212 */ /* 0x000fe200078e9665 */
[----:B------:R-:W-:Y:S01]  /*4e10*/  IMAD.WIDE.U32 R184, R184, -0x326172a9, RZ ;  /* 0xcd9e8d57b8b87825 */ /* 0x000fe200078e00ff */
[C-C-:B------:R-:W-:Y:S01]  /*4e20*/  LOP3.LUT R102, R48.reuse, R156, R57.reuse, 0x96, !PT ;  /* 0x0000009c30667212 */ /* 0x140fe200078e9639 */
[----:B------:R3:W-:Y:S01]  /*4e30*/  STL.64 [R1+0x50], R94 ;  /* 0x0000505e01007387 */ /* 0x0007e20000100a00 */
[----:B------:R-:W-:Y:S01]  /*4e40*/  LOP3.LUT R112, R48, R136, R57, 0x96, !PT ;  /* 0x0000008830707212 */ /* 0x000fe200078e9639 */
[----:B------:R-:W-:Y:S01]  /*4e50*/  IMAD.WIDE.U32 R108, R108, -0x2daee0ad, RZ ;  /* 0xd2511f536c6c7825 */ /* 0x000fe200078e00ff */
[----:B------:R-:W-:-:S02]  /*4e60*/  LOP3.LUT R114, R114, R58, R95, 0x96, !PT ;  /* 0x0000003a72727212 */ /* 0x000fc400078e965f */
[----:B-1----:R-:W-:Y:S01]  /*4e70*/  FMNMX.FTZ R60, R0, R60, !PT ;  /* 0x0000003c003c7209 */ /* 0x002fe20007810000 */
[----:B------:R-:W-:Y:S01]  /*4e80*/  IMAD.WIDE.U32 R102, R102, -0x2daee0ad, RZ ;  /* 0xd2511f5366667825 */ /* 0x000fe200078e00ff */
[----:B--2---:R-:W-:Y:S02]  /*4e90*/  FMNMX.FTZ R62, R2, R62, !PT ;  /* 0x0000003e023e7209 */ /* 0x004fe40007810000 */
[----:B------:R-:W1:Y:S01]  /*4ea0*/  SHFL.BFLY PT, R2, R64, 0x1, 0x1f ;  /* 0x0c201f0040027f89 */ /* 0x000e6200000e0000 */
[----:B------:R-:W-:Y:S01]  /*4eb0*/  IMAD.WIDE.U32 R70, R70, -0x2daee0ad, RZ ;  /* 0xd2511f5346467825 */ /* 0x000fe200078e00ff */
[CC--:B------:R-:W-:Y:S02]  /*4ec0*/  LOP3.LUT R106, R92.reuse, R66.reuse, R109, 0x96, !PT ;  /* 0x000000425c6a7212 */ /* 0x0c0fe400078e966d */
[----:B------:R-:W-:Y:S01]  /*4ed0*/  LOP3.LUT R110, R92, R66, R103, 0x96, !PT ;  /* 0x000000425c6e7212 */ /* 0x000fe200078e9667 */
[----:B------:R-:W-:Y:S01]  /*4ee0*/  IMAD.WIDE.U32 R112, R112, -0x2daee0ad, RZ ;  /* 0xd2511f5370707825 */ /* 0x000fe200078e00ff */
[----:B------:R-:W2:Y:S01]  /*4ef0*/  SHFL.BFLY PT, R132, R60, 0x1, 0x1f ;  /* 0x0c201f003c847f89 */ /* 0x000ea200000e0000 */
[----:B------:R-:W-:-:S02]  /*4f00*/  LOP3.LUT R58, R55, R100, R185, 0x96, !PT ;  /* 0x00000064373a7212 */ /* 0x000fc400078e96b9 */
[----:B------:R-:W-:Y:S01]  /*4f10*/  IMAD.WIDE.U32 R114, R114, -0x326172a9, RZ ;  /* 0xcd9e8d5772727825 */ /* 0x000fe200078e00ff */
[----:B------:R-:W2:Y:S01]  /*4f20*/  SHFL.BFLY PT, R0, R62, 0x1, 0x1f ;  /* 0x0c201f003e007f89 */ /* 0x000ea200000e0000 */
[C---:B------:R-:W-:Y:S02]  /*4f30*/  LOP3.LUT R98, R55.reuse, R56, R185, 0x96, !PT ;  /* 0x0000003837627212 */ /* 0x040fe400078e96b9 */
[----:B------:R-:W-:Y:S01]  /*4f40*/  VIADD R54, R122, 0xdaa66d2b ;  /* 0xdaa66d2b7a367836 */ /* 0x000fe20000000000 */
[-C--:B-----5:R-:W-:Y:S01]  /*4f50*/  LOP3.LUT R66, R92, R94.reuse, R71, 0x96, !PT ;  /* 0x0000005e5c427212 */ /* 0x0a0fe200078e9647 */
[----:B------:R-:W-:Y:S01]  /*4f60*/  IMAD.WIDE.U32 R106, R106, -0x326172a9, RZ ;  /* 0xcd9e8d576a6a7825 */ /* 0x000fe200078e00ff */
[----:B------:R-:W-:Y:S02]  /*4f70*/  LOP3.LUT R92, R92, R94, R113, 0x96, !PT ;  /* 0x0000005e5c5c7212 */ /* 0x000fe400078e9671 */
[C-C-:B------:R-:W-:Y:S01]  /*4f80*/  LOP3.LUT R100, R55.reuse, R100, R115.reuse, 0x96, !PT ;  /* 0x0000006437647212 */ /* 0x140fe200078e9673 */
[----:B------:R-:W-:Y:S01]  /*4f90*/  IMAD.WIDE.U32 R110, R110, -0x326172a9, RZ ;  /* 0xcd9e8d576e6e7825 */ /* 0x000fe200078e00ff */
[----:B------:R-:W-:-:S02]  /*4fa0*/  LOP3.LUT R55, R55, R56, R115, 0x96, !PT ;  /* 0x0000003837377212 */ /* 0x000fc400078e9673 */
[-C--:B------:R-:W-:Y:S01]  /*4fb0*/  LOP3.LUT R104, R54, R184.reuse, R107, 0x96, !PT ;  /* 0x000000b836687212 */ /* 0x080fe200078e966b */
[----:B------:R-:W-:Y:S01]  /*4fc0*/  IMAD.WIDE.U32 R66, R66, -0x326172a9, RZ ;  /* 0xcd9e8d5742427825 */ /* 0x000fe200078e00ff */
[----:B------:R-:W-:Y:S02]  /*4fd0*/  LOP3.LUT R184, R54, R184, R111, 0x96, !PT ;  /* 0x000000b836b87212 */ /* 0x000fe400078e966f */
[----:B----4-:R-:W-:Y:S01]  /*4fe0*/  FMNMX.FTZ R3, R65, R3, !PT ;  /* 0x0000000341037209 */ /* 0x010fe20007810000 */
[----:B------:R-:W-:Y:S01]  /*4ff0*/  IMAD.WIDE.U32 R92, R92, -0x326172a9, RZ ;  /* 0xcd9e8d575c5c7825 */ /* 0x000fe200078e00ff */
[CC--:B------:R-:W-:Y:S02]  /*5000*/  LOP3.LUT R56, R54.reuse, R114.reuse, R67, 0x96, !PT ;  /* 0x0000007236387212 */ /* 0x0c0fe400078e9643 */
[----:B------:R-:W-:Y:S01]  /*5010*/  FSETP.NEU.FTZ.AND P0, PT, R3, -INF , PT ;  /* 0xff8000000300780b */ /* 0x000fe20003f1d000 */
[----:B---3--:R-:W-:Y:S01]  /*5020*/  VIADD R94, R123, 0x32370b8f ;  /* 0x32370b8f7b5e7836 */ /* 0x008fe20000000000 */
[----:B------:R-:W-:Y:S01]  /*5030*/  LOP3.LUT R54, R54, R114, R93, 0x96, !PT ;  /* 0x0000007236367212 */ /* 0x000fe200078e965d */
[----:B------:R-:W-:-:S04]  /*5040*/  IMAD.WIDE.U32 R58, R58, -0x2daee0ad, RZ ;  /* 0xd2511f533a3a7825 */ /* 0x000fc800078e00ff */
[----:B------:R-:W-:Y:S01]  /*5050*/  FMUL.FTZ R212, R3, UR4 ;  /* 0x0000000403d47c20 */ /* 0x000fe20008410000 */
[----:B-1----:R-:W-:Y:S01]  /*5060*/  FMNMX.FTZ R2, R64, R2, !PT ;  /* 0x0000000240027209 */ /* 0x002fe20007810000 */
[----:B------:R-:W-:Y:S01]  /*5070*/  IMAD.WIDE.U32 R100, R100, -0x2daee0ad, RZ ;  /* 0xd2511f5364647825 */ /* 0x000fe200078e00ff */
[----:B------:R-:W-:Y:S02]  /*5080*/  LOP3.LUT R59, R94, R108, R59, 0x96, !PT ;  /* 0x0000006c5e3b7212 */ /* 0x000fe400078e963b */
[----:B------:R-:W-:Y:S01]  /*5090*/  FSEL R212, R212, RZ, P0 ;  /* 0x000000ffd4d47208 */ /* 0x000fe20000000000 */
[----:B------:R-:W-:Y:S01]  /*50a0*/  IMAD.WIDE.U32 R98, R98, -0x2daee0ad, RZ ;  /* 0xd2511f5362627825 */ /* 0x000fe200078e00ff */
[----:B------:R-:W-:Y:S02]  /*50b0*/  LOP3.LUT R53, R94, R70, R101, 0x96, !PT ;  /* 0x000000465e357212 */ /* 0x000fe400078e9665 */
[----:B--2---:R-:W-:Y:S01]  /*50c0*/  FMNMX.FTZ R132, R60, R132, !PT ;  /* 0x000000843c847209 */ /* 0x004fe20007810000 */
[----:B------:R-:W-:Y:S01]  /*50d0*/  IMAD.WIDE.U32 R108, R55, -0x2daee0ad, RZ ;  /* 0xd2511f53376c7825 */ /* 0x000fe200078e00ff */
[----:B------:R-:W-:-:S03]  /*50e0*/  LOP3.LUT R102, R94, R102, R99, 0x96, !PT ;  /* 0x000000665e667212 */ /* 0x000fc600078e9663 */
[----:B------:R-:W-:Y:S01]  /*50f0*/  FFMA.FTZ R161, R91, UR4, -R212 ;  /* 0x000000045ba17c23 */ /* 0x000fe200080108d4 */
[----:B------:R-:W-:Y:S01]  /*5100*/  FMNMX.FTZ R0, R62, R0, !PT ;  /* 0x000000003e007209 */ /* 0x000fe20007810000 */
[----:B------:R-:W-:Y:S01]  /*5110*/  VIADD R70, R123, 0xed9eba14 ;  /* 0xed9eba147b467836 */ /* 0x000fe20000000000 */
[----:B------:R-:W-:Y:S01]  /*5120*/  LOP3.LUT R94, R94, R112, R109, 0x96, !PT ;  /* 0x000000705e5e7212 */ /* 0x000fe200078e966d */
[----:B------:R-:W-:-:S04]  /*5130*/  IMAD.WIDE.U32 R104, R104, -0x2daee0ad, RZ ;  /* 0xd2511f5368687825 */ /* 0x000fc800078e00ff */
[C---:B------:R-:W-:Y:S01]  /*5140*/  FMUL.FTZ R62, R2.reuse, UR4 ;  /* 0x00000004023e7c20 */ /* 0x040fe20008410000 */
[----:B------:R-:W-:Y:S01]  /*5150*/  FSETP.NEU.FTZ.AND P1, PT, R2, -INF , PT ;  /* 0xff8000000200780b */ /* 0x000fe20003f3d000 */
[----:B------:R-:W-:Y:S01]  /*5160*/  MUFU.EX2 R161, R161 ;  /* 0x000000a100a17308 */ /* 0x000fe20000000800 */
[----:B------:R-:W-:Y:S01]  /*5170*/  IMAD.WIDE.U32 R56, R56, -0x2daee0ad, RZ ;  /* 0xd2511f5338387825 */ /* 0x000fe200078e00ff */
[----:B------:R-:W-:-:S03]  /*5180*/  LOP3.LUT R58, R70, R58, R105, 0x96, !PT ;  /* 0x0000003a463a7212 */ /* 0x000fc600078e9669 */
[----:B------:R-:W-:Y:S01]  /*5190*/  FMUL.FTZ R68, R0, UR4 ;  /* 0x0000000400447c20 */ /* 0x000fe20008410000 */
[----:B------:R-:W-:Y:S01]  /*51a0*/  FSEL R62, R62, RZ, P1 ;  /* 0x000000ff3e3e7208 */ /* 0x000fe20000800000 */
[----:B------:R-:W-:Y:S01]  /*51b0*/  IMAD.WIDE.U32 R184, R184, -0x2daee0ad, RZ ;  /* 0xd2511f53b8b87825 */ /* 0x000fe200078e00ff */
[----:B------:R-:W-:-:S03]  /*51c0*/  LOP3.LUT R100, R70, R100, R57, 0x96, !PT ;  /* 0x0000006446647212 */ /* 0x000fc600078e9639 */
[----:B------:R-:W-:Y:S01]  /*51d0*/  FFMA.FTZ R202, R86, UR4, -R212 ;  /* 0x0000000456ca7c23 */ /* 0x000fe200080108d4 */
[----:B------:R-:W-:Y:S01]  /*51e0*/  FSETP.NEU.FTZ.AND P1, PT, R132, -INF , PT ;  /* 0xff8000008400780b */ /* 0x000fe20003f3d000 */
[----:B------:R-:W-:Y:S01]  /*51f0*/  IMAD.WIDE.U32 R54, R54, -0x2daee0ad, RZ ;  /* 0xd2511f5336367825 */ /* 0x000fe200078e00ff */
[----:B------:R-:W-:-:S03]  /*5200*/  LOP3.LUT R98, R70, R98, R185, 0x96, !PT ;  /* 0x0000006246627212 */ /* 0x000fc600078e96b9 */
[----:B------:R-:W-:Y:S01]  /*5210*/  FFMA.FTZ R201, R24, UR4, -R62 ;  /* 0x0000000418c97c23 */ /* 0x000fe2000801083e */
[----:B------:R-:W-:Y:S01]  /*5220*/  FSETP.NEU.FTZ.AND P0, PT, R0, -INF , PT ;  /* 0xff8000000000780b */ /* 0x000fe20003f1d000 */
[----:B------:R-:W-:Y:S01]  /*5230*/  VIADD R64, R122, 0x78dde6e4 ;  /* 0x78dde6e47a407836 */ /* 0x000fe20000000000 */
[----:B------:R-:W-:Y:S01]  /*5240*/  LOP3.LUT R70, R70, R108, R55, 0x96, !PT ;  /* 0x0000006c46467212 */ /* 0x000fe200078e9637 */
[----:B------:R-:W-:-:S04]  /*5250*/  IMAD.WIDE.U32 R112, R59, -0x326172a9, RZ ;  /* 0xcd9e8d573b707825 */ /* 0x000fc800078e00ff */
[----:B------:R-:W-:Y:S01]  /*5260*/  FFMA.FTZ R55, R90, UR4, -R212 ;  /* 0x000000045a377c23 */ /* 0x000fe200080108d4 */
[----:B------:R-:W-:Y:S01]  /*5270*/  FSEL R68, R68, RZ, P0 ;  /* 0x000000ff44447208 */ /* 0x000fe20000000000 */
[----:B------:R-:W-:Y:S01]  /*5280*/  FFMA.FTZ R183, R25, UR4, -R62 ;  /* 0x0000000419b77c23 */ /* 0x000fe2000801083e */
[----:B------:R-:W-:Y:S01]  /*5290*/  IMAD.WIDE.U32 R102, R102, -0x326172a9, RZ ;  /* 0xcd9e8d5766667825 */ /* 0x000fe200078e00ff */
[----:B------:R-:W-:-:S03]  /*52a0*/  LOP3.LUT R106, R64, R106, R113, 0x96, !PT ;  /* 0x0000006a406a7212 */ /* 0x000fc600078e9671 */
[----:B------:R-:W-:Y:S01]  /*52b0*/  FFMA.FTZ R159, R29, UR4, -R62 ;  /* 0x000000041d9f7c23 */ /* 0x000fe2000801083e */
[----:B------:R-:W1:Y:S01]  /*52c0*/  MUFU.EX2 R55, R55 ;  /* 0x0000003700377308 */ /* 0x000e620000000800 */
[----:B------:R-:W-:Y:S01]  /*52d0*/  IMAD.WIDE.U32 R108, R53, -0x326172a9, RZ ;  /* 0xcd9e8d57356c7825 */ /* 0x000fe200078e00ff */
[----:B------:R-:W-:-:S03]  /*52e0*/  LOP3.LUT R53, R64, R110, R103, 0x96, !PT ;  /* 0x0000006e40357212 */ /* 0x000fc600078e9667 */
[--C-:B------:R-:W-:Y:S01]  /*52f0*/  FFMA.FTZ R243, R20, UR4, -R62.reuse ;  /* 0x0000000414f37c23 */ /* 0x100fe2000801083e */
[----:B------:R-:W-:Y:S01]  /*5300*/  FFMA.FTZ R232, R21, UR4, -R62 ;  /* 0x0000000415e87c23 */ /* 0x000fe2000801083e */
[----:B------:R-:W-:Y:S01]  /*5310*/  IMAD.WIDE.U32 R94, R94, -0x326172a9, RZ ;  /* 0xcd9e8d575e5e7825 */ /* 0x000fe200078e00ff */
[----:B------:R-:W-:-:S03]  /*5320*/  LOP3.LUT R66, R64, R66, R109, 0x96, !PT ;  /* 0x0000004240427212 */ /* 0x000fc600078e966d */
[--C-:B------:R-:W-:Y:S01]  /*5330*/  FFMA.FTZ R171, R16, UR4, -R62.reuse ;  /* 0x0000000410ab7c23 */ /* 0x100fe2000801083e */
[----:B------:R-:W-:Y:S01]  /*5340*/  FFMA.FTZ R164, R17, UR4, -R62 ;  /* 0x0000000411a47c23 */ /* 0x000fe2000801083e */
[----:B------:R-:W-:Y:S01]  /*5350*/  VIADD R60, R122, 0x1715609d ;  /* 0x1715609d7a3c7836 */ /* 0x000fe20000000000 */
[----:B------:R-:W-:Y:S01]  /*5360*/  LOP3.LUT R64, R64, R92, R95, 0x96, !PT ;  /* 0x0000005c40407212 */ /* 0x000fe200078e965f */
[----:B------:R-:W-:-:S04]  /*5370*/  IMAD.WIDE.U32 R58, R58, -0x326172a9, RZ ;  /* 0xcd9e8d573a3a7825 */ /* 0x000fc800078e00ff */
[--C-:B------:R-:W-:Y:S01]  /*5380*/  FFMA.FTZ R178, R12, UR4, -R62.reuse ;  /* 0x000000040cb27c23 */ /* 0x100fe2000801083e */
[--C-:B------:R-:W-:Y:S01]  /*5390*/  FFMA.FTZ R225, R13, UR4, -R62.reuse ;  /* 0x000000040de17c23 */ /* 0x100fe2000801083e */
[----:B------:R-:W-:Y:S01]  /*53a0*/  FFMA.FTZ R154, R8, UR4, -R62 ;  /* 0x00000004089a7c23 */ /* 0x000fe2000801083e */
[----:B------:R-:W-:Y:S01]  /*53b0*/  IMAD.WIDE.U32 R100, R100, -0x326172a9, RZ ;  /* 0xcd9e8d5764647825 */ /* 0x000fe200078e00ff */
[----:B------:R-:W-:-:S03]  /*53c0*/  LOP3.LUT R92, R60, R112, R59, 0x96, !PT ;  /* 0x000000703c5c7212 */ /* 0x000fc600078e963b */
[----:B-1----:R-:W-:Y:S01]  /*53d0*/  FADD.FTZ R173, R55, R161 ;  /* 0x000000a137ad7221 */ /* 0x002fe20000010000 */
[----:B------:R-:W-:Y:S01]  /*53e0*/  F2FP.BF16.F32.PACK_AB R161, R161, R55 ;  /* 0x00000037a1a1723e */ /* 0x000fe200000010ff */
[----:B------:R-:W-:Y:S01]  /*53f0*/  IMAD.WIDE.U32 R98, R98, -0x326172a9, RZ ;  /* 0xcd9e8d5762627825 */ /* 0x000fe200078e00ff */
[----:B------:R-:W-:-:S03]  /*5400*/  LOP3.LUT R57, R60, R108, R101, 0x96, !PT ;  /* 0x0000006c3c397212 */ /* 0x000fc600078e9665 */
[--C-:B------:R-:W-:Y:S01]  /*5410*/  FFMA.FTZ R153, R9, UR4, -R62.reuse ;  /* 0x0000000409997c23 */ /* 0x100fe2000801083e */
[----:B------:R-:W-:Y:S01]  /*5420*/  FFMA.FTZ R211, R211, UR4, -R62 ;  /* 0x00000004d3d37c23 */ /* 0x000fe2000801083e */
[----:B------:R-:W-:Y:S01]  /*5430*/  IMAD.WIDE.U32 R70, R70, -0x326172a9, RZ ;  /* 0xcd9e8d5746467825 */ /* 0x000fe200078e00ff */
[----:B------:R-:W-:-:S03]  /*5440*/  LOP3.LUT R102, R60, R102, R99, 0x96, !PT ;  /* 0x000000663c667212 */ /* 0x000fc600078e9663 */
[----:B------:R-:W-:Y:S01]  /*5450*/  FMUL.FTZ R99, R132, UR4 ;  /* 0x0000000484637c20 */ /* 0x000fe20008410000 */
[----:B------:R-:W-:Y:S01]  /*5460*/  FFMA.FTZ R210, R5, UR4, -R62 ;  /* 0x0000000405d27c23 */ /* 0x000fe2000801083e */
[----:B------:R-:W-:Y:S01]  /*5470*/  IMAD.WIDE.U32 R106, R106, -0x2daee0ad, RZ ;  /* 0xd2511f536a6a7825 */ /* 0x000fe200078e00ff */
[----:B------:R-:W-:-:S03]  /*5480*/  LOP3.LUT R60, R60, R94, R71, 0x96, !PT ;  /* 0x0000005e3c3c7212 */ /* 0x000fc600078e9647 */
[----:B------:R-:W-:Y:S01]  /*5490*/  FFMA.FTZ R152, R152, UR4, -R62 ;  /* 0x0000000498987c23 */ /* 0x000fe2000801083e */
[----:B------:R-:W-:Y:S01]  /*54a0*/  FSEL R99, R99, RZ, P1 ;  /* 0x000000ff63637208 */ /* 0x000fe20000800000 */
[----:B------:R-:W-:Y:S01]  /*54b0*/  VIADD R94, R123, 0xa9066899 ;  /* 0xa90668997b5e7836 */ /* 0x000fe20000000000 */
[----:B------:R-:W-:Y:S01]  /*54c0*/  PRMT R160, R161, 0x7632, R160 ;  /* 0x00007632a1a07816 */ /* 0x000fe200000000a0 */
[----:B------:R-:W-:-:S04]  /*54d0*/  IMAD.WIDE.U32 R90, R53, -0x2daee0ad, RZ ;  /* 0xd2511f53355a7825 */ /* 0x000fc800078e00ff */
[----:B------:R-:W-:Y:S01]  /*54e0*/  FFMA.FTZ R53, R40, UR4, -R62 ;  /* 0x0000000428357c23 */ /* 0x000fe2000801083e */
[----:B------:R-:W-:Y:S01]  /*54f0*/  FFMA.FTZ R176, R89, UR4, -R99 ;  /* 0x0000000459b07c23 */ /* 0x000fe20008010863 */
[----:B------:R-:W-:Y:S01]  /*5500*/  LOP3.LUT R104, R94, R104, R107, 0x96, !PT ;  /* 0x000000685e687212 */ /* 0x000fe200078e966b */
[----:B------:R-:W-:Y:S01]  /*5510*/  IMAD.WIDE.U32 R66, R66, -0x2daee0ad, RZ ;  /* 0xd2511f5342427825 */ /* 0x000fe200078e00ff */
[----:B------:R-:W-:-:S03]  /*5520*/  LOP3.LUT R184, R94, R184, R91, 0x96, !PT ;  /* 0x000000b85eb87212 */ /* 0x000fc600078e965b */
[--C-:B------:R-:W-:Y:S01]  /*5530*/  FFMA.FTZ R186, R84, UR4, -R99.reuse ;  /* 0x0000000454ba7c23 */ /* 0x100fe20008010863 */
[----:B------:R-:W-:Y:S01]  /*5540*/  FFMA.FTZ R182, R85, UR4, -R99 ;  /* 0x0000000455b67c23 */ /* 0x000fe20008010863 */
[----:B------:R-:W-:Y:S01]  /*5550*/  IMAD.WIDE.U32 R64, R64, -0x2daee0ad, RZ ;  /* 0xd2511f5340407825 */ /* 0x000fe200078e00ff */
[----:B------:R-:W-:Y:S01]  /*5560*/  LOP3.LUT R88, R94, R56, R67, 0x96, !PT ;  /* 0x000000385e587212 */ /* 0x000fe200078e9643 */
[----:B------:R-:W-:Y:S02]  /*5570*/  MUFU.EX2 R176, R176 ;  /* 0x000000b000b07308 */ /* 0x000fe40000000800 */
[----:B------:R-:W-:Y:S01]  /*5580*/  FFMA.FTZ R221, R69, UR4, -R99 ;  /* 0x0000000445dd7c23 */ /* 0x000fe20008010863 */
[----:B------:R-:W-:Y:S01]  /*5590*/  IMAD.WIDE.U32 R102, R102, -0x2daee0ad, RZ ;  /* 0xd2511f5366667825 */ /* 0x000fe200078e00ff */
[----:B------:R-:W-:-:S03]  /*55a0*/  LOP3.LUT R94, R94, R54, R65, 0x96, !PT ;  /* 0x000000365e5e7212 */ /* 0x000fc600078e9641 */
[----:B------:R-:W-:Y:S01]  /*55b0*/  FFMA.FTZ R54, R28, UR4, -R99 ;  /* 0x000000041c367c23 */ /* 0x000fe20008010863 */
[----:B------:R-:W-:Y:S01]  /*55c0*/  FFMA.FTZ R62, R61, UR4, -R62 ;  /* 0x000000043d3e7c23 */ /* 0x000fe2000801083e */
[----:B------:R-:W-:Y:S01]  /*55d0*/  IMAD.WIDE.U32 R104, R104, -0x326172a9, RZ ;  /* 0xcd9e8d5768687825 */ /* 0x000fe200078e00ff */
[----:B------:R-:W-:Y:S01]  /*55e0*/  LOP3.LUT R247, R228, R90, R103, 0x96, !PT ;  /* 0x0000005ae4f77212 */ /* 0x000fe200078e9667 */
[----:B------:R-:W-:Y:S02]  /*55f0*/  MUFU.EX2 R186, R186 ;  /* 0x000000ba00ba7308 */ /* 0x000fe40000000800 */
[----:B------:R-:W-:Y:S01]  /*5600*/  FFMA.FTZ R188, R87, UR4, -R212 ;  /* 0x0000000457bc7c23 */ /* 0x000fe200080108d4 */
[----:B------:R-:W-:Y:S01]  /*5610*/  VIADD R90, R122, 0xb54cda56 ;  /* 0xb54cda567a5a7836 */ /* 0x000fe20000000000 */
[----:B------:R-:W-:Y:S01]  /*5620*/  PRMT R129, R161, 0x5410, R160 ;  /* 0x00005410a1817816 */ /* 0x000fe200000000a0 */
[----:B------:R-:W-:-:S04]  /*5630*/  IMAD.WIDE.U32 R184, R184, -0x326172a9, RZ ;  /* 0xcd9e8d57b8b87825 */ /* 0x000fc800078e00ff */
[--C-:B------:R-:W-:Y:S01]  /*5640*/  FFMA.FTZ R199, R26, UR4, -R68.reuse ;  /* 0x000000041ac77c23 */ /* 0x100fe20008010844 */
[----:B------:R-:W-:Y:S01]  /*5650*/  FFMA.FTZ R181, R27, UR4, -R68 ;  /* 0x000000041bb57c23 */ /* 0x000fe20008010844 */
[----:B------:R-:W-:Y:S01]  /*5660*/  LOP3.LUT R71, R90, R58, R105, 0x96, !PT ;  /* 0x0000003a5a477212 */ /* 0x000fe200078e9669 */
[----:B------:R-:W-:Y:S01]  /*5670*/  IMAD.WIDE.U32 R88, R88, -0x326172a9, RZ ;  /* 0xcd9e8d5758587825 */ /* 0x000fe200078e00ff */
[----:B------:R-:W1:Y:S01]  /*5680*/  MUFU.EX2 R54, R54 ;  /* 0x0000003600367308 */ /* 0x000e620000000800 */
[----:B------:R-:W-:Y:S02]  /*5690*/  LOP3.LUT R98, R90, R98, R185, 0x96, !PT ;  /* 0x000000625a627212 */ /* 0x000fe400078e96b9 */
[----:B------:R-:W-:Y:S01]  /*56a0*/  FFMA.FTZ R237, R80, UR4, -R99 ;  /* 0x0000000450ed7c23 */ /* 0x000fe20008010863 */
[----:B------:R-:W-:Y:S01]  /*56b0*/  IMAD.WIDE.U32 R94, R94, -0x326172a9, RZ ;  /* 0xcd9e8d575e5e7825 */ /* 0x000fe200078e00ff */
[----:B------:R-:W-:-:S03]  /*56c0*/  LOP3.LUT R127, R90, R100, R89, 0x96, !PT ;  /* 0x000000645a7f7212 */ /* 0x000fc600078e9659 */
[----:B------:R-:W-:Y:S01]  /*56d0*/  FFMA.FTZ R177, R81, UR4, -R99 ;  /* 0x0000000451b17c23 */ /* 0x000fe20008010863 */
[----:B------:R-:W-:Y:S01]  /*56e0*/  SHF.R.U32.HI R55, RZ, 0x18, R71 ;  /* 0x00000018ff377819 */ /* 0x000fe20000011647 */
[----:B------:R-:W-:Y:S01]  /*56f0*/  IMAD.WIDE.U32 R92, R92, -0x2daee0ad, RZ ;  /* 0xd2511f535c5c7825 */ /* 0x000fe200078e00ff */
[----:B------:R-:W-:Y:S01]  /*5700*/  LOP3.LUT R90, R90, R70, R95, 0x96, !PT ;  /* 0x000000465a5a7212 */ /* 0x000fe200078e965f */
[----:B------:R-:W2:Y:S01]  /*5710*/  MUFU.EX2 R182, R182 ;  /* 0x000000b600b67308 */ /* 0x000ea20000000800 */
[----:B------:R-:W-:Y:S01]  /*5720*/  LOP3.LUT R70, R71, 0xff, RZ, 0xc0, !PT ;  /* 0x000000ff47467812 */ /* 0x000fe200078ec0ff */
[----:B------:R-:W-:Y:S01]  /*5730*/  IMAD.WIDE.U32 R60, R60, -0x2daee0ad, RZ ;  /* 0xd2511f533c3c7825 */ /* 0x000fe200078e00ff */
[----:B------:R-:W-:-:S03]  /*5740*/  ISETP.LE.U32.AND P6, PT, R55, UR8, PT ;  /* 0x0000000837007c0c */ /* 0x000fc6000bfc3070 */
[----:B------:R-:W-:Y:S01]  /*5750*/  FFMA.FTZ R167, R18, UR4, -R68 ;  /* 0x0000000412a77c23 */ /* 0x000fe20008010844 */
[----:B------:R-:W-:Y:S01]  /*5760*/  ISETP.LE.U32.AND P0, PT, R70, UR8, PT ;  /* 0x0000000846007c0c */ /* 0x000fe2000bf03070 */
[----:B------:R-:W-:Y:S01]  /*5770*/  IMAD.MOV.U32 R233, RZ, RZ, R60 ;  /* 0x000000ffffe97224 */ /* 0x000fe200078e003c */
[----:B------:R-:W-:Y:S01]  /*5780*/  LOP3.LUT R69, R228, R106, R93, 0x96, !PT ;  /* 0x0000006ae4457212 */ /* 0x000fe200078e965d */
[----:B------:R-:W-:-:S04]  /*5790*/  IMAD.WIDE.U32 R106, R57, -0x2daee0ad, RZ ;  /* 0xd2511f53396a7825 */ /* 0x000fc800078e00ff */
[----:B-1----:R-:W-:Y:S01]  /*57a0*/  FADD.FTZ R185, R54, R176 ;  /* 0x000000b036b97221 */ /* 0x002fe20000010000 */
[----:B------:R-:W-:Y:S01]  /*57b0*/  F2FP.BF16.F32.PACK_AB R176, R176, R54 ;  /* 0x00000036b0b0723e */ /* 0x000fe200000010ff */
[----:B------:R-:W-:Y:S01]  /*57c0*/  MUFU.EX2 R201, R201 ;  /* 0x000000c900c97308 */ /* 0x000fe20000000800 */
[----:B------:R-:W-:Y:S01]  /*57d0*/  PRMT R227, R60, 0x7771, RZ ;  /* 0x000077713ce37816 */ /* 0x000fe200000000ff */
[----:B------:R-:W-:Y:S01]  /*57e0*/  IMAD.MOV.U32 R65, RZ, RZ, R104 ;  /* 0x000000ffff417224 */ /* 0x000fe200078e0068 */
[----:B------:R-:W-:Y:S01]  /*57f0*/  LOP3.LUT R119, R228, R66, R107, 0x96, !PT ;  /* 0x00000042e4777212 */ /* 0x000fe200078e966b */
[----:B------:R-:W-:Y:S01]  /*5800*/  IMAD.MOV.U32 R58, RZ, RZ, R106 ;  /* 0x000000ffff3a7224 */ /* 0x000fe200078e006a */
[----:B------:R-:W-:Y:S01]  /*5810*/  PRMT R66, R104, 0x7770, RZ ;  /* 0x0000777068427816 */ /* 0x000fe200000000ff */
[----:B------:R-:W-:Y:S01]  /*5820*/  @!P6 HFMA2.BF16_V2 R51, -RZ.H0_H0, RZ.H0_H0, -R160.H0_H0 ;  /* 0x200000ffff33e231 */ /* 0x000fe200003409a0 */
[C---:B------:R-:W-:Y:S01]  /*5830*/  PRMT R231, R60.reuse, 0x7772, RZ ;  /* 0x000077723ce77816 */ /* 0x040fe200000000ff */
[----:B------:R-:W1:Y:S01]  /*5840*/  MUFU.EX2 R183, R183 ;  /* 0x000000b700b77308 */ /* 0x000e620000000800 */
[----:B------:R-:W-:Y:S01]  /*5850*/  PRMT R226, R60, 0x7773, RZ ;  /* 0x000077733ce27816 */ /* 0x000fe200000000ff */
[----:B------:R-:W-:Y:S01]  /*5860*/  @!P0 HFMA2.BF16_V2 R52, -RZ.H0_H0, RZ.H0_H0, -R176.H0_H0 ;  /* 0x200000ffff348231 */ /* 0x000fe200003409b0 */
[----:B------:R-:W-:Y:S01]  /*5870*/  PRMT R60, R104, 0x7771, RZ ;  /* 0x00007771683c7816 */ /* 0x000fe200000000ff */
[----:B------:R-:W-:Y:S01]  /*5880*/  IMAD.MOV.U32 R96, RZ, RZ, R94 ;  /* 0x000000ffff607224 */ /* 0x000fe200078e005e */
[----:B------:R-:W-:Y:S01]  /*5890*/  PRMT R162, R176, 0x7632, R162 ;  /* 0x00007632b0a27816 */ /* 0x000fe200000000a2 */
[--C-:B------:R-:W-:Y:S01]  /*58a0*/  FFMA.FTZ R163, R19, UR4, -R68.reuse ;  /* 0x0000000413a37c23 */ /* 0x100fe20008010844 */
[----:B------:R-:W-:Y:S01]  /*58b0*/  ISETP.LE.U32.AND P4, PT, R66, UR8, PT ;  /* 0x0000000842007c0c */ /* 0x000fe2000bf83070 */
[----:B------:R-:W-:Y:S01]  /*58c0*/  MUFU.EX2 R202, R202 ;  /* 0x000000ca00ca7308 */ /* 0x000fe20000000800 */
[----:B------:R-:W-:Y:S01]  /*58d0*/  PRMT R66, R88, 0x7770, RZ ;  /* 0x0000777058427816 */ /* 0x000fe200000000ff */
[--C-:B------:R-:W-:Y:S01]  /*58e0*/  FFMA.FTZ R223, R23, UR4, -R68.reuse ;  /* 0x0000000417df7c23 */ /* 0x100fe20008010844 */
[----:B------:R-:W-:Y:S01]  /*58f0*/  @!P6 PRMT R160, R51, 0x5410, RZ ;  /* 0x0000541033a0e816 */ /* 0x000fe200000000ff */
[----:B------:R-:W-:Y:S01]  /*5900*/  FFMA.FTZ R135, R30, UR4, -R68 ;  /* 0x000000041e877c23 */ /* 0x000fe20008010844 */
[----:B------:R-:W-:Y:S01]  /*5910*/  PRMT R128, R176, 0x5410, R162 ;  /* 0x00005410b0807816 */ /* 0x000fe200000000a2 */
[--C-:B------:R-:W-:Y:S01]  /*5920*/  FFMA.FTZ R56, R31, UR4, -R68.reuse ;  /* 0x000000041f387c23 */ /* 0x100fe20008010844 */
[----:B------:R-:W-:Y:S01]  /*5930*/  ISETP.GT.U32.AND P6, PT, R60, UR8, PT ;  /* 0x000000083c007c0c */ /* 0x000fe2000bfc4070 */
[----:B------:R-:W3:Y:S01]  /*5940*/  MUFU.EX2 R188, R188 ;  /* 0x000000bc00bc7308 */ /* 0x000ee20000000800 */
[----:B------:R-:W-:Y:S01]  /*5950*/  @!P0 PRMT R176, R52, 0x5410, RZ ;  /* 0x0000541034b08816 */ /* 0x000fe200000000ff */
[--C-:B------:R-:W-:Y:S01]  /*5960*/  FFMA.FTZ R238, R22, UR4, -R68.reuse ;  /* 0x0000000416ee7c23 */ /* 0x100fe20008010844 */
[----:B------:R-:W-:Y:S01]  /*5970*/  ISETP.LE.U32.AND P0, PT, R66, UR8, PT ;  /* 0x0000000842007c0c */ /* 0x000fe2000bf03070 */
[--C-:B------:R-:W-:Y:S01]  /*5980*/  FFMA.FTZ R234, R14, UR4, -R68.reuse ;  /* 0x000000040eea7c23 */ /* 0x100fe20008010844 */
[----:B--2---:R-:W-:Y:S01]  /*5990*/  F2FP.BF16.F32.PACK_AB R149, R182, R186 ;  /* 0x000000bab695723e */ /* 0x004fe200000010ff */
[----:B------:R-:W-:Y:S01]  /*59a0*/  FFMA.FTZ R224, R15, UR4, -R68 ;  /* 0x000000040fe07c23 */ /* 0x000fe20008010844 */
[----:B------:R-:W-:Y:S01]  /*59b0*/  PRMT R93, R104, 0x7772, RZ ;  /* 0x00007772685d7816 */ /* 0x000fe200000000ff */
[----:B------:R-:W-:Y:S01]  /*59c0*/  MUFU.EX2 R199, R199 ;  /* 0x000000c700c77308 */ /* 0x000fe20000000800 */
[----:B------:R-:W-:Y:S01]  /*59d0*/  PRMT R148, R149, 0x7632, R148 ;  /* 0x0000763295947816 */ /* 0x000fe20000000094 */
[----:B------:R-:W-:Y:S01]  /*59e0*/  @!P4 HFMA2.BF16_V2 R50, -RZ.H0_H0, RZ.H0_H0, -R149.H0_H0 ;  /* 0x200000ffff32c231 */ /* 0x000fe20000340995 */
[----:B------:R-:W-:Y:S01]  /*59f0*/  ISETP.GT.U32.AND P3, PT, R93, UR8, PT ;  /* 0x000000085d007c0c */ /* 0x000fe2000bf64070 */
[--C-:B------:R-:W-:Y:S01]  /*5a00*/  FFMA.FTZ R151, R10, UR4, -R68.reuse ;  /* 0x000000040a977c23 */ /* 0x100fe20008010844 */
[----:B-1----:R-:W-:Y:S01]  /*5a10*/  F2FP.BF16.F32.PACK_AB R133, R183, R201 ;  /* 0x000000c9b785723e */ /* 0x002fe200000010ff */
[----:B------:R-:W-:Y:S01]  /*5a20*/  @P6 HFMA2.BF16_V2 R49, -RZ.H0_H0, RZ.H0_H0, -R148.H0_H0 ;  /* 0x200000ffff316231 */ /* 0x000fe20000340994 */
[----:B------:R-:W-:Y:S01]  /*5a30*/  PRMT R59, R104, 0x7773, RZ ;  /* 0x00007773683b7816 */ /* 0x000fe200000000ff */
[----:B------:R-:W1:Y:S01]  /*5a40*/  MUFU.EX2 R181, R181 ;  /* 0x000000b500b57308 */ /* 0x000e620000000800 */
[C---:B------:R-:W-:Y:S01]  /*5a50*/  PRMT R54, R88.reuse, 0x7771, RZ ;  /* 0x0000777158367816 */ /* 0x040fe200000000ff */
[----:B------:R-:W-:Y:S01]  /*5a60*/  @!P0 HFMA2.BF16_V2 R45, -RZ.H0_H0, RZ.H0_H0, -R133.H0_H0 ;  /* 0x200000ffff2d8231 */ /* 0x000fe20000340985 */
[----:B------:R-:W-:Y:S01]  /*5a70*/  PRMT R67, R133, 0x7632, R67 ;  /* 0x0000763285437816 */ /* 0x000fe20000000043 */
[--C-:B------:R-:W-:Y:S01]  /*5a80*/  FFMA.FTZ R150, R11, UR4, -R68.reuse ;  /* 0x000000040b967c23 */ /* 0x100fe20008010844 */
[----:B------:R-:W-:Y:S01]  /*5a90*/  PRMT R95, R88, 0x7773, RZ ;  /* 0x00007773585f7816 */ /* 0x000fe200000000ff */
[----:B------:R-:W-:Y:S01]  /*5aa0*/  FFMA.FTZ R209, R6, UR4, -R68 ;  /* 0x0000000406d17c23 */ /* 0x000fe20008010844 */
[----:B---3--:R-:W-:Y:S01]  /*5ab0*/  F2FP.BF16.F32.PACK_AB R147, R188, R202 ;  /* 0x000000cabc93723e */ /* 0x008fe200000010ff */
[----:B------:R-:W-:Y:S01]  /*5ac0*/  MUFU.EX2 R171, R171 ;  /* 0x000000ab00ab7308 */ /* 0x000fe20000000800 */
[----:B------:R-:W-:Y:S01]  /*5ad0*/  PRMT R130, R149, 0x5410, R148 ;  /* 0x0000541095827816 */ /* 0x000fe20000000094 */
[--C-:B------:R-:W-:Y:S01]  /*5ae0*/  FFMA.FTZ R208, R7, UR4, -R68.reuse ;  /* 0x0000000407d07c23 */ /* 0x100fe20008010844 */
[----:B------:R-:W-:Y:S01]  /*5af0*/  @!P4 PRMT R149, R50, 0x5410, RZ ;  /* 0x000054103295c816 */ /* 0x000fe200000000ff */
[----:B------:R-:W-:Y:S01]  /*5b00*/  @P3 HFMA2.BF16_V2 R47, -RZ.H0_H0, RZ.H0_H0, -R147.H0_H0 ;  /* 0x200000ffff2f3231 */ /* 0x000fe20000340993 */
[----:B------:R-:W-:Y:S01]  /*5b10*/  @P6 PRMT R148, R49, 0x5410, RZ ;  /* 0x0000541031946816 */ /* 0x000fe200000000ff */
[--C-:B------:R-:W-:Y:S01]  /*5b20*/  FFMA.FTZ R155, R155, UR4, -R68.reuse ;  /* 0x000000049b9b7c23 */ /* 0x100fe20008010844 */
[----:B------:R-:W-:Y:S01]  /*5b30*/  ISETP.GT.U32.AND P1, PT, R59, UR8, PT ;  /* 0x000000083b007c0c */ /* 0x000fe2000bf24070 */
[----:B------:R-:W2:Y:S01]  /*5b40*/  MUFU.EX2 R164, R164 ;  /* 0x000000a400a47308 */ /* 0x000ea20000000800 */
[----:B------:R-:W-:Y:S01]  /*5b50*/  PRMT R93, R93, 0x5410, R59 ;  /* 0x000054105d5d7816 */ /* 0x000fe2000000003b */
[----:B------:R-:W-:Y:S01]  /*5b60*/  FFMA.FTZ R68, R63, UR4, -R68 ;  /* 0x000000043f447c23 */ /* 0x000fe20008010844 */
[----:B------:R-:W-:Y:S01]  /*5b70*/  ISETP.GT.U32.AND P4, PT, R54, UR8, PT ;  /* 0x0000000836007c0c */ /* 0x000fe2000bf84070 */
[----:B------:R-:W-:Y:S01]  /*5b80*/  IMAD.MOV.U32 R196, RZ, RZ, R102 ;  /* 0x000000ffffc47224 */ /* 0x000fe200078e0066 */
[----:B------:R-:W-:Y:S01]  /*5b90*/  PRMT R49, R133, 0x5410, R67 ;  /* 0x0000541085317816 */ /* 0x000fe20000000043 */
[--C-:B------:R-:W-:Y:S01]  /*5ba0*/  FFMA.FTZ R168, R76, UR4, -R99.reuse ;  /* 0x000000044ca87c23 */ /* 0x100fe20008010863 */
[----:B------:R-:W-:Y:S01]  /*5bb0*/  PRMT R59, R88, 0x7772, RZ ;  /* 0x00007772583b7816 */ /* 0x000fe200000000ff */
[----:B------:R-:W-:Y:S01]  /*5bc0*/  MUFU.EX2 R237, R237 ;  /* 0x000000ed00ed7308 */ /* 0x000fe20000000800 */
[----:B------:R-:W-:Y:S01]  /*5bd0*/  @!P0 PRMT R133, R45, 0x5410, RZ ;  /* 0x000054102d858816 */ /* 0x000fe200000000ff */
[----:B------:R-:W-:Y:S01]  /*5be0*/  FFMA.FTZ R166, R77, UR4, -R99 ;  /* 0x000000044da67c23 */ /* 0x000fe20008010863 */
[----:B------:R-:W-:Y:S01]  /*5bf0*/  ISETP.GT.U32.AND P0, PT, R95, UR8, PT ;  /* 0x000000085f007c0c */ /* 0x000fe2000bf04070 */
[----:B------:R-:W-:Y:S01]  /*5c00*/  FFMA.FTZ R172, R78, UR4, -R212 ;  /* 0x000000044eac7c23 */ /* 0x000fe200080108d4 */
[----:B------:R-:W-:Y:S01]  /*5c10*/  PRMT R146, R147, 0x7632, R146 ;  /* 0x0000763293927816 */ /* 0x000fe20000000092 */
[----:B------:R-:W-:Y:S01]  /*5c20*/  FFMA.FTZ R165, R79, UR4, -R212 ;  /* 0x000000044fa57c23 */ /* 0x000fe200080108d4 */
[----:B------:R-:W-:Y:S01]  /*5c30*/  ISETP.GT.U32.AND P6, PT, R59, UR8, PT ;  /* 0x000000083b007c0c */ /* 0x000fe2000bfc4070 */
[----:B------:R-:W3:Y:S01]  /*5c40*/  MUFU.EX2 R177, R177 ;  /* 0x000000b100b17308 */ /* 0x000ee20000000800 */
[----:B-1----:R-:W-:Y:S01]  /*5c50*/  F2FP.BF16.F32.PACK_AB R66, R181, R199 ;  /* 0x000000c7b542723e */ /* 0x002fe200000010ff */
[----:B------:R-:W-:Y:S01]  /*5c60*/  @P4 HFMA2.BF16_V2 R44, -RZ.H0_H0, RZ.H0_H0, -R67.H0_H0 ;  /* 0x200000ffff2c4231 */ /* 0x000fe20000340943 */
[----:B------:R-:W-:Y:S01]  /*5c70*/  PRMT R131, R147, 0x5410, R146 ;  /* 0x0000541093837816 */ /* 0x000fe20000000092 */
[----:B------:R-:W-:Y:S01]  /*5c80*/  @P1 HFMA2.BF16_V2 R46, -RZ.H0_H0, RZ.H0_H0, -R146.H0_H0 ;  /* 0x200000ffff2e1231 */ /* 0x000fe20000340992 */
[----:B------:R-:W-:Y:S01]  /*5c90*/  @P3 PRMT R147, R47, 0x5410, RZ ;  /* 0x000054102f933816 */ /* 0x000fe200000000ff */
[--C-:B------:R-:W-:Y:S01]  /*5ca0*/  FFMA.FTZ R180, R82, UR4, -R212.reuse ;  /* 0x0000000452b47c23 */ /* 0x100fe200080108d4 */
[----:B------:R-:W-:Y:S01]  /*5cb0*/  LOP3.LUT R47, R65, 0xff, RZ, 0xc0, !PT ;  /* 0x000000ff412f7812 */ /* 0x000fe200078ec0ff */
[----:B------:R-:W-:Y:S01]  /*5cc0*/  MUFU.EX2 R154, R154 ;  /* 0x0000009a009a7308 */ /* 0x000fe20000000800 */
[----:B------:R-:W-:Y:S01]  /*5cd0*/  PRMT R65, R66, 0x7632, R65 ;  /* 0x0000763242417816 */ /* 0x000fe20000000041 */
[--C-:B------:R-:W-:Y:S01]  /*5ce0*/  FFMA.FTZ R241, R83, UR4, -R212.reuse ;  /* 0x0000000453f17c23 */ /* 0x100fe200080108d4 */
[----:B------:R-:W-:Y:S01]  /*5cf0*/  LOP3.LUT R45, R69, 0xff, RZ, 0xc0, !PT ;  /* 0x000000ff452d7812 */ /* 0x000fe200078ec0ff */
[----:B------:R-:W-:Y:S01]  /*5d00*/  @P6 HFMA2.BF16_V2 R42, -RZ.H0_H0, RZ.H0_H0, -R66.H0_H0 ;  /* 0x200000ffff2a6231 */ /* 0x000fe20000340942 */
[----:B------:R-:W-:Y:S01]  /*5d10*/  PRMT R57, R106, 0x7771, RZ ;  /* 0x000077716a397816 */ /* 0x000fe200000000ff */
[----:B------:R-:W-:Y:S01]  /*5d20*/  @P0 HFMA2.BF16_V2 R43, -RZ.H0_H0, RZ.H0_H0, -R65.H0_H0 ;  /* 0x200000ffff2b0231 */ /* 0x000fe20000340941 */
[C---:B------:R-:W-:Y:S01]  /*5d30*/  PRMT R91, R94.reuse, 0x7771, RZ ;  /* 0x000077715e5b7816 */ /* 0x040fe200000000ff */
[----:B------:R-:W1:Y:S01]  /*5d40*/  MUFU.EX2 R153, R153 ;  /* 0x0000009900997308 */ /* 0x000e620000000800 */
[----:B------:R-:W-:Y:S01]  /*5d50*/  PRMT R190, R94, 0x7772, RZ ;  /* 0x000077725ebe7816 */ /* 0x000fe200000000ff */
[--C-:B------:R-:W-:Y:S01]  /*5d60*/  IMAD.IADD R245, R124, 0x1, R197.reuse ;  /* 0x000000017cf57824 */ /* 0x100fe200078e02c5 */
[----:B------:R-:W-:Y:S01]  /*5d70*/  PRMT R189, R94, 0x7773, RZ ;  /* 0x000077735ebd7816 */ /* 0x000fe200000000ff */
[----:B------:R-:W-:Y:S01]  /*5d80*/  IMAD.IADD R248, R116, 0x1, R197 ;  /* 0x0000000174f87824 */ /* 0x000fe200078e02c5 */
[----:B------:R-:W-:Y:S01]  /*5d90*/  @P4 PRMT R67, R44, 0x5410, RZ ;  /* 0x000054102c434816 */ /* 0x000fe200000000ff */
[--C-:B------:R-:W-:Y:S01]  /*5da0*/  FFMA.FTZ R169, R74, UR4, -R212.reuse ;  /* 0x000000044aa97c23 */ /* 0x100fe200080108d4 */
[----:B------:R-:W-:Y:S01]  /*5db0*/  ISETP.LE.U32.AND P4, PT, R45, UR8, PT ;  /* 0x000000082d007c0c */ /* 0x000fe2000bf83070 */
[----:B------:R-:W-:Y:S01]  /*5dc0*/  MUFU.EX2 R167, R167 ;  /* 0x000000a700a77308 */ /* 0x000fe20000000800 */
[----:B------:R-:W-:Y:S01]  /*5dd0*/  PRMT R94, R66, 0x5410, R65 ;  /* 0x00005410425e7816 */ /* 0x000fe20000000041 */
[----:B------:R-:W-:Y:S01]  /*5de0*/  LDSM.16.MT88.4 R112, [R245+0x6000] ;  /* 0x00600000f570783b */ /* 0x000fe20000004200 */
[----:B------:R-:W-:Y:S01]  /*5df0*/  @P0 PRMT R65, R43, 0x5410, RZ ;  /* 0x000054102b410816 */ /* 0x000fe200000000ff */
[--C-:B------:R-:W-:Y:S01]  /*5e00*/  FFMA.FTZ R174, R75, UR4, -R212.reuse ;  /* 0x000000044bae7c23 */ /* 0x100fe200080108d4 */
[----:B------:R-:W-:Y:S01]  /*5e10*/  LOP3.LUT R58, R58, 0xff, RZ, 0xc0, !PT ;  /* 0x000000ff3a3a7812 */ /* 0x000fe200078ec0ff */
[----:B------:R-:W-:Y:S01]  /*5e20*/  LDSM.16.MT88.4 R120, [R248+0x6000] ;  /* 0x00600000f878783b */ /* 0x000fe20000004200 */
[----:B------:R-:W-:Y:S01]  /*5e30*/  ISETP.GT.U32.AND P0, PT, R57, UR8, PT ;  /* 0x0000000839007c0c */ /* 0x000fe2000bf04070 */
[----:B------:R-:W-:Y:S01]  /*5e40*/  MUFU.EX2 R163, R163 ;  /* 0x000000a300a37308 */ /* 0x000fe20000000800 */
[----:B------:R-:W-:Y:S01]  /*5e50*/  @P6 PRMT R66, R42, 0x5410, RZ ;  /* 0x000054102a426816 */ /* 0x000fe200000000ff */
[----:B------:R-:W-:Y:S01]  /*5e60*/  FFMA.FTZ R217, R217, UR4, -R212 ;  /* 0x00000004d9d97c23 */ /* 0x000fe200080108d4 */
[----:B------:R-:W-:Y:S01]  /*5e70*/  PRMT R47, R47, 0x5410, R60 ;  /* 0x000054102f2f7816 */ /* 0x000fe2000000003c */
[--C-:B------:R-:W-:Y:S01]  /*5e80*/  FFMA.FTZ R216, R216, UR4, -R212.reuse ;  /* 0x00000004d8d87c23 */ /* 0x100fe200080108d4 */
[----:B------:R-:W-:Y:S01]  /*5e90*/  ISETP.LE.U32.AND P6, PT, R58, UR8, PT ;  /* 0x000000083a007c0c */ /* 0x000fe2000bfc3070 */
[--C-:B------:R-:W-:Y:S01]  /*5ea0*/  FFMA.FTZ R215, R215, UR4, -R212.reuse ;  /* 0x00000004d7d77c23 */ /* 0x100fe200080108d4 */
[----:B--2---:R-:W-:Y:S01]  /*5eb0*/  F2FP.BF16.F32.PACK_AB R60, R164, R171 ;  /* 0x000000aba43c723e */ /* 0x004fe200000010ff */
[----:B------:R-:W-:Y:S01]  /*5ec0*/  MUFU.EX2 R151, R151 ;  /* 0x0000009700977308 */ /* 0x000fe20000000800 */
[----:B---3--:R-:W-:Y:S01]  /*5ed0*/  F2FP.BF16.F32.PACK_AB R145, R177, R237 ;  /* 0x000000edb191723e */ /* 0x008fe200000010ff */
[--C-:B------:R-:W-:Y:S01]  /*5ee0*/  FFMA.FTZ R214, R214, UR4, -R212.reuse ;  /* 0x00000004d6d67c23 */ /* 0x100fe200080108d4 */
[----:B------:R-:W-:Y:S01]  /*5ef0*/  PRMT R95, R59, 0x5410, R95 ;  /* 0x000054103b5f7816 */ /* 0x000fe2000000005f */
[----:B------:R-:W-:Y:S01]  /*5f00*/  FFMA.FTZ R213, R213, UR4, -R212 ;  /* 0x00000004d5d57c23 */ /* 0x000fe200080108d4 */
[----:B------:R-:W-:Y:S01]  /*5f10*/  PRMT R59, R60, 0x7632, R59 ;  /* 0x000076323c3b7816 */ /* 0x000fe2000000003b */
[----:B------:R-:W-:Y:S01]  /*5f20*/  @!P4 HFMA2.BF16_V2 R41, -RZ.H0_H0, RZ.H0_H0, -R145.H0_H0 ;  /* 0x200000ffff29c231 */ /* 0x000fe20000340991 */
[----:B------:R-:W-:Y:S01]  /*5f30*/  PRMT R44, R71, 0x7632, R44 ;  /* 0x00007632472c7816 */ /* 0x000fe2000000002c */
[----:B------:R-:W-:Y:S01]  /*5f40*/  MUFU.EX2 R150, R150 ;  /* 0x0000009600967308 */ /* 0x000fe20000000800 */
[C---:B------:R-:W-:Y:S01]  /*5f50*/  PRMT R144, R145.reuse, 0x7632, R144 ;  /* 0x0000763291907816 */ /* 0x040fe20000000090 */
[----:B------:R-:W-:Y:S01]  /*5f60*/  @P0 HFMA2.BF16_V2 R23, -RZ.H0_H0, RZ.H0_H0, -R59.H0_H0 ;  /* 0x200000ffff170231 */ /* 0x000fe2000034093b */
[----:B------:R-:W-:Y:S01]  /*5f70*/  LOP3.LUT R44, R44, 0xff, RZ, 0xc0, !PT ;  /* 0x000000ff2c2c7812 */ /* 0x000fe200078ec0ff */
[----:B------:R-:W-:Y:S01]  /*5f80*/  @!P6 HFMA2.BF16_V2 R40, -RZ.H0_H0, RZ.H0_H0, -R60.H0_H0 ;  /* 0x200000ffff28e231 */ /* 0x000fe2000034093c */
[----:B------:R-:W-:Y:S01]  /*5f90*/  PRMT R42, R145, 0x5410, R144 ;  /* 0x00005410912a7816 */ /* 0x000fe20000000090 */
[----:B------:R-:W-:Y:S01]  /*5fa0*/  FFMA.FTZ R212, R32, UR4, -R212 ;  /* 0x0000000420d47c23 */ /* 0x000fe200080108d4 */
[C---:B------:R-:W-:Y:S01]  /*5fb0*/  PRMT R205, R102.reuse, 0x7770, RZ ;  /* 0x0000777066cd7816 */ /* 0x040fe200000000ff */
[----:B------:R-:W-:Y:S01]  /*5fc0*/  MUFU.EX2 R135, R135 ;  /* 0x0000008700877308 */ /* 0x000fe20000000800 */
[----:B------:R-:W-:Y:S01]  /*5fd0*/  PRMT R252, R102, 0x7771, RZ ;  /* 0x0000777166fc7816 */ /* 0x000fe200000000ff */
[--C-:B------:R-:W-:Y:S01]  /*5fe0*/  FFMA.FTZ R170, R72, UR4, -R99.reuse ;  /* 0x0000000448aa7c23 */ /* 0x100fe20008010863 */
[C---:B------:R-:W-:Y:S01]  /*5ff0*/  PRMT R246, R102.reuse, 0x7772, RZ ;  /* 0x0000777266f67816 */ /* 0x040fe200000000ff */
[----:B------:R-:W-:Y:S01]  /*6000*/  FFMA.FTZ R118, R73, UR4, -R99 ;  /* 0x0000000449767c23 */ /* 0x000fe20008010863 */
[----:B------:R-:W-:Y:S01]  /*6010*/  PRMT R229, R102, 0x7773, RZ ;  /* 0x0000777366e57816 */ /* 0x000fe200000000ff */
[----:B------:R-:W-:Y:S01]  /*6020*/  IMAD R97, R117, UR26, R97 ;  /* 0x0000001a75617c24 */ /* 0x000fe2000f8e0261 */
[----:B------:R-:W-:Y:S01]  /*6030*/  @!P4 PRMT R145, R41, 0x5410, RZ ;  /* 0x000054102991c816 */ /* 0x000fe200000000ff */
[----:B------:R-:W-:Y:S01]  /*6040*/  MUFU.EX2 R53, R53 ;  /* 0x0000003500357308 */ /* 0x000fe20000000800 */
[----:B------:R-:W-:Y:S01]  /*6050*/  PRMT R63, R106, 0x7773, RZ ;  /* 0x000077736a3f7816 */ /* 0x000fe200000000ff */
[----:B------:R-:W-:Y:S01]  /*6060*/  FADD.FTZ R202, R202, R173 ;  /* 0x000000adcaca7221 */ /* 0x000fe20000010000 */
[----:B------:R-:W-:Y:S01]  /*6070*/  ISETP.LE.U32.AND P4, PT, R44, UR8, PT ;  /* 0x000000082c007c0c */ /* 0x000fe2000bf83070 */
[----:B------:R-:W-:Y:S01]  /*6080*/  FFMA.FTZ R222, R222, UR4, -R99 ;  /* 0x00000004dede7c23 */ /* 0x000fe20008010863 */
[----:B------:R-:W-:Y:S01]  /*6090*/  PRMT R102, R60, 0x5410, R59 ;  /* 0x000054103c667816 */ /* 0x000fe2000000003b */
[----:B------:R-:W-:Y:S01]  /*60a0*/  FFMA.FTZ R220, R220, UR4, -R99 ;  /* 0x00000004dcdc7c23 */ /* 0x000fe20008010863 */
[----:B------:R-:W-:Y:S01]  /*60b0*/  SHF.R.U32.HI R44, RZ, 0x10, R71 ;  /* 0x00000010ff2c7819 */ /* 0x000fe20000011647 */
[----:B------:R1:W2:Y:S01]  /*60c0*/  MUFU.EX2 R41, R56 ;  /* 0x0000003800297308 */ /* 0x0002a20000000800 */
[----:B------:R-:W-:Y:S01]  /*60d0*/  @P0 PRMT R59, R23, 0x5410, RZ ;  /* 0x00005410173b0816 */ /* 0x000fe200000000ff */
[----:B------:R-:W-:Y:S01]  /*60e0*/  FFMA.FTZ R219, R219, UR4, -R99 ;  /* 0x00000004dbdb7c23 */ /* 0x000fe20008010863 */
[----:B------:R-:W-:Y:S01]  /*60f0*/  LOP3.LUT R228, R228, R64, R61, 0x96, !PT ;  /* 0x00000040e4e47212 */ /* 0x000fe200078e963d */
[----:B------:R-:W-:Y:S01]  /*6100*/  FADD.FTZ R188, R188, R202 ;  /* 0x000000cabcbc7221 */ /* 0x000fe20000010000 */
[----:B------:R-:W-:Y:S01]  /*6110*/  ISETP.GT.U32.AND P0, PT, R91, UR8, PT ;  /* 0x000000085b007c0c */ /* 0x000fe2000bf04070 */
[--C-:B------:R-:W-:Y:S01]  /*6120*/  FFMA.FTZ R218, R218, UR4, -R99.reuse ;  /* 0x00000004dada7c23 */ /* 0x100fe20008010863 */
[----:B------:R-:W-:Y:S01]  /*6130*/  PRMT R64, R106, 0x7772, RZ ;  /* 0x000077726a407816 */ /* 0x000fe200000000ff */
[----:B------:R-:W3:Y:S01]  /*6140*/  MUFU.EX2 R159, R159 ;  /* 0x0000009f009f7308 */ /* 0x000ee20000000800 */
[----:B------:R-:W-:Y:S01]  /*6150*/  @P1 PRMT R146, R46, 0x5410, RZ ;  /* 0x000054102e921816 */ /* 0x000fe200000000ff */
[----:B------:R-:W-:Y:S01]  /*6160*/  @!P4 HFMA2.BF16_V2 R11, -RZ.H0_H0, RZ.H0_H0, -R161.H0_H0 ;  /* 0x200000ffff0bc231 */ /* 0x000fe200003409a1 */
[----:B------:R-:W-:Y:S01]  /*6170*/  ISETP.GT.U32.AND P1, PT, R63, UR8, PT ;  /* 0x000000083f007c0c */ /* 0x000fe2000bf24070 */
[----:B------:R-:W4:Y:S01]  /*6180*/  LDSM.16.MT88.4 R104, [R197+0x6000] ;  /* 0x00600000c568783b */ /* 0x000f220000004200 */
[----:B------:R-:W-:Y:S01]  /*6190*/  @!P6 PRMT R60, R40, 0x5410, RZ ;  /* 0x00005410283ce816 */ /* 0x000fe200000000ff */
[----:B------:R-:W-:Y:S01]  /*61a0*/  FFMA.FTZ R99, R4, UR4, -R99 ;  /* 0x0000000404637c23 */ /* 0x000fe20008010863 */
[----:B------:R-:W-:Y:S01]  /*61b0*/  LOP3.LUT R40, R44, 0xff, RZ, 0xc0, !PT ;  /* 0x000000ff2c287812 */ /* 0x000fe200078ec0ff */
[----:B------:R-:W-:Y:S01]  /*61c0*/  MUFU.EX2 R168, R168 ;  /* 0x000000a800a87308 */ /* 0x000fe20000000800 */
[----:B-1----:R-:W-:Y:S01]  /*61d0*/  F2FP.BF16.F32.PACK_AB R56, R153, R154 ;  /* 0x0000009a9938723e */ /* 0x002fe200000010ff */
[----:B--2---:R-:W-:Y:S01]  /*61e0*/  FADD.FTZ R187, R135, R41 ;  /* 0x0000002987bb7221 */ /* 0x004fe20000010000 */
[----:B------:R-:W-:Y:S01]  /*61f0*/  ISETP.GT.U32.AND P3, PT, R64, UR8, PT ;  /* 0x0000000840007c0c */ /* 0x000fe2000bf64070 */
[----:B------:R-:W-:Y:S01]  /*6200*/  USHF.L.U32 UR4, UR26, 0x3, URZ ;  /* 0x000000031a047899 */ /* 0x000fe200080006ff */
[----:B------:R-:W-:Y:S01]  /*6210*/  PRMT R43, R58, 0x5410, R57 ;  /* 0x000054103a2b7816 */ /* 0x000fe20000000039 */
[----:B------:R-:W-:Y:S01]  /*6220*/  FADD.FTZ R199, R199, R187 ;  /* 0x000000bbc7c77221 */ /* 0x000fe20000010000 */
[----:B------:R-:W-:Y:S01]  /*6230*/  F2FP.BF16.F32.PACK_AB R58, R163, R167 ;  /* 0x000000a7a33a723e */ /* 0x000fe200000010ff */
[----:B------:R-:W1:Y:S01]  /*6240*/  MUFU.EX2 R166, R166 ;  /* 0x000000a600a67308 */ /* 0x000e620000000800 */
[----:B------:R-:W-:Y:S01]  /*6250*/  PRMT R40, R40, 0x5410, R55 ;  /* 0x0000541028287816 */ /* 0x000fe20000000037 */
[----:B---3--:R-:W-:Y:S01]  /*6260*/  FADD.FTZ R200, R53, R159 ;  /* 0x0000009f35c87221 */ /* 0x008fe20000010000 */
[----:B------:R-:W-:Y:S01]  /*6270*/  PRMT R55, R56, 0x7632, R55 ;  /* 0x0000763238377816 */ /* 0x000fe20000000037 */
[----:B------:R-:W-:Y:S01]  /*6280*/  FADD.FTZ R199, R181, R199 ;  /* 0x000000c7b5c77221 */ /* 0x000fe20000010000 */
[----:B------:R-:W-:Y:S01]  /*6290*/  PRMT R57, R58, 0x7632, R57 ;  /* 0x000076323a397816 */ /* 0x000fe20000000039 */
[----:B------:R-:W-:Y:S01]  /*62a0*/  FADD.FTZ R200, R201, R200 ;  /* 0x000000c8c9c87221 */ /* 0x000fe20000010000 */
[----:B------:R-:W-:Y:S01]  /*62b0*/  PRMT R61, R92, 0x7770, RZ ;  /* 0x000077705c3d7816 */ /* 0x000fe200000000ff */
[----:B------:R-:W-:Y:S01]  /*62c0*/  @P0 HFMA2.BF16_V2 R20, -RZ.H0_H0, RZ.H0_H0, -R55.H0_H0 ;  /* 0x200000ffff140231 */ /* 0x000fe20000340937 */
[----:B------:R-:W-:Y:S01]  /*62d0*/  PRMT R89, R56, 0x5410, R55 ;  /* 0x0000541038597816 */ /* 0x000fe20000000037 */
[----:B------:R-:W-:Y:S01]  /*62e0*/  @P1 HFMA2.BF16_V2 R21, -RZ.H0_H0, RZ.H0_H0, -R57.H0_H0 ;  /* 0x200000ffff151231 */ /* 0x000fe20000340939 */
[----:B------:R-:W-:Y:S01]  /*62f0*/  ISETP.LE.U32.AND P5, PT, R61, UR8, PT ;  /* 0x000000083d007c0c */ /* 0x000fe2000bfa3070 */
[----:B------:R-:W-:-:S02]  /*6300*/  IMAD.MOV.U32 R61, RZ, RZ, R88 ;  /* 0x000000ffff3d7224 */ /* 0x000fc400078e0058 */
[----:B------:R-:W-:Y:S01]  /*6310*/  @P3 HFMA2.BF16_V2 R22, -RZ.H0_H0, RZ.H0_H0, -R58.H0_H0 ;  /* 0x200000ffff163231 */ /* 0x000fe2000034093a */
[----:B------:R-:W-:Y:S01]  /*6320*/  @P0 PRMT R55, R20, 0x5410, RZ ;  /* 0x0000541014370816 */ /* 0x000fe200000000ff */
[----:B------:R-:W-:Y:S01]  /*6330*/  MUFU.EX2 R172, R172 ;  /* 0x000000ac00ac7308 */ /* 0x000fe20000000800 */
[----:B------:R-:W-:Y:S01]  /*6340*/  PRMT R103, R58, 0x5410, R57 ;  /* 0x000054103a677816 */ /* 0x000fe20000000039 */
[----:B------:R-:W-:Y:S01]  /*6350*/  FADD.FTZ R200, R183, R200 ;  /* 0x000000c8b7c87221 */ /* 0x000fe20000010000 */
[----:B------:R-:W-:Y:S02]  /*6360*/  ISETP.GT.U32.AND P0, PT, R190, UR8, PT ;  /* 0x00000008be007c0c */ /* 0x000fe4000bf04070 */
[----:B------:R-:W-:Y:S02]  /*6370*/  @P1 PRMT R57, R21, 0x5410, RZ ;  /* 0x0000541015391816 */ /* 0x000fe400000000ff */
[----:B------:R-:W-:Y:S01]  /*6380*/  LOP3.LUT R20, R127, 0xff, RZ, 0xc0, !PT ;  /* 0x000000ff7f147812 */ /* 0x000fe200078ec0ff */
[----:B------:R-:W2:Y:S01]  /*6390*/  MUFU.EX2 R165, R165 ;  /* 0x000000a500a57308 */ /* 0x000ea20000000800 */
[----:B------:R-:W-:-:S02]  /*63a0*/  SHF.R.U32.HI R21, RZ, 0x18, R127 ;  /* 0x00000018ff157819 */ /* 0x000fc4000001167f */
[----:B------:R-:W-:Y:S02]  /*63b0*/  LOP3.LUT R23, R61, 0xff, RZ, 0xc0, !PT ;  /* 0x000000ff3d177812 */ /* 0x000fe400078ec0ff */
[----:B------:R-:W-:Y:S02]  /*63c0*/  @P3 PRMT R58, R22, 0x5410, RZ ;  /* 0x00005410163a3816 */ /* 0x000fe400000000ff */
[----:B------:R-:W-:Y:S01]  /*63d0*/  ISETP.LE.U32.AND P3, PT, R20, UR8, PT ;  /* 0x0000000814007c0c */ /* 0x000fe2000bf63070 */
[----:B------:R-:W-:Y:S01]  /*63e0*/  MUFU.EX2 R180, R180 ;  /* 0x000000b400b47308 */ /* 0x000fe20000000800 */
[----:B------:R-:W-:Y:S02]  /*63f0*/  ISETP.LE.U32.AND P1, PT, R21, UR8, PT ;  /* 0x0000000815007c0c */ /* 0x000fe4000bf23070 */
[----:B------:R-:W-:Y:S02]  /*6400*/  PRMT R23, R23, 0x5410, R54 ;  /* 0x0000541017177816 */ /* 0x000fe40000000036 */
[----:B------:R-:W-:-:S02]  /*6410*/  F2FP.BF16.F32.PACK_AB R54, R150, R151 ;  /* 0x000000979636723e */ /* 0x000fc400000010ff */
[----:B------:R-:W-:Y:S01]  /*6420*/  F2FP.BF16.F32.PACK_AB R135, R41, R135 ;  /* 0x000000872987723e */ /* 0x000fe200000010ff */
[----:B------:R-:W3:Y:S01]  /*6430*/  MUFU.EX2 R241, R241 ;  /* 0x000000f100f17308 */ /* 0x000ee20000000800 */
[----:B------:R-:W-:Y:S01]  /*6440*/  F2FP.BF16.F32.PACK_AB R159, R159, R53 ;  /* 0x000000359f9f723e */ /* 0x000fe200000010ff */
[----:B------:R-:W-:Y:S01]  /*6450*/  @P0 HFMA2.BF16_V2 R10, -RZ.H0_H0, RZ.H0_H0, -R54.H0_H0 ;  /* 0x200000ffff0a0231 */ /* 0x000fe20000340936 */
[----:B------:R-:W-:Y:S02]  /*6460*/  PRMT R53, R54, 0x7632, R53 ;  /* 0x0000763236357816 */ /* 0x000fe40000000035 */
[C---:B------:R-:W-:Y:S01]  /*6470*/  PRMT R239, R92.reuse, 0x7771, RZ ;  /* 0x000077715cef7816 */ /* 0x040fe200000000ff */
[----:B------:R-:W-:Y:S01]  /*6480*/  @!P3 HFMA2.BF16_V2 R9, -RZ.H0_H0, RZ.H0_H0, -R159.H0_H0 ;  /* 0x200000ffff09b231 */ /* 0x000fe2000034099f */
[C---:B------:R-:W-:Y:S01]  /*6490*/  PRMT R207, R92.reuse, 0x7772, RZ ;  /* 0x000077725ccf7816 */ /* 0x040fe200000000ff */
[----:B------:R-:W-:Y:S01]  /*64a0*/  MUFU.EX2 R243, R243 ;  /* 0x000000f300f37308 */ /* 0x000fe20000000800 */
[----:B------:R-:W-:-:S02]  /*64b0*/  PRMT R206, R92, 0x7773, RZ ;  /* 0x000077735cce7816 */ /* 0x000fc400000000ff */
[----:B------:R-:W-:Y:S02]  /*64c0*/  PRMT R134, R135, 0x7632, R134 ;  /* 0x0000763287867816 */ /* 0x000fe40000000086 */
[----:B------:R-:W-:Y:S02]  /*64d0*/  LOP3.LUT R92, R92, 0xff, RZ, 0xc0, !PT ;  /* 0x000000ff5c5c7812 */ /* 0x000fe400078ec0ff */
[----:B------:R-:W-:Y:S01]  /*64e0*/  PRMT R88, R54, 0x5410, R53 ;  /* 0x0000541036587816 */ /* 0x000fe20000000035 */
[----:B------:R-:W-:Y:S01]  /*64f0*/  @!P1 HFMA2.BF16_V2 R8, -RZ.H0_H0, RZ.H0_H0, -R134.H0_H0 ;  /* 0x200000ffff089231 */ /* 0x000fe20000340986 */
[----:B-1----:R-:W-:Y:S01]  /*6500*/  F2FP.BF16.F32.PACK_AB R141, R166, R168 ;  /* 0x000000a8a68d723e */ /* 0x002fe200000010ff */
[----:B------:R-:W-:Y:S01]  /*6510*/  MUFU.EX2 R232, R232 ;  /* 0x000000e800e87308 */ /* 0x000fe20000000800 */
[----:B------:R-:W-:Y:S02]  /*6520*/  PRMT R158, R159, 0x7632, R158 ;  /* 0x000076329f9e7816 */ /* 0x000fe4000000009e */
[----:B------:R-:W-:Y:S01]  /*6530*/  @P0 PRMT R54, R10, 0x5410, RZ ;  /* 0x000054100a360816 */ /* 0x000fe200000000ff */
[----:B------:R-:W-:Y:S01]  /*6540*/  @!P5 HFMA2.BF16_V2 R85, -RZ.H0_H0, RZ.H0_H0, -R141.H0_H0 ;  /* 0x200000ffff55d231 */ /* 0x000fe2000034098d */
[----:B------:R-:W-:-:S02]  /*6550*/  @!P4 PRMT R161, R11, 0x5410, RZ ;  /* 0x000054100ba1c816 */ /* 0x000fc400000000ff */
[----:B------:R-:W-:Y:S01]  /*6560*/  PRMT R10, R92, 0x5410, R239 ;  /* 0x000054105c0a7816 */ /* 0x000fe200000000ef */
[----:B------:R-:W-:Y:S01]  /*6570*/  MUFU.EX2 R238, R238 ;  /* 0x000000ee00ee7308 */ /* 0x000fe20000000800 */
[----:B------:R-:W-:Y:S02]  /*6580*/  PRMT R11, R207, 0x5410, R206 ;  /* 0x00005410cf0b7816 */ /* 0x000fe400000000ce */
[----:B------:R-:W-:Y:S02]  /*6590*/  PRMT R140, R141, 0x7632, R140 ;  /* 0x000076328d8c7816 */ /* 0x000fe4000000008c */
[----:B------:R-:W-:Y:S02]  /*65a0*/  PRMT R41, R159, 0x5410, R158 ;  /* 0x000054109f297816 */ /* 0x000fe4000000009e */
[----:B--2---:R-:W-:Y:S01]  /*65b0*/  F2FP.BF16.F32.PACK_AB R139, R165, R172 ;  /* 0x000000aca58b723e */ /* 0x004fe200000010ff */
[----:B------:R-:W-:Y:S01]  /*65c0*/  MUFU.EX2 R223, R223 ;  /* 0x000000df00df7308 */ /* 0x000fe20000000800 */
[----:B------:R-:W-:-:S02]  /*65d0*/  @!P3 PRMT R159, R9, 0x5410, RZ ;  /* 0x00005410099fb816 */ /* 0x000fc400000000ff */
[----:B------:R-:W-:Y:S02]  /*65e0*/  PRMT R100, R135, 0x5410, R134 ;  /* 0x0000541087647816 */ /* 0x000fe40000000086 */
[----:B------:R-:W-:Y:S02]  /*65f0*/  @!P1 PRMT R134, R8, 0x5410, RZ ;  /* 0x0000541008869816 */ /* 0x000fe400000000ff */
[----:B------:R-:W-:Y:S01]  /*6600*/  HSET2.LE.AND R10, R10, R230, PT ;  /* 0x000000e60a0a7233 */ /* 0x000fe20003803000 */
[----:B------:R-:W-:Y:S01]  /*6610*/  MUFU.EX2 R152, R152 ;  /* 0x0000009800987308 */ /* 0x000fe20000000800 */
[----:B------:R-:W-:Y:S02]  /*6620*/  LOP3.LUT R11, R11, 0xff00ff, RZ, 0xc0, !PT ;  /* 0x00ff00ff0b0b7812 */ /* 0x000fe400078ec0ff */
[----:B------:R-:W-:Y:S02]  /*6630*/  SHF.R.U32.HI R9, RZ, 0x10, R69 ;  /* 0x00000010ff097819 */ /* 0x000fe40000011645 */
[----:B------:R-:W-:-:S02]  /*6640*/  PRMT R8, R141, 0x5410, R140 ;  /* 0x000054108d087816 */ /* 0x000fc4000000008c */
[----:B------:R-:W-:Y:S01]  /*6650*/  PRMT R138, R139, 0x7632, R138 ;  /* 0x000076328b8a7816 */ /* 0x000fe2000000008a */
[----:B------:R-:W-:Y:S01]  /*6660*/  MUFU.EX2 R50, R62 ;  /* 0x0000003e00327308 */ /* 0x000fe20000000800 */
[----:B------:R-:W-:Y:S02]  /*6670*/  LOP3.LUT R179, R71, 0xffff, RZ, 0xc0, !PT ;  /* 0x0000ffff47b37812 */ /* 0x000fe400078ec0ff */
[----:B------:R-:W-:Y:S02]  /*6680*/  SHF.R.U32.HI R108, RZ, 0x18, R69 ;  /* 0x00000018ff6c7819 */ /* 0x000fe40000011645 */
[----:B------:R-:W-:Y:S02]  /*6690*/  LOP3.LUT R9, R9, 0xff, RZ, 0xc0, !PT ;  /* 0x000000ff09097812 */ /* 0x000fe400078ec0ff */
[----:B------:R-:W-:Y:S01]  /*66a0*/  SHF.R.U32.HI R22, RZ, 0x10, R127 ;  /* 0x00000010ff167819 */ /* 0x000fe2000001167f */
[----:B------:R-:W-:Y:S01]  /*66b0*/  MUFU.EX2 R155, R155 ;  /* 0x0000009b009b7308 */ /* 0x000fe20000000800 */
[----:B------:R-:W-:-:S02]  /*66c0*/  LOP3.LUT R10, R8, R10, RZ, 0xc0, !PT ;  /* 0x0000000a080a7212 */ /* 0x000fc400078ec0ff */
[----:B------:R-:W-:Y:S02]  /*66d0*/  HSET2.LE.AND R11, R11, R230, PT ;  /* 0x000000e60b0b7233 */ /* 0x000fe40003803000 */
[----:B---3--:R-:W-:Y:S01]  /*66e0*/  F2FP.BF16.F32.PACK_AB R143, R241, R180 ;  /* 0x000000b4f18f723e */ /* 0x008fe200000010ff */
[----:B------:R-:W-:Y:S01]  /*66f0*/  FADD.FTZ R180, R180, R188 ;  /* 0x000000bcb4b47221 */ /* 0x000fe20000010000 */
[----:B------:R-:W-:Y:S01]  /*6700*/  PRMT R8, R139, 0x5410, R138 ;  /* 0x000054108b087816 */ /* 0x000fe2000000008a */
[----:B------:R-:W-:Y:S01]  /*6710*/  MUFU.EX2 R170, R170 ;  /* 0x000000aa00aa7308 */ /* 0x000fe20000000800 */
[----:B------:R-:W-:Y:S01]  /*6720*/  SHF.R.U32.HI R179, RZ, 0x8, R179 ;  /* 0x00000008ffb37819 */ /* 0x000fe200000116b3 */
[----:B------:R-:W-:Y:S01]  /*6730*/  FADD.FTZ R241, R241, R180 ;  /* 0x000000b4f1f17221 */ /* 0x000fe20000010000 */
[----:B------:R-:W-:Y:S02]  /*6740*/  LOP3.LUT R175, R127, 0xffff, RZ, 0xc0, !PT ;  /* 0x0000ffff7faf7812 */ /* 0x000fe400078ec0ff */
[----:B------:R-:W-:Y:S01]  /*6750*/  PRMT R46, R64, 0x5410, R63 ;  /* 0x00005410402e7816 */ /* 0x000fe2000000003f */
[----:B------:R-:W-:Y:S01]  /*6760*/  FADD.FTZ R241, R172, R241 ;  /* 0x000000f1acf17221 */ /* 0x000fe20000010000 */
[----:B------:R-:W-:Y:S01]  /*6770*/  PRMT R9, R9, 0x5410, R108 ;  /* 0x0000541009097816 */ /* 0x000fe2000000006c */
[----:B------:R-:W1:Y:S01]  /*6780*/  MUFU.EX2 R169, R169 ;  /* 0x000000a900a97308 */ /* 0x000e620000000800 */
[----:B------:R-:W-:Y:S01]  /*6790*/  LOP3.LUT R22, R22, 0xff, RZ, 0xc0, !PT ;  /* 0x000000ff16167812 */ /* 0x000fe200078ec0ff */
[----:B------:R-:W-:Y:S01]  /*67a0*/  FADD.FTZ R241, R165, R241 ;  /* 0x000000f1a5f17221 */ /* 0x000fe20000010000 */
[----:B------:R-:W-:-:S02]  /*67b0*/  PRMT R142, R143, 0x7632, R142 ;  /* 0x000076328f8e7816 */ /* 0x000fc4000000008e */
[----:B------:R-:W-:Y:S02]  /*67c0*/  LOP3.LUT R11, R8, R11, RZ, 0xc0, !PT ;  /* 0x0000000b080b7212 */ /* 0x000fe400078ec0ff */
[----:B------:R-:W-:Y:S01]  /*67d0*/  PRMT R8, R70, 0x5410, R179 ;  /* 0x0000541046087816 */ /* 0x000fe200000000b3 */
[----:B------:R-:W-:Y:S01]  /*67e0*/  MUFU.EX2 R217, R217 ;  /* 0x000000d900d97308 */ /* 0x000fe20000000800 */
[----:B------:R-:W-:Y:S02]  /*67f0*/  SHF.R.U32.HI R175, RZ, 0x8, R175 ;  /* 0x00000008ffaf7819 */ /* 0x000fe400000116af */
[----:B------:R-:W-:Y:S02]  /*6800*/  LOP3.LUT R46, R46, 0xff00ff, RZ, 0xc0, !PT ;  /* 0x00ff00ff2e2e7812 */ /* 0x000fe400078ec0ff */
[----:B------:R-:W-:Y:S02]  /*6810*/  PRMT R21, R22, 0x5410, R21 ;  /* 0x0000541016157816 */ /* 0x000fe40000000015 */
[----:B------:R-:W-:Y:S01]  /*6820*/  HSET2.LE.AND R9, R9, R230, PT ;  /* 0x000000e609097233 */ /* 0x000fe20003803000 */
[----:B------:R-:W-:Y:S01]  /*6830*/  MUFU.EX2 R216, R216 ;  /* 0x000000d800d87308 */ /* 0x000fe20000000800 */
[----:B------:R-:W-:Y:S01]  /*6840*/  LOP3.LUT R126, R69, 0xffff, RZ, 0xc0, !PT ;  /* 0x0000ffff457e7812 */ /* 0x000fe200078ec0ff */
[----:B-1----:R-:W-:Y:S01]  /*6850*/  FADD.FTZ R241, R169, R241 ;  /* 0x000000f1a9f17221 */ /* 0x002fe20000010000 */
[----:B------:R-:W-:-:S02]  /*6860*/  PRMT R22, R143, 0x5410, R142 ;  /* 0x000054108f167816 */ /* 0x000fc4000000008e */
[----:B------:R-:W-:Y:S02]  /*6870*/  LOP3.LUT R93, R93, 0xff00ff, RZ, 0xc0, !PT ;  /* 0x00ff00ff5d5d7812 */ /* 0x000fe400078ec0ff */
[----:B------:R-:W-:Y:S01]  /*6880*/  LOP3.LUT R95, R95, 0xff00ff, RZ, 0xc0, !PT ;  /* 0x00ff00ff5f5f7812 */ /* 0x000fe200078ec0ff */
[----:B------:R-:W1:Y:S01]  /*6890*/  MUFU.EX2 R178, R178 ;  /* 0x000000b200b27308 */ /* 0x000e620000000800 */
[----:B------:R-:W-:Y:S02]  /*68a0*/  PRMT R20, R20, 0x5410, R175 ;  /* 0x0000541014147816 */ /* 0x000fe400000000af */
[--C-:B------:R-:W-:Y:S02]  /*68b0*/  HSET2.LE.AND R8, R8, R230.reuse, PT ;  /* 0x000000e608087233 */ /* 0x100fe40003803000 */
[--C-:B------:R-:W-:Y:S02]  /*68c0*/  HSET2.LE.AND R47, R47, R230.reuse, PT ;  /* 0x000000e62f2f7233 */ /* 0x100fe40003803000 */
[----:B------:R-:W-:Y:S01]  /*68d0*/  HSET2.LE.AND R46, R46, R230, PT ;  /* 0x000000e62e2e7233 */ /* 0x000fe20003803000 */
[----:B------:R-:W2:Y:S01]  /*68e0*/  MUFU.EX2 R225, R225 ;  /* 0x000000e100e17308 */ /* 0x000ea20000000800 */
[----:B------:R-:W-:-:S02]  /*68f0*/  SHF.R.U32.HI R126, RZ, 0x8, R126 ;  /* 0x00000008ff7e7819 */ /* 0x000fc4000001167e */
[----:B------:R-:W-:Y:S02]  /*6900*/  LOP3.LUT R9, R22, R9, RZ, 0xc0, !PT ;  /* 0x0000000916097212 */ /* 0x000fe400078ec0ff */
[--C-:B------:R-:W-:Y:S02]  /*6910*/  HSET2.LE.AND R22, R23, R230.reuse, PT ;  /* 0x000000e617167233 */ /* 0x100fe40003803000 */
[--C-:B------:R-:W-:Y:S01]  /*6920*/  HSET2.LE.AND R93, R93, R230.reuse, PT ;  /* 0x000000e65d5d7233 */ /* 0x100fe20003803000 */
[----:B------:R-:W-:Y:S01]  /*6930*/  MUFU.EX2 R222, R222 ;  /* 0x000000de00de7308 */ /* 0x000fe20000000800 */
[--C-:B------:R-:W-:Y:S02]  /*6940*/  HSET2.LE.AND R40, R40, R230.reuse, PT ;  /* 0x000000e628287233 */ /* 0x100fe40003803000 */
[--C-:B------:R-:W-:Y:S02]  /*6950*/  HSET2.LE.AND R23, R95, R230.reuse, PT ;  /* 0x000000e65f177233 */ /* 0x100fe40003803000 */
[----:B------:R-:W-:-:S02]  /*6960*/  HSET2.LE.AND R20, R20, R230, PT ;  /* 0x000000e614147233 */ /* 0x000fc40003803000 */
[----:B------:R-:W-:Y:S01]  /*6970*/  HSET2.LE.AND R21, R21, R230, PT ;  /* 0x000000e615157233 */ /* 0x000fe20003803000 */
[----:B------:R-:W-:Y:S01]  /*6980*/  MUFU.EX2 R221, R221 ;  /* 0x000000dd00dd7308 */ /* 0x000fe20000000800 */
[----:B------:R-:W-:Y:S02]  /*6990*/  LOP3.LUT R128, R128, R8, RZ, 0xc0, !PT ;  /* 0x0000000880807212 */ /* 0x000fe400078ec0ff */
[----:B------:R-:W-:Y:S02]  /*69a0*/  LOP3.LUT R130, R130, R47, RZ, 0xc0, !PT ;  /* 0x0000002f82827212 */ /* 0x000fe400078ec0ff */
[----:B------:R-:W-:Y:S02]  /*69b0*/  LOP3.LUT R103, R103, R46, RZ, 0xc0, !PT ;  /* 0x0000002e67677212 */ /* 0x000fe400078ec0ff */
[----:B------:R-:W-:Y:S01]  /*69c0*/  PRMT R8, R45, 0x5410, R126 ;  /* 0x000054102d087816 */ /* 0x000fe2000000007e */
[----:B------:R-:W-:Y:S01]  /*69d0*/  MUFU.EX2 R220, R220 ;  /* 0x000000dc00dc7308 */ /* 0x000fe20000000800 */
[----:B------:R-:W3:Y:S01]  /*69e0*/  LDSM.16.MT88.4 R44, [R197+0x6800] ;  /* 0x00680000c52c783b */ /* 0x000ee20000004200 */
[----:B------:R-:W-:-:S02]  /*69f0*/  LOP3.LUT R131, R131, R93, RZ, 0xc0, !PT ;  /* 0x0000005d83837212 */ /* 0x000fc400078ec0ff */
[----:B------:R-:W-:Y:S02]  /*6a00*/  LOP3.LUT R129, R129, R40, RZ, 0xc0, !PT ;  /* 0x0000002881817212 */ /* 0x000fe400078ec0ff */
[----:B------:R-:W-:Y:S02]  /*6a10*/  LOP3.LUT R22, R49, R22, RZ, 0xc0, !PT ;  /* 0x0000001631167212 */ /* 0x000fe400078ec0ff */
[----:B------:R-:W-:Y:S01]  /*6a20*/  LOP3.LUT R23, R94, R23, RZ, 0xc0, !PT ;  /* 0x000000175e177212 */ /* 0x000fe200078ec0ff */
[----:B------:R5:W-:Y:S01]  /*6a30*/  MUFU.EX2 R49, R68 ;  /* 0x0000004400317308 */ /* 0x000be20000000800 */
[----:B------:R-:W-:Y:S01]  /*6a40*/  LOP3.LUT R20, R41, R20, RZ, 0xc0, !PT ;  /* 0x0000001429147212 */ /* 0x000fe200078ec0ff */
[----:B----4-:R-:W-:Y:S01]  /*6a50*/  HMMA.16816.F32.BF16 R92, R128, R104, RZ ;  /* 0x00000068805c723c */ /* 0x010fe200000418ff */
[----:B------:R-:W-:Y:S02]  /*6a60*/  LOP3.LUT R21, R100, R21, RZ, 0xc0, !PT ;  /* 0x0000001564157212 */ /* 0x000fe400078ec0ff */
[----:B------:R-:W-:-:S02]  /*6a70*/  LOP3.LUT R125, R119, 0xffff, RZ, 0xc0, !PT ;  /* 0x0000ffff777d7812 */ /* 0x000fc400078ec0ff */
[----:B------:R-:W-:Y:S01]  /*6a80*/  SHF.R.U32.HI R40, RZ, 0x10, R119 ;  /* 0x00000010ff287819 */ /* 0x000fe20000011677 */
[----:B------:R-:W-:Y:S01]  /*6a90*/  MUFU.EX2 R219, R219 ;  /* 0x000000db00db7308 */ /* 0x000fe20000000800 */
[----:B------:R-:W-:Y:S02]  /*6aa0*/  LOP3.LUT R235, R119, 0xff, RZ, 0xc0, !PT ;  /* 0x000000ff77eb7812 */ /* 0x000fe400078ec0ff */
[----:B------:R-:W-:Y:S02]  /*6ab0*/  SHF.R.U32.HI R125, RZ, 0x8, R125 ;  /* 0x00000008ff7d7819 */ /* 0x000fe4000001167d */
[----:B------:R-:W-:Y:S02]  /*6ac0*/  PRMT R51, R69, 0x7632, R51 ;  /* 0x0000763245337816 */ /* 0x000fe40000000033 */
[----:B------:R-:W-:Y:S01]  /*6ad0*/  F2FP.BF16.F32.PACK_AB R64, R232, R243 ;  /* 0x000000f3e840723e */ /* 0x000fe200000010ff */
[----:B------:R-:W-:Y:S01]  /*6ae0*/  MUFU.EX2 R215, R215 ;  /* 0x000000d700d77308 */ /* 0x000fe20000000800 */
[----:B-----5:R-:W-:Y:S01]  /*6af0*/  HMMA.16816.F32.BF16 R68, R20, R104, RZ ;  /* 0x000000681444723c */ /* 0x020fe200000418ff */
[----:B------:R-:W-:Y:S01]  /*6b00*/  LOP3.LUT R104, R40, 0xff, RZ, 0xc0, !PT ;  /* 0x000000ff28687812 */ /* 0x000fe200078ec0ff */
[----:B------:R-:W-:Y:S01]  /*6b10*/  FADD.FTZ R243, R243, R200 ;  /* 0x000000c8f3f37221 */ /* 0x000fe20000010000 */
[----:B------:R-:W-:-:S02]  /*6b20*/  PRMT R40, R235, 0x5410, R125 ;  /* 0x00005410eb287816 */ /* 0x000fc4000000007d */
[----:B------:R-:W-:Y:S01]  /*6b30*/  PRMT R63, R64, 0x7632, R63 ;  /* 0x00007632403f7816 */ /* 0x000fe2000000003f */
[----:B------:R-:W-:Y:S01]  /*6b40*/  FADD.FTZ R243, R232, R243 ;  /* 0x000000f3e8f37221 */ /* 0x000fe20000010000 */
[--C-:B------:R-:W-:Y:S01]  /*6b50*/  HSET2.LE.AND R43, R43, R230.reuse, PT ;  /* 0x000000e62b2b7233 */ /* 0x100fe20003803000 */
[----:B------:R-:W-:Y:S01]  /*6b60*/  MUFU.EX2 R214, R214 ;  /* 0x000000d600d67308 */ /* 0x000fe20000000800 */
[--C-:B------:R-:W-:Y:S01]  /*6b70*/  HSET2.LE.AND R8, R8, R230.reuse, PT ;  /* 0x000000e608087233 */ /* 0x100fe20003803000 */
[----:B------:R-:W-:Y:S01]  /*6b80*/  FADD.FTZ R243, R171, R243 ;  /* 0x000000f3abf37221 */ /* 0x000fe20000010000 */
[----:B------:R-:W-:Y:S02]  /*6b90*/  HSET2.LE.AND R40, R40, R230, PT ;  /* 0x000000e628287233 */ /* 0x000fe40003803000 */
[----:B------:R-:W-:Y:S01]  /*6ba0*/  PRMT R100, R64, 0x5410, R63 ;  /* 0x0000541040647816 */ /* 0x000fe2000000003f */
[----:B------:R-:W-:Y:S01]  /*6bb0*/  FADD.FTZ R243, R164, R243 ;  /* 0x000000f3a4f37221 */ /* 0x000fe20000010000 */
[----:B------:R-:W-:Y:S01]  /*6bc0*/  ISETP.GT.U32.AND P0, PT, R189, UR8, PT ;  /* 0x00000008bd007c0c */ /* 0x000fe2000bf04070 */
[----:B------:R-:W4:Y:S01]  /*6bd0*/  MUFU.EX2 R234, R234 ;  /* 0x000000ea00ea7308 */ /* 0x000f220000000800 */
[----:B------:R-:W-:Y:S01]  /*6be0*/  LOP3.LUT R233, R233, 0xff, RZ, 0xc0, !PT ;  /* 0x000000ffe9e97812 */ /* 0x000fe200078ec0ff */
[----:B-1----:R-:W-:Y:S01]  /*6bf0*/  FADD.FTZ R243, R178, R243 ;  /* 0x000000f3b2f37221 */ /* 0x002fe20000010000 */
[----:B------:R-:W-:-:S02]  /*6c00*/  LOP3.LUT R96, R96, 0xff, RZ, 0xc0, !PT ;  /* 0x000000ff60607812 */ /* 0x000fc400078ec0ff */
[----:B------:R-:W-:Y:S01]  /*6c10*/  SHF.R.U32.HI R240, RZ, 0x18, R119 ;  /* 0x00000018fff07819 */ /* 0x000fe20000011677 */
[----:B--2---:R-:W-:Y:S01]  /*6c20*/  FADD.FTZ R243, R225, R243 ;  /* 0x000000f3e1f37221 */ /* 0x004fe20000010000 */
[C---:B------:R-:W-:Y:S01]  /*6c30*/  F2FP.BF16.F32.PACK_AB R62, R223.reuse, R238 ;  /* 0x000000eedf3e723e */ /* 0x040fe200000010ff */
[----:B------:R-:W1:Y:S01]  /*6c40*/  MUFU.EX2 R224, R224 ;  /* 0x000000e000e07308 */ /* 0x000e620000000800 */
[----:B------:R-:W-:Y:S01]  /*6c50*/  LOP3.LUT R102, R102, R43, RZ, 0xc0, !PT ;  /* 0x0000002b66667212 */ /* 0x000fe200078ec0ff */
[----:B------:R-:W-:Y:S01]  /*6c60*/  FADD.FTZ R238, R238, R199 ;  /* 0x000000c7eeee7221 */ /* 0x000fe20000010000 */
[----:B------:R-:W-:Y:S01]  /*6c70*/  LOP3.LUT R8, R42, R8, RZ, 0xc0, !PT ;  /* 0x000000082a087212 */ /* 0x000fe200078ec0ff */
[----:B------:R-:W-:Y:S01]  /*6c80*/  @P0 HFMA2.BF16_V2 R78, -RZ.H0_H0, RZ.H0_H0, -R53.H0_H0 ;  /* 0x200000ffff4e0231 */ /* 0x000fe20000340935 */
[----:B------:R-:W-:Y:S01]  /*6c90*/  LOP3.LUT R100, R100, R40, RZ, 0xc0, !PT ;  /* 0x0000002864647212 */ /* 0x000fe200078ec0ff */
[----:B------:R-:W-:Y:S01]  /*6ca0*/  FADD.FTZ R238, R223, R238 ;  /* 0x000000eedfee7221 */ /* 0x000fe20000010000 */
[----:B------:R-:W-:Y:S01]  /*6cb0*/  ISETP.LE.U32.AND P4, PT, R233, UR8, PT ;  /* 0x00000008e9007c0c */ /* 0x000fe2000bf83070 */
[----:B------:R-:W2:Y:S01]  /*6cc0*/  LDSM.16.MT88.4 R40, [R245+0x6800] ;  /* 0x00680000f528783b */ /* 0x000ea20000004200 */
[----:B------:R-:W-:Y:S01]  /*6cd0*/  ISETP.LE.U32.AND P1, PT, R96, UR8, PT ;  /* 0x0000000860007c0c */ /* 0x000fe2000bf23070 */
[-C--:B---3--:R-:W-:Y:S01]  /*6ce0*/  HMMA.16816.F32.BF16 R92, R8, R44.reuse, R92 ;  /* 0x0000002c085c723c */ /* 0x088fe2000004185c */
[----:B------:R-:W-:Y:S01]  /*6cf0*/  ISETP.GT.U32.AND P3, PT, R227, UR8, PT ;  /* 0x00000008e3007c0c */ /* 0x000fe2000bf64070 */
[----:B------:R-:W-:Y:S01]  /*6d00*/  MUFU.EX2 R218, R218 ;  /* 0x000000da00da7308 */ /* 0x000fe20000000800 */
[----:B------:R-:W-:Y:S01]  /*6d10*/  PRMT R104, R104, 0x5410, R240 ;  /* 0x0000541068687816 */ /* 0x000fe200000000f0 */
[----:B------:R-:W-:Y:S01]  /*6d20*/  FADD.FTZ R238, R167, R238 ;  /* 0x000000eea7ee7221 */ /* 0x000fe20000010000 */
[----:B------:R-:W-:Y:S01]  /*6d30*/  PRMT R61, R62, 0x7632, R61 ;  /* 0x000076323e3d7816 */ /* 0x000fe2000000003d */
[----:B------:R-:W-:Y:S01]  /*6d40*/  FADD.FTZ R243, R154, R243 ;  /* 0x000000f39af37221 */ /* 0x000fe20000010000 */
[----:B------:R-:W-:Y:S01]  /*6d50*/  LOP3.LUT R51, R51, 0xff, RZ, 0xc0, !PT ;  /* 0x000000ff33337812 */ /* 0x000fe200078ec0ff */
[----:B------:R-:W-:Y:S01]  /*6d60*/  FADD.FTZ R238, R163, R238 ;  /* 0x000000eea3ee7221 */ /* 0x000fe20000010000 */
[----:B------:R-:W-:Y:S01]  /*6d70*/  F2FP.BF16.F32.PACK_AB R52, R50, R152 ;  /* 0x000000983234723e */ /* 0x000fe200000010ff */
[----:B------:R-:W-:Y:S01]  /*6d80*/  MUFU.EX2 R213, R213 ;  /* 0x000000d500d57308 */ /* 0x000fe20000000800 */
[----:B------:R-:W-:Y:S01]  /*6d90*/  HSET2.LE.AND R104, R104, R230, PT ;  /* 0x000000e668687233 */ /* 0x000fe20003803000 */
[----:B------:R-:W-:Y:S01]  /*6da0*/  @!P1 HFMA2.BF16_V2 R79, -RZ.H0_H0, RZ.H0_H0, -R56.H0_H0 ;  /* 0x200000ffff4f9231 */ /* 0x000fe20000340938 */
[----:B------:R-:W-:Y:S01]  /*6db0*/  PRMT R101, R62, 0x5410, R61 ;  /* 0x000054103e657816 */ /* 0x000fe2000000003d */
[----:B------:R-:W-:Y:S01]  /*6dc0*/  @!P4 HFMA2.BF16_V2 R77, -RZ.H0_H0, RZ.H0_H0, -R52.H0_H0 ;  /* 0x200000ffff4dc231 */ /* 0x000fe20000340934 */
[----:B------:R-:W-:Y:S01]  /*6dd0*/  ISETP.LE.U32.AND P6, PT, R51, UR8, PT ;  /* 0x0000000833007c0c */ /* 0x000fe2000bfc3070 */
[----:B----4-:R-:W-:Y:S01]  /*6de0*/  FADD.FTZ R238, R234, R238 ;  /* 0x000000eeeaee7221 */ /* 0x010fe20000010000 */
[----:B------:R-:W-:Y:S01]  /*6df0*/  PRMT R51, R52, 0x7632, R51 ;  /* 0x0000763234337816 */ /* 0x000fe20000000033 */
[----:B------:R-:W-:Y:S01]  /*6e00*/  MUFU.EX2 R212, R212 ;  /* 0x000000d400d47308 */ /* 0x000fe20000000800 */
[----:B------:R-:W-:Y:S01]  /*6e10*/  LOP3.LUT R101, R101, R104, RZ, 0xc0, !PT ;  /* 0x0000006865657212 */ /* 0x000fe200078ec0ff */
[----:B-1----:R-:W-:Y:S01]  /*6e20*/  FADD.FTZ R238, R224, R238 ;  /* 0x000000eee0ee7221 */ /* 0x002fe20000010000 */
[----:B------:R-:W-:Y:S01]  /*6e30*/  @P0 PRMT R53, R78, 0x5410, RZ ;  /* 0x000054104e350816 */ /* 0x000fe200000000ff */
[----:B------:R-:W-:Y:S01]  /*6e40*/  @P3 HFMA2.BF16_V2 R76, -RZ.H0_H0, RZ.H0_H0, -R51.H0_H0 ;  /* 0x200000ffff4c3231 */ /* 0x000fe20000340933 */
[----:B------:R-:W-:Y:S01]  /*6e50*/  F2FP.BF16.F32.PACK_AB R78, R49, R155 ;  /* 0x0000009b314e723e */ /* 0x000fe200000010ff */
[----:B------:R-:W-:Y:S01]  /*6e60*/  FADD.FTZ R238, R151, R238 ;  /* 0x000000ee97ee7221 */ /* 0x000fe20000010000 */
[----:B------:R-:W-:Y:S01]  /*6e70*/  ISETP.GT.U32.AND P0, PT, R226, UR8, PT ;  /* 0x00000008e2007c0c */ /* 0x000fe2000bf04070 */
[----:B------:R-:W-:Y:S01]  /*6e80*/  HMMA.16816.F32.BF16 R68, R100, R44, R68 ;  /* 0x0000002c6444723c */ /* 0x000fe20000041844 */
[----:B------:R-:W-:Y:S01]  /*6e90*/  PRMT R236, R52, 0x5410, R51 ;  /* 0x0000541034ec7816 */ /* 0x000fe20000000033 */
[----:B------:R-:W-:Y:S01]  /*6ea0*/  @!P6 HFMA2.BF16_V2 R34, -RZ.H0_H0, RZ.H0_H0, -R143.H0_H0 ;  /* 0x200000ffff22e231 */ /* 0x000fe2000034098f */
[----:B------:R-:W-:Y:S01]  /*6eb0*/  @!P4 PRMT R52, R77, 0x5410, RZ ;  /* 0x000054104d34c816 */ /* 0x000fe200000000ff */
[----:B------:R-:W1:Y:S01]  /*6ec0*/  MUFU.EX2 R209, R209 ;  /* 0x000000d100d17308 */ /* 0x000e620000000800 */
[----:B------:R-:W-:Y:S01]  /*6ed0*/  @!P1 PRMT R56, R79, 0x5410, RZ ;  /* 0x000054104f389816 */ /* 0x000fe200000000ff */
[----:B------:R-:W-:Y:S01]  /*6ee0*/  FADD.FTZ R243, R153, R243 ;  /* 0x000000f399f37221 */ /* 0x000fe20000010000 */
[----:B------:R-:W-:Y:S01]  /*6ef0*/  PRMT R45, R78, 0x7610, R45 ;  /* 0x000076104e2d7816 */ /* 0x000fe2000000002d */
[----:B------:R-:W-:Y:S01]  /*6f00*/  FADD.FTZ R238, R150, R238 ;  /* 0x000000ee96ee7221 */ /* 0x000fe20000010000 */
[----:B------:R-:W-:-:S02]  /*6f10*/  ISETP.LE.U32.AND P4, PT, R108, UR8, PT ;  /* 0x000000086c007c0c */ /* 0x000fc4000bf83070 */
[----:B------:R-:W-:Y:S01]  /*6f20*/  PRMT R44, R78, 0x7632, R44 ;  /* 0x000076324e2c7816 */ /* 0x000fe2000000002c */
[-C--:B------:R-:W-:Y:S01]  /*6f30*/  HMMA.16816.F32.BF16 R108, R128, R112.reuse, RZ ;  /* 0x00000070806c723c */ /* 0x080fe200000418ff */
[----:B------:R-:W-:Y:S01]  /*6f40*/  @P3 PRMT R51, R76, 0x5410, RZ ;  /* 0x000054104c333816 */ /* 0x000fe200000000ff */
[----:B------:R-:W3:Y:S01]  /*6f50*/  MUFU.EX2 R208, R208 ;  /* 0x000000d000d07308 */ /* 0x000ee20000000800 */
[----:B------:R-:W-:Y:S01]  /*6f60*/  ISETP.GT.U32.AND P1, PT, R231, UR8, PT ;  /* 0x00000008e7007c0c */ /* 0x000fe2000bf24070 */
[----:B------:R-:W-:Y:S01]  /*6f70*/  @P0 HFMA2.BF16_V2 R33, -RZ.H0_H0, RZ.H0_H0, -R44.H0_H0 ;  /* 0x200000ffff210231 */ /* 0x000fe2000034092c */
[----:B------:R-:W-:Y:S02]  /*6f80*/  ISETP.LE.U32.AND P3, PT, R235, UR8, PT ;  /* 0x00000008eb007c0c */ /* 0x000fe4000bf63070 */
[----:B------:R-:W-:Y:S01]  /*6f90*/  @!P6 PRMT R143, R34, 0x5410, RZ ;  /* 0x00005410228fe816 */ /* 0x000fe200000000ff */
[----:B------:R-:W-:Y:S01]  /*6fa0*/  HMMA.16816.F32.BF16 R76, R20, R112, RZ ;  /* 0x00000070144c723c */ /* 0x000fe200000418ff */
[----:B------:R-:W-:Y:S01]  /*6fb0*/  ISETP.GT.U32.AND P6, PT, R207, UR8, PT ;  /* 0x00000008cf007c0c */ /* 0x000fe2000bfc4070 */
[----:B------:R-:W-:Y:S01]  /*6fc0*/  @!P4 HFMA2.BF16_V2 R32, -RZ.H0_H0, RZ.H0_H0, -R142.H0_H0 ;  /* 0x200000ffff20c231 */ /* 0x000fe2000034098e */
[----:B------:R-:W-:Y:S01]  /*6fd0*/  PRMT R235, R45, 0x5410, R44 ;  /* 0x000054102deb7816 */ /* 0x000fe2000000002c */
[----:B------:R-:W4:Y:S01]  /*6fe0*/  MUFU.EX2 R211, R211 ;  /* 0x000000d300d37308 */ /* 0x000f220000000800 */
[----:B------:R-:W-:Y:S01]  /*6ff0*/  @P0 PRMT R44, R33, 0x5410, RZ ;  /* 0x00005410212c0816 */ /* 0x000fe200000000ff */
[----:B-1----:R-:W-:Y:S01]  /*7000*/  FADD.FTZ R238, R209, R238 ;  /* 0x000000eed1ee7221 */ /* 0x002fe20000010000 */
[----:B------:R-:W-:Y:S01]  /*7010*/  ISETP.GT.U32.AND P0, PT, R239, UR8, PT ;  /* 0x00000008ef007c0c */ /* 0x000fe2000bf04070 */
[----:B------:R-:W-:Y:S01]  /*7020*/  @P1 HFMA2.BF16_V2 R35, -RZ.H0_H0, RZ.H0_H0, -R45.H0_H0 ;  /* 0x200000ffff231231 */ /* 0x000fe2000034092d */
[----:B------:R-:W-:Y:S01]  /*7030*/  PRMT R104, R119, 0x7632, R104 ;  /* 0x0000763277687816 */ /* 0x000fe20000000068 */
[----:B------:R-:W-:Y:S01]  /*7040*/  @!P3 HFMA2.BF16_V2 R87, -RZ.H0_H0, RZ.H0_H0, -R64.H0_H0 ;  /* 0x200000ffff57b231 */ /* 0x000fe20000340940 */
[----:B------:R-:W-:Y:S01]  /*7050*/  @!P4 PRMT R142, R32, 0x5410, RZ ;  /* 0x00005410208ec816 */ /* 0x000fe200000000ff */
[-C--:B--2---:R-:W-:Y:S01]  /*7060*/  HMMA.16816.F32.BF16 R108, R8, R40.reuse, R108 ;  /* 0x00000028086c723c */ /* 0x084fe2000004186c */
[----:B------:R-:W-:Y:S01]  /*7070*/  LOP3.LUT R104, R104, 0xff, RZ, 0xc0, !PT ;  /* 0x000000ff68687812 */ /* 0x000fe200078ec0ff */
[----:B------:R-:W-:Y:S01]  /*7080*/  @P6 HFMA2.BF16_V2 R83, -RZ.H0_H0, RZ.H0_H0, -R139.H0_H0 ;  /* 0x200000ffff536231 */ /* 0x000fe2000034098b */
[----:B------:R-:W-:Y:S01]  /*7090*/  ISETP.GT.U32.AND P4, PT, R206, UR8, PT ;  /* 0x00000008ce007c0c */ /* 0x000fe2000bf84070 */
[----:B------:R-:W1:Y:S01]  /*70a0*/  MUFU.EX2 R210, R210 ;  /* 0x000000d200d27308 */ /* 0x000e620000000800 */
[----:B------:R-:W-:Y:S01]  /*70b0*/  @P1 PRMT R45, R35, 0x5410, RZ ;  /* 0x00005410232d1816 */ /* 0x000fe200000000ff */
[----:B---3--:R-:W-:Y:S01]  /*70c0*/  FADD.FTZ R238, R208, R238 ;  /* 0x000000eed0ee7221 */ /* 0x008fe20000010000 */
[----:B------:R-:W-:Y:S01]  /*70d0*/  ISETP.LE.U32.AND P1, PT, R240, UR8, PT ;  /* 0x00000008f0007c0c */ /* 0x000fe2000bf23070 */
[----:B------:R-:W-:Y:S01]  /*70e0*/  HMMA.16816.F32.BF16 R76, R100, R40, R76 ;  /* 0x00000028644c723c */ /* 0x000fe2000004184c */
[----:B------:R-:W2:Y:S01]  /*70f0*/  LDSM.16.MT88.4 R32, [R248+0x6800] ;  /* 0x00680000f820783b */ /* 0x000ea20000004200 */
[----:B------:R-:W-:Y:S01]  /*7100*/  @!P3 PRMT R64, R87, 0x5410, RZ ;  /* 0x000054105740b816 */ /* 0x000fe200000000ff */
[----:B------:R-:W-:Y:S01]  /*7110*/  @P0 HFMA2.BF16_V2 R84, -RZ.H0_H0, RZ.H0_H0, -R140.H0_H0 ;  /* 0x200000ffff540231 */ /* 0x000fe2000034098c */
[----:B------:R-:W3:Y:S01]  /*7120*/  MUFU.EX2 R41, R118 ;  /* 0x0000007600297308 */ /* 0x000ee20000000800 */
[----:B------:R-:W-:Y:S01]  /*7130*/  ISETP.LE.U32.AND P3, PT, R104, UR8, PT ;  /* 0x0000000868007c0c */ /* 0x000fe2000bf63070 */
[----:B----4-:R-:W-:Y:S01]  /*7140*/  FADD.FTZ R243, R211, R243 ;  /* 0x000000f3d3f37221 */ /* 0x010fe20000010000 */
[C---:B------:R-:W-:Y:S01]  /*7150*/  PRMT R105, R98.reuse, 0x7632, R105 ;  /* 0x0000763262697816 */ /* 0x040fe20000000069 */
[----:B------:R-:W-:Y:S01]  /*7160*/  @P4 HFMA2.BF16_V2 R82, -RZ.H0_H0, RZ.H0_H0, -R138.H0_H0 ;  /* 0x200000ffff524231 */ /* 0x000fe2000034098a */
[----:B------:R-:W-:Y:S01]  /*7170*/  LOP3.LUT R104, R98, 0xff, RZ, 0xc0, !PT ;  /* 0x000000ff62687812 */ /* 0x000fe200078ec0ff */
[----:B------:R-:W-:Y:S01]  /*7180*/  FADD.FTZ R238, R155, R238 ;  /* 0x000000ee9bee7221 */ /* 0x000fe20000010000 */
[----:B------:R-:W-:Y:S01]  /*7190*/  @P6 PRMT R139, R83, 0x5410, RZ ;  /* 0x00005410538b6816 */ /* 0x000fe200000000ff */
[----:B------:R3:W4:Y:S01]  /*71a0*/  MUFU.EX2 R40, R174 ;  /* 0x000000ae00287308 */ /* 0x0007220000000800 */
[----:B------:R-:W-:Y:S01]  /*71b0*/  LOP3.LUT R105, R105, 0xff, RZ, 0xc0, !PT ;  /* 0x000000ff69697812 */ /* 0x000fe200078ec0ff */
[----:B------:R-:W-:Y:S01]  /*71c0*/  @!P1 HFMA2.BF16_V2 R86, -RZ.H0_H0, RZ.H0_H0, -R61.H0_H0 ;  /* 0x200000ffff569231 */ /* 0x000fe2000034093d */
[----:B------:R-:W-:Y:S01]  /*71d0*/  ISETP.LE.U32.AND P6, PT, R104, UR8, PT ;  /* 0x0000000868007c0c */ /* 0x000fe2000bfc3070 */
[----:B-1----:R-:W-:Y:S01]  /*71e0*/  FADD.FTZ R243, R210, R243 ;  /* 0x000000f3d2f37221 */ /* 0x002fe20000010000 */
[----:B------:R-:W-:Y:S01]  /*71f0*/  @P0 PRMT R140, R84, 0x5410, RZ ;  /* 0x00005410548c0816 */ /* 0x000fe200000000ff */
[----:B------:R-:W-:Y:S01]  /*7200*/  @!P3 HFMA2.BF16_V2 R81, -RZ.H0_H0, RZ.H0_H0, -R62.H0_H0 ;  /* 0x200000ffff51b231 */ /* 0x000fe2000034093e */
[----:B------:R-:W-:Y:S01]  /*7210*/  ISETP.LE.U32.AND P0, PT, R105, UR8, PT ;  /* 0x0000000869007c0c */ /* 0x000fe2000bf03070 */
[----:B------:R-:W-:Y:S01]  /*7220*/  FADD.FTZ R243, R152, R243 ;  /* 0x000000f398f37221 */ /* 0x000fe20000010000 */
[----:B------:R-:W-:-:S02]  /*7230*/  PRMT R203, R184, 0x7772, RZ ;  /* 0x00007772b8cb7816 */ /* 0x000fc400000000ff */
[----:B------:R-:W-:Y:S02]  /*7240*/  PRMT R117, R184, 0x7770, RZ ;  /* 0x00007770b8757816 */ /* 0x000fe400000000ff */
[----:B------:R-:W-:Y:S02]  /*7250*/  @P4 PRMT R138, R82, 0x5410, RZ ;  /* 0x00005410528a4816 */ /* 0x000fe400000000ff */
[----:B------:R-:W-:Y:S02]  /*7260*/  ISETP.GT.U32.AND P4, PT, R203, UR8, PT ;  /* 0x00000008cb007c0c */ /* 0x000fe4000bf84070 */
[----:B---3--:R-:W-:Y:S01]  /*7270*/  F2FP.BF16.F32.PACK_AB R174, R41, R170 ;  /* 0x000000aa29ae723e */ /* 0x008fe200000010ff */
[----:B----4-:R-:W-:Y:S01]  /*7280*/  FADD.FTZ R241, R40, R241 ;  /* 0x000000f128f17221 */ /* 0x010fe20000010000 */
[----:B------:R-:W-:Y:S02]  /*7290*/  @!P1 PRMT R61, R86, 0x5410, RZ ;  /* 0x00005410563d9816 */ /* 0x000fe400000000ff */
[----:B------:R-:W-:Y:S01]  /*72a0*/  F2FP.BF16.F32.PACK_AB R207, R40, R169 ;  /* 0x000000a928cf723e */ /* 0x000fe200000010ff */
[----:B------:R-:W-:Y:S01]  /*72b0*/  @!P6 HFMA2.BF16_V2 R80, -RZ.H0_H0, RZ.H0_H0, -R174.H0_H0 ;  /* 0x200000ffff50e231 */ /* 0x000fe200003409ae */
[----:B------:R-:W-:Y:S01]  /*72c0*/  ISETP.LE.U32.AND P1, PT, R117, UR8, PT ;  /* 0x0000000875007c0c */ /* 0x000fe2000bf23070 */
[----:B------:R-:W-:Y:S01]  /*72d0*/  FADD.FTZ R241, R217, R241 ;  /* 0x000000f1d9f17221 */ /* 0x000fe20000010000 */
[----:B------:R-:W-:Y:S01]  /*72e0*/  @!P5 PRMT R141, R85, 0x5410, RZ ;  /* 0x00005410558dd816 */ /* 0x000fe200000000ff */
[----:B------:R-:W-:Y:S01]  /*72f0*/  HMMA.16816.F32.BF16 R116, R128, R120, RZ ;  /* 0x000000788074723c */ /* 0x000fe200000418ff */
[----:B------:R-:W-:Y:S01]  /*7300*/  PRMT R173, R174, 0x7632, R173 ;  /* 0x00007632aead7816 */ /* 0x000fe200000000ad */
[----:B------:R-:W-:Y:S01]  /*7310*/  @!P0 HFMA2.BF16_V2 R75, -RZ.H0_H0, RZ.H0_H0, -R207.H0_H0 ;  /* 0x200000ffff4b8231 */ /* 0x000fe200003409cf */
[----:B------:R-:W-:Y:S01]  /*7320*/  PRMT R204, R184, 0x7773, RZ ;  /* 0x00007773b8cc7816 */ /* 0x000fe200000000ff */
[----:B------:R-:W-:Y:S01]  /*7330*/  FADD.FTZ R241, R216, R241 ;  /* 0x000000f1d8f17221 */ /* 0x000fe20000010000 */
[----:B------:R-:W-:-:S02]  /*7340*/  @!P3 PRMT R62, R81, 0x5410, RZ ;  /* 0x00005410513eb816 */ /* 0x000fc400000000ff */
[----:B------:R-:W-:Y:S01]  /*7350*/  SHF.R.U32.HI R113, RZ, 0x18, R98 ;  /* 0x00000018ff717819 */ /* 0x000fe20000011662 */
[----:B------:R-:W-:Y:S01]  /*7360*/  HMMA.16816.F32.BF16 R84, R20, R120, RZ ;  /* 0x000000781454723c */ /* 0x000fe200000418ff */
[----:B------:R-:W-:Y:S01]  /*7370*/  PRMT R82, R174, 0x5410, R173 ;  /* 0x00005410ae527816 */ /* 0x000fe200000000ad */
[----:B------:R-:W-:Y:S01]  /*7380*/  FADD.FTZ R241, R215, R241 ;  /* 0x000000f1d7f17221 */ /* 0x000fe20000010000 */
[----:B------:R-:W-:Y:S02]  /*7390*/  PRMT R206, R207, 0x7632, R206 ;  /* 0x00007632cfce7816 */ /* 0x000fe400000000ce */
[----:B------:R-:W-:Y:S01]  /*73a0*/  PRMT R81, R203, 0x5410, R204 ;  /* 0x00005410cb517816 */ /* 0x000fe200000000cc */
[----:B------:R-:W-:Y:S01]  /*73b0*/  FADD.FTZ R241, R214, R241 ;  /* 0x000000f1d6f17221 */ /* 0x000fe20000010000 */
[----:B------:R-:W-:Y:S02]  /*73c0*/  @!P6 PRMT R174, R80, 0x5410, RZ ;  /* 0x0000541050aee816 */ /* 0x000fe400000000ff */
[----:B------:R-:W-:Y:S01]  /*73d0*/  LOP3.LUT R80, R90, 0xff, RZ, 0xc0, !PT ;  /* 0x000000ff5a507812 */ /* 0x000fe200078ec0ff */
[----:B------:R-:W-:Y:S01]  /*73e0*/  FADD.FTZ R241, R213, R241 ;  /* 0x000000f1d5f17221 */ /* 0x000fe20000010000 */
[----:B------:R-:W-:Y:S01]  /*73f0*/  F2FP.BF16.F32.PACK_AB R203, R216, R217 ;  /* 0x000000d9d8cb723e */ /* 0x000fe200000010ff */
[----:B--2---:R-:W-:Y:S01]  /*7400*/  HMMA.16816.F32.BF16 R116, R8, R32, R116 ;  /* 0x000000200874723c */ /* 0x004fe20000041874 */
[----:B------:R-:W-:-:S02]  /*7410*/  ISETP.LE.U32.AND P6, PT, R113, UR8, PT ;  /* 0x0000000871007c0c */ /* 0x000fc4000bfc3070 */
[----:B------:R-:W-:Y:S01]  /*7420*/  PRMT R83, R207, 0x5410, R206 ;  /* 0x00005410cf537816 */ /* 0x000fe200000000ce */
[----:B------:R-:W-:Y:S01]  /*7430*/  @P4 HFMA2.BF16_V2 R29, -RZ.H0_H0, RZ.H0_H0, -R203.H0_H0 ;  /* 0x200000ffff1d4231 */ /* 0x000fe200003409cb */
[----:B------:R-:W-:Y:S02]  /*7440*/  @!P0 PRMT R207, R75, 0x5410, RZ ;  /* 0x000054104bcf8816 */ /* 0x000fe400000000ff */
[----:B------:R-:W-:Y:S01]  /*7450*/  ISETP.LE.U32.AND P0, PT, R80, UR8, PT ;  /* 0x0000000850007c0c */ /* 0x000fe2000bf03070 */
[----:B------:R-:W-:Y:S01]  /*7460*/  HMMA.16816.F32.BF16 R84, R100, R32, R84 ;  /* 0x000000206454723c */ /* 0x000fe20000041854 */
[----:B------:R-:W-:Y:S01]  /*7470*/  PRMT R202, R203, 0x7632, R202 ;  /* 0x00007632cbca7816 */ /* 0x000fe200000000ca */
[----:B------:R-:W-:Y:S01]  /*7480*/  FADD.FTZ R32, R186, R185 ;  /* 0x000000b9ba207221 */ /* 0x000fe20000010000 */
[----:B------:R-:W-:Y:S02]  /*7490*/  LOP3.LUT R121, R247, 0xff, RZ, 0xc0, !PT ;  /* 0x000000fff7797812 */ /* 0x000fe400078ec0ff */
[----:B------:R-:W-:Y:S01]  /*74a0*/  PRMT R120, R203, 0x5410, R202 ;  /* 0x00005410cb787816 */ /* 0x000fe200000000ca */
[----:B------:R-:W-:Y:S01]  /*74b0*/  @!P6 HFMA2.BF16_V2 R74, -RZ.H0_H0, RZ.H0_H0, -R206.H0_H0 ;  /* 0x200000ffff4ae231 */ /* 0x000fe200003409ce */
[----:B------:R-:W-:Y:S01]  /*74c0*/  @P4 PRMT R203, R29, 0x5410, RZ ;  /* 0x000054101dcb4816 */ /* 0x000fe200000000ff */
[----:B------:R-:W-:Y:S01]  /*74d0*/  FADD.FTZ R32, R182, R32 ;  /* 0x00000020b6207221 */ /* 0x000fe20000010000 */
[----:B------:R-:W-:-:S02]  /*74e0*/  ISETP.LE.U32.AND P4, PT, R121, UR8, PT ;  /* 0x0000000879007c0c */ /* 0x000fc4000bf83070 */
[----:B------:R-:W-:Y:S01]  /*74f0*/  F2FP.BF16.F32.PACK_AB R187, R225, R178 ;  /* 0x000000b2e1bb723e */ /* 0x000fe200000010ff */
[----:B------:R-:W-:Y:S01]  /*7500*/  FADD.FTZ R237, R237, R32 ;  /* 0x00000020eded7221 */ /* 0x000fe20000010000 */
[----:B------:R-:W-:Y:S01]  /*7510*/  ISETP.LE.U32.AND P5, PT, R205, UR8, PT ;  /* 0x00000008cd007c0c */ /* 0x000fe2000bfa3070 */
[----:B------:R-:W1:Y:S01]  /*7520*/  MUFU.EX2 R32, R99 ;  /* 0x0000006300207308 */ /* 0x000e620000000800 */
[----:B------:R-:W-:Y:S01]  /*7530*/  PRMT R186, R187, 0x7632, R186 ;  /* 0x00007632bbba7816 */ /* 0x000fe200000000ba */
[----:B------:R-:W-:Y:S01]  /*7540*/  @!P0 HFMA2.BF16_V2 R73, -RZ.H0_H0, RZ.H0_H0, -R187.H0_H0 ;  /* 0x200000ffff498231 */ /* 0x000fe200003409bb */
[----:B------:R-:W-:Y:S01]  /*7550*/  PRMT R198, R184, 0x7771, RZ ;  /* 0x00007771b8c67816 */ /* 0x000fe200000000ff */
[----:B------:R-:W-:Y:S01]  /*7560*/  FADD.FTZ R237, R177, R237 ;  /* 0x000000edb1ed7221 */ /* 0x000fe20000010000 */
[----:B------:R-:W-:Y:S02]  /*7570*/  F2FP.BF16.F32.PACK_AB R205, R221, R222 ;  /* 0x000000deddcd723e */ /* 0x000fe400000010ff */
[----:B------:R-:W-:Y:S01]  /*7580*/  F2FP.BF16.F32.PACK_AB R201, R219, R220 ;  /* 0x000000dcdbc9723e */ /* 0x000fe200000010ff */
[----:B------:R-:W-:Y:S01]  /*7590*/  FADD.FTZ R237, R168, R237 ;  /* 0x000000eda8ed7221 */ /* 0x000fe20000010000 */
[----:B------:R-:W-:Y:S01]  /*75a0*/  @!P6 PRMT R206, R74, 0x5410, RZ ;  /* 0x000054104acee816 */ /* 0x000fe200000000ff */
[----:B------:R-:W-:Y:S01]  /*75b0*/  @!P1 HFMA2.BF16_V2 R31, -RZ.H0_H0, RZ.H0_H0, -R205.H0_H0 ;  /* 0x200000ffff1f9231 */ /* 0x000fe200003409cd */
[----:B------:R-:W-:Y:S01]  /*75c0*/  PRMT R74, R187, 0x5410, R186 ;  /* 0x00005410bb4a7816 */ /* 0x000fe200000000ba */
[----:B------:R-:W-:Y:S01]  /*75d0*/  @!P4 HFMA2.BF16_V2 R19, -RZ.H0_H0, RZ.H0_H0, -R201.H0_H0 ;  /* 0x200000ffff13c231 */ /* 0x000fe200003409c9 */
[----:B------:R-:W-:Y:S01]  /*75e0*/  @!P0 PRMT R187, R73, 0x5410, RZ ;  /* 0x0000541049bb8816 */ /* 0x000fe200000000ff */
[----:B------:R-:W-:Y:S01]  /*75f0*/  FADD.FTZ R237, R166, R237 ;  /* 0x000000eda6ed7221 */ /* 0x000fe20000010000 */
[----:B------:R-:W-:-:S02]  /*7600*/  PRMT R33, R247, 0x7632, R33 ;  /* 0x00007632f7217816 */ /* 0x000fc40000000021 */
[----:B------:R-:W-:Y:S01]  /*7610*/  ISETP.GT.U32.AND P3, PT, R204, UR8, PT ;  /* 0x00000008cc007c0c */ /* 0x000fe2000bf64070 */
[----:B------:R-:W-:Y:S01]  /*7620*/  FADD.FTZ R237, R170, R237 ;  /* 0x000000edaaed7221 */ /* 0x000fe20000010000 */
[----:B------:R-:W-:Y:S02]  /*7630*/  ISETP.GT.U32.AND P0, PT, R198, UR8, PT ;  /* 0x00000008c6007c0c */ /* 0x000fe4000bf04070 */
[----:B------:R-:W-:Y:S01]  /*7640*/  PRMT R204, R205, 0x7632, R204 ;  /* 0x00007632cdcc7816 */ /* 0x000fe200000000cc */
[----:B------:R-:W-:Y:S01]  /*7650*/  FADD.FTZ R237, R41, R237 ;  /* 0x000000ed29ed7221 */ /* 0x000fe20000010000 */
[----:B------:R-:W-:Y:S02]  /*7660*/  PRMT R200, R201, 0x7632, R200 ;  /* 0x00007632c9c87816 */ /* 0x000fe400000000c8 */
[----:B------:R-:W-:Y:S01]  /*7670*/  LOP3.LUT R33, R33, 0xff, RZ, 0xc0, !PT ;  /* 0x000000ff21217812 */ /* 0x000fe200078ec0ff */
[----:B------:R-:W-:Y:S01]  /*7680*/  FADD.FTZ R237, R222, R237 ;  /* 0x000000eddeed7221 */ /* 0x000fe20000010000 */
[----:B------:R-:W-:-:S02]  /*7690*/  SHF.R.U32.HI R242, RZ, 0x18, R247 ;  /* 0x00000018fff27819 */ /* 0x000fc400000116f7 */
[----:B------:R-:W-:Y:S01]  /*76a0*/  PRMT R112, R205, 0x5410, R204 ;  /* 0x00005410cd707816 */ /* 0x000fe200000000cc */
[----:B------:R-:W-:Y:S01]  /*76b0*/  @P3 HFMA2.BF16_V2 R28, -RZ.H0_H0, RZ.H0_H0, -R202.H0_H0 ;  /* 0x200000ffff1c3231 */ /* 0x000fe200003409ca */
[----:B------:R-:W-:Y:S01]  /*76c0*/  PRMT R250, R201, 0x5410, R200 ;  /* 0x00005410c9fa7816 */ /* 0x000fe200000000c8 */
[----:B------:R-:W-:Y:S01]  /*76d0*/  @P0 HFMA2.BF16_V2 R30, -RZ.H0_H0, RZ.H0_H0, -R204.H0_H0 ;  /* 0x200000ffff1e0231 */ /* 0x000fe200003409cc */
[----:B------:R-:W-:Y:S01]  /*76e0*/  @!P1 PRMT R205, R31, 0x5410, RZ ;  /* 0x000054101fcd9816 */ /* 0x000fe200000000ff */
[----:B------:R-:W-:Y:S01]  /*76f0*/  FADD.FTZ R237, R221, R237 ;  /* 0x000000eddded7221 */ /* 0x000fe20000010000 */
[----:B------:R-:W-:Y:S01]  /*7700*/  @!P4 PRMT R201, R19, 0x5410, RZ ;  /* 0x0000541013c9c816 */ /* 0x000fe200000000ff */
[----:B------:R-:W-:Y:S01]  /*7710*/  IMAD.IADD R19, R124, 0x1, R248 ;  /* 0x000000017c137824 */ /* 0x000fe200078e02f8 */
[----:B------:R-:W-:Y:S01]  /*7720*/  ISETP.LE.U32.AND P1, PT, R33, UR8, PT ;  /* 0x0000000821007c0c */ /* 0x000fe2000bf23070 */
[----:B------:R-:W-:Y:S01]  /*7730*/  FADD.FTZ R237, R220, R237 ;  /* 0x000000eddced7221 */ /* 0x000fe20000010000 */
[----:B------:R-:W-:-:S02]  /*7740*/  ISETP.LE.U32.AND P4, PT, R242, UR8, PT ;  /* 0x00000008f2007c0c */ /* 0x000fc4000bf83070 */
[----:B------:R-:W-:Y:S01]  /*7750*/  SHF.R.U32.HI R75, RZ, 0x18, R90 ;  /* 0x00000018ff4b7819 */ /* 0x000fe2000001165a */
[----:B------:R-:W-:Y:S01]  /*7760*/  FADD.FTZ R237, R219, R237 ;  /* 0x000000eddbed7221 */ /* 0x000fe20000010000 */
[----:B------:R-:W-:Y:S02]  /*7770*/  LOP3.LUT R105, R184, 0xff, RZ, 0xc0, !PT ;  /* 0x000000ffb8697812 */ /* 0x000fe400078ec0ff */
[----:B------:R-:W-:Y:S01]  /*7780*/  F2FP.BF16.F32.PACK_AB R199, R214, R215 ;  /* 0x000000d7d6c7723e */ /* 0x000fe200000010ff */
[----:B------:R-:W-:Y:S01]  /*7790*/  FADD.FTZ R237, R218, R237 ;  /* 0x000000eddaed7221 */ /* 0x000fe20000010000 */
[----:B------:R-:W-:Y:S02]  /*77a0*/  ISETP.LE.U32.AND P6, PT, R75, UR8, PT ;  /* 0x000000084b007c0c */ /* 0x000fe4000bfc3070 */
[--C-:B------:R-:W-:Y:S01]  /*77b0*/  PRMT R105, R105, 0x5410, R198.reuse ;  /* 0x0000541069697816 */ /* 0x100fe200000000c6 */
[----:B------:R-:W-:Y:S01]  /*77c0*/  @!P1 HFMA2.BF16_V2 R17, -RZ.H0_H0, RZ.H0_H0, -R199.H0_H0 ;  /* 0x200000ffff119231 */ /* 0x000fe200003409c7 */
[----:B------:R-:W-:-:S02]  /*77d0*/  PRMT R198, R199, 0x7632, R198 ;  /* 0x00007632c7c67816 */ /* 0x000fc400000000c6 */
[----:B------:R-:W-:Y:S02]  /*77e0*/  F2FP.BF16.F32.PACK_AB R185, R224, R234 ;  /* 0x000000eae0b9723e */ /* 0x000fe400000010ff */
[----:B------:R-:W-:Y:S01]  /*77f0*/  @P0 PRMT R204, R30, 0x5410, RZ ;  /* 0x000054101ecc0816 */ /* 0x000fe200000000ff */
[----:B------:R-:W-:Y:S01]  /*7800*/  @!P4 HFMA2.BF16_V2 R16, -RZ.H0_H0, RZ.H0_H0, -R198.H0_H0 ;  /* 0x200000ffff10c231 */ /* 0x000fe200003409c6 */
[----:B------:R-:W-:Y:S02]  /*7810*/  PRMT R127, R127, 0x7632, R127 ;  /* 0x000076327f7f7816 */ /* 0x000fe4000000007f */
[----:B------:R-:W-:Y:S02]  /*7820*/  PRMT R31, R228, 0x7632, R31 ;  /* 0x00007632e41f7816 */ /* 0x000fe4000000001f */
[----:B------:R-:W-:Y:S02]  /*7830*/  SHF.R.U32.HI R30, RZ, 0x10, R98 ;  /* 0x00000010ff1e7819 */ /* 0x000fe40000011662 */
[----:B------:R-:W-:-:S02]  /*7840*/  PRMT R184, R185, 0x7632, R184 ;  /* 0x00007632b9b87816 */ /* 0x000fc400000000b8 */
[----:B------:R-:W-:Y:S02]  /*7850*/  LOP3.LUT R127, R127, 0xff, RZ, 0xc0, !PT ;  /* 0x000000ff7f7f7812 */ /* 0x000fe400078ec0ff */
[----:B------:R-:W-:Y:S01]  /*7860*/  LOP3.LUT R126, R126, 0xffff, RZ, 0xc0, !PT ;  /* 0x0000ffff7e7e7812 */ /* 0x000fe200078ec0ff */
[----:B------:R-:W-:Y:S01]  /*7870*/  @!P6 HFMA2.BF16_V2 R72, -RZ.H0_H0, RZ.H0_H0, -R184.H0_H0 ;  /* 0x200000ffff48e231 */ /* 0x000fe200003409b8 */
[----:B------:R-:W-:Y:S02]  /*7880*/  LOP3.LUT R31, R31, 0xff, RZ, 0xc0, !PT ;  /* 0x000000ff1f1f7812 */ /* 0x000fe400078ec0ff */
[----:B------:R-:W-:Y:S02]  /*7890*/  LOP3.LUT R30, R30, 0xff, RZ, 0xc0, !PT ;  /* 0x000000ff1e1e7812 */ /* 0x000fe400078ec0ff */
[----:B------:R-:W-:Y:S02]  /*78a0*/  PRMT R251, R199, 0x5410, R198 ;  /* 0x00005410c7fb7816 */ /* 0x000fe400000000c6 */
[----:B------:R-:W-:-:S02]  /*78b0*/  @!P1 PRMT R199, R17, 0x5410, RZ ;  /* 0x0000541011c79816 */ /* 0x000fc400000000ff */
[----:B------:R-:W-:Y:S02]  /*78c0*/  @!P4 PRMT R198, R16, 0x5410, RZ ;  /* 0x0000541010c6c816 */ /* 0x000fe400000000ff */
[----:B------:R-:W-:Y:S02]  /*78d0*/  ISETP.LE.U32.AND P1, PT, R127, UR8, PT ;  /* 0x000000087f007c0c */ /* 0x000fe4000bf23070 */
[----:B------:R-:W-:Y:S02]  /*78e0*/  ISETP.LE.U32.AND P4, PT, R126, UR8, PT ;  /* 0x000000087e007c0c */ /* 0x000fe4000bf83070 */
[----:B------:R-:W-:Y:S02]  /*78f0*/  LOP3.LUT R196, R196, 0xff, RZ, 0xc0, !PT ;  /* 0x000000ffc4c47812 */ /* 0x000fe400078ec0ff */
[----:B------:R-:W-:Y:S02]  /*7900*/  ISETP.LE.U32.AND P0, PT, R31, UR8, PT ;  /* 0x000000081f007c0c */ /* 0x000fe4000bf03070 */
[----:B------:R-:W-:-:S02]  /*7910*/  PRMT R113, R30, 0x5410, R113 ;  /* 0x000054101e717816 */ /* 0x000fc40000000071 */
[----:B------:R-:W-:Y:S02]  /*7920*/  @P3 PRMT R202, R28, 0x5410, RZ ;  /* 0x000054101cca3816 */ /* 0x000fe400000000ff */
[----:B------:R-:W-:Y:S01]  /*7930*/  PRMT R73, R185, 0x5410, R184 ;  /* 0x00005410b9497816 */ /* 0x000fe200000000b8 */
[----:B------:R-:W2:Y:S01]  /*7940*/  LDSM.16.MT88.4 R28, [R19+0x6000] ;  /* 0x00600000131c783b */ /* 0x000ea20000004200 */
[----:B------:R-:W-:Y:S01]  /*7950*/  @!P6 PRMT R184, R72, 0x5410, RZ ;  /* 0x0000541048b8e816 */ /* 0x000fe200000000ff */
[----:B------:R-:W-:Y:S01]  /*7960*/  @!P1 HFMA2.BF16_V2 R4, -RZ.H0_H0, RZ.H0_H0, -R135.H0_H0 ;  /* 0x200000ffff049231 */ /* 0x000fe20000340987 */
[----:B------:R-:W-:Y:S01]  /*7970*/  ISETP.GT.U32.AND P6, PT, R252, UR8, PT ;  /* 0x00000008fc007c0c */ /* 0x000fe2000bfc4070 */
[----:B------:R-:W-:Y:S01]  /*7980*/  @!P4 HFMA2.BF16_V2 R5, -RZ.H0_H0, RZ.H0_H0, -R144.H0_H0 ;  /* 0x200000ffff05c231 */ /* 0x000fe20000340990 */
[----:B------:R-:W-:Y:S02]  /*7990*/  PRMT R252, R196, 0x5410, R252 ;  /* 0x00005410c4fc7816 */ /* 0x000fe400000000fc */
[----:B-1----:R-:W-:-:S02]  /*79a0*/  F2FP.BF16.F32.PACK_AB R196, R32, R218 ;  /* 0x000000da20c4723e */ /* 0x002fc400000010ff */
[----:B------:R-:W-:Y:S02]  /*79b0*/  PRMT R72, R190, 0x5410, R189 ;  /* 0x00005410be487816 */ /* 0x000fe400000000bd */
[----:B------:R-:W-:Y:S01]  /*79c0*/  LOP3.LUT R179, R179, 0xffff, RZ, 0xc0, !PT ;  /* 0x0000ffffb3b37812 */ /* 0x000fe200078ec0ff */
[----:B------:R-:W-:Y:S01]  /*79d0*/  @!P5 HFMA2.BF16_V2 R12, -RZ.H0_H0, RZ.H0_H0, -R196.H0_H0 ;  /* 0x200000ffff0cd231 */ /* 0x000fe200003409c4 */
[C---:B------:R-:W-:Y:S02]  /*79e0*/  PRMT R190, R196.reuse, 0x7632, R190 ;  /* 0x00007632c4be7816 */ /* 0x040fe400000000be */
[----:B------:R-:W-:Y:S02]  /*79f0*/  ISETP.LE.U32.AND P3, PT, R179, UR8, PT ;  /* 0x00000008b3007c0c */ /* 0x000fe4000bf63070 */
[----:B------:R-:W-:Y:S01]  /*7a00*/  PRMT R17, R196, 0x5410, R190 ;  /* 0x00005410c4117816 */ /* 0x000fe200000000be */
[----:B------:R-:W-:Y:S01]  /*7a10*/  @P6 HFMA2.BF16_V2 R7, -RZ.H0_H0, RZ.H0_H0, -R190.H0_H0 ;  /* 0x200000ffff076231 */ /* 0x000fe200003409be */
[----:B------:R-:W-:-:S02]  /*7a20*/  @!P5 PRMT R196, R12, 0x5410, RZ ;  /* 0x000054100cc4d816 */ /* 0x000fc400000000ff */
[----:B------:R-:W-:Y:S02]  /*7a30*/  ISETP.GT.U32.AND P5, PT, R246, UR8, PT ;  /* 0x00000008f6007c0c */ /* 0x000fe4000bfa4070 */
[----:B------:R-:W-:Y:S02]  /*7a40*/  @!P1 PRMT R135, R4, 0x5410, RZ ;  /* 0x0000541004879816 */ /* 0x000fe400000000ff */
[----:B------:R-:W-:Y:S01]  /*7a50*/  @!P4 PRMT R144, R5, 0x5410, RZ ;  /* 0x000054100590c816 */ /* 0x000fe200000000ff */
[----:B------:R-:W-:Y:S01]  /*7a60*/  IMAD.U32 R5, RZ, RZ, UR22 ;  /* 0x00000016ff057e24 */ /* 0x000fe2000f8e00ff */
[----:B------:R-:W-:Y:S01]  /*7a70*/  SHF.R.S32.HI R4, RZ, 0x1f, R97 ;  /* 0x0000001fff047819 */ /* 0x000fe20000011461 */
[----:B------:R-:W-:Y:S01]  /*7a80*/  @!P3 HFMA2.BF16_V2 R18, -RZ.H0_H0, RZ.H0_H0, -R162.H0_H0 ;  /* 0x200000ffff12b231 */ /* 0x000fe200003409a2 */
[----:B------:R-:W-:Y:S02]  /*7a90*/  IADD3 R97, P1, PT, R97, UR22, RZ ;  /* 0x0000001661617c10 */ /* 0x000fe4000ff3e0ff */
[----:B------:R-:W-:-:S02]  /*7aa0*/  F2FP.BF16.F32.PACK_AB R189, R212, R213 ;  /* 0x000000d5d4bd723e */ /* 0x000fc400000010ff */
[----:B------:R-:W-:Y:S02]  /*7ab0*/  LEA.HI.X.SX32 R4, R5, R4, 0x1, P1 ;  /* 0x0000000405047211 */ /* 0x000fe400008f0eff */
[----:B------:R-:W-:Y:S01]  /*7ac0*/  LOP3.LUT R5, R247, 0xffff, RZ, 0xc0, !PT ;  /* 0x0000fffff7057812 */ /* 0x000fe200078ec0ff */
[----:B------:R-:W-:Y:S01]  /*7ad0*/  @P5 HFMA2.BF16_V2 R6, -RZ.H0_H0, RZ.H0_H0, -R189.H0_H0 ;  /* 0x200000ffff065231 */ /* 0x000fe200003409bd */
[----:B------:R-:W-:Y:S02]  /*7ae0*/  LEA R180, P1, R97, UR6, 0x1 ;  /* 0x0000000661b47c11 */ /* 0x000fe4000f8208ff */
[----:B------:R-:W-:Y:S02]  /*7af0*/  SHF.R.U32.HI R5, RZ, 0x8, R5 ;  /* 0x00000008ff057819 */ /* 0x000fe40000011605 */
[----:B------:R-:W-:Y:S02]  /*7b00*/  LOP3.LUT R249, R228, 0xffff, RZ, 0xc0, !PT ;  /* 0x0000ffffe4f97812 */ /* 0x000fe400078ec0ff */
[----:B------:R-:W-:-:S02]  /*7b10*/  F2FP.BF16.F32.PACK_AB R179, R208, R209 ;  /* 0x000000d1d0b3723e */ /* 0x000fc400000010ff */
[----:B------:R-:W-:Y:S02]  /*7b20*/  PRMT R188, R189, 0x7632, R188 ;  /* 0x00007632bdbc7816 */ /* 0x000fe400000000bc */
[----:B------:R-:W-:Y:S01]  /*7b30*/  LEA.HI.X R181, R97, UR7, R4, 0x1, P1 ;  /* 0x0000000761b57c11 */ /* 0x000fe200088f0c04 */
[----:B------:R-:W-:Y:S01]  /*7b40*/  @!P0 HFMA2.BF16_V2 R14, -RZ.H0_H0, RZ.H0_H0, -R179.H0_H0 ;  /* 0x200000ffff0e8231 */ /* 0x000fe200003409b3 */
[----:B------:R-:W-:Y:S02]  /*7b50*/  @!P3 PRMT R162, R18, 0x5410, RZ ;  /* 0x0000541012a2b816 */ /* 0x000fe400000000ff */
[----:B------:R-:W-:Y:S01]  /*7b60*/  LOP3.LUT R4, R5, 0xffff, RZ, 0xc0, !PT ;  /* 0x0000ffff05047812 */ /* 0x000fe200078ec0ff */
[----:B------:R-:W-:Y:S01]  /*7b70*/  STG.E.U16 desc[UR28][R180.64], R176 ;  /* 0x000000b0b4007986 */ /* 0x000fe2000c10151c */
[----:B------:R-:W-:Y:S02]  /*7b80*/  SHF.R.U32.HI R249, RZ, 0x8, R249 ;  /* 0x00000008fff97819 */ /* 0x000fe400000116f9 */
[----:B------:R-:W-:Y:S01]  /*7b90*/  HSET2.LE.AND R18, R105, R230, PT ;  /* 0x000000e669127233 */ /* 0x000fe20003803000 */
[----:B------:R-:W-:Y:S01]  /*7ba0*/  STG.E.U16 desc[UR28][R180.64+0x2], R162 ;  /* 0x000002a2b4007986 */ /* 0x000fe2000c10151c */
[----:B------:R-:W-:-:S02]  /*7bb0*/  PRMT R127, R189, 0x5410, R188 ;  /* 0x00005410bd7f7816 */ /* 0x000fc400000000bc */
[----:B------:R-:W-:Y:S02]  /*7bc0*/  PRMT R33, R179, 0x7632, R33 ;  /* 0x00007632b3217816 */ /* 0x000fe40000000021 */
[----:B------:R-:W-:Y:S02]  /*7bd0*/  @P5 PRMT R189, R6, 0x5410, RZ ;  /* 0x0000541006bd5816 */ /* 0x000fe400000000ff */
[----:B------:R-:W-:Y:S02]  /*7be0*/  ISETP.LE.U32.AND P5, PT, R4, UR8, PT ;  /* 0x0000000804007c0c */ /* 0x000fe4000bfa3070 */
[----:B------:R-:W-:Y:S02]  /*7bf0*/  LOP3.LUT R125, R125, 0xffff, RZ, 0xc0, !PT ;  /* 0x0000ffff7d7d7812 */ /* 0x000fe400078ec0ff */
[----:B------:R-:W-:Y:S02]  /*7c00*/  LOP3.LUT R4, R249, 0xffff, RZ, 0xc0, !PT ;  /* 0x0000fffff9047812 */ /* 0x000fe400078ec0ff */
[----:B------:R-:W-:Y:S01]  /*7c10*/  LOP3.LUT R18, R112, R18, RZ, 0xc0, !PT ;  /* 0x0000001270127212 */ /* 0x000fe200078ec0ff */
[----:B------:R-:W-:Y:S01]  /*7c20*/  IMAD.MOV.U32 R112, RZ, RZ, R17 ;  /* 0x000000ffff707224 */ /* 0x000fe200078e0011 */
[----:B------:R-:W-:-:S02]  /*7c30*/  PRMT R239, R179, 0x5410, R33 ;  /* 0x00005410b3ef7816 */ /* 0x000fc40000000021 */
[----:B------:R-:W-:Y:S02]  /*7c40*/  @!P0 PRMT R179, R14, 0x5410, RZ ;  /* 0x000054100eb38816 */ /* 0x000fe400000000ff */
[----:B------:R-:W-:Y:S01]  /*7c50*/  HSET2.LE.AND R17, R113, R230, PT ;  /* 0x000000e671117233 */ /* 0x000fe20003803000 */
[----:B------:R-:W-:Y:S01]  /*7c60*/  IMAD.MOV.U32 R113, RZ, RZ, R127 ;  /* 0x000000ffff717224 */ /* 0x000fe200078e007f */
[----:B------:R-:W-:Y:S01]  /*7c70*/  ISETP.LE.U32.AND P0, PT, R125, UR8, PT ;  /* 0x000000087d007c0c */ /* 0x000fe2000bf03070 */
[----:B------:R-:W-:Y:S01]  /*7c80*/  @!P5 HFMA2.BF16_V2 R27, -RZ.H0_H0, RZ.H0_H0, -R200.H0_H0 ;  /* 0x200000ffff1bd231 */ /* 0x000fe200003409c8 */
[----:B------:R-:W-:Y:S01]  /*7c90*/  LOP3.LUT R14, R98, 0xffff, RZ, 0xc0, !PT ;  /* 0x0000ffff620e7812 */ /* 0x000fe200078ec0ff */
[----:B--2---:R-:W-:Y:S01]  /*7ca0*/  HMMA.16816.F32.BF16 R124, R128, R28, RZ ;  /* 0x0000001c807c723c */ /* 0x004fe200000418ff */
[----:B------:R-:W-:Y:S02]  /*7cb0*/  ISETP.LE.U32.AND P1, PT, R4, UR8, PT ;  /* 0x0000000804007c0c */ /* 0x000fe4000bf23070 */
[----:B------:R-:W-:-:S02]  /*7cc0*/  PRMT R91, R96, 0x5410, R91 ;  /* 0x00005410605b7816 */ /* 0x000fc4000000005b */
[----:B------:R-:W-:Y:S02]  /*7cd0*/  SHF.R.U32.HI R4, RZ, 0x10, R90 ;  /* 0x00000010ff047819 */ /* 0x000fe4000001165a */
[----:B------:R-:W-:Y:S01]  /*7ce0*/  LOP3.LUT R242, R228, 0xff, RZ, 0xc0, !PT ;  /* 0x000000ffe4f27812 */ /* 0x000fe200078ec0ff */
[----:B------:R-:W-:Y:S01]  /*7cf0*/  HMMA.16816.F32.BF16 R96, R20, R28, RZ ;  /* 0x0000001c1460723c */ /* 0x000fe200000418ff */
[----:B------:R-:W-:Y:S01]  /*7d00*/  LOP3.LUT R28, R90, 0xffff, RZ, 0xc0, !PT ;  /* 0x0000ffff5a1c7812 */ /* 0x000fe200078ec0ff */
[----:B------:R-:W-:Y:S01]  /*7d10*/  @!P0 HFMA2.BF16_V2 R38, -RZ.H0_H0, RZ.H0_H0, -R63.H0_H0 ;  /* 0x200000ffff268231 */ /* 0x000fe2000034093f */
[----:B------:R-:W-:Y:S02]  /*7d20*/  LOP3.LUT R4, R4, 0xff, RZ, 0xc0, !PT ;  /* 0x000000ff04047812 */ /* 0x000fe400078ec0ff */
[----:B------:R-:W-:Y:S02]  /*7d30*/  SHF.R.U32.HI R28, RZ, 0x8, R28 ;  /* 0x00000008ff1c7819 */ /* 0x000fe4000001161c */
[----:B------:R-:W-:-:S02]  /*7d40*/  ISETP.LE.U32.AND P3, PT, R242, UR8, PT ;  /* 0x00000008f2007c0c */ /* 0x000fc4000bf63070 */
[----:B------:R-:W-:Y:S02]  /*7d50*/  PRMT R75, R4, 0x5410, R75 ;  /* 0x00005410044b7816 */ /* 0x000fe4000000004b */
[----:B------:R-:W-:Y:S02]  /*7d60*/  PRMT R4, R80, 0x5410, R28 ;  /* 0x0000541050047816 */ /* 0x000fe4000000001c */
[----:B------:R-:W-:Y:S02]  /*7d70*/  SHF.R.U32.HI R14, RZ, 0x8, R14 ;  /* 0x00000008ff0e7819 */ /* 0x000fe4000001160e */
[----:B------:R-:W-:Y:S02]  /*7d80*/  @P6 PRMT R190, R7, 0x5410, RZ ;  /* 0x0000541007be6816 */ /* 0x000fe400000000ff */
[----:B------:R-:W-:Y:S01]  /*7d90*/  PRMT R7, R121, 0x5410, R5 ;  /* 0x0000541079077816 */ /* 0x000fe20000000005 */
[----:B------:R-:W-:Y:S01]  /*7da0*/  IMAD.MOV.U32 R121, RZ, RZ, R19 ;  /* 0x000000ffff797224 */ /* 0x000fe200078e0013 */
[----:B------:R-:W-:-:S02]  /*7db0*/  LOP3.LUT R72, R72, 0xff00ff, RZ, 0xc0, !PT ;  /* 0x00ff00ff48487812 */ /* 0x000fc400078ec0ff */
[--C-:B------:R-:W-:Y:S01]  /*7dc0*/  HSET2.LE.AND R4, R4, R230.reuse, PT ;  /* 0x000000e604047233 */ /* 0x100fe20003803000 */
[----:B------:R-:W-:Y:S01]  /*7dd0*/  IMAD.MOV.U32 R29, RZ, RZ, R7 ;  /* 0x000000ffff1d7224 */ /* 0x000fe200078e0007 */
[--C-:B------:R-:W-:Y:S02]  /*7de0*/  HSET2.LE.AND R5, R75, R230.reuse, PT ;  /* 0x000000e64b057233 */ /* 0x100fe40003803000 */
[----:B------:R-:W-:Y:S02]  /*7df0*/  F2FP.BF16.F32.PACK_AB R183, R210, R211 ;  /* 0x000000d3d2b7723e */ /* 0x000fe400000010ff */
[----:B------:R-:W-:Y:S02]  /*7e00*/  PRMT R104, R104, 0x5410, R14 ;  /* 0x0000541068687816 */ /* 0x000fe4000000000e */
[----:B------:R-:W-:Y:S01]  /*7e10*/  HSET2.LE.AND R7, R72, R230, PT ;  /* 0x000000e648077233 */ /* 0x000fe20003803000 */
[----:B------:R-:W-:Y:S01]  /*7e20*/  @!P3 HFMA2.BF16_V2 R15, -RZ.H0_H0, RZ.H0_H0, -R183.H0_H0 ;  /* 0x200000ffff0fb231 */ /* 0x000fe200003409b7 */
[----:B------:R-:W-:-:S02]  /*7e30*/  LOP3.LUT R4, R74, R4, RZ, 0xc0, !PT ;  /* 0x000000044a047212 */ /* 0x000fc400078ec0ff */
[----:B------:R-:W-:Y:S02]  /*7e40*/  LOP3.LUT R5, R73, R5, RZ, 0xc0, !PT ;  /* 0x0000000549057212 */ /* 0x000fe400078ec0ff */
[C---:B------:R-:W-:Y:S01]  /*7e50*/  PRMT R182, R183.reuse, 0x7632, R182 ;  /* 0x00007632b7b67816 */ /* 0x040fe200000000b6 */
[-C--:B------:R-:W-:Y:S01]  /*7e60*/  HMMA.16816.F32.BF16 R72, R20, R106.reuse, RZ ;  /* 0x0000006a1448723c */ /* 0x080fe200000418ff */
[----:B------:R-:W-:Y:S02]  /*7e70*/  HSET2.LE.AND R16, R104, R230, PT ;  /* 0x000000e668107233 */ /* 0x000fe40003803000 */
[----:B------:R-:W-:Y:S01]  /*7e80*/  SHF.R.U32.HI R244, RZ, 0x18, R228 ;  /* 0x00000018fff47819 */ /* 0x000fe200000116e4 */
[----:B------:R-:W-:Y:S01]  /*7e90*/  @!P1 HFMA2.BF16_V2 R36, -RZ.H0_H0, RZ.H0_H0, -R182.H0_H0 ;  /* 0x200000ffff249231 */ /* 0x000fe200003409b6 */
[----:B------:R-:W-:Y:S02]  /*7ea0*/  PRMT R240, R183, 0x5410, R182 ;  /* 0x00005410b7f07816 */ /* 0x000fe400000000b6 */
[----:B------:R-:W-:Y:S01]  /*7eb0*/  @!P3 PRMT R183, R15, 0x5410, RZ ;  /* 0x000054100fb7b816 */ /* 0x000fe200000000ff */
[----:B------:R-:W-:Y:S01]  /*7ec0*/  HMMA.16816.F32.BF16 R104, R128, R106, RZ ;  /* 0x0000006a8068723c */ /* 0x000fe200000418ff */
[----:B------:R-:W-:-:S02]  /*7ed0*/  ISETP.LE.U32.AND P3, PT, R244, UR8, PT ;  /* 0x00000008f4007c0c */ /* 0x000fc4000bf63070 */
[----:B------:R-:W-:Y:S02]  /*7ee0*/  PRMT R12, R90, 0x7632, R12 ;  /* 0x000076325a0c7816 */ /* 0x000fe4000000000c */
[----:B------:R-:W-:Y:S02]  /*7ef0*/  LOP3.LUT R14, R14, 0xffff, RZ, 0xc0, !PT ;  /* 0x0000ffff0e0e7812 */ /* 0x000fe400078ec0ff */
[----:B------:R-:W-:Y:S02]  /*7f00*/  LOP3.LUT R12, R12, 0xff, RZ, 0xc0, !PT ;  /* 0x000000ff0c0c7812 */ /* 0x000fe400078ec0ff */
[----:B------:R-:W-:Y:S02]  /*7f10*/  LOP3.LUT R19, R81, 0xff00ff, RZ, 0xc0, !PT ;  /* 0x00ff00ff51137812 */ /* 0x000fe400078ec0ff */
[----:B------:R-:W-:Y:S01]  /*7f20*/  LOP3.LUT R16, R82, R16, RZ, 0xc0, !PT ;  /* 0x0000001052107212 */ /* 0x000fe200078ec0ff */
[----:B------:R-:W-:Y:S01]  /*7f30*/  HMMA.16816.F32.BF16 R72, R100, R46, R72 ;  /* 0x0000002e6448723c */ /* 0x000fe20000041848 */
[----:B------:R-:W-:Y:S01]  /*7f40*/  LOP3.LUT R17, R83, R17, RZ, 0xc0, !PT ;  /* 0x0000001153117212 */ /* 0x000fe200078ec0ff */
[----:B------:R-:W-:Y:S01]  /*7f50*/  @!P3 HFMA2.BF16_V2 R13, -RZ.H0_H0, RZ.H0_H0, -R33.H0_H0 ;  /* 0x200000ffff0db231 */ /* 0x000fe20000340921 */
[----:B------:R-:W-:-:S02]  /*7f60*/  ISETP.LE.U32.AND P6, PT, R12, UR8, PT ;  /* 0x000000080c007c0c */ /* 0x000fc4000bfc3070 */
[--C-:B------:R-:W-:Y:S02]  /*7f70*/  HSET2.LE.AND R6, R91, R230.reuse, PT ;  /* 0x000000e65b067233 */ /* 0x100fe40003803000 */
[----:B------:R-:W-:Y:S01]  /*7f80*/  @!P3 PRMT R33, R13, 0x5410, RZ ;  /* 0x000054100d21b816 */ /* 0x000fe200000000ff */
[----:B------:R-:W-:Y:S01]  /*7f90*/  HMMA.16816.F32.BF16 R104, R8, R46, R104 ;  /* 0x0000002e0868723c */ /* 0x000fe20000041868 */
[----:B------:R-:W-:Y:S01]  /*7fa0*/  IMAD.MOV.U32 R47, RZ, RZ, R113 ;  /* 0x000000ffff2f7224 */ /* 0x000fe200078e0071 */
[----:B------:R-:W-:Y:S01]  /*7fb0*/  ISETP.LE.U32.AND P3, PT, R14, UR8, PT ;  /* 0x000000080e007c0c */ /* 0x000fe2000bf63070 */
[----:B------:R-:W-:Y:S01]  /*7fc0*/  IMAD.MOV.U32 R46, RZ, RZ, R112 ;  /* 0x000000ffff2e7224 */ /* 0x000fe200078e0070 */
[----:B------:R1:W2:Y:S01]  /*7fd0*/  LDSM.16.MT88.4 R12, [R121+0x6800] ;  /* 0x00680000790c783b */ /* 0x0002a20000004200 */
[----:B------:R-:W-:Y:S02]  /*7fe0*/  HSET2.LE.AND R19, R19, R230, PT ;  /* 0x000000e613137233 */ /* 0x000fe40003803000 */
[----:B------:R-:W-:Y:S01]  /*7ff0*/  LOP3.LUT R6, R89, R6, RZ, 0xc0, !PT ;  /* 0x0000000659067212 */ /* 0x000fe200078ec0ff */
[----:B------:R-:W-:Y:S01]  /*8000*/  HMMA.16816.F32.BF16 R80, R20, R114, RZ ;  /* 0x000000721450723c */ /* 0x000fe200000418ff */
[----:B------:R-:W-:Y:S01]  /*8010*/  LOP3.LUT R7, R88, R7, RZ, 0xc0, !PT ;  /* 0x0000000758077212 */ /* 0x000fe200078ec0ff */
[----:B------:R-:W-:Y:S01]  /*8020*/  @!P6 HFMA2.BF16_V2 R26, -RZ.H0_H0, RZ.H0_H0, -R185.H0_H0 ;  /* 0x200000ffff1ae231 */ /* 0x000fe200003409b9 */
[----:B------:R-:W-:-:S02]  /*8030*/  LOP3.LUT R19, R120, R19, RZ, 0xc0, !PT ;  /* 0x0000001378137212 */ /* 0x000fc400078ec0ff */
[----:B------:R-:W-:Y:S02]  /*8040*/  SHF.R.U32.HI R228, RZ, 0x10, R228 ;  /* 0x00000010ffe47819 */ /* 0x000fe400000116e4 */
[----:B------:R-:W-:Y:S01]  /*8050*/  PRMT R226, R231, 0x5410, R226 ;  /* 0x00005410e7e27816 */ /* 0x000fe200000000e2 */
[----:B------:R-:W-:Y:S01]  /*8060*/  HMMA.16816.F32.BF16 R112, R128, R114, RZ ;  /* 0x000000728070723c */ /* 0x000fe200000418ff */
[----:B------:R-:W-:Y:S01]  /*8070*/  PRMT R227, R233, 0x5410, R227 ;  /* 0x00005410e9e37816 */ /* 0x000fe200000000e3 */
[----:B------:R-:W-:Y:S01]  /*8080*/  @!P3 HFMA2.BF16_V2 R37, -RZ.H0_H0, RZ.H0_H0, -R173.H0_H0 ;  /* 0x200000ffff25b231 */ /* 0x000fe200003409ad */
[----:B------:R-:W-:Y:S02]  /*8090*/  LOP3.LUT R175, R175, 0xffff, RZ, 0xc0, !PT ;  /* 0x0000ffffafaf7812 */ /* 0x000fe400078ec0ff */
[----:B------:R-:W-:Y:S02]  /*80a0*/  @!P0 PRMT R63, R38, 0x5410, RZ ;  /* 0x00005410263f8816 */ /* 0x000fe400000000ff */
[----:B------:R-:W-:Y:S01]  /*80b0*/  ISETP.LE.U32.AND P0, PT, R175, UR8, PT ;  /* 0x00000008af007c0c */ /* 0x000fe2000bf03070 */
[----:B------:R-:W-:Y:S01]  /*80c0*/  HMMA.16816.F32.BF16 R88, R20, R122, RZ ;  /* 0x0000007a1458723c */ /* 0x000fe200000418ff */
[----:B------:R-:W-:-:S02]  /*80d0*/  LOP3.LUT R28, R28, 0xffff, RZ, 0xc0, !PT ;  /* 0x0000ffff1c1c7812 */ /* 0x000fc400078ec0ff */
[----:B------:R-:W-:Y:S02]  /*80e0*/  @!P3 PRMT R173, R37, 0x5410, RZ ;  /* 0x0000541025adb816 */ /* 0x000fe400000000ff */
[----:B------:R-:W-:Y:S02]  /*80f0*/  ISETP.LE.U32.AND P3, PT, R28, UR8, PT ;  /* 0x000000081c007c0c */ /* 0x000fe4000bf63070 */
[----:B------:R-:W-:Y:S01]  /*8100*/  @!P6 PRMT R185, R26, 0x5410, RZ ;  /* 0x000054101ab9e816 */ /* 0x000fe200000000ff */
[----:B------:R-:W-:Y:S01]  /*8110*/  HMMA.16816.F32.BF16 R80, R100, R42, R80 ;  /* 0x0000002a6450723c */ /* 0x000fe20000041850 */
[----:B------:R-:W-:Y:S02]  /*8120*/  ISETP.GT.U32.AND P4, PT, R229, UR8, PT ;  /* 0x00000008e5007c0c */ /* 0x000fe4000bf84070 */
[----:B------:R-:W-:Y:S01]  /*8130*/  @!P5 PRMT R200, R27, 0x5410, RZ ;  /* 0x000054101bc8d816 */ /* 0x000fe200000000ff */
[----:B------:R-:W-:Y:S01]  /*8140*/  @!P0 HFMA2.BF16_V2 R25, -RZ.H0_H0, RZ.H0_H0, -R158.H0_H0 ;  /* 0x200000ffff198231 */ /* 0x000fe2000034099e */
[----:B------:R-:W-:-:S03]  /*8150*/  @!P1 PRMT R182, R36, 0x5410, RZ ;  /* 0x0000541024b69816 */ /* 0x000fc600000000ff */
[----:B------:R-:W-:Y:S01]  /*8160*/  HMMA.16816.F32.BF16 R112, R8, R42, R112 ;  /* 0x0000002a0870723c */ /* 0x000fe20000041870 */
[----:B------:R-:W-:Y:S01]  /*8170*/  IMAD.MOV.U32 R43, RZ, RZ, R121 ;  /* 0x000000ffff2b7224 */ /* 0x000fe200078e0079 */
[----:B------:R-:W-:Y:S01]  /*8180*/  @!P0 PRMT R158, R25, 0x5410, RZ ;  /* 0x00005410199e8816 */ /* 0x000fe200000000ff */
[----:B------:R-:W-:-:S03]  /*8190*/  @!P3 HFMA2.BF16_V2 R24, -RZ.H0_H0, RZ.H0_H0, -R186.H0_H0 ;  /* 0x200000ffff18b231 */ /* 0x000fc600003409ba */
[----:B------:R-:W-:Y:S02]  /*81a0*/  @P4 HFMA2.BF16_V2 R39, -RZ.H0_H0, RZ.H0_H0, -R188.H0_H0 ;  /* 0x200000ffff274231 */ /* 0x000fe400003409bc */
[----:B-1----:R-:W-:Y:S01]  /*81b0*/  HMMA.16816.F32.BF16 R120, R128, R122, RZ ;  /* 0x0000007a8078723c */ /* 0x002fe200000418ff */
[----:B------:R-:W-:Y:S02]  /*81c0*/  @!P3 PRMT R186, R24, 0x5410, RZ ;  /* 0x0000541018bab816 */ /* 0x000fe400000000ff */
[----:B------:R-:W-:-:S05]  /*81d0*/  @P4 PRMT R188, R39, 0x5410, RZ ;  /* 0x0000541027bc4816 */ /* 0x000fca00000000ff */
[----:B------:R-:W-:Y:S08]  /*81e0*/  HMMA.16816.F32.BF16 R128, R128, R30, RZ ;  /* 0x0000001e8080723c */ /* 0x000ff000000418ff */
[C---:B--2---:R-:W-:Y:S08]  /*81f0*/  HMMA.16816.F32.BF16 R124, R8.reuse, R12, R124 ;  /* 0x0000000c087c723c */ /* 0x044ff0000004187c */
[C---:B------:R-:W-:Y:S08]  /*8200*/  HMMA.16816.F32.BF16 R120, R8.reuse, R34, R120 ;  /* 0x000000220878723c */ /* 0x040ff00000041878 */
[----:B------:R-:W-:Y:S01]  /*8210*/  HMMA.16816.F32.BF16 R128, R8, R14, R128 ;  /* 0x0000000e0880723c */ /* 0x000fe20000041880 */
[----:B------:R-:W1:Y:S07]  /*8220*/  LDSM.16.MT88.4 R8, [R197+0x7000] ;  /* 0x00700000c508783b */ /* 0x000e6e0000004200 */
[----:B------:R-:W-:Y:S08]  /*8230*/  HMMA.16816.F32.BF16 R20, R20, R30, RZ ;  /* 0x0000001e1414723c */ /* 0x000ff000000418ff */
[C---:B------:R-:W-:Y:S08]  /*8240*/  HMMA.16816.F32.BF16 R96, R100.reuse, R12, R96 ;  /* 0x0000000c6460723c */ /* 0x040ff00000041860 */
[C---:B------:R-:W-:Y:S08]  /*8250*/  HMMA.16816.F32.BF16 R88, R100.reuse, R34, R88 ;  /* 0x000000226458723c */ /* 0x040ff00000041858 */
[----:B------:R-:W-:Y:S01]  /*8260*/  HMMA.16816.F32.BF16 R100, R100, R14, R20 ;  /* 0x0000000e6464723c */ /* 0x000fe20000041814 */
[----:B------:R-:W2:Y:S01]  /*8270*/  LDSM.16.MT88.4 R12, [R248+0x7000] ;  /* 0x00700000f80c783b */ /* 0x000ea20000004200 */
[----:B------:R-:W-:-:S06]  /*8280*/  SHF.R.U32.HI R23, RZ, 0x18, R247 ;  /* 0x00000018ff177819 */ /* 0x000fcc00000116f7 */
[-C--:B-1----:R-:W-:Y:S08]  /*8290*/  HMMA.16816.F32.BF16 R92, R16, R8.reuse, R92 ;  /* 0x00000008105c723c */ /* 0x082ff0000004185c */
[----:B------:R-:W-:Y:S08]  /*82a0*/  HMMA.16816.F32.BF16 R68, R4, R8, R68 ;  /* 0x000000080444723c */ /* 0x000ff00000041844 */
[-C--:B------:R-:W-:Y:S08]  /*82b0*/  HMMA.16816.F32.BF16 R104, R16, R10.reuse, R104 ;  /* 0x0000000a1068723c */ /* 0x080ff00000041868 */
[C---:B------:R-:W-:Y:S01]  /*82c0*/  HMMA.16816.F32.BF16 R72, R4.reuse, R10, R72 ;  /* 0x0000000a0448723c */ /* 0x040fe20000041848 */
[----:B------:R-:W1:Y:S07]  /*82d0*/  LDSM.16.MT88.4 R8, [R245+0x7000] ;  /* 0x00700000f508783b */ /* 0x000e6e0000004200 */
[C---:B--2---:R-:W-:Y:S08]  /*82e0*/  HMMA.16816.F32.BF16 R84, R4.reuse, R12, R84 ;  /* 0x0000000c0454723c */ /* 0x044ff00000041854 */
[----:B------:R-:W-:Y:S08]  /*82f0*/  HMMA.16816.F32.BF16 R88, R4, R14, R88 ;  /* 0x0000000e0458723c */ /* 0x000ff00000041858 */
[C---:B------:R-:W-:Y:S08]  /*8300*/  HMMA.16816.F32.BF16 R116, R16.reuse, R12, R116 ;  /* 0x0000000c1074723c */ /* 0x040ff00000041874 */
[C---:B------:R-:W-:Y:S01]  /*8310*/  HMMA.16816.F32.BF16 R120, R16.reuse, R14, R120 ;  /* 0x0000000e1078723c */ /* 0x040fe20000041878 */
[----:B------:R-:W-:Y:S07]  /*8320*/  LDSM.16.MT88.4 R12, [R197+0x7800] ;  /* 0x00780000c50c783b */ /* 0x000fee0000004200 */
[-C--:B-1----:R-:W-:Y:S08]  /*8330*/  HMMA.16816.F32.BF16 R108, R16, R8.reuse, R108 ;  /* 0x00000008106c723c */ /* 0x082ff0000004186c */
[----:B------:R-:W-:Y:S08]  /*8340*/  HMMA.16816.F32.BF16 R76, R4, R8, R76 ;  /* 0x00000008044c723c */ /* 0x000ff0000004184c */
[-C--:B------:R-:W-:Y:S08]  /*8350*/  HMMA.16816.F32.BF16 R112, R16, R10.reuse, R112 ;  /* 0x0000000a1070723c */ /* 0x080ff00000041870 */
[C---:B------:R-:W-:Y:S01]  /*8360*/  HMMA.16816.F32.BF16 R80, R4.reuse, R10, R80 ;  /* 0x0000000a0450723c */ /* 0x040fe20000041850 */
[----:B------:R-:W1:Y:S07]  /*8370*/  LDSM.16.MT88.4 R8, [R43+0x7000] ;  /* 0x007000002b08783b */ /* 0x000e6e0000004200 */
[C---:B-1----:R-:W-:Y:S08]  /*8380*/  HMMA.16816.F32.BF16 R96, R4.reuse, R8, R96 ;  /* 0x000000080460723c */ /* 0x042ff00000041860 */
[----:B------:R-:W-:Y:S01]  /*8390*/  HMMA.16816.F32.BF16 R100, R4, R10, R100 ;  /* 0x0000000a0464723c */ /* 0x000fe20000041864 */
[----:B------:R-:W-:-:S02]  /*83a0*/  SHF.R.U32.HI R5, RZ, 0x10, R247 ;  /* 0x00000010ff057819 */ /* 0x000fc400000116f7 */
[----:B------:R-:W-:Y:S02]  /*83b0*/  PRMT R4, R246, 0x5410, R229 ;  /* 0x00005410f6047816 */ /* 0x000fe400000000e5 */
[----:B------:R-:W-:Y:S02]  /*83c0*/  LOP3.LUT R5, R5, 0xff, RZ, 0xc0, !PT ;  /* 0x000000ff05057812 */ /* 0x000fe400078ec0ff */
[----:B------:R-:W-:Y:S01]  /*83d0*/  LOP3.LUT R4, R4, 0xff00ff, RZ, 0xc0, !PT ;  /* 0x00ff00ff04047812 */ /* 0x000fe200078ec0ff */
[----:B------:R-:W-:Y:S01]  /*83e0*/  HMMA.16816.F32.BF16 R124, R16, R8, R124 ;  /* 0x00000008107c723c */ /* 0x000fe2000004187c */
[----:B------:R-:W-:Y:S02]  /*83f0*/  PRMT R5, R5, 0x5410, R23 ;  /* 0x0000541005057816 */ /* 0x000fe40000000017 */
[----:B------:R-:W1:Y:S01]  /*8400*/  LDSM.16.MT88.4 R20, [R245+0x7800] ;  /* 0x00780000f514783b */ /* 0x000e620000004200 */
[--C-:B------:R-:W-:Y:S02]  /*8410*/  HSET2.LE.AND R4, R4, R230.reuse, PT ;  /* 0x000000e604047233 */ /* 0x100fe40003803000 */
[----:B------:R-:W-:-:S02]  /*8420*/  HSET2.LE.AND R6, R252, R230, PT ;  /* 0x000000e6fc067233 */ /* 0x000fc40003803000 */
[----:B------:R-:W-:Y:S01]  /*8430*/  HMMA.16816.F32.BF16 R128, R16, R10, R128 ;  /* 0x0000000a1080723c */ /* 0x000fe20000041880 */
[----:B------:R-:W2:Y:S01]  /*8440*/  LDSM.16.MT88.4 R16, [R248+0x7800] ;  /* 0x00780000f810783b */ /* 0x000ea20000004200 */
[----:B------:R-:W-:Y:S02]  /*8450*/  LOP3.LUT R7, R47, R4, RZ, 0xc0, !PT ;  /* 0x000000042f077212 */ /* 0x000fe400078ec0ff */
[--C-:B------:R-:W-:Y:S01]  /*8460*/  HSET2.LE.AND R4, R29, R230.reuse, PT ;  /* 0x000000e61d047233 */ /* 0x100fe20003803000 */
[----:B------:R-:W3:Y:S01]  /*8470*/  LDSM.16.MT88.4 R8, [R43+0x7800] ;  /* 0x007800002b08783b */ /* 0x000ee20000004200 */
[----:B------:R-:W-:Y:S02]  /*8480*/  HSET2.LE.AND R5, R5, R230, PT ;  /* 0x000000e605057233 */ /* 0x000fe40003803000 */
[----:B------:R-:W-:Y:S02]  /*8490*/  LOP3.LUT R6, R46, R6, RZ, 0xc0, !PT ;  /* 0x000000062e067212 */ /* 0x000fe400078ec0ff */
[----:B------:R-:W-:-:S02]  /*84a0*/  LOP3.LUT R4, R250, R4, RZ, 0xc0, !PT ;  /* 0x00000004fa047212 */ /* 0x000fc400078ec0ff */
[----:B------:R-:W-:-:S07]  /*84b0*/  LOP3.LUT R5, R251, R5, RZ, 0xc0, !PT ;  /* 0x00000005fb057212 */ /* 0x000fce00078ec0ff */
[C---:B------:R-:W-:Y:S08]  /*84c0*/  HMMA.16816.F32.BF16 R92, R4.reuse, R12, R92 ;  /* 0x0000000c045c723c */ /* 0x040ff0000004185c */
[C---:B------:R-:W-:Y:S08]  /*84d0*/  HMMA.16816.F32.BF16 R104, R4.reuse, R14, R104 ;  /* 0x0000000e0468723c */ /* 0x040ff00000041868 */
[C---:B-1----:R-:W-:Y:S08]  /*84e0*/  HMMA.16816.F32.BF16 R108, R4.reuse, R20, R108 ;  /* 0x00000014046c723c */ /* 0x042ff0000004186c */
[C---:B------:R-:W-:Y:S08]  /*84f0*/  HMMA.16816.F32.BF16 R112, R4.reuse, R22, R112 ;  /* 0x000000160470723c */ /* 0x040ff00000041870 */
[C---:B--2---:R-:W-:Y:S08]  /*8500*/  HMMA.16816.F32.BF16 R116, R4.reuse, R16, R116 ;  /* 0x000000100474723c */ /* 0x044ff00000041874 */
[C---:B------:R-:W-:Y:S08]  /*8510*/  HMMA.16816.F32.BF16 R120, R4.reuse, R18, R120 ;  /* 0x000000120478723c */ /* 0x040ff00000041878 */
[C---:B---3--:R-:W-:Y:S08]  /*8520*/  HMMA.16816.F32.BF16 R124, R4.reuse, R8, R124 ;  /* 0x00000008047c723c */ /* 0x048ff0000004187c */
[----:B------:R-:W-:Y:S01]  /*8530*/  HMMA.16816.F32.BF16 R128, R4, R10, R128 ;  /* 0x0000000a0480723c */ /* 0x000fe20000041880 */
[----:B------:R-:W-:-:S02]  /*8540*/  LOP3.LUT R5, R228, 0xff, RZ, 0xc0, !PT ;  /* 0x000000ffe4057812 */ /* 0x000fc400078ec0ff */
[----:B------:R-:W-:Y:S02]  /*8550*/  PRMT R4, R242, 0x5410, R249 ;  /* 0x00005410f2047816 */ /* 0x000fe400000000f9 */
[----:B------:R-:W-:Y:S02]  /*8560*/  LOP3.LUT R7, R226, 0xff00ff, RZ, 0xc0, !PT ;  /* 0x00ff00ffe2077812 */ /* 0x000fe400078ec0ff */
[----:B------:R-:W-:Y:S02]  /*8570*/  PRMT R5, R5, 0x5410, R244 ;  /* 0x0000541005057816 */ /* 0x000fe400000000f4 */
[--C-:B------:R-:W-:Y:S02]  /*8580*/  HSET2.LE.AND R6, R227, R230.reuse, PT ;  /* 0x000000e6e3067233 */ /* 0x100fe40003803000 */
[--C-:B------:R-:W-:Y:S02]  /*8590*/  HSET2.LE.AND R7, R7, R230.reuse, PT ;  /* 0x000000e607077233 */ /* 0x100fe40003803000 */
[----:B------:R-:W-:-:S02]  /*85a0*/  HSET2.LE.AND R4, R4, R230, PT ;  /* 0x000000e604047233 */ /* 0x000fc40003803000 */
[----:B------:R-:W-:Y:S02]  /*85b0*/  HSET2.LE.AND R5, R5, R230, PT ;  /* 0x000000e605057233 */ /* 0x000fe40003803000 */
[----:B------:R-:W-:Y:S02]  /*85c0*/  LOP3.LUT R6, R236, R6, RZ, 0xc0, !PT ;  /* 0x00000006ec067212 */ /* 0x000fe400078ec0ff */
[----:B------:R-:W-:Y:S02]  /*85d0*/  LOP3.LUT R7, R235, R7, RZ, 0xc0, !PT ;  /* 0x00000007eb077212 */ /* 0x000fe400078ec0ff */
[----:B------:R-:W-:Y:S02]  /*85e0*/  LOP3.LUT R4, R240, R4, RZ, 0xc0, !PT ;  /* 0x00000004f0047212 */ /* 0x000fe400078ec0ff */
[----:B------:R-:W-:-:S07]  /*85f0*/  LOP3.LUT R5, R239, R5, RZ, 0xc0, !PT ;  /* 0x00000005ef057212 */ /* 0x000fce00078ec0ff */
[----:B------:R-:W-:Y:S01]  /*8600*/  HMMA.16816.F32.BF16 R84, R4, R16, R84 ;  /* 0x000000100454723c */ /* 0x000fe20000041854 */
[----:B------:R-:W-:-:S04]  /*8610*/  IMAD.U32 R16, RZ, RZ, UR4 ;  /* 0x00000004ff107e24 */ /* 0x000fc8000f8e00ff */
[----:B------:R-:W-:-:S03]  /*8620*/  IMAD.WIDE R16, R16, 0x2, R180 ;  /* 0x0000000210107825 */ /* 0x000fc600078e02b4 */
[C---:B------:R-:W-:Y:S01]  /*8630*/  HMMA.16816.F32.BF16 R68, R4.reuse, R12, R68 ;  /* 0x0000000c0444723c */ /* 0x040fe20000041844 */
[----:B------:R-:W-:Y:S01]  /*8640*/  IMAD.U32 R12, RZ, RZ, UR26 ;  /* 0x0000001aff0c7e24 */ /* 0x000fe2000f8e00ff */
[----:B------:R-:W-:Y:S03]  /*8650*/  STG.E.U16 desc[UR28][R16.64], R161 ;  /* 0x000000a110007986 */ /* 0x000fe6000c10151c */
[----:B------:R-:W-:Y:S01]  /*8660*/  IMAD.WIDE R12, R12, 0x70, R16 ;  /* 0x000000700c0c7825 */ /* 0x000fe200078e0210 */
[----:B------:R-:W-:Y:S02]  /*8670*/  STG.E.U16 desc[UR28][R16.64+0x2], R160 ;  /* 0x000002a010007986 */ /* 0x000fe4000c10151c */
[----:B------:R-:W-:Y:S01]  /*8680*/  HMMA.16816.F32.BF16 R72, R4, R14, R72 ;  /* 0x0000000e0448723c */ /* 0x000fe20000041848 */
[----:B------:R-:W-:Y:S01]  /*8690*/  IMAD.U32 R15, RZ, RZ, UR4 ;  /* 0x00000004ff0f7e24 */ /* 0x000fe2000f8e00ff */
[----:B------:R-:W-:Y:S01]  /*86a0*/  STG.E.U16 desc[UR28][R12.64], R159 ;  /* 0x0000009f0c007986 */ /* 0x000fe2000c10151c */
[----:B------:R-:W-:-:S03]  /*86b0*/  IMAD.U32 R14, RZ, RZ, UR26 ;  /* 0x0000001aff0e7e24 */ /* 0x000fc6000f8e00ff */
[----:B------:R-:W-:Y:S02]  /*86c0*/  STG.E.U16 desc[UR28][R12.64+0x2], R158 ;  /* 0x0000029e0c007986 */ /* 0x000fe4000c10151c */
[----:B------:R-:W-:Y:S01]  /*86d0*/  HMMA.16816.F32.BF16 R96, R4, R8, R96 ;  /* 0x000000080460723c */ /* 0x000fe20000041860 */
[----:B------:R-:W-:-:S04]  /*86e0*/  IMAD.WIDE R8, R15, 0x2, R12 ;  /* 0x000000020f087825 */ /* 0x000fc800078e020c */
[----:B------:R-:W-:Y:S01]  /*86f0*/  IMAD.WIDE R14, R14, -0x70, R12 ;  /* 0xffffff900e0e7825 */ /* 0x000fe200078e020c */
[----:B------:R-:W-:Y:S02]  /*8700*/  STG.E.U16 desc[UR28][R8.64], R135 ;  /* 0x0000008708007986 */ /* 0x000fe4000c10151c */
[C---:B------:R-:W-:Y:S02]  /*8710*/  HMMA.16816.F32.BF16 R76, R4.reuse, R20, R76 ;  /* 0x00000014044c723c */ /* 0x040fe4000004184c */
[----:B------:R-:W-:Y:S04]  /*8720*/  STG.E.U16 desc[UR28][R8.64+0x2], R134 ;  /* 0x0000028608007986 */ /* 0x000fe8000c10151c */
[----:B------:R-:W-:Y:S02]  /*8730*/  STG.E.U16 desc[UR28][R180.64+0x10], R149 ;  /* 0x00001095b4007986 */ /* 0x000fe4000c10151c */
[C---:B------:R-:W-:Y:S02]  /*8740*/  HMMA.16816.F32.BF16 R80, R4.reuse, R22, R80 ;  /* 0x000000160450723c */ /* 0x040fe40000041850 */
[----:B------:R-:W-:Y:S04]  /*8750*/  STG.E.U16 desc[UR28][R180.64+0x12], R148 ;  /* 0x00001294b4007986 */ /* 0x000fe8000c10151c */
[----:B------:R-:W-:Y:S02]  /*8760*/  STG.E.U16 desc[UR28][R14.64+0x10], R147 ;  /* 0x000010930e007986 */ /* 0x000fe4000c10151c */
[C---:B------:R-:W-:Y:S02]  /*8770*/  HMMA.16816.F32.BF16 R88, R4.reuse, R18, R88 ;  /* 0x000000120458723c */ /* 0x040fe40000041858 */
[----:B------:R-:W-:Y:S06]  /*8780*/  STG.E.U16 desc[UR28][R14.64+0x12], R146 ;  /* 0x000012920e007986 */ /* 0x000fec000c10151c */
[----:B------:R-:W-:Y:S01]  /*8790*/  HMMA.16816.F32.BF16 R100, R4, R10, R100 ;  /* 0x0000000a0464723c */ /* 0x000fe20000041864 */
[----:B------:R-:W-:-:S04]  /*87a0*/  IMAD.U32 R4, RZ, RZ, UR26 ;  /* 0x0000001aff047e24 */ /* 0x000fc8000f8e00ff */
[----:B------:R-:W-:-:S05]  /*87b0*/  IMAD.WIDE R6, R4, 0x70, R14 ;  /* 0x0000007004067825 */ /* 0x000fca00078e020e */
[----:B------:R-:W-:Y:S01]  /*87c0*/  STG.E.U16 desc[UR28][R6.64+0x10], R133 ;  /* 0x0000108506007986 */ /* 0x000fe2000c10151c */
[----:B------:R-:W-:-:S03]  /*87d0*/  IMAD.WIDE R10, R4, -0x70, R6 ;  /* 0xffffff90040a7825 */ /* 0x000fc600078e0206 */
[----:B------:R1:W-:Y:S04]  /*87e0*/  STG.E.U16 desc[UR28][R6.64+0x12], R67 ;  /* 0x0000124306007986 */ /* 0x0003e8000c10151c */
[----:B------:R-:W-:Y:S04]  /*87f0*/  STG.E.U16 desc[UR28][R8.64+0x12], R65 ;  /* 0x0000124108007986 */ /* 0x000fe8000c10151c */
[----:B------:R-:W-:Y:S04]  /*8800*/  STG.E.U16 desc[UR28][R8.64+0x10], R66 ;  /* 0x0000104208007986 */ /* 0x000fe8000c10151c */
[----:B------:R-:W-:Y:S04]  /*8810*/  STG.E.U16 desc[UR28][R180.64+0x20], R145 ;  /* 0x00002091b4007986 */ /* 0x000fe8000c10151c */
[----:B------:R-:W-:Y:S04]  /*8820*/  STG.E.U16 desc[UR28][R180.64+0x22], R144 ;  /* 0x00002290b4007986 */ /* 0x000fe8000c10151c */
[----:B------:R-:W-:Y:S04]  /*8830*/  STG.E.U16 desc[UR28][R10.64+0x20], R143 ;  /* 0x0000208f0a007986 */ /* 0x000fe8000c10151c */
[----:B------:R2:W-:Y:S01]  /*8840*/  STG.E.U16 desc[UR28][R10.64+0x22], R142 ;  /* 0x0000228e0a007986 */ /* 0x0005e2000c10151c */
[----:B-1----:R-:W-:-:S05]  /*8850*/  IMAD.WIDE R6, R4, 0x70, R10 ;  /* 0x0000007004067825 */ /* 0x002fca00078e020a */
[----:B------:R-:W-:Y:S04]  /*8860*/  STG.E.U16 desc[UR28][R6.64+0x20], R64 ;  /* 0x0000204006007986 */ /* 0x000fe8000c10151c */
[----:B------:R1:W-:Y:S04]  /*8870*/  STG.E.U16 desc[UR28][R6.64+0x22], R63 ;  /* 0x0000223f06007986 */ /* 0x0003e8000c10151c */
[----:B------:R-:W-:Y:S04]  /*8880*/  STG.E.U16 desc[UR28][R8.64+0x20], R62 ;  /* 0x0000203e08007986 */ /* 0x000fe8000c10151c */
[----:B------:R-:W-:Y:S04]  /*8890*/  STG.E.U16 desc[UR28][R8.64+0x22], R61 ;  /* 0x0000223d08007986 */ /* 0x000fe8000c10151c */
[----:B------:R-:W-:Y:S01]  /*88a0*/  STG.E.U16 desc[UR28][R180.64+0x30], R141 ;  /* 0x0000308db4007986 */ /* 0x000fe2000c10151c */
[----:B--2---:R-:W-:-:S03]  /*88b0*/  IMAD.WIDE R10, R4, -0x70, R6 ;  /* 0xffffff90040a7825 */ /* 0x004fc600078e0206 */
        /* <DEDUP_REMOVED lines=41> */
[----:B------:R-:W-:Y:S01]  /*8b50*/  STG.E.U16 desc[UR28][R10.64+0x70], R189 ;  /* 0x000070bd0a007986 */ /* 0x000fe2000c10151c */
[----:B------:R-:W-:-:S03]  /*8b60*/  IMAD.WIDE R4, R4, 0x70, R10 ;  /* 0x0000007004047825 */ /* 0x000fc600078e020a */
[----:B------:R-:W-:Y:S01]  /*8b70*/  STG.E.U16 desc[UR28][R10.64+0x72], R188 ;  /* 0x000072bc0a007986 */ /* 0x000fe2000c10151c */
[----:B-1----:R-:W-:-:S03]  /*8b80*/  FADD.FTZ R6, R50, R243 ;  /* 0x000000f332067221 */ /* 0x002fc60000010000 */
[----:B------:R-:W-:Y:S04]  /*8b90*/  STG.E.U16 desc[UR28][R4.64+0x70], R52 ;  /* 0x0000703404007986 */ /* 0x000fe8000c10151c */
[----:B------:R1:W-:Y:S04]  /*8ba0*/  STG.E.U16 desc[UR28][R4.64+0x72], R51 ;  /* 0x0000723304007986 */ /* 0x0003e8000c10151c */
[----:B------:R-:W-:Y:S04]  /*8bb0*/  STG.E.U16 desc[UR28][R8.64+0x70], R45 ;  /* 0x0000702d08007986 */ /* 0x000fe8000c10151c */
[----:B------:R-:W-:Y:S01]  /*8bc0*/  STG.E.U16 desc[UR28][R8.64+0x72], R44 ;  /* 0x0000722c08007986 */ /* 0x000fe2000c10151c */
[----:B-1----:R-:W-:Y:S01]  /*8bd0*/  FADD.FTZ R4, R212, R241 ;  /* 0x000000f1d4047221 */ /* 0x002fe20000010000 */
[----:B------:R-:W-:-:S04]  /*8be0*/  FADD.FTZ R5, R49, R238 ;  /* 0x000000ee31057221 */ /* 0x000fc80000010000 */
[----:B------:R1:W-:Y:S04]  /*8bf0*/  STL [R1+0x7c], R4 ;  /* 0x00007c0401007387 */ /* 0x0003e80000100800 */
[----:B------:R2:W-:Y:S01]  /*8c00*/  STL [R1+0x78], R6 ;  /* 0x0000780601007387 */ /* 0x0005e20000100800 */
[----:B-1----:R-:W-:-:S05]  /*8c10*/  FADD.FTZ R4, R32, R237 ;  /* 0x000000ed20047221 */ /* 0x002fca0000010000 */
[----:B------:R2:W-:Y:S04]  /*8c20*/  STL [R1+0x80], R4 ;  /* 0x0000800401007387 */ /* 0x0005e80000100800 */
[----:B------:R2:W-:Y:S01]  /*8c30*/  STL [R1+0x74], R5 ;  /* 0x0000740501007387 */ /* 0x0005e20000100800 */
[----:B------:R-:W-:Y:S05]  /*8c40*/  BRA.U !UP2, `(.L_x_1712) ;  /* 0x000000610a8c7547 */ /* 0x000fea000b800000 */
[-C--:B--2---:R-:W-:Y:S01]  /*8c50*/  LOP3.LUT R5, R156, R48.reuse, RZ, 0x3c, !PT ;  /* 0x000000309c057212 */ /* 0x084fe200078e3cff */
[----:B------:R-:W1:Y:S01]  /*8c60*/  S2UR UR5, SR_CgaCtaId ;  /* 0x00000000000579c3 */ /* 0x000e620000008800 */
[----:B------:R-:W-:Y:S01]  /*8c70*/  LOP3.LUT R4, R136, R48, RZ, 0x3c, !PT ;  /* 0x0000003088047212 */ /* 0x000fe200078e3cff */
[----:B------:R-:W-:Y:S01]  /*8c80*/  IMAD.MOV.U32 R136, RZ, RZ, R0 ;  /* 0x000000ffff887224 */ /* 0x000fe200078e0000 */
[----:B------:R-:W2:Y:S01]  /*8c90*/  LDCU UR10, c[0x0][0x440] ;  /* 0x00008800ff0a77ac */ /* 0x000ea20008000800 */
[----:B------:R-:W-:Y:S01]  /*8ca0*/  VIADD R0, R197, 0x6000 ;  /* 0x00006000c5007836 */ /* 0x000fe20000000000 */
[----:B------:R3:W-:Y:S01]  /*8cb0*/  STL [R1+0x48], R5 ;  /* 0x0000480501007387 */ /* 0x0007e20000100800 */
[C---:B------:R-:W-:Y:S01]  /*8cc0*/  LOP3.LUT P0, RZ, R195.reuse, 0x2, RZ, 0xc0, !PT ;  /* 0x00000002c3ff7812 */ /* 0x040fe2000780c0ff */
[----:B------:R-:W-:Y:S01]  /*8cd0*/  IMAD.SHL.U32 R189, R195, 0x40, RZ ;  /* 0x00000040c3bd7824 */ /* 0x000fe200078e00ff */
[----:B------:R-:W4:Y:S01]  /*8ce0*/  LDC.64 R198, c[0x0][0x3c0] ;  /* 0x0000f000ffc67b82 */ /* 0x000f220000000a00 */
[----:B------:R3:W-:Y:S01]  /*8cf0*/  STL [R1+0x44], R4 ;  /* 0x0000440401007387 */ /* 0x0007e20000100800 */
[----:B------:R-:W-:Y:S01]  /*8d00*/  SEL R185, R193, 0xffffffe0, !P0 ;  /* 0xffffffe0c1b97807 */ /* 0x000fe20004000000 */
[----:B------:R-:W-:Y:S01]  /*8d10*/  IMAD.MOV.U32 R135, RZ, RZ, R2 ;  /* 0x000000ffff877224 */ /* 0x000fe200078e0002 */
[----:B------:R-:W-:Y:S01]  /*8d20*/  LOP3.LUT P1, RZ, R195, 0x2, RZ, 0xc0, !PT ;  /* 0x00000002c3ff7812 */ /* 0x000fe2000782c0ff */
[----:B------:R3:W-:Y:S01]  /*8d30*/  STL [R1+0x4c], R180 ;  /* 0x00004cb401007387 */ /* 0x0007e20000100800 */
[----:B------:R-:W-:Y:S01]  /*8d40*/  IMAD.MOV.U32 R134, RZ, RZ, R3 ;  /* 0x000000ffff867224 */ /* 0x000fe200078e0003 */
[----:B------:R-:W-:Y:S01]  /*8d50*/  SHF.R.U32.HI R186, RZ, 0x1, R195 ;  /* 0x00000001ffba7819 */ /* 0x000fe200000116c3 */
[----:B------:R-:W-:Y:S01]  /*8d60*/  IMAD.MOV.U32 R133, RZ, RZ, R132 ;  /* 0x000000ffff857224 */ /* 0x000fe200078e0084 */
[----:B------:R3:W-:Y:S01]  /*8d70*/  STL [R1+0x70], R181 ;  /* 0x000070b501007387 */ /* 0x0007e20000100800 */
[----:B------:R-:W-:Y:S01]  /*8d80*/  IMAD.MOV.U32 R190, RZ, RZ, 0x40 ;  /* 0x00000040ffbe7424 */ /* 0x000fe200078e00ff */
[----:B------:R-:W-:Y:S01]  /*8d90*/  LOP3.LUT R188, R189, 0x400, RZ, 0xc0, !PT ;  /* 0x00000400bdbc7812 */ /* 0x000fe200078ec0ff */
[----:B------:R-:W-:Y:S01]  /*8da0*/  IMAD.SHL.U32 R196, R192, 0x200, RZ ;  /* 0x00000200c0c47824 */ /* 0x000fe200078e00ff */
[----:B------:R3:W-:Y:S01]  /*8db0*/  STL [R1+0x40], R0 ;  /* 0x0000400001007387 */ /* 0x0007e20000100800 */
[----:B--2---:R-:W-:Y:S01]  /*8dc0*/  ISETP.GE.AND P3, PT, R191, UR10, PT ;  /* 0x0000000abf007c0c */ /* 0x004fe2000bf66270 */
[----:B------:R-:W-:Y:S01]  /*8dd0*/  IMAD.IADD R184, R185, 0x1, R197 ;  /* 0x00000001b9b87824 */ /* 0x000fe200078e02c5 */
[----:B------:R-:W-:Y:S01]  /*8de0*/  SEL R187, R193, 0xffffffe0, !P1 ;  /* 0xffffffe0c1bb7807 */ /* 0x000fe20004800000 */
[----:B------:R-:W-:Y:S01]  /*8df0*/  UMOV UR9, 0x400 ;  /* 0x0000040000097882 */ /* 0x000fe20000000000 */
[----:B------:R-:W-:Y:S01]  /*8e00*/  ULEA.HI UR25, UR25, 0xfffffffe, URZ, 0x1a ;  /* 0xfffffffe19197891 */ /* 0x000fe2000f8fd0ff */
[----:B------:R-:W2:Y:S01]  /*8e10*/  LDCU UR7, c[0x0][0x440] ;  /* 0x00008800ff0777ac */ /* 0x000ea20008000800 */
[----:B------:R-:W2:Y:S01]  /*8e20*/  LDCU UR4, c[0x0][0x45c] ;  /* 0x00008b80ff0477ac */ /* 0x000ea20008000800 */
[----:B------:R-:W-:-:S02]  /*8e30*/  USHF.L.U32 UR6, UR8, 0x10, URZ ;  /* 0x0000001008067899 */ /* 0x000fc400080006ff */
[----:B-1----:R-:W-:Y:S01]  /*8e40*/  ULEA UR5, UR5, UR9, 0x18 ;  /* 0x0000000905057291 */ /* 0x002fe2000f8ec0ff */
[----:B------:R-:W-:Y:S11]  /*8e50*/  BRA `(.L_x_1713) ;  /* 0x0000000000c47947 */ /* 0x000ff60003800000 */
.L_x_1715:
[----:B------:R-:W2:Y:S01]  /*8e60*/  LDL R167, [R1+0x38] ;  /* 0x0000380001a77983 */ /* 0x000ea20000100800 */
[----:B------:R-:W1:Y:S01]  /*8e70*/  LDC.64 R2, c[0x0][0x3b8] ;  /* 0x0000ee00ff027b82 */ /* 0x000e620000000a00 */
[----:B------:R-:W-:Y:S01]  /*8e80*/  ISETP.GE.AND P3, PT, R191, UR7, PT ;  /* 0x00000007bf007c0c */ /* 0x000fe2000bf66270 */
[----:B------:R-:W-:Y:S01]  /*8e90*/  UIADD3 UR10, UPT, UPT, UR25, -0x1, URZ ;  /* 0xffffffff190a7890 */ /* 0x000fe2000fffe0ff */
[----:B------:R-:W3:Y:S04]  /*8ea0*/  LDL R182, [R1+0x34] ;  /* 0x0000340001b67983 */ /* 0x000ee80000100800 */
[----:B------:R-:W4:Y:S01]  /*8eb0*/  LDL R183, [R1+0x3c] ;  /* 0x00003c0001b77983 */ /* 0x000f220000100800 */
[----:B-1----:R-:W-:Y:S04]  /*8ec0*/  IMAD.WIDE.U32 R150, R2, UR10, RZ ;  /* 0x0000000a02967c25 */ /* 0x002fe8000f8e00ff */
[----:B------:R-:W-:Y:S02]  /*8ed0*/  IMAD.SHL.U32 R176, R150, 0x40, RZ ;  /* 0x0000004096b07824 */ /* 0x000fe400078e00ff */
[C---:B------:R-:W-:Y:S03]  /*8ee0*/  IMAD R144, R3.reuse, UR10, R151 ;  /* 0x0000000a03907c24 */ /* 0x040fe6000f8e0297 */
[-C--:B------:R-:W-:Y:S02]  /*8ef0*/  @!P0 LEA R151, P4, R2, R176.reuse, 0x4 ;  /* 0x000000b002978211 */ /* 0x080fe400078820ff */
[----:B------:R-:W-:Y:S01]  /*8f00*/  SHF.L.U64.HI R177, R150, 0x6, R144 ;  /* 0x0000000696b17819 */ /* 0x000fe20000010290 */
[----:B------:R-:W-:Y:S01]  /*8f10*/  @!P0 IMAD R144, R3, 0x30, RZ ;  /* 0x0000003003908824 */ /* 0x000fe200078e02ff */
[C---:B------:R-:W-:Y:S02]  /*8f20*/  @!P0 LEA R152, P1, R2.reuse, R176, 0x5 ;  /* 0x000000b002988211 */ /* 0x040fe400078228ff */
[CC--:B------:R-:W-:Y:S01]  /*8f30*/  @!P0 LEA.HI.X R150, R2.reuse, R177.reuse, R3, 0x4, P4 ;  /* 0x000000b102968211 */ /* 0x0c0fe200020f2403 */
[C---:B------:R-:W-:Y:S01]  /*8f40*/  @!P0 IMAD.WIDE.U32 R172, R2.reuse, 0x30, R176 ;  /* 0x0000003002ac8825 */ /* 0x040fe200078e00b0 */
[----:B------:R-:W-:Y:S03]  /*8f50*/  @!P0 LEA.HI.X R3, R2, R177, R3, 0x5, P1 ;  /* 0x000000b102038211 */ /* 0x000fe600008f2c03 */
[----:B------:R-:W-:Y:S01]  /*8f60*/  @!P0 IMAD.IADD R144, R144, 0x1, R173 ;  /* 0x0000000190908824 */ /* 0x000fe200078e02ad */
[CC--:B--2---:R-:W-:Y:S02]  /*8f70*/  @!P3 LEA R145, P5, R176.reuse, R167.reuse, 0x1 ;  /* 0x000000a7b091b211 */ /* 0x0c4fe400078a08ff */
[CC--:B------:R-:W-:Y:S02]  /*8f80*/  @!P0 LEA R174, P4, R151.reuse, R167.reuse, 0x1 ;  /* 0x000000a797ae8211 */ /* 0x0c0fe400078808ff */
[-C--:B---3--:R-:W-:Y:S02]  /*8f90*/  @!P3 LEA.HI.X R2, R176, R182.reuse, R177, 0x1, P5 ;  /* 0x000000b6b002b211 */ /* 0x088fe400028f0cb1 */
[CC--:B------:R-:W-:Y:S02]  /*8fa0*/  @!P0 LEA R176, P1, R152.reuse, R167.reuse, 0x1 ;  /* 0x000000a798b08211 */ /* 0x0c0fe400078208ff */
[-C--:B------:R-:W-:Y:S02]  /*8fb0*/  @!P0 LEA.HI.X R175, R151, R182.reuse, R150, 0x1, P4 ;  /* 0x000000b697af8211 */ /* 0x080fe400020f0c96 */
[-C--:B------:R-:W-:Y:S01]  /*8fc0*/  @!P0 LEA.HI.X R177, R152, R182.reuse, R3, 0x1, P1 ;  /* 0x000000b698b18211 */ /* 0x080fe200008f0c03 */
[----:B------:R-:W-:Y:S01]  /*8fd0*/  @!P3 IMAD.MOV.U32 R3, RZ, RZ, R2 ;  /* 0x000000ffff03b224 */ /* 0x000fe200078e0002 */
[C---:B------:R-:W-:Y:S01]  /*8fe0*/  @!P0 LEA R150, P4, R172.reuse, R167, 0x1 ;  /* 0x000000a7ac968211 */ /* 0x040fe200078808ff */
[----:B------:R-:W-:Y:S03]  /*8ff0*/  @!P3 IMAD.MOV.U32 R2, RZ, RZ, R145 ;  /* 0x000000ffff02b224 */ /* 0x000fe600078e0091 */
[----:B------:R-:W-:Y:S02]  /*9000*/  @!P0 LEA.HI.X R151, R172, R182, R144, 0x1, P4 ;  /* 0x000000b6ac978211 */ /* 0x000fe400020f0c90 */
[----:B------:R-:W-:Y:S01]  /*9010*/  @!PT LDS RZ, [RZ] ;  /* 0x00000000fffff984 */ /* 0x000fe20000000800 */
[----:B------:R-:W-:Y:S01]  /*9020*/  @!PT LDS RZ, [RZ] ;  /* 0x00000000fffff984 */ /* 0x000fe20000000800 */
[----:B------:R-:W-:Y:S01]  /*9030*/  @!PT LDS RZ, [RZ] ;  /* 0x00000000fffff984 */ /* 0x000fe20000000800 */
[----:B----4-:R1:W-:Y:S04]  /*9040*/  @!P3 LDGSTS.E.BYPASS.LTC128B.128 [R183+0x4000], desc[UR28][R2.64] ;  /* 0x0400000002b7bfae */ /* 0x0103e8000b981a1c */
        /* <DEDUP_REMOVED lines=16> */
[----:B------:R-:W0:Y:S01]  /*9150*/  LDGDEPBAR ;  /* 0x00000000000079af */ /* 0x000e220000000000 */
[----:B------:R-:W-:Y:S05]  /*9160*/  BRA `(.L_x_1714) ;  /* 0x0000000c00ac7947 */ /* 0x000fea0003800000 */
.L_x_1713:
[----:B-----5:R-:W5:Y:S01]  /*9170*/  LDL R7, [R1+0x30] ;  /* 0x0000300001077983 */ /* 0x020f620000100800 */
[----:B--2---:R-:W-:Y:S01]  /*9180*/  ISETP.GE.AND P0, PT, R191, UR7, PT ;  /* 0x00000007bf007c0c */ /* 0x004fe2000bf06270 */
[----:B----4-:R-:W-:Y:S01]  /*9190*/  IMAD.WIDE.U32 R2, R198, UR25, RZ ;  /* 0x00000019c6027c25 */ /* 0x010fe2000f8e00ff */
[----:B------:R-:W-:Y:S04]  /*91a0*/  DEPBAR.LE SB0, 0x0 ;  /* 0x000080000000791a */ /* 0x000fe80000000000 */
[----:B------:R-:W2:Y:S01]  /*91b0*/  LDL R15, [R1+0x2c] ;  /* 0x00002c00010f7983 */ /* 0x000ea20000100800 */
[----:B---3--:R-:W-:Y:S01]  /*91c0*/  IMAD R0, R199, UR25, R3 ;  /* 0x00000019c7007c24 */ /* 0x008fe2000f8e0203 */
[----:B------:R-:W-:Y:S01]  /*91d0*/  USHF.L.U32 UR9, UR25, 0x1, URZ ;  /* 0x0000000119097899 */ /* 0x000fe200080006ff */
[C---:B------:R-:W-:Y:S01]  /*91e0*/  IMAD.SHL.U32 R10, R2.reuse, 0x40, RZ ;  /* 0x00000040020a7824 */ /* 0x040fe200078e00ff */
[----:B------:R-:W3:Y:S01]  /*91f0*/  LDL R14, [R1+0x3c] ;  /* 0x00003c00010e7983 */ /* 0x000ee20000100800 */
[C---:B------:R-:W-:Y:S01]  /*9200*/  IMAD.SHL.U32 R5, R195.reuse, 0x20, RZ ;  /* 0x00000020c3057824 */ /* 0x040fe200078e00ff */
[----:B------:R-:W-:Y:S01]  /*9210*/  SHF.L.U64.HI R11, R2, 0x6, R0 ;  /* 0x00000006020b7819 */ /* 0x000fe20000010200 */
[----:B------:R-:W-:Y:S01]  /*9220*/  IMAD.SHL.U32 R4, R195, 0x8, RZ ;  /* 0x00000008c3047824 */ /* 0x000fe200078e00ff */
[----:B------:R-:W-:Y:S01]  /*9230*/  BAR.SYNC.DEFER_BLOCKING 0x0 ;  /* 0x0000000000007b1d */ /* 0x000fe20000010000 */
[CC--:B------:R-:W-:Y:S01]  /*9240*/  @!P0 LEA R6, P2, R198.reuse, R10.reuse, 0x4 ;  /* 0x0000000ac6068211 */ /* 0x0c0fe200078420ff */
[----:B------:R-:W-:Y:S01]  /*9250*/  UISETP.NE.AND UP0, UPT, UR25, URZ, UPT ;  /* 0x000000ff1900728c */ /* 0x000fe2000bf05270 */
[----:B------:R-:W-:Y:S02]  /*9260*/  LOP3.LUT R194, R5, 0x7c00, RZ, 0xc0, !PT ;  /* 0x00007c0005c27812 */ /* 0x000fe400078ec0ff */
[C---:B------:R-:W-:Y:S02]  /*9270*/  @!P0 LEA R5, P1, R198.reuse, R10, 0x5 ;  /* 0x0000000ac6058211 */ /* 0x040fe400078228ff */
[-CC-:B------:R-:W-:Y:S02]  /*9280*/  @!P0 LEA.HI.X R3, R198, R11.reuse, R199.reuse, 0x4, P2 ;  /* 0x0000000bc6038211 */ /* 0x180fe400010f24c7 */
[----:B------:R-:W-:Y:S02]  /*9290*/  LOP3.LUT R191, R4, 0x38, RZ, 0xc0, !PT ;  /* 0x0000003804bf7812 */ /* 0x000fe400078ec0ff */
[----:B------:R-:W-:Y:S02]  /*92a0*/  @!P0 LEA.HI.X R4, R198, R11, R199, 0x5, P1 ;  /* 0x0000000bc6048211 */ /* 0x000fe400008f2cc7 */
[----:B------:R-:W-:Y:S02]  /*92b0*/  LOP3.LUT R140, R191, 0x1c0, R189, 0xf8, !PT ;  /* 0x000001c0bf8c7812 */ /* 0x000fe400078ef8bd */
[----:B------:R-:W-:Y:S02]  /*92c0*/  LOP3.LUT R0, R194, 0x200, R196, 0xf8, !PT ;  /* 0x00000200c2007812 */ /* 0x000fe400078ef8c4 */
[C---:B------:R-:W-:Y:S02]  /*92d0*/  LOP3.LUT R2, R140.reuse, 0x8, R186, 0x78, !PT ;  /* 0x000000088c027812 */ /* 0x040fe400078e78ba */
[----:B------:R-:W-:Y:S02]  /*92e0*/  LOP3.LUT R140, R140, 0x8, R195, 0x78, !PT ;  /* 0x000000088c8c7812 */ /* 0x000fe400078e78c3 */
[----:B------:R-:W-:Y:S01]  /*92f0*/  LOP3.LUT R2, R0, R2, RZ, 0xfc, !PT ;  /* 0x0000000200027212 */ /* 0x000fe200078efcff */
[----:B------:R-:W-:Y:S02]  /*9300*/  @!P0 IMAD R0, R199, 0x30, RZ ;  /* 0x00000030c7008824 */ /* 0x000fe400078e02ff */
[----:B------:R-:W-:Y:S01]  /*9310*/  IMAD R140, R140, 0x2, R188 ;  /* 0x000000028c8c7824 */ /* 0x000fe200078e02bc */
[----:B------:R-:W-:Y:S01]  /*9320*/  LEA R2, R2, UR5, 0x1 ;  /* 0x0000000502027c11 */ /* 0x000fe2000f8e08ff */
[----:B------:R-:W4:Y:S04]  /*9330*/  LDL.64 R138, [R1+0x60] ;  /* 0x00006000018a7983 */ /* 0x000f280000100a00 */
[----:B------:R-:W-:Y:S01]  /*9340*/  IMAD.IADD R152, R187, 0x1, R2 ;  /* 0x00000001bb987824 */ /* 0x000fe200078e0202 */
[CC--:B-----5:R-:W-:Y:S02]  /*9350*/  @!P0 LEA R12, P2, R6.reuse, R7.reuse, 0x1 ;  /* 0x00000007060c8211 */ /* 0x0e0fe400078408ff */
[C---:B------:R-:W-:Y:S02]  /*9360*/  @!P0 LEA R8, P1, R5.reuse, R7, 0x1 ;  /* 0x0000000705088211 */ /* 0x040fe400078208ff */
[----:B--2---:R-:W-:Y:S02]  /*9370*/  @!P0 LEA.HI.X R13, R6, R15, R3, 0x1, P2 ;  /* 0x0000000f060d8211 */ /* 0x004fe400010f0c03 */
[C---:B------:R-:W-:Y:S02]  /*9380*/  @!P3 LEA R3, P2, R10.reuse, R7, 0x1 ;  /* 0x000000070a03b211 */ /* 0x040fe400078408ff */
[-C--:B------:R-:W-:Y:S02]  /*9390*/  @!P0 LEA.HI.X R9, R5, R15.reuse, R4, 0x1, P1 ;  /* 0x0000000f05098211 */ /* 0x080fe400008f0c04 */
[--C-:B------:R-:W-:Y:S01]  /*93a0*/  @!P3 LEA.HI.X R4, R10, R15, R11.reuse, 0x1, P2 ;  /* 0x0000000f0a04b211 */ /* 0x100fe200010f0c0b */
[----:B------:R-:W-:Y:S01]  /*93b0*/  @!P0 IMAD.WIDE.U32 R10, R198, 0x30, R10 ;  /* 0x00000030c60a8825 */ /* 0x000fe200078e000a */
[----:B------:R-:W-:Y:S03]  /*93c0*/  LOP3.LUT P2, RZ, R195, 0x4, RZ, 0xc0, !PT ;  /* 0x00000004c3ff7812 */ /* 0x000fe6000784c0ff */
[----:B------:R-:W-:Y:S01]  /*93d0*/  @!P3 IMAD.MOV.U32 R5, RZ, RZ, R4 ;  /* 0x000000ffff05b224 */ /* 0x000fe200078e0004 */
[----:B------:R-:W-:Y:S01]  /*93e0*/  @!P0 LEA R6, P1, R10, R7, 0x1 ;  /* 0x000000070a068211 */ /* 0x000fe200078208ff */
[----:B------:R-:W-:Y:S01]  /*93f0*/  @!P3 IMAD.MOV.U32 R4, RZ, RZ, R3 ;  /* 0x000000ffff04b224 */ /* 0x000fe200078e0003 */
[----:B------:R-:W-:Y:S01]  /*9400*/  SEL R3, R190, 0xffffffc0, !P2 ;  /* 0xffffffc0be037807 */ /* 0x000fe20005000000 */
[----:B------:R-:W-:Y:S03]  /*9410*/  @!P0 IMAD.IADD R0, R0, 0x1, R11 ;  /* 0x0000000100008824 */ /* 0x000fe600078e020b */
[----:B------:R-:W-:Y:S01]  /*9420*/  @!PT LDS RZ, [RZ] ;  /* 0x00000000fffff984 */ /* 0x000fe20000000800 */
[----:B------:R-:W-:Y:S01]  /*9430*/  @!PT LDS RZ, [RZ] ;  /* 0x00000000fffff984 */ /* 0x000fe20000000800 */
[----:B------:R-:W-:Y:S01]  /*9440*/  @!PT LDS RZ, [RZ] ;  /* 0x00000000fffff984 */ /* 0x000fe20000000800 */
[----:B---3--:R-:W-:Y:S02]  /*9450*/  @!P3 LDGSTS.E.BYPASS.LTC128B.128 [R14+0x6000], desc[UR28][R4.64] ;  /* 0x06000000040ebfae */ /* 0x008fe4000b981a1c */
[----:B------:R-:W-:Y:S01]  /*9460*/  @!P0 LEA.HI.X R7, R10, R15, R0, 0x1, P1 ;  /* 0x0000000f0a078211 */ /* 0x000fe200008f0c00 */
[----:B------:R-:W-:Y:S04]  /*9470*/  VIADD R0, R140, UR5 ;  /* 0x000000058c007c36 */ /* 0x000fe80008000000 */
[C---:B------:R-:W-:Y:S01]  /*9480*/  IMAD.IADD R164, R0.reuse, 0x1, R187 ;  /* 0x0000000100a47824 */ /* 0x040fe200078e02bb */
[----:B------:R-:W-:Y:S01]  /*9490*/  @P3 STS.128 [R14+0x6000], RZ ;  /* 0x006000ff0e003388 */ /* 0x000fe20000000c00 */
[----:B------:R-:W-:Y:S07]  /*94a0*/  IMAD.IADD R0, R0, 0x1, R3 ;  /* 0x0000000100007824 */ /* 0x000fee00078e0203 */
        /* <DEDUP_REMOVED lines=17> */
[----:B------:R2:W3:Y:S08]  /*95c0*/  LDSM.16.M88.4 R60, [R2+0x2000] ;  /* 0x00200000023c783b */ /* 0x0004f00000000200 */
[----:B------:R-:W5:Y:S08]  /*95d0*/  LDSM.16.M88.4 R32, [R140+UR5+0x4800] ;  /* 0x004800058c20783b */ /* 0x000f700008000200 */
[----:B------:R-:W0:Y:S08]  /*95e0*/  LDGDEPBAR ;  /* 0x00000000000079af */ /* 0x000e300000000000 */
[----:B------:R-:W4:Y:S01]  /*95f0*/  LDSM.16.M88.4 R48, [R140+UR5+0x5000] ;  /* 0x005000058c30783b */ /* 0x000f220008000200 */
[----:B--2---:R-:W-:Y:S07]  /*9600*/  IMAD.IADD R2, R3, 0x1, R2 ;  /* 0x0000000103027824 */ /* 0x004fee00078e0202 */
[----:B------:R-:W2:Y:S01]  /*9610*/  LDSM.16.M88.4 R140, [R140+UR5+0x5800] ;  /* 0x005800058c8c783b */ /* 0x000ea20008000200 */
[-C--:B-1----:R-:W-:Y:S07]  /*9620*/  HMMA.16816.F32.BF16 R4, R64, R16.reuse, RZ ;  /* 0x000000104004723c */ /* 0x082fee00000418ff */
[----:B------:R-:W-:Y:S01]  /*9630*/  LDSM.16.M88.4 R144, [R152] ;  /* 0x000000009890783b */ /* 0x000fe20000000200 */
[C---:B---3--:R-:W-:Y:S07]  /*9640*/  HMMA.16816.F32.BF16 R8, R60.reuse, R16, RZ ;  /* 0x000000103c08723c */ /* 0x048fee00000418ff */
[----:B------:R-:W1:Y:S01]  /*9650*/  LDSM.16.M88.4 R148, [R164+0x4000] ;  /* 0x00400000a494783b */ /* 0x000e620000000200 */
[-C--:B------:R-:W-:Y:S07]  /*9660*/  HMMA.16816.F32.BF16 R12, R60, R18.reuse, RZ ;  /* 0x000000123c0c723c */ /* 0x080fee00000418ff */
[----:B------:R-:W3:Y:S01]  /*9670*/  LDSM.16.M88.4 R152, [R152+0x2000] ;  /* 0x002000009898783b */ /* 0x000ee20000000200 */
[C---:B------:R-:W-:Y:S07]  /*9680*/  HMMA.16816.F32.BF16 R16, R64.reuse, R18, RZ ;  /* 0x000000124010723c */ /* 0x040fee00000418ff */
[----:B------:R-:W3:Y:S01]  /*9690*/  LDSM.16.M88.4 R156, [R164+0x4800] ;  /* 0x00480000a49c783b */ /* 0x000ee20000000200 */
[-C--:B-----5:R-:W-:Y:S07]  /*96a0*/  HMMA.16816.F32.BF16 R20, R64, R32.reuse, RZ ;  /* 0x000000204014723c */ /* 0x0a0fee00000418ff */
[----:B------:R-:W5:Y:S01]  /*96b0*/  LDSM.16.M88.4 R160, [R164+0x5000] ;  /* 0x00500000a4a0783b */ /* 0x000f620000000200 */
[C---:B------:R-:W-:Y:S07]  /*96c0*/  HMMA.16816.F32.BF16 R24, R60.reuse, R32, RZ ;  /* 0x000000203c18723c */ /* 0x040fee00000418ff */
[----:B------:R-:W5:Y:S01]  /*96d0*/  LDSM.16.M88.4 R164, [R164+0x5800] ;  /* 0x00580000a4a4783b */ /* 0x000f620000000200 */
[-C--:B------:R-:W-:Y:S07]  /*96e0*/  HMMA.16816.F32.BF16 R28, R60, R34.reuse, RZ ;  /* 0x000000223c1c723c */ /* 0x080fee00000418ff */
[----:B------:R-:W-:Y:S01]  /*96f0*/  LDSM.16.M88.4 R168, [R0+0x5000] ;  /* 0x0050000000a8783b */ /* 0x000fe20000000200 */
[C---:B------:R-:W-:Y:S07]  /*9700*/  HMMA.16816.F32.BF16 R32, R64.reuse, R34, RZ ;  /* 0x000000224020723c */ /* 0x040fee00000418ff */
[----:B------:R-:W-:Y:S01]  /*9710*/  LDSM.16.M88.4 R172, [R0+0x5800] ;  /* 0x0058000000ac783b */ /* 0x000fe20000000200 */
[-C--:B----4-:R-:W-:Y:S08]  /*9720*/  HMMA.16816.F32.BF16 R36, R64, R48.reuse, RZ ;  /* 0x000000304024723c */ /* 0x090ff000000418ff */
[C---:B------:R-:W-:Y:S08]  /*9730*/  HMMA.16816.F32.BF16 R40, R60.reuse, R48, RZ ;  /* 0x000000303c28723c */ /* 0x040ff000000418ff */
[-C--:B------:R-:W-:Y:S08]  /*9740*/  HMMA.16816.F32.BF16 R44, R60, R50.reuse, RZ ;  /* 0x000000323c2c723c */ /* 0x080ff000000418ff */
[C---:B------:R-:W-:Y:S08]  /*9750*/  HMMA.16816.F32.BF16 R48, R64.reuse, R50, RZ ;  /* 0x000000324030723c */ /* 0x040ff000000418ff */
[-C--:B--2---:R-:W-:Y:S08]  /*9760*/  HMMA.16816.F32.BF16 R52, R64, R140.reuse, RZ ;  /* 0x0000008c4034723c */ /* 0x084ff000000418ff */
[C---:B------:R-:W-:Y:S08]  /*9770*/  HMMA.16816.F32.BF16 R56, R60.reuse, R140, RZ ;  /* 0x0000008c3c38723c */ /* 0x040ff000000418ff */
[-C--:B------:R-:W-:Y:S08]  /*9780*/  HMMA.16816.F32.BF16 R60, R60, R142.reuse, RZ ;  /* 0x0000008e3c3c723c */ /* 0x080ff000000418ff */
[----:B------:R-:W-:Y:S01]  /*9790*/  HMMA.16816.F32.BF16 R64, R64, R142, RZ ;  /* 0x0000008e4040723c */ /* 0x000fe200000418ff */
[----:B------:R-:W-:Y:S07]  /*97a0*/  LDSM.16.M88.4 R140, [R2] ;  /* 0x00000000028c783b */ /* 0x000fee0000000200 */
[-C--:B-1----:R-:W-:Y:S08]  /*97b0*/  HMMA.16816.F32.BF16 R4, R144, R148.reuse, R4 ;  /* 0x000000949004723c */ /* 0x082ff00000041804 */
[C---:B---3--:R-:W-:Y:S08]  /*97c0*/  HMMA.16816.F32.BF16 R8, R152.reuse, R148, R8 ;  /* 0x000000949808723c */ /* 0x048ff00000041808 */
[-C--:B------:R-:W-:Y:S08]  /*97d0*/  HMMA.16816.F32.BF16 R12, R152, R150.reuse, R12 ;  /* 0x00000096980c723c */ /* 0x080ff0000004180c */
[C---:B------:R-:W-:Y:S01]  /*97e0*/  HMMA.16816.F32.BF16 R16, R144.reuse, R150, R16 ;  /* 0x000000969010723c */ /* 0x040fe20000041810 */
[----:B------:R-:W1:Y:S07]  /*97f0*/  LDSM.16.M88.4 R148, [R0+0x4000] ;  /* 0x004000000094783b */ /* 0x000e6e0000000200 */
[-C--:B------:R-:W-:Y:S08]  /*9800*/  HMMA.16816.F32.BF16 R20, R144, R156.reuse, R20 ;  /* 0x0000009c9014723c */ /* 0x080ff00000041814 */
[C---:B------:R-:W-:Y:S08]  /*9810*/  HMMA.16816.F32.BF16 R24, R152.reuse, R156, R24 ;  /* 0x0000009c9818723c */ /* 0x040ff00000041818 */
[-C--:B------:R-:W-:Y:S08]  /*9820*/  HMMA.16816.F32.BF16 R28, R152, R158.reuse, R28 ;  /* 0x0000009e981c723c */ /* 0x080ff0000004181c */
[C---:B------:R-:W-:Y:S01]  /*9830*/  HMMA.16816.F32.BF16 R32, R144.reuse, R158, R32 ;  /* 0x0000009e9020723c */ /* 0x040fe20000041820 */
[----:B------:R2:W3:Y:S07]  /*9840*/  LDSM.16.M88.4 R156, [R2+0x2000] ;  /* 0x00200000029c783b */ /* 0x0004ee0000000200 */
[-C--:B-----5:R-:W-:Y:S08]  /*9850*/  HMMA.16816.F32.BF16 R36, R144, R160.reuse, R36 ;  /* 0x000000a09024723c */ /* 0x0a0ff00000041824 */
[C---:B------:R-:W-:Y:S08]  /*9860*/  HMMA.16816.F32.BF16 R40, R152.reuse, R160, R40 ;  /* 0x000000a09828723c */ /* 0x040ff00000041828 */
[-C--:B------:R-:W-:Y:S03]  /*9870*/  HMMA.16816.F32.BF16 R44, R152, R162.reuse, R44 ;  /* 0x000000a2982c723c */ /* 0x080fe6000004182c */
[C---:B--2---:R-:W-:Y:S05]  /*9880*/  IMAD.IADD R2, R187.reuse, 0x1, R2 ;  /* 0x00000001bb027824 */ /* 0x044fea00078e0202 */
[C---:B------:R-:W-:Y:S01]  /*9890*/  HMMA.16816.F32.BF16 R48, R144.reuse, R162, R48 ;  /* 0x000000a29030723c */ /* 0x040fe20000041830 */
[----:B------:R2:W4:Y:S07]  /*98a0*/  LDSM.16.M88.4 R160, [R0+0x4800] ;  /* 0x0048000000a0783b */ /* 0x00052e0000000200 */
[-C--:B------:R-:W-:Y:S01]  /*98b0*/  HMMA.16816.F32.BF16 R52, R144, R164.reuse, R52 ;  /* 0x000000a49034723c */ /* 0x080fe20000041834 */
[----:B------:R-:W-:Y:S07]  /*98c0*/  LDSM.16.M88.4 R180, [R2+0x2000] ;  /* 0x0020000002b4783b */ /* 0x000fee0000000200 */
[C---:B------:R-:W-:Y:S08]  /*98d0*/  HMMA.16816.F32.BF16 R56, R152.reuse, R164, R56 ;  /* 0x000000a49838723c */ /* 0x040ff00000041838 */
[-C--:B------:R-:W-:Y:S01]  /*98e0*/  HMMA.16816.F32.BF16 R60, R152, R166.reuse, R60 ;  /* 0x000000a6983c723c */ /* 0x080fe2000004183c */
[----:B------:R-:W-:Y:S02]  /*98f0*/  LDSM.16.M88.4 R152, [R2] ;  /* 0x000000000298783b */ /* 0x000fe40000000200 */
[----:B--2---:R-:W-:Y:S05]  /*9900*/  IMAD.IADD R0, R187, 0x1, R0 ;  /* 0x00000001bb007824 */ /* 0x004fea00078e0200 */
[----:B------:R-:W-:Y:S01]  /*9910*/  HMMA.16816.F32.BF16 R64, R144, R166, R64 ;  /* 0x000000a69040723c */ /* 0x000fe20000041840 */
[----:B------:R-:W2:Y:S07]  /*9920*/  LDSM.16.M88.4 R176, [R0+0x4000] ;  /* 0x0040000000b0783b */ /* 0x000eae0000000200 */
[-C--:B-1----:R-:W-:Y:S01]  /*9930*/  HMMA.16816.F32.BF16 R4, R140, R148.reuse, R4 ;  /* 0x000000948c04723c */ /* 0x082fe20000041804 */
[----:B------:R-:W1:Y:S07]  /*9940*/  LDSM.16.M88.4 R144, [R0+0x4800] ;  /* 0x004800000090783b */ /* 0x000e6e0000000200 */
[C---:B---3--:R-:W-:Y:S01]  /*9950*/  HMMA.16816.F32.BF16 R8, R156.reuse, R148, R8 ;  /* 0x000000949c08723c */ /* 0x048fe20000041808 */
[----:B------:R-:W3:Y:S07]  /*9960*/  LDSM.16.M88.4 R164, [R0+0x5000] ;  /* 0x0050000000a4783b */ /* 0x000eee0000000200 */
[-C--:B------:R-:W-:Y:S08]  /*9970*/  HMMA.16816.F32.BF16 R12, R156, R150.reuse, R12 ;  /* 0x000000969c0c723c */ /* 0x080ff0000004180c */
[C---:B------:R-:W-:Y:S01]  /*9980*/  HMMA.16816.F32.BF16 R16, R140.reuse, R150, R16 ;  /* 0x000000968c10723c */ /* 0x040fe20000041810 */
[----:B------:R-:W5:Y:S01]  /*9990*/  LDSM.16.M88.4 R148, [R0+0x5800] ;  /* 0x005800000094783b */ /* 0x000f620000000200 */
[----:B------:R-:W-:Y:S06]  /*99a0*/  DEPBAR.LE SB0, 0x0 ;  /* 0x000080000000791a */ /* 0x000fec0000000000 */
[-C--:B----4-:R-:W-:Y:S01]  /*99b0*/  HMMA.16816.F32.BF16 R20, R140, R160.reuse, R20 ;  /* 0x000000a08c14723c */ /* 0x090fe20000041814 */
[----:B------:R-:W-:Y:S07]  /*99c0*/  BAR.SYNC.DEFER_BLOCKING 0x0 ;  /* 0x0000000000007b1d */ /* 0x000fee0000010000 */
[C---:B------:R-:W-:Y:S08]  /*99d0*/  HMMA.16816.F32.BF16 R24, R156.reuse, R160, R24 ;  /* 0x000000a09c18723c */ /* 0x040ff00000041818 */
[-C--:B------:R-:W-:Y:S08]  /*99e0*/  HMMA.16816.F32.BF16 R28, R156, R162.reuse, R28 ;  /* 0x000000a29c1c723c */ /* 0x080ff0000004181c */
[C---:B------:R-:W-:Y:S08]  /*99f0*/  HMMA.16816.F32.BF16 R32, R140.reuse, R162, R32 ;  /* 0x000000a28c20723c */ /* 0x040ff00000041820 */
[-C--:B------:R-:W-:Y:S08]  /*9a00*/  HMMA.16816.F32.BF16 R36, R140, R168.reuse, R36 ;  /* 0x000000a88c24723c */ /* 0x080ff00000041824 */
[C---:B------:R-:W-:Y:S01]  /*9a10*/  HMMA.16816.F32.BF16 R40, R156.reuse, R168, R40 ;  /* 0x000000a89c28723c */ /* 0x040fe20000041828 */
[----:B------:R-:W4:Y:S07]  /*9a20*/  LDL.64 R168, [R1+0x50] ;  /* 0x0000500001a87983 */ /* 0x000f2e0000100a00 */
[-C--:B------:R-:W-:Y:S08]  /*9a30*/  HMMA.16816.F32.BF16 R44, R156, R170.reuse, R44 ;  /* 0x000000aa9c2c723c */ /* 0x080ff0000004182c */
[C---:B------:R-:W-:Y:S01]  /*9a40*/  HMMA.16816.F32.BF16 R48, R140.reuse, R170, R48 ;  /* 0x000000aa8c30723c */ /* 0x040fe20000041830 */
[----:B------:R-:W4:Y:S07]  /*9a50*/  LDL R171, [R1+0x48] ;  /* 0x0000480001ab7983 */ /* 0x000f2e0000100800 */
[-C--:B------:R-:W-:Y:S08]  /*9a60*/  HMMA.16816.F32.BF16 R52, R140, R172.reuse, R52 ;  /* 0x000000ac8c34723c */ /* 0x080ff00000041834 */
[C---:B------:R-:W-:Y:S01]  /*9a70*/  HMMA.16816.F32.BF16 R56, R156.reuse, R172, R56 ;  /* 0x000000ac9c38723c */ /* 0x040fe20000041838 */
[----:B------:R-:W4:Y:S07]  /*9a80*/  LDL.64 R172, [R1+0x58] ;  /* 0x0000580001ac7983 */ /* 0x000f2e0000100a00 */
[-C--:B------:R-:W-:Y:S01]  /*9a90*/  HMMA.16816.F32.BF16 R60, R156, R174.reuse, R60 ;  /* 0x000000ae9c3c723c */ /* 0x080fe2000004183c */
[----:B------:R-:W4:Y:S07]  /*9aa0*/  LDL R158, [R1+0x44] ;  /* 0x00004400019e7983 */ /* 0x000f2e0000100800 */
[----:B------:R-:W-:Y:S08]  /*9ab0*/  HMMA.16816.F32.BF16 R64, R140, R174, R64 ;  /* 0x000000ae8c40723c */ /* 0x000ff00000041840 */
[-C--:B--2---:R-:W-:Y:S08]  /*9ac0*/  HMMA.16816.F32.BF16 R4, R152, R176.reuse, R4 ;  /* 0x000000b09804723c */ /* 0x084ff00000041804 */
[C---:B------:R-:W-:Y:S08]  /*9ad0*/  HMMA.16816.F32.BF16 R8, R180.reuse, R176, R8 ;  /* 0x000000b0b408723c */ /* 0x040ff00000041808 */
[-C--:B------:R-:W-:Y:S08]  /*9ae0*/  HMMA.16816.F32.BF16 R12, R180, R178.reuse, R12 ;  /* 0x000000b2b40c723c */ /* 0x080ff0000004180c */
[C---:B------:R-:W-:Y:S01]  /*9af0*/  HMMA.16816.F32.BF16 R16, R152.reuse, R178, R16 ;  /* 0x000000b29810723c */ /* 0x040fe20000041810 */
[----:B------:R-:W2:Y:S03]  /*9b00*/  LDL.64 R178, [R1+0x68] ;  /* 0x0000680001b27983 */ /* 0x000ea60000100a00 */
[----:B------:R-:W-:Y:S04]  /*9b10*/  FMNMX3.FTZ R132, R136, R10, R11, !PT ;  /* 0x0000000a88847276 */ /* 0x000fe8000781000b */
[-C--:B-1----:R-:W-:Y:S03]  /*9b20*/  HMMA.16816.F32.BF16 R20, R152, R144.reuse, R20 ;  /* 0x000000909814723c */ /* 0x082fe60000041814 */
[----:B------:R-:W-:Y:S05]  /*9b30*/  FMNMX3.FTZ R132, R132, R14, R15, !PT ;  /* 0x0000000e84847276 */ /* 0x000fea000781000f */
[C---:B------:R-:W-:Y:S08]  /*9b40*/  HMMA.16816.F32.BF16 R24, R180.reuse, R144, R24 ;  /* 0x00000090b418723c */ /* 0x040ff00000041818 */
[-C--:B------:R-:W-:Y:S08]  /*9b50*/  HMMA.16816.F32.BF16 R28, R180, R146.reuse, R28 ;  /* 0x00000092b41c723c */ /* 0x080ff0000004181c */
[C---:B------:R-:W-:Y:S04]  /*9b60*/  HMMA.16816.F32.BF16 R32, R152.reuse, R146, R32 ;  /* 0x000000929820723c */ /* 0x040fe80000041820 */
[----:B------:R-:W-:Y:S02]  /*9b70*/  FMNMX3.FTZ R147, R133, R4, R5, !PT ;  /* 0x0000000485937276 */ /* 0x000fe40007810005 */
[----:B------:R-:W-:Y:S02]  /*9b80*/  FMNMX3.FTZ R132, R132, R26, R27, !PT ;  /* 0x0000001a84847276 */ /* 0x000fe4000781001b */
[----:B------:R-:W-:Y:S01]  /*9b90*/  FMNMX3.FTZ R147, R147, R16, R17, !PT ;  /* 0x0000001093937276 */ /* 0x000fe20007810011 */
[-C--:B---3--:R-:W-:Y:S03]  /*9ba0*/  HMMA.16816.F32.BF16 R36, R152, R164.reuse, R36 ;  /* 0x000000a49824723c */ /* 0x088fe60000041824 */
[----:B------:R-:W-:Y:S02]  /*9bb0*/  FMNMX3.FTZ R147, R147, R20, R21, !PT ;  /* 0x0000001493937276 */ /* 0x000fe40007810015 */
[----:B------:R-:W-:Y:S03]  /*9bc0*/  FMNMX3.FTZ R132, R132, R30, R31, !PT ;  /* 0x0000001e84847276 */ /* 0x000fe6000781001f */
[C---:B------:R-:W-:Y:S04]  /*9bd0*/  HMMA.16816.F32.BF16 R40, R180.reuse, R164, R40 ;  /* 0x000000a4b428723c */ /* 0x040fe80000041828 */
[----:B------:R-:W-:Y:S04]  /*9be0*/  FMNMX3.FTZ R147, R147, R32, R33, !PT ;  /* 0x0000002093937276 */ /* 0x000fe80007810021 */
[-C--:B------:R-:W-:Y:S03]  /*9bf0*/  HMMA.16816.F32.BF16 R44, R180, R166.reuse, R44 ;  /* 0x000000a6b42c723c */ /* 0x080fe6000004182c */
[----:B------:R-:W-:Y:S05]  /*9c00*/  FMNMX3.FTZ R147, R147, R36, R37, !PT ;  /* 0x0000002493937276 */ /* 0x000fea0007810025 */
[C---:B------:R-:W-:Y:S04]  /*9c10*/  HMMA.16816.F32.BF16 R48, R152.reuse, R166, R48 ;  /* 0x000000a69830723c */ /* 0x040fe80000041830 */
[----:B------:R-:W-:Y:S04]  /*9c20*/  FMNMX3.FTZ R132, R132, R42, R43, !PT ;  /* 0x0000002a84847276 */ /* 0x000fe8000781002b */
[-C--:B-----5:R-:W-:Y:S03]  /*9c30*/  HMMA.16816.F32.BF16 R52, R152, R148.reuse, R52 ;  /* 0x000000949834723c */ /* 0x0a0fe60000041834 */
[----:B------:R-:W-:Y:S05]  /*9c40*/  FMNMX3.FTZ R132, R132, R46, R47, !PT ;  /* 0x0000002e84847276 */ /* 0x000fea000781002f */
[C---:B------:R-:W-:Y:S04]  /*9c50*/  HMMA.16816.F32.BF16 R56, R180.reuse, R148, R56 ;  /* 0x00000094b438723c */ /* 0x040fe80000041838 */
[----:B------:R-:W-:Y:S04]  /*9c60*/  FMNMX3.FTZ R147, R147, R48, R49, !PT ;  /* 0x0000003093937276 */ /* 0x000fe80007810031 */
[-C--:B------:R-:W-:Y:S03]  /*9c70*/  HMMA.16816.F32.BF16 R60, R180, R150.reuse, R60 ;  /* 0x00000096b43c723c */ /* 0x080fe6000004183c */
[----:B------:R-:W-:Y:S05]  /*9c80*/  FMNMX3.FTZ R147, R147, R52, R53, !PT ;  /* 0x0000003493937276 */ /* 0x000fea0007810035 */
[----:B------:R-:W-:Y:S11]  /*9c90*/  HMMA.16816.F32.BF16 R64, R152, R150, R64 ;  /* 0x000000969840723c */ /* 0x000ff60000041840 */
[----:B------:R-:W-:Y:S08]  /*9ca0*/  @!UPT UIADD3 URZ, UPT, UPT, URZ, URZ, URZ ;  /* 0x000000fffffff290 */ /* 0x000ff0000fffe0ff */
[----:B------:R-:W-:Y:S01]  /*9cb0*/  FMNMX3.FTZ R147, R147, R64, R65, !PT ;  /* 0x0000004093937276 */ /* 0x000fe20007810041 */
[----:B--2---:R-:W-:Y:S01]  /*9cc0*/  VIADD R160, R179, 0xbb67ae85 ;  /* 0xbb67ae85b3a07836 */ /* 0x004fe20000000000 */
[----:B------:R-:W-:Y:S01]  /*9cd0*/  LOP3.LUT R142, R139, UR9, R179, 0x96, !PT ;  /* 0x000000098b8e7c12 */ /* 0x000fe2000f8e96b3 */
[C---:B------:R-:W-:Y:S02]  /*9ce0*/  VIADD R0, R178.reuse, 0x3c6ef372 ;  /* 0x3c6ef372b2007836 */ /* 0x040fe40000000000 */
[----:B------:R-:W-:Y:S01]  /*9cf0*/  VIADD R159, R178, 0xdaa66d2b ;  /* 0xdaa66d2bb29f7836 */ /* 0x000fe20000000000 */
[-C--:B----4-:R-:W-:Y:S01]  /*9d00*/  LOP3.LUT R162, R160, R138.reuse, R173, 0x96, !PT ;  /* 0x0000008aa0a27212 */ /* 0x090fe200078e96ad */
[----:B------:R-:W-:Y:S01]  /*9d10*/  IMAD.WIDE.U32 R142, R142, -0x326172a9, RZ ;  /* 0xcd9e8d578e8e7825 */ /* 0x000fe200078e00ff */
[----:B------:R-:W-:Y:S03]  /*9d20*/  LOP3.LUT R160, R160, R138, R169, 0x96, !PT ;  /* 0x0000008aa0a07212 */ /* 0x000fe600078e96a9 */
[----:B------:R-:W-:Y:S01]  /*9d30*/  IMAD.WIDE.U32 R162, R162, -0x326172a9, RZ ;  /* 0xcd9e8d57a2a27825 */ /* 0x000fe200078e00ff */
[C---:B------:R-:W-:Y:S02]  /*9d40*/  LOP3.LUT R2, R143.reuse, R171, RZ, 0x3c, !PT ;  /* 0x000000ab8f027212 */ /* 0x040fe400078e3cff */
[----:B------:R-:W-:Y:S01]  /*9d50*/  LOP3.LUT R3, R143, R158, RZ, 0x3c, !PT ;  /* 0x0000009e8f037212 */ /* 0x000fe200078e3cff */
[----:B------:R-:W-:Y:S01]  /*9d60*/  VIADD R138, R179, 0x76cf5d0a ;  /* 0x76cf5d0ab38a7836 */ /* 0x000fe20000000000 */
[----:B------:R-:W-:Y:S01]  /*9d70*/  LOP3.LUT R137, R163, R0, RZ, 0x3c, !PT ;  /* 0x00000000a3897212 */ /* 0x000fe200078e3cff */
[----:B------:R-:W-:Y:S03]  /*9d80*/  IMAD.WIDE.U32 R156, R2, -0x2daee0ad, RZ ;  /* 0xd2511f53029c7825 */ /* 0x000fe600078e00ff */
[----:B------:R-:W-:Y:S01]  /*9d90*/  LOP3.LUT R140, R142, R137, RZ, 0x3c, !PT ;  /* 0x000000898e8c7212 */ /* 0x000fe200078e3cff */
[----:B------:R-:W-:Y:S01]  /*9da0*/  IMAD.WIDE.U32 R148, R3, -0x2daee0ad, RZ ;  /* 0xd2511f5303947825 */ /* 0x000fe200078e00ff */
[-C--:B------:R-:W-:Y:S03]  /*9db0*/  LOP3.LUT R2, R172, R138.reuse, R157, 0x96, !PT ;  /* 0x0000008aac027212 */ /* 0x080fe600078e969d */
[----:B------:R-:W-:Y:S04]  /*9dc0*/  IMAD.WIDE.U32 R140, R140, -0x2daee0ad, RZ ;  /* 0xd2511f538c8c7825 */ /* 0x000fe800078e00ff */
[----:B------:R-:W-:Y:S01]  /*9dd0*/  IMAD.WIDE.U32 R166, R2, -0x326172a9, RZ ;  /* 0xcd9e8d5702a67825 */ /* 0x000fe200078e00ff */
[----:B------:R-:W-:Y:S03]  /*9de0*/  LOP3.LUT R2, R168, R138, R149, 0x96, !PT ;  /* 0x0000008aa8027212 */ /* 0x000fe600078e9695 */
[----:B------:R-:W-:Y:S01]  /*9df0*/  VIADD R146, R179, 0x32370b8f ;  /* 0x32370b8fb3927836 */ /* 0x000fe20000000000 */
[-C--:B------:R-:W-:Y:S01]  /*9e00*/  LOP3.LUT R168, R162, R159.reuse, R167, 0x96, !PT ;  /* 0x0000009fa2a87212 */ /* 0x080fe200078e96a7 */
[----:B------:R-:W-:Y:S03]  /*9e10*/  IMAD.WIDE.U32 R160, R160, -0x326172a9, RZ ;  /* 0xcd9e8d57a0a07825 */ /* 0x000fe600078e00ff */
[----:B------:R-:W-:Y:S01]  /*9e20*/  LOP3.LUT R156, R146, R156, R141, 0x96, !PT ;  /* 0x0000009c929c7212 */ /* 0x000fe200078e968d */
[----:B------:R-:W-:Y:S01]  /*9e30*/  IMAD.WIDE.U32 R168, R168, -0x2daee0ad, RZ ;  /* 0xd2511f53a8a87825 */ /* 0x000fe200078e00ff */
[----:B------:R-:W-:Y:S02]  /*9e40*/  FMNMX3.FTZ R141, R134, R6, R7, !PT ;  /* 0x00000006868d7276 */ /* 0x000fe40007810007 */
[----:B------:R-:W-:Y:S01]  /*9e50*/  LOP3.LUT R0, R161, R0, RZ, 0x3c, !PT ;  /* 0x00000000a1007212 */ /* 0x000fe200078e3cff */
[----:B------:R-:W-:Y:S01]  /*9e60*/  VIADD R164, R179, 0xed9eba14 ;  /* 0xed9eba14b3a47836 */ /* 0x000fe20000000000 */
[----:B------:R-:W-:Y:S01]  /*9e70*/  FMNMX3.FTZ R141, R141, R18, R19, !PT ;  /* 0x000000128d8d7276 */ /* 0x000fe20007810013 */
[----:B------:R-:W-:Y:S01]  /*9e80*/  IMAD.WIDE.U32 R180, R2, -0x326172a9, RZ ;  /* 0xcd9e8d5702b47825 */ /* 0x000fe200078e00ff */
[----:B------:R-:W-:Y:S02]  /*9e90*/  LOP3.LUT R142, R142, R0, RZ, 0x3c, !PT ;  /* 0x000000008e8e7212 */ /* 0x000fe400078e3cff */
[----:B------:R-:W-:Y:S01]  /*9ea0*/  LOP3.LUT R139, R164, R140, R169, 0x96, !PT ;  /* 0x0000008ca48b7212 */ /* 0x000fe200078e96a9 */
[----:B------:R-:W-:Y:S01]  /*9eb0*/  VIADD R165, R178, 0x78dde6e4 ;  /* 0x78dde6e4b2a57836 */ /* 0x000fe20000000000 */
[----:B------:R-:W-:Y:S01]  /*9ec0*/  FMNMX3.FTZ R140, R135, R8, R9, !PT ;  /* 0x00000008878c7276 */ /* 0x000fe20007810009 */
[----:B------:R-:W-:Y:S01]  /*9ed0*/  IMAD.WIDE.U32 R142, R142, -0x2daee0ad, RZ ;  /* 0xd2511f538e8e7825 */ /* 0x000fe200078e00ff */
[----:B------:R-:W-:Y:S02]  /*9ee0*/  FMNMX3.FTZ R141, R141, R22, R23, !PT ;  /* 0x000000168d8d7276 */ /* 0x000fe40007810017 */
[----:B------:R-:W-:Y:S01]  /*9ef0*/  FMNMX3.FTZ R140, R140, R12, R13, !PT ;  /* 0x0000000c8c8c7276 */ /* 0x000fe2000781000d */
[----:B------:R-:W-:Y:S01]  /*9f00*/  IMAD.WIDE.U32 R156, R156, -0x326172a9, RZ ;  /* 0xcd9e8d579c9c7825 */ /* 0x000fe200078e00ff */
[----:B------:R-:W-:Y:S02]  /*9f10*/  FMNMX3.FTZ R141, R141, R34, R35, !PT ;  /* 0x000000228d8d7276 */ /* 0x000fe40007810023 */
[----:B------:R-:W-:Y:S01]  /*9f20*/  FMNMX3.FTZ R140, R140, R24, R25, !PT ;  /* 0x000000188c8c7276 */ /* 0x000fe20007810019 */
[----:B------:R-:W-:Y:S01]  /*9f30*/  VIADD R170, R179, 0xa9066899 ;  /* 0xa9066899b3aa7836 */ /* 0x000fe20000000000 */
[----:B------:R-:W-:Y:S02]  /*9f40*/  FMNMX3.FTZ R141, R141, R38, R39, !PT ;  /* 0x000000268d8d7276 */ /* 0x000fe40007810027 */
[----:B------:R-:W-:Y:S02]  /*9f50*/  LOP3.LUT R148, R146, R148, R143, 0x96, !PT ;  /* 0x0000009492947212 */ /* 0x000fe400078e968f */
[----:B------:R-:W-:Y:S02]  /*9f60*/  FMNMX3.FTZ R140, R140, R28, R29, !PT ;  /* 0x0000001c8c8c7276 */ /* 0x000fe4000781001d */
[----:B------:R-:W-:Y:S01]  /*9f70*/  FMNMX3.FTZ R141, R141, R50, R51, !PT ;  /* 0x000000328d8d7276 */ /* 0x000fe20007810033 */
[----:B------:R-:W-:Y:S01]  /*9f80*/  IMAD.WIDE.U32 R148, R148, -0x326172a9, RZ ;  /* 0xcd9e8d5794947825 */ /* 0x000fe200078e00ff */
[----:B------:R-:W-:Y:S02]  /*9f90*/  LOP3.LUT R2, R160, R159, R181, 0x96, !PT ;  /* 0x0000009fa0027212 */ /* 0x000fe400078e96b5 */
[----:B------:R-:W-:Y:S02]  /*9fa0*/  FMNMX3.FTZ R140, R140, R40, R41, !PT ;  /* 0x000000288c8c7276 */ /* 0x000fe40007810029 */
[----:B------:R-:W-:Y:S01]  /*9fb0*/  FMNMX3.FTZ R141, R141, R54, R55, !PT ;  /* 0x000000368d8d7276 */ /* 0x000fe20007810037 */
[----:B------:R-:W-:Y:S01]  /*9fc0*/  IMAD.WIDE.U32 R154, R2, -0x2daee0ad, RZ ;  /* 0xd2511f53029a7825 */ /* 0x000fe200078e00ff */
[C---:B------:R-:W-:Y:S02]  /*9fd0*/  LOP3.LUT R166, R165.reuse, R166, R157, 0x96, !PT ;  /* 0x000000a6a5a67212 */ /* 0x040fe400078e969d */
[----:B------:R-:W-:Y:S02]  /*9fe0*/  LOP3.LUT R180, R165, R180, R149, 0x96, !PT ;  /* 0x000000b4a5b47212 */ /* 0x000fe400078e9695 */
[----:B------:R-:W-:Y:S02]  /*9ff0*/  FMNMX3.FTZ R140, R140, R44, R45, !PT ;  /* 0x0000002c8c8c7276 */ /* 0x000fe4000781002d */
[----:B------:R-:W-:Y:S01]  /*a000*/  FMNMX3.FTZ R141, R141, R66, R67, !PT ;  /* 0x000000428d8d7276 */ /* 0x000fe20007810043 */
[----:B------:R-:W-:Y:S06]  /*a010*/  BRA.U.ANY UP0, `(.L_x_1715) ;  /* 0xffffffed00907547 */ /* 0x000fec000b93ffff */
.L_x_1714:
[----:B-1----:R-:W-:Y:S01]  /*a020*/  FMNMX3.FTZ R2, R132, R58, R59, !PT ;  /* 0x0000003a84027276 */ /* 0x002fe2000781003b */
[----:B------:R-:W2:Y:S01]  /*a030*/  LDL.64 R192, [R1+0x58] ;  /* 0x0000580001c07983 */ /* 0x000ea20000100a00 */
[----:B------:R-:W-:Y:S01]  /*a040*/  FMNMX3.FTZ R140, R140, R56, R57, !PT ;  /* 0x000000388c8c7276 */ /* 0x000fe20007810039 */
[----:B------:R-:W-:Y:S01]  /*a050*/  IMAD.MOV.U32 R190, RZ, RZ, R178 ;  /* 0x000000ffffbe7224 */ /* 0x000fe200078e00b2 */
[----:B------:R-:W-:Y:S01]  /*a060*/  FMNMX3.FTZ R2, R2, R62, R63, !PT ;  /* 0x0000003e02027276 */ /* 0x000fe2000781003f */
[----:B------:R-:W-:Y:S01]  /*a070*/  IMAD.WIDE.U32 R166, R166, -0x2daee0ad, RZ ;  /* 0xd2511f53a6a67825 */ /* 0x000fe200078e00ff */
[----:B------:R-:W-:Y:S01]  /*a080*/  FMNMX3.FTZ R132, R140, R60, R61, !PT ;  /* 0x0000003c8c847276 */ /* 0x000fe2000781003d */
[----:B------:R-:W-:Y:S01]  /*a090*/  STL [R1+0xa0], R252 ;  /* 0x0000a0fc01007387 */ /* 0x000fe20000100800 */
[----:B------:R-:W-:Y:S01]  /*a0a0*/  LOP3.LUT R3, R164, R142, R155, 0x96, !PT ;  /* 0x0000008ea4037212 */ /* 0x000fe200078e969b */
[----:B------:R-:W-:Y:S01]  /*a0b0*/  VIADD R151, R190, 0x1715609d ;  /* 0x1715609dbe977836 */ /* 0x000fe20000000000 */
[----:B------:R-:W-:Y:S01]  /*a0c0*/  LOP3.LUT R168, R170, R168, R167, 0x96, !PT ;  /* 0x000000a8aaa87212 */ /* 0x000fe200078e96a7 */
[----:B------:R-:W-:Y:S01]  /*a0d0*/  STL [R1+0x9c], R199 ;  /* 0x00009cc701007387 */ /* 0x000fe20000100800 */
[----:B------:R-:W-:Y:S01]  /*a0e0*/  IMAD.WIDE.U32 R174, R139, -0x326172a9, RZ ;  /* 0xcd9e8d578bae7825 */ /* 0x000fe200078e00ff */
[----:B------:R-:W-:Y:S02]  /*a0f0*/  UIADD3 UR9, UPT, UPT, UR9, 0x1, URZ ;  /* 0x0000000109097890 */ /* 0x000fe4000fffe0ff */
[----:B------:R1:W-:Y:S01]  /*a100*/  STL [R1+0x98], R198 ;  /* 0x000098c601007387 */ /* 0x0003e20000100800 */
[----:B------:R-:W-:Y:S01]  /*a110*/  IMAD.WIDE.U32 R180, R180, -0x2daee0ad, RZ ;  /* 0xd2511f53b4b47825 */ /* 0x000fe200078e00ff */
[----:B------:R-:W-:Y:S02]  /*a120*/  UISETP.GT.AND UP0, UPT, UR25, URZ, UPT ;  /* 0x000000ff1900728c */ /* 0x000fe4000bf04270 */
[----:B------:R-:W3:Y:S01]  /*a130*/  SHFL.BFLY PT, R145, R147, 0x2, 0x1f ;  /* 0x0c401f0093917f89 */ /* 0x000ee200000e0000 */
[----:B------:R-:W-:Y:S01]  /*a140*/  IMAD.WIDE.U32 R172, R3, -0x326172a9, RZ ;  /* 0xcd9e8d5703ac7825 */ /* 0x000fe200078e00ff */
[C---:B------:R-:W-:Y:S02]  /*a150*/  LOP3.LUT R3, R151.reuse, R156, R175, 0x96, !PT ;  /* 0x0000009c97037212 */ /* 0x040fe400078e96af */
[----:B------:R-:W-:Y:S04]  /*a160*/  LOP3.LUT R152, R170, R154, R181, 0x96, !PT ;  /* 0x0000009aaa987212 */ /* 0x000fe800078e96b5 */
[----:B------:R-:W4:Y:S01]  /*a170*/  SHFL.BFLY PT, R144, R141, 0x2, 0x1f ;  /* 0x0c401f008d907f89 */ /* 0x000f2200000e0000 */
[----:B------:R-:W-:Y:S01]  /*a180*/  LOP3.LUT R154, R151, R148, R173, 0x96, !PT ;  /* 0x00000094979a7212 */ /* 0x000fe200078e96ad */
[----:B------:R-:W-:Y:S06]  /*a190*/  VIADD R155, R190, 0xb54cda56 ;  /* 0xb54cda56be9b7836 */ /* 0x000fec0000000000 */
[----:B------:R-:W4:Y:S01]  /*a1a0*/  SHFL.BFLY PT, R142, R2, 0x2, 0x1f ;  /* 0x0c401f00028e7f89 */ /* 0x000f2200000e0000 */
[----:B------:R-:W-:Y:S07]  /*a1b0*/  IMAD.WIDE.U32 R152, R152, -0x326172a9, RZ ;  /* 0xcd9e8d5798987825 */ /* 0x000fee00078e00ff */
[----:B------:R-:W4:Y:S01]  /*a1c0*/  SHFL.BFLY PT, R143, R132, 0x2, 0x1f ;  /* 0x0c401f00848f7f89 */ /* 0x000f2200000e0000 */
[----:B------:R-:W-:Y:S01]  /*a1d0*/  IMAD.MOV.U32 R175, RZ, RZ, R152 ;  /* 0x000000ffffaf7224 */ /* 0x000fe200078e0098 */
[C---:B------:R-:W-:Y:S01]  /*a1e0*/  LOP3.LUT R188, R155.reuse, R172, R153, 0x96, !PT ;  /* 0x000000ac9bbc7212 */ /* 0x040fe200078e9699 */
[----:B------:R-:W-:Y:S01]  /*a1f0*/  IMAD.WIDE.U32 R168, R168, -0x326172a9, RZ ;  /* 0xcd9e8d57a8a87825 */ /* 0x000fe200078e00ff */
[----:B------:R-:W-:Y:S02]  /*a200*/  PRMT R182, R152, 0x7772, RZ ;  /* 0x0000777298b67816 */ /* 0x000fe400000000ff */
[----:B------:R-:W-:Y:S01]  /*a210*/  LOP3.LUT R172, R188, 0xffff, RZ, 0xc0, !PT ;  /* 0x0000ffffbcac7812 */ /* 0x000fe200078ec0ff */
[----:B------:R-:W-:Y:S01]  /*a220*/  IMAD.MOV.U32 R196, RZ, RZ, R171 ;  /* 0x000000ffffc47224 */ /* 0x000fe200078e00ab */
[----:B------:R-:W-:Y:S01]  /*a230*/  LOP3.LUT R140, R155, R174, R169, 0x96, !PT ;  /* 0x000000ae9b8c7212 */ /* 0x000fe200078e96a9 */
[----:B-1----:R-:W2:Y:S01]  /*a240*/  LDL.64 R198, [R1+0x50] ;  /* 0x0000500001c67983 */ /* 0x002ea20000100a00 */
[----:B------:R-:W-:Y:S01]  /*a250*/  SHF.R.U32.HI R172, RZ, 0x8, R172 ;  /* 0x00000008ffac7819 */ /* 0x000fe200000116ac */
[----:B------:R-:W-:Y:S01]  /*a260*/  IMAD.MOV.U32 R176, RZ, RZ, R158 ;  /* 0x000000ffffb07224 */ /* 0x000fe200078e009e */
[----:B---3--:R-:W-:Y:S02]  /*a270*/  FMNMX.FTZ R147, R147, R145, !PT ;  /* 0x0000009193937209 */ /* 0x008fe40007810000 */
[----:B------:R-:W-:Y:S01]  /*a280*/  LOP3.LUT R174, R140, 0xffff, RZ, 0xc0, !PT ;  /* 0x0000ffff8cae7812 */ /* 0x000fe200078ec0ff */
[----:B------:R1:W-:Y:S01]  /*a290*/  STL [R1+0x94], R194 ;  /* 0x000094c201007387 */ /* 0x0003e20000100800 */
[----:B----4-:R-:W-:Y:S02]  /*a2a0*/  FMNMX.FTZ R139, R141, R144, !PT ;  /* 0x000000908d8b7209 */ /* 0x010fe40007810000 */
[----:B------:R-:W-:Y:S01]  /*a2b0*/  SHF.R.U32.HI R174, RZ, 0x8, R174 ;  /* 0x00000008ffae7819 */ /* 0x000fe200000116ae */
[----:B------:R-:W3:Y:S01]  /*a2c0*/  SHFL.BFLY PT, R145, R147, 0x1, 0x1f ;  /* 0x0c201f0093917f89 */ /* 0x000ee200000e0000 */
[----:B------:R-:W-:Y:S02]  /*a2d0*/  FMNMX.FTZ R142, R2, R142, !PT ;  /* 0x0000008e028e7209 */ /* 0x000fe40007810000 */
[----:B------:R-:W-:Y:S02]  /*a2e0*/  LOP3.LUT R148, R174, 0xffff, RZ, 0xc0, !PT ;  /* 0x0000ffffae947812 */ /* 0x000fe400078ec0ff */
[----:B------:R-:W-:Y:S03]  /*a2f0*/  FMNMX.FTZ R143, R132, R143, !PT ;  /* 0x0000008f848f7209 */ /* 0x000fe60007810000 */
[----:B------:R-:W-:Y:S01]  /*a300*/  SHFL.BFLY PT, R141, R142, 0x1, 0x1f ;  /* 0x0c201f008e8d7f89 */ /* 0x000fe200000e0000 */
[----:B------:R-:W-:Y:S02]  /*a310*/  ISETP.LE.U32.AND P0, PT, R148, UR8, PT ;  /* 0x0000000894007c0c */ /* 0x000fe4000bf03070 */
[----:B------:R-:W-:Y:S05]  /*a320*/  LOP3.LUT R132, R172, 0xffff, RZ, 0xc0, !PT ;  /* 0x0000ffffac847812 */ /* 0x000fea00078ec0ff */
[----:B------:R-:W4:Y:S01]  /*a330*/  SHFL.BFLY PT, R2, R143, 0x1, 0x1f ;  /* 0x0c201f008f027f89 */ /* 0x000f2200000e0000 */
[----:B------:R-:W-:Y:S02]  /*a340*/  PRMT R181, R152, 0x7773, RZ ;  /* 0x0000777398b57816 */ /* 0x000fe400000000ff */
[----:B------:R-:W-:Y:S02]  /*a350*/  ISETP.LE.U32.AND P1, PT, R132, UR8, PT ;  /* 0x0000000884007c0c */ /* 0x000fe4000bf23070 */
[----:B------:R-:W-:Y:S02]  /*a360*/  PRMT R173, R152, 0x7771, RZ ;  /* 0x0000777198ad7816 */ /* 0x000fe400000000ff */
[C---:B------:R-:W-:Y:S02]  /*a370*/  PRMT R171, R168.reuse, 0x7772, RZ ;  /* 0x00007772a8ab7816 */ /* 0x040fe400000000ff */
[C---:B------:R-:W-:Y:S02]  /*a380*/  PRMT R177, R168.reuse, 0x7771, RZ ;  /* 0x00007771a8b17816 */ /* 0x040fe400000000ff */
[----:B------:R-:W-:Y:S01]  /*a390*/  PRMT R183, R168, 0x7773, RZ ;  /* 0x00007773a8b77816 */ /* 0x000fe200000000ff */
[----:B-1----:R-:W2:Y:S01]  /*a3a0*/  LDL.64 R194, [R1+0x60] ;  /* 0x0000600001c27983 */ /* 0x002ea20000100a00 */
[----:B------:R-:W-:Y:S02]  /*a3b0*/  LOP3.LUT R175, R175, 0xff, RZ, 0xc0, !PT ;  /* 0x000000ffafaf7812 */ /* 0x000fe400078ec0ff */
[----:B---3--:R-:W-:Y:S03]  /*a3c0*/  FMNMX.FTZ R132, R147, R145, !PT ;  /* 0x0000009193847209 */ /* 0x008fe60007810000 */
[----:B------:R1:W-:Y:S01]  /*a3d0*/  STL [R1+0x90], R191 ;  /* 0x000090bf01007387 */ /* 0x0003e20000100800 */
[C---:B------:R-:W-:Y:S01]  /*a3e0*/  FSETP.NEU.FTZ.AND P6, PT, R132.reuse, -INF , PT ;  /* 0xff8000008400780b */ /* 0x040fe20003fdd000 */
[----:B------:R-:W-:Y:S02]  /*a3f0*/  FMUL.FTZ R145, R132, UR4 ;  /* 0x0000000484917c20 */ /* 0x000fe40008410000 */
[----:B------:R3:W-:Y:S01]  /*a400*/  STL.64 [R1+0x88], R186 ;  /* 0x000088ba01007387 */ /* 0x0007e20000100a00 */
[----:B----4-:R-:W-:Y:S02]  /*a410*/  FMNMX.FTZ R2, R143, R2, !PT ;  /* 0x000000028f027209 */ /* 0x010fe40007810000 */
[----:B------:R-:W-:Y:S05]  /*a420*/  FSEL R145, R145, RZ, P6 ;  /* 0x000000ff91917208 */ /* 0x000fea0003000000 */
        /* <DEDUP_REMOVED lines=9> */
[----:B------:R-:W-:Y:S01]  /*a4c0*/  MUFU.EX2 R252, R5 ;  /* 0x0000000500fc7308 */ /* 0x000fe20000000800 */
[----:B-1----:R-:W-:Y:S02]  /*a4d0*/  IMAD.MOV.U32 R191, RZ, RZ, R179 ;  /* 0x000000ffffbf7224 */ /* 0x002fe400078e00b3 */
[----:B------:R-:W-:Y:S02]  /*a4e0*/  IMAD.MOV.U32 R179, RZ, RZ, R168 ;  /* 0x000000ffffb37224 */ /* 0x000fe400078e00a8 */
[----:B------:R-:W-:Y:S05]  /*a4f0*/  VIADD R178, R191, 0x646e171e ;  /* 0x646e171ebfb27836 */ /* 0x000fea0000000000 */
[----:B------:R-:W-:Y:S01]  /*a500*/  MUFU.EX2 R156, R156 ;  /* 0x0000009c009c7308 */ /* 0x000fe20000000800 */
[----:B---3--:R-:W-:Y:S02]  /*a510*/  IMAD.WIDE.U32 R186, R3, -0x2daee0ad, RZ ;  /* 0xd2511f5303ba7825 */ /* 0x008fe400078e00ff */
[----:B------:R-:W1:Y:S03]  /*a520*/  SHFL.BFLY PT, R3, R139, 0x1, 0x1f ;  /* 0x0c201f008b037f89 */ /* 0x000e6600000e0000 */
[----:B------:R-:W-:Y:S04]  /*a530*/  LOP3.LUT R166, R178, R166, R187, 0x96, !PT ;  /* 0x000000a6b2a67212 */ /* 0x000fe800078e96bb */
[----:B------:R-:W-:Y:S01]  /*a540*/  MUFU.EX2 R153, R4 ;  /* 0x0000000400997308 */ /* 0x000fe20000000800 */
[----:B------:R-:W-:Y:S04]  /*a550*/  LOP3.LUT R158, R166, 0xffff, RZ, 0xc0, !PT ;  /* 0x0000ffffa69e7812 */ /* 0x000fe800078ec0ff */
[----:B------:R-:W-:Y:S02]  /*a560*/  SHF.R.U32.HI R158, RZ, 0x8, R158 ;  /* 0x00000008ff9e7819 */ /* 0x000fe4000001169e */
[----:B-1----:R-:W-:Y:S04]  /*a570*/  FMNMX.FTZ R3, R139, R3, !PT ;  /* 0x000000038b037209 */ /* 0x002fe80007810000 */
[----:B------:R-:W-:Y:S01]  /*a580*/  FSETP.NEU.FTZ.AND P5, PT, R3, -INF , PT ;  /* 0xff8000000300780b */ /* 0x000fe20003fbd000 */
[----:B--2---:R-:W-:Y:S02]  /*a590*/  IMAD.MOV.U32 R52, RZ, RZ, R198 ;  /* 0x000000ffff347224 */ /* 0x004fe400078e00c6 */
[----:B------:R-:W-:Y:S02]  /*a5a0*/  IMAD.MOV.U32 R53, RZ, RZ, R199 ;  /* 0x000000ffff357224 */ /* 0x000fe400078e00c7 */
[----:B------:R-:W-:Y:S01]  /*a5b0*/  IMAD.MOV.U32 R53, RZ, RZ, R187 ;  /* 0x000000ffff357224 */ /* 0x000fe200078e00bb */
[----:B------:R-:W-:Y:S01]  /*a5c0*/  LOP3.LUT R144, R195, UR9, R191, 0x96, !PT ;  /* 0x00000009c3907c12 */ /* 0x000fe2000f8e96bf */
[----:B------:R-:W-:Y:S02]  /*a5d0*/  IMAD.MOV.U32 R194, RZ, RZ, R192 ;  /* 0x000000ffffc27224 */ /* 0x000fe400078e00c0 */
[--C-:B------:R-:W-:Y:S01]  /*a5e0*/  FFMA.FTZ R191, R20, UR4, -R145.reuse ;  /* 0x0000000414bf7c23 */ /* 0x100fe20008010891 */
[----:B------:R-:W-:Y:S01]  /*a5f0*/  FFMA.FTZ R192, R21, UR4, -R145 ;  /* 0x0000000415c07c23 */ /* 0x000fe20008010891 */
[----:B------:R-:W-:Y:S01]  /*a600*/  IMAD.MOV.U32 R195, RZ, RZ, R193 ;  /* 0x000000ffffc37224 */ /* 0x000fe200078e00c1 */
[----:B------:R-:W-:Y:S01]  /*a610*/  UIADD3 UR9, UPT, UPT, UR25, -0x1, URZ ;  /* 0xffffffff19097890 */ /* 0x000fe2000fffe0ff */
[----:B------:R-:W-:Y:S04]  /*a620*/  IMAD.WIDE.U32 R148, R144, -0x326172a9, RZ ;  /* 0xcd9e8d5790947825 */ /* 0x000fe800078e00ff */
[----:B------:R-:W-:Y:S01]  /*a630*/  FMUL.FTZ R144, R2, UR4 ;  /* 0x0000000402907c20 */ /* 0x000fe20008410000 */
[----:B------:R-:W-:Y:S01]  /*a640*/  LOP3.LUT R161, R148, R0, RZ, 0x3c, !PT ;  /* 0x0000000094a17212 */ /* 0x000fe200078e3cff */
[----:B------:R-:W-:Y:S01]  /*a650*/  UMOV UR25, UR9 ;  /* 0x0000000900197c82 */ /* 0x000fe20008000000 */
[----:B------:R-:W-:Y:S02]  /*a660*/  LOP3.LUT R0, R158, 0xffff, RZ, 0xc0, !PT ;  /* 0x0000ffff9e007812 */ /* 0x000fe400078ec0ff */
[----:B------:R-:W-:Y:S02]  /*a670*/  LOP3.LUT R139, R149, R196, RZ, 0x3c, !PT ;  /* 0x000000c4958b7212 */ /* 0x000fe400078e3cff */
[----:B------:R-:W-:Y:S01]  /*a680*/  ISETP.LE.U32.AND P4, PT, R0, UR8, PT ;  /* 0x0000000800007c0c */ /* 0x000fe2000bf83070 */
[----:B------:R-:W-:Y:S01]  /*a690*/  MUFU.EX2 R196, R17 ;  /* 0x0000001100c47308 */ /* 0x000fe20000000800 */
[----:B------:R-:W-:Y:S01]  /*a6a0*/  FMNMX.FTZ R0, R142, R141, !PT ;  /* 0x0000008d8e007209 */ /* 0x000fe20007810000 */
[----:B------:R-:W-:Y:S01]  /*a6b0*/  FMUL.FTZ R142, R3, UR4 ;  /* 0x00000004038e7c20 */ /* 0x000fe20008410000 */
[----:B------:R-:W-:Y:S01]  /*a6c0*/  LOP3.LUT R150, R148, R137, RZ, 0x3c, !PT ;  /* 0x0000008994967212 */ /* 0x000fe200078e3cff */
[----:B------:R-:W-:Y:S01]  /*a6d0*/  FFMA.FTZ R141, R32, UR4, -R145 ;  /* 0x00000004208d7c23 */ /* 0x000fe20008010891 */
[----:B------:R-:W-:Y:S01]  /*a6e0*/  LOP3.LUT R147, R149, R176, RZ, 0x3c, !PT ;  /* 0x000000b095937212 */ /* 0x000fe200078e3cff */
[----:B------:R-:W-:Y:S01]  /*a6f0*/  IMAD.WIDE.U32 R32, R139, -0x2daee0ad, RZ ;  /* 0xd2511f538b207825 */ /* 0x000fe200078e00ff */
[----:B------:R-:W-:Y:S02]  /*a700*/  FSEL R142, R142, RZ, P5 ;  /* 0x000000ff8e8e7208 */ /* 0x000fe40002800000 */
[----:B------:R-:W-:Y:S01]  /*a710*/  FSETP.NEU.FTZ.AND P5, PT, R2, -INF , PT ;  /* 0xff8000000200780b */ /* 0x000fe20003fbd000 */
[----:B------:R-:W-:Y:S01]  /*a720*/  FADD.FTZ R137, -R132, R133 ;  /* 0x0000008584897221 */ /* 0x000fe20000010100 */
[----:B------:R-:W-:Y:S01]  /*a730*/  LOP3.LUT R20, R194, R138, R33, 0x96, !PT ;  /* 0x0000008ac2147212 */ /* 0x000fe200078e9621 */
[----:B------:R-:W-:Y:S01]  /*a740*/  FADD.FTZ R133, -R3, R134 ;  /* 0x0000008603857221 */ /* 0x000fe20000010100 */
[----:B------:R-:W-:Y:S01]  /*a750*/  FSEL R144, R144, RZ, P5 ;  /* 0x000000ff90907208 */ /* 0x000fe20002800000 */
[----:B------:R-:W-:Y:S01]  /*a760*/  FFMA.FTZ R6, R6, UR4, -R142 ;  /* 0x0000000406067c23 */ /* 0x000fe2000801088e */
[C---:B------:R-:W-:Y:S01]  /*a770*/  FSETP.NEU.FTZ.AND P5, PT, R0.reuse, -INF , PT ;  /* 0xff8000000000780b */ /* 0x040fe20003fbd000 */
[----:B------:R-:W-:Y:S01]  /*a780*/  FMUL.FTZ R139, R0, UR4 ;  /* 0x00000004008b7c20 */ /* 0x000fe20008410000 */
[----:B------:R-:W-:Y:S01]  /*a790*/  FADD.FTZ R134, -R2, R135 ;  /* 0x0000008702867221 */ /* 0x000fe20000010100 */
[----:B------:R-:W-:Y:S01]  /*a7a0*/  FMUL.FTZ R135, R133, UR4 ;  /* 0x0000000485877c20 */ /* 0x000fe20008410000 */
[----:B------:R1:W-:Y:S01]  /*a7b0*/  MUFU.EX2 R48, R6 ;  /* 0x0000000600307308 */ /* 0x0003e20000000800 */
[----:B------:R-:W-:Y:S01]  /*a7c0*/  FADD.FTZ R133, -R0, R136 ;  /* 0x0000008800857221 */ /* 0x000fe20000010100 */
[----:B------:R-:W-:Y:S01]  /*a7d0*/  FSEL R139, R139, RZ, P5 ;  /* 0x000000ff8b8b7208 */ /* 0x000fe20002800000 */
[--C-:B------:R-:W-:Y:S01]  /*a7e0*/  FFMA.FTZ R8, R8, UR4, -R144.reuse ;  /* 0x0000000408087c23 */ /* 0x100fe20008010890 */
[--C-:B------:R-:W-:Y:S01]  /*a7f0*/  FFMA.FTZ R136, R49, UR4, -R145.reuse ;  /* 0x0000000431887c23 */ /* 0x100fe20008010891 */
[----:B------:R-:W-:Y:S01]  /*a800*/  FFMA.FTZ R9, R9, UR4, -R144 ;  /* 0x0000000409097c23 */ /* 0x000fe20008010890 */
[--C-:B------:R-:W-:Y:S01]  /*a810*/  FFMA.FTZ R176, R37, UR4, -R145.reuse ;  /* 0x0000000425b07c23 */ /* 0x100fe20008010891 */
[--C-:B------:R-:W-:Y:S01]  /*a820*/  FFMA.FTZ R148, R64, UR4, -R145.reuse ;  /* 0x0000000440947c23 */ /* 0x100fe20008010891 */
[----:B------:R-:W-:Y:S01]  /*a830*/  FFMA.FTZ R145, R65, UR4, -R145 ;  /* 0x0000000441917c23 */ /* 0x000fe20008010891 */
[--C-:B------:R-:W-:Y:S01]  /*a840*/  FFMA.FTZ R65, R35, UR4, -R142.reuse ;  /* 0x0000000423417c23 */ /* 0x100fe2000801088e */
[----:B------:R-:W-:Y:S01]  /*a850*/  MUFU.EX2 R198, R8 ;  /* 0x0000000800c67308 */ /* 0x000fe20000000800 */
[--C-:B------:R-:W-:Y:S01]  /*a860*/  FFMA.FTZ R10, R10, UR4, -R139.reuse ;  /* 0x000000040a0a7c23 */ /* 0x100fe2000801088b */
[----:B------:R-:W-:Y:S01]  /*a870*/  FFMA.FTZ R11, R11, UR4, -R139 ;  /* 0x000000040b0b7c23 */ /* 0x000fe2000801088b */
[--C-:B------:R-:W-:Y:S01]  /*a880*/  FFMA.FTZ R193, R39, UR4, -R142.reuse ;  /* 0x0000000427c17c23 */ /* 0x100fe2000801088e */
[--C-:B------:R-:W-:Y:S01]  /*a890*/  FFMA.FTZ R169, R50, UR4, -R142.reuse ;  /* 0x0000000432a97c23 */ /* 0x100fe2000801088e */
[--C-:B------:R-:W-:Y:S01]  /*a8a0*/  FFMA.FTZ R7, R7, UR4, -R142.reuse ;  /* 0x0000000407077c23 */ /* 0x100fe2000801088e */
[--C-:B------:R-:W-:Y:S01]  /*a8b0*/  FFMA.FTZ R36, R22, UR4, -R142.reuse ;  /* 0x0000000416247c23 */ /* 0x100fe2000801088e */
[--C-:B------:R-:W-:Y:S03]  /*a8c0*/  FFMA.FTZ R37, R23, UR4, -R142.reuse ;  /* 0x0000000417257c23 */ /* 0x100fe6000801088e */
[----:B------:R2:W-:Y:S01]  /*a8d0*/  MUFU.EX2 R35, R9 ;  /* 0x0000000900237308 */ /* 0x0005e20000000800 */
[----:B------:R-:W-:Y:S04]  /*a8e0*/  IMAD.WIDE.U32 R22, R150, -0x2daee0ad, RZ ;  /* 0xd2511f5396167825 */ /* 0x000fe800078e00ff */
[----:B------:R-:W-:Y:S01]  /*a8f0*/  FFMA.FTZ R152, R54, UR4, -R142 ;  /* 0x0000000436987c23 */ /* 0x000fe2000801088e */
[----:B------:R-:W-:Y:S01]  /*a900*/  FFMA.FTZ R194, R24, UR4, -R144 ;  /* 0x0000000418c27c23 */ /* 0x000fe20008010890 */
[----:B------:R-:W-:Y:S01]  /*a910*/  IMAD.MOV.U32 R49, RZ, RZ, R191 ;  /* 0x000000ffff317224 */ /* 0x000fe200078e00bf */
[----:B-1----:R-:W-:Y:S01]  /*a920*/  LOP3.LUT R6, R146, R32, R23, 0x96, !PT ;  /* 0x0000002092067212 */ /* 0x002fe200078e9617 */
[----:B------:R-:W-:Y:S01]  /*a930*/  IMAD.WIDE.U32 R32, R147, -0x2daee0ad, RZ ;  /* 0xd2511f5393207825 */ /* 0x000fe200078e00ff */
[----:B------:R-:W-:Y:S03]  /*a940*/  MUFU.EX2 R50, R10 ;  /* 0x0000000a00327308 */ /* 0x000fe60000000800 */
[--C-:B------:R-:W-:Y:S01]  /*a950*/  FFMA.FTZ R14, R14, UR4, -R139.reuse ;  /* 0x000000040e0e7c23 */ /* 0x100fe2000801088b */
[----:B------:R-:W-:Y:S01]  /*a960*/  FFMA.FTZ R15, R15, UR4, -R139 ;  /* 0x000000040f0f7c23 */ /* 0x000fe2000801088b */
[----:B------:R-:W-:Y:S01]  /*a970*/  LOP3.LUT R138, R52, R138, R33, 0x96, !PT ;  /* 0x0000008a348a7212 */ /* 0x000fe200078e9621 */
[----:B------:R-:W-:Y:S04]  /*a980*/  IMAD.WIDE.U32 R20, R20, -0x326172a9, RZ ;  /* 0xcd9e8d5714147825 */ /* 0x000fe800078e00ff */
[----:B------:R-:W-:Y:S01]  /*a990*/  FFMA.FTZ R30, R30, UR4, -R139 ;  /* 0x000000041e1e7c23 */ /* 0x000fe2000801088b */
[----:B------:R1:W-:Y:S01]  /*a9a0*/  MUFU.EX2 R39, R11 ;  /* 0x0000000b00277308 */ /* 0x0003e20000000800 */
[----:B--2---:R-:W-:Y:S01]  /*a9b0*/  IMAD.WIDE.U32 R8, R161, -0x2daee0ad, RZ ;  /* 0xd2511f53a1087825 */ /* 0x004fe200078e00ff */
[-C--:B------:R-:W-:Y:S03]  /*a9c0*/  LOP3.LUT R4, R162, R159.reuse, R21, 0x96, !PT ;  /* 0x0000009fa2047212 */ /* 0x080fe600078e9615 */
[----:B------:R-:W-:Y:S01]  /*a9d0*/  FFMA.FTZ R161, R46, UR4, -R139 ;  /* 0x000000042ea17c23 */ /* 0x000fe2000801088b */
[----:B------:R-:W-:Y:S01]  /*a9e0*/  IMAD.MOV.U32 R52, RZ, RZ, R186 ;  /* 0x000000ffff347224 */ /* 0x000fe200078e00ba */
[----:B------:R-:W-:Y:S01]  /*a9f0*/  LOP3.LUT R32, R146, R32, R9, 0x96, !PT ;  /* 0x0000002092207212 */ /* 0x000fe200078e9609 */
[----:B------:R-:W-:Y:S02]  /*aa00*/  FMUL.FTZ R137, R137, UR4 ;  /* 0x0000000489897c20 */ /* 0x000fe40008410000 */
[----:B------:R2:W-:Y:S01]  /*aa10*/  MUFU.EX2 R199, R7 ;  /* 0x0000000700c77308 */ /* 0x0005e20000000800 */
[----:B------:R-:W-:Y:S02]  /*aa20*/  IMAD.MOV.U32 R64, RZ, RZ, R179 ;  /* 0x000000ffff407224 */ /* 0x000fe400078e00b3 */
[----:B------:R-:W-:Y:S01]  /*aa30*/  FMUL.FTZ R134, R134, UR4 ;  /* 0x0000000486867c20 */ /* 0x000fe20008410000 */
[----:B------:R-:W-:Y:S04]  /*aa40*/  IMAD.WIDE.U32 R32, R32, -0x326172a9, RZ ;  /* 0xcd9e8d5720207825 */ /* 0x000fe800078e00ff */
[----:B------:R-:W-:Y:S01]  /*aa50*/  FFMA.FTZ R179, R40, UR4, -R144 ;  /* 0x0000000428b37c23 */ /* 0x000fe20008010890 */
[----:B------:R-:W-:Y:S01]  /*aa60*/  FFMA.FTZ R168, R51, UR4, -R142 ;  /* 0x0000000433a87c23 */ /* 0x000fe2000801088e */
[----:B------:R-:W-:Y:S01]  /*aa70*/  IMAD.MOV.U32 R54, RZ, RZ, R176 ;  /* 0x000000ffff367224 */ /* 0x000fe200078e00b0 */
[----:B------:R-:W-:Y:S01]  /*aa80*/  MUFU.EX2 R191, R16 ;  /* 0x0000001000bf7308 */ /* 0x000fe20000000800 */
[----:B-1----:R-:W-:Y:S04]  /*aa90*/  IMAD.WIDE.U32 R10, R138, -0x326172a9, RZ ;  /* 0xcd9e8d578a0a7825 */ /* 0x002fe800078e00ff */
[----:B------:R-:W-:Y:S01]  /*aaa0*/  FFMA.FTZ R146, R62, UR4, -R139 ;  /* 0x000000043e927c23 */ /* 0x000fe2000801088b */
[----:B------:R-:W-:Y:S01]  /*aab0*/  FFMA.FTZ R18, R18, UR4, -R142 ;  /* 0x0000000412127c23 */ /* 0x000fe2000801088e */
[----:B------:R-:W-:Y:S01]  /*aac0*/  IMAD.U32 R138, RZ, RZ, UR6 ;  /* 0x00000006ff8a7e24 */ /* 0x000fe2000f8e00ff */
[----:B------:R-:W-:Y:S01]  /*aad0*/  LOP3.LUT R159, R160, R159, R11, 0x96, !PT ;  /* 0x0000009fa09f7212 */ /* 0x000fe200078e960b */
[----:B------:R-:W-:Y:S01]  /*aae0*/  FFMA.FTZ R176, R41, UR4, -R144 ;  /* 0x0000000429b07c23 */ /* 0x000fe20008010890 */
[----:B------:R-:W1:Y:S01]  /*aaf0*/  MUFU.EX2 R137, R137 ;  /* 0x0000008900897308 */ /* 0x000e620000000800 */
[----:B--2---:R-:W-:Y:S04]  /*ab00*/  IMAD.WIDE.U32 R6, R6, -0x326172a9, RZ ;  /* 0xcd9e8d5706067825 */ /* 0x004fe800078e00ff */
[----:B------:R-:W-:Y:S01]  /*ab10*/  FFMA.FTZ R160, R47, UR4, -R139 ;  /* 0x000000042fa07c23 */ /* 0x000fe2000801088b */
[----:B------:R-:W-:Y:S01]  /*ab20*/  FFMA.FTZ R149, R55, UR4, -R142 ;  /* 0x0000000437957c23 */ /* 0x000fe2000801088e */
[----:B------:R-:W-:Y:S01]  /*ab30*/  IMAD.WIDE.U32 R4, R4, -0x2daee0ad, RZ ;  /* 0xd2511f5304047825 */ /* 0x000fe200078e00ff */
[C---:B------:R-:W-:Y:S02]  /*ab40*/  LOP3.LUT R20, R165.reuse, R20, R7, 0x96, !PT ;  /* 0x00000014a5147212 */ /* 0x040fe400078e9607 */
[----:B------:R-:W-:Y:S01]  /*ab50*/  LOP3.LUT R165, R165, R10, R33, 0x96, !PT ;  /* 0x0000000aa5a57212 */ /* 0x000fe200078e9621 */
[----:B------:R-:W-:Y:S01]  /*ab60*/  IMAD.WIDE.U32 R10, R159, -0x2daee0ad, RZ ;  /* 0xd2511f539f0a7825 */ /* 0x000fe200078e00ff */
[----:B------:R-:W-:Y:S01]  /*ab70*/  LOP3.LUT R22, R164, R22, R5, 0x96, !PT ;  /* 0x00000016a4167212 */ /* 0x000fe200078e9605 */
[----:B------:R-:W2:Y:S02]  /*ab80*/  MUFU.EX2 R134, R134 ;  /* 0x0000008600867308 */ /* 0x000ea40000000800 */
[--C-:B------:R-:W-:Y:S01]  /*ab90*/  FFMA.FTZ R28, R28, UR4, -R144.reuse ;  /* 0x000000041c1c7c23 */ /* 0x100fe20008010890 */
[----:B------:R-:W-:Y:S01]  /*aba0*/  IMAD.WIDE.U32 R186, R165, -0x2daee0ad, RZ ;  /* 0xd2511f53a5ba7825 */ /* 0x000fe200078e00ff */
[----:B------:R-:W-:Y:S03]  /*abb0*/  LOP3.LUT R8, R164, R8, R11, 0x96, !PT ;  /* 0x00000008a4087212 */ /* 0x000fe600078e960b */
[----:B------:R-:W-:Y:S01]  /*abc0*/  FFMA.FTZ R29, R29, UR4, -R144 ;  /* 0x000000041d1d7c23 */ /* 0x000fe20008010890 */
[----:B------:R-:W-:Y:S01]  /*abd0*/  IMAD.WIDE.U32 R40, R20, -0x2daee0ad, RZ ;  /* 0xd2511f5314287825 */ /* 0x000fe200078e00ff */
[----:B------:R-:W-:Y:S01]  /*abe0*/  LOP3.LUT R164, R170, R10, R187, 0x96, !PT ;  /* 0x0000000aaaa47212 */ /* 0x000fe200078e96bb */
[----:B------:R3:W-:Y:S02]  /*abf0*/  MUFU.EX2 R195, R18 ;  /* 0x0000001200c37308 */ /* 0x0007e40000000800 */
[C---:B-1----:R-:W-:Y:S01]  /*ac00*/  FMUL.FTZ R16, R137.reuse, R104 ;  /* 0x0000006889107220 */ /* 0x042fe20000410000 */
[----:B------:R-:W-:Y:S04]  /*ac10*/  IMAD.WIDE.U32 R8, R8, -0x326172a9, RZ ;  /* 0xcd9e8d5708087825 */ /* 0x000fe800078e00ff */
[C---:B------:R-:W-:Y:S01]  /*ac20*/  FMUL.FTZ R20, R137.reuse, R108 ;  /* 0x0000006c89147220 */ /* 0x040fe20000410000 */
[----:B------:R-:W-:Y:S01]  /*ac30*/  FMUL.FTZ R5, R137, R93 ;  /* 0x0000005d89057220 */ /* 0x000fe20000410000 */
[----:B------:R-:W-:Y:S01]  /*ac40*/  IMAD.MOV.U32 R51, RZ, RZ, R171 ;  /* 0x000000ffff337224 */ /* 0x000fe200078e00ab */
[----:B------:R-:W-:Y:S01]  /*ac50*/  LOP3.LUT R171, R170, R4, R41, 0x96, !PT ;  /* 0x00000004aaab7212 */ /* 0x000fe200078e9629 */
[----:B------:R-:W-:Y:S01]  /*ac60*/  IMAD.U32 R4, RZ, RZ, UR8 ;  /* 0x00000008ff047e24 */ /* 0x000fe2000f8e00ff */
[----:B------:R-:W-:Y:S01]  /*ac70*/  LOP3.LUT R7, R151, R32, R9, 0x96, !PT ;  /* 0x0000002097077212 */ /* 0x000fe200078e9609 */
[----:B------:R-:W-:Y:S01]  /*ac80*/  IMAD.WIDE.U32 R22, R22, -0x326172a9, RZ ;  /* 0xcd9e8d5716167825 */ /* 0x000fe200078e00ff */
[----:B------:R-:W4:Y:S01]  /*ac90*/  LDL.LU R9, [R1+0x80] ;  /* 0x0000800001097983 */ /* 0x000f220000300800 */
[----:B------:R-:W1:Y:S01]  /*aca0*/  MUFU.EX2 R135, R135 ;  /* 0x0000008700877308 */ /* 0x000e620000000800 */
[----:B------:R-:W-:Y:S01]  /*acb0*/  LOP3.LUT R138, R4, 0xff0000, R138, 0xf8, !PT ;  /* 0x00ff0000048a7812 */ /* 0x000fe200078ef88a */
[----:B------:R-:W-:Y:S01]  /*acc0*/  IMAD.WIDE.U32 R170, R171, -0x326172a9, RZ ;  /* 0xcd9e8d57abaa7825 */ /* 0x000fe200078e00ff */
[----:B------:R-:W-:Y:S01]  /*acd0*/  LOP3.LUT R6, R151, R6, R23, 0x96, !PT ;  /* 0x0000000697067212 */ /* 0x000fe200078e9617 */
[----:B------:R-:W4:Y:S02]  /*ace0*/  LDL.LU R104, [R1+0x7c] ;  /* 0x00007c0001687983 */ /* 0x000f240000300800 */
[----:B------:R-:W-:Y:S01]  /*acf0*/  FMUL.FTZ R4, R137, R92 ;  /* 0x0000005c89047220 */ /* 0x000fe20000410000 */
[----:B------:R-:W-:Y:S01]  /*ad00*/  IMAD.WIDE.U32 R164, R164, -0x326172a9, RZ ;  /* 0xcd9e8d57a4a47825 */ /* 0x000fe200078e00ff */
[----:B------:R-:W-:Y:S02]  /*ad10*/  LOP3.LUT R159, R155, R22, R171, 0x96, !PT ;  /* 0x000000169b9f7212 */ /* 0x000fe400078e96ab */
[----:B------:R-:W-:Y:S01]  /*ad20*/  MUFU.EX2 R92, R15 ;  /* 0x0000000f005c7308 */ /* 0x000fe20000000800 */
[--C-:B---3--:R-:W-:Y:S01]  /*ad30*/  FFMA.FTZ R18, R27, UR4, -R139.reuse ;  /* 0x000000041b127c23 */ /* 0x108fe2000801088b */
[----:B------:R-:W-:Y:S01]  /*ad40*/  FFMA.FTZ R171, R43, UR4, -R139 ;  /* 0x000000042bab7c23 */ /* 0x000fe2000801088b */
[----:B------:R-:W-:Y:S01]  /*ad50*/  LOP3.LUT R155, R155, R8, R165, 0x96, !PT ;  /* 0x000000089b9b7212 */ /* 0x000fe200078e96a5 */
[----:B------:R-:W-:Y:S02]  /*ad60*/  IMAD.MOV.U32 R8, RZ, RZ, R7 ;  /* 0x000000ffff087224 */ /* 0x000fe400078e0007 */
[----:B------:R-:W-:Y:S01]  /*ad70*/  FFMA.FTZ R19, R19, UR4, -R142 ;  /* 0x0000000413137c23 */ /* 0x000fe2000801088e */
[--C-:B------:R-:W-:Y:S01]  /*ad80*/  FFMA.FTZ R150, R57, UR4, -R144.reuse ;  /* 0x0000000439967c23 */ /* 0x100fe20008010890 */
[----:B------:R-:W-:Y:S02]  /*ad90*/  IMAD.MOV.U32 R57, RZ, RZ, R193 ;  /* 0x000000ffff397224 */ /* 0x000fe400078e00c1 */
[----:B------:R-:W-:Y:S01]  /*ada0*/  FFMA.FTZ R12, R12, UR4, -R144 ;  /* 0x000000040c0c7c23 */ /* 0x000fe20008010890 */
[----:B------:R-:W-:Y:S02]  /*adb0*/  IMAD.MOV.U32 R108, RZ, RZ, R8 ;  /* 0x000000ffff6c7224 */ /* 0x000fe400078e0008 */
[----:B--2---:R-:W-:Y:S01]  /*adc0*/  FMUL.FTZ R8, R134, R68 ;  /* 0x0000004486087220 */ /* 0x004fe20000410000 */
[----:B------:R2:W3:Y:S01]  /*add0*/  MUFU.EX2 R193, R19 ;  /* 0x0000001300c17308 */ /* 0x0004e20000000800 */
[----:B------:R-:W4:Y:S01]  /*ade0*/  LDL.LU R68, [R1+0x78] ;  /* 0x0000780001447983 */ /* 0x000f220000300800 */
[--C-:B------:R-:W-:Y:S01]  /*adf0*/  FFMA.FTZ R13, R13, UR4, -R144.reuse ;  /* 0x000000040d0d7c23 */ /* 0x100fe20008010890 */
[----:B------:R-:W-:Y:S02]  /*ae00*/  IMAD.MOV.U32 R23, RZ, RZ, R41 ;  /* 0x000000ffff177224 */ /* 0x000fe400078e0029 */
[----:B------:R-:W-:Y:S01]  /*ae10*/  FFMA.FTZ R25, R25, UR4, -R144 ;  /* 0x0000000419197c23 */ /* 0x000fe20008010890 */
[----:B------:R-:W-:Y:S02]  /*ae20*/  IMAD.MOV.U32 R41, RZ, RZ, R190 ;  /* 0x000000ffff297224 */ /* 0x000fe400078e00be */
[----:B------:R-:W-:Y:S01]  /*ae30*/  FFMA.FTZ R163, R44, UR4, -R144 ;  /* 0x000000042ca37c23 */ /* 0x000fe20008010890 */
[----:B------:R-:W-:Y:S01]  /*ae40*/  IMAD.MOV.U32 R22, RZ, RZ, R40 ;  /* 0x000000ffff167224 */ /* 0x000fe200078e0028 */
[----:B------:R-:W-:Y:S01]  /*ae50*/  MUFU.EX2 R190, R13 ;  /* 0x0000000d00be7308 */ /* 0x000fe20000000800 */
[----:B------:R-:W-:Y:S02]  /*ae60*/  IMAD.MOV.U32 R55, RZ, RZ, R153 ;  /* 0x000000ffff377224 */ /* 0x000fe400078e0099 */
[--C-:B------:R-:W-:Y:S01]  /*ae70*/  FFMA.FTZ R162, R45, UR4, -R144.reuse ;  /* 0x000000042da27c23 */ /* 0x100fe20008010890 */
[--C-:B------:R-:W-:Y:S01]  /*ae80*/  FFMA.FTZ R153, R56, UR4, -R144.reuse ;  /* 0x0000000438997c23 */ /* 0x100fe20008010890 */
[--C-:B------:R-:W-:Y:S01]  /*ae90*/  FFMA.FTZ R147, R60, UR4, -R144.reuse ;  /* 0x000000043c937c23 */ /* 0x100fe20008010890 */
[----:B------:R-:W-:Y:S01]  /*aea0*/  FFMA.FTZ R144, R61, UR4, -R144 ;  /* 0x000000043d907c23 */ /* 0x000fe20008010890 */
[--C-:B------:R-:W-:Y:S01]  /*aeb0*/  FFMA.FTZ R38, R38, UR4, -R142.reuse ;  /* 0x0000000426267c23 */ /* 0x100fe2000801088e */
[----:B------:R-:W-:Y:S02]  /*aec0*/  FFMA.FTZ R34, R34, UR4, -R142 ;  /* 0x0000000422227c23 */ /* 0x000fe4000801088e */
[----:B------:R-:W3:Y:S01]  /*aed0*/  MUFU.EX2 R40, R14 ;  /* 0x0000000e00287308 */ /* 0x000ee20000000800 */
[----:B--2---:R-:W-:Y:S02]  /*aee0*/  IMAD.MOV.U32 R19, RZ, RZ, R37 ;  /* 0x000000ffff137224 */ /* 0x004fe400078e0025 */
[----:B------:R-:W-:Y:S01]  /*aef0*/  FMUL.FTZ R133, R133, UR4 ;  /* 0x0000000485857c20 */ /* 0x000fe20008410000 */
[----:B------:R-:W-:Y:S02]  /*af00*/  IMAD.MOV.U32 R37, RZ, RZ, R192 ;  /* 0x000000ffff257224 */ /* 0x000fe400078e00c0 */
[----:B------:R-:W-:Y:S01]  /*af10*/  FFMA.FTZ R143, R66, UR4, -R142 ;  /* 0x00000004428f7c23 */ /* 0x000fe2000801088e */
[----:B------:R-:W-:Y:S04]  /*af20*/  IMAD.WIDE.U32 R60, R154, -0x2daee0ad, RZ ;  /* 0xd2511f539a3c7825 */ /* 0x000fe800078e00ff */
[----:B------:R-:W-:Y:S01]  /*af30*/  FFMA.FTZ R154, R58, UR4, -R139 ;  /* 0x000000043a9a7c23 */ /* 0x000fe2000801088b */
[----:B------:R2:W-:Y:S01]  /*af40*/  MUFU.EX2 R192, R12 ;  /* 0x0000000c00c07308 */ /* 0x0005e20000000800 */
[----:B------:R-:W-:Y:S01]  /*af50*/  IMAD.MOV.U32 R66, RZ, RZ, R38 ;  /* 0x000000ffff427224 */ /* 0x000fe200078e0026 */
[----:B------:R-:W-:Y:S01]  /*af60*/  LOP3.LUT R165, R178, R180, R61, 0x96, !PT ;  /* 0x000000b4b2a57212 */ /* 0x000fe200078e963d */
[----:B------:R-:W-:Y:S02]  /*af70*/  IMAD.MOV.U32 R10, RZ, RZ, R34 ;  /* 0x000000ffff0a7224 */ /* 0x000fe400078e0022 */
[--C-:B------:R-:W-:Y:S01]  /*af80*/  FFMA.FTZ R180, R42, UR4, -R139.reuse ;  /* 0x000000042ab47c23 */ /* 0x100fe2000801088b */
[----:B------:R-:W-:Y:S02]  /*af90*/  IMAD.MOV.U32 R45, RZ, RZ, R28 ;  /* 0x000000ffff2d7224 */ /* 0x000fe400078e001c */
[----:B------:R-:W-:Y:S01]  /*afa0*/  FFMA.FTZ R28, R26, UR4, -R139 ;  /* 0x000000041a1c7c23 */ /* 0x000fe2000801088b */
[----:B------:R-:W-:Y:S02]  /*afb0*/  IMAD.MOV.U32 R38, RZ, RZ, R37 ;  /* 0x000000ffff267224 */ /* 0x000fe400078e0025 */
[----:B------:R-:W-:Y:S01]  /*afc0*/  FFMA.FTZ R26, R31, UR4, -R139 ;  /* 0x000000041f1a7c23 */ /* 0x000fe2000801088b */
[----:B------:R-:W-:Y:S02]  /*afd0*/  IMAD.MOV.U32 R11, RZ, RZ, R55 ;  /* 0x000000ffff0b7224 */ /* 0x000fe400078e0037 */
[----:B------:R-:W-:Y:S01]  /*afe0*/  FFMA.FTZ R151, R59, UR4, -R139 ;  /* 0x000000043b977c23 */ /* 0x000fe2000801088b */
[----:B------:R-:W-:Y:S02]  /*aff0*/  IMAD.MOV.U32 R34, RZ, RZ, R36 ;  /* 0x000000ffff227224 */ /* 0x000fe400078e0024 */
[----:B------:R-:W-:Y:S01]  /*b000*/  FMUL.FTZ R32, R137, R112 ;  /* 0x0000007089207220 */ /* 0x000fe20000410000 */
[----:B------:R-:W-:Y:S01]  /*b010*/  FFMA.FTZ R142, R67, UR4, -R142 ;  /* 0x00000004438e7c23 */ /* 0x000fe2000801088e */
[----:B------:R-:W-:Y:S02]  /*b020*/  IMAD.MOV.U32 R56, RZ, RZ, R49 ;  /* 0x000000ffff387224 */ /* 0x000fe400078e0031 */
[----:B------:R-:W-:Y:S01]  /*b030*/  FFMA.FTZ R139, R63, UR4, -R139 ;  /* 0x000000043f8b7c23 */ /* 0x000fe2000801088b */
[----:B------:R-:W-:Y:S01]  /*b040*/  IMAD.MOV.U32 R44, RZ, RZ, R25 ;  /* 0x000000ffff2c7224 */ /* 0x000fe200078e0019 */
[----:B------:R-:W2:Y:S01]  /*b050*/  MUFU.EX2 R133, R133 ;  /* 0x0000008500857308 */ /* 0x000ea20000000800 */
[----:B------:R-:W-:Y:S02]  /*b060*/  IMAD.MOV.U32 R55, RZ, RZ, R65 ;  /* 0x000000ffff377224 */ /* 0x000fe400078e0041 */
[C---:B------:R-:W-:Y:S01]  /*b070*/  FMUL.FTZ R17, R137.reuse, R105 ;  /* 0x0000006989117220 */ /* 0x040fe20000410000 */
        /* <DEDUP_REMOVED lines=15> */
[----:B-1----:R-:W-:Y:S01]  /*b170*/  FMUL.FTZ R7, R135, R95 ;  /* 0x0000005f87077220 */ /* 0x002fe20000410000 */
[----:B---3--:R-:W-:Y:S01]  /*b180*/  F2FP.BF16.F32.PACK_AB R95, R193, R195 ;  /* 0x000000c3c15f723e */ /* 0x008fe200000010ff */
[----:B------:R-:W-:Y:S02]  /*b190*/  IMAD.MOV.U32 R62, RZ, RZ, R35 ;  /* 0x000000ffff3e7224 */ /* 0x000fe400078e0023 */
[C---:B------:R-:W-:Y:S01]  /*b1a0*/  FMUL.FTZ R35, R135.reuse, R115 ;  /* 0x0000007387237220 */ /* 0x040fe20000410000 */
[----:B------:R-:W-:Y:S02]  /*b1b0*/  IMAD.MOV.U32 R59, RZ, RZ, R34 ;  /* 0x000000ffff3b7224 */ /* 0x000fe400078e0022 */
[C---:B------:R-:W-:Y:S01]  /*b1c0*/  FMUL.FTZ R34, R135.reuse, R114 ;  /* 0x0000007287227220 */ /* 0x040fe20000410000 */
[----:B--2---:R-:W-:Y:S02]  /*b1d0*/  IMAD.MOV.U32 R12, RZ, RZ, R10 ;  /* 0x000000ffff0c7224 */ /* 0x004fe400078e000a */
[C---:B------:R-:W-:Y:S01]  /*b1e0*/  FMUL.FTZ R38, R135.reuse, R118 ;  /* 0x0000007687267220 */ /* 0x040fe20000410000 */
[----:B------:R-:W-:Y:S02]  /*b1f0*/  IMAD.MOV.U32 R13, RZ, RZ, R50 ;  /* 0x000000ffff0d7224 */ /* 0x000fe400078e0032 */
[C---:B------:R-:W-:Y:S01]  /*b200*/  FMUL.FTZ R50, R135.reuse, R122 ;  /* 0x0000007a87327220 */ /* 0x040fe20000410000 */
[----:B------:R-:W-:Y:S02]  /*b210*/  IMAD.MOV.U32 R46, RZ, RZ, R22 ;  /* 0x000000ffff2e7224 */ /* 0x000fe400078e0016 */
[C---:B------:R-:W-:Y:S01]  /*b220*/  FMUL.FTZ R22, R135.reuse, R110 ;  /* 0x0000006e87167220 */ /* 0x040fe20000410000 */
[----:B------:R-:W-:Y:S01]  /*b230*/  IMAD.MOV.U32 R93, RZ, RZ, R56 ;  /* 0x000000ffff5d7224 */ /* 0x000fe200078e0038 */
[----:B------:R-:W1:Y:S01]  /*b240*/  LDC R114, c[0x0][0x448] ;  /* 0x00011200ff727b82 */ /* 0x000e620000000800 */
[----:B------:R-:W-:Y:S02]  /*b250*/  IMAD.MOV.U32 R58, RZ, RZ, R18 ;  /* 0x000000ffff3a7224 */ /* 0x000fe400078e0012 */
[C---:B------:R-:W-:Y:S01]  /*b260*/  FMUL.FTZ R18, R135.reuse, R106 ;  /* 0x0000006a87127220 */ /* 0x040fe20000410000 */
[----:B------:R-:W-:Y:S01]  /*b270*/  IMAD.MOV.U32 R43, RZ, RZ, R57 ;  /* 0x000000ffff2b7224 */ /* 0x000fe200078e0039 */
[----:B------:R-:W-:Y:S01]  /*b280*/  MUFU.EX2 R136, R136 ;  /* 0x0000008800887308 */ /* 0x000fe20000000800 */
        /* <DEDUP_REMOVED lines=15> */
[----:B------:R-:W-:Y:S01]  /*b380*/  FMUL.FTZ R6, R135, R94 ;  /* 0x0000005e87067220 */ /* 0x000fe20000410000 */
[----:B------:R-:W-:Y:S01]  /*b390*/  IMAD.MOV.U32 R128, RZ, RZ, R63 ;  /* 0x000000ffff807224 */ /* 0x000fe200078e003f */
[----:B------:R-:W-:Y:S01]  /*b3a0*/  MUFU.EX2 R93, R93 ;  /* 0x0000005d005d7308 */ /* 0x000fe20000000800 */
[----:B------:R-:W-:Y:S02]  /*b3b0*/  IMAD.MOV.U32 R125, RZ, RZ, R62 ;  /* 0x000000ffff7d7224 */ /* 0x000fe400078e003e */
[----:B------:R-:W-:Y:S02]  /*b3c0*/  IMAD.MOV.U32 R129, RZ, RZ, R13 ;  /* 0x000000ffff817224 */ /* 0x000fe400078e000d */
[----:B------:R-:W-:Y:S01]  /*b3d0*/  FMUL.FTZ R13, R134, R73 ;  /* 0x00000049860d7220 */ /* 0x000fe20000410000 */
[----:B------:R-:W-:Y:S01]  /*b3e0*/  PRMT R73, R140, 0x7632, R73 ;  /* 0x000076328c497816 */ /* 0x000fe20000000049 */
[----:B------:R-:W-:Y:S02]  /*b3f0*/  IMAD.MOV.U32 R120, RZ, RZ, R26 ;  /* 0x000000ffff787224 */ /* 0x000fe400078e001a */
[----:B------:R-:W-:Y:S01]  /*b400*/  IMAD.MOV.U32 R113, RZ, RZ, R12 ;  /* 0x000000ffff717224 */ /* 0x000fe200078e000c */
[----:B------:R-:W-:Y:S01]  /*b410*/  LOP3.LUT R73, R73, 0xff, RZ, 0xc0, !PT ;  /* 0x000000ff49497812 */ /* 0x000fe200078ec0ff */
[----:B------:R-:W-:Y:S02]  /*b420*/  IMAD.MOV.U32 R124, RZ, RZ, R59 ;  /* 0x000000ffff7c7224 */ /* 0x000fe400078e003b */
[----:B------:R-:W-:Y:S01]  /*b430*/  FMUL.FTZ R12, R134, R72 ;  /* 0x00000048860c7220 */ /* 0x000fe20000410000 */
[----:B------:R-:W-:Y:S01]  /*b440*/  LOP3.LUT R72, R140, 0xff, RZ, 0xc0, !PT ;  /* 0x000000ff8c487812 */ /* 0x000fe200078ec0ff */
[----:B------:R-:W-:Y:S01]  /*b450*/  IMAD.MOV.U32 R116, RZ, RZ, R46 ;  /* 0x000000ffff747224 */ /* 0x000fe200078e002e */
[----:B------:R-:W-:Y:S01]  /*b460*/  MUFU.EX2 R180, R180 ;  /* 0x000000b400b47308 */ /* 0x000fe20000000800 */
[----:B------:R-:W-:Y:S01]  /*b470*/  IMAD.MOV.U32 R121, RZ, RZ, R58 ;  /* 0x000000ffff797224 */ /* 0x000fe200078e003a */
[----:B------:R-:W-:Y:S01]  /*b480*/  ISETP.LE.U32.AND P5, PT, R72, UR8, PT ;  /* 0x0000000848007c0c */ /* 0x000fe2000bfa3070 */
[----:B------:R-:W-:Y:S02]  /*b490*/  IMAD.MOV.U32 R26, RZ, RZ, R45 ;  /* 0x000000ffff1a7224 */ /* 0x000fe400078e002d */
[C---:B------:R-:W-:Y:S01]  /*b4a0*/  FMUL.FTZ R45, R134.reuse, R89 ;  /* 0x00000059862d7220 */ /* 0x040fe20000410000 */
[----:B------:R-:W-:Y:S02]  /*b4b0*/  IMAD.MOV.U32 R63, RZ, RZ, R44 ;  /* 0x000000ffff3f7224 */ /* 0x000fe400078e002c */
[C---:B------:R-:W-:Y:S01]  /*b4c0*/  FMUL.FTZ R44, R134.reuse, R88 ;  /* 0x00000058862c7220 */ /* 0x040fe20000410000 */
[----:B------:R-:W-:Y:S02]  /*b4d0*/  IMAD.MOV.U32 R58, RZ, RZ, R24 ;  /* 0x000000ffff3a7224 */ /* 0x000fe400078e0018 */
[C---:B------:R-:W-:Y:S01]  /*b4e0*/  FMUL.FTZ R24, R134.reuse, R76 ;  /* 0x0000004c86187220 */ /* 0x040fe20000410000 */
[----:B------:R-:W-:Y:S01]  /*b4f0*/  IMAD.MOV.U32 R117, RZ, RZ, R47 ;  /* 0x000000ffff757224 */ /* 0x000fe200078e002f */
[----:B------:R-:W-:Y:S01]  /*b500*/  MUFU.EX2 R160, R160 ;  /* 0x000000a000a07308 */ /* 0x000fe20000000800 */
[----:B------:R-:W-:Y:S02]  /*b510*/  IMAD.MOV.U32 R62, RZ, RZ, R40 ;  /* 0x000000ffff3e7224 */ /* 0x000fe400078e0028 */
[C---:B------:R-:W-:Y:S01]  /*b520*/  FMUL.FTZ R40, R134.reuse, R84 ;  /* 0x0000005486287220 */ /* 0x040fe20000410000 */
[----:B------:R-:W-:Y:S02]  /*b530*/  IMAD.MOV.U32 R110, RZ, RZ, R128 ;  /* 0x000000ffff6e7224 */ /* 0x000fe400078e0080 */
[----:B------:R-:W-:Y:S02]  /*b540*/  IMAD.MOV.U32 R47, RZ, RZ, R28 ;  /* 0x000000ffff2f7224 */ /* 0x000fe400078e001c */
[----:B------:R-:W-:Y:S01]  /*b550*/  FMUL.FTZ R28, R134, R80 ;  /* 0x00000050861c7220 */ /* 0x000fe20000410000 */
[----:B------:R-:W-:Y:S01]  /*b560*/  F2FP.BF16.F32.PACK_AB R80, R196, R191 ;  /* 0x000000bfc450723e */ /* 0x000fe200000010ff */
[----:B------:R-:W-:Y:S02]  /*b570*/  IMAD.MOV.U32 R59, RZ, RZ, R25 ;  /* 0x000000ffff3b7224 */ /* 0x000fe400078e0019 */
[C---:B------:R-:W-:Y:S01]  /*b580*/  FMUL.FTZ R25, R134.reuse, R77 ;  /* 0x0000004d86197220 */ /* 0x040fe20000410000 */
[----:B------:R-:W-:Y:S02]  /*b590*/  IMAD.MOV.U32 R46, RZ, RZ, R29 ;  /* 0x000000ffff2e7224 */ /* 0x000fe400078e001d */
[C---:B------:R-:W-:Y:S01]  /*b5a0*/  FMUL.FTZ R29, R134.reuse, R81 ;  /* 0x00000051861d7220 */ /* 0x040fe20000410000 */
[----:B------:R-:W-:Y:S01]  /*b5b0*/  IMAD.MOV.U32 R94, RZ, RZ, R125 ;  /* 0x000000ffff5e7224 */ /* 0x000fe200078e007d */
[----:B------:R2:W-:Y:S01]  /*b5c0*/  MUFU.EX2 R76, R110 ;  /* 0x0000006e004c7308 */ /* 0x0005e20000000800 */
[----:B------:R-:W-:Y:S02]  /*b5d0*/  IMAD.MOV.U32 R109, RZ, RZ, R43 ;  /* 0x000000ffff6d7224 */ /* 0x000fe400078e002b */
[----:B------:R-:W-:Y:S02]  /*b5e0*/  IMAD.MOV.U32 R89, RZ, RZ, R129 ;  /* 0x000000ffff597224 */ /* 0x000fe400078e0081 */
[----:B------:R-:W-:Y:S02]  /*b5f0*/  IMAD.MOV.U32 R43, RZ, RZ, R41 ;  /* 0x000000ffff2b7224 */ /* 0x000fe400078e0029 */
[C---:B------:R-:W-:Y:S01]  /*b600*/  FMUL.FTZ R41, R134.reuse, R85 ;  /* 0x0000005586297220 */ /* 0x040fe20000410000 */
[----:B------:R-:W-:Y:S02]  /*b610*/  IMAD.MOV.U32 R15, RZ, RZ, R124 ;  /* 0x000000ffff0f7224 */ /* 0x000fe400078e007c */
[----:B------:R-:W-:Y:S01]  /*b620*/  MUFU.EX2 R149, R149 ;  /* 0x0000009500957308 */ /* 0x000fe20000000800 */
[----:B------:R-:W-:Y:S02]  /*b630*/  IMAD.MOV.U32 R125, RZ, RZ, R120 ;  /* 0x000000ffff7d7224 */ /* 0x000fe400078e0078 */
[----:B------:R-:W-:Y:S02]  /*b640*/  IMAD.MOV.U32 R128, RZ, RZ, R113 ;  /* 0x000000ffff807224 */ /* 0x000fe400078e0071 */
[----:B------:R-:W-:Y:S02]  /*b650*/  IMAD.MOV.U32 R120, RZ, RZ, R116 ;  /* 0x000000ffff787224 */ /* 0x000fe400078e0074 */
[----:B------:R-:W-:Y:S03]  /*b660*/  IMAD.MOV.U32 R124, RZ, RZ, R108 ;  /* 0x000000ffff7c7224 */ /* 0x000fe600078e006c */
        /* <DEDUP_REMOVED lines=14> */
[C---:B------:R-:W-:Y:S01]  /*b750*/  FMUL.FTZ R60, R134.reuse, R100 ;  /* 0x00000064863c7220 */ /* 0x040fe20000410000 */
[----:B------:R-:W-:Y:S02]  /*b760*/  IMAD.MOV.U32 R43, RZ, RZ, R61 ;  /* 0x000000ffff2b7224 */ /* 0x000fe400078e003d */
[C---:B------:R-:W-:Y:S01]  /*b770*/  FMUL.FTZ R61, R134.reuse, R101 ;  /* 0x00000065863d7220 */ /* 0x040fe20000410000 */
[----:B------:R-:W-:Y:S02]  /*b780*/  IMAD.MOV.U32 R27, RZ, RZ, R56 ;  /* 0x000000ffff1b7224 */ /* 0x000fe400078e0038 */
[----:B------:R-:W-:Y:S01]  /*b790*/  FMUL.FTZ R56, R134, R96 ;  /* 0x0000006086387220 */ /* 0x000fe20000410000 */
[----:B------:R-:W-:Y:S02]  /*b7a0*/  IMAD.MOV.U32 R88, RZ, RZ, R10 ;  /* 0x000000ffff587224 */ /* 0x000fe400078e000a */
[C---:B------:R-:W-:Y:S01]  /*b7b0*/  FMUL.FTZ R10, R133.reuse, R70 ;  /* 0x00000046850a7220 */ /* 0x040fe20000410000 */
[----:B------:R-:W-:Y:S01]  /*b7c0*/  IMAD.MOV.U32 R100, RZ, RZ, R112 ;  /* 0x000000ffff647224 */ /* 0x000fe200078e0070 */
[----:B------:R-:W-:Y:S01]  /*b7d0*/  MUFU.EX2 R144, R144 ;  /* 0x0000009000907308 */ /* 0x000fe20000000800 */
[----:B------:R-:W-:Y:S02]  /*b7e0*/  IMAD.MOV.U32 R118, RZ, RZ, R42 ;  /* 0x000000ffff767224 */ /* 0x000fe400078e002a */
[----:B------:R-:W-:Y:S01]  /*b7f0*/  FMUL.FTZ R42, R133, R86 ;  /* 0x00000056852a7220 */ /* 0x000fe20000410000 */
[----:B------:R-:W-:Y:S01]  /*b800*/  IMAD.MOV.U32 R96, RZ, RZ, R94 ;  /* 0x000000ffff607224 */ /* 0x000fe200078e005e */
[----:B------:R-:W-:Y:S01]  /*b810*/  F2FP.BF16.F32.PACK_AB R86, R199, R100 ;  /* 0x00000064c756723e */ /* 0x000fe200000010ff */
[----:B------:R-:W-:Y:S02]  /*b820*/  IMAD.MOV.U32 R94, RZ, RZ, R128 ;  /* 0x000000ffff5e7224 */ /* 0x000fe400078e0080 */
[----:B------:R-:W-:Y:S01]  /*b830*/  IMAD.MOV.U32 R128, RZ, RZ, R116 ;  /* 0x000000ffff807224 */ /* 0x000fe200078e0074 */
[----:B------:R-:W-:Y:S01]  /*b840*/  PRMT R84, R86, 0x7632, R84 ;  /* 0x0000763256547816 */ /* 0x000fe20000000054 */
[----:B--2---:R-:W-:Y:S02]  /*b850*/  IMAD.MOV.U32 R110, RZ, RZ, R27 ;  /* 0x000000ffff6e7224 */ /* 0x004fe400078e001b */
[C---:B------:R-:W-:Y:S01]  /*b860*/  FMUL.FTZ R27, R133.reuse, R79 ;  /* 0x0000004f851b7220 */ /* 0x040fe20000410000 */
[----:B------:R-:W-:Y:S01]  /*b870*/  F2FP.BF16.F32.PACK_AB R79, R88, R89 ;  /* 0x00000059584f723e */ /* 0x000fe200000010ff */
        /* <DEDUP_REMOVED lines=14> */
[----:B------:R-:W-:Y:S01]  /*b960*/  IMAD.MOV.U32 R129, RZ, RZ, R117 ;  /* 0x000000ffff817224 */ /* 0x000fe200078e0075 */
[----:B------:R-:W-:Y:S01]  /*b970*/  PRMT R129, R118, 0x7771, RZ ;  /* 0x0000777176817816 */ /* 0x000fe200000000ff */
[----:B------:R-:W-:Y:S02]  /*b980*/  IMAD.MOV.U32 R117, RZ, RZ, R30 ;  /* 0x000000ffff757224 */ /* 0x000fe400078e001e */
[----:B------:R-:W-:Y:S01]  /*b990*/  FMUL.FTZ R30, R133, R82 ;  /* 0x00000052851e7220 */ /* 0x000fe20000410000 */
[----:B------:R-:W-:Y:S01]  /*b9a0*/  PRMT R82, R79, 0x7632, R82 ;  /* 0x000076324f527816 */ /* 0x000fe20000000052 */
[----:B------:R-:W-:Y:S02]  /*b9b0*/  IMAD.MOV.U32 R115, RZ, RZ, R58 ;  /* 0x000000ffff737224 */ /* 0x000fe400078e003a */
[----:B------:R-:W-:Y:S01]  /*b9c0*/  FMUL.FTZ R58, R133, R98 ;  /* 0x00000062853a7220 */ /* 0x000fe20000410000 */
        /* <DEDUP_REMOVED lines=8> */
[----:B----4-:R-:W-:Y:S01]  /*ba50*/  FFMA.FTZ R137, R137, R9, R11 ;  /* 0x0000000989897223 */ /* 0x010fe2000001000b */
[----:B------:R-:W-:Y:S02]  /*ba60*/  IMAD.MOV.U32 R9, RZ, RZ, R19 ;  /* 0x000000ffff097224 */ /* 0x000fe400078e0013 */
[C---:B------:R-:W-:Y:S01]  /*ba70*/  FMUL.FTZ R19, R135.reuse, R107 ;  /* 0x0000006b87137220 */ /* 0x040fe20000410000 */
[----:B------:R-:W-:Y:S01]  /*ba80*/  F2FP.BF16.F32.PACK_AB R107, R190, R192 ;  /* 0x000000c0be6b723e */ /* 0x000fe200000010ff */
[----:B------:R-:W-:Y:S01]  /*ba90*/  FADD.FTZ R137, R252, R137 ;  /* 0x00000089fc897221 */ /* 0x000fe20000010000 */
[----:B------:R-:W-:Y:S01]  /*baa0*/  FFMA.FTZ R135, R135, R104, R112 ;  /* 0x0000006887877223 */ /* 0x000fe20000010070 */
[----:B------:R-:W-:Y:S01]  /*bab0*/  IMAD.MOV.U32 R104, RZ, RZ, R9 ;  /* 0x000000ffff687224 */ /* 0x000fe200078e0009 */
[----:B------:R-:W-:Y:S01]  /*bac0*/  PRMT R106, R107, 0x7632, R106 ;  /* 0x000076326b6a7816 */ /* 0x000fe2000000006a */
[C---:B------:R-:W-:Y:S01]  /*bad0*/  FMUL.FTZ R9, R134.reuse, R69 ;  /* 0x0000004586097220 */ /* 0x040fe20000410000 */
[----:B------:R-:W-:Y:S01]  /*bae0*/  FADD.FTZ R135, R199, R135 ;  /* 0x00000087c7877221 */ /* 0x000fe20000010000 */
[----:B------:R-:W-:Y:S02]  /*baf0*/  IMAD.MOV.U32 R113, RZ, RZ, R104 ;  /* 0x000000ffff717224 */ /* 0x000fe400078e0068 */
[----:B------:R-:W-:Y:S02]  /*bb00*/  IMAD.MOV.U32 R104, RZ, RZ, R62 ;  /* 0x000000ffff687224 */ /* 0x000fe400078e003e */
[----:B------:R-:W-:Y:S02]  /*bb10*/  IMAD.MOV.U32 R62, RZ, RZ, R46 ;  /* 0x000000ffff3e7224 */ /* 0x000fe400078e002e */
[----:B------:R-:W-:Y:S02]  /*bb20*/  IMAD.MOV.U32 R46, RZ, RZ, R31 ;  /* 0x000000ffff2e7224 */ /* 0x000fe400078e001f */
[----:B------:R-:W-:Y:S02]  /*bb30*/  IMAD.MOV.U32 R31, RZ, RZ, R57 ;  /* 0x000000ffff1f7224 */ /* 0x000fe400078e0039 */
[C---:B------:R-:W-:Y:S01]  /*bb40*/  FMUL.FTZ R57, R134.reuse, R97 ;  /* 0x0000006186397220 */ /* 0x040fe20000410000 */
[----:B------:R-:W-:Y:S02]  /*bb50*/  IMAD.MOV.U32 R112, RZ, RZ, R108 ;  /* 0x000000ffff707224 */ /* 0x000fe400078e006c */
[----:B------:R-:W-:Y:S01]  /*bb60*/  FFMA.FTZ R77, R134, R68, R198 ;  /* 0x00000044864d7223 */ /* 0x000fe200000100c6 */
[----:B------:R-:W-:Y:S02]  /*bb70*/  IMAD.MOV.U32 R134, RZ, RZ, R11 ;  /* 0x000000ffff867224 */ /* 0x000fe400078e000b */
[C---:B------:R-:W-:Y:S01]  /*bb80*/  FMUL.FTZ R11, R133.reuse, R71 ;  /* 0x00000047850b7220 */ /* 0x040fe20000410000 */
[----:B------:R-:W-:Y:S01]  /*bb90*/  IMAD.MOV.U32 R108, RZ, RZ, R31 ;  /* 0x000000ffff6c7224 */ /* 0x000fe200078e001f */
[----:B------:R-:W2:Y:S01]  /*bba0*/  LDL.LU R71, [R1+0x74] ;  /* 0x0000740001477983 */ /* 0x000ea20000300800 */
[----:B------:R-:W-:Y:S01]  /*bbb0*/  FMUL.FTZ R31, R133, R83 ;  /* 0x00000053851f7220 */ /* 0x000fe20000410000 */
[----:B------:R-:W-:Y:S01]  /*bbc0*/  F2FP.BF16.F32.PACK_AB R70, R252, R134 ;  /* 0x00000086fc46723e */ /* 0x000fe200000010ff */
[----:B------:R-:W-:Y:S01]  /*bbd0*/  IMAD.MOV.U32 R97, RZ, RZ, R15 ;  /* 0x000000ffff617224 */ /* 0x000fe200078e000f */
[----:B------:R-:W-:Y:S01]  /*bbe0*/  F2FP.BF16.F32.PACK_AB R83, R96, R198 ;  /* 0x000000c66053723e */ /* 0x000fe200000010ff */
[----:B------:R3:W4:Y:S01]  /*bbf0*/  LDL.LU R252, [R1+0xa0] ;  /* 0x0000a00001fc7983 */ /* 0x0007220000300800 */
[----:B------:R-:W-:Y:S01]  /*bc00*/  PRMT R69, R70, 0x7632, R69 ;  /* 0x0000763246457816 */ /* 0x000fe20000000045 */
[----:B------:R-:W-:Y:S01]  /*bc10*/  IMAD.MOV.U32 R68, RZ, RZ, R113 ;  /* 0x000000ffff447224 */ /* 0x000fe200078e0071 */
[----:B------:R-:W-:Y:S01]  /*bc20*/  PRMT R81, R83, 0x7632, R81 ;  /* 0x0000763253517816 */ /* 0x000fe20000000051 */
[----:B------:R3:W5:Y:S01]  /*bc30*/  LDL.LU R199, [R1+0x9c] ;  /* 0x00009c0001c77983 */ /* 0x0007620000300800 */
[C---:B------:R-:W-:Y:S01]  /*bc40*/  FMUL.FTZ R15, R133.reuse, R75 ;  /* 0x0000004b850f7220 */ /* 0x040fe20000410000 */
[----:B------:R1:W3:Y:S01]  /*bc50*/  MUFU.EX2 R87, R97 ;  /* 0x0000006100577308 */ /* 0x0002e20000000800 */
[----:B------:R-:W-:Y:S01]  /*bc60*/  IMAD.MOV.U32 R113, RZ, RZ, R104 ;  /* 0x000000ffff717224 */ /* 0x000fe200078e0068 */
[----:B------:R2:W5:Y:S01]  /*bc70*/  LDL.LU R198, [R1+0x98] ;  /* 0x0000980001c67983 */ /* 0x0005620000300800 */
[----:B------:R-:W-:Y:S02]  /*bc80*/  IMAD.MOV.U32 R104, RZ, RZ, R46 ;  /* 0x000000ffff687224 */ /* 0x000fe400078e002e */
[----:B------:R-:W-:Y:S01]  /*bc90*/  FADD.FTZ R77, R96, R77 ;  /* 0x0000004d604d7221 */ /* 0x000fe20000010000 */
[----:B------:R-:W-:Y:S01]  /*bca0*/  FMUL.FTZ R46, R133, R90 ;  /* 0x0000005a852e7220 */ /* 0x000fe20000410000 */
[----:B------:R-:W-:Y:S02]  /*bcb0*/  IMAD.MOV.U32 R96, RZ, RZ, R113 ;  /* 0x000000ffff607224 */ /* 0x000fe400078e0071 */
[----:B------:R-:W-:Y:S01]  /*bcc0*/  FADD.FTZ R90, R191, R137 ;  /* 0x00000089bf5a7221 */ /* 0x000fe20000010000 */
[----:B------:R3:W4:Y:S01]  /*bcd0*/  MUFU.EX2 R75, R68 ;  /* 0x00000044004b7308 */ /* 0x0007220000000800 */
[----:B------:R-:W-:Y:S01]  /*bce0*/  FADD.FTZ R77, R192, R77 ;  /* 0x0000004dc04d7221 */ /* 0x000fe20000010000 */
[----:B------:R-:W-:Y:S02]  /*bcf0*/  IMAD.MOV.U32 R111, RZ, RZ, R62 ;  /* 0x000000ffff6f7224 */ /* 0x000fe400078e003e */
[----:B------:R-:W-:Y:S01]  /*bd00*/  FADD.FTZ R90, R196, R90 ;  /* 0x0000005ac45a7221 */ /* 0x000fe20000010000 */
[C---:B------:R-:W-:Y:S01]  /*bd10*/  FMUL.FTZ R62, R133.reuse, R102 ;  /* 0x00000066853e7220 */ /* 0x040fe20000410000 */
[----:B------:R-:W3:Y:S04]  /*bd20*/  S2R R196, SR_TID.X ;  /* 0x0000000000c47919 */ /* 0x000ee80000002100 */
[----:B------:R-:W-:Y:S01]  /*bd30*/  MUFU.EX2 R111, R111 ;  /* 0x0000006f006f7308 */ /* 0x000fe20000000800 */
[----:B-1----:R-:W-:Y:S02]  /*bd40*/  IMAD.MOV.U32 R97, RZ, RZ, R131 ;  /* 0x000000ffff617224 */ /* 0x002fe400078e0083 */
[----:B------:R-:W-:Y:S02]  /*bd50*/  IMAD.MOV.U32 R131, RZ, RZ, R116 ;  /* 0x000000ffff837224 */ /* 0x000fe400078e0074 */
[----:B------:R-:W-:Y:S05]  /*bd60*/  IMAD.MOV.U32 R100, RZ, RZ, R97 ;  /* 0x000000ffff647224 */ /* 0x000fea00078e0061 */
[----:B------:R-:W-:Y:S01]  /*bd70*/  MUFU.EX2 R104, R104 ;  /* 0x0000006800687308 */ /* 0x000fe20000000800 */
[----:B---3--:R-:W-:Y:S02]  /*bd80*/  IMAD.MOV.U32 R68, RZ, RZ, R130 ;  /* 0x000000ffff447224 */ /* 0x008fe400078e0082 */
[----:B------:R-:W-:Y:S02]  /*bd90*/  IMAD.MOV.U32 R134, RZ, RZ, R100 ;  /* 0x000000ffff867224 */ /* 0x000fe400078e0064 */
[----:B------:R-:W-:Y:S01]  /*bda0*/  IMAD.MOV.U32 R97, RZ, RZ, R68 ;  /* 0x000000ffff617224 */ /* 0x000fe200078e0044 */
[----:B------:R-:W-:Y:S01]  /*bdb0*/  PRMT R68, R70, 0x5410, R69 ;  /* 0x0000541046447816 */ /* 0x000fe20000000045 */
[----:B------:R-:W-:Y:S03]  /*bdc0*/  IMAD.MOV.U32 R130, RZ, RZ, R110 ;  /* 0x000000ffff827224 */ /* 0x000fe600078e006e */
[----:B------:R-:W-:Y:S01]  /*bdd0*/  MUFU.EX2 R108, R108 ;  /* 0x0000006c006c7308 */ /* 0x000fe20000000800 */
[----:B------:R-:W-:Y:S02]  /*bde0*/  IMAD.MOV.U32 R100, RZ, RZ, R97 ;  /* 0x000000ffff647224 */ /* 0x000fe400078e0061 */
[----:B------:R-:W-:Y:S07]  /*bdf0*/  IMAD.MOV.U32 R110, RZ, RZ, R117 ;  /* 0x000000ffff6e7224 */ /* 0x000fee00078e0075 */
[----:B------:R-:W-:Y:S01]  /*be00*/  MUFU.EX2 R100, R100 ;  /* 0x0000006400647308 */ /* 0x000fe20000000800 */
[----:B------:R-:W-:Y:S05]  /*be10*/  SHF.R.U32.HI R196, RZ, 0x3, R196 ;  /* 0x00000003ffc47819 */ /* 0x000fea00000116c4 */
[----:B------:R-:W-:Y:S02]  /*be20*/  IMAD.SHL.U32 R196, R196, 0x200, RZ ;  /* 0x00000200c4c47824 */ /* 0x000fe400078e00ff */
[----:B--2---:R-:W-:Y:S01]  /*be30*/  FFMA.FTZ R78, R133, R71, R89 ;  /* 0x00000047854e7223 */ /* 0x004fe20000010059 */
[----:B------:R-:W-:Y:S01]  /*be40*/  IMAD.SHL.U32 R71, R114, 0x8, RZ ;  /* 0x0000000872477824 */ /* 0x000fe200078e00ff */
[----:B------:R1:W2:Y:S02]  /*be50*/  LDL.S16 R89, [R1+0x28] ;  /* 0x0000280001597983 */ /* 0x0002a40000100600 */
[----:B------:R-:W-:Y:S02]  /*be60*/  FADD.FTZ R78, R88, R78 ;  /* 0x0000004e584e7221 */ /* 0x000fe40000010000 */
[----:B------:R-:W3:Y:S04]  /*be70*/  LDL.LU R88, [R1+0x70] ;  /* 0x0000700001587983 */ /* 0x000ee80000300800 */
[----:B------:R-:W4:Y:S01]  /*be80*/  LDL.LU R74, [R1+0x4c] ;  /* 0x00004c00014a7983 */ /* 0x000f220000300800 */
[----:B--2---:R-:W-:Y:S02]  /*be90*/  @!P5 HFMA2.BF16_V2 R89, -RZ.H0_H0, RZ.H0_H0, -R70.H0_H0 ;  /* 0x200000ffff59d231 */ /* 0x004fe40000340946 */
[----:B---3--:R-:W-:Y:S03]  /*bea0*/  IMAD.MOV.U32 R117, RZ, RZ, R88 ;  /* 0x000000ffff757224 */ /* 0x008fe600078e0058 */
[----:B------:R-:W-:Y:S01]  /*beb0*/  PRMT R91, R89, 0x7610, R91 ;  /* 0x00007610595b7816 */ /* 0x000fe2000000005b */
[----:B------:R2:W-:Y:S01]  /*bec0*/  @!P5 STL.S16 [R1+0x28], R89 ;  /* 0x000028590100d387 */ /* 0x0005e20000100600 */
[----:B------:R-:W-:Y:S02]  /*bed0*/  IMAD.MOV.U32 R88, RZ, RZ, R112 ;  /* 0x000000ffff587224 */ /* 0x000fe400078e0070 */
[----:B------:R-:W-:Y:S01]  /*bee0*/  @!P5 PRMT R70, R91, 0x5410, RZ ;  /* 0x000054105b46d816 */ /* 0x000fe200000000ff */
[----:B------:R-:W-:Y:S02]  /*bef0*/  IMAD.MOV.U32 R91, RZ, RZ, R96 ;  /* 0x000000ffff5b7224 */ /* 0x000fe400078e0060 */
[----:B------:R-:W-:Y:S01]  /*bf00*/  FADD.FTZ R96, R195, R135 ;  /* 0x00000087c3607221 */ /* 0x000fe20000010000 */
[----:B----4-:R-:W-:Y:S01]  /*bf10*/  IMAD.MOV.U32 R116, RZ, RZ, R74 ;  /* 0x000000ffff747224 */ /* 0x010fe200078e004a */
[----:B------:R-:W-:Y:S01]  /*bf20*/  SHF.R.U32.HI R74, RZ, 0x18, R140 ;  /* 0x00000018ff4a7819 */ /* 0x000fe2000001168c */
[----:B------:R-:W-:Y:S01]  /*bf30*/  FADD.FTZ R78, R91, R78 ;  /* 0x0000004e5b4e7221 */ /* 0x000fe20000010000 */
[----:B------:R-:W-:Y:S01]  /*bf40*/  F2FP.BF16.F32.PACK_AB R105, R92, R91 ;  /* 0x0000005b5c69723e */ /* 0x000fe200000010ff */
[----:B------:R-:W-:Y:S01]  /*bf50*/  FADD.FTZ R96, R193, R96 ;  /* 0x00000060c1607221 */ /* 0x000fe20000010000 */
[C---:B------:R-:W-:Y:S01]  /*bf60*/  LEA R112, P6, R71.reuse, R116, 0x1 ;  /* 0x0000007447707211 */ /* 0x040fe200078c08ff */
[----:B------:R3:W-:Y:S01]  /*bf70*/  STG.E.U16 desc[UR28][R116.64+-0x80], R70 ;  /* 0xffff804674007986 */ /* 0x0007e2000c10151c */
[----:B------:R-:W-:Y:S01]  /*bf80*/  ISETP.LE.U32.AND P5, PT, R74, UR8, PT ;  /* 0x000000084a007c0c */ /* 0x000fe2000bfa3070 */
[----:B------:R-:W-:Y:S01]  /*bf90*/  FADD.FTZ R91, R92, R78 ;  /* 0x0000004e5c5b7221 */ /* 0x000fe20000010000 */
[----:B------:R-:W-:Y:S01]  /*bfa0*/  LEA.HI.X.SX32 R113, R71, R117, 0x1, P6 ;  /* 0x0000007547717211 */ /* 0x000fe200030f0eff */
[----:B------:R-:W-:Y:S01]  /*bfb0*/  MUFU.EX2 R92, R134 ;  /* 0x00000086005c7308 */ /* 0x000fe20000000800 */
[----:B------:R-:W-:Y:S01]  /*bfc0*/  ISETP.LE.U32.AND P6, PT, R73, UR8, PT ;  /* 0x0000000849007c0c */ /* 0x000fe2000bfc3070 */
[----:B------:R-:W4:Y:S01]  /*bfd0*/  S2R R195, SR_TID.X ;  /* 0x0000000000c37919 */ /* 0x000f220000002100 */
[C---:B------:R-:W-:Y:S01]  /*bfe0*/  LOP3.LUT R78, R188.reuse, 0xff, RZ, 0xc0, !PT ;  /* 0x000000ffbc4e7812 */ /* 0x040fe200078ec0ff */
[----:B------:R-:W-:Y:S06]  /*bff0*/  IMAD.MOV.U32 R193, RZ, RZ, 0x20 ;  /* 0x00000020ffc17424 */ /* 0x000fec00078e00ff */
[----:B------:R-:W-:Y:S01]  /*c000*/  MUFU.EX2 R88, R88 ;  /* 0x0000005800587308 */ /* 0x000fe20000000800 */
[----:B--2---:R-:W-:Y:S09]  /*c010*/  IMAD.MOV.U32 R89, RZ, RZ, R85 ;  /* 0x000000ffff597224 */ /* 0x004ff200078e0055 */
[----:B------:R2:W-:Y:S01]  /*c020*/  MUFU.EX2 R85, R194 ;  /* 0x000000c200557308 */ /* 0x0005e20000000800 */
[----:B---3--:R-:W-:Y:S01]  /*c030*/  FADD.FTZ R70, R87, R96 ;  /* 0x0000006057467221 */ /* 0x008fe20000010000 */
[C---:B------:R-:W-:Y:S08]  /*c040*/  F2FP.BF16.F32.PACK_AB R87, R75.reuse, R87 ;  /* 0x000000574b57723e */ /* 0x040ff000000010ff */
[----:B------:R-:W-:Y:S01]  /*c050*/  MUFU.EX2 R89, R89 ;  /* 0x0000005900597308 */ /* 0x000fe20000000800 */
[----:B------:R-:W-:Y:S01]  /*c060*/  FADD.FTZ R70, R75, R70 ;  /* 0x000000464b467221 */ /* 0x000fe20000010000 */
[----:B------:R-:W-:Y:S04]  /*c070*/  PRMT R75, R188, 0x7632, R75 ;  /* 0x00007632bc4b7816 */ /* 0x000fe8000000004b */
[----:B------:R-:W-:Y:S01]  /*c080*/  LOP3.LUT R75, R75, 0xff, RZ, 0xc0, !PT ;  /* 0x000000ff4b4b7812 */ /* 0x000fe200078ec0ff */
[----:B--2---:R1:W5:Y:S01]  /*c090*/  LDL.LU R194, [R1+0x94] ;  /* 0x0000940001c27983 */ /* 0x0043620000300800 */
[----:B----4-:R-:W-:Y:S03]  /*c0a0*/  SHF.R.U32.HI R192, RZ, 0x3, R195 ;  /* 0x00000003ffc07819 */ /* 0x010fe600000116c3 */
[----:B------:R1:W5:Y:S04]  /*c0b0*/  LDL.LU R191, [R1+0x90] ;  /* 0x0000900001bf7983 */ /* 0x0003680000300800 */
[----:B------:R1:W2:Y:S04]  /*c0c0*/  LDL.S16 R135, [R1+0x24] ;  /* 0x0000240001877983 */ /* 0x0002a80000100600 */
[----:B------:R1:W3:Y:S04]  /*c0d0*/  LDL.S16 R99, [R1+0x20] ;  /* 0x0000200001637983 */ /* 0x0002e80000100600 */
[----:B------:R1:W4:Y:S01]  /*c0e0*/  LDL.S16 R97, [R1+0x1c] ;  /* 0x00001c0001617983 */ /* 0x0003220000100600 */
[----:B--2---:R-:W-:Y:S02]  /*c0f0*/  @!P0 HFMA2.BF16_V2 R135, -RZ.H0_H0, RZ.H0_H0, -R69.H0_H0 ;  /* 0x200000ffff878231 */ /* 0x004fe40000340945 */
[----:B---3--:R-:W-:Y:S03]  /*c100*/  @!P6 HFMA2.BF16_V2 R99, -RZ.H0_H0, RZ.H0_H0, -R86.H0_H0 ;  /* 0x200000ffff63e231 */ /* 0x008fe60000340956 */
[----:B------:R-:W-:Y:S01]  /*c110*/  PRMT R98, R135, 0x7610, R98 ;  /* 0x0000761087627816 */ /* 0x000fe20000000062 */
[----:B------:R2:W-:Y:S01]  /*c120*/  @!P0 STL.S16 [R1+0x24], R135 ;  /* 0x0000248701008387 */ /* 0x0005e20000100600 */
[----:B----4-:R-:W-:Y:S02]  /*c130*/  @!P5 HFMA2.BF16_V2 R97, -RZ.H0_H0, RZ.H0_H0, -R84.H0_H0 ;  /* 0x200000ffff61d231 */ /* 0x010fe40000340954 */
[----:B------:R-:W-:Y:S01]  /*c140*/  @!P0 PRMT R69, R98, 0x5410, RZ ;  /* 0x0000541062458816 */ /* 0x000fe200000000ff */
[----:B------:R3:W-:Y:S01]  /*c150*/  @!P6 STL.S16 [R1+0x20], R99 ;  /* 0x000020630100e387 */ /* 0x0007e20000100600 */
[----:B------:R-:W-:Y:S01]  /*c160*/  PRMT R137, R99, 0x7610, R137 ;  /* 0x0000761063897816 */ /* 0x000fe20000000089 */
[----:B------:R-:W-:Y:S01]  /*c170*/  IMAD.MOV.U32 R98, RZ, RZ, R94 ;  /* 0x000000ffff627224 */ /* 0x000fe200078e005e */
[----:B------:R-:W-:Y:S01]  /*c180*/  PRMT R133, R97, 0x7610, R133 ;  /* 0x0000761061857816 */ /* 0x000fe20000000085 */
[----:B------:R4:W-:Y:S01]  /*c190*/  STG.E.U16 desc[UR28][R116.64+-0x7e], R69 ;  /* 0xffff824574007986 */ /* 0x0009e2000c10151c */
[----:B------:R1:W-:Y:S03]  /*c1a0*/  MUFU.EX2 R94, R141 ;  /* 0x0000008d005e7308 */ /* 0x0003e60000000800 */
[----:B------:R4:W-:Y:S07]  /*c1b0*/  @!P5 STL.S16 [R1+0x1c], R97 ;  /* 0x00001c610100d387 */ /* 0x0009ee0000100600 */
[----:B------:R-:W1:Y:S01]  /*c1c0*/  MUFU.EX2 R98, R98 ;  /* 0x0000006200627308 */ /* 0x000e620000000800 */
[----:B--2---:R-:W-:Y:S09]  /*c1d0*/  IMAD.WIDE R134, R114, 0x70, R112 ;  /* 0x0000007072867825 */ /* 0x004ff200078e0270 */
[----:B---3--:R-:W2:Y:S01]  /*c1e0*/  MUFU.EX2 R99, R189 ;  /* 0x000000bd00637308 */ /* 0x008ea20000000800 */
[C---:B------:R-:W-:Y:S04]  /*c1f0*/  LEA R140, P0, R71.reuse, R134, 0x1 ;  /* 0x00000086478c7211 */ /* 0x040fe800078008ff */
[----:B-1----:R-:W-:Y:S01]  /*c200*/  LEA.HI.X.SX32 R141, R71, R135, 0x1, P0 ;  /* 0x00000087478d7211 */ /* 0x002fe200000f0eff */
[----:B------:R-:W-:Y:S01]  /*c210*/  FADD.FTZ R70, R98, R70 ;  /* 0x0000004662467221 */ /* 0x000fe20000010000 */
[----:B----4-:R-:W-:Y:S01]  /*c220*/  PRMT R69, R86, 0x5410, R84 ;  /* 0x0000541056457816 */ /* 0x010fe20000000054 */
[----:B------:R1:W3:Y:S01]  /*c230*/  LDL.S16 R71, [R1+0x14] ;  /* 0x0000140001477983 */ /* 0x0002e20000100600 */
[----:B------:R-:W-:Y:S01]  /*c240*/  @!P6 PRMT R86, R137, 0x5410, RZ ;  /* 0x000054108956e816 */ /* 0x000fe200000000ff */
[----:B------:R-:W-:Y:S01]  /*c250*/  FADD.FTZ R97, R190, R77 ;  /* 0x0000004dbe617221 */ /* 0x000fe20000010000 */
[----:B------:R-:W-:Y:S01]  /*c260*/  ISETP.LE.U32.AND P0, PT, R78, UR8, PT ;  /* 0x000000084e007c0c */ /* 0x000fe2000bf03070 */
[----:B------:R1:W4:Y:S01]  /*c270*/  LDL.S16 R137, [R1+0x18] ;  /* 0x0000180001897983 */ /* 0x0003220000100600 */
[----:B------:R-:W-:Y:S01]  /*c280*/  ISETP.LE.U32.AND P6, PT, R75, UR8, PT ;  /* 0x000000084b007c0c */ /* 0x000fe2000bfc3070 */
[----:B------:R-:W-:Y:S01]  /*c290*/  FADD.FTZ R77, R93, R90 ;  /* 0x0000005a5d4d7221 */ /* 0x000fe20000010000 */
[C---:B------:R-:W-:Y:S01]  /*c2a0*/  F2FP.BF16.F32.PACK_AB R93, R76.reuse, R93 ;  /* 0x0000005d4c5d723e */ /* 0x040fe200000010ff */
[----:B------:R1:W-:Y:S01]  /*c2b0*/  STG.E.U16 desc[UR28][R112.64+-0x80], R86 ;  /* 0xffff805670007986 */ /* 0x0003e2000c10151c */
[----:B------:R-:W-:Y:S01]  /*c2c0*/  SHF.R.U32.HI R90, RZ, 0x18, R188 ;  /* 0x00000018ff5a7819 */ /* 0x000fe200000116bc */
[----:B------:R-:W-:Y:S01]  /*c2d0*/  FADD.FTZ R77, R76, R77 ;  /* 0x0000004d4c4d7221 */ /* 0x000fe20000010000 */
[----:B------:R-:W-:Y:S01]  /*c2e0*/  @!P5 PRMT R84, R133, 0x5410, RZ ;  /* 0x000054108554d816 */ /* 0x000fe200000000ff */
[----:B------:R1:W4:Y:S01]  /*c2f0*/  LDL.S16 R76, [R1+0x10] ;  /* 0x00001000014c7983 */ /* 0x0003220000100600 */
[----:B------:R-:W-:Y:S01]  /*c300*/  ISETP.LE.U32.AND P5, PT, R90, UR8, PT ;  /* 0x000000085a007c0c */ /* 0x000fe2000bfa3070 */
[----:B------:R-:W-:Y:S01]  /*c310*/  FADD.FTZ R97, R85, R97 ;  /* 0x0000006155617221 */ /* 0x000fe20000010000 */
[----:B------:R-:W-:Y:S01]  /*c320*/  F2FP.BF16.F32.PACK_AB R85, R88, R85 ;  /* 0x000000555855723e */ /* 0x000fe200000010ff */
[----:B------:R1:W-:Y:S01]  /*c330*/  STG.E.U16 desc[UR28][R112.64+-0x7e], R84 ;  /* 0xffff825470007986 */ /* 0x0003e2000c10151c */
[----:B------:R-:W-:Y:S01]  /*c340*/  F2FP.BF16.F32.PACK_AB R98, R100, R98 ;  /* 0x000000626462723e */ /* 0x000fe200000010ff */
[--C-:B------:R-:W-:Y:S01]  /*c350*/  FADD.FTZ R88, R88, R97.reuse ;  /* 0x0000006158587221 */ /* 0x100fe20000010000 */
[----:B------:R-:W-:Y:S01]  /*c360*/  PRMT R97, R80, 0x7632, R97 ;  /* 0x0000763250617816 */ /* 0x000fe20000000061 */
[----:B------:R-:W-:Y:S01]  /*c370*/  FADD.FTZ R77, R94, R77 ;  /* 0x0000004d5e4d7221 */ /* 0x000fe20000010000 */
[----:B--2---:R-:W-:Y:S01]  /*c380*/  F2FP.BF16.F32.PACK_AB R94, R99, R94 ;  /* 0x0000005e635e723e */ /* 0x004fe200000010ff */
[----:B------:R-:W-:Y:S01]  /*c390*/  MUFU.EX2 R133, R167 ;  /* 0x000000a700857308 */ /* 0x000fe20000000800 */
[----:B------:R-:W-:Y:S02]  /*c3a0*/  IMAD.SHL.U32 R189, R195, 0x40, RZ ;  /* 0x00000040c3bd7824 */ /* 0x000fe400078e00ff */
[----:B------:R-:W-:Y:S01]  /*c3b0*/  FADD.FTZ R99, R99, R77 ;  /* 0x0000004d63637221 */ /* 0x000fe20000010000 */
[----:B------:R-:W-:Y:S01]  /*c3c0*/  PRMT R77, R79, 0x5410, R82 ;  /* 0x000054104f4d7816 */ /* 0x000fe20000000052 */
[----:B------:R-:W-:Y:S01]  /*c3d0*/  IMAD.MOV.U32 R190, RZ, RZ, 0x40 ;  /* 0x00000040ffbe7424 */ /* 0x000fe200078e00ff */
[----:B------:R-:W-:Y:S02]  /*c3e0*/  LOP3.LUT R188, R189, 0x400, RZ, 0xc0, !PT ;  /* 0x00000400bdbc7812 */ /* 0x000fe400078ec0ff */
[----:B-1----:R-:W-:Y:S02]  /*c3f0*/  PRMT R86, R87, 0x7632, R86 ;  /* 0x0000763257567816 */ /* 0x002fe40000000056 */
[----:B------:R-:W-:Y:S01]  /*c400*/  PRMT R84, R85, 0x7632, R84 ;  /* 0x0000763255547816 */ /* 0x000fe20000000054 */
[----:B---3--:R-:W-:Y:S02]  /*c410*/  @!P1 HFMA2.BF16_V2 R71, -RZ.H0_H0, RZ.H0_H0, -R81.H0_H0 ;  /* 0x200000ffff479231 */ /* 0x008fe40000340951 */
[----:B----4-:R-:W-:Y:S03]  /*c420*/  @!P0 HFMA2.BF16_V2 R137, -RZ.H0_H0, RZ.H0_H0, -R83.H0_H0 ;  /* 0x200000ffff898231 */ /* 0x010fe60000340953 */
[----:B------:R-:W-:Y:S02]  /*c430*/  PRMT R103, R71, 0x7610, R103 ;  /* 0x0000761047677816 */ /* 0x000fe40000000067 */
[----:B------:R-:W-:Y:S01]  /*c440*/  PRMT R96, R137, 0x7610, R96 ;  /* 0x0000761089607816 */ /* 0x000fe20000000060 */
[----:B------:R-:W-:Y:S01]  /*c450*/  @!P0 STL.S16 [R1+0x18], R137 ;  /* 0x0000188901008387 */ /* 0x000fe20000100600 */
[----:B------:R-:W-:Y:S03]  /*c460*/  @!P6 HFMA2.BF16_V2 R76, -RZ.H0_H0, RZ.H0_H0, -R79.H0_H0 ;  /* 0x200000ffff4ce231 */ /* 0x000fe6000034094f */
[----:B------:R1:W-:Y:S02]  /*c470*/  @!P1 STL.S16 [R1+0x14], R71 ;  /* 0x0000144701009387 */ /* 0x0003e40000100600 */
[----:B------:R-:W-:Y:S02]  /*c480*/  PRMT R127, R76, 0x7610, R127 ;  /* 0x000076104c7f7816 */ /* 0x000fe4000000007f */
[----:B------:R2:W-:Y:S02]  /*c490*/  @!P6 STL.S16 [R1+0x10], R76 ;  /* 0x0000104c0100e387 */ /* 0x0005e40000100600 */
[----:B------:R-:W-:Y:S02]  /*c4a0*/  @!P6 PRMT R79, R127, 0x5410, RZ ;  /* 0x000054107f4fe816 */ /* 0x000fe400000000ff */
[----:B------:R-:W-:Y:S02]  /*c4b0*/  PRMT R127, R118, 0x7773, RZ ;  /* 0x00007773767f7816 */ /* 0x000fe400000000ff */
[----:B------:R-:W-:Y:S11]  /*c4c0*/  ISETP.GT.U32.AND P6, PT, R123, UR8, PT ;  /* 0x000000087b007c0c */ /* 0x000ff6000bfc4070 */
[----:B------:R-:W-:Y:S02]  /*c4d0*/  @!UPT UIADD3 URZ, UPT, UPT, URZ, URZ, URZ ;  /* 0x000000fffffff290 */ /* 0x000fe4000fffe0ff */
[----:B------:R-:W-:Y:S02]  /*c4e0*/  @P6 HFMA2.BF16_V2 R251, -RZ.H0_H0, RZ.H0_H0, -R95.H0_H0 ;  /* 0x200000fffffb6231 */ /* 0x000fe4000034095f */
[----:B-1----:R-:W-:Y:S01]  /*c4f0*/  FADD.FTZ R71, R89, R91 ;  /* 0x0000005b59477221 */ /* 0x002fe20000010000 */
[----:B------:R-:W-:Y:S02]  /*c500*/  LOP3.LUT R91, R130, 0xff, RZ, 0xc0, !PT ;  /* 0x000000ff825b7812 */ /* 0x000fe400078ec0ff */
[C---:B------:R-:W-:Y:S01]  /*c510*/  F2FP.BF16.F32.PACK_AB R89, R92.reuse, R89 ;  /* 0x000000595c59723e */ /* 0x040fe200000010ff */
[----:B------:R1:W3:Y:S01]  /*c520*/  LDL.S16 R130, [R1+0xc] ;  /* 0x00000c0001827983 */ /* 0x0002e20000100600 */
[----:B--2---:R-:W-:Y:S01]  /*c530*/  PRMT R76, R83, 0x5410, R81 ;  /* 0x00005410534c7816 */ /* 0x004fe20000000051 */
[----:B------:R-:W-:Y:S01]  /*c540*/  FADD.FTZ R71, R92, R71 ;  /* 0x000000475c477221 */ /* 0x000fe20000010000 */
[----:B------:R-:W-:Y:S01]  /*c550*/  @!P1 PRMT R81, R103, 0x5410, RZ ;  /* 0x0000541067519816 */ /* 0x000fe200000000ff */
[----:B------:R1:W2:Y:S01]  /*c560*/  LDL.S16 R92, [R1+0x4] ;  /* 0x00000400015c7983 */ /* 0x0002a20000100600 */
[----:B------:R-:W-:Y:S02]  /*c570*/  @!P0 PRMT R83, R96, 0x5410, RZ ;  /* 0x0000541060538816 */ /* 0x000fe400000000ff */
[----:B------:R-:W-:Y:S01]  /*c580*/  ISETP.LE.U32.AND P0, PT, R91, UR8, PT ;  /* 0x000000085b007c0c */ /* 0x000fe2000bf03070 */
[----:B------:R1:W4:Y:S01]  /*c590*/  LDL.S16 R103, [R1+0x8] ;  /* 0x0000080001677983 */ /* 0x0003220000100600 */
[----:B------:R-:W-:Y:S01]  /*c5a0*/  ISETP.GT.U32.AND P1, PT, R177, UR8, PT ;  /* 0x00000008b1007c0c */ /* 0x000fe2000bf24070 */
[----:B------:R1:W1:Y:S01]  /*c5b0*/  MUFU.EX2 R96, R131 ;  /* 0x0000008300607308 */ /* 0x0002620000000800 */
[----:B------:R-:W-:Y:S01]  /*c5c0*/  PRMT R177, R91, 0x5410, R177 ;  /* 0x000054105bb17816 */ /* 0x000fe200000000b1 */
[----:B------:R1:W-:Y:S04]  /*c5d0*/  STG.E.U16 desc[UR28][R134.64+-0x80], R83 ;  /* 0xffff805386007986 */ /* 0x0003e8000c10151c */
[----:B------:R-:W-:Y:S04]  /*c5e0*/  STG.E.U16 desc[UR28][R134.64+-0x7e], R81 ;  /* 0xffff825186007986 */ /* 0x000fe8000c10151c */
[----:B------:R-:W-:Y:S01]  /*c5f0*/  STG.E.U16 desc[UR28][R140.64+-0x80], R79 ;  /* 0xffff804f8c007986 */ /* 0x000fe2000c10151c */
[----:B-1----:R-:W-:Y:S02]  /*c600*/  IMAD.MOV.U32 R131, RZ, RZ, R118 ;  /* 0x000000ffff837224 */ /* 0x002fe400078e0076 */
[----:B------:R-:W-:Y:S01]  /*c610*/  FADD.FTZ R88, R96, R88 ;  /* 0x0000005860587221 */ /* 0x000fe20000010000 */
[C---:B------:R-:W-:Y:S03]  /*c620*/  F2FP.BF16.F32.PACK_AB R96, R111.reuse, R96 ;  /* 0x000000606f60723e */ /* 0x040fe600000010ff */
[--C-:B------:R-:W-:Y:S01]  /*c630*/  FADD.FTZ R111, R111, R88.reuse ;  /* 0x000000586f6f7221 */ /* 0x100fe20000010000 */
[----:B------:R-:W-:Y:S03]  /*c640*/  PRMT R88, R95, 0x7632, R88 ;  /* 0x000076325f587816 */ /* 0x000fe60000000058 */
[----:B------:R-:W-:Y:S01]  /*c650*/  FADD.FTZ R111, R179, R111 ;  /* 0x0000006fb36f7221 */ /* 0x000fe20000010000 */
[----:B------:R-:W-:Y:S01]  /*c660*/  HSET2.LE.AND R83, R177, R138, PT ;  /* 0x0000008ab1537233 */ /* 0x000fe20003803000 */
[----:B---3--:R-:W-:Y:S02]  /*c670*/  @!P5 HFMA2.BF16_V2 R130, -RZ.H0_H0, RZ.H0_H0, -R82.H0_H0 ;  /* 0x200000ffff82d231 */ /* 0x008fe40000340952 */
[----:B--2---:R-:W-:Y:S03]  /*c680*/  @P1 HFMA2.BF16_V2 R92, -RZ.H0_H0, RZ.H0_H0, -R97.H0_H0 ;  /* 0x200000ffff5c1231 */ /* 0x004fe60000340961 */
[----:B------:R-:W-:Y:S01]  /*c690*/  PRMT R126, R130, 0x7610, R126 ;  /* 0x00007610827e7816 */ /* 0x000fe2000000007e */
[----:B------:R1:W-:Y:S01]  /*c6a0*/  @!P5 STL.S16 [R1+0xc], R130 ;  /* 0x00000c820100d387 */ /* 0x0003e20000100600 */
[----:B----4-:R-:W-:Y:S01]  /*c6b0*/  @!P0 HFMA2.BF16_V2 R103, -RZ.H0_H0, RZ.H0_H0, -R80.H0_H0 ;  /* 0x200000ffff678231 */ /* 0x010fe20000340950 */
[----:B------:R-:W-:Y:S02]  /*c6c0*/  PRMT R101, R92, 0x7610, R101 ;  /* 0x000076105c657816 */ /* 0x000fe40000000065 */
[----:B------:R-:W-:Y:S02]  /*c6d0*/  @!P5 PRMT R82, R126, 0x5410, RZ ;  /* 0x000054107e52d816 */ /* 0x000fe400000000ff */
[----:B------:R-:W-:Y:S01]  /*c6e0*/  PRMT R102, R103, 0x7610, R102 ;  /* 0x0000761067667816 */ /* 0x000fe20000000066 */
[----:B------:R2:W-:Y:S01]  /*c6f0*/  @!P0 STL.S16 [R1+0x8], R103 ;  /* 0x0000086701008387 */ /* 0x0005e20000100600 */
[----:B------:R-:W-:Y:S02]  /*c700*/  PRMT R126, R128, 0x7771, RZ ;  /* 0x00007771807e7816 */ /* 0x000fe400000000ff */
[----:B------:R-:W-:Y:S01]  /*c710*/  ISETP.GT.U32.AND P5, PT, R183, UR8, PT ;  /* 0x00000008b7007c0c */ /* 0x000fe2000bfa4070 */
[----:B------:R3:W-:Y:S01]  /*c720*/  @P1 STL.S16 [R1+0x4], R92 ;  /* 0x0000045c01001387 */ /* 0x0007e20000100600 */
[----:B------:R-:W-:Y:S03]  /*c730*/  PRMT R183, R123, 0x5410, R183 ;  /* 0x000054107bb77816 */ /* 0x000fe600000000b7 */
[----:B------:R-:W-:Y:S08]  /*c740*/  STG.E.U16 desc[UR28][R140.64+-0x7e], R82 ;  /* 0xffff82528c007986 */ /* 0x000ff0000c10151c */
[----:B------:R-:W-:Y:S01]  /*c750*/  @P5 HFMA2.BF16_V2 R250, -RZ.H0_H0, RZ.H0_H0, -R88.H0_H0 ;  /* 0x200000fffffa5231 */ /* 0x000fe20000340958 */
[----:B-1----:R-:W-:Y:S04]  /*c760*/  LOP3.LUT R130, R165, 0xffff, RZ, 0xc0, !PT ;  /* 0x0000ffffa5827812 */ /* 0x002fe800078ec0ff */
[----:B------:R-:W-:Y:S01]  /*c770*/  SHF.R.U32.HI R130, RZ, 0x8, R130 ;  /* 0x00000008ff827819 */ /* 0x000fe20000011682 */
[----:B--2---:R-:W-:Y:S02]  /*c780*/  IMAD.MOV.U32 R103, RZ, RZ, R128 ;  /* 0x000000ffff677224 */ /* 0x004fe400078e0080 */
[----:B---3--:R-:W-:Y:S01]  /*c790*/  FADD.FTZ R92, R100, R70 ;  /* 0x00000046645c7221 */ /* 0x008fe20000010000 */
[----:B------:R-:W-:Y:S01]  /*c7a0*/  PRMT R70, R80, 0x5410, R97 ;  /* 0x0000541050467816 */ /* 0x000fe20000000061 */
[----:B------:R1:W2:Y:S01]  /*c7b0*/  MUFU.EX2 R100, R110 ;  /* 0x0000006e00647308 */ /* 0x0002a20000000800 */
[----:B------:R-:W-:Y:S01]  /*c7c0*/  @P1 PRMT R97, R101, 0x5410, RZ ;  /* 0x0000541065611816 */ /* 0x000fe200000000ff */
[----:B------:R-:W-:Y:S01]  /*c7d0*/  FADD.FTZ R92, R108, R92 ;  /* 0x0000005c6c5c7221 */ /* 0x000fe20000010000 */
[----:B------:R-:W-:Y:S02]  /*c7e0*/  @!P0 PRMT R80, R102, 0x5410, RZ ;  /* 0x0000541066508816 */ /* 0x000fe400000000ff */
[----:B------:R-:W-:Y:S01]  /*c7f0*/  ISETP.GT.U32.AND P1, PT, R181, UR8, PT ;  /* 0x00000008b5007c0c */ /* 0x000fe2000bf24070 */
[----:B------:R-:W-:Y:S01]  /*c800*/  STG.E.U16 desc[UR28][R116.64+-0x6e], R97 ;  /* 0xffff926174007986 */ /* 0x000fe2000c10151c */
[----:B------:R-:W-:Y:S03]  /*c810*/  PRMT R181, R182, 0x5410, R181 ;  /* 0x00005410b6b57816 */ /* 0x000fe600000000b5 */
[----:B------:R3:W4:Y:S01]  /*c820*/  MUFU.EX2 R101, R125 ;  /* 0x0000007d00657308 */ /* 0x0007220000000800 */
[----:B------:R-:W-:Y:S01]  /*c830*/  LOP3.LUT R70, R70, R83, RZ, 0xc0, !PT ;  /* 0x0000005346467212 */ /* 0x000fe200078ec0ff */
[----:B------:R-:W-:Y:S01]  /*c840*/  STG.E.U16 desc[UR28][R116.64+-0x70], R80 ;  /* 0xffff905074007986 */ /* 0x000fe2000c10151c */
[----:B------:R-:W-:Y:S02]  /*c850*/  LOP3.LUT R181, R181, 0xff00ff, RZ, 0xc0, !PT ;  /* 0x00ff00ffb5b57812 */ /* 0x000fe400078ec0ff */
[----:B------:R-:W-:Y:S02]  /*c860*/  ISETP.GT.U32.AND P0, PT, R182, UR8, PT ;  /* 0x00000008b6007c0c */ /* 0x000fe4000bf04070 */
[----:B------:R-:W-:Y:S03]  /*c870*/  F2FP.BF16.F32.PACK_AB R108, R109, R108 ;  /* 0x0000006c6d6c723e */ /* 0x000fe600000010ff */
[----:B------:R-:W4:Y:S01]  /*c880*/  MUFU.EX2 R102, R122 ;  /* 0x0000007a00667308 */ /* 0x000f220000000800 */
[----:B-1----:R-:W-:Y:S01]  /*c890*/  PRMT R110, R128, 0x7772, RZ ;  /* 0x00007772806e7816 */ /* 0x002fe200000000ff */
[----:B--2---:R-:W-:Y:S01]  /*c8a0*/  FADD.FTZ R71, R100, R71 ;  /* 0x0000004764477221 */ /* 0x004fe20000010000 */
[----:B------:R-:W-:Y:S01]  /*c8b0*/  LOP3.LUT R177, R103, 0xff, RZ, 0xc0, !PT ;  /* 0x000000ff67b17812 */ /* 0x000fe200078ec0ff */
[--C-:B------:R-:W-:Y:S01]  /*c8c0*/  FADD.FTZ R109, R109, R92.reuse ;  /* 0x0000005c6d6d7221 */ /* 0x100fe20000010000 */
[----:B------:R-:W-:Y:S02]  /*c8d0*/  PRMT R92, R93, 0x7632, R92 ;  /* 0x000076325d5c7816 */ /* 0x000fe4000000005c */
[----:B---3--:R-:W-:Y:S01]  /*c8e0*/  PRMT R125, R128, 0x7773, RZ ;  /* 0x00007773807d7816 */ /* 0x008fe200000000ff */
[----:B------:R-:W-:Y:S01]  /*c8f0*/  @P0 HFMA2.BF16_V2 R219, -RZ.H0_H0, RZ.H0_H0, -R105.H0_H0 ;  /* 0x200000ffffdb0231 */ /* 0x000fe20000340969 */
[----:B------:R-:W-:Y:S01]  /*c900*/  PRMT R128, R118, 0x7772, RZ ;  /* 0x0000777276807816 */ /* 0x000fe200000000ff */
[----:B------:R-:W-:Y:S01]  /*c910*/  IMAD.WIDE.U32 R118, R124, -0x2daee0ad, RZ ;  /* 0xd2511f537c767825 */ /* 0x000fe200078e00ff */
[----:B----4-:R-:W-:Y:S02]  /*c920*/  F2FP.BF16.F32.PACK_AB R91, R101, R100 ;  /* 0x00000064655b723e */ /* 0x010fe400000010ff */
[----:B------:R-:W-:Y:S01]  /*c930*/  LOP3.LUT R124, R155, 0xffff, RZ, 0xc0, !PT ;  /* 0x0000ffff9b7c7812 */ /* 0x000fe200078ec0ff */
[----:B------:R-:W-:Y:S01]  /*c940*/  @!P4 HFMA2.BF16_V2 R232, -RZ.H0_H0, RZ.H0_H0, -R92.H0_H0 ;  /* 0x200000ffffe8c231 */ /* 0x000fe2000034095c */
[----:B------:R-:W-:Y:S01]  /*c950*/  F2FP.BF16.F32.PACK_AB R100, R104, R102 ;  /* 0x000000666864723e */ /* 0x000fe200000010ff */
[----:B------:R-:W-:Y:S01]  /*c960*/  IMAD.WIDE.U32 R122, R115, -0x2daee0ad, RZ ;  /* 0xd2511f53737a7825 */ /* 0x000fe200078e00ff */
[C---:B------:R-:W-:Y:S02]  /*c970*/  LOP3.LUT R115, R178.reuse, R186, R119, 0x96, !PT ;  /* 0x000000bab2737212 */ /* 0x040fe400078e9677 */
[----:B------:R-:W-:Y:S01]  /*c980*/  LOP3.LUT R119, R159, 0xffff, RZ, 0xc0, !PT ;  /* 0x0000ffff9f777812 */ /* 0x000fe200078ec0ff */
[----:B------:R1:W5:Y:S01]  /*c990*/  LDL.LU.64 R186, [R1+0x88] ;  /* 0x0000880001ba7983 */ /* 0x0003620000300a00 */
[----:B------:R-:W-:Y:S01]  /*c9a0*/  LOP3.LUT R121, R178, R120, R123, 0x96, !PT ;  /* 0x00000078b2797212 */ /* 0x000fe200078e967b */
[----:B------:R-:W-:Y:S01]  /*c9b0*/  FADD.FTZ R123, R101, R71 ;  /* 0x00000047657b7221 */ /* 0x000fe20000010000 */
[----:B------:R-:W-:Y:S01]  /*c9c0*/  PRMT R71, R95, 0x5410, R88 ;  /* 0x000054105f477816 */ /* 0x000fe20000000058 */
[----:B------:R-:W-:Y:S01]  /*c9d0*/  FADD.FTZ R99, R102, R99 ;  /* 0x0000006366637221 */ /* 0x000fe20000010000 */
[----:B------:R-:W-:Y:S01]  /*c9e0*/  @P6 PRMT R95, R251, 0x5410, RZ ;  /* 0x00005410fb5f6816 */ /* 0x000fe200000000ff */
[----:B------:R-:W2:Y:S01]  /*c9f0*/  LDL R137, [R1+0x40] ;  /* 0x0000400001897983 */ /* 0x000ea20000100800 */
[----:B------:R-:W-:Y:S01]  /*ca00*/  @P5 PRMT R88, R250, 0x5410, RZ ;  /* 0x00005410fa585816 */ /* 0x000fe200000000ff */
[----:B------:R-:W-:Y:S01]  /*ca10*/  FADD.FTZ R104, R104, R99 ;  /* 0x0000006368687221 */ /* 0x000fe20000010000 */
[----:B------:R-:W-:Y:S01]  /*ca20*/  ISETP.LE.U32.AND P6, PT, R175, UR8, PT ;  /* 0x00000008af007c0c */ /* 0x000fe2000bfc3070 */
[----:B------:R3:W-:Y:S01]  /*ca30*/  STG.E.U16 desc[UR28][R112.64+-0x70], R95 ;  /* 0xffff905f70007986 */ /* 0x0007e2000c10151c */
[----:B------:R-:W-:Y:S01]  /*ca40*/  ISETP.GT.U32.AND P5, PT, R173, UR8, PT ;  /* 0x00000008ad007c0c */ /* 0x000fe2000bfa4070 */
[----:B------:R-:W-:Y:S01]  /*ca50*/  FADD.FTZ R104, R133, R104 ;  /* 0x0000006885687221 */ /* 0x000fe20000010000 */
[----:B------:R-:W-:Y:S01]  /*ca60*/  SHF.R.U32.HI R119, RZ, 0x8, R119 ;  /* 0x00000008ff777819 */ /* 0x000fe20000011677 */
[----:B------:R-:W-:Y:S01]  /*ca70*/  STG.E.U16 desc[UR28][R112.64+-0x6e], R88 ;  /* 0xffff925870007986 */ /* 0x000fe2000c10151c */
[----:B------:R-:W-:Y:S01]  /*ca80*/  PRMT R101, R72, 0x5410, R174 ;  /* 0x0000541048657816 */ /* 0x000fe200000000ae */
[----:B------:R-:W-:Y:S01]  /*ca90*/  MUFU.EX2 R178, R176 ;  /* 0x000000b000b27308 */ /* 0x000fe20000000800 */
[----:B------:R-:W-:Y:S01]  /*caa0*/  PRMT R99, R73, 0x5410, R74 ;  /* 0x0000541049637816 */ /* 0x000fe2000000004a */
[----:B------:R-:W-:Y:S01]  /*cab0*/  FADD.FTZ R123, R180, R123 ;  /* 0x0000007bb47b7221 */ /* 0x000fe20000010000 */
[----:B------:R-:W-:Y:S02]  /*cac0*/  LOP3.LUT R73, R119, 0xffff, RZ, 0xc0, !PT ;  /* 0x0000ffff77497812 */ /* 0x000fe400078ec0ff */
[----:B------:R-:W-:Y:S01]  /*cad0*/  LOP3.LUT R72, R130, 0xffff, RZ, 0xc0, !PT ;  /* 0x0000ffff82487812 */ /* 0x000fe200078ec0ff */
[----:B------:R-:W-:Y:S01]  /*cae0*/  @!P6 HFMA2.BF16_V2 R249, -RZ.H0_H0, RZ.H0_H0, -R107.H0_H0 ;  /* 0x200000fffff9e231 */ /* 0x000fe2000034096b */
[----:B------:R-:W-:Y:S01]  /*caf0*/  PRMT R102, R78, 0x5410, R172 ;  /* 0x000054104e667816 */ /* 0x000fe200000000ac */
[----:B------:R-:W-:Y:S01]  /*cb00*/  @P5 HFMA2.BF16_V2 R248, -RZ.H0_H0, RZ.H0_H0, -R106.H0_H0 ;  /* 0x200000fffff85231 */ /* 0x000fe2000034096a */
[----:B------:R-:W-:Y:S02]  /*cb10*/  PRMT R78, R107, 0x5410, R106 ;  /* 0x000054106b4e7816 */ /* 0x000fe4000000006a */
[----:B------:R-:W-:Y:S02]  /*cb20*/  @!P6 PRMT R107, R249, 0x5410, RZ ;  /* 0x00005410f96be816 */ /* 0x000fe400000000ff */
[----:B------:R-:W-:Y:S02]  /*cb30*/  @P5 PRMT R106, R248, 0x5410, RZ ;  /* 0x00005410f86a5816 */ /* 0x000fe400000000ff */
[--C-:B------:R-:W-:Y:S01]  /*cb40*/  PRMT R120, R75, 0x5410, R90.reuse ;  /* 0x000054104b787816 */ /* 0x100fe2000000005a */
[----:B------:R-:W-:Y:S01]  /*cb50*/  STG.E.U16 desc[UR28][R134.64+-0x70], R107 ;  /* 0xffff906b86007986 */ /* 0x000fe2000c10151c */
[----:B------:R-:W-:Y:S02]  /*cb60*/  ISETP.LE.U32.AND P6, PT, R73, UR8, PT ;  /* 0x0000000849007c0c */ /* 0x000fe4000bfc3070 */
[----:B------:R-:W-:Y:S01]  /*cb70*/  ISETP.LE.U32.AND P5, PT, R72, UR8, PT ;  /* 0x0000000848007c0c */ /* 0x000fe2000bfa3070 */
[----:B------:R4:W-:Y:S01]  /*cb80*/  STG.E.U16 desc[UR28][R134.64+-0x6e], R106 ;  /* 0xffff926a86007986 */ /* 0x0009e2000c10151c */
[--C-:B------:R-:W-:Y:S01]  /*cb90*/  HSET2.LE.AND R101, R101, R138.reuse, PT ;  /* 0x0000008a65657233 */ /* 0x100fe20003803000 */
[----:B---3--:R-:W3:Y:S01]  /*cba0*/  MUFU.EX2 R95, R171 ;  /* 0x000000ab005f7308 */ /* 0x008ee20000000800 */
[----:B------:R-:W-:Y:S01]  /*cbb0*/  HSET2.LE.AND R81, R120, R138, PT ;  /* 0x0000008a78517233 */ /* 0x000fe20003803000 */
[----:B------:R-:W1:Y:S01]  /*cbc0*/  LDSM.16.MT88.4 R72, [R197+0x6000] ;  /* 0x00600000c548783b */ /* 0x000e620000004200 */
[----:B------:R-:W-:Y:S01]  /*cbd0*/  PRMT R173, R175, 0x5410, R173 ;  /* 0x00005410afad7816 */ /* 0x000fe200000000ad */
[----:B------:R-:W-:Y:S01]  /*cbe0*/  VIADD R120, R197, 0x6040 ;  /* 0x00006040c5787836 */ /* 0x000fe20000000000 */
[----:B------:R-:W-:Y:S02]  /*cbf0*/  PRMT R90, R105, 0x7632, R90 ;  /* 0x00007632695a7816 */ /* 0x000fe4000000005a */
[----:B------:R-:W-:Y:S02]  /*cc00*/  LOP3.LUT R68, R68, R101, RZ, 0xc0, !PT ;  /* 0x0000006544447212 */ /* 0x000fe400078ec0ff */
[----:B------:R-:W-:Y:S01]  /*cc10*/  LOP3.LUT R101, R183, 0xff00ff, RZ, 0xc0, !PT ;  /* 0x00ff00ffb7657812 */ /* 0x000fe200078ec0ff */
[----:B------:R-:W-:Y:S01]  /*cc20*/  @P1 HFMA2.BF16_V2 R218, -RZ.H0_H0, RZ.H0_H0, -R90.H0_H0 ;  /* 0x200000ffffda1231 */ /* 0x000fe2000034095a */
[----:B------:R-:W-:Y:S01]  /*cc30*/  LOP3.LUT R77, R77, R81, RZ, 0xc0, !PT ;  /* 0x000000514d4d7212 */ /* 0x000fe200078ec0ff */
[----:B------:R-:W-:Y:S01]  /*cc40*/  @!P5 HFMA2.BF16_V2 R228, -RZ.H0_H0, RZ.H0_H0, -R84.H0_H0 ;  /* 0x200000ffffe4d231 */ /* 0x000fe20000340954 */
[--C-:B------:R-:W-:Y:S02]  /*cc50*/  HSET2.LE.AND R83, R173, R138.reuse, PT ;  /* 0x0000008aad537233 */ /* 0x100fe40003803000 */
[--C-:B------:R-:W-:Y:S02]  /*cc60*/  HSET2.LE.AND R81, R181, R138.reuse, PT ;  /* 0x0000008ab5517233 */ /* 0x100fe40003803000 */
[----:B------:R-:W-:Y:S01]  /*cc70*/  PRMT R79, R105, 0x5410, R90 ;  /* 0x00005410694f7816 */ /* 0x000fe2000000005a */
[----:B---3--:R-:W-:Y:S01]  /*cc80*/  FADD.FTZ R167, R95, R123 ;  /* 0x0000007b5fa77221 */ /* 0x008fe20000010000 */
[--C-:B------:R-:W-:Y:S01]  /*cc90*/  HSET2.LE.AND R99, R99, R138.reuse, PT ;  /* 0x0000008a63637233 */ /* 0x100fe20003803000 */
[----:B------:R-:W-:Y:S01]  /*cca0*/  FADD.FTZ R123, R169, R109 ;  /* 0x0000006da97b7221 */ /* 0x000fe20000010000 */
[--C-:B------:R-:W-:Y:S02]  /*ccb0*/  HSET2.LE.AND R101, R101, R138.reuse, PT ;  /* 0x0000008a65657233 */ /* 0x100fe40003803000 */
[----:B------:R-:W-:Y:S02]  /*ccc0*/  LOP3.LUT R78, R78, R83, RZ, 0xc0, !PT ;  /* 0x000000534e4e7212 */ /* 0x000fe400078ec0ff */
[----:B------:R-:W-:Y:S01]  /*ccd0*/  LOP3.LUT R79, R79, R81, RZ, 0xc0, !PT ;  /* 0x000000514f4f7212 */ /* 0x000fe200078ec0ff */
[----:B----4-:R-:W-:Y:S01]  /*cce0*/  IMAD.WIDE R134, R114, -0x70, R134 ;  /* 0xffffff9072867825 */ /* 0x010fe200078e0286 */
[----:B------:R-:W-:Y:S01]  /*ccf0*/  LOP3.LUT R69, R69, R99, RZ, 0xc0, !PT ;  /* 0x0000006345457212 */ /* 0x000fe200078ec0ff */
[----:B------:R-:W3:Y:S01]  /*cd00*/  LDSM.16.MT88.4 R80, [R184+0x6000] ;  /* 0x00600000b850783b */ /* 0x000ee20000004200 */
[----:B------:R-:W-:Y:S02]  /*cd10*/  LOP3.LUT R71, R71, R101, RZ, 0xc0, !PT ;  /* 0x0000006547477212 */ /* 0x000fe400078ec0ff */
[----:B------:R-:W-:Y:S02]  /*cd20*/  HSET2.LE.AND R99, R102, R138, PT ;  /* 0x0000008a66637233 */ /* 0x000fe40003803000 */
[----:B------:R-:W-:Y:S02]  /*cd30*/  PRMT R173, R166, 0x7632, R173 ;  /* 0x00007632a6ad7816 */ /* 0x000fe400000000ad */
[----:B------:R-:W-:Y:S02]  /*cd40*/  @P1 PRMT R90, R218, 0x5410, RZ ;  /* 0x00005410da5a1816 */ /* 0x000fe400000000ff */
[----:B------:R-:W-:Y:S02]  /*cd50*/  LOP3.LUT R173, R173, 0xff, RZ, 0xc0, !PT ;  /* 0x000000ffadad7812 */ /* 0x000fe400078ec0ff */
[----:B------:R-:W-:Y:S01]  /*cd60*/  LOP3.LUT R76, R76, R99, RZ, 0xc0, !PT ;  /* 0x000000634c4c7212 */ /* 0x000fe200078ec0ff */
[----:B------:R-:W-:Y:S01]  /*cd70*/  STG.E.U16 desc[UR28][R140.64+-0x6e], R90 ;  /* 0xffff925a8c007986 */ /* 0x000fe2000c10151c */
[----:B------:R-:W-:Y:S01]  /*cd80*/  ISETP.LE.U32.AND P1, PT, R173, UR8, PT ;  /* 0x00000008ad007c0c */ /* 0x000fe2000bf23070 */
[-C--:B-1----:R-:W-:Y:S05]  /*cd90*/  HMMA.16816.F32.BF16 R4, R68, R72.reuse, R4 ;  /* 0x000000484404723c */ /* 0x082fea0000041804 */
[----:B------:R-:W-:Y:S02]  /*cda0*/  LOP3.LUT R172, R166, 0xff, RZ, 0xc0, !PT ;  /* 0x000000ffa6ac7812 */ /* 0x000fe400078ec0ff */
[----:B------:R-:W-:Y:S01]  /*cdb0*/  @P0 PRMT R105, R219, 0x5410, RZ ;  /* 0x00005410db690816 */ /* 0x000fe200000000ff */
[C---:B------:R-:W-:Y:S04]  /*cdc0*/  HMMA.16816.F32.BF16 R8, R76.reuse, R72, R8 ;  /* 0x000000484c08723c */ /* 0x040fe80000041808 */
[----:B------:R-:W-:Y:S01]  /*cdd0*/  ISETP.LE.U32.AND P0, PT, R172, UR8, PT ;  /* 0x00000008ac007c0c */ /* 0x000fe2000bf03070 */
[----:B------:R1:W-:Y:S01]  /*cde0*/  STG.E.U16 desc[UR28][R140.64+-0x70], R105 ;  /* 0xffff90698c007986 */ /* 0x0003e2000c10151c */
[----:B------:R-:W-:Y:S01]  /*cdf0*/  SHF.R.U32.HI R124, RZ, 0x8, R124 ;  /* 0x00000008ff7c7819 */ /* 0x000fe2000001167c */
[----:B------:R-:W-:Y:S01]  /*ce00*/  @!P1 HFMA2.BF16_V2 R227, -RZ.H0_H0, RZ.H0_H0, -R87.H0_H0 ;  /* 0x200000ffffe39231 */ /* 0x000fe20000340957 */
[----:B------:R-:W-:Y:S01]  /*ce10*/  LOP3.LUT R174, R165, 0xff, RZ, 0xc0, !PT ;  /* 0x000000ffa5ae7812 */ /* 0x000fe200078ec0ff */
[-C--:B------:R-:W-:Y:S03]  /*ce20*/  HMMA.16816.F32.BF16 R12, R76, R74.reuse, R12 ;  /* 0x0000004a4c0c723c */ /* 0x080fe6000004180c */
[----:B------:R-:W-:Y:S02]  /*ce30*/  PRMT R99, R93, 0x5410, R92 ;  /* 0x000054105d637816 */ /* 0x000fe4000000005c */
[----:B------:R-:W-:Y:S02]  /*ce40*/  LOP3.LUT R72, R124, 0xffff, RZ, 0xc0, !PT ;  /* 0x0000ffff7c487812 */ /* 0x000fe400078ec0ff */
[----:B------:R-:W-:Y:S01]  /*ce50*/  @!P4 PRMT R92, R232, 0x5410, RZ ;  /* 0x00005410e85cc816 */ /* 0x000fe200000000ff */
[C---:B------:R-:W-:Y:S04]  /*ce60*/  HMMA.16816.F32.BF16 R16, R68.reuse, R74, R16 ;  /* 0x0000004a4410723c */ /* 0x040fe80000041810 */
[----:B------:R-:W-:Y:S01]  /*ce70*/  ISETP.LE.U32.AND P4, PT, R174, UR8, PT ;  /* 0x00000008ae007c0c */ /* 0x000fe2000bf83070 */
[----:B------:R-:W-:Y:S01]  /*ce80*/  STG.E.U16 desc[UR28][R116.64+-0x5e], R92 ;  /* 0xffffa25c74007986 */ /* 0x000fe2000c10151c */
[----:B------:R-:W-:Y:S01]  /*ce90*/  PRMT R102, R87, 0x5410, R86 ;  /* 0x0000541057667816 */ /* 0x000fe20000000056 */
[----:B------:R-:W-:Y:S01]  /*cea0*/  @!P0 HFMA2.BF16_V2 R233, -RZ.H0_H0, RZ.H0_H0, -R93.H0_H0 ;  /* 0x200000ffffe98231 */ /* 0x000fe2000034095d */
[----:B------:R-:W-:Y:S01]  /*ceb0*/  @!P1 PRMT R87, R227, 0x5410, RZ ;  /* 0x00005410e3579816 */ /* 0x000fe200000000ff */
[-C--:B---3--:R-:W-:Y:S03]  /*cec0*/  HMMA.16816.F32.BF16 R20, R68, R80.reuse, R20 ;  /* 0x000000504414723c */ /* 0x088fe60000041814 */
[----:B------:R-:W-:Y:S02]  /*ced0*/  ISETP.LE.U32.AND P1, PT, R72, UR8, PT ;  /* 0x0000000848007c0c */ /* 0x000fe4000bf23070 */
[----:B------:R-:W-:Y:S02]  /*cee0*/  SHF.R.U32.HI R175, RZ, 0x18, R166 ;  /* 0x00000018ffaf7819 */ /* 0x000fe400000116a6 */
[----:B------:R-:W-:Y:S01]  /*cef0*/  PRMT R176, R165, 0x7632, R176 ;  /* 0x00007632a5b07816 */ /* 0x000fe200000000b0 */
[C---:B------:R-:W-:Y:S04]  /*cf00*/  HMMA.16816.F32.BF16 R24, R76.reuse, R80, R24 ;  /* 0x000000504c18723c */ /* 0x040fe80000041818 */
[----:B------:R-:W-:Y:S01]  /*cf10*/  @!P0 PRMT R93, R233, 0x5410, RZ ;  /* 0x00005410e95d8816 */ /* 0x000fe200000000ff */
[----:B------:R-:W-:Y:S01]  /*cf20*/  @!P4 HFMA2.BF16_V2 R229, -RZ.H0_H0, RZ.H0_H0, -R85.H0_H0 ;  /* 0x200000ffffe5c231 */ /* 0x000fe20000340955 */
[----:B------:R-:W-:Y:S02]  /*cf30*/  ISETP.LE.U32.AND P0, PT, R175, UR8, PT ;  /* 0x00000008af007c0c */ /* 0x000fe4000bf03070 */
[----:B------:R-:W-:Y:S01]  /*cf40*/  PRMT R101, R85, 0x5410, R84 ;  /* 0x0000541055657816 */ /* 0x000fe20000000054 */
[----:B------:R-:W-:Y:S01]  /*cf50*/  STG.E.U16 desc[UR28][R116.64+-0x60], R93 ;  /* 0xffffa05d74007986 */ /* 0x000fe2000c10151c */
[----:B------:R-:W-:Y:S01]  /*cf60*/  @!P5 PRMT R84, R228, 0x5410, RZ ;  /* 0x00005410e454d816 */ /* 0x000fe200000000ff */
[-C--:B------:R-:W-:Y:S02]  /*cf70*/  HMMA.16816.F32.BF16 R28, R76, R82.reuse, R28 ;  /* 0x000000524c1c723c */ /* 0x080fe4000004181c */
[----:B------:R-:W-:Y:S01]  /*cf80*/  STG.E.U16 desc[UR28][R134.64+-0x60], R87 ;  /* 0xffffa05786007986 */ /* 0x000fe2000c10151c */
[----:B------:R-:W-:Y:S02]  /*cf90*/  LOP3.LUT R176, R176, 0xff, RZ, 0xc0, !PT ;  /* 0x000000ffb0b07812 */ /* 0x000fe400078ec0ff */
[----:B------:R-:W-:Y:S02]  /*cfa0*/  ISETP.LE.U32.AND P5, PT, R177, UR8, PT ;  /* 0x00000008b1007c0c */ /* 0x000fe4000bfa3070 */
[----:B------:R-:W-:Y:S01]  /*cfb0*/  @!P4 PRMT R85, R229, 0x5410, RZ ;  /* 0x00005410e555c816 */ /* 0x000fe200000000ff */
[C---:B------:R-:W-:Y:S04]  /*cfc0*/  HMMA.16816.F32.BF16 R32, R68.reuse, R82, R32 ;  /* 0x000000524420723c */ /* 0x040fe80000041820 */
[----:B------:R-:W-:Y:S01]  /*cfd0*/  ISETP.LE.U32.AND P4, PT, R176, UR8, PT ;  /* 0x00000008b0007c0c */ /* 0x000fe2000bf83070 */
[----:B------:R-:W-:Y:S01]  /*cfe0*/  @!P0 HFMA2.BF16_V2 R230, -RZ.H0_H0, RZ.H0_H0, -R86.H0_H0 ;  /* 0x200000ffffe68231 */ /* 0x000fe20000340956 */
[----:B------:R-:W-:Y:S02]  /*cff0*/  PRMT R80, R155, 0x7632, R80 ;  /* 0x000076329b507816 */ /* 0x000fe40000000050 */
[C---:B------:R-:W-:Y:S01]  /*d000*/  F2FP.BF16.F32.PACK_AB R112, R178.reuse, R179 ;  /* 0x000000b3b270723e */ /* 0x040fe200000010ff */
[----:B------:R-:W-:Y:S01]  /*d010*/  FADD.FTZ R178, R178, R111 ;  /* 0x0000006fb2b27221 */ /* 0x000fe20000010000 */
[----:B------:R-:W-:Y:S01]  /*d020*/  PRMT R97, R94, 0x7632, R97 ;  /* 0x000076325e617816 */ /* 0x000fe20000000061 */
[----:B------:R-:W-:Y:S01]  /*d030*/  @!P5 HFMA2.BF16_V2 R222, -RZ.H0_H0, RZ.H0_H0, -R94.H0_H0 ;  /* 0x200000ffffded231 */ /* 0x000fe2000034095e */
[----:B------:R-:W-:Y:S02]  /*d040*/  F2FP.BF16.F32.PACK_AB R111, R136, R133 ;  /* 0x00000085886f723e */ /* 0x000fe400000010ff */
[----:B------:R-:W-:Y:S02]  /*d050*/  LOP3.LUT R80, R80, 0xff, RZ, 0xc0, !PT ;  /* 0x000000ff50507812 */ /* 0x000fe400078ec0ff */
[----:B------:R-:W-:Y:S01]  /*d060*/  @!P0 PRMT R86, R230, 0x5410, RZ ;  /* 0x00005410e6568816 */ /* 0x000fe200000000ff */
[----:B------:R-:W-:Y:S01]  /*d070*/  @!P4 HFMA2.BF16_V2 R221, -RZ.H0_H0, RZ.H0_H0, -R89.H0_H0 ;  /* 0x200000ffffddc231 */ /* 0x000fe20000340959 */
[C---:B------:R-:W-:Y:S02]  /*d080*/  PRMT R88, R89.reuse, 0x7632, R88 ;  /* 0x0000763259587816 */ /* 0x040fe40000000058 */
[----:B------:R-:W-:Y:S01]  /*d090*/  SHF.R.U32.HI R171, RZ, 0x18, R165 ;  /* 0x00000018ffab7819 */ /* 0x000fe200000116a5 */
[----:B------:R3:W-:Y:S01]  /*d0a0*/  STG.E.U16 desc[UR28][R134.64+-0x5e], R86 ;  /* 0xffffa25686007986 */ /* 0x0007e2000c10151c */
[----:B------:R-:W-:Y:S02]  /*d0b0*/  PRMT R103, R89, 0x5410, R88 ;  /* 0x0000541059677816 */ /* 0x000fe40000000058 */
[----:B------:R-:W-:Y:S02]  /*d0c0*/  @!P4 PRMT R89, R221, 0x5410, RZ ;  /* 0x00005410dd59c816 */ /* 0x000fe400000000ff */
[----:B------:R-:W-:Y:S02]  /*d0d0*/  ISETP.GT.U32.AND P4, PT, R126, UR8, PT ;  /* 0x000000087e007c0c */ /* 0x000fe4000bf84070 */
[----:B------:R-:W-:Y:S02]  /*d0e0*/  ISETP.LE.U32.AND P0, PT, R171, UR8, PT ;  /* 0x00000008ab007c0c */ /* 0x000fe4000bf03070 */
[----:B------:R-:W-:Y:S02]  /*d0f0*/  F2FP.BF16.F32.PACK_AB R113, R95, R180 ;  /* 0x000000b45f71723e */ /* 0x000fe400000010ff */
[C---:B------:R-:W-:Y:S02]  /*d100*/  PRMT R95, R98.reuse, 0x7632, R95 ;  /* 0x00007632625f7816 */ /* 0x040fe4000000005f */
[----:B------:R-:W-:Y:S02]  /*d110*/  LOP3.LUT R179, R131, 0xff, RZ, 0xc0, !PT ;  /* 0x000000ff83b37812 */ /* 0x000fe400078ec0ff */
[----:B-1----:R-:W-:Y:S02]  /*d120*/  PRMT R105, R98, 0x5410, R95 ;  /* 0x0000541062697816 */ /* 0x002fe4000000005f */
[C---:B------:R-:W-:Y:S01]  /*d130*/  PRMT R166, R170.reuse, 0x7772, RZ ;  /* 0x00007772aaa67816 */ /* 0x040fe200000000ff */
[----:B------:R-:W-:Y:S01]  /*d140*/  @P4 HFMA2.BF16_V2 R204, -RZ.H0_H0, RZ.H0_H0, -R97.H0_H0 ;  /* 0x200000ffffcc4231 */ /* 0x000fe20000340961 */
[C---:B------:R-:W-:Y:S01]  /*d150*/  PRMT R165, R170.reuse, 0x7773, RZ ;  /* 0x00007773aaa57816 */ /* 0x040fe200000000ff */
[----:B------:R-:W-:Y:S01]  /*d160*/  @!P0 HFMA2.BF16_V2 R220, -RZ.H0_H0, RZ.H0_H0, -R88.H0_H0 ;  /* 0x200000ffffdc8231 */ /* 0x000fe20000340958 */
[----:B------:R-:W-:Y:S02]  /*d170*/  PRMT R131, R170, 0x7771, RZ ;  /* 0x00007771aa837816 */ /* 0x000fe400000000ff */
[----:B------:R-:W-:Y:S02]  /*d180*/  PRMT R90, R96, 0x7632, R90 ;  /* 0x00007632605a7816 */ /* 0x000fe4000000005a */
[----:B------:R-:W-:Y:S02]  /*d190*/  @!P0 PRMT R88, R220, 0x5410, RZ ;  /* 0x00005410dc588816 */ /* 0x000fe400000000ff */
[----:B------:R-:W-:Y:S01]  /*d1a0*/  ISETP.GT.U32.AND P0, PT, R110, UR8, PT ;  /* 0x000000086e007c0c */ /* 0x000fe2000bf04070 */
[----:B---3--:R-:W-:Y:S01]  /*d1b0*/  IMAD.WIDE R134, R114, 0x70, R134 ;  /* 0x0000007072867825 */ /* 0x008fe200078e0286 */
[----:B------:R-:W-:Y:S02]  /*d1c0*/  PRMT R133, R164, 0x7771, RZ ;  /* 0x00007771a4857816 */ /* 0x000fe400000000ff */
[----:B------:R-:W-:Y:S02]  /*d1d0*/  PRMT R106, R96, 0x5410, R90 ;  /* 0x00005410606a7816 */ /* 0x000fe4000000005a */
[----:B------:R-:W-:Y:S01]  /*d1e0*/  PRMT R130, R174, 0x5410, R130 ;  /* 0x00005410ae827816 */ /* 0x000fe20000000082 */
[----:B------:R-:W-:Y:S01]  /*d1f0*/  STG.E.U16 desc[UR28][R134.64+-0x60], R85 ;  /* 0xffffa05586007986 */ /* 0x000fe2000c10151c */
[----:B------:R-:W-:Y:S02]  /*d200*/  PRMT R171, R176, 0x5410, R171 ;  /* 0x00005410b0ab7816 */ /* 0x000fe400000000ab */
[C---:B------:R-:W-:Y:S01]  /*d210*/  PRMT R93, R91.reuse, 0x7632, R93 ;  /* 0x000076325b5d7816 */ /* 0x040fe2000000005d */
[----:B------:R1:W-:Y:S01]  /*d220*/  STG.E.U16 desc[UR28][R134.64+-0x5e], R84 ;  /* 0xffffa25486007986 */ /* 0x0003e2000c10151c */
[----:B------:R-:W-:Y:S01]  /*d230*/  PRMT R92, R100, 0x7632, R92 ;  /* 0x00007632645c7816 */ /* 0x000fe2000000005c */
[----:B------:R-:W-:Y:S01]  /*d240*/  @P0 HFMA2.BF16_V2 R203, -RZ.H0_H0, RZ.H0_H0, -R98.H0_H0 ;  /* 0x200000ffffcb0231 */ /* 0x000fe20000340962 */
[----:B------:R-:W-:Y:S01]  /*d250*/  PRMT R107, R91, 0x5410, R93 ;  /* 0x000054105b6b7816 */ /* 0x000fe2000000005d */
[----:B------:R-:W-:Y:S02]  /*d260*/  LDSM.16.MT88.4 R84, [R197+0x6800] ;  /* 0x00680000c554783b */ /* 0x000fe40000004200 */
[----:B------:R-:W-:Y:S01]  /*d270*/  @!P6 HFMA2.BF16_V2 R201, -RZ.H0_H0, RZ.H0_H0, -R92.H0_H0 ;  /* 0x200000ffffc9e231 */ /* 0x000fe2000034095c */
[----:B------:R-:W-:Y:S02]  /*d280*/  @P0 PRMT R98, R203, 0x5410, RZ ;  /* 0x00005410cb620816 */ /* 0x000fe400000000ff */
[----:B------:R-:W-:Y:S03]  /*d290*/  ISETP.LE.U32.AND P0, PT, R179, UR8, PT ;  /* 0x00000008b3007c0c */ /* 0x000fe6000bf03070 */
[----:B------:R3:W-:Y:S04]  /*d2a0*/  STG.E.U16 desc[UR28][R140.64+-0x60], R89 ;  /* 0xffffa0598c007986 */ /* 0x0007e8000c10151c */
[----:B------:R4:W-:Y:S06]  /*d2b0*/  STG.E.U16 desc[UR28][R140.64+-0x5e], R88 ;  /* 0xffffa2588c007986 */ /* 0x0009ec000c10151c */
[----:B------:R-:W-:Y:S05]  /*d2c0*/  @!P0 HFMA2.BF16_V2 R202, -RZ.H0_H0, RZ.H0_H0, -R96.H0_H0 ;  /* 0x200000ffffca8231 */ /* 0x000fea0000340960 */
[----:B------:R-:W-:Y:S01]  /*d2d0*/  @!P0 PRMT R96, R202, 0x5410, RZ ;  /* 0x00005410ca608816 */ /* 0x000fe200000000ff */
[----:B-1----:R-:W-:Y:S01]  /*d2e0*/  IMAD.WIDE R134, R114, -0x70, R134 ;  /* 0xffffff9072867825 */ /* 0x002fe200078e0286 */
[----:B------:R-:W-:Y:S02]  /*d2f0*/  ISETP.GT.U32.AND P0, PT, R128, UR8, PT ;  /* 0x0000000880007c0c */ /* 0x000fe4000bf04070 */
[----:B---3--:R-:W-:Y:S02]  /*d300*/  PRMT R89, R100, 0x5410, R92 ;  /* 0x0000541064597816 */ /* 0x008fe4000000005c */
[----:B------:R-:W-:Y:S09]  /*d310*/  @!P6 PRMT R92, R201, 0x5410, RZ ;  /* 0x00005410c95ce816 */ /* 0x000ff200000000ff */
[----:B------:R-:W-:Y:S01]  /*d320*/  @P0 HFMA2.BF16_V2 R205, -RZ.H0_H0, RZ.H0_H0, -R91.H0_H0 ;  /* 0x200000ffffcd0231 */ /* 0x000fe2000034095b */
[----:B----4-:R-:W-:Y:S04]  /*d330*/  PRMT R88, R113, 0x7632, R88 ;  /* 0x0000763271587816 */ /* 0x010fe80000000058 */
[----:B------:R-:W-:Y:S01]  /*d340*/  @P0 PRMT R91, R205, 0x5410, RZ ;  /* 0x00005410cd5b0816 */ /* 0x000fe200000000ff */
[----:B--2---:R-:W-:Y:S02]  /*d350*/  @P2 VIADD R120, R137, 0xffffffc0 ;  /* 0xffffffc089782836 */ /* 0x004fe40000000000 */
[----:B------:R-:W1:Y:S03]  /*d360*/  MUFU.EX2 R137, R168 ;  /* 0x000000a800897308 */ /* 0x000e660000000800 */
[----:B------:R-:W2:Y:S01]  /*d370*/  LDSM.16.MT88.4 R72, [R120] ;  /* 0x000000007848783b */ /* 0x000ea20000004200 */
[----:B-1----:R-:W-:Y:S01]  /*d380*/  F2FP.BF16.F32.PACK_AB R109, R137, R169 ;  /* 0x000000a9896d723e */ /* 0x002fe200000010ff */
[----:B------:R-:W-:Y:S01]  /*d390*/  FADD.FTZ R168, R136, R104 ;  /* 0x0000006888a87221 */ /* 0x000fe20000010000 */
[----:B------:R-:W-:Y:S01]  /*d3a0*/  PRMT R104, R94, 0x5410, R97 ;  /* 0x000054105e687816 */ /* 0x000fe20000000061 */
[----:B------:R-:W-:Y:S01]  /*d3b0*/  IMAD.IADD R136, R185, 0x1, R120 ;  /* 0x00000001b9887824 */ /* 0x000fe200078e0278 */
[----:B------:R-:W-:Y:S01]  /*d3c0*/  @!P5 PRMT R94, R222, 0x5410, RZ ;  /* 0x00005410de5ed816 */ /* 0x000fe200000000ff */
[----:B------:R-:W-:Y:S01]  /*d3d0*/  FADD.FTZ R123, R137, R123 ;  /* 0x0000007b897b7221 */ /* 0x000fe20000010000 */
[----:B------:R-:W-:Y:S01]  /*d3e0*/  ISETP.LE.U32.AND P5, PT, R80, UR8, PT ;  /* 0x0000000850007c0c */ /* 0x000fe2000bfa3070 */
[----:B------:R-:W-:Y:S01]  /*d3f0*/  IMAD.MOV.U32 R137, RZ, RZ, R164 ;  /* 0x000000ffff897224 */ /* 0x000fe200078e00a4 */
[----:B------:R-:W-:Y:S01]  /*d400*/  @P4 PRMT R97, R204, 0x5410, RZ ;  /* 0x00005410cc614816 */ /* 0x000fe200000000ff */
[----:B------:R-:W1:Y:S01]  /*d410*/  LDSM.16.MT88.4 R80, [R136] ;  /* 0x000000008850783b */ /* 0x000e620000004200 */
[----:B------:R-:W-:Y:S01]  /*d420*/  ISETP.GT.U32.AND P4, PT, R125, UR8, PT ;  /* 0x000000087d007c0c */ /* 0x000fe2000bf84070 */
[----:B------:R-:W-:Y:S01]  /*d430*/  IMAD.MOV.U32 R169, RZ, RZ, R170 ;  /* 0x000000ffffa97224 */ /* 0x000fe200078e00aa */
[----:B------:R-:W-:Y:S02]  /*d440*/  PRMT R170, R164, 0x7772, RZ ;  /* 0x00007772a4aa7816 */ /* 0x000fe400000000ff */
[----:B------:R-:W-:Y:S02]  /*d450*/  LOP3.LUT R137, R137, 0xff, RZ, 0xc0, !PT ;  /* 0x000000ff89897812 */ /* 0x000fe400078ec0ff */
[----:B------:R-:W-:Y:S01]  /*d460*/  LOP3.LUT R169, R169, 0xff, RZ, 0xc0, !PT ;  /* 0x000000ffa9a97812 */ /* 0x000fe200078ec0ff */
[----:B------:R3:W-:Y:S04]  /*d470*/  STG.E.U16 desc[UR28][R116.64+-0x50], R94 ;  /* 0xffffb05e74007986 */ /* 0x0007e8000c10151c */
[----:B------:R4:W-:Y:S02]  /*d480*/  STG.E.U16 desc[UR28][R116.64+-0x4e], R97 ;  /* 0xffffb26174007986 */ /* 0x0009e4000c10151c */
[----:B------:R-:W-:Y:S02]  /*d490*/  @P4 HFMA2.BF16_V2 R212, -RZ.H0_H0, RZ.H0_H0, -R95.H0_H0 ;  /* 0x200000ffffd44231 */ /* 0x000fe4000034095f */
[----:B------:R-:W-:Y:S01]  /*d4a0*/  STG.E.U16 desc[UR28][R134.64+-0x50], R98 ;  /* 0xffffb06286007986 */ /* 0x000fe2000c10151c */
[-C--:B--2---:R-:W-:Y:S03]  /*d4b0*/  HMMA.16816.F32.BF16 R36, R68, R72.reuse, R36 ;  /* 0x000000484424723c */ /* 0x084fe60000041824 */
[----:B------:R-:W-:Y:S02]  /*d4c0*/  @P4 PRMT R95, R212, 0x5410, RZ ;  /* 0x00005410d45f4816 */ /* 0x000fe400000000ff */
[----:B------:R-:W-:Y:S02]  /*d4d0*/  ISETP.GT.U32.AND P4, PT, R129, UR8, PT ;  /* 0x0000000881007c0c */ /* 0x000fe4000bf84070 */
[----:B------:R-:W-:Y:S01]  /*d4e0*/  PRMT R129, R179, 0x5410, R129 ;  /* 0x00005410b3817816 */ /* 0x000fe20000000081 */
[C---:B------:R-:W-:Y:S01]  /*d4f0*/  HMMA.16816.F32.BF16 R40, R76.reuse, R72, R40 ;  /* 0x000000484c28723c */ /* 0x040fe20000041828 */
[----:B------:R2:W1:Y:S01]  /*d500*/  MUFU.EX2 R72, R162 ;  /* 0x000000a200487308 */ /* 0x0004620000000800 */
[----:B------:R1:W-:Y:S02]  /*d510*/  STG.E.U16 desc[UR28][R134.64+-0x4e], R95 ;  /* 0xffffb25f86007986 */ /* 0x0003e4000c10151c */
[----:B------:R-:W-:Y:S04]  /*d520*/  PRMT R73, R173, 0x5410, R175 ;  /* 0x00005410ad497816 */ /* 0x000fe800000000af */
[-C--:B------:R-:W-:Y:S03]  /*d530*/  HMMA.16816.F32.BF16 R44, R76, R74.reuse, R44 ;  /* 0x0000004a4c2c723c */ /* 0x080fe6000004182c */
[----:B------:R-:W-:Y:S01]  /*d540*/  HSET2.LE.AND R73, R73, R138, PT ;  /* 0x0000008a49497233 */ /* 0x000fe20003803000 */
[----:B------:R-:W-:Y:S01]  /*d550*/  @P4 HFMA2.BF16_V2 R206, -RZ.H0_H0, RZ.H0_H0, -R90.H0_H0 ;  /* 0x200000ffffce4231 */ /* 0x000fe2000034095a */
[----:B---3--:R-:W-:Y:S02]  /*d560*/  PRMT R94, R111, 0x7610, R94 ;  /* 0x000076106f5e7816 */ /* 0x008fe4000000005e */
[----:B----4-:R-:W-:Y:S01]  /*d570*/  PRMT R97, R112, 0x7632, R97 ;  /* 0x0000763270617816 */ /* 0x010fe20000000061 */
[C---:B------:R-:W-:Y:S04]  /*d580*/  HMMA.16816.F32.BF16 R48, R68.reuse, R74, R48 ;  /* 0x0000004a4430723c */ /* 0x040fe80000041830 */
[----:B--2---:R-:W-:Y:S01]  /*d590*/  PRMT R162, R164, 0x7773, RZ ;  /* 0x00007773a4a27816 */ /* 0x004fe200000000ff */
[----:B------:R-:W-:Y:S01]  /*d5a0*/  @!P1 HFMA2.BF16_V2 R223, -RZ.H0_H0, RZ.H0_H0, -R97.H0_H0 ;  /* 0x200000ffffdf9231 */ /* 0x000fe20000340961 */
[----:B------:R-:W-:Y:S01]  /*d5b0*/  PRMT R164, R110, 0x5410, R125 ;  /* 0x000054106ea47816 */ /* 0x000fe2000000007d */
[----:B------:R-:W-:Y:S01]  /*d5c0*/  FADD.FTZ R125, R163, R178 ;  /* 0x000000b2a37d7221 */ /* 0x000fe20000010000 */
[C---:B-1----:R-:W-:Y:S01]  /*d5d0*/  F2FP.BF16.F32.PACK_AB R110, R72.reuse, R163 ;  /* 0x000000a3486e723e */ /* 0x042fe200000010ff */
[-C--:B------:R-:W-:Y:S03]  /*d5e0*/  HMMA.16816.F32.BF16 R52, R68, R80.reuse, R52 ;  /* 0x000000504434723c */ /* 0x080fe60000041834 */
[----:B------:R-:W-:Y:S01]  /*d5f0*/  PRMT R74, R177, 0x5410, R126 ;  /* 0x00005410b14a7816 */ /* 0x000fe2000000007e */
[----:B------:R-:W-:Y:S01]  /*d600*/  FADD.FTZ R125, R72, R125 ;  /* 0x0000007d487d7221 */ /* 0x000fe20000010000 */
[----:B------:R-:W-:Y:S01]  /*d610*/  PRMT R72, R172, 0x5410, R158 ;  /* 0x00005410ac487816 */ /* 0x000fe2000000009e */
[----:B------:R-:W-:Y:S01]  /*d620*/  IMAD.WIDE R134, R114, 0x70, R134 ;  /* 0x0000007072867825 */ /* 0x000fe200078e0286 */
[----:B------:R-:W-:Y:S01]  /*d630*/  LOP3.LUT R75, R164, 0xff00ff, RZ, 0xc0, !PT ;  /* 0x00ff00ffa44b7812 */ /* 0x000fe200078ec0ff */
[C---:B------:R-:W-:Y:S03]  /*d640*/  HMMA.16816.F32.BF16 R56, R76.reuse, R80, R56 ;  /* 0x000000504c38723c */ /* 0x040fe60000041838 */
[----:B------:R-:W-:Y:S01]  /*d650*/  STG.E.U16 desc[UR28][R134.64+-0x50], R96 ;  /* 0xffffb06086007986 */ /* 0x000fe2000c10151c */
[----:B------:R-:W-:Y:S01]  /*d660*/  @P4 PRMT R90, R206, 0x5410, RZ ;  /* 0x00005410ce5a4816 */ /* 0x000fe200000000ff */
[----:B------:R-:W-:Y:S01]  /*d670*/  FADD.FTZ R125, R153, R125 ;  /* 0x0000007d997d7221 */ /* 0x000fe20000010000 */
[----:B------:R-:W-:Y:S02]  /*d680*/  ISETP.GT.U32.AND P4, PT, R127, UR8, PT ;  /* 0x000000087f007c0c */ /* 0x000fe4000bf84070 */
[----:B------:R-:W-:Y:S01]  /*d690*/  PRMT R127, R128, 0x5410, R127 ;  /* 0x00005410807f7816 */ /* 0x000fe2000000007f */
[-C--:B------:R-:W-:Y:S01]  /*d6a0*/  HMMA.16816.F32.BF16 R60, R76, R82.reuse, R60 ;  /* 0x000000524c3c723c */ /* 0x080fe2000004183c */
[----:B------:R1:W-:Y:S02]  /*d6b0*/  STG.E.U16 desc[UR28][R134.64+-0x4e], R90 ;  /* 0xffffb25a86007986 */ /* 0x0003e4000c10151c */
[--C-:B------:R-:W-:Y:S02]  /*d6c0*/  HSET2.LE.AND R72, R72, R138.reuse, PT ;  /* 0x0000008a48487233 */ /* 0x100fe40003803000 */
[--C-:B------:R-:W-:Y:S01]  /*d6d0*/  HSET2.LE.AND R74, R74, R138.reuse, PT ;  /* 0x0000008a4a4a7233 */ /* 0x100fe20003803000 */
[----:B------:R-:W-:Y:S01]  /*d6e0*/  STG.E.U16 desc[UR28][R140.64+-0x50], R91 ;  /* 0xffffb05b8c007986 */ /* 0x000fe2000c10151c */
[--C-:B------:R-:W-:Y:S01]  /*d6f0*/  HSET2.LE.AND R75, R75, R138.reuse, PT ;  /* 0x0000008a4b4b7233 */ /* 0x100fe20003803000 */
[----:B------:R-:W-:Y:S02]  /*d700*/  HMMA.16816.F32.BF16 R64, R68, R82, R64 ;  /* 0x000000524440723c */ /* 0x000fe40000041840 */
[----:B------:R-:W2:Y:S02]  /*d710*/  LDSM.16.MT88.4 R68, [R184+0x6800] ;  /* 0x00680000b844783b */ /* 0x000ea40000004200 */
[----:B------:R-:W-:Y:S01]  /*d720*/  LOP3.LUT R79, R127, 0xff00ff, RZ, 0xc0, !PT ;  /* 0x00ff00ff7f4f7812 */ /* 0x000fe200078ec0ff */
[----:B------:R-:W-:Y:S01]  /*d730*/  @P4 HFMA2.BF16_V2 R209, -RZ.H0_H0, RZ.H0_H0, -R93.H0_H0 ;  /* 0x200000ffffd14231 */ /* 0x000fe2000034095d */
[----:B------:R-:W-:Y:S02]  /*d740*/  LOP3.LUT R72, R99, R72, RZ, 0xc0, !PT ;  /* 0x0000004863487212 */ /* 0x000fe400078ec0ff */
[----:B------:R-:W-:Y:S02]  /*d750*/  LOP3.LUT R73, R102, R73, RZ, 0xc0, !PT ;  /* 0x0000004966497212 */ /* 0x000fe400078ec0ff */
[----:B------:R-:W-:Y:S01]  /*d760*/  LOP3.LUT R74, R104, R74, RZ, 0xc0, !PT ;  /* 0x0000004a684a7212 */ /* 0x000fe200078ec0ff */
[----:B------:R-:W3:Y:S01]  /*d770*/  LDSM.16.MT88.4 R80, [R120+0x800] ;  /* 0x000800007850783b */ /* 0x000ee20000004200 */
[----:B------:R-:W-:Y:S02]  /*d780*/  LOP3.LUT R75, R105, R75, RZ, 0xc0, !PT ;  /* 0x0000004b694b7212 */ /* 0x000fe400078ec0ff */
[--C-:B------:R-:W-:Y:S02]  /*d790*/  HSET2.LE.AND R76, R130, R138.reuse, PT ;  /* 0x0000008a824c7233 */ /* 0x100fe40003803000 */
[--C-:B------:R-:W-:Y:S02]  /*d7a0*/  HSET2.LE.AND R77, R171, R138.reuse, PT ;  /* 0x0000008aab4d7233 */ /* 0x100fe40003803000 */
[--C-:B------:R-:W-:Y:S01]  /*d7b0*/  HSET2.LE.AND R78, R129, R138.reuse, PT ;  /* 0x0000008a814e7233 */ /* 0x100fe20003803000 */
[-C--:B------:R-:W-:Y:S05]  /*d7c0*/  HMMA.16816.F32.BF16 R4, R72, R84.reuse, R4 ;  /* 0x000000544804723c */ /* 0x080fea0000041804 */
[----:B------:R-:W-:Y:S01]  /*d7d0*/  HSET2.LE.AND R79, R79, R138, PT ;  /* 0x0000008a4f4f7233 */ /* 0x000fe20003803000 */
[----:B-1----:R-:W-:Y:S01]  /*d7e0*/  IMAD.WIDE R134, R114, -0x70, R134 ;  /* 0xffffff9072867825 */ /* 0x002fe200078e0286 */
[----:B------:R-:W-:Y:S02]  /*d7f0*/  LOP3.LUT R76, R101, R76, RZ, 0xc0, !PT ;  /* 0x0000004c654c7212 */ /* 0x000fe400078ec0ff */
[----:B------:R-:W-:Y:S02]  /*d800*/  LOP3.LUT R77, R103, R77, RZ, 0xc0, !PT ;  /* 0x0000004d674d7212 */ /* 0x000fe400078ec0ff */
[----:B------:R-:W-:Y:S02]  /*d810*/  LOP3.LUT R78, R106, R78, RZ, 0xc0, !PT ;  /* 0x0000004e6a4e7212 */ /* 0x000fe400078ec0ff */
[----:B------:R-:W-:Y:S01]  /*d820*/  LOP3.LUT R79, R107, R79, RZ, 0xc0, !PT ;  /* 0x0000004f6b4f7212 */ /* 0x000fe200078ec0ff */
[----:B------:R-:W1:Y:S01]  /*d830*/  MUFU.EX2 R106, R157 ;  /* 0x0000009d006a7308 */ /* 0x000e620000000800 */
[C---:B------:R-:W-:Y:S02]  /*d840*/  LOP3.LUT R163, R159.reuse, 0xff, RZ, 0xc0, !PT ;  /* 0x000000ff9fa37812 */ /* 0x040fe400078ec0ff */
[----:B------:R-:W-:Y:S02]  /*d850*/  PRMT R127, R159, 0x7632, R127 ;  /* 0x000076329f7f7816 */ /* 0x000fe4000000007f */
[----:B------:R-:W-:Y:S01]  /*d860*/  ISETP.LE.U32.AND P0, PT, R163, UR8, PT ;  /* 0x00000008a3007c0c */ /* 0x000fe2000bf03070 */
[C---:B------:R-:W-:Y:S04]  /*d870*/  HMMA.16816.F32.BF16 R8, R76.reuse, R84, R8 ;  /* 0x000000544c08723c */ /* 0x040fe80000041808 */
[----:B------:R-:W4:Y:S01]  /*d880*/  MUFU.EX2 R107, R161 ;  /* 0x000000a1006b7308 */ /* 0x000f220000000800 */
[----:B------:R-:W-:Y:S02]  /*d890*/  SHF.R.U32.HI R159, RZ, 0x18, R159 ;  /* 0x00000018ff9f7819 */ /* 0x000fe4000001169f */
[----:B------:R-:W-:Y:S02]  /*d8a0*/  LOP3.LUT R127, R127, 0xff, RZ, 0xc0, !PT ;  /* 0x000000ff7f7f7812 */ /* 0x000fe400078ec0ff */
[----:B------:R-:W-:Y:S01]  /*d8b0*/  @P4 PRMT R93, R209, 0x5410, RZ ;  /* 0x00005410d15d4816 */ /* 0x000fe200000000ff */
[-C--:B------:R-:W-:Y:S03]  /*d8c0*/  HMMA.16816.F32.BF16 R12, R76, R86.reuse, R12 ;  /* 0x000000564c0c723c */ /* 0x080fe6000004180c */
[----:B------:R-:W-:Y:S01]  /*d8d0*/  ISETP.LE.U32.AND P4, PT, R159, UR8, PT ;  /* 0x000000089f007c0c */ /* 0x000fe2000bf83070 */
[----:B------:R-:W-:Y:S01]  /*d8e0*/  @!P0 HFMA2.BF16_V2 R211, -RZ.H0_H0, RZ.H0_H0, -R100.H0_H0 ;  /* 0x200000ffffd38231 */ /* 0x000fe20000340964 */
[C---:B------:R-:W-:Y:S01]  /*d8f0*/  PRMT R102, R108.reuse, 0x7610, R102 ;  /* 0x000076106c667816 */ /* 0x040fe20000000066 */
[----:B------:R3:W-:Y:S01]  /*d900*/  STG.E.U16 desc[UR28][R140.64+-0x4e], R93 ;  /* 0xffffb25d8c007986 */ /* 0x0007e2000c10151c */
[----:B------:R-:W-:Y:S01]  /*d910*/  PRMT R101, R108, 0x7632, R101 ;  /* 0x000076326c657816 */ /* 0x000fe20000000065 */
[C---:B------:R-:W-:Y:S02]  /*d920*/  HMMA.16816.F32.BF16 R16, R72.reuse, R86, R16 ;  /* 0x000000564810723c */ /* 0x040fe40000041810 */
[----:B------:R-:W-:Y:S02]  /*d930*/  STG.E.U16 desc[UR28][R116.64+-0x3e], R92 ;  /* 0xffffc25c74007986 */ /* 0x000fe4000c10151c */
[----:B------:R-:W-:Y:S01]  /*d940*/  @!P0 PRMT R100, R211, 0x5410, RZ ;  /* 0x00005410d3648816 */ /* 0x000fe200000000ff */
[----:B-1----:R-:W-:Y:S01]  /*d950*/  FADD.FTZ R108, R106, R168 ;  /* 0x000000a86a6c7221 */ /* 0x002fe20000010000 */
[----:B------:R-:W-:Y:S02]  /*d960*/  ISETP.LE.U32.AND P0, PT, R127, UR8, PT ;  /* 0x000000087f007c0c */ /* 0x000fe4000bf03070 */
[----:B------:R-:W-:Y:S01]  /*d970*/  PRMT R96, R102, 0x5410, R101 ;  /* 0x0000541066607816 */ /* 0x000fe20000000065 */
[-C--:B--2---:R-:W-:Y:S01]  /*d980*/  HMMA.16816.F32.BF16 R20, R72, R68.reuse, R20 ;  /* 0x000000444814723c */ /* 0x084fe20000041814 */
[----:B------:R-:W-:Y:S02]  /*d990*/  STG.E.U16 desc[UR28][R116.64+-0x40], R100 ;  /* 0xffffc06474007986 */ /* 0x000fe4000c10151c */
[----:B------:R-:W-:Y:S01]  /*d9a0*/  LOP3.LUT R126, R155, 0xff, RZ, 0xc0, !PT ;  /* 0x000000ff9b7e7812 */ /* 0x000fe200078ec0ff */
[----:B------:R-:W-:Y:S01]  /*d9b0*/  @!P4 HFMA2.BF16_V2 R225, -RZ.H0_H0, RZ.H0_H0, -R101.H0_H0 ;  /* 0x200000ffffe1c231 */ /* 0x000fe20000340965 */
[----:B------:R-:W-:Y:S01]  /*d9c0*/  PRMT R98, R112, 0x7610, R98 ;  /* 0x0000761070627816 */ /* 0x000fe20000000062 */
[----:B----4-:R-:W-:Y:S01]  /*d9d0*/  FADD.FTZ R112, R107, R167 ;  /* 0x000000a76b707221 */ /* 0x010fe20000010000 */
[----:B------:R-:W-:Y:S01]  /*d9e0*/  ISETP.LE.U32.AND P6, PT, R126, UR8, PT ;  /* 0x000000087e007c0c */ /* 0x000fe2000bfc3070 */
[C---:B------:R-:W-:Y:S04]  /*d9f0*/  HMMA.16816.F32.BF16 R24, R76.reuse, R68, R24 ;  /* 0x000000444c18723c */ /* 0x040fe80000041818 */
[----:B------:R-:W-:Y:S01]  /*da00*/  @!P4 PRMT R101, R225, 0x5410, RZ ;  /* 0x00005410e165c816 */ /* 0x000fe200000000ff */
[----:B------:R-:W-:Y:S01]  /*da10*/  @!P0 HFMA2.BF16_V2 R226, -RZ.H0_H0, RZ.H0_H0, -R102.H0_H0 ;  /* 0x200000ffffe28231 */ /* 0x000fe20000340966 */
[----:B------:R-:W-:Y:S01]  /*da20*/  PRMT R99, R113, 0x7610, R99 ;  /* 0x0000761071637816 */ /* 0x000fe20000000063 */
[----:B------:R-:W-:Y:S01]  /*da30*/  FADD.FTZ R112, R160, R112 ;  /* 0x00000070a0707221 */ /* 0x000fe20000010000 */
[----:B------:R-:W-:Y:S01]  /*da40*/  SHF.R.U32.HI R84, RZ, 0x18, R155 ;  /* 0x00000018ff547819 */ /* 0x000fe2000001169b */
[-C--:B------:R-:W-:Y:S01]  /*da50*/  HMMA.16816.F32.BF16 R28, R76, R70.reuse, R28 ;  /* 0x000000464c1c723c */ /* 0x080fe2000004181c */
[----:B------:R-:W-:Y:S02]  /*da60*/  STG.E.U16 desc[UR28][R134.64+-0x3e], R101 ;  /* 0xffffc26586007986 */ /* 0x000fe4000c10151c */
[----:B------:R-:W-:Y:S01]  /*da70*/  @!P0 PRMT R102, R226, 0x5410, RZ ;  /* 0x00005410e2668816 */ /* 0x000fe200000000ff */
[----:B------:R-:W-:Y:S01]  /*da80*/  @!P6 HFMA2.BF16_V2 R224, -RZ.H0_H0, RZ.H0_H0, -R98.H0_H0 ;  /* 0x200000ffffe0e231 */ /* 0x000fe20000340962 */
[----:B------:R-:W-:Y:S01]  /*da90*/  PRMT R95, R98, 0x5410, R97 ;  /* 0x00005410625f7816 */ /* 0x000fe20000000061 */
[----:B------:R-:W-:Y:S01]  /*daa0*/  @!P5 HFMA2.BF16_V2 R214, -RZ.H0_H0, RZ.H0_H0, -R99.H0_H0 ;  /* 0x200000ffffd6d231 */ /* 0x000fe20000340963 */
[----:B------:R-:W-:Y:S01]  /*dab0*/  @!P1 PRMT R97, R223, 0x5410, RZ ;  /* 0x00005410df619816 */ /* 0x000fe200000000ff */
[C---:B------:R-:W-:Y:S01]  /*dac0*/  HMMA.16816.F32.BF16 R32, R72.reuse, R70, R32 ;  /* 0x000000464820723c */ /* 0x040fe20000041820 */
[----:B------:R-:W1:Y:S03]  /*dad0*/  LDSM.16.MT88.4 R68, [R136+0x800] ;  /* 0x000800008844783b */ /* 0x000e660000004200 */
[----:B------:R-:W-:Y:S01]  /*dae0*/  @!P6 PRMT R98, R224, 0x5410, RZ ;  /* 0x00005410e062e816 */ /* 0x000fe200000000ff */
[----:B------:R-:W-:Y:S01]  /*daf0*/  FADD.FTZ R108, R156, R108 ;  /* 0x0000006c9c6c7221 */ /* 0x000fe20000010000 */
[----:B------:R-:W-:Y:S02]  /*db00*/  ISETP.LE.U32.AND P0, PT, R84, UR8, PT ;  /* 0x0000000854007c0c */ /* 0x000fe4000bf03070 */
[----:B------:R-:W-:Y:S01]  /*db10*/  ISETP.GT.U32.AND P6, PT, R166, UR8, PT ;  /* 0x00000008a6007c0c */ /* 0x000fe2000bfc4070 */
[----:B------:R2:W-:Y:S01]  /*db20*/  STG.E.U16 desc[UR28][R134.64+-0x40], R102 ;  /* 0xffffc06686007986 */ /* 0x0005e2000c10151c */
[----:B------:R-:W-:Y:S01]  /*db30*/  PRMT R103, R99, 0x5410, R88 ;  /* 0x0000541063677816 */ /* 0x000fe20000000058 */
[-C--:B---3--:R-:W-:Y:S03]  /*db40*/  HMMA.16816.F32.BF16 R36, R72, R80.reuse, R36 ;  /* 0x000000504824723c */ /* 0x088fe60000041824 */
[----:B------:R-:W-:Y:S02]  /*db50*/  SHF.R.U32.HI R155, RZ, 0x10, R155 ;  /* 0x00000010ff9b7819 */ /* 0x000fe4000001169b */
[----:B------:R-:W-:Y:S02]  /*db60*/  @!P5 PRMT R99, R214, 0x5410, RZ ;  /* 0x00005410d663d816 */ /* 0x000fe400000000ff */
[----:B------:R-:W-:Y:S01]  /*db70*/  ISETP.LE.U32.AND P4, PT, R169, UR8, PT ;  /* 0x00000008a9007c0c */ /* 0x000fe2000bf83070 */
[C---:B------:R-:W-:Y:S04]  /*db80*/  HMMA.16816.F32.BF16 R40, R76.reuse, R80, R40 ;  /* 0x000000504c28723c */ /* 0x040fe80000041828 */
[----:B------:R-:W-:Y:S01]  /*db90*/  ISETP.GT.U32.AND P5, PT, R131, UR8, PT ;  /* 0x0000000883007c0c */ /* 0x000fe2000bfa4070 */
[----:B------:R-:W-:Y:S01]  /*dba0*/  @!P0 HFMA2.BF16_V2 R213, -RZ.H0_H0, RZ.H0_H0, -R88.H0_H0 ;  /* 0x200000ffffd58231 */ /* 0x000fe20000340958 */
[----:B------:R-:W-:Y:S02]  /*dbb0*/  PRMT R90, R111, 0x7632, R90 ;  /* 0x000076326f5a7816 */ /* 0x000fe4000000005a */
[----:B------:R-:W-:Y:S01]  /*dbc0*/  LOP3.LUT R111, R155, 0xff, RZ, 0xc0, !PT ;  /* 0x000000ff9b6f7812 */ /* 0x000fe200078ec0ff */
[-C--:B------:R-:W-:Y:S03]  /*dbd0*/  HMMA.16816.F32.BF16 R44, R76, R82.reuse, R44 ;  /* 0x000000524c2c723c */ /* 0x080fe6000004182c */
[----:B------:R-:W-:Y:S01]  /*dbe0*/  PRMT R93, R109, 0x7610, R93 ;  /* 0x000076106d5d7816 */ /* 0x000fe2000000005d */
[----:B------:R-:W-:Y:S01]  /*dbf0*/  @!P4 HFMA2.BF16_V2 R215, -RZ.H0_H0, RZ.H0_H0, -R94.H0_H0 ;  /* 0x200000ffffd7c231 */ /* 0x000fe2000034095e */
[----:B------:R-:W-:Y:S02]  /*dc00*/  PRMT R111, R111, 0x5410, R84 ;  /* 0x000054106f6f7816 */ /* 0x000fe40000000054 */
[----:B------:R-:W-:Y:S01]  /*dc10*/  ISETP.GT.U32.AND P1, PT, R165, UR8, PT ;  /* 0x00000008a5007c0c */ /* 0x000fe2000bf24070 */
[----:B--2---:R-:W-:Y:S01]  /*dc20*/  IMAD.WIDE R134, R114, 0x70, R134 ;  /* 0x0000007072867825 */ /* 0x004fe200078e0286 */
[----:B------:R-:W-:Y:S01]  /*dc30*/  PRMT R91, R109, 0x7632, R91 ;  /* 0x000076326d5b7816 */ /* 0x000fe2000000005b */
[C---:B------:R-:W-:Y:S01]  /*dc40*/  HMMA.16816.F32.BF16 R48, R72.reuse, R82, R48 ;  /* 0x000000524830723c */ /* 0x040fe20000041830 */
[----:B------:R-:W2:Y:S03]  /*dc50*/  LDSM.16.MT88.4 R84, [R197+0x7000] ;  /* 0x00700000c554783b */ /* 0x000ea60000004200 */
[----:B------:R-:W-:Y:S01]  /*dc60*/  @!P0 PRMT R88, R213, 0x5410, RZ ;  /* 0x00005410d5588816 */ /* 0x000fe200000000ff */
[----:B------:R-:W-:Y:S01]  /*dc70*/  @P6 HFMA2.BF16_V2 R210, -RZ.H0_H0, RZ.H0_H0, -R93.H0_H0 ;  /* 0x200000ffffd26231 */ /* 0x000fe2000034095d */
[----:B------:R-:W-:Y:S01]  /*dc80*/  PRMT R105, R93, 0x5410, R91 ;  /* 0x000054105d697816 */ /* 0x000fe2000000005b */
[----:B------:R-:W-:Y:S01]  /*dc90*/  @P5 HFMA2.BF16_V2 R217, -RZ.H0_H0, RZ.H0_H0, -R90.H0_H0 ;  /* 0x200000ffffd95231 */ /* 0x000fe2000034095a */
[----:B------:R-:W-:Y:S01]  /*dca0*/  PRMT R104, R94, 0x5410, R90 ;  /* 0x000054105e687816 */ /* 0x000fe2000000005a */
[----:B------:R-:W-:Y:S01]  /*dcb0*/  STG.E.U16 desc[UR28][R134.64+-0x40], R98 ;  /* 0xffffc06286007986 */ /* 0x000fe2000c10151c */
[----:B------:R-:W-:Y:S01]  /*dcc0*/  @P6 PRMT R93, R210, 0x5410, RZ ;  /* 0x00005410d25d6816 */ /* 0x000fe200000000ff */
[-C--:B-1----:R-:W-:Y:S02]  /*dcd0*/  HMMA.16816.F32.BF16 R52, R72, R68.reuse, R52 ;  /* 0x000000444834723c */ /* 0x082fe40000041834 */
[----:B------:R1:W-:Y:S01]  /*dce0*/  STG.E.U16 desc[UR28][R134.64+-0x3e], R97 ;  /* 0xffffc26186007986 */ /* 0x0003e2000c10151c */
[----:B------:R-:W-:Y:S01]  /*dcf0*/  ISETP.LE.U32.AND P6, PT, R137, UR8, PT ;  /* 0x0000000889007c0c */ /* 0x000fe2000bfc3070 */
[----:B------:R-:W-:Y:S01]  /*dd00*/  @P1 HFMA2.BF16_V2 R216, -RZ.H0_H0, RZ.H0_H0, -R91.H0_H0 ;  /* 0x200000ffffd81231 */ /* 0x000fe2000034095b */
[----:B------:R-:W-:Y:S01]  /*dd10*/  @!P4 PRMT R94, R215, 0x5410, RZ ;  /* 0x00005410d75ec816 */ /* 0x000fe200000000ff */
[----:B------:R3:W-:Y:S01]  /*dd20*/  STG.E.U16 desc[UR28][R140.64+-0x40], R99 ;  /* 0xffffc0638c007986 */ /* 0x0007e2000c10151c */
[----:B------:R-:W-:Y:S01]  /*dd30*/  @P5 PRMT R90, R217, 0x5410, RZ ;  /* 0x00005410d95a5816 */ /* 0x000fe200000000ff */
[C---:B------:R-:W-:Y:S02]  /*dd40*/  HMMA.16816.F32.BF16 R56, R76.reuse, R68, R56 ;  /* 0x000000444c38723c */ /* 0x040fe40000041838 */
[----:B------:R-:W-:Y:S02]  /*dd50*/  STG.E.U16 desc[UR28][R140.64+-0x3e], R88 ;  /* 0xffffc2588c007986 */ /* 0x000fe4000c10151c */
[----:B------:R-:W-:Y:S02]  /*dd60*/  LOP3.LUT R109, R121, 0xffff, RZ, 0xc0, !PT ;  /* 0x0000ffff796d7812 */ /* 0x000fe400078ec0ff */
[----:B------:R-:W-:Y:S01]  /*dd70*/  ISETP.GT.U32.AND P5, PT, R133, UR8, PT ;  /* 0x0000000885007c0c */ /* 0x000fe2000bfa4070 */
[----:B------:R-:W-:Y:S01]  /*dd80*/  STG.E.U16 desc[UR28][R116.64+-0x30], R94 ;  /* 0xffffd05e74007986 */ /* 0x000fe2000c10151c */
[----:B------:R-:W-:Y:S01]  /*dd90*/  SHF.R.U32.HI R109, RZ, 0x8, R109 ;  /* 0x00000008ff6d7819 */ /* 0x000fe2000001166d */
[-C--:B------:R-:W-:Y:S01]  /*dda0*/  HMMA.16816.F32.BF16 R60, R76, R70.reuse, R60 ;  /* 0x000000464c3c723c */ /* 0x080fe2000004183c */
[----:B------:R-:W4:Y:S01]  /*ddb0*/  MUFU.EX2 R77, R152 ;  /* 0x00000098004d7308 */ /* 0x000f220000000800 */
[----:B------:R-:W-:Y:S01]  /*ddc0*/  STG.E.U16 desc[UR28][R116.64+-0x2e], R90 ;  /* 0xffffd25a74007986 */ /* 0x000fe2000c10151c */
[C---:B------:R-:W-:Y:S02]  /*ddd0*/  ISETP.GT.U32.AND P0, PT, R170.reuse, UR8, PT ;  /* 0x00000008aa007c0c */ /* 0x040fe4000bf04070 */
[----:B------:R-:W-:Y:S02]  /*dde0*/  LOP3.LUT R102, R115, 0xffff, RZ, 0xc0, !PT ;  /* 0x0000ffff73667812 */ /* 0x000fe400078ec0ff */
[----:B------:R-:W-:Y:S01]  /*ddf0*/  PRMT R170, R170, 0x5410, R162 ;  /* 0x00005410aaaa7816 */ /* 0x000fe200000000a2 */
[----:B------:R-:W-:Y:S04]  /*de00*/  HMMA.16816.F32.BF16 R64, R72, R70, R64 ;  /* 0x000000464840723c */ /* 0x000fe80000041840 */
[----:B------:R-:W-:Y:S01]  /*de10*/  PRMT R100, R110, 0x7610, R100 ;  /* 0x000076106e647816 */ /* 0x000fe20000000064 */
[----:B-1----:R-:W-:Y:S01]  /*de20*/  IMAD.WIDE R134, R114, -0x70, R134 ;  /* 0xffffff9072867825 */ /* 0x002fe200078e0286 */
[----:B------:R-:W-:Y:S02]  /*de30*/  F2FP.BF16.F32.PACK_AB R107, R160, R107 ;  /* 0x0000006ba06b723e */ /* 0x000fe400000010ff */
[----:B------:R-:W-:Y:S01]  /*de40*/  LOP3.LUT R80, R109, 0xffff, RZ, 0xc0, !PT ;  /* 0x0000ffff6d507812 */ /* 0x000fe200078ec0ff */
[----:B------:R-:W-:Y:S01]  /*de50*/  @!P6 HFMA2.BF16_V2 R208, -RZ.H0_H0, RZ.H0_H0, -R100.H0_H0 ;  /* 0x200000ffffd0e231 */ /* 0x000fe20000340964 */
[----:B------:R-:W-:Y:S01]  /*de60*/  PRMT R165, R166, 0x5410, R165 ;  /* 0x00005410a6a57816 */ /* 0x000fe200000000a5 */
[----:B------:R1:W-:Y:S01]  /*de70*/  STG.E.U16 desc[UR28][R134.64+-0x30], R93 ;  /* 0xffffd05d86007986 */ /* 0x0003e2000c10151c */
[----:B------:R-:W-:Y:S01]  /*de80*/  @P1 PRMT R91, R216, 0x5410, RZ ;  /* 0x00005410d85b1816 */ /* 0x000fe200000000ff */
[----:B----4-:R-:W-:Y:S01]  /*de90*/  FADD.FTZ R123, R77, R123 ;  /* 0x0000007b4d7b7221 */ /* 0x010fe20000010000 */
[----:B------:R-:W-:Y:S01]  /*dea0*/  PRMT R92, R110, 0x7632, R92 ;  /* 0x000076326e5c7816 */ /* 0x000fe2000000005c */
[----:B---3--:R-:W-:Y:S01]  /*deb0*/  IMAD.MOV.U32 R99, RZ, RZ, R118 ;  /* 0x000000ffff637224 */ /* 0x008fe200078e0076 */
[----:B------:R-:W-:Y:S01]  /*dec0*/  SHF.R.U32.HI R102, RZ, 0x8, R102 ;  /* 0x00000008ff667819 */ /* 0x000fe20000011666 */
[----:B------:R3:W-:Y:S01]  /*ded0*/  STG.E.U16 desc[UR28][R134.64+-0x2e], R91 ;  /* 0xffffd25b86007986 */ /* 0x0007e2000c10151c */
[----:B------:R-:W-:Y:S01]  /*dee0*/  LOP3.LUT R170, R170, 0xff00ff, RZ, 0xc0, !PT ;  /* 0x00ff00ffaaaa7812 */ /* 0x000fe200078ec0ff */
[----:B------:R-:W-:Y:S01]  /*def0*/  @P5 HFMA2.BF16_V2 R207, -RZ.H0_H0, RZ.H0_H0, -R92.H0_H0 ;  /* 0x200000ffffcf5231 */ /* 0x000fe2000034095c */
[----:B------:R-:W-:Y:S02]  /*df00*/  ISETP.LE.U32.AND P1, PT, R80, UR8, PT ;  /* 0x0000000850007c0c */ /* 0x000fe4000bf23070 */
[C---:B------:R-:W-:Y:S02]  /*df10*/  PRMT R98, R107.reuse, 0x7610, R98 ;  /* 0x000076106b627816 */ /* 0x040fe40000000062 */
[----:B------:R-:W-:Y:S02]  /*df20*/  PRMT R97, R107, 0x7632, R97 ;  /* 0x000076326b617816 */ /* 0x000fe40000000061 */
[----:B------:R-:W-:Y:S01]  /*df30*/  PRMT R73, R115, 0x7632, R73 ;  /* 0x0000763273497816 */ /* 0x000fe20000000049 */
[----:B------:R-:W-:Y:S01]  /*df40*/  @P0 HFMA2.BF16_V2 R247, -RZ.H0_H0, RZ.H0_H0, -R98.H0_H0 ;  /* 0x200000fffff70231 */ /* 0x000fe20000340962 */
[----:B------:R-:W-:Y:S02]  /*df50*/  PRMT R131, R169, 0x5410, R131 ;  /* 0x00005410a9837816 */ /* 0x000fe40000000083 */
[----:B------:R-:W-:Y:S02]  /*df60*/  PRMT R119, R163, 0x5410, R119 ;  /* 0x00005410a3777816 */ /* 0x000fe40000000077 */
[----:B------:R-:W-:Y:S02]  /*df70*/  PRMT R127, R127, 0x5410, R159 ;  /* 0x000054107f7f7816 */ /* 0x000fe4000000009f */
[----:B------:R-:W-:Y:S02]  /*df80*/  LOP3.LUT R80, R102, 0xffff, RZ, 0xc0, !PT ;  /* 0x0000ffff66507812 */ /* 0x000fe400078ec0ff */
[----:B------:R-:W-:Y:S02]  /*df90*/  LOP3.LUT R83, R165, 0xff00ff, RZ, 0xc0, !PT ;  /* 0x00ff00ffa5537812 */ /* 0x000fe400078ec0ff */
[--C-:B------:R-:W-:Y:S01]  /*dfa0*/  HSET2.LE.AND R72, R170, R138.reuse, PT ;  /* 0x0000008aaa487233 */ /* 0x100fe20003803000 */
[----:B-1----:R1:W-:Y:S01]  /*dfb0*/  MUFU.EX2 R93, R148 ;  /* 0x00000094005d7308 */ /* 0x0023e20000000800 */
[----:B------:R-:W-:Y:S02]  /*dfc0*/  PRMT R101, R100, 0x5410, R92 ;  /* 0x0000541064657816 */ /* 0x000fe4000000005c */
[----:B------:R-:W-:Y:S02]  /*dfd0*/  @!P6 PRMT R100, R208, 0x5410, RZ ;  /* 0x00005410d064e816 */ /* 0x000fe400000000ff */
[----:B------:R-:W-:Y:S02]  /*dfe0*/  LOP3.LUT R73, R73, 0xff, RZ, 0xc0, !PT ;  /* 0x000000ff49497812 */ /* 0x000fe400078ec0ff */
[----:B------:R-:W-:Y:S02]  /*dff0*/  PRMT R71, R98, 0x5410, R97 ;  /* 0x0000541062477816 */ /* 0x000fe40000000061 */
[----:B------:R-:W-:Y:S02]  /*e000*/  ISETP.LE.U32.AND P6, PT, R80, UR8, PT ;  /* 0x0000000850007c0c */ /* 0x000fe4000bfc3070 */
[--C-:B------:R-:W-:Y:S02]  /*e010*/  HSET2.LE.AND R80, R119, R138.reuse, PT ;  /* 0x0000008a77507233 */ /* 0x100fe40003803000 */
[--C-:B------:R-:W-:Y:S02]  /*e020*/  HSET2.LE.AND R81, R127, R138.reuse, PT ;  /* 0x0000008a7f517233 */ /* 0x100fe40003803000 */
[--C-:B------:R-:W-:Y:S02]  /*e030*/  HSET2.LE.AND R82, R131, R138.reuse, PT ;  /* 0x0000008a83527233 */ /* 0x100fe40003803000 */
[--C-:B------:R-:W-:Y:S01]  /*e040*/  HSET2.LE.AND R83, R83, R138.reuse, PT ;  /* 0x0000008a53537233 */ /* 0x100fe20003803000 */
[----:B-1----:R-:W-:Y:S01]  /*e050*/  FADD.FTZ R148, R150, R125 ;  /* 0x0000007d96947221 */ /* 0x002fe20000010000 */
[----:B------:R-:W-:Y:S02]  /*e060*/  @P5 PRMT R92, R207, 0x5410, RZ ;  /* 0x00005410cf5c5816 */ /* 0x000fe400000000ff */
[----:B------:R-:W-:Y:S01]  /*e070*/  LOP3.LUT R71, R71, R72, RZ, 0xc0, !PT ;  /* 0x0000004847477212 */ /* 0x000fe200078ec0ff */
[----:B------:R-:W-:Y:S01]  /*e080*/  FADD.FTZ R148, R147, R148 ;  /* 0x0000009493947221 */ /* 0x000fe20000010000 */
[----:B------:R-:W-:Y:S02]  /*e090*/  ISETP.LE.U32.AND P5, PT, R73, UR8, PT ;  /* 0x0000000849007c0c */ /* 0x000fe4000bfa3070 */
[----:B------:R-:W-:Y:S01]  /*e0a0*/  PRMT R133, R137, 0x5410, R133 ;  /* 0x0000541089857816 */ /* 0x000fe20000000085 */
[----:B------:R-:W1:Y:S01]  /*e0b0*/  LDSM.16.MT88.4 R72, [R184+0x7000] ;  /* 0x00700000b848783b */ /* 0x000e620000004200 */
[----:B------:R-:W-:Y:S02]  /*e0c0*/  PRMT R124, R126, 0x5410, R124 ;  /* 0x000054107e7c7816 */ /* 0x000fe4000000007c */
[----:B------:R-:W-:Y:S02]  /*e0d0*/  LOP3.LUT R82, R104, R82, RZ, 0xc0, !PT ;  /* 0x0000005268527212 */ /* 0x000fe400078ec0ff */
[----:B------:R-:W-:Y:S02]  /*e0e0*/  LOP3.LUT R83, R105, R83, RZ, 0xc0, !PT ;  /* 0x0000005369537212 */ /* 0x000fe400078ec0ff */
[----:B------:R-:W-:Y:S02]  /*e0f0*/  LOP3.LUT R80, R89, R80, RZ, 0xc0, !PT ;  /* 0x0000005059507212 */ /* 0x000fe400078ec0ff */
[----:B------:R-:W-:Y:S02]  /*e100*/  LOP3.LUT R81, R96, R81, RZ, 0xc0, !PT ;  /* 0x0000005160517212 */ /* 0x000fe400078ec0ff */
[--C-:B------:R-:W-:Y:S02]  /*e110*/  HSET2.LE.AND R68, R124, R138.reuse, PT ;  /* 0x0000008a7c447233 */ /* 0x100fe40003803000 */
[--C-:B------:R-:W-:Y:S02]  /*e120*/  HSET2.LE.AND R69, R111, R138.reuse, PT ;  /* 0x0000008a6f457233 */ /* 0x100fe40003803000 */
[----:B------:R-:W-:Y:S01]  /*e130*/  HSET2.LE.AND R76, R133, R138, PT ;  /* 0x0000008a854c7233 */ /* 0x000fe20003803000 */
[-C--:B--2---:R-:W-:Y:S05]  /*e140*/  HMMA.16816.F32.BF16 R4, R80, R84.reuse, R4 ;  /* 0x000000545004723c */ /* 0x084fea0000041804 */
[----:B------:R-:W-:Y:S02]  /*e150*/  LOP3.LUT R89, R121, 0xff, RZ, 0xc0, !PT ;  /* 0x000000ff79597812 */ /* 0x000fe400078ec0ff */
[----:B------:R-:W-:Y:S02]  /*e160*/  @P0 PRMT R98, R247, 0x5410, RZ ;  /* 0x00005410f7620816 */ /* 0x000fe400000000ff */
[----:B------:R-:W-:Y:S02]  /*e170*/  ISETP.LE.U32.AND P0, PT, R89, UR8, PT ;  /* 0x0000000859007c0c */ /* 0x000fe4000bf03070 */
[----:B------:R-:W-:Y:S01]  /*e180*/  LOP3.LUT R68, R95, R68, RZ, 0xc0, !PT ;  /* 0x000000445f447212 */ /* 0x000fe200078ec0ff */
[----:B------:R-:W-:Y:S01]  /*e190*/  IMAD.WIDE R94, R114, 0x70, R134 ;  /* 0x00000070725e7825 */ /* 0x000fe200078e0286 */
[----:B------:R-:W-:Y:S02]  /*e1a0*/  LOP3.LUT R69, R103, R69, RZ, 0xc0, !PT ;  /* 0x0000004567457212 */ /* 0x000fe400078ec0ff */
[----:B------:R-:W-:Y:S01]  /*e1b0*/  LOP3.LUT R70, R101, R76, RZ, 0xc0, !PT ;  /* 0x0000004c65467212 */ /* 0x000fe200078ec0ff */
[----:B---3--:R-:W-:Y:S01]  /*e1c0*/  FADD.FTZ R135, R149, R123 ;  /* 0x0000007b95877221 */ /* 0x008fe20000010000 */
[----:B------:R-:W-:Y:S01]  /*e1d0*/  F2FP.BF16.F32.PACK_AB R106, R156, R106 ;  /* 0x0000006a9c6a723e */ /* 0x000fe200000010ff */
[----:B------:R2:W-:Y:S01]  /*e1e0*/  STG.E.U16 desc[UR28][R94.64+-0x2e], R92 ;  /* 0xffffd25c5e007986 */ /* 0x0005e2000c10151c */
[----:B------:R-:W-:Y:S01]  /*e1f0*/  PRMT R91, R121, 0x7632, R91 ;  /* 0x00007632795b7816 */ /* 0x000fe2000000005b */
[----:B------:R-:W-:Y:S01]  /*e200*/  FADD.FTZ R135, R143, R135 ;  /* 0x000000878f877221 */ /* 0x000fe20000010000 */
[C---:B------:R-:W-:Y:S01]  /*e210*/  PRMT R79, R106.reuse, 0x7610, R79 ;  /* 0x000076106a4f7816 */ /* 0x040fe2000000004f */
[C---:B------:R-:W-:Y:S01]  /*e220*/  HMMA.16816.F32.BF16 R8, R68.reuse, R84, R8 ;  /* 0x000000544408723c */ /* 0x040fe20000041808 */
[----:B------:R3:W-:Y:S01]  /*e230*/  STG.E.U16 desc[UR28][R94.64+-0x30], R100 ;  /* 0xffffd0645e007986 */ /* 0x0007e2000c10151c */
[----:B------:R-:W4:Y:S02]  /*e240*/  MUFU.EX2 R85, R154 ;  /* 0x0000009a00557308 */ /* 0x000f240000000800 */
[----:B------:R-:W-:Y:S01]  /*e250*/  PRMT R78, R106, 0x7632, R78 ;  /* 0x000076326a4e7816 */ /* 0x000fe2000000004e */
[----:B------:R-:W-:Y:S01]  /*e260*/  @!P0 HFMA2.BF16_V2 R237, -RZ.H0_H0, RZ.H0_H0, -R79.H0_H0 ;  /* 0x200000ffffed8231 */ /* 0x000fe2000034094f */
[----:B------:R-:W-:Y:S01]  /*e270*/  LOP3.LUT R91, R91, 0xff, RZ, 0xc0, !PT ;  /* 0x000000ff5b5b7812 */ /* 0x000fe200078ec0ff */
[----:B------:R-:W-:Y:S01]  /*e280*/  LDSM.16.MT88.4 R104, [R197+0x7800] ;  /* 0x00780000c568783b */ /* 0x000fe20000004200 */
[-C--:B------:R-:W-:Y:S03]  /*e290*/  HMMA.16816.F32.BF16 R12, R68, R86.reuse, R12 ;  /* 0x00000056440c723c */ /* 0x080fe6000004180c */
[----:B------:R-:W-:Y:S01]  /*e2a0*/  PRMT R128, R79, 0x5410, R78 ;  /* 0x000054104f807816 */ /* 0x000fe2000000004e */
[----:B------:R-:W-:Y:S01]  /*e2b0*/  @!P1 HFMA2.BF16_V2 R236, -RZ.H0_H0, RZ.H0_H0, -R78.H0_H0 ;  /* 0x200000ffffec9231 */ /* 0x000fe2000034094e */
[----:B------:R-:W-:Y:S02]  /*e2c0*/  @!P0 PRMT R79, R237, 0x5410, RZ ;  /* 0x00005410ed4f8816 */ /* 0x000fe400000000ff */
[----:B------:R-:W-:Y:S01]  /*e2d0*/  ISETP.LE.U32.AND P0, PT, R91, UR8, PT ;  /* 0x000000085b007c0c */ /* 0x000fe2000bf03070 */
[C---:B------:R-:W-:Y:S01]  /*e2e0*/  HMMA.16816.F32.BF16 R16, R80.reuse, R86, R16 ;  /* 0x000000565010723c */ /* 0x040fe20000041810 */
[----:B------:R3:W-:Y:S03]  /*e2f0*/  STG.E.U16 desc[UR28][R140.64+-0x30], R98 ;  /* 0xffffd0628c007986 */ /* 0x0007e6000c10151c */
[----:B------:R-:W-:Y:S01]  /*e300*/  F2FP.BF16.F32.PACK_AB R77, R149, R77 ;  /* 0x0000004d954d723e */ /* 0x000fe200000010ff */
[----:B----4-:R-:W-:Y:S01]  /*e310*/  FADD.FTZ R112, R85, R112 ;  /* 0x0000007055707221 */ /* 0x010fe20000010000 */
[----:B------:R-:W-:Y:S02]  /*e320*/  SHF.R.U32.HI R121, RZ, 0x18, R121 ;  /* 0x00000018ff797819 */ /* 0x000fe40000011679 */
[-C--:B-1----:R-:W-:Y:S03]  /*e330*/  HMMA.16816.F32.BF16 R20, R80, R72.reuse, R20 ;  /* 0x000000485014723c */ /* 0x082fe60000041814 */
[C---:B------:R-:W-:Y:S01]  /*e340*/  PRMT R76, R77.reuse, 0x7632, R76 ;  /* 0x000076324d4c7816 */ /* 0x040fe2000000004c */
[----:B------:R-:W-:Y:S01]  /*e350*/  @!P0 HFMA2.BF16_V2 R235, -RZ.H0_H0, RZ.H0_H0, -R77.H0_H0 ;  /* 0x200000ffffeb8231 */ /* 0x000fe2000034094d */
[----:B--2---:R-:W-:Y:S01]  /*e360*/  SHF.R.U32.HI R92, RZ, 0x18, R115 ;  /* 0x00000018ff5c7819 */ /* 0x004fe20000011673 */
[----:B---3--:R-:W-:Y:S01]  /*e370*/  IMAD.WIDE R94, R114, -0x70, R94 ;  /* 0xffffff90725e7825 */ /* 0x008fe200078e025e */
[----:B------:R-:W-:Y:S01]  /*e380*/  PRMT R129, R77, 0x5410, R76 ;  /* 0x000054104d817816 */ /* 0x000fe2000000004c */
[C---:B------:R-:W-:Y:S04]  /*e390*/  HMMA.16816.F32.BF16 R24, R68.reuse, R72, R24 ;  /* 0x000000484418723c */ /* 0x040fe80000041818 */
[----:B------:R-:W-:Y:S01]  /*e3a0*/  @!P0 PRMT R77, R235, 0x5410, RZ ;  /* 0x00005410eb4d8816 */ /* 0x000fe200000000ff */
[C---:B------:R-:W-:Y:S01]  /*e3b0*/  FADD.FTZ R149, R151.reuse, R112 ;  /* 0x0000007097957221 */ /* 0x040fe20000010000 */
[----:B------:R-:W-:Y:S01]  /*e3c0*/  ISETP.LE.U32.AND P0, PT, R92, UR8, PT ;  /* 0x000000085c007c0c */ /* 0x000fe2000bf03070 */
[----:B------:R-:W-:Y:S01]  /*e3d0*/  IMAD.MOV.U32 R72, RZ, RZ, R122 ;  /* 0x000000ffff487224 */ /* 0x000fe200078e007a */
[-C--:B------:R-:W-:Y:S03]  /*e3e0*/  HMMA.16816.F32.BF16 R28, R68, R74.reuse, R28 ;  /* 0x0000004a441c723c */ /* 0x080fe6000004181c */
[----:B------:R-:W-:Y:S01]  /*e3f0*/  F2FP.BF16.F32.PACK_AB R85, R151, R85 ;  /* 0x000000559755723e */ /* 0x000fe200000010ff */
[----:B------:R-:W-:Y:S01]  /*e400*/  FADD.FTZ R149, R146, R149 ;  /* 0x0000009592957221 */ /* 0x000fe20000010000 */
[----:B------:R-:W-:Y:S01]  /*e410*/  @!P1 PRMT R78, R236, 0x5410, RZ ;  /* 0x00005410ec4e9816 */ /* 0x000fe200000000ff */
[----:B------:R-:W1:Y:S01]  /*e420*/  MUFU.EX2 R151, R139 ;  /* 0x0000008b00977308 */ /* 0x000e620000000800 */
[C---:B------:R-:W-:Y:S01]  /*e430*/  PRMT R84, R85.reuse, 0x7632, R84 ;  /* 0x0000763255547816 */ /* 0x040fe20000000054 */
[C---:B------:R-:W-:Y:S04]  /*e440*/  HMMA.16816.F32.BF16 R32, R80.reuse, R74, R32 ;  /* 0x0000004a5020723c */ /* 0x040fe80000041820 */
[----:B------:R-:W-:Y:S01]  /*e450*/  @!P0 HFMA2.BF16_V2 R238, -RZ.H0_H0, RZ.H0_H0, -R84.H0_H0 ;  /* 0x200000ffffee8231 */ /* 0x000fe20000340954 */
[----:B------:R-:W-:Y:S01]  /*e460*/  PRMT R101, R85, 0x5410, R84 ;  /* 0x0000541055657816 */ /* 0x000fe20000000054 */
[----:B------:R-:W-:Y:S01]  /*e470*/  @!P5 HFMA2.BF16_V2 R239, -RZ.H0_H0, RZ.H0_H0, -R85.H0_H0 ;  /* 0x200000ffffefd231 */ /* 0x000fe20000340955 */
[----:B------:R-:W-:Y:S02]  /*e480*/  ISETP.GT.U32.AND P4, PT, R162, UR8, PT ;  /* 0x00000008a2007c0c */ /* 0x000fe4000bf84070 */
[----:B------:R-:W-:Y:S02]  /*e490*/  @!P0 PRMT R84, R238, 0x5410, RZ ;  /* 0x00005410ee548816 */ /* 0x000fe400000000ff */
[----:B------:R-:W-:Y:S02]  /*e4a0*/  IADD3 R74, P0, PT, R116, -0x80, RZ ;  /* 0xffffff80744a7810 */ /* 0x000fe40007f1e0ff */
[----:B------:R-:W-:Y:S02]  /*e4b0*/  LOP3.LUT R90, R115, 0xff, RZ, 0xc0, !PT ;  /* 0x000000ff735a7812 */ /* 0x000fe400078ec0ff */
[----:B------:R-:W-:Y:S01]  /*e4c0*/  F2FP.BF16.F32.PACK_AB R87, R150, R153 ;  /* 0x000000999657723e */ /* 0x000fe200000010ff */
[----:B------:R-:W-:Y:S01]  /*e4d0*/  STL [R1+0x4c], R74 ;  /* 0x00004c4a01007387 */ /* 0x000fe20000100800 */
[----:B------:R-:W-:Y:S01]  /*e4e0*/  ISETP.LE.U32.AND P1, PT, R90, UR8, PT ;  /* 0x000000085a007c0c */ /* 0x000fe2000bf23070 */
[----:B------:R-:W-:Y:S01]  /*e4f0*/  FADD.FTZ R150, R93, R108 ;  /* 0x0000006c5d967221 */ /* 0x000fe20000010000 */
[C---:B------:R-:W-:Y:S01]  /*e500*/  PRMT R86, R87.reuse, 0x7632, R86 ;  /* 0x0000763257567816 */ /* 0x040fe20000000056 */
[----:B------:R2:W3:Y:S01]  /*e510*/  LDL.S16 R152, [R1] ;  /* 0x0000000001987983 */ /* 0x0004e20000100600 */
[----:B------:R-:W-:Y:S01]  /*e520*/  @P4 HFMA2.BF16_V2 R234, -RZ.H0_H0, RZ.H0_H0, -R97.H0_H0 ;  /* 0x200000ffffea4231 */ /* 0x000fe20000340961 */
[----:B------:R-:W-:Y:S02]  /*e530*/  LOP3.LUT R96, R72, 0xff, RZ, 0xc0, !PT ;  /* 0x000000ff48607812 */ /* 0x000fe400078ec0ff */
[----:B------:R-:W-:Y:S01]  /*e540*/  PRMT R100, R87, 0x5410, R86 ;  /* 0x0000541057647816 */ /* 0x000fe20000000056 */
[----:B------:R-:W-:Y:S01]  /*e550*/  @!P6 HFMA2.BF16_V2 R240, -RZ.H0_H0, RZ.H0_H0, -R86.H0_H0 ;  /* 0x200000fffff0e231 */ /* 0x000fe20000340956 */
[----:B------:R-:W-:Y:S02]  /*e560*/  @P4 PRMT R97, R234, 0x5410, RZ ;  /* 0x00005410ea614816 */ /* 0x000fe400000000ff */
[----:B------:R-:W-:Y:S02]  /*e570*/  ISETP.LE.U32.AND P4, PT, R121, UR8, PT ;  /* 0x0000000879007c0c */ /* 0x000fe4000bf83070 */
[----:B------:R-:W-:Y:S01]  /*e580*/  @!P1 HFMA2.BF16_V2 R241, -RZ.H0_H0, RZ.H0_H0, -R87.H0_H0 ;  /* 0x200000fffff19231 */ /* 0x000fe20000340957 */
[----:B------:R4:W-:Y:S01]  /*e590*/  STG.E.U16 desc[UR28][R140.64+-0x2e], R97 ;  /* 0xffffd2618c007986 */ /* 0x0009e2000c10151c */
[----:B------:R-:W-:Y:S02]  /*e5a0*/  @!P6 PRMT R86, R240, 0x5410, RZ ;  /* 0x00005410f056e816 */ /* 0x000fe400000000ff */
[----:B------:R-:W-:Y:S01]  /*e5b0*/  F2FP.BF16.F32.PACK_AB R73, R145, R93 ;  /* 0x0000005d9149723e */ /* 0x000fe200000010ff */
[----:B------:R-:W-:Y:S01]  /*e5c0*/  STG.E.U16 desc[UR28][R116.64+-0x20], R79 ;  /* 0xffffe04f74007986 */ /* 0x000fe2000c10151c */
[----:B------:R-:W-:Y:S02]  /*e5d0*/  @!P1 PRMT R87, R241, 0x5410, RZ ;  /* 0x00005410f1579816 */ /* 0x000fe400000000ff */
[----:B------:R-:W-:Y:S01]  /*e5e0*/  PRMT R72, R73, 0x7632, R72 ;  /* 0x0000763249487816 */ /* 0x000fe20000000048 */
[----:B------:R-:W-:Y:S01]  /*e5f0*/  STG.E.U16 desc[UR28][R116.64+-0x1e], R78 ;  /* 0xffffe24e74007986 */ /* 0x000fe2000c10151c */
[----:B------:R-:W-:Y:S01]  /*e600*/  @!P5 PRMT R85, R239, 0x5410, RZ ;  /* 0x00005410ef55d816 */ /* 0x000fe200000000ff */
[----:B------:R-:W-:Y:S01]  /*e610*/  @!P4 HFMA2.BF16_V2 R243, -RZ.H0_H0, RZ.H0_H0, -R76.H0_H0 ;  /* 0x200000fffff3c231 */ /* 0x000fe2000034094c */
[----:B------:R-:W-:Y:S01]  /*e620*/  PRMT R130, R73, 0x5410, R72 ;  /* 0x0000541049827816 */ /* 0x000fe20000000048 */
[----:B------:R-:W-:Y:S01]  /*e630*/  STG.E.U16 desc[UR28][R94.64+-0x20], R77 ;  /* 0xffffe04d5e007986 */ /* 0x000fe2000c10151c */
[----:B------:R-:W-:Y:S02]  /*e640*/  LOP3.LUT R99, R99, 0xff, RZ, 0xc0, !PT ;  /* 0x000000ff63637812 */ /* 0x000fe400078ec0ff */
[----:B------:R-:W-:Y:S02]  /*e650*/  @!P4 PRMT R76, R243, 0x5410, RZ ;  /* 0x00005410f34cc816 */ /* 0x000fe400000000ff */
[----:B------:R-:W-:Y:S02]  /*e660*/  ISETP.LE.U32.AND P4, PT, R96, UR8, PT ;  /* 0x0000000860007c0c */ /* 0x000fe4000bf83070 */
[----:B------:R-:W-:Y:S01]  /*e670*/  PRMT R98, R118, 0x7771, RZ ;  /* 0x0000777176627816 */ /* 0x000fe200000000ff */
[----:B------:R2:W-:Y:S01]  /*e680*/  STG.E.U16 desc[UR28][R94.64+-0x1e], R76 ;  /* 0xffffe24c5e007986 */ /* 0x0005e2000c10151c */
[----:B------:R-:W-:Y:S02]  /*e690*/  SHF.R.U32.HI R115, RZ, 0x10, R115 ;  /* 0x00000010ff737819 */ /* 0x000fe40000011673 */
[----:B------:R-:W-:Y:S01]  /*e6a0*/  PRMT R91, R91, 0x5410, R121 ;  /* 0x000054105b5b7816 */ /* 0x000fe20000000079 */
[----:B------:R-:W2:Y:S01]  /*e6b0*/  LDSM.16.MT88.4 R76, [R120+0x1000] ;  /* 0x00100000784c783b */ /* 0x000ea20000004200 */
[----:B------:R-:W-:Y:S02]  /*e6c0*/  PRMT R90, R90, 0x5410, R102 ;  /* 0x000054105a5a7816 */ /* 0x000fe40000000066 */
[----:B----4-:R-:W-:Y:S02]  /*e6d0*/  PRMT R97, R122, 0x7771, RZ ;  /* 0x000077717a617816 */ /* 0x010fe400000000ff */
[----:B------:R-:W-:Y:S01]  /*e6e0*/  PRMT R89, R89, 0x5410, R109 ;  /* 0x0000541059597816 */ /* 0x000fe2000000006d */
[----:B------:R-:W-:Y:S01]  /*e6f0*/  @!P4 HFMA2.BF16_V2 R242, -RZ.H0_H0, RZ.H0_H0, -R73.H0_H0 ;  /* 0x200000fffff2c231 */ /* 0x000fe20000340949 */
[----:B------:R-:W-:Y:S02]  /*e700*/  ISETP.GT.U32.AND P1, PT, R97, UR8, PT ;  /* 0x0000000861007c0c */ /* 0x000fe4000bf24070 */
[----:B-1----:R-:W-:Y:S02]  /*e710*/  F2FP.BF16.F32.PACK_AB R134, R151, R146 ;  /* 0x000000929786723e */ /* 0x002fe400000010ff */
[----:B------:R-:W-:Y:S02]  /*e720*/  @!P4 PRMT R73, R242, 0x5410, RZ ;  /* 0x00005410f249c816 */ /* 0x000fe400000000ff */
[----:B------:R-:W-:Y:S02]  /*e730*/  PRMT R133, R134, 0x7632, R133 ;  /* 0x0000763286857816 */ /* 0x000fe40000000085 */
[----:B------:R-:W-:Y:S05]  /*e740*/  PRMT R88, R118, 0x7773, RZ ;  /* 0x0000777376587816 */ /* 0x000fea00000000ff */
[----:B------:R-:W-:Y:S02]  /*e750*/  @P1 HFMA2.BF16_V2 R246, -RZ.H0_H0, RZ.H0_H0, -R72.H0_H0 ;  /* 0x200000fffff61231 */ /* 0x000fe40000340948 */
[----:B--2---:R-:W-:Y:S03]  /*e760*/  IMAD.WIDE R94, R114, 0x70, R94 ;  /* 0x00000070725e7825 */ /* 0x004fe600078e025e */
[----:B------:R-:W-:Y:S02]  /*e770*/  @P1 PRMT R72, R246, 0x5410, RZ ;  /* 0x00005410f6481816 */ /* 0x000fe400000000ff */
[----:B------:R1:W-:Y:S01]  /*e780*/  STG.E.U16 desc[UR28][R94.64+-0x20], R87 ;  /* 0xffffe0575e007986 */ /* 0x0003e2000c10151c */
[----:B------:R-:W-:Y:S03]  /*e790*/  ISETP.LE.U32.AND P1, PT, R99, UR8, PT ;  /* 0x0000000863007c0c */ /* 0x000fe6000bf23070 */
[----:B------:R2:W-:Y:S04]  /*e7a0*/  STG.E.U16 desc[UR28][R94.64+-0x1e], R86 ;  /* 0xffffe2565e007986 */ /* 0x0005e8000c10151c */
[----:B------:R4:W-:Y:S01]  /*e7b0*/  STG.E.U16 desc[UR28][R140.64+-0x1e], R84 ;  /* 0xffffe2548c007986 */ /* 0x0009e2000c10151c */
[-C--:B------:R-:W-:Y:S03]  /*e7c0*/  HMMA.16816.F32.BF16 R36, R80, R76.reuse, R36 ;  /* 0x0000004c5024723c */ /* 0x080fe60000041824 */
[----:B------:R-:W-:Y:S04]  /*e7d0*/  STG.E.U16 desc[UR28][R140.64+-0x20], R85 ;  /* 0xffffe0558c007986 */ /* 0x000fe8000c10151c */
[----:B------:R4:W-:Y:S01]  /*e7e0*/  STG.E.U16 desc[UR28][R116.64+-0x10], R73 ;  /* 0xfffff04974007986 */ /* 0x0009e2000c10151c */
[C---:B------:R-:W-:Y:S03]  /*e7f0*/  HMMA.16816.F32.BF16 R40, R68.reuse, R76, R40 ;  /* 0x0000004c4428723c */ /* 0x040fe60000041828 */
[----:B------:R-:W-:Y:S01]  /*e800*/  STG.E.U16 desc[UR28][R116.64+-0xe], R72 ;  /* 0xfffff24874007986 */ /* 0x000fe2000c10151c */
[C---:B-1----:R-:W-:Y:S04]  /*e810*/  PRMT R87, R122.reuse, 0x7772, RZ ;  /* 0x000077727a577816 */ /* 0x042fe800000000ff */
[-C--:B------:R-:W-:Y:S03]  /*e820*/  HMMA.16816.F32.BF16 R44, R68, R78.reuse, R44 ;  /* 0x0000004e442c723c */ /* 0x080fe6000004182c */
[----:B------:R-:W-:Y:S01]  /*e830*/  PRMT R122, R122, 0x7773, RZ ;  /* 0x000077737a7a7816 */ /* 0x000fe200000000ff */
[----:B--2---:R-:W-:Y:S01]  /*e840*/  IMAD.WIDE R94, R114, -0x70, R94 ;  /* 0xffffff90725e7825 */ /* 0x004fe200078e025e */
[C---:B------:R-:W-:Y:S02]  /*e850*/  ISETP.GT.U32.AND P5, PT, R87.reuse, UR8, PT ;  /* 0x0000000857007c0c */ /* 0x040fe4000bfa4070 */
[----:B------:R-:W-:Y:S01]  /*e860*/  ISETP.GT.U32.AND P4, PT, R122, UR8, PT ;  /* 0x000000087a007c0c */ /* 0x000fe2000bf84070 */
[C---:B------:R-:W-:Y:S04]  /*e870*/  HMMA.16816.F32.BF16 R48, R80.reuse, R78, R48 ;  /* 0x0000004e5030723c */ /* 0x040fe80000041830 */
[----:B----4-:R-:W-:Y:S02]  /*e880*/  F2FP.BF16.F32.PACK_AB R84, R142, R143 ;  /* 0x0000008f8e54723e */ /* 0x010fe400000010ff */
[----:B------:R-:W-:Y:S02]  /*e890*/  PRMT R87, R87, 0x5410, R122 ;  /* 0x0000541057577816 */ /* 0x000fe4000000007a */
[C---:B------:R-:W-:Y:S01]  /*e8a0*/  PRMT R76, R84.reuse, 0x7632, R76 ;  /* 0x00007632544c7816 */ /* 0x040fe2000000004c */
[----:B------:R-:W-:Y:S01]  /*e8b0*/  LDSM.16.MT88.4 R120, [R120+0x1800] ;  /* 0x001800007878783b */ /* 0x000fe20000004200 */
[----:B------:R-:W-:Y:S02]  /*e8c0*/  PRMT R77, R84, 0x7610, R77 ;  /* 0x00007610544d7816 */ /* 0x000fe4000000004d */
[----:B------:R-:W-:Y:S01]  /*e8d0*/  IADD3.X R73, PT, PT, R117, -0x1, RZ, P0, !PT ;  /* 0xffffffff75497810 */ /* 0x000fe200007fe4ff */
[----:B------:R-:W-:Y:S01]  /*e8e0*/  @P4 HFMA2.BF16_V2 R244, -RZ.H0_H0, RZ.H0_H0, -R76.H0_H0 ;  /* 0x200000fffff44231 */ /* 0x000fe2000034094c */
[----:B------:R-:W-:Y:S01]  /*e8f0*/  PRMT R131, R77, 0x5410, R76 ;  /* 0x000054104d837816 */ /* 0x000fe2000000004c */
[----:B------:R-:W-:Y:S01]  /*e900*/  @P5 HFMA2.BF16_V2 R245, -RZ.H0_H0, RZ.H0_H0, -R77.H0_H0 ;  /* 0x200000fffff55231 */ /* 0x000fe2000034094d */
[----:B------:R-:W-:Y:S01]  /*e910*/  ISETP.GT.U32.AND P0, PT, R98, UR8, PT ;  /* 0x0000000862007c0c */ /* 0x000fe2000bf04070 */
[----:B------:R-:W-:Y:S01]  /*e920*/  STL [R1+0x70], R73 ;  /* 0x0000704901007387 */ /* 0x000fe20000100800 */
[----:B------:R-:W-:Y:S02]  /*e930*/  @P4 PRMT R76, R244, 0x5410, RZ ;  /* 0x00005410f44c4816 */ /* 0x000fe400000000ff */
[----:B------:R-:W-:Y:S01]  /*e940*/  @P5 PRMT R77, R245, 0x5410, RZ ;  /* 0x00005410f54d5816 */ /* 0x000fe200000000ff */
[----:B------:R-:W1:Y:S01]  /*e950*/  LDSM.16.MT88.4 R72, [R136+0x1000] ;  /* 0x001000008848783b */ /* 0x000e620000004200 */
[----:B------:R-:W-:Y:S02]  /*e960*/  PRMT R85, R96, 0x5410, R97 ;  /* 0x0000541060557816 */ /* 0x000fe40000000061 */
[----:B------:R-:W-:Y:S02]  /*e970*/  PRMT R84, R99, 0x5410, R98 ;  /* 0x0000541063547816 */ /* 0x000fe40000000062 */
[----:B------:R-:W-:Y:S02]  /*e980*/  PRMT R86, R118, 0x7772, RZ ;  /* 0x0000777276567816 */ /* 0x000fe400000000ff */
[--C-:B------:R-:W-:Y:S01]  /*e990*/  HSET2.LE.AND R79, R85, R138.reuse, PT ;  /* 0x0000008a554f7233 */ /* 0x100fe20003803000 */
[----:B------:R2:W-:Y:S01]  /*e9a0*/  STG.E.U16 desc[UR28][R94.64+-0xe], R76 ;  /* 0xfffff24c5e007986 */ /* 0x0005e2000c10151c */
[--C-:B------:R-:W-:Y:S02]  /*e9b0*/  HSET2.LE.AND R85, R89, R138.reuse, PT ;  /* 0x0000008a59557233 */ /* 0x100fe40003803000 */
[----:B------:R-:W-:Y:S01]  /*e9c0*/  LOP3.LUT R78, R87, 0xff00ff, RZ, 0xc0, !PT ;  /* 0x00ff00ff574e7812 */ /* 0x000fe200078ec0ff */
[----:B------:R4:W-:Y:S01]  /*e9d0*/  STG.E.U16 desc[UR28][R94.64+-0x10], R77 ;  /* 0xfffff04d5e007986 */ /* 0x0009e2000c10151c */
[----:B------:R-:W-:Y:S02]  /*e9e0*/  PRMT R103, R86, 0x5410, R88 ;  /* 0x0000541056677816 */ /* 0x000fe40000000058 */
[----:B------:R-:W-:Y:S02]  /*e9f0*/  LOP3.LUT R128, R128, R85, RZ, 0xc0, !PT ;  /* 0x0000005580807212 */ /* 0x000fe400078ec0ff */
[--C-:B------:R-:W-:Y:S02]  /*ea00*/  HSET2.LE.AND R78, R78, R138.reuse, PT ;  /* 0x0000008a4e4e7233 */ /* 0x100fe40003803000 */
[----:B------:R-:W-:Y:S02]  /*ea10*/  LOP3.LUT R103, R103, 0xff00ff, RZ, 0xc0, !PT ;  /* 0x00ff00ff67677812 */ /* 0x000fe400078ec0ff */
[----:B------:R-:W-:Y:S02]  /*ea20*/  LOP3.LUT R130, R130, R79, RZ, 0xc0, !PT ;  /* 0x0000004f82827212 */ /* 0x000fe400078ec0ff */
[----:B------:R-:W-:Y:S02]  /*ea30*/  LOP3.LUT R131, R131, R78, RZ, 0xc0, !PT ;  /* 0x0000004e83837212 */ /* 0x000fe400078ec0ff */
[----:B------:R-:W-:Y:S02]  /*ea40*/  HSET2.LE.AND R103, R103, R138, PT ;  /* 0x0000008a67677233 */ /* 0x000fe40003803000 */
[----:B--2---:R-:W-:Y:S02]  /*ea50*/  LOP3.LUT R76, R115, 0xff, RZ, 0xc0, !PT ;  /* 0x000000ff734c7812 */ /* 0x004fe400078ec0ff */
[----:B----4-:R-:W-:Y:S01]  /*ea60*/  F2FP.BF16.F32.PACK_AB R77, R144, R147 ;  /* 0x00000093904d723e */ /* 0x010fe200000010ff */
[-C--:B-1----:R-:W-:Y:S03]  /*ea70*/  HMMA.16816.F32.BF16 R52, R80, R72.reuse, R52 ;  /* 0x000000485034723c */ /* 0x082fe60000041834 */
[----:B------:R-:W-:Y:S01]  /*ea80*/  PRMT R92, R76, 0x5410, R92 ;  /* 0x000054104c5c7816 */ /* 0x000fe2000000005c */
[----:B------:R-:W-:Y:S01]  /*ea90*/  @!P1 HFMA2.BF16_V2 R231, -RZ.H0_H0, RZ.H0_H0, -R77.H0_H0 ;  /* 0x200000ffffe79231 */ /* 0x000fe2000034094d */
[C---:B------:R-:W-:Y:S01]  /*eaa0*/  PRMT R76, R77.reuse, 0x7632, R76 ;  /* 0x000076324d4c7816 */ /* 0x040fe2000000004c */
[----:B------:R-:W-:Y:S02]  /*eab0*/  IMAD.WIDE R94, R114, 0x70, R94 ;  /* 0x00000070725e7825 */ /* 0x000fe400078e025e */
[C---:B------:R-:W-:Y:S01]  /*eac0*/  HMMA.16816.F32.BF16 R56, R68.reuse, R72, R56 ;  /* 0x000000484438723c */ /* 0x040fe20000041838 */
[----:B------:R-:W1:Y:S03]  /*ead0*/  LDSM.16.MT88.4 R112, [R184+0x7800] ;  /* 0x00780000b870783b */ /* 0x000e660000004200 */
[----:B------:R-:W-:Y:S01]  /*eae0*/  PRMT R102, R77, 0x5410, R76 ;  /* 0x000054104d667816 */ /* 0x000fe2000000004c */
[----:B------:R-:W-:Y:S01]  /*eaf0*/  @P0 HFMA2.BF16_V2 R200, -RZ.H0_H0, RZ.H0_H0, -R76.H0_H0 ;  /* 0x200000ffffc80231 */ /* 0x000fe2000034094c */
[----:B------:R-:W-:Y:S02]  /*eb00*/  @!P1 PRMT R77, R231, 0x5410, RZ ;  /* 0x00005410e74d9816 */ /* 0x000fe400000000ff */
[-C--:B------:R-:W-:Y:S03]  /*eb10*/  HMMA.16816.F32.BF16 R60, R68, R74.reuse, R60 ;  /* 0x0000004a443c723c */ /* 0x080fe6000004183c */
[----:B------:R-:W-:Y:S01]  /*eb20*/  @P0 PRMT R76, R200, 0x5410, RZ ;  /* 0x00005410c84c0816 */ /* 0x000fe200000000ff */
[----:B------:R2:W-:Y:S01]  /*eb30*/  STG.E.U16 desc[UR28][R94.64+-0x10], R77 ;  /* 0xfffff04d5e007986 */ /* 0x0005e2000c10151c */
[--C-:B------:R-:W-:Y:S02]  /*eb40*/  HSET2.LE.AND R72, R84, R138.reuse, PT ;  /* 0x0000008a54487233 */ /* 0x100fe40003803000 */
[--C-:B------:R-:W-:Y:S01]  /*eb50*/  HSET2.LE.AND R84, R91, R138.reuse, PT ;  /* 0x0000008a5b547233 */ /* 0x100fe20003803000 */
[----:B------:R-:W-:Y:S01]  /*eb60*/  HMMA.16816.F32.BF16 R64, R80, R74, R64 ;  /* 0x0000004a5040723c */ /* 0x000fe20000041840 */
[----:B------:R4:W-:Y:S03]  /*eb70*/  STG.E.U16 desc[UR28][R94.64+-0xe], R76 ;  /* 0xfffff24c5e007986 */ /* 0x0009e6000c10151c */
[----:B------:R-:W-:Y:S02]  /*eb80*/  LOP3.LUT R129, R129, R84, RZ, 0xc0, !PT ;  /* 0x0000005481817212 */ /* 0x000fe400078ec0ff */
[--C-:B------:R-:W-:Y:S02]  /*eb90*/  HSET2.LE.AND R73, R92, R138.reuse, PT ;  /* 0x0000008a5c497233 */ /* 0x100fe40003803000 */
[----:B------:R-:W-:Y:S02]  /*eba0*/  PRMT R68, R134, 0x5410, R133 ;  /* 0x0000541086447816 */ /* 0x000fe40000000085 */
[----:B------:R-:W-:Y:S02]  /*ebb0*/  ISETP.GT.U32.AND P1, PT, R86, UR8, PT ;  /* 0x0000000856007c0c */ /* 0x000fe4000bf24070 */
[----:B------:R-:W-:Y:S02]  /*ebc0*/  ISETP.GT.U32.AND P0, PT, R88, UR8, PT ;  /* 0x0000000858007c0c */ /* 0x000fe4000bf04070 */
[----:B------:R-:W-:Y:S02]  /*ebd0*/  LOP3.LUT R101, R101, R73, RZ, 0xc0, !PT ;  /* 0x0000004965657212 */ /* 0x000fe400078ec0ff */
[----:B------:R-:W-:Y:S02]  /*ebe0*/  LOP3.LUT R102, R102, R72, RZ, 0xc0, !PT ;  /* 0x0000004866667212 */ /* 0x000fe400078ec0ff */
[----:B------:R-:W-:Y:S02]  /*ebf0*/  LOP3.LUT R103, R68, R103, RZ, 0xc0, !PT ;  /* 0x0000006744677212 */ /* 0x000fe400078ec0ff */
[----:B--2---:R-:W-:Y:S02]  /*ec00*/  HSET2.LE.AND R77, R90, R138, PT ;  /* 0x0000008a5a4d7233 */ /* 0x004fe40003803000 */
[----:B------:R-:W2:Y:S03]  /*ec10*/  LDSM.16.MT88.4 R136, [R136+0x1800] ;  /* 0x001800008888783b */ /* 0x000ea60000004200 */
[----:B------:R-:W-:Y:S01]  /*ec20*/  @P0 HFMA2.BF16_V2 R252, -RZ.H0_H0, RZ.H0_H0, -R133.H0_H0 ;  /* 0x200000fffffc0231 */ /* 0x000fe20000340985 */
[-C--:B----4-:R-:W-:Y:S05]  /*ec30*/  HMMA.16816.F32.BF16 R92, R128, R104.reuse, R4 ;  /* 0x00000068805c723c */ /* 0x090fea0000041804 */
[----:B------:R-:W-:Y:S01]  /*ec40*/  LOP3.LUT R100, R100, R77, RZ, 0xc0, !PT ;  /* 0x0000004d64647212 */ /* 0x000fe200078ec0ff */
[----:B------:R-:W-:Y:S01]  /*ec50*/  FADD.FTZ R6, R145, R150 ;  /* 0x0000009691067221 */ /* 0x000fe20000010000 */
[----:B------:R-:W-:Y:S01]  /*ec60*/  @P0 PRMT R133, R252, 0x5410, RZ ;  /* 0x00005410fc850816 */ /* 0x000fe200000000ff */
[----:B------:R-:W-:Y:S04]  /*ec70*/  FADD.FTZ R5, R144, R148 ;  /* 0x0000009490057221 */ /* 0x000fe80000010000 */
[C---:B------:R-:W-:Y:S01]  /*ec80*/  HMMA.16816.F32.BF16 R68, R100.reuse, R104, R8 ;  /* 0x000000686444723c */ /* 0x040fe20000041808 */
[----:B------:R4:W-:Y:S07]  /*ec90*/  STG.E.U16 desc[UR28][R140.64+-0xe], R133 ;  /* 0xfffff2858c007986 */ /* 0x0009ee000c10151c */
[-C--:B------:R-:W-:Y:S08]  /*eca0*/  HMMA.16816.F32.BF16 R72, R100, R106.reuse, R12 ;  /* 0x0000006a6448723c */ /* 0x080ff0000004180c */
[C---:B------:R-:W-:Y:S08]  /*ecb0*/  HMMA.16816.F32.BF16 R104, R128.reuse, R106, R16 ;  /* 0x0000006a8068723c */ /* 0x040ff00000041810 */
[-C--:B-1----:R-:W-:Y:S03]  /*ecc0*/  HMMA.16816.F32.BF16 R108, R128, R112.reuse, R20 ;  /* 0x00000070806c723c */ /* 0x082fe60000041814 */
[----:B----4-:R-:W-:Y:S05]  /*ecd0*/  IMAD.MOV.U32 R133, RZ, RZ, R132 ;  /* 0x000000ffff857224 */ /* 0x010fea00078e0084 */
[C---:B------:R-:W-:Y:S08]  /*ece0*/  HMMA.16816.F32.BF16 R76, R100.reuse, R112, R24 ;  /* 0x00000070644c723c */ /* 0x040ff00000041818 */
[-C--:B------:R-:W-:Y:S08]  /*ecf0*/  HMMA.16816.F32.BF16 R80, R100, R114.reuse, R28 ;  /* 0x000000726450723c */ /* 0x080ff0000004181c */
[C---:B------:R-:W-:Y:S08]  /*ed00*/  HMMA.16816.F32.BF16 R112, R128.reuse, R114, R32 ;  /* 0x000000728070723c */ /* 0x040ff00000041820 */
[-C--:B------:R-:W-:Y:S08]  /*ed10*/  HMMA.16816.F32.BF16 R116, R128, R120.reuse, R36 ;  /* 0x000000788074723c */ /* 0x080ff00000041824 */
[C---:B------:R-:W-:Y:S08]  /*ed20*/  HMMA.16816.F32.BF16 R84, R100.reuse, R120, R40 ;  /* 0x000000786454723c */ /* 0x040ff00000041828 */
[-C--:B------:R-:W-:Y:S03]  /*ed30*/  HMMA.16816.F32.BF16 R88, R100, R122.reuse, R44 ;  /* 0x0000007a6458723c */ /* 0x080fe6000004182c */
[----:B---3--:R-:W-:Y:S05]  /*ed40*/  @P1 HFMA2.BF16_V2 R152, -RZ.H0_H0, RZ.H0_H0, -R134.H0_H0 ;  /* 0x200000ffff981231 */ /* 0x008fea0000340986 */
[C---:B------:R-:W-:Y:S01]  /*ed50*/  HMMA.16816.F32.BF16 R120, R128.reuse, R122, R48 ;  /* 0x0000007a8078723c */ /* 0x040fe20000041830 */
[----:B------:R-:W-:Y:S03]  /*ed60*/  @P1 STL.S16 [R1], R152 ;  /* 0x0000009801001387 */ /* 0x000fe60000100600 */
[----:B------:R-:W-:Y:S01]  /*ed70*/  PRMT R4, R152, 0x7610, R4 ;  /* 0x0000761098047816 */ /* 0x000fe20000000004 */
[----:B------:R-:W-:Y:S03]  /*ed80*/  STL [R1+0x80], R6 ;  /* 0x0000800601007387 */ /* 0x000fe60000100800 */
[-C--:B--2---:R-:W-:Y:S03]  /*ed90*/  HMMA.16816.F32.BF16 R124, R128, R136.reuse, R52 ;  /* 0x00000088807c723c */ /* 0x084fe60000041834 */
[----:B------:R-:W-:Y:S01]  /*eda0*/  @P1 PRMT R134, R4, 0x5410, RZ ;  /* 0x0000541004861816 */ /* 0x000fe200000000ff */
[----:B------:R-:W-:Y:S01]  /*edb0*/  FADD.FTZ R4, R142, R135 ;  /* 0x000000878e047221 */ /* 0x000fe20000010000 */
[----:B------:R-:W-:Y:S03]  /*edc0*/  IMAD.MOV.U32 R135, RZ, RZ, R2 ;  /* 0x000000ffff877224 */ /* 0x000fe600078e0002 */
[C---:B------:R-:W-:Y:S01]  /*edd0*/  HMMA.16816.F32.BF16 R96, R100.reuse, R136, R56 ;  /* 0x000000886460723c */ /* 0x040fe20000041838 */
[----:B------:R1:W-:Y:S03]  /*ede0*/  STL [R1+0x7c], R4 ;  /* 0x00007c0401007387 */ /* 0x0003e60000100800 */
[----:B------:R-:W-:Y:S01]  /*edf0*/  IMAD.MOV.U32 R136, RZ, RZ, R0 ;  /* 0x000000ffff887224 */ /* 0x000fe200078e0000 */
[----:B------:R2:W-:Y:S03]  /*ee00*/  STG.E.U16 desc[UR28][R140.64+-0x10], R134 ;  /* 0xfffff0868c007986 */ /* 0x0005e6000c10151c */
[-C--:B------:R-:W-:Y:S01]  /*ee10*/  HMMA.16816.F32.BF16 R100, R100, R138.reuse, R60 ;  /* 0x0000008a6464723c */ /* 0x080fe2000004183c */
[----:B------:R3:W-:Y:S07]  /*ee20*/  STL [R1+0x78], R5 ;  /* 0x0000780501007387 */ /* 0x0007ee0000100800 */
[----:B------:R-:W-:Y:S04]  /*ee30*/  HMMA.16816.F32.BF16 R128, R128, R138, R64 ;  /* 0x0000008a8080723c */ /* 0x000fe80000041840 */
[----:B-1----:R-:W-:Y:S05]  /*ee40*/  FADD.FTZ R4, R151, R149 ;  /* 0x0000009597047221 */ /* 0x002fea0000010000 */
[----:B------:R3:W-:Y:S01]  /*ee50*/  STL [R1+0x74], R4 ;  /* 0x0000740401007387 */ /* 0x0007e20000100800 */
[----:B--2---:R-:W-:Y:S01]  /*ee60*/  IMAD.MOV.U32 R134, RZ, RZ, R3 ;  /* 0x000000ffff867224 */ /* 0x004fe200078e0003 */
[----:B------:R-:W-:Y:S09]  /*ee70*/  BRA.U UP0, `(.L_x_1713) ;  /* 0xffffffa100bc7547 */ /* 0x000ff2000b83ffff */
.L_x_1712:
[----:B--23--:R-:W2:Y:S01]  /*ee80*/  LDL.LU R4, [R1+0x80] ;  /* 0x0000800001047983 */ /* 0x00cea20000300800 */
[----:B------:R-:W1:Y:S03]  /*ee90*/  LDCU UR4, c[0x0][0x4fc] ;  /* 0x00009f80ff0477ac */ /* 0x000e660008000800 */
[----:B------:R-:W3:Y:S01]  /*eea0*/  LDL.LU R6, [R1+0x7c] ;  /* 0x00007c0001067983 */ /* 0x000ee20000300800 */
[----:B------:R-:W-:Y:S01]  /*eeb0*/  UISETP.NE.AND UP3, UPT, UR18, -0x1, UPT ;  /* 0xffffffff1200788c */ /* 0x000fe2000bf65270 */
[C---:B------:R-:W-:Y:S01]  /*eec0*/  LOP3.LUT P0, RZ, R195.reuse, 0x10, RZ, 0xc0, !PT ;  /* 0x00000010c3ff7812 */ /* 0x040fe2000780c0ff */
[----:B------:R-:W4:Y:S01]  /*eed0*/  LDCU.U8 UR8, c[0x0][0x549] ;  /* 0x0000a920ff0877ac */ /* 0x000f220008000000 */
[----:B------:R-:W3:Y:S01]  /*eee0*/  LDL.LU R10, [R1+0x78] ;  /* 0x00007800010a7983 */ /* 0x000ee20000300800 */
[----:B------:R-:W-:Y:S01]  /*eef0*/  LOP3.LUT P1, RZ, R195, 0x8, RZ, 0xc0, !PT ;  /* 0x00000008c3ff7812 */ /* 0x000fe2000782c0ff */
[----:B------:R-:W1:Y:S02]  /*ef00*/  LDCU.U8 UR9, c[0x0][0x548] ;  /* 0x0000a900ff0977ac */ /* 0x000e640008000000 */
[----:B------:R-:W3:Y:S01]  /*ef10*/  LDL.LU R9, [R1+0x74] ;  /* 0x0000740001097983 */ /* 0x000ee20000300800 */
[----:B------:R-:W-:Y:S01]  /*ef20*/  SEL R193, R193, 0xffffffe0, !P1 ;  /* 0xffffffe0c1c17807 */ /* 0x000fe20004800000 */
[----:B------:R-:W-:Y:S01]  /*ef30*/  UISETP.NE.AND UP2, UPT, UR18, -0x1, UPT ;  /* 0xffffffff1200788c */ /* 0x000fe2000bf45270 */
[----:B------:R-:W-:Y:S01]  /*ef40*/  LOP3.LUT P6, RZ, R195, 0x3, RZ, 0xc0, !PT ;  /* 0x00000003c3ff7812 */ /* 0x000fe200078cc0ff */
[----:B------:R-:W1:Y:S01]  /*ef50*/  @!UP3 LDCU.64 UR6, c[0x0][0x400] ;  /* 0x00008000ff06b7ac */ /* 0x000e620008000a00 */
[----:B------:R-:W1:Y:S01]  /*ef60*/  LDCU UR10, c[0x0][0x434] ;  /* 0x00008680ff0a77ac */ /* 0x000e620008000800 */
[----:B----4-:R-:W-:Y:S01]  /*ef70*/  UISETP.NE.AND UP1, UPT, UR8, URZ, UPT ;  /* 0x000000ff0800728c */ /* 0x010fe2000bf25270 */
[----:B------:R-:W4:Y:S03]  /*ef80*/  LDCU UR8, c[0x0][0x434] ;  /* 0x00008680ff0877ac */ /* 0x000f260008000800 */
[----:B-1----:R-:W-:-:S02]  /*ef90*/  UISETP.NE.AND UP0, UPT, UR9, URZ, !UP1 ;  /* 0x000000ff0900728c */ /* 0x002fc4000cf05270 */
[----:B------:R-:W-:-:S05]  /*efa0*/  @!UP3 UIMAD.WIDE.U32 UR12, UR20, UR6, URZ ;  /* 0x00000006140cb2a5 */ /* 0x000fca000f8e00ff */
[----:B------:R-:W4:Y:S01]  /*efb0*/  @UP1 LDCU UR6, c[0x0][0x430] ;  /* 0x00008600ff0617ac */ /* 0x000f220008000800 */
[----:B------:R-:W-:Y:S02]  /*efc0*/  @!UP3 UIMAD UR7, UR20, UR7, UR13 ;  /* 0x000000071407b2a4 */ /* 0x000fe4000f8e020d */
[----:B----4-:R-:W-:Y:S01]  /*efd0*/  @UP1 UIMAD UR10, UR6, UR8, URZ ;  /* 0x00000008060a12a4 */ /* 0x010fe2000f8e02ff */
[----:B--2---:R-:W1:Y:S04]  /*efe0*/  SHFL.BFLY PT, R8, R4, 0x2, 0x1f ;  /* 0x0c401f0004087f89 */ /* 0x004e6800000e0000 */
[----:B---3--:R-:W2:Y:S04]  /*eff0*/  SHFL.BFLY PT, R5, R6, 0x2, 0x1f ;  /* 0x0c401f0006057f89 */ /* 0x008ea800000e0000 */
[----:B------:R-:W3:Y:S01]  /*f000*/  SHFL.BFLY PT, R12, R9, 0x2, 0x1f ;  /* 0x0c401f00090c7f89 */ /* 0x000ee200000e0000 */
[----:B-1----:R-:W-:-:S03]  /*f010*/  FADD.FTZ R8, R8, R4 ;  /* 0x0000000408087221 */ /* 0x002fc60000010000 */
[----:B------:R-:W1:Y:S01]  /*f020*/  SHFL.BFLY PT, R4, R10, 0x2, 0x1f ;  /* 0x0c401f000a047f89 */ /* 0x000e6200000e0000 */
[----:B--2---:R-:W-:-:S03]  /*f030*/  FADD.FTZ R5, R5, R6 ;  /* 0x0000000605057221 */ /* 0x004fc60000010000 */
[----:B------:R-:W2:Y:S04]  /*f040*/  SHFL.BFLY PT, R7, R8, 0x1, 0x1f ;  /* 0x0c201f0008077f89 */ /* 0x000ea800000e0000 */
[----:B------:R-:W4:Y:S01]  /*f050*/  SHFL.BFLY PT, R6, R5, 0x1, 0x1f ;  /* 0x0c201f0005067f89 */ /* 0x000f2200000e0000 */
[----:B---3--:R-:W-:-:S05]  /*f060*/  FADD.FTZ R12, R12, R9 ;  /* 0x000000090c0c7221 */ /* 0x008fca0000010000 */
[----:B------:R-:W3:Y:S01]  /*f070*/  SHFL.BFLY PT, R11, R12, 0x1, 0x1f ;  /* 0x0c201f000c0b7f89 */ /* 0x000ee200000e0000 */
[----:B-1----:R-:W-:Y:S01]  /*f080*/  FADD.FTZ R4, R4, R10 ;  /* 0x0000000a04047221 */ /* 0x002fe20000010000 */
[----:B--2---:R-:W-:-:S04]  /*f090*/  FADD.FTZ R7, R8, R7 ;  /* 0x0000000708077221 */ /* 0x004fc80000010000 */
[----:B------:R-:W1:Y:S01]  /*f0a0*/  SHFL.BFLY PT, R13, R4, 0x1, 0x1f ;  /* 0x0c201f00040d7f89 */ /* 0x000e6200000e0000 */
[----:B------:R-:W-:Y:S01]  /*f0b0*/  SHF.L.U32 R8, R195, 0x4, RZ ;  /* 0x00000004c3087819 */ /* 0x000fe200000006ff */
[----:B----4-:R-:W-:Y:S01]  /*f0c0*/  FADD.FTZ R6, R5, R6 ;  /* 0x0000000605067221 */ /* 0x010fe20000010000 */
[----:B------:R-:W-:Y:S01]  /*f0d0*/  SHF.L.U32 R5, R195, 0x1, RZ ;  /* 0x00000001c3057819 */ /* 0x000fe200000006ff */
[----:B------:R-:W2:Y:S01]  /*f0e0*/  MUFU.RCP R10, R7 ;  /* 0x00000007000a7308 */ /* 0x000ea20000001000 */
[----:B------:R-:W-:Y:S02]  /*f0f0*/  LOP3.LUT R8, R8, 0x1c0, RZ, 0xc0, !PT ;  /* 0x000001c008087812 */ /* 0x000fe400078ec0ff */
[----:B-----5:R-:W-:Y:S01]  /*f100*/  LOP3.LUT R194, R194, 0x6, R5, 0xf8, !PT ;  /* 0x00000006c2c27812 */ /* 0x020fe200078ef805 */
[----:B---3--:R-:W-:Y:S01]  /*f110*/  FADD.FTZ R11, R12, R11 ;  /* 0x0000000b0c0b7221 */ /* 0x008fe20000010000 */
[----:B------:R-:W-:-:S03]  /*f120*/  LOP3.LUT R8, R8, 0x38, R5, 0xf8, !PT ;  /* 0x0000003808087812 */ /* 0x000fc600078ef805 */
[----:B------:R-:W3:Y:S01]  /*f130*/  MUFU.RCP R9, R6 ;  /* 0x0000000600097308 */ /* 0x000ee20000001000 */
[----:B------:R-:W-:Y:S02]  /*f140*/  MOV R12, 0x10 ;  /* 0x00000010000c7802 */ /* 0x000fe40000000f00 */
[----:B------:R-:W-:Y:S02]  /*f150*/  FSETP.NE.FTZ.AND P5, PT, R7, RZ, PT ;  /* 0x000000ff0700720b */ /* 0x000fe40003fb5000 */
[----:B------:R-:W-:Y:S02]  /*f160*/  FSETP.NE.FTZ.AND P4, PT, R6, RZ, PT ;  /* 0x000000ff0600720b */ /* 0x000fe40003f95000 */
[----:B------:R-:W-:Y:S01]  /*f170*/  SEL R12, R12, 0xfffffff0, !P2 ;  /* 0xfffffff00c0c7807 */ /* 0x000fe20005000000 */
[----:B------:R-:W4:Y:S01]  /*f180*/  MUFU.RCP R5, R11 ;  /* 0x0000000b00057308 */ /* 0x000f220000001000 */
[----:B------:R-:W-:Y:S01]  /*f190*/  FSETP.NE.FTZ.AND P2, PT, R11, RZ, PT ;  /* 0x000000ff0b00720b */ /* 0x000fe20003f55000 */
[----:B-1----:R-:W-:Y:S01]  /*f1a0*/  FADD.FTZ R13, R4, R13 ;  /* 0x0000000d040d7221 */ /* 0x002fe20000010000 */
[----:B--2---:R-:W-:-:S02]  /*f1b0*/  FSEL R10, R10, 1, P5 ;  /* 0x3f8000000a0a7808 */ /* 0x004fc40002800000 */
[----:B------:R-:W-:-:S03]  /*f1c0*/  LOP3.LUT R8, R194, R8, RZ, 0xfc, !PT ;  /* 0x00000008c2087212 */ /* 0x000fc600078efcff */
[----:B------:R-:W1:Y:S01]  /*f1d0*/  MUFU.RCP R4, R13 ;  /* 0x0000000d00047308 */ /* 0x000e620000001000 */
[----:B------:R-:W-:Y:S01]  /*f1e0*/  FSETP.NE.FTZ.AND P3, PT, R13, RZ, PT ;  /* 0x000000ff0d00720b */ /* 0x000fe20003f75000 */
[----:B------:R-:W-:Y:S01]  /*f1f0*/  FMUL.FTZ R10, R10, UR4 ;  /* 0x000000040a0a7c20 */ /* 0x000fe20008410000 */
[----:B---3--:R-:W-:Y:S02]  /*f200*/  FSEL R9, R9, 1, P4 ;  /* 0x3f80000009097808 */ /* 0x008fe40002000000 */
[----:B------:R-:W-:Y:S01]  /*f210*/  LEA R8, R8, UR5, 0x1 ;  /* 0x0000000508087c11 */ /* 0x000fe2000f8e08ff */
[C---:B------:R-:W-:Y:S01]  /*f220*/  FMUL.FTZ R92, R10.reuse, R92 ;  /* 0x0000005c0a5c7220 */ /* 0x040fe20000410000 */
[C---:B------:R-:W-:Y:S01]  /*f230*/  FMUL.FTZ R93, R10.reuse, R93 ;  /* 0x0000005d0a5d7220 */ /* 0x040fe20000410000 */
[----:B------:R-:W-:Y:S01]  /*f240*/  FMUL.FTZ R9, R9, UR4 ;  /* 0x0000000409097c20 */ /* 0x000fe20008410000 */
[----:B----4-:R-:W-:Y:S01]  /*f250*/  FSEL R5, R5, 1, P2 ;  /* 0x3f80000005057808 */ /* 0x010fe20001000000 */
[C---:B------:R-:W-:Y:S01]  /*f260*/  FMUL.FTZ R104, R10.reuse, R104 ;  /* 0x000000680a687220 */ /* 0x040fe20000410000 */
[----:B------:R-:W-:Y:S01]  /*f270*/  FMUL.FTZ R105, R10, R105 ;  /* 0x000000690a697220 */ /* 0x000fe20000410000 */
[C---:B------:R-:W-:Y:S01]  /*f280*/  FMUL.FTZ R94, R9.reuse, R94 ;  /* 0x0000005e095e7220 */ /* 0x040fe20000410000 */
[----:B------:R-:W-:Y:S01]  /*f290*/  FMUL.FTZ R95, R9, R95 ;  /* 0x0000005f095f7220 */ /* 0x000fe20000410000 */
[----:B------:R-:W-:Y:S01]  /*f2a0*/  FMUL.FTZ R5, R5, UR4 ;  /* 0x0000000405057c20 */ /* 0x000fe20008410000 */
[C---:B------:R-:W-:Y:S01]  /*f2b0*/  FMUL.FTZ R106, R9.reuse, R106 ;  /* 0x0000006a096a7220 */ /* 0x040fe20000410000 */
[----:B------:R-:W-:Y:S01]  /*f2c0*/  FMUL.FTZ R107, R9, R107 ;  /* 0x0000006b096b7220 */ /* 0x000fe20000410000 */
[----:B-1----:R-:W-:Y:S01]  /*f2d0*/  FSEL R4, R4, 1, P3 ;  /* 0x3f80000004047808 */ /* 0x002fe20001800000 */
[C---:B------:R-:W-:Y:S01]  /*f2e0*/  FMUL.FTZ R70, R5.reuse, R70 ;  /* 0x0000004605467220 */ /* 0x040fe20000410000 */
[----:B------:R-:W-:Y:S01]  /*f2f0*/  FMUL.FTZ R71, R5, R71 ;  /* 0x0000004705477220 */ /* 0x000fe20000410000 */
[----:B------:R-:W-:Y:S01]  /*f300*/  F2FP.BF16.F32.PACK_AB R92, R93, R92 ;  /* 0x0000005c5d5c723e */ /* 0x000fe200000010ff */
[----:B------:R-:W-:Y:S01]  /*f310*/  FMUL.FTZ R74, R5, R74 ;  /* 0x0000004a054a7220 */ /* 0x000fe20000410000 */
[----:B------:R-:W-:Y:S01]  /*f320*/  FMUL.FTZ R4, R4, UR4 ;  /* 0x0000000404047c20 */ /* 0x000fe20008410000 */
[----:B------:R-:W-:Y:S01]  /*f330*/  F2FP.BF16.F32.PACK_AB R94, R95, R94 ;  /* 0x0000005e5f5e723e */ /* 0x000fe200000010ff */
[----:B------:R-:W-:Y:S01]  /*f340*/  FMUL.FTZ R75, R5, R75 ;  /* 0x0000004b054b7220 */ /* 0x000fe20000410000 */
[----:B------:R-:W-:Y:S01]  /*f350*/  F2FP.BF16.F32.PACK_AB R104, R105, R104 ;  /* 0x000000686968723e */ /* 0x000fe200000010ff */
[C---:B------:R-:W-:Y:S01]  /*f360*/  FMUL.FTZ R68, R4.reuse, R68 ;  /* 0x0000004404447220 */ /* 0x040fe20000410000 */
[C---:B------:R-:W-:Y:S01]  /*f370*/  FMUL.FTZ R69, R4.reuse, R69 ;  /* 0x0000004504457220 */ /* 0x040fe20000410000 */
[C---:B------:R-:W-:Y:S01]  /*f380*/  FMUL.FTZ R72, R4.reuse, R72 ;  /* 0x0000004804487220 */ /* 0x040fe20000410000 */
[----:B------:R-:W-:Y:S01]  /*f390*/  FMUL.FTZ R73, R4, R73 ;  /* 0x0000004904497220 */ /* 0x000fe20000410000 */
[----:B------:R-:W-:Y:S01]  /*f3a0*/  F2FP.BF16.F32.PACK_AB R106, R107, R106 ;  /* 0x0000006a6b6a723e */ /* 0x000fe200000010ff */
[----:B------:R-:W-:Y:S01]  /*f3b0*/  FMUL.FTZ R108, R10, R108 ;  /* 0x0000006c0a6c7220 */ /* 0x000fe20000410000 */
[----:B------:R-:W-:Y:S01]  /*f3c0*/  IADD3 R14, PT, PT, R12, R8, RZ ;  /* 0x000000080c0e7210 */ /* 0x000fe20007ffe0ff */
[C---:B------:R-:W-:Y:S01]  /*f3d0*/  FMUL.FTZ R109, R10.reuse, R109 ;  /* 0x0000006d0a6d7220 */ /* 0x040fe20000410000 */
[C---:B------:R-:W-:Y:S01]  /*f3e0*/  FMUL.FTZ R110, R9.reuse, R110 ;  /* 0x0000006e096e7220 */ /* 0x040fe20000410000 */
[----:B------:R-:W-:Y:S01]  /*f3f0*/  FMUL.FTZ R111, R9, R111 ;  /* 0x0000006f096f7220 */ /* 0x000fe20000410000 */
[----:B------:R-:W-:Y:S01]  /*f400*/  F2FP.BF16.F32.PACK_AB R68, R69, R68 ;  /* 0x000000444544723e */ /* 0x000fe200000010ff */
[C---:B------:R-:W-:Y:S01]  /*f410*/  FMUL.FTZ R112, R10.reuse, R112 ;  /* 0x000000700a707220 */ /* 0x040fe20000410000 */
[----:B------:R-:W-:Y:S01]  /*f420*/  F2FP.BF16.F32.PACK_AB R70, R71, R70 ;  /* 0x000000464746723e */ /* 0x000fe200000010ff */
[----:B------:R-:W-:Y:S01]  /*f430*/  FMUL.FTZ R113, R10, R113 ;  /* 0x000000710a717220 */ /* 0x000fe20000410000 */
[C---:B------:R-:W-:Y:S01]  /*f440*/  FMUL.FTZ R114, R9.reuse, R114 ;  /* 0x0000007209727220 */ /* 0x040fe20000410000 */
[----:B------:R-:W-:Y:S01]  /*f450*/  FMUL.FTZ R115, R9, R115 ;  /* 0x0000007309737220 */ /* 0x000fe20000410000 */
[C---:B------:R-:W-:Y:S01]  /*f460*/  FMUL.FTZ R76, R4.reuse, R76 ;  /* 0x0000004c044c7220 */ /* 0x040fe20000410000 */
[C---:B------:R-:W-:Y:S01]  /*f470*/  FMUL.FTZ R77, R4.reuse, R77 ;  /* 0x0000004d044d7220 */ /* 0x040fe20000410000 */
        /* <DEDUP_REMOVED lines=8> */
[C---:B------:R-:W-:Y:S01]  /*f500*/  FMUL.FTZ R116, R10.reuse, R116 ;  /* 0x000000740a747220 */ /* 0x040fe20000410000 */
[C---:B------:R-:W-:Y:S01]  /*f510*/  FMUL.FTZ R117, R10.reuse, R117 ;  /* 0x000000750a757220 */ /* 0x040fe20000410000 */
[C---:B------:R-:W-:Y:S01]  /*f520*/  FMUL.FTZ R118, R9.reuse, R118 ;  /* 0x0000007609767220 */ /* 0x040fe20000410000 */
[----:B------:R-:W-:Y:S01]  /*f530*/  STS [R8+0x400], R94 ;  /* 0x0004005e08007388 */ /* 0x000fe20000000800 */
[----:B------:R-:W-:Y:S01]  /*f540*/  FMUL.FTZ R119, R9, R119 ;  /* 0x0000007709777220 */ /* 0x000fe20000410000 */
[----:B------:R-:W-:Y:S01]  /*f550*/  F2FP.BF16.F32.PACK_AB R72, R73, R72 ;  /* 0x000000484948723e */ /* 0x000fe200000010ff */
[----:B------:R-:W-:Y:S01]  /*f560*/  FMUL.FTZ R120, R10, R120 ;  /* 0x000000780a787220 */ /* 0x000fe20000410000 */
[----:B------:R-:W-:Y:S01]  /*f570*/  F2FP.BF16.F32.PACK_AB R74, R75, R74 ;  /* 0x0000004a4b4a723e */ /* 0x000fe200000010ff */
[----:B------:R-:W-:Y:S01]  /*f580*/  STS [R14], R104 ;  /* 0x000000680e007388 */ /* 0x000fe20000000800 */
[----:B------:R-:W-:Y:S01]  /*f590*/  IADD3 R15, PT, PT, R8, 0x40, RZ ;  /* 0x00000040080f7810 */ /* 0x000fe20007ffe0ff */
[----:B------:R-:W-:Y:S01]  /*f5a0*/  FMUL.FTZ R121, R10, R121 ;  /* 0x000000790a797220 */ /* 0x000fe20000410000 */
[C---:B------:R-:W-:Y:S01]  /*f5b0*/  FMUL.FTZ R122, R9.reuse, R122 ;  /* 0x0000007a097a7220 */ /* 0x040fe20000410000 */
        /* <DEDUP_REMOVED lines=8> */
[C---:B------:R-:W-:Y:S01]  /*f640*/  FMUL.FTZ R86, R5.reuse, R86 ;  /* 0x0000005605567220 */ /* 0x040fe20000410000 */
[----:B------:R1:W-:Y:S01]  /*f650*/  STS [R8+0x2400], R70 ;  /* 0x0024004608007388 */ /* 0x0003e20000000800 */
[----:B------:R-:W-:Y:S01]  /*f660*/  FMUL.FTZ R87, R5, R87 ;  /* 0x0000005705577220 */ /* 0x000fe20000410000 */
[----:B------:R-:W-:Y:S01]  /*f670*/  F2FP.BF16.F32.PACK_AB R112, R113, R112 ;  /* 0x000000707170723e */ /* 0x000fe200000010ff */
[----:B------:R-:W2:Y:S01]  /*f680*/  @UP3 LDCU.64 UR4, c[0x0][0x408] ;  /* 0x00008100ff0437ac */ /* 0x000ea20008000a00 */
[----:B------:R-:W-:Y:S01]  /*f690*/  F2FP.BF16.F32.PACK_AB R114, R115, R114 ;  /* 0x000000727372723e */ /* 0x000fe200000010ff */
[----:B------:R-:W-:Y:S01]  /*f6a0*/  STS [R14+0x2000], R72 ;  /* 0x002000480e007388 */ /* 0x000fe20000000800 */
[----:B------:R-:W-:Y:S01]  /*f6b0*/  F2FP.BF16.F32.PACK_AB R76, R77, R76 ;  /* 0x0000004c4d4c723e */ /* 0x000fe200000010ff */
[----:B------:R-:W3:Y:S01]  /*f6c0*/  @P4 MUFU.LG2 R6, R6 ;  /* 0x0000000600064308 */ /* 0x000ee20000000c00 */
[----:B------:R-:W-:Y:S01]  /*f6d0*/  F2FP.BF16.F32.PACK_AB R78, R79, R78 ;  /* 0x0000004e4f4e723e */ /* 0x000fe200000010ff */
[----:B------:R4:W-:Y:S01]  /*f6e0*/  STS [R14+0x2400], R74 ;  /* 0x0024004a0e007388 */ /* 0x0009e20000000800 */
        /* <DEDUP_REMOVED lines=16> */
[----:B-1----:R-:W-:Y:S01]  /*f7f0*/  IADD3 R8, PT, PT, R12, R16, RZ ;  /* 0x000000100c087210 */ /* 0x002fe20007ffe0ff */
[C---:B------:R-:W-:Y:S01]  /*f800*/  FMUL.FTZ R88, R4.reuse, R88 ;  /* 0x0000005804587220 */ /* 0x040fe20000410000 */
[C---:B------:R-:W-:Y:S01]  /*f810*/  FMUL.FTZ R89, R4.reuse, R89 ;  /* 0x0000005904597220 */ /* 0x040fe20000410000 */
[C---:B------:R-:W-:Y:S01]  /*f820*/  FMUL.FTZ R96, R4.reuse, R96 ;  /* 0x0000006004607220 */ /* 0x040fe20000410000 */
[C---:B------:R-:W-:Y:S01]  /*f830*/  FMUL.FTZ R97, R4.reuse, R97 ;  /* 0x0000006104617220 */ /* 0x040fe20000410000 */
[----:B------:R-:W-:Y:S01]  /*f840*/  STS [R8], R112 ;  /* 0x0000007008007388 */ /* 0x000fe20000000800 */
[----:B------:R-:W-:Y:S01]  /*f850*/  FMUL.FTZ R100, R4, R100 ;  /* 0x0000006404647220 */ /* 0x000fe20000410000 */
[C---:B------:R-:W-:Y:S01]  /*f860*/  FMUL.FTZ R90, R5.reuse, R90 ;  /* 0x0000005a055a7220 */ /* 0x040fe20000410000 */
[----:B----4-:R-:W-:Y:S01]  /*f870*/  IADD3 R14, PT, PT, R12, R15, RZ ;  /* 0x0000000f0c0e7210 */ /* 0x010fe20007ffe0ff */
[----:B------:R-:W-:Y:S01]  /*f880*/  STS [R8+0x400], R114 ;  /* 0x0004007208007388 */ /* 0x000fe20000000800 */
[C---:B------:R-:W-:Y:S01]  /*f890*/  FMUL.FTZ R91, R5.reuse, R91 ;  /* 0x0000005b055b7220 */ /* 0x040fe20000410000 */
[C---:B------:R-:W-:Y:S01]  /*f8a0*/  FMUL.FTZ R98, R5.reuse, R98 ;  /* 0x0000006205627220 */ /* 0x040fe20000410000 */
[C---:B------:R-:W-:Y:S01]  /*f8b0*/  FMUL.FTZ R99, R5.reuse, R99 ;  /* 0x0000006305637220 */ /* 0x040fe20000410000 */
[----:B------:R-:W-:Y:S01]  /*f8c0*/  STS [R16+0x2000], R76 ;  /* 0x0020004c10007388 */ /* 0x000fe20000000800 */
[----:B------:R-:W-:Y:S01]  /*f8d0*/  FMUL.FTZ R102, R5, R102 ;  /* 0x0000006605667220 */ /* 0x000fe20000410000 */
[----:B--2---:R-:W-:Y:S01]  /*f8e0*/  @UP3 UIMAD.WIDE.U32 UR16, UR18, UR4, URZ ;  /* 0x00000004121032a5 */ /* 0x004fe2000f8e00ff */
[----:B------:R-:W-:Y:S01]  /*f8f0*/  FMUL.FTZ R10, R10, R129 ;  /* 0x000000810a0a7220 */ /* 0x000fe20000410000 */
[----:B------:R-:W-:Y:S01]  /*f900*/  STS [R16+0x2400], R78 ;  /* 0x0024004e10007388 */ /* 0x000fe20000000800 */
[----:B------:R-:W-:Y:S01]  /*f910*/  FMUL.FTZ R9, R9, R131 ;  /* 0x0000008309097220 */ /* 0x000fe20000410000 */
[----:B------:R-:W-:Y:S01]  /*f920*/  FMUL.FTZ R4, R4, R101 ;  /* 0x0000006504047220 */ /* 0x000fe20000410000 */
[----:B------:R-:W-:Y:S01]  /*f930*/  FMUL.FTZ R5, R5, R103 ;  /* 0x0000006705057220 */ /* 0x000fe20000410000 */
[----:B------:R-:W-:Y:S01]  /*f940*/  STS [R8+0x2000], R80 ;  /* 0x0020005008007388 */ /* 0x000fe20000000800 */
[----:B------:R-:W-:Y:S01]  /*f950*/  IADD3 R193, PT, PT, R193, R15, RZ ;  /* 0x0000000fc1c17210 */ /* 0x000fe20007ffe0ff */
[----:B------:R-:W-:Y:S01]  /*f960*/  @UP3 UIMAD UR7, UR18, UR5, UR17 ;  /* 0x00000005120732a4 */ /* 0x000fe2000f8e0211 */
[----:B------:R-:W-:Y:S01]  /*f970*/  F2FP.BF16.F32.PACK_AB R88, R89, R88 ;  /* 0x000000585958723e */ /* 0x000fe200000010ff */
[----:B------:R1:W-:Y:S01]  /*f980*/  STS [R8+0x2400], R82 ;  /* 0x0024005208007388 */ /* 0x0003e20000000800 */
[----:B------:R-:W-:Y:S01]  /*f990*/  @!UP2 UIMAD UR18, UR20, UR8, URZ ;  /* 0x000000081412a2a4 */ /* 0x000fe2000f8e02ff */
[----:B------:R-:W-:Y:S01]  /*f9a0*/  F2FP.BF16.F32.PACK_AB R90, R91, R90 ;  /* 0x0000005a5b5a723e */ /* 0x000fe200000010ff */
[----:B------:R-:W2:Y:S01]  /*f9b0*/  @UP1 LDCU UR5, c[0x0][0x430] ;  /* 0x00008600ff0517ac */ /* 0x000ea20008000800 */
[----:B------:R4:W-:Y:S01]  /*f9c0*/  STS [R15], R116 ;  /* 0x000000740f007388 */ /* 0x0009e20000000800 */
[----:B------:R-:W-:-:S02]  /*f9d0*/  F2FP.BF16.F32.PACK_AB R124, R125, R124 ;  /* 0x0000007c7d7c723e */ /* 0x000fc400000010ff */
[----:B------:R-:W-:Y:S01]  /*f9e0*/  F2FP.BF16.F32.PACK_AB R126, R127, R126 ;  /* 0x0000007e7f7e723e */ /* 0x000fe200000010ff */
[----:B------:R4:W-:Y:S01]  /*f9f0*/  STS [R15+0x400], R118 ;  /* 0x000400760f007388 */ /* 0x0009e20000000800 */
[----:B------:R-:W-:Y:S01]  /*fa00*/  F2FP.BF16.F32.PACK_AB R96, R97, R96 ;  /* 0x000000606160723e */ /* 0x000fe200000010ff */
[----:B------:R-:W-:Y:S01]  /*fa10*/  @UP1 UMOV UR4, 0x1 ;  /* 0x0000000100041882 */ /* 0x000fe20000000000 */
[----:B------:R-:W-:Y:S01]  /*fa20*/  F2FP.BF16.F32.PACK_AB R98, R99, R98 ;  /* 0x000000626362723e */ /* 0x000fe200000010ff */
[----:B------:R4:W-:Y:S01]  /*fa30*/  STS [R14], R120 ;  /* 0x000000780e007388 */ /* 0x0009e20000000800 */
[----:B------:R-:W-:Y:S01]  /*fa40*/  F2FP.BF16.F32.PACK_AB R10, R10, R128 ;  /* 0x000000800a0a723e */ /* 0x000fe200000010ff */
[----:B------:R-:W-:Y:S01]  /*fa50*/  @UP3 UMOV UR12, UR16 ;  /* 0x00000010000c3c82 */ /* 0x000fe20008000000 */
[----:B------:R-:W-:Y:S01]  /*fa60*/  F2FP.BF16.F32.PACK_AB R9, R9, R130 ;  /* 0x000000820909723e */ /* 0x000fe200000010ff */
[----:B------:R4:W-:Y:S01]  /*fa70*/  STS [R14+0x400], R122 ;  /* 0x0004007a0e007388 */ /* 0x0009e20000000800 */
[----:B------:R-:W-:Y:S01]  /*fa80*/  F2FP.BF16.F32.PACK_AB R4, R4, R100 ;  /* 0x000000640404723e */ /* 0x000fe200000010ff */
[----:B------:R-:W-:Y:S01]  /*fa90*/  USHF.R.S32.HI UR6, URZ, 0x1f, UR18 ;  /* 0x0000001fff067899 */ /* 0x000fe20008011412 */
[----:B------:R-:W-:Y:S01]  /*faa0*/  F2FP.BF16.F32.PACK_AB R5, R5, R102 ;  /* 0x000000660505723e */ /* 0x000fe200000010ff */
[----:B------:R4:W-:Y:S01]  /*fab0*/  STS [R15+0x2000], R84 ;  /* 0x002000540f007388 */ /* 0x0009e20000000800 */
[----:B------:R-:W-:-:S03]  /*fac0*/  IADD3 R12, PT, PT, R12, R193, RZ ;  /* 0x000000c10c0c7210 */ /* 0x000fc60007ffe0ff */
[----:B------:R4:W-:Y:S01]  /*fad0*/  STS [R15+0x2400], R86 ;  /* 0x002400560f007388 */ /* 0x0009e20000000800 */
[----:B-1----:R1:W1:Y:S02]  /*fae0*/  @P5 MUFU.LG2 R8, R7 ;  /* 0x0000000700085308 */ /* 0x0022640000000c00 */
[----:B-1----:R-:W1:Y:S01]  /*faf0*/  @P5 LDC R7, c[0x0][0x458] ;  /* 0x00011600ff075b82 */ /* 0x002e620000000800 */
[----:B--23--:R-:W-:Y:S05]  /*fb00*/  BRA.U UP1, `(.L_x_1716) ;  /* 0x0000000101207547 */ /* 0x00cfea000b800000 */
[----:B------:R-:W-:Y:S01]  /*fb10*/  UISETP.NE.AND UP1, UPT, UR9, URZ, UPT ;  /* 0x000000ff0900728c */ /* 0x000fe2000bf25270 */
[----:B------:R-:W2:Y:S10]  /*fb20*/  LDCU UR5, c[0x0][0x3e0] ;  /* 0x00007c00ff0577ac */ /* 0x000eb40008000800 */
[----:B------:R-:W2:Y:S01]  /*fb30*/  @UP1 LDCU UR4, c[0x0][0x454] ;  /* 0x00008a80ff0417ac */ /* 0x000ea20008000800 */
[----:B------:R-:W3:Y:S01]  /*fb40*/  @UP1 LDCU UR10, c[0x0][0x454] ;  /* 0x00008a80ff0a17ac */ /* 0x000ee20008000800 */
[----:B--2---:R-:W-:-:S02]  /*fb50*/  @UP1 UIMAD UR4, UR5, UR4, URZ ;  /* 0x00000004050412a4 */ /* 0x004fc4000f8e02ff */
[----:B------:R-:W-:-:S03]  /*fb60*/  @!UP1 UIMAD UR4, UR5, UR8, URZ ;  /* 0x00000008050492a4 */ /* 0x000fc6000f8e02ff */
[----:B------:R-:W-:Y:S01]  /*fb70*/  @UP1 UMOV UR5, 0x1 ;  /* 0x0000000100051882 */ /* 0x000fe20000000000 */
[----:B---3--:R-:W-:-:S08]  /*fb80*/  @!UP1 UMOV UR5, 0x1 ;  /* 0x0000000100059882 */ /* 0x008fd00000000000 */
.L_x_1716:
[----:B------:R-:W2:Y:S01]  /*fb90*/  S2UR UR8, SR_CTAID.X ;  /* 0x00000000000879c3 */ /* 0x000ea20000002500 */
[----:B------:R-:W-:Y:S01]  /*fba0*/  STS [R14+0x2000], R88 ;  /* 0x002000580e007388 */ /* 0x000fe20000000800 */
[----:B------:R-:W-:Y:S01]  /*fbb0*/  UIMAD UR10, UR19, UR10, URZ ;  /* 0x0000000a130a72a4 */ /* 0x000fe2000f8e02ff */
[----:B------:R-:W-:Y:S01]  /*fbc0*/  @P5 FMUL.FTZ R8, R8, 0.69314718246459960938 ;  /* 0x3f31721808085820 */ /* 0x000fe20000410000 */
[----:B------:R-:W-:Y:S01]  /*fbd0*/  USEL UR18, UR18, URZ, UP0 ;  /* 0x000000ff12127287 */ /* 0x000fe20008000000 */
[----:B------:R3:W-:Y:S01]  /*fbe0*/  STS [R14+0x2400], R90 ;  /* 0x0024005a0e007388 */ /* 0x0007e20000000800 */
[----:B------:R-:W-:Y:S01]  /*fbf0*/  @!UP0 UIMAD UR10, UR20, UR4, UR10 ;  /* 0x00000004140a82a4 */ /* 0x000fe2000f8e020a */
[----:B------:R-:W-:Y:S01]  /*fc00*/  @P4 FMUL.FTZ R6, R6, 0.69314718246459960938 ;  /* 0x3f31721806064820 */ /* 0x000fe20000410000 */
[----:B------:R-:W5:Y:S01]  /*fc10*/  @P4 LDC R17, c[0x0][0x458] ;  /* 0x00011600ff114b82 */ /* 0x000f620000000800 */
[----:B------:R-:W-:Y:S01]  /*fc20*/  STS [R193], R124 ;  /* 0x0000007cc1007388 */ /* 0x000fe20000000800 */
[----:B------:R-:W-:Y:S01]  /*fc30*/  USEL UR6, UR6, URZ, UP0 ;  /* 0x000000ff06067287 */ /* 0x000fe20008000000 */
[----:B------:R-:W-:Y:S02]  /*fc40*/  BSSY.RECONVERGENT B0, `(.L_x_1717) ;  /* 0x0000047000007945 */ /* 0x000fe40003800200 */
[----:B------:R-:W-:Y:S03]  /*fc50*/  STS [R193+0x400], R126 ;  /* 0x0004007ec1007388 */ /* 0x000fe60000000800 */
[----:B------:R-:W1:Y:S01]  /*fc60*/  @P3 LDC R16, c[0x0][0x458] ;  /* 0x00011600ff103b82 */ /* 0x000e620000000800 */
[----:B------:R5:W-:Y:S04]  /*fc70*/  STS [R12], R10 ;  /* 0x0000000a0c007388 */ /* 0x000be80000000800 */
[----:B------:R5:W-:Y:S03]  /*fc80*/  STS [R12+0x400], R9 ;  /* 0x000400090c007388 */ /* 0x000be60000000800 */
[----:B----4-:R-:W4:Y:S01]  /*fc90*/  @P2 LDC R15, c[0x0][0x458] ;  /* 0x00011600ff0f2b82 */ /* 0x010f220000000800 */
[----:B------:R-:W-:Y:S01]  /*fca0*/  STS [R193+0x2000], R96 ;  /* 0x00200060c1007388 */ /* 0x000fe20000000800 */
[----:B--2---:R-:W-:-:S03]  /*fcb0*/  UIMAD UR8, UR8, UR5, URZ ;  /* 0x00000005080872a4 */ /* 0x004fc6000f8e02ff */
[----:B------:R-:W-:Y:S01]  /*fcc0*/  STS [R193+0x2400], R98 ;  /* 0x00240062c1007388 */ /* 0x000fe20000000800 */
[----:B------:R-:W-:Y:S01]  /*fcd0*/  USHF.L.U32 UR9, UR8, 0x7, URZ ;  /* 0x0000000708097899 */ /* 0x000fe200080006ff */
[----:B---3--:R-:W-:Y:S01]  /*fce0*/  MOV R14, 0x7f800000 ;  /* 0x7f800000000e7802 */ /* 0x008fe20000000f00 */
[----:B------:R-:W-:Y:S01]  /*fcf0*/  USHF.R.S32.HI UR8, URZ, 0x1f, UR10 ;  /* 0x0000001fff087899 */ /* 0x000fe2000801140a */
[----:B------:R2:W-:Y:S01]  /*fd00*/  STS [R12+0x2000], R4 ;  /* 0x002000040c007388 */ /* 0x0005e20000000800 */
[----:B------:R-:W-:Y:S01]  /*fd10*/  USHF.R.S32.HI UR4, URZ, 0x1f, UR9 ;  /* 0x0000001fff047899 */ /* 0x000fe20008011409 */
[----:B-----5:R-:W-:Y:S01]  /*fd20*/  @P4 FFMA.FTZ R14, R3, R17, R6 ;  /* 0x00000011030e4223 */ /* 0x020fe20000010006 */
[----:B------:R-:W-:Y:S01]  /*fd30*/  UIADD3 UR18, UP1, UP0, UR9, UR18, UR10 ;  /* 0x0000001209127290 */ /* 0x000fe2000f83e00a */
[----:B------:R3:W-:Y:S03]  /*fd40*/  STS [R12+0x2400], R5 ;  /* 0x002400050c007388 */ /* 0x0007e60000000800 */
[----:B------:R-:W-:Y:S01]  /*fd50*/  UIADD3.X UR4, UPT, UPT, UR4, UR6, UR8, UP1, UP0 ;  /* 0x0000000604047290 */ /* 0x000fe20008fe0408 */
[----:B------:R-:W4:Y:S01]  /*fd60*/  S2R R10, SR_TID.X ;  /* 0x00000000000a7919 */ /* 0x000f220000002100 */
[----:B------:R-:W5:Y:S08]  /*fd70*/  @P3 MUFU.LG2 R9, R13 ;  /* 0x0000000d00093308 */ /* 0x000f700000000c00 */
[----:B--2---:R-:W2:Y:S01]  /*fd80*/  @P2 MUFU.LG2 R4, R11 ;  /* 0x0000000b00042308 */ /* 0x004ea20000000c00 */
[----:B---3--:R-:W-:Y:S01]  /*fd90*/  MOV R12, 0x7f800000 ;  /* 0x7f800000000c7802 */ /* 0x008fe20000000f00 */
[----:B-----5:R-:W-:Y:S01]  /*fda0*/  @P3 FMUL.FTZ R9, R9, 0.69314718246459960938 ;  /* 0x3f31721809093820 */ /* 0x020fe20000410000 */
[----:B------:R-:W-:Y:S01]  /*fdb0*/  MOV R13, 0x7f800000 ;  /* 0x7f800000000d7802 */ /* 0x000fe20000000f00 */
[----:B-1----:R-:W-:-:S02]  /*fdc0*/  @P5 FFMA.FTZ R13, R132, R7, R8 ;  /* 0x00000007840d5223 */ /* 0x002fc40000010008 */
[----:B------:R-:W-:Y:S01]  /*fdd0*/  @P3 FFMA.FTZ R12, R2, R16, R9 ;  /* 0x00000010020c3223 */ /* 0x000fe20000010009 */
[----:B--2---:R-:W-:Y:S01]  /*fde0*/  @P2 FMUL.FTZ R4, R4, 0.69314718246459960938 ;  /* 0x3f31721804042820 */ /* 0x004fe20000410000 */
[----:B------:R-:W-:-:S03]  /*fdf0*/  MOV R11, 0x7f800000 ;  /* 0x7f800000000b7802 */ /* 0x000fc60000000f00 */
[----:B----4-:R-:W-:Y:S01]  /*fe00*/  @P2 FFMA.FTZ R11, R0, R15, R4 ;  /* 0x0000000f000b2223 */ /* 0x010fe20000010004 */
[----:B------:R-:W-:Y:S06]  /*fe10*/  BAR.SYNC.DEFER_BLOCKING 0x0 ;  /* 0x0000000000007b1d */ /* 0x000fec0000010000 */
[----:B------:R-:W-:Y:S05]  /*fe20*/  @P6 BRA `(.L_x_1718) ;  /* 0x0000000000a06947 */ /* 0x000fea0003800000 */
[----:B------:R-:W1:Y:S02]  /*fe30*/  S2R R2, SR_TID.X ;  /* 0x0000000000027919 */ /* 0x000e640000002100 */
[----:B-1----:R-:W-:Y:S02]  /*fe40*/  SHF.R.U32.HI R0, RZ, 0x1, R2 ;  /* 0x00000001ff007819 */ /* 0x002fe40000011602 */
[----:B------:R-:W-:Y:S02]  /*fe50*/  LOP3.LUT R2, R2, 0x1f, RZ, 0xc0, !PT ;  /* 0x0000001f02027812 */ /* 0x000fe400078ec0ff */
[----:B------:R-:W-:-:S04]  /*fe60*/  LOP3.LUT R0, R0, 0x30, RZ, 0xc0, !PT ;  /* 0x0000003000007812 */ /* 0x000fc800078ec0ff */
[----:B------:R-:W-:-:S04]  /*fe70*/  LEA.HI R0, R2, R0, RZ, 0x1e ;  /* 0x0000000002007211 */ /* 0x000fc800078ff0ff */
[C---:B------:R-:W-:Y:S01]  /*fe80*/  ISETP.GE.AND P6, PT, R0.reuse, UR14, PT ;  /* 0x0000000e00007c0c */ /* 0x040fe2000bfc6270 */
[C---:B------:R-:W-:Y:S02]  /*fe90*/  VIADD R18, R0.reuse, 0x8 ;  /* 0x0000000800127836 */ /* 0x040fe40000000000 */
[C---:B------:R-:W-:Y:S02]  /*fea0*/  VIADD R17, R0.reuse, 0x40 ;  /* 0x0000004000117836 */ /* 0x040fe40000000000 */
[----:B------:R-:W-:Y:S01]  /*feb0*/  VIADD R16, R0, 0x48 ;  /* 0x0000004800107836 */ /* 0x000fe20000000000 */
        /* <DEDUP_REMOVED lines=31> */
.L_x_1718:
[----:B------:R-:W-:Y:S05]  /*100b0*/  BSYNC.RECONVERGENT B0 ;  /* 0x0000000000007941 */ /* 0x000fea0003800200 */
.L_x_1717:
[----:B-1----:R-:W2:Y:S01]  /*100c0*/  LDL R22, [R1+0x3c] ;  /* 0x00003c0001167983 */ /* 0x002ea20000100800 */
[----:B------:R-:W1:Y:S01]  /*100d0*/  LDCU UR6, c[0x0][0x440] ;  /* 0x00008800ff0677ac */ /* 0x000e620008000800 */
[C---:B------:R-:W-:Y:S01]  /*100e0*/  IADD3 R8, P0, PT, R191.reuse, UR12, RZ ;  /* 0x0000000cbf087c10 */ /* 0x040fe2000ff1e0ff */
[----:B------:R-:W-:Y:S01]  /*100f0*/  BSSY.RECONVERGENT B0, `(.L_x_1719) ;  /* 0x0000027000007945 */ /* 0x000fe20003800200 */
[C---:B------:R-:W-:Y:S01]  /*10100*/  LEA.HI R2, R10.reuse, 0x10, RZ, 0x1d ;  /* 0x000000100a027811 */ /* 0x040fe200078fe8ff */
[----:B------:R-:W3:Y:S01]  /*10110*/  LDCU.64 UR4, c[0x0][0x410] ;  /* 0x00008200ff0477ac */ /* 0x000ee20008000a00 */
[C---:B------:R-:W-:Y:S01]  /*10120*/  LEA.HI R0, R10.reuse, 0x20, RZ, 0x1d ;  /* 0x000000200a007811 */ /* 0x040fe200078fe8ff */
[----:B------:R-:W-:Y:S01]  /*10130*/  IMAD.X R9, RZ, RZ, UR7, P0 ;  /* 0x00000007ff097e24 */ /* 0x000fe200080e06ff */
[----:B------:R-:W-:Y:S01]  /*10140*/  LEA.HI R12, R10, 0x70, RZ, 0x1d ;  /* 0x000000700a0c7811 */ /* 0x000fe200078fe8ff */
[----:B------:R-:W4:Y:S01]  /*10150*/  S2R R3, SR_TID.X ;  /* 0x0000000000037919 */ /* 0x000f220000002100 */
[----:B------:R-:W-:Y:S01]  /*10160*/  UIMAD.WIDE.U32 UR8, UR21, 0x80, URZ ;  /* 0x00000080150878a5 */ /* 0x000fe2000f8e00ff */
[----:B-1----:R-:W-:Y:S01]  /*10170*/  ISETP.GE.AND P1, PT, R191, UR6, PT ;  /* 0x00000006bf007c0c */ /* 0x002fe2000bf26270 */
[----:B---3--:R-:W-:-:S03]  /*10180*/  IMAD.U32 R14, RZ, RZ, UR4 ;  /* 0x00000004ff0e7e24 */ /* 0x008fc6000f8e00ff */
[----:B------:R-:W-:Y:S02]  /*10190*/  ISETP.GE.OR P0, PT, R2, UR14, P1 ;  /* 0x0000000e02007c0c */ /* 0x000fe40008f06670 */
[----:B------:R-:W-:Y:S01]  /*101a0*/  LEA.HI R2, R10, 0x40, RZ, 0x1d ;  /* 0x000000400a027811 */ /* 0x000fe200078fe8ff */
[----:B------:R-:W-:Y:S01]  /*101b0*/  IMAD.WIDE.U32 R14, R14, UR19, R8 ;  /* 0x000000130e0e7c25 */ /* 0x000fe2000f8e0008 */
[----:B------:R-:W-:Y:S02]  /*101c0*/  LEA.HI R8, R10, 0x30, RZ, 0x1d ;  /* 0x000000300a087811 */ /* 0x000fe400078fe8ff */
[----:B------:R-:W-:Y:S02]  /*101d0*/  ISETP.GE.OR P6, PT, R0, UR14, P1 ;  /* 0x0000000e00007c0c */ /* 0x000fe40008fc6670 */
[----:B------:R-:W-:Y:S02]  /*101e0*/  ISETP.GE.OR P4, PT, R2, UR14, P1 ;  /* 0x0000000e02007c0c */ /* 0x000fe40008f86670 */
[----:B------:R-:W-:-:S02]  /*101f0*/  LEA.HI R0, R10, 0x50, RZ, 0x1d ;  /* 0x000000500a007811 */ /* 0x000fc400078fe8ff */
[----:B------:R-:W-:Y:S02]  /*10200*/  ISETP.GE.OR P5, PT, R8, UR14, P1 ;  /* 0x0000000e08007c0c */ /* 0x000fe40008fa6670 */
[----:B------:R-:W-:Y:S02]  /*10210*/  LEA.HI R2, R10, 0x60, RZ, 0x1d ;  /* 0x000000600a027811 */ /* 0x000fe400078fe8ff */
[----:B------:R-:W-:Y:S02]  /*10220*/  ISETP.GE.OR P2, PT, R192, UR14, P1 ;  /* 0x0000000ec0007c0c */ /* 0x000fe40008f46670 */
[----:B------:R-:W-:Y:S01]  /*10230*/  ISETP.GE.OR P3, PT, R0, UR14, P1 ;  /* 0x0000000e00007c0c */ /* 0x000fe20008f66670 */
[----:B------:R-:W-:Y:S01]  /*10240*/  IMAD.U32 R0, RZ, RZ, UR5 ;  /* 0x00000005ff007e24 */ /* 0x000fe2000f8e00ff */
[----:B----4-:R-:W-:-:S03]  /*10250*/  SHF.R.U32.HI R3, RZ, 0x3, R3 ;  /* 0x00000003ff037819 */ /* 0x010fc60000011603 */
[----:B------:R-:W-:Y:S01]  /*10260*/  IMAD R17, R0, UR19, R15 ;  /* 0x0000001300117c24 */ /* 0x000fe2000f8e020f */
[----:B------:R-:W-:Y:S01]  /*10270*/  LOP3.LUT R3, R3, UR8, RZ, 0xfc, !PT ;  /* 0x0000000803037c12 */ /* 0x000fe2000f8efcff */
[----:B--2---:R1:W2:Y:S04]  /*10280*/  LDS.128 R4, [R22+0x3800] ;  /* 0x0038000016047984 */ /* 0x0042a80000000c00 */
[----:B------:R1:W3:Y:S01]  /*10290*/  LDS.128 R8, [R22] ;  /* 0x0000000016087984 */ /* 0x0002e20000000c00 */
[----:B------:R-:W-:Y:S05]  /*102a0*/  @P2 BRA `(.L_x_1720) ;  /* 0x00000000002c2947 */ /* 0x000fea0003800000 */
[----:B------:R-:W4:Y:S01]  /*102b0*/  LDCU.64 UR6, c[0x0][0x408] ;  /* 0x00008100ff0677ac */ /* 0x000f220008000a00 */
[----:B------:R-:W-:Y:S01]  /*102c0*/  MOV R16, R14 ;  /* 0x0000000e00107202 */ /* 0x000fe20000000f00 */
[----:B------:R-:W5:Y:S01]  /*102d0*/  LDCU.64 UR4, c[0x0][0x3f0] ;  /* 0x00007e00ff0477ac */ /* 0x000f620008000a00 */
[----:B----4-:R-:W-:-:S03]  /*102e0*/  UIMAD UR10, UR9, UR6, URZ ;  /* 0x00000006090a72a4 */ /* 0x010fc6000f8e02ff */
[----:B------:R-:W-:-:S03]  /*102f0*/  IMAD.WIDE.U32 R18, R3, UR6, R16 ;  /* 0x0000000603127c25 */ /* 0x000fc6000f8e0010 */
[----:B------:R-:W-:Y:S02]  /*10300*/  MOV R0, UR10 ;  /* 0x0000000a00007c02 */ /* 0x000fe40008000f00 */
[----:B-----5:R-:W-:-:S03]  /*10310*/  LEA R20, P2, R18, UR4, 0x1 ;  /* 0x0000000412147c11 */ /* 0x020fc6000f8408ff */
[----:B------:R-:W-:-:S05]  /*10320*/  IMAD R0, R3, UR7, R0 ;  /* 0x0000000703007c24 */ /* 0x000fca000f8e0200 */
[----:B------:R-:W-:-:S04]  /*10330*/  IADD3 R0, PT, PT, R0, R19, RZ ;  /* 0x0000001300007210 */ /* 0x000fc80007ffe0ff */
[----:B------:R-:W-:-:S05]  /*10340*/  LEA.HI.X R21, R18, UR5, R0, 0x1, P2 ;  /* 0x0000000512157c11 */ /* 0x000fca00090f0c00 */
[----:B---3--:R4:W-:Y:S02]  /*10350*/  STG.E.128 desc[UR28][R20.64], R8 ;  /* 0x0000000814007986 */ /* 0x0089e4000c101d1c */
.L_x_1720:
[----:B------:R-:W-:Y:S05]  /*10360*/  BSYNC.RECONVERGENT B0 ;  /* 0x0000000000007941 */ /* 0x000fea0003800200 */
.L_x_1719:
[----:B---34-:R3:W4:Y:S01]  /*10370*/  LDS.128 R8, [R22+0x800] ;  /* 0x0008000016087984 */ /* 0x0187220000000c00 */
[----:B------:R-:W-:Y:S01]  /*10380*/  BSSY.RECONVERGENT B0, `(.L_x_1721) ;  /* 0x0000011000007945 */ /* 0x000fe20003800200 */
[----:B------:R-:W-:Y:S02]  /*10390*/  ISETP.GE.OR P2, PT, R2, UR14, P1 ;  /* 0x0000000e02007c0c */ /* 0x000fe40008f46670 */
[----:B------:R-:W-:Y:S01]  /*103a0*/  ISETP.GE.OR P1, PT, R12, UR14, P1 ;  /* 0x0000000e0c007c0c */ /* 0x000fe20008f26670 */
[----:B------:R-:W-:-:S12]  /*103b0*/  @P0 BRA `(.L_x_1722) ;  /* 0x0000000000340947 */ /* 0x000fd80003800000 */
        /* <DEDUP_REMOVED lines=13> */
.L_x_1722:
[----:B------:R-:W-:Y:S05]  /*10490*/  BSYNC.RECONVERGENT B0 ;  /* 0x0000000000007941 */ /* 0x000fea0003800200 */
.L_x_1721:
        /* <DEDUP_REMOVED lines=16> */
.L_x_1724:
[----:B------:R-:W-:Y:S05]  /*105a0*/  BSYNC.RECONVERGENT B0 ;  /* 0x0000000000007941 */ /* 0x000fea0003800200 */
.L_x_1723:
        /* <DEDUP_REMOVED lines=16> */
.L_x_1726:
[----:B------:R-:W-:Y:S05]  /*106b0*/  BSYNC.RECONVERGENT B0 ;  /* 0x0000000000007941 */ /* 0x000fea0003800200 */
.L_x_1725:
        /* <DEDUP_REMOVED lines=16> */
.L_x_1728:
[----:B------:R-:W-:Y:S05]  /*107c0*/  BSYNC.RECONVERGENT B0 ;  /* 0x0000000000007941 */ /* 0x000fea0003800200 */
.L_x_1727:
        /* <DEDUP_REMOVED lines=16> */
.L_x_1730:
[----:B------:R-:W-:Y:S05]  /*108d0*/  BSYNC.RECONVERGENT B0 ;  /* 0x0000000000007941 */ /* 0x000fea0003800200 */
.L_x_1729:
        /* <DEDUP_REMOVED lines=16> */
.L_x_1732:
[----:B------:R-:W-:Y:S05]  /*109e0*/  BSYNC.RECONVERGENT B0 ;  /* 0x0000000000007941 */ /* 0x000fea0003800200 */
.L_x_1731:
[----:B------:R-:W-:Y:S05]  /*109f0*/  @P1 EXIT ;  /* 0x000000000000194d */ /* 0x000fea0003800000 */
[----:B------:R-:W5:Y:S01]  /*10a00*/  LDCU.64 UR6, c[0x0][0x408] ;  /* 0x00008100ff0677ac */ /* 0x000f620008000a00 */
[----:B------:R-:W-:Y:S01]  /*10a10*/  IADD3 R3, P0, PT, R3, 0x70, RZ ;  /* 0x0000007003037810 */ /* 0x000fe20007f1e0ff */
[----:B---34-:R-:W-:Y:S01]  /*10a20*/  IMAD.MOV.U32 R8, RZ, RZ, R14 ;  /* 0x000000ffff087224 */ /* 0x018fe200078e000e */
        /* <DEDUP_REMOVED lines=9> */
[----:B------:R-:W-:Y:S01]  /*10ac0*/  STG.E.128 desc[UR28][R2.64], R4 ;  /* 0x0000000402007986 */ /* 0x000fe2000c101d1c */
[----:B------:R-:W-:Y:S05]  /*10ad0*/  EXIT ;  /* 0x000000000000794d */ /* 0x000fea0003800000 */
.L_x_1733:
        /* <DEDUP_REMOVED lines=10> */
.L_x_2707:


//--------------------- .text._ZN5flash16flash_fwd_kernelI23Flash_fwd_kernel_traitsILi64ELi128ELi64ELi4ELb0ELb0EN7cutlass10bfloat16_tE19Flash_kernel_traitsILi64ELi128ELi64ELi4ES3_EELb0ELb0ELb0ELb0ELb0ELb0ELb1ELb0EEEvNS_16Flash_fwd_paramsE --------------------------
	.section	.text._ZN5flash16flash_fwd_kernelI23Flash_fwd_kernel_traitsILi64ELi128ELi64ELi4ELb0ELb0EN7cutlass10bfloat16_tE19Flash_kernel_traitsILi64ELi128ELi64ELi4ES3_EELb0ELb0ELb0ELb0ELb0ELb0ELb1ELb0EEEvNS_16Flash_fwd_paramsE,"ax",@progbits
	.align	128
        .global         _ZN5flash16flash_fwd_kernelI23Flash_fwd_kernel_traitsILi64ELi128ELi64ELi4ELb0ELb0EN7cutlass10bfloat16_tE19Flash_kernel_traitsILi64ELi128ELi64ELi4ES3_EELb0ELb0ELb0ELb0ELb0ELb0ELb1ELb0EEEvNS_16Flash_fwd_paramsE
        .type           _ZN5flash16flash_fwd_kernelI23Flash_fwd_kernel_traitsILi64ELi128ELi64ELi4ELb0ELb0EN7cutlass10bfloat16_tE19Flash_kernel_traitsILi64ELi128ELi64ELi4ES3_EELb0ELb0ELb0ELb0ELb0ELb0ELb1ELb0EEEvNS_16Flash_fwd_paramsE,@function
        .size           _ZN5flash16flash_fwd_kernelI23Flash_fwd_kernel_traitsILi64ELi128ELi64ELi4ELb0ELb0EN7cutlass10bfloat16_tE19Flash_kernel_traitsILi64ELi128ELi64ELi4ES3_EELb0ELb0ELb0ELb0ELb0ELb0ELb1ELb0EEEvNS_16Flash_fwd_paramsE,(.L_x_2708 - _ZN5flash16flash_fwd_kernelI23Flash_fwd_kernel_traitsILi64ELi128ELi64ELi4ELb0ELb0EN7cutlass10bfloat16_tE19Flash_kernel_traitsILi64ELi128ELi64ELi4ES3_EELb0ELb0ELb0ELb0ELb0ELb0ELb1ELb0EEEvNS_16Flash_fwd_paramsE)
        .other          _ZN5flash16flash_fwd_kernelI23Flash_fwd_kernel_traitsILi64ELi128ELi64ELi4ELb0ELb0EN7cutlass10bfloat16_tE19Flash_kernel_traitsILi64ELi128ELi64ELi4ES3_EELb0ELb0ELb0ELb0ELb0ELb0ELb1ELb0EEEvNS_16Flash_fwd_paramsE,@"STO_CUDA_ENTRY STV_DEFAULT"
_ZN5flash16flash_fwd_kernelI23Flash_fwd_kernel_traitsILi64ELi128ELi64ELi4ELb0ELb0EN7cutlass10bfloat16_tE19Flash_kernel_traitsILi64ELi128ELi64ELi4ES3_EELb0ELb0ELb0ELb0ELb0ELb0ELb1ELb0EEEvNS_16Flash_fwd_paramsE:
.text._ZN5flash16flash_fwd_kernelI23Flash_fwd_kernel_traitsILi64ELi128ELi64ELi4ELb0ELb0EN7cutlass10bfloat16_tE19Flash_kernel_traitsILi64ELi128ELi64ELi4ES3_EELb0ELb0ELb0ELb0ELb0ELb0ELb1ELb0EEEvNS_16Flash_fwd_paramsE:
        /* <DEDUP_REMOVED lines=22> */
[C---:B------:R-:W-:Y:S02]  /*0160*/  @P2 IADD3 R12, P0, PT, R11.reuse, UR4, RZ ;  /* 0x000000040b0c2c10 */ /* 0x040fe4000ff1e0ff */
[----:B------:R-:W2:Y:S01]  /*0170*/  @P5 LDG.E R203, desc[UR18][R14.64] ;  /* 0x000000120ecb5981 */ /* 0x000ea2000c1e1900 */
[C---:B------:R-:W-:Y:S02]  /*0180*/  @P3 IADD3.X R3, PT, PT, R0.reuse, UR7, RZ, P1, !PT ;  /* 0x0000000700033c10 */ /* 0x040fe40008ffe4ff */
[----:B------:R-:W-:Y:S01]  /*0190*/  @P2 IADD3.X R13, PT, PT, R0, UR5, RZ, P0, !PT ;  /* 0x00000005000d2c10 */ /* 0x000fe200087fe4ff */
[----:B------:R-:W2:Y:S01]  /*01a0*/  @P4 LDG.E R8, desc[UR18][R14.64+0x4] ;  /* 0x000004120e084981 */ /* 0x000ea2000c1e1900 */
[----:B------:R-:W1:Y:S03]  /*01b0*/  LDCU.U8 UR4, c[0x0][0x532] ;  /* 0x0000a640ff0477ac */ /* 0x000e660008000000 */
[----:B------:R3:W4:Y:S04]  /*01c0*/  @P3 LDG.E R6, desc[UR18][R2.64] ;  /* 0x0000001202063981 */ /* 0x000728000c1e1900 */
[----:B------:R-:W4:Y:S01]  /*01d0*/  @P2 LDG.E R9, desc[UR18][R12.64] ;  /* 0x000000120c092981 */ /* 0x000f22000c1e1900 */
[----:B------:R-:W-:Y:S01]  /*01e0*/  IADD3 R10, P0, PT, R11, R4, RZ ;  /* 0x000000040b0a7210 */ /* 0x000fe20007f1e0ff */
[----:B------:R-:W-:Y:S01]  /*01f0*/  IMAD.MOV.U32 R7, RZ, RZ, -0x1 ;  /* 0xffffffffff077424 */ /* 0x000fe200078e00ff */
[----:B------:R-:W-:-:S03]  /*0200*/  ISETP.EQ.U32.AND P3, PT, R4, RZ, PT ;  /* 0x000000ff0400720c */ /* 0x000fc60003f62070 */
[----:B------:R-:W-:Y:S02]  /*0210*/  IMAD.X R11, R0, 0x1, R5, P0 ;  /* 0x00000001000b7824 */ /* 0x000fe400000e0605 */
[----:B------:R-:W3:Y:S01]  /*0220*/  @!P2 LDC R0, c[0x0][0x43c] ;  /* 0x00010f00ff00ab82 */ /* 0x000ee20000000800 */
[----:B-1----:R-:W-:-:S04]  /*0230*/  ISETP.NE.AND P1, PT, RZ, UR4, PT ;  /* 0x00000004ff007c0c */ /* 0x002fc8000bf25270 */
[----:B------:R-:W-:-:S03]  /*0240*/  ISETP.EQ.OR.EX P3, PT, R5, RZ, !P1, P3 ;  /* 0x000000ff0500720c */ /* 0x000fc60004f62730 */
[----:B---3--:R-:W1:Y:S01]  /*0250*/  @!P2 LDC.64 R2, c[0x0][0x488] ;  /* 0x00012200ff02ab82 */ /* 0x008e620000000a00 */
[----:B------:R-:W-:-:S04]  /*0260*/  ISETP.NE.U32.AND P0, PT, R4, RZ, PT ;  /* 0x000000ff0400720c */ /* 0x000fc80003f05070 */
[----:B------:R-:W-:-:S05]  /*0270*/  ISETP.NE.AND.EX P0, PT, R5, RZ, PT, P0 ;  /* 0x000000ff0500720c */ /* 0x000fca0003f05300 */
[----:B------:R3:W5:Y:S01]  /*0280*/  @!P3 LDG.E R7, desc[UR18][R10.64] ;  /* 0x000000120a07b981 */ /* 0x000762000c1e1900 */
[----:B------:R-:W3:Y:S01]  /*0290*/  S2UR UR17, SR_CTAID.X ;  /* 0x00000000001179c3 */ /* 0x000ee20000002500 */
[----:B------:R-:W1:Y:S01]  /*02a0*/  S2R R25, SR_CTAID.Z ;  /* 0x0000000000197919 */ /* 0x000e620000002700 */
[----:B------:R-:W1:Y:S06]  /*02b0*/  S2R R86, SR_TID.X ;  /* 0x0000000000567919 */ /* 0x000e6c0000002100 */
[----:B------:R-:W2:Y:S01]  /*02c0*/  @!P4 LDC R196, c[0x0][0x434] ;  /* 0x00010d00ffc4cb82 */ /* 0x000ea20000000800 */
[----:B-1----:R-:W-:-:S04]  /*02d0*/  @!P2 ISETP.NE.U32.AND P3, PT, R2, RZ, PT ;  /* 0x000000ff0200a20c */ /* 0x002fc80003f65070 */
[----:B------:R-:W-:-:S04]  /*02e0*/  @!P2 ISETP.NE.AND.EX P3, PT, R3, RZ, PT, P3 ;  /* 0x000000ff0300a20c */ /* 0x000fc80003f65330 */
[----:B------:R-:W-:Y:S01]  /*02f0*/  @!P2 SEL R3, R0, RZ, P3 ;  /* 0x000000ff0003a207 */ /* 0x000fe20001800000 */
[----:B---3--:R-:W-:Y:S01]  /*0300*/  USHF.L.U32 UR16, UR17, 0x7, URZ ;  /* 0x0000000711107899 */ /* 0x008fe200080006ff */
[----:B------:R-:W1:Y:S01]  /*0310*/  @!P0 LDC R0, c[0x0][0x438] ;  /* 0x00010e00ff008b82 */ /* 0x000e620000000800 */
[----:B--2---:R-:W-:-:S05]  /*0320*/  @P4 IMAD.IADD R196, R8, 0x1, -R203 ;  /* 0x0000000108c44824 */ /* 0x004fca00078e0acb */
[----:B------:R-:W-:Y:S01]  /*0330*/  ISETP.GT.AND P4, PT, R196, UR16, PT ;  /* 0x00000010c4007c0c */ /* 0x000fe2000bf84270 */
[----:B----4-:R-:W-:Y:S01]  /*0340*/  @P2 IMAD.IADD R88, R9, 0x1, -R6 ;  /* 0x0000000109582824 */ /* 0x010fe200078e0a06 */
[----:B-1----:R-:W-:Y:S11]  /*0350*/  @!P0 BRA `(.L_x_1734) ;  /* 0x00000000000c8947 */ /* 0x002ff60003800000 */
[----:B------:R-:W2:Y:S02]  /*0360*/  @P1 LDG.E R0, desc[UR18][R10.64+0x4] ;  /* 0x000004120a001981 */ /* 0x000ea4000c1e1900 */
[----:B--2--5:R-:W-:-:S06]  /*0370*/  @P1 IADD3 R0, PT, PT, R0, -R7, RZ ;  /* 0x8000000700001210 */ /* 0x024fcc0007ffe0ff */
[----:B------:R1:W5:Y:S02]  /*0380*/  @!P1 LDG.E R0, desc[UR18][R10.64] ;  /* 0x000000120a009981 */ /* 0x000364000c1e1900 */
.L_x_1734:
        /* <DEDUP_REMOVED lines=15> */
[----:B-1----:R-:W-:-:S07]  /*0480*/  @P0 IMAD.MOV.U32 R10, RZ, RZ, 0x1 ;  /* 0x00000001ff0a0424 */ /* 0x002fce00078e00ff */
[----:B------:R-:W1:Y:S08]  /*0490*/  @P0 LDC.64 R2, c[0x0][0x430] ;  /* 0x00010c00ff020b82 */ /* 0x000e700000000a00 */
        /* <DEDUP_REMOVED lines=13> */
.L_x_1736:
[----:B------:R-:W1:Y:S01]  /*0570*/  LDCU UR6, c[0x0][0x440] ;  /* 0x00008800ff0677ac */ /* 0x000e620008000800 */
[----:B--2---:R-:W-:Y:S01]  /*0580*/  @!P1 IMAD.WIDE.U32 R14, R204, R6, RZ ;  /* 0x00000006cc0e9225 */ /* 0x004fe200078e00ff */
[----:B------:R-:W-:Y:S01]  /*0590*/  IADD3 R196, PT, PT, R196, -UR16, RZ ;  /* 0x80000010c4c47c10 */ /* 0x000fe2000fffe0ff */
[----:B------:R-:W-:Y:S01]  /*05a0*/  BSSY.RECONVERGENT B0, `(.L_x_1737) ;  /* 0x000002d000007945 */ /* 0x000fe20003800200 */
[----:B------:R-:W2:Y:S01]  /*05b0*/  LDCU.64 UR4, c[0x0][0x410] ;  /* 0x00008200ff0477ac */ /* 0x000ea20008000a00 */
[----:B------:R-:W-:Y:S01]  /*05c0*/  @!P1 IMAD R2, R204, R7, R15 ;  /* 0x00000007cc029224 */ /* 0x000fe200078e020f */
[C---:B------:R-:W-:Y:S01]  /*05d0*/  ISETP.NE.AND P0, PT, R203.reuse, -0x1, PT ;  /* 0xffffffffcb00780c */ /* 0x040fe20003f05270 */
[----:B------:R-:W-:Y:S01]  /*05e0*/  @P1 IMAD.WIDE.U32 R6, R203, R4, RZ ;  /* 0x00000004cb061225 */ /* 0x000fe200078e00ff */
[----:B------:R-:W-:-:S03]  /*05f0*/  UIMAD.WIDE.U32 UR8, UR17, 0x80, URZ ;  /* 0x00000080110878a5 */ /* 0x000fc6000f8e00ff */
[----:B------:R-:W-:Y:S02]  /*0600*/  IMAD.SHL.U32 R8, R86, 0x8, RZ ;  /* 0x0000000856087824 */ /* 0x000fe400078e00ff */
[----:B------:R-:W-:Y:S02]  /*0610*/  @!P1 IMAD.MOV.U32 R4, RZ, RZ, R14 ;  /* 0x000000ffff049224 */ /* 0x000fe400078e000e */
[----:B------:R-:W-:Y:S01]  /*0620*/  @P1 IMAD R2, R203, R5, R7 ;  /* 0x00000005cb021224 */ /* 0x000fe200078e0207 */
[----:B------:R-:W-:Y:S01]  /*0630*/  LOP3.LUT R5, R8, 0x38, RZ, 0xc0, !PT ;  /* 0x0000003808057812 */ /* 0x000fe200078ec0ff */
[----:B------:R-:W-:Y:S01]  /*0640*/  @P1 IMAD.MOV.U32 R4, RZ, RZ, R6 ;  /* 0x000000ffff041224 */ /* 0x000fe200078e0006 */
[----:B------:R-:W-:Y:S01]  /*0650*/  SHF.R.U32.HI R7, RZ, 0x3, R86 ;  /* 0x00000003ff077819 */ /* 0x000fe20000011656 */
[----:B----4-:R-:W-:Y:S01]  /*0660*/  IMAD R3, R25, R12, RZ ;  /* 0x0000000c19037224 */ /* 0x010fe200078e02ff */
[C---:B-1----:R-:W-:Y:S02]  /*0670*/  ISETP.GE.AND P2, PT, R5.reuse, UR6, PT ;  /* 0x0000000605007c0c */ /* 0x042fe4000bf46270 */
[C---:B------:R-:W-:Y:S01]  /*0680*/  IADD3 R12, P4, PT, R5.reuse, R4, RZ ;  /* 0x00000004050c7210 */ /* 0x040fe20007f9e0ff */
[C---:B------:R-:W-:Y:S01]  /*0690*/  @!P3 IMAD R3, R204.reuse, R10, R3 ;  /* 0x0000000acc03b224 */ /* 0x040fe200078e0203 */
[----:B------:R-:W-:Y:S01]  /*06a0*/  ISETP.NE.AND P1, PT, R5, RZ, PT ;  /* 0x000000ff0500720c */ /* 0x000fe20003f25270 */
[----:B------:R-:W-:Y:S01]  /*06b0*/  IMAD R204, R204, R9, RZ ;  /* 0x00000009cccc7224 */ /* 0x000fe200078e02ff */
[----:B------:R-:W-:Y:S01]  /*06c0*/  IADD3.X R13, PT, PT, RZ, R2, RZ, P4, !PT ;  /* 0x00000002ff0d7210 */ /* 0x000fe200027fe4ff */
[C---:B------:R-:W-:Y:S01]  /*06d0*/  VIADD R9, R7.reuse, 0x10 ;  /* 0x0000001007097836 */ /* 0x040fe20000000000 */
[CC--:B------:R-:W-:Y:S01]  /*06e0*/  ISETP.GE.OR P4, PT, R7.reuse, R196.reuse, P2 ;  /* 0x000000c40700720c */ /* 0x0c0fe20001786670 */
[----:B------:R-:W-:Y:S01]  /*06f0*/  VIADD R11, R7, 0x20 ;  /* 0x00000020070b7836 */ /* 0x000fe20000000000 */
[----:B------:R-:W-:Y:S01]  /*0700*/  SEL R204, R204, R203, !P0 ;  /* 0x000000cbcccc7207 */ /* 0x000fe20004000000 */
[----:B--2---:R-:W-:Y:S01]  /*0710*/  IMAD.WIDE.U32 R12, R25, UR4, R12 ;  /* 0x00000004190c7c25 */ /* 0x004fe2000f8e000c */
[----:B------:R-:W-:-:S02]  /*0720*/  ISETP.GE.OR P5, PT, R7, R196, P1 ;  /* 0x000000c40700720c */ /* 0x000fc40000fa6670 */
[----:B------:R-:W-:Y:S01]  /*0730*/  SHF.R.S32.HI R4, RZ, 0x1f, R204 ;  /* 0x0000001fff047819 */ /* 0x000fe200000114cc */
[----:B------:R-:W-:Y:S01]  /*0740*/  IMAD R15, R25, UR5, R13 ;  /* 0x00000005190f7c24 */ /* 0x000fe2000f8e020d */
[----:B------:R-:W-:Y:S01]  /*0750*/  SEL R6, R204, RZ, P3 ;  /* 0x000000ffcc067207 */ /* 0x000fe20001800000 */
[----:B------:R-:W-:Y:S01]  /*0760*/  IMAD R10, R0, UR16, RZ ;  /* 0x00000010000a7c24 */ /* 0x000fe2000f8e02ff */
[----:B------:R-:W-:Y:S02]  /*0770*/  SEL R2, R4, RZ, P3 ;  /* 0x000000ff04027207 */ /* 0x000fe40001800000 */
[-C--:B------:R-:W-:Y:S02]  /*0780*/  ISETP.GE.OR P0, PT, R9, R196.reuse, P1 ;  /* 0x000000c40900720c */ /* 0x080fe40000f06670 */
[-C--:B------:R-:W-:Y:S02]  /*0790*/  ISETP.GE.OR P6, PT, R11, R196.reuse, P1 ;  /* 0x000000c40b00720c */ /* 0x080fe40000fc6670 */
[----:B------:R-:W-:-:S02]  /*07a0*/  ISETP.GE.OR P3, PT, R9, R196, P2 ;  /* 0x000000c40900720c */ /* 0x000fc40001766670 */
        /* <DEDUP_REMOVED lines=12> */
.L_x_1738:
[----:B------:R-:W-:Y:S05]  /*0870*/  BSYNC.RECONVERGENT B0 ;  /* 0x0000000000007941 */ /* 0x000fea0003800200 */
.L_x_1737:
        /* <DEDUP_REMOVED lines=17> */
.L_x_1740:
[----:B------:R-:W-:Y:S05]  /*0990*/  BSYNC.RECONVERGENT B0 ;  /* 0x0000000000007941 */ /* 0x000fea0003800200 */
.L_x_1739:
        /* <DEDUP_REMOVED lines=17> */
.L_x_1742:
[----:B------:R-:W-:Y:S05]  /*0ab0*/  BSYNC.RECONVERGENT B0 ;  /* 0x0000000000007941 */ /* 0x000fea0003800200 */
.L_x_1741:
[----:B------:R-:W-:Y:S01]  /*0ac0*/  BSSY.RECONVERGENT B0, `(.L_x_1743) ;  /* 0x0000011000007945 */ /* 0x000fe20003800200 */
[----:B------:R-:W-:Y:S02]  /*0ad0*/  ISETP.GE.OR P4, PT, R23, R196, P2 ;  /* 0x000000c41700720c */ /* 0x000fe40001786670 */
[----:B------:R-:W-:Y:S01]  /*0ae0*/  IADD3 R21, PT, PT, R7, 0x50, RZ ;  /* 0x0000005007157810 */ /* 0x000fe20007ffe0ff */
        /* <DEDUP_REMOVED lines=14> */
.L_x_1744:
[----:B------:R-:W-:Y:S05]  /*0bd0*/  BSYNC.RECONVERGENT B0 ;  /* 0x0000000000007941 */ /* 0x000fea0003800200 */
.L_x_1743:
[----:B------:R-:W-:Y:S01]  /*0be0*/  BSSY.RECONVERGENT B0, `(.L_x_1745) ;  /* 0x0000012000007945 */ /* 0x000fe20003800200 */
[----:B------:R-:W-:Y:S01]  /*0bf0*/  ISETP.GE.OR P3, PT, R21, R196, P2 ;  /* 0x000000c41500720c */ /* 0x000fe20001766670 */
[C---:B--234-:R-:W-:Y:S01]  /*0c00*/  VIADD R19, R7.reuse, 0x60 ;  /* 0x0000006007137836 */ /* 0x05cfe20000000000 */
        /* <DEDUP_REMOVED lines=15> */
.L_x_1746:
[----:B------:R-:W-:Y:S05]  /*0d00*/  BSYNC.RECONVERGENT B0 ;  /* 0x0000000000007941 */ /* 0x000fea0003800200 */
.L_x_1745:
[----:B------:R-:W-:Y:S01]  /*0d10*/  BSSY.RECONVERGENT B0, `(.L_x_1747) ;  /* 0x0000011000007945 */ /* 0x000fe20003800200 */
[-C--:B------:R-:W-:Y:S02]  /*0d20*/  ISETP.GE.OR P4, PT, R19, R196.reuse, P2 ;  /* 0x000000c41300720c */ /* 0x080fe40001786670 */
[----:B------:R-:W-:Y:S01]  /*0d30*/  ISETP.GE.OR P2, PT, R17, R196, P2 ;  /* 0x000000c41100720c */ /* 0x000fe20001746670 */
[----:B------:R-:W-:-:S12]  /*0d40*/  @P3 BRA `(.L_x_1748) ;  /* 0x0000000000343947 */ /* 0x000fd80003800000 */
        /* <DEDUP_REMOVED lines=13> */
.L_x_1748:
[----:B------:R-:W-:Y:S05]  /*0e20*/  BSYNC.RECONVERGENT B0 ;  /* 0x0000000000007941 */ /* 0x000fea0003800200 */
.L_x_1747:
        /* <DEDUP_REMOVED lines=15> */
.L_x_1750:
[----:B------:R-:W-:Y:S05]  /*0f20*/  BSYNC.RECONVERGENT B0 ;  /* 0x0000000000007941 */ /* 0x000fea0003800200 */
.L_x_1749:
[----:B------:R-:W-:Y:S01]  /*0f30*/  BSSY.RECONVERGENT B0, `(.L_x_1751) ;  /* 0x0000011000007945 */ /* 0x000fe20003800200 */
[--C-:B------:R-:W-:Y:S02]  /*0f40*/  IADD3 R6, P4, P3, R10, R6, R3.reuse ;  /* 0x000000060a067210 */ /* 0x100fe40007b9e003 */
[----:B-1----:R-:W-:Y:S02]  /*0f50*/  SHF.R.S32.HI R5, RZ, 0x1f, R10 ;  /* 0x0000001fff057819 */ /* 0x002fe4000001140a */
[----:B------:R-:W-:Y:S01]  /*0f60*/  SHF.R.S32.HI R3, RZ, 0x1f, R3 ;  /* 0x0000001fff037819 */ /* 0x000fe20000011403 */
[----:B------:R-:W-:Y:S05]  /*0f70*/  @P2 BRA `(.L_x_1752) ;  /* 0x0000000000302947 */ /* 0x000fea0003800000 */
[----:B------:R-:W1:Y:S01]  /*0f80*/  LDCU.64 UR6, c[0x0][0x408] ;  /* 0x00008100ff0677ac */ /* 0x000e620008000a00 */
[----:B------:R-:W-:Y:S02]  /*0f90*/  IADD3 R13, P2, PT, R8, 0x70, RZ ;  /* 0x00000070080d7810 */ /* 0x000fe40007f5e0ff */
[----:B------:R-:W-:Y:S01]  /*0fa0*/  MOV R14, R12 ;  /* 0x0000000c000e7202 */ /* 0x000fe20000000f00 */
[----:B------:R-:W5:Y:S01]  /*0fb0*/  LDCU.64 UR4, c[0x0][0x3f0] ;  /* 0x00007e00ff0477ac */ /* 0x000f620008000a00 */
[----:B------:R-:W-:-:S05]  /*0fc0*/  IADD3.X R4, PT, PT, RZ, UR9, RZ, P2, !PT ;  /* 0x00000009ff047c10 */ /* 0x000fca00097fe4ff */
[----:B-1----:R-:W-:Y:S02]  /*0fd0*/  IMAD R4, R4, UR6, RZ ;  /* 0x0000000604047c24 */ /* 0x002fe4000f8e02ff */
[----:B------:R-:W-:-:S04]  /*0fe0*/  IMAD.WIDE.U32 R14, R13, UR6, R14 ;  /* 0x000000060d0e7c25 */ /* 0x000fc8000f8e000e */
[----:B------:R-:W-:Y:S01]  /*0ff0*/  IMAD R13, R13, UR7, R4 ;  /* 0x000000070d0d7c24 */ /* 0x000fe2000f8e0204 */
[----:B-----5:R-:W-:-:S04]  /*1000*/  LEA R12, P2, R14, UR4, 0x1 ;  /* 0x000000040e0c7c11 */ /* 0x020fc8000f8408ff */
[----:B------:R-:W-:-:S04]  /*1010*/  IADD3 R13, PT, PT, R15, R13, RZ ;  /* 0x0000000d0f0d7210 */ /* 0x000fc80007ffe0ff */
[----:B------:R-:W-:-:S05]  /*1020*/  LEA.HI.X R13, R14, UR5, R13, 0x1, P2 ;  /* 0x000000050e0d7c11 */ /* 0x000fca00090f0c0d */
[----:B------:R1:W-:Y:S02]  /*1030*/  STG.E.128 desc[UR18][R12.64], RZ ;  /* 0x000000ff0c007986 */ /* 0x0003e4000c101d12 */
.L_x_1752:
[----:B------:R-:W-:Y:S05]  /*1040*/  BSYNC.RECONVERGENT B0 ;  /* 0x0000000000007941 */ /* 0x000fea0003800200 */
.L_x_1751:
[----:B------:R-:W-:Y:S01]  /*1050*/  BSSY.RECONVERGENT B0, `(.L_x_1753) ;  /* 0x000000b000007945 */ /* 0x000fe20003800200 */
[----:B------:R-:W-:-:S03]  /*1060*/  IADD3.X R2, PT, PT, R5, R2, R3, P4, P3 ;  /* 0x0000000205027210 */ /* 0x000fc600027e6403 */
[----:B------:R-:W-:Y:S05]  /*1070*/  @P5 BRA `(.L_x_1754) ;  /* 0x0000000000205947 */ /* 0x000fea0003800000 */
        /* <DEDUP_REMOVED lines=8> */
.L_x_1754:
[----:B------:R-:W-:Y:S05]  /*1100*/  BSYNC.RECONVERGENT B0 ;  /* 0x0000000000007941 */ /* 0x000fea0003800200 */
.L_x_1753:
        /* <DEDUP_REMOVED lines=15> */
.L_x_1756:
[----:B------:R-:W-:Y:S05]  /*1200*/  BSYNC.RECONVERGENT B0 ;  /* 0x0000000000007941 */ /* 0x000fea0003800200 */
.L_x_1755:
        /* <DEDUP_REMOVED lines=10> */
.L_x_1758:
[----:B------:R-:W-:Y:S05]  /*12b0*/  BSYNC.RECONVERGENT B0 ;  /* 0x0000000000007941 */ /* 0x000fea0003800200 */
.L_x_1757:
        /* <DEDUP_REMOVED lines=10> */
.L_x_1760:
[----:B------:R-:W-:Y:S05]  /*1360*/  BSYNC.RECONVERGENT B0 ;  /* 0x0000000000007941 */ /* 0x000fea0003800200 */
.L_x_1759:
        /* <DEDUP_REMOVED lines=10> */
.L_x_1762:
[----:B------:R-:W-:Y:S05]  /*1410*/  BSYNC.RECONVERGENT B0 ;  /* 0x0000000000007941 */ /* 0x000fea0003800200 */
.L_x_1761:
        /* <DEDUP_REMOVED lines=10> */
.L_x_1764:
[----:B------:R-:W-:Y:S05]  /*14c0*/  BSYNC.RECONVERGENT B0 ;  /* 0x0000000000007941 */ /* 0x000fea0003800200 */
.L_x_1763:
        /* <DEDUP_REMOVED lines=10> */
.L_x_1766:
[----:B------:R-:W-:Y:S05]  /*1570*/  BSYNC.RECONVERGENT B0 ;  /* 0x0000000000007941 */ /* 0x000fea0003800200 */
.L_x_1765:
[----:B------:R-:W-:Y:S05]  /*1580*/  @P1 EXIT ;  /* 0x000000000000194d */ /* 0x000fea0003800000 */
[----:B------:R-:W5:Y:S01]  /*1590*/  LDCU.64 UR4, c[0x0][0x420] ;  /* 0x00008400ff0477ac */ /* 0x000f620008000a00 */
[----:B------:R-:W-:Y:S02]  /*15a0*/  IMAD R17, R17, R0, RZ ;  /* 0x0000000011117224 */ /* 0x000fe400078e02ff */
[----:B------:R-:W-:-:S03]  /*15b0*/  IMAD.MOV.U32 R5, RZ, RZ, 0x7f800000 ;  /* 0x7f800000ff057424 */ /* 0x000fc600078e00ff */
[----:B------:R-:W-:-:S04]  /*15c0*/  IADD3 R6, P0, PT, R17, R6, RZ ;  /* 0x0000000611067210 */ /* 0x000fc80007f1e0ff */
[----:B------:R-:W-:Y:S02]  /*15d0*/  LEA.HI.X.SX32 R17, R17, R2, 0x1, P0 ;  /* 0x0000000211117211 */ /* 0x000fe400000f0eff */
[----:B-----5:R-:W-:-:S04]  /*15e0*/  LEA R2, P0, R6, UR4, 0x2 ;  /* 0x0000000406027c11 */ /* 0x020fc8000f8010ff */
[----:B-1----:R-:W-:-:S05]  /*15f0*/  LEA.HI.X R3, R6, UR5, R17, 0x2, P0 ;  /* 0x0000000506037c11 */ /* 0x002fca00080f1411 */
[----:B------:R-:W-:Y:S01]  /*1600*/  STG.E desc[UR18][R2.64], R5 ;  /* 0x0000000502007986 */ /* 0x000fe2000c101912 */
[----:B------:R-:W-:Y:S05]  /*1610*/  EXIT ;  /* 0x000000000000794d */ /* 0x000fea0003800000 */
.L_x_1735:
        /* <DEDUP_REMOVED lines=22> */
.L_x_1767:
[----:B------:R-:W2:Y:S01]  /*1780*/  LDC.64 R34, c[0x0][0x3b8] ;  /* 0x0000ee00ff227b82 */ /* 0x000ea20000000a00 */
[----:B------:R-:W-:-:S05]  /*1790*/  IADD3 R8, PT, PT, R6, R7, RZ ;  /* 0x0000000706087210 */ /* 0x000fca0007ffe0ff */
[C---:B--2---:R-:W-:Y:S02]  /*17a0*/  IMAD R3, R8.reuse, R35, RZ ;  /* 0x0000002308037224 */ /* 0x044fe400078e02ff */
[----:B------:R-:W-:-:S05]  /*17b0*/  IMAD.WIDE.U32 R8, R8, R34, RZ ;  /* 0x0000002208087225 */ /* 0x000fca00078e00ff */
[----:B------:R-:W-:-:S07]  /*17c0*/  IADD3 R3, PT, PT, R9, R3, RZ ;  /* 0x0000000309037210 */ /* 0x000fce0007ffe0ff */
.L_x_1768:
[----:B------:R-:W2:Y:S01]  /*17d0*/  LDC R4, c[0x0][0x3e8] ;  /* 0x0000fa00ff047b82 */ /* 0x000ea20000000800 */
[----:B-1----:R-:W-:Y:S02]  /*17e0*/  MOV R10, RZ ;  /* 0x000000ff000a7202 */ /* 0x002fe40000000f00 */
[----:B--2---:R-:W-:-:S04]  /*17f0*/  IABS R9, R4 ;  /* 0x0000000400097213 */ /* 0x004fc80000000000 */
[----:B------:R-:W1:Y:S08]  /*1800*/  I2F.RP R12, R9 ;  /* 0x00000009000c7306 */ /* 0x000e700000209400 */
[----:B-1----:R-:W1:Y:S02]  /*1810*/  MUFU.RCP R11, R12 ;  /* 0x0000000c000b7308 */ /* 0x002e640000001000 */
[----:B-1----:R-:W-:-:S06]  /*1820*/  VIADD R11, R11, 0xffffffe ;  /* 0x0ffffffe0b0b7836 */ /* 0x002fcc0000000000 */
[----:B------:R-:W1:Y:S02]  /*1830*/  F2I.FTZ.U32.TRUNC.NTZ R11, R11 ;  /* 0x0000000b000b7305 */ /* 0x000e64000021f000 */
[----:B-1----:R-:W-:-:S04]  /*1840*/  IMAD.MOV R2, RZ, RZ, -R11 ;  /* 0x000000ffff027224 */ /* 0x002fc800078e0a0b */
[----:B------:R-:W-:Y:S01]  /*1850*/  IMAD R5, R2, R9, RZ ;  /* 0x0000000902057224 */ /* 0x000fe200078e02ff */
[----:B------:R-:W-:-:S03]  /*1860*/  IABS R2, R25 ;  /* 0x0000001900027213 */ /* 0x000fc60000000000 */
        /* <DEDUP_REMOVED lines=29> */
.L_x_1769:
[----:B------:R-:W1:Y:S01]  /*1a40*/  LDC.64 R4, c[0x0][0x3c0] ;  /* 0x0000f000ff047b82 */ /* 0x000e620000000a00 */
[----:B------:R-:W-:-:S05]  /*1a50*/  IADD3 R7, PT, PT, R6, R7, RZ ;  /* 0x0000000706077210 */ /* 0x000fca0007ffe0ff */
[C---:B-1----:R-:W-:Y:S02]  /*1a60*/  IMAD R6, R7.reuse, R5, RZ ;  /* 0x0000000507067224 */ /* 0x042fe400078e02ff */
[----:B------:R-:W-:-:S05]  /*1a70*/  IMAD.WIDE.U32 R10, R7, R4, RZ ;  /* 0x00000004070a7225 */ /* 0x000fca00078e00ff */
[----:B------:R-:W-:-:S07]  /*1a80*/  IADD3 R6, PT, PT, R11, R6, RZ ;  /* 0x000000060b067210 */ /* 0x000fce0007ffe0ff */
.L_x_1770:
[----:B------:R-:W-:Y:S01]  /*1a90*/  IMAD.SHL.U32 R205, R86, 0x8, RZ ;  /* 0x0000000856cd7824 */ /* 0x000fe200078e00ff */
[----:B------:R-:W1:Y:S01]  /*1aa0*/  LDCU.128 UR8, c[0x0][0x3d0] ;  /* 0x00007a00ff0877ac */ /* 0x000e620008000c00 */
[----:B------:R-:W-:Y:S01]  /*1ab0*/  SHF.R.U32.HI R15, RZ, 0x3, R86 ;  /* 0x00000003ff0f7819 */ /* 0x000fe20000011656 */
[----:B------:R-:W2:Y:S01]  /*1ac0*/  S2UR UR5, SR_CgaCtaId ;  /* 0x00000000000579c3 */ /* 0x000ea20000008800 */
[----:B------:R-:W-:Y:S01]  /*1ad0*/  VIADD R196, R196, -UR16 ;  /* 0x80000010c4c47c36 */ /* 0x000fe20008000000 */
[----:B------:R-:W-:Y:S01]  /*1ae0*/  LOP3.LUT R197, R205, 0x38, RZ, 0xc0, !PT ;  /* 0x00000038cdc57812 */ /* 0x000fe200078ec0ff */
[----:B------:R-:W3:Y:S01]  /*1af0*/  LDCU.64 UR12, c[0x0][0x390] ;  /* 0x00007200ff0c77ac */ /* 0x000ee20008000a00 */
[----:B------:R-:W-:Y:S01]  /*1b00*/  IMAD.SHL.U32 R192, R86, 0x40, RZ ;  /* 0x0000004056c07824 */ /* 0x000fe200078e00ff */
[----:B------:R-:W-:Y:S01]  /*1b10*/  BSSY.RECONVERGENT B0, `(.L_x_1771) ;  /* 0x0000040000007945 */ /* 0x000fe20003800200 */
[C---:B------:R-:W-:Y:S01]  /*1b20*/  IADD3 R10, P0, PT, R197.reuse, R10, RZ ;  /* 0x0000000ac50a7210 */ /* 0x040fe20007f1e0ff */
[----:B------:R-:W4:Y:S01]  /*1b30*/  LDCU.64 UR6, c[0x0][0x3c8] ;  /* 0x00007900ff0677ac */ /* 0x000f220008000a00 */
[----:B------:R-:W-:-:S02]  /*1b40*/  IADD3 R8, P1, PT, R197, R8, RZ ;  /* 0x00000008c5087210 */ /* 0x000fc40007f3e0ff */
[C---:B------:R-:W-:Y:S01]  /*1b50*/  LOP3.LUT R80, R192.reuse, 0x200, RZ, 0xc0, !PT ;  /* 0x00000200c0507812 */ /* 0x040fe200078ec0ff */
[----:B------:R-:W-:Y:S01]  /*1b60*/  IMAD.X R11, RZ, RZ, R6, P0 ;  /* 0x000000ffff0b7224 */ /* 0x000fe200000e0606 */
[----:B------:R-:W-:Y:S01]  /*1b70*/  IADD3 R18, P0, PT, R197, R18, RZ ;  /* 0x00000012c5127210 */ /* 0x000fe20007f1e0ff */
[----:B------:R-:W-:Y:S01]  /*1b80*/  IMAD.X R9, RZ, RZ, R3, P1 ;  /* 0x000000ffff097224 */ /* 0x000fe200008e0603 */
[----:B------:R-:W-:Y:S01]  /*1b90*/  LOP3.LUT R3, R205, 0x1f8, RZ, 0xc0, !PT ;  /* 0x000001f8cd037812 */ /* 0x000fe200078ec0ff */
[----:B------:R-:W-:Y:S01]  /*1ba0*/  IMAD.WIDE.U32 R16, R15, R4, R10 ;  /* 0x000000040f107225 */ /* 0x000fe200078e000a */
[----:B------:R-:W-:Y:S01]  /*1bb0*/  SHF.R.S32.HI R11, RZ, 0x1f, R2 ;  /* 0x0000001fff0b7819 */ /* 0x000fe20000011402 */
[----:B------:R-:W5:Y:S01]  /*1bc0*/  LDCU.64 UR14, c[0x0][0x388] ;  /* 0x00007100ff0e77ac */ /* 0x000f620008000a00 */
[----:B------:R-:W-:Y:S01]  /*1bd0*/  LOP3.LUT R6, R3, 0x38, R86, 0x78, !PT ;  /* 0x0000003803067812 */ /* 0x000fe200078e7856 */
[----:B------:R-:W-:Y:S01]  /*1be0*/  IMAD.WIDE.U32 R8, R15, R34, R8 ;  /* 0x000000220f087225 */ /* 0x000fe200078e0008 */
[----:B------:R-:W-:Y:S01]  /*1bf0*/  LOP3.LUT R10, R192, 0x1c0, RZ, 0xc0, !PT ;  /* 0x000001c0c00a7812 */ /* 0x000fe200078ec0ff */
[----:B------:R-:W-:-:S02]  /*1c00*/  UMOV UR4, 0x400 ;  /* 0x0000040000047882 */ /* 0x000fc40000000000 */
[----:B-1----:R-:W-:Y:S01]  /*1c10*/  IMAD R13, R11, UR8, RZ ;  /* 0x000000080b0d7c24 */ /* 0x002fe2000f8e02ff */
[----:B--2---:R-:W-:Y:S01]  /*1c20*/  ULEA UR5, UR5, UR4, 0x18 ;  /* 0x0000000405057291 */ /* 0x004fe2000f8ec0ff */
[----:B------:R-:W-:Y:S01]  /*1c30*/  IMAD R9, R15, R35, R9 ;  /* 0x000000230f097224 */ /* 0x000fe200078e0209 */
[--C-:B------:R-:W-:Y:S01]  /*1c40*/  LOP3.LUT R7, R10, 0x38, R205.reuse, 0xf8, !PT ;  /* 0x000000380a077812 */ /* 0x100fe200078ef8cd */
[----:B------:R-:W-:Y:S01]  /*1c50*/  IMAD R11, R11, UR10, RZ ;  /* 0x0000000a0b0b7c24 */ /* 0x000fe2000f8e02ff */
[----:B------:R-:W-:Y:S01]  /*1c60*/  LOP3.LUT R205, R6, 0x1e00, R205, 0xf8, !PT ;  /* 0x00001e0006cd7812 */ /* 0x000fe200078ef8cd */
[----:B------:R-:W-:Y:S02]  /*1c70*/  IMAD R17, R15, R5, R17 ;  /* 0x000000050f117224 */ /* 0x000fe400078e0211 */
[C---:B------:R-:W-:Y:S01]  /*1c80*/  IMAD R13, R2.reuse, UR9, R13 ;  /* 0x00000009020d7c24 */ /* 0x040fe2000f8e020d */
[----:B------:R-:W-:Y:S01]  /*1c90*/  LEA R205, R205, UR5, 0x1 ;  /* 0x00000005cdcd7c11 */ /* 0x000fe2000f8e08ff */
[----:B------:R-:W-:-:S02]  /*1ca0*/  IMAD R11, R2, UR11, R11 ;  /* 0x0000000b020b7c24 */ /* 0x000fc4000f8e020b */
[----:B------:R-:W-:-:S04]  /*1cb0*/  IMAD.WIDE.U32 R8, R2, UR8, R8 ;  /* 0x0000000802087c25 */ /* 0x000fc8000f8e0008 */
[----:B------:R-:W-:Y:S01]  /*1cc0*/  IMAD.WIDE.U32 R2, R2, UR10, R16 ;  /* 0x0000000a02027c25 */ /* 0x000fe2000f8e0010 */
[----:B-----5:R-:W-:Y:S01]  /*1cd0*/  LEA R201, P1, R8, UR14, 0x1 ;  /* 0x0000000e08c97c11 */ /* 0x020fe2000f8208ff */
[----:B------:R-:W-:Y:S02]  /*1ce0*/  USHF.R.U32.HI UR10, URZ, 0x19, UR17 ;  /* 0x00000019ff0a7899 */ /* 0x000fe40008011611 */
[----:B------:R-:W-:Y:S01]  /*1cf0*/  IMAD.X R19, RZ, RZ, R0, P0 ;  /* 0x000000ffff137224 */ /* 0x000fe200000e0600 */
[C---:B---3--:R-:W-:Y:S01]  /*1d00*/  LEA R199, P0, R2.reuse, UR12, 0x1 ;  /* 0x0000000c02c77c11 */ /* 0x048fe2000f8008ff */
[----:B------:R-:W-:Y:S01]  /*1d10*/  IMAD.IADD R198, R3, 0x1, R11 ;  /* 0x0000000103c67824 */ /* 0x000fe200078e020b */
[----:B------:R-:W-:Y:S01]  /*1d20*/  SHF.R.U32.HI R0, RZ, 0x1, R86 ;  /* 0x00000001ff007819 */ /* 0x000fe20000011656 */
[----:B----4-:R-:W-:Y:S01]  /*1d30*/  IMAD.WIDE.U32 R18, R25, UR6, R18 ;  /* 0x0000000619127c25 */ /* 0x010fe2000f8e0012 */
[----:B------:R-:W-:Y:S02]  /*1d40*/  USHF.L.U32 UR6, UR17, 0x7, URZ ;  /* 0x0000000711067899 */ /* 0x000fe400080006ff */
[----:B------:R-:W-:Y:S01]  /*1d50*/  LEA.HI.X R198, R2, UR13, R198, 0x1, P0 ;  /* 0x0000000d02c67c11 */ /* 0x000fe200080f0cc6 */
[----:B------:R-:W-:Y:S01]  /*1d60*/  IMAD.IADD R200, R9, 0x1, R13 ;  /* 0x0000000109c87824 */ /* 0x000fe200078e020d */
[C---:B------:R-:W-:Y:S01]  /*1d70*/  ISETP.GE.AND P0, PT, R15.reuse, R196, PT ;  /* 0x000000c40f00720c */ /* 0x040fe20003f06270 */
[----:B------:R-:W-:Y:S01]  /*1d80*/  IMAD.SHL.U32 R9, R86, 0x20, RZ ;  /* 0x0000002056097824 */ /* 0x000fe200078e00ff */
[----:B------:R-:W-:Y:S01]  /*1d90*/  LOP3.LUT R202, R15, UR6, RZ, 0xfc, !PT ;  /* 0x000000060fca7c12 */ /* 0x000fe2000f8efcff */
[----:B------:R-:W-:Y:S01]  /*1da0*/  IMAD R25, R25, UR7, R19 ;  /* 0x0000000719197c24 */ /* 0x000fe2000f8e0213 */
[----:B------:R-:W-:-:S02]  /*1db0*/  LEA.HI.X R200, R8, UR15, R200, 0x1, P1 ;  /* 0x0000000f08c87c11 */ /* 0x000fc400088f0cc8 */
[----:B------:R-:W-:Y:S02]  /*1dc0*/  LOP3.LUT R9, R9, 0x7c00, RZ, 0xc0, !PT ;  /* 0x00007c0009097812 */ /* 0x000fe400078ec0ff */
[----:B------:R-:W-:-:S05]  /*1dd0*/  LOP3.LUT R33, R7, 0x8, R0, 0x78, !PT ;  /* 0x0000000807217812 */ /* 0x000fca00078e7800 */
        /* <DEDUP_REMOVED lines=18> */
.L_x_1773:
[----:B------:R1:W-:Y:S02]  /*1f00*/  STS.128 [R205], RZ ;  /* 0x000000ffcd007388 */ /* 0x0003e40000000c00 */
.L_x_1772:
[----:B------:R-:W-:Y:S05]  /*1f10*/  BSYNC.RECONVERGENT B0 ;  /* 0x0000000000007941 */ /* 0x000fea0003800200 */
.L_x_1771:
[C---:B------:R-:W-:Y:S01]  /*1f20*/  VIADD R13, R15.reuse, 0x10 ;  /* 0x000000100f0d7836 */ /* 0x040fe20000000000 */
[----:B------:R-:W-:Y:S01]  /*1f30*/  LEA.HI.SX32 R85, R32, 0xffffffff, 0x1a ;  /* 0xffffffff20557811 */ /* 0x000fe200078fd2ff */
[C---:B--2---:R-:W-:Y:S01]  /*1f40*/  VIADD R3, R15.reuse, 0x50 ;  /* 0x000000500f037836 */ /* 0x044fe20000000000 */
[----:B------:R-:W-:Y:S01]  /*1f50*/  BSSY.RECONVERGENT B0, `(.L_x_1774) ;  /* 0x0000025000007945 */ /* 0x000fe20003800200 */
[----:B------:R-:W-:Y:S01]  /*1f60*/  VIADD R11, R15, 0x40 ;  /* 0x000000400f0b7836 */ /* 0x000fe20000000000 */
[-C--:B------:R-:W-:Y:S01]  /*1f70*/  ISETP.GE.AND P6, PT, R13, R196.reuse, PT ;  /* 0x000000c40d00720c */ /* 0x080fe20003fc6270 */
[----:B------:R-:W-:Y:S01]  /*1f80*/  VIADD R17, R15, 0x60 ;  /* 0x000000600f117836 */ /* 0x000fe20000000000 */
[-C--:B------:R-:W-:Y:S01]  /*1f90*/  ISETP.GE.AND P4, PT, R3, R196.reuse, PT ;  /* 0x000000c40300720c */ /* 0x080fe20003f86270 */
[----:B------:R-:W-:Y:S01]  /*1fa0*/  VIADD R3, R15, 0x70 ;  /* 0x000000700f037836 */ /* 0x000fe20000000000 */
[-C--:B------:R-:W-:Y:S01]  /*1fb0*/  ISETP.GE.AND P5, PT, R11, R196.reuse, PT ;  /* 0x000000c40b00720c */ /* 0x080fe20003fa6270 */
[----:B------:R-:W-:Y:S01]  /*1fc0*/  VIADD R11, R15, 0x20 ;  /* 0x000000200f0b7836 */ /* 0x000fe20000000000 */
[-C--:B------:R-:W-:Y:S01]  /*1fd0*/  ISETP.GE.AND P3, PT, R17, R196.reuse, PT ;  /* 0x000000c41100720c */ /* 0x080fe20003f66270 */
[----:B------:R-:W-:Y:S01]  /*1fe0*/  IMAD R0, R85, -0x40, R88 ;  /* 0xffffffc055007824 */ /* 0x000fe200078e0258 */
[-C--:B------:R-:W-:Y:S01]  /*1ff0*/  ISETP.GE.AND P2, PT, R3, R196.reuse, PT ;  /* 0x000000c40300720c */ /* 0x080fe20003f46270 */
[----:B------:R-:W-:Y:S01]  /*2000*/  VIADD R3, R15, 0x30 ;  /* 0x000000300f037836 */ /* 0x000fe20000000000 */
[----:B------:R-:W-:Y:S01]  /*2010*/  ISETP.GE.AND P0, PT, R11, R196, PT ;  /* 0x000000c40b00720c */ /* 0x000fe20003f06270 */
[----:B------:R-:W-:Y:S01]  /*2020*/  IMAD.SHL.U32 R82, R34, 0x40, RZ ;  /* 0x0000004022527824 */ /* 0x000fe200078e00ff */
        /* <DEDUP_REMOVED lines=23> */
.L_x_1775:
[----:B------:R-:W-:Y:S05]  /*21a0*/  BSYNC.RECONVERGENT B0 ;  /* 0x0000000000007941 */ /* 0x000fea0003800200 */
.L_x_1774:
[----:B---3--:R-:W-:Y:S01]  /*21b0*/  SHF.R.S32.HI R15, RZ, 0x1f, R85 ;  /* 0x0000001fff0f7819 */ /* 0x008fe20000011455 */
[-C--:B------:R-:W-:Y:S01]  /*21c0*/  IMAD R21, R81, R85.reuse, RZ ;  /* 0x0000005551157224 */ /* 0x080fe200078e02ff */
[----:B------:R-:W-:Y:S01]  /*21d0*/  BSSY.RECONVERGENT B0, `(.L_x_1776) ;  /* 0x0000019000007945 */ /* 0x000fe20003800200 */
[----:B------:R-:W-:Y:S01]  /*21e0*/  ISETP.GE.AND P6, PT, R3, R196, PT ;  /* 0x000000c40300720c */ /* 0x000fe20003fc6270 */
[----:B------:R-:W-:-:S04]  /*21f0*/  IMAD.WIDE.U32 R16, R82, R85, RZ ;  /* 0x0000005552107225 */ /* 0x000fc800078e00ff */
[----:B------:R-:W-:Y:S01]  /*2200*/  IMAD R21, R15, R82, R21 ;  /* 0x000000520f157224 */ /* 0x000fe200078e0215 */
[----:B------:R-:W-:Y:S05]  /*2210*/  @P0 BRA `(.L_x_1777) ;  /* 0x0000000000500947 */ /* 0x000fea0003800000 */
        /* <DEDUP_REMOVED lines=20> */
.L_x_1777:
[----:B------:R-:W-:Y:S05]  /*2360*/  BSYNC.RECONVERGENT B0 ;  /* 0x0000000000007941 */ /* 0x000fea0003800200 */
.L_x_1776:
        /* <DEDUP_REMOVED lines=22> */
.L_x_1779:
[----:B------:R-:W-:Y:S05]  /*24d0*/  BSYNC.RECONVERGENT B0 ;  /* 0x0000000000007941 */ /* 0x000fea0003800200 */
.L_x_1778:
        /* <DEDUP_REMOVED lines=22> */
.L_x_1781:
[----:B------:R-:W-:Y:S05]  /*2640*/  BSYNC.RECONVERGENT B0 ;  /* 0x0000000000007941 */ /* 0x000fea0003800200 */
.L_x_1780:
        /* <DEDUP_REMOVED lines=22> */
.L_x_1783:
[----:B------:R-:W-:Y:S05]  /*27b0*/  BSYNC.RECONVERGENT B0 ;  /* 0x0000000000007941 */ /* 0x000fea0003800200 */
.L_x_1782:
        /* <DEDUP_REMOVED lines=22> */
.L_x_1785:
[----:B------:R-:W-:Y:S05]  /*2920*/  BSYNC.RECONVERGENT B0 ;  /* 0x0000000000007941 */ /* 0x000fea0003800200 */
.L_x_1784:
        /* <DEDUP_REMOVED lines=8> */
[----:B----4-:R-:W-:Y:S01]  /*29b0*/  IMAD.MOV.U32 R22, RZ, RZ, R18 ;  /* 0x000000ffff167224 */ /* 0x010fe200078e0012 */
        /* <DEDUP_REMOVED lines=13> */
.L_x_1787:
[----:B------:R-:W-:Y:S05]  /*2a90*/  BSYNC.RECONVERGENT B0 ;  /* 0x0000000000007941 */ /* 0x000fea0003800200 */
.L_x_1786:
        /* <DEDUP_REMOVED lines=13> */
.L_x_1790:
[----:B------:R1:W-:Y:S02]  /*2b70*/  STS.128 [R205+0x4000], RZ ;  /* 0x004000ffcd007388 */ /* 0x0003e40000000c00 */
.L_x_1789:
[----:B------:R-:W-:Y:S05]  /*2b80*/  BSYNC.RECONVERGENT B0 ;  /* 0x0000000000007941 */ /* 0x000fea0003800200 */
.L_x_1788:
        /* <DEDUP_REMOVED lines=12> */
[----:B----4-:R-:W-:Y:S01]  /*2c50*/  IMAD.X R19, R83, 0x1, R21, P0 ;  /* 0x0000000153137824 */ /* 0x010fe200000e0615 */
[----:B------:R-:W-:-:S04]  /*2c60*/  LEA R18, P0, R2, R201, 0x1 ;  /* 0x000000c902127211 */ /* 0x000fc800078008ff */
[----:B------:R-:W-:-:S05]  /*2c70*/  LEA.HI.X R19, R2, R200, R19, 0x1, P0 ;  /* 0x000000c802137211 */ /* 0x000fca00000f0c13 */
[----:B------:R-:W-:Y:S01]  /*2c80*/  @!PT LDS RZ, [RZ] ;  /* 0x00000000fffff984 */ /* 0x000fe20000000800 */
[----:B------:R-:W-:Y:S01]  /*2c90*/  @!PT LDS RZ, [RZ] ;  /* 0x00000000fffff984 */ /* 0x000fe20000000800 */
[----:B------:R-:W-:Y:S01]  /*2ca0*/  @!PT LDS RZ, [RZ] ;  /* 0x00000000fffff984 */ /* 0x000fe20000000800 */
[----:B------:R4:W-:Y:S04]  /*2cb0*/  LDGSTS.E.BYPASS.LTC128B.128 [R205+0x4800], desc[UR18][R18.64] ;  /* 0x0480000012cd7fae */ /* 0x0009e8000b981a12 */
.L_x_1792:
[----:B------:R-:W-:Y:S05]  /*2cc0*/  BSYNC.RECONVERGENT B0 ;  /* 0x0000000000007941 */ /* 0x000fea0003800200 */
.L_x_1791:
        /* <DEDUP_REMOVED lines=14> */
.L_x_1794:
[----:B------:R-:W-:Y:S05]  /*2db0*/  BSYNC.RECONVERGENT B0 ;  /* 0x0000000000007941 */ /* 0x000fea0003800200 */
.L_x_1793:
        /* <DEDUP_REMOVED lines=16> */
.L_x_1796:
[----:B------:R-:W-:Y:S05]  /*2ec0*/  BSYNC.RECONVERGENT B0 ;  /* 0x0000000000007941 */ /* 0x000fea0003800200 */
.L_x_1795:
[----:B------:R-:W0:Y:S01]  /*2ed0*/  LDGDEPBAR ;  /* 0x00000000000079af */ /* 0x000e220000000000 */
[C---:B------:R-:W-:Y:S01]  /*2ee0*/  SHF.L.U64.HI R2, R4.reuse, 0x6, R5 ;  /* 0x0000000604027819 */ /* 0x040fe20000010205 */
[----:B------:R-:W-:Y:S01]  /*2ef0*/  BSSY.RECONVERGENT B0, `(.L_x_1797) ;  /* 0x0000016000007945 */ /* 0x000fe20003800200 */
[----:B------:R-:W-:-:S03]  /*2f00*/  SHF.L.U32 R6, R4, 0x6, RZ ;  /* 0x0000000604067819 */ /* 0x000fc600000006ff */
[-C--:B------:R-:W-:Y:S02]  /*2f10*/  IMAD R2, R2, R85.reuse, RZ ;  /* 0x0000005502027224 */ /* 0x080fe400078e02ff */
[----:B-1----:R-:W-:-:S04]  /*2f20*/  IMAD.WIDE.U32 R16, R6, R85, RZ ;  /* 0x0000005506107225 */ /* 0x002fc800078e00ff */
[----:B------:R-:W-:-:S05]  /*2f30*/  IMAD R15, R15, R6, R2 ;  /* 0x000000060f0f7224 */ /* 0x000fca00078e0202 */
[----:B------:R-:W-:Y:S01]  /*2f40*/  IADD3 R15, PT, PT, R17, R15, RZ ;  /* 0x0000000f110f7210 */ /* 0x000fe20007ffe0ff */
[----:B------:R-:W-:-:S04]  /*2f50*/  DEPBAR.LE SB0, 0x0 ;  /* 0x000080000000791a */ /* 0x000fc80000000000 */
[----:B------:R-:W-:Y:S06]  /*2f60*/  BAR.SYNC.DEFER_BLOCKING 0x0 ;  /* 0x0000000000007b1d */ /* 0x000fec0000010000 */
[----:B------:R-:W-:Y:S05]  /*2f70*/  @P1 BRA `(.L_x_1798) ;  /* 0x0000000000301947 */ /* 0x000fea0003800000 */
[----:B------:R-:W1:Y:S02]  /*2f80*/  LDCU UR4, c[0x0][0x440] ;  /* 0x00008800ff0477ac */ /* 0x000e640008000800 */
[----:B-1----:R-:W-:-:S13]  /*2f90*/  ISETP.GE.AND P0, PT, R197, UR4, PT ;  /* 0x00000004c5007c0c */ /* 0x002fda000bf06270 */
        /* <DEDUP_REMOVED lines=8> */
.L_x_1799:
[----:B------:R1:W-:Y:S01]  /*3020*/  STS.128 [R205+0x6000], RZ ;  /* 0x006000ffcd007388 */ /* 0x0003e20000000c00 */
[----:B------:R-:W-:Y:S05]  /*3030*/  BRA `(.L_x_1800) ;  /* 0x0000000000047947 */ /* 0x000fea0003800000 */
.L_x_1798:
[----:B------:R1:W-:Y:S02]  /*3040*/  STS.128 [R205+0x6000], RZ ;  /* 0x006000ffcd007388 */ /* 0x0003e40000000c00 */
.L_x_1800:
[----:B------:R-:W-:Y:S05]  /*3050*/  BSYNC.RECONVERGENT B0 ;  /* 0x0000000000007941 */ /* 0x000fea0003800200 */
.L_x_1797:
[-C--:B------:R-:W-:Y:S01]  /*3060*/  ISETP.GE.AND P0, PT, R13, R0.reuse, PT ;  /* 0x000000000d00720c */ /* 0x080fe20003f06270 */
[----:B------:R-:W-:Y:S01]  /*3070*/  BSSY.RECONVERGENT B0, `(.L_x_1801) ;  /* 0x0000019000007945 */ /* 0x000fe20003800200 */
[----:B------:R-:W-:Y:S02]  /*3080*/  LOP3.LUT R2, R9, 0x200, R192, 0xf8, !PT ;  /* 0x0000020009027812 */ /* 0x000fe400078ef8c0 */
[-C--:B------:R-:W-:Y:S02]  /*3090*/  ISETP.GE.AND P1, PT, R3, R0.reuse, PT ;  /* 0x000000000300720c */ /* 0x080fe40003f26270 */
[----:B------:R-:W-:Y:S01]  /*30a0*/  LOP3.LUT R3, R7, 0x8, R86, 0x78, !PT ;  /* 0x0000000807037812 */ /* 0x000fe200078e7856 */
[----:B------:R-:W-:Y:S01]  /*30b0*/  IMAD.IADD R193, R33, 0x1, R2 ;  /* 0x0000000121c17824 */ /* 0x000fe200078e0202 */
[----:B------:R-:W-:Y:S02]  /*30c0*/  LOP3.LUT R192, R192, 0x400, RZ, 0xc0, !PT ;  /* 0x00000400c0c07812 */ /* 0x000fe400078ec0ff */
[----:B------:R-:W-:-:S02]  /*30d0*/  ISETP.GE.AND P2, PT, R11, R0, PT ;  /* 0x000000000b00720c */ /* 0x000fc40003f46270 */
[----:B------:R-:W-:Y:S01]  /*30e0*/  LEA R193, R193, UR5, 0x1 ;  /* 0x00000005c1c17c11 */ /* 0x000fe2000f8e08ff */
[----:B------:R1:W-:Y:S01]  /*30f0*/  @P0 STS.128 [R205+0x6800], RZ ;  /* 0x006800ffcd000388 */ /* 0x0003e20000000c00 */
[----:B------:R-:W-:Y:S01]  /*3100*/  IMAD R192, R3, 0x2, R192 ;  /* 0x0000000203c07824 */ /* 0x000fe200078e02c0 */
[----:B------:R-:W-:Y:S08]  /*3110*/  @P0 BRA `(.L_x_1802) ;  /* 0x0000000000380947 */ /* 0x000ff00003800000 */
        /* <DEDUP_REMOVED lines=14> */
.L_x_1802:
[----:B------:R-:W-:Y:S05]  /*3200*/  BSYNC.RECONVERGENT B0 ;  /* 0x0000000000007941 */ /* 0x000fea0003800200 */
.L_x_1801:
        /* <DEDUP_REMOVED lines=15> */
.L_x_1804:
[----:B------:R-:W-:Y:S05]  /*3300*/  BSYNC.RECONVERGENT B0 ;  /* 0x0000000000007941 */ /* 0x000fea0003800200 */
.L_x_1803:
        /* <DEDUP_REMOVED lines=11> */
[----:B-1----:R-:W-:-:S04]  /*33c0*/  LEA R2, P0, R14, R199, 0x1 ;  /* 0x000000c70e027211 */ /* 0x002fc800078008ff */
[----:B------:R-:W-:-:S05]  /*33d0*/  LEA.HI.X R3, R14, R198, R5, 0x1, P0 ;  /* 0x000000c60e037211 */ /* 0x000fca00000f0c05 */
[----:B------:R-:W-:Y:S01]  /*33e0*/  @!PT LDS RZ, [RZ] ;  /* 0x00000000fffff984 */ /* 0x000fe20000000800 */
[----:B------:R-:W-:Y:S01]  /*33f0*/  @!PT LDS RZ, [RZ] ;  /* 0x00000000fffff984 */ /* 0x000fe20000000800 */
[----:B------:R-:W-:Y:S01]  /*3400*/  @!PT LDS RZ, [RZ] ;  /* 0x00000000fffff984 */ /* 0x000fe20000000800 */
[----:B------:R1:W-:Y:S04]  /*3410*/  LDGSTS.E.BYPASS.LTC128B.128 [R205+0x7800], desc[UR18][R2.64] ;  /* 0x0780000002cd7fae */ /* 0x0003e8000b981a12 */
.L_x_1806:
[----:B------:R-:W-:Y:S05]  /*3420*/  BSYNC.RECONVERGENT B0 ;  /* 0x0000000000007941 */ /* 0x000fea0003800200 */
.L_x_1805:
[----:B------:R-:W-:Y:S01]  /*3430*/  LDSM.16.M88.4 R12, [R193] ;  /* 0x00000000c10c783b */ /* 0x000fe20000000200 */
[----:B------:R-:W-:Y:S01]  /*3440*/  R2P PR, R86, 0x6 ;  /* 0x0000000656007804 */ /* 0x000fe20000000000 */
[----:B-1----:R-:W-:Y:S01]  /*3450*/  IMAD.MOV.U32 R3, RZ, RZ, 0x20 ;  /* 0x00000020ff037424 */ /* 0x002fe200078e00ff */
[----:B------:R-:W1:Y:S01]  /*3460*/  LDCU UR4, c[0x0][0x50c] ;  /* 0x0000a180ff0477ac */ /* 0x000e620008000800 */
[----:B----4-:R-:W4:Y:S01]  /*3470*/  LDSM.16.M88.4 R20, [R192+UR5+0x4000] ;  /* 0x00400005c014783b */ /* 0x010f220008000200 */
[----:B------:R-:W-:Y:S02]  /*3480*/  VIADD R2, R192, UR5 ;  /* 0x00000005c0027c36 */ /* 0x000fe40008000000 */
[----:B------:R-:W-:Y:S01]  /*3490*/  SEL R3, R3, 0xffffffe0, !P1 ;  /* 0xffffffe003037807 */ /* 0x000fe20004800000 */
[----:B------:R-:W5:Y:S01]  /*34a0*/  LDSM.16.M88.4 R8, [R193+0x2000] ;  /* 0x00200000c108783b */ /* 0x000f620000000200 */
[----:B------:R-:W-:Y:S02]  /*34b0*/  IMAD.MOV.U32 R0, RZ, RZ, 0x40 ;  /* 0x00000040ff007424 */ /* 0x000fe400078e00ff */
[----:B------:R-:W-:Y:S01]  /*34c0*/  IMAD.SHL.U32 R86, R86, 0x2, RZ ;  /* 0x0000000256567824 */ /* 0x000fe200078e00ff */
[----:B------:R-:W-:Y:S01]  /*34d0*/  LDSM.16.M88.4 R68, [R192+UR5+0x4800] ;  /* 0x00480005c044783b */ /* 0x000fe20008000200 */
[C-C-:B------:R-:W-:Y:S01]  /*34e0*/  IMAD.IADD R191, R193.reuse, 0x1, R3.reuse ;  /* 0x00000001c1bf7824 */ /* 0x140fe200078e0203 */
[----:B------:R-:W-:Y:S01]  /*34f0*/  SEL R0, R0, 0xffffffc0, !P2 ;  /* 0xffffffc000007807 */ /* 0x000fe20005000000 */
[----:B------:R-:W-:Y:S01]  /*3500*/  IMAD.IADD R187, R2, 0x1, R3 ;  /* 0x0000000102bb7824 */ /* 0x000fe200078e0203 */
[----:B------:R-:W-:Y:S01]  /*3510*/  LOP3.LUT R86, R86, 0x6, RZ, 0xc0, !PT ;  /* 0x0000000656567812 */ /* 0x000fe200078ec0ff */
[----:B------:R-:W0:Y:S01]  /*3520*/  LDGDEPBAR ;  /* 0x00000000000079af */ /* 0x000e220000000000 */
[----:B------:R-:W-:Y:S01]  /*3530*/  IADD3 R190, PT, PT, R193, R0, RZ ;  /* 0x00000000c1be7210 */ /* 0x000fe20007ffe0ff */
[----:B------:R-:W-:-:S02]  /*3540*/  IMAD.IADD R186, R2, 0x1, R0 ;  /* 0x0000000102ba7824 */ /* 0x000fc400078e0200 */
[----:B------:R-:W-:Y:S01]  /*3550*/  LDSM.16.M88.4 R4, [R191] ;  /* 0x00000000bf04783b */ /* 0x000fe20000000200 */
[----:B------:R-:W-:Y:S02]  /*3560*/  IMAD R85, R85, 0x40, R86 ;  /* 0x0000004055557824 */ /* 0x000fe400078e0256 */
[C---:B------:R-:W-:Y:S01]  /*3570*/  IMAD.IADD R189, R3.reuse, 0x1, R190 ;  /* 0x0000000103bd7824 */ /* 0x040fe200078e02be */
[----:B------:R-:W2:Y:S01]  /*3580*/  LDSM.16.M88.4 R52, [R187+0x4000] ;  /* 0x00400000bb34783b */ /* 0x000ea20000000200 */
[----:B------:R-:W-:Y:S01]  /*3590*/  IMAD.IADD R185, R3, 0x1, R186 ;  /* 0x0000000103b97824 */ /* 0x000fe200078e02ba */
[----:B------:R-:W-:Y:S02]  /*35a0*/  ISETP.GE.AND P2, PT, R85, R88, PT ;  /* 0x000000585500720c */ /* 0x000fe40003f46270 */
[----:B------:R-:W3:Y:S04]  /*35b0*/  LDSM.16.M88.4 R64, [R191+0x2000] ;  /* 0x00200000bf40783b */ /* 0x000ee80000000200 */
[----:B------:R-:W-:Y:S04]  /*35c0*/  LDSM.16.M88.4 R40, [R186+0x4000] ;  /* 0x00400000ba28783b */ /* 0x000fe80000000200 */
[----:B------:R-:W1:Y:S04]  /*35d0*/  LDSM.16.M88.4 R48, [R190] ;  /* 0x00000000be30783b */ /* 0x000e680000000200 */
[----:B------:R-:W1:Y:S01]  /*35e0*/  LDSM.16.M88.4 R44, [R190+0x2000] ;  /* 0x00200000be2c783b */ /* 0x000e620000000200 */
[-C--:B----4-:R-:W-:Y:S03]  /*35f0*/  HMMA.16816.F32.BF16 R16, R12, R20.reuse, RZ ;  /* 0x000000140c10723c */ /* 0x090fe600000418ff */
[----:B------:R-:W-:Y:S04]  /*3600*/  LDSM.16.M88.4 R72, [R185+0x4000] ;  /* 0x00400000b948783b */ /* 0x000fe80000000200 */
[----:B------:R-:W4:Y:S01]  /*3610*/  LDSM.16.M88.4 R36, [R189] ;  /* 0x00000000bd24783b */ /* 0x000f220000000200 */
[C---:B-----5:R-:W-:Y:S03]  /*3620*/  HMMA.16816.F32.BF16 R24, R8.reuse, R20, RZ ;  /* 0x000000140818723c */ /* 0x060fe600000418ff */
[----:B------:R-:W5:Y:S04]  /*3630*/  LDSM.16.M88.4 R28, [R189+0x2000] ;  /* 0x00200000bd1c783b */ /* 0x000f680000000200 */
[----:B------:R-:W5:Y:S01]  /*3640*/  LDSM.16.M88.4 R60, [R187+0x4800] ;  /* 0x00480000bb3c783b */ /* 0x000f620000000200 */
[----:B------:R-:W-:Y:S03]  /*3650*/  HMMA.16816.F32.BF16 R56, R8, R22, RZ ;  /* 0x000000160838723c */ /* 0x000fe600000418ff */
[----:B------:R-:W-:Y:S05]  /*3660*/  LDSM.16.M88.4 R76, [R185+0x4800] ;  /* 0x00480000b94c783b */ /* 0x000fea0000000200 */
[----:B--2---:R-:W-:Y:S08]  /*3670*/  HMMA.16816.F32.BF16 R16, R4, R52, R16 ;  /* 0x000000340410723c */ /* 0x004ff00000041810 */
[----:B------:R-:W-:Y:S08]  /*3680*/  HMMA.16816.F32.BF16 R20, R12, R22, RZ ;  /* 0x000000160c14723c */ /* 0x000ff000000418ff */
[----:B---3--:R-:W-:Y:S08]  /*3690*/  HMMA.16816.F32.BF16 R24, R64, R52, R24 ;  /* 0x000000344018723c */ /* 0x008ff00000041818 */
[----:B-1----:R-:W-:Y:S08]  /*36a0*/  HMMA.16816.F32.BF16 R16, R48, R40, R16 ;  /* 0x000000283010723c */ /* 0x002ff00000041810 */
[-C--:B------:R-:W-:Y:S08]  /*36b0*/  HMMA.16816.F32.BF16 R20, R4, R54.reuse, R20 ;  /* 0x000000360414723c */ /* 0x080ff00000041814 */
[----:B------:R-:W-:Y:S01]  /*36c0*/  HMMA.16816.F32.BF16 R56, R64, R54, R56 ;  /* 0x000000364038723c */ /* 0x000fe20000041838 */
[----:B------:R-:W1:Y:S07]  /*36d0*/  LDSM.16.M88.4 R52, [R186+0x4800] ;  /* 0x00480000ba34783b */ /* 0x000e6e0000000200 */
        /* <DEDUP_REMOVED lines=8> */
[----:B------:R-:W-:Y:S01]  /*3760*/  HMMA.16816.F32.BF16 R40, R12, R68, RZ ;  /* 0x000000440c28723c */ /* 0x000fe200000418ff */
[----:B------:R-:W-:Y:S07]  /*3770*/  MUFU.TANH R2, R2 ;  /* 0x0000000200027308 */ /* 0x000fee0000002400 */
[----:B-----5:R-:W-:Y:S01]  /*3780*/  HMMA.16816.F32.BF16 R24, R28, R72, R24 ;  /* 0x000000481c18723c */ /* 0x020fe20000041818 */
[----:B------:R-:W-:Y:S07]  /*3790*/  MUFU.TANH R89, R89 ;  /* 0x0000005900597308 */ /* 0x000fee0000002400 */
[----:B------:R-:W-:Y:S01]  /*37a0*/  HMMA.16816.F32.BF16 R16, R8, R68, RZ ;  /* 0x000000440810723c */ /* 0x000fe200000418ff */
[----:B------:R-:W-:Y:S07]  /*37b0*/  MUFU.TANH R87, R87 ;  /* 0x0000005700577308 */ /* 0x000fee0000002400 */
[----:B------:R-:W-:Y:S01]  /*37c0*/  HMMA.16816.F32.BF16 R20, R36, R74, R20 ;  /* 0x0000004a2414723c */ /* 0x000fe20000041814 */
[----:B------:R-:W-:Y:S02]  /*37d0*/  MUFU.TANH R90, R90 ;  /* 0x0000005a005a7308 */ /* 0x000fe40000002400 */
[----:B------:R-:W-:Y:S01]  /*37e0*/  FMUL.FTZ R24, R24, UR4 ;  /* 0x0000000418187c20 */ /* 0x000fe20008410000 */
[----:B------:R-:W-:Y:S01]  /*37f0*/  FMUL.FTZ R25, R25, UR4 ;  /* 0x0000000419197c20 */ /* 0x000fe20008410000 */
[----:B------:R-:W-:Y:S01]  /*3800*/  FMUL.FTZ R26, R26, UR4 ;  /* 0x000000041a1a7c20 */ /* 0x000fe20008410000 */
[----:B------:R-:W-:-:S02]  /*3810*/  FMUL.FTZ R94, R27, UR4 ;  /* 0x000000041b5e7c20 */ /* 0x000fc40008410000 */
[-C--:B------:R-:W-:Y:S01]  /*3820*/  HMMA.16816.F32.BF16 R40, R4, R60.reuse, R40 ;  /* 0x0000003c0428723c */ /* 0x080fe20000041828 */
[----:B------:R-:W-:Y:S07]  /*3830*/  MUFU.TANH R91, R24 ;  /* 0x00000018005b7308 */ /* 0x000fee0000002400 */
[----:B------:R-:W-:Y:S01]  /*3840*/  HMMA.16816.F32.BF16 R16, R64, R60, R16 ;  /* 0x0000003c4010723c */ /* 0x000fe20000041810 */
[----:B------:R-:W-:Y:S02]  /*3850*/  MUFU.TANH R92, R25 ;  /* 0x00000019005c7308 */ /* 0x000fe40000002400 */
[----:B------:R-:W-:Y:S01]  /*3860*/  FMUL.FTZ R95, R20, UR4 ;  /* 0x00000004145f7c20 */ /* 0x000fe20008410000 */
[----:B------:R-:W-:Y:S01]  /*3870*/  FMUL.FTZ R96, R21, UR4 ;  /* 0x0000000415607c20 */ /* 0x000fe20008410000 */
[----:B------:R-:W-:Y:S01]  /*3880*/  FMUL.FTZ R97, R22, UR4 ;  /* 0x0000000416617c20 */ /* 0x000fe20008410000 */
[----:B------:R-:W-:-:S02]  /*3890*/  FMUL.FTZ R98, R23, UR4 ;  /* 0x0000000417627c20 */ /* 0x000fc40008410000 */
[----:B------:R-:W-:Y:S01]  /*38a0*/  HMMA.16816.F32.BF16 R20, R12, R70, RZ ;  /* 0x000000460c14723c */ /* 0x000fe200000418ff */
[----:B------:R-:W2:Y:S07]  /*38b0*/  MUFU.TANH R93, R26 ;  /* 0x0000001a005d7308 */ /* 0x000eae0000002400 */
[----:B-1----:R-:W-:Y:S01]  /*38c0*/  HMMA.16816.F32.BF16 R40, R48, R52, R40 ;  /* 0x000000343028723c */ /* 0x002fe20000041828 */
[----:B------:R-:W-:Y:S07]  /*38d0*/  MUFU.TANH R94, R94 ;  /* 0x0000005e005e7308 */ /* 0x000fee0000002400 */
[----:B------:R-:W-:Y:S01]  /*38e0*/  HMMA.16816.F32.BF16 R56, R28, R74, R56 ;  /* 0x0000004a1c38723c */ /* 0x000fe20000041838 */
[----:B------:R-:W-:Y:S01]  /*38f0*/  MUFU.TANH R95, R95 ;  /* 0x0000005f005f7308 */ /* 0x000fe20000002400 */
[----:B--2---:R-:W-:-:S06]  /*3900*/  FSEL R93, R93, -INF , !P2 ;  /* 0xff8000005d5d7808 */ /* 0x004fcc0005000000 */
[----:B------:R-:W-:Y:S01]  /*3910*/  HMMA.16816.F32.BF16 R24, R8, R70, RZ ;  /* 0x000000460818723c */ /* 0x000fe200000418ff */
[----:B------:R-:W1:Y:S01]  /*3920*/  LDSM.16.M88.4 R68, [R192+UR5+0x5000] ;  /* 0x00500005c044783b */ /* 0x000e620008000200 */
[----:B------:R-:W-:Y:S06]  /*3930*/  MUFU.TANH R97, R97 ;  /* 0x0000006100617308 */ /* 0x000fec0000002400 */
[----:B------:R-:W-:Y:S02]  /*3940*/  HMMA.16816.F32.BF16 R16, R44, R52, R16 ;  /* 0x000000342c10723c */ /* 0x000fe40000041810 */
[----:B------:R-:W-:Y:S01]  /*3950*/  MUFU.TANH R96, R96 ;  /* 0x0000006000607308 */ /* 0x000fe20000002400 */
[----:B------:R-:W-:Y:S01]  /*3960*/  FMUL.FTZ R56, R56, UR4 ;  /* 0x0000000438387c20 */ /* 0x000fe20008410000 */
[----:B------:R-:W-:Y:S01]  /*3970*/  FMUL.FTZ R57, R57, UR4 ;  /* 0x0000000439397c20 */ /* 0x000fe20008410000 */
[----:B------:R-:W-:Y:S01]  /*3980*/  FMUL.FTZ R58, R58, UR4 ;  /* 0x000000043a3a7c20 */ /* 0x000fe20008410000 */
[----:B------:R-:W-:-:S02]  /*3990*/  FMUL.FTZ R59, R59, UR4 ;  /* 0x000000043b3b7c20 */ /* 0x000fc40008410000 */
[-C--:B------:R-:W-:Y:S02]  /*39a0*/  HMMA.16816.F32.BF16 R20, R4, R62.reuse, R20 ;  /* 0x0000003e0414723c */ /* 0x080fe40000041814 */
[----:B------:R-:W-:Y:S06]  /*39b0*/  MUFU.TANH R99, R56 ;  /* 0x0000003800637308 */ /* 0x000fec0000002400 */
[----:B------:R-:W-:Y:S01]  /*39c0*/  HMMA.16816.F32.BF16 R24, R64, R62, R24 ;  /* 0x0000003e4018723c */ /* 0x000fe20000041818 */
[----:B------:R-:W2:Y:S01]  /*39d0*/  LDSM.16.M88.4 R60, [R187+0x5000] ;  /* 0x00500000bb3c783b */ /* 0x000ea20000000200 */
[----:B------:R-:W-:Y:S06]  /*39e0*/  MUFU.TANH R100, R57 ;  /* 0x0000003900647308 */ /* 0x000fec0000002400 */
[-C--:B------:R-:W-:Y:S02]  /*39f0*/  HMMA.16816.F32.BF16 R40, R36, R76.reuse, R40 ;  /* 0x0000004c2428723c */ /* 0x080fe40000041828 */
[----:B------:R-:W-:Y:S06]  /*3a00*/  MUFU.TANH R101, R58 ;  /* 0x0000003a00657308 */ /* 0x000fec0000002400 */
[----:B------:R-:W-:Y:S02]  /*3a10*/  HMMA.16816.F32.BF16 R16, R28, R76, R16 ;  /* 0x0000004c1c10723c */ /* 0x000fe40000041810 */
[----:B------:R1:W-:Y:S06]  /*3a20*/  MUFU.TANH R102, R59 ;  /* 0x0000003b00667308 */ /* 0x0003ec0000002400 */
[----:B------:R-:W-:Y:S02]  /*3a30*/  HMMA.16816.F32.BF16 R24, R44, R54, R24 ;  /* 0x000000362c18723c */ /* 0x000fe40000041818 */
[----:B------:R-:W-:Y:S01]  /*3a40*/  MUFU.TANH R98, R98 ;  /* 0x0000006200627308 */ /* 0x000fe20000002400 */
[----:B------:R-:W-:Y:S01]  /*3a50*/  FMUL.FTZ R76, R40, UR4 ;  /* 0x00000004284c7c20 */ /* 0x000fe20008410000 */
[----:B------:R-:W-:Y:S01]  /*3a60*/  FMUL.FTZ R77, R41, UR4 ;  /* 0x00000004294d7c20 */ /* 0x000fe20008410000 */
[----:B------:R-:W-:Y:S01]  /*3a70*/  FMUL.FTZ R103, R42, UR4 ;  /* 0x000000042a677c20 */ /* 0x000fe20008410000 */
[----:B------:R-:W-:-:S02]  /*3a80*/  FMUL.FTZ R104, R43, UR4 ;  /* 0x000000042b687c20 */ /* 0x000fc40008410000 */
[----:B------:R-:W-:Y:S01]  /*3a90*/  HMMA.16816.F32.BF16 R20, R48, R54, R20 ;  /* 0x000000363014723c */ /* 0x000fe20000041814 */
[----:B------:R-:W3:Y:S01]  /*3aa0*/  LDSM.16.M88.4 R40, [R186+0x5000] ;  /* 0x00500000ba28783b */ /* 0x000ee20000000200 */
[----:B------:R-:W-:Y:S01]  /*3ab0*/  MUFU.TANH R76, R76 ;  /* 0x0000004c004c7308 */ /* 0x000fe20000002400 */
[----:B------:R-:W-:Y:S01]  /*3ac0*/  FMUL.FTZ R16, R16, UR4 ;  /* 0x0000000410107c20 */ /* 0x000fe20008410000 */
[----:B------:R-:W-:Y:S01]  /*3ad0*/  FMUL.FTZ R17, R17, UR4 ;  /* 0x0000000411117c20 */ /* 0x000fe20008410000 */
[----:B------:R-:W-:Y:S01]  /*3ae0*/  FMUL.FTZ R18, R18, UR4 ;  /* 0x0000000412127c20 */ /* 0x000fe20008410000 */
[----:B------:R-:W-:Y:S02]  /*3af0*/  FMUL.FTZ R108, R19, UR4 ;  /* 0x00000004136c7c20 */ /* 0x000fe40008410000 */
[-C--:B-1----:R-:W-:Y:S02]  /*3b00*/  HMMA.16816.F32.BF16 R56, R12, R68.reuse, RZ ;  /* 0x000000440c38723c */ /* 0x082fe400000418ff */
[----:B------:R-:W-:Y:S06]  /*3b10*/  MUFU.TANH R105, R16 ;  /* 0x0000001000697308 */ /* 0x000fec0000002400 */
[----:B------:R-:W-:Y:S02]  /*3b20*/  HMMA.16816.F32.BF16 R52, R8, R68, RZ ;  /* 0x000000440834723c */ /* 0x000fe400000418ff */
[----:B------:R-:W-:Y:S06]  /*3b30*/  MUFU.TANH R106, R17 ;  /* 0x00000011006a7308 */ /* 0x000fec0000002400 */
[----:B------:R-:W-:Y:S02]  /*3b40*/  HMMA.16816.F32.BF16 R20, R36, R78, R20 ;  /* 0x0000004e2414723c */ /* 0x000fe40000041814 */
[----:B------:R1:W4:Y:S06]  /*3b50*/  MUFU.TANH R107, R18 ;  /* 0x00000012006b7308 */ /* 0x00032c0000002400 */
[-C--:B--2---:R-:W-:Y:S01]  /*3b60*/  HMMA.16816.F32.BF16 R72, R4, R60.reuse, R56 ;  /* 0x0000003c0448723c */ /* 0x084fe20000041838 */
[----:B------:R-:W2:Y:S01]  /*3b70*/  LDSM.16.M88.4 R56, [R185+0x5000] ;  /* 0x00500000b938783b */ /* 0x000ea20000000200 */
[----:B------:R-:W5:Y:S06]  /*3b80*/  MUFU.TANH R103, R103 ;  /* 0x0000006700677308 */ /* 0x000f6c0000002400 */
[----:B------:R-:W-:Y:S02]  /*3b90*/  HMMA.16816.F32.BF16 R52, R64, R60, R52 ;  /* 0x0000003c4034723c */ /* 0x000fe40000041834 */
[----:B------:R-:W-:Y:S01]  /*3ba0*/  MUFU.TANH R77, R77 ;  /* 0x0000004d004d7308 */ /* 0x000fe20000002400 */
[----:B------:R-:W-:Y:S01]  /*3bb0*/  FMUL.FTZ R20, R20, UR4 ;  /* 0x0000000414147c20 */ /* 0x000fe20008410000 */
[----:B------:R-:W-:Y:S01]  /*3bc0*/  FMUL.FTZ R21, R21, UR4 ;  /* 0x0000000415157c20 */ /* 0x000fe20008410000 */
[----:B------:R-:W-:-:S03]  /*3bd0*/  FMUL.FTZ R110, R23, UR4 ;  /* 0x00000004176e7c20 */ /* 0x000fc60008410000 */
[----:B------:R-:W-:Y:S01]  /*3be0*/  HMMA.16816.F32.BF16 R24, R28, R78, R24 ;  /* 0x0000004e1c18723c */ /* 0x000fe20000041818 */
[----:B------:R-:W-:Y:S01]  /*3bf0*/  FMUL.FTZ R79, R22, UR4 ;  /* 0x00000004164f7c20 */ /* 0x000fe20008410000 */
[----:B------:R-:W-:Y:S06]  /*3c00*/  MUFU.TANH R109, R20 ;  /* 0x00000014006d7308 */ /* 0x000fec0000002400 */
[-C--:B---3--:R-:W-:Y:S02]  /*3c10*/  HMMA.16816.F32.BF16 R72, R48, R40.reuse, R72 ;  /* 0x000000283048723c */ /* 0x088fe40000041848 */
[----:B------:R3:W-:Y:S06]  /*3c20*/  MUFU.TANH R78, R21 ;  /* 0x00000015004e7308 */ /* 0x0007ec0000002400 */
[----:B------:R-:W-:Y:S02]  /*3c30*/  HMMA.16816.F32.BF16 R52, R44, R40, R52 ;  /* 0x000000282c34723c */ /* 0x000fe40000041834 */
[----:B------:R-:W-:Y:S01]  /*3c40*/  MUFU.TANH R79, R79 ;  /* 0x0000004f004f7308 */ /* 0x000fe20000002400 */
[----:B------:R-:W-:Y:S01]  /*3c50*/  FMUL.FTZ R24, R24, UR4 ;  /* 0x0000000418187c20 */ /* 0x000fe20008410000 */
[----:B------:R-:W-:Y:S01]  /*3c60*/  FMUL.FTZ R112, R25, UR4 ;  /* 0x0000000419707c20 */ /* 0x000fe20008410000 */
[----:B------:R-:W-:Y:S01]  /*3c70*/  FMUL.FTZ R113, R26, UR4 ;  /* 0x000000041a717c20 */ /* 0x000fe20008410000 */
[----:B------:R-:W-:-:S02]  /*3c80*/  FMUL.FTZ R114, R27, UR4 ;  /* 0x000000041b727c20 */ /* 0x000fc40008410000 */
[-C--:B-1----:R-:W-:Y:S02]  /*3c90*/  HMMA.16816.F32.BF16 R16, R12, R70.reuse, RZ ;  /* 0x000000460c10723c */ /* 0x082fe400000418ff */
[----:B------:R1:W-:Y:S01]  /*3ca0*/  MUFU.TANH R111, R24 ;  /* 0x00000018006f7308 */ /* 0x0003e20000002400 */
[----:B---3--:R-:W3:Y:S05]  /*3cb0*/  LDSM.16.M88.4 R20, [R192+UR5+0x5800] ;  /* 0x00580005c014783b */ /* 0x008eea0008000200 */
[----:B------:R-:W-:Y:S02]  /*3cc0*/  HMMA.16816.F32.BF16 R68, R8, R70, RZ ;  /* 0x000000460844723c */ /* 0x000fe400000418ff */
[----:B------:R-:W5:Y:S06]  /*3cd0*/  MUFU.TANH R113, R113 ;  /* 0x0000007100717308 */ /* 0x000f6c0000002400 */
[-C--:B--2---:R-:W-:Y:S02]  /*3ce0*/  HMMA.16816.F32.BF16 R52, R28, R56.reuse, R52 ;  /* 0x000000381c34723c */ /* 0x084fe40000041834 */
[----:B------:R-:W-:Y:S01]  /*3cf0*/  MUFU.TANH R104, R104 ;  /* 0x0000006800687308 */ /* 0x000fe20000002400 */
[----:B-1----:R-:W1:Y:S05]  /*3d00*/  LDSM.16.M88.4 R24, [R187+0x5800] ;  /* 0x00580000bb18783b */ /* 0x002e6a0000000200 */
[----:B------:R-:W-:Y:S02]  /*3d10*/  HMMA.16816.F32.BF16 R72, R36, R56, R72 ;  /* 0x000000382448723c */ /* 0x000fe40000041848 */
[----:B------:R-:W2:Y:S06]  /*3d20*/  MUFU.TANH R108, R108 ;  /* 0x0000006c006c7308 */ /* 0x000eac0000002400 */
[----:B------:R-:W-:Y:S02]  /*3d30*/  HMMA.16816.F32.BF16 R16, R4, R62, R16 ;  /* 0x0000003e0410723c */ /* 0x000fe40000041810 */
[----:B------:R-:W-:Y:S01]  /*3d40*/  MUFU.TANH R110, R110 ;  /* 0x0000006e006e7308 */ /* 0x000fe20000002400 */
[----:B------:R-:W-:Y:S01]  /*3d50*/  FMUL.FTZ R52, R52, UR4 ;  /* 0x0000000434347c20 */ /* 0x000fe20008410000 */
[----:B------:R-:W-:Y:S01]  /*3d60*/  FMUL.FTZ R116, R53, UR4 ;  /* 0x0000000435747c20 */ /* 0x000fe20008410000 */
[----:B------:R-:W-:Y:S01]  /*3d70*/  FMUL.FTZ R117, R54, UR4 ;  /* 0x0000000436757c20 */ /* 0x000fe20008410000 */
[----:B------:R-:W-:-:S02]  /*3d80*/  FMUL.FTZ R118, R55, UR4 ;  /* 0x0000000437767c20 */ /* 0x000fc40008410000 */
[----:B------:R-:W-:Y:S01]  /*3d90*/  HMMA.16816.F32.BF16 R68, R64, R62, R68 ;  /* 0x0000003e4044723c */ /* 0x000fe20000041844 */
[----:B------:R-:W5:Y:S01]  /*3da0*/  LDSM.16.M88.4 R60, [R186+0x5800] ;  /* 0x00580000ba3c783b */ /* 0x000f620000000200 */
[----:B------:R4:W-:Y:S01]  /*3db0*/  MUFU.TANH R115, R52 ;  /* 0x0000003400737308 */ /* 0x0009e20000002400 */
[----:B------:R-:W-:Y:S01]  /*3dc0*/  FMUL.FTZ R40, R72, UR4 ;  /* 0x0000000448287c20 */ /* 0x000fe20008410000 */
[----:B------:R-:W-:Y:S01]  /*3dd0*/  FMUL.FTZ R56, R73, UR4 ;  /* 0x0000000449387c20 */ /* 0x000fe20008410000 */
[----:B------:R-:W-:Y:S01]  /*3de0*/  FMUL.FTZ R168, R74, UR4 ;  /* 0x000000044aa87c20 */ /* 0x000fe20008410000 */
[----:B------:R-:W-:Y:S02]  /*3df0*/  FMUL.FTZ R164, R75, UR4 ;  /* 0x000000044ba47c20 */ /* 0x000fe40008410000 */
[C---:B---3--:R-:W-:Y:S02]  /*3e00*/  HMMA.16816.F32.BF16 R72, R12.reuse, R20, RZ ;  /* 0x000000140c48723c */ /* 0x048fe400000418ff */
[----:B------:R3:W-:Y:S06]  /*3e10*/  MUFU.TANH R57, R40 ;  /* 0x0000002800397308 */ /* 0x0007ec0000002400 */
[----:B------:R-:W-:Y:S02]  /*3e20*/  HMMA.16816.F32.BF16 R12, R12, R22, RZ ;  /* 0x000000160c0c723c */ /* 0x000fe400000418ff */
[----:B------:R-:W2:Y:S06]  /*3e30*/  MUFU.TANH R168, R168 ;  /* 0x000000a800a87308 */ /* 0x000eac0000002400 */
[C---:B----4-:R-:W-:Y:S01]  /*3e40*/  HMMA.16816.F32.BF16 R52, R8.reuse, R20, RZ ;  /* 0x000000140834723c */ /* 0x050fe200000418ff */
[----:B------:R-:W-:Y:S01]  /*3e50*/  VIADD R21, R85, 0x1 ;  /* 0x0000000155157836 */ /* 0x000fe20000000000 */
[----:B------:R-:W-:Y:S04]  /*3e60*/  MUFU.TANH R117, R117 ;  /* 0x0000007500757308 */ /* 0x000fe80000002400 */
[----:B------:R-:W-:Y:S01]  /*3e70*/  ISETP.GE.AND P0, PT, R21, R88, PT ;  /* 0x000000581500720c */ /* 0x000fe20003f06270 */
[----:B------:R-:W-:Y:S01]  /*3e80*/  VIADD R21, R85, 0x10 ;  /* 0x0000001055157836 */ /* 0x000fe20000000000 */
[----:B------:R-:W-:Y:S01]  /*3e90*/  HMMA.16816.F32.BF16 R8, R8, R22, RZ ;  /* 0x000000160808723c */ /* 0x000fe200000418ff */
[----:B------:R-:W-:Y:S01]  /*3ea0*/  FSEL R22, R89, -INF , !P2 ;  /* 0xff80000059167808 */ /* 0x000fe20005000000 */
[----:B------:R-:W-:Y:S01]  /*3eb0*/  MUFU.TANH R112, R112 ;  /* 0x0000007000707308 */ /* 0x000fe20000002400 */
[----:B------:R-:W-:-:S02]  /*3ec0*/  FSEL R92, R92, -INF , !P0 ;  /* 0xff8000005c5c7808 */ /* 0x000fc40004000000 */
[----:B------:R-:W-:Y:S02]  /*3ed0*/  FSEL R90, R90, -INF , !P0 ;  /* 0xff8000005a5a7808 */ /* 0x000fe40004000000 */
[----:B------:R-:W-:Y:S01]  /*3ee0*/  FSEL R87, R87, -INF , !P0 ;  /* 0xff80000057577808 */ /* 0x000fe20004000000 */
[----:B------:R-:W-:Y:S01]  /*3ef0*/  HMMA.16816.F32.BF16 R16, R48, R42, R16 ;  /* 0x0000002a3010723c */ /* 0x000fe20000041810 */
[----:B------:R-:W-:Y:S01]  /*3f00*/  ISETP.GE.AND P5, PT, R21, R88, PT ;  /* 0x000000581500720c */ /* 0x000fe20003fa6270 */
[----:B------:R-:W4:Y:S01]  /*3f10*/  MUFU.TANH R114, R114 ;  /* 0x0000007200727308 */ /* 0x000f220000002400 */
[----:B------:R-:W-:-:S05]  /*3f20*/  VIADD R21, R85, 0x28 ;  /* 0x0000002855157836 */ /* 0x000fca0000000000 */
[----:B------:R-:W-:Y:S01]  /*3f30*/  HMMA.16816.F32.BF16 R68, R44, R42, R68 ;  /* 0x0000002a2c44723c */ /* 0x000fe20000041844 */
[----:B---3--:R-:W3:Y:S01]  /*3f40*/  LDSM.16.M88.4 R40, [R185+0x5800] ;  /* 0x00580000b928783b */ /* 0x008ee20000000200 */
[----:B------:R-:W-:Y:S01]  /*3f50*/  MUFU.TANH R56, R56 ;  /* 0x0000003800387308 */ /* 0x000fe20000002400 */
[----:B------:R-:W-:-:S05]  /*3f60*/  DEPBAR.LE SB0, 0x0 ;  /* 0x000080000000791a */ /* 0x000fca0000000000 */
[-C--:B-1----:R-:W-:Y:S02]  /*3f70*/  HMMA.16816.F32.BF16 R8, R64, R26.reuse, R8 ;  /* 0x0000001a4008723c */ /* 0x082fe40000041808 */
[----:B------:R-:W-:Y:S06]  /*3f80*/  MUFU.TANH R164, R164 ;  /* 0x000000a400a47308 */ /* 0x000fec0000002400 */
[C---:B------:R-:W-:Y:S01]  /*3f90*/  HMMA.16816.F32.BF16 R12, R4.reuse, R26, R12 ;  /* 0x0000001a040c723c */ /* 0x040fe2000004180c */
[----:B------:R-:W-:Y:S01]  /*3fa0*/  FSEL R27, R107, -INF , !P5 ;  /* 0xff8000006b1b7808 */ /* 0x000fe20006800000 */
[----:B------:R-:W-:Y:S06]  /*3fb0*/  MUFU.TANH R116, R116 ;  /* 0x0000007400747308 */ /* 0x000fec0000002400 */
[----:B------:R-:W-:Y:S01]  /*3fc0*/  HMMA.16816.F32.BF16 R72, R4, R24, R72 ;  /* 0x000000180448723c */ /* 0x000fe20000041848 */
[C---:B------:R-:W-:Y:S01]  /*3fd0*/  VIADD R5, R85.reuse, 0x9 ;  /* 0x0000000955057836 */ /* 0x040fe20000000000 */
[----:B------:R-:W-:Y:S01]  /*3fe0*/  IADD3 R7, PT, PT, R85, 0x8, RZ ;  /* 0x0000000855077810 */ /* 0x000fe20007ffe0ff */
[----:B------:R-:W1:Y:S01]  /*3ff0*/  MUFU.TANH R118, R118 ;  /* 0x0000007600767308 */ /* 0x000e620000002400 */
[----:B------:R-:W-:-:S02]  /*4000*/  FSEL R4, R91, -INF , !P2 ;  /* 0xff8000005b047808 */ /* 0x000fc40005000000 */
[-C--:B------:R-:W-:Y:S01]  /*4010*/  ISETP.GE.AND P6, PT, R5, R88.reuse, PT ;  /* 0x000000580500720c */ /* 0x080fe20003fc6270 */
[----:B------:R-:W-:Y:S01]  /*4020*/  VIADD R5, R85, 0x18 ;  /* 0x0000001855057836 */ /* 0x000fe20000000000 */
[----:B------:R-:W-:Y:S01]  /*4030*/  HMMA.16816.F32.BF16 R52, R64, R24, R52 ;  /* 0x000000184034723c */ /* 0x000fe20000041834 */
[-C--:B------:R-:W-:Y:S01]  /*4040*/  ISETP.GE.AND P1, PT, R7, R88.reuse, PT ;  /* 0x000000580700720c */ /* 0x080fe20003f26270 */
[----:B------:R-:W-:Y:S01]  /*4050*/  VIADD R7, R85, 0x11 ;  /* 0x0000001155077836 */ /* 0x000fe20000000000 */
[----:B------:R-:W-:Y:S02]  /*4060*/  FSEL R100, R100, -INF , !P6 ;  /* 0xff80000064647808 */ /* 0x000fe40007000000 */
[-C--:B------:R-:W-:Y:S02]  /*4070*/  ISETP.GE.AND P3, PT, R5, R88.reuse, PT ;  /* 0x000000580500720c */ /* 0x080fe40003f66270 */
[----:B------:R-:W-:Y:S01]  /*4080*/  IADD3 R5, PT, PT, R85, 0x19, RZ ;  /* 0x0000001955057810 */ /* 0x000fe20007ffe0ff */
[----:B-----5:R-:W-:Y:S01]  /*4090*/  HMMA.16816.F32.BF16 R8, R44, R62, R8 ;  /* 0x0000003e2c08723c */ /* 0x020fe20000041808 */
[----:B------:R-:W-:-:S02]  /*40a0*/  ISETP.GE.AND P4, PT, R7, R88, PT ;  /* 0x000000580700720c */ /* 0x000fc40003f86270 */
[----:B------:R-:W-:Y:S02]  /*40b0*/  FSEL R7, R94, -INF , !P0 ;  /* 0xff8000005e077808 */ /* 0x000fe40004000000 */
[----:B------:R-:W-:Y:S02]  /*40c0*/  FSEL R101, R101, -INF , !P1 ;  /* 0xff80000065657808 */ /* 0x000fe40004800000 */
[----:B------:R-:W-:Y:S01]  /*40d0*/  FSEL R6, R99, -INF , !P1 ;  /* 0xff80000063067808 */ /* 0x000fe20004800000 */
[----:B------:R-:W-:Y:S01]  /*40e0*/  HMMA.16816.F32.BF16 R12, R48, R62, R12 ;  /* 0x0000003e300c723c */ /* 0x000fe2000004180c */
[----:B------:R-:W-:Y:S02]  /*40f0*/  FSEL R95, R95, -INF , !P1 ;  /* 0xff8000005f5f7808 */ /* 0x000fe40004800000 */
[----:B------:R-:W-:Y:S02]  /*4100*/  FSEL R98, R98, -INF , !P6 ;  /* 0xff80000062627808 */ /* 0x000fe40007000000 */
[----:B------:R-:W-:-:S02]  /*4110*/  FSEL R62, R103, -INF , !P5 ;  /* 0xff800000673e7808 */ /* 0x000fc40006800000 */
[----:B------:R-:W-:Y:S01]  /*4120*/  FSEL R23, R113, -INF , !P3 ;  /* 0xff80000071177808 */ /* 0x000fe20005800000 */
[-C--:B------:R-:W-:Y:S01]  /*4130*/  HMMA.16816.F32.BF16 R72, R48, R60.reuse, R72 ;  /* 0x0000003c3048723c */ /* 0x080fe20000041848 */
[----:B------:R-:W-:Y:S02]  /*4140*/  FSEL R66, R79, -INF , !P3 ;  /* 0xff8000004f427808 */ /* 0x000fe40005800000 */
[----:B------:R-:W-:Y:S02]  /*4150*/  FSEL R109, R109, -INF , !P3 ;  /* 0xff8000006d6d7808 */ /* 0x000fe40005800000 */
[----:B--2---:R-:W-:Y:S02]  /*4160*/  FSEL R25, R108, -INF , !P4 ;  /* 0xff8000006c197808 */ /* 0x004fe40006000000 */
[----:B------:R-:W-:Y:S01]  /*4170*/  FSEL R26, R106, -INF , !P4 ;  /* 0xff8000006a1a7808 */ /* 0x000fe20006000000 */
[----:B------:R-:W-:Y:S01]  /*4180*/  HMMA.16816.F32.BF16 R52, R44, R60, R52 ;  /* 0x0000003c2c34723c */ /* 0x000fe20000041834 */
[----:B------:R-:W-:-:S02]  /*4190*/  FSEL R138, R104, -INF , !P4 ;  /* 0xff800000688a7808 */ /* 0x000fc40006000000 */
[----:B------:R-:W-:-:S05]  /*41a0*/  FSEL R77, R77, -INF , !P4 ;  /* 0xff8000004d4d7808 */ /* 0x000fca0006000000 */
[-C--:B------:R-:W-:Y:S08]  /*41b0*/  HMMA.16816.F32.BF16 R16, R36, R58.reuse, R16 ;  /* 0x0000003a2410723c */ /* 0x080ff00000041810 */
[C---:B------:R-:W-:Y:S08]  /*41c0*/  HMMA.16816.F32.BF16 R68, R28.reuse, R58, R68 ;  /* 0x0000003a1c44723c */ /* 0x040ff00000041844 */
[----:B---3--:R-:W-:Y:S03]  /*41d0*/  HMMA.16816.F32.BF16 R8, R28, R42, R8 ;  /* 0x0000002a1c08723c */ /* 0x008fe60000041808 */
[----:B------:R-:W-:Y:S01]  /*41e0*/  FMUL.FTZ R162, R19, UR4 ;  /* 0x0000000413a27c20 */ /* 0x000fe20008410000 */
[----:B------:R-:W-:Y:S01]  /*41f0*/  FMUL.FTZ R17, R17, UR4 ;  /* 0x0000000411117c20 */ /* 0x000fe20008410000 */
[----:B------:R-:W-:Y:S01]  /*4200*/  FMUL.FTZ R16, R16, UR4 ;  /* 0x0000000410107c20 */ /* 0x000fe20008410000 */
[----:B------:R-:W-:-:S02]  /*4210*/  FMUL.FTZ R18, R18, UR4 ;  /* 0x0000000412127c20 */ /* 0x000fc40008410000 */
[C---:B------:R-:W-:Y:S01]  /*4220*/  HMMA.16816.F32.BF16 R12, R36.reuse, R42, R12 ;  /* 0x0000002a240c723c */ /* 0x040fe2000004180c */
[----:B------:R-:W-:Y:S02]  /*4230*/  MUFU.TANH R20, R16 ;  /* 0x0000001000147308 */ /* 0x000fe40000002400 */
[----:B------:R-:W-:Y:S01]  /*4240*/  FMUL.FTZ R19, R68, UR4 ;  /* 0x0000000444137c20 */ /* 0x000fe20008410000 */
[----:B------:R-:W-:Y:S01]  /*4250*/  FMUL.FTZ R24, R69, UR4 ;  /* 0x0000000445187c20 */ /* 0x000fe20008410000 */
[----:B------:R-:W-:Y:S01]  /*4260*/  FMUL.FTZ R70, R70, UR4 ;  /* 0x0000000446467c20 */ /* 0x000fe20008410000 */
[----:B------:R-:W-:Y:S02]  /*4270*/  FMUL.FTZ R71, R71, UR4 ;  /* 0x0000000447477c20 */ /* 0x000fe40008410000 */
[----:B------:R-:W-:Y:S01]  /*4280*/  HMMA.16816.F32.BF16 R72, R36, R40, R72 ;  /* 0x000000282448723c */ /* 0x000fe20000041848 */
[----:B------:R-:W-:Y:S01]  /*4290*/  FSEL R37, R2, -INF , !P2 ;  /* 0xff80000002257808 */ /* 0x000fe20005000000 */
[----:B------:R-:W-:Y:S01]  /*42a0*/  MUFU.TANH R19, R19 ;  /* 0x0000001300137308 */ /* 0x000fe20000002400 */
[----:B------:R-:W-:Y:S01]  /*42b0*/  ISETP.GE.AND P2, PT, R5, R88, PT ;  /* 0x000000580500720c */ /* 0x000fe20003f46270 */
[----:B------:R-:W-:-:S02]  /*42c0*/  VIADD R5, R85, 0x20 ;  /* 0x0000002055057836 */ /* 0x000fc40000000000 */
[----:B------:R-:W-:Y:S01]  /*42d0*/  FMUL.FTZ R152, R8, UR4 ;  /* 0x0000000408987c20 */ /* 0x000fe20008410000 */
[----:B------:R-:W-:Y:S01]  /*42e0*/  FSEL R2, R97, -INF , !P1 ;  /* 0xff80000061027808 */ /* 0x000fe20004800000 */
[----:B------:R-:W-:Y:S01]  /*42f0*/  FMUL.FTZ R9, R9, UR4 ;  /* 0x0000000409097c20 */ /* 0x000fe20008410000 */
[----:B------:R-:W-:Y:S01]  /*4300*/  HMMA.16816.F32.BF16 R52, R28, R40, R52 ;  /* 0x000000281c34723c */ /* 0x000fe20000041834 */
[-C--:B------:R-:W-:Y:S01]  /*4310*/  ISETP.GE.AND P0, PT, R5, R88.reuse, PT ;  /* 0x000000580500720c */ /* 0x080fe20003f06270 */
[----:B------:R-:W-:Y:S02]  /*4320*/  VIADD R5, R85, 0x21 ;  /* 0x0000002155057836 */ /* 0x000fe40000000000 */
[----:B------:R-:W-:Y:S01]  /*4330*/  FMUL.FTZ R13, R13, UR4 ;  /* 0x000000040d0d7c20 */ /* 0x000fe20008410000 */
[----:B------:R-:W-:Y:S01]  /*4340*/  FMUL.FTZ R12, R12, UR4 ;  /* 0x000000040c0c7c20 */ /* 0x000fe20008410000 */
[----:B------:R-:W-:Y:S01]  /*4350*/  FMUL.FTZ R14, R14, UR4 ;  /* 0x000000040e0e7c20 */ /* 0x000fe20008410000 */
[----:B------:R-:W-:Y:S01]  /*4360*/  FMUL.FTZ R15, R15, UR4 ;  /* 0x000000040f0f7c20 */ /* 0x000fe20008410000 */
[-C--:B------:R-:W-:Y:S01]  /*4370*/  ISETP.GE.AND P1, PT, R5, R88.reuse, PT ;  /* 0x000000580500720c */ /* 0x080fe20003f26270 */
[----:B------:R-:W-:Y:S01]  /*4380*/  FMUL.FTZ R10, R10, UR4 ;  /* 0x000000040a0a7c20 */ /* 0x000fe20008410000 */
[----:B------:R-:W-:Y:S01]  /*4390*/  FMUL.FTZ R11, R11, UR4 ;  /* 0x000000040b0b7c20 */ /* 0x000fe20008410000 */
[----:B------:R-:W-:Y:S01]  /*43a0*/  FSEL R5, R102, -INF , !P6 ;  /* 0xff80000066057808 */ /* 0x000fe20007000000 */
[----:B------:R-:W-:Y:S01]  /*43b0*/  FMUL.FTZ R72, R72, UR4 ;  /* 0x0000000448487c20 */ /* 0x000fe20008410000 */
[----:B------:R-:W-:Y:S01]  /*43c0*/  FMUL.FTZ R73, R73, UR4 ;  /* 0x0000000449497c20 */ /* 0x000fe20008410000 */
[----:B------:R-:W-:Y:S01]  /*43d0*/  FMUL.FTZ R74, R74, UR4 ;  /* 0x000000044a4a7c20 */ /* 0x000fe20008410000 */
[----:B------:R-:W-:Y:S01]  /*43e0*/  FMUL.FTZ R75, R75, UR4 ;  /* 0x000000044b4b7c20 */ /* 0x000fe20008410000 */
[----:B------:R-:W-:Y:S01]  /*43f0*/  FSEL R39, R96, -INF , !P6 ;  /* 0xff80000060277808 */ /* 0x000fe20007000000 */
[----:B------:R2:W-:Y:S01]  /*4400*/  MUFU.TANH R157, R13 ;  /* 0x0000000d009d7308 */ /* 0x0005e20000002400 */
[----:B------:R-:W-:Y:S01]  /*4410*/  ISETP.GE.AND P6, PT, R21, R88, PT ;  /* 0x000000581500720c */ /* 0x000fe20003fc6270 */
[----:B------:R-:W-:-:S02]  /*4420*/  VIADD R21, R85, 0x29 ;  /* 0x0000002955157836 */ /* 0x000fc40000000000 */
[----:B------:R-:W-:Y:S01]  /*4430*/  FMUL.FTZ R52, R52, UR4 ;  /* 0x0000000434347c20 */ /* 0x000fe20008410000 */
[----:B------:R-:W-:Y:S01]  /*4440*/  FMUL.FTZ R53, R53, UR4 ;  /* 0x0000000435357c20 */ /* 0x000fe20008410000 */
[----:B------:R-:W-:Y:S01]  /*4450*/  FMUL.FTZ R54, R54, UR4 ;  /* 0x0000000436367c20 */ /* 0x000fe20008410000 */
[----:B------:R-:W-:Y:S01]  /*4460*/  FMUL.FTZ R55, R55, UR4 ;  /* 0x0000000437377c20 */ /* 0x000fe20008410000 */
[----:B------:R-:W-:Y:S01]  /*4470*/  FSEL R168, R168, -INF , !P0 ;  /* 0xff800000a8a87808 */ /* 0x000fe20004000000 */
[----:B------:R-:W-:Y:S01]  /*4480*/  MUFU.TANH R17, R17 ;  /* 0x0000001100117308 */ /* 0x000fe20000002400 */
[----:B------:R-:W-:Y:S02]  /*4490*/  FSEL R61, R57, -INF , !P0 ;  /* 0xff800000393d7808 */ /* 0x000fe40004000000 */
[----:B------:R-:W-:Y:S02]  /*44a0*/  FSEL R28, R105, -INF , !P5 ;  /* 0xff800000691c7808 */ /* 0x000fe40006800000 */
[----:B------:R-:W-:-:S02]  /*44b0*/  FSEL R29, R76, -INF , !P5 ;  /* 0xff8000004c1d7808 */ /* 0x000fc40006800000 */
[-C--:B------:R-:W-:Y:S01]  /*44c0*/  ISETP.GE.AND P5, PT, R21, R88.reuse, PT ;  /* 0x000000581500720c */ /* 0x080fe20003fa6270 */
[----:B------:R3:W5:Y:S01]  /*44d0*/  MUFU.TANH R166, R18 ;  /* 0x0000001200a67308 */ /* 0x0007620000002400 */
[----:B--2---:R-:W-:Y:S01]  /*44e0*/  VIADD R13, R85, 0x31 ;  /* 0x00000031550d7836 */ /* 0x004fe20000000000 */
[----:B------:R-:W-:Y:S02]  /*44f0*/  FSEL R8, R111, -INF , !P3 ;  /* 0xff8000006f087808 */ /* 0x000fe40005800000 */
[----:B------:R-:W-:Y:S02]  /*4500*/  IADD3 R21, PT, PT, R85, 0x30, RZ ;  /* 0x0000003055157810 */ /* 0x000fe40007ffe0ff */
[-C--:B------:R-:W-:Y:S01]  /*4510*/  ISETP.GE.AND P3, PT, R13, R88.reuse, PT ;  /* 0x000000580d00720c */ /* 0x080fe20003f66270 */
[C---:B------:R-:W-:Y:S01]  /*4520*/  VIADD R13, R85.reuse, 0x38 ;  /* 0x00000038550d7836 */ /* 0x040fe20000000000 */
[----:B------:R-:W2:Y:S01]  /*4530*/  MUFU.TANH R162, R162 ;  /* 0x000000a200a27308 */ /* 0x000ea20000002400 */
[----:B------:R-:W-:Y:S01]  /*4540*/  VIADD R85, R85, 0x39 ;  /* 0x0000003955557836 */ /* 0x000fe20000000000 */
[----:B------:R-:W-:-:S02]  /*4550*/  ISETP.GE.AND P4, PT, R21, R88, PT ;  /* 0x000000581500720c */ /* 0x000fc40003f86270 */
[----:B----4-:R-:W-:Y:S02]  /*4560*/  FSEL R21, R114, -INF , !P2 ;  /* 0xff80000072157808 */ /* 0x010fe40005000000 */
[----:B------:R-:W-:Y:S02]  /*4570*/  FSEL R112, R112, -INF , !P2 ;  /* 0xff80000070707808 */ /* 0x000fe40005000000 */
[----:B------:R-:W-:Y:S01]  /*4580*/  MUFU.TANH R24, R24 ;  /* 0x0000001800187308 */ /* 0x000fe20000002400 */
[----:B---3--:R-:W-:Y:S02]  /*4590*/  FSEL R18, R115, -INF , !P0 ;  /* 0xff80000073127808 */ /* 0x008fe40004000000 */
[----:B------:R-:W-:Y:S02]  /*45a0*/  FSEL R64, R110, -INF , !P2 ;  /* 0xff8000006e407808 */ /* 0x000fe40005000000 */
[----:B------:R-:W-:Y:S02]  /*45b0*/  FSEL R63, R78, -INF , !P2 ;  /* 0xff8000004e3f7808 */ /* 0x000fe40005000000 */
[----:B------:R-:W-:Y:S01]  /*45c0*/  ISETP.GE.AND P2, PT, R13, R88, PT ;  /* 0x000000580d00720c */ /* 0x000fe20003f46270 */
[----:B------:R-:W3:Y:S01]  /*45d0*/  MUFU.TANH R145, R70 ;  /* 0x0000004600917308 */ /* 0x000ee20000002400 */
[----:B-1----:R-:W-:-:S02]  /*45e0*/  FSEL R13, R118, -INF , !P1 ;  /* 0xff800000760d7808 */ /* 0x002fc40004800000 */
[----:B------:R-:W-:Y:S02]  /*45f0*/  FSEL R16, R116, -INF , !P1 ;  /* 0xff80000074107808 */ /* 0x000fe40004800000 */
[----:B------:R-:W-:Y:S02]  /*4600*/  FSEL R164, R164, -INF , !P1 ;  /* 0xff800000a4a47808 */ /* 0x000fe40004800000 */
[----:B------:R-:W-:Y:S01]  /*4610*/  FSEL R59, R56, -INF , !P1 ;  /* 0xff800000383b7808 */ /* 0x000fe20004800000 */
[----:B------:R-:W1:Y:S01]  /*4620*/  MUFU.TANH R163, R71 ;  /* 0x0000004700a37308 */ /* 0x000e620000002400 */
[----:B------:R-:W-:Y:S02]  /*4630*/  ISETP.GE.AND P1, PT, R85, R88, PT ;  /* 0x000000585500720c */ /* 0x000fe40003f26270 */
[----:B-----5:R-:W-:Y:S02]  /*4640*/  FSEL R166, R166, -INF , !P6 ;  /* 0xff800000a6a67808 */ /* 0x020fe40007000000 */
[----:B--2---:R-:W-:-:S02]  /*4650*/  FSEL R162, R162, -INF , !P5 ;  /* 0xff800000a2a27808 */ /* 0x004fc40006800000 */
[----:B------:R-:W-:Y:S01]  /*4660*/  FSEL R17, R17, -INF , !P5 ;  /* 0xff80000011117808 */ /* 0x000fe20006800000 */
[----:B------:R-:W2:Y:S01]  /*4670*/  MUFU.TANH R161, R72 ;  /* 0x0000004800a17308 */ /* 0x000ea20000002400 */
[----:B---3--:R-:W-:Y:S02]  /*4680*/  FSEL R145, R145, -INF , !P6 ;  /* 0xff80000091917808 */ /* 0x008fe40007000000 */
[----:B------:R-:W-:-:S05]  /*4690*/  FSEL R157, R157, -INF , !P1 ;  /* 0xff8000009d9d7808 */ /* 0x000fca0004800000 */
[----:B------:R-:W3:Y:S01]  /*46a0*/  MUFU.TANH R159, R73 ;  /* 0x00000049009f7308 */ /* 0x000ee20000002400 */
[----:B-1----:R-:W-:-:S07]  /*46b0*/  FSEL R163, R163, -INF , !P5 ;  /* 0xff800000a3a37808 */ /* 0x002fce0006800000 */
[----:B------:R-:W1:Y:S01]  /*46c0*/  MUFU.TANH R160, R74 ;  /* 0x0000004a00a07308 */ /* 0x000e620000002400 */
[----:B--2---:R-:W-:-:S07]  /*46d0*/  FSEL R161, R161, -INF , !P4 ;  /* 0xff800000a1a17808 */ /* 0x004fce0006000000 */
[----:B------:R-:W2:Y:S01]  /*46e0*/  MUFU.TANH R144, R75 ;  /* 0x0000004b00907308 */ /* 0x000ea20000002400 */
[----:B---3--:R-:W-:-:S07]  /*46f0*/  FSEL R159, R159, -INF , !P3 ;  /* 0xff8000009f9f7808 */ /* 0x008fce0005800000 */
        /* <DEDUP_REMOVED lines=8> */
[----:B------:R1:W4:Y:S01]  /*4780*/  MUFU.TANH R155, R12 ;  /* 0x0000000c009b7308 */ /* 0x0003220000002400 */
[----:B--2---:R-:W-:-:S07]  /*4790*/  FSEL R151, R151, -INF , !P4 ;  /* 0xff80000097977808 */ /* 0x004fce0006000000 */
[----:B------:R2:W5:Y:S01]  /*47a0*/  MUFU.TANH R140, R14 ;  /* 0x0000000e008c7308 */ /* 0x0005620000002400 */
[----:B---3--:R-:W-:-:S07]  /*47b0*/  FSEL R149, R149, -INF , !P3 ;  /* 0xff80000095957808 */ /* 0x008fce0005800000 */
[----:B------:R3:W3:Y:S01]  /*47c0*/  MUFU.TANH R132, R15 ;  /* 0x0000000f00847308 */ /* 0x0006e20000002400 */
[----:B-1----:R-:W-:Y:S02]  /*47d0*/  FSEL R12, R24, -INF , !P5 ;  /* 0xff800000180c7808 */ /* 0x002fe40006800000 */
[----:B----4-:R-:W-:-:S05]  /*47e0*/  FSEL R155, R155, -INF , !P2 ;  /* 0xff8000009b9b7808 */ /* 0x010fca0005000000 */
[----:B------:R-:W1:Y:S01]  /*47f0*/  MUFU.TANH R152, R152 ;  /* 0x0000009800987308 */ /* 0x000e620000002400 */
[----:B--2---:R-:W-:Y:S02]  /*4800*/  FSEL R14, R19, -INF , !P6 ;  /* 0xff800000130e7808 */ /* 0x004fe40007000000 */
[----:B------:R-:W-:Y:S02]  /*4810*/  FSEL R19, R20, -INF , !P6 ;  /* 0xff80000014137808 */ /* 0x000fe40007000000 */
[----:B-----5:R-:W-:-:S03]  /*4820*/  FSEL R140, R140, -INF , !P2 ;  /* 0xff8000008c8c7808 */ /* 0x020fc60005000000 */
[----:B------:R-:W2:Y:S01]  /*4830*/  MUFU.TANH R150, R9 ;  /* 0x0000000900967308 */ /* 0x000ea20000002400 */
[----:B---3--:R-:W-:Y:S01]  /*4840*/  FSEL R15, R117, -INF , !P0 ;  /* 0xff800000750f7808 */ /* 0x008fe20004000000 */
[----:B------:R-:W-:Y:S01]  /*4850*/  BAR.SYNC.DEFER_BLOCKING 0x0 ;  /* 0x0000000000007b1d */ /* 0x000fe20000010000 */
[----:B------:R-:W-:Y:S02]  /*4860*/  ISETP.GE.U32.AND P0, PT, R88, 0x41, PT ;  /* 0x000000415800780c */ /* 0x000fe40003f06070 */
[----:B------:R-:W-:-:S03]  /*4870*/  FSEL R132, R132, -INF , !P1 ;  /* 0xff80000084847808 */ /* 0x000fc60004800000 */
[----:B------:R-:W3:Y:S01]  /*4880*/  MUFU.TANH R147, R10 ;  /* 0x0000000a00937308 */ /* 0x000ee20000002400 */
[----:B-1----:R-:W-:-:S07]  /*4890*/  FSEL R152, R152, -INF , !P2 ;  /* 0xff80000098987808 */ /* 0x002fce0005000000 */
[----:B------:R-:W1:Y:S01]  /*48a0*/  MUFU.TANH R141, R11 ;  /* 0x0000000b008d7308 */ /* 0x000e620000002400 */
[----:B--2---:R-:W-:Y:S02]  /*48b0*/  FSEL R150, R150, -INF , !P1 ;  /* 0xff80000096967808 */ /* 0x004fe40004800000 */
[----:B---3--:R-:W-:Y:S02]  /*48c0*/  FSEL R147, R147, -INF , !P2 ;  /* 0xff80000093937808 */ /* 0x008fe40005000000 */
[----:B-1----:R-:W-:Y:S01]  /*48d0*/  FSEL R141, R141, -INF , !P1 ;  /* 0xff8000008d8d7808 */ /* 0x002fe20004800000 */
        /* <DEDUP_REMOVED lines=46> */
.L_x_1809:
[----:B------:R-:W-:Y:S05]  /*4bc0*/  BSYNC.RECONVERGENT B0 ;  /* 0x0000000000007941 */ /* 0x000fea0003800200 */
.L_x_1808:
[----:B------:R-:W0:Y:S02]  /*4bd0*/  LDGDEPBAR ;  /* 0x00000000000079af */ /* 0x000e240000000000 */
.L_x_1807:
[----:B------:R-:W-:Y:S01]  /*4be0*/  FMNMX3.FTZ R24, R37, R87, R95, !PT ;  /* 0x0000005725187276 */ /* 0x000fe2000781005f */
[----:B------:R-:W3:Y:S01]  /*4bf0*/  LDCU UR4, c[0x0][0x45c] ;  /* 0x00008b80ff0477ac */ /* 0x000ee20008000800 */
        /* <DEDUP_REMOVED lines=13> */
[----:B------:R-:W-:Y:S02]  /*4cd0*/  FMNMX.FTZ R24, R157, R24, !PT ;  /* 0x000000189d187209 */ /* 0x000fe40007810000 */
[----:B------:R-:W-:Y:S02]  /*4ce0*/  FMNMX.FTZ R20, R150, R9, !PT ;  /* 0x0000000996147209 */ /* 0x000fe40007810000 */
[----:B--2---:R-:W-:Y:S01]  /*4cf0*/  FMNMX3.FTZ R10, R93, R7, R101, !PT ;  /* 0x000000075d0a7276 */ /* 0x004fe20007810065 */
[----:B------:R-:W2:Y:S01]  /*4d00*/  SHFL.BFLY PT, R11, R24, 0x2, 0x1f ;  /* 0x0c401f00180b7f89 */ /* 0x000ea200000e0000 */
[----:B------:R-:W-:-:S02]  /*4d10*/  IADD3 R188, PT, PT, R80, R33, RZ ;  /* 0x0000002150bc7210 */ /* 0x000fc40007ffe0ff */
[----:B------:R-:W-:Y:S01]  /*4d20*/  FMNMX3.FTZ R10, R10, R5, R27, !PT ;  /* 0x000000050a0a7276 */ /* 0x000fe2000781001b */
[----:B------:R-:W4:Y:S01]  /*4d30*/  SHFL.BFLY PT, R9, R20, 0x2, 0x1f ;  /* 0x0c401f0014097f89 */ /* 0x000f2200000e0000 */
[----:B------:R-:W-:Y:S02]  /*4d40*/  LEA R188, R188, UR5, 0x1 ;  /* 0x00000005bcbc7c11 */ /* 0x000fe4000f8e08ff */
[----:B------:R-:W-:Y:S02]  /*4d50*/  FMNMX3.FTZ R10, R10, R25, R23, !PT ;  /* 0x000000190a0a7276 */ /* 0x000fe40007810017 */
[-C--:B------:R-:W-:Y:S01]  /*4d60*/  IADD3 R143, PT, PT, R0, R188.reuse, RZ ;  /* 0x000000bc008f7210 */ /* 0x080fe20007ffe0ff */
[----:B------:R-:W-:Y:S01]  /*4d70*/  LDSM.16.MT88.4 R116, [R188+0x6000] ;  /* 0x00600000bc74783b */ /* 0x000fe20000004200 */
[----:B------:R-:W-:Y:S02]  /*4d80*/  FMNMX3.FTZ R10, R10, R21, R15, !PT ;  /* 0x000000150a0a7276 */ /* 0x000fe4000781000f */
[----:B------:R-:W-:-:S02]  /*4d90*/  IADD3 R184, PT, PT, R3, R188, RZ ;  /* 0x000000bc03b87210 */ /* 0x000fc40007ffe0ff */
[----:B------:R-:W-:Y:S02]  /*4da0*/  FMNMX3.FTZ R10, R10, R13, R145, !PT ;  /* 0x0000000d0a0a7276 */ /* 0x000fe40007810091 */
[----:B------:R-:W-:Y:S02]  /*4db0*/  IADD3 R142, PT, PT, R3, R143, RZ ;  /* 0x0000008f038e7210 */ /* 0x000fe40007ffe0ff */
[----:B------:R-:W-:-:S04]  /*4dc0*/  FMNMX3.FTZ R10, R10, R163, R151, !PT ;  /* 0x000000a30a0a7276 */ /* 0x000fc80007810097 */
[----:B------:R-:W-:Y:S02]  /*4dd0*/  FMNMX3.FTZ R10, R10, R149, R147, !PT ;  /* 0x000000950a0a7276 */ /* 0x000fe40007810093 */
[----:B--2---:R-:W-:Y:S02]  /*4de0*/  FMNMX.FTZ R11, R24, R11, !PT ;  /* 0x0000000b180b7209 */ /* 0x004fe40007810000 */
[----:B------:R-:W-:Y:S02]  /*4df0*/  FMNMX.FTZ R10, R141, R10, !PT ;  /* 0x0000000a8d0a7209 */ /* 0x000fe40007810000 */
[----:B----4-:R-:W-:Y:S01]  /*4e00*/  FMNMX.FTZ R9, R20, R9, !PT ;  /* 0x0000000914097209 */ /* 0x010fe20007810000 */
[----:B------:R-:W2:Y:S04]  /*4e10*/  SHFL.BFLY PT, R136, R11, 0x1, 0x1f ;  /* 0x0c201f000b887f89 */ /* 0x000ea800000e0000 */
[----:B------:R-:W4:Y:S04]  /*4e20*/  SHFL.BFLY PT, R134, R9, 0x1, 0x1f ;  /* 0x0c201f0009867f89 */ /* 0x000f2800000e0000 */
[----:B------:R-:W5:Y:S01]  /*4e30*/  SHFL.BFLY PT, R133, R10, 0x2, 0x1f ;  /* 0x0c401f000a857f89 */ /* 0x000f6200000e0000 */
[----:B--2---:R-:W-:-:S02]  /*4e40*/  FMNMX.FTZ R136, R11, R136, !PT ;  /* 0x000000880b887209 */ /* 0x004fc40007810000 */
[----:B------:R-:W-:Y:S02]  /*4e50*/  FMNMX3.FTZ R11, R22, R90, R2, !PT ;  /* 0x0000005a160b7276 */ /* 0x000fe40007810002 */
[----:B----4-:R-:W-:Y:S01]  /*4e60*/  FMNMX.FTZ R134, R9, R134, !PT ;  /* 0x0000008609867209 */ /* 0x010fe20007810000 */
[C---:B---3--:R-:W-:Y:S01]  /*4e70*/  FMUL.FTZ R158, R136.reuse, UR4 ;  /* 0x00000004889e7c20 */ /* 0x048fe20008410000 */
[----:B------:R-:W-:Y:S02]  /*4e80*/  FMNMX3.FTZ R11, R11, R98, R62, !PT ;  /* 0x000000620b0b7276 */ /* 0x000fe4000781003e */
[----:B------:R-:W-:Y:S01]  /*4e90*/  FSETP.NEU.FTZ.AND P1, PT, R136, -INF , PT ;  /* 0xff8000008800780b */ /* 0x000fe20003f3d000 */
[----:B------:R-:W-:Y:S01]  /*4ea0*/  FMUL.FTZ R153, R134, UR4 ;  /* 0x0000000486997c20 */ /* 0x000fe20008410000 */
[----:B------:R-:W-:Y:S02]  /*4eb0*/  FMNMX3.FTZ R11, R11, R138, R66, !PT ;  /* 0x0000008a0b0b7276 */ /* 0x000fe40007810042 */
[----:B------:R-:W-:-:S02]  /*4ec0*/  FSEL R158, R158, RZ, P1 ;  /* 0x000000ff9e9e7208 */ /* 0x000fc40000800000 */
[----:B------:R-:W-:Y:S02]  /*4ed0*/  FMNMX3.FTZ R11, R11, R64, R168, !PT ;  /* 0x000000400b0b7276 */ /* 0x000fe400078100a8 */
[----:B------:R-:W-:Y:S01]  /*4ee0*/  FSETP.NEU.FTZ.AND P1, PT, R134, -INF , PT ;  /* 0xff8000008600780b */ /* 0x000fe20003f3d000 */
[----:B------:R-:W-:Y:S01]  /*4ef0*/  FFMA.FTZ R50, R87, UR4, -R158 ;  /* 0x0000000457327c23 */ /* 0x000fe2000801089e */
[----:B------:R-:W-:Y:S01]  /*4f00*/  FMNMX3.FTZ R11, R11, R164, R166, !PT ;  /* 0x000000a40b0b7276 */ /* 0x000fe200078100a6 */
[----:B------:R-:W-:Y:S01]  /*4f10*/  LDSM.16.MT88.4 R84, [R143+0x6000] ;  /* 0x006000008f54783b */ /* 0x000fe20000004200 */
[----:B------:R-:W-:Y:S01]  /*4f20*/  FSEL R153, R153, RZ, P1 ;  /* 0x000000ff99997208 */ /* 0x000fe20000800000 */
[----:B------:R-:W-:Y:S01]  /*4f30*/  FFMA.FTZ R51, R37, UR4, -R158 ;  /* 0x0000000425337c23 */ /* 0x000fe2000801089e */
[----:B------:R-:W-:Y:S01]  /*4f40*/  FMNMX3.FTZ R135, R11, R162, R160, !PT ;  /* 0x000000a20b877276 */ /* 0x000fe200078100a0 */
[----:B------:R-:W-:Y:S01]  /*4f50*/  FFMA.FTZ R46, R95, UR4, -R158 ;  /* 0x000000045f2e7c23 */ /* 0x000fe2000801089e */
[----:B-----5:R-:W-:Y:S01]  /*4f60*/  FMNMX.FTZ R133, R10, R133, !PT ;  /* 0x000000850a857209 */ /* 0x020fe20007810000 */
[--C-:B-1----:R-:W-:Y:S01]  /*4f70*/  FFMA.FTZ R44, R4, UR4, -R153.reuse ;  /* 0x00000004042c7c23 */ /* 0x102fe20008010899 */
[----:B------:R-:W-:Y:S01]  /*4f80*/  FMNMX3.FTZ R135, R135, R144, R140, !PT ;  /* 0x0000009087877276 */ /* 0x000fe2000781008c */
[--C-:B------:R-:W-:Y:S01]  /*4f90*/  FFMA.FTZ R42, R6, UR4, -R153.reuse ;  /* 0x00000004062a7c23 */ /* 0x100fe20008010899 */
[--C-:B------:R-:W-:Y:S01]  /*4fa0*/  FFMA.FTZ R35, R100, UR4, -R153.reuse ;  /* 0x0000000464237c23 */ /* 0x100fe20008010899 */
[----:B------:R-:W1:Y:S01]  /*4fb0*/  SHFL.BFLY PT, R10, R133, 0x1, 0x1f ;  /* 0x0c201f00850a7f89 */ /* 0x000e6200000e0000 */
[----:B------:R-:W-:Y:S01]  /*4fc0*/  FMNMX.FTZ R135, R132, R135, !PT ;  /* 0x0000008784877209 */ /* 0x000fe20007810000 */
[--C-:B------:R-:W-:Y:S01]  /*4fd0*/  FFMA.FTZ R41, R92, UR4, -R153.reuse ;  /* 0x000000045c297c23 */ /* 0x100fe20008010899 */
[----:B------:R-:W-:Y:S01]  /*4fe0*/  MUFU.EX2 R44, R44 ;  /* 0x0000002c002c7308 */ /* 0x000fe20000000800 */
[--C-:B------:R-:W-:Y:S01]  /*4ff0*/  FFMA.FTZ R43, R39, UR4, -R158.reuse ;  /* 0x00000004272b7c23 */ /* 0x100fe2000801089e */
[--C-:B------:R-:W-:Y:S01]  /*5000*/  FFMA.FTZ R39, R29, UR4, -R158.reuse ;  /* 0x000000041d277c23 */ /* 0x100fe2000801089e */
[----:B------:R-:W2:Y:S01]  /*5010*/  SHFL.BFLY PT, R4, R135, 0x2, 0x1f ;  /* 0x0c401f0087047f89 */ /* 0x000ea200000e0000 */
[--C-:B------:R-:W-:Y:S01]  /*5020*/  FFMA.FTZ R37, R28, UR4, -R153.reuse ;  /* 0x000000041c257c23 */ /* 0x100fe20008010899 */
[--C-:B------:R-:W-:Y:S01]  /*5030*/  FFMA.FTZ R3, R8, UR4, -R153.reuse ;  /* 0x0000000408037c23 */ /* 0x100fe20008010899 */
[--C-:B------:R-:W-:Y:S01]  /*5040*/  FFMA.FTZ R0, R112, UR4, -R153.reuse ;  /* 0x0000000470007c23 */ /* 0x100fe20008010899 */
[----:B------:R-:W-:Y:S01]  /*5050*/  LDSM.16.MT88.4 R28, [R143+0x6800] ;  /* 0x006800008f1c783b */ /* 0x000fe20000004200 */
[----:B------:R-:W3:Y:S01]  /*5060*/  MUFU.EX2 R41, R41 ;  /* 0x0000002900297308 */ /* 0x000ee20000000800 */
        /* <DEDUP_REMOVED lines=10> */
[----:B------:R-:W-:Y:S01]  /*5110*/  FFMA.FTZ R155, R155, UR4, -R158 ;  /* 0x000000049b9b7c23 */ /* 0x000fe2000801089e */
[--C-:B------:R-:W-:Y:S01]  /*5120*/  FFMA.FTZ R209, R150, UR4, -R153.reuse ;  /* 0x0000000496d17c23 */ /* 0x100fe20008010899 */
[----:B-1----:R-:W-:Y:S01]  /*5130*/  FMNMX.FTZ R133, R133, R10, !PT ;  /* 0x0000000a85857209 */ /* 0x002fe20007810000 */
[--C-:B------:R-:W-:Y:S01]  /*5140*/  FFMA.FTZ R156, R156, UR4, -R153.reuse ;  /* 0x000000049c9c7c23 */ /* 0x100fe20008010899 */
[----:B------:R-:W-:Y:S01]  /*5150*/  FFMA.FTZ R152, R152, UR4, -R153 ;  /* 0x0000000498987c23 */ /* 0x000fe20008010899 */
[----:B------:R-:W1:Y:S01]  /*5160*/  MUFU.EX2 R35, R35 ;  /* 0x0000002300237308 */ /* 0x000e620000000800 */
[C---:B------:R-:W-:Y:S01]  /*5170*/  FSETP.NEU.FTZ.AND P1, PT, R133.reuse, -INF , PT ;  /* 0xff8000008500780b */ /* 0x040fe20003f3d000 */
[----:B------:R-:W-:Y:S01]  /*5180*/  FMUL.FTZ R146, R133, UR4 ;  /* 0x0000000485927c20 */ /* 0x000fe20008410000 */
[----:B--2---:R-:W-:-:S02]  /*5190*/  FMNMX.FTZ R135, R135, R4, !PT ;  /* 0x0000000487877209 */ /* 0x004fc40007810000 */
[----:B---3--:R-:W-:Y:S01]  /*51a0*/  F2FP.BF16.F32.PACK_AB R72, R41, R44 ;  /* 0x0000002c2948723e */ /* 0x008fe200000010ff */
[----:B------:R-:W-:Y:S01]  /*51b0*/  FADD.FTZ R41, R44, R41 ;  /* 0x000000292c297221 */ /* 0x000fe20000010000 */
[----:B------:R-:W-:Y:S01]  /*51c0*/  FSEL R146, R146, RZ, P1 ;  /* 0x000000ff92927208 */ /* 0x000fe20000800000 */
[----:B------:R-:W2:Y:S01]  /*51d0*/  SHFL.BFLY PT, R10, R135, 0x1, 0x1f ;  /* 0x0c201f00870a7f89 */ /* 0x000ea200000e0000 */
[----:B------:R-:W-:Y:S03]  /*51e0*/  MUFU.EX2 R51, R51 ;  /* 0x0000003300337308 */ /* 0x000fe60000000800 */
[--C-:B------:R-:W-:Y:S01]  /*51f0*/  FFMA.FTZ R45, R7, UR4, -R146.reuse ;  /* 0x00000004072d7c23 */ /* 0x100fe20008010892 */
[--C-:B------:R-:W-:Y:S01]  /*5200*/  FFMA.FTZ R47, R101, UR4, -R146.reuse ;  /* 0x00000004652f7c23 */ /* 0x100fe20008010892 */
[--C-:B------:R-:W-:Y:S01]  /*5210*/  FFMA.FTZ R36, R5, UR4, -R146.reuse ;  /* 0x0000000405247c23 */ /* 0x100fe20008010892 */
[----:B------:R-:W3:Y:S01]  /*5220*/  LDSM.16.MT88.4 R100, [R184+0x6000] ;  /* 0x00600000b864783b */ /* 0x000ee20000004200 */
[--C-:B------:R-:W-:Y:S01]  /*5230*/  FFMA.FTZ R40, R93, UR4, -R146.reuse ;  /* 0x000000045d287c23 */ /* 0x100fe20008010892 */
[--C-:B------:R-:W-:Y:S01]  /*5240*/  FFMA.FTZ R55, R27, UR4, -R146.reuse ;  /* 0x000000041b377c23 */ /* 0x100fe20008010892 */
[----:B------:R-:W-:Y:S01]  /*5250*/  MUFU.EX2 R45, R45 ;  /* 0x0000002d002d7308 */ /* 0x000fe20000000800 */
[----:B------:R-:W4:Y:S01]  /*5260*/  LDSM.16.MT88.4 R4, [R142+0x6000] ;  /* 0x006000008e04783b */ /* 0x000f220000004200 */
[--C-:B------:R-:W-:Y:S01]  /*5270*/  FFMA.FTZ R48, R25, UR4, -R146.reuse ;  /* 0x0000000419307c23 */ /* 0x100fe20008010892 */
[--C-:B------:R-:W-:Y:S01]  /*5280*/  FFMA.FTZ R54, R23, UR4, -R146.reuse ;  /* 0x0000000417367c23 */ /* 0x100fe20008010892 */
[--C-:B------:R-:W-:Y:S01]  /*5290*/  FFMA.FTZ R57, R21, UR4, -R146.reuse ;  /* 0x0000000415397c23 */ /* 0x100fe20008010892 */
[----:B-1----:R-:W-:Y:S01]  /*52a0*/  F2FP.BF16.F32.PACK_AB R74, R35, R42 ;  /* 0x0000002a234a723e */ /* 0x002fe200000010ff */
[--C-:B------:R-:W-:Y:S01]  /*52b0*/  FFMA.FTZ R145, R145, UR4, -R146.reuse ;  /* 0x0000000491917c23 */ /* 0x100fe20008010892 */
[--C-:B------:R-:W-:Y:S01]  /*52c0*/  FFMA.FTZ R148, R163, UR4, -R146.reuse ;  /* 0x00000004a3947c23 */ /* 0x100fe20008010892 */
[----:B------:R-:W1:Y:S01]  /*52d0*/  MUFU.EX2 R40, R40 ;  /* 0x0000002800287308 */ /* 0x000e620000000800 */
[----:B------:R-:W-:Y:S01]  /*52e0*/  FADD.FTZ R42, R42, R41 ;  /* 0x000000292a2a7221 */ /* 0x000fe20000010000 */
[--C-:B------:R-:W-:Y:S01]  /*52f0*/  FFMA.FTZ R150, R151, UR4, -R146.reuse ;  /* 0x0000000497967c23 */ /* 0x100fe20008010892 */
[--C-:B------:R-:W-:Y:S01]  /*5300*/  FFMA.FTZ R149, R149, UR4, -R146.reuse ;  /* 0x0000000495957c23 */ /* 0x100fe20008010892 */
[----:B------:R-:W-:Y:S01]  /*5310*/  FFMA.FTZ R147, R147, UR4, -R146 ;  /* 0x0000000493937c23 */ /* 0x000fe20008010892 */
[----:B------:R-:W-:Y:S01]  /*5320*/  FADD.FTZ R42, R35, R42 ;  /* 0x0000002a232a7221 */ /* 0x000fe20000010000 */
[----:B--2---:R-:W-:-:S02]  /*5330*/  FMNMX.FTZ R135, R135, R10, !PT ;  /* 0x0000000a87877209 */ /* 0x004fc40007810000 */
[----:B------:R-:W-:Y:S01]  /*5340*/  MUFU.EX2 R47, R47 ;  /* 0x0000002f002f7308 */ /* 0x000fe20000000800 */
[----:B------:R-:W2:Y:S01]  /*5350*/  LDSM.16.MT88.4 R8, [R188+0x6800] ;  /* 0x00680000bc08783b */ /* 0x000ea20000004200 */
[C---:B------:R-:W-:Y:S01]  /*5360*/  FSETP.NEU.FTZ.AND P1, PT, R135.reuse, -INF , PT ;  /* 0xff8000008700780b */ /* 0x040fe20003f3d000 */
[----:B------:R-:W-:-:S05]  /*5370*/  FMUL.FTZ R139, R135, UR4 ;  /* 0x00000004878b7c20 */ /* 0x000fca0008410000 */
[----:B------:R-:W-:Y:S01]  /*5380*/  FSEL R139, R139, RZ, P1 ;  /* 0x000000ff8b8b7208 */ /* 0x000fe20000800000 */
[----:B------:R-:W5:Y:S01]  /*5390*/  MUFU.EX2 R36, R36 ;  /* 0x0000002400247308 */ /* 0x000f620000000800 */
[----:B-1----:R-:W-:Y:S01]  /*53a0*/  F2FP.BF16.F32.PACK_AB R73, R45, R40 ;  /* 0x000000282d49723e */ /* 0x002fe200000010ff */
[----:B------:R-:W-:Y:S02]  /*53b0*/  FADD.FTZ R40, R40, R45 ;  /* 0x0000002d28287221 */ /* 0x000fe40000010000 */
[--C-:B------:R-:W-:Y:S01]  /*53c0*/  FFMA.FTZ R53, R22, UR4, -R139.reuse ;  /* 0x0000000416357c23 */ /* 0x100fe2000801088b */
[--C-:B------:R-:W-:Y:S01]  /*53d0*/  FFMA.FTZ R52, R90, UR4, -R139.reuse ;  /* 0x000000045a347c23 */ /* 0x100fe2000801088b */
[--C-:B------:R-:W-:Y:S01]  /*53e0*/  FFMA.FTZ R49, R2, UR4, -R139.reuse ;  /* 0x0000000402317c23 */ /* 0x100fe2000801088b */
[----:B------:R-:W-:Y:S01]  /*53f0*/  FFMA.FTZ R38, R98, UR4, -R139 ;  /* 0x0000000462267c23 */ /* 0x000fe2000801088b */
[----:B------:R-:W-:Y:S01]  /*5400*/  FFMA.FTZ R2, R26, UR4, -R153 ;  /* 0x000000041a027c23 */ /* 0x000fe20008010899 */
[----:B------:R-:W-:Y:S01]  /*5410*/  LDSM.16.MT88.4 R20, [R142+0x6800] ;  /* 0x006800008e14783b */ /* 0x000fe20000004200 */
[----:B------:R-:W1:Y:S01]  /*5420*/  MUFU.EX2 R50, R50 ;  /* 0x0000003200327308 */ /* 0x000e620000000800 */
[--C-:B------:R-:W-:Y:S01]  /*5430*/  FFMA.FTZ R62, R62, UR4, -R139.reuse ;  /* 0x000000043e3e7c23 */ /* 0x100fe2000801088b */
[--C-:B------:R-:W-:Y:S01]  /*5440*/  FFMA.FTZ R61, R138, UR4, -R139.reuse ;  /* 0x000000048a3d7c23 */ /* 0x100fe2000801088b */
[----:B------:R-:W2:Y:S01]  /*5450*/  LDSM.16.MT88.4 R24, [R184+0x6800] ;  /* 0x00680000b818783b */ /* 0x000ea20000004200 */
[--C-:B------:R-:W-:Y:S01]  /*5460*/  FFMA.FTZ R63, R66, UR4, -R139.reuse ;  /* 0x00000004423f7c23 */ /* 0x100fe2000801088b */
[----:B------:R-:W-:Y:S01]  /*5470*/  FFMA.FTZ R64, R64, UR4, -R139 ;  /* 0x0000000440407c23 */ /* 0x000fe2000801088b */
[--C-:B------:R-:W-:Y:S01]  /*5480*/  FFMA.FTZ R66, R16, UR4, -R153.reuse ;  /* 0x0000000410427c23 */ /* 0x100fe20008010899 */
[----:B-----5:R-:W-:Y:S01]  /*5490*/  F2FP.BF16.F32.PACK_AB R75, R36, R47 ;  /* 0x0000002f244b723e */ /* 0x020fe200000010ff */
[----:B------:R-:W-:Y:S01]  /*54a0*/  MUFU.EX2 R46, R46 ;  /* 0x0000002e002e7308 */ /* 0x000fe20000000800 */
[----:B------:R-:W-:Y:S01]  /*54b0*/  FFMA.FTZ R138, R12, UR4, -R153 ;  /* 0x000000040c8a7c23 */ /* 0x000fe20008010899 */
[----:B------:R-:W5:Y:S01]  /*54c0*/  LDSM.16.MT88.4 R16, [R188+0x7000] ;  /* 0x00700000bc10783b */ /* 0x000f620000004200 */
[--C-:B------:R-:W-:Y:S01]  /*54d0*/  FFMA.FTZ R164, R164, UR4, -R139.reuse ;  /* 0x00000004a4a47c23 */ /* 0x100fe2000801088b */
[--C-:B------:R-:W-:Y:S01]  /*54e0*/  FFMA.FTZ R162, R162, UR4, -R139.reuse ;  /* 0x00000004a2a27c23 */ /* 0x100fe2000801088b */
[----:B------:R-:W-:Y:S01]  /*54f0*/  FADD.FTZ R47, R47, R40 ;  /* 0x000000282f2f7221 */ /* 0x000fe20000010000 */
[----:B------:R-:W-:Y:S01]  /*5500*/  HMMA.16816.F32.BF16 R124, R72, R116, RZ ;  /* 0x00000074487c723c */ /* 0x000fe200000418ff */
[----:B------:R-:W-:Y:S01]  /*5510*/  FFMA.FTZ R160, R160, UR4, -R139 ;  /* 0x00000004a0a07c23 */ /* 0x000fe2000801088b */
[----:B------:R-:W4:Y:S01]  /*5520*/  MUFU.EX2 R43, R43 ;  /* 0x0000002b002b7308 */ /* 0x000f220000000800 */
[----:B-1----:R-:W-:Y:S01]  /*5530*/  F2FP.BF16.F32.PACK_AB R68, R50, R51 ;  /* 0x000000333244723e */ /* 0x002fe200000010ff */
[----:B------:R-:W-:Y:S01]  /*5540*/  FADD.FTZ R51, R51, R50 ;  /* 0x0000003233337221 */ /* 0x000fe20000010000 */
[----:B------:R-:W-:-:S03]  /*5550*/  FADD.FTZ R36, R36, R47 ;  /* 0x0000002f24247221 */ /* 0x000fc60000010000 */
[C---:B---3--:R-:W-:Y:S02]  /*5560*/  HMMA.16816.F32.BF16 R108, R72.reuse, R100, RZ ;  /* 0x00000064486c723c */ /* 0x048fe400000418ff */
[----:B------:R-:W-:Y:S06]  /*5570*/  MUFU.EX2 R53, R53 ;  /* 0x0000003500357308 */ /* 0x000fec0000000800 */
[----:B------:R-:W-:Y:S02]  /*5580*/  HMMA.16816.F32.BF16 R92, R72, R84, RZ ;  /* 0x00000054485c723c */ /* 0x000fe400000418ff */
[----:B------:R-:W1:Y:S01]  /*5590*/  MUFU.EX2 R52, R52 ;  /* 0x0000003400347308 */ /* 0x000e620000000800 */
[----:B----4-:R-:W-:Y:S01]  /*55a0*/  F2FP.BF16.F32.PACK_AB R70, R43, R46 ;  /* 0x0000002e2b46723e */ /* 0x010fe200000010ff */
[----:B------:R-:W-:-:S04]  /*55b0*/  FADD.FTZ R46, R46, R51 ;  /* 0x000000332e2e7221 */ /* 0x000fc80000010000 */
[C---:B------:R-:W-:Y:S01]  /*55c0*/  HMMA.16816.F32.BF16 R76, R72.reuse, R4, RZ ;  /* 0x00000004484c723c */ /* 0x040fe200000418ff */
[----:B------:R-:W-:Y:S01]  /*55d0*/  FADD.FTZ R46, R43, R46 ;  /* 0x0000002e2b2e7221 */ /* 0x000fe20000010000 */
[----:B------:R-:W-:Y:S06]  /*55e0*/  MUFU.EX2 R49, R49 ;  /* 0x0000003100317308 */ /* 0x000fec0000000800 */
[----:B------:R-:W-:Y:S02]  /*55f0*/  HMMA.16816.F32.BF16 R120, R72, R118, RZ ;  /* 0x000000764878723c */ /* 0x000fe400000418ff */
[----:B------:R-:W3:Y:S01]  /*5600*/  MUFU.EX2 R38, R38 ;  /* 0x0000002600267308 */ /* 0x000ee20000000800 */
[----:B-1----:R-:W-:Y:S01]  /*5610*/  F2FP.BF16.F32.PACK_AB R69, R52, R53 ;  /* 0x000000353445723e */ /* 0x002fe200000010ff */
[----:B------:R-:W-:-:S04]  /*5620*/  FADD.FTZ R52, R53, R52 ;  /* 0x0000003435347221 */ /* 0x000fc80000010000 */
[C---:B------:R-:W-:Y:S02]  /*5630*/  HMMA.16816.F32.BF16 R104, R72.reuse, R102, RZ ;  /* 0x000000664868723c */ /* 0x040fe400000418ff */
[----:B------:R-:W-:Y:S06]  /*5640*/  MUFU.EX2 R37, R37 ;  /* 0x0000002500257308 */ /* 0x000fec0000000800 */
[----:B------:R-:W-:Y:S02]  /*5650*/  HMMA.16816.F32.BF16 R88, R72, R86, RZ ;  /* 0x000000564858723c */ /* 0x000fe400000418ff */
[----:B------:R-:W1:Y:S01]  /*5660*/  MUFU.EX2 R2, R2 ;  /* 0x0000000200027308 */ /* 0x000e620000000800 */
[----:B---3--:R-:W-:Y:S01]  /*5670*/  F2FP.BF16.F32.PACK_AB R71, R38, R49 ;  /* 0x000000312647723e */ /* 0x008fe200000010ff */
[----:B------:R-:W-:-:S04]  /*5680*/  FADD.FTZ R49, R49, R52 ;  /* 0x0000003431317221 */ /* 0x000fc80000010000 */
[----:B------:R-:W-:Y:S01]  /*5690*/  HMMA.16816.F32.BF16 R72, R72, R6, RZ ;  /* 0x000000064848723c */ /* 0x000fe200000418ff */
[----:B------:R-:W-:Y:S01]  /*56a0*/  FADD.FTZ R49, R38, R49 ;  /* 0x0000003126317221 */ /* 0x000fe20000010000 */
[----:B------:R-:W-:Y:S06]  /*56b0*/  MUFU.EX2 R3, R3 ;  /* 0x0000000300037308 */ /* 0x000fec0000000800 */
[C---:B------:R-:W-:Y:S02]  /*56c0*/  HMMA.16816.F32.BF16 R128, R68.reuse, R116, RZ ;  /* 0x000000744480723c */ /* 0x040fe400000418ff */
[----:B------:R-:W-:Y:S06]  /*56d0*/  MUFU.EX2 R0, R0 ;  /* 0x0000000000007308 */ /* 0x000fec0000000800 */
[C---:B------:R-:W-:Y:S02]  /*56e0*/  HMMA.16816.F32.BF16 R112, R68.reuse, R100, RZ ;  /* 0x000000644470723c */ /* 0x040fe400000418ff */
[----:B------:R-:W-:Y:S06]  /*56f0*/  MUFU.EX2 R55, R55 ;  /* 0x0000003700377308 */ /* 0x000fec0000000800 */
[C---:B------:R-:W-:Y:S02]  /*5700*/  HMMA.16816.F32.BF16 R96, R68.reuse, R84, RZ ;  /* 0x000000544460723c */ /* 0x040fe400000418ff */
[----:B------:R-:W3:Y:S06]  /*5710*/  MUFU.EX2 R48, R48 ;  /* 0x0000003000307308 */ /* 0x000eec0000000800 */
[C---:B------:R-:W-:Y:S02]  /*5720*/  HMMA.16816.F32.BF16 R116, R68.reuse, R118, RZ ;  /* 0x000000764474723c */ /* 0x040fe400000418ff */
[----:B------:R-:W-:Y:S06]  /*5730*/  MUFU.EX2 R54, R54 ;  /* 0x0000003600367308 */ /* 0x000fec0000000800 */
[C---:B------:R-:W-:Y:S02]  /*5740*/  HMMA.16816.F32.BF16 R100, R68.reuse, R102, RZ ;  /* 0x000000664464723c */ /* 0x040fe400000418ff */
[----:B------:R-:W4:Y:S06]  /*5750*/  MUFU.EX2 R57, R57 ;  /* 0x0000003900397308 */ /* 0x000f2c0000000800 */
[C---:B------:R-:W-:Y:S02]  /*5760*/  HMMA.16816.F32.BF16 R84, R68.reuse, R86, RZ ;  /* 0x000000564454723c */ /* 0x040fe400000418ff */
[----:B------:R-:W-:Y:S06]  /*5770*/  MUFU.EX2 R39, R39 ;  /* 0x0000002700277308 */ /* 0x000fec0000000800 */
[----:B------:R-:W-:Y:S01]  /*5780*/  HMMA.16816.F32.BF16 R80, R68, R4, RZ ;  /* 0x000000044450723c */ /* 0x000fe200000418ff */
[----:B-1----:R-:W-:Y:S01]  /*5790*/  F2FP.BF16.F32.PACK_AB R4, R2, R37 ;  /* 0x000000250204723e */ /* 0x002fe200000010ff */
[----:B------:R-:W1:Y:S01]  /*57a0*/  MUFU.EX2 R34, R34 ;  /* 0x0000002200227308 */ /* 0x000e620000000800 */
[----:B---3--:R-:W-:Y:S01]  /*57b0*/  F2FP.BF16.F32.PACK_AB R5, R48, R55 ;  /* 0x000000373005723e */ /* 0x008fe200000010ff */
[----:B------:R-:W-:Y:S01]  /*57c0*/  FADD.FTZ R37, R37, R42 ;  /* 0x0000002a25257221 */ /* 0x000fe20000010000 */
[----:B------:R-:W-:-:S03]  /*57d0*/  FADD.FTZ R55, R55, R36 ;  /* 0x0000002437377221 */ /* 0x000fc60000010000 */
[----:B------:R-:W-:Y:S01]  /*57e0*/  HMMA.16816.F32.BF16 R68, R68, R6, RZ ;  /* 0x000000064444723c */ /* 0x000fe200000418ff */
[----:B------:R-:W-:Y:S01]  /*57f0*/  F2FP.BF16.F32.PACK_AB R6, R0, R3 ;  /* 0x000000030006723e */ /* 0x000fe200000010ff */
[----:B------:R-:W-:Y:S01]  /*5800*/  MUFU.EX2 R33, R33 ;  /* 0x0000002100217308 */ /* 0x000fe20000000800 */
[----:B----4-:R-:W-:Y:S01]  /*5810*/  F2FP.BF16.F32.PACK_AB R7, R57, R54 ;  /* 0x000000363907723e */ /* 0x010fe200000010ff */
[----:B------:R-:W-:Y:S01]  /*5820*/  FADD.FTZ R2, R2, R37 ;  /* 0x0000002502027221 */ /* 0x000fe20000010000 */
[----:B------:R-:W-:-:S03]  /*5830*/  FADD.FTZ R55, R48, R55 ;  /* 0x0000003730377221 */ /* 0x000fc60000010000 */
[----:B------:R-:W-:Y:S01]  /*5840*/  FADD.FTZ R3, R3, R2 ;  /* 0x0000000203037221 */ /* 0x000fe20000010000 */
[----:B------:R-:W-:Y:S01]  /*5850*/  FADD.FTZ R54, R54, R55 ;  /* 0x0000003736367221 */ /* 0x000fe20000010000 */
[----:B------:R-:W-:Y:S01]  /*5860*/  MUFU.EX2 R56, R56 ;  /* 0x0000003800387308 */ /* 0x000fe20000000800 */
[----:B--2---:R-:W-:Y:S01]  /*5870*/  HMMA.16816.F32.BF16 R124, R4, R8, R124 ;  /* 0x00000008047c723c */ /* 0x004fe2000004187c */
[----:B------:R-:W-:Y:S01]  /*5880*/  FADD.FTZ R0, R0, R3 ;  /* 0x0000000300007221 */ /* 0x000fe20000010000 */
[----:B------:R-:W-:-:S05]  /*5890*/  FADD.FTZ R57, R57, R54 ;  /* 0x0000003639397221 */ /* 0x000fca0000010000 */
[----:B------:R-:W-:Y:S01]  /*58a0*/  MUFU.EX2 R62, R62 ;  /* 0x0000003e003e7308 */ /* 0x000fe20000000800 */
[C---:B------:R-:W-:Y:S07]  /*58b0*/  HMMA.16816.F32.BF16 R108, R4.reuse, R24, R108 ;  /* 0x00000018046c723c */ /* 0x040fee000004186c */
[----:B------:R-:W2:Y:S01]  /*58c0*/  MUFU.EX2 R61, R61 ;  /* 0x0000003d003d7308 */ /* 0x000ea20000000800 */
[C---:B------:R-:W-:Y:S07]  /*58d0*/  HMMA.16816.F32.BF16 R92, R4.reuse, R28, R92 ;  /* 0x0000001c045c723c */ /* 0x040fee000004185c */
[----:B------:R-:W-:Y:S01]  /*58e0*/  MUFU.EX2 R63, R63 ;  /* 0x0000003f003f7308 */ /* 0x000fe20000000800 */
[C---:B------:R-:W-:Y:S07]  /*58f0*/  HMMA.16816.F32.BF16 R76, R4.reuse, R20, R76 ;  /* 0x00000014044c723c */ /* 0x040fee000004184c */
[----:B------:R-:W3:Y:S01]  /*5900*/  MUFU.EX2 R64, R64 ;  /* 0x0000004000407308 */ /* 0x000ee20000000800 */
[C---:B------:R-:W-:Y:S07]  /*5910*/  HMMA.16816.F32.BF16 R120, R4.reuse, R10, R120 ;  /* 0x0000000a0478723c */ /* 0x040fee0000041878 */
[----:B------:R-:W-:Y:S01]  /*5920*/  MUFU.EX2 R67, R67 ;  /* 0x0000004300437308 */ /* 0x000fe20000000800 */
[C---:B------:R-:W-:Y:S07]  /*5930*/  HMMA.16816.F32.BF16 R104, R4.reuse, R26, R104 ;  /* 0x0000001a0468723c */ /* 0x040fee0000041868 */
[----:B------:R-:W4:Y:S01]  /*5940*/  MUFU.EX2 R66, R66 ;  /* 0x0000004200427308 */ /* 0x000f220000000800 */
[C---:B------:R-:W-:Y:S07]  /*5950*/  HMMA.16816.F32.BF16 R88, R4.reuse, R30, R88 ;  /* 0x0000001e0458723c */ /* 0x040fee0000041858 */
[----:B------:R-:W-:Y:S01]  /*5960*/  MUFU.EX2 R137, R137 ;  /* 0x0000008900897308 */ /* 0x000fe20000000800 */
[----:B------:R-:W-:Y:S01]  /*5970*/  HMMA.16816.F32.BF16 R72, R4, R22, R72 ;  /* 0x000000160448723c */ /* 0x000fe20000041848 */
[----:B-1----:R-:W-:Y:S01]  /*5980*/  F2FP.BF16.F32.PACK_AB R4, R34, R39 ;  /* 0x000000272204723e */ /* 0x002fe200000010ff */
[----:B------:R-:W-:Y:S01]  /*5990*/  FADD.FTZ R39, R39, R46 ;  /* 0x0000002e27277221 */ /* 0x000fe20000010000 */
[C---:B--2---:R-:W-:Y:S01]  /*59a0*/  F2FP.BF16.F32.PACK_AB R5, R61.reuse, R62 ;  /* 0x0000003e3d05723e */ /* 0x044fe200000010ff */
[----:B------:R-:W-:Y:S01]  /*59b0*/  FADD.FTZ R62, R62, R49 ;  /* 0x000000313e3e7221 */ /* 0x000fe20000010000 */
[----:B------:R-:W-:Y:S01]  /*59c0*/  F2FP.BF16.F32.PACK_AB R6, R56, R33 ;  /* 0x000000213806723e */ /* 0x000fe200000010ff */
[----:B------:R-:W-:Y:S01]  /*59d0*/  FADD.FTZ R34, R34, R39 ;  /* 0x0000002722227221 */ /* 0x000fe20000010000 */
[----:B---3--:R-:W-:Y:S01]  /*59e0*/  F2FP.BF16.F32.PACK_AB R7, R64, R63 ;  /* 0x0000003f4007723e */ /* 0x008fe200000010ff */
[----:B------:R-:W-:Y:S01]  /*59f0*/  MUFU.EX2 R138, R138 ;  /* 0x0000008a008a7308 */ /* 0x000fe20000000800 */
[----:B------:R-:W-:Y:S01]  /*5a00*/  FADD.FTZ R62, R61, R62 ;  /* 0x0000003e3d3e7221 */ /* 0x000fe20000010000 */
[----:B------:R-:W-:-:S03]  /*5a10*/  FADD.FTZ R33, R33, R34 ;  /* 0x0000002221217221 */ /* 0x000fc60000010000 */
[----:B------:R-:W-:Y:S01]  /*5a20*/  FADD.FTZ R63, R63, R62 ;  /* 0x0000003e3f3f7221 */ /* 0x000fe20000010000 */
[C---:B------:R-:W-:Y:S01]  /*5a30*/  HMMA.16816.F32.BF16 R96, R4.reuse, R28, R96 ;  /* 0x0000001c0460723c */ /* 0x040fe20000041860 */
[--C-:B------:R-:W-:Y:S01]  /*5a40*/  FFMA.FTZ R28, R15, UR4, -R146.reuse ;  /* 0x000000040f1c7c23 */ /* 0x100fe20008010892 */
[--C-:B------:R-:W-:Y:S01]  /*5a50*/  FFMA.FTZ R29, R13, UR4, -R146.reuse ;  /* 0x000000040d1d7c23 */ /* 0x100fe20008010892 */
[----:B------:R-:W-:Y:S01]  /*5a60*/  MUFU.EX2 R145, R145 ;  /* 0x0000009100917308 */ /* 0x000fe20000000800 */
[----:B------:R-:W1:Y:S01]  /*5a70*/  LDSM.16.MT88.4 R12, [R184+0x7000] ;  /* 0x00700000b80c783b */ /* 0x000e620000004200 */
[----:B------:R-:W-:Y:S01]  /*5a80*/  FFMA.FTZ R146, R141, UR4, -R146 ;  /* 0x000000048d927c23 */ /* 0x000fe20008010892 */
[----:B------:R-:W-:Y:S01]  /*5a90*/  FADD.FTZ R33, R56, R33 ;  /* 0x0000002138217221 */ /* 0x000fe20000010000 */
[----:B------:R-:W-:Y:S01]  /*5aa0*/  FADD.FTZ R64, R64, R63 ;  /* 0x0000003f40407221 */ /* 0x000fe20000010000 */
[C---:B------:R-:W-:Y:S03]  /*5ab0*/  HMMA.16816.F32.BF16 R128, R4.reuse, R8, R128 ;  /* 0x000000080480723c */ /* 0x040fe60000041880 */
[----:B------:R-:W-:Y:S05]  /*5ac0*/  MUFU.EX2 R28, R28 ;  /* 0x0000001c001c7308 */ /* 0x000fea0000000800 */
[C---:B------:R-:W-:Y:S03]  /*5ad0*/  HMMA.16816.F32.BF16 R112, R4.reuse, R24, R112 ;  /* 0x000000180470723c */ /* 0x040fe60000041870 */
[----:B------:R-:W2:Y:S05]  /*5ae0*/  MUFU.EX2 R29, R29 ;  /* 0x0000001d001d7308 */ /* 0x000eaa0000000800 */
[C---:B------:R-:W-:Y:S01]  /*5af0*/  HMMA.16816.F32.BF16 R116, R4.reuse, R10, R116 ;  /* 0x0000000a0474723c */ /* 0x040fe20000041874 */
[----:B------:R-:W3:Y:S02]  /*5b00*/  LDSM.16.MT88.4 R8, [R143+0x7000] ;  /* 0x007000008f08783b */ /* 0x000ee40000004200 */
[----:B------:R-:W5:Y:S05]  /*5b10*/  MUFU.EX2 R148, R148 ;  /* 0x0000009400947308 */ /* 0x000f6a0000000800 */
[C---:B------:R-:W-:Y:S01]  /*5b20*/  HMMA.16816.F32.BF16 R100, R4.reuse, R26, R100 ;  /* 0x0000001a0464723c */ /* 0x040fe20000041864 */
[----:B------:R-:W3:Y:S02]  /*5b30*/  LDSM.16.MT88.4 R24, [R142+0x7000] ;  /* 0x007000008e18783b */ /* 0x000ee40000004200 */
[----:B------:R-:W-:Y:S05]  /*5b40*/  MUFU.EX2 R58, R58 ;  /* 0x0000003a003a7308 */ /* 0x000fea0000000800 */
[C---:B------:R-:W-:Y:S01]  /*5b50*/  HMMA.16816.F32.BF16 R84, R4.reuse, R30, R84 ;  /* 0x0000001e0454723c */ /* 0x040fe20000041854 */
[--C-:B------:R-:W-:Y:S01]  /*5b60*/  FFMA.FTZ R30, R161, UR4, -R158.reuse ;  /* 0x00000004a11e7c23 */ /* 0x100fe2000801089e */
[--C-:B------:R-:W-:Y:S01]  /*5b70*/  FFMA.FTZ R31, R159, UR4, -R158.reuse ;  /* 0x000000049f1f7c23 */ /* 0x100fe2000801089e */
[----:B------:R-:W-:Y:S01]  /*5b80*/  FFMA.FTZ R158, R157, UR4, -R158 ;  /* 0x000000049d9e7c23 */ /* 0x000fe2000801089e */
[--C-:B------:R-:W-:Y:S01]  /*5b90*/  FFMA.FTZ R157, R168, UR4, -R139.reuse ;  /* 0x00000004a89d7c23 */ /* 0x100fe2000801088b */
[----:B------:R-:W-:Y:S01]  /*5ba0*/  FFMA.FTZ R159, R166, UR4, -R139 ;  /* 0x00000004a69f7c23 */ /* 0x000fe2000801088b */
[----:B------:R-:W3:Y:S01]  /*5bb0*/  MUFU.EX2 R59, R59 ;  /* 0x0000003b003b7308 */ /* 0x000ee20000000800 */
[----:B------:R-:W-:Y:S01]  /*5bc0*/  FFMA.FTZ R161, R154, UR4, -R153 ;  /* 0x000000049aa17c23 */ /* 0x000fe20008010899 */
[C---:B------:R-:W-:Y:S06]  /*5bd0*/  HMMA.16816.F32.BF16 R80, R4.reuse, R20, R80 ;  /* 0x000000140450723c */ /* 0x040fec0000041850 */
[----:B------:R-:W-:Y:S02]  /*5be0*/  MUFU.EX2 R60, R60 ;  /* 0x0000003c003c7308 */ /* 0x000fe40000000800 */
[----:B------:R-:W-:Y:S01]  /*5bf0*/  HMMA.16816.F32.BF16 R68, R4, R22, R68 ;  /* 0x000000160444723c */ /* 0x000fe20000041844 */
[----:B----4-:R-:W-:Y:S01]  /*5c00*/  F2FP.BF16.F32.PACK_AB R4, R66, R67 ;  /* 0x000000434204723e */ /* 0x010fe200000010ff */
[----:B------:R-:W4:Y:S01]  /*5c10*/  LDSM.16.MT88.4 R20, [R188+0x7800] ;  /* 0x00780000bc14783b */ /* 0x000f220000004200 */
[----:B--2---:R-:W-:Y:S01]  /*5c20*/  F2FP.BF16.F32.PACK_AB R5, R29, R28 ;  /* 0x0000001c1d05723e */ /* 0x004fe200000010ff */
[----:B------:R-:W-:Y:S01]  /*5c30*/  FADD.FTZ R67, R67, R0 ;  /* 0x0000000043437221 */ /* 0x000fe20000010000 */
[----:B------:R-:W-:Y:S01]  /*5c40*/  F2FP.BF16.F32.PACK_AB R6, R138, R137 ;  /* 0x000000898a06723e */ /* 0x000fe200000010ff */
[----:B------:R-:W-:Y:S01]  /*5c50*/  MUFU.EX2 R65, R65 ;  /* 0x0000004100417308 */ /* 0x000fe20000000800 */
[----:B-----5:R-:W-:Y:S01]  /*5c60*/  F2FP.BF16.F32.PACK_AB R7, R148, R145 ;  /* 0x000000919407723e */ /* 0x020fe200000010ff */
[----:B------:R-:W-:Y:S01]  /*5c70*/  FADD.FTZ R28, R28, R57 ;  /* 0x000000391c1c7221 */ /* 0x000fe20000010000 */
[----:B------:R-:W-:-:S03]  /*5c80*/  FADD.FTZ R66, R66, R67 ;  /* 0x0000004342427221 */ /* 0x000fc60000010000 */
[----:B------:R-:W-:Y:S01]  /*5c90*/  FADD.FTZ R28, R29, R28 ;  /* 0x0000001c1d1c7221 */ /* 0x000fe20000010000 */
[----:B------:R-:W-:Y:S01]  /*5ca0*/  FADD.FTZ R137, R137, R66 ;  /* 0x0000004289897221 */ /* 0x000fe20000010000 */
[----:B------:R-:W-:Y:S01]  /*5cb0*/  MUFU.EX2 R157, R157 ;  /* 0x0000009d009d7308 */ /* 0x000fe20000000800 */
[----:B------:R-:W-:Y:S01]  /*5cc0*/  HMMA.16816.F32.BF16 R124, R4, R16, R124 ;  /* 0x00000010047c723c */ /* 0x000fe2000004187c */
[----:B------:R-:W-:Y:S01]  /*5cd0*/  FADD.FTZ R145, R145, R28 ;  /* 0x0000001c91917221 */ /* 0x000fe20000010000 */
[----:B------:R-:W-:-:S03]  /*5ce0*/  FADD.FTZ R137, R138, R137 ;  /* 0x000000898a897221 */ /* 0x000fc60000010000 */
[----:B------:R-:W-:Y:S02]  /*5cf0*/  FADD.FTZ R145, R148, R145 ;  /* 0x0000009194917221 */ /* 0x000fe40000010000 */
[----:B------:R-:W2:Y:S01]  /*5d00*/  MUFU.EX2 R164, R164 ;  /* 0x000000a400a47308 */ /* 0x000ea20000000800 */
[C---:B-1----:R-:W-:Y:S07]  /*5d10*/  HMMA.16816.F32.BF16 R108, R4.reuse, R12, R108 ;  /* 0x0000000c046c723c */ /* 0x042fee000004186c */
[----:B------:R-:W-:Y:S01]  /*5d20*/  MUFU.EX2 R159, R159 ;  /* 0x0000009f009f7308 */ /* 0x000fe20000000800 */
[C---:B---3--:R-:W-:Y:S07]  /*5d30*/  HMMA.16816.F32.BF16 R92, R4.reuse, R8, R92 ;  /* 0x00000008045c723c */ /* 0x048fee000004185c */
[----:B------:R-:W1:Y:S01]  /*5d40*/  MUFU.EX2 R162, R162 ;  /* 0x000000a200a27308 */ /* 0x000e620000000800 */
[C---:B------:R-:W-:Y:S07]  /*5d50*/  HMMA.16816.F32.BF16 R76, R4.reuse, R24, R76 ;  /* 0x00000018044c723c */ /* 0x040fee000004184c */
[----:B------:R-:W-:Y:S01]  /*5d60*/  MUFU.EX2 R156, R156 ;  /* 0x0000009c009c7308 */ /* 0x000fe20000000800 */
[C---:B------:R-:W-:Y:S07]  /*5d70*/  HMMA.16816.F32.BF16 R120, R4.reuse, R18, R120 ;  /* 0x000000120478723c */ /* 0x040fee0000041878 */
[----:B------:R-:W3:Y:S01]  /*5d80*/  MUFU.EX2 R161, R161 ;  /* 0x000000a100a17308 */ /* 0x000ee20000000800 */
[C---:B------:R-:W-:Y:S07]  /*5d90*/  HMMA.16816.F32.BF16 R104, R4.reuse, R14, R104 ;  /* 0x0000000e0468723c */ /* 0x040fee0000041868 */
[----:B------:R-:W-:Y:S01]  /*5da0*/  MUFU.EX2 R152, R152 ;  /* 0x0000009800987308 */ /* 0x000fe20000000800 */
[C---:B------:R-:W-:Y:S07]  /*5db0*/  HMMA.16816.F32.BF16 R88, R4.reuse, R10, R88 ;  /* 0x0000000a0458723c */ /* 0x040fee0000041858 */
[----:B------:R-:W-:Y:S01]  /*5dc0*/  MUFU.EX2 R209, R209 ;  /* 0x000000d100d17308 */ /* 0x000fe20000000800 */
[----:B------:R-:W-:Y:S01]  /*5dd0*/  HMMA.16816.F32.BF16 R72, R4, R26, R72 ;  /* 0x0000001a0448723c */ /* 0x000fe20000041848 */
[----:B------:R-:W-:Y:S01]  /*5de0*/  F2FP.BF16.F32.PACK_AB R4, R59, R58 ;  /* 0x0000003a3b04723e */ /* 0x000fe200000010ff */
[----:B------:R-:W-:Y:S01]  /*5df0*/  FADD.FTZ R58, R58, R33 ;  /* 0x000000213a3a7221 */ /* 0x000fe20000010000 */
[----:B--2---:R-:W-:Y:S01]  /*5e00*/  F2FP.BF16.F32.PACK_AB R5, R164, R157 ;  /* 0x0000009da405723e */ /* 0x004fe200000010ff */
[----:B------:R-:W-:Y:S01]  /*5e10*/  FADD.FTZ R157, R157, R64 ;  /* 0x000000409d9d7221 */ /* 0x000fe20000010000 */
[----:B------:R-:W-:Y:S01]  /*5e20*/  F2FP.BF16.F32.PACK_AB R6, R65, R60 ;  /* 0x0000003c4106723e */ /* 0x000fe200000010ff */
[----:B------:R-:W-:Y:S01]  /*5e30*/  FADD.FTZ R59, R59, R58 ;  /* 0x0000003a3b3b7221 */ /* 0x000fe20000010000 */
[----:B-1----:R-:W-:Y:S01]  /*5e40*/  F2FP.BF16.F32.PACK_AB R7, R162, R159 ;  /* 0x0000009fa207723e */ /* 0x002fe200000010ff */
[----:B------:R-:W-:Y:S01]  /*5e50*/  MUFU.EX2 R150, R150 ;  /* 0x0000009600967308 */ /* 0x000fe20000000800 */
[----:B------:R-:W-:Y:S01]  /*5e60*/  FADD.FTZ R164, R164, R157 ;  /* 0x0000009da4a47221 */ /* 0x000fe20000010000 */
[----:B------:R-:W-:-:S03]  /*5e70*/  FADD.FTZ R60, R60, R59 ;  /* 0x0000003b3c3c7221 */ /* 0x000fc60000010000 */
[----:B------:R-:W-:Y:S01]  /*5e80*/  FADD.FTZ R159, R159, R164 ;  /* 0x000000a49f9f7221 */ /* 0x000fe20000010000 */
[----:B------:R-:W-:Y:S01]  /*5e90*/  HMMA.16816.F32.BF16 R128, R4, R16, R128 ;  /* 0x000000100480723c */ /* 0x000fe20000041880 */
[----:B------:R-:W-:Y:S01]  /*5ea0*/  FADD.FTZ R65, R65, R60 ;  /* 0x0000003c41417221 */ /* 0x000fe20000010000 */
[----:B------:R-:W1:Y:S01]  /*5eb0*/  MUFU.EX2 R149, R149 ;  /* 0x0000009500957308 */ /* 0x000e620000000800 */
[----:B------:R-:W-:-:S05]  /*5ec0*/  FADD.FTZ R159, R162, R159 ;  /* 0x0000009fa29f7221 */ /* 0x000fca0000010000 */
[C---:B------:R-:W-:Y:S01]  /*5ed0*/  HMMA.16816.F32.BF16 R116, R4.reuse, R18, R116 ;  /* 0x000000120474723c */ /* 0x040fe20000041874 */
[----:B------:R-:W2:Y:S01]  /*5ee0*/  LDSM.16.MT88.4 R16, [R184+0x7800] ;  /* 0x00780000b810783b */ /* 0x000ea20000004200 */
[----:B------:R-:W-:Y:S06]  /*5ef0*/  MUFU.EX2 R147, R147 ;  /* 0x0000009300937308 */ /* 0x000fec0000000800 */
[C---:B------:R-:W-:Y:S02]  /*5f00*/  HMMA.16816.F32.BF16 R112, R4.reuse, R12, R112 ;  /* 0x0000000c0470723c */ /* 0x040fe40000041870 */
[----:B------:R-:W5:Y:S06]  /*5f10*/  MUFU.EX2 R146, R146 ;  /* 0x0000009200927308 */ /* 0x000f6c0000000800 */
[C---:B------:R-:W-:Y:S01]  /*5f20*/  HMMA.16816.F32.BF16 R100, R4.reuse, R14, R100 ;  /* 0x0000000e0464723c */ /* 0x040fe20000041864 */
[----:B------:R-:W2:Y:S01]  /*5f30*/  LDSM.16.MT88.4 R12, [R143+0x7800] ;  /* 0x007800008f0c783b */ /* 0x000ea20000004200 */
[----:B------:R-:W-:Y:S06]  /*5f40*/  MUFU.EX2 R30, R30 ;  /* 0x0000001e001e7308 */ /* 0x000fec0000000800 */
[C---:B------:R-:W-:Y:S02]  /*5f50*/  HMMA.16816.F32.BF16 R96, R4.reuse, R8, R96 ;  /* 0x000000080460723c */ /* 0x040fe40000041860 */
[----:B------:R-:W2:Y:S06]  /*5f60*/  MUFU.EX2 R31, R31 ;  /* 0x0000001f001f7308 */ /* 0x000eac0000000800 */
[C---:B------:R-:W-:Y:S01]  /*5f70*/  HMMA.16816.F32.BF16 R84, R4.reuse, R10, R84 ;  /* 0x0000000a0454723c */ /* 0x040fe20000041854 */
[----:B------:R-:W2:Y:S01]  /*5f80*/  LDSM.16.MT88.4 R8, [R142+0x7800] ;  /* 0x007800008e08783b */ /* 0x000ea20000004200 */
[----:B------:R-:W-:Y:S06]  /*5f90*/  MUFU.EX2 R160, R160 ;  /* 0x000000a000a07308 */ /* 0x000fec0000000800 */
[C---:B------:R-:W-:Y:S01]  /*5fa0*/  HMMA.16816.F32.BF16 R80, R4.reuse, R24, R80 ;  /* 0x000000180450723c */ /* 0x040fe20000041850 */
[--C-:B------:R-:W-:Y:S01]  /*5fb0*/  FFMA.FTZ R25, R144, UR4, -R139.reuse ;  /* 0x0000000490197c23 */ /* 0x100fe2000801088b */
[--C-:B------:R-:W-:Y:S01]  /*5fc0*/  FFMA.FTZ R24, R140, UR4, -R139.reuse ;  /* 0x000000048c187c23 */ /* 0x100fe2000801088b */
[----:B------:R-:W-:Y:S05]  /*5fd0*/  MUFU.EX2 R155, R155 ;  /* 0x0000009b009b7308 */ /* 0x000fea0000000800 */
[----:B------:R-:W-:Y:S01]  /*5fe0*/  HMMA.16816.F32.BF16 R68, R4, R26, R68 ;  /* 0x0000001a0444723c */ /* 0x000fe20000041844 */
[----:B------:R-:W-:Y:S01]  /*5ff0*/  FFMA.FTZ R27, R132, UR4, -R139 ;  /* 0x00000004841b7c23 */ /* 0x000fe2000801088b */
[----:B---3--:R-:W-:Y:S01]  /*6000*/  F2FP.BF16.F32.PACK_AB R4, R161, R156 ;  /* 0x0000009ca104723e */ /* 0x008fe200000010ff */
[----:B------:R-:W3:Y:S01]  /*6010*/  MUFU.EX2 R25, R25 ;  /* 0x0000001900197308 */ /* 0x000ee20000000800 */
[----:B-1----:R-:W-:Y:S01]  /*6020*/  F2FP.BF16.F32.PACK_AB R5, R149, R150 ;  /* 0x000000969505723e */ /* 0x002fe200000010ff */
[----:B------:R-:W-:Y:S01]  /*6030*/  FADD.FTZ R156, R156, R137 ;  /* 0x000000899c9c7221 */ /* 0x000fe20000010000 */
[----:B------:R-:W-:Y:S01]  /*6040*/  F2FP.BF16.F32.PACK_AB R6, R209, R152 ;  /* 0x00000098d106723e */ /* 0x000fe200000010ff */
[----:B------:R-:W-:Y:S01]  /*6050*/  FADD.FTZ R150, R150, R145 ;  /* 0x0000009196967221 */ /* 0x000fe20000010000 */
[----:B-----5:R-:W-:Y:S01]  /*6060*/  F2FP.BF16.F32.PACK_AB R7, R146, R147 ;  /* 0x000000939207723e */ /* 0x020fe200000010ff */
[----:B------:R-:W-:-:S02]  /*6070*/  FADD.FTZ R161, R161, R156 ;  /* 0x0000009ca1a17221 */ /* 0x000fc40000010000 */
[----:B------:R-:W1:Y:S01]  /*6080*/  MUFU.EX2 R158, R158 ;  /* 0x0000009e009e7308 */ /* 0x000e620000000800 */
[----:B------:R-:W-:Y:S01]  /*6090*/  FADD.FTZ R150, R149, R150 ;  /* 0x0000009695967221 */ /* 0x000fe20000010000 */
[----:B------:R-:W-:Y:S02]  /*60a0*/  FADD.FTZ R152, R152, R161 ;  /* 0x000000a198987221 */ /* 0x000fe40000010000 */
[----:B----4-:R-:W-:Y:S01]  /*60b0*/  HMMA.16816.F32.BF16 R124, R4, R20, R124 ;  /* 0x00000014047c723c */ /* 0x010fe2000004187c */
[----:B------:R-:W-:Y:S01]  /*60c0*/  FADD.FTZ R147, R147, R150 ;  /* 0x0000009693937221 */ /* 0x000fe20000010000 */
[----:B------:R-:W-:Y:S02]  /*60d0*/  FADD.FTZ R209, R209, R152 ;  /* 0x00000098d1d17221 */ /* 0x000fe40000010000 */
[----:B------:R-:W-:Y:S01]  /*60e0*/  MUFU.EX2 R24, R24 ;  /* 0x0000001800187308 */ /* 0x000fe20000000800 */
[----:B------:R-:W-:-:S03]  /*60f0*/  FADD.FTZ R207, R146, R147 ;  /* 0x0000009392cf7221 */ /* 0x000fc60000010000 */
[C---:B------:R-:W-:Y:S04]  /*6100*/  HMMA.16816.F32.BF16 R120, R4.reuse, R22, R120 ;  /* 0x000000160478723c */ /* 0x040fe80000041878 */
[----:B------:R-:W4:Y:S04]  /*6110*/  MUFU.EX2 R27, R27 ;  /* 0x0000001b001b7308 */ /* 0x000f280000000800 */
[C---:B--2---:R-:W-:Y:S08]  /*6120*/  HMMA.16816.F32.BF16 R108, R4.reuse, R16, R108 ;  /* 0x00000010046c723c */ /* 0x044ff0000004186c */
[C---:B------:R-:W-:Y:S08]  /*6130*/  HMMA.16816.F32.BF16 R104, R4.reuse, R18, R104 ;  /* 0x000000120468723c */ /* 0x040ff00000041868 */
[C---:B------:R-:W-:Y:S08]  /*6140*/  HMMA.16816.F32.BF16 R92, R4.reuse, R12, R92 ;  /* 0x0000000c045c723c */ /* 0x040ff0000004185c */
[C---:B------:R-:W-:Y:S08]  /*6150*/  HMMA.16816.F32.BF16 R88, R4.reuse, R14, R88 ;  /* 0x0000000e0458723c */ /* 0x040ff00000041858 */
[C---:B------:R-:W-:Y:S08]  /*6160*/  HMMA.16816.F32.BF16 R76, R4.reuse, R8, R76 ;  /* 0x00000008044c723c */ /* 0x040ff0000004184c */
[----:B------:R-:W-:Y:S01]  /*6170*/  HMMA.16816.F32.BF16 R72, R4, R10, R72 ;  /* 0x0000000a0448723c */ /* 0x000fe20000041848 */
[----:B------:R-:W-:Y:S01]  /*6180*/  F2FP.BF16.F32.PACK_AB R4, R31, R30 ;  /* 0x0000001e1f04723e */ /* 0x000fe200000010ff */
[----:B------:R-:W-:Y:S01]  /*6190*/  FADD.FTZ R30, R30, R65 ;  /* 0x000000411e1e7221 */ /* 0x000fe20000010000 */
[----:B---3--:R-:W-:Y:S01]  /*61a0*/  F2FP.BF16.F32.PACK_AB R5, R25, R160 ;  /* 0x000000a01905723e */ /* 0x008fe200000010ff */
[----:B------:R-:W-:Y:S01]  /*61b0*/  FADD.FTZ R160, R160, R159 ;  /* 0x0000009fa0a07221 */ /* 0x000fe20000010000 */
[----:B-1----:R-:W-:Y:S01]  /*61c0*/  F2FP.BF16.F32.PACK_AB R6, R158, R155 ;  /* 0x0000009b9e06723e */ /* 0x002fe200000010ff */
[----:B------:R-:W-:Y:S01]  /*61d0*/  FADD.FTZ R30, R31, R30 ;  /* 0x0000001e1f1e7221 */ /* 0x000fe20000010000 */
[----:B----4-:R-:W-:Y:S01]  /*61e0*/  F2FP.BF16.F32.PACK_AB R7, R27, R24 ;  /* 0x000000181b07723e */ /* 0x010fe200000010ff */
        /* <DEDUP_REMOVED lines=17> */
[----:B------:R-:W-:Y:S01]  /*6300*/  LEA.HI.SX32 R206, R32, 0xfffffffe, 0x1a ;  /* 0xfffffffe20ce7811 */ /* 0x000fe200078fd2ff */
[----:B------:R-:W-:Y:S01]  /*6310*/  IMAD.MOV.U32 R0, RZ, RZ, R133 ;  /* 0x000000ffff007224 */ /* 0x000fe200078e0085 */
[----:B------:R-:W-:Y:S01]  /*6320*/  MOV R2, R135 ;  /* 0x0000008700027202 */ /* 0x000fe20000000f00 */
[----:B------:R-:W-:Y:S01]  /*6330*/  IMAD.MOV.U32 R3, RZ, RZ, R134 ;  /* 0x000000ffff037224 */ /* 0x000fe200078e0086 */
[----:B------:R-:W3:Y:S01]  /*6340*/  LDCU UR7, c[0x0][0x440] ;  /* 0x00008800ff0777ac */ /* 0x000ee20008000800 */
[----:B------:R-:W-:Y:S01]  /*6350*/  IMAD.MOV.U32 R141, RZ, RZ, R136 ;  /* 0x000000ffff8d7224 */ /* 0x000fe200078e0088 */
[----:B------:R-:W4:Y:S01]  /*6360*/  LDCU UR6, c[0x0][0x50c] ;  /* 0x0000a180ff0677ac */ /* 0x000f220008000800 */
[----:B------:R-:W1:Y:S01]  /*6370*/  LDCU UR4, c[0x0][0x45c] ;  /* 0x00008b80ff0477ac */ /* 0x000e620008000800 */
[----:B--2---:R-:W-:Y:S01]  /*6380*/  ISETP.GE.AND P1, PT, R197, UR8, PT ;  /* 0x00000008c5007c0c */ /* 0x004fe2000bf26270 */
[----:B------:R-:W-:-:S12]  /*6390*/  BRA `(.L_x_1811) ;  /* 0x0000000000b47947 */ /* 0x000fd80003800000 */
.L_x_1813:
[----:B------:R-:W1:Y:S01]  /*63a0*/  LDC.64 R4, c[0x0][0x3b8] ;  /* 0x0000ee00ff047b82 */ /* 0x000e620000000a00 */
[----:B------:R-:W-:Y:S01]  /*63b0*/  VIADD R13, R206, 0xffffffff ;  /* 0xffffffffce0d7836 */ /* 0x000fe20000000000 */
[----:B------:R-:W-:Y:S03]  /*63c0*/  ISETP.GE.AND P1, PT, R197, UR7, PT ;  /* 0x00000007c5007c0c */ /* 0x000fe6000bf26270 */
[C---:B-1----:R-:W-:Y:S04]  /*63d0*/  IMAD.WIDE.U32 R10, R13.reuse, R4, RZ ;  /* 0x000000040d0a7225 */ /* 0x042fe800078e00ff */
[----:B------:R-:W-:Y:S02]  /*63e0*/  IMAD R6, R13, R5, R11 ;  /* 0x000000050d067224 */ /* 0x000fe400078e020b */
[C---:B------:R-:W-:Y:S03]  /*63f0*/  IMAD.SHL.U32 R14, R10.reuse, 0x40, RZ ;  /* 0x000000400a0e7824 */ /* 0x040fe600078e00ff */
[----:B------:R-:W-:Y:S01]  /*6400*/  SHF.L.U64.HI R15, R10, 0x6, R6 ;  /* 0x000000060a0f7819 */ /* 0x000fe20000010206 */
[----:B------:R-:W-:Y:S01]  /*6410*/  @!P0 IMAD R6, R5, 0x30, RZ ;  /* 0x0000003005068824 */ /* 0x000fe200078e02ff */
[CC--:B------:R-:W-:Y:S02]  /*6420*/  @!P0 LEA R10, P3, R4.reuse, R14.reuse, 0x4 ;  /* 0x0000000e040a8211 */ /* 0x0c0fe400078620ff */
[C---:B------:R-:W-:Y:S01]  /*6430*/  @!P0 LEA R12, P2, R4.reuse, R14, 0x5 ;  /* 0x0000000e040c8211 */ /* 0x040fe200078428ff */
[----:B------:R-:W-:Y:S01]  /*6440*/  @!P0 IMAD.WIDE.U32 R20, R4, 0x30, R14 ;  /* 0x0000003004148825 */ /* 0x000fe200078e000e */
[----:B------:R-:W-:Y:S02]  /*6450*/  @!P1 LEA R8, P4, R14, R201, 0x1 ;  /* 0x000000c90e089211 */ /* 0x000fe400078808ff */
[CCC-:B------:R-:W-:Y:S02]  /*6460*/  @!P0 LEA.HI.X R11, R4.reuse, R15.reuse, R5.reuse, 0x4, P3 ;  /* 0x0000000f040b8211 */ /* 0x1c0fe400018f2405 */
[----:B------:R-:W-:Y:S02]  /*6470*/  @!P0 LEA.HI.X R5, R4, R15, R5, 0x5, P2 ;  /* 0x0000000f04058211 */ /* 0x000fe400010f2c05 */
[-C--:B------:R-:W-:Y:S01]  /*6480*/  @!P1 LEA.HI.X R15, R14, R200.reuse, R15, 0x1, P4 ;  /* 0x000000c80e0f9211 */ /* 0x080fe200020f0c0f */
[----:B------:R-:W-:Y:S01]  /*6490*/  @!P1 IMAD.MOV.U32 R14, RZ, RZ, R8 ;  /* 0x000000ffff0e9224 */ /* 0x000fe200078e0008 */
[-C--:B------:R-:W-:Y:S02]  /*64a0*/  @!P0 LEA R24, P3, R10, R201.reuse, 0x1 ;  /* 0x000000c90a188211 */ /* 0x080fe400078608ff */
[-C--:B------:R-:W-:Y:S02]  /*64b0*/  @!P0 LEA R4, P2, R12, R201.reuse, 0x1 ;  /* 0x000000c90c048211 */ /* 0x080fe400078408ff */
[----:B------:R-:W-:Y:S01]  /*64c0*/  @!PT LDS RZ, [RZ] ;  /* 0x00000000fffff984 */ /* 0x000fe20000000800 */
[----:B------:R-:W-:Y:S01]  /*64d0*/  @!PT LDS RZ, [RZ] ;  /* 0x00000000fffff984 */ /* 0x000fe20000000800 */
[----:B------:R-:W-:Y:S01]  /*64e0*/  @!PT LDS RZ, [RZ] ;  /* 0x00000000fffff984 */ /* 0x000fe20000000800 */
[----:B------:R1:W-:Y:S01]  /*64f0*/  @!P1 LDGSTS.E.BYPASS.LTC128B.128 [R205+0x4000], desc[UR18][R14.64] ;  /* 0x040000000ecd9fae */ /* 0x0003e2000b981a12 */
[-C--:B------:R-:W-:Y:S01]  /*6500*/  @!P0 LEA.HI.X R25, R10, R200.reuse, R11, 0x1, P3 ;  /* 0x000000c80a198211 */ /* 0x080fe200018f0c0b */
[----:B------:R-:W-:Y:S01]  /*6510*/  @!P0 IMAD.IADD R11, R6, 0x1, R21 ;  /* 0x00000001060b8824 */ /* 0x000fe200078e0215 */
[-C--:B------:R-:W-:Y:S01]  /*6520*/  @!P0 LEA.HI.X R5, R12, R200.reuse, R5, 0x1, P2 ;  /* 0x000000c80c058211 */ /* 0x080fe200010f0c05 */
[----:B------:R1:W-:Y:S01]  /*6530*/  @P1 STS.128 [R205+0x4000], RZ ;  /* 0x004000ffcd001388 */ /* 0x0003e20000000c00 */
[C---:B------:R-:W-:Y:S03]  /*6540*/  @!P0 LEA R10, P3, R20.reuse, R201, 0x1 ;  /* 0x000000c9140a8211 */ /* 0x040fe600078608ff */
[----:B------:R1:W-:Y:S01]  /*6550*/  @P0 STS.128 [R205+0x4800], RZ ;  /* 0x004800ffcd000388 */ /* 0x0003e20000000c00 */
[----:B------:R-:W-:Y:S03]  /*6560*/  @!P0 LEA.HI.X R11, R20, R200, R11, 0x1, P3 ;  /* 0x000000c8140b8211 */ /* 0x000fe600018f0c0b */
        /* <DEDUP_REMOVED lines=16> */
.L_x_1811:
[----:B---3--:R-:W-:Y:S01]  /*6670*/  ISETP.GE.AND P0, PT, R197, UR7, PT ;  /* 0x00000007c5007c0c */ /* 0x008fe2000bf06270 */
[C---:B-1----:R-:W-:Y:S01]  /*6680*/  IMAD.WIDE.U32 R138, R206.reuse, R194, RZ ;  /* 0x000000c2ce8a7225 */ /* 0x042fe200078e00ff */
[----:B------:R-:W-:Y:S04]  /*6690*/  DEPBAR.LE SB0, 0x0 ;  /* 0x000080000000791a */ /* 0x000fe80000000000 */
[----:B------:R-:W-:Y:S01]  /*66a0*/  BAR.SYNC.DEFER_BLOCKING 0x0 ;  /* 0x0000000000007b1d */ /* 0x000fe20000010000 */
[----:B------:R-:W-:Y:S01]  /*66b0*/  IMAD R136, R206, R195, R139 ;  /* 0x000000c3ce887224 */ /* 0x000fe200078e028b */
[C---:B------:R-:W-:Y:S04]  /*66c0*/  SHF.L.U32 R180, R138.reuse, 0x6, RZ ;  /* 0x000000068ab47819 */ /* 0x040fe800000006ff */
[----:B------:R-:W-:Y:S02]  /*66d0*/  SHF.L.U64.HI R181, R138, 0x6, R136 ;  /* 0x000000068ab57819 */ /* 0x000fe40000010288 */
[-C--:B------:R-:W-:Y:S02]  /*66e0*/  @!P0 LEA R138, P3, R194, R180.reuse, 0x4 ;  /* 0x000000b4c28a8211 */ /* 0x080fe400078620ff */
[----:B------:R-:W-:Y:S02]  /*66f0*/  @!P1 LEA R136, P4, R180, R199, 0x1 ;  /* 0x000000c7b4889211 */ /* 0x000fe400078808ff */
[----:B------:R-:W-:Y:S02]  /*6700*/  @!P0 LEA.HI.X R137, R194, R181, R195, 0x4, P3 ;  /* 0x000000b5c2898211 */ /* 0x000fe400018f24c3 */
[----:B------:R-:W-:Y:S02]  /*6710*/  @!P0 LEA R212, P3, R138, R199, 0x1 ;  /* 0x000000c78ad48211 */ /* 0x000fe400078608ff */
[----:B------:R-:W-:Y:S02]  /*6720*/  @!P0 LEA R140, P2, R194, R180, 0x5 ;  /* 0x000000b4c28c8211 */ /* 0x000fe400078428ff */
[-C--:B------:R-:W-:Y:S02]  /*6730*/  @!P0 LEA.HI.X R213, R138, R198.reuse, R137, 0x1, P3 ;  /* 0x000000c68ad58211 */ /* 0x080fe400018f0c89 */
[-C--:B------:R-:W-:Y:S02]  /*6740*/  @!P1 LEA.HI.X R137, R180, R198.reuse, R181, 0x1, P4 ;  /* 0x000000c6b4899211 */ /* 0x080fe400020f0cb5 */
[C---:B------:R-:W-:Y:S01]  /*6750*/  @!P0 LEA.HI.X R139, R194.reuse, R181, R195, 0x5, P2 ;  /* 0x000000b5c28b8211 */ /* 0x040fe200010f2cc3 */
[----:B------:R-:W-:Y:S01]  /*6760*/  @!P0 IMAD.WIDE.U32 R180, R194, 0x30, R180 ;  /* 0x00000030c2b48825 */ /* 0x000fe200078e00b4 */
[CC--:B------:R-:W-:Y:S01]  /*6770*/  @!P0 LEA R182, P2, R140.reuse, R199.reuse, 0x1 ;  /* 0x000000c78cb68211 */ /* 0x0c0fe200078408ff */
[----:B------:R-:W-:Y:S01]  /*6780*/  @!PT LDS RZ, [RZ] ;  /* 0x00000000fffff984 */ /* 0x000fe20000000800 */
[----:B------:R-:W-:Y:S01]  /*6790*/  @!PT LDS RZ, [RZ] ;  /* 0x00000000fffff984 */ /* 0x000fe20000000800 */
[----:B------:R-:W-:Y:S01]  /*67a0*/  @!PT LDS RZ, [RZ] ;  /* 0x00000000fffff984 */ /* 0x000fe20000000800 */
[----:B------:R-:W-:Y:S03]  /*67b0*/  @!P1 LDGSTS.E.BYPASS.LTC128B.128 [R205+0x6000], desc[UR18][R136.64] ;  /* 0x0600000088cd9fae */ /* 0x000fe6000b981a12 */
[-C--:B------:R-:W-:Y:S01]  /*67c0*/  @!P0 LEA.HI.X R183, R140, R198.reuse, R139, 0x1, P2 ;  /* 0x000000c68cb78211 */ /* 0x080fe200010f0c8b */
[----:B------:R-:W-:Y:S01]  /*67d0*/  @!P0 IMAD R139, R195, 0x30, RZ ;  /* 0x00000030c38b8824 */ /* 0x000fe200078e02ff */
[C---:B------:R-:W-:Y:S03]  /*67e0*/  @!P0 LEA R138, P2, R180.reuse, R199, 0x1 ;  /* 0x000000c7b48a8211 */ /* 0x040fe600078408ff */
[----:B------:R-:W-:Y:S01]  /*67f0*/  @P1 STS.128 [R205+0x6000], RZ ;  /* 0x006000ffcd001388 */ /* 0x000fe20000000c00 */
[----:B------:R-:W-:Y:S04]  /*6800*/  @!P0 IADD3 R139, PT, PT, R139, R181, RZ ;  /* 0x000000b58b8b8210 */ /* 0x000fe80007ffe0ff */
[----:B------:R-:W-:Y:S02]  /*6810*/  @!P0 LEA.HI.X R139, R180, R198, R139, 0x1, P2 ;  /* 0x000000c6b48b8211 */ /* 0x000fe400010f0c8b */
[----:B------:R-:W-:Y:S01]  /*6820*/  ISETP.NE.AND P2, PT, R206, RZ, PT ;  /* 0x000000ffce00720c */ /* 0x000fe20003f45270 */
        /* <DEDUP_REMOVED lines=16> */
[----:B------:R-:W2:Y:S08]  /*6930*/  LDSM.16.M88.4 R144, [R192+UR5+0x4000] ;  /* 0x00400005c090783b */ /* 0x000eb00008000200 */
[----:B------:R-:W3:Y:S08]  /*6940*/  LDSM.16.M88.4 R148, [R193+0x2000] ;  /* 0x00200000c194783b */ /* 0x000ef00000000200 */
[----:B------:R-:W5:Y:S08]  /*6950*/  LDSM.16.M88.4 R152, [R192+UR5+0x4800] ;  /* 0x00480005c098783b */ /* 0x000f700008000200 */
[----:B------:R-:W4:Y:S08]  /*6960*/  LDSM.16.M88.4 R156, [R192+UR5+0x5000] ;  /* 0x00500005c09c783b */ /* 0x000f300008000200 */
[----:B------:R-:W0:Y:S08]  /*6970*/  LDGDEPBAR ;  /* 0x00000000000079af */ /* 0x000e300000000000 */
[----:B------:R-:W4:Y:S08]  /*6980*/  LDSM.16.M88.4 R160, [R192+UR5+0x5800] ;  /* 0x00580005c0a0783b */ /* 0x000f300008000200 */
[----:B------:R-:W-:Y:S08]  /*6990*/  LDSM.16.M88.4 R164, [R191] ;  /* 0x00000000bfa4783b */ /* 0x000ff00000000200 */
[----:B------:R-:W4:Y:S08]  /*69a0*/  LDSM.16.M88.4 R168, [R187+0x4000] ;  /* 0x00400000bba8783b */ /* 0x000f300000000200 */
[----:B------:R-:W4:Y:S08]  /*69b0*/  LDSM.16.M88.4 R172, [R191+0x2000] ;  /* 0x00200000bfac783b */ /* 0x000f300000000200 */
[----:B------:R-:W-:Y:S08]  /*69c0*/  LDSM.16.M88.4 R176, [R186+0x4800] ;  /* 0x00480000bab0783b */ /* 0x000ff00000000200 */
[----:B-1----:R-:W-:Y:S08]  /*69d0*/  LDSM.16.M88.4 R136, [R186+0x5000] ;  /* 0x00500000ba88783b */ /* 0x002ff00000000200 */
[----:B------:R-:W-:Y:S01]  /*69e0*/  LDSM.16.M88.4 R180, [R185+0x4000] ;  /* 0x00400000b9b4783b */ /* 0x000fe20000000200 */
[-C--:B--2---:R-:W-:Y:S08]  /*69f0*/  HMMA.16816.F32.BF16 R4, R132, R144.reuse, RZ ;  /* 0x000000908404723c */ /* 0x084ff000000418ff */
[C---:B---3--:R-:W-:Y:S08]  /*6a00*/  HMMA.16816.F32.BF16 R8, R148.reuse, R144, RZ ;  /* 0x000000909408723c */ /* 0x048ff000000418ff */
[-C--:B------:R-:W-:Y:S08]  /*6a10*/  HMMA.16816.F32.BF16 R12, R148, R146.reuse, RZ ;  /* 0x00000092940c723c */ /* 0x080ff000000418ff */
[C---:B------:R-:W-:Y:S01]  /*6a20*/  HMMA.16816.F32.BF16 R16, R132.reuse, R146, RZ ;  /* 0x000000928410723c */ /* 0x040fe200000418ff */
[----:B------:R-:W1:Y:S07]  /*6a30*/  LDSM.16.M88.4 R144, [R187+0x4800] ;  /* 0x00480000bb90783b */ /* 0x000e6e0000000200 */
[-C--:B-----5:R-:W-:Y:S08]  /*6a40*/  HMMA.16816.F32.BF16 R20, R132, R152.reuse, RZ ;  /* 0x000000988414723c */ /* 0x0a0ff000000418ff */
[C---:B------:R-:W-:Y:S08]  /*6a50*/  HMMA.16816.F32.BF16 R24, R148.reuse, R152, RZ ;  /* 0x000000989418723c */ /* 0x040ff000000418ff */
[-C--:B------:R-:W-:Y:S08]  /*6a60*/  HMMA.16816.F32.BF16 R28, R148, R154.reuse, RZ ;  /* 0x0000009a941c723c */ /* 0x080ff000000418ff */
[C---:B------:R-:W-:Y:S01]  /*6a70*/  HMMA.16816.F32.BF16 R32, R132.reuse, R154, RZ ;  /* 0x0000009a8420723c */ /* 0x040fe200000418ff */
[----:B------:R-:W-:Y:S07]  /*6a80*/  LDSM.16.M88.4 R152, [R190] ;  /* 0x00000000be98783b */ /* 0x000fee0000000200 */
[-C--:B----4-:R-:W-:Y:S08]  /*6a90*/  HMMA.16816.F32.BF16 R36, R132, R156.reuse, RZ ;  /* 0x0000009c8424723c */ /* 0x090ff000000418ff */
        /* <DEDUP_REMOVED lines=29> */
[----:B------:R-:W-:Y:S01]  /*6c70*/  HMMA.16816.F32.BF16 R64, R164, R150, R64 ;  /* 0x00000096a440723c */ /* 0x000fe20000041840 */
[----:B------:R-:W-:Y:S07]  /*6c80*/  LDSM.16.M88.4 R148, [R185+0x5000] ;  /* 0x00500000b994783b */ /* 0x000fee0000000200 */
[-C--:B------:R-:W-:Y:S08]  /*6c90*/  HMMA.16816.F32.BF16 R4, R152, R156.reuse, R4 ;  /* 0x0000009c9804723c */ /* 0x080ff00000041804 */
[C---:B---3--:R-:W-:Y:S08]  /*6ca0*/  HMMA.16816.F32.BF16 R8, R160.reuse, R156, R8 ;  /* 0x0000009ca008723c */ /* 0x048ff00000041808 */
        /* <DEDUP_REMOVED lines=10> */
[----:B------:R-:W3:Y:S07]  /*6d50*/  LDSM.16.M88.4 R136, [R185+0x4800] ;  /* 0x00480000b988783b */ /* 0x000eee0000000200 */
[-C--:B----4-:R-:W-:Y:S08]  /*6d60*/  HMMA.16816.F32.BF16 R52, R152, R168.reuse, R52 ;  /* 0x000000a89834723c */ /* 0x090ff00000041834 */
[C---:B------:R-:W-:Y:S08]  /*6d70*/  HMMA.16816.F32.BF16 R56, R160.reuse, R168, R56 ;  /* 0x000000a8a038723c */ /* 0x040ff00000041838 */
[-C--:B------:R-:W-:Y:S08]  /*6d80*/  HMMA.16816.F32.BF16 R60, R160, R170.reuse, R60 ;  /* 0x000000aaa03c723c */ /* 0x080ff0000004183c */
[----:B------:R-:W-:Y:S01]  /*6d90*/  HMMA.16816.F32.BF16 R64, R152, R170, R64 ;  /* 0x000000aa9840723c */ /* 0x000fe20000041840 */
[----:B------:R-:W4:Y:S01]  /*6da0*/  LDSM.16.M88.4 R152, [R185+0x5800] ;  /* 0x00580000b998783b */ /* 0x000f220000000200 */
[----:B------:R-:W-:Y:S06]  /*6db0*/  DEPBAR.LE SB0, 0x0 ;  /* 0x000080000000791a */ /* 0x000fec0000000000 */
[-C--:B-1----:R-:W-:Y:S01]  /*6dc0*/  HMMA.16816.F32.BF16 R4, R144, R180.reuse, R4 ;  /* 0x000000b49004723c */ /* 0x082fe20000041804 */
[----:B------:R-:W-:Y:S07]  /*6dd0*/  BAR.SYNC.DEFER_BLOCKING 0x0 ;  /* 0x0000000000007b1d */ /* 0x000fee0000010000 */
[C---:B--2---:R-:W-:Y:S08]  /*6de0*/  HMMA.16816.F32.BF16 R8, R132.reuse, R180, R8 ;  /* 0x000000b48408723c */ /* 0x044ff00000041808 */
        /* <DEDUP_REMOVED lines=10> */
[----:B------:R2:W-:Y:S01]  /*6e90*/  MUFU.TANH R175, R210 ;  /* 0x000000d200af7308 */ /* 0x0005e20000002400 */
[-C--:B---3--:R-:W-:Y:S03]  /*6ea0*/  HMMA.16816.F32.BF16 R20, R144, R136.reuse, R20 ;  /* 0x000000889014723c */ /* 0x088fe60000041814 */
[----:B------:R-:W-:Y:S01]  /*6eb0*/  FMUL.FTZ R183, R13, UR6 ;  /* 0x000000060db77c20 */ /* 0x000fe20008410000 */
[----:B------:R-:W-:Y:S01]  /*6ec0*/  FMUL.FTZ R182, R14, UR6 ;  /* 0x000000060eb67c20 */ /* 0x000fe20008410000 */
[----:B------:R-:W-:Y:S04]  /*6ed0*/  FMUL.FTZ R246, R11, UR6 ;  /* 0x000000060bf67c20 */ /* 0x000fe80008410000 */
[----:B------:R3:W-:Y:S01]  /*6ee0*/  MUFU.TANH R173, R181 ;  /* 0x000000b500ad7308 */ /* 0x0007e20000002400 */
[C---:B------:R-:W-:Y:S04]  /*6ef0*/  HMMA.16816.F32.BF16 R24, R132.reuse, R136, R24 ;  /* 0x000000888418723c */ /* 0x040fe80000041818 */
[----:B-1----:R-:W-:Y:S01]  /*6f00*/  FMUL.FTZ R140, R12, UR6 ;  /* 0x000000060c8c7c20 */ /* 0x002fe20008410000 */
[----:B------:R-:W-:Y:S04]  /*6f10*/  FMUL.FTZ R212, R17, UR6 ;  /* 0x0000000611d47c20 */ /* 0x000fe80008410000 */
        /* <DEDUP_REMOVED lines=8> */
[----:B------:R-:W-:Y:S01]  /*6fa0*/  FMUL.FTZ R136, R24, UR6 ;  /* 0x0000000618887c20 */ /* 0x000fe20008410000 */
[----:B---3--:R-:W-:Y:S01]  /*6fb0*/  FMUL.FTZ R181, R15, UR6 ;  /* 0x000000060fb57c20 */ /* 0x008fe20008410000 */
[----:B------:R-:W-:Y:S03]  /*6fc0*/  FMUL.FTZ R232, R23, UR6 ;  /* 0x0000000617e87c20 */ /* 0x000fe60008410000 */
[----:B------:R-:W3:Y:S01]  /*6fd0*/  MUFU.TANH R248, R248 ;  /* 0x000000f800f87308 */ /* 0x000ee20000002400 */
[-C--:B------:R-:W-:Y:S03]  /*6fe0*/  HMMA.16816.F32.BF16 R36, R144, R148.reuse, R36 ;  /* 0x000000949024723c */ /* 0x080fe60000041824 */
[----:B-1----:R-:W-:Y:S01]  /*6ff0*/  FMUL.FTZ R180, R16, UR6 ;  /* 0x0000000610b47c20 */ /* 0x002fe20008410000 */
        /* <DEDUP_REMOVED lines=11> */
[----:B------:R-:W-:Y:S01]  /*70b0*/  FMUL.FTZ R230, R35, UR6 ;  /* 0x0000000623e67c20 */ /* 0x000fe20008410000 */
[----:B------:R-:W-:Y:S01]  /*70c0*/  FMUL.FTZ R237, R36, UR6 ;  /* 0x0000000624ed7c20 */ /* 0x000fe20008410000 */
[----:B------:R-:W-:Y:S03]  /*70d0*/  FMUL.FTZ R239, R37, UR6 ;  /* 0x0000000625ef7c20 */ /* 0x000fe60008410000 */
[----:B------:R2:W-:Y:S01]  /*70e0*/  MUFU.TANH R171, R183 ;  /* 0x000000b700ab7308 */ /* 0x0005e20000002400 */
[C---:B------:R-:W-:Y:S04]  /*70f0*/  HMMA.16816.F32.BF16 R48, R144.reuse, R150, R48 ;  /* 0x000000969030723c */ /* 0x040fe80000041830 */
[----:B------:R-:W-:Y:S01]  /*7100*/  FMUL.FTZ R220, R38, UR6 ;  /* 0x0000000626dc7c20 */ /* 0x000fe20008410000 */
[----:B------:R-:W-:Y:S01]  /*7110*/  FMUL.FTZ R218, R39, UR6 ;  /* 0x0000000627da7c20 */ /* 0x000fe20008410000 */
[----:B---3--:R-:W-:Y:S03]  /*7120*/  FMNMX3.FTZ R136, R141, R248, R175, !PT ;  /* 0x000000f88d887276 */ /* 0x008fe600078100af */
[----:B------:R3:W-:Y:S01]  /*7130*/  MUFU.TANH R167, R182 ;  /* 0x000000b600a77308 */ /* 0x0007e20000002400 */
[-C--:B----4-:R-:W-:Y:S03]  /*7140*/  HMMA.16816.F32.BF16 R52, R144, R152.reuse, R52 ;  /* 0x000000989034723c */ /* 0x090fe60000041834 */
[----:B------:R-:W-:Y:S01]  /*7150*/  FMUL.FTZ R249, R29, UR6 ;  /* 0x000000061df97c20 */ /* 0x000fe20008410000 */
[----:B------:R-:W-:Y:S01]  /*7160*/  FMUL.FTZ R137, R26, UR6 ;  /* 0x000000061a897c20 */ /* 0x000fe20008410000 */
[----:B------:R-:W-:Y:S01]  /*7170*/  FMUL.FTZ R247, R30, UR6 ;  /* 0x000000061ef77c20 */ /* 0x000fe20008410000 */
[----:B------:R-:W-:Y:S03]  /*7180*/  FMUL.FTZ R245, R31, UR6 ;  /* 0x000000061ff57c20 */ /* 0x000fe60008410000 */
[----:B------:R-:W-:Y:S01]  /*7190*/  MUFU.TANH R165, R181 ;  /* 0x000000b500a57308 */ /* 0x000fe20000002400 */
[C---:B------:R-:W-:Y:S04]  /*71a0*/  HMMA.16816.F32.BF16 R56, R132.reuse, R152, R56 ;  /* 0x000000988438723c */ /* 0x040fe80000041838 */
[----:B------:R-:W-:Y:S01]  /*71b0*/  FMUL.FTZ R243, R48, UR6 ;  /* 0x0000000630f37c20 */ /* 0x000fe20008410000 */
[----:B------:R-:W-:Y:S01]  /*71c0*/  FMUL.FTZ R241, R49, UR6 ;  /* 0x0000000631f17c20 */ /* 0x000fe20008410000 */
[----:B------:R-:W-:Y:S03]  /*71d0*/  FMUL.FTZ R224, R50, UR6 ;  /* 0x0000000632e07c20 */ /* 0x000fe60008410000 */
[----:B------:R-:W4:Y:S01]  /*71e0*/  MUFU.TANH R9, R180 ;  /* 0x000000b400097308 */ /* 0x000f220000002400 */
[-C--:B------:R-:W-:Y:S03]  /*71f0*/  HMMA.16816.F32.BF16 R60, R132, R154.reuse, R60 ;  /* 0x0000009a843c723c */ /* 0x080fe6000004183c */
[----:B------:R-:W-:Y:S01]  /*7200*/  FMUL.FTZ R222, R51, UR6 ;  /* 0x0000000633de7c20 */ /* 0x000fe20008410000 */
[----:B------:R-:W-:Y:S01]  /*7210*/  FMUL.FTZ R215, R52, UR6 ;  /* 0x0000000634d77c20 */ /* 0x000fe20008410000 */
[----:B-1----:R-:W-:Y:S01]  /*7220*/  FMUL.FTZ R212, R53, UR6 ;  /* 0x0000000635d47c20 */ /* 0x002fe20008410000 */
[----:B------:R-:W-:Y:S03]  /*7230*/  FMUL.FTZ R235, R40, UR6 ;  /* 0x0000000628eb7c20 */ /* 0x000fe60008410000 */
[----:B------:R1:W-:Y:S01]  /*7240*/  MUFU.TANH R17, R210 ;  /* 0x000000d200117308 */ /* 0x0003e20000002400 */
[----:B------:R-:W-:Y:S04]  /*7250*/  HMMA.16816.F32.BF16 R64, R144, R154, R64 ;  /* 0x0000009a9040723c */ /* 0x000fe80000041840 */
[----:B------:R-:W-:Y:S01]  /*7260*/  FMUL.FTZ R231, R41, UR6 ;  /* 0x0000000629e77c20 */ /* 0x000fe20008410000 */
[----:B------:R-:W-:Y:S01]  /*7270*/  FMUL.FTZ R233, R42, UR6 ;  /* 0x000000062ae97c20 */ /* 0x000fe20008410000 */
[----:B------:R-:W-:Y:S03]  /*7280*/  FMUL.FTZ R229, R43, UR6 ;  /* 0x000000062be57c20 */ /* 0x000fe60008410000 */
[----:B------:R5:W4:Y:S01]  /*7290*/  MUFU.TANH R18, R140 ;  /* 0x0000008c00127308 */ /* 0x000b220000002400 */
[----:B------:R-:W-:Y:S01]  /*72a0*/  FMUL.FTZ R227, R44, UR6 ;  /* 0x000000062ce37c20 */ /* 0x000fe20008410000 */
[----:B------:R-:W-:Y:S01]  /*72b0*/  FMUL.FTZ R223, R45, UR6 ;  /* 0x000000062ddf7c20 */ /* 0x000fe20008410000 */
[----:B------:R-:W-:Y:S01]  /*72c0*/  FMUL.FTZ R219, R46, UR6 ;  /* 0x000000062edb7c20 */ /* 0x000fe20008410000 */
[----:B------:R-:W-:Y:S01]  /*72d0*/  FMUL.FTZ R221, R47, UR6 ;  /* 0x000000062fdd7c20 */ /* 0x000fe20008410000 */
[----:B------:R-:W-:Y:S01]  /*72e0*/  FMUL.FTZ R213, R54, UR6 ;  /* 0x0000000636d57c20 */ /* 0x000fe20008410000 */
[----:B--2---:R-:W-:Y:S01]  /*72f0*/  FMUL.FTZ R183, R56, UR6 ;  /* 0x0000000638b77c20 */ /* 0x004fe20008410000 */
[----:B---3--:R-:W-:Y:S03]  /*7300*/  FMUL.FTZ R182, R57, UR6 ;  /* 0x0000000639b67c20 */ /* 0x008fe60008410000 */
[----:B------:R-:W-:Y:S01]  /*7310*/  MUFU.TANH R244, R244 ;  /* 0x000000f400f47308 */ /* 0x000fe20000002400 */
[----:B-1----:R-:W-:Y:S01]  /*7320*/  FMUL.FTZ R210, R55, UR6 ;  /* 0x0000000637d27c20 */ /* 0x002fe20008410000 */
[----:B------:R-:W-:Y:S01]  /*7330*/  FMUL.FTZ R139, R59, UR6 ;  /* 0x000000063b8b7c20 */ /* 0x000fe20008410000 */
[----:B------:R-:W-:Y:S01]  /*7340*/  FMUL.FTZ R180, R60, UR6 ;  /* 0x000000063cb47c20 */ /* 0x000fe20008410000 */
[----:B------:R-:W-:Y:S01]  /*7350*/  FMUL.FTZ R181, R61, UR6 ;  /* 0x000000063db57c20 */ /* 0x000fe20008410000 */
[----:B------:R-:W-:Y:S01]  /*7360*/  FMUL.FTZ R225, R64, UR6 ;  /* 0x0000000640e17c20 */ /* 0x000fe20008410000 */
[----:B------:R-:W-:Y:S01]  /*7370*/  FMUL.FTZ R216, R65, UR6 ;  /* 0x0000000641d87c20 */ /* 0x000fe20008410000 */
[----:B------:R-:W-:Y:S03]  /*7380*/  FMUL.FTZ R217, R66, UR6 ;  /* 0x0000000642d97c20 */ /* 0x000fe60008410000 */
[----:B------:R-:W1:Y:S01]  /*7390*/  MUFU.TANH R238, R238 ;  /* 0x000000ee00ee7308 */ /* 0x000e620000002400 */
[----:B-----5:R-:W-:Y:S01]  /*73a0*/  FMUL.FTZ R140, R58, UR6 ;  /* 0x000000063a8c7c20 */ /* 0x020fe20008410000 */
[----:B------:R-:W-:Y:S01]  /*73b0*/  FMUL.FTZ R214, R67, UR6 ;  /* 0x0000000643d67c20 */ /* 0x000fe20008410000 */
[----:B------:R-:W-:Y:S01]  /*73c0*/  FMUL.FTZ R62, R62, UR6 ;  /* 0x000000063e3e7c20 */ /* 0x000fe20008410000 */
[----:B------:R-:W-:Y:S01]  /*73d0*/  FMUL.FTZ R63, R63, UR6 ;  /* 0x000000063f3f7c20 */ /* 0x000fe20008410000 */
[----:B------:R-:W-:Y:S02]  /*73e0*/  FMNMX3.FTZ R19, R2, R173, R174, !PT ;  /* 0x000000ad02137276 */ /* 0x000fe400078100ae */
[----:B----4-:R-:W-:Y:S03]  /*73f0*/  FMNMX3.FTZ R136, R136, R9, R7, !PT ;  /* 0x0000000988887276 */ /* 0x010fe60007810007 */
[----:B------:R-:W2:Y:S01]  /*7400*/  MUFU.TANH R252, R252 ;  /* 0x000000fc00fc7308 */ /* 0x000ea20000002400 */
[----:B------:R-:W-:Y:S09]  /*7410*/  FMNMX3.FTZ R19, R19, R17, R18, !PT ;  /* 0x0000001113137276 */ /* 0x000ff20007810012 */
        /* <DEDUP_REMOVED lines=13> */
[----:B-1----:R-:W-:Y:S04]  /*74f0*/  FMNMX3.FTZ R22, R0, R250, R246, !PT ;  /* 0x000000fa00167276 */ /* 0x002fe800078100f6 */
[----:B------:R-:W-:Y:S05]  /*7500*/  FMNMX3.FTZ R22, R22, R167, R165, !PT ;  /* 0x000000a716167276 */ /* 0x000fea00078100a5 */
        /* <DEDUP_REMOVED lines=53> */
.L_x_1812:
[----:B-1----:R-:W-:Y:S01]  /*7860*/  FMNMX3.FTZ R4, R22, R233, R229, !PT ;  /* 0x000000e916047276 */ /* 0x002fe200078100e5 */
[----:B------:R-:W1:Y:S01]  /*7870*/  SHFL.BFLY PT, R13, R136, 0x2, 0x1f ;  /* 0x0c401f00880d7f89 */ /* 0x000e6200000e0000 */
        /* <DEDUP_REMOVED lines=10> */
[----:B------:R-:W4:Y:S08]  /*7920*/  SHFL.BFLY PT, R5, R8, 0x2, 0x1f ;  /* 0x0c401f0008057f89 */ /* 0x000f3000000e0000 */
[----:B------:R-:W-:Y:S08]  /*7930*/  LDSM.16.MT88.4 R36, [R184+0x6000] ;  /* 0x00600000b824783b */ /* 0x000ff00000004200 */
[----:B------:R-:W-:Y:S01]  /*7940*/  LDSM.16.MT88.4 R52, [R143+0x6000] ;  /* 0x006000008f34783b */ /* 0x000fe20000004200 */
[----:B-1----:R-:W-:Y:S02]  /*7950*/  FMNMX.FTZ R13, R136, R13, !PT ;  /* 0x0000000d880d7209 */ /* 0x002fe40007810000 */
[----:B--2---:R-:W-:Y:S05]  /*7960*/  FMNMX.FTZ R10, R19, R12, !PT ;  /* 0x0000000c130a7209 */ /* 0x004fea0007810000 */
[----:B------:R-:W1:Y:S01]  /*7970*/  SHFL.BFLY PT, R136, R13, 0x1, 0x1f ;  /* 0x0c201f000d887f89 */ /* 0x000e6200000e0000 */
[----:B---3--:R-:W-:Y:S07]  /*7980*/  FMNMX.FTZ R11, R6, R15, !PT ;  /* 0x0000000f060b7209 */ /* 0x008fee0007810000 */
[----:B------:R-:W2:Y:S01]  /*7990*/  SHFL.BFLY PT, R135, R10, 0x1, 0x1f ;  /* 0x0c201f000a877f89 */ /* 0x000ea200000e0000 */
[----:B----4-:R-:W-:Y:S07]  /*79a0*/  FMNMX.FTZ R4, R8, R5, !PT ;  /* 0x0000000508047209 */ /* 0x010fee0007810000 */
[----:B------:R-:W3:Y:S08]  /*79b0*/  SHFL.BFLY PT, R134, R11, 0x1, 0x1f ;  /* 0x0c201f000b867f89 */ /* 0x000ef000000e0000 */
[----:B------:R-:W4:Y:S01]  /*79c0*/  SHFL.BFLY PT, R133, R4, 0x1, 0x1f ;  /* 0x0c201f0004857f89 */ /* 0x000f2200000e0000 */
[----:B-1----:R-:W-:Y:S02]  /*79d0*/  FMNMX.FTZ R136, R13, R136, !PT ;  /* 0x000000880d887209 */ /* 0x002fe40007810000 */
[----:B--2---:R-:W-:Y:S03]  /*79e0*/  FMNMX.FTZ R135, R10, R135, !PT ;  /* 0x000000870a877209 */ /* 0x004fe60007810000 */
[C---:B------:R-:W-:Y:S01]  /*79f0*/  FMUL.FTZ R170, R136.reuse, UR4 ;  /* 0x0000000488aa7c20 */ /* 0x040fe20008410000 */
[C---:B------:R-:W-:Y:S01]  /*7a00*/  FSETP.NEU.FTZ.AND P0, PT, R136.reuse, -INF , PT ;  /* 0xff8000008800780b */ /* 0x040fe20003f1d000 */
[----:B------:R-:W-:Y:S01]  /*7a10*/  FADD.FTZ R6, -R136, R141 ;  /* 0x0000008d88067221 */ /* 0x000fe20000010100 */
[----:B---3--:R-:W-:Y:S01]  /*7a20*/  FMNMX.FTZ R134, R11, R134, !PT ;  /* 0x000000860b867209 */ /* 0x008fe20007810000 */
[C---:B------:R-:W-:Y:S01]  /*7a30*/  FMUL.FTZ R169, R135.reuse, UR4 ;  /* 0x0000000487a97c20 */ /* 0x040fe20008410000 */
[----:B------:R-:W-:Y:S01]  /*7a40*/  FSEL R170, R170, RZ, P0 ;  /* 0x000000ffaaaa7208 */ /* 0x000fe20000000000 */
[C---:B------:R-:W-:Y:S01]  /*7a50*/  FADD.FTZ R2, -R135.reuse, R2 ;  /* 0x0000000287027221 */ /* 0x040fe20000010100 */
[----:B------:R-:W-:Y:S01]  /*7a60*/  FSETP.NEU.FTZ.AND P0, PT, R135, -INF , PT ;  /* 0xff8000008700780b */ /* 0x000fe20003f1d000 */
[----:B------:R-:W-:Y:S01]  /*7a70*/  FMUL.FTZ R162, R134, UR4 ;  /* 0x0000000486a27c20 */ /* 0x000fe20008410000 */
[----:B----4-:R-:W-:Y:S01]  /*7a80*/  FMNMX.FTZ R133, R4, R133, !PT ;  /* 0x0000008504857209 */ /* 0x010fe20007810000 */
[----:B------:R-:W-:Y:S01]  /*7a90*/  FMUL.FTZ R5, R2, UR4 ;  /* 0x0000000402057c20 */ /* 0x000fe20008410000 */
[----:B------:R-:W-:Y:S01]  /*7aa0*/  FSEL R169, R169, RZ, P0 ;  /* 0x000000ffa9a97208 */ /* 0x000fe20000000000 */
[C---:B------:R-:W-:Y:S01]  /*7ab0*/  FADD.FTZ R2, -R134.reuse, R3 ;  /* 0x0000000386027221 */ /* 0x040fe20000010100 */
[----:B------:R-:W-:Y:S01]  /*7ac0*/  FSETP.NEU.FTZ.AND P0, PT, R134, -INF , PT ;  /* 0xff8000008600780b */ /* 0x000fe20003f1d000 */
[----:B------:R-:W1:Y:S01]  /*7ad0*/  MUFU.EX2 R3, R5 ;  /* 0x0000000500037308 */ /* 0x000e620000000800 */
[C---:B------:R-:W-:Y:S01]  /*7ae0*/  FADD.FTZ R0, -R133.reuse, R0 ;  /* 0x0000000085007221 */ /* 0x040fe20000010100 */
[C---:B------:R-:W-:Y:S01]  /*7af0*/  FMUL.FTZ R158, R133.reuse, UR4 ;  /* 0x00000004859e7c20 */ /* 0x040fe20008410000 */
[----:B------:R-:W-:Y:S01]  /*7b00*/  FSEL R162, R162, RZ, P0 ;  /* 0x000000ffa2a27208 */ /* 0x000fe20000000000 */
[----:B------:R-:W-:Y:S01]  /*7b10*/  FMUL.FTZ R132, R6, UR4 ;  /* 0x0000000406847c20 */ /* 0x000fe20008410000 */
[----:B------:R-:W-:Y:S01]  /*7b20*/  FSETP.NEU.FTZ.AND P0, PT, R133, -INF , PT ;  /* 0xff8000008500780b */ /* 0x000fe20003f1d000 */
[--C-:B------:R-:W-:Y:S01]  /*7b30*/  FFMA.FTZ R151, R17, UR4, -R169.reuse ;  /* 0x0000000411977c23 */ /* 0x100fe200080108a9 */
[--C-:B------:R-:W-:Y:S01]  /*7b40*/  FFMA.FTZ R150, R18, UR4, -R169.reuse ;  /* 0x0000000412967c23 */ /* 0x100fe200080108a9 */
[--C-:B------:R-:W-:Y:S01]  /*7b50*/  FFMA.FTZ R159, R248, UR4, -R170.reuse ;  /* 0x00000004f89f7c23 */ /* 0x100fe200080108aa */
[--C-:B------:R-:W-:Y:S01]  /*7b60*/  FFMA.FTZ R155, R175, UR4, -R170.reuse ;  /* 0x00000004af9b7c23 */ /* 0x100fe200080108aa */
[----:B------:R-:W2:Y:S01]  /*7b70*/  MUFU.EX2 R132, R132 ;  /* 0x0000008400847308 */ /* 0x000ea20000000800 */
[--C-:B------:R-:W-:Y:S01]  /*7b80*/  FFMA.FTZ R156, R173, UR4, -R169.reuse ;  /* 0x00000004ad9c7c23 */ /* 0x100fe200080108a9 */
[--C-:B------:R-:W-:Y:S01]  /*7b90*/  FFMA.FTZ R152, R174, UR4, -R169.reuse ;  /* 0x00000004ae987c23 */ /* 0x100fe200080108a9 */
[--C-:B------:R-:W-:Y:S01]  /*7ba0*/  FFMA.FTZ R154, R9, UR4, -R170.reuse ;  /* 0x00000004099a7c23 */ /* 0x100fe200080108aa */
[----:B------:R-:W-:Y:S01]  /*7bb0*/  FFMA.FTZ R153, R7, UR4, -R170 ;  /* 0x0000000407997c23 */ /* 0x000fe200080108aa */
[----:B------:R-:W-:Y:S01]  /*7bc0*/  FMUL.FTZ R4, R2, UR4 ;  /* 0x0000000402047c20 */ /* 0x000fe20008410000 */
[----:B------:R-:W-:Y:S01]  /*7bd0*/  FMUL.FTZ R6, R0, UR4 ;  /* 0x0000000400067c20 */ /* 0x000fe20008410000 */
[----:B------:R-:W-:Y:S03]  /*7be0*/  FSEL R158, R158, RZ, P0 ;  /* 0x000000ff9e9e7208 */ /* 0x000fe60000000000 */
[----:B------:R-:W-:Y:S01]  /*7bf0*/  MUFU.EX2 R159, R159 ;  /* 0x0000009f009f7308 */ /* 0x000fe20000000800 */
[C---:B-1----:R-:W-:Y:S01]  /*7c00*/  FMUL.FTZ R18, R3.reuse, R118 ;  /* 0x0000007603127220 */ /* 0x042fe20000410000 */
[C---:B------:R-:W-:Y:S01]  /*7c10*/  FMUL.FTZ R19, R3.reuse, R119 ;  /* 0x0000007703137220 */ /* 0x040fe20000410000 */
[C---:B------:R-:W-:Y:S01]  /*7c20*/  FMUL.FTZ R34, R3.reuse, R102 ;  /* 0x0000006603227220 */ /* 0x040fe20000410000 */
[C---:B------:R-:W-:Y:S01]  /*7c30*/  FMUL.FTZ R35, R3.reuse, R103 ;  /* 0x0000006703237220 */ /* 0x040fe20000410000 */
[C---:B------:R-:W-:Y:S01]  /*7c40*/  FMUL.FTZ R50, R3.reuse, R86 ;  /* 0x0000005603327220 */ /* 0x040fe20000410000 */
[C---:B------:R-:W-:Y:S01]  /*7c50*/  FMUL.FTZ R51, R3.reuse, R87 ;  /* 0x0000005703337220 */ /* 0x040fe20000410000 */
[----:B------:R-:W-:Y:S03]  /*7c60*/  FMUL.FTZ R7, R3, R131 ;  /* 0x0000008303077220 */ /* 0x000fe60000410000 */
[----:B------:R1:W3:Y:S01]  /*7c70*/  MUFU.EX2 R2, R4 ;  /* 0x0000000400027308 */ /* 0x0002e20000000800 */
[C---:B--2---:R-:W-:Y:S01]  /*7c80*/  FMUL.FTZ R16, R132.reuse, R116 ;  /* 0x0000007484107220 */ /* 0x044fe20000410000 */
[C---:B------:R-:W-:Y:S01]  /*7c90*/  FMUL.FTZ R17, R132.reuse, R117 ;  /* 0x0000007584117220 */ /* 0x040fe20000410000 */
[C---:B------:R-:W-:Y:S01]  /*7ca0*/  FMUL.FTZ R32, R132.reuse, R100 ;  /* 0x0000006484207220 */ /* 0x040fe20000410000 */
[----:B------:R-:W-:Y:S01]  /*7cb0*/  LDSM.16.MT88.4 R116, [R188+0x7800] ;  /* 0x00780000bc74783b */ /* 0x000fe20000004200 */
[C---:B------:R-:W-:Y:S01]  /*7cc0*/  FMUL.FTZ R33, R132.reuse, R101 ;  /* 0x0000006584217220 */ /* 0x040fe20000410000 */
[C---:B------:R-:W-:Y:S01]  /*7cd0*/  FMUL.FTZ R48, R132.reuse, R84 ;  /* 0x0000005484307220 */ /* 0x040fe20000410000 */
[----:B------:R-:W-:Y:S03]  /*7ce0*/  FMUL.FTZ R49, R132, R85 ;  /* 0x0000005584317220 */ /* 0x000fe60000410000 */
[----:B------:R2:W4:Y:S01]  /*7cf0*/  MUFU.EX2 R0, R6 ;  /* 0x0000000600007308 */ /* 0x0005220000000800 */
[--C-:B------:R-:W-:Y:S01]  /*7d00*/  FFMA.FTZ R157, R178, UR4, -R162.reuse ;  /* 0x00000004b29d7c23 */ /* 0x100fe200080108a2 */
[----:B------:R-:W-:Y:S01]  /*7d10*/  FFMA.FTZ R148, R252, UR4, -R162 ;  /* 0x00000004fc947c23 */ /* 0x000fe200080108a2 */
[--C-:B------:R-:W-:Y:S01]  /*7d20*/  FFMA.FTZ R147, R250, UR4, -R158.reuse ;  /* 0x00000004fa937c23 */ /* 0x100fe2000801089e */
[----:B------:R-:W-:Y:S01]  /*7d30*/  FFMA.FTZ R145, R246, UR4, -R158 ;  /* 0x00000004f6917c23 */ /* 0x000fe2000801089e */
[--C-:B------:R-:W-:Y:S01]  /*7d40*/  FFMA.FTZ R149, R166, UR4, -R162.reuse ;  /* 0x00000004a6957c23 */ /* 0x100fe200080108a2 */
[----:B------:R-:W-:Y:S01]  /*7d50*/  FFMA.FTZ R146, R171, UR4, -R162 ;  /* 0x00000004ab927c23 */ /* 0x000fe200080108a2 */
[--C-:B------:R-:W-:Y:S03]  /*7d60*/  FFMA.FTZ R144, R167, UR4, -R158.reuse ;  /* 0x00000004a7907c23 */ /* 0x100fe6000801089e */
[----:B------:R-:W5:Y:S01]  /*7d70*/  MUFU.EX2 R155, R155 ;  /* 0x0000009b009b7308 */ /* 0x000f620000000800 */
[----:B------:R-:W-:Y:S01]  /*7d80*/  FFMA.FTZ R141, R165, UR4, -R158 ;  /* 0x00000004a58d7c23 */ /* 0x000fe2000801089e */
[C---:B-1----:R-:W-:Y:S01]  /*7d90*/  FMUL.FTZ R4, R132.reuse, R128 ;  /* 0x0000008084047220 */ /* 0x042fe20000410000 */
[----:B------:R-:W-:Y:S01]  /*7da0*/  FMUL.FTZ R5, R132, R129 ;  /* 0x0000008184057220 */ /* 0x000fe20000410000 */
[C---:B---3--:R-:W-:Y:S01]  /*7db0*/  FMUL.FTZ R8, R2.reuse, R124 ;  /* 0x0000007c02087220 */ /* 0x048fe20000410000 */
[C---:B------:R-:W-:Y:S01]  /*7dc0*/  FMUL.FTZ R9, R2.reuse, R125 ;  /* 0x0000007d02097220 */ /* 0x040fe20000410000 */
[C---:B------:R-:W-:Y:S01]  /*7dd0*/  FMUL.FTZ R12, R2.reuse, R120 ;  /* 0x00000078020c7220 */ /* 0x040fe20000410000 */
[----:B------:R-:W-:Y:S03]  /*7de0*/  FMUL.FTZ R13, R2, R121 ;  /* 0x00000079020d7220 */ /* 0x000fe60000410000 */
[----:B------:R-:W-:Y:S01]  /*7df0*/  MUFU.EX2 R156, R156 ;  /* 0x0000009c009c7308 */ /* 0x000fe20000000800 */
[----:B--2---:R-:W-:Y:S01]  /*7e00*/  FMUL.FTZ R6, R3, R130 ;  /* 0x0000008203067220 */ /* 0x004fe20000410000 */
[C---:B----4-:R-:W-:Y:S01]  /*7e10*/  FMUL.FTZ R10, R0.reuse, R126 ;  /* 0x0000007e000a7220 */ /* 0x050fe20000410000 */
[C---:B------:R-:W-:Y:S01]  /*7e20*/  FMUL.FTZ R11, R0.reuse, R127 ;  /* 0x0000007f000b7220 */ /* 0x040fe20000410000 */
[C---:B------:R-:W-:Y:S01]  /*7e30*/  FMUL.FTZ R14, R0.reuse, R122 ;  /* 0x0000007a000e7220 */ /* 0x040fe20000410000 */
[----:B------:R-:W-:Y:S01]  /*7e40*/  FMUL.FTZ R15, R0, R123 ;  /* 0x0000007b000f7220 */ /* 0x000fe20000410000 */
[----:B------:R-:W-:Y:S01]  /*7e50*/  LDSM.16.MT88.4 R84, [R143+0x6800] ;  /* 0x006800008f54783b */ /* 0x000fe20000004200 */
[C---:B------:R-:W-:Y:S03]  /*7e60*/  FMUL.FTZ R56, R2.reuse, R76 ;  /* 0x0000004c02387220 */ /* 0x040fe60000410000 */
[----:B------:R-:W1:Y:S01]  /*7e70*/  MUFU.EX2 R152, R152 ;  /* 0x0000009800987308 */ /* 0x000e620000000800 */
[----:B-----5:R-:W-:Y:S01]  /*7e80*/  F2FP.BF16.F32.PACK_AB R128, R155, R159 ;  /* 0x0000009f9b80723e */ /* 0x020fe200000010ff */
[----:B------:R-:W-:Y:S01]  /*7e90*/  FMUL.FTZ R57, R2, R77 ;  /* 0x0000004d02397220 */ /* 0x000fe20000410000 */
[C---:B------:R-:W-:Y:S01]  /*7ea0*/  FMUL.FTZ R58, R0.reuse, R78 ;  /* 0x0000004e003a7220 */ /* 0x040fe20000410000 */
[----:B------:R-:W-:Y:S01]  /*7eb0*/  FMUL.FTZ R59, R0, R79 ;  /* 0x0000004f003b7220 */ /* 0x000fe20000410000 */
[C---:B------:R-:W-:Y:S01]  /*7ec0*/  FMUL.FTZ R24, R2.reuse, R108 ;  /* 0x0000006c02187220 */ /* 0x040fe20000410000 */
[----:B------:R-:W-:Y:S01]  /*7ed0*/  LDSM.16.MT88.4 R76, [R188+0x6800] ;  /* 0x00680000bc4c783b */ /* 0x000fe20000004200 */
[----:B------:R-:W-:Y:S03]  /*7ee0*/  FMUL.FTZ R25, R2, R109 ;  /* 0x0000006d02197220 */ /* 0x000fe60000410000 */
[----:B------:R-:W-:Y:S01]  /*7ef0*/  MUFU.EX2 R154, R154 ;  /* 0x0000009a009a7308 */ /* 0x000fe20000000800 */
[C---:B------:R-:W-:Y:S01]  /*7f00*/  FMUL.FTZ R26, R0.reuse, R110 ;  /* 0x0000006e001a7220 */ /* 0x040fe20000410000 */
[----:B------:R-:W-:Y:S01]  /*7f10*/  FMUL.FTZ R27, R0, R111 ;  /* 0x0000006f001b7220 */ /* 0x000fe20000410000 */
[C---:B------:R-:W-:Y:S01]  /*7f20*/  FMUL.FTZ R28, R2.reuse, R104 ;  /* 0x00000068021c7220 */ /* 0x040fe20000410000 */
[----:B------:R-:W-:Y:S01]  /*7f30*/  FMUL.FTZ R29, R2, R105 ;  /* 0x00000069021d7220 */ /* 0x000fe20000410000 */
[C---:B------:R-:W-:Y:S01]  /*7f40*/  FMUL.FTZ R30, R0.reuse, R106 ;  /* 0x0000006a001e7220 */ /* 0x040fe20000410000 */
[----:B------:R-:W-:Y:S01]  /*7f50*/  LDSM.16.MT88.4 R100, [R184+0x7800] ;  /* 0x00780000b864783b */ /* 0x000fe20000004200 */
[----:B------:R-:W-:Y:S03]  /*7f60*/  FMUL.FTZ R31, R0, R107 ;  /* 0x0000006b001f7220 */ /* 0x000fe60000410000 */
[----:B------:R-:W2:Y:S01]  /*7f70*/  MUFU.EX2 R153, R153 ;  /* 0x0000009900997308 */ /* 0x000ea20000000800 */
[----:B-1----:R-:W-:Y:S01]  /*7f80*/  F2FP.BF16.F32.PACK_AB R129, R152, R156 ;  /* 0x0000009c9881723e */ /* 0x002fe200000010ff */
[C---:B------:R-:W-:Y:S01]  /*7f90*/  FMUL.FTZ R40, R2.reuse, R92 ;  /* 0x0000005c02287220 */ /* 0x040fe20000410000 */
[----:B------:R-:W-:Y:S01]  /*7fa0*/  FMUL.FTZ R41, R2, R93 ;  /* 0x0000005d02297220 */ /* 0x000fe20000410000 */
[C---:B------:R-:W-:Y:S01]  /*7fb0*/  FMUL.FTZ R42, R0.reuse, R94 ;  /* 0x0000005e002a7220 */ /* 0x040fe20000410000 */
[----:B------:R-:W-:Y:S01]  /*7fc0*/  FMUL.FTZ R43, R0, R95 ;  /* 0x0000005f002b7220 */ /* 0x000fe20000410000 */
[C---:B------:R-:W-:Y:S01]  /*7fd0*/  FMUL.FTZ R44, R2.reuse, R88 ;  /* 0x00000058022c7220 */ /* 0x040fe20000410000 */
[----:B------:R-:W-:Y:S03]  /*7fe0*/  FMUL.FTZ R45, R2, R89 ;  /* 0x00000059022d7220 */ /* 0x000fe60000410000 */
[----:B------:R-:W-:Y:S01]  /*7ff0*/  MUFU.EX2 R151, R151 ;  /* 0x0000009700977308 */ /* 0x000fe20000000800 */
[C---:B------:R-:W-:Y:S01]  /*8000*/  FMUL.FTZ R46, R0.reuse, R90 ;  /* 0x0000005a002e7220 */ /* 0x040fe20000410000 */
[----:B------:R-:W-:Y:S01]  /*8010*/  FMUL.FTZ R47, R0, R91 ;  /* 0x0000005b002f7220 */ /* 0x000fe20000410000 */
[C---:B------:R-:W-:Y:S01]  /*8020*/  FMUL.FTZ R60, R2.reuse, R72 ;  /* 0x00000048023c7220 */ /* 0x040fe20000410000 */
[----:B------:R-:W-:Y:S01]  /*8030*/  FMUL.FTZ R61, R2, R73 ;  /* 0x00000049023d7220 */ /* 0x000fe20000410000 */
[C---:B------:R-:W-:Y:S01]  /*8040*/  FMUL.FTZ R62, R0.reuse, R74 ;  /* 0x0000004a003e7220 */ /* 0x040fe20000410000 */
[----:B------:R-:W-:Y:S01]  /*8050*/  FMUL.FTZ R63, R0, R75 ;  /* 0x0000004b003f7220 */ /* 0x000fe20000410000 */
[--C-:B------:R-:W-:Y:S03]  /*8060*/  FFMA.FTZ R160, R244, UR4, -R170.reuse ;  /* 0x00000004f4a07c23 */ /* 0x100fe600080108aa */
[----:B------:R-:W1:Y:S01]  /*8070*/  MUFU.EX2 R150, R150 ;  /* 0x0000009600967308 */ /* 0x000e620000000800 */
[----:B--2---:R-:W-:Y:S01]  /*8080*/  F2FP.BF16.F32.PACK_AB R130, R153, R154 ;  /* 0x0000009a9982723e */ /* 0x004fe200000010ff */
[--C-:B------:R-:W-:Y:S01]  /*8090*/  FFMA.FTZ R163, R238, UR4, -R170.reuse ;  /* 0x00000004eea37c23 */ /* 0x100fe200080108aa */
[--C-:B------:R-:W-:Y:S01]  /*80a0*/  FFMA.FTZ R161, R236, UR4, -R169.reuse ;  /* 0x00000004eca17c23 */ /* 0x100fe200080108a9 */
[--C-:B------:R-:W-:Y:S01]  /*80b0*/  FFMA.FTZ R164, R232, UR4, -R169.reuse ;  /* 0x00000004e8a47c23 */ /* 0x100fe200080108a9 */
[--C-:B------:R-:W-:Y:S01]  /*80c0*/  FFMA.FTZ R166, R242, UR4, -R170.reuse ;  /* 0x00000004f2a67c23 */ /* 0x100fe200080108aa */
[----:B------:R-:W-:Y:S01]  /*80d0*/  FFMA.FTZ R165, R240, UR4, -R170 ;  /* 0x00000004f0a57c23 */ /* 0x000fe200080108aa */
[--C-:B------:R-:W-:Y:S03]  /*80e0*/  FFMA.FTZ R167, R234, UR4, -R169.reuse ;  /* 0x00000004eaa77c23 */ /* 0x100fe600080108a9 */
        /* <DEDUP_REMOVED lines=8> */
[----:B------:R-:W2:Y:S01]  /*8170*/  MUFU.EX2 R148, R148 ;  /* 0x0000009400947308 */ /* 0x000ea20000000800 */
[----:B-1----:R-:W-:Y:S01]  /*8180*/  F2FP.BF16.F32.PACK_AB R131, R150, R151 ;  /* 0x000000979683723e */ /* 0x002fe200000010ff */
[----:B------:R-:W-:Y:S01]  /*8190*/  FFMA.FTZ R174, R245, UR4, -R158 ;  /* 0x00000004f5ae7c23 */ /* 0x000fe2000801089e */
[----:B------:R-:W-:Y:S01]  /*81a0*/  FFMA.FTZ R179, R179, UR4, -R162 ;  /* 0x00000004b3b37c23 */ /* 0x000fe200080108a2 */
[--C-:B------:R-:W-:Y:S01]  /*81b0*/  FFMA.FTZ R175, R237, UR4, -R170.reuse ;  /* 0x00000004edaf7c23 */ /* 0x100fe200080108aa */
[--C-:B------:R-:W-:Y:S01]  /*81c0*/  FFMA.FTZ R177, R220, UR4, -R169.reuse ;  /* 0x00000004dcb17c23 */ /* 0x100fe200080108a9 */
[--C-:B------:R-:W-:Y:S01]  /*81d0*/  FFMA.FTZ R178, R218, UR4, -R169.reuse ;  /* 0x00000004dab27c23 */ /* 0x100fe200080108a9 */
[--C-:B------:R-:W-:Y:S01]  /*81e0*/  FFMA.FTZ R176, R239, UR4, -R170.reuse ;  /* 0x00000004efb07c23 */ /* 0x100fe200080108aa */
        /* <DEDUP_REMOVED lines=8> */
[----:B------:R-:W-:Y:S01]  /*8270*/  FFMA.FTZ R231, R231, UR4, -R162 ;  /* 0x00000004e7e77c23 */ /* 0x000fe200080108a2 */
[--C-:B------:R-:W-:Y:S01]  /*8280*/  FFMA.FTZ R224, R233, UR4, -R158.reuse ;  /* 0x00000004e9e07c23 */ /* 0x100fe2000801089e */
[----:B------:R-:W-:Y:S01]  /*8290*/  FFMA.FTZ R229, R229, UR4, -R158 ;  /* 0x00000004e5e57c23 */ /* 0x000fe2000801089e */
[--C-:B------:R-:W-:Y:S01]  /*82a0*/  FFMA.FTZ R226, R227, UR4, -R162.reuse ;  /* 0x00000004e3e27c23 */ /* 0x100fe200080108a2 */
[----:B------:R-:W-:Y:S01]  /*82b0*/  FFMA.FTZ R223, R223, UR4, -R162 ;  /* 0x00000004dfdf7c23 */ /* 0x000fe200080108a2 */
[--C-:B------:R-:W-:Y:S03]  /*82c0*/  FFMA.FTZ R219, R219, UR4, -R158.reuse ;  /* 0x00000004dbdb7c23 */ /* 0x100fe6000801089e */
[----:B------:R-:W-:Y:S01]  /*82d0*/  MUFU.EX2 R149, R149 ;  /* 0x0000009500957308 */ /* 0x000fe20000000800 */
[----:B------:R-:W-:Y:S01]  /*82e0*/  FFMA.FTZ R228, R221, UR4, -R158 ;  /* 0x00000004dde47c23 */ /* 0x000fe2000801089e */
[--C-:B------:R-:W-:Y:S01]  /*82f0*/  FFMA.FTZ R215, R215, UR4, -R170.reuse ;  /* 0x00000004d7d77c23 */ /* 0x100fe200080108aa */
        /* <DEDUP_REMOVED lines=8> */
[----:B------:R-:W-:Y:S01]  /*8380*/  ISETP.GT.AND P0, PT, R206, RZ, PT ;  /* 0x000000ffce00720c */ /* 0x000fe20003f04270 */
[--C-:B------:R-:W-:Y:S01]  /*8390*/  FFMA.FTZ R140, R140, UR4, -R158.reuse ;  /* 0x000000048c8c7c23 */ /* 0x100fe2000801089e */
[----:B------:R-:W-:Y:S01]  /*83a0*/  FFMA.FTZ R139, R139, UR4, -R158 ;  /* 0x000000048b8b7c23 */ /* 0x000fe2000801089e */
[----:B------:R-:W-:Y:S01]  /*83b0*/  FFMA.FTZ R180, R180, UR4, -R162 ;  /* 0x00000004b4b47c23 */ /* 0x000fe200080108a2 */
[----:B------:R-:W-:Y:S03]  /*83c0*/  FFMA.FTZ R138, R138, UR4, -R158 ;  /* 0x000000048a8a7c23 */ /* 0x000fe6000801089e */
[----:B------:R-:W-:Y:S01]  /*83d0*/  MUFU.EX2 R144, R144 ;  /* 0x0000009000907308 */ /* 0x000fe20000000800 */
[----:B------:R-:W-:Y:S01]  /*83e0*/  FFMA.FTZ R162, R181, UR4, -R162 ;  /* 0x00000004b5a27c23 */ /* 0x000fe200080108a2 */
[----:B------:R-:W-:Y:S01]  /*83f0*/  FFMA.FTZ R158, R137, UR4, -R158 ;  /* 0x00000004899e7c23 */ /* 0x000fe2000801089e */
[----:B------:R-:W-:Y:S01]  /*8400*/  FFMA.FTZ R157, R2, R209, R157 ;  /* 0x000000d1029d7223 */ /* 0x000fe2000001009d */
[----:B------:R-:W-:Y:S01]  /*8410*/  FFMA.FTZ R147, R0, R207, R147 ;  /* 0x000000cf00937223 */ /* 0x000fe20000010093 */
[----:B------:R-:W-:Y:S01]  /*8420*/  FFMA.FTZ R159, R132, R211, R159 ;  /* 0x000000d3849f7223 */ /* 0x000fe2000001009f */
[----:B------:R-:W-:Y:S01]  /*8430*/  FFMA.FTZ R156, R3, R208, R156 ;  /* 0x000000d0039c7223 */ /* 0x000fe2000001009c */
[----:B------:R-:W-:Y:S03]  /*8440*/  FADD.FTZ R148, R148, R157 ;  /* 0x0000009d94947221 */ /* 0x000fe60000010000 */
[----:B------:R-:W1:Y:S01]  /*8450*/  MUFU.EX2 R141, R141 ;  /* 0x0000008d008d7308 */ /* 0x000e620000000800 */
[----:B--2---:R-:W-:Y:S01]  /*8460*/  F2FP.BF16.F32.PACK_AB R66, R146, R149 ;  /* 0x000000959242723e */ /* 0x004fe200000010ff */
[----:B------:R-:W-:Y:S01]  /*8470*/  FADD.FTZ R147, R145, R147 ;  /* 0x0000009391937221 */ /* 0x000fe20000010000 */
[----:B------:R-:W-:Y:S01]  /*8480*/  IADD3 R206, PT, PT, R206, -0x1, RZ ;  /* 0xffffffffcece7810 */ /* 0x000fe20007ffe0ff */
[----:B------:R-:W-:Y:S01]  /*8490*/  FADD.FTZ R149, R149, R148 ;  /* 0x0000009495957221 */ /* 0x000fe20000010000 */
[----:B------:R-:W-:Y:S01]  /*84a0*/  FADD.FTZ R159, R155, R159 ;  /* 0x0000009f9b9f7221 */ /* 0x000fe20000010000 */
[----:B------:R-:W-:Y:S04]  /*84b0*/  FADD.FTZ R156, R152, R156 ;  /* 0x0000009c989c7221 */ /* 0x000fe80000010000 */
[----:B------:R-:W-:Y:S01]  /*84c0*/  MUFU.EX2 R160, R160 ;  /* 0x000000a000a07308 */ /* 0x000fe20000000800 */
[----:B------:R-:W-:Y:S01]  /*84d0*/  FADD.FTZ R149, R146, R149 ;  /* 0x0000009592957221 */ /* 0x000fe20000010000 */
[----:B------:R-:W-:Y:S01]  /*84e0*/  FADD.FTZ R154, R154, R159 ;  /* 0x0000009f9a9a7221 */ /* 0x000fe20000010000 */
[----:B------:R-:W-:Y:S03]  /*84f0*/  FADD.FTZ R151, R151, R156 ;  /* 0x0000009c97977221 */ /* 0x000fe60000010000 */
[----:B------:R-:W-:Y:S01]  /*8500*/  FADD.FTZ R153, R153, R154 ;  /* 0x0000009a99997221 */ /* 0x000fe20000010000 */
[----:B------:R-:W-:Y:S03]  /*8510*/  FADD.FTZ R150, R150, R151 ;  /* 0x0000009796967221 */ /* 0x000fe60000010000 */
[----:B------:R-:W-:Y:S01]  /*8520*/  MUFU.EX2 R163, R163 ;  /* 0x000000a300a37308 */ /* 0x000fe20000000800 */
[C---:B-1----:R-:W-:Y:S01]  /*8530*/  F2FP.BF16.F32.PACK_AB R67, R141.reuse, R144 ;  /* 0x000000908d43723e */ /* 0x042fe200000010ff */
[----:B------:R-:W-:Y:S04]  /*8540*/  FADD.FTZ R144, R144, R147 ;  /* 0x0000009390907221 */ /* 0x000fe80000010000 */
[----:B------:R-:W-:Y:S02]  /*8550*/  FADD.FTZ R141, R141, R144 ;  /* 0x000000908d8d7221 */ /* 0x000fe40000010000 */
[C---:B------:R-:W-:Y:S02]  /*8560*/  HMMA.16816.F32.BF16 R8, R64.reuse, R20, R8 ;  /* 0x000000144008723c */ /* 0x040fe40000041808 */
[----:B------:R-:W-:Y:S02]  /*8570*/  MUFU.EX2 R161, R161 ;  /* 0x000000a100a17308 */ /* 0x000fe40000000800 */
[C---:B------:R-:W-:Y:S01]  /*8580*/  FMUL.FTZ R20, R132.reuse, R112 ;  /* 0x0000007084147220 */ /* 0x040fe20000410000 */
[C---:B------:R-:W-:Y:S03]  /*8590*/  FMUL.FTZ R21, R132.reuse, R113 ;  /* 0x0000007184157220 */ /* 0x040fe60000410000 */
[-C--:B------:R-:W-:Y:S04]  /*85a0*/  HMMA.16816.F32.BF16 R12, R64, R22.reuse, R12 ;  /* 0x00000016400c723c */ /* 0x080fe8000004180c */
[----:B------:R-:W-:Y:S04]  /*85b0*/  MUFU.EX2 R164, R164 ;  /* 0x000000a400a47308 */ /* 0x000fe80000000800 */
        /* <DEDUP_REMOVED lines=9> */
[----:B------:R-:W-:Y:S04]  /*8650*/  FMUL.FTZ R37, R132, R97 ;  /* 0x0000006184257220 */ /* 0x000fe80000410000 */
[----:B------:R-:W-:Y:S01]  /*8660*/  MUFU.EX2 R168, R168 ;  /* 0x000000a800a87308 */ /* 0x000fe20000000800 */
[-C--:B------:R-:W-:Y:S09]  /*8670*/  HMMA.16816.F32.BF16 R28, R64, R38.reuse, R28 ;  /* 0x00000026401c723c */ /* 0x080ff2000004181c */
[----:B------:R1:W-:Y:S01]  /*8680*/  MUFU.EX2 R88, R179 ;  /* 0x000000b300587308 */ /* 0x0003e20000000800 */
[C---:B------:R-:W-:Y:S04]  /*8690*/  HMMA.16816.F32.BF16 R32, R128.reuse, R38, R32 ;  /* 0x000000268020723c */ /* 0x040fe80000041820 */
[C---:B------:R-:W-:Y:S01]  /*86a0*/  FMUL.FTZ R38, R3.reuse, R98 ;  /* 0x0000006203267220 */ /* 0x040fe20000410000 */
[----:B------:R-:W-:Y:S04]  /*86b0*/  FMUL.FTZ R39, R3, R99 ;  /* 0x0000006303277220 */ /* 0x000fe80000410000 */
[----:B------:R-:W2:Y:S01]  /*86c0*/  MUFU.EX2 R89, R89 ;  /* 0x0000005900597308 */ /* 0x000ea20000000800 */
[----:B------:R-:W3:Y:S02]  /*86d0*/  LDSM.16.MT88.4 R96, [R142+0x6000] ;  /* 0x006000008e60783b */ /* 0x000ee40000004200 */
[-C--:B------:R-:W-:Y:S07]  /*86e0*/  HMMA.16816.F32.BF16 R36, R128, R52.reuse, R36 ;  /* 0x000000348024723c */ /* 0x080fee0000041824 */
[----:B------:R-:W-:Y:S01]  /*86f0*/  MUFU.EX2 R90, R90 ;  /* 0x0000005a005a7308 */ /* 0x000fe20000000800 */
[--C-:B-1----:R-:W-:Y:S01]  /*8700*/  FFMA.FTZ R179, R243, UR4, -R170.reuse ;  /* 0x00000004f3b37c23 */ /* 0x102fe200080108aa */
[----:B------:R-:W-:Y:S01]  /*8710*/  FFMA.FTZ R170, R216, UR4, -R170 ;  /* 0x00000004d8aa7c23 */ /* 0x000fe200080108aa */
[--C-:B------:R-:W-:Y:S01]  /*8720*/  FFMA.FTZ R216, R217, UR4, -R169.reuse ;  /* 0x00000004d9d87c23 */ /* 0x100fe200080108a9 */
[----:B------:R-:W-:Y:S01]  /*8730*/  FFMA.FTZ R169, R214, UR4, -R169 ;  /* 0x00000004d6a97c23 */ /* 0x000fe200080108a9 */
[C---:B------:R-:W-:Y:S05]  /*8740*/  HMMA.16816.F32.BF16 R40, R64.reuse, R52, R40 ;  /* 0x000000344028723c */ /* 0x040fea0000041828 */
[----:B------:R-:W1:Y:S01]  /*8750*/  MUFU.EX2 R91, R91 ;  /* 0x0000005b005b7308 */ /* 0x000e620000000800 */
[C---:B------:R-:W-:Y:S01]  /*8760*/  FMUL.FTZ R52, R132.reuse, R80 ;  /* 0x0000005084347220 */ /* 0x040fe20000410000 */
[----:B------:R-:W-:Y:S01]  /*8770*/  FMUL.FTZ R53, R132, R81 ;  /* 0x0000005184357220 */ /* 0x000fe20000410000 */
[C---:B--2---:R-:W-:Y:S01]  /*8780*/  F2FP.BF16.F32.PACK_AB R72, R89.reuse, R88 ;  /* 0x000000585948723e */ /* 0x044fe200000010ff */
[----:B------:R-:W-:Y:S01]  /*8790*/  FADD.FTZ R88, R88, R149 ;  /* 0x0000009558587221 */ /* 0x000fe20000010000 */
[-C--:B------:R-:W-:Y:S05]  /*87a0*/  HMMA.16816.F32.BF16 R44, R64, R54.reuse, R44 ;  /* 0x00000036402c723c */ /* 0x080fea000004182c */
[----:B------:R-:W-:Y:S01]  /*87b0*/  MUFU.EX2 R171, R171 ;  /* 0x000000ab00ab7308 */ /* 0x000fe20000000800 */
[----:B------:R-:W-:Y:S02]  /*87c0*/  FADD.FTZ R0, R89, R88 ;  /* 0x0000005859007221 */ /* 0x000fe40000010000 */
[C---:B------:R-:W-:Y:S07]  /*87d0*/  HMMA.16816.F32.BF16 R48, R128.reuse, R54, R48 ;  /* 0x000000368030723c */ /* 0x040fee0000041830 */
[----:B------:R-:W2:Y:S01]  /*87e0*/  MUFU.EX2 R172, R172 ;  /* 0x000000ac00ac7308 */ /* 0x000ea20000000800 */
[C---:B------:R-:W-:Y:S01]  /*87f0*/  FMUL.FTZ R54, R3.reuse, R82 ;  /* 0x0000005203367220 */ /* 0x040fe20000410000 */
[----:B------:R-:W-:Y:S01]  /*8800*/  FMUL.FTZ R55, R3, R83 ;  /* 0x0000005303377220 */ /* 0x000fe20000410000 */
[C---:B-1----:R-:W-:Y:S01]  /*8810*/  F2FP.BF16.F32.PACK_AB R73, R91.reuse, R90 ;  /* 0x0000005a5b49723e */ /* 0x042fe200000010ff */
[----:B------:R-:W1:Y:S01]  /*8820*/  LDSM.16.MT88.4 R80, [R184+0x6800] ;  /* 0x00680000b850783b */ /* 0x000e620000004200 */
[----:B------:R-:W-:Y:S01]  /*8830*/  FADD.FTZ R90, R90, R141 ;  /* 0x0000008d5a5a7221 */ /* 0x000fe20000010000 */
[----:B------:R-:W-:Y:S04]  /*8840*/  MOV R141, R136 ;  /* 0x00000088008d7202 */ /* 0x000fe80000000f00 */
[----:B------:R-:W-:Y:S01]  /*8850*/  MUFU.EX2 R173, R173 ;  /* 0x000000ad00ad7308 */ /* 0x000fe20000000800 */
[-C--:B---3--:R-:W-:Y:S03]  /*8860*/  HMMA.16816.F32.BF16 R52, R128, R96.reuse, R52 ;  /* 0x000000608034723c */ /* 0x088fe60000041834 */
[----:B------:R-:W-:Y:S06]  /*8870*/  FADD.FTZ R2, R91, R90 ;  /* 0x0000005a5b027221 */ /* 0x000fec0000010000 */
[----:B------:R-:W3:Y:S01]  /*8880*/  MUFU.EX2 R174, R174 ;  /* 0x000000ae00ae7308 */ /* 0x000ee20000000800 */
[----:B--2---:R-:W-:Y:S01]  /*8890*/  F2FP.BF16.F32.PACK_AB R74, R172, R171 ;  /* 0x000000abac4a723e */ /* 0x004fe200000010ff */
        /* <DEDUP_REMOVED lines=19> */
[----:B---3--:R-:W-:Y:S01]  /*89d0*/  F2FP.BF16.F32.PACK_AB R75, R174, R173 ;  /* 0x000000adae4b723e */ /* 0x008fe200000010ff */
        /* <DEDUP_REMOVED lines=17> */
[----:B------:R-:W2:Y:S07]  /*8af0*/  LDSM.16.MT88.4 R76, [R142+0x6800] ;  /* 0x006800008e4c783b */ /* 0x000eae0000004200 */
        /* <DEDUP_REMOVED lines=19> */
[-C--:B--2---:R-:W-:Y:S09]  /*8c30*/  HMMA.16816.F32.BF16 R52, R68, R76.reuse, R52 ;  /* 0x0000004c4434723c */ /* 0x084ff20000041834 */
[----:B------:R-:W2:Y:S01]  /*8c40*/  MUFU.EX2 R228, R228 ;  /* 0x000000e400e47308 */ /* 0x000ea20000000800 */
[C---:B------:R-:W-:Y:S09]  /*8c50*/  HMMA.16816.F32.BF16 R56, R72.reuse, R76, R56 ;  /* 0x0000004c4838723c */ /* 0x040ff20000041838 */
[----:B------:R-:W-:Y:S01]  /*8c60*/  MUFU.EX2 R215, R215 ;  /* 0x000000d700d77308 */ /* 0x000fe20000000800 */
[-C--:B------:R-:W-:Y:S09]  /*8c70*/  HMMA.16816.F32.BF16 R60, R72, R78.reuse, R60 ;  /* 0x0000004e483c723c */ /* 0x080ff2000004183c */
[----:B------:R-:W-:Y:S01]  /*8c80*/  MUFU.EX2 R212, R212 ;  /* 0x000000d400d47308 */ /* 0x000fe20000000800 */
[----:B-1----:R-:W-:Y:S01]  /*8c90*/  F2FP.BF16.F32.PACK_AB R72, R231, R222 ;  /* 0x000000dee748723e */ /* 0x002fe200000010ff */
[----:B------:R-:W-:Y:S01]  /*8ca0*/  FADD.FTZ R222, R222, R171 ;  /* 0x000000abdede7221 */ /* 0x000fe20000010000 */
[----:B----4-:R-:W-:Y:S01]  /*8cb0*/  F2FP.BF16.F32.PACK_AB R73, R229, R224 ;  /* 0x000000e0e549723e */ /* 0x010fe200000010ff */
[----:B------:R-:W-:Y:S01]  /*8cc0*/  FADD.FTZ R224, R224, R173 ;  /* 0x000000ade0e07221 */ /* 0x000fe20000010000 */
[----:B-----5:R-:W-:Y:S01]  /*8cd0*/  F2FP.BF16.F32.PACK_AB R74, R223, R226 ;  /* 0x000000e2df4a723e */ /* 0x020fe200000010ff */
[----:B------:R-:W-:Y:S01]  /*8ce0*/  HMMA.16816.F32.BF16 R64, R68, R78, R64 ;  /* 0x0000004e4440723c */ /* 0x000fe20000041840 */
[----:B------:R-:W1:Y:S03]  /*8cf0*/  LDSM.16.MT88.4 R76, [R143+0x7000] ;  /* 0x007000008f4c783b */ /* 0x000e660000004200 */
        /* <DEDUP_REMOVED lines=9> */
[----:B--2---:R-:W-:Y:S01]  /*8d90*/  F2FP.BF16.F32.PACK_AB R75, R228, R219 ;  /* 0x000000dbe44b723e */ /* 0x004fe200000010ff */
        /* <DEDUP_REMOVED lines=18> */
[----:B------:R-:W2:Y:S07]  /*8ec0*/  LDSM.16.MT88.4 R80, [R142+0x7000] ;  /* 0x007000008e50783b */ /* 0x000eae0000004200 */
        /* <DEDUP_REMOVED lines=10> */
[-C--:B-1----:R-:W-:Y:S09]  /*8f70*/  HMMA.16816.F32.BF16 R36, R68, R76.reuse, R36 ;  /* 0x0000004c4424723c */ /* 0x082ff20000041824 */
[----:B------:R-:W-:Y:S01]  /*8f80*/  MUFU.EX2 R180, R180 ;  /* 0x000000b400b47308 */ /* 0x000fe20000000800 */
[C---:B------:R-:W-:Y:S09]  /*8f90*/  HMMA.16816.F32.BF16 R40, R72.reuse, R76, R40 ;  /* 0x0000004c4828723c */ /* 0x040ff20000041828 */
[----:B------:R-:W1:Y:S01]  /*8fa0*/  MUFU.EX2 R181, R162 ;  /* 0x000000a200b57308 */ /* 0x000e620000000800 */
[-C--:B------:R-:W-:Y:S09]  /*8fb0*/  HMMA.16816.F32.BF16 R44, R72, R78.reuse, R44 ;  /* 0x0000004e482c723c */ /* 0x080ff2000004182c */
[----:B------:R-:W-:Y:S01]  /*8fc0*/  MUFU.EX2 R138, R138 ;  /* 0x0000008a008a7308 */ /* 0x000fe20000000800 */
[C---:B------:R-:W-:Y:S09]  /*8fd0*/  HMMA.16816.F32.BF16 R48, R68.reuse, R78, R48 ;  /* 0x0000004e4430723c */ /* 0x040ff20000041830 */
[----:B------:R-:W4:Y:S01]  /*8fe0*/  MUFU.EX2 R137, R158 ;  /* 0x0000009e00897308 */ /* 0x000f220000000800 */
[-C--:B--2---:R-:W-:Y:S08]  /*8ff0*/  HMMA.16816.F32.BF16 R52, R68, R80.reuse, R52 ;  /* 0x000000504434723c */ /* 0x084ff00000041834 */
[C---:B------:R-:W-:Y:S08]  /*9000*/  HMMA.16816.F32.BF16 R56, R72.reuse, R80, R56 ;  /* 0x000000504838723c */ /* 0x040ff00000041838 */
[-C--:B------:R-:W-:Y:S03]  /*9010*/  HMMA.16816.F32.BF16 R60, R72, R82.reuse, R60 ;  /* 0x00000052483c723c */ /* 0x080fe6000004183c */
[----:B---3--:R-:W-:Y:S01]  /*9020*/  F2FP.BF16.F32.PACK_AB R72, R182, R183 ;  /* 0x000000b7b648723e */ /* 0x008fe200000010ff */
[----:B------:R-:W-:Y:S01]  /*9030*/  FADD.FTZ R183, R183, R226 ;  /* 0x000000e2b7b77221 */ /* 0x000fe20000010000 */
[----:B-----5:R-:W-:Y:S01]  /*9040*/  F2FP.BF16.F32.PACK_AB R73, R139, R140 ;  /* 0x0000008c8b49723e */ /* 0x020fe200000010ff */
[----:B------:R-:W-:Y:S01]  /*9050*/  FADD.FTZ R140, R140, R219 ;  /* 0x000000db8c8c7221 */ /* 0x000fe20000010000 */
[----:B-1----:R-:W-:Y:S01]  /*9060*/  F2FP.BF16.F32.PACK_AB R74, R181, R180 ;  /* 0x000000b4b54a723e */ /* 0x002fe200000010ff */
        /* <DEDUP_REMOVED lines=39> */
.L_x_1810:
[----:B------:R-:W1:Y:S01]  /*92e0*/  SHFL.BFLY PT, R3, R208, 0x2, 0x1f ;  /* 0x0c401f00d0037f89 */ /* 0x000e6200000e0000 */
[----:B------:R-:W2:Y:S01]  /*92f0*/  S2UR UR4, SR_CgaCtaId ;  /* 0x00000000000479c3 */ /* 0x000ea20000008800 */
[----:B------:R-:W-:Y:S01]  /*9300*/  UMOV UR5, 0x400 ;  /* 0x0000040000057882 */ /* 0x000fe20000000000 */
[----:B------:R-:W-:Y:S01]  /*9310*/  ISETP.NE.AND P3, PT, R203, -0x1, PT ;  /* 0xffffffffcb00780c */ /* 0x000fe20003f65270 */
[----:B------:R-:W3:Y:S01]  /*9320*/  SHFL.BFLY PT, R2, R211, 0x2, 0x1f ;  /* 0x0c401f00d3027f89 */ /* 0x000ee200000e0000 */
[----:B------:R-:W-:-:S03]  /*9330*/  MOV R20, 0x7f800000 ;  /* 0x7f80000000147802 */ /* 0x000fc60000000f00 */
[----:B------:R-:W4:Y:S01]  /*9340*/  SHFL.BFLY PT, R8, R209, 0x2, 0x1f ;  /* 0x0c401f00d1087f89 */ /* 0x000f2200000e0000 */
[----:B------:R-:W5:Y:S03]  /*9350*/  S2R R4, SR_TID.X ;  /* 0x0000000000047919 */ /* 0x000f660000002100 */
[----:B------:R-:W5:Y:S01]  /*9360*/  SHFL.BFLY PT, R0, R207, 0x2, 0x1f ;  /* 0x0c401f00cf007f89 */ /* 0x000f6200000e0000 */
[----:B-1----:R-:W-:Y:S01]  /*9370*/  FADD.FTZ R6, R3, R208 ;  /* 0x000000d003067221 */ /* 0x002fe20000010000 */
[----:B--2---:R-:W-:Y:S01]  /*9380*/  ULEA UR4, UR4, UR5, 0x18 ;  /* 0x0000000504047291 */ /* 0x004fe2000f8ec0ff */
[----:B------:R-:W1:Y:S01]  /*9390*/  S2R R3, SR_TID.X ;  /* 0x0000000000037919 */ /* 0x000e620000002100 */
[----:B---3--:R-:W-:Y:S02]  /*93a0*/  FADD.FTZ R2, R2, R211 ;  /* 0x000000d302027221 */ /* 0x008fe40000010000 */
[----:B------:R-:W2:Y:S01]  /*93b0*/  SHFL.BFLY PT, R5, R6, 0x1, 0x1f ;  /* 0x0c201f0006057f89 */ /* 0x000ea200000e0000 */
[----:B----4-:R-:W-:-:S03]  /*93c0*/  FADD.FTZ R9, R8, R209 ;  /* 0x000000d108097221 */ /* 0x010fc60000010000 */
[----:B------:R-:W3:Y:S04]  /*93d0*/  SHFL.BFLY PT, R7, R2, 0x1, 0x1f ;  /* 0x0c201f0002077f89 */ /* 0x000ee800000e0000 */
[----:B------:R-:W4:Y:S01]  /*93e0*/  SHFL.BFLY PT, R8, R9, 0x1, 0x1f ;  /* 0x0c201f0009087f89 */ /* 0x000f2200000e0000 */
[----:B-----5:R-:W-:Y:S01]  /*93f0*/  FADD.FTZ R11, R0, R207 ;  /* 0x000000cf000b7221 */ /* 0x020fe20000010000 */
[----:B------:R-:W-:-:S04]  /*9400*/  SHF.L.U32 R13, R4, 0x4, RZ ;  /* 0x00000004040d7819 */ /* 0x000fc800000006ff */
[----:B------:R-:W5:Y:S01]  /*9410*/  SHFL.BFLY PT, R0, R11, 0x1, 0x1f ;  /* 0x0c201f000b007f89 */ /* 0x000f6200000e0000 */
[C---:B------:R-:W-:Y:S02]  /*9420*/  LOP3.LUT P0, RZ, R4.reuse, 0x4, RZ, 0xc0, !PT ;  /* 0x0000000404ff7812 */ /* 0x040fe4000780c0ff */
[----:B------:R-:W-:Y:S02]  /*9430*/  LOP3.LUT R13, R13, 0x1c0, RZ, 0xc0, !PT ;  /* 0x000001c00d0d7812 */ /* 0x000fe400078ec0ff */
[----:B------:R-:W-:Y:S01]  /*9440*/  LOP3.LUT P2, RZ, R4, 0x8, RZ, 0xc0, !PT ;  /* 0x0000000804ff7812 */ /* 0x000fe2000784c0ff */
[----:B--2---:R-:W-:Y:S01]  /*9450*/  FADD.FTZ R5, R6, R5 ;  /* 0x0000000506057221 */ /* 0x004fe20000010000 */
[----:B---3--:R-:W-:Y:S01]  /*9460*/  FADD.FTZ R7, R2, R7 ;  /* 0x0000000702077221 */ /* 0x008fe20000010000 */
[----:B------:R-:W-:Y:S02]  /*9470*/  SHF.L.U32 R2, R4, 0x1, RZ ;  /* 0x0000000104027819 */ /* 0x000fe400000006ff */
[----:B------:R-:W2:Y:S01]  /*9480*/  MUFU.RCP R12, R5 ;  /* 0x00000005000c7308 */ /* 0x000ea20000001000 */
[----:B-1----:R-:W-:Y:S01]  /*9490*/  SHF.L.U32 R6, R3, 0x5, RZ ;  /* 0x0000000503067819 */ /* 0x002fe200000006ff */
[----:B----4-:R-:W-:Y:S01]  /*94a0*/  FADD.FTZ R8, R9, R8 ;  /* 0x0000000809087221 */ /* 0x010fe20000010000 */
[----:B------:R-:W-:-:S02]  /*94b0*/  LOP3.LUT R13, R13, 0x38, R2, 0xf8, !PT ;  /* 0x000000380d0d7812 */ /* 0x000fc400078ef802 */
[----:B------:R-:W-:Y:S02]  /*94c0*/  LOP3.LUT R6, R6, 0x7c00, RZ, 0xc0, !PT ;  /* 0x00007c0006067812 */ /* 0x000fe400078ec0ff */
[----:B------:R-:W-:Y:S01]  /*94d0*/  LOP3.LUT R2, R2, 0x6, RZ, 0xc0, !PT ;  /* 0x0000000602027812 */ /* 0x000fe200078ec0ff */
[----:B------:R-:W1:Y:S01]  /*94e0*/  MUFU.RCP R10, R7 ;  /* 0x00000007000a7308 */ /* 0x000e620000001000 */
[----:B------:R-:W-:Y:S01]  /*94f0*/  FSETP.NE.FTZ.AND P1, PT, R7, RZ, PT ;  /* 0x000000ff0700720b */ /* 0x000fe20003f35000 */
[----:B-----5:R-:W-:Y:S01]  /*9500*/  FADD.FTZ R0, R11, R0 ;  /* 0x000000000b007221 */ /* 0x020fe20000010000 */
[----:B------:R-:W-:Y:S02]  /*9510*/  IADD3 R2, PT, PT, R13, R2, R6 ;  /* 0x000000020d027210 */ /* 0x000fe40007ffe006 */
[----:B------:R-:W-:Y:S02]  /*9520*/  FSETP.NE.FTZ.AND P5, PT, R8, RZ, PT ;  /* 0x000000ff0800720b */ /* 0x000fe40003fb5000 */
[----:B------:R-:W-:Y:S01]  /*9530*/  FSETP.NE.FTZ.AND P6, PT, R5, RZ, PT ;  /* 0x000000ff0500720b */ /* 0x000fe20003fd5000 */
[----:B------:R-:W3:Y:S01]  /*9540*/  MUFU.RCP R6, R8 ;  /* 0x0000000800067308 */ /* 0x000ee20000001000 */
[----:B------:R-:W-:-:S02]  /*9550*/  FSETP.NE.FTZ.AND P4, PT, R0, RZ, PT ;  /* 0x000000ff0000720b */ /* 0x000fc40003f95000 */
[----:B--2---:R-:W-:Y:S02]  /*9560*/  FSEL R12, R12, 1, P6 ;  /* 0x3f8000000c0c7808 */ /* 0x004fe40003000000 */
[----:B------:R-:W-:Y:S02]  /*9570*/  LEA R11, R2, UR4, 0x1 ;  /* 0x00000004020b7c11 */ /* 0x000fe4000f8e08ff */
[----:B------:R-:W-:Y:S01]  /*9580*/  MOV R2, 0x20 ;  /* 0x0000002000027802 */ /* 0x000fe20000000f00 */
[----:B------:R-:W2:Y:S01]  /*9590*/  MUFU.RCP R9, R0 ;  /* 0x0000000000097308 */ /* 0x000ea20000001000 */
        /* <DEDUP_REMOVED lines=22> */
[----:B------:R-:W1:Y:S01]  /*9700*/  LDC.U8 R10, c[0x0][0x549] ;  /* 0x00015240ff0a7b82 */ /* 0x000e620000000000 */
[----:B--2---:R-:W-:Y:S01]  /*9710*/  FSEL R9, R9, 1, P4 ;  /* 0x3f80000009097808 */ /* 0x004fe20002000000 */
        /* <DEDUP_REMOVED lines=24> */
[----:B------:R-:W-:Y:S01]  /*98a0*/  LOP3.LUT P0, RZ, R4, 0x10, RZ, 0xc0, !PT ;  /* 0x0000001004ff7812 */ /* 0x000fe2000780c0ff */
[C---:B------:R-:W-:Y:S01]  /*98b0*/  FMUL.FTZ R115, R12.reuse, R115 ;  /* 0x000000730c737220 */ /* 0x040fe20000410000 */
[C---:B------:R-:W-:Y:S01]  /*98c0*/  FMUL.FTZ R102, R12.reuse, R102 ;  /* 0x000000660c667220 */ /* 0x040fe20000410000 */
[----:B------:R-:W-:Y:S01]  /*98d0*/  FMUL.FTZ R103, R12, R103 ;  /* 0x000000670c677220 */ /* 0x000fe20000410000 */
        /* <DEDUP_REMOVED lines=8> */
[----:B------:R-:W-:Y:S01]  /*9960*/  IADD3 R13, PT, PT, R6, R11, RZ ;  /* 0x0000000b060d7210 */ /* 0x000fe20007ffe0ff */
[C---:B------:R-:W-:Y:S01]  /*9970*/  FMUL.FTZ R98, R12.reuse, R98 ;  /* 0x000000620c627220 */ /* 0x040fe20000410000 */
[----:B------:R-:W-:Y:S01]  /*9980*/  IADD3 R15, PT, PT, R11, 0x40, RZ ;  /* 0x000000400b0f7810 */ /* 0x000fe20007ffe0ff */
[----:B------:R-:W-:Y:S01]  /*9990*/  FMUL.FTZ R99, R12, R99 ;  /* 0x000000630c637220 */ /* 0x000fe20000410000 */
[----:B------:R-:W-:Y:S01]  /*99a0*/  IADD3 R17, PT, PT, R2, R11, RZ ;  /* 0x0000000b02117210 */ /* 0x000fe20007ffe0ff */
[C---:B------:R-:W-:Y:S01]  /*99b0*/  FMUL.FTZ R86, R12.reuse, R86 ;  /* 0x000000560c567220 */ /* 0x040fe20000410000 */
[----:B------:R-:W-:Y:S01]  /*99c0*/  F2FP.BF16.F32.PACK_AB R124, R125, R124 ;  /* 0x0000007c7d7c723e */ /* 0x000fe200000010ff */
[----:B------:R-:W-:Y:S01]  /*99d0*/  FMUL.FTZ R87, R12, R87 ;  /* 0x000000570c577220 */ /* 0x000fe20000410000 */
[----:B------:R-:W-:Y:S01]  /*99e0*/  F2FP.BF16.F32.PACK_AB R126, R127, R126 ;  /* 0x0000007e7f7e723e */ /* 0x000fe200000010ff */
[----:B------:R-:W-:Y:S01]  /*99f0*/  FMUL.FTZ R94, R9, R94 ;  /* 0x0000005e095e7220 */ /* 0x000fe20000410000 */
[----:B------:R-:W-:Y:S01]  /*9a00*/  @P0 IADD3 R15, PT, PT, R11, -0x40, RZ ;  /* 0xffffffc00b0f0810 */ /* 0x000fe20007ffe0ff */
[----:B------:R-:W-:Y:S01]  /*9a10*/  FMUL.FTZ R95, R9, R95 ;  /* 0x0000005f095f7220 */ /* 0x000fe20000410000 */
[----:B------:R-:W-:Y:S01]  /*9a20*/  F2FP.BF16.F32.PACK_AB R120, R121, R120 ;  /* 0x000000787978723e */ /* 0x000fe200000010ff */
[----:B------:R-:W-:Y:S01]  /*9a30*/  STS [R11], R128 ;  /* 0x000000800b007388 */ /* 0x000fe20000000800 */
[----:B------:R-:W-:Y:S01]  /*9a40*/  F2FP.BF16.F32.PACK_AB R122, R123, R122 ;  /* 0x0000007a7b7a723e */ /* 0x000fe200000010ff */
[----:B------:R-:W-:Y:S01]  /*9a50*/  FMUL.FTZ R90, R9, R90 ;  /* 0x0000005a095a7220 */ /* 0x000fe20000410000 */
[----:B-1----:R-:W-:Y:S01]  /*9a60*/  ISETP.NE.AND P0, PT, R10, RZ, PT ;  /* 0x000000ff0a00720c */ /* 0x002fe20003f05270 */
        /* <DEDUP_REMOVED lines=9> */
[----:B------:R-:W-:Y:S01]  /*9b00*/  IADD3 R19, PT, PT, R6, R17, RZ ;  /* 0x0000001106137210 */ /* 0x000fe20007ffe0ff */
[C---:B------:R-:W-:Y:S01]  /*9b10*/  FMUL.FTZ R83, R12.reuse, R83 ;  /* 0x000000530c537220 */ /* 0x040fe20000410000 */
        /* <DEDUP_REMOVED lines=10> */
[----:B------:R-:W-:Y:S01]  /*9bc0*/  F2FP.BF16.F32.PACK_AB R98, R99, R98 ;  /* 0x000000626362723e */ /* 0x000fe200000010ff */
[C---:B------:R-:W-:Y:S01]  /*9bd0*/  FMUL.FTZ R78, R9.reuse, R78 ;  /* 0x0000004e094e7220 */ /* 0x040fe20000410000 */
[----:B------:R-:W-:Y:S01]  /*9be0*/  FMUL.FTZ R79, R9, R79 ;  /* 0x0000004f094f7220 */ /* 0x000fe20000410000 */
[----:B------:R2:W-:Y:S01]  /*9bf0*/  STS [R13+0x2400], R122 ;  /* 0x0024007a0d007388 */ /* 0x0005e20000000800 */
[----:B------:R-:W-:Y:S01]  /*9c00*/  F2FP.BF16.F32.PACK_AB R84, R85, R84 ;  /* 0x000000545554723e */ /* 0x000fe200000010ff */
[----:B------:R-:W3:Y:S01]  /*9c10*/  @P1 MUFU.LG2 R12, R7 ;  /* 0x00000007000c1308 */ /* 0x000ee20000000c00 */
[----:B------:R-:W-:Y:S01]  /*9c20*/  F2FP.BF16.F32.PACK_AB R86, R87, R86 ;  /* 0x000000565756723e */ /* 0x000fe200000010ff */
[----:B------:R-:W-:Y:S01]  /*9c30*/  STS [R17], R112 ;  /* 0x0000007011007388 */ /* 0x000fe20000000800 */
[-C--:B------:R-:W-:Y:S01]  /*9c40*/  IADD3 R21, PT, PT, R6, R15.reuse, RZ ;  /* 0x0000000f06157210 */ /* 0x080fe20007ffe0ff */
[----:B------:R-:W4:Y:S01]  /*9c50*/  @P0 LDC R14, c[0x0][0x430] ;  /* 0x00010c00ff0e0b82 */ /* 0x000f220000000800 */
[----:B------:R-:W-:Y:S01]  /*9c60*/  F2FP.BF16.F32.PACK_AB R92, R93, R92 ;  /* 0x0000005c5d5c723e */ /* 0x000fe200000010ff */
[----:B------:R-:W-:Y:S01]  /*9c70*/  STS [R17+0x400], R114 ;  /* 0x0004007211007388 */ /* 0x000fe20000000800 */
[----:B------:R-:W-:Y:S01]  /*9c80*/  F2FP.BF16.F32.PACK_AB R94, R95, R94 ;  /* 0x0000005e5f5e723e */ /* 0x000fe200000010ff */
[----:B------:R-:W5:Y:S01]  /*9c90*/  @P6 MUFU.LG2 R5, R5 ;  /* 0x0000000500056308 */ /* 0x000f620000000c00 */
[----:B------:R-:W-:Y:S01]  /*9ca0*/  F2FP.BF16.F32.PACK_AB R88, R89, R88 ;  /* 0x000000585958723e */ /* 0x000fe200000010ff */
[----:B------:R-:W-:Y:S01]  /*9cb0*/  STS [R19], R100 ;  /* 0x0000006413007388 */ /* 0x000fe20000000800 */
[----:B------:R-:W-:Y:S01]  /*9cc0*/  F2FP.BF16.F32.PACK_AB R90, R91, R90 ;  /* 0x0000005a5b5a723e */ /* 0x000fe200000010ff */
[----:B------:R-:W4:Y:S01]  /*9cd0*/  @P6 LDC R18, c[0x0][0x458] ;  /* 0x00011600ff126b82 */ /* 0x000f220000000800 */
[----:B------:R-:W-:Y:S01]  /*9ce0*/  F2FP.BF16.F32.PACK_AB R80, R81, R80 ;  /* 0x000000505150723e */ /* 0x000fe200000010ff */
[----:B------:R-:W-:Y:S01]  /*9cf0*/  STS [R19+0x400], R102 ;  /* 0x0004006613007388 */ /* 0x000fe20000000800 */
[----:B------:R-:W-:Y:S01]  /*9d00*/  F2FP.BF16.F32.PACK_AB R82, R83, R82 ;  /* 0x000000525352723e */ /* 0x000fe200000010ff */
[----:B------:R-:W4:Y:S01]  /*9d10*/  @P5 MUFU.LG2 R8, R8 ;  /* 0x0000000800085308 */ /* 0x000f220000000c00 */
[----:B------:R-:W-:Y:S01]  /*9d20*/  F2FP.BF16.F32.PACK_AB R68, R69, R68 ;  /* 0x000000444544723e */ /* 0x000fe200000010ff */
[----:B------:R-:W-:Y:S01]  /*9d30*/  STS [R17+0x2000], R108 ;  /* 0x0020006c11007388 */ /* 0x000fe20000000800 */
[----:B------:R-:W-:Y:S01]  /*9d40*/  F2FP.BF16.F32.PACK_AB R70, R71, R70 ;  /* 0x000000464746723e */ /* 0x000fe200000010ff */
[----:B-1----:R-:W1:Y:S01]  /*9d50*/  @!P3 LDC.64 R10, c[0x0][0x400] ;  /* 0x00010000ff0abb82 */ /* 0x002e620000000a00 */
[----:B------:R-:W-:Y:S01]  /*9d60*/  F2FP.BF16.F32.PACK_AB R76, R77, R76 ;  /* 0x0000004c4d4c723e */ /* 0x000fe200000010ff */
[----:B------:R5:W-:Y:S01]  /*9d70*/  STS [R17+0x2400], R110 ;  /* 0x0024006e11007388 */ /* 0x000be20000000800 */
[----:B--2---:R-:W-:Y:S01]  /*9d80*/  IADD3 R13, PT, PT, R2, R15, RZ ;  /* 0x0000000f020d7210 */ /* 0x004fe20007ffe0ff */
[----:B------:R-:W2:Y:S01]  /*9d90*/  @P4 MUFU.LG2 R0, R0 ;  /* 0x0000000000004308 */ /* 0x000ea20000000c00 */
[----:B------:R-:W-:Y:S01]  /*9da0*/  F2FP.BF16.F32.PACK_AB R78, R79, R78 ;  /* 0x0000004e4f4e723e */ /* 0x000fe200000010ff */
[----:B------:R-:W-:Y:S01]  /*9db0*/  STS [R19+0x2000], R104 ;  /* 0x0020006813007388 */ /* 0x000fe20000000800 */
[----:B------:R-:W-:Y:S01]  /*9dc0*/  IADD3 R23, PT, PT, R6, R13, RZ ;  /* 0x0000000d06177210 */ /* 0x000fe20007ffe0ff */
[----:B------:R-:W4:Y:S01]  /*9dd0*/  LDC R2, c[0x0][0x434] ;  /* 0x00010d00ff027b82 */ /* 0x000f220000000800 */
[----:B------:R-:W-:Y:S01]  /*9de0*/  F2FP.BF16.F32.PACK_AB R72, R73, R72 ;  /* 0x000000484948723e */ /* 0x000fe200000010ff */
[----:B------:R2:W-:Y:S01]  /*9df0*/  STS [R19+0x2400], R106 ;  /* 0x0024006a13007388 */ /* 0x0005e20000000800 */
[----:B---3--:R-:W-:Y:S01]  /*9e00*/  @P1 FMUL.FTZ R27, R12, 0.69314718246459960938 ;  /* 0x3f3172180c1b1820 */ /* 0x008fe20000410000 */
[C---:B------:R-:W-:Y:S01]  /*9e10*/  FMUL.FTZ R24, R9.reuse, R74 ;  /* 0x0000004a09187220 */ /* 0x040fe20000410000 */
[----:B------:R-:W-:Y:S01]  /*9e20*/  FMUL.FTZ R75, R9, R75 ;  /* 0x0000004b094b7220 */ /* 0x000fe20000410000 */
[----:B------:R-:W-:Y:S01]  /*9e30*/  STS [R15], R96 ;  /* 0x000000600f007388 */ /* 0x000fe20000000800 */
[----:B------:R-:W-:Y:S01]  /*9e40*/  MOV R9, 0x7f800000 ;  /* 0x7f80000000097802 */ /* 0x000fe20000000f00 */
[----:B------:R-:W3:Y:S01]  /*9e50*/  @P3 LDC.64 R6, c[0x0][0x408] ;  /* 0x00010200ff063b82 */ /* 0x000ee20000000a00 */
[----:B------:R-:W-:Y:S01]  /*9e60*/  ISETP.NE.AND P2, PT, R203, -0x1, PT ;  /* 0xffffffffcb00780c */ /* 0x000fe20003f45270 */
[----:B------:R-:W-:Y:S01]  /*9e70*/  STS [R15+0x400], R98 ;  /* 0x000400620f007388 */ /* 0x000fe20000000800 */
[----:B------:R-:W-:-:S03]  /*9e80*/  F2FP.BF16.F32.PACK_AB R24, R75, R24 ;  /* 0x000000184b18723e */ /* 0x000fc600000010ff */
[----:B------:R-:W-:Y:S02]  /*9e90*/  STS [R21], R84 ;  /* 0x0000005415007388 */ /* 0x000fe40000000800 */
[----:B------:R-:W1:Y:S02]  /*9ea0*/  @P5 LDC R25, c[0x0][0x458] ;  /* 0x00011600ff195b82 */ /* 0x000e640000000800 */
[----:B------:R-:W-:Y:S04]  /*9eb0*/  STS [R21+0x400], R86 ;  /* 0x0004005615007388 */ /* 0x000fe80000000800 */
[----:B------:R-:W-:Y:S02]  /*9ec0*/  STS [R15+0x2000], R92 ;  /* 0x0020005c0f007388 */ /* 0x000fe40000000800 */
[----:B-----5:R-:W4:Y:S02]  /*9ed0*/  LDC R17, c[0x0][0x434] ;  /* 0x00010d00ff117b82 */ /* 0x020f240000000800 */
[----:B------:R5:W-:Y:S04]  /*9ee0*/  STS [R15+0x2400], R94 ;  /* 0x0024005e0f007388 */ /* 0x000be80000000800 */
[----:B------:R-:W-:Y:S02]  /*9ef0*/  STS [R21+0x2000], R88 ;  /* 0x0020005815007388 */ /* 0x000fe40000000800 */
[----:B--2---:R-:W2:Y:S02]  /*9f00*/  @P1 LDC R19, c[0x0][0x458] ;  /* 0x00011600ff131b82 */ /* 0x004ea40000000800 */
[----:B------:R3:W-:Y:S04]  /*9f10*/  STS [R21+0x2400], R90 ;  /* 0x0024005a15007388 */ /* 0x0007e80000000800 */
[----:B------:R-:W-:Y:S02]  /*9f20*/  STS [R13], R80 ;  /* 0x000000500d007388 */ /* 0x000fe40000000800 */
[----:B------:R-:W1:Y:S02]  /*9f30*/  @P4 LDC R16, c[0x0][0x458] ;  /* 0x00011600ff104b82 */ /* 0x000e640000000800 */
[----:B------:R-:W-:Y:S04]  /*9f40*/  STS [R13+0x400], R82 ;  /* 0x000400520d007388 */ /* 0x000fe80000000800 */
[----:B------:R-:W-:Y:S02]  /*9f50*/  STS [R23], R68 ;  /* 0x0000004417007388 */ /* 0x000fe40000000800 */
[----:B------:R-:W1:Y:S01]  /*9f60*/  @P0 LDC R22, c[0x0][0x430] ;  /* 0x00010c00ff160b82 */ /* 0x000e620000000800 */
[----:B----4-:R-:W-:Y:S01]  /*9f70*/  @P0 IMAD R2, R14, R17, RZ ;  /* 0x000000110e020224 */ /* 0x010fe200078e02ff */
[----:B------:R-:W-:Y:S04]  /*9f80*/  STS [R23+0x400], R70 ;  /* 0x0004004617007388 */ /* 0x000fe80000000800 */
[----:B------:R-:W-:Y:S02]  /*9f90*/  STS [R13+0x2000], R76 ;  /* 0x0020004c0d007388 */ /* 0x000fe40000000800 */
[----:B-----5:R-:W4:Y:S01]  /*9fa0*/  LDC.U8 R15, c[0x0][0x548] ;  /* 0x00015200ff0f7b82 */ /* 0x020f220000000000 */
[----:B--2---:R-:W-:Y:S01]  /*9fb0*/  @P1 FFMA.FTZ R9, R136, R19, R27 ;  /* 0x0000001388091223 */ /* 0x004fe2000001001b */
[----:B------:R1:W-:Y:S01]  /*9fc0*/  STS [R13+0x2400], R78 ;  /* 0x0024004e0d007388 */ /* 0x0003e20000000800 */
[----:B---3--:R-:W-:Y:S01]  /*9fd0*/  @P3 IMAD.WIDE.U32 R26, R203, R6, RZ ;  /* 0x00000006cb1a3225 */ /* 0x008fe200078e00ff */
[----:B------:R-:W-:Y:S01]  /*9fe0*/  @P0 MOV R6, 0x1 ;  /* 0x0000000100060802 */ /* 0x000fe20000000f00 */
[----:B------:R-:W2:Y:S01]  /*9ff0*/  S2R R21, SR_CTAID.Z ;  /* 0x0000000000157919 */ /* 0x000ea20000002700 */
[----:B------:R3:W-:Y:S01]  /*a000*/  STS [R23+0x2000], R72 ;  /* 0x0020004817007388 */ /* 0x0007e20000000800 */
[----:B----4-:R-:W-:Y:S01]  /*a010*/  ISETP.NE.AND P1, PT, R15, RZ, !P0 ;  /* 0x000000ff0f00720c */ /* 0x010fe20004725270 */
[----:B-1----:R-:W-:-:S04]  /*a020*/  @!P3 IMAD.WIDE.U32 R12, R204, R10, RZ ;  /* 0x0000000acc0cb225 */ /* 0x002fc800078e00ff */
[----:B------:R-:W-:Y:S01]  /*a030*/  @P6 FMUL.FTZ R10, R5, 0.69314718246459960938 ;  /* 0x3f317218050a6820 */ /* 0x000fe20000410000 */
[----:B------:R-:W-:Y:S01]  /*a040*/  @!P3 IMAD R19, R204, R11, R13 ;  /* 0x0000000bcc13b224 */ /* 0x000fe200078e020d */
[----:B--23--:R-:W-:Y:S06]  /*a050*/  @P0 BRA `(.L_x_1814) ;  /* 0x0000000000200947 */ /* 0x00cfec0003800000 */
        /* <DEDUP_REMOVED lines=8> */
.L_x_1814:
[----:B------:R-:W-:Y:S01]  /*a0e0*/  @P3 IMAD R19, R203, R7, R27 ;  /* 0x00000007cb133224 */ /* 0x000fe200078e021b */
[----:B------:R-:W-:Y:S01]  /*a0f0*/  LOP3.LUT P0, RZ, R4, 0x3, RZ, 0xc0, !PT ;  /* 0x0000000304ff7812 */ /* 0x000fe2000780c0ff */
[----:B--2---:R-:W-:Y:S02]  /*a100*/  IMAD R5, R21, R2, RZ ;  /* 0x0000000215057224 */ /* 0x004fe400078e02ff */
[----:B------:R-:W-:Y:S01]  /*a110*/  @P5 FMUL.FTZ R11, R8, 0.69314718246459960938 ;  /* 0x3f317218080b5820 */ /* 0x000fe20000410000 */
[----:B------:R-:W-:Y:S02]  /*a120*/  @!P2 IMAD R203, R204, R17, RZ ;  /* 0x00000011cccba224 */ /* 0x000fe400078e02ff */
[----:B------:R-:W-:Y:S01]  /*a130*/  @P4 FMUL.FTZ R8, R0, 0.69314718246459960938 ;  /* 0x3f31721800084820 */ /* 0x000fe20000410000 */
[----:B------:R-:W-:Y:S01]  /*a140*/  @!P1 IMAD R5, R204, R6, R5 ;  /* 0x00000006cc059224 */ /* 0x000fe200078e0205 */
[----:B------:R1:W-:Y:S01]  /*a150*/  STS [R23+0x2400], R24 ;  /* 0x0024001817007388 */ /* 0x0003e20000000800 */
[----:B------:R-:W-:Y:S01]  /*a160*/  IMAD R6, R22, UR16, RZ ;  /* 0x0000001016067c24 */ /* 0x000fe2000f8e02ff */
[----:B------:R-:W-:Y:S01]  /*a170*/  SHF.R.S32.HI R7, RZ, 0x1f, R203 ;  /* 0x0000001fff077819 */ /* 0x000fe200000114cb */
[----:B------:R-:W-:Y:S01]  /*a180*/  BSSY.RECONVERGENT B0, `(.L_x_1815) ;  /* 0x0000035000007945 */ /* 0x000fe20003800200 */
[----:B------:R-:W-:Y:S01]  /*a190*/  SEL R203, R203, RZ, P1 ;  /* 0x000000ffcbcb7207 */ /* 0x000fe20000800000 */
[----:B------:R-:W-:Y:S01]  /*a1a0*/  @P6 FFMA.FTZ R20, R135, R18, R10 ;  /* 0x0000001287146223 */ /* 0x000fe2000001000a */
[----:B------:R-:W-:Y:S01]  /*a1b0*/  SEL R7, R7, RZ, P1 ;  /* 0x000000ff07077207 */ /* 0x000fe20000800000 */
[----:B------:R-:W-:Y:S01]  /*a1c0*/  BAR.SYNC.DEFER_BLOCKING 0x0 ;  /* 0x0000000000007b1d */ /* 0x000fe20000010000 */
[----:B------:R-:W-:-:S02]  /*a1d0*/  IADD3 R0, P2, P1, R6, R203, R5 ;  /* 0x000000cb06007210 */ /* 0x000fc4000795e005 */
[----:B------:R-:W-:Y:S02]  /*a1e0*/  SHF.R.S32.HI R6, RZ, 0x1f, R6 ;  /* 0x0000001fff067819 */ /* 0x000fe40000011406 */
[----:B------:R-:W-:Y:S02]  /*a1f0*/  SHF.R.S32.HI R5, RZ, 0x1f, R5 ;  /* 0x0000001fff057819 */ /* 0x000fe40000011405 */
[----:B------:R-:W-:Y:S01]  /*a200*/  MOV R2, 0x7f800000 ;  /* 0x7f80000000027802 */ /* 0x000fe20000000f00 */
[----:B------:R-:W-:Y:S01]  /*a210*/  @P4 FFMA.FTZ R2, R133, R16, R8 ;  /* 0x0000001085024223 */ /* 0x000fe20000010008 */
[----:B------:R-:W-:Y:S01]  /*a220*/  MOV R17, 0x7f800000 ;  /* 0x7f80000000117802 */ /* 0x000fe20000000f00 */
[----:B------:R-:W-:Y:S01]  /*a230*/  @P5 FFMA.FTZ R17, R134, R25, R11 ;  /* 0x0000001986115223 */ /* 0x000fe2000001000b */
        /* <DEDUP_REMOVED lines=13> */
[----:B------:R-:W2:Y:S01]  /*a310*/  @!P6 LDC.64 R14, c[0x0][0x420] ;  /* 0x00010800ff0eeb82 */ /* 0x000ea20000000a00 */
[----:B------:R-:W-:-:S05]  /*a320*/  @!P6 IMAD R33, R33, R22, RZ ;  /* 0x000000162121e224 */ /* 0x000fca00078e02ff */
[----:B-1----:R-:W-:Y:S01]  /*a330*/  @!P6 IADD3 R23, P0, PT, R33, R0, RZ ;  /* 0x000000002117e210 */ /* 0x002fe20007f1e0ff */
[-C--:B------:R-:W-:Y:S01]  /*a340*/  @!P5 IMAD R31, R31, R22.reuse, RZ ;  /* 0x000000161f1fd224 */ /* 0x080fe200078e02ff */
[----:B------:R-:W1:Y:S01]  /*a350*/  @!P5 LDC.64 R10, c[0x0][0x420] ;  /* 0x00010800ff0adb82 */ /* 0x000e620000000a00 */
[----:B------:R-:W-:Y:S01]  /*a360*/  @!P4 IMAD R29, R29, R22, RZ ;  /* 0x000000161d1dc224 */ /* 0x000fe200078e02ff */
[----:B------:R-:W-:Y:S01]  /*a370*/  @!P6 LEA.HI.X.SX32 R16, R33, R8, 0x1, P0 ;  /* 0x000000082110e211 */ /* 0x000fe200000f0eff */
[----:B------:R-:W-:-:S05]  /*a380*/  @!P2 IMAD R33, R25, R22, RZ ;  /* 0x000000161921a224 */ /* 0x000fca00078e02ff */
[----:B------:R-:W3:Y:S08]  /*a390*/  @!P4 LDC.64 R6, c[0x0][0x420] ;  /* 0x00010800ff06cb82 */ /* 0x000ef00000000a00 */
[----:B------:R-:W4:Y:S01]  /*a3a0*/  @!P2 LDC.64 R4, c[0x0][0x420] ;  /* 0x00010800ff04ab82 */ /* 0x000f220000000a00 */
[----:B--2---:R-:W-:Y:S02]  /*a3b0*/  @!P6 LEA R24, P1, R23, R14, 0x2 ;  /* 0x0000000e1718e211 */ /* 0x004fe400078210ff */
[----:B------:R-:W-:-:S02]  /*a3c0*/  @!P5 IADD3 R14, P0, PT, R31, R0, RZ ;  /* 0x000000001f0ed210 */ /* 0x000fc40007f1e0ff */
[----:B------:R-:W-:Y:S02]  /*a3d0*/  @!P6 LEA.HI.X R25, R23, R15, R16, 0x2, P1 ;  /* 0x0000000f1719e211 */ /* 0x000fe400008f1410 */
[----:B------:R-:W-:Y:S02]  /*a3e0*/  @!P5 LEA.HI.X.SX32 R31, R31, R8, 0x1, P0 ;  /* 0x000000081f1fd211 */ /* 0x000fe400000f0eff */
[C---:B-1----:R-:W-:Y:S01]  /*a3f0*/  @!P5 LEA R22, P0, R14.reuse, R10, 0x2 ;  /* 0x0000000a0e16d211 */ /* 0x042fe200078010ff */
[----:B------:R2:W-:Y:S01]  /*a400*/  @!P6 STG.E desc[UR18][R24.64], R9 ;  /* 0x000000091800e986 */ /* 0x0005e2000c101912 */
[-C--:B------:R-:W-:Y:S02]  /*a410*/  @!P4 IADD3 R10, P1, PT, R29, R0.reuse, RZ ;  /* 0x000000001d0ac210 */ /* 0x080fe40007f3e0ff */
[----:B------:R-:W-:Y:S02]  /*a420*/  @!P5 LEA.HI.X R23, R14, R11, R31, 0x2, P0 ;  /* 0x0000000b0e17d211 */ /* 0x000fe400000f141f */
[----:B------:R-:W-:-:S02]  /*a430*/  @!P2 IADD3 R0, P0, PT, R33, R0, RZ ;  /* 0x000000002100a210 */ /* 0x000fc40007f1e0ff */
[----:B------:R-:W-:Y:S01]  /*a440*/  @!P4 LEA.HI.X.SX32 R29, R29, R8, 0x1, P1 ;  /* 0x000000081d1dc211 */ /* 0x000fe200008f0eff */
        /* <DEDUP_REMOVED lines=8> */
.L_x_1816:
[----:B------:R-:W-:Y:S05]  /*a4d0*/  BSYNC.RECONVERGENT B0 ;  /* 0x0000000000007941 */ /* 0x000fea0003800200 */
.L_x_1815:
[----:B------:R-:W3:Y:S01]  /*a4e0*/  LDCU UR6, c[0x0][0x440] ;  /* 0x00008800ff0677ac */ /* 0x000ee20008000800 */
[----:B------:R-:W-:Y:S01]  /*a4f0*/  SHF.R.U32.HI R3, RZ, 0x3, R3 ;  /* 0x00000003ff037819 */ /* 0x000fe20000011603 */
[----:B------:R-:W-:Y:S01]  /*a500*/  @P3 IMAD.MOV.U32 R12, RZ, RZ, R26 ;  /* 0x000000ffff0c3224 */ /* 0x000fe200078e001a */
[----:B--2---:R2:W4:Y:S01]  /*a510*/  LDS.128 R4, [R205+0x3800] ;  /* 0x00380000cd047984 */ /* 0x0045220000000c00 */
[----:B------:R-:W5:Y:S01]  /*a520*/  LDCU.64 UR4, c[0x0][0x410] ;  /* 0x00008200ff0477ac */ /* 0x000f620008000a00 */
[C---:B------:R-:W-:Y:S01]  /*a530*/  IADD3 R11, PT, PT, R3.reuse, 0x40, RZ ;  /* 0x00000040030b7810 */ /* 0x040fe20007ffe0ff */
[----:B------:R-:W-:Y:S01]  /*a540*/  VIADD R9, R3, 0x10 ;  /* 0x0000001003097836 */ /* 0x000fe20000000000 */
[----:B------:R-:W-:Y:S01]  /*a550*/  IADD3 R16, P2, PT, R197, R12, RZ ;  /* 0x0000000cc5107210 */ /* 0x000fe20007f5e0ff */
[C---:B------:R-:W-:Y:S01]  /*a560*/  VIADD R15, R3.reuse, 0x20 ;  /* 0x00000020030f7836 */ /* 0x040fe20000000000 */
[----:B------:R-:W-:Y:S01]  /*a570*/  BSSY.RECONVERGENT B0, `(.L_x_1817) ;  /* 0x000001b000007945 */ /* 0x000fe20003800200 */
[----:B------:R-:W-:-:S02]  /*a580*/  VIADD R13, R3, 0x30 ;  /* 0x00000030030d7836 */ /* 0x000fc40000000000 */
[----:B------:R-:W-:Y:S01]  /*a590*/  IMAD.X R17, RZ, RZ, R19, P2 ;  /* 0x000000ffff117224 */ /* 0x000fe200010e0613 */
[----:B---3--:R-:W-:-:S04]  /*a5a0*/  ISETP.GE.AND P1, PT, R197, UR6, PT ;  /* 0x00000006c5007c0c */ /* 0x008fc8000bf26270 */
[-C--:B------:R-:W-:Y:S01]  /*a5b0*/  ISETP.GE.OR P0, PT, R9, R196.reuse, P1 ;  /* 0x000000c40900720c */ /* 0x080fe20000f06670 */
[----:B------:R-:W-:Y:S01]  /*a5c0*/  VIADD R9, R3, 0x50 ;  /* 0x0000005003097836 */ /* 0x000fe20000000000 */
[-C--:B------:R-:W-:Y:S01]  /*a5d0*/  ISETP.GE.OR P4, PT, R11, R196.reuse, P1 ;  /* 0x000000c40b00720c */ /* 0x080fe20000f86670 */
[----:B-----5:R-:W-:Y:S01]  /*a5e0*/  IMAD.WIDE.U32 R16, R21, UR4, R16 ;  /* 0x0000000415107c25 */ /* 0x020fe2000f8e0010 */
[-C--:B------:R-:W-:Y:S02]  /*a5f0*/  ISETP.GE.OR P2, PT, R3, R196.reuse, P1 ;  /* 0x000000c40300720c */ /* 0x080fe40000f46670 */
[-C--:B------:R-:W-:Y:S01]  /*a600*/  ISETP.GE.OR P3, PT, R9, R196.reuse, P1 ;  /* 0x000000c40900720c */ /* 0x080fe20000f66670 */
[----:B------:R-:W-:Y:S01]  /*a610*/  IMAD R19, R21, UR5, R17 ;  /* 0x0000000515137c24 */ /* 0x000fe2000f8e0211 */
[----:B------:R2:W3:Y:S01]  /*a620*/  LDS.128 R8, [R205] ;  /* 0x00000000cd087984 */ /* 0x0004e20000000c00 */
[-C--:B------:R-:W-:Y:S02]  /*a630*/  ISETP.GE.OR P6, PT, R15, R196.reuse, P1 ;  /* 0x000000c40f00720c */ /* 0x080fe40000fc6670 */
[----:B------:R-:W-:Y:S01]  /*a640*/  ISETP.GE.OR P5, PT, R13, R196, P1 ;  /* 0x000000c40d00720c */ /* 0x000fe20000fa6670 */
[C---:B------:R-:W-:Y:S01]  /*a650*/  VIADD R13, R3.reuse, 0x70 ;  /* 0x00000070030d7836 */ /* 0x040fe20000000000 */
[----:B------:R-:W-:-:S04]  /*a660*/  IADD3 R15, PT, PT, R3, 0x60, RZ ;  /* 0x00000060030f7810 */ /* 0x000fc80007ffe0ff */
[----:B------:R-:W-:Y:S07]  /*a670*/  @P2 BRA `(.L_x_1818) ;  /* 0x0000000000282947 */ /* 0x000fee0003800000 */
[----:B------:R-:W5:Y:S01]  /*a680*/  LDC.64 R2, c[0x0][0x408] ;  /* 0x00010200ff027b82 */ /* 0x000f620000000a00 */
[----:B------:R-:W1:Y:S01]  /*a690*/  LDCU.64 UR4, c[0x0][0x3f0] ;  /* 0x00007e00ff0477ac */ /* 0x000e620008000a00 */
[----:B------:R-:W-:Y:S01]  /*a6a0*/  MOV R18, R16 ;  /* 0x0000001000127202 */ /* 0x000fe20000000f00 */
[----:B-----5:R-:W-:-:S04]  /*a6b0*/  IMAD R0, R2, UR10, RZ ;  /* 0x0000000a02007c24 */ /* 0x020fc8000f8e02ff */
[----:B------:R-:W-:-:S04]  /*a6c0*/  IMAD.WIDE.U32 R20, R202, R2, R18 ;  /* 0x00000002ca147225 */ /* 0x000fc800078e0012 */
[----:B------:R-:W-:Y:S01]  /*a6d0*/  IMAD R0, R202, R3, R0 ;  /* 0x00000003ca007224 */ /* 0x000fe200078e0200 */
[----:B-1----:R-:W-:-:S04]  /*a6e0*/  LEA R2, P2, R20, UR4, 0x1 ;  /* 0x0000000414027c11 */ /* 0x002fc8000f8408ff */
[----:B------:R-:W-:-:S04]  /*a6f0*/  IADD3 R0, PT, PT, R21, R0, RZ ;  /* 0x0000000015007210 */ /* 0x000fc80007ffe0ff */
[----:B------:R-:W-:-:S05]  /*a700*/  LEA.HI.X R3, R20, UR5, R0, 0x1, P2 ;  /* 0x0000000514037c11 */ /* 0x000fca00090f0c00 */
[----:B---3--:R1:W-:Y:S02]  /*a710*/  STG.E.128 desc[UR18][R2.64], R8 ;  /* 0x0000000802007986 */ /* 0x0083e4000c101d12 */
.L_x_1818:
[----:B------:R-:W-:Y:S05]  /*a720*/  BSYNC.RECONVERGENT B0 ;  /* 0x0000000000007941 */ /* 0x000fea0003800200 */
.L_x_1817:
[----:B-1-3--:R1:W3:Y:S01]  /*a730*/  LDS.128 R8, [R205+0x800] ;  /* 0x00080000cd087984 */ /* 0x00a2e20000000c00 */
[----:B------:R-:W-:Y:S01]  /*a740*/  BSSY.RECONVERGENT B0, `(.L_x_1819) ;  /* 0x0000011000007945 */ /* 0x000fe20003800200 */
[-C--:B------:R-:W-:Y:S02]  /*a750*/  ISETP.GE.OR P2, PT, R15, R196.reuse, P1 ;  /* 0x000000c40f00720c */ /* 0x080fe40000f46670 */
[----:B------:R-:W-:Y:S01]  /*a760*/  ISETP.GE.OR P1, PT, R13, R196, P1 ;  /* 0x000000c40d00720c */ /* 0x000fe20000f26670 */
[----:B------:R-:W-:-:S12]  /*a770*/  @P0 BRA `(.L_x_1820) ;  /* 0x0000000000340947 */ /* 0x000fd80003800000 */
        /* <DEDUP_REMOVED lines=12> */
[----:B---3--:R2:W-:Y:S02]  /*a840*/  STG.E.128 desc[UR18][R2.64], R8 ;  /* 0x0000000802007986 */ /* 0x0085e4000c101d12 */
.L_x_1820:
[----:B------:R-:W-:Y:S05]  /*a850*/  BSYNC.RECONVERGENT B0 ;  /* 0x0000000000007941 */ /* 0x000fea0003800200 */
.L_x_1819:
[----:B--23--:R2:W3:Y:S01]  /*a860*/  LDS.128 R8, [R205+0x1000] ;  /* 0x00100000cd087984 */ /* 0x00c4e20000000c00 */
        /* <DEDUP_REMOVED lines=14> */
[----:B---3--:R1:W-:Y:S02]  /*a950*/  STG.E.128 desc[UR18][R2.64], R8 ;  /* 0x0000000802007986 */ /* 0x0083e4000c101d12 */
.L_x_1822:
[----:B------:R-:W-:Y:S05]  /*a960*/  BSYNC.RECONVERGENT B0 ;  /* 0x0000000000007941 */ /* 0x000fea0003800200 */
.L_x_1821:
[----:B-1-3--:R1:W3:Y:S01]  /*a970*/  LDS.128 R8, [R205+0x1800] ;  /* 0x00180000cd087984 */ /* 0x00a2e20000000c00 */
[----:B------:R-:W-:Y:S04]  /*a980*/  BSSY.RECONVERGENT B0, `(.L_x_1823) ;  /* 0x000000f000007945 */ /* 0x000fe80003800200 */
        /* <DEDUP_REMOVED lines=13> */
[----:B---3--:R3:W-:Y:S02]  /*aa60*/  STG.E.128 desc[UR18][R2.64], R8 ;  /* 0x0000000802007986 */ /* 0x0087e4000c101d12 */
.L_x_1824:
[----:B------:R-:W-:Y:S05]  /*aa70*/  BSYNC.RECONVERGENT B0 ;  /* 0x0000000000007941 */ /* 0x000fea0003800200 */
.L_x_1823:
[----:B---3--:R3:W1:Y:S01]  /*aa80*/  LDS.128 R8, [R205+0x2000] ;  /* 0x00200000cd087984 */ /* 0x0086620000000c00 */
        /* <DEDUP_REMOVED lines=14> */
[----:B-1----:R1:W-:Y:S02]  /*ab70*/  STG.E.128 desc[UR18][R2.64], R8 ;  /* 0x0000000802007986 */ /* 0x0023e4000c101d12 */
.L_x_1826:
[----:B------:R-:W-:Y:S05]  /*ab80*/  BSYNC.RECONVERGENT B0 ;  /* 0x0000000000007941 */ /* 0x000fea0003800200 */
.L_x_1825:
[----:B-1----:R1:W1:Y:S01]  /*ab90*/  LDS.128 R8, [R205+0x2800] ;  /* 0x00280000cd087984 */ /* 0x0022620000000c00 */
        /* <DEDUP_REMOVED lines=15> */
.L_x_1828:
[----:B------:R-:W-:Y:S05]  /*ac90*/  BSYNC.RECONVERGENT B0 ;  /* 0x0000000000007941 */ /* 0x000fea0003800200 */
.L_x_1827:
        /* <DEDUP_REMOVED lines=16> */
.L_x_1830:
[----:B------:R-:W-:Y:S05]  /*ada0*/  BSYNC.RECONVERGENT B0 ;  /* 0x0000000000007941 */ /* 0x000fea0003800200 */
.L_x_1829:
[----:B------:R-:W-:Y:S05]  /*adb0*/  @P1 EXIT ;  /* 0x000000000000194d */ /* 0x000fea0003800000 */
[----:B------:R-:W5:Y:S01]  /*adc0*/  LDCU.64 UR6, c[0x0][0x408] ;  /* 0x00008100ff0677ac */ /* 0x000f620008000a00 */
[----:B------:R-:W-:Y:S01]  /*add0*/  IADD3 R202, P0, PT, R202, 0x70, RZ ;  /* 0x00000070caca7810 */ /* 0x000fe20007f1e0ff */
[----:B-1----:R-:W-:Y:S01]  /*ade0*/  IMAD.MOV.U32 R8, RZ, RZ, R16 ;  /* 0x000000ffff087224 */ /* 0x002fe200078e0010 */
        /* <DEDUP_REMOVED lines=9> */
[----:B----4-:R-:W-:Y:S01]  /*ae80*/  STG.E.128 desc[UR18][R2.64], R4 ;  /* 0x0000000402007986 */ /* 0x010fe2000c101d12 */
[----:B------:R-:W-:Y:S05]  /*ae90*/  EXIT ;  /* 0x000000000000794d */ /* 0x000fea0003800000 */
.L_x_1831:
        /* <DEDUP_REMOVED lines=14> */
.L_x_2708:


//--------------------- .text._ZN5flash16flash_fwd_kernelI23Flash_fwd_kernel_traitsILi64ELi128ELi64ELi4ELb0ELb0EN7cutlass10bfloat16_tE19Flash_kernel_traitsILi64ELi128ELi64ELi4ES3_EELb1ELb0ELb0ELb1ELb0ELb0ELb0ELb1EEEvNS_16Flash_fwd_paramsE --------------------------
	.section	.text._ZN5flash16flash_fwd_kernelI23Flash_fwd_kernel_traitsILi64ELi128ELi64ELi4ELb0ELb0EN7cutlass10bfloat16_tE19Flash_kernel_traitsILi64ELi128ELi64ELi4ES3_EELb1ELb0ELb0ELb1ELb0ELb0ELb0ELb1EEEvNS_16Flash_fwd_paramsE,"ax",@progbits
	.align	128
        .global         _ZN5flash16flash_fwd_kernelI23Flash_fwd_kernel_traitsILi64ELi128ELi64ELi4ELb0ELb0EN7cutlass10bfloat16_tE19Flash_kernel_traitsILi64ELi128ELi64ELi4ES3_EELb1ELb0ELb0ELb1ELb0ELb0ELb0ELb1EEEvNS_16Flash_fwd_paramsE
        .type           _ZN5flash16flash_fwd_kernelI23Flash_fwd_kernel_traitsILi64ELi128ELi64ELi4ELb0ELb0EN7cutlass10bfloat16_tE19Flash_kernel_traitsILi64ELi128ELi64ELi4ES3_EELb1ELb0ELb0ELb1ELb0ELb0ELb0ELb1EEEvNS_16Flash_fwd_paramsE,@function
        .size           _ZN5flash16flash_fwd_kernelI23Flash_fwd_kernel_traitsILi64ELi128ELi64ELi4ELb0ELb0EN7cutlass10bfloat16_tE19Flash_kernel_traitsILi64ELi128ELi64ELi4ES3_EELb1ELb0ELb0ELb1ELb0ELb0ELb0ELb1EEEvNS_16Flash_fwd_paramsE,(.L_x_2709 - _ZN5flash16flash_fwd_kernelI23Flash_fwd_kernel_traitsILi64ELi128ELi64ELi4ELb0ELb0EN7cutlass10bfloat16_tE19Flash_kernel_traitsILi64ELi128ELi64ELi4ES3_EELb1ELb0ELb0ELb1ELb0ELb0ELb0ELb1EEEvNS_16Flash_fwd_paramsE)
        .other          _ZN5flash16flash_fwd_kernelI23Flash_fwd_kernel_traitsILi64ELi128ELi64ELi4ELb0ELb0EN7cutlass10bfloat16_tE19Flash_kernel_traitsILi64ELi128ELi64ELi4ES3_EELb1ELb0ELb0ELb1ELb0ELb0ELb0ELb1EEEvNS_16Flash_fwd_paramsE,@"STO_CUDA_ENTRY STV_DEFAULT"
_ZN5flash16flash_fwd_kernelI23Flash_fwd_kernel_traitsILi64ELi128ELi64ELi4ELb0ELb0EN7cutlass10bfloat16_tE19Flash_kernel_traitsILi64ELi128ELi64ELi4ES3_EELb1ELb0ELb0ELb1ELb0ELb0ELb0ELb1EEEvNS_16Flash_fwd_paramsE:
.text._ZN5flash16flash_fwd_kernelI23Flash_fwd_kernel_traitsILi64ELi128ELi64ELi4ELb0ELb0EN7cutlass10bfloat16_tE19Flash_kernel_traitsILi64ELi128ELi64ELi4ES3_EELb1ELb0ELb0ELb1ELb0ELb0ELb0ELb1EEEvNS_16Flash_fwd_paramsE:
[----:B------:R-:W1:Y:S01]  /*0000*/  LDC R1, c[0x0][0x37c] ;  /* 0x0000df00ff017b82 */ /* 0x000e620000000800 */
[----:B------:R-:W2:Y:S07]  /*0010*/  LDCU.U8 UR4, c[0x0][0x524] ;  /* 0x0000a480ff0477ac */ /* 0x000eae0008000000 */
[----:B------:R-:W3:Y:S01]  /*0020*/  LDC R2, c[0x0][0x518] ;  /* 0x00014600ff027b82 */ /* 0x000ee20000000800 */
[----:B-1----:R-:W-:Y:S01]  /*0030*/  VIADD R1, R1, 0xffffff38 ;  /* 0xffffff3801017836 */ /* 0x002fe20000000000 */
[----:B------:R-:W1:Y:S01]  /*0040*/  LDCU.64 UR34, c[0x0][0x510] ;  /* 0x0000a200ff2277ac */ /* 0x000e620008000a00 */
[----:B------:R-:W4:Y:S05]  /*0050*/  LDCU.64 UR28, c[0x0][0x358] ;  /* 0x00006b00ff1c77ac */ /* 0x000f2a0008000a00 */
[----:B------:R-:W3:Y:S01]  /*0060*/  LDC R3, c[0x0][0x51c] ;  /* 0x00014700ff037b82 */ /* 0x000ee20000000800 */
[----:B------:R-:W5:Y:S01]  /*0070*/  S2R R194, SR_TID.X ;  /* 0x0000000000c27919 */ /* 0x000f620000002100 */
[----:B------:R-:W3:Y:S01]  /*0080*/  LDCU.64 UR10, c[0x0][0x460] ;  /* 0x00008c00ff0a77ac */ /* 0x000ee20008000a00 */
[----:B------:R-:W3:Y:S01]  /*0090*/  LDCU.64 UR8, c[0x0][0x470] ;  /* 0x00008e00ff0877ac */ /* 0x000ee20008000a00 */
[----:B--2---:R-:W-:-:S04]  /*00a0*/  ISETP.NE.AND P2, PT, RZ, UR4, PT ;  /* 0x00000004ff007c0c */ /* 0x004fc8000bf45270 */
[----:B------:R-:W-:Y:S01]  /*00b0*/  S2UR UR20, SR_CTAID.X ;  /* 0x00000000001479c3 */ /* 0x000fe20000002500 */
[----:B------:R-:W2:Y:S01]  /*00c0*/  LDCU.64 UR6, c[0x0][0x478] ;  /* 0x00008f00ff0677ac */ /* 0x000ea20008000a00 */
[----:B-1----:R-:W-:Y:S02]  /*00d0*/  IMAD.U32 R6, RZ, RZ, UR34 ;  /* 0x00000022ff067e24 */ /* 0x002fe4000f8e00ff */
[----:B------:R-:W-:Y:S01]  /*00e0*/  IMAD.U32 R7, RZ, RZ, UR35 ;  /* 0x00000023ff077e24 */ /* 0x000fe2000f8e00ff */
[----:B------:R-:W1:Y:S05]  /*00f0*/  LDCU.64 UR14, c[0x0][0x460] ;  /* 0x00008c00ff0e77ac */ /* 0x000e6a0008000a00 */
[----:B----4-:R-:W4:Y:S01]  /*0100*/  @P2 LDG.E.64 R6, desc[UR28][R6.64] ;  /* 0x0000001c06062981 */ /* 0x010f22000c1e1b00 */
[----:B------:R-:W1:Y:S03]  /*0110*/  S2UR UR19, SR_CTAID.Y ;  /* 0x00000000001379c3 */ /* 0x000e660000002600 */
[----:B---3--:R-:W3:Y:S01]  /*0120*/  @P2 LDG.E.64 R4, desc[UR28][R2.64] ;  /* 0x0000001c02042981 */ /* 0x008ee2000c1e1b00 */
[----:B------:R-:W-:Y:S01]  /*0130*/  UISETP.NE.U32.AND UP0, UPT, UR10, URZ, UPT ;  /* 0x000000ff0a00728c */ /* 0x000fe2000bf05070 */
[----:B------:R-:W-:Y:S01]  /*0140*/  ISETP.NE.U32.AND P4, PT, RZ, UR10, PT ;  /* 0x0000000aff007c0c */ /* 0x000fe2000bf85070 */
[----:B------:R-:W-:-:S02]  /*0150*/  UISETP.NE.U32.AND UP4, UPT, UR8, URZ, UPT ;  /* 0x000000ff0800728c */ /* 0x000fc4000bf85070 */
[----:B------:R-:W5:Y:S01]  /*0160*/  S2UR UR26, SR_CTAID.Z ;  /* 0x00000000001a79c3 */ /* 0x000f620000002700 */
[----:B------:R-:W3:Y:S01]  /*0170*/  LDCU.U8 UR12, c[0x0][0x532] ;  /* 0x0000a640ff0c77ac */ /* 0x000ee20008000000 */
[----:B------:R-:W-:Y:S01]  /*0180*/  ISETP.NE.AND.EX P4, PT, RZ, UR11, PT, P4 ;  /* 0x0000000bff007c0c */ /* 0x000fe2000bf85340 */
[----:B------:R-:W-:Y:S02]  /*0190*/  UISETP.NE.AND.EX UP0, UPT, UR11, URZ, UPT, UP0 ;  /* 0x000000ff0b00728c */ /* 0x000fe4000bf05300 */
[----:B------:R-:W-:-:S03]  /*01a0*/  UISETP.NE.AND.EX UP4, UPT, UR9, URZ, UPT, UP4 ;  /* 0x000000ff0900728c */ /* 0x000fc6000bf85340 */
[----:B------:R-:W3:Y:S01]  /*01b0*/  @P2 LDC R0, c[0x0][0x520] ;  /* 0x00014800ff002b82 */ /* 0x000ee20000000800 */
[----:B--2---:R-:W-:-:S04]  /*01c0*/  UISETP.NE.U32.AND UP3, UPT, UR6, URZ, UPT ;  /* 0x000000ff0600728c */ /* 0x004fc8000bf65070 */
[----:B------:R-:W-:Y:S02]  /*01d0*/  UISETP.NE.AND.EX UP3, UPT, UR7, URZ, UPT, UP3 ;  /* 0x000000ff0700728c */ /* 0x000fe4000bf65330 */
[----:B-1----:R-:W-:Y:S02]  /*01e0*/  USHF.L.U32 UR11, UR19, 0x2, URZ ;  /* 0x00000002130b7899 */ /* 0x002fe400080006ff */
[----:B------:R-:W-:Y:S02]  /*01f0*/  UIMAD.WIDE.U32 UR14, UR19, 0x4, UR14 ;  /* 0x00000004130e78a5 */ /* 0x000fe4000f8e000e */
[----:B------:R-:W-:Y:S02]  /*0200*/  USHF.R.U32.HI UR10, URZ, 0x1e, UR19 ;  /* 0x0000001eff0a7899 */ /* 0x000fe40008011613 */
[----:B------:R-:W-:Y:S02]  /*0210*/  @UP4 UIADD3 UR8, UP2, UPT, UR11, UR8, URZ ;  /* 0x000000080b084290 */ /* 0x000fe4000ff5e0ff */
[----:B-----5:R-:W-:Y:S01]  /*0220*/  ULOP3.LUT UR4, UR26, UR20, UR19, 0xfe, !UPT ;  /* 0x000000141a047292 */ /* 0x020fe2000f8efe13 */
[----:B------:R-:W-:Y:S01]  /*0230*/  IMAD.U32 R14, RZ, RZ, UR14 ;  /* 0x0000000eff0e7e24 */ /* 0x000fe2000f8e00ff */
[----:B------:R-:W-:Y:S01]  /*0240*/  @UP4 UIADD3.X UR9, UPT, UPT, UR10, UR9, URZ, UP2, !UPT ;  /* 0x000000090a094290 */ /* 0x000fe200097fe4ff */
[----:B------:R-:W-:Y:S01]  /*0250*/  IMAD.U32 R15, RZ, RZ, UR15 ;  /* 0x0000000fff0f7e24 */ /* 0x000fe2000f8e00ff */
[----:B------:R-:W-:-:S02]  /*0260*/  @UP3 UIADD3 UR6, UP1, UPT, UR11, UR6, URZ ;  /* 0x000000060b063290 */ /* 0x000fc4000ff3e0ff */
[----:B------:R-:W-:Y:S02]  /*0270*/  LOP3.LUT P0, RZ, R194, UR4, RZ, 0xfc, !PT ;  /* 0x00000004c2ff7c12 */ /* 0x000fe4000f80fcff */
[----:B------:R-:W-:-:S03]  /*0280*/  @UP3 UIADD3.X UR7, UPT, UPT, UR10, UR7, URZ, UP1, !UPT ;  /* 0x000000070a073290 */ /* 0x000fc60008ffe4ff */
[----:B------:R-:W1:Y:S08]  /*0290*/  LDCU.64 UR4, c[0x0][0x468] ;  /* 0x00008d00ff0477ac */ /* 0x000e700008000a00 */
[----:B------:R-:W2:Y:S01]  /*02a0*/  @!P0 LDC.64 R8, c[0x0][0x528] ;  /* 0x00014a00ff088b82 */ /* 0x000ea20000000a00 */
[----:B-1----:R-:W-:Y:S02]  /*02b0*/  UISETP.EQ.U32.AND UP2, UPT, UR4, URZ, UPT ;  /* 0x000000ff0400728c */ /* 0x002fe4000bf42070 */
[----:B------:R-:W-:-:S04]  /*02c0*/  UIADD3 UR11, UP1, UPT, UR11, UR4, URZ ;  /* 0x000000040b0b7290 */ /* 0x000fc8000ff3e0ff */
[----:B------:R-:W-:Y:S01]  /*02d0*/  UIADD3.X UR10, UPT, UPT, UR10, UR5, URZ, UP1, !UPT ;  /* 0x000000050a0a7290 */ /* 0x000fe20008ffe4ff */
[----:B------:R-:W-:Y:S01]  /*02e0*/  IMAD.U32 R12, RZ, RZ, UR8 ;  /* 0x00000008ff0c7e24 */ /* 0x000fe2000f8e00ff */
[----:B----4-:R-:W-:Y:S02]  /*02f0*/  @P2 R2UR UR34, R6 ;  /* 0x00000000062222ca */ /* 0x010fe400000e0000 */
[----:B------:R-:W-:Y:S02]  /*0300*/  @P2 R2UR UR35, R7 ;  /* 0x00000000072322ca */ /* 0x000fe400000e0000 */
[----:B---3--:R-:W-:Y:S01]  /*0310*/  @P2 IADD3 R2, P1, PT, R4, R0, RZ ;  /* 0x0000000004022210 */ /* 0x008fe20007f3e0ff */
[----:B------:R-:W-:Y:S01]  /*0320*/  IMAD.U32 R13, RZ, RZ, UR9 ;  /* 0x00000009ff0d7e24 */ /* 0x000fe2000f8e00ff */
[----:B------:R-:W-:Y:S01]  /*0330*/  UMOV UR18, 0xffffffff ;  /* 0xffffffff00127882 */ /* 0x000fe20000000000 */
[----:B------:R-:W-:Y:S01]  /*0340*/  IMAD.U32 R10, RZ, RZ, UR6 ;  /* 0x00000006ff0a7e24 */ /* 0x000fe2000f8e00ff */
[----:B------:R-:W1:Y:S01]  /*0350*/  @!UP0 LDCU UR31, c[0x0][0x434] ;  /* 0x00008680ff1f87ac */ /* 0x000e620008000800 */
[----:B------:R-:W-:Y:S01]  /*0360*/  @P2 IMAD.X R3, RZ, RZ, R5, P1 ;  /* 0x000000ffff032224 */ /* 0x000fe200008e0605 */
[----:B------:R-:W-:-:S02]  /*0370*/  PLOP3.LUT P2, PT, PT, PT, UP0, 0x80, 0x8 ;  /* 0x000000000008781c */ /* 0x000fc40003f4f008 */
[----:B------:R-:W-:Y:S01]  /*0380*/  PLOP3.LUT P1, PT, PT, PT, UP4, 0x80, 0x8 ;  /* 0x000000000008781c */ /* 0x000fe20003f2f048 */
[----:B------:R-:W-:Y:S01]  /*0390*/  IMAD.U32 R4, RZ, RZ, UR34 ;  /* 0x00000022ff047e24 */ /* 0x000fe2000f8e00ff */
[----:B------:R-:W3:Y:S01]  /*03a0*/  @!UP3 LDCU UR8, c[0x0][0x43c] ;  /* 0x00008780ff08b7ac */ /* 0x000ee20008000800 */
[----:B------:R-:W-:Y:S01]  /*03b0*/  IMAD.U32 R5, RZ, RZ, UR35 ;  /* 0x00000023ff057e24 */ /* 0x000fe2000f8e00ff */
[----:B--2---:R-:W-:Y:S01]  /*03c0*/  @!P0 STG.E.64 desc[UR28][R8.64+0x8], R2 ;  /* 0x0000080208008986 */ /* 0x004fe2000c101b1c */
[----:B------:R-:W-:-:S03]  /*03d0*/  UISETP.NE.AND UP4, UPT, UR12, URZ, UPT ;  /* 0x000000ff0c00728c */ /* 0x000fc6000bf85270 */
[----:B------:R2:W-:Y:S01]  /*03e0*/  @!P0 STG.E.64 desc[UR28][R8.64], R4 ;  /* 0x0000000408008986 */ /* 0x0005e2000c101b1c */
[----:B------:R-:W-:Y:S01]  /*03f0*/  PLOP3.LUT P0, PT, PT, PT, UP3, 0x80, 0x8 ;  /* 0x000000000008781c */ /* 0x000fe20003f0f038 */
[----:B------:R-:W-:Y:S02]  /*0400*/  UISETP.EQ.OR.EX UP2, UPT, UR5, URZ, !UP4, UP2 ;  /* 0x000000ff0500728c */ /* 0x000fe4000e742720 */
[----:B------:R-:W4:Y:S04]  /*0410*/  @P4 LDG.E R7, desc[UR28][R14.64] ;  /* 0x0000001c0e074981 */ /* 0x000f28000c1e1900 */
[----:B------:R-:W-:Y:S01]  /*0420*/  PLOP3.LUT P3, PT, PT, PT, UP2, 0x80, 0x8 ;  /* 0x000000000008781c */ /* 0x000fe20003f6f028 */
[----:B------:R-:W-:Y:S01]  /*0430*/  IMAD.U32 R11, RZ, RZ, UR7 ;  /* 0x00000007ff0b7e24 */ /* 0x000fe2000f8e00ff */
[----:B------:R-:W5:Y:S04]  /*0440*/  @!UP3 LDCU.64 UR6, c[0x0][0x488] ;  /* 0x00009100ff06b7ac */ /* 0x000f680008000a00 */
[----:B------:R-:W4:Y:S04]  /*0450*/  @P0 LDG.E R0, desc[UR28][R10.64] ;  /* 0x0000001c0a000981 */ /* 0x000f28000c1e1900 */
[----:B--2---:R-:W2:Y:S01]  /*0460*/  @P2 LDG.E R4, desc[UR28][R14.64+0x4] ;  /* 0x0000041c0e042981 */ /* 0x004ea2000c1e1900 */
[----:B------:R-:W-:-:S02]  /*0470*/  IMAD.U32 R8, RZ, RZ, UR11 ;  /* 0x0000000bff087e24 */ /* 0x000fc4000f8e00ff */
[----:B------:R-:W-:Y:S01]  /*0480*/  IMAD.U32 R9, RZ, RZ, UR10 ;  /* 0x0000000aff097e24 */ /* 0x000fe2000f8e00ff */
[----:B------:R-:W2:Y:S01]  /*0490*/  @P1 LDG.E R5, desc[UR28][R12.64] ;  /* 0x0000001c0c051981 */ /* 0x000ea2000c1e1900 */
[----:B------:R-:W1:Y:S03]  /*04a0*/  LDCU UR10, c[0x0][0x3e0] ;  /* 0x00007c00ff0a77ac */ /* 0x000e660008000800 */
[----:B------:R-:W2:Y:S01]  /*04b0*/  @!P3 LDG.E R6, desc[UR28][R8.64] ;  /* 0x0000001c0806b981 */ /* 0x000ea2000c1e1900 */
[----:B------:R-:W-:Y:S01]  /*04c0*/  UMOV UR13, URZ ;  /* 0x000000ff000d7c82 */ /* 0x000fe20008000000 */
[----:B------:R-:W-:Y:S01]  /*04d0*/  USHF.L.U32 UR27, UR20, 0x7, URZ ;  /* 0x00000007141b7899 */ /* 0x000fe200080006ff */
[----:B------:R-:W-:Y:S01]  /*04e0*/  UMOV UR14, 0xffffffff ;  /* 0xffffffff000e7882 */ /* 0x000fe20000000000 */
[----:B-----5:R-:W-:-:S04]  /*04f0*/  @!UP3 UISETP.NE.U32.AND UP2, UPT, UR6, URZ, UPT ;  /* 0x000000ff0600b28c */ /* 0x020fc8000bf45070 */
[----:B------:R-:W-:-:S04]  /*0500*/  @!UP3 UISETP.NE.AND.EX UP2, UPT, UR7, URZ, UPT, UP2 ;  /* 0x000000ff0700b28c */ /* 0x000fc8000bf45320 */
[----:B---3--:R-:W-:Y:S02]  /*0510*/  @!UP3 USEL UR8, UR8, URZ, UP2 ;  /* 0x000000ff0808b287 */ /* 0x008fe40009000000 */
[----:B-1----:R-:W-:Y:S01]  /*0520*/  UIMAD UR32, UR19, UR10, UR26 ;  /* 0x0000000a132072a4 */ /* 0x002fe2000f8e021a */
[----:B----4-:R-:W-:Y:S02]  /*0530*/  @P4 R2UR UR18, R7 ;  /* 0x00000000071242ca */ /* 0x010fe400000e0000 */
[----:B--2---:R-:W-:Y:S02]  /*0540*/  @P2 R2UR UR9, R4 ;  /* 0x00000000040922ca */ /* 0x004fe400000e0000 */
[----:B------:R-:W-:Y:S02]  /*0550*/  @P0 R2UR UR30, R0 ;  /* 0x00000000001e02ca */ /* 0x000fe400000e0000 */
[----:B------:R-:W-:-:S09]  /*0560*/  @P1 R2UR UR13, R5 ;  /* 0x00000000050d12ca */ /* 0x000fd200000e0000 */
[----:B------:R-:W-:Y:S02]  /*0570*/  @UP0 UIADD3 UR31, UPT, UPT, UR9, -UR18, URZ ;  /* 0x80000012091f0290 */ /* 0x000fe4000fffe0ff */
[----:B------:R-:W-:Y:S01]  /*0580*/  UISETP.NE.U32.AND UP0, UPT, UR4, URZ, UPT ;  /* 0x000000ff0400728c */ /* 0x000fe2000bf05070 */
[----:B------:R-:W-:-:S03]  /*0590*/  @!P3 R2UR UR14, R6 ;  /* 0x00000000060eb2ca */ /* 0x000fc600000e0000 */
[----:B------:R-:W-:Y:S02]  /*05a0*/  UISETP.NE.AND.EX UP0, UPT, UR5, URZ, UPT, UP0 ;  /* 0x000000ff0500728c */ /* 0x000fe4000bf05300 */
[----:B------:R-:W-:Y:S02]  /*05b0*/  UISETP.GT.AND UP1, UPT, UR31, UR27, UPT ;  /* 0x0000001b1f00728c */ /* 0x000fe4000bf24270 */
[----:B------:R-:W-:-:S04]  /*05c0*/  @UP3 UIADD3 UR30, UPT, UPT, UR30, -UR13, URZ ;  /* 0x8000000d1e1e3290 */ /* 0x000fc8000fffe0ff */
[----:B------:R-:W-:-:S03]  /*05d0*/  PLOP3.LUT P0, PT, PT, PT, UP1, 0x80, 0x8 ;  /* 0x000000000008781c */ /* 0x000fc60003f0f018 */
[----:B------:R-:W1:Y:S01]  /*05e0*/  @!UP0 LDCU UR4, c[0x0][0x438] ;  /* 0x00008700ff0487ac */ /* 0x000e620008000800 */
[----:B------:R-:W-:Y:S09]  /*05f0*/  BRA.U !UP0, `(.L_x_1832) ;  /* 0x0000000108187547 */ /* 0x000ff2000b800000 */
[----:B------:R-:W-:-:S13]  /*0600*/  PLOP3.LUT P1, PT, PT, PT, UP4, 0x80, 0x8 ;  /* 0x000000000008781c */ /* 0x000fda0003f2f048 */
[----:B------:R-:W1:Y:S04]  /*0610*/  @P1 LDG.E R0, desc[UR28][R8.64+0x4] ;  /* 0x0000041c08001981 */ /* 0x000e68000c1e1900 */
[----:B------:R-:W2:Y:S01]  /*0620*/  @!P1 LDG.E R4, desc[UR28][R8.64] ;  /* 0x0000001c08049981 */ /* 0x000ea2000c1e1900 */
[----:B-1----:R-:W-:-:S13]  /*0630*/  @P1 R2UR UR4, R0 ;  /* 0x00000000000412ca */ /* 0x002fda00000e0000 */
[----:B------:R-:W-:-:S07]  /*0640*/  @UP4 UIADD3 UR4, UPT, UPT, UR4, -UR14, URZ ;  /* 0x8000000e04044290 */ /* 0x000fce000fffe0ff */
[----:B--2---:R-:W-:-:S15]  /*0650*/  @!P1 R2UR UR4, R4 ;  /* 0x00000000040492ca */ /* 0x004fde00000e0000 */
.L_x_1832:
[----:B-1----:R-:W-:Y:S01]  /*0660*/  @!UP3 UIADD3 UR30, UPT, UPT, UR8, UR4, -UR13 ;  /* 0x00000004081eb290 */ /* 0x002fe2000fffe80d */
[----:B------:R-:W-:Y:S11]  /*0670*/  @!P0 EXIT ;  /* 0x000000000000894d */ /* 0x000ff60003800000 */
[----:B------:R-:W-:-:S09]  /*0680*/  UISETP.GT.AND UP0, UPT, UR30, URZ, UPT ;  /* 0x000000ff1e00728c */ /* 0x000fd2000bf04270 */
[----:B------:R-:W-:Y:S05]  /*0690*/  BRA.U UP0, `(.L_x_1833) ;  /* 0x0000001100907547 */ /* 0x000fea000b800000 */
[----:B------:R-:W1:Y:S01]  /*06a0*/  LDCU.U8 UR4, c[0x0][0x549] ;  /* 0x0000a920ff0477ac */ /* 0x000e620008000000 */
[----:B------:R-:W-:-:S11]  /*06b0*/  UISETP.NE.AND UP0, UPT, UR18, -0x1, UPT ;  /* 0xffffffff1200788c */ /* 0x000fd6000bf05270 */
[----:B------:R-:W2:Y:S01]  /*06c0*/  @!UP0 LDCU.64 UR8, c[0x0][0x400] ;  /* 0x00008000ff0887ac */ /* 0x000ea20008000a00 */
[----:B-1----:R-:W-:Y:S01]  /*06d0*/  UISETP.NE.AND UP1, UPT, UR4, URZ, UPT ;  /* 0x000000ff0400728c */ /* 0x002fe2000bf25270 */
[----:B------:R-:W1:Y:S10]  /*06e0*/  @UP0 LDCU.64 UR6, c[0x0][0x408] ;  /* 0x00008100ff0607ac */ /* 0x000e740008000a00 */
[----:B------:R-:W3:Y:S01]  /*06f0*/  @UP1 LDCU.64 UR4, c[0x0][0x430] ;  /* 0x00008600ff0417ac */ /* 0x000ee20008000a00 */
[----:B--2---:R-:W-:Y:S01]  /*0700*/  @!UP0 UIMAD.WIDE.U32 UR12, UR19, UR8, URZ ;  /* 0x00000008130c82a5 */ /* 0x004fe2000f8e00ff */
[----:B------:R-:W-:-:S03]  /*0710*/  @UP1 UMOV UR11, 0x1 ;  /* 0x00000001000b1882 */ /* 0x000fc60000000000 */
[----:B------:R-:W-:Y:S02]  /*0720*/  @!UP0 UIMAD UR9, UR19, UR9, UR13 ;  /* 0x00000009130982a4 */ /* 0x000fe4000f8e020d */
[----:B-1----:R-:W-:Y:S01]  /*0730*/  @UP0 UIMAD.WIDE.U32 UR14, UR18, UR6, URZ ;  /* 0x00000006120e02a5 */ /* 0x002fe2000f8e00ff */
[----:B------:R-:W-:-:S03]  /*0740*/  @!UP0 UMOV UR8, UR12 ;  /* 0x0000000c00088c82 */ /* 0x000fc60008000000 */
[----:B------:R-:W-:Y:S01]  /*0750*/  @UP0 UIMAD UR9, UR18, UR7, UR15 ;  /* 0x00000007120902a4 */ /* 0x000fe2000f8e020f */
[----:B------:R-:W1:Y:S01]  /*0760*/  LDCU.U8 UR13, c[0x0][0x548] ;  /* 0x0000a900ff0d77ac */ /* 0x000e620008000000 */
[----:B---3--:R-:W-:Y:S01]  /*0770*/  @UP1 UIMAD UR5, UR4, UR5, URZ ;  /* 0x00000005040512a4 */ /* 0x008fe2000f8e02ff */
[----:B------:R-:W2:Y:S01]  /*0780*/  @UP1 LDCU UR4, c[0x0][0x430] ;  /* 0x00008600ff0417ac */ /* 0x000ea20008000800 */
[----:B------:R-:W-:Y:S01]  /*0790*/  @UP0 UMOV UR8, UR14 ;  /* 0x0000000e00080c82 */ /* 0x000fe20008000000 */
[----:B------:R-:W-:Y:S09]  /*07a0*/  BRA.U UP1, `(.L_x_1834) ;  /* 0x0000000101247547 */ /* 0x000ff2000b800000 */
[----:B-1----:R-:W-:-:S11]  /*07b0*/  UISETP.NE.AND UP0, UPT, UR13, URZ, UPT ;  /* 0x000000ff0d00728c */ /* 0x002fd6000bf05270 */
[----:B------:R-:W1:Y:S01]  /*07c0*/  @UP0 LDCU UR11, c[0x0][0x454] ;  /* 0x00008a80ff0b07ac */ /* 0x000e620008000800 */
[----:B--2---:R-:W2:Y:S01]  /*07d0*/  @!UP0 LDCU UR4, c[0x0][0x434] ;  /* 0x00008680ff0487ac */ /* 0x004ea20008000800 */
[----:B------:R-:W3:Y:S02]  /*07e0*/  @UP0 LDCU UR5, c[0x0][0x454] ;  /* 0x00008a80ff0507ac */ /* 0x000ee40008000800 */
[----:B---3--:R-:W3:Y:S01]  /*07f0*/  @!UP0 LDCU UR5, c[0x0][0x434] ;  /* 0x00008680ff0587ac */ /* 0x008ee20008000800 */
[----:B-1----:R-:W-:Y:S02]  /*0800*/  @UP0 UIMAD UR11, UR10, UR11, URZ ;  /* 0x0000000b0a0b02a4 */ /* 0x002fe4000f8e02ff */
[----:B--2---:R-:W-:-:S03]  /*0810*/  @!UP0 UIMAD UR11, UR10, UR4, URZ ;  /* 0x000000040a0b82a4 */ /* 0x004fc6000f8e02ff */
[----:B------:R-:W-:Y:S01]  /*0820*/  @UP0 UMOV UR4, 0x1 ;  /* 0x0000000100040882 */ /* 0x000fe20000000000 */
[----:B------:R-:W-:-:S08]  /*0830*/  @!UP0 UMOV UR4, 0x1 ;  /* 0x0000000100048882 */ /* 0x000fd00000000000 */
.L_x_1834:
[----:B------:R-:W4:Y:S01]  /*0840*/  LDCU UR12, c[0x0][0x440] ;  /* 0x00008800ff0c77ac */ /* 0x000f220008000800 */
[----:B------:R-:W-:Y:S01]  /*0850*/  IMAD.SHL.U32 R2, R194, 0x8, RZ ;  /* 0x00000008c2027824 */ /* 0x000fe200078e00ff */
[----:B------:R-:W-:Y:S01]  /*0860*/  SHF.R.U32.HI R194, RZ, 0x3, R194 ;  /* 0x00000003ffc27819 */ /* 0x000fe200000116c2 */
[----:B------:R-:W-:Y:S01]  /*0870*/  BSSY.RECONVERGENT B0, `(.L_x_1835) ;  /* 0x0000030000007945 */ /* 0x000fe20003800200 */
[----:B------:R-:W5:Y:S02]  /*0880*/  LDCU UR10, c[0x0][0x434] ;  /* 0x00008680ff0a77ac */ /* 0x000f640008000800 */
[----:B------:R-:W-:Y:S01]  /*0890*/  LOP3.LUT R2, R2, 0x38, RZ, 0xc0, !PT ;  /* 0x0000003802027812 */ /* 0x000fe200078ec0ff */
[C---:B------:R-:W-:Y:S01]  /*08a0*/  VIADD R10, R194.reuse, 0x10 ;  /* 0x00000010c20a7836 */ /* 0x040fe20000000000 */
[----:B------:R-:W5:Y:S01]  /*08b0*/  LDCU.64 UR6, c[0x0][0x410] ;  /* 0x00008200ff0677ac */ /* 0x000f620008000a00 */
[----:B------:R-:W-:Y:S01]  /*08c0*/  VIADD R9, R194, 0x20 ;  /* 0x00000020c2097836 */ /* 0x000fe20000000000 */
[----:B------:R-:W-:Y:S01]  /*08d0*/  ISETP.NE.AND P1, PT, R2, RZ, PT ;  /* 0x000000ff0200720c */ /* 0x000fe20003f25270 */
[----:B-1----:R-:W-:-:S02]  /*08e0*/  UISETP.NE.AND UP1, UPT, UR13, URZ, !UP1 ;  /* 0x000000ff0d00728c */ /* 0x002fc4000cf25270 */
[----:B------:R-:W-:Y:S02]  /*08f0*/  UIADD3 UR31, UPT, UPT, -UR27, UR31, URZ ;  /* 0x0000001f1b1f7290 */ /* 0x000fe4000fffe1ff */
[----:B------:R-:W-:Y:S01]  /*0900*/  UISETP.NE.AND UP0, UPT, UR18, -0x1, UPT ;  /* 0xffffffff1200788c */ /* 0x000fe2000bf05270 */
[C---:B----4-:R-:W-:Y:S01]  /*0910*/  ISETP.GE.AND P4, PT, R2.reuse, UR12, PT ;  /* 0x0000000c02007c0c */ /* 0x050fe2000bf86270 */
[----:B---3--:R-:W-:Y:S01]  /*0920*/  UIMAD UR5, UR26, UR5, URZ ;  /* 0x000000051a0572a4 */ /* 0x008fe2000f8e02ff */
[----:B------:R-:W-:Y:S01]  /*0930*/  IADD3 R2, P2, PT, R2, UR8, RZ ;  /* 0x0000000802027c10 */ /* 0x000fe2000ff5e0ff */
[----:B--2---:R-:W-:Y:S01]  /*0940*/  UIMAD UR27, UR27, UR4, URZ ;  /* 0x000000041b1b72a4 */ /* 0x004fe2000f8e02ff */
[C---:B------:R-:W-:Y:S01]  /*0950*/  ISETP.GE.OR P5, PT, R194.reuse, UR31, P4 ;  /* 0x0000001fc2007c0c */ /* 0x040fe2000a7a6670 */
[----:B-----5:R-:W-:Y:S01]  /*0960*/  UIMAD UR8, UR19, UR10, URZ ;  /* 0x0000000a130872a4 */ /* 0x020fe2000f8e02ff */
[----:B------:R-:W-:Y:S01]  /*0970*/  ISETP.GE.OR P3, PT, R194, UR31, P1 ;  /* 0x0000001fc2007c0c */ /* 0x000fe20008f66670 */
[----:B------:R-:W-:Y:S01]  /*0980*/  @!UP1 UIMAD UR5, UR19, UR11, UR5 ;  /* 0x0000000b130592a4 */ /* 0x000fe2000f8e0205 */
[----:B------:R-:W-:Y:S01]  /*0990*/  IMAD.U32 R12, RZ, RZ, UR6 ;  /* 0x00000006ff0c7e24 */ /* 0x000fe2000f8e00ff */
[----:B------:R-:W-:Y:S01]  /*09a0*/  USEL UR8, UR8, UR18, !UP0 ;  /* 0x0000001208087287 */ /* 0x000fe2000c000000 */
[----:B------:R-:W-:Y:S01]  /*09b0*/  IMAD.U32 R17, RZ, RZ, UR7 ;  /* 0x00000007ff117e24 */ /* 0x000fe2000f8e00ff */
[----:B------:R-:W-:Y:S01]  /*09c0*/  USHF.R.S32.HI UR7, URZ, 0x1f, UR5 ;  /* 0x0000001fff077899 */ /* 0x000fe20008011405 */
[----:B------:R-:W-:Y:S01]  /*09d0*/  IMAD.X R3, RZ, RZ, UR9, P2 ;  /* 0x00000009ff037e24 */ /* 0x000fe200090e06ff */
[----:B------:R-:W-:Y:S01]  /*09e0*/  USHF.R.S32.HI UR6, URZ, 0x1f, UR8 ;  /* 0x0000001fff067899 */ /* 0x000fe20008011408 */
[----:B------:R-:W-:Y:S01]  /*09f0*/  ISETP.GE.OR P0, PT, R10, UR31, P1 ;  /* 0x0000001f0a007c0c */ /* 0x000fe20008f06670 */
[----:B------:R-:W-:Y:S01]  /*0a00*/  USEL UR8, UR8, URZ, UP1 ;  /* 0x000000ff08087287 */ /* 0x000fe20008800000 */
[----:B------:R-:W-:Y:S01]  /*0a10*/  IMAD.WIDE.U32 R12, R12, UR26, R2 ;  /* 0x0000001a0c0c7c25 */ /* 0x000fe2000f8e0002 */
        /* <DEDUP_REMOVED lines=21> */
.L_x_1836:
[----:B------:R-:W-:Y:S05]  /*0b70*/  BSYNC.RECONVERGENT B0 ;  /* 0x0000000000007941 */ /* 0x000fea0003800200 */
.L_x_1835:
        /* <DEDUP_REMOVED lines=17> */
.L_x_1838:
[----:B------:R-:W-:Y:S05]  /*0c90*/  BSYNC.RECONVERGENT B0 ;  /* 0x0000000000007941 */ /* 0x000fea0003800200 */
.L_x_1837:
        /* <DEDUP_REMOVED lines=17> */
.L_x_1840:
[----:B------:R-:W-:Y:S05]  /*0db0*/  BSYNC.RECONVERGENT B0 ;  /* 0x0000000000007941 */ /* 0x000fea0003800200 */
.L_x_1839:
        /* <DEDUP_REMOVED lines=17> */
.L_x_1842:
[----:B------:R-:W-:Y:S05]  /*0ed0*/  BSYNC.RECONVERGENT B0 ;  /* 0x0000000000007941 */ /* 0x000fea0003800200 */
.L_x_1841:
        /* <DEDUP_REMOVED lines=18> */
.L_x_1844:
[----:B------:R-:W-:Y:S05]  /*1000*/  BSYNC.RECONVERGENT B0 ;  /* 0x0000000000007941 */ /* 0x000fea0003800200 */
.L_x_1843:
        /* <DEDUP_REMOVED lines=17> */
.L_x_1846:
[----:B------:R-:W-:Y:S05]  /*1120*/  BSYNC.RECONVERGENT B0 ;  /* 0x0000000000007941 */ /* 0x000fea0003800200 */
.L_x_1845:
        /* <DEDUP_REMOVED lines=15> */
.L_x_1848:
[----:B------:R-:W-:Y:S05]  /*1220*/  BSYNC.RECONVERGENT B0 ;  /* 0x0000000000007941 */ /* 0x000fea0003800200 */
.L_x_1847:
        /* <DEDUP_REMOVED lines=14> */
.L_x_1850:
[----:B------:R-:W-:Y:S05]  /*1310*/  BSYNC.RECONVERGENT B0 ;  /* 0x0000000000007941 */ /* 0x000fea0003800200 */
.L_x_1849:
[----:B------:R-:W-:Y:S04]  /*1320*/  BSSY.RECONVERGENT B0, `(.L_x_1851) ;  /* 0x000000a000007945 */ /* 0x000fe80003800200 */
[----:B------:R-:W-:Y:S05]  /*1330*/  @P3 BRA `(.L_x_1852) ;  /* 0x0000000000203947 */ /* 0x000fea0003800000 */
[----:B------:R-:W5:Y:S01]  /*1340*/  LDCU.64 UR6, c[0x0][0x420] ;  /* 0x00008400ff0677ac */ /* 0x000f620008000a00 */
[----:B------:R-:W-:Y:S02]  /*1350*/  IMAD R0, R194, UR4, RZ ;  /* 0x00000004c2007c24 */ /* 0x000fe4000f8e02ff */
[----:B------:R-:W-:-:S03]  /*1360*/  IMAD.MOV.U32 R11, RZ, RZ, 0x7f800000 ;  /* 0x7f800000ff0b7424 */ /* 0x000fc600078e00ff */
[----:B--2---:R-:W-:-:S04]  /*1370*/  IADD3 R3, P2, PT, R0, UR5, RZ ;  /* 0x0000000500037c10 */ /* 0x004fc8000ff5e0ff */
[----:B------:R-:W-:Y:S02]  /*1380*/  LEA.HI.X.SX32 R0, R0, UR10, 0x1, P2 ;  /* 0x0000000a00007c11 */ /* 0x000fe400090f0eff */
[----:B-----5:R-:W-:-:S04]  /*1390*/  LEA R2, P2, R3, UR6, 0x2 ;  /* 0x0000000603027c11 */ /* 0x020fc8000f8410ff */
[----:B------:R-:W-:-:S05]  /*13a0*/  LEA.HI.X R3, R3, UR7, R0, 0x2, P2 ;  /* 0x0000000703037c11 */ /* 0x000fca00090f1400 */
[----:B------:R2:W-:Y:S04]  /*13b0*/  STG.E desc[UR28][R2.64], R11 ;  /* 0x0000000b02007986 */ /* 0x0005e8000c10191c */
.L_x_1852:
[----:B------:R-:W-:Y:S05]  /*13c0*/  BSYNC.RECONVERGENT B0 ;  /* 0x0000000000007941 */ /* 0x000fea0003800200 */
.L_x_1851:
        /* <DEDUP_REMOVED lines=9> */
[----:B--2---:R-:W-:-:S03]  /*1460*/  IMAD.MOV.U32 R11, RZ, RZ, 0x7f800000 ;  /* 0x7f800000ff0b7424 */ /* 0x004fc600078e00ff */
[----:B------:R-:W-:-:S04]  /*1470*/  IADD3 R3, P0, PT, R0, UR5, RZ ;  /* 0x0000000500037c10 */ /* 0x000fc8000ff1e0ff */
[----:B------:R-:W-:Y:S02]  /*1480*/  LEA.HI.X.SX32 R0, R0, UR10, 0x1, P0 ;  /* 0x0000000a00007c11 */ /* 0x000fe400080f0eff */
[----:B-----5:R-:W-:-:S04]  /*1490*/  LEA R2, P0, R3, UR6, 0x2 ;  /* 0x0000000603027c11 */ /* 0x020fc8000f8010ff */
[----:B------:R-:W-:-:S05]  /*14a0*/  LEA.HI.X R3, R3, UR7, R0, 0x2, P0 ;  /* 0x0000000703037c11 */ /* 0x000fca00080f1400 */
[----:B------:R2:W-:Y:S04]  /*14b0*/  STG.E desc[UR28][R2.64], R11 ;  /* 0x0000000b02007986 */ /* 0x0005e8000c10191c */
.L_x_1854:
[----:B------:R-:W-:Y:S05]  /*14c0*/  BSYNC.RECONVERGENT B0 ;  /* 0x0000000000007941 */ /* 0x000fea0003800200 */
.L_x_1853:
        /* <DEDUP_REMOVED lines=10> */
.L_x_1856:
[----:B------:R-:W-:Y:S05]  /*1570*/  BSYNC.RECONVERGENT B0 ;  /* 0x0000000000007941 */ /* 0x000fea0003800200 */
.L_x_1855:
[----:B------:R-:W-:Y:S04]  /*1580*/  BSSY.RECONVERGENT B0, `(.L_x_1857) ;  /* 0x000000a000007945 */ /* 0x000fe80003800200 */
[----:B------:R-:W-:Y:S05]  /*1590*/  @P5 BRA `(.L_x_1858) ;  /* 0x0000000000205947 */ /* 0x000fea0003800000 */
        /* <DEDUP_REMOVED lines=8> */
.L_x_1858:
[----:B------:R-:W-:Y:S05]  /*1620*/  BSYNC.RECONVERGENT B0 ;  /* 0x0000000000007941 */ /* 0x000fea0003800200 */
.L_x_1857:
        /* <DEDUP_REMOVED lines=10> */
.L_x_1860:
[----:B------:R-:W-:Y:S05]  /*16d0*/  BSYNC.RECONVERGENT B0 ;  /* 0x0000000000007941 */ /* 0x000fea0003800200 */
.L_x_1859:
        /* <DEDUP_REMOVED lines=10> */
.L_x_1862:
[----:B------:R-:W-:Y:S05]  /*1780*/  BSYNC.RECONVERGENT B0 ;  /* 0x0000000000007941 */ /* 0x000fea0003800200 */
.L_x_1861:
        /* <DEDUP_REMOVED lines=10> */
.L_x_1864:
[----:B------:R-:W-:Y:S05]  /*1830*/  BSYNC.RECONVERGENT B0 ;  /* 0x0000000000007941 */ /* 0x000fea0003800200 */
.L_x_1863:
[----:B------:R-:W-:Y:S05]  /*1840*/  @P1 EXIT ;  /* 0x000000000000194d */ /* 0x000fea0003800000 */
[----:B------:R-:W5:Y:S01]  /*1850*/  LDCU.64 UR6, c[0x0][0x420] ;  /* 0x00008400ff0677ac */ /* 0x000f620008000a00 */
[----:B------:R-:W-:Y:S02]  /*1860*/  IMAD R0, R4, UR4, RZ ;  /* 0x0000000404007c24 */ /* 0x000fe4000f8e02ff */
[----:B--2---:R-:W-:-:S03]  /*1870*/  IMAD.MOV.U32 R5, RZ, RZ, 0x7f800000 ;  /* 0x7f800000ff057424 */ /* 0x004fc600078e00ff */
[----:B------:R-:W-:-:S04]  /*1880*/  IADD3 R3, P0, PT, R0, UR5, RZ ;  /* 0x0000000500037c10 */ /* 0x000fc8000ff1e0ff */
[----:B------:R-:W-:Y:S02]  /*1890*/  LEA.HI.X.SX32 R0, R0, UR10, 0x1, P0 ;  /* 0x0000000a00007c11 */ /* 0x000fe400080f0eff */
[----:B-----5:R-:W-:-:S04]  /*18a0*/  LEA R2, P0, R3, UR6, 0x2 ;  /* 0x0000000603027c11 */ /* 0x020fc8000f8010ff */
[----:B------:R-:W-:-:S05]  /*18b0*/  LEA.HI.X R3, R3, UR7, R0, 0x2, P0 ;  /* 0x0000000703037c11 */ /* 0x000fca00080f1400 */
[----:B------:R-:W-:Y:S01]  /*18c0*/  STG.E desc[UR28][R2.64], R5 ;  /* 0x0000000502007986 */ /* 0x000fe2000c10191c */
[----:B------:R-:W-:Y:S05]  /*18d0*/  EXIT ;  /* 0x000000000000794d */ /* 0x000fea0003800000 */
.L_x_1833:
        /* <DEDUP_REMOVED lines=13> */
[----:B----4-:R-:W-:-:S04]  /*19b0*/  @UP0 UIMAD.WIDE.U32 UR6, UR18, UR4, URZ ;  /* 0x00000004120602a5 */ /* 0x010fc8000f8e00ff */
        /* <DEDUP_REMOVED lines=14> */
.L_x_1865:
[----:B------:R-:W1:Y:S01]  /*1aa0*/  LDCU.64 UR10, c[0x0][0x3b8] ;  /* 0x00007700ff0a77ac */ /* 0x000e620008000a00 */
[----:B------:R-:W-:-:S04]  /*1ab0*/  UIADD3 UR12, UPT, UPT, UR13, UR14, URZ ;  /* 0x0000000e0d0c7290 */ /* 0x000fc8000fffe0ff */
[----:B-1----:R-:W-:Y:S02]  /*1ac0*/  UIMAD.WIDE.U32 UR6, UR12, UR10, URZ ;  /* 0x0000000a0c0672a5 */ /* 0x002fe4000f8e00ff */
[----:B------:R-:W-:-:S04]  /*1ad0*/  UIMAD UR12, UR12, UR11, URZ ;  /* 0x0000000b0c0c72a4 */ /* 0x000fc8000f8e02ff */
[----:B------:R-:W-:Y:S02]  /*1ae0*/  UIADD3 UR12, UPT, UPT, UR7, UR12, URZ ;  /* 0x0000000c070c7290 */ /* 0x000fe4000fffe0ff */
.L_x_1866:
[----:B------:R-:W1:Y:S01]  /*1af0*/  LDC R0, c[0x0][0x3e8] ;  /* 0x0000fa00ff007b82 */ /* 0x000e620000000800 */
[----:B------:R-:W2:Y:S01]  /*1b00*/  S2R R4, SR_CTAID.Z ;  /* 0x0000000000047919 */ /* 0x000ea20000002700 */
[----:B------:R-:W-:Y:S02]  /*1b10*/  LOP3.LUT R41, R194, 0x1f, RZ, 0xc0, !PT ;  /* 0x0000001fc2297812 */ /* 0x000fe400078ec0ff */
[----:B-1----:R-:W-:-:S04]  /*1b20*/  IABS R6, R0 ;  /* 0x0000000000067213 */ /* 0x002fc80000000000 */
[----:B------:R-:W1:Y:S01]  /*1b30*/  I2F.RP R7, R6 ;  /* 0x0000000600077306 */ /* 0x000e620000209400 */
[----:B--2---:R-:W-:-:S07]  /*1b40*/  IABS R4, R4 ;  /* 0x0000000400047213 */ /* 0x004fce0000000000 */
[----:B-1----:R-:W1:Y:S02]  /*1b50*/  MUFU.RCP R8, R7 ;  /* 0x0000000700087308 */ /* 0x002e640000001000 */
[----:B-1----:R-:W-:-:S06]  /*1b60*/  VIADD R8, R8, 0xffffffe ;  /* 0x0ffffffe08087836 */ /* 0x002fcc0000000000 */
[----:B------:R-:W1:Y:S02]  /*1b70*/  F2I.FTZ.U32.TRUNC.NTZ R9, R8 ;  /* 0x0000000800097305 */ /* 0x000e64000021f000 */
[----:B-1----:R-:W-:Y:S02]  /*1b80*/  IMAD.MOV R5, RZ, RZ, -R9 ;  /* 0x000000ffff057224 */ /* 0x002fe400078e0a09 */
[----:B------:R-:W-:Y:S02]  /*1b90*/  IMAD.MOV.U32 R8, RZ, RZ, RZ ;  /* 0x000000ffff087224 */ /* 0x000fe400078e00ff */
[----:B------:R-:W-:-:S04]  /*1ba0*/  IMAD R5, R5, R6, RZ ;  /* 0x0000000605057224 */ /* 0x000fc800078e02ff */
[----:B------:R-:W-:-:S06]  /*1bb0*/  IMAD.HI.U32 R5, R9, R5, R8 ;  /* 0x0000000509057227 */ /* 0x000fcc00078e0008 */
[----:B------:R-:W-:-:S05]  /*1bc0*/  IMAD.HI.U32 R7, R5, R4, RZ ;  /* 0x0000000405077227 */ /* 0x000fca00078e00ff */
[----:B------:R-:W-:-:S05]  /*1bd0*/  IADD3 R5, PT, PT, -R7, RZ, RZ ;  /* 0x000000ff07057210 */ /* 0x000fca0007ffe1ff */
[----:B------:R-:W-:Y:S01]  /*1be0*/  IMAD R5, R6, R5, R4 ;  /* 0x0000000506057224 */ /* 0x000fe200078e0204 */
[----:B------:R-:W-:-:S04]  /*1bf0*/  LOP3.LUT R4, R0, UR26, RZ, 0x3c, !PT ;  /* 0x0000001a00047c12 */ /* 0x000fc8000f8e3cff */
[----:B------:R-:W-:Y:S02]  /*1c00*/  ISETP.GT.U32.AND P1, PT, R6, R5, PT ;  /* 0x000000050600720c */ /* 0x000fe40003f24070 */
[----:B------:R-:W-:-:S11]  /*1c10*/  ISETP.GE.AND P0, PT, R4, RZ, PT ;  /* 0x000000ff0400720c */ /* 0x000fd60003f06270 */
[----:B------:R-:W-:Y:S02]  /*1c20*/  @!P1 IMAD.IADD R5, R5, 0x1, -R6 ;  /* 0x0000000105059824 */ /* 0x000fe400078e0a06 */
[----:B------:R-:W-:Y:S01]  /*1c30*/  @!P1 VIADD R7, R7, 0x1 ;  /* 0x0000000107079836 */ /* 0x000fe20000000000 */
[----:B------:R-:W-:Y:S02]  /*1c40*/  ISETP.NE.AND P1, PT, R0, RZ, PT ;  /* 0x000000ff0000720c */ /* 0x000fe40003f25270 */
[----:B------:R-:W-:-:S13]  /*1c50*/  ISETP.GE.U32.AND P2, PT, R5, R6, PT ;  /* 0x000000060500720c */ /* 0x000fda0003f46070 */
        /* <DEDUP_REMOVED lines=15> */
.L_x_1867:
[----:B------:R-:W1:Y:S01]  /*1d50*/  LDCU.64 UR8, c[0x0][0x3c0] ;  /* 0x00007800ff0877ac */ /* 0x000e620008000a00 */
[----:B------:R-:W-:-:S04]  /*1d60*/  UIADD3 UR13, UPT, UPT, UR13, UR14, URZ ;  /* 0x0000000e0d0d7290 */ /* 0x000fc8000fffe0ff */
[----:B-1----:R-:W-:Y:S02]  /*1d70*/  UIMAD.WIDE.U32 UR14, UR13, UR8, URZ ;  /* 0x000000080d0e72a5 */ /* 0x002fe4000f8e00ff */
[----:B------:R-:W-:-:S04]  /*1d80*/  UIMAD UR13, UR13, UR9, URZ ;  /* 0x000000090d0d72a4 */ /* 0x000fc8000f8e02ff */
[----:B------:R-:W-:-:S12]  /*1d90*/  UIADD3 UR13, UPT, UPT, UR15, UR13, URZ ;  /* 0x0000000d0f0d7290 */ /* 0x000fd8000fffe0ff */
.L_x_1868:
        /* <DEDUP_REMOVED lines=14> */
[----:B------:R-:W-:Y:S01]  /*1e80*/  SHF.R.S32.HI R11, RZ, 0x1f, R6 ;  /* 0x0000001fff0b7819 */ /* 0x000fe20000011406 */
[----:B------:R-:W-:Y:S01]  /*1e90*/  IMAD.WIDE.U32 R8, R191, UR10, R8 ;  /* 0x0000000abf087c25 */ /* 0x000fe2000f8e0008 */
[----:B------:R-:W-:Y:S01]  /*1ea0*/  LOP3.LUT R4, R5, 0x1e00, R4, 0xf8, !PT ;  /* 0x00001e0005047812 */ /* 0x000fe200078ef804 */
[----:B------:R-:W5:Y:S01]  /*1eb0*/  LDCU.64 UR12, c[0x0][0x3c8] ;  /* 0x00007900ff0c77ac */ /* 0x000f620008000a00 */
[----:B------:R-:W-:Y:S01]  /*1ec0*/  IADD3 R14, P0, PT, R192, UR36, RZ ;  /* 0x00000024c00e7c10 */ /* 0x000fe2000ff1e0ff */
[----:B------:R-:W-:Y:S01]  /*1ed0*/  IMAD.WIDE.U32 R12, R191, UR8, R12 ;  /* 0x00000008bf0c7c25 */ /* 0x000fe2000f8e000c */
[----:B------:R-:W-:-:S03]  /*1ee0*/  UIMAD.WIDE.U32 UR36, UR20, 0x80, URZ ;  /* 0x00000080142478a5 */ /* 0x000fc6000f8e00ff */
[----:B------:R-:W-:Y:S02]  /*1ef0*/  IMAD R9, R191, UR11, R9 ;  /* 0x0000000bbf097c24 */ /* 0x000fe4000f8e0209 */
[C---:B---3--:R-:W-:Y:S02]  /*1f00*/  IMAD R5, R11.reuse, UR4, RZ ;  /* 0x000000040b057c24 */ /* 0x048fe4000f8e02ff */
[----:B------:R-:W-:Y:S01]  /*1f10*/  IMAD R11, R11, UR6, RZ ;  /* 0x000000060b0b7c24 */ /* 0x000fe2000f8e02ff */
[C---:B------:R-:W-:Y:S01]  /*1f20*/  LOP3.LUT R10, R191.reuse, UR36, RZ, 0xfc, !PT ;  /* 0x00000024bf0a7c12 */ /* 0x040fe2000f8efcff */
        /* <DEDUP_REMOVED lines=20> */
[----:B------:R-:W-:Y:S01]  /*2070*/  SHF.R.U32.HI R0, RZ, 0x1, R194 ;  /* 0x00000001ff007819 */ /* 0x000fe200000116c2 */
[----:B------:R1:W-:Y:S01]  /*2080*/  STL [R1+0x40], R118 ;  /* 0x0000407601007387 */ /* 0x0003e20000100800 */
[----:B------:R-:W-:Y:S01]  /*2090*/  ISETP.GE.AND P0, PT, R191, UR14, PT ;  /* 0x0000000ebf007c0c */ /* 0x000fe2000bf06270 */
[----:B------:R-:W-:Y:S01]  /*20a0*/  IMAD.WIDE.U32 R12, R12, UR26, R14 ;  /* 0x0000001a0c0c7c25 */ /* 0x000fe2000f8e000e */
[----:B------:R-:W-:Y:S01]  /*20b0*/  LOP3.LUT R8, R0, 0x30, RZ, 0xc0, !PT ;  /* 0x0000003000087812 */ /* 0x000fe200078ec0ff */
[----:B------:R1:W-:Y:S01]  /*20c0*/  STL [R1+0x38], R20 ;  /* 0x0000381401007387 */ /* 0x0003e20000100800 */
[----:B------:R-:W-:Y:S01]  /*20d0*/  LOP3.LUT R5, R192, 0x1c0, R6, 0xf8, !PT ;  /* 0x000001c0c0057812 */ /* 0x000fe200078ef806 */
[----:B------:R-:W-:Y:S01]  /*20e0*/  IMAD.U32 R17, RZ, RZ, UR13 ;  /* 0x0000000dff117e24 */ /* 0x000fe2000f8e00ff */
[----:B------:R-:W-:Y:S01]  /*20f0*/  LOP3.LUT R119, R6, 0x200, RZ, 0xc0, !PT ;  /* 0x0000020006777812 */ /* 0x000fe200078ec0ff */
[----:B------:R1:W-:Y:S01]  /*2100*/  STL [R1+0x48], R116 ;  /* 0x0000487401007387 */ /* 0x0003e20000100800 */
[----:B------:R-:W-:Y:S01]  /*2110*/  LEA.HI R117, R41, R8, RZ, 0x1e ;  /* 0x0000000829757211 */ /* 0x000fe200078ff0ff */
[----:B------:R-:W-:Y:S01]  /*2120*/  IMAD R17, R17, UR26, R13 ;  /* 0x0000001a11117c24 */ /* 0x000fe2000f8e020d */
[----:B------:R-:W-:-:S03]  /*2130*/  LOP3.LUT R40, R5, 0x8, R0, 0x78, !PT ;  /* 0x0000000805287812 */ /* 0x000fc600078e7800 */
        /* <DEDUP_REMOVED lines=19> */
.L_x_1871:
[----:B------:R2:W-:Y:S02]  /*2270*/  STS.128 [R116], RZ ;  /* 0x000000ff74007388 */ /* 0x0005e40000000c00 */
.L_x_1870:
[----:B------:R-:W-:Y:S05]  /*2280*/  BSYNC.RECONVERGENT B0 ;  /* 0x0000000000007941 */ /* 0x000fea0003800200 */
.L_x_1869:
[C---:B------:R-:W-:Y:S01]  /*2290*/  VIADD R9, R191.reuse, 0x10 ;  /* 0x00000010bf097836 */ /* 0x040fe20000000000 */
[----:B------:R-:W-:Y:S01]  /*22a0*/  USHF.L.U32 UR16, UR10, 0x6, URZ ;  /* 0x000000060a107899 */ /* 0x000fe200080006ff */
[C---:B------:R-:W-:Y:S01]  /*22b0*/  VIADD R4, R191.reuse, 0x40 ;  /* 0x00000040bf047836 */ /* 0x040fe20000000000 */
[----:B------:R-:W-:Y:S01]  /*22c0*/  USHF.L.U64.HI UR15, UR10, 0x6, UR11 ;  /* 0x000000060a0f7899 */ /* 0x000fe2000801020b */
[----:B------:R-:W-:Y:S01]  /*22d0*/  VIADD R7, R191, 0x60 ;  /* 0x00000060bf077836 */ /* 0x000fe20000000000 */
[----:B------:R-:W-:Y:S01]  /*22e0*/  ISETP.GE.AND P0, PT, R9, UR14, PT ;  /* 0x0000000e09007c0c */ /* 0x000fe2000bf06270 */
[C---:B------:R-:W-:Y:S01]  /*22f0*/  VIADD R8, R191.reuse, 0x50 ;  /* 0x00000050bf087836 */ /* 0x040fe20000000000 */
[----:B------:R-:W-:Y:S01]  /*2300*/  ISETP.GE.AND P4, PT, R4, UR14, PT ;  /* 0x0000000e04007c0c */ /* 0x000fe2000bf86270 */
[----:B------:R-:W-:Y:S01]  /*2310*/  VIADD R4, R191, 0x70 ;  /* 0x00000070bf047836 */ /* 0x000fe20000000000 */
[----:B------:R-:W-:Y:S01]  /*2320*/  ISETP.GE.AND P2, PT, R7, UR14, PT ;  /* 0x0000000e07007c0c */ /* 0x000fe2000bf46270 */
[C---:B------:R-:W-:Y:S01]  /*2330*/  VIADD R7, R191.reuse, 0x20 ;  /* 0x00000020bf077836 */ /* 0x040fe20000000000 */
[----:B------:R-:W-:Y:S01]  /*2340*/  UIADD3 UR4, UPT, UPT, -UR22, UR30, URZ ;  /* 0x0000001e16047290 */ /* 0x000fe2000fffe1ff */
[----:B------:R-:W-:Y:S01]  /*2350*/  BSSY.RECONVERGENT B0, `(.L_x_1872) ;  /* 0x000001c000007945 */ /* 0x000fe20003800200 */
[----:B------:R-:W-:Y:S01]  /*2360*/  ISETP.GE.AND P1, PT, R4, UR14, PT ;  /* 0x0000000e04007c0c */ /* 0x000fe2000bf26270 */
[----:B------:R-:W-:Y:S01]  /*2370*/  VIADD R4, R191, 0x30 ;  /* 0x00000030bf047836 */ /* 0x000fe20000000000 */
[----:B------:R-:W-:Y:S01]  /*2380*/  UIMAD.WIDE.U32 UR38, UR16, UR23, URZ ;  /* 0x00000017102672a5 */ /* 0x000fe2000f8e00ff */
[----:B------:R-:W-:-:S02]  /*2390*/  ISETP.GE.AND P3, PT, R8, UR14, PT ;  /* 0x0000000e08007c0c */ /* 0x000fc4000bf66270 */
        /* <DEDUP_REMOVED lines=23> */
.L_x_1873:
[----:B------:R-:W-:Y:S05]  /*2510*/  BSYNC.RECONVERGENT B0 ;  /* 0x0000000000007941 */ /* 0x000fea0003800200 */
.L_x_1872:
        /* <DEDUP_REMOVED lines=22> */
.L_x_1875:
[----:B------:R-:W-:Y:S05]  /*2680*/  BSYNC.RECONVERGENT B0 ;  /* 0x0000000000007941 */ /* 0x000fea0003800200 */
.L_x_1874:
        /* <DEDUP_REMOVED lines=22> */
.L_x_1877:
[----:B------:R-:W-:Y:S05]  /*27f0*/  BSYNC.RECONVERGENT B0 ;  /* 0x0000000000007941 */ /* 0x000fea0003800200 */
.L_x_1876:
        /* <DEDUP_REMOVED lines=22> */
.L_x_1879:
[----:B------:R-:W-:Y:S05]  /*2960*/  BSYNC.RECONVERGENT B0 ;  /* 0x0000000000007941 */ /* 0x000fea0003800200 */
.L_x_1878:
        /* <DEDUP_REMOVED lines=22> */
.L_x_1881:
[----:B------:R-:W-:Y:S05]  /*2ad0*/  BSYNC.RECONVERGENT B0 ;  /* 0x0000000000007941 */ /* 0x000fea0003800200 */
.L_x_1880:
        /* <DEDUP_REMOVED lines=22> */
.L_x_1883:
[----:B------:R-:W-:Y:S05]  /*2c40*/  BSYNC.RECONVERGENT B0 ;  /* 0x0000000000007941 */ /* 0x000fea0003800200 */
.L_x_1882:
        /* <DEDUP_REMOVED lines=21> */
.L_x_1885:
[----:B------:R-:W-:Y:S05]  /*2da0*/  BSYNC.RECONVERGENT B0 ;  /* 0x0000000000007941 */ /* 0x000fea0003800200 */
.L_x_1884:
        /* <DEDUP_REMOVED lines=18> */
.L_x_1888:
[----:B------:R1:W-:Y:S02]  /*2ed0*/  STS.128 [R116+0x4000], RZ ;  /* 0x004000ff74007388 */ /* 0x0003e40000000c00 */
.L_x_1887:
[----:B------:R-:W-:Y:S05]  /*2ee0*/  BSYNC.RECONVERGENT B0 ;  /* 0x0000000000007941 */ /* 0x000fea0003800200 */
.L_x_1886:
[----:B------:R-:W-:Y:S01]  /*2ef0*/  ISETP.GE.AND P0, PT, R9, UR4, PT ;  /* 0x0000000409007c0c */ /* 0x000fe2000bf06270 */
[----:B------:R-:W-:Y:S01]  /*2f00*/  USHF.L.U64.HI UR17, UR10, 0x4, UR11 ;  /* 0x000000040a117899 */ /* 0x000fe2000801020b */
[----:B------:R-:W-:Y:S01]  /*2f10*/  BSSY.RECONVERGENT B0, `(.L_x_1889) ;  /* 0x0000013000007945 */ /* 0x000fe20003800200 */
[----:B------:R-:W-:Y:S01]  /*2f20*/  USHF.L.U32 UR33, UR10, 0x4, URZ ;  /* 0x000000040a217899 */ /* 0x000fe200080006ff */
[----:B------:R-:W-:Y:S02]  /*2f30*/  ISETP.GE.AND P2, PT, R7, UR4, PT ;  /* 0x0000000407007c0c */ /* 0x000fe4000bf46270 */
[----:B------:R-:W-:-:S07]  /*2f40*/  ISETP.GE.AND P1, PT, R4, UR4, PT ;  /* 0x0000000404007c0c */ /* 0x000fce000bf26270 */
[----:B------:R-:W-:Y:S06]  /*2f50*/  @P0 BRA `(.L_x_1890) ;  /* 0x0000000000380947 */ /* 0x000fec0003800000 */
[----:B------:R-:W5:Y:S02]  /*2f60*/  LDCU UR6, c[0x0][0x440] ;  /* 0x00008800ff0677ac */ /* 0x000f640008000800 */
[----:B-----5:R-:W-:-:S13]  /*2f70*/  ISETP.GE.AND P0, PT, R192, UR6, PT ;  /* 0x00000006c0007c0c */ /* 0x020fda000bf06270 */
[----:B------:R1:W-:Y:S01]  /*2f80*/  @P0 STS.128 [R116+0x4800], RZ ;  /* 0x004800ff74000388 */ /* 0x0003e20000000c00 */
[----:B------:R-:W-:Y:S05]  /*2f90*/  @P0 BRA `(.L_x_1890) ;  /* 0x0000000000280947 */ /* 0x000fea0003800000 */
[----:B------:R-:W-:-:S04]  /*2fa0*/  UIADD3 UR12, UP0, UPT, UR33, UR38, URZ ;  /* 0x00000026210c7290 */ /* 0x000fc8000ff1e0ff */
[----:B------:R-:W-:Y:S02]  /*2fb0*/  UIADD3.X UR6, UPT, UPT, UR17, UR7, URZ, UP0, !UPT ;  /* 0x0000000711067290 */ /* 0x000fe400087fe4ff */
        /* <DEDUP_REMOVED lines=8> */
.L_x_1890:
[----:B------:R-:W-:Y:S05]  /*3040*/  BSYNC.RECONVERGENT B0 ;  /* 0x0000000000007941 */ /* 0x000fea0003800200 */
.L_x_1889:
        /* <DEDUP_REMOVED lines=16> */
.L_x_1892:
[----:B------:R-:W-:Y:S05]  /*3150*/  BSYNC.RECONVERGENT B0 ;  /* 0x0000000000007941 */ /* 0x000fea0003800200 */
.L_x_1891:
        /* <DEDUP_REMOVED lines=20> */
.L_x_1894:
[----:B------:R-:W-:Y:S05]  /*32a0*/  BSYNC.RECONVERGENT B0 ;  /* 0x0000000000007941 */ /* 0x000fea0003800200 */
.L_x_1893:
        /* <DEDUP_REMOVED lines=19> */
[----:B------:R-:W-:Y:S02]  /*33e0*/  USHF.L.U32 UR36, UR8, 0x6, URZ ;  /* 0x0000000608247899 */ /* 0x000fe400080006ff */
[----:B------:R-:W-:Y:S02]  /*33f0*/  USHF.L.U64.HI UR7, UR8, 0x6, UR9 ;  /* 0x0000000608077899 */ /* 0x000fe40008010209 */
[----:B------:R-:W-:Y:S02]  /*3400*/  UIMAD.WIDE.U32 UR36, UR36, UR23, URZ ;  /* 0x00000017242472a5 */ /* 0x000fe4000f8e00ff */
[----:B------:R-:W-:Y:S01]  /*3410*/  UIMAD UR7, UR7, UR23, URZ ;  /* 0x00000017070772a4 */ /* 0x000fe2000f8e02ff */
[----:B------:R-:W-:-:S03]  /*3420*/  UMOV UR12, URZ ;  /* 0x000000ff000c7c82 */ /* 0x000fc60008000000 */
[----:B------:R-:W-:Y:S01]  /*3430*/  UIADD3 UR7, UPT, UPT, UR37, UR7, URZ ;  /* 0x0000000725077290 */ /* 0x000fe2000fffe0ff */
        /* <DEDUP_REMOVED lines=18> */
.L_x_1897:
[----:B------:R2:W-:Y:S01]  /*3560*/  STS.128 [R116+0x6000], RZ ;  /* 0x006000ff74007388 */ /* 0x0005e20000000c00 */
[----:B------:R-:W-:Y:S05]  /*3570*/  BRA `(.L_x_1898) ;  /* 0x0000000000047947 */ /* 0x000fea0003800000 */
.L_x_1896:
[----:B------:R2:W-:Y:S02]  /*3580*/  STS.128 [R116+0x6000], RZ ;  /* 0x006000ff74007388 */ /* 0x0005e40000000c00 */
.L_x_1898:
[----:B------:R-:W-:Y:S05]  /*3590*/  BSYNC.RECONVERGENT B0 ;  /* 0x0000000000007941 */ /* 0x000fea0003800200 */
.L_x_1895:
[----:B------:R-:W-:Y:S01]  /*35a0*/  ISETP.GE.AND P0, PT, R9, UR4, PT ;  /* 0x0000000409007c0c */ /* 0x000fe2000bf06270 */
[----:B------:R-:W-:Y:S01]  /*35b0*/  IMAD.SHL.U32 R195, R194, 0x20, RZ ;  /* 0x00000020c2c37824 */ /* 0x000fe200078e00ff */
[----:B------:R-:W-:Y:S01]  /*35c0*/  ISETP.GE.AND P1, PT, R4, UR4, PT ;  /* 0x0000000404007c0c */ /* 0x000fe2000bf26270 */
[----:B------:R-:W-:Y:S01]  /*35d0*/  BSSY.RECONVERGENT B0, `(.L_x_1899) ;  /* 0x000001a000007945 */ /* 0x000fe20003800200 */
[----:B------:R-:W-:Y:S02]  /*35e0*/  LOP3.LUT R4, R5, 0x8, R194, 0x78, !PT ;  /* 0x0000000805047812 */ /* 0x000fe400078e78c2 */
[----:B------:R-:W-:Y:S02]  /*35f0*/  LOP3.LUT R195, R195, 0x7c00, RZ, 0xc0, !PT ;  /* 0x00007c00c3c37812 */ /* 0x000fe400078ec0ff */
[----:B------:R-:W-:Y:S02]  /*3600*/  LOP3.LUT R21, R6, 0x400, RZ, 0xc0, !PT ;  /* 0x0000040006157812 */ /* 0x000fe400078ec0ff */
[----:B------:R-:W-:-:S02]  /*3610*/  LOP3.LUT R5, R195, 0x200, R6, 0xf8, !PT ;  /* 0x00000200c3057812 */ /* 0x000fc400078ef806 */
[----:B------:R-:W-:Y:S01]  /*3620*/  ISETP.GE.AND P2, PT, R7, UR4, PT ;  /* 0x0000000407007c0c */ /* 0x000fe2000bf46270 */
[----:B------:R1:W-:Y:S01]  /*3630*/  @P0 STS.128 [R116+0x6800], RZ ;  /* 0x006800ff74000388 */ /* 0x0003e20000000c00 */
[----:B------:R-:W-:Y:S02]  /*3640*/  IMAD R21, R4, 0x2, R21 ;  /* 0x0000000204157824 */ /* 0x000fe400078e0215 */
[----:B------:R-:W-:Y:S01]  /*3650*/  IMAD.IADD R6, R40, 0x1, R5 ;  /* 0x0000000128067824 */ /* 0x000fe200078e0205 */
[----:B------:R-:W-:Y:S08]  /*3660*/  @P0 BRA `(.L_x_1900) ;  /* 0x0000000000400947 */ /* 0x000ff00003800000 */
        /* <DEDUP_REMOVED lines=16> */
.L_x_1900:
[----:B------:R-:W-:Y:S05]  /*3770*/  BSYNC.RECONVERGENT B0 ;  /* 0x0000000000007941 */ /* 0x000fea0003800200 */
.L_x_1899:
        /* <DEDUP_REMOVED lines=18> */
.L_x_1902:
[----:B------:R-:W-:Y:S05]  /*38a0*/  BSYNC.RECONVERGENT B0 ;  /* 0x0000000000007941 */ /* 0x000fea0003800200 */
.L_x_1901:
        /* <DEDUP_REMOVED lines=20> */
.L_x_1904:
[----:B------:R-:W-:Y:S05]  /*39f0*/  BSYNC.RECONVERGENT B0 ;  /* 0x0000000000007941 */ /* 0x000fea0003800200 */
.L_x_1903:
[----:B------:R-:W-:Y:S01]  /*3a00*/  LDSM.16.M88.4 R24, [R21+UR5+0x4000] ;  /* 0x004000051518783b */ /* 0x000fe20008000200 */
[----:B------:R-:W-:Y:S01]  /*3a10*/  R2P PR, R194, 0x6 ;  /* 0x00000006c2007804 */ /* 0x000fe20000000000 */
[----:B------:R-:W-:Y:S01]  /*3a20*/  IMAD.MOV.U32 R5, RZ, RZ, 0x20 ;  /* 0x00000020ff057424 */ /* 0x000fe200078e00ff */
[----:B------:R-:W-:Y:S01]  /*3a30*/  UISETP.GE.U32.AND UP2, UPT, UR30, 0x41, UPT ;  /* 0x000000411e00788c */ /* 0x000fe2000bf46070 */
[----:B------:R-:W5:Y:S01]  /*3a40*/  LDSM.16.M88.4 R56, [R6+0x2000] ;  /* 0x002000000638783b */ /* 0x000f620000000200 */
[----:B------:R-:W-:Y:S01]  /*3a50*/  VIADD R4, R21, UR5 ;  /* 0x0000000515047c36 */ /* 0x000fe20008000000 */
[----:B------:R-:W2:Y:S01]  /*3a60*/  LDCU.U8 UR8, c[0x0][0x4f8] ;  /* 0x00009f00ff0877ac */ /* 0x000ea20008000000 */
[----:B------:R-:W-:Y:S01]  /*3a70*/  SEL R5, R5, 0xffffffe0, !P1 ;  /* 0xffffffe005057807 */ /* 0x000fe20004800000 */
[----:B------:R-:W4:Y:S04]  /*3a80*/  LDSM.16.M88.4 R84, [R21+UR5+0x4800] ;  /* 0x004800051554783b */ /* 0x000f280008000200 */
[----:B------:R-:W4:Y:S01]  /*3a90*/  LDSM.16.M88.4 R68, [R21+UR5+0x5000] ;  /* 0x005000051544783b */ /* 0x000f220008000200 */
[----:B-1----:R-:W-:-:S02]  /*3aa0*/  IMAD.IADD R20, R4, 0x1, R5 ;  /* 0x0000000104147824 */ /* 0x002fc400078e0205 */
[----:B------:R-:W-:Y:S01]  /*3ab0*/  IMAD.IADD R7, R6, 0x1, R5 ;  /* 0x0000000106077824 */ /* 0x000fe200078e0205 */
[----:B------:R-:W1:Y:S04]  /*3ac0*/  LDSM.16.M88.4 R96, [R21+UR5+0x5800] ;  /* 0x005800051560783b */ /* 0x000e680008000200 */
[----:B------:R-:W1:Y:S04]  /*3ad0*/  LDSM.16.M88.4 R52, [R6] ;  /* 0x000000000634783b */ /* 0x000e680000000200 */
[----:B------:R-:W-:Y:S04]  /*3ae0*/  LDSM.16.M88.4 R48, [R20+0x4000] ;  /* 0x004000001430783b */ /* 0x000fe80000000200 */
[----:B---3--:R-:W3:Y:S04]  /*3af0*/  LDSM.16.M88.4 R16, [R7+0x2000] ;  /* 0x002000000710783b */ /* 0x008ee80000000200 */
[----:B--2---:R-:W2:Y:S04]  /*3b00*/  LDSM.16.M88.4 R12, [R20+0x4800] ;  /* 0x00480000140c783b */ /* 0x004ea80000000200 */
[----:B------:R-:W2:Y:S04]  /*3b10*/  LDSM.16.M88.4 R8, [R20+0x5000] ;  /* 0x005000001408783b */ /* 0x000ea80000000200 */
[----:B------:R-:W2:Y:S01]  /*3b20*/  LDSM.16.M88.4 R120, [R20+0x5800] ;  /* 0x005800001478783b */ /* 0x000ea20000000200 */
[C---:B-----5:R-:W-:Y:S03]  /*3b30*/  HMMA.16816.F32.BF16 R32, R56.reuse, R24, RZ ;  /* 0x000000183820723c */ /* 0x060fe600000418ff */
[----:B------:R5:W2:Y:S04]  /*3b40*/  LDSM.16.M88.4 R44, [R7] ;  /* 0x00000000072c783b */ /* 0x000aa80000000200 */
[----:B------:R-:W0:Y:S01]  /*3b50*/  LDGDEPBAR ;  /* 0x00000000000079af */ /* 0x000e220000000000 */
[C---:B------:R-:W-:Y:S08]  /*3b60*/  HMMA.16816.F32.BF16 R28, R56.reuse, R26, RZ ;  /* 0x0000001a381c723c */ /* 0x040ff000000418ff */
[C---:B----4-:R-:W-:Y:S08]  /*3b70*/  HMMA.16816.F32.BF16 R92, R56.reuse, R84, RZ ;  /* 0x00000054385c723c */ /* 0x050ff000000418ff */
[----:B------:R-:W-:Y:S01]  /*3b80*/  HMMA.16816.F32.BF16 R76, R56, R68, RZ ;  /* 0x00000044384c723c */ /* 0x000fe200000418ff */
[----:B-----5:R-:W-:-:S05]  /*3b90*/  IMAD.MOV.U32 R7, RZ, RZ, 0x40 ;  /* 0x00000040ff077424 */ /* 0x020fca00078e00ff */
[----:B------:R-:W-:Y:S02]  /*3ba0*/  SEL R7, R7, 0xffffffc0, !P2 ;  /* 0xffffffc007077807 */ /* 0x000fe40005000000 */
[C---:B-1----:R-:W-:Y:S03]  /*3bb0*/  HMMA.16816.F32.BF16 R60, R56.reuse, R96, RZ ;  /* 0x00000060383c723c */ /* 0x042fe600000418ff */
[--C-:B------:R-:W-:Y:S02]  /*3bc0*/  IMAD.IADD R6, R6, 0x1, R7.reuse ;  /* 0x0000000106067824 */ /* 0x100fe400078e0207 */
[----:B------:R-:W-:Y:S02]  /*3bd0*/  IMAD.IADD R42, R4, 0x1, R7 ;  /* 0x00000001042a7824 */ /* 0x000fe400078e0207 */
[C---:B------:R-:W-:Y:S01]  /*3be0*/  IMAD.IADD R43, R5.reuse, 0x1, R6 ;  /* 0x00000001052b7824 */ /* 0x040fe200078e0206 */
[----:B------:R-:W-:Y:S01]  /*3bf0*/  HMMA.16816.F32.BF16 R88, R56, R86, RZ ;  /* 0x000000563858723c */ /* 0x000fe200000418ff */
[----:B------:R-:W-:Y:S01]  /*3c00*/  LDSM.16.M88.4 R108, [R6+0x2000] ;  /* 0x00200000066c783b */ /* 0x000fe20000000200 */
[----:B------:R-:W-:-:S03]  /*3c10*/  IMAD.IADD R4, R5, 0x1, R42 ;  /* 0x0000000105047824 */ /* 0x000fc600078e022a */
[----:B------:R1:W-:Y:S03]  /*3c20*/  LDSM.16.M88.4 R112, [R6] ;  /* 0x000000000670783b */ /* 0x0003e60000000200 */
[C---:B------:R-:W-:Y:S01]  /*3c30*/  HMMA.16816.F32.BF16 R72, R56.reuse, R70, RZ ;  /* 0x000000463848723c */ /* 0x040fe200000418ff */
[----:B------:R-:W-:Y:S04]  /*3c40*/  LDSM.16.M88.4 R104, [R42+0x4800] ;  /* 0x004800002a68783b */ /* 0x000fe80000000200 */
[----:B------:R-:W-:Y:S03]  /*3c50*/  LDSM.16.M88.4 R100, [R42+0x5000] ;  /* 0x005000002a64783b */ /* 0x000fe60000000200 */
[----:B------:R-:W-:Y:S08]  /*3c60*/  HMMA.16816.F32.BF16 R56, R56, R98, RZ ;  /* 0x000000623838723c */ /* 0x000ff000000418ff */
[----:B------:R-:W-:Y:S01]  /*3c70*/  HMMA.16816.F32.BF16 R36, R52, R24, RZ ;  /* 0x000000183424723c */ /* 0x000fe200000418ff */
[----:B-1----:R-:W-:-:S07]  /*3c80*/  SHF.R.U32.HI R6, RZ, 0x2, R194 ;  /* 0x00000002ff067819 */ /* 0x002fce00000116c2 */
[----:B---3--:R-:W-:Y:S01]  /*3c90*/  HMMA.16816.F32.BF16 R32, R16, R48, R32 ;  /* 0x000000301020723c */ /* 0x008fe20000041820 */
[----:B------:R-:W-:-:S07]  /*3ca0*/  LOP3.LUT R6, R6, 0x7, RZ, 0xc0, !PT ;  /* 0x0000000706067812 */ /* 0x000fce00078ec0ff */
[C---:B--2---:R-:W-:Y:S08]  /*3cb0*/  HMMA.16816.F32.BF16 R92, R16.reuse, R12, R92 ;  /* 0x0000000c105c723c */ /* 0x044ff0000004185c */
[C---:B------:R-:W-:Y:S08]  /*3cc0*/  HMMA.16816.F32.BF16 R76, R16.reuse, R8, R76 ;  /* 0x00000008104c723c */ /* 0x040ff0000004184c */
[C---:B------:R-:W-:Y:S08]  /*3cd0*/  HMMA.16816.F32.BF16 R60, R16.reuse, R120, R60 ;  /* 0x00000078103c723c */ /* 0x040ff0000004183c */
[C---:B------:R-:W-:Y:S08]  /*3ce0*/  HMMA.16816.F32.BF16 R28, R16.reuse, R50, R28 ;  /* 0x00000032101c723c */ /* 0x040ff0000004181c */
[C---:B------:R-:W-:Y:S08]  /*3cf0*/  HMMA.16816.F32.BF16 R88, R16.reuse, R14, R88 ;  /* 0x0000000e1058723c */ /* 0x040ff00000041858 */
[C---:B------:R-:W-:Y:S08]  /*3d00*/  HMMA.16816.F32.BF16 R72, R16.reuse, R10, R72 ;  /* 0x0000000a1048723c */ /* 0x040ff00000041848 */
[----:B------:R-:W-:Y:S01]  /*3d10*/  HMMA.16816.F32.BF16 R56, R16, R122, R56 ;  /* 0x0000007a1038723c */ /* 0x000fe20000041838 */
[----:B------:R-:W1:Y:S07]  /*3d20*/  LDSM.16.M88.4 R16, [R42+0x4000] ;  /* 0x004000002a10783b */ /* 0x000e6e0000000200 */
[C---:B------:R-:W-:Y:S08]  /*3d30*/  HMMA.16816.F32.BF16 R24, R52.reuse, R26, RZ ;  /* 0x0000001a3418723c */ /* 0x040ff000000418ff */
[C---:B------:R-:W-:Y:S08]  /*3d40*/  HMMA.16816.F32.BF16 R20, R52.reuse, R84, RZ ;  /* 0x000000543414723c */ /* 0x040ff000000418ff */
[C---:B------:R-:W-:Y:S08]  /*3d50*/  HMMA.16816.F32.BF16 R84, R52.reuse, R86, RZ ;  /* 0x000000563454723c */ /* 0x040ff000000418ff */
[C---:B------:R-:W-:Y:S08]  /*3d60*/  HMMA.16816.F32.BF16 R80, R52.reuse, R68, RZ ;  /* 0x000000443450723c */ /* 0x040ff000000418ff */
[C---:B------:R-:W-:Y:S08]  /*3d70*/  HMMA.16816.F32.BF16 R68, R52.reuse, R70, RZ ;  /* 0x000000463444723c */ /* 0x040ff000000418ff */
[C---:B------:R-:W-:Y:S08]  /*3d80*/  HMMA.16816.F32.BF16 R64, R52.reuse, R96, RZ ;  /* 0x000000603440723c */ /* 0x040ff000000418ff */
[----:B------:R-:W-:Y:S01]  /*3d90*/  HMMA.16816.F32.BF16 R52, R52, R98, RZ ;  /* 0x000000623434723c */ /* 0x000fe200000418ff */
[----:B------:R-:W2:Y:S07]  /*3da0*/  LDSM.16.M88.4 R96, [R42+0x5800] ;  /* 0x005800002a60783b */ /* 0x000eae0000000200 */
[C---:B------:R-:W-:Y:S08]  /*3db0*/  HMMA.16816.F32.BF16 R36, R44.reuse, R48, R36 ;  /* 0x000000302c24723c */ /* 0x040ff00000041824 */
[C---:B------:R-:W-:Y:S01]  /*3dc0*/  HMMA.16816.F32.BF16 R24, R44.reuse, R50, R24 ;  /* 0x000000322c18723c */ /* 0x040fe20000041818 */
[----:B------:R-:W-:Y:S07]  /*3dd0*/  LDSM.16.M88.4 R48, [R4+0x4000] ;  /* 0x004000000430783b */ /* 0x000fee0000000200 */
[C---:B------:R-:W-:Y:S08]  /*3de0*/  HMMA.16816.F32.BF16 R20, R44.reuse, R12, R20 ;  /* 0x0000000c2c14723c */ /* 0x040ff00000041814 */
[C---:B------:R-:W-:Y:S01]  /*3df0*/  HMMA.16816.F32.BF16 R84, R44.reuse, R14, R84 ;  /* 0x0000000e2c54723c */ /* 0x040fe20000041854 */
[----:B------:R-:W3:Y:S07]  /*3e00*/  LDSM.16.M88.4 R12, [R43] ;  /* 0x000000002b0c783b */ /* 0x000eee0000000200 */
[C---:B------:R-:W-:Y:S08]  /*3e10*/  HMMA.16816.F32.BF16 R80, R44.reuse, R8, R80 ;  /* 0x000000082c50723c */ /* 0x040ff00000041850 */
[C---:B------:R-:W-:Y:S08]  /*3e20*/  HMMA.16816.F32.BF16 R64, R44.reuse, R120, R64 ;  /* 0x000000782c40723c */ /* 0x040ff00000041840 */
[C---:B------:R-:W-:Y:S01]  /*3e30*/  HMMA.16816.F32.BF16 R68, R44.reuse, R10, R68 ;  /* 0x0000000a2c44723c */ /* 0x040fe20000041844 */
[----:B------:R-:W-:Y:S07]  /*3e40*/  LDSM.16.M88.4 R8, [R43+0x2000] ;  /* 0x002000002b08783b */ /* 0x000fee0000000200 */
[----:B------:R-:W-:Y:S01]  /*3e50*/  HMMA.16816.F32.BF16 R52, R44, R122, R52 ;  /* 0x0000007a2c34723c */ /* 0x000fe20000041834 */
[----:B------:R-:W4:Y:S07]  /*3e60*/  LDSM.16.M88.4 R44, [R4+0x4800] ;  /* 0x00480000042c783b */ /* 0x000f2e0000000200 */
[-C--:B-1----:R-:W-:Y:S08]  /*3e70*/  HMMA.16816.F32.BF16 R32, R108, R16.reuse, R32 ;  /* 0x000000106c20723c */ /* 0x082ff00000041820 */
[----:B------:R-:W-:Y:S08]  /*3e80*/  HMMA.16816.F32.BF16 R36, R112, R16, R36 ;  /* 0x000000107024723c */ /* 0x000ff00000041824 */
[-C--:B------:R-:W-:Y:S08]  /*3e90*/  HMMA.16816.F32.BF16 R28, R108, R18.reuse, R28 ;  /* 0x000000126c1c723c */ /* 0x080ff0000004181c */
[C---:B------:R-:W-:Y:S01]  /*3ea0*/  HMMA.16816.F32.BF16 R24, R112.reuse, R18, R24 ;  /* 0x000000127018723c */ /* 0x040fe20000041818 */
[----:B------:R-:W1:Y:S07]  /*3eb0*/  LDSM.16.M88.4 R16, [R4+0x5000] ;  /* 0x005000000410783b */ /* 0x000e6e0000000200 */
[-C--:B------:R-:W-:Y:S08]  /*3ec0*/  HMMA.16816.F32.BF16 R20, R112, R104.reuse, R20 ;  /* 0x000000687014723c */ /* 0x080ff00000041814 */
[C---:B------:R-:W-:Y:S08]  /*3ed0*/  HMMA.16816.F32.BF16 R92, R108.reuse, R104, R92 ;  /* 0x000000686c5c723c */ /* 0x040ff0000004185c */
[-C--:B------:R-:W-:Y:S08]  /*3ee0*/  HMMA.16816.F32.BF16 R88, R108, R106.reuse, R88 ;  /* 0x0000006a6c58723c */ /* 0x080ff00000041858 */
[----:B------:R-:W-:Y:S08]  /*3ef0*/  HMMA.16816.F32.BF16 R84, R112, R106, R84 ;  /* 0x0000006a7054723c */ /* 0x000ff00000041854 */
[-C--:B------:R-:W-:Y:S08]  /*3f00*/  HMMA.16816.F32.BF16 R76, R108, R100.reuse, R76 ;  /* 0x000000646c4c723c */ /* 0x080ff0000004184c */
[----:B------:R-:W-:Y:S08]  /*3f10*/  HMMA.16816.F32.BF16 R80, R112, R100, R80 ;  /* 0x000000647050723c */ /* 0x000ff00000041850 */
[C---:B--2---:R-:W-:Y:S08]  /*3f20*/  HMMA.16816.F32.BF16 R60, R108.reuse, R96, R60 ;  /* 0x000000606c3c723c */ /* 0x044ff0000004183c */
[C---:B------:R-:W-:Y:S08]  /*3f30*/  HMMA.16816.F32.BF16 R72, R108.reuse, R102, R72 ;  /* 0x000000666c48723c */ /* 0x040ff00000041848 */
[----:B------:R-:W-:Y:S08]  /*3f40*/  HMMA.16816.F32.BF16 R56, R108, R98, R56 ;  /* 0x000000626c38723c */ /* 0x000ff00000041838 */
[C---:B------:R-:W-:Y:S08]  /*3f50*/  HMMA.16816.F32.BF16 R68, R112.reuse, R102, R68 ;  /* 0x000000667044723c */ /* 0x040ff00000041844 */
[C---:B------:R-:W-:Y:S08]  /*3f60*/  HMMA.16816.F32.BF16 R64, R112.reuse, R96, R64 ;  /* 0x000000607040723c */ /* 0x040ff00000041840 */
[----:B------:R-:W-:Y:S08]  /*3f70*/  HMMA.16816.F32.BF16 R52, R112, R98, R52 ;  /* 0x000000627034723c */ /* 0x000ff00000041834 */
[----:B---3--:R-:W-:Y:S01]  /*3f80*/  HMMA.16816.F32.BF16 R96, R12, R48, R36 ;  /* 0x000000300c60723c */ /* 0x008fe20000041824 */
[----:B------:R-:W-:Y:S01]  /*3f90*/  LOP3.LUT R39, R0, 0x1f0, RZ, 0xc0, !PT ;  /* 0x000001f000277812 */ /* 0x000fe200078ec0ff */
[----:B------:R-:W-:-:S03]  /*3fa0*/  IMAD.SHL.U32 R0, R194, 0x2, RZ ;  /* 0x00000002c2007824 */ /* 0x000fc600078e00ff */
[----:B------:R-:W-:Y:S01]  /*3fb0*/  IADD3 R39, PT, PT, R6, UR27, R39 ;  /* 0x0000001b06277c10 */ /* 0x000fe2000fffe027 */
[----:B------:R-:W-:Y:S01]  /*3fc0*/  IMAD.U32 R6, RZ, RZ, UR30 ;  /* 0x0000001eff067e24 */ /* 0x000fe2000f8e00ff */
[----:B------:R-:W-:Y:S01]  /*3fd0*/  LOP3.LUT R0, R0, 0x6, RZ, 0xc0, !PT ;  /* 0x0000000600007812 */ /* 0x000fe200078ec0ff */
[-C--:B----4-:R-:W-:Y:S08]  /*3fe0*/  HMMA.16816.F32.BF16 R20, R12, R44.reuse, R20 ;  /* 0x0000002c0c14723c */ /* 0x090ff00000041814 */
[C---:B------:R-:W-:Y:S08]  /*3ff0*/  HMMA.16816.F32.BF16 R92, R8.reuse, R44, R92 ;  /* 0x0000002c085c723c */ /* 0x040ff0000004185c */
[-C--:B------:R-:W-:Y:S08]  /*4000*/  HMMA.16816.F32.BF16 R88, R8, R46.reuse, R88 ;  /* 0x0000002e0858723c */ /* 0x080ff00000041858 */
[----:B------:R-:W-:Y:S01]  /*4010*/  HMMA.16816.F32.BF16 R84, R12, R46, R84 ;  /* 0x0000002e0c54723c */ /* 0x000fe20000041854 */
[----:B------:R2:W3:Y:S01]  /*4020*/  LDSM.16.M88.4 R44, [R4+0x5800] ;  /* 0x00580000042c783b */ /* 0x0004e20000000200 */
[----:B------:R-:W-:-:S06]  /*4030*/  DEPBAR.LE SB0, 0x0 ;  /* 0x000080000000791a */ /* 0x000fcc0000000000 */
[-C--:B-1----:R-:W-:Y:S08]  /*4040*/  HMMA.16816.F32.BF16 R80, R12, R16.reuse, R80 ;  /* 0x000000100c50723c */ /* 0x082ff00000041850 */
[----:B------:R-:W-:Y:S01]  /*4050*/  HMMA.16816.F32.BF16 R76, R8, R16, R76 ;  /* 0x00000010084c723c */ /* 0x000fe2000004184c */
[----:B------:R-:W-:-:S04]  /*4060*/  VIADD R17, R0, UR22 ;  /* 0x0000001600117c36 */ /* 0x000fc80008000000 */
[C---:B------:R-:W-:Y:S01]  /*4070*/  VIADD R101, R17.reuse, 0x1 ;  /* 0x0000000111657836 */ /* 0x040fe20000000000 */
[C---:B------:R-:W-:Y:S01]  /*4080*/  ISETP.GE.U32.AND P4, PT, R17.reuse, UR30, PT ;  /* 0x0000001e11007c0c */ /* 0x040fe2000bf86070 */
[----:B------:R-:W-:Y:S01]  /*4090*/  VIADD R37, R17, 0x10 ;  /* 0x0000001011257836 */ /* 0x000fe20000000000 */
[----:B--2---:R-:W-:Y:S01]  /*40a0*/  IADD3 R4, PT, PT, R6, -UR31, R39 ;  /* 0x8000001f06047c10 */ /* 0x004fe2000fffe027 */
[----:B------:R-:W-:Y:S01]  /*40b0*/  HMMA.16816.F32.BF16 R72, R8, R18, R72 ;  /* 0x000000120848723c */ /* 0x000fe20000041848 */
[----:B------:R-:W-:Y:S02]  /*40c0*/  ISETP.GE.U32.AND P3, PT, R101, UR30, PT ;  /* 0x0000001e65007c0c */ /* 0x000fe4000bf66070 */
[----:B------:R-:W-:Y:S01]  /*40d0*/  ISETP.GE.U32.AND P6, PT, R37, UR30, PT ;  /* 0x0000001e25007c0c */ /* 0x000fe2000bfc6070 */
[C---:B------:R-:W-:Y:S02]  /*40e0*/  VIADD R0, R4.reuse, 0x8 ;  /* 0x0000000804007836 */ /* 0x040fe40000000000 */
[----:B------:R-:W-:-:S02]  /*40f0*/  IMAD.IADD R103, R4, 0x1, -R17 ;  /* 0x0000000104677824 */ /* 0x000fc400078e0a11 */
[----:B------:R-:W-:Y:S01]  /*4100*/  HMMA.16816.F32.BF16 R68, R12, R18, R68 ;  /* 0x000000120c44723c */ /* 0x000fe20000041844 */
[C---:B------:R-:W-:Y:S02]  /*4110*/  IMAD.IADD R18, R0.reuse, 0x1, -R101 ;  /* 0x0000000100127824 */ /* 0x040fe400078e0a65 */
[C---:B------:R-:W-:Y:S01]  /*4120*/  IMAD.IADD R19, R0.reuse, 0x1, -R17 ;  /* 0x0000000100137824 */ /* 0x040fe200078e0a11 */
[----:B------:R-:W-:Y:S01]  /*4130*/  IABS R103, R103 ;  /* 0x0000006700677213 */ /* 0x000fe20000000000 */
[----:B------:R-:W-:Y:S01]  /*4140*/  IMAD.IADD R6, R0, 0x1, -R37 ;  /* 0x0000000100067824 */ /* 0x000fe200078e0a25 */
[----:B------:R-:W-:Y:S02]  /*4150*/  IABS R18, R18 ;  /* 0x0000001200127213 */ /* 0x000fe40000000000 */
[----:B------:R-:W-:Y:S01]  /*4160*/  HMMA.16816.F32.BF16 R32, R8, R48, R32 ;  /* 0x000000300820723c */ /* 0x000fe20000041820 */
[----:B------:R-:W-:Y:S01]  /*4170*/  VIADD R49, R17, 0x9 ;  /* 0x0000000911317836 */ /* 0x000fe20000000000 */
[----:B------:R-:W-:-:S02]  /*4180*/  I2FP.F32.S32 R148, R18 ;  /* 0x0000001200947245 */ /* 0x000fc40000201400 */
[----:B------:R-:W-:Y:S01]  /*4190*/  IABS R19, R19 ;  /* 0x0000001300137213 */ /* 0x000fe20000000000 */
[----:B------:R-:W-:Y:S01]  /*41a0*/  IMAD.IADD R16, R0, 0x1, -R49 ;  /* 0x0000000100107824 */ /* 0x000fe200078e0a31 */
[----:B------:R-:W-:Y:S01]  /*41b0*/  IABS R6, R6 ;  /* 0x0000000600067213 */ /* 0x000fe20000000000 */
[----:B------:R-:W-:Y:S01]  /*41c0*/  FFMA.FTZ R148, R148, -UR12, R99 ;  /* 0x8000000c94947c23 */ /* 0x000fe20008010063 */
[-C--:B------:R-:W-:Y:S01]  /*41d0*/  HMMA.16816.F32.BF16 R24, R12, R50.reuse, R24 ;  /* 0x000000320c18723c */ /* 0x080fe20000041818 */
[----:B------:R-:W-:Y:S01]  /*41e0*/  I2FP.F32.S32 R43, R19 ;  /* 0x00000013002b7245 */ /* 0x000fe20000201400 */
[----:B------:R-:W-:Y:S01]  /*41f0*/  VIADD R99, R17, 0x11 ;  /* 0x0000001111637836 */ /* 0x000fe20000000000 */
[----:B------:R-:W-:Y:S02]  /*4200*/  IABS R16, R16 ;  /* 0x0000001000107213 */ /* 0x000fe40000000000 */
[----:B------:R-:W-:Y:S01]  /*4210*/  I2FP.F32.S32 R19, R6 ;  /* 0x0000000600137245 */ /* 0x000fe20000201400 */
[----:B------:R-:W-:Y:S01]  /*4220*/  FFMA.FTZ R98, R43, -UR12, R98 ;  /* 0x8000000c2b627c23 */ /* 0x000fe20008010062 */
[----:B------:R-:W-:Y:S01]  /*4230*/  I2FP.F32.S32 R18, R16 ;  /* 0x0000001000127245 */ /* 0x000fe20000201400 */
[----:B------:R-:W-:Y:S01]  /*4240*/  HMMA.16816.F32.BF16 R28, R8, R50, R28 ;  /* 0x00000032081c723c */ /* 0x000fe2000004181c */
[----:B------:R-:W-:-:S02]  /*4250*/  IMAD.IADD R16, R0, 0x1, -R99 ;  /* 0x0000000100107824 */ /* 0x000fc400078e0a63 */
[----:B------:R-:W-:Y:S01]  /*4260*/  FFMA.FTZ R236, R19, -UR12, R22 ;  /* 0x8000000c13ec7c23 */ /* 0x000fe20008010016 */
[----:B------:R-:W-:Y:S01]  /*4270*/  VIADD R51, R17, 0x18 ;  /* 0x0000001811337836 */ /* 0x000fe20000000000 */
[----:B------:R-:W-:Y:S01]  /*4280*/  ISETP.GE.U32.AND P0, PT, R49, UR30, PT ;  /* 0x0000001e31007c0c */ /* 0x000fe2000bf06070 */
[C---:B------:R-:W-:Y:S01]  /*4290*/  VIADD R43, R17.reuse, 0x20 ;  /* 0x00000020112b7836 */ /* 0x040fe20000000000 */
[----:B------:R-:W-:Y:S01]  /*42a0*/  IABS R16, R16 ;  /* 0x0000001000107213 */ /* 0x000fe20000000000 */
[C---:B------:R-:W-:Y:S01]  /*42b0*/  VIADD R19, R17.reuse, 0x21 ;  /* 0x0000002111137836 */ /* 0x040fe20000000000 */
[-C--:B---3--:R-:W-:Y:S01]  /*42c0*/  HMMA.16816.F32.BF16 R64, R12, R44.reuse, R64 ;  /* 0x0000002c0c40723c */ /* 0x088fe20000041840 */
[----:B------:R-:W-:Y:S01]  /*42d0*/  IMAD.IADD R36, R0, 0x1, -R43 ;  /* 0x0000000100247824 */ /* 0x000fe200078e0a2b */
[----:B------:R-:W-:Y:S01]  /*42e0*/  I2FP.F32.S32 R16, R16 ;  /* 0x0000001000107245 */ /* 0x000fe20000201400 */
[----:B------:R-:W-:Y:S01]  /*42f0*/  FFMA.FTZ R18, R18, -UR12, R27 ;  /* 0x8000000c12127c23 */ /* 0x000fe2000801001b */
[C---:B------:R-:W-:Y:S01]  /*4300*/  IMAD.IADD R27, R0.reuse, 0x1, -R51 ;  /* 0x00000001001b7824 */ /* 0x040fe200078e0a33 */
[----:B------:R-:W-:Y:S01]  /*4310*/  I2FP.F32.S32 R103, R103 ;  /* 0x0000006700677245 */ /* 0x000fe20000201400 */
[----:B------:R-:W-:Y:S01]  /*4320*/  IMAD.IADD R22, R0, 0x1, -R19 ;  /* 0x0000000100167824 */ /* 0x000fe200078e0a13 */
[----:B------:R-:W-:Y:S01]  /*4330*/  IABS R36, R36 ;  /* 0x0000002400247213 */ /* 0x000fe20000000000 */
[----:B------:R-:W-:Y:S01]  /*4340*/  HMMA.16816.F32.BF16 R60, R8, R44, R60 ;  /* 0x0000002c083c723c */ /* 0x000fe2000004183c */
[----:B------:R-:W-:Y:S01]  /*4350*/  IABS R27, R27 ;  /* 0x0000001b001b7213 */ /* 0x000fe20000000000 */
[----:B------:R-:W-:Y:S01]  /*4360*/  FFMA.FTZ R16, R16, -UR12, R23 ;  /* 0x8000000c10107c23 */ /* 0x000fe20008010017 */
[----:B------:R-:W-:Y:S01]  /*4370*/  VIADD R45, R17, 0x19 ;  /* 0x00000019112d7836 */ /* 0x000fe20000000000 */
[----:B------:R-:W-:Y:S01]  /*4380*/  I2FP.F32.S32 R23, R36 ;  /* 0x0000002400177245 */ /* 0x000fe20000201400 */
[----:B------:R-:W-:Y:S01]  /*4390*/  VIADD R36, R4, 0x40 ;  /* 0x0000004004247836 */ /* 0x000fe20000000000 */
[----:B------:R-:W-:Y:S01]  /*43a0*/  I2FP.F32.S32 R27, R27 ;  /* 0x0000001b001b7245 */ /* 0x000fe20000201400 */
[----:B------:R-:W-:Y:S01]  /*43b0*/  IMAD.IADD R6, R0, 0x1, -R45 ;  /* 0x0000000100067824 */ /* 0x000fe200078e0a2d */
[----:B------:R-:W-:Y:S01]  /*43c0*/  IABS R22, R22 ;  /* 0x0000001600167213 */ /* 0x000fe20000000000 */
[----:B------:R-:W-:Y:S01]  /*43d0*/  FFMA.FTZ R82, R23, -UR12, R82 ;  /* 0x8000000c17527c23 */ /* 0x000fe20008010052 */
[----:B------:R-:W-:-:S02]  /*43e0*/  IMAD.IADD R23, R36, 0x1, -R37 ;  /* 0x0000000124177824 */ /* 0x000fc400078e0a25 */
[----:B------:R-:W-:Y:S01]  /*43f0*/  FFMA.FTZ R86, R27, -UR12, R86 ;  /* 0x8000000c1b567c23 */ /* 0x000fe20008010056 */
[C---:B------:R-:W-:Y:S01]  /*4400*/  IMAD.IADD R27, R36.reuse, 0x1, -R17 ;  /* 0x00000001241b7824 */ /* 0x040fe200078e0a11 */
[----:B------:R-:W-:Y:S01]  /*4410*/  IABS R6, R6 ;  /* 0x0000000600067213 */ /* 0x000fe20000000000 */
[C---:B------:R-:W-:Y:S01]  /*4420*/  IMAD.IADD R38, R36.reuse, 0x1, -R99 ;  /* 0x0000000124267824 */ /* 0x040fe200078e0a63 */
[----:B------:R-:W-:Y:S01]  /*4430*/  IABS R23, R23 ;  /* 0x0000001700177213 */ /* 0x000fe20000000000 */
[C---:B------:R-:W-:Y:S01]  /*4440*/  IMAD.IADD R44, R36.reuse, 0x1, -R101 ;  /* 0x00000001242c7824 */ /* 0x040fe200078e0a65 */
[----:B------:R-:W-:Y:S01]  /*4450*/  IABS R27, R27 ;  /* 0x0000001b001b7213 */ /* 0x000fe20000000000 */
[----:B------:R-:W-:Y:S01]  /*4460*/  IMAD.IADD R42, R36, 0x1, -R49 ;  /* 0x00000001242a7824 */ /* 0x000fe200078e0a31 */
[----:B------:R-:W-:Y:S01]  /*4470*/  I2FP.F32.S32 R6, R6 ;  /* 0x0000000600067245 */ /* 0x000fe20000201400 */
[C---:B------:R-:W-:Y:S01]  /*4480*/  FFMA.FTZ R96, R103.reuse, -UR12, R96 ;  /* 0x8000000c67607c23 */ /* 0x040fe20008010060 */
[----:B------:R-:W-:Y:S01]  /*4490*/  I2FP.F32.S32 R27, R27 ;  /* 0x0000001b001b7245 */ /* 0x000fe20000201400 */
[----:B------:R-:W-:Y:S01]  /*44a0*/  FFMA.FTZ R26, R103, -UR12, R26 ;  /* 0x8000000c671a7c23 */ /* 0x000fe2000801001a */
[----:B------:R-:W-:Y:S01]  /*44b0*/  I2FP.F32.S32 R23, R23 ;  /* 0x0000001700177245 */ /* 0x000fe20000201400 */
[----:B------:R-:W-:Y:S01]  /*44c0*/  FFMA.FTZ R87, R6, -UR12, R87 ;  /* 0x8000000c06577c23 */ /* 0x000fe20008010057 */
[----:B------:R-:W-:Y:S01]  /*44d0*/  I2FP.F32.S32 R22, R22 ;  /* 0x0000001600167245 */ /* 0x000fe20000201400 */
[----:B------:R-:W-:Y:S01]  /*44e0*/  FFMA.FTZ R6, R27, -UR12, R32 ;  /* 0x8000000c1b067c23 */ /* 0x000fe20008010020 */
[----:B------:R-:W-:-:S02]  /*44f0*/  IMAD.IADD R27, R36, 0x1, -R43 ;  /* 0x00000001241b7824 */ /* 0x000fc400078e0a2b */
[----:B------:R-:W-:Y:S01]  /*4500*/  FFMA.FTZ R92, R23, -UR12, R92 ;  /* 0x8000000c175c7c23 */ /* 0x000fe2000801005c */
[----:B------:R-:W-:Y:S02]  /*4510*/  VIADD R23, R17, 0x8 ;  /* 0x0000000811177836 */ /* 0x000fe40000000000 */
[----:B------:R-:W-:Y:S01]  /*4520*/  FFMA.FTZ R22, R22, -UR12, R83 ;  /* 0x8000000c16167c23 */ /* 0x000fe20008010053 */
[C---:B------:R-:W-:Y:S01]  /*4530*/  IMAD.IADD R83, R36.reuse, 0x1, -R51 ;  /* 0x0000000124537824 */ /* 0x040fe200078e0a33 */
[----:B------:R-:W-:Y:S01]  /*4540*/  IABS R27, R27 ;  /* 0x0000001b001b7213 */ /* 0x000fe20000000000 */
[C---:B------:R-:W-:Y:S01]  /*4550*/  IMAD.IADD R229, R36.reuse, 0x1, -R23 ;  /* 0x0000000124e57824 */ /* 0x040fe200078e0a17 */
[----:B------:R-:W-:Y:S01]  /*4560*/  IABS R38, R38 ;  /* 0x0000002600267213 */ /* 0x000fe20000000000 */
[----:B------:R-:W-:Y:S01]  /*4570*/  IMAD.IADD R32, R36, 0x1, -R19 ;  /* 0x0000000124207824 */ /* 0x000fe200078e0a13 */
[----:B------:R-:W-:Y:S01]  /*4580*/  I2FP.F32.S32 R27, R27 ;  /* 0x0000001b001b7245 */ /* 0x000fe20000201400 */
[----:B------:R-:W-:Y:S01]  /*4590*/  HMMA.16816.F32.BF16 R52, R12, R46, R52 ;  /* 0x0000002e0c34723c */ /* 0x000fe20000041834 */
[----:B------:R-:W-:-:S02]  /*45a0*/  IABS R83, R83 ;  /* 0x0000005300537213 */ /* 0x000fc40000000000 */
[----:B------:R-:W-:Y:S01]  /*45b0*/  IABS R229, R229 ;  /* 0x000000e500e57213 */ /* 0x000fe20000000000 */
[----:B------:R-:W-:Y:S01]  /*45c0*/  FFMA.FTZ R76, R27, -UR12, R76 ;  /* 0x8000000c1b4c7c23 */ /* 0x000fe2000801004c */
[----:B------:R-:W-:Y:S01]  /*45d0*/  IMAD.IADD R27, R4, 0x1, -R37 ;  /* 0x00000001041b7824 */ /* 0x000fe200078e0a25 */
[----:B------:R-:W-:Y:S02]  /*45e0*/  I2FP.F32.S32 R38, R38 ;  /* 0x0000002600267245 */ /* 0x000fe40000201400 */
[----:B------:R-:W-:Y:S01]  /*45f0*/  I2FP.F32.S32 R83, R83 ;  /* 0x0000005300537245 */ /* 0x000fe20000201400 */
[----:B------:R-:W-:Y:S01]  /*4600*/  HMMA.16816.F32.BF16 R56, R8, R46, R56 ;  /* 0x0000002e0838723c */ /* 0x000fe20000041838 */
[----:B------:R-:W-:Y:S01]  /*4610*/  IABS R27, R27 ;  /* 0x0000001b001b7213 */ /* 0x000fe20000000000 */
[----:B------:R-:W-:Y:S01]  /*4620*/  FFMA.FTZ R93, R38, -UR12, R93 ;  /* 0x8000000c265d7c23 */ /* 0x000fe2000801005d */
[----:B------:R-:W-:Y:S01]  /*4630*/  I2FP.F32.S32 R229, R229 ;  /* 0x000000e500e57245 */ /* 0x000fe20000201400 */
[----:B------:R-:W-:Y:S01]  /*4640*/  IMAD.IADD R38, R36, 0x1, -R45 ;  /* 0x0000000124267824 */ /* 0x000fe200078e0a2d */
[----:B------:R-:W-:Y:S01]  /*4650*/  IABS R32, R32 ;  /* 0x0000002000207213 */ /* 0x000fe20000000000 */
[----:B------:R-:W-:Y:S01]  /*4660*/  FFMA.FTZ R88, R83, -UR12, R88 ;  /* 0x8000000c53587c23 */ /* 0x000fe20008010058 */
[----:B------:R-:W-:Y:S01]  /*4670*/  I2FP.F32.S32 R27, R27 ;  /* 0x0000001b001b7245 */ /* 0x000fe20000201400 */
[----:B------:R-:W-:Y:S01]  /*4680*/  FFMA.FTZ R229, R229, -UR12, R28 ;  /* 0x8000000ce5e57c23 */ /* 0x000fe2000801001c */
[----:B------:R-:W-:Y:S01]  /*4690*/  I2FP.F32.S32 R32, R32 ;  /* 0x0000002000207245 */ /* 0x000fe20000201400 */
[C---:B------:R-:W-:Y:S01]  /*46a0*/  IMAD.IADD R83, R4.reuse, 0x1, -R23 ;  /* 0x0000000104537824 */ /* 0x040fe200078e0a17 */
[----:B------:R-:W-:Y:S01]  /*46b0*/  IABS R38, R38 ;  /* 0x0000002600267213 */ /* 0x000fe20000000000 */
[----:B------:R-:W-:-:S02]  /*46c0*/  IMAD.IADD R28, R4, 0x1, -R49 ;  /* 0x00000001041c7824 */ /* 0x000fc400078e0a31 */
[----:B------:R-:W-:Y:S01]  /*46d0*/  FFMA.FTZ R234, R27, -UR12, R20 ;  /* 0x8000000c1bea7c23 */ /* 0x000fe20008010014 */
[----:B------:R-:W-:Y:S02]  /*46e0*/  IMAD.IADD R20, R4, 0x1, -R19 ;  /* 0x0000000104147824 */ /* 0x000fe400078e0a13 */
[----:B------:R-:W-:Y:S01]  /*46f0*/  FFMA.FTZ R77, R32, -UR12, R77 ;  /* 0x8000000c204d7c23 */ /* 0x000fe2000801004d */
[----:B------:R-:W-:Y:S01]  /*4700*/  IABS R83, R83 ;  /* 0x0000005300537213 */ /* 0x000fe20000000000 */
[C---:B------:R-:W-:Y:S01]  /*4710*/  IMAD.IADD R32, R4.reuse, 0x1, -R101 ;  /* 0x0000000104207824 */ /* 0x040fe200078e0a65 */
[----:B------:R-:W-:Y:S01]  /*4720*/  IABS R28, R28 ;  /* 0x0000001c001c7213 */ /* 0x000fe20000000000 */
[----:B------:R-:W-:Y:S01]  /*4730*/  IMAD.IADD R27, R4, 0x1, -R51 ;  /* 0x00000001041b7824 */ /* 0x000fe200078e0a33 */
[----:B------:R-:W-:Y:S02]  /*4740*/  I2FP.F32.S32 R38, R38 ;  /* 0x0000002600267245 */ /* 0x000fe40000201400 */
[----:B------:R-:W-:-:S02]  /*4750*/  IABS R20, R20 ;  /* 0x0000001400147213 */ /* 0x000fc40000000000 */
[----:B------:R-:W-:Y:S01]  /*4760*/  I2FP.F32.S32 R83, R83 ;  /* 0x0000005300537245 */ /* 0x000fe20000201400 */
[----:B------:R-:W-:Y:S01]  /*4770*/  FFMA.FTZ R89, R38, -UR12, R89 ;  /* 0x8000000c26597c23 */ /* 0x000fe20008010059 */
[----:B------:R-:W-:Y:S01]  /*4780*/  I2FP.F32.S32 R28, R28 ;  /* 0x0000001c001c7245 */ /* 0x000fe20000201400 */
[----:B------:R-:W-:Y:S01]  /*4790*/  VIADD R38, R4, 0x48 ;  /* 0x0000004804267836 */ /* 0x000fe20000000000 */
        /* <DEDUP_REMOVED lines=8> */
[----:B------:R-:W-:-:S02]  /*4820*/  IMAD.IADD R20, R38, 0x1, -R17 ;  /* 0x0000000126147824 */ /* 0x000fc400078e0a11 */
[----:B------:R-:W-:Y:S01]  /*4830*/  FFMA.FTZ R97, R32, -UR12, R97 ;  /* 0x8000000c20617c23 */ /* 0x000fe20008010061 */
[C---:B------:R-:W-:Y:S01]  /*4840*/  IMAD.IADD R25, R4.reuse, 0x1, -R43 ;  /* 0x0000000104197824 */ /* 0x040fe200078e0a2b */
[----:B------:R-:W-:Y:S01]  /*4850*/  I2FP.F32.S32 R27, R27 ;  /* 0x0000001b001b7245 */ /* 0x000fe20000201400 */
[----:B------:R-:W-:Y:S01]  /*4860*/  IMAD.IADD R32, R4, 0x1, -R99 ;  /* 0x0000000104207824 */ /* 0x000fe200078e0a63 */
[----:B------:R-:W-:Y:S01]  /*4870*/  IABS R28, R28 ;  /* 0x0000001c001c7213 */ /* 0x000fe20000000000 */
[C---:B------:R-:W-:Y:S01]  /*4880*/  IMAD.IADD R101, R38.reuse, 0x1, -R101 ;  /* 0x0000000126657824 */ /* 0x040fe200078e0a65 */
[----:B------:R-:W-:Y:S01]  /*4890*/  IABS R20, R20 ;  /* 0x0000001400147213 */ /* 0x000fe20000000000 */
[C---:B------:R-:W-:Y:S01]  /*48a0*/  IMAD.IADD R49, R38.reuse, 0x1, -R49 ;  /* 0x0000000126317824 */ /* 0x040fe200078e0a31 */
[----:B------:R-:W-:Y:S01]  /*48b0*/  ISETP.GE.U32.AND P1, PT, R23, UR30, PT ;  /* 0x0000001e17007c0c */ /* 0x000fe2000bf26070 */
[C---:B------:R-:W-:Y:S01]  /*48c0*/  IMAD.IADD R23, R38.reuse, 0x1, -R23 ;  /* 0x0000000126177824 */ /* 0x040fe200078e0a17 */
[----:B------:R-:W-:Y:S01]  /*48d0*/  IABS R25, R25 ;  /* 0x0000001900197213 */ /* 0x000fe20000000000 */
[----:B------:R-:W-:Y:S01]  /*48e0*/  FFMA.FTZ R84, R27, -UR12, R84 ;  /* 0x8000000c1b547c23 */ /* 0x000fe20008010054 */
        /* <DEDUP_REMOVED lines=9> */
[----:B------:R-:W-:Y:S02]  /*4980*/  IABS R42, R42 ;  /* 0x0000002a002a7213 */ /* 0x000fe40000000000 */
[----:B------:R-:W-:Y:S01]  /*4990*/  IABS R49, R49 ;  /* 0x0000003100317213 */ /* 0x000fe20000000000 */
[----:B------:R-:W-:Y:S01]  /*49a0*/  FFMA.FTZ R27, R27, -UR12, R34 ;  /* 0x8000000c1b1b7c23 */ /* 0x000fe20008010022 */
[----:B------:R-:W-:Y:S02]  /*49b0*/  I2FP.F32.S32 R25, R25 ;  /* 0x0000001900197245 */ /* 0x000fe40000201400 */
[----:B------:R-:W-:Y:S02]  /*49c0*/  IABS R23, R23 ;  /* 0x0000001700177213 */ /* 0x000fe40000000000 */
[----:B------:R-:W-:Y:S01]  /*49d0*/  I2FP.F32.S32 R44, R44 ;  /* 0x0000002c002c7245 */ /* 0x000fe20000201400 */
[----:B------:R-:W-:Y:S01]  /*49e0*/  FFMA.FTZ R80, R25, -UR12, R80 ;  /* 0x8000000c19507c23 */ /* 0x000fe20008010050 */
[----:B------:R-:W-:-:S02]  /*49f0*/  I2FP.F32.S32 R32, R32 ;  /* 0x0000002000207245 */ /* 0x000fc40000201400 */
[----:B------:R-:W-:Y:S01]  /*4a00*/  IABS R37, R37 ;  /* 0x0000002500257213 */ /* 0x000fe20000000000 */
[----:B------:R-:W-:Y:S01]  /*4a10*/  FFMA.FTZ R33, R44, -UR12, R33 ;  /* 0x8000000c2c217c23 */ /* 0x000fe20008010021 */
[----:B------:R-:W-:Y:S01]  /*4a20*/  I2FP.F32.S32 R20, R101 ;  /* 0x0000006500147245 */ /* 0x000fe20000201400 */
[----:B------:R-:W-:Y:S01]  /*4a30*/  FFMA.FTZ R21, R32, -UR12, R21 ;  /* 0x8000000c20157c23 */ /* 0x000fe20008010015 */
[----:B------:R-:W-:Y:S02]  /*4a40*/  I2FP.F32.S32 R42, R42 ;  /* 0x0000002a002a7245 */ /* 0x000fe40000201400 */
[----:B------:R-:W-:Y:S01]  /*4a50*/  I2FP.F32.S32 R28, R49 ;  /* 0x00000031001c7245 */ /* 0x000fe20000201400 */
[----:B------:R-:W-:Y:S01]  /*4a60*/  FFMA.FTZ R25, R20, -UR12, R35 ;  /* 0x8000000c14197c23 */ /* 0x000fe20008010023 */
[----:B------:R-:W-:Y:S01]  /*4a70*/  I2FP.F32.S32 R23, R23 ;  /* 0x0000001700177245 */ /* 0x000fe20000201400 */
[----:B------:R-:W-:Y:S01]  /*4a80*/  FFMA.FTZ R29, R42, -UR12, R29 ;  /* 0x8000000c2a1d7c23 */ /* 0x000fe2000801001d */
[----:B------:R-:W-:Y:S01]  /*4a90*/  FSEL R49, R6, -INF , !P4 ;  /* 0xff80000006317808 */ /* 0x000fe20006000000 */
[----:B------:R-:W-:Y:S01]  /*4aa0*/  FFMA.FTZ R31, R28, -UR12, R31 ;  /* 0x8000000c1c1f7c23 */ /* 0x000fe2000801001f */
[----:B------:R-:W-:Y:S01]  /*4ab0*/  I2FP.F32.S32 R37, R37 ;  /* 0x0000002500257245 */ /* 0x000fe20000201400 */
[----:B------:R-:W-:Y:S01]  /*4ac0*/  FFMA.FTZ R23, R23, -UR12, R30 ;  /* 0x8000000c17177c23 */ /* 0x000fe2000801001e */
[----:B------:R-:W-:Y:S01]  /*4ad0*/  FSEL R6, R24, -INF , !P0 ;  /* 0xff80000018067808 */ /* 0x000fe20004000000 */
[----:B------:R-:W-:Y:S01]  /*4ae0*/  IMAD.IADD R30, R38, 0x1, -R99 ;  /* 0x00000001261e7824 */ /* 0x000fe200078e0a63 */
[----:B------:R-:W-:Y:S01]  /*4af0*/  FSEL R24, R18, -INF , !P0 ;  /* 0xff80000012187808 */ /* 0x000fe20004000000 */
[----:B------:R-:W-:Y:S01]  /*4b00*/  IMAD.IADD R18, R38, 0x1, -R19 ;  /* 0x0000000126127824 */ /* 0x000fe200078e0a13 */
[----:B------:R-:W-:Y:S01]  /*4b10*/  FSEL R20, R96, -INF , !P4 ;  /* 0xff80000060147808 */ /* 0x000fe20006000000 */
[----:B------:R-:W-:Y:S01]  /*4b20*/  FFMA.FTZ R94, R37, -UR12, R94 ;  /* 0x8000000c255e7c23 */ /* 0x000fe2000801005e */
[----:B------:R-:W-:-:S02]  /*4b30*/  FSEL R32, R98, -INF , !P4 ;  /* 0xff80000062207808 */ /* 0x000fc40006000000 */
[----:B------:R-:W-:Y:S02]  /*4b40*/  FSEL R27, R27, -INF , !P4 ;  /* 0xff8000001b1b7808 */ /* 0x000fe40006000000 */
[----:B------:R-:W-:Y:S01]  /*4b50*/  ISETP.GE.U32.AND P4, PT, R51, UR30, PT ;  /* 0x0000001e33007c0c */ /* 0x000fe2000bf86070 */
[----:B------:R-:W-:Y:S01]  /*4b60*/  IMAD.IADD R51, R38, 0x1, -R51 ;  /* 0x0000000126337824 */ /* 0x000fe200078e0a33 */
[----:B------:R-:W-:Y:S01]  /*4b70*/  FSEL R28, R26, -INF , !P1 ;  /* 0xff8000001a1c7808 */ /* 0x000fe20004800000 */
[----:B------:R-:W-:Y:S01]  /*4b80*/  IMAD.IADD R26, R38, 0x1, -R45 ;  /* 0x00000001261a7824 */ /* 0x000fe200078e0a2d */
[----:B------:R-:W-:Y:S02]  /*4b90*/  FSEL R37, R33, -INF , !P3 ;  /* 0xff80000021257808 */ /* 0x000fe40005800000 */
[----:B------:R-:W-:Y:S02]  /*4ba0*/  IABS R165, R165 ;  /* 0x000000a500a57213 */ /* 0x000fe40000000000 */
[----:B------:R-:W-:-:S02]  /*4bb0*/  FSEL R33, R29, -INF , !P0 ;  /* 0xff8000001d217808 */ /* 0x000fc40004000000 */
[----:B------:R-:W-:Y:S02]  /*4bc0*/  FSEL R221, R31, -INF , !P0 ;  /* 0xff8000001fdd7808 */ /* 0x000fe40004000000 */
[----:B------:R-:W-:Y:S02]  /*4bd0*/  IABS R18, R18 ;  /* 0x0000001200127213 */ /* 0x000fe40000000000 */
[----:B------:R-:W-:Y:S02]  /*4be0*/  ISETP.GE.U32.AND P0, PT, R19, UR30, PT ;  /* 0x0000001e13007c0c */ /* 0x000fe4000bf06070 */
[----:B------:R-:W-:Y:S01]  /*4bf0*/  IABS R19, R51 ;  /* 0x0000003300137213 */ /* 0x000fe20000000000 */
[----:B------:R-:W-:Y:S01]  /*4c00*/  VIADD R51, R17, 0x38 ;  /* 0x0000003811337836 */ /* 0x000fe20000000000 */
[----:B------:R-:W-:Y:S02]  /*4c10*/  IABS R30, R30 ;  /* 0x0000001e001e7213 */ /* 0x000fe40000000000 */
[----:B------:R-:W-:Y:S01]  /*4c20*/  IABS R26, R26 ;  /* 0x0000001a001a7213 */ /* 0x000fe20000000000 */
[----:B------:R-:W-:Y:S01]  /*4c30*/  IMAD.IADD R34, R4, 0x1, -R51 ;  /* 0x0000000104227824 */ /* 0x000fe200078e0a33 */
[----:B------:R-:W-:-:S02]  /*4c40*/  I2FP.F32.S32 R165, R165 ;  /* 0x000000a500a57245 */ /* 0x000fc40000201400 */
[----:B------:R-:W-:Y:S02]  /*4c50*/  I2FP.F32.S32 R18, R18 ;  /* 0x0000001200127245 */ /* 0x000fe40000201400 */
[----:B------:R-:W-:Y:S01]  /*4c60*/  I2FP.F32.S32 R19, R19 ;  /* 0x0000001300137245 */ /* 0x000fe20000201400 */
[----:B------:R-:W-:Y:S01]  /*4c70*/  FFMA.FTZ R165, R165, -UR12, R78 ;  /* 0x8000000ca5a57c23 */ /* 0x000fe2000801004e */
[----:B------:R-:W-:Y:S01]  /*4c80*/  I2FP.F32.S32 R30, R30 ;  /* 0x0000001e001e7245 */ /* 0x000fe20000201400 */
[----:B------:R-:W-:Y:S01]  /*4c90*/  FFMA.FTZ R78, R18, -UR12, R79 ;  /* 0x8000000c124e7c23 */ /* 0x000fe2000801004f */
[----:B------:R-:W-:Y:S01]  /*4ca0*/  I2FP.F32.S32 R26, R26 ;  /* 0x0000001a001a7245 */ /* 0x000fe20000201400 */
[----:B------:R-:W-:Y:S01]  /*4cb0*/  FFMA.FTZ R90, R19, -UR12, R90 ;  /* 0x8000000c135a7c23 */ /* 0x000fe2000801005a */
[----:B------:R-:W-:Y:S01]  /*4cc0*/  FSEL R246, R246, -INF , !P1 ;  /* 0xff800000f6f67808 */ /* 0x000fe20004800000 */
[----:B------:R-:W-:Y:S01]  /*4cd0*/  FFMA.FTZ R181, R30, -UR12, R95 ;  /* 0x8000000c1eb57c23 */ /* 0x000fe2000801005f */
[----:B------:R-:W-:Y:S01]  /*4ce0*/  FSEL R229, R229, -INF , !P1 ;  /* 0xff800000e5e57808 */ /* 0x000fe20004800000 */
[----:B------:R-:W-:Y:S01]  /*4cf0*/  FFMA.FTZ R19, R26, -UR12, R91 ;  /* 0x8000000c1a137c23 */ /* 0x000fe2000801005b */
[----:B------:R-:W-:Y:S01]  /*4d00*/  FSEL R23, R23, -INF , !P1 ;  /* 0xff80000017177808 */ /* 0x000fe20004800000 */
[----:B------:R-:W-:Y:S01]  /*4d10*/  VIADD R95, R17, 0x28 ;  /* 0x00000028115f7836 */ /* 0x000fe20000000000 */
[----:B------:R-:W-:Y:S01]  /*4d20*/  FSEL R170, R97, -INF , !P3 ;  /* 0xff80000061aa7808 */ /* 0x000fe20005800000 */
[----:B------:R-:W-:Y:S01]  /*4d30*/  VIADD R97, R17, 0x39 ;  /* 0x0000003911617836 */ /* 0x000fe20000000000 */
[----:B------:R-:W-:Y:S01]  /*4d40*/  ISETP.GE.U32.AND P1, PT, R43, UR30, PT ;  /* 0x0000001e2b007c0c */ /* 0x000fe2000bf26070 */
[----:B------:R-:W-:Y:S01]  /*4d50*/  VIADD R91, R17, 0x29 ;  /* 0x00000029115b7836 */ /* 0x000fe20000000000 */
[----:B------:R-:W-:Y:S01]  /*4d60*/  ISETP.GE.U32.AND P5, PT, R99, UR30, PT ;  /* 0x0000001e63007c0c */ /* 0x000fe2000bfa6070 */
[----:B------:R-:W-:Y:S01]  /*4d70*/  VIADD R79, R17, 0x31 ;  /* 0x00000031114f7836 */ /* 0x000fe20000000000 */
[----:B------:R-:W-:Y:S01]  /*4d80*/  FSEL R148, R148, -INF , !P3 ;  /* 0xff80000094947808 */ /* 0x000fe20005800000 */
[C---:B------:R-:W-:Y:S01]  /*4d90*/  IMAD.IADD R48, R4.reuse, 0x1, -R95 ;  /* 0x0000000104307824 */ /* 0x040fe200078e0a5f */
[----:B------:R-:W-:Y:S01]  /*4da0*/  FSEL R25, R25, -INF , !P3 ;  /* 0xff80000019197808 */ /* 0x000fe20005800000 */
[----:B------:R-:W-:Y:S01]  /*4db0*/  IMAD.IADD R44, R4, 0x1, -R91 ;  /* 0x00000001042c7824 */ /* 0x000fe200078e0a5b */
[----:B------:R-:W-:Y:S01]  /*4dc0*/  FSEL R17, R78, -INF , !P0 ;  /* 0xff8000004e117808 */ /* 0x000fe20004000000 */
[--C-:B------:R-:W-:Y:S01]  /*4dd0*/  IMAD.IADD R78, R36, 0x1, -R83.reuse ;  /* 0x00000001244e7824 */ /* 0x100fe200078e0a53 */
[----:B------:R-:W-:Y:S01]  /*4de0*/  ISETP.GE.U32.AND P3, PT, R45, UR30, PT ;  /* 0x0000001e2d007c0c */ /* 0x000fe2000bf66070 */
[----:B------:R-:W-:Y:S01]  /*4df0*/  IMAD.IADD R43, R4, 0x1, -R83 ;  /* 0x00000001042b7824 */ /* 0x000fe200078e0a53 */
[----:B------:R-:W-:Y:S01]  /*4e00*/  FSEL R144, R82, -INF , !P1 ;  /* 0xff80000052907808 */ /* 0x000fe20004800000 */
[----:B------:R-:W-:Y:S01]  /*4e10*/  IMAD.IADD R82, R0, 0x1, -R97 ;  /* 0x0000000100527824 */ /* 0x000fe200078e0a61 */
[----:B------:R-:W-:Y:S01]  /*4e20*/  FSEL R30, R16, -INF , !P5 ;  /* 0xff800000101e7808 */ /* 0x000fe20006800000 */
[----:B------:R-:W-:Y:S01]  /*4e30*/  IMAD.IADD R42, R4, 0x1, -R79 ;  /* 0x00000001042a7824 */ /* 0x000fe200078e0a4f */
[----:B------:R-:W-:Y:S01]  /*4e40*/  FSEL R16, R84, -INF , !P4 ;  /* 0xff80000054107808 */ /* 0x000fe20006000000 */
[----:B------:R-:W-:Y:S01]  /*4e50*/  IMAD.IADD R50, R4, 0x1, -R97 ;  /* 0x0000000104327824 */ /* 0x000fe200078e0a61 */
[----:B------:R-:W-:Y:S01]  /*4e60*/  FSEL R168, R86, -INF , !P4 ;  /* 0xff80000056a87808 */ /* 0x000fe20006000000 */
[C---:B------:R-:W-:Y:S01]  /*4e70*/  IMAD.IADD R86, R0.reuse, 0x1, -R91 ;  /* 0x0000000100567824 */ /* 0x040fe200078e0a5b */
[----:B------:R-:W-:Y:S01]  /*4e80*/  FSEL R154, R85, -INF , !P3 ;  /* 0xff800000559a7808 */ /* 0x000fe20005800000 */
[C---:B------:R-:W-:Y:S01]  /*4e90*/  IMAD.IADD R85, R0.reuse, 0x1, -R83 ;  /* 0x0000000100557824 */ /* 0x040fe200078e0a53 */
[----:B------:R-:W-:Y:S01]  /*4ea0*/  FSEL R26, R87, -INF , !P3 ;  /* 0xff800000571a7808 */ /* 0x000fe20005800000 */
[----:B------:R-:W-:Y:S01]  /*4eb0*/  IMAD.IADD R87, R0, 0x1, -R95 ;  /* 0x0000000100577824 */ /* 0x000fe200078e0a5f */
[----:B------:R-:W-:Y:S01]  /*4ec0*/  FSEL R141, R76, -INF , !P1 ;  /* 0xff8000004c8d7808 */ /* 0x000fe20004800000 */
[C---:B------:R-:W-:Y:S01]  /*4ed0*/  IMAD.IADD R84, R0.reuse, 0x1, -R79 ;  /* 0x0000000100547824 */ /* 0x040fe200078e0a4f */
[----:B------:R-:W-:Y:S01]  /*4ee0*/  FSEL R18, R21, -INF , !P5 ;  /* 0xff80000015127808 */ /* 0x000fe20006800000 */
[--C-:B------:R-:W-:Y:S01]  /*4ef0*/  IMAD.IADD R76, R0, 0x1, -R51.reuse ;  /* 0x00000001004c7824 */ /* 0x100fe200078e0a33 */
[----:B------:R-:W-:Y:S01]  /*4f00*/  FSEL R45, R93, -INF , !P5 ;  /* 0xff8000005d2d7808 */ /* 0x000fe20006800000 */
[----:B------:R-:W-:Y:S01]  /*4f10*/  IMAD.IADD R0, R36, 0x1, -R51 ;  /* 0x0000000124007824 */ /* 0x000fe200078e0a33 */
[----:B------:R-:W-:-:S02]  /*4f20*/  FSEL R181, R181, -INF , !P5 ;  /* 0xff800000b5b57808 */ /* 0x000fc40006800000 */
[----:B------:R-:W-:Y:S01]  /*4f30*/  FSEL R4, R80, -INF , !P1 ;  /* 0xff80000050047808 */ /* 0x000fe20004800000 */
[--C-:B------:R-:W-:Y:S01]  /*4f40*/  IMAD.IADD R80, R36, 0x1, -R91.reuse ;  /* 0x0000000124507824 */ /* 0x100fe200078e0a5b */
[----:B------:R-:W-:Y:S02]  /*4f50*/  IABS R78, R78 ;  /* 0x0000004e004e7213 */ /* 0x000fe40000000000 */
[----:B------:R-:W-:Y:S01]  /*4f60*/  ISETP.GE.U32.AND P5, PT, R91, UR30, PT ;  /* 0x0000001e5b007c0c */ /* 0x000fe2000bfa6070 */
[----:B------:R-:W-:Y:S01]  /*4f70*/  IMAD.IADD R91, R38, 0x1, -R91 ;  /* 0x00000001265b7824 */ /* 0x000fe200078e0a5b */
[----:B------:R-:W-:Y:S02]  /*4f80*/  IABS R82, R82 ;  /* 0x0000005200527213 */ /* 0x000fe40000000000 */
[----:B------:R-:W-:Y:S02]  /*4f90*/  I2FP.F32.S32 R13, R78 ;  /* 0x0000004e000d7245 */ /* 0x000fe40000201400 */
[----:B------:R-:W-:-:S02]  /*4fa0*/  FSEL R234, R234, -INF , !P6 ;  /* 0xff800000eaea7808 */ /* 0x000fc40007000000 */
[----:B------:R-:W-:Y:S01]  /*4fb0*/  FSEL R236, R236, -INF , !P6 ;  /* 0xff800000ecec7808 */ /* 0x000fe20007000000 */
[----:B------:R-:W-:Y:S01]  /*4fc0*/  FFMA.FTZ R60, R13, -UR12, R60 ;  /* 0x8000000c0d3c7c23 */ /* 0x000fe2000801003c */
[----:B------:R-:W-:Y:S02]  /*4fd0*/  FSEL R235, R92, -INF , !P6 ;  /* 0xff8000005ceb7808 */ /* 0x000fe40007000000 */
[----:B------:R-:W-:Y:S02]  /*4fe0*/  FSEL R29, R94, -INF , !P6 ;  /* 0xff8000005e1d7808 */ /* 0x000fe40007000000 */
[----:B------:R-:W-:Y:S02]  /*4ff0*/  FSEL R167, R88, -INF , !P4 ;  /* 0xff80000058a77808 */ /* 0x000fe40006000000 */
[----:B------:R-:W-:Y:S02]  /*5000*/  FSEL R21, R90, -INF , !P4 ;  /* 0xff8000005a157808 */ /* 0x000fe40006000000 */
[----:B------:R-:W-:-:S02]  /*5010*/  FSEL R35, R89, -INF , !P3 ;  /* 0xff80000059237808 */ /* 0x000fc40005800000 */
[----:B------:R-:W-:Y:S02]  /*5020*/  FSEL R19, R19, -INF , !P3 ;  /* 0xff80000013137808 */ /* 0x000fe40005800000 */
[----:B------:R-:W-:Y:S02]  /*5030*/  FSEL R165, R165, -INF , !P1 ;  /* 0xff800000a5a57808 */ /* 0x000fe40004800000 */
[----:B------:R-:W-:Y:S01]  /*5040*/  FSEL R140, R81, -INF , !P0 ;  /* 0xff800000518c7808 */ /* 0x000fe20004000000 */
[C---:B------:R-:W-:Y:S01]  /*5050*/  IMAD.IADD R81, R36.reuse, 0x1, -R95 ;  /* 0x0000000124517824 */ /* 0x040fe200078e0a5f */
[----:B------:R-:W-:Y:S01]  /*5060*/  FSEL R31, R77, -INF , !P0 ;  /* 0xff8000004d1f7808 */ /* 0x000fe20004000000 */
[C---:B------:R-:W-:Y:S01]  /*5070*/  IMAD.IADD R77, R36.reuse, 0x1, -R79 ;  /* 0x00000001244d7824 */ /* 0x040fe200078e0a4f */
[----:B------:R-:W-:Y:S01]  /*5080*/  I2FP.F32.S32 R14, R82 ;  /* 0x00000052000e7245 */ /* 0x000fe20000201400 */
[----:B------:R-:W-:Y:S01]  /*5090*/  IMAD.IADD R36, R36, 0x1, -R97 ;  /* 0x0000000124247824 */ /* 0x000fe200078e0a61 */
[----:B------:R-:W-:Y:S01]  /*50a0*/  ISETP.GE.U32.AND P6, PT, R95, UR30, PT ;  /* 0x0000001e5f007c0c */ /* 0x000fe2000bfc6070 */
[C---:B------:R-:W-:Y:S01]  /*50b0*/  IMAD.IADD R95, R38.reuse, 0x1, -R95 ;  /* 0x00000001265f7824 */ /* 0x040fe200078e0a5f */
[----:B------:R-:W-:Y:S01]  /*50c0*/  ISETP.GE.U32.AND P4, PT, R83, UR30, PT ;  /* 0x0000001e53007c0c */ /* 0x000fe2000bf86070 */
[C---:B------:R-:W-:Y:S01]  /*50d0*/  IMAD.IADD R83, R38.reuse, 0x1, -R83 ;  /* 0x0000000126537824 */ /* 0x040fe200078e0a53 */
[----:B------:R-:W-:Y:S01]  /*50e0*/  ISETP.GE.U32.AND P3, PT, R79, UR30, PT ;  /* 0x0000001e4f007c0c */ /* 0x000fe2000bf66070 */
[C---:B------:R-:W-:Y:S01]  /*50f0*/  IMAD.IADD R79, R38.reuse, 0x1, -R79 ;  /* 0x00000001264f7824 */ /* 0x040fe200078e0a4f */
[----:B------:R-:W-:Y:S01]  /*5100*/  ISETP.GE.U32.AND P1, PT, R51, UR30, PT ;  /* 0x0000001e33007c0c */ /* 0x000fe2000bf26070 */
[C---:B------:R-:W-:Y:S01]  /*5110*/  IMAD.IADD R51, R38.reuse, 0x1, -R51 ;  /* 0x0000000126337824 */ /* 0x040fe200078e0a33 */
[----:B------:R-:W-:Y:S01]  /*5120*/  IABS R0, R0 ;  /* 0x0000000000007213 */ /* 0x000fe20000000000 */
[----:B------:R-:W-:Y:S01]  /*5130*/  IMAD.IADD R38, R38, 0x1, -R97 ;  /* 0x0000000126267824 */ /* 0x000fe200078e0a61 */
[----:B------:R-:W-:Y:S01]  /*5140*/  IABS R48, R48 ;  /* 0x0000003000307213 */ /* 0x000fe20000000000 */
[----:B------:R-:W-:Y:S01]  /*5150*/  FFMA.FTZ R14, R14, -UR12, R55 ;  /* 0x8000000c0e0e7c23 */ /* 0x000fe20008010037 */
[----:B------:R-:W-:-:S02]  /*5160*/  IABS R91, R91 ;  /* 0x0000005b005b7213 */ /* 0x000fc40000000000 */
[----:B------:R-:W-:Y:S02]  /*5170*/  I2FP.F32.S32 R13, R0 ;  /* 0x00000000000d7245 */ /* 0x000fe40000201400 */
[----:B------:R-:W-:Y:S02]  /*5180*/  I2FP.F32.S32 R55, R48 ;  /* 0x0000003000377245 */ /* 0x000fe40000201400 */
[----:B------:R-:W-:Y:S01]  /*5190*/  I2FP.F32.S32 R0, R91 ;  /* 0x0000005b00007245 */ /* 0x000fe20000201400 */
[----:B------:R-:W-:Y:S01]  /*51a0*/  FFMA.FTZ R56, R13, -UR12, R56 ;  /* 0x8000000c0d387c23 */ /* 0x000fe20008010038 */
[----:B------:R-:W-:Y:S01]  /*51b0*/  IABS R87, R87 ;  /* 0x0000005700577213 */ /* 0x000fe20000000000 */
[----:B------:R-:W-:Y:S01]  /*51c0*/  FFMA.FTZ R68, R55, -UR12, R68 ;  /* 0x8000000c37447c23 */ /* 0x000fe20008010044 */
[----:B------:R-:W-:Y:S01]  /*51d0*/  IABS R86, R86 ;  /* 0x0000005600567213 */ /* 0x000fe20000000000 */
[----:B------:R-:W-:Y:S01]  /*51e0*/  FFMA.FTZ R75, R0, -UR12, R75 ;  /* 0x8000000c004b7c23 */ /* 0x000fe2000801004b */
[----:B------:R-:W-:-:S02]  /*51f0*/  IABS R85, R85 ;  /* 0x0000005500557213 */ /* 0x000fc40000000000 */
[----:B------:R-:W-:Y:S02]  /*5200*/  IABS R84, R84 ;  /* 0x0000005400547213 */ /* 0x000fe40000000000 */
[----:B------:R-:W-:Y:S02]  /*5210*/  IABS R76, R76 ;  /* 0x0000004c004c7213 */ /* 0x000fe40000000000 */
[----:B------:R-:W-:Y:S02]  /*5220*/  IABS R77, R77 ;  /* 0x0000004d004d7213 */ /* 0x000fe40000000000 */
[----:B------:R-:W-:Y:S02]  /*5230*/  IABS R81, R81 ;  /* 0x0000005100517213 */ /* 0x000fe40000000000 */
[----:B------:R-:W-:Y:S02]  /*5240*/  IABS R80, R80 ;  /* 0x0000005000507213 */ /* 0x000fe40000000000 */
        /* <DEDUP_REMOVED lines=11> */
[----:B------:R-:W-:Y:S02]  /*5300*/  I2FP.F32.S32 R11, R87 ;  /* 0x00000057000b7245 */ /* 0x000fe40000201400 */
[----:B------:R-:W-:-:S02]  /*5310*/  I2FP.F32.S32 R10, R86 ;  /* 0x00000056000a7245 */ /* 0x000fc40000201400 */
        /* <DEDUP_REMOVED lines=36> */
[----:B------:R-:W-:Y:S01]  /*5560*/  ISETP.GE.U32.AND P0, PT, R97, UR30, PT ;  /* 0x0000001e61007c0c */ /* 0x000fe2000bf06070 */
[----:B------:R-:W-:Y:S01]  /*5570*/  FFMA.FTZ R59, R38, -UR12, R59 ;  /* 0x8000000c263b7c23 */ /* 0x000fe2000801003b */
[----:B------:R-:W-:-:S02]  /*5580*/  FSEL R176, R11, -INF , !P6 ;  /* 0xff8000000bb07808 */ /* 0x000fc40007000000 */
[----:B------:R-:W-:Y:S02]  /*5590*/  FSEL R36, R10, -INF , !P5 ;  /* 0xff8000000a247808 */ /* 0x000fe40006800000 */
[----:B------:R-:W-:Y:S02]  /*55a0*/  FSEL R34, R9, -INF , !P4 ;  /* 0xff80000009227808 */ /* 0x000fe40006000000 */
[----:B------:R-:W-:Y:S02]  /*55b0*/  FSEL R206, R8, -INF , !P3 ;  /* 0xff80000008ce7808 */ /* 0x000fe40005800000 */
[----:B------:R-:W-:Y:S02]  /*55c0*/  SHF.R.U32.HI R55, RZ, 0x5, R194 ;  /* 0x00000005ff377819 */ /* 0x000fe400000116c2 */
        /* <DEDUP_REMOVED lines=36> */
[C---:B------:R-:W-:Y:S02]  /*5810*/  @!P0 LEA R43, P3, R57.reuse, UR26, 0x5 ;  /* 0x0000001a392b8c11 */ /* 0x040fe4000f8628ff */
[CC--:B------:R-:W-:Y:S02]  /*5820*/  @!P1 LEA R58, P4, R52.reuse, R124.reuse, 0x1 ;  /* 0x0000007c343a9211 */ /* 0x0c0fe400078808ff */
        /* <DEDUP_REMOVED lines=40> */
.L_x_1907:
[----:B------:R-:W-:Y:S05]  /*5ab0*/  BSYNC.RECONVERGENT B0 ;  /* 0x0000000000007941 */ /* 0x000fea0003800200 */
.L_x_1906:
[----:B------:R-:W0:Y:S02]  /*5ac0*/  LDGDEPBAR ;  /* 0x00000000000079af */ /* 0x000e240000000000 */
.L_x_1905:
[----:B------:R-:W-:Y:S01]  /*5ad0*/  USHF.L.U32 UR32, UR32, 0x5, URZ ;  /* 0x0000000520207899 */ /* 0x000fe200080006ff */
[----:B------:R-:W-:Y:S01]  /*5ae0*/  FMNMX3.FTZ R54, R49, R37, R229, !PT ;  /* 0x0000002531367276 */ /* 0x000fe200078100e5 */
[----:B------:R-:W-:Y:S01]  /*5af0*/  USHF.L.U32 UR4, UR8, 0x10, URZ ;  /* 0x0000001008047899 */ /* 0x000fe200080006ff */
[----:B--2---:R-:W-:Y:S01]  /*5b00*/  FMNMX3.FTZ R53, R20, R170, R246, !PT ;  /* 0x000000aa14357276 */ /* 0x004fe200078100f6 */
[----:B------:R-:W-:Y:S01]  /*5b10*/  IMAD.U32 R186, RZ, RZ, UR8 ;  /* 0x00000008ffba7e24 */ /* 0x000fe2000f8e00ff */
[----:B------:R-:W-:Y:S01]  /*5b20*/  FMNMX3.FTZ R54, R54, R33, R235, !PT ;  /* 0x0000002136367276 */ /* 0x000fe200078100eb */
[----:B------:R-:W-:Y:S01]  /*5b30*/  IMAD.U32 R136, RZ, RZ, UR20 ;  /* 0x00000014ff887e24 */ /* 0x000fe2000f8e00ff */
[----:B------:R-:W-:Y:S01]  /*5b40*/  IADD3 R0, P1, P0, R2, UR32, R41 ;  /* 0x0000002002007c10 */ /* 0x000fe2000f83e029 */
[----:B-1----:R-:W-:Y:S01]  /*5b50*/  IMAD.U32 R43, RZ, RZ, UR4 ;  /* 0x00000004ff2b7e24 */ /* 0x002fe2000f8e00ff */
[----:B------:R-:W-:Y:S01]  /*5b60*/  FMNMX3.FTZ R2, R27, R25, R23, !PT ;  /* 0x000000191b027276 */ /* 0x000fe20007810017 */
[----:B------:R-:W-:Y:S01]  /*5b70*/  USHF.R.S32.HI UR32, URZ, 0x1f, UR32 ;  /* 0x0000001fff207899 */ /* 0x000fe20008011420 */
[----:B------:R-:W-:Y:S01]  /*5b80*/  FMNMX3.FTZ R54, R54, R45, R167, !PT ;  /* 0x0000002d36367276 */ /* 0x000fe200078100a7 */
[----:B------:R-:W-:Y:S01]  /*5b90*/  IMAD R136, R136, 0x8, R55 ;  /* 0x0000000888887824 */ /* 0x000fe200078e0237 */
[----:B------:R-:W-:Y:S01]  /*5ba0*/  FMNMX3.FTZ R2, R2, R221, R29, !PT ;  /* 0x000000dd02027276 */ /* 0x000fe2000781001d */
[----:B------:R-:W-:Y:S01]  /*5bb0*/  IMAD.WIDE.U32 R60, R0, -0x2daee0ad, RZ ;  /* 0xd2511f53003c7825 */ /* 0x000fe200078e00ff */
[----:B------:R-:W-:Y:S01]  /*5bc0*/  FMNMX3.FTZ R53, R53, R6, R234, !PT ;  /* 0x0000000635357276 */ /* 0x000fe200078100ea */
[----:B------:R-:W-:Y:S01]  /*5bd0*/  USHF.L.U32 UR23, UR23, 0x1, URZ ;  /* 0x0000000117177899 */ /* 0x000fe200080006ff */
[----:B------:R-:W-:Y:S01]  /*5be0*/  FMNMX3.FTZ R2, R2, R181, R21, !PT ;  /* 0x000000b502027276 */ /* 0x000fe20007810015 */
[----:B------:R-:W-:Y:S01]  /*5bf0*/  VIADD R42, R136, 0x4 ;  /* 0x00000004882a7836 */ /* 0x000fe20000000000 */
[----:B------:R-:W-:Y:S01]  /*5c00*/  FMNMX3.FTZ R54, R54, R35, R141, !PT ;  /* 0x0000002336367276 */ /* 0x000fe2000781008d */
[----:B------:R-:W-:Y:S01]  /*5c10*/  IMAD.WIDE.U32 R136, R136, -0x326172a9, RZ ;  /* 0xcd9e8d5788887825 */ /* 0x000fe200078e00ff */
[----:B------:R-:W-:Y:S01]  /*5c20*/  LOP3.LUT R186, R186, 0xff0000, R43, 0xf8, !PT ;  /* 0x00ff0000baba7812 */ /* 0x000fe200078ef82b */
[----:B------:R-:W-:Y:S01]  /*5c30*/  UIADD3 UR4, UPT, UPT, UR23, 0x1, URZ ;  /* 0x0000000117047890 */ /* 0x000fe2000fffe0ff */
[----:B------:R-:W-:Y:S01]  /*5c40*/  FMNMX3.FTZ R53, R53, R18, R16, !PT ;  /* 0x0000001235357276 */ /* 0x000fe20007810010 */
[----:B------:R-:W-:Y:S01]  /*5c50*/  UIADD3 UR6, UPT, UPT, UR35, -0x4498517b, URZ ;  /* 0xbb67ae8523067890 */ /* 0x000fe2000fffe0ff */
[----:B------:R-:W-:Y:S01]  /*5c60*/  FMNMX3.FTZ R43, R32, R148, R28, !PT ;  /* 0x00000094202b7276 */ /* 0x000fe2000781001c */
[----:B------:R-:W-:Y:S01]  /*5c70*/  IMAD.U32 R150, RZ, RZ, UR23 ;  /* 0x00000017ff967e24 */ /* 0x000fe2000f8e00ff */
[----:B------:R-:W-:Y:S01]  /*5c80*/  FMNMX3.FTZ R2, R2, R19, R165, !PT ;  /* 0x0000001302027276 */ /* 0x000fe200078100a5 */
[----:B------:R-:W-:Y:S01]  /*5c90*/  IMAD.U32 R66, RZ, RZ, UR4 ;  /* 0x00000004ff427e24 */ /* 0x000fe2000f8e00ff */
[----:B------:R-:W-:Y:S01]  /*5ca0*/  FMNMX3.FTZ R54, R54, R31, R133, !PT ;  /* 0x0000001f36367276 */ /* 0x000fe20007810085 */
[----:B------:R-:W-:Y:S01]  /*5cb0*/  UIADD3 UR4, UPT, UPT, UR34, -0x61c88647, URZ ;  /* 0x9e3779b922047890 */ /* 0x000fe2000fffe0ff */
[----:B------:R-:W-:Y:S01]  /*5cc0*/  FMNMX3.FTZ R53, R53, R154, R4, !PT ;  /* 0x0000009a35357276 */ /* 0x000fe20007810004 */
[----:B------:R-:W-:Y:S01]  /*5cd0*/  STL.64 [R1+0x60], R60 ;  /* 0x0000603c01007387 */ /* 0x000fe20000100a00 */
[----:B------:R-:W-:Y:S01]  /*5ce0*/  FMNMX3.FTZ R43, R43, R24, R236, !PT ;  /* 0x000000182b2b7276 */ /* 0x000fe200078100ec */
[----:B------:R-:W-:Y:S01]  /*5cf0*/  UIADD3 UR7, UPT, UPT, UR35, 0x76cf5d0a, URZ ;  /* 0x76cf5d0a23077890 */ /* 0x000fe2000fffe0ff */
[----:B------:R-:W-:Y:S01]  /*5d00*/  FMNMX3.FTZ R2, R2, R17, R13, !PT ;  /* 0x0000001102027276 */ /* 0x000fe2000781000d */
[----:B------:R-:W-:Y:S01]  /*5d10*/  UIADD3 UR13, UPT, UPT, UR34, -0x255992d5, URZ ;  /* 0xdaa66d2b220d7890 */ /* 0x000fe2000fffe0ff */
[----:B------:R-:W-:Y:S01]  /*5d20*/  FMNMX3.FTZ R54, R54, R51, R215, !PT ;  /* 0x0000003336367276 */ /* 0x000fe200078100d7 */
[----:B------:R-:W-:Y:S01]  /*5d30*/  UIADD3 UR11, UPT, UPT, UR34, 0x78dde6e4, URZ ;  /* 0x78dde6e4220b7890 */ /* 0x000fe2000fffe0ff */
[----:B------:R-:W-:Y:S01]  /*5d40*/  FMNMX3.FTZ R53, R53, R140, R178, !PT ;  /* 0x0000008c35357276 */ /* 0x000fe200078100b2 */
[----:B------:R-:W-:Y:S01]  /*5d50*/  UIADD3 UR10, UPT, UPT, UR34, 0x1715609d, URZ ;  /* 0x1715609d220a7890 */ /* 0x000fe2000fffe0ff */
[----:B------:R-:W-:Y:S01]  /*5d60*/  FMNMX3.FTZ R43, R43, R30, R168, !PT ;  /* 0x0000001e2b2b7276 */ /* 0x000fe200078100a8 */
[----:B------:R-:W-:Y:S01]  /*5d70*/  UIADD3 UR9, UPT, UPT, UR34, -0x4ab325aa, URZ ;  /* 0xb54cda5622097890 */ /* 0x000fe2000fffe0ff */
[----:B------:R-:W-:Y:S01]  /*5d80*/  FMNMX3.FTZ R2, R2, R163, R11, !PT ;  /* 0x000000a302027276 */ /* 0x000fe2000781000b */
[----:B------:R-:W-:Y:S01]  /*5d90*/  IMAD.IADD R119, R119, 0x1, R40 ;  /* 0x0000000177777824 */ /* 0x000fe200078e0228 */
[----:B------:R-:W-:-:S02]  /*5da0*/  FMNMX3.FTZ R54, R54, R47, R207, !PT ;  /* 0x0000002f36367276 */ /* 0x000fc400078100cf */
[----:B------:R-:W-:Y:S02]  /*5db0*/  IADD3.X R55, PT, PT, R3, UR32, RZ, P1, P0 ;  /* 0x0000002003377c10 */ /* 0x000fe40008fe04ff */
[----:B------:R-:W-:Y:S02]  /*5dc0*/  FMNMX3.FTZ R53, R53, R12, R10, !PT ;  /* 0x0000000c35357276 */ /* 0x000fe4000781000a */
[----:B------:R-:W-:Y:S01]  /*5dd0*/  FMNMX3.FTZ R3, R43, R26, R144, !PT ;  /* 0x0000001a2b037276 */ /* 0x000fe20007810090 */
[----:B------:R-:W-:Y:S01]  /*5de0*/  IMAD.WIDE.U32 R42, R42, -0x326172a9, RZ ;  /* 0xcd9e8d572a2a7825 */ /* 0x000fe200078e00ff */
[----:B------:R-:W-:Y:S02]  /*5df0*/  FMNMX3.FTZ R2, R2, R217, R237, !PT ;  /* 0x000000d902027276 */ /* 0x000fe400078100ed */
[----:B------:R-:W-:Y:S02]  /*5e00*/  FMNMX.FTZ R54, R15, R54, !PT ;  /* 0x000000360f367209 */ /* 0x000fe40007810000 */
[----:B------:R-:W-:-:S02]  /*5e10*/  FMNMX3.FTZ R53, R53, R208, R224, !PT ;  /* 0x000000d035357276 */ /* 0x000fc400078100e0 */
[----:B------:R-:W-:Y:S01]  /*5e20*/  FMNMX3.FTZ R3, R3, R22, R176, !PT ;  /* 0x0000001603037276 */ /* 0x000fe200078100b0 */
[----:B------:R-:W1:Y:S01]  /*5e30*/  SHFL.BFLY PT, R59, R54, 0x2, 0x1f ;  /* 0x0c401f00363b7f89 */ /* 0x000e6200000e0000 */
[----:B------:R-:W-:Y:S02]  /*5e40*/  FMNMX.FTZ R2, R9, R2, !PT ;  /* 0x0000000209027209 */ /* 0x000fe40007810000 */
[----:B------:R-:W-:Y:S02]  /*5e50*/  FMNMX.FTZ R0, R8, R53, !PT ;  /* 0x0000003508007209 */ /* 0x000fe40007810000 */
[----:B------:R-:W-:Y:S02]  /*5e60*/  FMNMX3.FTZ R3, R3, R36, R34, !PT ;  /* 0x0000002403037276 */ /* 0x000fe40007810022 */
[C---:B------:R-:W-:Y:S01]  /*5e70*/  LOP3.LUT R52, R55.reuse, UR34, R137, 0x96, !PT ;  /* 0x0000002237347c12 */ /* 0x040fe2000f8e9689 */
[----:B------:R-:W-:Y:S01]  /*5e80*/  SHFL.BFLY PT, R53, R0, 0x2, 0x1f ;  /* 0x0c401f0000357f89 */ /* 0x000fe200000e0000 */
[----:B------:R-:W-:-:S02]  /*5e90*/  LOP3.LUT R56, R55, UR34, R43, 0x96, !PT ;  /* 0x0000002237387c12 */ /* 0x000fc4000f8e962b */
[----:B------:R-:W-:Y:S01]  /*5ea0*/  FMNMX3.FTZ R3, R3, R206, R228, !PT ;  /* 0x000000ce03037276 */ /* 0x000fe200078100e4 */
[----:B------:R-:W2:Y:S01]  /*5eb0*/  SHFL.BFLY PT, R55, R2, 0x2, 0x1f ;  /* 0x0c401f0002377f89 */ /* 0x000ea200000e0000 */
[----:B------:R-:W-:Y:S01]  /*5ec0*/  IMAD.WIDE.U32 R68, R52, -0x2daee0ad, RZ ;  /* 0xd2511f5334447825 */ /* 0x000fe200078e00ff */
[----:B------:R-:W-:Y:S02]  /*5ed0*/  LOP3.LUT R150, R150, UR35, R61, 0x96, !PT ;  /* 0x0000002396967c12 */ /* 0x000fe4000f8e963d */
[----:B------:R-:W-:Y:S01]  /*5ee0*/  FMNMX.FTZ R3, R14, R3, !PT ;  /* 0x000000030e037209 */ /* 0x000fe20007810000 */
[----:B------:R-:W-:Y:S01]  /*5ef0*/  IMAD.WIDE.U32 R70, R56, -0x2daee0ad, RZ ;  /* 0xd2511f5338467825 */ /* 0x000fe200078e00ff */
[----:B------:R-:W-:Y:S01]  /*5f00*/  LOP3.LUT R242, R60, UR6, R69, 0x96, !PT ;  /* 0x000000063cf27c12 */ /* 0x000fe2000f8e9645 */
[----:B------:R-:W-:Y:S01]  /*5f10*/  STL.64 [R1+0x58], R68 ;  /* 0x0000584401007387 */ /* 0x000fe20000100a00 */
[----:B------:R-:W-:Y:S01]  /*5f20*/  LOP3.LUT R66, R66, UR35, R61, 0x96, !PT ;  /* 0x0000002342427c12 */ /* 0x000fe2000f8e963d */
[----:B------:R-:W-:Y:S01]  /*5f30*/  IMAD.WIDE.U32 R150, R150, -0x326172a9, RZ ;  /* 0xcd9e8d5796967825 */ /* 0x000fe200078e00ff */
[----:B------:R-:W-:Y:S01]  /*5f40*/  LOP3.LUT R64, R60, UR6, R71, 0x96, !PT ;  /* 0x000000063c407c12 */ /* 0x000fe2000f8e9647 */
[----:B------:R-:W3:Y:S01]  /*5f50*/  SHFL.BFLY PT, R52, R3, 0x2, 0x1f ;  /* 0x0c401f0003347f89 */ /* 0x000ee200000e0000 */
[----:B------:R-:W-:Y:S01]  /*5f60*/  UIADD3 UR6, UPT, UPT, UR34, 0x3c6ef372, URZ ;  /* 0x3c6ef37222067890 */ /* 0x000fe2000fffe0ff */
[----:B------:R-:W-:Y:S01]  /*5f70*/  IMAD.WIDE.U32 R242, R242, -0x326172a9, RZ ;  /* 0xcd9e8d57f2f27825 */ /* 0x000fe200078e00ff */
[----:B-1----:R-:W-:Y:S01]  /*5f80*/  FMNMX.FTZ R59, R54, R59, !PT ;  /* 0x0000003b363b7209 */ /* 0x002fe20007810000 */
[----:B------:R1:W-:Y:S01]  /*5f90*/  STL.64 [R1+0x50], R70 ;  /* 0x0000504601007387 */ /* 0x0003e20000100a00 */
[----:B------:R-:W-:Y:S01]  /*5fa0*/  LOP3.LUT R74, R136, UR4, R151, 0x96, !PT ;  /* 0x00000004884a7c12 */ /* 0x000fe2000f8e9697 */
[----:B------:R-:W-:Y:S01]  /*5fb0*/  IMAD.WIDE.U32 R66, R66, -0x326172a9, RZ ;  /* 0xcd9e8d5742427825 */ /* 0x000fe200078e00ff */
[----:B------:R-:W-:-:S02]  /*5fc0*/  LOP3.LUT R80, R150, UR6, R243, 0x96, !PT ;  /* 0x0000000696507c12 */ /* 0x000fc4000f8e96f3 */
[----:B------:R-:W-:Y:S01]  /*5fd0*/  LOP3.LUT R82, R42, UR4, R151, 0x96, !PT ;  /* 0x000000042a527c12 */ /* 0x000fe2000f8e9697 */
[----:B------:R-:W-:Y:S01]  /*5fe0*/  IMAD.WIDE.U32 R64, R64, -0x326172a9, RZ ;  /* 0xcd9e8d5740407825 */ /* 0x000fe200078e00ff */
[----:B------:R-:W-:Y:S02]  /*5ff0*/  LOP3.LUT R56, R66, UR6, R243, 0x96, !PT ;  /* 0x0000000642387c12 */ /* 0x000fe4000f8e96f3 */
[----:B--2---:R-:W-:Y:S01]  /*6000*/  FMNMX.FTZ R55, R2, R55, !PT ;  /* 0x0000003702377209 */ /* 0x004fe20007810000 */
[----:B------:R-:W-:Y:S01]  /*6010*/  IMAD.WIDE.U32 R74, R74, -0x2daee0ad, RZ ;  /* 0xd2511f534a4a7825 */ /* 0x000fe200078e00ff */
[--C-:B------:R-:W-:Y:S01]  /*6020*/  LOP3.LUT R150, R150, UR6, R65.reuse, 0x96, !PT ;  /* 0x0000000696967c12 */ /* 0x100fe2000f8e9641 */
[----:B------:R-:W2:Y:S01]  /*6030*/  SHFL.BFLY PT, R2, R59, 0x1, 0x1f ;  /* 0x0c201f003b027f89 */ /* 0x000ea200000e0000 */
[----:B------:R-:W-:Y:S01]  /*6040*/  LOP3.LUT R66, R66, UR6, R65, 0x96, !PT ;  /* 0x0000000642427c12 */ /* 0x000fe2000f8e9641 */
[----:B------:R-:W-:Y:S01]  /*6050*/  UIADD3 UR6, UPT, UPT, UR35, 0x32370b8f, URZ ;  /* 0x32370b8f23067890 */ /* 0x000fe2000fffe0ff */
[--C-:B------:R-:W-:Y:S01]  /*6060*/  LOP3.LUT R240, R136, UR4, R67.reuse, 0x96, !PT ;  /* 0x0000000488f07c12 */ /* 0x100fe2000f8e9643 */
[----:B------:R-:W-:Y:S01]  /*6070*/  IMAD.WIDE.U32 R82, R82, -0x2daee0ad, RZ ;  /* 0xd2511f5352527825 */ /* 0x000fe200078e00ff */
[----:B------:R-:W-:-:S02]  /*6080*/  LOP3.LUT R60, R42, UR4, R67, 0x96, !PT ;  /* 0x000000042a3c7c12 */ /* 0x000fc4000f8e9643 */
[----:B------:R-:W-:Y:S01]  /*6090*/  FMNMX.FTZ R53, R0, R53, !PT ;  /* 0x0000003500357209 */ /* 0x000fe20007810000 */
[----:B------:R-:W-:Y:S01]  /*60a0*/  IMAD.WIDE.U32 R240, R240, -0x2daee0ad, RZ ;  /* 0xd2511f53f0f07825 */ /* 0x000fe200078e00ff */
[----:B---3--:R-:W-:Y:S01]  /*60b0*/  FMNMX.FTZ R52, R3, R52, !PT ;  /* 0x0000003403347209 */ /* 0x008fe20007810000 */
[----:B------:R-:W3:Y:S01]  /*60c0*/  SHFL.BFLY PT, R0, R55, 0x1, 0x1f ;  /* 0x0c201f0037007f89 */ /* 0x000ee200000e0000 */
[----:B------:R-:W-:Y:S01]  /*60d0*/  LOP3.LUT R62, R68, UR7, R75, 0x96, !PT ;  /* 0x00000007443e7c12 */ /* 0x000fe2000f8e964b */
[----:B------:R-:W-:Y:S01]  /*60e0*/  IMAD.WIDE.U32 R60, R60, -0x2daee0ad, RZ ;  /* 0xd2511f533c3c7825 */ /* 0x000fe200078e00ff */
[----:B------:R-:W-:Y:S01]  /*60f0*/  LOP3.LUT R124, R68, UR7, R241, 0x96, !PT ;  /* 0x00000007447c7c12 */ /* 0x000fe2000f8e96f1 */
[----:B------:R-:W4:Y:S01]  /*6100*/  SHFL.BFLY PT, R132, R53, 0x1, 0x1f ;  /* 0x0c201f0035847f89 */ /* 0x000f2200000e0000 */
[----:B------:R-:W-:Y:S01]  /*6110*/  LOP3.LUT R68, R70, UR7, R83, 0x96, !PT ;  /* 0x0000000746447c12 */ /* 0x000fe2000f8e9653 */
[----:B------:R-:W-:Y:S01]  /*6120*/  IMAD.WIDE.U32 R80, R80, -0x2daee0ad, RZ ;  /* 0xd2511f5350507825 */ /* 0x000fe200078e00ff */
[----:B-1----:R-:W-:Y:S01]  /*6130*/  LOP3.LUT R70, R70, UR7, R61, 0x96, !PT ;  /* 0x0000000746467c12 */ /* 0x002fe2000f8e963d */
[----:B------:R-:W1:Y:S01]  /*6140*/  SHFL.BFLY PT, R3, R52, 0x1, 0x1f ;  /* 0x0c201f0034037f89 */ /* 0x000e6200000e0000 */
[----:B------:R-:W-:Y:S01]  /*6150*/  UIADD3 UR7, UPT, UPT, UR35, -0x126145ec, URZ ;  /* 0xed9eba1423077890 */ /* 0x000fe2000fffe0ff */
[----:B------:R-:W-:Y:S01]  /*6160*/  IMAD.WIDE.U32 R56, R56, -0x2daee0ad, RZ ;  /* 0xd2511f5338387825 */ /* 0x000fe200078e00ff */
[----:B------:R-:W-:-:S02]  /*6170*/  LOP3.LUT R74, R74, UR6, R81, 0x96, !PT ;  /* 0x000000064a4a7c12 */ /* 0x000fc4000f8e9651 */
[----:B------:R-:W-:Y:S01]  /*6180*/  LEA R232, R119, UR5, 0x1 ;  /* 0x0000000577e87c11 */ /* 0x000fe2000f8e08ff */
[----:B------:R-:W-:Y:S01]  /*6190*/  IMAD.WIDE.U32 R150, R150, -0x2daee0ad, RZ ;  /* 0xd2511f5396967825 */ /* 0x000fe200078e00ff */
[----:B------:R-:W-:Y:S02]  /*61a0*/  LOP3.LUT R240, R240, UR6, R57, 0x96, !PT ;  /* 0x00000006f0f07c12 */ /* 0x000fe4000f8e9639 */
[----:B--2---:R-:W-:Y:S01]  /*61b0*/  FMNMX.FTZ R2, R59, R2, !PT ;  /* 0x000000023b027209 */ /* 0x004fe20007810000 */
[----:B------:R-:W-:Y:S01]  /*61c0*/  IMAD.WIDE.U32 R66, R66, -0x2daee0ad, RZ ;  /* 0xd2511f5342427825 */ /* 0x000fe200078e00ff */
[----:B------:R-:W-:Y:S02]  /*61d0*/  LOP3.LUT R82, R82, UR6, R151, 0x96, !PT ;  /* 0x0000000652527c12 */ /* 0x000fe4000f8e9697 */
[----:B------:R-:W-:Y:S01]  /*61e0*/  FSETP.NEU.FTZ.AND P1, PT, R2, -INF , PT ;  /* 0xff8000000200780b */ /* 0x000fe20003f3d000 */
[----:B------:R-:W-:Y:S01]  /*61f0*/  IMAD.WIDE.U32 R62, R62, -0x326172a9, RZ ;  /* 0xcd9e8d573e3e7825 */ /* 0x000fe200078e00ff */
[----:B------:R-:W-:Y:S01]  /*6200*/  LOP3.LUT R60, R60, UR6, R67, 0x96, !PT ;  /* 0x000000063c3c7c12 */ /* 0x000fe2000f8e9643 */
[----:B------:R-:W2:Y:S01]  /*6210*/  LDCU UR6, c[0x0][0x45c] ;  /* 0x00008b80ff0677ac */ /* 0x000ea20008000800 */
[----:B---3--:R-:W-:Y:S01]  /*6220*/  FMNMX.FTZ R0, R55, R0, !PT ;  /* 0x0000000037007209 */ /* 0x008fe20007810000 */
[----:B------:R-:W-:Y:S01]  /*6230*/  IMAD.WIDE.U32 R124, R124, -0x326172a9, RZ ;  /* 0xcd9e8d577c7c7825 */ /* 0x000fe200078e00ff */
[----:B------:R-:W-:-:S02]  /*6240*/  LOP3.LUT R92, R242, UR13, R63, 0x96, !PT ;  /* 0x0000000df25c7c12 */ /* 0x000fc4000f8e963f */
[----:B----4-:R-:W-:Y:S01]  /*6250*/  FMNMX.FTZ R132, R53, R132, !PT ;  /* 0x0000008435847209 */ /* 0x010fe20007810000 */
[----:B------:R-:W-:Y:S01]  /*6260*/  IMAD.WIDE.U32 R68, R68, -0x326172a9, RZ ;  /* 0xcd9e8d5744447825 */ /* 0x000fe200078e00ff */
[----:B------:R-:W-:Y:S02]  /*6270*/  LOP3.LUT R242, R242, UR13, R125, 0x96, !PT ;  /* 0x0000000df2f27c12 */ /* 0x000fe4000f8e967d */
[----:B-1----:R-:W-:Y:S01]  /*6280*/  FMNMX.FTZ R3, R52, R3, !PT ;  /* 0x0000000334037209 */ /* 0x002fe20007810000 */
[----:B------:R-:W-:Y:S01]  /*6290*/  IMAD.WIDE.U32 R70, R70, -0x326172a9, RZ ;  /* 0xcd9e8d5746467825 */ /* 0x000fe200078e00ff */
[----:B------:R-:W-:Y:S02]  /*62a0*/  LOP3.LUT R104, R64, UR13, R69, 0x96, !PT ;  /* 0x0000000d40687c12 */ /* 0x000fe4000f8e9645 */
[----:B------:R-:W-:Y:S01]  /*62b0*/  FSETP.NEU.FTZ.AND P0, PT, R3, -INF , PT ;  /* 0xff8000000300780b */ /* 0x000fe20003f1d000 */
[----:B------:R-:W-:Y:S01]  /*62c0*/  IMAD.WIDE.U32 R74, R74, -0x326172a9, RZ ;  /* 0xcd9e8d574a4a7825 */ /* 0x000fe200078e00ff */
[----:B------:R-:W-:-:S03]  /*62d0*/  LOP3.LUT R64, R64, UR13, R71, 0x96, !PT ;  /* 0x0000000d40407c12 */ /* 0x000fc6000f8e9647 */
[----:B--2---:R-:W-:Y:S01]  /*62e0*/  FMUL.FTZ R190, R2, UR6 ;  /* 0x0000000602be7c20 */ /* 0x004fe20008410000 */
[----:B------:R-:W-:Y:S01]  /*62f0*/  FMUL.FTZ R219, R132, UR6 ;  /* 0x0000000684db7c20 */ /* 0x000fe20008410000 */
[----:B------:R-:W-:Y:S01]  /*6300*/  IMAD.WIDE.U32 R242, R242, -0x2daee0ad, RZ ;  /* 0xd2511f53f2f27825 */ /* 0x000fe200078e00ff */
[----:B------:R-:W-:-:S03]  /*6310*/  LOP3.LUT R54, R62, UR11, R75, 0x96, !PT ;  /* 0x0000000b3e367c12 */ /* 0x000fc6000f8e964b */
[----:B------:R-:W-:Y:S01]  /*6320*/  FMUL.FTZ R227, R3, UR6 ;  /* 0x0000000603e37c20 */ /* 0x000fe20008410000 */
[----:B------:R-:W-:Y:S01]  /*6330*/  FSEL R190, R190, RZ, P1 ;  /* 0x000000ffbebe7208 */ /* 0x000fe20000800000 */
[----:B------:R-:W-:Y:S01]  /*6340*/  IMAD.WIDE.U32 R92, R92, -0x2daee0ad, RZ ;  /* 0xd2511f535c5c7825 */ /* 0x000fe200078e00ff */
[----:B------:R-:W-:-:S03]  /*6350*/  FSETP.NEU.FTZ.AND P1, PT, R132, -INF , PT ;  /* 0xff8000008400780b */ /* 0x000fc60003f3d000 */
[----:B------:R-:W-:Y:S01]  /*6360*/  FMUL.FTZ R210, R0, UR6 ;  /* 0x0000000600d27c20 */ /* 0x000fe20008410000 */
[----:B------:R-:W-:Y:S01]  /*6370*/  LOP3.LUT R52, R56, UR7, R243, 0x96, !PT ;  /* 0x0000000738347c12 */ /* 0x000fe2000f8e96f3 */
[----:B------:R-:W-:Y:S01]  /*6380*/  IMAD.WIDE.U32 R104, R104, -0x2daee0ad, RZ ;  /* 0xd2511f5368687825 */ /* 0x000fe200078e00ff */
[----:B------:R-:W-:-:S03]  /*6390*/  FSEL R219, R219, RZ, P1 ;  /* 0x000000ffdbdb7208 */ /* 0x000fc60000800000 */
[----:B------:R-:W-:Y:S01]  /*63a0*/  FFMA.FTZ R229, R229, UR6, -R190 ;  /* 0x00000006e5e57c23 */ /* 0x000fe200080108be */
[----:B------:R-:W-:Y:S01]  /*63b0*/  LOP3.LUT R80, R80, UR7, R93, 0x96, !PT ;  /* 0x0000000750507c12 */ /* 0x000fe2000f8e965d */
[----:B------:R-:W-:Y:S01]  /*63c0*/  IMAD.WIDE.U32 R64, R64, -0x2daee0ad, RZ ;  /* 0xd2511f5340407825 */ /* 0x000fe200078e00ff */
[----:B------:R-:W-:-:S03]  /*63d0*/  LOP3.LUT R150, R150, UR7, R105, 0x96, !PT ;  /* 0x0000000796967c12 */ /* 0x000fc6000f8e9669 */
[--C-:B------:R-:W-:Y:S01]  /*63e0*/  FFMA.FTZ R57, R20, UR6, -R219.reuse ;  /* 0x0000000614397c23 */ /* 0x100fe200080108db */
[----:B------:R-:W-:Y:S01]  /*63f0*/  FFMA.FTZ R170, R170, UR6, -R219 ;  /* 0x00000006aaaa7c23 */ /* 0x000fe200080108db */
[----:B------:R-:W-:Y:S01]  /*6400*/  IMAD.WIDE.U32 R240, R240, -0x326172a9, RZ ;  /* 0xcd9e8d57f0f07825 */ /* 0x000fe200078e00ff */
[----:B------:R-:W-:Y:S01]  /*6410*/  LOP3.LUT R66, R66, UR7, R65, 0x96, !PT ;  /* 0x0000000742427c12 */ /* 0x000fe2000f8e9641 */
[----:B------:R-:W-:Y:S01]  /*6420*/  UIADD3 UR7, UPT, UPT, UR35, -0x56f99767, URZ ;  /* 0xa906689923077890 */ /* 0x000fe2000fffe0ff */
[----:B------:R-:W-:Y:S01]  /*6430*/  FSEL R227, R227, RZ, P0 ;  /* 0x000000ffe3e37208 */ /* 0x000fe20000000000 */
[----:B------:R-:W-:Y:S01]  /*6440*/  IMAD.WIDE.U32 R54, R54, -0x2daee0ad, RZ ;  /* 0xd2511f5336367825 */ /* 0x000fe200078e00ff */
[----:B------:R-:W-:Y:S01]  /*6450*/  LOP3.LUT R124, R124, UR11, R241, 0x96, !PT ;  /* 0x0000000b7c7c7c12 */ /* 0x000fe2000f8e96f1 */
[----:B------:R-:W-:Y:S02]  /*6460*/  MUFU.EX2 R57, R57 ;  /* 0x0000003900397308 */ /* 0x000fe40000000800 */
[----:B------:R-:W-:Y:S01]  /*6470*/  FFMA.FTZ R246, R246, UR6, -R219 ;  /* 0x00000006f6f67c23 */ /* 0x000fe200080108db */
[----:B------:R-:W-:Y:S01]  /*6480*/  IMAD.WIDE.U32 R52, R52, -0x326172a9, RZ ;  /* 0xcd9e8d5734347825 */ /* 0x000fe200078e00ff */
[----:B------:R-:W-:-:S03]  /*6490*/  LOP3.LUT R92, R92, UR7, R55, 0x96, !PT ;  /* 0x000000075c5c7c12 */ /* 0x000fc6000f8e9637 */
[----:B------:R-:W-:Y:S01]  /*64a0*/  FFMA.FTZ R148, R148, UR6, -R227 ;  /* 0x0000000694947c23 */ /* 0x000fe200080108e3 */
[----:B------:R-:W-:Y:S01]  /*64b0*/  FFMA.FTZ R225, R6, UR6, -R219 ;  /* 0x0000000606e17c23 */ /* 0x000fe200080108db */
[----:B------:R-:W-:Y:S01]  /*64c0*/  IMAD.WIDE.U32 R60, R60, -0x326172a9, RZ ;  /* 0xcd9e8d573c3c7825 */ /* 0x000fe200078e00ff */
[----:B------:R-:W-:Y:S01]  /*64d0*/  LOP3.LUT R240, R240, UR10, R53, 0x96, !PT ;  /* 0x0000000af0f07c12 */ /* 0x000fe2000f8e9635 */
[----:B------:R-:W1:Y:S02]  /*64e0*/  MUFU.EX2 R170, R170 ;  /* 0x000000aa00aa7308 */ /* 0x000e640000000800 */
[----:B------:R-:W-:Y:S01]  /*64f0*/  FFMA.FTZ R53, R32, UR6, -R227 ;  /* 0x0000000620357c23 */ /* 0x000fe200080108e3 */
[----:B------:R-:W-:Y:S01]  /*6500*/  IMAD.WIDE.U32 R124, R124, -0x2daee0ad, RZ ;  /* 0xd2511f537c7c7825 */ /* 0x000fe200078e00ff */
[----:B------:R-:W-:-:S03]  /*6510*/  LOP3.LUT R70, R70, UR11, R61, 0x96, !PT ;  /* 0x0000000b46467c12 */ /* 0x000fc6000f8e963d */
[----:B------:R-:W-:Y:S01]  /*6520*/  FFMA.FTZ R222, R33, UR6, -R190 ;  /* 0x0000000621de7c23 */ /* 0x000fe200080108be */
[----:B------:R-:W-:Y:S01]  /*6530*/  FSETP.NEU.FTZ.AND P0, PT, R0, -INF , PT ;  /* 0xff8000000000780b */ /* 0x000fe20003f1d000 */
[----:B------:R-:W-:Y:S01]  /*6540*/  IMAD.WIDE.U32 R80, R80, -0x326172a9, RZ ;  /* 0xcd9e8d5750507825 */ /* 0x000fe200078e00ff */
[----:B------:R-:W-:Y:S01]  /*6550*/  LOP3.LUT R242, R242, UR7, R125, 0x96, !PT ;  /* 0x00000007f2f27c12 */ /* 0x000fe2000f8e967d */
[----:B------:R-:W-:Y:S01]  /*6560*/  MUFU.EX2 R53, R53 ;  /* 0x0000003500357308 */ /* 0x000fe20000000800 */
[----:B------:R-:W-:Y:S01]  /*6570*/  FSEL R210, R210, RZ, P0 ;  /* 0x000000ffd2d27208 */ /* 0x000fe20000000000 */
[----:B------:R-:W-:-:S04]  /*6580*/  IMAD.WIDE.U32 R92, R92, -0x326172a9, RZ ;  /* 0xcd9e8d575c5c7825 */ /* 0x000fc800078e00ff */
[----:B------:R-:W-:Y:S01]  /*6590*/  FFMA.FTZ R146, R51, UR6, -R190 ;  /* 0x0000000633927c23 */ /* 0x000fe200080108be */
[----:B------:R-:W-:Y:S01]  /*65a0*/  LOP3.LUT R74, R74, UR10, R81, 0x96, !PT ;  /* 0x0000000a4a4a7c12 */ /* 0x000fe2000f8e9651 */
[----:B------:R-:W-:Y:S01]  /*65b0*/  FFMA.FTZ R121, R28, UR6, -R227 ;  /* 0x000000061c797c23 */ /* 0x000fe200080108e3 */
[----:B------:R-:W-:Y:S01]  /*65c0*/  IMAD.WIDE.U32 R70, R70, -0x2daee0ad, RZ ;  /* 0xd2511f5346467825 */ /* 0x000fe200078e00ff */
[----:B------:R-:W-:Y:S01]  /*65d0*/  LOP3.LUT R80, R80, UR9, R93, 0x96, !PT ;  /* 0x0000000950507c12 */ /* 0x000fe2000f8e965d */
[----:B------:R-:W2:Y:S02]  /*65e0*/  MUFU.EX2 R148, R148 ;  /* 0x0000009400947308 */ /* 0x000ea40000000800 */
[----:B------:R-:W-:Y:S01]  /*65f0*/  FFMA.FTZ R223, R24, UR6, -R227 ;  /* 0x0000000618df7c23 */ /* 0x000fe200080108e3 */
[----:B------:R-:W-:Y:S01]  /*6600*/  IMAD.WIDE.U32 R242, R242, -0x326172a9, RZ ;  /* 0xcd9e8d57f2f27825 */ /* 0x000fe200078e00ff */
[----:B------:R-:W-:-:S03]  /*6610*/  LOP3.LUT R64, R64, UR7, R71, 0x96, !PT ;  /* 0x0000000740407c12 */ /* 0x000fc6000f8e9647 */
[----:B------:R-:W-:Y:S01]  /*6620*/  FFMA.FTZ R236, R236, UR6, -R227 ;  /* 0x00000006ecec7c23 */ /* 0x000fe200080108e3 */
[----:B------:R-:W-:Y:S01]  /*6630*/  LOP3.LUT R71, R80, 0xff, RZ, 0xc0, !PT ;  /* 0x000000ff50477812 */ /* 0x000fe200078ec0ff */
[----:B------:R-:W-:Y:S01]  /*6640*/  IMAD.WIDE.U32 R82, R82, -0x326172a9, RZ ;  /* 0xcd9e8d5752527825 */ /* 0x000fe200078e00ff */
[----:B------:R-:W-:-:S03]  /*6650*/  LOP3.LUT R125, R52, UR9, R243, 0x96, !PT ;  /* 0x00000009347d7c12 */ /* 0x000fc6000f8e96f3 */
[----:B-1----:R-:W-:Y:S01]  /*6660*/  FADD.FTZ R243, R57, R170 ;  /* 0x000000aa39f37221 */ /* 0x002fe20000010000 */
[----:B------:R-:W-:Y:S01]  /*6670*/  F2FP.BF16.F32.PACK_AB R170, R170, R57 ;  /* 0x00000039aaaa723e */ /* 0x000fe200000010ff */
[----:B------:R-:W-:Y:S01]  /*6680*/  IMAD.WIDE.U32 R66, R66, -0x326172a9, RZ ;  /* 0xcd9e8d5742427825 */ /* 0x000fe200078e00ff */
[----:B------:R-:W-:Y:S01]  /*6690*/  LOP3.LUT R68, R68, UR11, R83, 0x96, !PT ;  /* 0x0000000b44447c12 */ /* 0x000fe2000f8e9653 */
[----:B------:R-:W-:Y:S01]  /*66a0*/  MUFU.EX2 R246, R246 ;  /* 0x000000f600f67308 */ /* 0x000fe20000000800 */
[----:B------:R-:W-:Y:S01]  /*66b0*/  ISETP.LE.U32.AND P4, PT, R71, UR8, PT ;  /* 0x0000000847007c0c */ /* 0x000fe2000bf83070 */
[----:B------:R-:W-:Y:S01]  /*66c0*/  IMAD.WIDE.U32 R150, R150, -0x326172a9, RZ ;  /* 0xcd9e8d5796967825 */ /* 0x000fe200078e00ff */
[----:B------:R-:W-:-:S03]  /*66d0*/  SHF.R.U32.HI R57, RZ, 0x18, R80 ;  /* 0x00000018ff397819 */ /* 0x000fc60000011650 */
[----:B------:R-:W-:Y:S01]  /*66e0*/  FFMA.FTZ R183, R30, UR6, -R227 ;  /* 0x000000061eb77c23 */ /* 0x000fe200080108e3 */
[----:B------:R-:W-:Y:S01]  /*66f0*/  LOP3.LUT R60, R60, UR10, R67, 0x96, !PT ;  /* 0x0000000a3c3c7c12 */ /* 0x000fe2000f8e9643 */
[----:B------:R-:W-:Y:S01]  /*6700*/  IMAD.WIDE.U32 R68, R68, -0x2daee0ad, RZ ;  /* 0xd2511f5344447825 */ /* 0x000fe200078e00ff */
[----:B------:R-:W-:Y:S01]  /*6710*/  ISETP.LE.U32.AND P3, PT, R57, UR8, PT ;  /* 0x0000000839007c0c */ /* 0x000fe2000bf63070 */
[----:B------:R-:W1:Y:S02]  /*6720*/  MUFU.EX2 R225, R225 ;  /* 0x000000e100e17308 */ /* 0x000e640000000800 */
[----:B--2---:R-:W-:Y:S01]  /*6730*/  FADD.FTZ R120, R53, R148 ;  /* 0x0000009435787221 */ /* 0x004fe20000010000 */
[----:B------:R-:W-:Y:S01]  /*6740*/  F2FP.BF16.F32.PACK_AB R148, R148, R53 ;  /* 0x000000359494723e */ /* 0x000fe200000010ff */
[----:B------:R-:W-:Y:S01]  /*6750*/  IMAD.WIDE.U32 R60, R60, -0x2daee0ad, RZ ;  /* 0xd2511f533c3c7825 */ /* 0x000fe200078e00ff */
[----:B------:R-:W-:-:S03]  /*6760*/  LOP3.LUT R104, R104, UR7, R69, 0x96, !PT ;  /* 0x0000000768687c12 */ /* 0x000fc6000f8e9645 */
[----:B------:R-:W-:Y:S01]  /*6770*/  FFMA.FTZ R168, R168, UR6, -R227 ;  /* 0x00000006a8a87c23 */ /* 0x000fe200080108e3 */
[----:B------:R-:W-:Y:S01]  /*6780*/  PRMT R147, R148, 0x7632, R147 ;  /* 0x0000763294937816 */ /* 0x000fe20000000093 */
[----:B------:R-:W-:Y:S01]  /*6790*/  @!P4 HFMA2.BF16_V2 R51, -RZ.H0_H0, RZ.H0_H0, -R170.H0_H0 ;  /* 0x200000ffff33c231 */ /* 0x000fe200003409aa */
[----:B------:R-:W-:Y:S01]  /*67a0*/  PRMT R149, R170, 0x7632, R149 ;  /* 0x00007632aa957816 */ /* 0x000fe20000000095 */
[----:B------:R-:W-:Y:S01]  /*67b0*/  MUFU.EX2 R229, R229 ;  /* 0x000000e500e57308 */ /* 0x000fe20000000800 */
[----:B------:R-:W-:Y:S01]  /*67c0*/  IMAD.WIDE.U32 R104, R104, -0x326172a9, RZ ;  /* 0xcd9e8d5768687825 */ /* 0x000fe200078e00ff */
[----:B------:R-:W-:-:S03]  /*67d0*/  PRMT R188, R60, 0x7771, RZ ;  /* 0x000077713cbc7816 */ /* 0x000fc600000000ff */
[--C-:B------:R-:W-:Y:S01]  /*67e0*/  FFMA.FTZ R153, R26, UR6, -R227.reuse ;  /* 0x000000061a997c23 */ /* 0x100fe200080108e3 */
[C---:B------:R-:W-:Y:S01]  /*67f0*/  PRMT R122, R60.reuse, 0x7772, RZ ;  /* 0x000077723c7a7816 */ /* 0x040fe200000000ff */
[----:B------:R-:W-:Y:S01]  /*6800*/  IMAD.MOV.U32 R196, RZ, RZ, R60 ;  /* 0x000000ffffc47224 */ /* 0x000fe200078e003c */
[----:B------:R-:W-:Y:S01]  /*6810*/  PRMT R231, R60, 0x7773, RZ ;  /* 0x000077733ce77816 */ /* 0x000fe200000000ff */
[----:B------:R-:W-:Y:S01]  /*6820*/  FFMA.FTZ R144, R144, UR6, -R227 ;  /* 0x0000000690907c23 */ /* 0x000fe200080108e3 */
[----:B------:R-:W2:Y:S01]  /*6830*/  MUFU.EX2 R222, R222 ;  /* 0x000000de00de7308 */ /* 0x000ea20000000800 */
[----:B------:R-:W-:Y:S01]  /*6840*/  LOP3.LUT R82, R82, UR10, R151, 0x96, !PT ;  /* 0x0000000a52527c12 */ /* 0x000fe2000f8e9697 */
[--C-:B------:R-:W-:Y:S01]  /*6850*/  FFMA.FTZ R139, R22, UR6, -R227.reuse ;  /* 0x00000006168b7c23 */ /* 0x100fe200080108e3 */
[----:B------:R-:W-:Y:S01]  /*6860*/  PRMT R60, R92, 0x7771, RZ ;  /* 0x000077715c3c7816 */ /* 0x000fe200000000ff */
        /* <DEDUP_REMOVED lines=43> */
[----:B------:R-:W-:Y:S01]  /*6b20*/  PRMT R128, R170, 0x5410, R149 ;  /* 0x00005410aa807816 */ /* 0x000fe20000000095 */
[----:B------:R-:W-:-:S02]  /*6b30*/  @!P3 HFMA2.BF16_V2 R50, -RZ.H0_H0, RZ.H0_H0, -R147.H0_H0 ;  /* 0x200000ffff32b231 */ /* 0x000fc40000340993 */
[----:B------:R-:W-:Y:S01]  /*6b40*/  FFMA.FTZ R227, R14, UR6, -R227 ;  /* 0x000000060ee37c23 */ /* 0x000fe200080108e3 */
[----:B------:R-:W-:Y:S01]  /*6b50*/  FFMA.FTZ R190, R15, UR6, -R190 ;  /* 0x000000060fbe7c23 */ /* 0x000fe200080108be */
[----:B------:R-:W-:Y:S01]  /*6b60*/  FFMA.FTZ R210, R9, UR6, -R210 ;  /* 0x0000000609d27c23 */ /* 0x000fe200080108d2 */
[----:B------:R-:W-:Y:S01]  /*6b70*/  FFMA.FTZ R219, R8, UR6, -R219 ;  /* 0x0000000608db7c23 */ /* 0x000fe200080108db */
[----:B------:R-:W-:Y:S01]  /*6b80*/  @!P4 PRMT R170, R51, 0x5410, RZ ;  /* 0x0000541033aac816 */ /* 0x000fe200000000ff */
[----:B------:R-:W-:Y:S01]  /*6b90*/  UIADD3 UR6, UPT, UPT, UR35, 0x646e171e, URZ ;  /* 0x646e171e23067890 */ /* 0x000fe2000fffe0ff */
[----:B------:R-:W-:Y:S01]  /*6ba0*/  PRMT R51, R104, 0x7770, RZ ;  /* 0x0000777068337816 */ /* 0x000fe200000000ff */
[----:B------:R-:W-:Y:S01]  /*6bb0*/  IMAD.WIDE.U32 R74, R74, -0x2daee0ad, RZ ;  /* 0xd2511f534a4a7825 */ /* 0x000fe200078e00ff */
[----:B------:R-:W-:Y:S01]  /*6bc0*/  ISETP.GT.U32.AND P6, PT, R60, UR8, PT ;  /* 0x000000083c007c0c */ /* 0x000fe2000bfc4070 */
[----:B------:R-:W-:Y:S01]  /*6bd0*/  MUFU.EX2 R121, R121 ;  /* 0x0000007900797308 */ /* 0x000fe20000000800 */
[----:B------:R-:W-:Y:S01]  /*6be0*/  PRMT R129, R148, 0x5410, R147 ;  /* 0x0000541094817816 */ /* 0x000fe20000000093 */
[----:B------:R-:W-:Y:S01]  /*6bf0*/  IMAD.WIDE.U32 R82, R82, -0x2daee0ad, RZ ;  /* 0xd2511f5352527825 */ /* 0x000fe200078e00ff */
[----:B------:R-:W-:-:S02]  /*6c00*/  @!P3 PRMT R147, R50, 0x5410, RZ ;  /* 0x000054103293b816 */ /* 0x000fc400000000ff */
[----:B------:R-:W-:Y:S01]  /*6c10*/  ISETP.LE.U32.AND P3, PT, R51, UR8, PT ;  /* 0x0000000833007c0c */ /* 0x000fe2000bf63070 */
[----:B------:R-:W-:Y:S01]  /*6c20*/  IMAD.MOV.U32 R62, RZ, RZ, R82 ;  /* 0x000000ffff3e7224 */ /* 0x000fe200078e0052 */
[----:B-1----:R-:W-:Y:S01]  /*6c30*/  F2FP.BF16.F32.PACK_AB R134, R225, R246 ;  /* 0x000000f6e186723e */ /* 0x002fe200000010ff */
[----:B------:R-:W1:Y:S01]  /*6c40*/  MUFU.EX2 R223, R223 ;  /* 0x000000df00df7308 */ /* 0x000e620000000800 */
[----:B------:R-:W-:Y:S01]  /*6c50*/  LOP3.LUT R69, R54, UR6, R75, 0x96, !PT ;  /* 0x0000000636457c12 */ /* 0x000fe2000f8e964b */
[----:B------:R-:W-:Y:S01]  /*6c60*/  IMAD.WIDE.U32 R64, R64, -0x326172a9, RZ ;  /* 0xcd9e8d5740407825 */ /* 0x000fe200078e00ff */
[----:B------:R-:W-:-:S03]  /*6c70*/  LOP3.LUT R187, R70, UR6, R61, 0x96, !PT ;  /* 0x0000000646bb7c12 */ /* 0x000fc6000f8e963d */
[----:B------:R-:W-:Y:S01]  /*6c80*/  FADD.FTZ R246, R246, R243 ;  /* 0x000000f3f6f67221 */ /* 0x000fe20000010000 */
[----:B------:R-:W-:Y:S01]  /*6c90*/  PRMT R61, R92, 0x7770, RZ ;  /* 0x000077705c3d7816 */ /* 0x000fe200000000ff */
[----:B------:R-:W-:Y:S01]  /*6ca0*/  IMAD.MOV.U32 R172, RZ, RZ, R64 ;  /* 0x000000ffffac7224 */ /* 0x000fe200078e0040 */
[----:B------:R-:W-:Y:S01]  /*6cb0*/  PRMT R54, R74, 0x7770, RZ ;  /* 0x000077704a367816 */ /* 0x000fe200000000ff */
[----:B------:R-:W-:Y:S01]  /*6cc0*/  MUFU.EX2 R234, R234 ;  /* 0x000000ea00ea7308 */ /* 0x000fe20000000800 */
[----:B------:R-:W-:Y:S01]  /*6cd0*/  PRMT R67, R134, 0x7632, R67 ;  /* 0x0000763286437816 */ /* 0x000fe20000000043 */
[----:B------:R-:W-:Y:S01]  /*6ce0*/  IMAD.IADD R220, R5, 0x1, R232 ;  /* 0x0000000105dc7824 */ /* 0x000fe200078e02e8 */
[----:B------:R-:W-:Y:S01]  /*6cf0*/  LOP3.LUT R68, R68, UR6, R83, 0x96, !PT ;  /* 0x0000000644447c12 */ /* 0x000fe2000f8e9653 */
[----:B------:R-:W-:Y:S01]  /*6d00*/  IMAD.WIDE.U32 R240, R240, -0x2daee0ad, RZ ;  /* 0xd2511f53f0f07825 */ /* 0x000fe200078e00ff */
[----:B------:R-:W-:-:S03]  /*6d10*/  ISETP.LE.U32.AND P1, PT, R61, UR8, PT ;  /* 0x000000083d007c0c */ /* 0x000fc6000bf23070 */
[----:B------:R-:W-:Y:S01]  /*6d20*/  @P6 HFMA2.BF16_V2 R46, -RZ.H0_H0, RZ.H0_H0, -R67.H0_H0 ;  /* 0x200000ffff2e6231 */ /* 0x000fe20000340943 */
[----:B------:R-:W-:Y:S01]  /*6d30*/  ISETP.LE.U32.AND P0, PT, R54, UR8, PT ;  /* 0x0000000836007c0c */ /* 0x000fe2000bf03070 */
[----:B------:R-:W3:Y:S01]  /*6d40*/  MUFU.EX2 R171, R171 ;  /* 0x000000ab00ab7308 */ /* 0x000ee20000000800 */
[----:B------:R-:W-:Y:S01]  /*6d50*/  PRMT R83, R92, 0x7772, RZ ;  /* 0x000077725c537816 */ /* 0x000fe200000000ff */
[----:B------:R-:W-:Y:S01]  /*6d60*/  IMAD.IADD R244, R7, 0x1, R232 ;  /* 0x0000000107f47824 */ /* 0x000fe200078e02e8 */
[----:B--2---:R-:W-:Y:S01]  /*6d70*/  F2FP.BF16.F32.PACK_AB R54, R222, R229 ;  /* 0x000000e5de36723e */ /* 0x004fe200000010ff */
[----:B------:R-:W-:Y:S01]  /*6d80*/  FADD.FTZ R225, R225, R246 ;  /* 0x000000f6e1e17221 */ /* 0x000fe20000010000 */
[C---:B------:R-:W-:Y:S02]  /*6d90*/  PRMT R111, R82.reuse, 0x7771, RZ ;  /* 0x00007771526f7816 */ /* 0x040fe400000000ff */
[C---:B------:R-:W-:Y:S01]  /*6da0*/  PRMT R94, R82.reuse, 0x7772, RZ ;  /* 0x00007772525e7816 */ /* 0x040fe200000000ff */
[----:B------:R-:W-:Y:S01]  /*6db0*/  MUFU.EX2 R250, R250 ;  /* 0x000000fa00fa7308 */ /* 0x000fe20000000800 */
[----:B------:R-:W-:Y:S01]  /*6dc0*/  PRMT R75, R82, 0x7773, RZ ;  /* 0x00007773524b7816 */ /* 0x000fe200000000ff */
[----:B------:R-:W-:Y:S01]  /*6dd0*/  @!P3 HFMA2.BF16_V2 R45, -RZ.H0_H0, RZ.H0_H0, -R54.H0_H0 ;  /* 0x200000ffff2db231 */ /* 0x000fe20000340936 */
[----:B------:R-:W-:Y:S01]  /*6de0*/  PRMT R82, R92, 0x7773, RZ ;  /* 0x000077735c527816 */ /* 0x000fe200000000ff */
[----:B------:R-:W-:Y:S01]  /*6df0*/  @!P1 HFMA2.BF16_V2 R49, -RZ.H0_H0, RZ.H0_H0, -R134.H0_H0 ;  /* 0x200000ffff319231 */ /* 0x000fe20000340986 */
[----:B------:R-:W-:-:S02]  /*6e00*/  ISETP.GT.U32.AND P5, PT, R83, UR8, PT ;  /* 0x0000000853007c0c */ /* 0x000fc4000bfa4070 */
[----:B------:R-:W-:Y:S01]  /*6e10*/  LOP3.LUT R70, R69, 0xff, RZ, 0xc0, !PT ;  /* 0x000000ff45467812 */ /* 0x000fe200078ec0ff */
[----:B------:R-:W2:Y:S01]  /*6e20*/  MUFU.EX2 R221, R221 ;  /* 0x000000dd00dd7308 */ /* 0x000ea20000000800 */
[----:B------:R-:W-:Y:S02]  /*6e30*/  PRMT R53, R54, 0x7632, R53 ;  /* 0x0000763236357816 */ /* 0x000fe40000000035 */
[----:B------:R-:W-:Y:S02]  /*6e40*/  ISETP.GT.U32.AND P4, PT, R82, UR8, PT ;  /* 0x0000000852007c0c */ /* 0x000fe4000bf84070 */
[----:B------:R-:W-:Y:S02]  /*6e50*/  PRMT R130, R134, 0x5410, R67 ;  /* 0x0000541086827816 */ /* 0x000fe40000000043 */
[----:B------:R-:W-:Y:S01]  /*6e60*/  @P6 PRMT R67, R46, 0x5410, RZ ;  /* 0x000054102e436816 */ /* 0x000fe200000000ff */
[----:B------:R-:W-:Y:S01]  /*6e70*/  MUFU.EX2 R236, R236 ;  /* 0x000000ec00ec7308 */ /* 0x000fe20000000800 */
[----:B------:R-:W-:-:S02]  /*6e80*/  PRMT R106, R104, 0x7772, RZ ;  /* 0x00007772686a7816 */ /* 0x000fc400000000ff */
[----:B------:R-:W-:Y:S02]  /*6e90*/  ISETP.LE.U32.AND P6, PT, R70, UR8, PT ;  /* 0x0000000846007c0c */ /* 0x000fe4000bfc3070 */
[----:B------:R-:W-:Y:S02]  /*6ea0*/  LOP3.LUT R189, R66, UR9, R65, 0x96, !PT ;  /* 0x0000000942bd7c12 */ /* 0x000fe4000f8e9641 */
[----:B------:R-:W-:Y:S01]  /*6eb0*/  PRMT R102, R54, 0x5410, R53 ;  /* 0x0000541036667816 */ /* 0x000fe20000000035 */
[----:B------:R-:W4:Y:S01]  /*6ec0*/  MUFU.EX2 R183, R183 ;  /* 0x000000b700b77308 */ /* 0x000f220000000800 */
[----:B-1----:R-:W-:Y:S02]  /*6ed0*/  F2FP.BF16.F32.PACK_AB R66, R223, R121 ;  /* 0x00000079df42723e */ /* 0x002fe400000010ff */
[----:B------:R-:W-:Y:S02]  /*6ee0*/  @!P3 PRMT R54, R45, 0x5410, RZ ;  /* 0x000054102d36b816 */ /* 0x000fe400000000ff */
[----:B------:R-:W-:Y:S01]  /*6ef0*/  ISETP.GT.U32.AND P3, PT, R106, UR8, PT ;  /* 0x000000086a007c0c */ /* 0x000fe2000bf64070 */
[----:B------:R-:W-:Y:S01]  /*6f00*/  @P5 HFMA2.BF16_V2 R47, -RZ.H0_H0, RZ.H0_H0, -R66.H0_H0 ;  /* 0x200000ffff2f5231 */ /* 0x000fe20000340942 */
[----:B------:R-:W-:Y:S01]  /*6f10*/  PRMT R52, R242, 0x7770, RZ ;  /* 0x00007770f2347816 */ /* 0x000fe200000000ff */
[----:B------:R-:W-:Y:S01]  /*6f20*/  MUFU.EX2 R235, R235 ;  /* 0x000000eb00eb7308 */ /* 0x000fe20000000800 */
[----:B------:R-:W-:-:S02]  /*6f30*/  PRMT R65, R66, 0x7632, R65 ;  /* 0x0000763242417816 */ /* 0x000fc40000000041 */
[C---:B------:R-:W-:Y:S02]  /*6f40*/  PRMT R216, R64.reuse, 0x7771, RZ ;  /* 0x0000777140d87816 */ /* 0x040fe400000000ff */
[C---:B------:R-:W-:Y:S01]  /*6f50*/  PRMT R213, R64.reuse, 0x7772, RZ ;  /* 0x0000777240d57816 */ /* 0x040fe200000000ff */
[----:B------:R-:W-:Y:S01]  /*6f60*/  @P4 HFMA2.BF16_V2 R48, -RZ.H0_H0, RZ.H0_H0, -R65.H0_H0 ;  /* 0x200000ffff304231 */ /* 0x000fe20000340941 */
[----:B------:R-:W-:Y:S01]  /*6f70*/  PRMT R212, R64, 0x7773, RZ ;  /* 0x0000777340d47816 */ /* 0x000fe200000000ff */
[----:B------:R-:W1:Y:S01]  /*6f80*/  MUFU.EX2 R182, R182 ;  /* 0x000000b600b67308 */ /* 0x000e620000000800 */
[----:B---3--:R-:W-:Y:S01]  /*6f90*/  F2FP.BF16.F32.PACK_AB R64, R171, R234 ;  /* 0x000000eaab40723e */ /* 0x008fe200000010ff */
[----:B------:R-:W-:Y:S01]  /*6fa0*/  FADD.FTZ R234, R234, R225 ;  /* 0x000000e1eaea7221 */ /* 0x000fe20000010000 */
[----:B------:R-:W-:Y:S02]  /*6fb0*/  @!P1 PRMT R134, R49, 0x5410, RZ ;  /* 0x0000541031869816 */ /* 0x000fe400000000ff */
[----:B------:R-:W-:Y:S01]  /*6fc0*/  ISETP.LE.U32.AND P1, PT, R52, UR8, PT ;  /* 0x0000000834007c0c */ /* 0x000fe2000bf23070 */
[----:B------:R-:W-:Y:S01]  /*6fd0*/  @!P6 HFMA2.BF16_V2 R27, -RZ.H0_H0, RZ.H0_H0, -R64.H0_H0 ;  /* 0x200000ffff1be231 */ /* 0x000fe20000340940 */
[----:B------:R-:W-:Y:S01]  /*6fe0*/  PRMT R73, R104, 0x7771, RZ ;  /* 0x0000777168497816 */ /* 0x000fe200000000ff */
[----:B------:R-:W-:Y:S01]  /*6ff0*/  MUFU.EX2 R167, R167 ;  /* 0x000000a700a77308 */ /* 0x000fe20000000800 */
[----:B--2---:R-:W-:Y:S01]  /*7000*/  F2FP.BF16.F32.PACK_AB R52, R221, R250 ;  /* 0x000000fadd34723e */ /* 0x004fe200000010ff */
[----:B------:R-:W-:Y:S01]  /*7010*/  FADD.FTZ R234, R171, R234 ;  /* 0x000000eaabea7221 */ /* 0x000fe20000010000 */
[----:B------:R-:W-:-:S02]  /*7020*/  PRMT R131, R66, 0x5410, R65 ;  /* 0x0000541042837816 */ /* 0x000fc40000000041 */
[----:B------:R-:W-:Y:S01]  /*7030*/  PRMT R95, R104, 0x7773, RZ ;  /* 0x00007773685f7816 */ /* 0x000fe200000000ff */
[----:B------:R-:W-:Y:S01]  /*7040*/  @P3 HFMA2.BF16_V2 R26, -RZ.H0_H0, RZ.H0_H0, -R52.H0_H0 ;  /* 0x200000ffff1a3231 */ /* 0x000fe20000340934 */
[----:B------:R-:W-:Y:S01]  /*7050*/  PRMT R63, R64, 0x7632, R63 ;  /* 0x00007632403f7816 */ /* 0x000fe2000000003f */
[----:B------:R-:W2:Y:S01]  /*7060*/  MUFU.EX2 R152, R152 ;  /* 0x0000009800987308 */ /* 0x000ea20000000800 */
[----:B------:R-:W-:Y:S02]  /*7070*/  @P5 PRMT R66, R47, 0x5410, RZ ;  /* 0x000054102f425816 */ /* 0x000fe400000000ff */
[----:B------:R-:W-:Y:S02]  /*7080*/  ISETP.GT.U32.AND P5, PT, R73, UR8, PT ;  /* 0x0000000849007c0c */ /* 0x000fe4000bfa4070 */
[----:B------:R-:W-:Y:S02]  /*7090*/  SHF.R.U32.HI R101, RZ, 0x18, R69 ;  /* 0x00000018ff657819 */ /* 0x000fe40000011645 */
[----:B------:R-:W-:Y:S01]  /*70a0*/  @P4 PRMT R65, R48, 0x5410, RZ ;  /* 0x0000541030414816 */ /* 0x000fe200000000ff */
[----:B------:R-:W-:Y:S01]  /*70b0*/  MUFU.EX2 R156, R156 ;  /* 0x0000009c009c7308 */ /* 0x000fe20000000800 */
[----:B------:R-:W-:-:S02]  /*70c0*/  PRMT R51, R52, 0x7632, R51 ;  /* 0x0000763234337816 */ /* 0x000fc40000000033 */
[----:B------:R-:W-:Y:S02]  /*70d0*/  ISETP.GT.U32.AND P4, PT, R95, UR8, PT ;  /* 0x000000085f007c0c */ /* 0x000fe4000bf84070 */
[----:B------:R-:W-:Y:S02]  /*70e0*/  PRMT R81, R64, 0x5410, R63 ;  /* 0x0000541040517816 */ /* 0x000fe4000000003f */
[----:B------:R-:W-:Y:S01]  /*70f0*/  @!P6 PRMT R64, R27, 0x5410, RZ ;  /* 0x000054101b40e816 */ /* 0x000fe200000000ff */
[----:B------:R-:W-:Y:S01]  /*7100*/  @P5 HFMA2.BF16_V2 R44, -RZ.H0_H0, RZ.H0_H0, -R53.H0_H0 ;  /* 0x200000ffff2c5231 */ /* 0x000fe20000340935 */
[----:B------:R-:W-:Y:S01]  /*7110*/  ISETP.LE.U32.AND P6, PT, R101, UR8, PT ;  /* 0x0000000865007c0c */ /* 0x000fe2000bfc3070 */
[----:B------:R-:W3:Y:S01]  /*7120*/  MUFU.EX2 R151, R151 ;  /* 0x0000009700977308 */ /* 0x000ee20000000800 */
[----:B------:R-:W-:Y:S02]  /*7130*/  PRMT R103, R52, 0x5410, R51 ;  /* 0x0000541034677816 */ /* 0x000fe40000000033 */
[----:B------:R-:W-:-:S02]  /*7140*/  @P3 PRMT R52, R26, 0x5410, RZ ;  /* 0x000054101a343816 */ /* 0x000fc400000000ff */
[----:B------:R-:W-:Y:S01]  /*7150*/  LOP3.LUT R26, R62, 0xff, RZ, 0xc0, !PT ;  /* 0x000000ff3e1a7812 */ /* 0x000fe200078ec0ff */
[----:B------:R-:W-:Y:S01]  /*7160*/  @P4 HFMA2.BF16_V2 R41, -RZ.H0_H0, RZ.H0_H0, -R51.H0_H0 ;  /* 0x200000ffff294231 */ /* 0x000fe20000340933 */
[----:B----4-:R-:W-:Y:S01]  /*7170*/  F2FP.BF16.F32.PACK_AB R62, R183, R236 ;  /* 0x000000ecb73e723e */ /* 0x010fe200000010ff */
[----:B------:R-:W-:Y:S01]  /*7180*/  MUFU.EX2 R238, R238 ;  /* 0x000000ee00ee7308 */ /* 0x000fe20000000800 */
[----:B------:R-:W-:Y:S02]  /*7190*/  LOP3.LUT R109, R68, 0xff, RZ, 0xc0, !PT ;  /* 0x000000ff446d7812 */ /* 0x000fe400078ec0ff */
[----:B------:R-:W-:Y:S02]  /*71a0*/  PRMT R61, R62, 0x7632, R61 ;  /* 0x000076323e3d7816 */ /* 0x000fe4000000003d */
[----:B------:R-:W-:Y:S02]  /*71b0*/  @P5 PRMT R53, R44, 0x5410, RZ ;  /* 0x000054102c355816 */ /* 0x000fe400000000ff */
[----:B------:R-:W-:Y:S01]  /*71c0*/  ISETP.LE.U32.AND P5, PT, R109, UR8, PT ;  /* 0x000000086d007c0c */ /* 0x000fe2000bfa3070 */
[----:B------:R-:W-:Y:S01]  /*71d0*/  @!P6 HFMA2.BF16_V2 R25, -RZ.H0_H0, RZ.H0_H0, -R61.H0_H0 ;  /* 0x200000ffff19e231 */ /* 0x000fe2000034093d */
[----:B------:R-:W-:Y:S01]  /*71e0*/  PRMT R83, R83, 0x5410, R82 ;  /* 0x0000541053537816 */ /* 0x000fe20000000052 */
[----:B------:R-:W4:Y:S01]  /*71f0*/  MUFU.EX2 R181, R181 ;  /* 0x000000b500b57308 */ /* 0x000f220000000800 */
[----:B------:R-:W-:-:S02]  /*7200*/  @P4 PRMT R51, R41, 0x5410, RZ ;  /* 0x0000541029334816 */ /* 0x000fc400000000ff */
[----:B------:R-:W-:Y:S02]  /*7210*/  ISETP.LE.U32.AND P4, PT, R26, UR8, PT ;  /* 0x000000081a007c0c */ /* 0x000fe4000bf83070 */
[----:B------:R-:W-:Y:S02]  /*7220*/  PRMT R82, R62, 0x5410, R61 ;  /* 0x000054103e527816 */ /* 0x000fe4000000003d */
[----:B------:R-:W-:Y:S01]  /*7230*/  @!P6 PRMT R61, R25, 0x5410, RZ ;  /* 0x00005410193de816 */ /* 0x000fe200000000ff */
[----:B------:R-:W-:Y:S01]  /*7240*/  MUFU.EX2 R155, R155 ;  /* 0x0000009b009b7308 */ /* 0x000fe20000000800 */
[----:B------:R-:W-:Y:S02]  /*7250*/  ISETP.GT.U32.AND P6, PT, R94, UR8, PT ;  /* 0x000000085e007c0c */ /* 0x000fe4000bfc4070 */
[----:B-1----:R-:W-:Y:S02]  /*7260*/  F2FP.BF16.F32.PACK_AB R50, R182, R235 ;  /* 0x000000ebb632723e */ /* 0x002fe400000010ff */
[----:B--2---:R-:W-:-:S02]  /*7270*/  F2FP.BF16.F32.PACK_AB R46, R152, R167 ;  /* 0x000000a7982e723e */ /* 0x004fc400000010ff */
[----:B---3--:R-:W-:Y:S01]  /*7280*/  F2FP.BF16.F32.PACK_AB R44, R151, R156 ;  /* 0x0000009c972c723e */ /* 0x008fe200000010ff */
[----:B------:R-:W-:Y:S01]  /*7290*/  @!P5 HFMA2.BF16_V2 R24, -RZ.H0_H0, RZ.H0_H0, -R50.H0_H0 ;  /* 0x200000ffff18d231 */ /* 0x000fe20000340932 */
[----:B------:R-:W-:Y:S01]  /*72a0*/  ISETP.GT.U32.AND P3, PT, R111, UR8, PT ;  /* 0x000000086f007c0c */ /* 0x000fe2000bf64070 */
[----:B------:R-:W-:Y:S01]  /*72b0*/  @!P4 HFMA2.BF16_V2 R19, -RZ.H0_H0, RZ.H0_H0, -R46.H0_H0 ;  /* 0x200000ffff13c231 */ /* 0x000fe2000034092e */
[----:B------:R-:W-:Y:S01]  /*72c0*/  PRMT R49, R50, 0x7632, R49 ;  /* 0x0000763232317816 */ /* 0x000fe20000000031 */
[----:B------:R-:W1:Y:S01]  /*72d0*/  MUFU.EX2 R154, R154 ;  /* 0x0000009a009a7308 */ /* 0x000e620000000800 */
[----:B------:R-:W-:Y:S01]  /*72e0*/  PRMT R45, R46, 0x7632, R45 ;  /* 0x000076322e2d7816 */ /* 0x000fe2000000002d */
[----:B------:R-:W-:Y:S01]  /*72f0*/  @P6 HFMA2.BF16_V2 R17, -RZ.H0_H0, RZ.H0_H0, -R44.H0_H0 ;  /* 0x200000ffff116231 */ /* 0x000fe2000034092c */
[----:B------:R-:W-:Y:S02]  /*7300*/  PRMT R108, R50, 0x5410, R49 ;  /* 0x00005410326c7816 */ /* 0x000fe40000000031 */
[----:B------:R-:W-:-:S02]  /*7310*/  PRMT R41, R44, 0x7632, R41 ;  /* 0x000076322c297816 */ /* 0x000fc40000000029 */
[----:B------:R-:W-:Y:S01]  /*7320*/  @!P5 PRMT R50, R24, 0x5410, RZ ;  /* 0x000054101832d816 */ /* 0x000fe200000000ff */
[----:B------:R-:W-:Y:S01]  /*7330*/  MUFU.EX2 R168, R168 ;  /* 0x000000a800a87308 */ /* 0x000fe20000000800 */
[----:B------:R-:W-:Y:S01]  /*7340*/  PRMT R110, R46, 0x5410, R45 ;  /* 0x000054102e6e7816 */ /* 0x000fe2000000002d */
[----:B------:R-:W-:Y:S01]  /*7350*/  @P3 HFMA2.BF16_V2 R18, -RZ.H0_H0, RZ.H0_H0, -R45.H0_H0 ;  /* 0x200000ffff123231 */ /* 0x000fe2000034092d */
[----:B------:R-:W-:Y:S02]  /*7360*/  ISETP.GT.U32.AND P5, PT, R75, UR8, PT ;  /* 0x000000084b007c0c */ /* 0x000fe4000bfa4070 */
[----:B------:R-:W-:Y:S02]  /*7370*/  SHF.R.U32.HI R127, RZ, 0x18, R68 ;  /* 0x00000018ff7f7819 */ /* 0x000fe40000011644 */
[----:B------:R-:W-:Y:S01]  /*7380*/  @!P4 PRMT R46, R19, 0x5410, RZ ;  /* 0x00005410132ec816 */ /* 0x000fe200000000ff */
[----:B------:R-:W-:Y:S01]  /*7390*/  MUFU.EX2 R153, R153 ;  /* 0x0000009900997308 */ /* 0x000fe20000000800 */
[----:B------:R-:W-:-:S02]  /*73a0*/  PRMT R19, R44, 0x5410, R41 ;  /* 0x000054102c137816 */ /* 0x000fc40000000029 */
[----:B------:R-:W-:Y:S02]  /*73b0*/  @P6 PRMT R44, R17, 0x5410, RZ ;  /* 0x00005410112c6816 */ /* 0x000fe400000000ff */
[----:B------:R-:W-:Y:S02]  /*73c0*/  ISETP.LE.U32.AND P6, PT, R127, UR8, PT ;  /* 0x000000087f007c0c */ /* 0x000fe4000bfc3070 */
[----:B----4-:R-:W-:Y:S01]  /*73d0*/  F2FP.BF16.F32.PACK_AB R48, R181, R238 ;  /* 0x000000eeb530723e */ /* 0x010fe200000010ff */
[----:B------:R-:W-:Y:S01]  /*73e0*/  @P5 HFMA2.BF16_V2 R16, -RZ.H0_H0, RZ.H0_H0, -R41.H0_H0 ;  /* 0x200000ffff105231 */ /* 0x000fe20000340929 */
[C---:B------:R-:W-:Y:S01]  /*73f0*/  PRMT R100, R74.reuse, 0x7772, RZ ;  /* 0x000077724a647816 */ /* 0x040fe200000000ff */
[----:B------:R-:W-:Y:S01]  /*7400*/  MUFU.EX2 R142, R58 ;  /* 0x0000003a008e7308 */ /* 0x000fe20000000800 */
[----:B------:R-:W-:Y:S02]  /*7410*/  PRMT R93, R74, 0x7773, RZ ;  /* 0x000077734a5d7816 */ /* 0x000fe400000000ff */
[----:B------:R-:W-:-:S02]  /*7420*/  @P3 PRMT R45, R18, 0x5410, RZ ;  /* 0x00005410122d3816 */ /* 0x000fc400000000ff */
[----:B------:R-:W-:Y:S02]  /*7430*/  PRMT R47, R48, 0x7632, R47 ;  /* 0x00007632302f7816 */ /* 0x000fe4000000002f */
[----:B------:R-:W-:Y:S01]  /*7440*/  ISETP.GT.U32.AND P3, PT, R93, UR8, PT ;  /* 0x000000085d007c0c */ /* 0x000fe2000bf64070 */
[----:B------:R-:W-:Y:S01]  /*7450*/  MUFU.EX2 R56, R56 ;  /* 0x0000003800387308 */ /* 0x000fe20000000800 */
[----:B------:R-:W-:Y:S01]  /*7460*/  PRMT R24, R100, 0x5410, R93 ;  /* 0x0000541064187816 */ /* 0x000fe2000000005d */
[----:B------:R-:W-:Y:S01]  /*7470*/  @!P6 HFMA2.BF16_V2 R15, -RZ.H0_H0, RZ.H0_H0, -R47.H0_H0 ;  /* 0x200000ffff0fe231 */ /* 0x000fe2000034092f */
[----:B------:R-:W-:Y:S02]  /*7480*/  LOP3.LUT R93, R92, 0xff, RZ, 0xc0, !PT ;  /* 0x000000ff5c5d7812 */ /* 0x000fe400078ec0ff */
[----:B------:R-:W-:Y:S02]  /*7490*/  PRMT R59, R74, 0x7771, RZ ;  /* 0x000077714a3b7816 */ /* 0x000fe400000000ff */
[----:B------:R-:W-:Y:S01]  /*74a0*/  PRMT R25, R80, 0x7632, R25 ;  /* 0x0000763250197816 */ /* 0x000fe20000000019 */
[----:B------:R-:W2:Y:S01]  /*74b0*/  MUFU.EX2 R55, R55 ;  /* 0x0000003700377308 */ /* 0x000ea20000000800 */
[----:B------:R-:W-:-:S02]  /*74c0*/  PRMT R93, R93, 0x5410, R60 ;  /* 0x000054105d5d7816 */ /* 0x000fc4000000003c */
[----:B------:R-:W-:Y:S02]  /*74d0*/  @P5 PRMT R41, R16, 0x5410, RZ ;  /* 0x0000541010295816 */ /* 0x000fe400000000ff */
[----:B------:R-:W-:Y:S02]  /*74e0*/  LOP3.LUT R74, R74, 0xff, RZ, 0xc0, !PT ;  /* 0x000000ff4a4a7812 */ /* 0x000fe400078ec0ff */
[----:B------:R-:W-:Y:S01]  /*74f0*/  ISETP.GT.U32.AND P5, PT, R59, UR8, PT ;  /* 0x000000083b007c0c */ /* 0x000fe2000bfa4070 */
[----:B------:R-:W-:Y:S01]  /*7500*/  MUFU.EX2 R133, R133 ;  /* 0x0000008500857308 */ /* 0x000fe20000000800 */
[----:B-1----:R-:W-:Y:S01]  /*7510*/  F2FP.BF16.F32.PACK_AB R60, R154, R155 ;  /* 0x0000009b9a3c723e */ /* 0x002fe200000010ff */
[----:B------:R-:W-:Y:S01]  /*7520*/  FADD.FTZ R155, R155, R234 ;  /* 0x000000ea9b9b7221 */ /* 0x000fe20000010000 */
[----:B------:R-:W-:Y:S02]  /*7530*/  LOP3.LUT R25, R25, 0xff, RZ, 0xc0, !PT ;  /* 0x000000ff19197812 */ /* 0x000fe400078ec0ff */
[----:B------:R-:W-:Y:S01]  /*7540*/  PRMT R17, R48, 0x5410, R47 ;  /* 0x0000541030117816 */ /* 0x000fe2000000002f */
[----:B------:R-:W-:Y:S01]  /*7550*/  @!P0 HFMA2.BF16_V2 R14, -RZ.H0_H0, RZ.H0_H0, -R60.H0_H0 ;  /* 0x200000ffff0e8231 */ /* 0x000fe2000034093c */
[----:B------:R-:W-:Y:S01]  /*7560*/  @!P6 PRMT R47, R15, 0x5410, RZ ;  /* 0x000054100f2fe816 */ /* 0x000fe200000000ff */
[----:B------:R-:W-:Y:S01]  /*7570*/  MUFU.EX2 R146, R146 ;  /* 0x0000009200927308 */ /* 0x000fe20000000800 */
[----:B------:R-:W-:Y:S01]  /*7580*/  PRMT R18, R94, 0x5410, R75 ;  /* 0x000054105e127816 */ /* 0x000fe2000000004b */
[----:B--2---:R-:W-:Y:S01]  /*7590*/  FADD.FTZ R119, R56, R55 ;  /* 0x0000003738777221 */ /* 0x004fe20000010000 */
[----:B------:R-:W-:Y:S01]  /*75a0*/  PRMT R27, R74, 0x5410, R59 ;  /* 0x000054104a1b7816 */ /* 0x000fe2000000003b */
[----:B------:R-:W-:Y:S01]  /*75b0*/  FADD.FTZ R154, R154, R155 ;  /* 0x0000009b9a9a7221 */ /* 0x000fe20000010000 */
[----:B------:R-:W-:Y:S01]  /*75c0*/  ISETP.LE.U32.AND P6, PT, R25, UR8, PT ;  /* 0x0000000819007c0c */ /* 0x000fe2000bfc3070 */
[----:B------:R-:W-:Y:S01]  /*75d0*/  FADD.FTZ R250, R250, R119 ;  /* 0x00000077fafa7221 */ /* 0x000fe20000010000 */
[----:B------:R-:W-:Y:S01]  /*75e0*/  PRMT R59, R60, 0x7632, R59 ;  /* 0x000076323c3b7816 */ /* 0x000fe2000000003b */
[----:B------:R-:W1:Y:S01]  /*75f0*/  MUFU.EX2 R75, R72 ;  /* 0x00000048004b7308 */ /* 0x000e620000000800 */
[----:B------:R-:W-:-:S02]  /*7600*/  PRMT R16, R69, 0x7632, R16 ;  /* 0x0000763245107816 */ /* 0x000fc40000000010 */
[----:B------:R-:W-:Y:S01]  /*7610*/  ISETP.GT.U32.AND P4, PT, R100, UR8, PT ;  /* 0x0000000864007c0c */ /* 0x000fe2000bf84070 */
[----:B------:R-:W-:Y:S01]  /*7620*/  @P5 HFMA2.BF16_V2 R13, -RZ.H0_H0, RZ.H0_H0, -R59.H0_H0 ;  /* 0x200000ffff0d5231 */ /* 0x000fe2000034093b */
[----:B------:R-:W-:Y:S02]  /*7630*/  PRMT R111, R26, 0x5410, R111 ;  /* 0x000054101a6f7816 */ /* 0x000fe4000000006f */
[----:B------:R-:W-:Y:S01]  /*7640*/  PRMT R26, R60, 0x5410, R59 ;  /* 0x000054103c1a7816 */ /* 0x000fe2000000003b */
[----:B------:R-:W-:Y:S01]  /*7650*/  MUFU.EX2 R144, R144 ;  /* 0x0000009000907308 */ /* 0x000fe20000000800 */
[----:B------:R-:W-:Y:S01]  /*7660*/  LOP3.LUT R16, R16, 0xff, RZ, 0xc0, !PT ;  /* 0x000000ff10107812 */ /* 0x000fe200078ec0ff */
[----:B------:R-:W-:Y:S01]  /*7670*/  @!P6 HFMA2.BF16_V2 R12, -RZ.H0_H0, RZ.H0_H0, -R148.H0_H0 ;  /* 0x200000ffff0ce231 */ /* 0x000fe20000340994 */
[----:B------:R-:W-:Y:S02]  /*7680*/  @!P0 PRMT R60, R14, 0x5410, RZ ;  /* 0x000054100e3c8816 */ /* 0x000fe400000000ff */
[----:B------:R-:W-:-:S02]  /*7690*/  SHF.R.U32.HI R14, RZ, 0x10, R80 ;  /* 0x00000010ff0e7819 */ /* 0x000fc40000011650 */
[----:B------:R-:W-:Y:S01]  /*76a0*/  ISETP.LE.U32.AND P0, PT, R16, UR8, PT ;  /* 0x0000000810007c0c */ /* 0x000fe2000bf03070 */
[----:B------:R-:W2:Y:S01]  /*76b0*/  MUFU.EX2 R139, R139 ;  /* 0x0000008b008b7308 */ /* 0x000ea20000000800 */
[----:B------:R-:W-:Y:S01]  /*76c0*/  PRMT R15, R68, 0x7632, R15 ;  /* 0x00007632440f7816 */ /* 0x000fe2000000000f */
[----:B-1----:R-:W-:Y:S01]  /*76d0*/  FADD.FTZ R252, R142, R75 ;  /* 0x0000004b8efc7221 */ /* 0x002fe20000010000 */
[----:B------:R-:W-:Y:S02]  /*76e0*/  SHF.R.U32.HI R16, RZ, 0x10, R69 ;  /* 0x00000010ff107819 */ /* 0x000fe40000011645 */
[----:B------:R-:W-:Y:S01]  /*76f0*/  LOP3.LUT R14, R14, 0xff, RZ, 0xc0, !PT ;  /* 0x000000ff0e0e7812 */ /* 0x000fe200078ec0ff */
[----:B------:R-:W-:Y:S01]  /*7700*/  FADD.FTZ R252, R229, R252 ;  /* 0x000000fce5fc7221 */ /* 0x000fe20000010000 */
[----:B------:R-:W-:Y:S01]  /*7710*/  F2FP.BF16.F32.PACK_AB R58, R153, R168 ;  /* 0x000000a8993a723e */ /* 0x000fe200000010ff */
[----:B------:R-:W-:Y:S01]  /*7720*/  MUFU.EX2 R143, R143 ;  /* 0x0000008f008f7308 */ /* 0x000fe20000000800 */
[----:B------:R-:W-:Y:S01]  /*7730*/  LOP3.LUT R198, R80, 0xffff, RZ, 0xc0, !PT ;  /* 0x0000ffff50c67812 */ /* 0x000fe200078ec0ff */
[----:B------:R-:W-:Y:S01]  /*7740*/  FADD.FTZ R252, R222, R252 ;  /* 0x000000fcdefc7221 */ /* 0x000fe20000010000 */
[----:B------:R-:W-:Y:S01]  /*7750*/  LOP3.LUT R15, R15, 0xff, RZ, 0xc0, !PT ;  /* 0x000000ff0f0f7812 */ /* 0x000fe200078ec0ff */
[----:B------:R-:W-:Y:S01]  /*7760*/  @P4 HFMA2.BF16_V2 R11, -RZ.H0_H0, RZ.H0_H0, -R58.H0_H0 ;  /* 0x200000ffff0b4231 */ /* 0x000fe2000034093a */
[----:B------:R-:W-:Y:S01]  /*7770*/  @P5 PRMT R59, R13, 0x5410, RZ ;  /* 0x000054100d3b5816 */ /* 0x000fe200000000ff */
[----:B------:R-:W-:Y:S01]  /*7780*/  @!P0 HFMA2.BF16_V2 R78, -RZ.H0_H0, RZ.H0_H0, -R62.H0_H0 ;  /* 0x200000ffff4e8231 */ /* 0x000fe2000034093e */
[----:B------:R-:W-:Y:S01]  /*7790*/  LOP3.LUT R150, R150, UR9, R105, 0x96, !PT ;  /* 0x0000000996967c12 */ /* 0x000fe2000f8e9669 */
[----:B------:R-:W1:Y:S01]  /*77a0*/  MUFU.EX2 R140, R140 ;  /* 0x0000008c008c7308 */ /* 0x000e620000000800 */
[----:B------:R-:W-:Y:S01]  /*77b0*/  LOP3.LUT R16, R16, 0xff, RZ, 0xc0, !PT ;  /* 0x000000ff10107812 */ /* 0x000fe200078ec0ff */
[----:B------:R-:W-:Y:S01]  /*77c0*/  FADD.FTZ R235, R235, R252 ;  /* 0x000000fcebeb7221 */ /* 0x000fe20000010000 */
[----:B------:R-:W-:-:S02]  /*77d0*/  PRMT R13, R14, 0x5410, R57 ;  /* 0x000054100e0d7816 */ /* 0x000fc40000000039 */
[----:B------:R-:W-:Y:S01]  /*77e0*/  LOP3.LUT R104, R104, 0xff, RZ, 0xc0, !PT ;  /* 0x000000ff68687812 */ /* 0x000fe200078ec0ff */
[----:B------:R-:W-:Y:S01]  /*77f0*/  FADD.FTZ R182, R182, R235 ;  /* 0x000000ebb6b67221 */ /* 0x000fe20000010000 */
[----:B------:R-:W-:Y:S01]  /*7800*/  SHF.R.U32.HI R198, RZ, 0x8, R198 ;  /* 0x00000008ffc67819 */ /* 0x000fe200000116c6 */
[----:B------:R-:W-:Y:S01]  /*7810*/  MUFU.EX2 R165, R165 ;  /* 0x000000a500a57308 */ /* 0x000fe20000000800 */
[----:B------:R-:W-:Y:S01]  /*7820*/  PRMT R57, R58, 0x7632, R57 ;  /* 0x000076323a397816 */ /* 0x000fe20000000039 */
[----:B------:R-:W-:Y:S01]  /*7830*/  FADD.FTZ R167, R167, R182 ;  /* 0x000000b6a7a77221 */ /* 0x000fe20000010000 */
[----:B------:R-:W-:Y:S02]  /*7840*/  ISETP.LE.U32.AND P5, PT, R15, UR8, PT ;  /* 0x000000080f007c0c */ /* 0x000fe4000bfa3070 */
[----:B------:R-:W-:Y:S01]  /*7850*/  @!P6 PRMT R148, R12, 0x5410, RZ ;  /* 0x000054100c94e816 */ /* 0x000fe200000000ff */
[----:B------:R-:W-:Y:S01]  /*7860*/  @P3 HFMA2.BF16_V2 R10, -RZ.H0_H0, RZ.H0_H0, -R57.H0_H0 ;  /* 0x200000ffff0a3231 */ /* 0x000fe20000340939 */
[----:B------:R-:W-:Y:S01]  /*7870*/  PRMT R25, R16, 0x5410, R101 ;  /* 0x0000541010197816 */ /* 0x000fe20000000065 */
[----:B------:R-:W3:Y:S01]  /*7880*/  MUFU.EX2 R166, R166 ;  /* 0x000000a600a67308 */ /* 0x000ee20000000800 */
[----:B------:R-:W-:Y:S01]  /*7890*/  PRMT R15, R104, 0x5410, R73 ;  /* 0x00005410680f7816 */ /* 0x000fe20000000049 */
[----:B------:R-:W-:Y:S01]  /*78a0*/  FADD.FTZ R152, R152, R167 ;  /* 0x000000a798987221 */ /* 0x000fe20000010000 */
[----:B------:R-:W-:-:S02]  /*78b0*/  F2FP.BF16.F32.PACK_AB R142, R75, R142 ;  /* 0x0000008e4b8e723e */ /* 0x000fc400000010ff */
[----:B------:R-:W-:Y:S01]  /*78c0*/  SHF.R.U32.HI R12, RZ, 0x10, R150 ;  /* 0x00000010ff0c7819 */ /* 0x000fe20000011696 */
[----:B------:R-:W4:Y:S01]  /*78d0*/  LDSM.16.MT88.4 R72, [R232+0x6000] ;  /* 0x00600000e848783b */ /* 0x000f220000004200 */
[----:B------:R-:W-:Y:S01]  /*78e0*/  PRMT R71, R71, 0x5410, R198 ;  /* 0x0000541047477816 */ /* 0x000fe200000000c6 */
[----:B------:R-:W-:Y:S01]  /*78f0*/  MUFU.EX2 R141, R141 ;  /* 0x0000008d008d7308 */ /* 0x000fe20000000800 */
[----:B------:R-:W-:Y:S01]  /*7900*/  PRMT R16, R58, 0x5410, R57 ;  /* 0x000054103a107816 */ /* 0x000fe20000000039 */
[----:B------:R-:W-:Y:S01]  /*7910*/  @!P5 HFMA2.BF16_V2 R114, -RZ.H0_H0, RZ.H0_H0, -R48.H0_H0 ;  /* 0x200000ffff72d231 */ /* 0x000fe20000340930 */
[----:B------:R-:W-:Y:S02]  /*7920*/  @P4 PRMT R58, R11, 0x5410, RZ ;  /* 0x000054100b3a4816 */ /* 0x000fe400000000ff */
[----:B------:R-:W-:Y:S02]  /*7930*/  SHF.R.U32.HI R11, RZ, 0x18, R150 ;  /* 0x00000018ff0b7819 */ /* 0x000fe40000011696 */
[----:B------:R-:W-:Y:S01]  /*7940*/  LOP3.LUT R169, R150, 0xffff, RZ, 0xc0, !PT ;  /* 0x0000ffff96a97812 */ /* 0x000fe200078ec0ff */
[----:B------:R-:W5:Y:S01]  /*7950*/  MUFU.EX2 R138, R138 ;  /* 0x0000008a008a7308 */ /* 0x000f620000000800 */
[----:B------:R-:W-:-:S02]  /*7960*/  LOP3.LUT R12, R12, 0xff, RZ, 0xc0, !PT ;  /* 0x000000ff0c0c7812 */ /* 0x000fc400078ec0ff */
[----:B------:R-:W-:Y:S02]  /*7970*/  LOP3.LUT R83, R83, 0xff00ff, RZ, 0xc0, !PT ;  /* 0x00ff00ff53537812 */ /* 0x000fe400078ec0ff */
[--C-:B------:R-:W-:Y:S02]  /*7980*/  HSET2.LE.AND R27, R27, R186.reuse, PT ;  /* 0x000000ba1b1b7233 */ /* 0x100fe40003803000 */
[----:B------:R-:W-:Y:S01]  /*7990*/  HSET2.LE.AND R71, R71, R186, PT ;  /* 0x000000ba47477233 */ /* 0x000fe20003803000 */
[----:B------:R-:W-:Y:S01]  /*79a0*/  MUFU.EX2 R164, R164 ;  /* 0x000000a400a47308 */ /* 0x000fe20000000800 */
[----:B------:R-:W-:Y:S02]  /*79b0*/  LOP3.LUT R92, R150, 0xff, RZ, 0xc0, !PT ;  /* 0x000000ff965c7812 */ /* 0x000fe400078ec0ff */
[----:B------:R-:W-:Y:S02]  /*79c0*/  ISETP.LE.U32.AND P4, PT, R11, UR8, PT ;  /* 0x000000080b007c0c */ /* 0x000fe4000bf83070 */
[----:B------:R-:W-:-:S02]  /*79d0*/  SHF.R.U32.HI R169, RZ, 0x8, R169 ;  /* 0x00000008ffa97819 */ /* 0x000fc400000116a9 */
[----:B------:R-:W-:Y:S01]  /*79e0*/  PRMT R11, R12, 0x5410, R11 ;  /* 0x000054100c0b7816 */ /* 0x000fe2000000000b */
[----:B------:R-:W5:Y:S01]  /*79f0*/  MUFU.EX2 R163, R163 ;  /* 0x000000a300a37308 */ /* 0x000f620000000800 */
[--C-:B------:R-:W-:Y:S02]  /*7a00*/  HSET2.LE.AND R12, R83, R186.reuse, PT ;  /* 0x000000ba530c7233 */ /* 0x100fe40003803000 */
[----:B------:R-:W-:Y:S02]  /*7a10*/  LOP3.LUT R26, R26, R27, RZ, 0xc0, !PT ;  /* 0x0000001b1a1a7212 */ /* 0x000fe400078ec0ff */
[----:B------:R-:W-:Y:S02]  /*7a20*/  LOP3.LUT R128, R128, R71, RZ, 0xc0, !PT ;  /* 0x0000004780807212 */ /* 0x000fe400078ec0ff */
[----:B------:R-:W-:Y:S01]  /*7a30*/  SHF.R.U32.HI R14, RZ, 0x10, R68 ;  /* 0x00000010ff0e7819 */ /* 0x000fe20000011644 */
[----:B------:R-:W-:Y:S01]  /*7a40*/  MUFU.EX2 R178, R178 ;  /* 0x000000b200b27308 */ /* 0x000fe20000000800 */
[----:B------:R-:W-:-:S02]  /*7a50*/  HSET2.LE.AND R27, R15, R186, PT ;  /* 0x000000ba0f1b7233 */ /* 0x000fc40003803000 */
[----:B------:R-:W-:Y:S02]  /*7a60*/  PRMT R71, R92, 0x5410, R169 ;  /* 0x000054105c477816 */ /* 0x000fe400000000a9 */
[----:B------:R-:W-:Y:S02]  /*7a70*/  PRMT R135, R142, 0x7632, R135 ;  /* 0x000076328e877816 */ /* 0x000fe40000000087 */
[----:B------:R-:W-:Y:S01]  /*7a80*/  LOP3.LUT R131, R131, R12, RZ, 0xc0, !PT ;  /* 0x0000000c83837212 */ /* 0x000fe200078ec0ff */
[----:B------:R-:W5:Y:S01]  /*7a90*/  MUFU.EX2 R177, R177 ;  /* 0x000000b100b17308 */ /* 0x000f620000000800 */
[----:B------:R-:W-:Y:S02]  /*7aa0*/  LOP3.LUT R14, R14, 0xff, RZ, 0xc0, !PT ;  /* 0x000000ff0e0e7812 */ /* 0x000fe400078ec0ff */
[----:B------:R-:W-:Y:S02]  /*7ab0*/  F2FP.BF16.F32.PACK_AB R56, R55, R56 ;  /* 0x000000383738723e */ /* 0x000fe400000010ff */
[----:B------:R-:W-:-:S02]  /*7ac0*/  HSET2.LE.AND R12, R13, R186, PT ;  /* 0x000000ba0d0c7233 */ /* 0x000fc40003803000 */
[----:B------:R-:W-:Y:S01]  /*7ad0*/  HSET2.LE.AND R100, R71, R186, PT ;  /* 0x000000ba47647233 */ /* 0x000fe20003803000 */
[----:B------:R-:W-:Y:S01]  /*7ae0*/  MUFU.EX2 R176, R176 ;  /* 0x000000b000b07308 */ /* 0x000fe20000000800 */
[----:B------:R-:W-:Y:S02]  /*7af0*/  LOP3.LUT R102, R102, R27, RZ, 0xc0, !PT ;  /* 0x0000001b66667212 */ /* 0x000fe400078ec0ff */
[----:B------:R-:W-:Y:S02]  /*7b00*/  PRMT R27, R142, 0x5410, R135 ;  /* 0x000054108e1b7816 */ /* 0x000fe40000000087 */
[----:B------:R-:W-:Y:S02]  /*7b10*/  PRMT R55, R56, 0x7632, R55 ;  /* 0x0000763238377816 */ /* 0x000fe40000000037 */
[----:B------:R-:W-:Y:S01]  /*7b20*/  PRMT R95, R106, 0x5410, R95 ;  /* 0x000054106a5f7816 */ /* 0x000fe2000000005f */
[----:B------:R-:W5:Y:S01]  /*7b30*/  MUFU.EX2 R179, R179 ;  /* 0x000000b300b37308 */ /* 0x000f620000000800 */
[----:B------:R-:W-:Y:S01]  /*7b40*/  PRMT R127, R14, 0x5410, R127 ;  /* 0x000054100e7f7816 */ /* 0x000fe2000000007f */
[----:B------:R-:W-:Y:S01]  /*7b50*/  @!P4 HFMA2.BF16_V2 R8, -RZ.H0_H0, RZ.H0_H0, -R55.H0_H0 ;  /* 0x200000ffff08c231 */ /* 0x000fe20000340937 */
[----:B------:R-:W-:-:S02]  /*7b60*/  LOP3.LUT R129, R129, R12, RZ, 0xc0, !PT ;  /* 0x0000000c81817212 */ /* 0x000fc400078ec0ff */
[----:B------:R-:W-:Y:S01]  /*7b70*/  LOP3.LUT R193, R69, 0xffff, RZ, 0xc0, !PT ;  /* 0x0000ffff45c17812 */ /* 0x000fe200078ec0ff */
[----:B------:R-:W2:Y:S01]  /*7b80*/  LDSM.16.MT88.4 R12, [R232+0x6800] ;  /* 0x00680000e80c783b */ /* 0x000ea20000004200 */
[----:B------:R-:W-:Y:S01]  /*7b90*/  LOP3.LUT R100, R27, R100, RZ, 0xc0, !PT ;  /* 0x000000641b647212 */ /* 0x000fe200078ec0ff */
[----:B------:R-:W-:Y:S01]  /*7ba0*/  MUFU.EX2 R185, R185 ;  /* 0x000000b900b97308 */ /* 0x000fe20000000800 */
[----:B------:R-:W-:Y:S02]  /*7bb0*/  LOP3.LUT R27, R24, 0xff00ff, RZ, 0xc0, !PT ;  /* 0x00ff00ff181b7812 */ /* 0x000fe400078ec0ff */
[----:B------:R-:W-:Y:S02]  /*7bc0*/  HSET2.LE.AND R11, R11, R186, PT ;  /* 0x000000ba0b0b7233 */ /* 0x000fe40003803000 */
[----:B------:R-:W-:Y:S02]  /*7bd0*/  PRMT R24, R56, 0x5410, R55 ;  /* 0x0000541038187816 */ /* 0x000fe40000000037 */
[----:B------:R-:W-:Y:S01]  /*7be0*/  LOP3.LUT R95, R95, 0xff00ff, RZ, 0xc0, !PT ;  /* 0x00ff00ff5f5f7812 */ /* 0x000fe200078ec0ff */
[----:B------:R-:W5:Y:S01]  /*7bf0*/  MUFU.EX2 R208, R208 ;  /* 0x000000d000d07308 */ /* 0x000f620000000800 */
[----:B------:R-:W-:-:S02]  /*7c00*/  SHF.R.U32.HI R193, RZ, 0x8, R193 ;  /* 0x00000008ffc17819 */ /* 0x000fc400000116c1 */
[----:B------:R-:W-:Y:S02]  /*7c10*/  LOP3.LUT R101, R24, R11, RZ, 0xc0, !PT ;  /* 0x0000000b18657212 */ /* 0x000fe400078ec0ff */
[----:B------:R-:W-:Y:S02]  /*7c20*/  PRMT R11, R70, 0x5410, R193 ;  /* 0x00005410460b7816 */ /* 0x000fe400000000c1 */
[--C-:B------:R-:W-:Y:S01]  /*7c30*/  HSET2.LE.AND R93, R93, R186.reuse, PT ;  /* 0x000000ba5d5d7233 */ /* 0x100fe20003803000 */
[----:B------:R-:W-:Y:S01]  /*7c40*/  MUFU.EX2 R209, R209 ;  /* 0x000000d100d17308 */ /* 0x000fe20000000800 */
[--C-:B------:R-:W-:Y:S02]  /*7c50*/  HSET2.LE.AND R80, R95, R186.reuse, PT ;  /* 0x000000ba5f507233 */ /* 0x100fe40003803000 */
[--C-:B------:R-:W-:Y:S02]  /*7c60*/  HSET2.LE.AND R24, R11, R186.reuse, PT ;  /* 0x000000ba0b187233 */ /* 0x100fe40003803000 */
[----:B------:R-:W-:-:S02]  /*7c70*/  HSET2.LE.AND R25, R25, R186, PT ;  /* 0x000000ba19197233 */ /* 0x000fc40003803000 */
[----:B------:R-:W-:Y:S01]  /*7c80*/  LOP3.LUT R130, R130, R93, RZ, 0xc0, !PT ;  /* 0x0000005d82827212 */ /* 0x000fe200078ec0ff */
[----:B------:R-:W5:Y:S01]  /*7c90*/  MUFU.EX2 R206, R206 ;  /* 0x000000ce00ce7308 */ /* 0x000f620000000800 */
[----:B------:R-:W-:Y:S02]  /*7ca0*/  LOP3.LUT R103, R103, R80, RZ, 0xc0, !PT ;  /* 0x0000005067677212 */ /* 0x000fe400078ec0ff */
[----:B------:R-:W-:Y:S02]  /*7cb0*/  LOP3.LUT R126, R68, 0xffff, RZ, 0xc0, !PT ;  /* 0x0000ffff447e7812 */ /* 0x000fe400078ec0ff */
[----:B------:R-:W-:Y:S01]  /*7cc0*/  LOP3.LUT R24, R81, R24, RZ, 0xc0, !PT ;  /* 0x0000001851187212 */ /* 0x000fe200078ec0ff */
[----:B----4-:R-:W-:Y:S01]  /*7cd0*/  HMMA.16816.F32.BF16 R104, R128, R74, RZ ;  /* 0x0000004a8068723c */ /* 0x010fe200000418ff */
[----:B------:R-:W-:Y:S01]  /*7ce0*/  LOP3.LUT R25, R82, R25, RZ, 0xc0, !PT ;  /* 0x0000001952197212 */ /* 0x000fe200078ec0ff */
[----:B------:R-:W-:Y:S01]  /*7cf0*/  MUFU.EX2 R207, R207 ;  /* 0x000000cf00cf7308 */ /* 0x000fe20000000800 */
[----:B------:R-:W4:Y:S01]  /*7d00*/  LDSM.16.MT88.4 R80, [R220+0x6000] ;  /* 0x00600000dc50783b */ /* 0x000f220000004200 */
[----:B------:R-:W-:-:S02]  /*7d10*/  ISETP.LE.U32.AND P6, PT, R92, UR8, PT ;  /* 0x000000085c007c0c */ /* 0x000fc4000bfc3070 */
[----:B------:R-:W-:Y:S02]  /*7d20*/  SHF.R.U32.HI R126, RZ, 0x8, R126 ;  /* 0x00000008ff7e7819 */ /* 0x000fe4000001167e */
[-C--:B------:R-:W-:Y:S01]  /*7d30*/  HMMA.16816.F32.BF16 R92, R128, R72.reuse, RZ ;  /* 0x00000048805c723c */ /* 0x080fe200000418ff */
[----:B------:R-:W-:Y:S01]  /*7d40*/  HSET2.LE.AND R27, R27, R186, PT ;  /* 0x000000ba1b1b7233 */ /* 0x000fe20003803000 */
[----:B------:R-:W5:Y:S01]  /*7d50*/  MUFU.EX2 R190, R190 ;  /* 0x000000be00be7308 */ /* 0x000f620000000800 */
[----:B------:R-:W-:Y:S02]  /*7d60*/  LOP3.LUT R145, R18, 0xff00ff, RZ, 0xc0, !PT ;  /* 0x00ff00ff12917812 */ /* 0x000fe400078ec0ff */
[----:B------:R-:W-:Y:S02]  /*7d70*/  PRMT R11, R109, 0x5410, R126 ;  /* 0x000054106d0b7816 */ /* 0x000fe4000000007e */
[----:B------:R-:W-:Y:S01]  /*7d80*/  LOP3.LUT R27, R16, R27, RZ, 0xc0, !PT ;  /* 0x0000001b101b7212 */ /* 0x000fe200078ec0ff */
[----:B------:R-:W-:Y:S01]  /*7d90*/  HMMA.16816.F32.BF16 R68, R100, R72, RZ ;  /* 0x000000486444723c */ /* 0x000fe200000418ff */
[----:B------:R-:W-:Y:S01]  /*7da0*/  @!P0 PRMT R62, R78, 0x5410, RZ ;  /* 0x000054104e3e8816 */ /* 0x000fe200000000ff */
[----:B------:R-:W-:Y:S01]  /*7db0*/  @!P6 HFMA2.BF16_V2 R9, -RZ.H0_H0, RZ.H0_H0, -R142.H0_H0 ;  /* 0x200000ffff09e231 */ /* 0x000fe2000034098e */
[----:B------:R-:W-:Y:S01]  /*7dc0*/  HSET2.LE.AND R16, R145, R186, PT ;  /* 0x000000ba91107233 */ /* 0x000fe20003803000 */
[----:B------:R-:W-:Y:S01]  /*7dd0*/  MUFU.EX2 R210, R210 ;  /* 0x000000d200d27308 */ /* 0x000fe20000000800 */
[----:B------:R-:W-:-:S02]  /*7de0*/  ISETP.GT.U32.AND P0, PT, R216, UR8, PT ;  /* 0x00000008d8007c0c */ /* 0x000fc4000bf04070 */
[--C-:B------:R-:W-:Y:S01]  /*7df0*/  HSET2.LE.AND R111, R111, R186.reuse, PT ;  /* 0x000000ba6f6f7233 */ /* 0x100fe20003803000 */
[----:B------:R-:W-:Y:S01]  /*7e00*/  HMMA.16816.F32.BF16 R72, R100, R74, RZ ;  /* 0x0000004a6448723c */ /* 0x000fe200000418ff */
[--C-:B------:R-:W-:Y:S02]  /*7e10*/  HSET2.LE.AND R11, R11, R186.reuse, PT ;  /* 0x000000ba0b0b7233 */ /* 0x100fe40003803000 */
[----:B------:R-:W-:Y:S01]  /*7e20*/  HSET2.LE.AND R158, R127, R186, PT ;  /* 0x000000ba7f9e7233 */ /* 0x000fe20003803000 */
[----:B------:R-:W-:Y:S01]  /*7e30*/  MUFU.EX2 R215, R215 ;  /* 0x000000d700d77308 */ /* 0x000fe20000000800 */
[----:B------:R-:W-:Y:S02]  /*7e40*/  F2FP.BF16.F32.PACK_AB R160, R146, R133 ;  /* 0x0000008592a0723e */ /* 0x000fe400000010ff */
[----:B------:R-:W-:Y:S01]  /*7e50*/  LOP3.LUT R19, R19, R16, RZ, 0xc0, !PT ;  /* 0x0000001013137212 */ /* 0x000fe200078ec0ff */
[----:B--2---:R-:W-:Y:S01]  /*7e60*/  HMMA.16816.F32.BF16 R92, R24, R12, R92 ;  /* 0x0000000c185c723c */ /* 0x004fe2000004185c */
[----:B------:R-:W-:-:S02]  /*7e70*/  LOP3.LUT R18, R110, R111, RZ, 0xc0, !PT ;  /* 0x0000006f6e127212 */ /* 0x000fc400078ec0ff */
[----:B------:R-:W-:Y:S01]  /*7e80*/  LOP3.LUT R16, R108, R11, RZ, 0xc0, !PT ;  /* 0x0000000b6c107212 */ /* 0x000fe200078ec0ff */
[----:B------:R-:W-:Y:S01]  /*7e90*/  MUFU.EX2 R214, R214 ;  /* 0x000000d600d67308 */ /* 0x000fe20000000800 */
[----:B------:R-:W-:Y:S02]  /*7ea0*/  LOP3.LUT R17, R17, R158, RZ, 0xc0, !PT ;  /* 0x0000009e11117212 */ /* 0x000fe400078ec0ff */
[----:B------:R-:W-:Y:S01]  /*7eb0*/  SHF.R.U32.HI R226, RZ, 0x18, R125 ;  /* 0x00000018ffe27819 */ /* 0x000fe2000001167d */
[----:B------:R-:W-:Y:S01]  /*7ec0*/  HMMA.16816.F32.BF16 R104, R24, R14, R104 ;  /* 0x0000000e1868723c */ /* 0x000fe20000041868 */
[----:B------:R-:W-:Y:S02]  /*7ed0*/  LOP3.LUT R127, R125, 0xff, RZ, 0xc0, !PT ;  /* 0x000000ff7d7f7812 */ /* 0x000fe400078ec0ff */
[----:B------:R-:W-:Y:S01]  /*7ee0*/  PRMT R157, R160, 0x7632, R157 ;  /* 0x00007632a09d7816 */ /* 0x000fe2000000009d */
[----:B------:R-:W-:Y:S01]  /*7ef0*/  MUFU.EX2 R218, R218 ;  /* 0x000000da00da7308 */ /* 0x000fe20000000800 */
[----:B------:R-:W-:-:S02]  /*7f00*/  @P3 PRMT R57, R10, 0x5410, RZ ;  /* 0x000054100a393816 */ /* 0x000fc400000000ff */
[----:B------:R-:W-:Y:S01]  /*7f10*/  @!P6 PRMT R142, R9, 0x5410, RZ ;  /* 0x00005410098ee816 */ /* 0x000fe200000000ff */
[C---:B------:R-:W-:Y:S01]  /*7f20*/  HMMA.16816.F32.BF16 R68, R16.reuse, R12, R68 ;  /* 0x0000000c1044723c */ /* 0x040fe20000041844 */
[----:B------:R-:W-:Y:S01]  /*7f30*/  @!P4 PRMT R55, R8, 0x5410, RZ ;  /* 0x000054100837c816 */ /* 0x000fe200000000ff */
[----:B------:R-:W-:Y:S01]  /*7f40*/  @P0 HFMA2.BF16_V2 R112, -RZ.H0_H0, RZ.H0_H0, -R157.H0_H0 ;  /* 0x200000ffff700231 */ /* 0x000fe2000034099d */
[----:B------:R-:W2:Y:S01]  /*7f50*/  LDSM.16.MT88.4 R8, [R220+0x6800] ;  /* 0x00680000dc08783b */ /* 0x000ea20000004200 */
[----:B------:R-:W-:Y:S01]  /*7f60*/  ISETP.LE.U32.AND P6, PT, R226, UR8, PT ;  /* 0x00000008e2007c0c */ /* 0x000fe2000bfc3070 */
[----:B------:R-:W5:Y:S01]  /*7f70*/  MUFU.EX2 R217, R217 ;  /* 0x000000d900d97308 */ /* 0x000f620000000800 */
[----:B------:R-:W-:Y:S02]  /*7f80*/  ISETP.LE.U32.AND P3, PT, R127, UR8, PT ;  /* 0x000000087f007c0c */ /* 0x000fe4000bf63070 */
[----:B------:R-:W-:Y:S01]  /*7f90*/  LOP3.LUT R124, R124, UR6, R241, 0x96, !PT ;  /* 0x000000067c7c7c12 */ /* 0x000fe2000f8e96f1 */
[----:B------:R-:W-:Y:S01]  /*7fa0*/  HMMA.16816.F32.BF16 R72, R16, R14, R72 ;  /* 0x0000000e1048723c */ /* 0x000fe20000041848 */
[----:B------:R-:W-:Y:S01]  /*7fb0*/  PRMT R12, R125, 0x7632, R12 ;  /* 0x000076327d0c7816 */ /* 0x000fe2000000000c */
[----:B------:R-:W5:Y:S01]  /*7fc0*/  LDCU.64 UR6, c[0x0][0x418] ;  /* 0x00008300ff0677ac */ /* 0x000f620008000a00 */
[----:B------:R-:W-:Y:S01]  /*7fd0*/  F2FP.BF16.F32.PACK_AB R159, R139, R144 ;  /* 0x000000908b9f723e */ /* 0x000fe200000010ff */
[----:B------:R-:W-:Y:S01]  /*7fe0*/  MUFU.EX2 R224, R224 ;  /* 0x000000e000e07308 */ /* 0x000fe20000000800 */
[----:B------:R-:W-:-:S02]  /*7ff0*/  SHF.R.U32.HI R241, RZ, 0x18, R189 ;  /* 0x00000018fff17819 */ /* 0x000fc400000116bd */
[----:B------:R-:W-:Y:S01]  /*8000*/  PRMT R14, R160, 0x5410, R157 ;  /* 0x00005410a00e7816 */ /* 0x000fe2000000009d */
[----:B----4-:R-:W-:Y:S01]  /*8010*/  HMMA.16816.F32.BF16 R108, R128, R80, RZ ;  /* 0x00000050806c723c */ /* 0x010fe200000418ff */
[----:B------:R-:W-:Y:S02]  /*8020*/  LOP3.LUT R12, R12, 0xff, RZ, 0xc0, !PT ;  /* 0x000000ff0c0c7812 */ /* 0x000fe400078ec0ff */
[----:B------:R-:W-:Y:S01]  /*8030*/  @P0 PRMT R157, R112, 0x5410, RZ ;  /* 0x00005410709d0816 */ /* 0x000fe200000000ff */
[----:B------:R-:W4:Y:S01]  /*8040*/  MUFU.EX2 R219, R219 ;  /* 0x000000db00db7308 */ /* 0x000f220000000800 */
[----:B------:R-:W-:Y:S02]  /*8050*/  PRMT R158, R159, 0x7632, R158 ;  /* 0x000076329f9e7816 */ /* 0x000fe4000000009e */
[----:B------:R-:W-:Y:S02]  /*8060*/  ISETP.LE.U32.AND P0, PT, R241, UR8, PT ;  /* 0x00000008f1007c0c */ /* 0x000fe4000bf03070 */
[----:B-1----:R-:W-:Y:S01]  /*8070*/  F2FP.BF16.F32.PACK_AB R145, R140, R143 ;  /* 0x0000008f8c91723e */ /* 0x002fe200000010ff */
[----:B------:R-:W-:Y:S01]  /*8080*/  @!P6 HFMA2.BF16_V2 R76, -RZ.H0_H0, RZ.H0_H0, -R158.H0_H0 ;  /* 0x200000ffff4ce231 */ /* 0x000fe2000034099e */
[----:B------:R-:W-:Y:S01]  /*8090*/  ISETP.LE.U32.AND P4, PT, R12, UR8, PT ;  /* 0x000000080c007c0c */ /* 0x000fe2000bf83070 */
[----:B------:R-:W-:Y:S01]  /*80a0*/  MUFU.EX2 R228, R228 ;  /* 0x000000e400e47308 */ /* 0x000fe20000000800 */
[----:B---3--:R-:W-:Y:S01]  /*80b0*/  F2FP.BF16.F32.PACK_AB R175, R166, R165 ;  /* 0x000000a5a6af723e */ /* 0x008fe200000010ff */
[----:B------:R-:W-:Y:S01]  /*80c0*/  @!P3 HFMA2.BF16_V2 R77, -RZ.H0_H0, RZ.H0_H0, -R145.H0_H0 ;  /* 0x200000ffff4db231 */ /* 0x000fe20000340991 */
[----:B------:R-:W-:Y:S01]  /*80d0*/  PRMT R150, R145, 0x7632, R150 ;  /* 0x0000763291967816 */ /* 0x000fe20000000096 */
[----:B------:R-:W-:Y:S01]  /*80e0*/  FADD.FTZ R143, R143, R154 ;  /* 0x0000009a8f8f7221 */ /* 0x000fe20000010000 */
[----:B------:R-:W-:-:S02]  /*80f0*/  PRMT R79, R240, 0x7770, RZ ;  /* 0x00007770f04f7816 */ /* 0x000fc400000000ff */
[----:B------:R-:W-:Y:S01]  /*8100*/  PRMT R174, R175, 0x7632, R174 ;  /* 0x00007632afae7816 */ /* 0x000fe200000000ae */
[----:B------:R-:W-:Y:S01]  /*8110*/  MUFU.EX2 R227, R227 ;  /* 0x000000e300e37308 */ /* 0x000fe20000000800 */
[----:B------:R-:W-:Y:S01]  /*8120*/  LOP3.LUT R12, R189, 0xff, RZ, 0xc0, !PT ;  /* 0x000000ffbd0c7812 */ /* 0x000fe200078ec0ff */
[----:B------:R-:W-:Y:S01]  /*8130*/  FADD.FTZ R143, R140, R143 ;  /* 0x0000008f8c8f7221 */ /* 0x000fe20000010000 */
[----:B------:R-:W-:Y:S01]  /*8140*/  PRMT R15, R159, 0x5410, R158 ;  /* 0x000054109f0f7816 */ /* 0x000fe2000000009e */
[----:B------:R-:W-:Y:S01]  /*8150*/  @!P0 HFMA2.BF16_V2 R118, -RZ.H0_H0, RZ.H0_H0, -R174.H0_H0 ;  /* 0x200000ffff768231 */ /* 0x000fe200003409ae */
[----:B------:R-:W-:Y:S01]  /*8160*/  PRMT R13, R145, 0x5410, R150 ;  /* 0x00005410910d7816 */ /* 0x000fe20000000096 */
[----:B------:R-:W-:Y:S01]  /*8170*/  @!P4 HFMA2.BF16_V2 R115, -RZ.H0_H0, RZ.H0_H0, -R159.H0_H0 ;  /* 0x200000ffff73c231 */ /* 0x000fe2000034099f */
[----:B------:R-:W-:Y:S01]  /*8180*/  @!P6 PRMT R158, R76, 0x5410, RZ ;  /* 0x000054104c9ee816 */ /* 0x000fe200000000ff */
[----:B--2---:R-:W-:Y:S01]  /*8190*/  HMMA.16816.F32.BF16 R108, R24, R8, R108 ;  /* 0x00000008186c723c */ /* 0x004fe2000004186c */
[----:B------:R-:W-:-:S02]  /*81a0*/  @!P3 PRMT R145, R77, 0x5410, RZ ;  /* 0x000054104d91b816 */ /* 0x000fc400000000ff */
[----:B------:R-:W-:Y:S02]  /*81b0*/  ISETP.LE.U32.AND P6, PT, R79, UR8, PT ;  /* 0x000000084f007c0c */ /* 0x000fe4000bfc3070 */
[----:B------:R-:W-:Y:S02]  /*81c0*/  ISETP.LE.U32.AND P3, PT, R12, UR8, PT ;  /* 0x000000080c007c0c */ /* 0x000fe4000bf63070 */
[----:B------:R-:W-:Y:S01]  /*81d0*/  PRMT R247, R175, 0x5410, R174 ;  /* 0x00005410aff77816 */ /* 0x000fe200000000ae */
[----:B------:R-:W-:Y:S01]  /*81e0*/  HMMA.16816.F32.BF16 R76, R100, R80, RZ ;  /* 0x00000050644c723c */ /* 0x000fe200000418ff */
[----:B------:R-:W-:Y:S02]  /*81f0*/  LOP3.LUT R245, R172, 0xff, RZ, 0xc0, !PT ;  /* 0x000000ffacf57812 */ /* 0x000fe400078ec0ff */
[----:B------:R-:W-:Y:S02]  /*8200*/  LOP3.LUT R198, R198, 0xffff, RZ, 0xc0, !PT ;  /* 0x0000ffffc6c67812 */ /* 0x000fe400078ec0ff */
[----:B------:R-:W-:Y:S01]  /*8210*/  @!P0 PRMT R174, R118, 0x5410, RZ ;  /* 0x0000541076ae8816 */ /* 0x000fe200000000ff */
[----:B------:R-:W-:Y:S01]  /*8220*/  FADD.FTZ R118, R121, R120 ;  /* 0x0000007879767221 */ /* 0x000fe20000010000 */
[----:B------:R-:W-:-:S02]  /*8230*/  ISETP.GT.U32.AND P0, PT, R212, UR8, PT ;  /* 0x00000008d4007c0c */ /* 0x000fc4000bf04070 */
[----:B-----5:R-:W-:Y:S01]  /*8240*/  F2FP.BF16.F32.PACK_AB R162, R138, R141 ;  /* 0x0000008d8aa2723e */ /* 0x020fe200000010ff */
[----:B------:R-:W-:Y:S01]  /*8250*/  FADD.FTZ R141, R141, R152 ;  /* 0x000000988d8d7221 */ /* 0x000fe20000010000 */
[----:B------:R-:W-:Y:S02]  /*8260*/  @!P5 PRMT R48, R114, 0x5410, RZ ;  /* 0x000054107230d816 */ /* 0x000fe400000000ff */
[----:B------:R-:W-:Y:S01]  /*8270*/  @!P4 PRMT R159, R115, 0x5410, RZ ;  /* 0x00005410739fc816 */ /* 0x000fe200000000ff */
[----:B------:R-:W-:Y:S01]  /*8280*/  @!P3 HFMA2.BF16_V2 R113, -RZ.H0_H0, RZ.H0_H0, -R162.H0_H0 ;  /* 0x200000ffff71b231 */ /* 0x000fe200003409a2 */
[----:B------:R-:W-:Y:S01]  /*8290*/  ISETP.LE.U32.AND P5, PT, R245, UR8, PT ;  /* 0x00000008f5007c0c */ /* 0x000fe2000bfa3070 */
[----:B------:R-:W-:Y:S01]  /*82a0*/  FADD.FTZ R138, R138, R141 ;  /* 0x0000008d8a8a7221 */ /* 0x000fe20000010000 */
[----:B------:R-:W-:Y:S02]  /*82b0*/  ISETP.LE.U32.AND P4, PT, R198, UR8, PT ;  /* 0x00000008c6007c0c */ /* 0x000fe4000bf83070 */
[----:B------:R-:W-:Y:S01]  /*82c0*/  F2FP.BF16.F32.PACK_AB R173, R163, R164 ;  /* 0x000000a4a3ad723e */ /* 0x000fe200000010ff */
[----:B------:R-:W-:Y:S01]  /*82d0*/  HMMA.16816.F32.BF16 R76, R16, R8, R76 ;  /* 0x00000008104c723c */ /* 0x000fe2000004184c */
[----:B------:R-:W-:Y:S01]  /*82e0*/  PRMT R161, R162, 0x7632, R161 ;  /* 0x00007632a2a17816 */ /* 0x000fe200000000a1 */
[----:B------:R-:W-:Y:S01]  /*82f0*/  FADD.FTZ R133, R133, R138 ;  /* 0x0000008a85857221 */ /* 0x000fe20000010000 */
[----:B------:R-:W-:-:S02]  /*8300*/  PRMT R172, R173, 0x7632, R172 ;  /* 0x00007632adac7816 */ /* 0x000fc400000000ac */
[----:B------:R-:W-:Y:S01]  /*8310*/  PRMT R230, R162, 0x5410, R161 ;  /* 0x00005410a2e67816 */ /* 0x000fe200000000a1 */
[----:B------:R-:W-:Y:S01]  /*8320*/  FADD.FTZ R146, R146, R133 ;  /* 0x0000008592927221 */ /* 0x000fe20000010000 */
[----:B------:R-:W-:Y:S01]  /*8330*/  @!P3 PRMT R162, R113, 0x5410, RZ ;  /* 0x0000541071a2b816 */ /* 0x000fe200000000ff */
[----:B------:R-:W-:Y:S01]  /*8340*/  @P0 HFMA2.BF16_V2 R97, -RZ.H0_H0, RZ.H0_H0, -R172.H0_H0 ;  /* 0x200000ffff610231 */ /* 0x000fe200003409ac */
[----:B------:R-:W-:Y:S01]  /*8350*/  ISETP.GT.U32.AND P3, PT, R213, UR8, PT ;  /* 0x00000008d5007c0c */ /* 0x000fe2000bf64070 */
[----:B------:R-:W-:Y:S01]  /*8360*/  @!P5 HFMA2.BF16_V2 R99, -RZ.H0_H0, RZ.H0_H0, -R160.H0_H0 ;  /* 0x200000ffff63d231 */ /* 0x000fe200003409a0 */
[----:B------:R-:W-:Y:S01]  /*8370*/  PRMT R8, R150, 0x7632, R8 ;  /* 0x0000763296087816 */ /* 0x000fe20000000008 */
[----:B------:R-:W-:Y:S01]  /*8380*/  @!P4 HFMA2.BF16_V2 R98, -RZ.H0_H0, RZ.H0_H0, -R149.H0_H0 ;  /* 0x200000ffff62c231 */ /* 0x000fe20000340995 */
[----:B------:R-:W-:Y:S01]  /*8390*/  PRMT R239, R242, 0x7771, RZ ;  /* 0x00007771f2ef7816 */ /* 0x000fe200000000ff */
[----:B------:R-:W-:Y:S01]  /*83a0*/  HMMA.16816.F32.BF16 R112, R128, R82, RZ ;  /* 0x000000528070723c */ /* 0x000fe200000418ff */
[----:B------:R-:W-:-:S02]  /*83b0*/  PRMT R248, R173, 0x5410, R172 ;  /* 0x00005410adf87816 */ /* 0x000fc400000000ac */
[C---:B------:R-:W-:Y:S02]  /*83c0*/  PRMT R184, R242.reuse, 0x7772, RZ ;  /* 0x00007772f2b87816 */ /* 0x040fe400000000ff */
[----:B------:R-:W-:Y:S02]  /*83d0*/  PRMT R197, R242, 0x7773, RZ ;  /* 0x00007773f2c57816 */ /* 0x000fe400000000ff */
[----:B------:R-:W-:Y:S01]  /*83e0*/  @P0 PRMT R172, R97, 0x5410, RZ ;  /* 0x0000541061ac0816 */ /* 0x000fe200000000ff */
[----:B------:R-:W-:Y:S01]  /*83f0*/  @P3 HFMA2.BF16_V2 R116, -RZ.H0_H0, RZ.H0_H0, -R173.H0_H0 ;  /* 0x200000ffff743231 */ /* 0x000fe200003409ad */
[----:B------:R-:W-:Y:S01]  /*8400*/  LOP3.LUT R8, R8, 0xff, RZ, 0xc0, !PT ;  /* 0x000000ff08087812 */ /* 0x000fe200078ec0ff */
[----:B------:R-:W-:Y:S01]  /*8410*/  HMMA.16816.F32.BF16 R80, R100, R82, RZ ;  /* 0x000000526450723c */ /* 0x000fe200000418ff */
[----:B------:R-:W-:Y:S02]  /*8420*/  ISETP.GT.U32.AND P0, PT, R239, UR8, PT ;  /* 0x00000008ef007c0c */ /* 0x000fe4000bf04070 */
[----:B------:R-:W-:-:S02]  /*8430*/  @!P5 PRMT R160, R99, 0x5410, RZ ;  /* 0x0000541063a0d816 */ /* 0x000fc400000000ff */
[----:B------:R-:W-:Y:S02]  /*8440*/  @!P4 PRMT R149, R98, 0x5410, RZ ;  /* 0x000054106295c816 */ /* 0x000fe400000000ff */
[C---:B------:R-:W-:Y:S02]  /*8450*/  ISETP.GT.U32.AND P5, PT, R184.reuse, UR8, PT ;  /* 0x00000008b8007c0c */ /* 0x040fe4000bfa4070 */
[----:B------:R-:W-:Y:S01]  /*8460*/  PRMT R99, R184, 0x5410, R197 ;  /* 0x00005410b8637816 */ /* 0x000fe200000000c5 */
[----:B------:R-:W-:Y:S01]  /*8470*/  HMMA.16816.F32.BF16 R112, R24, R10, R112 ;  /* 0x0000000a1870723c */ /* 0x000fe20000041870 */
[----:B------:R-:W-:Y:S02]  /*8480*/  ISETP.LE.U32.AND P4, PT, R8, UR8, PT ;  /* 0x0000000808007c0c */ /* 0x000fe4000bf83070 */
[----:B------:R-:W-:Y:S01]  /*8490*/  F2FP.BF16.F32.PACK_AB R184, R177, R178 ;  /* 0x000000b2b1b8723e */ /* 0x000fe200000010ff */
[----:B------:R-:W-:Y:S01]  /*84a0*/  FADD.FTZ R178, R178, R143 ;  /* 0x0000008fb2b27221 */ /* 0x000fe20000010000 */
[----:B------:R-:W-:-:S02]  /*84b0*/  @P3 PRMT R173, R116, 0x5410, RZ ;  /* 0x0000541074ad3816 */ /* 0x000fc400000000ff */
[----:B------:R-:W-:Y:S01]  /*84c0*/  PRMT R205, R184, 0x7632, R205 ;  /* 0x00007632b8cd7816 */ /* 0x000fe200000000cd */
[----:B------:R-:W-:Y:S01]  /*84d0*/  @!P1 HFMA2.BF16_V2 R96, -RZ.H0_H0, RZ.H0_H0, -R184.H0_H0 ;  /* 0x200000ffff609231 */ /* 0x000fe200003409b8 */
[----:B------:R-:W-:Y:S01]  /*84e0*/  ISETP.GT.U32.AND P3, PT, R197, UR8, PT ;  /* 0x00000008c5007c0c */ /* 0x000fe2000bf64070 */
[----:B------:R-:W-:Y:S01]  /*84f0*/  HMMA.16816.F32.BF16 R80, R16, R10, R80 ;  /* 0x0000000a1050723c */ /* 0x000fe20000041850 */
[----:B------:R-:W-:Y:S01]  /*8500*/  LOP3.LUT R98, R124, 0xff, RZ, 0xc0, !PT ;  /* 0x000000ff7c627812 */ /* 0x000fe200078ec0ff */
[----:B------:R-:W-:Y:S01]  /*8510*/  @P0 HFMA2.BF16_V2 R91, -RZ.H0_H0, RZ.H0_H0, -R205.H0_H0 ;  /* 0x200000ffff5b0231 */ /* 0x000fe200003409cd */
[----:B------:R-:W-:Y:S01]  /*8520*/  F2FP.BF16.F32.PACK_AB R204, R179, R176 ;  /* 0x000000b0b3cc723e */ /* 0x000fe200000010ff */
[----:B------:R-:W-:Y:S01]  /*8530*/  @!P4 HFMA2.BF16_V2 R89, -RZ.H0_H0, RZ.H0_H0, -R56.H0_H0 ;  /* 0x200000ffff59c231 */ /* 0x000fe20000340938 */
[----:B------:R-:W-:Y:S01]  /*8540*/  PRMT R97, R184, 0x5410, R205 ;  /* 0x00005410b8617816 */ /* 0x000fe200000000cd */
[----:B------:R-:W-:Y:S01]  /*8550*/  IMAD.U32 R11, RZ, RZ, UR21 ;  /* 0x00000015ff0b7e24 */ /* 0x000fe2000f8e00ff */
[C---:B------:R-:W-:Y:S01]  /*8560*/  PRMT R123, R240.reuse, 0x7772, RZ ;  /* 0x00007772f07b7816 */ /* 0x040fe200000000ff */
[----:B------:R-:W-:Y:S01]  /*8570*/  @P5 HFMA2.BF16_V2 R90, -RZ.H0_H0, RZ.H0_H0, -R204.H0_H0 ;  /* 0x200000ffff5a5231 */ /* 0x000fe200003409cc */
[----:B------:R-:W-:Y:S01]  /*8580*/  PRMT R180, R240, 0x7773, RZ ;  /* 0x00007773f0b47816 */ /* 0x000fe200000000ff */
[----:B------:R-:W-:Y:S01]  /*8590*/  FADD.FTZ R178, R177, R178 ;  /* 0x000000b2b1b27221 */ /* 0x000fe20000010000 */
[----:B------:R-:W-:-:S02]  /*85a0*/  @P0 PRMT R205, R91, 0x5410, RZ ;  /* 0x000054105bcd0816 */ /* 0x000fc400000000ff */
[----:B------:R-:W-:Y:S02]  /*85b0*/  ISETP.LE.U32.AND P0, PT, R98, UR8, PT ;  /* 0x0000000862007c0c */ /* 0x000fe4000bf03070 */
[----:B------:R-:W-:Y:S02]  /*85c0*/  @!P1 PRMT R184, R96, 0x5410, RZ ;  /* 0x0000541060b89816 */ /* 0x000fe400000000ff */
[----:B------:R-:W-:Y:S02]  /*85d0*/  PRMT R203, R204, 0x7632, R203 ;  /* 0x00007632cccb7816 */ /* 0x000fe400000000cb */
[----:B------:R-:W-:Y:S02]  /*85e0*/  @!P4 PRMT R56, R89, 0x5410, RZ ;  /* 0x000054105938c816 */ /* 0x000fe400000000ff */
[----:B------:R-:W-:Y:S01]  /*85f0*/  ISETP.GT.U32.AND P4, PT, R180, UR8, PT ;  /* 0x00000008b4007c0c */ /* 0x000fe2000bf84070 */
[----:B------:R-:W-:Y:S01]  /*8600*/  @P3 HFMA2.BF16_V2 R88, -RZ.H0_H0, RZ.H0_H0, -R203.H0_H0 ;  /* 0x200000ffff583231 */ /* 0x000fe200003409cb */
[----:B------:R-:W-:Y:S01]  /*8610*/  PRMT R96, R123, 0x5410, R180 ;  /* 0x000054107b607816 */ /* 0x000fe200000000b4 */
[----:B------:R-:W-:Y:S01]  /*8620*/  IMAD.SHL.U32 R180, R194, 0x2, RZ ;  /* 0x00000002c2b47824 */ /* 0x000fe200078e00ff */
[----:B------:R-:W-:-:S02]  /*8630*/  PRMT R8, R124, 0x7632, R8 ;  /* 0x000076327c087816 */ /* 0x000fc40000000008 */
[----:B------:R-:W-:Y:S02]  /*8640*/  LOP3.LUT R193, R193, 0xffff, RZ, 0xc0, !PT ;  /* 0x0000ffffc1c17812 */ /* 0x000fe400078ec0ff */
[----:B------:R-:W-:Y:S01]  /*8650*/  F2FP.BF16.F32.PACK_AB R202, R208, R185 ;  /* 0x000000b9d0ca723e */ /* 0x000fe200000010ff */
[----:B------:R-:W-:Y:S01]  /*8660*/  FADD.FTZ R185, R185, R178 ;  /* 0x000000b2b9b97221 */ /* 0x000fe20000010000 */
[----:B------:R-:W-:Y:S02]  /*8670*/  LOP3.LUT R180, R180, 0x6, RZ, 0xe2, !PT ;  /* 0x00000006b4b47812 */ /* 0x000fe400078ee2ff */
[----:B------:R-:W-:Y:S01]  /*8680*/  LOP3.LUT R8, R8, 0xff, RZ, 0xc0, !PT ;  /* 0x000000ff08087812 */ /* 0x000fe200078ec0ff */
[----:B------:R-:W-:Y:S01]  /*8690*/  @!P0 HFMA2.BF16_V2 R86, -RZ.H0_H0, RZ.H0_H0, -R202.H0_H0 ;  /* 0x200000ffff568231 */ /* 0x000fe200003409ca */
[----:B------:R-:W-:Y:S01]  /*86a0*/  ISETP.LE.U32.AND P1, PT, R193, UR8, PT ;  /* 0x00000008c1007c0c */ /* 0x000fe2000bf23070 */
[----:B------:R-:W-:Y:S01]  /*86b0*/  IMAD R117, R117, UR25, R180 ;  /* 0x0000001975757c24 */ /* 0x000fe2000f8e02b4 */
[----:B------:R-:W-:Y:S01]  /*86c0*/  PRMT R249, R204, 0x5410, R203 ;  /* 0x00005410ccf97816 */ /* 0x000fe200000000cb */
[----:B------:R-:W-:Y:S01]  /*86d0*/  FADD.FTZ R185, R208, R185 ;  /* 0x000000b9d0b97221 */ /* 0x000fe20000010000 */
[----:B------:R-:W-:-:S02]  /*86e0*/  @P3 PRMT R203, R88, 0x5410, RZ ;  /* 0x0000541058cb3816 */ /* 0x000fc400000000ff */
[----:B------:R-:W-:Y:S02]  /*86f0*/  PRMT R201, R202, 0x7632, R201 ;  /* 0x00007632cac97816 */ /* 0x000fe400000000c9 */
[----:B------:R-:W-:Y:S02]  /*8700*/  ISETP.LE.U32.AND P3, PT, R8, UR8, PT ;  /* 0x0000000808007c0c */ /* 0x000fe4000bf63070 */
[----:B------:R-:W-:Y:S02]  /*8710*/  PRMT R251, R202, 0x5410, R201 ;  /* 0x00005410cafb7816 */ /* 0x000fe400000000c9 */
[----:B------:R-:W-:Y:S01]  /*8720*/  @!P0 PRMT R202, R86, 0x5410, RZ ;  /* 0x0000541056ca8816 */ /* 0x000fe200000000ff */
[----:B------:R-:W-:Y:S01]  /*8730*/  @!P1 HFMA2.BF16_V2 R87, -RZ.H0_H0, RZ.H0_H0, -R63.H0_H0 ;  /* 0x200000ffff579231 */ /* 0x000fe2000034093f */
[----:B------:R-:W-:Y:S02]  /*8740*/  SHF.R.S32.HI R8, RZ, 0x1f, R117 ;  /* 0x0000001fff087819 */ /* 0x000fe40000011475 */
[----:B------:R-:W-:-:S02]  /*8750*/  IADD3 R9, P0, PT, R117, UR21, RZ ;  /* 0x0000001575097c10 */ /* 0x000fc4000ff1e0ff */
[----:B------:R-:W-:Y:S02]  /*8760*/  F2FP.BF16.F32.PACK_AB R200, R206, R209 ;  /* 0x000000d1cec8723e */ /* 0x000fe400000010ff */
[----:B------:R-:W-:Y:S02]  /*8770*/  LEA.HI.X.SX32 R8, R11, R8, 0x1, P0 ;  /* 0x000000080b087211 */ /* 0x000fe400000f0eff */
[C---:B------:R-:W-:Y:S01]  /*8780*/  LEA R198, P0, R9.reuse, UR6, 0x1 ;  /* 0x0000000609c67c11 */ /* 0x040fe2000f8008ff */
[----:B------:R-:W-:Y:S01]  /*8790*/  @!P3 HFMA2.BF16_V2 R85, -RZ.H0_H0, RZ.H0_H0, -R200.H0_H0 ;  /* 0x200000ffff55b231 */ /* 0x000fe200003409c8 */
[----:B------:R-:W-:Y:S01]  /*87a0*/  PRMT R197, R200, 0x7632, R197 ;  /* 0x00007632c8c57816 */ /* 0x000fe200000000c5 */
[----:B------:R-:W-:Y:S01]  /*87b0*/  USHF.L.U32 UR6, UR25, 0x3, URZ ;  /* 0x0000000319067899 */ /* 0x000fe200080006ff */
[----:B------:R-:W-:Y:S02]  /*87c0*/  LEA.HI.X R199, R9, UR7, R8, 0x1, P0 ;  /* 0x0000000709c77c11 */ /* 0x000fe400080f0c08 */
[----:B------:R-:W-:Y:S01]  /*87d0*/  SHF.R.U32.HI R233, RZ, 0x18, R124 ;  /* 0x00000018ffe97819 */ /* 0x000fe2000001167c */
[----:B------:R-:W-:Y:S01]  /*87e0*/  LDSM.16.MT88.4 R8, [R244+0x6800] ;  /* 0x00680000f408783b */ /* 0x000fe20000004200 */
[----:B------:R-:W-:-:S02]  /*87f0*/  @P5 PRMT R204, R90, 0x5410, RZ ;  /* 0x000054105acc5816 */ /* 0x000fc400000000ff */
[----:B------:R-:W-:Y:S01]  /*8800*/  @!P1 PRMT R63, R87, 0x5410, RZ ;  /* 0x00005410573f9816 */ /* 0x000fe200000000ff */
[----:B------:R-:W-:Y:S01]  /*8810*/  STG.E.U16 desc[UR28][R198.64], R170 ;  /* 0x000000aac6007986 */ /* 0x000fe2000c10151c */
[----:B------:R-:W-:Y:S02]  /*8820*/  ISETP.GT.U32.AND P0, PT, R231, UR8, PT ;  /* 0x00000008e7007c0c */ /* 0x000fe4000bf04070 */
[----:B------:R-:W-:Y:S01]  /*8830*/  ISETP.GT.U32.AND P5, PT, R123, UR8, PT ;  /* 0x000000087b007c0c */ /* 0x000fe2000bfa4070 */
[----:B------:R-:W-:Y:S01]  /*8840*/  STG.E.U16 desc[UR28][R198.64+0x2], R149 ;  /* 0x00000295c6007986 */ /* 0x000fe2000c10151c */
[C---:B------:R-:W-:Y:S02]  /*8850*/  ISETP.GT.U32.AND P1, PT, R122.reuse, UR8, PT ;  /* 0x000000087a007c0c */ /* 0x040fe4000bf24070 */
[----:B------:R-:W-:Y:S02]  /*8860*/  PRMT R231, R122, 0x5410, R231 ;  /* 0x000054107ae77816 */ /* 0x000fe400000000e7 */
[----:B------:R-:W-:Y:S01]  /*8870*/  PRMT R91, R200, 0x5410, R197 ;  /* 0x00005410c85b7816 */ /* 0x000fe200000000c5 */
[----:B------:R-:W1:Y:S01]  /*8880*/  LDSM.16.MT88.4 R120, [R244+0x6000] ;  /* 0x00600000f478783b */ /* 0x000e620000004200 */
[----:B------:R-:W-:-:S02]  /*8890*/  @!P3 PRMT R200, R85, 0x5410, RZ ;  /* 0x0000541055c8b816 */ /* 0x000fc400000000ff */
[----:B------:R-:W-:Y:S01]  /*88a0*/  ISETP.LE.U32.AND P3, PT, R233, UR8, PT ;  /* 0x00000008e9007c0c */ /* 0x000fe2000bf63070 */
[----:B------:R-:W-:Y:S01]  /*88b0*/  IMAD.MOV.U32 R243, RZ, RZ, R91 ;  /* 0x000000fffff37224 */ /* 0x000fe200078e005b */
[----:B------:R-:W-:Y:S02]  /*88c0*/  LOP3.LUT R233, R196, 0xff, RZ, 0xc0, !PT ;  /* 0x000000ffc4e97812 */ /* 0x000fe400078ec0ff */
[----:B------:R-:W-:Y:S01]  /*88d0*/  F2FP.BF16.F32.PACK_AB R196, R190, R207 ;  /* 0x000000cfbec4723e */ /* 0x000fe200000010ff */
[----:B------:R-:W-:Y:S01]  /*88e0*/  IMAD.MOV.U32 R252, RZ, RZ, R243 ;  /* 0x000000fffffc7224 */ /* 0x000fe200078e00f3 */
[----:B------:R-:W-:Y:S02]  /*88f0*/  PRMT R211, R240, 0x7771, RZ ;  /* 0x00007771f0d37816 */ /* 0x000fe400000000ff */
[----:B------:R-:W-:Y:S02]  /*8900*/  PRMT R193, R196, 0x7632, R193 ;  /* 0x00007632c4c17816 */ /* 0x000fe400000000c1 */
[----:B------:R-:W-:-:S02]  /*8910*/  LOP3.LUT R242, R242, 0xff, RZ, 0xc0, !PT ;  /* 0x000000fff2f27812 */ /* 0x000fc400078ec0ff */
[----:B------:R-:W-:Y:S01]  /*8920*/  PRMT R229, R196, 0x5410, R193 ;  /* 0x00005410c4e57816 */ /* 0x000fe200000000c1 */
[----:B------:R-:W-:Y:S01]  /*8930*/  @!P3 HFMA2.BF16_V2 R84, -RZ.H0_H0, RZ.H0_H0, -R197.H0_H0 ;  /* 0x200000ffff54b231 */ /* 0x000fe200003409c5 */
[----:B------:R-:W-:Y:S02]  /*8940*/  SHF.R.U32.HI R243, RZ, 0x18, R187 ;  /* 0x00000018fff37819 */ /* 0x000fe400000116bb */
[----:B------:R-:W-:Y:S02]  /*8950*/  F2FP.BF16.F32.PACK_AB R222, R217, R218 ;  /* 0x000000dad9de723e */ /* 0x000fe400000010ff */
[----:B------:R-:W-:Y:S02]  /*8960*/  @!P3 PRMT R197, R84, 0x5410, RZ ;  /* 0x0000541054c5b816 */ /* 0x000fe400000000ff */
[----:B------:R-:W-:Y:S02]  /*8970*/  ISETP.LE.U32.AND P3, PT, R233, UR8, PT ;  /* 0x00000008e9007c0c */ /* 0x000fe4000bf63070 */
[----:B----4-:R-:W-:Y:S01]  /*8980*/  F2FP.BF16.F32.PACK_AB R225, R219, R224 ;  /* 0x000000e0dbe1723e */ /* 0x010fe200000010ff */
[----:B------:R-:W-:Y:S01]  /*8990*/  FADD.FTZ R224, R224, R185 ;  /* 0x000000b9e0e07221 */ /* 0x000fe20000010000 */
[----:B------:R-:W-:-:S02]  /*89a0*/  LOP3.LUT R99, R99, 0xff00ff, RZ, 0xc0, !PT ;  /* 0x00ff00ff63637812 */ /* 0x000fc400078ec0ff */
[----:B------:R-:W-:Y:S01]  /*89b0*/  LOP3.LUT R126, R126, 0xffff, RZ, 0xc0, !PT ;  /* 0x0000ffff7e7e7812 */ /* 0x000fe200078ec0ff */
[----:B------:R-:W-:Y:S01]  /*89c0*/  @!P6 HFMA2.BF16_V2 R29, -RZ.H0_H0, RZ.H0_H0, -R225.H0_H0 ;  /* 0x200000ffff1de231 */ /* 0x000fe200003409e1 */
[----:B------:R-:W-:Y:S02]  /*89d0*/  LOP3.LUT R231, R231, 0xff00ff, RZ, 0xc0, !PT ;  /* 0x00ff00ffe7e77812 */ /* 0x000fe400078ec0ff */
[----:B------:R-:W-:Y:S02]  /*89e0*/  PRMT R233, R233, 0x5410, R188 ;  /* 0x00005410e9e97816 */ /* 0x000fe400000000bc */
[----:B------:R-:W-:Y:S01]  /*89f0*/  LOP3.LUT R169, R169, 0xffff, RZ, 0xc0, !PT ;  /* 0x0000ffffa9a97812 */ /* 0x000fe200078ec0ff */
[----:B------:R-:W-:Y:S01]  /*8a00*/  @!P3 HFMA2.BF16_V2 R31, -RZ.H0_H0, RZ.H0_H0, -R196.H0_H0 ;  /* 0x200000ffff1fb231 */ /* 0x000fe200003409c4 */
[----:B-1----:R-:W-:Y:S04]  /*8a10*/  HMMA.16816.F32.BF16 R84, R100, R120, RZ ;  /* 0x000000786454723c */ /* 0x002fe800000418ff */
[----:B------:R-:W-:Y:S01]  /*8a20*/  @!P3 PRMT R196, R31, 0x5410, RZ ;  /* 0x000054101fc4b816 */ /* 0x000fe200000000ff */
[----:B------:R-:W-:Y:S01]  /*8a30*/  IMAD.MOV.U32 R31, RZ, RZ, R118 ;  /* 0x000000ffff1f7224 */ /* 0x000fe200078e0076 */
[----:B------:R-:W-:-:S03]  /*8a40*/  ISETP.GT.U32.AND P3, PT, R188, UR8, PT ;  /* 0x00000008bc007c0c */ /* 0x000fc6000bf64070 */
[----:B------:R-:W-:Y:S01]  /*8a50*/  FADD.FTZ R223, R223, R31 ;  /* 0x0000001fdfdf7221 */ /* 0x000fe20000010000 */
[----:B------:R-:W-:Y:S01]  /*8a60*/  FADD.FTZ R31, R221, R250 ;  /* 0x000000fadd1f7221 */ /* 0x000fe20000010000 */
[----:B------:R-:W-:Y:S01]  /*8a70*/  HMMA.16816.F32.BF16 R116, R128, R120, RZ ;  /* 0x000000788074723c */ /* 0x000fe200000418ff */
[----:B------:R-:W-:Y:S01]  /*8a80*/  PRMT R250, R245, 0x5410, R216 ;  /* 0x00005410f5fa7816 */ /* 0x000fe200000000d8 */
[----:B------:R-:W-:Y:S01]  /*8a90*/  FADD.FTZ R236, R236, R223 ;  /* 0x000000dfecec7221 */ /* 0x000fe20000010000 */
[----:B------:R-:W-:Y:S01]  /*8aa0*/  F2FP.BF16.F32.PACK_AB R216, R214, R215 ;  /* 0x000000d7d6d8723e */ /* 0x000fe200000010ff */
[----:B------:R-:W-:Y:S01]  /*8ab0*/  FADD.FTZ R238, R238, R31 ;  /* 0x0000001feeee7221 */ /* 0x000fe20000010000 */
[----:B------:R-:W-:Y:S01]  /*8ac0*/  PRMT R223, R222, 0x7632, R223 ;  /* 0x00007632dedf7816 */ /* 0x000fe200000000df */
[----:B------:R-:W-:Y:S01]  /*8ad0*/  FADD.FTZ R183, R183, R236 ;  /* 0x000000ecb7b77221 */ /* 0x000fe20000010000 */
[----:B------:R-:W-:Y:S01]  /*8ae0*/  PRMT R221, R216, 0x7632, R221 ;  /* 0x00007632d8dd7816 */ /* 0x000fe200000000dd */
[----:B------:R-:W-:Y:S01]  /*8af0*/  @P3 HFMA2.BF16_V2 R30, -RZ.H0_H0, RZ.H0_H0, -R193.H0_H0 ;  /* 0x200000ffff1e3231 */ /* 0x000fe200003409c1 */
[----:B------:R-:W-:Y:S01]  /*8b00*/  HMMA.16816.F32.BF16 R88, R100, R122, RZ ;  /* 0x0000007a6458723c */ /* 0x000fe200000418ff */
[----:B------:R-:W-:Y:S01]  /*8b10*/  LOP3.LUT R245, R124, 0xffff, RZ, 0xc0, !PT ;  /* 0x0000ffff7cf57812 */ /* 0x000fe200078ec0ff */
[----:B------:R-:W-:Y:S01]  /*8b20*/  FADD.FTZ R168, R168, R183 ;  /* 0x000000b7a8a87221 */ /* 0x000fe20000010000 */
[----:B------:R-:W-:Y:S01]  /*8b30*/  FADD.FTZ R181, R181, R238 ;  /* 0x000000eeb5b57221 */ /* 0x000fe20000010000 */
[----:B------:R-:W-:Y:S01]  /*8b40*/  @P3 PRMT R193, R30, 0x5410, RZ ;  /* 0x000054101ec13816 */ /* 0x000fe200000000ff */
[----:B------:R-:W-:Y:S01]  /*8b50*/  FADD.FTZ R215, R215, R146 ;  /* 0x00000092d7d77221 */ /* 0x000fe20000010000 */
[----:B------:R-:W-:Y:S01]  /*8b60*/  ISETP.GT.U32.AND P3, PT, R211, UR8, PT ;  /* 0x00000008d3007c0c */ /* 0x000fe2000bf64070 */
[----:B------:R-:W-:Y:S01]  /*8b70*/  FADD.FTZ R153, R153, R168 ;  /* 0x000000a899997221 */ /* 0x000fe20000010000 */
[----:B------:R-:W-:Y:S01]  /*8b80*/  HMMA.16816.F32.BF16 R84, R16, R8, R84 ;  /* 0x000000081054723c */ /* 0x000fe20000041854 */
[----:B------:R-:W-:Y:S01]  /*8b90*/  SHF.R.U32.HI R245, RZ, 0x8, R245 ;  /* 0x00000008fff57819 */ /* 0x000fe200000116f5 */
[----:B------:R-:W-:Y:S01]  /*8ba0*/  FADD.FTZ R156, R156, R181 ;  /* 0x000000b59c9c7221 */ /* 0x000fe20000010000 */
[----:B------:R-:W-:Y:S01]  /*8bb0*/  FADD.FTZ R144, R144, R153 ;  /* 0x0000009990907221 */ /* 0x000fe20000010000 */
[----:B------:R-:W-:-:S02]  /*8bc0*/  FADD.FTZ R214, R214, R215 ;  /* 0x000000d7d6d67221 */ /* 0x000fc40000010000 */
[----:B------:R-:W-:Y:S01]  /*8bd0*/  FADD.FTZ R156, R151, R156 ;  /* 0x0000009c979c7221 */ /* 0x000fe20000010000 */
[----:B------:R-:W-:Y:S01]  /*8be0*/  FADD.FTZ R139, R139, R144 ;  /* 0x000000908b8b7221 */ /* 0x000fe20000010000 */
[----:B------:R-:W-:Y:S01]  /*8bf0*/  HMMA.16816.F32.BF16 R116, R24, R8, R116 ;  /* 0x000000081874723c */ /* 0x000fe20000041874 */
[----:B------:R-:W-:Y:S01]  /*8c00*/  LOP3.LUT R8, R240, 0xff, RZ, 0xc0, !PT ;  /* 0x000000fff0087812 */ /* 0x000fe200078ec0ff */
[----:B------:R-:W-:Y:S01]  /*8c10*/  FADD.FTZ R165, R165, R156 ;  /* 0x0000009ca5a57221 */ /* 0x000fe20000010000 */
[----:B------:R-:W-:Y:S01]  /*8c20*/  PRMT R9, R242, 0x5410, R239 ;  /* 0x00005410f2097816 */ /* 0x000fe200000000ef */
[----:B------:R-:W-:Y:S01]  /*8c30*/  FADD.FTZ R176, R176, R139 ;  /* 0x0000008bb0b07221 */ /* 0x000fe20000010000 */
[----:B------:R-:W-:Y:S01]  /*8c40*/  PRMT R8, R8, 0x5410, R211 ;  /* 0x0000541008087816 */ /* 0x000fe200000000d3 */
[----:B------:R-:W-:Y:S01]  /*8c50*/  FADD.FTZ R165, R166, R165 ;  /* 0x000000a5a6a57221 */ /* 0x000fe20000010000 */
[----:B------:R-:W1:Y:S01]  /*8c60*/  MUFU.EX2 R211, R237 ;  /* 0x000000ed00d37308 */ /* 0x000e620000000800 */
[----:B------:R-:W-:Y:S01]  /*8c70*/  HMMA.16816.F32.BF16 R120, R128, R122, RZ ;  /* 0x0000007a8078723c */ /* 0x000fe200000418ff */
[----:B------:R-:W-:Y:S01]  /*8c80*/  SHF.R.U32.HI R239, RZ, 0x18, R124 ;  /* 0x00000018ffef7819 */ /* 0x000fe2000001167c */
[----:B------:R-:W-:Y:S01]  /*8c90*/  FADD.FTZ R176, R179, R176 ;  /* 0x000000b0b3b07221 */ /* 0x000fe20000010000 */
[----:B------:R-:W-:Y:S01]  /*8ca0*/  PRMT R240, R216, 0x5410, R221 ;  /* 0x00005410d8f07816 */ /* 0x000fe200000000dd */
[----:B------:R-:W-:Y:S01]  /*8cb0*/  FADD.FTZ R164, R164, R165 ;  /* 0x000000a5a4a47221 */ /* 0x000fe20000010000 */
[----:B------:R-:W-:Y:S01]  /*8cc0*/  PRMT R242, R222, 0x5410, R223 ;  /* 0x00005410def27816 */ /* 0x000fe200000000df */
[----:B------:R-:W-:Y:S01]  /*8cd0*/  FADD.FTZ R209, R209, R176 ;  /* 0x000000b0d1d17221 */ /* 0x000fe20000010000 */
[--C-:B------:R-:W-:Y:S01]  /*8ce0*/  HSET2.LE.AND R30, R9, R186.reuse, PT ;  /* 0x000000ba091e7233 */ /* 0x100fe20003803000 */
[----:B------:R-:W-:Y:S01]  /*8cf0*/  HMMA.16816.F32.BF16 R88, R16, R10, R88 ;  /* 0x0000000a1058723c */ /* 0x000fe20000041858 */
[----:B------:R-:W-:Y:S01]  /*8d00*/  HSET2.LE.AND R9, R8, R186, PT ;  /* 0x000000ba08097233 */ /* 0x000fe20003803000 */
[----:B------:R-:W-:Y:S01]  /*8d10*/  FADD.FTZ R163, R163, R164 ;  /* 0x000000a4a3a37221 */ /* 0x000fe20000010000 */
[----:B------:R-:W-:Y:S01]  /*8d20*/  FADD.FTZ R209, R206, R209 ;  /* 0x000000d1ced17221 */ /* 0x000fe20000010000 */
[----:B------:R-:W-:Y:S01]  /*8d30*/  LOP3.LUT R30, R97, R30, RZ, 0xc0, !PT ;  /* 0x0000001e611e7212 */ /* 0x000fe200078ec0ff */
[----:B------:R-:W-:Y:S01]  /*8d40*/  FADD.FTZ R207, R207, R214 ;  /* 0x000000d6cfcf7221 */ /* 0x000fe20000010000 */
[----:B------:R-:W-:-:S04]  /*8d50*/  FADD.FTZ R218, R218, R163 ;  /* 0x000000a3dada7221 */ /* 0x000fc80000010000 */
[----:B------:R-:W-:Y:S02]  /*8d60*/  FADD.FTZ R218, R217, R218 ;  /* 0x000000dad9da7221 */ /* 0x000fe40000010000 */
[----:B------:R-:W-:Y:S01]  /*8d70*/  HMMA.16816.F32.BF16 R120, R24, R10, R120 ;  /* 0x0000000a1878723c */ /* 0x000fe20000041878 */
[----:B------:R-:W-:Y:S02]  /*8d80*/  PRMT R11, R213, 0x5410, R212 ;  /* 0x00005410d50b7816 */ /* 0x000fe400000000d4 */
[----:B-1----:R-:W-:Y:S01]  /*8d90*/  F2FP.BF16.F32.PACK_AB R212, R210, R211 ;  /* 0x000000d3d2d4723e */ /* 0x002fe200000010ff */
[----:B------:R-:W-:Y:S01]  /*8da0*/  FADD.FTZ R211, R211, R218 ;  /* 0x000000dad3d37221 */ /* 0x000fe20000010000 */
[----:B------:R-:W-:Y:S02]  /*8db0*/  PRMT R10, R187, 0x7632, R10 ;  /* 0x00007632bb0a7816 */ /* 0x000fe4000000000a */
[----:B------:R-:W-:Y:S01]  /*8dc0*/  PRMT R213, R212, 0x7632, R213 ;  /* 0x00007632d4d57816 */ /* 0x000fe200000000d5 */
[----:B------:R-:W-:Y:S01]  /*8dd0*/  @P1 HFMA2.BF16_V2 R21, -RZ.H0_H0, RZ.H0_H0, -R212.H0_H0 ;  /* 0x200000ffff151231 */ /* 0x000fe200003409d4 */
[----:B------:R-:W-:-:S02]  /*8de0*/  LOP3.LUT R10, R10, 0xff, RZ, 0xc0, !PT ;  /* 0x000000ff0a0a7812 */ /* 0x000fc400078ec0ff */
[----:B------:R-:W-:Y:S01]  /*8df0*/  PRMT R237, R212, 0x5410, R213 ;  /* 0x00005410d4ed7816 */ /* 0x000fe200000000d5 */
[----:B------:R-:W-:Y:S01]  /*8e00*/  @P0 HFMA2.BF16_V2 R20, -RZ.H0_H0, RZ.H0_H0, -R213.H0_H0 ;  /* 0x200000ffff140231 */ /* 0x000fe200003409d5 */
[----:B------:R-:W-:Y:S02]  /*8e10*/  @P1 PRMT R212, R21, 0x5410, RZ ;  /* 0x0000541015d41816 */ /* 0x000fe400000000ff */
[----:B------:R-:W-:Y:S02]  /*8e20*/  ISETP.LE.U32.AND P1, PT, R10, UR8, PT ;  /* 0x000000080a007c0c */ /* 0x000fe4000bf23070 */
[----:B------:R-:W-:Y:S02]  /*8e30*/  SHF.R.U32.HI R10, RZ, 0x10, R124 ;  /* 0x00000010ff0a7819 */ /* 0x000fe4000001167c */
[----:B------:R-:W-:Y:S02]  /*8e40*/  @P0 PRMT R213, R20, 0x5410, RZ ;  /* 0x0000541014d50816 */ /* 0x000fe400000000ff */
[----:B------:R-:W-:-:S02]  /*8e50*/  LOP3.LUT R10, R10, 0xff, RZ, 0xc0, !PT ;  /* 0x000000ff0a0a7812 */ /* 0x000fc400078ec0ff */
[----:B------:R-:W-:Y:S02]  /*8e60*/  SHF.R.U32.HI R21, RZ, 0x10, R125 ;  /* 0x00000010ff157819 */ /* 0x000fe4000001167d */
[----:B------:R-:W-:Y:S02]  /*8e70*/  PRMT R246, R10, 0x5410, R239 ;  /* 0x000054100af67816 */ /* 0x000fe400000000ef */
[----:B------:R-:W-:Y:S01]  /*8e80*/  LOP3.LUT R239, R187, 0xff, RZ, 0xc0, !PT ;  /* 0x000000ffbbef7812 */ /* 0x000fe200078ec0ff */
[----:B------:R-:W-:Y:S01]  /*8e90*/  @!P1 HFMA2.BF16_V2 R23, -RZ.H0_H0, RZ.H0_H0, -R222.H0_H0 ;  /* 0x200000ffff179231 */ /* 0x000fe200003409de */
[----:B------:R-:W-:Y:S02]  /*8ea0*/  LOP3.LUT R10, R125, 0xffff, RZ, 0xc0, !PT ;  /* 0x0000ffff7d0a7812 */ /* 0x000fe400078ec0ff */
[----:B------:R-:W-:Y:S02]  /*8eb0*/  ISETP.LE.U32.AND P0, PT, R239, UR8, PT ;  /* 0x00000008ef007c0c */ /* 0x000fe4000bf03070 */
[----:B------:R-:W-:-:S02]  /*8ec0*/  SHF.R.U32.HI R10, RZ, 0x8, R10 ;  /* 0x00000008ff0a7819 */ /* 0x000fc4000001160a */
[----:B------:R-:W-:Y:S02]  /*8ed0*/  LOP3.LUT R21, R21, 0xff, RZ, 0xc0, !PT ;  /* 0x000000ff15157812 */ /* 0x000fe400078ec0ff */
[----:B------:R-:W-:Y:S02]  /*8ee0*/  PRMT R127, R127, 0x5410, R10 ;  /* 0x000054107f7f7816 */ /* 0x000fe4000000000a */
[--C-:B------:R-:W-:Y:S02]  /*8ef0*/  PRMT R21, R21, 0x5410, R226.reuse ;  /* 0x0000541015157816 */ /* 0x100fe400000000e2 */
[----:B------:R-:W-:Y:S02]  /*8f00*/  LOP3.LUT R10, R10, 0xffff, RZ, 0xc0, !PT ;  /* 0x0000ffff0a0a7812 */ /* 0x000fe400078ec0ff */
[----:B------:R-:W-:Y:S01]  /*8f10*/  SHF.R.U32.HI R20, RZ, 0x10, R189 ;  /* 0x00000010ff147819 */ /* 0x000fe200000116bd */
[----:B------:R-:W-:Y:S01]  /*8f20*/  @!P0 HFMA2.BF16_V2 R28, -RZ.H0_H0, RZ.H0_H0, -R216.H0_H0 ;  /* 0x200000ffff1c8231 */ /* 0x000fe200003409d8 */
[----:B------:R-:W-:-:S02]  /*8f30*/  PRMT R226, R225, 0x7632, R226 ;  /* 0x00007632e1e27816 */ /* 0x000fc400000000e2 */
[----:B------:R-:W-:Y:S02]  /*8f40*/  LOP3.LUT R20, R20, 0xff, RZ, 0xc0, !PT ;  /* 0x000000ff14147812 */ /* 0x000fe400078ec0ff */
[----:B------:R-:W-:Y:S01]  /*8f50*/  @!P0 PRMT R216, R28, 0x5410, RZ ;  /* 0x000054101cd88816 */ /* 0x000fe200000000ff */
[----:B------:R-:W-:Y:S01]  /*8f60*/  @P3 HFMA2.BF16_V2 R38, -RZ.H0_H0, RZ.H0_H0, -R226.H0_H0 ;  /* 0x200000ffff263231 */ /* 0x000fe200003409e2 */
[----:B------:R-:W-:Y:S02]  /*8f70*/  ISETP.LE.U32.AND P0, PT, R243, UR8, PT ;  /* 0x00000008f3007c0c */ /* 0x000fe4000bf03070 */
[----:B------:R-:W-:Y:S02]  /*8f80*/  PRMT R125, R20, 0x5410, R241 ;  /* 0x00005410147d7816 */ /* 0x000fe400000000f1 */
[----:B------:R-:W-:Y:S02]  /*8f90*/  HSET2.LE.AND R20, R99, R186, PT ;  /* 0x000000ba63147233 */ /* 0x000fe40003803000 */
[----:B------:R-:W-:-:S02]  /*8fa0*/  @!P1 PRMT R222, R23, 0x5410, RZ ;  /* 0x0000541017de9816 */ /* 0x000fc400000000ff */
[----:B------:R-:W-:Y:S02]  /*8fb0*/  LOP3.LUT R241, R189, 0xffff, RZ, 0xc0, !PT ;  /* 0x0000ffffbdf17812 */ /* 0x000fe400078ec0ff */
[----:B------:R-:W-:Y:S02]  /*8fc0*/  LOP3.LUT R31, R249, R20, RZ, 0xc0, !PT ;  /* 0x00000014f91f7212 */ /* 0x000fe400078ec0ff */
[--C-:B------:R-:W-:Y:S01]  /*8fd0*/  HSET2.LE.AND R20, R21, R186.reuse, PT ;  /* 0x000000ba15147233 */ /* 0x100fe20003803000 */
[----:B------:R-:W-:Y:S01]  /*8fe0*/  @!P0 HFMA2.BF16_V2 R22, -RZ.H0_H0, RZ.H0_H0, -R223.H0_H0 ;  /* 0x200000ffff168231 */ /* 0x000fe200003409df */
[----:B------:R-:W-:Y:S02]  /*8ff0*/  SHF.R.U32.HI R241, RZ, 0x8, R241 ;  /* 0x00000008fff17819 */ /* 0x000fe400000116f1 */
[----:B------:R-:W-:Y:S02]  /*9000*/  HSET2.LE.AND R28, R127, R186, PT ;  /* 0x000000ba7f1c7233 */ /* 0x000fe40003803000 */
[----:B------:R-:W-:-:S02]  /*9010*/  @!P0 PRMT R223, R22, 0x5410, RZ ;  /* 0x0000541016df8816 */ /* 0x000fc400000000ff */
[----:B------:R-:W-:Y:S02]  /*9020*/  ISETP.LE.U32.AND P0, PT, R10, UR8, PT ;  /* 0x000000080a007c0c */ /* 0x000fe4000bf03070 */
[----:B------:R-:W-:Y:S02]  /*9030*/  PRMT R10, R225, 0x5410, R226 ;  /* 0x00005410e10a7816 */ /* 0x000fe400000000e2 */
[----:B------:R-:W-:Y:S02]  /*9040*/  @!P6 PRMT R225, R29, 0x5410, RZ ;  /* 0x000054101de1e816 */ /* 0x000fe400000000ff */
[----:B------:R-:W-:Y:S02]  /*9050*/  LOP3.LUT R10, R10, R9, RZ, 0xc0, !PT ;  /* 0x000000090a0a7212 */ /* 0x000fe400078ec0ff */
[----:B------:R-:W-:Y:S02]  /*9060*/  PRMT R9, R98, 0x5410, R245 ;  /* 0x0000541062097816 */ /* 0x000fe400000000f5 */
[----:B------:R-:W-:-:S02]  /*9070*/  LOP3.LUT R29, R15, R20, RZ, 0xc0, !PT ;  /* 0x000000140f1d7212 */ /* 0x000fc400078ec0ff */
[----:B------:R-:W-:Y:S01]  /*9080*/  LOP3.LUT R15, R11, 0xff00ff, RZ, 0xc0, !PT ;  /* 0x00ff00ff0b0f7812 */ /* 0x000fe200078ec0ff */
[----:B------:R-:W-:Y:S01]  /*9090*/  @!P0 HFMA2.BF16_V2 R34, -RZ.H0_H0, RZ.H0_H0, -R150.H0_H0 ;  /* 0x200000ffff228231 */ /* 0x000fe20000340996 */
[--C-:B------:R-:W-:Y:S02]  /*90a0*/  HSET2.LE.AND R8, R9, R186.reuse, PT ;  /* 0x000000ba09087233 */ /* 0x100fe40003803000 */
[--C-:B------:R-:W-:Y:S01]  /*90b0*/  HSET2.LE.AND R9, R246, R186.reuse, PT ;  /* 0x000000baf6097233 */ /* 0x100fe20003803000 */
[----:B------:R-:W-:Y:S01]  /*90c0*/  IMAD.IADD R246, R5, 0x1, R244 ;  /* 0x0000000105f67824 */ /* 0x000fe200078e02f4 */
[----:B------:R-:W-:Y:S02]  /*90d0*/  PRMT R11, R12, 0x5410, R241 ;  /* 0x000054100c0b7816 */ /* 0x000fe400000000f1 */
[----:B------:R-:W-:Y:S02]  /*90e0*/  LOP3.LUT R28, R13, R28, RZ, 0xc0, !PT ;  /* 0x0000001c0d1c7212 */ /* 0x000fe400078ec0ff */
[----:B------:R-:W1:Y:S01]  /*90f0*/  LDSM.16.MT88.4 R20, [R246+0x6000] ;  /* 0x00600000f614783b */ /* 0x000e620000004200 */
[----:B------:R-:W-:-:S02]  /*9100*/  HSET2.LE.AND R11, R11, R186, PT ;  /* 0x000000ba0b0b7233 */ /* 0x000fc40003803000 */
[----:B------:R-:W-:Y:S02]  /*9110*/  HSET2.LE.AND R13, R250, R186, PT ;  /* 0x000000bafa0d7233 */ /* 0x000fe40003803000 */
[----:B------:R-:W-:Y:S02]  /*9120*/  ISETP.LE.U32.AND P1, PT, R126, UR8, PT ;  /* 0x000000087e007c0c */ /* 0x000fe4000bf23070 */
[----:B------:R-:W-:Y:S02]  /*9130*/  LOP3.LUT R12, R230, R11, RZ, 0xc0, !PT ;  /* 0x0000000be60c7212 */ /* 0x000fe400078ec0ff */
[----:B------:R-:W-:Y:S02]  /*9140*/  LOP3.LUT R14, R14, R13, RZ, 0xc0, !PT ;  /* 0x0000000d0e0e7212 */ /* 0x000fe400078ec0ff */
[----:B------:R-:W-:Y:S01]  /*9150*/  F2FP.BF16.F32.PACK_AB R11, R227, R228 ;  /* 0x000000e4e30b723e */ /* 0x000fe200000010ff */
[----:B------:R-:W-:Y:S01]  /*9160*/  FADD.FTZ R228, R228, R209 ;  /* 0x000000d1e4e47221 */ /* 0x000fe20000010000 */
[----:B------:R-:W-:-:S02]  /*9170*/  LOP3.LUT R13, R96, 0xff00ff, RZ, 0xc0, !PT ;  /* 0x00ff00ff600d7812 */ /* 0x000fc400078ec0ff */
[--C-:B------:R-:W-:Y:S02]  /*9180*/  HSET2.LE.AND R96, R125, R186.reuse, PT ;  /* 0x000000ba7d607233 */ /* 0x100fe40003803000 */
[C---:B------:R-:W-:Y:S01]  /*9190*/  PRMT R189, R11.reuse, 0x7610, R189 ;  /* 0x000076100bbd7816 */ /* 0x040fe200000000bd */
[----:B------:R-:W-:Y:S01]  /*91a0*/  @!P1 HFMA2.BF16_V2 R35, -RZ.H0_H0, RZ.H0_H0, -R49.H0_H0 ;  /* 0x200000ffff239231 */ /* 0x000fe20000340931 */
[----:B------:R-:W-:Y:S02]  /*91b0*/  PRMT R230, R11, 0x7632, R230 ;  /* 0x000076320be67816 */ /* 0x000fe400000000e6 */
[----:B------:R-:W-:Y:S01]  /*91c0*/  HSET2.LE.AND R11, R13, R186, PT ;  /* 0x000000ba0d0b7233 */ /* 0x000fe20003803000 */
[----:B------:R-:W-:Y:S01]  /*91d0*/  @P5 HFMA2.BF16_V2 R37, -RZ.H0_H0, RZ.H0_H0, -R189.H0_H0 ;  /* 0x200000ffff255231 */ /* 0x000fe200003409bd */
[----:B------:R-:W-:Y:S01]  /*91e0*/  LOP3.LUT R13, R247, R96, RZ, 0xc0, !PT ;  /* 0x00000060f70d7212 */ /* 0x000fe200078ec0ff */
[----:B------:R-:W-:Y:S01]  /*91f0*/  @P4 HFMA2.BF16_V2 R36, -RZ.H0_H0, RZ.H0_H0, -R230.H0_H0 ;  /* 0x200000ffff244231 */ /* 0x000fe200003409e6 */
[----:B------:R-:W-:-:S02]  /*9200*/  PRMT R96, R189, 0x5410, R230 ;  /* 0x00005410bd607816 */ /* 0x000fc400000000e6 */
[----:B------:R-:W-:Y:S02]  /*9210*/  HSET2.LE.AND R15, R15, R186, PT ;  /* 0x000000ba0f0f7233 */ /* 0x000fe40003803000 */
[----:B------:R-:W-:Y:S02]  /*9220*/  LOP3.LUT R11, R96, R11, RZ, 0xc0, !PT ;  /* 0x0000000b600b7212 */ /* 0x000fe400078ec0ff */
[----:B------:R-:W-:Y:S02]  /*9230*/  LOP3.LUT R8, R251, R8, RZ, 0xc0, !PT ;  /* 0x00000008fb087212 */ /* 0x000fe400078ec0ff */
[----:B------:R-:W-:Y:S02]  /*9240*/  LOP3.LUT R15, R248, R15, RZ, 0xc0, !PT ;  /* 0x0000000ff80f7212 */ /* 0x000fe400078ec0ff */
[----:B------:R-:W-:Y:S02]  /*9250*/  LOP3.LUT R9, R252, R9, RZ, 0xc0, !PT ;  /* 0x00000009fc097212 */ /* 0x000fe400078ec0ff */
[----:B------:R-:W-:-:S02]  /*9260*/  @!P1 PRMT R49, R35, 0x5410, RZ ;  /* 0x0000541023319816 */ /* 0x000fc400000000ff */
[----:B------:R-:W-:Y:S01]  /*9270*/  ISETP.LE.U32.AND P1, PT, R169, UR8, PT ;  /* 0x00000008a9007c0c */ /* 0x000fe2000bf23070 */
[-C--:B-1----:R-:W-:Y:S01]  /*9280*/  HMMA.16816.F32.BF16 R96, R100, R20.reuse, RZ ;  /* 0x000000146460723c */ /* 0x082fe200000418ff */
[----:B------:R-:W-:Y:S02]  /*9290*/  LOP3.LUT R241, R241, 0xffff, RZ, 0xc0, !PT ;  /* 0x0000fffff1f17812 */ /* 0x000fe400078ec0ff */
[----:B------:R-:W-:Y:S02]  /*92a0*/  @!P0 PRMT R150, R34, 0x5410, RZ ;  /* 0x0000541022968816 */ /* 0x000fe400000000ff */
[----:B------:R-:W-:Y:S02]  /*92b0*/  ISETP.LE.U32.AND P0, PT, R241, UR8, PT ;  /* 0x00000008f1007c0c */ /* 0x000fe4000bf03070 */
[----:B------:R-:W-:Y:S01]  /*92c0*/  LOP3.LUT R245, R245, 0xffff, RZ, 0xc0, !PT ;  /* 0x0000fffff5f57812 */ /* 0x000fe200078ec0ff */
[----:B------:R-:W-:Y:S01]  /*92d0*/  HMMA.16816.F32.BF16 R124, R128, R20, RZ ;  /* 0x00000014807c723c */ /* 0x000fe200000418ff */
[----:B------:R-:W-:-:S02]  /*92e0*/  @P3 PRMT R226, R38, 0x5410, RZ ;  /* 0x0000541026e23816 */ /* 0x000fc400000000ff */
[----:B------:R-:W-:Y:S01]  /*92f0*/  ISETP.LE.U32.AND P3, PT, R245, UR8, PT ;  /* 0x00000008f5007c0c */ /* 0x000fe2000bf63070 */
[----:B------:R-:W-:Y:S01]  /*9300*/  @!P1 HFMA2.BF16_V2 R6, -RZ.H0_H0, RZ.H0_H0, -R135.H0_H0 ;  /* 0x200000ffff069231 */ /* 0x000fe20000340987 */
[----:B------:R-:W-:-:S03]  /*9310*/  @P4 PRMT R230, R36, 0x5410, RZ ;  /* 0x0000541024e64816 */ /* 0x000fc600000000ff */
[----:B------:R-:W-:Y:S01]  /*9320*/  HMMA.16816.F32.BF16 R100, R100, R22, RZ ;  /* 0x000000166464723c */ /* 0x000fe200000418ff */
[----:B------:R-:W-:Y:S01]  /*9330*/  @!P1 PRMT R135, R6, 0x5410, RZ ;  /* 0x0000541006879816 */ /* 0x000fe200000000ff */
[----:B------:R-:W-:-:S05]  /*9340*/  @!P0 HFMA2.BF16_V2 R4, -RZ.H0_H0, RZ.H0_H0, -R161.H0_H0 ;  /* 0x200000ffff048231 */ /* 0x000fca00003409a1 */
[----:B------:R-:W-:Y:S01]  /*9350*/  @!P0 PRMT R161, R4, 0x5410, RZ ;  /* 0x0000541004a18816 */ /* 0x000fe200000000ff */
[----:B------:R-:W-:Y:S01]  /*9360*/  HMMA.16816.F32.BF16 R128, R128, R22, RZ ;  /* 0x000000168080723c */ /* 0x000fe200000418ff */
[----:B------:R-:W1:Y:S01]  /*9370*/  LDSM.16.MT88.4 R20, [R246+0x6800] ;  /* 0x00680000f614783b */ /* 0x000e620000004200 */
[----:B------:R-:W-:Y:S02]  /*9380*/  IMAD.U32 R4, RZ, RZ, UR25 ;  /* 0x00000019ff047e24 */ /* 0x000fe4000f8e00ff */
[----:B------:R-:W-:-:S05]  /*9390*/  @!P3 HFMA2.BF16_V2 R32, -RZ.H0_H0, RZ.H0_H0, -R201.H0_H0 ;  /* 0x200000ffff20b231 */ /* 0x000fca00003409c9 */
[----:B------:R-:W-:Y:S01]  /*93a0*/  @!P3 PRMT R201, R32, 0x5410, RZ ;  /* 0x0000541020c9b816 */ /* 0x000fe200000000ff */
[C---:B-1----:R-:W-:Y:S08]  /*93b0*/  HMMA.16816.F32.BF16 R96, R16.reuse, R20, R96 ;  /* 0x000000141060723c */ /* 0x042ff00000041860 */
[----:B------:R-:W-:Y:S01]  /*93c0*/  HMMA.16816.F32.BF16 R100, R16, R22, R100 ;  /* 0x000000161064723c */ /* 0x000fe20000041864 */
[----:B------:R-:W1:Y:S07]  /*93d0*/  LDSM.16.MT88.4 R16, [R232+0x7000] ;  /* 0x00700000e810783b */ /* 0x000e6e0000004200 */
[C---:B------:R-:W-:Y:S08]  /*93e0*/  HMMA.16816.F32.BF16 R124, R24.reuse, R20, R124 ;  /* 0x00000014187c723c */ /* 0x040ff0000004187c */
[----:B------:R-:W-:Y:S01]  /*93f0*/  HMMA.16816.F32.BF16 R128, R24, R22, R128 ;  /* 0x000000161880723c */ /* 0x000fe20000041880 */
[----:B------:R-:W2:Y:S04]  /*9400*/  LDSM.16.MT88.4 R24, [R244+0x7000] ;  /* 0x00700000f418783b */ /* 0x000ea80000004200 */
[----:B------:R-:W3:Y:S03]  /*9410*/  LDSM.16.MT88.4 R20, [R220+0x7000] ;  /* 0x00700000dc14783b */ /* 0x000ee60000004200 */
[-C--:B-1----:R-:W-:Y:S08]  /*9420*/  HMMA.16816.F32.BF16 R92, R28, R16.reuse, R92 ;  /* 0x000000101c5c723c */ /* 0x082ff0000004185c */
[----:B------:R-:W-:Y:S08]  /*9430*/  HMMA.16816.F32.BF16 R68, R12, R16, R68 ;  /* 0x000000100c44723c */ /* 0x000ff00000041844 */
[-C--:B------:R-:W-:Y:S08]  /*9440*/  HMMA.16816.F32.BF16 R104, R28, R18.reuse, R104 ;  /* 0x000000121c68723c */ /* 0x080ff00000041868 */
[----:B------:R-:W-:Y:S01]  /*9450*/  HMMA.16816.F32.BF16 R72, R12, R18, R72 ;  /* 0x000000120c48723c */ /* 0x000fe20000041848 */
[----:B------:R-:W1:Y:S07]  /*9460*/  LDSM.16.MT88.4 R16, [R246+0x7000] ;  /* 0x00700000f610783b */ /* 0x000e6e0000004200 */
[C---:B--2---:R-:W-:Y:S08]  /*9470*/  HMMA.16816.F32.BF16 R116, R28.reuse, R24, R116 ;  /* 0x000000181c74723c */ /* 0x044ff00000041874 */
[C---:B------:R-:W-:Y:S08]  /*9480*/  HMMA.16816.F32.BF16 R120, R28.reuse, R26, R120 ;  /* 0x0000001a1c78723c */ /* 0x040ff00000041878 */
[C---:B---3--:R-:W-:Y:S08]  /*9490*/  HMMA.16816.F32.BF16 R108, R28.reuse, R20, R108 ;  /* 0x000000141c6c723c */ /* 0x048ff0000004186c */
[----:B------:R-:W-:Y:S08]  /*94a0*/  HMMA.16816.F32.BF16 R112, R28, R22, R112 ;  /* 0x000000161c70723c */ /* 0x000ff00000041870 */
[----:B------:R-:W-:Y:S08]  /*94b0*/  HMMA.16816.F32.BF16 R84, R12, R24, R84 ;  /* 0x000000180c54723c */ /* 0x000ff00000041854 */
[C---:B-1----:R-:W-:Y:S08]  /*94c0*/  HMMA.16816.F32.BF16 R124, R28.reuse, R16, R124 ;  /* 0x000000101c7c723c */ /* 0x042ff0000004187c */
[----:B------:R-:W-:Y:S08]  /*94d0*/  HMMA.16816.F32.BF16 R128, R28, R18, R128 ;  /* 0x000000121c80723c */ /* 0x000ff00000041880 */
[C---:B------:R-:W-:Y:S01]  /*94e0*/  HMMA.16816.F32.BF16 R88, R12.reuse, R26, R88 ;  /* 0x0000001a0c58723c */ /* 0x040fe20000041858 */
[----:B------:R-:W1:Y:S07]  /*94f0*/  LDSM.16.MT88.4 R24, [R232+0x7800] ;  /* 0x00780000e818783b */ /* 0x000e6e0000004200 */
[C---:B------:R-:W-:Y:S08]  /*9500*/  HMMA.16816.F32.BF16 R96, R12.reuse, R16, R96 ;  /* 0x000000100c60723c */ /* 0x040ff00000041860 */
[C---:B------:R-:W-:Y:S08]  /*9510*/  HMMA.16816.F32.BF16 R76, R12.reuse, R20, R76 ;  /* 0x000000140c4c723c */ /* 0x040ff0000004184c */
[C---:B------:R-:W-:Y:S01]  /*9520*/  HMMA.16816.F32.BF16 R80, R12.reuse, R22, R80 ;  /* 0x000000160c50723c */ /* 0x040fe20000041850 */
[----:B------:R-:W2:Y:S07]  /*9530*/  LDSM.16.MT88.4 R20, [R220+0x7800] ;  /* 0x00780000dc14783b */ /* 0x000eae0000004200 */
[----:B------:R-:W-:Y:S01]  /*9540*/  HMMA.16816.F32.BF16 R100, R12, R18, R100 ;  /* 0x000000120c64723c */ /* 0x000fe20000041864 */
[----:B------:R-:W3:Y:S04]  /*9550*/  LDSM.16.MT88.4 R16, [R244+0x7800] ;  /* 0x00780000f410783b */ /* 0x000ee80000004200 */
[----:B------:R-:W4:Y:S03]  /*9560*/  LDSM.16.MT88.4 R12, [R246+0x7800] ;  /* 0x00780000f60c783b */ /* 0x000f260000004200 */
[C---:B-1----:R-:W-:Y:S08]  /*9570*/  HMMA.16816.F32.BF16 R92, R8.reuse, R24, R92 ;  /* 0x00000018085c723c */ /* 0x042ff0000004185c */
[C---:B------:R-:W-:Y:S08]  /*9580*/  HMMA.16816.F32.BF16 R104, R8.reuse, R26, R104 ;  /* 0x0000001a0868723c */ /* 0x040ff00000041868 */
[C---:B--2---:R-:W-:Y:S08]  /*9590*/  HMMA.16816.F32.BF16 R108, R8.reuse, R20, R108 ;  /* 0x00000014086c723c */ /* 0x044ff0000004186c */
[C---:B---3--:R-:W-:Y:S08]  /*95a0*/  HMMA.16816.F32.BF16 R116, R8.reuse, R16, R116 ;  /* 0x000000100874723c */ /* 0x048ff00000041874 */
[C---:B------:R-:W-:Y:S08]  /*95b0*/  HMMA.16816.F32.BF16 R120, R8.reuse, R18, R120 ;  /* 0x000000120878723c */ /* 0x040ff00000041878 */
[C---:B----4-:R-:W-:Y:S08]  /*95c0*/  HMMA.16816.F32.BF16 R124, R8.reuse, R12, R124 ;  /* 0x0000000c087c723c */ /* 0x050ff0000004187c */
[C---:B------:R-:W-:Y:S08]  /*95d0*/  HMMA.16816.F32.BF16 R112, R8.reuse, R22, R112 ;  /* 0x000000160870723c */ /* 0x040ff00000041870 */
[----:B------:R-:W-:Y:S01]  /*95e0*/  HMMA.16816.F32.BF16 R128, R8, R14, R128 ;  /* 0x0000000e0880723c */ /* 0x000fe20000041880 */
[----:B------:R-:W-:-:S02]  /*95f0*/  PRMT R8, R189, 0x7632, R8 ;  /* 0x00007632bd087816 */ /* 0x000fc40000000008 */
[----:B------:R-:W-:Y:S02]  /*9600*/  @P5 PRMT R189, R37, 0x5410, RZ ;  /* 0x0000541025bd5816 */ /* 0x000fe400000000ff */
[----:B------:R-:W-:-:S04]  /*9610*/  LOP3.LUT R8, R8, 0xff, RZ, 0xc0, !PT ;  /* 0x000000ff08087812 */ /* 0x000fc800078ec0ff */
[----:B------:R-:W-:Y:S02]  /*9620*/  ISETP.LE.U32.AND P6, PT, R8, UR8, PT ;  /* 0x0000000808007c0c */ /* 0x000fe4000bfc3070 */
[----:B------:R-:W-:Y:S02]  /*9630*/  SHF.R.U32.HI R8, RZ, 0x10, R187 ;  /* 0x00000010ff087819 */ /* 0x000fe400000116bb */
[----:B------:R-:W-:Y:S02]  /*9640*/  LOP3.LUT R187, R187, 0xffff, RZ, 0xc0, !PT ;  /* 0x0000ffffbbbb7812 */ /* 0x000fe400078ec0ff */
[----:B------:R-:W-:Y:S02]  /*9650*/  LOP3.LUT R8, R8, 0xff, RZ, 0xc0, !PT ;  /* 0x000000ff08087812 */ /* 0x000fe400078ec0ff */
[----:B------:R-:W-:Y:S02]  /*9660*/  SHF.R.U32.HI R10, RZ, 0x8, R187 ;  /* 0x00000008ff0a7819 */ /* 0x000fe400000116bb */
[----:B------:R-:W-:-:S02]  /*9670*/  PRMT R243, R8, 0x5410, R243 ;  /* 0x0000541008f37816 */ /* 0x000fc400000000f3 */
[----:B------:R-:W-:Y:S01]  /*9680*/  PRMT R239, R239, 0x5410, R10 ;  /* 0x00005410efef7816 */ /* 0x000fe2000000000a */
[----:B------:R-:W-:Y:S01]  /*9690*/  @!P6 HFMA2.BF16_V2 R7, -RZ.H0_H0, RZ.H0_H0, -R175.H0_H0 ;  /* 0x200000ffff07e231 */ /* 0x000fe200003409af */
[----:B------:R-:W-:Y:S02]  /*96a0*/  LOP3.LUT R10, R10, 0xffff, RZ, 0xc0, !PT ;  /* 0x0000ffff0a0a7812 */ /* 0x000fe400078ec0ff */
[--C-:B------:R-:W-:Y:S02]  /*96b0*/  HSET2.LE.AND R8, R231, R186.reuse, PT ;  /* 0x000000bae7087233 */ /* 0x100fe40003803000 */
[----:B------:R-:W-:Y:S02]  /*96c0*/  ISETP.LE.U32.AND P5, PT, R10, UR8, PT ;  /* 0x000000080a007c0c */ /* 0x000fe4000bfa3070 */
[--C-:B------:R-:W-:Y:S02]  /*96d0*/  HSET2.LE.AND R10, R233, R186.reuse, PT ;  /* 0x000000bae90a7233 */ /* 0x100fe40003803000 */
[----:B------:R-:W-:-:S02]  /*96e0*/  HSET2.LE.AND R239, R239, R186, PT ;  /* 0x000000baefef7233 */ /* 0x000fc40003803000 */
[----:B------:R-:W-:Y:S02]  /*96f0*/  HSET2.LE.AND R9, R243, R186, PT ;  /* 0x000000baf3097233 */ /* 0x000fe40003803000 */
[----:B------:R-:W-:Y:S02]  /*9700*/  LOP3.LUT R11, R237, R8, RZ, 0xc0, !PT ;  /* 0x00000008ed0b7212 */ /* 0x000fe400078ec0ff */
[----:B------:R-:W-:Y:S02]  /*9710*/  LOP3.LUT R10, R229, R10, RZ, 0xc0, !PT ;  /* 0x0000000ae50a7212 */ /* 0x000fe400078ec0ff */
[----:B------:R-:W-:Y:S01]  /*9720*/  LOP3.LUT R8, R240, R239, RZ, 0xc0, !PT ;  /* 0x000000eff0087212 */ /* 0x000fe200078ec0ff */
[----:B------:R-:W-:Y:S01]  /*9730*/  @!P5 HFMA2.BF16_V2 R33, -RZ.H0_H0, RZ.H0_H0, -R221.H0_H0 ;  /* 0x200000ffff21d231 */ /* 0x000fe200003409dd */
[----:B------:R-:W-:Y:S02]  /*9740*/  LOP3.LUT R9, R242, R9, RZ, 0xc0, !PT ;  /* 0x00000009f2097212 */ /* 0x000fe400078ec0ff */
[----:B------:R-:W-:Y:S01]  /*9750*/  @!P6 PRMT R175, R7, 0x5410, RZ ;  /* 0x0000541007afe816 */ /* 0x000fe200000000ff */
[----:B------:R-:W-:Y:S01]  /*9760*/  IMAD.U32 R7, RZ, RZ, UR6 ;  /* 0x00000006ff077e24 */ /* 0x000fe2000f8e00ff */
[----:B------:R-:W-:-:S03]  /*9770*/  @!P5 PRMT R221, R33, 0x5410, RZ ;  /* 0x0000541021ddd816 */ /* 0x000fc600000000ff */
[----:B------:R-:W-:Y:S01]  /*9780*/  HMMA.16816.F32.BF16 R76, R8, R20, R76 ;  /* 0x00000014084c723c */ /* 0x000fe2000004184c */
[----:B------:R-:W-:-:S04]  /*9790*/  IMAD.WIDE R20, R7, 0x2, R198 ;  /* 0x0000000207147825 */ /* 0x000fc800078e02c6 */
[----:B------:R-:W-:Y:S01]  /*97a0*/  IMAD.U32 R7, RZ, RZ, UR25 ;  /* 0x00000019ff077e24 */ /* 0x000fe2000f8e00ff */
[----:B------:R-:W-:Y:S02]  /*97b0*/  STG.E.U16 desc[UR28][R20.64], R148 ;  /* 0x0000009414007986 */ /* 0x000fe4000c10151c */
[C---:B------:R-:W-:Y:S01]  /*97c0*/  HMMA.16816.F32.BF16 R84, R8.reuse, R16, R84 ;  /* 0x000000100854723c */ /* 0x040fe20000041854 */
[----:B------:R-:W-:Y:S01]  /*97d0*/  IMAD.WIDE R6, R7, 0x70, R20 ;  /* 0x0000007007067825 */ /* 0x000fe200078e0214 */
[----:B------:R-:W-:Y:S03]  /*97e0*/  STG.E.U16 desc[UR28][R20.64+0x2], R147 ;  /* 0x0000029314007986 */ /* 0x000fe6000c10151c */
[----:B------:R-:W-:Y:S01]  /*97f0*/  IMAD.U32 R17, RZ, RZ, UR25 ;  /* 0x00000019ff117e24 */ /* 0x000fe2000f8e00ff */
[----:B------:R-:W-:Y:S02]  /*9800*/  STG.E.U16 desc[UR28][R6.64], R142 ;  /* 0x0000008e06007986 */ /* 0x000fe4000c10151c */
[----:B------:R-:W-:Y:S01]  /*9810*/  HMMA.16816.F32.BF16 R88, R8, R18, R88 ;  /* 0x000000120858723c */ /* 0x000fe20000041858 */
[----:B------:R-:W-:Y:S01]  /*9820*/  IMAD.U32 R19, RZ, RZ, UR6 ;  /* 0x00000006ff137e24 */ /* 0x000fe2000f8e00ff */
[----:B------:R1:W-:Y:S01]  /*9830*/  STG.E.U16 desc[UR28][R6.64+0x2], R135 ;  /* 0x0000028706007986 */ /* 0x0003e2000c10151c */
[----:B------:R-:W-:-:S05]  /*9840*/  IMAD.WIDE R16, R17, -0x70, R6 ;  /* 0xffffff9011107825 */ /* 0x000fca00078e0206 */
[----:B------:R-:W-:Y:S01]  /*9850*/  HMMA.16816.F32.BF16 R96, R8, R12, R96 ;  /* 0x0000000c0860723c */ /* 0x000fe20000041860 */
[----:B------:R-:W-:-:S05]  /*9860*/  IMAD.WIDE R12, R19, 0x2, R6 ;  /* 0x00000002130c7825 */ /* 0x000fca00078e0206 */
[----:B------:R-:W-:Y:S02]  /*9870*/  STG.E.U16 desc[UR28][R12.64], R56 ;  /* 0x000000380c007986 */ /* 0x000fe4000c10151c */
[C---:B------:R-:W-:Y:S02]  /*9880*/  HMMA.16816.F32.BF16 R68, R8.reuse, R24, R68 ;  /* 0x000000180844723c */ /* 0x040fe40000041844 */
[----:B------:R-:W-:Y:S04]  /*9890*/  STG.E.U16 desc[UR28][R12.64+0x2], R55 ;  /* 0x000002370c007986 */ /* 0x000fe8000c10151c */
[----:B------:R-:W-:Y:S02]  /*98a0*/  STG.E.U16 desc[UR28][R198.64+0x10], R134 ;  /* 0x00001086c6007986 */ /* 0x000fe4000c10151c */
[----:B------:R-:W-:Y:S02]  /*98b0*/  HMMA.16816.F32.BF16 R72, R8, R26, R72 ;  /* 0x0000001a0848723c */ /* 0x000fe40000041848 */
[----:B------:R-:W-:Y:S01]  /*98c0*/  STG.E.U16 desc[UR28][R198.64+0x12], R67 ;  /* 0x00001243c6007986 */ /* 0x000fe2000c10151c */
[----:B-1----:R-:W-:-:S03]  /*98d0*/  IMAD.U32 R7, RZ, RZ, UR25 ;  /* 0x00000019ff077e24 */ /* 0x002fc6000f8e00ff */
[----:B------:R-:W-:Y:S02]  /*98e0*/  STG.E.U16 desc[UR28][R16.64+0x10], R66 ;  /* 0x0000104210007986 */ /* 0x000fe4000c10151c */
[C---:B------:R-:W-:Y:S01]  /*98f0*/  HMMA.16816.F32.BF16 R80, R8.reuse, R22, R80 ;  /* 0x000000160850723c */ /* 0x040fe20000041850 */
[----:B------:R-:W-:Y:S01]  /*9900*/  IMAD.WIDE R6, R7, 0x70, R16 ;  /* 0x0000007007067825 */ /* 0x000fe200078e0210 */
[----:B------:R-:W-:Y:S04]  /*9910*/  STG.E.U16 desc[UR28][R16.64+0x12], R65 ;  /* 0x0000124110007986 */ /* 0x000fe8000c10151c */
[----:B------:R-:W-:Y:S02]  /*9920*/  STG.E.U16 desc[UR28][R6.64+0x10], R54 ;  /* 0x0000103606007986 */ /* 0x000fe4000c10151c */
[----:B------:R-:W-:Y:S01]  /*9930*/  HMMA.16816.F32.BF16 R100, R8, R14, R100 ;  /* 0x0000000e0864723c */ /* 0x000fe20000041864 */
[C---:B------:R-:W-:Y:S01]  /*9940*/  IMAD.WIDE R8, R4.reuse, -0x70, R6 ;  /* 0xffffff9004087825 */ /* 0x040fe200078e0206 */
[----:B------:R1:W-:Y:S04]  /*9950*/  STG.E.U16 desc[UR28][R6.64+0x12], R53 ;  /* 0x0000123506007986 */ /* 0x0003e8000c10151c */
[----:B------:R-:W-:Y:S01]  /*9960*/  STG.E.U16 desc[UR28][R12.64+0x12], R51 ;  /* 0x000012330c007986 */ /* 0x000fe2000c10151c */
[----:B------:R-:W-:-:S03]  /*9970*/  IMAD.WIDE R10, R4, 0x70, R8 ;  /* 0x00000070040a7825 */ /* 0x000fc600078e0208 */
[----:B------:R-:W-:Y:S01]  /*9980*/  STG.E.U16 desc[UR28][R12.64+0x10], R52 ;  /* 0x000010340c007986 */ /* 0x000fe2000c10151c */
[----:B------:R-:W-:-:S03]  /*9990*/  IMAD.WIDE R14, R4, -0x70, R10 ;  /* 0xffffff90040e7825 */ /* 0x000fc600078e020a */
[----:B------:R-:W-:Y:S04]  /*99a0*/  STG.E.U16 desc[UR28][R198.64+0x20], R64 ;  /* 0x00002040c6007986 */ /* 0x000fe8000c10151c */
[----:B------:R-:W-:Y:S04]  /*99b0*/  STG.E.U16 desc[UR28][R198.64+0x22], R63 ;  /* 0x0000223fc6007986 */ /* 0x000fe8000c10151c */
[----:B------:R-:W-:Y:S04]  /*99c0*/  STG.E.U16 desc[UR28][R8.64+0x20], R62 ;  /* 0x0000203e08007986 */ /* 0x000fe8000c10151c */
[----:B------:R2:W-:Y:S01]  /*99d0*/  STG.E.U16 desc[UR28][R8.64+0x22], R61 ;  /* 0x0000223d08007986 */ /* 0x0005e2000c10151c */
[----:B-1----:R-:W-:-:S03]  /*99e0*/  IMAD.WIDE R6, R4, 0x70, R14 ;  /* 0x0000007004067825 */ /* 0x002fc600078e020e */
[----:B------:R-:W-:Y:S04]  /*99f0*/  STG.E.U16 desc[UR28][R10.64+0x20], R50 ;  /* 0x000020320a007986 */ /* 0x000fe8000c10151c */
[----:B------:R1:W-:Y:S04]  /*9a00*/  STG.E.U16 desc[UR28][R10.64+0x22], R49 ;  /* 0x000022310a007986 */ /* 0x0003e8000c10151c */
[----:B------:R-:W-:Y:S04]  /*9a10*/  STG.E.U16 desc[UR28][R12.64+0x20], R48 ;  /* 0x000020300c007986 */ /* 0x000fe8000c10151c */
[----:B------:R-:W-:Y:S04]  /*9a20*/  STG.E.U16 desc[UR28][R12.64+0x22], R47 ;  /* 0x0000222f0c007986 */ /* 0x000fe8000c10151c */
[----:B------:R-:W-:Y:S04]  /*9a30*/  STG.E.U16 desc[UR28][R198.64+0x30], R60 ;  /* 0x0000303cc6007986 */ /* 0x000fe8000c10151c */
[----:B------:R-:W-:Y:S01]  /*9a40*/  STG.E.U16 desc[UR28][R198.64+0x32], R59 ;  /* 0x0000323bc6007986 */ /* 0x000fe2000c10151c */
[----:B--2---:R-:W-:-:S03]  /*9a50*/  IMAD.WIDE R8, R4, -0x70, R6 ;  /* 0xffffff9004087825 */ /* 0x004fc600078e0206 */
        /* <DEDUP_REMOVED lines=31> */
[----:B------:R-:W-:Y:S01]  /*9c50*/  STG.E.U16 desc[UR28][R8.64+0x62], R197 ;  /* 0x000062c508007986 */ /* 0x000fe2000c10151c */
[----:B-1----:R-:W-:-:S03]  /*9c60*/  IMAD.WIDE R6, R4, 0x70, R14 ;  /* 0x0000007004067825 */ /* 0x002fc600078e020e */
[----:B------:R-:W-:Y:S01]  /*9c70*/  STG.E.U16 desc[UR28][R10.64+0x60], R216 ;  /* 0x000060d80a007986 */ /* 0x000fe2000c10151c */
[----:B------:R-:W-:-:S03]  /*9c80*/  FADD.FTZ R4, R227, R228 ;  /* 0x000000e4e3047221 */ /* 0x000fc60000010000 */
[----:B------:R-:W-:Y:S04]  /*9c90*/  STG.E.U16 desc[UR28][R10.64+0x62], R221 ;  /* 0x000062dd0a007986 */ /* 0x000fe8000c10151c */
[----:B------:R-:W-:Y:S04]  /*9ca0*/  STG.E.U16 desc[UR28][R12.64+0x60], R222 ;  /* 0x000060de0c007986 */ /* 0x000fe8000c10151c */
[----:B------:R-:W-:Y:S04]  /*9cb0*/  STG.E.U16 desc[UR28][R12.64+0x62], R223 ;  /* 0x000062df0c007986 */ /* 0x000fe8000c10151c */
[----:B------:R-:W-:Y:S04]  /*9cc0*/  STG.E.U16 desc[UR28][R198.64+0x70], R225 ;  /* 0x000070e1c6007986 */ /* 0x000fe8000c10151c */
[----:B------:R-:W-:Y:S04]  /*9cd0*/  STG.E.U16 desc[UR28][R198.64+0x72], R226 ;  /* 0x000072e2c6007986 */ /* 0x000fe8000c10151c */
[----:B------:R-:W-:Y:S04]  /*9ce0*/  STG.E.U16 desc[UR28][R14.64+0x70], R189 ;  /* 0x000070bd0e007986 */ /* 0x000fe8000c10151c */
[----:B------:R-:W-:Y:S04]  /*9cf0*/  STG.E.U16 desc[UR28][R14.64+0x72], R230 ;  /* 0x000072e60e007986 */ /* 0x000fe8000c10151c */
[----:B------:R-:W-:Y:S04]  /*9d00*/  STG.E.U16 desc[UR28][R6.64+0x70], R196 ;  /* 0x000070c406007986 */ /* 0x000fe8000c10151c */
[----:B------:R1:W-:Y:S04]  /*9d10*/  STG.E.U16 desc[UR28][R6.64+0x72], R193 ;  /* 0x000072c106007986 */ /* 0x0003e8000c10151c */
[----:B------:R2:W-:Y:S04]  /*9d20*/  STL [R1+0x78], R4 ;  /* 0x0000780401007387 */ /* 0x0005e80000100800 */
[----:B------:R3:W-:Y:S04]  /*9d30*/  STG.E.U16 desc[UR28][R12.64+0x70], R212 ;  /* 0x000070d40c007986 */ /* 0x0007e8000c10151c */
[----:B------:R3:W-:Y:S01]  /*9d40*/  STG.E.U16 desc[UR28][R12.64+0x72], R213 ;  /* 0x000072d50c007986 */ /* 0x0007e2000c10151c */
[----:B-1----:R-:W-:Y:S01]  /*9d50*/  FADD.FTZ R7, R190, R207 ;  /* 0x000000cfbe077221 */ /* 0x002fe20000010000 */
[----:B------:R-:W-:Y:S01]  /*9d60*/  FADD.FTZ R6, R210, R211 ;  /* 0x000000d3d2067221 */ /* 0x000fe20000010000 */
[----:B--2---:R-:W-:-:S03]  /*9d70*/  FADD.FTZ R4, R219, R224 ;  /* 0x000000e0db047221 */ /* 0x004fc60000010000 */
[----:B------:R3:W-:Y:S04]  /*9d80*/  STL [R1+0x74], R7 ;  /* 0x0000740701007387 */ /* 0x0007e80000100800 */
[----:B------:R3:W-:Y:S04]  /*9d90*/  STL [R1+0x7c], R4 ;  /* 0x00007c0401007387 */ /* 0x0007e80000100800 */
[----:B------:R3:W-:Y:S01]  /*9da0*/  STL [R1+0x70], R6 ;  /* 0x0000700601007387 */ /* 0x0007e20000100800 */
[----:B------:R-:W-:Y:S05]  /*9db0*/  BRA.U !UP2, `(.L_x_1908) ;  /* 0x000000750a1c7547 */ /* 0x000fea000b800000 */
[C---:B---3--:R-:W-:Y:S01]  /*9dc0*/  IMAD.SHL.U32 R7, R191.reuse, 0x200, RZ ;  /* 0x00000200bf077824 */ /* 0x048fe200078e00ff */
[----:B------:R-:W-:Y:S01]  /*9dd0*/  LOP3.LUT R6, R136, UR4, RZ, 0x3c, !PT ;  /* 0x0000000488067c12 */ /* 0x000fe2000f8e3cff */
[----:B------:R-:W-:Y:S01]  /*9de0*/  IMAD.MOV.U32 R137, RZ, RZ, R0 ;  /* 0x000000ffff897224 */ /* 0x000fe200078e0000 */
[----:B------:R-:W-:Y:S01]  /*9df0*/  LOP3.LUT R4, R42, UR4, RZ, 0x3c, !PT ;  /* 0x000000042a047c12 */ /* 0x000fe2000f8e3cff */
[----:B------:R-:W1:Y:S01]  /*9e00*/  S2UR UR15, SR_CgaCtaId ;  /* 0x00000000000f79c3 */ /* 0x000e620000008800 */
[----:B------:R-:W-:Y:S01]  /*9e10*/  LOP3.LUT R196, R40, 0x200, R7, 0xf8, !PT ;  /* 0x0000020028c47812 */ /* 0x000fe200078ef807 */
[----:B------:R2:W-:Y:S01]  /*9e20*/  STL [R1+0x2c], R6 ;  /* 0x00002c0601007387 */ /* 0x0005e20000100800 */
[----:B------:R-:W3:Y:S01]  /*9e30*/  LDCU UR16, c[0x0][0x440] ;  /* 0x00008800ff1077ac */ /* 0x000ee20008000800 */
[----:B------:R-:W-:Y:S01]  /*9e40*/  IMAD.MOV.U32 R187, RZ, RZ, 0x20 ;  /* 0x00000020ffbb7424 */ /* 0x000fe200078e00ff */
[----:B------:R-:W-:Y:S01]  /*9e50*/  LEA R196, R196, UR5, 0x1 ;  /* 0x00000005c4c47c11 */ /* 0x000fe2000f8e08ff */
[----:B------:R4:W-:Y:S01]  /*9e60*/  STL [R1+0x28], R4 ;  /* 0x0000280401007387 */ /* 0x0009e20000100800 */
[C---:B------:R-:W-:Y:S01]  /*9e70*/  IMAD.SHL.U32 R189, R194.reuse, 0x40, RZ ;  /* 0x00000040c2bd7824 */ /* 0x040fe200078e00ff */
[----:B------:R-:W-:Y:S01]  /*9e80*/  LOP3.LUT P1, RZ, R194, 0x2, RZ, 0xc0, !PT ;  /* 0x00000002c2ff7812 */ /* 0x000fe2000782c0ff */
[----:B------:R-:W-:Y:S01]  /*9e90*/  IMAD.MOV.U32 R134, RZ, RZ, R3 ;  /* 0x000000ffff867224 */ /* 0x000fe200078e0003 */
[----:B------:R-:W-:Y:S01]  /*9ea0*/  STL [R1+0x68], R198 ;  /* 0x000068c601007387 */ /* 0x000fe20000100800 */
[----:B------:R-:W-:Y:S01]  /*9eb0*/  VIADD R0, R196, 0x6000 ;  /* 0x00006000c4007836 */ /* 0x000fe20000000000 */
[----:B------:R-:W-:Y:S01]  /*9ec0*/  LOP3.LUT P0, RZ, R194, 0x2, RZ, 0xc0, !PT ;  /* 0x00000002c2ff7812 */ /* 0x000fe2000780c0ff */
[----:B------:R-:W-:Y:S01]  /*9ed0*/  IMAD.MOV.U32 R133, RZ, RZ, R132 ;  /* 0x000000ffff857224 */ /* 0x000fe200078e0084 */
[----:B------:R5:W-:Y:S01]  /*9ee0*/  STL [R1+0x6c], R199 ;  /* 0x00006cc701007387 */ /* 0x000be20000100800 */
[----:B------:R-:W-:Y:S01]  /*9ef0*/  MOV R184, 0x20 ;  /* 0x0000002000b87802 */ /* 0x000fe20000000f00 */
[----:B------:R-:W-:Y:S01]  /*9f00*/  IMAD.MOV.U32 R190, RZ, RZ, 0x40 ;  /* 0x00000040ffbe7424 */ /* 0x000fe200078e00ff */
[----:B------:R-:W-:Y:S01]  /*9f10*/  MOV R135, R2 ;  /* 0x0000000200877202 */ /* 0x000fe20000000f00 */
[----:B------:R-:W-:Y:S01]  /*9f20*/  IMAD.SHL.U32 R186, R191, 0x200, RZ ;  /* 0x00000200bfba7824 */ /* 0x000fe200078e00ff */
[----:B------:R-:W-:Y:S01]  /*9f30*/  SHF.R.U32.HI R185, RZ, 0x1, R194 ;  /* 0x00000001ffb97819 */ /* 0x000fe200000116c2 */
[----:B------:R-:W-:Y:S01]  /*9f40*/  UMOV UR17, 0x400 ;  /* 0x0000040000117882 */ /* 0x000fe20000000000 */
[----:B---3--:R-:W-:Y:S01]  /*9f50*/  ISETP.GE.AND P3, PT, R192, UR16, PT ;  /* 0x00000010c0007c0c */ /* 0x008fe2000bf66270 */
[----:B------:R-:W-:Y:S01]  /*9f60*/  ULEA.HI UR24, UR24, 0xfffffffe, URZ, 0x1a ;  /* 0xfffffffe18187891 */ /* 0x000fe2000f8fd0ff */
[----:B------:R-:W-:Y:S01]  /*9f70*/  SEL R187, R187, 0xffffffe0, !P1 ;  /* 0xffffffe0bbbb7807 */ /* 0x000fe20004800000 */
[----:B------:R-:W3:Y:S01]  /*9f80*/  LDCU UR25, c[0x0][0x440] ;  /* 0x00008800ff1977ac */ /* 0x000ee20008000800 */
[----:B------:R-:W-:Y:S01]  /*9f90*/  SEL R184, R184, 0xffffffe0, !P0 ;  /* 0xffffffe0b8b87807 */ /* 0x000fe20004000000 */
[----:B--2---:R-:W-:Y:S01]  /*9fa0*/  VIADD R6, R180, UR31 ;  /* 0x0000001fb4067c36 */ /* 0x004fe20008000000 */
[----:B------:R-:W-:Y:S01]  /*9fb0*/  LOP3.LUT R188, R189, 0x400, RZ, 0xc0, !PT ;  /* 0x00000400bdbc7812 */ /* 0x000fe200078ec0ff */
[----:B------:R-:W2:Y:S01]  /*9fc0*/  LDCU UR4, c[0x0][0x45c] ;  /* 0x00008b80ff0477ac */ /* 0x000ea20008000800 */
[----:B------:R-:W-:Y:S01]  /*9fd0*/  IADD3 R193, PT, PT, R5, R196, RZ ;  /* 0x000000c405c17210 */ /* 0x000fe20007ffe0ff */
[----:B----4-:R-:W-:Y:S01]  /*9fe0*/  VIADD R4, R39, UR30 ;  /* 0x0000001e27047c36 */ /* 0x010fe20008000000 */
[----:B------:R4:W-:Y:S01]  /*9ff0*/  STL [R1+0x34], R6 ;  /* 0x0000340601007387 */ /* 0x0009e20000100800 */
[----:B------:R-:W-:-:S02]  /*a000*/  USHF.L.U32 UR7, UR8, 0x10, URZ ;  /* 0x0000001008077899 */ /* 0x000fc400080006ff */
[----:B-1----:R-:W-:Y:S01]  /*a010*/  ULEA UR15, UR15, UR17, 0x18 ;  /* 0x000000110f0f7291 */ /* 0x002fe2000f8ec0ff */
[----:B------:R4:W-:Y:S01]  /*a020*/  STL [R1+0x30], R4 ;  /* 0x0000300401007387 */ /* 0x0009e20000100800 */
[----:B-----5:R-:W1:Y:S03]  /*a030*/  LDC.64 R198, c[0x0][0x3c0] ;  /* 0x0000f000ffc67b82 */ /* 0x020e660000000a00 */
[----:B------:R4:W-:Y:S01]  /*a040*/  STL [R1+0x4c], R0 ;  /* 0x00004c0001007387 */ /* 0x0009e20000100800 */
[----:B---3--:R-:W-:Y:S06]  /*a050*/  BRA `(.L_x_1909) ;  /* 0x0000000000c07947 */ /* 0x008fec0003800000 */
.L_x_1911:
[----:B------:R-:W2:Y:S01]  /*a060*/  LDL R164, [R1+0x44] ;  /* 0x0000440001a47983 */ /* 0x000ea20000100800 */
[----:B------:R-:W1:Y:S01]  /*a070*/  LDC.64 R2, c[0x0][0x3b8] ;  /* 0x0000ee00ff027b82 */ /* 0x000e620000000a00 */
[----:B------:R-:W-:Y:S01]  /*a080*/  ISETP.GE.AND P3, PT, R192, UR25, PT ;  /* 0x00000019c0007c0c */ /* 0x000fe2000bf66270 */
[----:B------:R-:W-:Y:S01]  /*a090*/  UIADD3 UR16, UPT, UPT, UR24, -0x1, URZ ;  /* 0xffffffff18107890 */ /* 0x000fe2000fffe0ff */
[----:B------:R-:W3:Y:S04]  /*a0a0*/  LDL R172, [R1+0x40] ;  /* 0x0000400001ac7983 */ /* 0x000ee80000100800 */
[----:B------:R-:W4:Y:S01]  /*a0b0*/  LDL R168, [R1+0x48] ;  /* 0x0000480001a87983 */ /* 0x000f220000100800 */
[----:B-1----:R-:W-:Y:S04]  /*a0c0*/  IMAD.WIDE.U32 R140, R2, UR16, RZ ;  /* 0x00000010028c7c25 */ /* 0x002fe8000f8e00ff */
[C---:B------:R-:W-:Y:S02]  /*a0d0*/  IMAD R132, R3.reuse, UR16, R141 ;  /* 0x0000001003847c24 */ /* 0x040fe4000f8e028d */
[C---:B------:R-:W-:Y:S03]  /*a0e0*/  IMAD.SHL.U32 R148, R140.reuse, 0x40, RZ ;  /* 0x000000408c947824 */ /* 0x040fe600078e00ff */
[----:B------:R-:W-:Y:S01]  /*a0f0*/  SHF.L.U64.HI R149, R140, 0x6, R132 ;  /* 0x000000068c957819 */ /* 0x000fe20000010284 */
[----:B------:R-:W-:Y:S01]  /*a100*/  @!P0 IMAD R132, R3, 0x30, RZ ;  /* 0x0000003003848824 */ /* 0x000fe200078e02ff */
[CC--:B------:R-:W-:Y:S02]  /*a110*/  @!P0 LEA R141, P4, R2.reuse, R148.reuse, 0x4 ;  /* 0x00000094028d8211 */ /* 0x0c0fe400078820ff */
[C---:B------:R-:W-:Y:S01]  /*a120*/  @!P0 LEA R142, P1, R2.reuse, R148, 0x5 ;  /* 0x00000094028e8211 */ /* 0x040fe200078228ff */
[C---:B------:R-:W-:Y:S01]  /*a130*/  @!P0 IMAD.WIDE.U32 R144, R2.reuse, 0x30, R148 ;  /* 0x0000003002908825 */ /* 0x040fe200078e0094 */
[CCC-:B------:R-:W-:Y:S02]  /*a140*/  @!P0 LEA.HI.X R140, R2.reuse, R149.reuse, R3.reuse, 0x4, P4 ;  /* 0x00000095028c8211 */ /* 0x1c0fe400020f2403 */
[----:B------:R-:W-:Y:S01]  /*a150*/  @!P0 LEA.HI.X R143, R2, R149, R3, 0x5, P1 ;  /* 0x00000095028f8211 */ /* 0x000fe200008f2c03 */
[----:B------:R-:W-:Y:S01]  /*a160*/  @!P0 IMAD.IADD R132, R132, 0x1, R145 ;  /* 0x0000000184848824 */ /* 0x000fe200078e0291 */
[CC--:B--2---:R-:W-:Y:S02]  /*a170*/  @!P3 LEA R136, P5, R148.reuse, R164.reuse, 0x1 ;  /* 0x000000a49488b211 */ /* 0x0c4fe400078a08ff */
[C---:B------:R-:W-:Y:S02]  /*a180*/  @!P0 LEA R146, P4, R141.reuse, R164, 0x1 ;  /* 0x000000a48d928211 */ /* 0x040fe400078808ff */
[-C--:B---3--:R-:W-:Y:S01]  /*a190*/  @!P3 LEA.HI.X R3, R148, R172.reuse, R149, 0x1, P5 ;  /* 0x000000ac9403b211 */ /* 0x088fe200028f0c95 */
[----:B------:R-:W-:Y:S01]  /*a1a0*/  @!P3 IMAD.MOV.U32 R2, RZ, RZ, R136 ;  /* 0x000000ffff02b224 */ /* 0x000fe200078e0088 */
[----:B------:R-:W-:Y:S02]  /*a1b0*/  @!P0 LEA.HI.X R147, R141, R172, R140, 0x1, P4 ;  /* 0x000000ac8d938211 */ /* 0x000fe400020f0c8c */
[-C--:B------:R-:W-:Y:S02]  /*a1c0*/  @!P0 LEA R148, P1, R142, R164.reuse, 0x1 ;  /* 0x000000a48e948211 */ /* 0x080fe400078208ff */
[----:B------:R-:W-:Y:S01]  /*a1d0*/  @!PT LDS RZ, [RZ] ;  /* 0x00000000fffff984 */ /* 0x000fe20000000800 */
[----:B------:R-:W-:Y:S01]  /*a1e0*/  @!PT LDS RZ, [RZ] ;  /* 0x00000000fffff984 */ /* 0x000fe20000000800 */
[----:B------:R-:W-:Y:S01]  /*a1f0*/  @!PT LDS RZ, [RZ] ;  /* 0x00000000fffff984 */ /* 0x000fe20000000800 */
[----:B----4-:R1:W-:Y:S01]  /*a200*/  @!P3 LDGSTS.E.BYPASS.LTC128B.128 [R168+0x4000], desc[UR28][R2.64] ;  /* 0x0400000002a8bfae */ /* 0x0103e2000b981a1c */
[----:B------:R-:W-:Y:S02]  /*a210*/  @!P0 LEA R140, P4, R144, R164, 0x1 ;  /* 0x000000a4908c8211 */ /* 0x000fe400078808ff */
[-C--:B------:R-:W-:Y:S01]  /*a220*/  @!P0 LEA.HI.X R149, R142, R172.reuse, R143, 0x1, P1 ;  /* 0x000000ac8e958211 */ /* 0x080fe200008f0c8f */
[----:B------:R1:W-:Y:S01]  /*a230*/  @P3 STS.128 [R168+0x4000], RZ ;  /* 0x004000ffa8003388 */ /* 0x0003e20000000c00 */
[----:B------:R-:W-:Y:S03]  /*a240*/  @!P0 LEA.HI.X R141, R144, R172, R132, 0x1, P4 ;  /* 0x000000ac908d8211 */ /* 0x000fe600020f0c84 */
        /* <DEDUP_REMOVED lines=17> */
.L_x_1909:
[----:B------:R-:W3:Y:S01]  /*a360*/  LDL R5, [R1+0x3c] ;  /* 0x00003c0001057983 */ /* 0x000ee20000100800 */
[----:B-----5:R-:W-:Y:S01]  /*a370*/  ISETP.GE.AND P0, PT, R192, UR25, PT ;  /* 0x00000019c0007c0c */ /* 0x020fe2000bf06270 */
[----:B-1----:R-:W-:Y:S01]  /*a380*/  IMAD.WIDE.U32 R50, R198, UR24, RZ ;  /* 0x00000018c6327c25 */ /* 0x002fe2000f8e00ff */
[----:B------:R-:W-:Y:S04]  /*a390*/  DEPBAR.LE SB0, 0x0 ;  /* 0x000080000000791a */ /* 0x000fe80000000000 */
[----:B----4-:R-:W4:Y:S01]  /*a3a0*/  LDL R4, [R1+0x38] ;  /* 0x0000380001047983 */ /* 0x010f220000100800 */
[----:B------:R-:W-:Y:S01]  /*a3b0*/  IMAD.SHL.U32 R54, R50, 0x40, RZ ;  /* 0x0000004032367824 */ /* 0x000fe200078e00ff */
[----:B------:R-:W-:Y:S01]  /*a3c0*/  UMOV UR5, UR15 ;  /* 0x0000000f00057c82 */ /* 0x000fe20008000000 */
[----:B------:R-:W-:Y:S01]  /*a3d0*/  IMAD R48, R199, UR24, R51 ;  /* 0x00000018c7307c24 */ /* 0x000fe2000f8e0233 */
[----:B------:R-:W5:Y:S01]  /*a3e0*/  LDL R0, [R1+0x48] ;  /* 0x0000480001007983 */ /* 0x000f620000100800 */
[----:B------:R-:W-:Y:S01]  /*a3f0*/  IMAD.SHL.U32 R2, R194, 0x8, RZ ;  /* 0x00000008c2027824 */ /* 0x000fe200078e00ff */
[----:B------:R-:W-:Y:S01]  /*a400*/  UIADD3 UR23, UPT, UPT, UR35, 0x76cf5d0a, URZ ;  /* 0x76cf5d0a23177890 */ /* 0x000fe2000fffe0ff */
[-C--:B------:R-:W-:Y:S01]  /*a410*/  @!P0 LEA R51, P2, R198, R54.reuse, 0x4 ;  /* 0x00000036c6338211 */ /* 0x080fe200078420ff */
[----:B------:R-:W-:Y:S01]  /*a420*/  BAR.SYNC.DEFER_BLOCKING 0x0 ;  /* 0x0000000000007b1d */ /* 0x000fe20000010000 */
[----:B------:R-:W-:Y:S01]  /*a430*/  SHF.L.U64.HI R55, R50, 0x6, R48 ;  /* 0x0000000632377819 */ /* 0x000fe20000010230 */
[----:B------:R-:W-:Y:S01]  /*a440*/  IMAD.SHL.U32 R3, R194, 0x20, RZ ;  /* 0x00000020c2037824 */ /* 0x000fe200078e00ff */
[C---:B------:R-:W-:Y:S01]  /*a450*/  @!P0 LEA R50, P1, R198.reuse, R54, 0x5 ;  /* 0x00000036c6328211 */ /* 0x040fe200078228ff */
[----:B------:R-:W-:Y:S01]  /*a460*/  UIADD3 UR21, UPT, UPT, UR35, -0x4498517b, URZ ;  /* 0xbb67ae8523157890 */ /* 0x000fe2000fffe0ff */
[CCC-:B------:R-:W-:Y:S01]  /*a470*/  @!P0 LEA.HI.X R48, R198.reuse, R55.reuse, R199.reuse, 0x4, P2 ;  /* 0x00000037c6308211 */ /* 0x1c0fe200010f24c7 */
[----:B------:R-:W-:Y:S01]  /*a480*/  UIADD3 UR17, UPT, UPT, UR34, 0x3c6ef372, URZ ;  /* 0x3c6ef37222117890 */ /* 0x000fe2000fffe0ff */
[----:B------:R-:W-:Y:S01]  /*a490*/  @!P0 LEA.HI.X R49, R198, R55, R199, 0x5, P1 ;  /* 0x00000037c6318211 */ /* 0x000fe200008f2cc7 */
[----:B------:R-:W-:Y:S01]  /*a4a0*/  USHF.L.U32 UR22, UR24, 0x1, URZ ;  /* 0x0000000118167899 */ /* 0x000fe200080006ff */
[----:B------:R-:W-:Y:S01]  /*a4b0*/  LOP3.LUT R192, R2, 0x38, RZ, 0xc0, !PT ;  /* 0x0000003802c07812 */ /* 0x000fe200078ec0ff */
[----:B------:R-:W-:Y:S01]  /*a4c0*/  USHF.L.U32 UR16, UR24, 0x1, URZ ;  /* 0x0000000118107899 */ /* 0x000fe200080006ff */
[----:B------:R-:W-:Y:S01]  /*a4d0*/  LOP3.LUT R195, R3, 0x7c00, RZ, 0xc0, !PT ;  /* 0x00007c0003c37812 */ /* 0x000fe200078ec0ff */
[----:B------:R-:W-:Y:S01]  /*a4e0*/  UISETP.NE.AND UP0, UPT, UR24, URZ, UPT ;  /* 0x000000ff1800728c */ /* 0x000fe2000bf05270 */
[----:B------:R-:W-:Y:S02]  /*a4f0*/  LOP3.LUT R3, R192, 0x1c0, R189, 0xf8, !PT ;  /* 0x000001c0c0037812 */ /* 0x000fe400078ef8bd */
[----:B------:R-:W-:Y:S02]  /*a500*/  LOP3.LUT R139, R195, 0x200, R186, 0xf8, !PT ;  /* 0x00000200c38b7812 */ /* 0x000fe400078ef8ba */
[C---:B------:R-:W-:Y:S02]  /*a510*/  LOP3.LUT R2, R3.reuse, 0x8, R185, 0x78, !PT ;  /* 0x0000000803027812 */ /* 0x040fe400078e78b9 */
[----:B------:R-:W-:Y:S02]  /*a520*/  LOP3.LUT R3, R3, 0x8, R194, 0x78, !PT ;  /* 0x0000000803037812 */ /* 0x000fe400078e78c2 */
[----:B------:R-:W-:Y:S03]  /*a530*/  LOP3.LUT R2, R139, R2, RZ, 0xfc, !PT ;  /* 0x000000028b027212 */ /* 0x000fe600078efcff */
[----:B------:R-:W-:Y:S01]  /*a540*/  IMAD R136, R3, 0x2, R188 ;  /* 0x0000000203887824 */ /* 0x000fe200078e02bc */
[----:B------:R-:W-:Y:S05]  /*a550*/  LEA R2, R2, UR5, 0x1 ;  /* 0x0000000502027c11 */ /* 0x000fea000f8e08ff */
[----:B------:R-:W-:Y:S01]  /*a560*/  IMAD.IADD R132, R187, 0x1, R2 ;  /* 0x00000001bb847824 */ /* 0x000fe200078e0202 */
[CC--:B---3--:R-:W-:Y:S02]  /*a570*/  @!P0 LEA R56, P2, R51.reuse, R5.reuse, 0x1 ;  /* 0x0000000533388211 */ /* 0x0c8fe400078408ff */
[-C--:B------:R-:W-:Y:S02]  /*a580*/  @!P0 LEA R52, P1, R50, R5.reuse, 0x1 ;  /* 0x0000000532348211 */ /* 0x080fe400078208ff */
[-C--:B----4-:R-:W-:Y:S01]  /*a590*/  @!P0 LEA.HI.X R57, R51, R4.reuse, R48, 0x1, P2 ;  /* 0x0000000433398211 */ /* 0x090fe200010f0c30 */
[----:B------:R-:W-:Y:S01]  /*a5a0*/  @!P0 IMAD R51, R199, 0x30, RZ ;  /* 0x00000030c7338824 */ /* 0x000fe200078e02ff */
[-C--:B------:R-:W-:Y:S02]  /*a5b0*/  @!P3 LEA R48, P2, R54, R5.reuse, 0x1 ;  /* 0x000000053630b211 */ /* 0x080fe400078408ff */
[-C--:B------:R-:W-:Y:S02]  /*a5c0*/  @!P0 LEA.HI.X R53, R50, R4.reuse, R49, 0x1, P1 ;  /* 0x0000000432358211 */ /* 0x080fe400008f0c31 */
[-CC-:B------:R-:W-:Y:S01]  /*a5d0*/  @!P3 LEA.HI.X R49, R54, R4.reuse, R55.reuse, 0x1, P2 ;  /* 0x000000043631b211 */ /* 0x180fe200010f0c37 */
[----:B------:R-:W-:Y:S01]  /*a5e0*/  @!P0 IMAD.WIDE.U32 R54, R198, 0x30, R54 ;  /* 0x00000030c6368825 */ /* 0x000fe200078e0036 */
[----:B------:R-:W-:Y:S03]  /*a5f0*/  LOP3.LUT P2, RZ, R194, 0x4, RZ, 0xc0, !PT ;  /* 0x00000004c2ff7812 */ /* 0x000fe6000784c0ff */
[----:B------:R-:W-:Y:S01]  /*a600*/  @!PT LDS RZ, [RZ] ;  /* 0x00000000fffff984 */ /* 0x000fe20000000800 */
[----:B------:R-:W-:Y:S01]  /*a610*/  @!PT LDS RZ, [RZ] ;  /* 0x00000000fffff984 */ /* 0x000fe20000000800 */
[----:B------:R-:W-:Y:S01]  /*a620*/  @!PT LDS RZ, [RZ] ;  /* 0x00000000fffff984 */ /* 0x000fe20000000800 */
[----:B-----5:R-:W-:Y:S01]  /*a630*/  @!P3 LDGSTS.E.BYPASS.LTC128B.128 [R0+0x6000], desc[UR28][R48.64] ;  /* 0x060000003000bfae */ /* 0x020fe2000b981a1c */
[----:B------:R-:W-:Y:S01]  /*a640*/  @!P0 IMAD.IADD R51, R51, 0x1, R55 ;  /* 0x0000000133338824 */ /* 0x000fe200078e0237 */
[----:B------:R-:W-:Y:S02]  /*a650*/  @!P0 LEA R50, P1, R54, R5, 0x1 ;  /* 0x0000000536328211 */ /* 0x000fe400078208ff */
[----:B------:R-:W-:Y:S02]  /*a660*/  SEL R139, R190, 0xffffffc0, !P2 ;  /* 0xffffffc0be8b7807 */ /* 0x000fe40005000000 */
[----:B------:R-:W-:Y:S02]  /*a670*/  @!P0 LEA.HI.X R51, R54, R4, R51, 0x1, P1 ;  /* 0x0000000436338211 */ /* 0x000fe400008f0c33 */
[----:B------:R-:W-:Y:S08]  /*a680*/  @P3 STS.128 [R0+0x6000], RZ ;  /* 0x006000ff00003388 */ /* 0x000ff00000000c00 */
        /* <DEDUP_REMOVED lines=14> */
[----:B------:R1:W-:Y:S08]  /*a770*/  @!P0 LDGSTS.E.BYPASS.LTC128B.128 [R0+0x7800], desc[UR28][R50.64] ;  /* 0x0780000032008fae */ /* 0x0003f0000b981a1c */
[----:B------:R-:W-:Y:S08]  /*a780*/  LDSM.16.M88.4 R140, [R2] ;  /* 0x00000000028c783b */ /* 0x000ff00000000200 */
[----:B------:R-:W3:Y:S08]  /*a790*/  LDSM.16.M88.4 R144, [R136+UR5+0x4000] ;  /* 0x004000058890783b */ /* 0x000ef00008000200 */
[----:B------:R4:W5:Y:S01]  /*a7a0*/  LDSM.16.M88.4 R148, [R2+0x2000] ;  /* 0x002000000294783b */ /* 0x0009620000000200 */
[----:B-1----:R-:W-:Y:S04]  /*a7b0*/  VIADD R0, R136, UR5 ;  /* 0x0000000588007c36 */ /* 0x002fe80008000000 */
[C---:B------:R-:W-:Y:S03]  /*a7c0*/  IMAD.IADD R3, R0.reuse, 0x1, R187 ;  /* 0x0000000100037824 */ /* 0x040fe600078e02bb */
[----:B------:R-:W1:Y:S01]  /*a7d0*/  LDSM.16.M88.4 R152, [R136+UR5+0x4800] ;  /* 0x004800058898783b */ /* 0x000e620008000200 */
[----:B------:R-:W-:Y:S07]  /*a7e0*/  IMAD.IADD R0, R0, 0x1, R139 ;  /* 0x0000000100007824 */ /* 0x000fee00078e028b */
[----:B------:R-:W0:Y:S08]  /*a7f0*/  LDGDEPBAR ;  /* 0x00000000000079af */ /* 0x000e300000000000 */
[----:B------:R-:W2:Y:S01]  /*a800*/  LDSM.16.M88.4 R156, [R136+UR5+0x5000] ;  /* 0x00500005889c783b */ /* 0x000ea20008000200 */
[----:B----4-:R-:W-:Y:S07]  /*a810*/  IMAD.IADD R2, R139, 0x1, R2 ;  /* 0x000000018b027824 */ /* 0x010fee00078e0202 */
[----:B------:R4:W2:Y:S01]  /*a820*/  LDSM.16.M88.4 R160, [R136+UR5+0x5800] ;  /* 0x0058000588a0783b */ /* 0x0008a20008000200 */
[-C--:B---3--:R-:W-:Y:S07]  /*a830*/  HMMA.16816.F32.BF16 R4, R140, R144.reuse, RZ ;  /* 0x000000908c04723c */ /* 0x088fee00000418ff */
[----:B------:R-:W-:Y:S01]  /*a840*/  LDSM.16.M88.4 R164, [R132] ;  /* 0x0000000084a4783b */ /* 0x000fe20000000200 */
[C---:B-----5:R-:W-:Y:S07]  /*a850*/  HMMA.16816.F32.BF16 R8, R148.reuse, R144, RZ ;  /* 0x000000909408723c */ /* 0x060fee00000418ff */
[----:B------:R-:W3:Y:S01]  /*a860*/  LDSM.16.M88.4 R168, [R3+0x4000] ;  /* 0x0040000003a8783b */ /* 0x000ee20000000200 */
[-C--:B------:R-:W-:Y:S07]  /*a870*/  HMMA.16816.F32.BF16 R12, R148, R146.reuse, RZ ;  /* 0x00000092940c723c */ /* 0x080fee00000418ff */
[----:B------:R-:W5:Y:S01]  /*a880*/  LDSM.16.M88.4 R172, [R132+0x2000] ;  /* 0x0020000084ac783b */ /* 0x000f620000000200 */
[C---:B------:R-:W-:Y:S07]  /*a890*/  HMMA.16816.F32.BF16 R16, R140.reuse, R146, RZ ;  /* 0x000000928c10723c */ /* 0x040fee00000418ff */
[----:B------:R-:W-:Y:S01]  /*a8a0*/  LDSM.16.M88.4 R144, [R3+0x5000] ;  /* 0x005000000390783b */ /* 0x000fe20000000200 */
[-C--:B-1----:R-:W-:Y:S07]  /*a8b0*/  HMMA.16816.F32.BF16 R20, R140, R152.reuse, RZ ;  /* 0x000000988c14723c */ /* 0x082fee00000418ff */
[----:B----4-:R-:W4:Y:S01]  /*a8c0*/  LDL R136, [R1+0x2c] ;  /* 0x00002c0001887983 */ /* 0x010f220000100800 */
[C---:B------:R-:W-:Y:S03]  /*a8d0*/  HMMA.16816.F32.BF16 R24, R148.reuse, R152, RZ ;  /* 0x000000989418723c */ /* 0x040fe600000418ff */
[----:B------:R-:W-:Y:S05]  /*a8e0*/  LDSM.16.M88.4 R176, [R0+0x4800] ;  /* 0x0048000000b0783b */ /* 0x000fea0000000200 */
[-C--:B------:R-:W-:Y:S03]  /*a8f0*/  HMMA.16816.F32.BF16 R28, R148, R154.reuse, RZ ;  /* 0x0000009a941c723c */ /* 0x080fe600000418ff */
[----:B------:R-:W-:Y:S05]  /*a900*/  LDSM.16.M88.4 R180, [R0+0x5000] ;  /* 0x0050000000b4783b */ /* 0x000fea0000000200 */
[C---:B------:R-:W-:Y:S03]  /*a910*/  HMMA.16816.F32.BF16 R32, R140.reuse, R154, RZ ;  /* 0x0000009a8c20723c */ /* 0x040fe600000418ff */
[----:B------:R-:W-:Y:S05]  /*a920*/  LDSM.16.M88.4 R152, [R2] ;  /* 0x000000000298783b */ /* 0x000fea0000000200 */
        /* <DEDUP_REMOVED lines=11> */
[-C--:B---3--:R-:W-:Y:S01]  /*a9e0*/  HMMA.16816.F32.BF16 R4, R164, R168.reuse, R4 ;  /* 0x000000a8a404723c */ /* 0x088fe20000041804 */
[----:B------:R2:W3:Y:S07]  /*a9f0*/  LDSM.16.M88.4 R160, [R2+0x2000] ;  /* 0x0020000002a0783b */ /* 0x0004ee0000000200 */
[C---:B-----5:R-:W-:Y:S08]  /*aa00*/  HMMA.16816.F32.BF16 R8, R172.reuse, R168, R8 ;  /* 0x000000a8ac08723c */ /* 0x060ff00000041808 */
[-C--:B------:R-:W-:Y:S08]  /*aa10*/  HMMA.16816.F32.BF16 R12, R172, R170.reuse, R12 ;  /* 0x000000aaac0c723c */ /* 0x080ff0000004180c */
[C---:B------:R-:W-:Y:S01]  /*aa20*/  HMMA.16816.F32.BF16 R16, R164.reuse, R170, R16 ;  /* 0x000000aaa410723c */ /* 0x040fe20000041810 */
[----:B------:R5:W3:Y:S03]  /*aa30*/  LDSM.16.M88.4 R168, [R0+0x5800] ;  /* 0x0058000000a8783b */ /* 0x000ae60000000200 */
[C---:B--2---:R-:W-:Y:S04]  /*aa40*/  IMAD.IADD R2, R187.reuse, 0x1, R2 ;  /* 0x00000001bb027824 */ /* 0x044fe800078e0202 */
[-C--:B-1----:R-:W-:Y:S08]  /*aa50*/  HMMA.16816.F32.BF16 R20, R164, R140.reuse, R20 ;  /* 0x0000008ca414723c */ /* 0x082ff00000041814 */
[C---:B------:R-:W-:Y:S04]  /*aa60*/  HMMA.16816.F32.BF16 R24, R172.reuse, R140, R24 ;  /* 0x0000008cac18723c */ /* 0x040fe80000041818 */
[----:B-----5:R-:W-:Y:S04]  /*aa70*/  IMAD.IADD R0, R187, 0x1, R0 ;  /* 0x00000001bb007824 */ /* 0x020fe800078e0200 */
[-C--:B------:R-:W-:Y:S08]  /*aa80*/  HMMA.16816.F32.BF16 R28, R172, R142.reuse, R28 ;  /* 0x0000008eac1c723c */ /* 0x080ff0000004181c */
        /* <DEDUP_REMOVED lines=9> */
[-C--:B------:R-:W-:Y:S01]  /*ab20*/  HMMA.16816.F32.BF16 R60, R172, R150.reuse, R60 ;  /* 0x00000096ac3c723c */ /* 0x080fe2000004183c */
[----:B------:R-:W2:Y:S06]  /*ab30*/  LDL.64 R174, [R1+0x60] ;  /* 0x0000600001ae7983 */ /* 0x000eac0000100a00 */
[----:B------:R-:W5:Y:S01]  /*ab40*/  LDL.64 R172, [R1+0x58] ;  /* 0x0000580001ac7983 */ /* 0x000f620000100a00 */
[----:B------:R-:W-:Y:S05]  /*ab50*/  HMMA.16816.F32.BF16 R64, R164, R150, R64 ;  /* 0x00000096a440723c */ /* 0x000fea0000041840 */
[----:B------:R-:W4:Y:S03]  /*ab60*/  LDL.64 R164, [R1+0x50] ;  /* 0x0000500001a47983 */ /* 0x000f260000100a00 */
[-C--:B------:R-:W-:Y:S03]  /*ab70*/  HMMA.16816.F32.BF16 R4, R152, R156.reuse, R4 ;  /* 0x0000009c9804723c */ /* 0x080fe60000041804 */
[----:B------:R-:W1:Y:S05]  /*ab80*/  LDSM.16.M88.4 R148, [R2+0x2000] ;  /* 0x002000000294783b */ /* 0x000e6a0000000200 */
[C---:B---3--:R-:W-:Y:S03]  /*ab90*/  HMMA.16816.F32.BF16 R8, R160.reuse, R156, R8 ;  /* 0x0000009ca008723c */ /* 0x048fe60000041808 */
[----:B------:R-:W3:Y:S05]  /*aba0*/  LDL R156, [R1+0x28] ;  /* 0x00002800019c7983 */ /* 0x000eea0000100800 */
[-C--:B------:R-:W-:Y:S08]  /*abb0*/  HMMA.16816.F32.BF16 R12, R160, R158.reuse, R12 ;  /* 0x0000009ea00c723c */ /* 0x080ff0000004180c */
[C---:B------:R-:W-:Y:S08]  /*abc0*/  HMMA.16816.F32.BF16 R16, R152.reuse, R158, R16 ;  /* 0x0000009e9810723c */ /* 0x040ff00000041810 */
[-C--:B------:R-:W-:Y:S08]  /*abd0*/  HMMA.16816.F32.BF16 R20, R152, R176.reuse, R20 ;  /* 0x000000b09814723c */ /* 0x080ff00000041814 */
[C---:B------:R-:W-:Y:S08]  /*abe0*/  HMMA.16816.F32.BF16 R24, R160.reuse, R176, R24 ;  /* 0x000000b0a018723c */ /* 0x040ff00000041818 */
[-C--:B------:R-:W-:Y:S08]  /*abf0*/  HMMA.16816.F32.BF16 R28, R160, R178.reuse, R28 ;  /* 0x000000b2a01c723c */ /* 0x080ff0000004181c */
[C---:B------:R-:W-:Y:S01]  /*ac00*/  HMMA.16816.F32.BF16 R32, R152.reuse, R178, R32 ;  /* 0x000000b29820723c */ /* 0x040fe20000041820 */
[----:B------:R-:W-:Y:S07]  /*ac10*/  IMAD.U32 R178, RZ, RZ, UR35 ;  /* 0x00000023ffb27e24 */ /* 0x000fee000f8e00ff */
        /* <DEDUP_REMOVED lines=8> */
[----:B------:R-:W-:Y:S08]  /*aca0*/  HMMA.16816.F32.BF16 R64, R152, R170, R64 ;  /* 0x000000aa9840723c */ /* 0x000ff00000041840 */
[-C--:B-1----:R-:W-:Y:S08]  /*acb0*/  HMMA.16816.F32.BF16 R4, R140, R144.reuse, R4 ;  /* 0x000000908c04723c */ /* 0x082ff00000041804 */
[C---:B------:R-:W-:Y:S08]  /*acc0*/  HMMA.16816.F32.BF16 R8, R148.reuse, R144, R8 ;  /* 0x000000909408723c */ /* 0x040ff00000041808 */
[-C--:B------:R-:W-:Y:S08]  /*acd0*/  HMMA.16816.F32.BF16 R12, R148, R146.reuse, R12 ;  /* 0x00000092940c723c */ /* 0x080ff0000004180c */
[C---:B------:R-:W-:Y:S04]  /*ace0*/  HMMA.16816.F32.BF16 R16, R140.reuse, R146, R16 ;  /* 0x000000928c10723c */ /* 0x040fe80000041810 */
[C---:B--2---:R-:W-:Y:S02]  /*acf0*/  LOP3.LUT R182, R175.reuse, UR16, R182, 0x96, !PT ;  /* 0x00000010afb67c12 */ /* 0x044fe4000f8e96b6 */
[----:B------:R-:W-:Y:S01]  /*ad00*/  LOP3.LUT R178, R175, UR22, R178, 0x96, !PT ;  /* 0x00000016afb27c12 */ /* 0x000fe2000f8e96b2 */
[----:B------:R-:W-:Y:S02]  /*ad10*/  UIADD3 UR22, UPT, UPT, UR22, 0x1, URZ ;  /* 0x0000000116167890 */ /* 0x000fe4000fffe0ff */
[----:B------:R-:W-:Y:S01]  /*ad20*/  IMAD.WIDE.U32 R182, R182, -0x326172a9, RZ ;  /* 0xcd9e8d57b6b67825 */ /* 0x000fe200078e00ff */
[----:B-----5:R-:W-:Y:S03]  /*ad30*/  LOP3.LUT R138, R174, UR21, R173, 0x96, !PT ;  /* 0x00000015ae8a7c12 */ /* 0x020fe6000f8e96ad */
[----:B------:R-:W-:Y:S01]  /*ad40*/  IMAD.WIDE.U32 R166, R178, -0x326172a9, RZ ;  /* 0xcd9e8d57b2a67825 */ /* 0x000fe200078e00ff */
[--C-:B----4-:R-:W-:Y:S03]  /*ad50*/  LOP3.LUT R176, R174, UR21, R165.reuse, 0x96, !PT ;  /* 0x00000015aeb07c12 */ /* 0x110fe6000f8e96a5 */
[----:B------:R-:W-:Y:S01]  /*ad60*/  IMAD.WIDE.U32 R138, R138, -0x326172a9, RZ ;  /* 0xcd9e8d578a8a7825 */ /* 0x000fe200078e00ff */
[----:B------:R-:W-:Y:S03]  /*ad70*/  UIADD3 UR21, UPT, UPT, UR35, -0x126145ec, URZ ;  /* 0xed9eba1423157890 */ /* 0x000fe6000fffe0ff */
[----:B------:R-:W-:Y:S01]  /*ad80*/  IMAD.MOV.U32 R3, RZ, RZ, R165 ;  /* 0x000000ffff037224 */ /* 0x000fe200078e00a5 */
[----:B------:R-:W-:Y:S01]  /*ad90*/  LOP3.LUT R179, R139, UR17, RZ, 0x3c, !PT ;  /* 0x000000118bb37c12 */ /* 0x000fe2000f8e3cff */
[----:B------:R-:W-:Y:S01]  /*ada0*/  IMAD.MOV.U32 R2, RZ, RZ, R164 ;  /* 0x000000ffff027224 */ /* 0x000fe200078e00a4 */
[----:B------:R-:W-:Y:S01]  /*adb0*/  LOP3.LUT R165, R167, R136, RZ, 0x3c, !PT ;  /* 0x00000088a7a57212 */ /* 0x000fe200078e3cff */
[----:B------:R-:W-:Y:S01]  /*adc0*/  IMAD.U32 R180, RZ, RZ, UR22 ;  /* 0x00000016ffb47e24 */ /* 0x000fe2000f8e00ff */
[-C--:B------:R-:W-:Y:S01]  /*add0*/  LOP3.LUT R169, R166, R179.reuse, RZ, 0x3c, !PT ;  /* 0x000000b3a6a97212 */ /* 0x080fe200078e3cff */
[----:B------:R-:W2:Y:S01]  /*ade0*/  LDL R3, [R1+0x34] ;  /* 0x0000340001037983 */ /* 0x000ea20000100800 */
[----:B------:R-:W-:Y:S01]  /*adf0*/  UIADD3 UR22, UPT, UPT, UR35, 0x32370b8f, URZ ;  /* 0x32370b8f23167890 */ /* 0x000fe2000fffe0ff */
[----:B------:R-:W-:Y:S01]  /*ae00*/  IMAD.WIDE.U32 R176, R176, -0x326172a9, RZ ;  /* 0xcd9e8d57b0b07825 */ /* 0x000fe200078e00ff */
[----:B---3--:R-:W-:Y:S02]  /*ae10*/  LOP3.LUT R183, R183, R156, RZ, 0x3c, !PT ;  /* 0x0000009cb7b77212 */ /* 0x008fe400078e3cff */
[----:B------:R-:W-:Y:S01]  /*ae20*/  LOP3.LUT R180, R175, UR35, R180, 0x96, !PT ;  /* 0x00000023afb47c12 */ /* 0x000fe2000f8e96b4 */
[----:B------:R-:W-:Y:S01]  /*ae30*/  IMAD.WIDE.U32 R174, R165, -0x2daee0ad, RZ ;  /* 0xd2511f53a5ae7825 */ /* 0x000fe200078e00ff */
[----:B------:R-:W-:Y:S01]  /*ae40*/  LOP3.LUT R178, R177, UR17, RZ, 0x3c, !PT ;  /* 0x00000011b1b27c12 */ /* 0x000fe2000f8e3cff */
[----:B------:R-:W-:Y:S02]  /*ae50*/  UIADD3 UR17, UPT, UPT, UR35, -0x56f99767, URZ ;  /* 0xa906689923117890 */ /* 0x000fe4000fffe0ff */
[----:B------:R-:W-:Y:S01]  /*ae60*/  IMAD.WIDE.U32 R166, R183, -0x2daee0ad, RZ ;  /* 0xd2511f53b7a67825 */ /* 0x000fe200078e00ff */
[----:B------:R-:W-:Y:S03]  /*ae70*/  LOP3.LUT R182, R182, R178, RZ, 0x3c, !PT ;  /* 0x000000b2b6b67212 */ /* 0x000fe600078e3cff */
[----:B------:R-:W-:Y:S01]  /*ae80*/  IMAD.WIDE.U32 R168, R169, -0x2daee0ad, RZ ;  /* 0xd2511f53a9a87825 */ /* 0x000fe200078e00ff */
[----:B------:R-:W-:Y:S02]  /*ae90*/  LOP3.LUT R161, R2, UR23, R167, 0x96, !PT ;  /* 0x0000001702a17c12 */ /* 0x000fe4000f8e96a7 */
[----:B------:R-:W3:Y:S01]  /*aea0*/  LDL R2, [R1+0x30] ;  /* 0x0000300001027983 */ /* 0x000ee20000100800 */
[----:B------:R-:W-:Y:S01]  /*aeb0*/  IMAD.WIDE.U32 R180, R180, -0x326172a9, RZ ;  /* 0xcd9e8d57b4b47825 */ /* 0x000fe200078e00ff */
[----:B------:R-:W-:Y:S03]  /*aec0*/  LOP3.LUT R162, R174, UR22, R169, 0x96, !PT ;  /* 0x00000016aea27c12 */ /* 0x000fe6000f8e96a9 */
[----:B------:R-:W-:Y:S01]  /*aed0*/  IMAD.WIDE.U32 R158, R182, -0x2daee0ad, RZ ;  /* 0xd2511f53b69e7825 */ /* 0x000fe200078e00ff */
[----:B------:R-:W-:Y:S02]  /*aee0*/  LOP3.LUT R183, R180, R179, RZ, 0x3c, !PT ;  /* 0x000000b3b4b77212 */ /* 0x000fe400078e3cff */
[----:B------:R-:W-:Y:S02]  /*aef0*/  LOP3.LUT R163, R181, R136, RZ, 0x3c, !PT ;  /* 0x00000088b5a37212 */ /* 0x000fe400078e3cff */
[----:B------:R-:W-:Y:S01]  /*af00*/  LOP3.LUT R179, R172, UR23, R175, 0x96, !PT ;  /* 0x00000017acb37c12 */ /* 0x000fe2000f8e96af */
[----:B------:R-:W-:Y:S01]  /*af10*/  IMAD.WIDE.U32 R182, R183, -0x2daee0ad, RZ ;  /* 0xd2511f53b7b67825 */ /* 0x000fe200078e00ff */
[----:B------:R-:W-:Y:S03]  /*af20*/  LOP3.LUT R166, R166, UR22, R159, 0x96, !PT ;  /* 0x00000016a6a67c12 */ /* 0x000fe6000f8e969f */
[----:B------:R-:W-:Y:S04]  /*af30*/  IMAD.WIDE.U32 R174, R163, -0x2daee0ad, RZ ;  /* 0xd2511f53a3ae7825 */ /* 0x000fe800078e00ff */
[----:B------:R-:W-:Y:S01]  /*af40*/  IMAD.WIDE.U32 R164, R179, -0x326172a9, RZ ;  /* 0xcd9e8d57b3a47825 */ /* 0x000fe200078e00ff */
[----:B------:R-:W-:Y:S02]  /*af50*/  LOP3.LUT R163, R172, UR23, R175, 0x96, !PT ;  /* 0x00000017aca37c12 */ /* 0x000fe4000f8e96af */
[----:B------:R-:W-:Y:S01]  /*af60*/  LOP3.LUT R179, R174, UR22, R183, 0x96, !PT ;  /* 0x00000016aeb37c12 */ /* 0x000fe2000f8e96b7 */
[----:B------:R-:W-:Y:S01]  /*af70*/  IMAD.WIDE.U32 R174, R161, -0x326172a9, RZ ;  /* 0xcd9e8d57a1ae7825 */ /* 0x000fe200078e00ff */
[----:B------:R-:W-:Y:S03]  /*af80*/  LOP3.LUT R170, R138, UR13, R165, 0x96, !PT ;  /* 0x0000000d8aaa7c12 */ /* 0x000fe6000f8e96a5 */
[----:B------:R-:W-:Y:S01]  /*af90*/  IMAD.WIDE.U32 R160, R162, -0x326172a9, RZ ;  /* 0xcd9e8d57a2a07825 */ /* 0x000fe200078e00ff */
[----:B------:R-:W-:Y:S03]  /*afa0*/  LOP3.LUT R165, R176, UR13, R175, 0x96, !PT ;  /* 0x0000000db0a57c12 */ /* 0x000fe6000f8e96af */
[----:B------:R-:W-:Y:S01]  /*afb0*/  IMAD.WIDE.U32 R152, R179, -0x326172a9, RZ ;  /* 0xcd9e8d57b3987825 */ /* 0x000fe200078e00ff */
[----:B------:R-:W-:Y:S03]  /*afc0*/  LOP3.LUT R162, R164, UR11, R161, 0x96, !PT ;  /* 0x0000000ba4a27c12 */ /* 0x000fe6000f8e96a1 */
[----:B------:R-:W-:Y:S01]  /*afd0*/  IMAD.WIDE.U32 R172, R163, -0x326172a9, RZ ;  /* 0xcd9e8d57a3ac7825 */ /* 0x000fe200078e00ff */
[----:B------:R-:W-:Y:S03]  /*afe0*/  STL.64 [R1+0x80], R152 ;  /* 0x0000809801007387 */ /* 0x000fe60000100a00 */
[----:B------:R-:W-:Y:S01]  /*aff0*/  IMAD.WIDE.U32 R164, R165, -0x2daee0ad, RZ ;  /* 0xd2511f53a5a47825 */ /* 0x000fe200078e00ff */
[----:B------:R-:W-:Y:S02]  /*b000*/  LOP3.LUT R161, R172, UR11, R153, 0x96, !PT ;  /* 0x0000000baca17c12 */ /* 0x000fe4000f8e9699 */
[----:B------:R-:W1:Y:S01]  /*b010*/  LDSM.16.M88.4 R152, [R0+0x4800] ;  /* 0x004800000098783b */ /* 0x000e620000000200 */
[----:B------:R-:W-:Y:S01]  /*b020*/  IMAD.WIDE.U32 R170, R170, -0x2daee0ad, RZ ;  /* 0xd2511f53aaaa7825 */ /* 0x000fe200078e00ff */
[----:B------:R-:W-:Y:S02]  /*b030*/  LOP3.LUT R179, R158, UR21, R165, 0x96, !PT ;  /* 0x000000159eb37c12 */ /* 0x000fe4000f8e96a5 */
[----:B------:R-:W-:Y:S01]  /*b040*/  LOP3.LUT R165, R138, UR13, R173, 0x96, !PT ;  /* 0x0000000d8aa57c12 */ /* 0x000fe2000f8e96ad */
[----:B------:R-:W-:Y:S01]  /*b050*/  IMAD.U32 R138, RZ, RZ, UR24 ;  /* 0x00000018ff8a7e24 */ /* 0x000fe2000f8e00ff */
[----:B------:R-:W-:Y:S01]  /*b060*/  LOP3.LUT R169, R168, UR21, R171, 0x96, !PT ;  /* 0x00000015a8a97c12 */ /* 0x000fe2000f8e96ab */
[----:B------:R-:W-:Y:S04]  /*b070*/  IMAD.WIDE.U32 R166, R166, -0x326172a9, RZ ;  /* 0xcd9e8d57a6a67825 */ /* 0x000fe800078e00ff */
[----:B------:R-:W-:Y:S01]  /*b080*/  IMAD.WIDE.U32 R158, R169, -0x326172a9, RZ ;  /* 0xcd9e8d57a99e7825 */ /* 0x000fe200078e00ff */
[----:B------:R-:W-:Y:S03]  /*b090*/  LOP3.LUT R174, R174, UR11, R167, 0x96, !PT ;  /* 0x0000000baeae7c12 */ /* 0x000fe6000f8e96a7 */
[----:B------:R-:W-:Y:S04]  /*b0a0*/  IMAD.WIDE.U32 R162, R162, -0x2daee0ad, RZ ;  /* 0xd2511f53a2a27825 */ /* 0x000fe800078e00ff */
[----:B------:R-:W-:Y:S01]  /*b0b0*/  IMAD.WIDE.U32 R174, R174, -0x2daee0ad, RZ ;  /* 0xd2511f53aeae7825 */ /* 0x000fe200078e00ff */
[----:B------:R-:W-:Y:S04]  /*b0c0*/  LOP3.LUT R170, R170, UR17, R163, 0x96, !PT ;  /* 0x00000011aaaa7c12 */ /* 0x000fe8000f8e96a3 */
[----:B------:R-:W-:Y:S01]  /*b0d0*/  LOP3.LUT R169, R164, UR17, R175, 0x96, !PT ;  /* 0x00000011a4a97c12 */ /* 0x000fe2000f8e96af */
[-C--:B-1----:R-:W-:Y:S08]  /*b0e0*/  HMMA.16816.F32.BF16 R20, R140, R152.reuse, R20 ;  /* 0x000000988c14723c */ /* 0x082ff00000041814 */
[C---:B------:R-:W-:Y:S08]  /*b0f0*/  HMMA.16816.F32.BF16 R24, R148.reuse, R152, R24 ;  /* 0x000000989418723c */ /* 0x040ff00000041818 */
[-C--:B------:R-:W-:Y:S08]  /*b100*/  HMMA.16816.F32.BF16 R28, R148, R154.reuse, R28 ;  /* 0x0000009a941c723c */ /* 0x080ff0000004181c */
[C---:B------:R-:W-:Y:S04]  /*b110*/  HMMA.16816.F32.BF16 R32, R140.reuse, R154, R32 ;  /* 0x0000009a8c20723c */ /* 0x040fe80000041820 */
[----:B--2---:R-:W-:Y:S04]  /*b120*/  IMAD R138, R138, 0x40, R3 ;  /* 0x000000408a8a7824 */ /* 0x004fe800078e0203 */
[----:B---3--:R-:W-:Y:S01]  /*b130*/  IMAD.IADD R171, R2, 0x1, -R138 ;  /* 0x0000000102ab7824 */ /* 0x008fe200078e0a8a */
[----:B------:R-:W-:Y:S03]  /*b140*/  LOP3.LUT R138, R160, UR10, R159, 0x96, !PT ;  /* 0x0000000aa08a7c12 */ /* 0x000fe6000f8e969f */
[C---:B------:R-:W-:Y:S01]  /*b150*/  VIADD R147, R171.reuse, 0x40 ;  /* 0x00000040ab937836 */ /* 0x040fe20000000000 */
[----:B------:R-:W-:Y:S01]  /*b160*/  IABS R145, R171 ;  /* 0x000000ab00917213 */ /* 0x000fe20000000000 */
[C---:B------:R-:W-:Y:S02]  /*b170*/  VIADD R146, R171.reuse, 0x3f ;  /* 0x0000003fab927836 */ /* 0x040fe40000000000 */
[C---:B------:R-:W-:Y:S01]  /*b180*/  VIADD R154, R171.reuse, 0xffffffef ;  /* 0xffffffefab9a7836 */ /* 0x040fe20000000000 */
        /* <DEDUP_REMOVED lines=8> */
[----:B------:R-:W-:Y:S01]  /*b210*/  I2FP.F32.S32 R146, R146 ;  /* 0x0000009200927245 */ /* 0x000fe20000201400 */
[----:B------:R-:W-:Y:S01]  /*b220*/  FFMA.FTZ R4, R145, -UR12, R4 ;  /* 0x8000000c91047c23 */ /* 0x000fe20008010004 */
[----:B------:R-:W-:Y:S01]  /*b230*/  IABS R153, R153 ;  /* 0x0000009900997213 */ /* 0x000fe20000000000 */
[C---:B------:R-:W-:Y:S01]  /*b240*/  FFMA.FTZ R8, R147.reuse, -UR12, R8 ;  /* 0x8000000c93087c23 */ /* 0x040fe20008010008 */
[----:B------:R-:W-:Y:S01]  /*b250*/  IABS R154, R154 ;  /* 0x0000009a009a7213 */ /* 0x000fe20000000000 */
[C---:B------:R-:W-:Y:S01]  /*b260*/  FFMA.FTZ R9, R146.reuse, -UR12, R9 ;  /* 0x8000000c92097c23 */ /* 0x040fe20008010009 */
[----:B------:R-:W-:Y:S01]  /*b270*/  I2FP.F32.S32 R153, R153 ;  /* 0x0000009900997245 */ /* 0x000fe20000201400 */
[----:B------:R-:W-:Y:S01]  /*b280*/  FFMA.FTZ R14, R147, -UR12, R14 ;  /* 0x8000000c930e7c23 */ /* 0x000fe2000801000e */
[----:B------:R-:W-:Y:S01]  /*b290*/  IABS R155, R155 ;  /* 0x0000009b009b7213 */ /* 0x000fe20000000000 */
[----:B------:R-:W-:Y:S01]  /*b2a0*/  FFMA.FTZ R15, R146, -UR12, R15 ;  /* 0x8000000c920f7c23 */ /* 0x000fe2000801000f */
[----:B------:R-:W-:Y:S01]  /*b2b0*/  I2FP.F32.S32 R154, R154 ;  /* 0x0000009a009a7245 */ /* 0x000fe20000201400 */
[----:B------:R-:W-:Y:S01]  /*b2c0*/  FFMA.FTZ R18, R145, -UR12, R18 ;  /* 0x8000000c91127c23 */ /* 0x000fe20008010012 */
[----:B------:R-:W-:Y:S01]  /*b2d0*/  I2FP.F32.S32 R155, R155 ;  /* 0x0000009b009b7245 */ /* 0x000fe20000201400 */
[----:B------:R-:W1:Y:S01]  /*b2e0*/  LDSM.16.M88.4 R144, [R0+0x5000] ;  /* 0x005000000090783b */ /* 0x000e620000000200 */
[----:B------:R-:W-:Y:S01]  /*b2f0*/  IABS R160, R160 ;  /* 0x000000a000a07213 */ /* 0x000fe20000000000 */
[C---:B------:R-:W-:Y:S01]  /*b300*/  FFMA.FTZ R21, R154.reuse, -UR12, R21 ;  /* 0x8000000c9a157c23 */ /* 0x040fe20008010015 */
[----:B------:R-:W-:Y:S01]  /*b310*/  IABS R132, R132 ;  /* 0x0000008400847213 */ /* 0x000fe20000000000 */
[C---:B------:R-:W-:Y:S01]  /*b320*/  FFMA.FTZ R25, R155.reuse, -UR12, R25 ;  /* 0x8000000c9b197c23 */ /* 0x040fe20008010019 */
[----:B------:R-:W-:Y:S01]  /*b330*/  I2FP.F32.S32 R160, R160 ;  /* 0x000000a000a07245 */ /* 0x000fe20000201400 */
[----:B------:R-:W-:Y:S01]  /*b340*/  FFMA.FTZ R31, R155, -UR12, R31 ;  /* 0x8000000c9b1f7c23 */ /* 0x000fe2000801001f */
[----:B------:R-:W-:Y:S01]  /*b350*/  I2FP.F32.S32 R132, R132 ;  /* 0x0000008400847245 */ /* 0x000fe20000201400 */
[----:B------:R-:W-:Y:S01]  /*b360*/  FFMA.FTZ R35, R154, -UR12, R35 ;  /* 0x8000000c9a237c23 */ /* 0x000fe20008010023 */
[C---:B------:R-:W-:Y:S01]  /*b370*/  FFMA.FTZ R12, R153.reuse, -UR12, R12 ;  /* 0x8000000c990c7c23 */ /* 0x040fe2000801000c */
[----:B------:R-:W-:Y:S01]  /*b380*/  FFMA.FTZ R26, R153, -UR12, R26 ;  /* 0x8000000c991a7c23 */ /* 0x000fe2000801001a */
[C---:B------:R-:W-:Y:S02]  /*b390*/  VIADD R153, R171.reuse, 0xfffffff0 ;  /* 0xfffffff0ab997836 */ /* 0x040fe40000000000 */
[----:B------:R-:W-:Y:S01]  /*b3a0*/  FFMA.FTZ R10, R160, -UR12, R10 ;  /* 0x8000000ca00a7c23 */ /* 0x000fe2000801000a */
[C---:B------:R-:W-:Y:S02]  /*b3b0*/  VIADD R160, R171.reuse, 0xfffffff8 ;  /* 0xfffffff8aba07836 */ /* 0x040fe40000000000 */
[C---:B------:R-:W-:Y:S01]  /*b3c0*/  FFMA.FTZ R5, R132.reuse, -UR12, R5 ;  /* 0x8000000c84057c23 */ /* 0x040fe20008010005 */
[C---:B------:R-:W-:Y:S01]  /*b3d0*/  VIADD R157, R171.reuse, 0x47 ;  /* 0x00000047ab9d7836 */ /* 0x040fe20000000000 */
[----:B------:R-:W-:Y:S01]  /*b3e0*/  IABS R153, R153 ;  /* 0x0000009900997213 */ /* 0x000fe20000000000 */
[----:B------:R-:W-:Y:S01]  /*b3f0*/  FFMA.FTZ R19, R132, -UR12, R19 ;  /* 0x8000000c84137c23 */ /* 0x000fe20008010013 */
[----:B------:R-:W-:Y:S01]  /*b400*/  IABS R160, R160 ;  /* 0x000000a000a07213 */ /* 0x000fe20000000000 */
[C---:B------:R-:W-:Y:S01]  /*b410*/  VIADD R132, R171.reuse, 0x37 ;  /* 0x00000037ab847836 */ /* 0x040fe20000000000 */
[----:B------:R-:W-:Y:S01]  /*b420*/  I2FP.F32.S32 R153, R153 ;  /* 0x0000009900997245 */ /* 0x000fe20000201400 */
[C---:B------:R-:W-:Y:S01]  /*b430*/  VIADD R139, R171.reuse, 0x8 ;  /* 0x00000008ab8b7836 */ /* 0x040fe20000000000 */
[----:B------:R-:W-:Y:S01]  /*b440*/  I2FP.F32.S32 R160, R160 ;  /* 0x000000a000a07245 */ /* 0x000fe20000201400 */
[----:B------:R-:W-:Y:S01]  /*b450*/  VIADD R173, R171, 0x7 ;  /* 0x00000007abad7836 */ /* 0x000fe20000000000 */
[----:B------:R-:W-:Y:S01]  /*b460*/  IABS R157, R157 ;  /* 0x0000009d009d7213 */ /* 0x000fe20000000000 */
[C---:B------:R-:W-:Y:S01]  /*b470*/  FFMA.FTZ R20, R153.reuse, -UR12, R20 ;  /* 0x8000000c99147c23 */ /* 0x040fe20008010014 */
[----:B------:R-:W-:Y:S01]  /*b480*/  IABS R132, R132 ;  /* 0x0000008400847213 */ /* 0x000fe20000000000 */
[----:B------:R-:W-:Y:S01]  /*b490*/  FFMA.FTZ R34, R153, -UR12, R34 ;  /* 0x8000000c99227c23 */ /* 0x000fe20008010022 */
[----:B------:R-:W-:Y:S01]  /*b4a0*/  I2FP.F32.S32 R157, R157 ;  /* 0x0000009d009d7245 */ /* 0x000fe20000201400 */
[C---:B------:R-:W-:Y:S01]  /*b4b0*/  VIADD R153, R171.reuse, 0xffffffe7 ;  /* 0xffffffe7ab997836 */ /* 0x040fe20000000000 */
[----:B------:R-:W-:Y:S01]  /*b4c0*/  I2FP.F32.S32 R132, R132 ;  /* 0x0000008400847245 */ /* 0x000fe20000201400 */
[C---:B------:R-:W-:Y:S01]  /*b4d0*/  FFMA.FTZ R16, R160.reuse, -UR12, R16 ;  /* 0x8000000ca0107c23 */ /* 0x040fe20008010010 */
[----:B------:R-:W-:Y:S01]  /*b4e0*/  IABS R139, R139 ;  /* 0x0000008b008b7213 */ /* 0x000fe20000000000 */
[----:B------:R-:W-:Y:S01]  /*b4f0*/  FFMA.FTZ R22, R160, -UR12, R22 ;  /* 0x8000000ca0167c23 */ /* 0x000fe20008010016 */
[----:B------:R-:W-:Y:S01]  /*b500*/  IABS R164, R153 ;  /* 0x0000009900a47213 */ /* 0x000fe20000000000 */
[----:B------:R-:W-:Y:S01]  /*b510*/  VIADD R160, R171, 0x30 ;  /* 0x00000030aba07836 */ /* 0x000fe20000000000 */
[----:B------:R-:W-:Y:S01]  /*b520*/  IABS R173, R173 ;  /* 0x000000ad00ad7213 */ /* 0x000fe20000000000 */
[----:B------:R-:W2:Y:S01]  /*b530*/  LDSM.16.M88.4 R152, [R0+0x5800] ;  /* 0x005800000098783b */ /* 0x000ea20000000200 */
[----:B------:R-:W-:Y:S01]  /*b540*/  I2FP.F32.S32 R139, R139 ;  /* 0x0000008b008b7245 */ /* 0x000fe20000201400 */
[----:B------:R-:W-:Y:S04]  /*b550*/  DEPBAR.LE SB0, 0x0 ;  /* 0x000080000000791a */ /* 0x000fe80000000000 */
[----:B------:R-:W-:Y:S01]  /*b560*/  IABS R160, R160 ;  /* 0x000000a000a07213 */ /* 0x000fe20000000000 */
[-C--:B-1----:R-:W-:Y:S01]  /*b570*/  HMMA.16816.F32.BF16 R36, R140, R144.reuse, R36 ;  /* 0x000000908c24723c */ /* 0x082fe20000041824 */
[----:B------:R-:W-:Y:S04]  /*b580*/  BAR.SYNC.DEFER_BLOCKING 0x0 ;  /* 0x0000000000007b1d */ /* 0x000fe80000010000 */
[----:B------:R-:W-:Y:S01]  /*b590*/  I2FP.F32.S32 R160, R160 ;  /* 0x000000a000a07245 */ /* 0x000fe20000201400 */
[----:B------:R-:W-:Y:S01]  /*b5a0*/  FFMA.FTZ R11, R157, -UR12, R11 ;  /* 0x8000000c9d0b7c23 */ /* 0x000fe2000801000b */
[----:B------:R-:W-:Y:S01]  /*b5b0*/  I2FP.F32.S32 R173, R173 ;  /* 0x000000ad00ad7245 */ /* 0x000fe20000201400 */
[C---:B------:R-:W-:Y:S04]  /*b5c0*/  HMMA.16816.F32.BF16 R40, R148.reuse, R144, R40 ;  /* 0x000000909428723c */ /* 0x040fe80000041828 */
[C---:B------:R-:W-:Y:S02]  /*b5d0*/  VIADD R145, R171.reuse, 0x28 ;  /* 0x00000028ab917836 */ /* 0x040fe40000000000 */
[C---:B------:R-:W-:Y:S01]  /*b5e0*/  FFMA.FTZ R13, R132.reuse, -UR12, R13 ;  /* 0x8000000c840d7c23 */ /* 0x040fe2000801000d */
[C---:B------:R-:W-:Y:S02]  /*b5f0*/  VIADD R157, R171.reuse, 0xfffffff7 ;  /* 0xfffffff7ab9d7836 */ /* 0x040fe40000000000 */
[----:B------:R-:W-:Y:S01]  /*b600*/  FFMA.FTZ R27, R132, -UR12, R27 ;  /* 0x8000000c841b7c23 */ /* 0x000fe2000801001b */
[-C--:B------:R-:W-:Y:S03]  /*b610*/  HMMA.16816.F32.BF16 R44, R148, R146.reuse, R44 ;  /* 0x00000092942c723c */ /* 0x080fe6000004182c */
[----:B------:R-:W-:Y:S01]  /*b620*/  IABS R145, R145 ;  /* 0x0000009100917213 */ /* 0x000fe20000000000 */
[----:B------:R-:W-:Y:S01]  /*b630*/  VIADD R132, R171, 0x27 ;  /* 0x00000027ab847836 */ /* 0x000fe20000000000 */
[----:B------:R-:W-:Y:S01]  /*b640*/  IABS R157, R157 ;  /* 0x0000009d009d7213 */ /* 0x000fe20000000000 */
[C---:B------:R-:W-:Y:S01]  /*b650*/  FFMA.FTZ R24, R160.reuse, -UR12, R24 ;  /* 0x8000000ca0187c23 */ /* 0x040fe20008010018 */
[----:B------:R-:W-:Y:S01]  /*b660*/  I2FP.F32.S32 R145, R145 ;  /* 0x0000009100917245 */ /* 0x000fe20000201400 */
[C---:B------:R-:W-:Y:S04]  /*b670*/  HMMA.16816.F32.BF16 R48, R140.reuse, R146, R48 ;  /* 0x000000928c30723c */ /* 0x040fe80000041830 */
[----:B------:R-:W-:Y:S01]  /*b680*/  I2FP.F32.S32 R157, R157 ;  /* 0x0000009d009d7245 */ /* 0x000fe20000201400 */
[----:B------:R-:W-:Y:S01]  /*b690*/  FFMA.FTZ R30, R160, -UR12, R30 ;  /* 0x8000000ca01e7c23 */ /* 0x000fe2000801001e */
[----:B------:R-:W-:Y:S01]  /*b6a0*/  IABS R160, R132 ;  /* 0x0000008400a07213 */ /* 0x000fe20000000000 */
[C---:B------:R-:W-:Y:S01]  /*b6b0*/  FFMA.FTZ R28, R145.reuse, -UR12, R28 ;  /* 0x8000000c911c7c23 */ /* 0x040fe2000801001c */
[----:B------:R-:W-:Y:S01]  /*b6c0*/  FFMA.FTZ R42, R145, -UR12, R42 ;  /* 0x8000000c912a7c23 */ /* 0x000fe2000801002a */
[-C--:B--2---:R-:W-:Y:S03]  /*b6d0*/  HMMA.16816.F32.BF16 R52, R140, R152.reuse, R52 ;  /* 0x000000988c34723c */ /* 0x084fe60000041834 */
[----:B------:R-:W-:Y:S01]  /*b6e0*/  I2FP.F32.S32 R0, R160 ;  /* 0x000000a000007245 */ /* 0x000fe20000201400 */
[C---:B------:R-:W-:Y:S01]  /*b6f0*/  FFMA.FTZ R17, R157.reuse, -UR12, R17 ;  /* 0x8000000c9d117c23 */ /* 0x040fe20008010011 */
[----:B------:R-:W-:Y:S01]  /*b700*/  I2FP.F32.S32 R160, R164 ;  /* 0x000000a400a07245 */ /* 0x000fe20000201400 */
[----:B------:R-:W-:Y:S01]  /*b710*/  FFMA.FTZ R23, R157, -UR12, R23 ;  /* 0x8000000c9d177c23 */ /* 0x000fe20008010017 */
[C---:B------:R-:W-:Y:S01]  /*b720*/  VIADD R145, R171.reuse, 0x1f ;  /* 0x0000001fab917836 */ /* 0x040fe20000000000 */
[C---:B------:R-:W-:Y:S04]  /*b730*/  HMMA.16816.F32.BF16 R56, R148.reuse, R152, R56 ;  /* 0x000000989438723c */ /* 0x040fe80000041838 */
[----:B------:R-:W-:Y:S01]  /*b740*/  IABS R146, R145 ;  /* 0x0000009100927213 */ /* 0x000fe20000000000 */
[C---:B------:R-:W-:Y:S02]  /*b750*/  VIADD R157, R171.reuse, 0xffffffe8 ;  /* 0xffffffe8ab9d7836 */ /* 0x040fe40000000000 */
[C---:B------:R-:W-:Y:S01]  /*b760*/  FFMA.FTZ R33, R160.reuse, -UR12, R33 ;  /* 0x8000000ca0217c23 */ /* 0x040fe20008010021 */
[----:B------:R-:W-:Y:S01]  /*b770*/  FFMA.FTZ R39, R160, -UR12, R39 ;  /* 0x8000000ca0277c23 */ /* 0x000fe20008010027 */
[----:B------:R-:W-:Y:S01]  /*b780*/  I2FP.F32.S32 R146, R146 ;  /* 0x0000009200927245 */ /* 0x000fe20000201400 */
[C---:B------:R-:W-:Y:S01]  /*b790*/  VIADD R160, R171.reuse, 0x20 ;  /* 0x00000020aba07836 */ /* 0x040fe20000000000 */
[----:B------:R-:W-:Y:S01]  /*b7a0*/  IABS R157, R157 ;  /* 0x0000009d009d7213 */ /* 0x000fe20000000000 */
[----:B------:R-:W-:Y:S01]  /*b7b0*/  VIADD R145, R171, 0x18 ;  /* 0x00000018ab917836 */ /* 0x000fe20000000000 */
[-C--:B------:R-:W-:Y:S03]  /*b7c0*/  HMMA.16816.F32.BF16 R60, R148, R154.reuse, R60 ;  /* 0x0000009a943c723c */ /* 0x080fe6000004183c */
[----:B------:R-:W-:Y:S01]  /*b7d0*/  I2FP.F32.S32 R157, R157 ;  /* 0x0000009d009d7245 */ /* 0x000fe20000201400 */
[C---:B------:R-:W-:Y:S01]  /*b7e0*/  FFMA.FTZ R41, R146.reuse, -UR12, R41 ;  /* 0x8000000c92297c23 */ /* 0x040fe20008010029 */
[----:B------:R-:W-:Y:S01]  /*b7f0*/  IABS R147, R160 ;  /* 0x000000a000937213 */ /* 0x000fe20000000000 */
[----:B------:R-:W-:Y:S01]  /*b800*/  FFMA.FTZ R47, R146, -UR12, R47 ;  /* 0x8000000c922f7c23 */ /* 0x000fe2000801002f */
[----:B------:R-:W-:Y:S01]  /*b810*/  IABS R145, R145 ;  /* 0x0000009100917213 */ /* 0x000fe20000000000 */
[C---:B------:R-:W-:Y:S01]  /*b820*/  FFMA.FTZ R32, R157.reuse, -UR12, R32 ;  /* 0x8000000c9d207c23 */ /* 0x040fe20008010020 */
[----:B------:R-:W-:Y:S01]  /*b830*/  I2FP.F32.S32 R147, R147 ;  /* 0x0000009300937245 */ /* 0x000fe20000201400 */
[----:B------:R-:W-:Y:S01]  /*b840*/  FFMA.FTZ R38, R157, -UR12, R38 ;  /* 0x8000000c9d267c23 */ /* 0x000fe20008010026 */
[----:B------:R-:W-:Y:S01]  /*b850*/  I2FP.F32.S32 R145, R145 ;  /* 0x0000009100917245 */ /* 0x000fe20000201400 */
[C---:B------:R-:W-:Y:S01]  /*b860*/  VIADD R146, R171.reuse, 0xffffffd7 ;  /* 0xffffffd7ab927836 */ /* 0x040fe20000000000 */
[----:B------:R-:W-:Y:S04]  /*b870*/  HMMA.16816.F32.BF16 R64, R140, R154, R64 ;  /* 0x0000009a8c40723c */ /* 0x000fe80000041840 */
[----:B------:R-:W-:Y:S01]  /*b880*/  IABS R146, R146 ;  /* 0x0000009200927213 */ /* 0x000fe20000000000 */
[----:B------:R-:W-:Y:S02]  /*b890*/  VIADD R157, R171, 0xffffffe0 ;  /* 0xffffffe0ab9d7836 */ /* 0x000fe40000000000 */
[C---:B------:R-:W-:Y:S01]  /*b8a0*/  FFMA.FTZ R40, R147.reuse, -UR12, R40 ;  /* 0x8000000c93287c23 */ /* 0x040fe20008010028 */
[----:B------:R-:W-:Y:S01]  /*b8b0*/  FFMA.FTZ R46, R147, -UR12, R46 ;  /* 0x8000000c932e7c23 */ /* 0x000fe2000801002e */
[----:B------:R-:W-:Y:S01]  /*b8c0*/  I2FP.F32.S32 R146, R146 ;  /* 0x0000009200927245 */ /* 0x000fe20000201400 */
[----:B------:R-:W-:Y:S01]  /*b8d0*/  VIADD R147, R171, 0xffffffd8 ;  /* 0xffffffd8ab937836 */ /* 0x000fe20000000000 */
[----:B------:R-:W-:Y:S01]  /*b8e0*/  IABS R157, R157 ;  /* 0x0000009d009d7213 */ /* 0x000fe20000000000 */
[C---:B------:R-:W-:Y:S01]  /*b8f0*/  FFMA.FTZ R44, R145.reuse, -UR12, R44 ;  /* 0x8000000c912c7c23 */ /* 0x040fe2000801002c */
[----:B------:R-:W-:Y:S01]  /*b900*/  FFMA.FTZ R58, R145, -UR12, R58 ;  /* 0x8000000c913a7c23 */ /* 0x000fe2000801003a */
        /* <DEDUP_REMOVED lines=8> */
[C---:B------:R-:W-:Y:S01]  /*b990*/  FFMA.FTZ R36, R157.reuse, -UR12, R36 ;  /* 0x8000000c9d247c23 */ /* 0x040fe20008010024 */
[----:B------:R-:W-:Y:S01]  /*b9a0*/  IABS R160, R160 ;  /* 0x000000a000a07213 */ /* 0x000fe20000000000 */
[----:B------:R-:W-:Y:S01]  /*b9b0*/  FFMA.FTZ R50, R157, -UR12, R50 ;  /* 0x8000000c9d327c23 */ /* 0x000fe20008010032 */
[C---:B------:R-:W-:Y:S02]  /*b9c0*/  VIADD R146, R171.reuse, 0x10 ;  /* 0x00000010ab927836 */ /* 0x040fe40000000000 */
[C---:B------:R-:W-:Y:S01]  /*b9d0*/  FFMA.FTZ R29, R0.reuse, -UR12, R29 ;  /* 0x8000000c001d7c23 */ /* 0x040fe2000801001d */
[C---:B------:R-:W-:Y:S02]  /*b9e0*/  VIADD R132, R171.reuse, 0xffffffdf ;  /* 0xffffffdfab847836 */ /* 0x040fe40000000000 */
[----:B------:R-:W-:Y:S01]  /*b9f0*/  FFMA.FTZ R43, R0, -UR12, R43 ;  /* 0x8000000c002b7c23 */ /* 0x000fe2000801002b */
[----:B------:R-:W-:Y:S02]  /*ba00*/  VIADD R147, R171, 0xffffffd0 ;  /* 0xffffffd0ab937836 */ /* 0x000fe40000000000 */
[----:B------:R-:W-:Y:S01]  /*ba10*/  FFMA.FTZ R48, R153, -UR12, R48 ;  /* 0x8000000c99307c23 */ /* 0x000fe20008010030 */
[C---:B------:R-:W-:Y:S01]  /*ba20*/  VIADD R157, R171.reuse, 0xffffffcf ;  /* 0xffffffcfab9d7836 */ /* 0x040fe20000000000 */
[----:B------:R-:W-:Y:S01]  /*ba30*/  IABS R132, R132 ;  /* 0x0000008400847213 */ /* 0x000fe20000000000 */
[C---:B------:R-:W-:Y:S01]  /*ba40*/  VIADD R154, R171.reuse, 0xffffffc8 ;  /* 0xffffffc8ab9a7836 */ /* 0x040fe20000000000 */
[----:B------:R-:W-:Y:S01]  /*ba50*/  IABS R147, R147 ;  /* 0x0000009300937213 */ /* 0x000fe20000000000 */
[----:B------:R-:W-:Y:S01]  /*ba60*/  VIADD R171, R171, 0xffffffc7 ;  /* 0xffffffc7abab7836 */ /* 0x000fe20000000000 */
[----:B------:R-:W-:Y:S01]  /*ba70*/  I2FP.F32.S32 R132, R132 ;  /* 0x0000008400847245 */ /* 0x000fe20000201400 */
[----:B------:R-:W-:Y:S01]  /*ba80*/  IMAD.MOV.U32 R155, RZ, RZ, R145 ;  /* 0x000000ffff9b7224 */ /* 0x000fe200078e0091 */
[----:B------:R-:W-:Y:S01]  /*ba90*/  IABS R157, R157 ;  /* 0x0000009d009d7213 */ /* 0x000fe20000000000 */
[----:B------:R-:W-:Y:S01]  /*baa0*/  FFMA.FTZ R54, R153, -UR12, R54 ;  /* 0x8000000c99367c23 */ /* 0x000fe20008010036 */
[----:B------:R-:W-:Y:S01]  /*bab0*/  IABS R153, R146 ;  /* 0x0000009200997213 */ /* 0x000fe20000000000 */
[----:B------:R-:W-:Y:S01]  /*bac0*/  IMAD.MOV.U32 R0, RZ, RZ, R160 ;  /* 0x000000ffff007224 */ /* 0x000fe200078e00a0 */
[----:B------:R-:W-:Y:S01]  /*bad0*/  IABS R146, R154 ;  /* 0x0000009a00927213 */ /* 0x000fe20000000000 */
[C---:B------:R-:W-:Y:S01]  /*bae0*/  FFMA.FTZ R6, R139.reuse, -UR12, R6 ;  /* 0x8000000c8b067c23 */ /* 0x040fe20008010006 */
[----:B------:R-:W-:Y:S01]  /*baf0*/  IABS R154, R171 ;  /* 0x000000ab009a7213 */ /* 0x000fe20000000000 */
[----:B------:R-:W-:Y:S01]  /*bb00*/  FFMA.FTZ R60, R139, -UR12, R60 ;  /* 0x8000000c8b3c7c23 */ /* 0x000fe2000801003c */
[----:B------:R-:W-:Y:S01]  /*bb10*/  I2FP.F32.S32 R171, R155 ;  /* 0x0000009b00ab7245 */ /* 0x000fe20000201400 */
[C---:B------:R-:W-:Y:S01]  /*bb20*/  FFMA.FTZ R7, R173.reuse, -UR12, R7 ;  /* 0x8000000cad077c23 */ /* 0x040fe20008010007 */
[----:B------:R-:W-:Y:S01]  /*bb30*/  I2FP.F32.S32 R0, R0 ;  /* 0x0000000000007245 */ /* 0x000fe20000201400 */
[----:B------:R-:W-:Y:S01]  /*bb40*/  FFMA.FTZ R61, R173, -UR12, R61 ;  /* 0x8000000cad3d7c23 */ /* 0x000fe2000801003d */
[----:B------:R-:W-:Y:S01]  /*bb50*/  I2FP.F32.S32 R139, R146 ;  /* 0x00000092008b7245 */ /* 0x000fe20000201400 */
[----:B------:R-:W-:Y:S01]  /*bb60*/  FFMA.FTZ R57, R171, -UR12, R57 ;  /* 0x8000000cab397c23 */ /* 0x000fe20008010039 */
[----:B------:R-:W-:Y:S01]  /*bb70*/  FMNMX3.FTZ R173, R137, R10, R11, !PT ;  /* 0x0000000a89ad7276 */ /* 0x000fe2000781000b */
[----:B------:R-:W-:Y:S01]  /*bb80*/  FFMA.FTZ R63, R171, -UR12, R63 ;  /* 0x8000000cab3f7c23 */ /* 0x000fe2000801003f */
[----:B------:R-:W-:Y:S01]  /*bb90*/  FMNMX3.FTZ R171, R133, R4, R5, !PT ;  /* 0x0000000485ab7276 */ /* 0x000fe20007810005 */
[C---:B------:R-:W-:Y:S01]  /*bba0*/  FFMA.FTZ R45, R0.reuse, -UR12, R45 ;  /* 0x8000000c002d7c23 */ /* 0x040fe2000801002d */
[----:B------:R-:W-:Y:S01]  /*bbb0*/  FMNMX3.FTZ R173, R173, R14, R15, !PT ;  /* 0x0000000eadad7276 */ /* 0x000fe2000781000f */
[----:B------:R-:W-:Y:S01]  /*bbc0*/  FFMA.FTZ R59, R0, -UR12, R59 ;  /* 0x8000000c003b7c23 */ /* 0x000fe2000801003b */
[----:B------:R-:W-:Y:S01]  /*bbd0*/  I2FP.F32.S32 R0, R154 ;  /* 0x0000009a00007245 */ /* 0x000fe20000201400 */
[----:B------:R-:W-:Y:S01]  /*bbe0*/  FFMA.FTZ R64, R139, -UR12, R64 ;  /* 0x8000000c8b407c23 */ /* 0x000fe20008010040 */
[----:B------:R-:W-:Y:S01]  /*bbf0*/  FMNMX3.FTZ R171, R171, R16, R17, !PT ;  /* 0x00000010abab7276 */ /* 0x000fe20007810011 */
[----:B------:R-:W-:Y:S01]  /*bc00*/  FFMA.FTZ R37, R132, -UR12, R37 ;  /* 0x8000000c84257c23 */ /* 0x000fe20008010025 */
[----:B------:R-:W-:Y:S01]  /*bc10*/  FMNMX3.FTZ R139, R134, R6, R7, !PT ;  /* 0x00000006868b7276 */ /* 0x000fe20007810007 */
[----:B------:R-:W-:Y:S01]  /*bc20*/  FFMA.FTZ R65, R0, -UR12, R65 ;  /* 0x8000000c00417c23 */ /* 0x000fe20008010041 */
[----:B------:R-:W-:Y:S01]  /*bc30*/  FMNMX3.FTZ R0, R135, R8, R9, !PT ;  /* 0x0000000887007276 */ /* 0x000fe20007810009 */
[----:B------:R-:W-:Y:S01]  /*bc40*/  FFMA.FTZ R51, R132, -UR12, R51 ;  /* 0x8000000c84337c23 */ /* 0x000fe20008010033 */
[----:B------:R-:W-:Y:S01]  /*bc50*/  FMNMX3.FTZ R171, R171, R20, R21, !PT ;  /* 0x00000014abab7276 */ /* 0x000fe20007810015 */
[----:B------:R-:W-:Y:S01]  /*bc60*/  IMAD.MOV.U32 R132, RZ, RZ, R157 ;  /* 0x000000ffff847224 */ /* 0x000fe200078e009d */
[----:B------:R-:W-:Y:S02]  /*bc70*/  FMNMX3.FTZ R0, R0, R12, R13, !PT ;  /* 0x0000000c00007276 */ /* 0x000fe4000781000d */
[----:B------:R-:W-:Y:S02]  /*bc80*/  FMNMX3.FTZ R139, R139, R18, R19, !PT ;  /* 0x000000128b8b7276 */ /* 0x000fe40007810013 */
[----:B------:R-:W-:Y:S02]  /*bc90*/  FMNMX3.FTZ R171, R171, R32, R33, !PT ;  /* 0x00000020abab7276 */ /* 0x000fe40007810021 */
[----:B------:R-:W-:Y:S02]  /*bca0*/  I2FP.F32.S32 R147, R147 ;  /* 0x0000009300937245 */ /* 0x000fe40000201400 */
[----:B------:R-:W-:Y:S02]  /*bcb0*/  I2FP.F32.S32 R132, R132 ;  /* 0x0000008400847245 */ /* 0x000fe40000201400 */
[----:B------:R-:W-:Y:S01]  /*bcc0*/  FMNMX3.FTZ R0, R0, R24, R25, !PT ;  /* 0x0000001800007276 */ /* 0x000fe20007810019 */
[----:B------:R-:W-:Y:S01]  /*bcd0*/  FFMA.FTZ R52, R147, -UR12, R52 ;  /* 0x8000000c93347c23 */ /* 0x000fe20008010034 */
[----:B------:R-:W-:Y:S01]  /*bce0*/  FMNMX3.FTZ R173, R173, R26, R27, !PT ;  /* 0x0000001aadad7276 */ /* 0x000fe2000781001b */
[C---:B------:R-:W-:Y:S01]  /*bcf0*/  FFMA.FTZ R53, R132.reuse, -UR12, R53 ;  /* 0x8000000c84357c23 */ /* 0x040fe20008010035 */
[----:B------:R-:W-:Y:S01]  /*bd00*/  FMNMX3.FTZ R139, R139, R22, R23, !PT ;  /* 0x000000168b8b7276 */ /* 0x000fe20007810017 */
[----:B------:R-:W-:Y:S01]  /*bd10*/  FFMA.FTZ R66, R147, -UR12, R66 ;  /* 0x8000000c93427c23 */ /* 0x000fe20008010042 */
[----:B------:R-:W-:Y:S01]  /*bd20*/  FMNMX3.FTZ R171, R171, R36, R37, !PT ;  /* 0x00000024abab7276 */ /* 0x000fe20007810025 */
[----:B------:R-:W-:Y:S01]  /*bd30*/  FFMA.FTZ R67, R132, -UR12, R67 ;  /* 0x8000000c84437c23 */ /* 0x000fe20008010043 */
[----:B------:R-:W-:Y:S02]  /*bd40*/  FMNMX3.FTZ R0, R0, R28, R29, !PT ;  /* 0x0000001c00007276 */ /* 0x000fe4000781001d */
[----:B------:R-:W-:Y:S02]  /*bd50*/  FMNMX3.FTZ R173, R173, R30, R31, !PT ;  /* 0x0000001eadad7276 */ /* 0x000fe4000781001f */
[----:B------:R-:W-:Y:S02]  /*bd60*/  FMNMX3.FTZ R139, R139, R34, R35, !PT ;  /* 0x000000228b8b7276 */ /* 0x000fe40007810023 */
[----:B------:R-:W-:Y:S02]  /*bd70*/  FMNMX3.FTZ R171, R171, R48, R49, !PT ;  /* 0x00000030abab7276 */ /* 0x000fe40007810031 */
[----:B------:R-:W-:Y:S02]  /*bd80*/  I2FP.F32.S32 R145, R153 ;  /* 0x0000009900917245 */ /* 0x000fe40000201400 */
[----:B------:R-:W-:Y:S02]  /*bd90*/  FMNMX3.FTZ R0, R0, R40, R41, !PT ;  /* 0x0000002800007276 */ /* 0x000fe40007810029 */
        /* <DEDUP_REMOVED lines=8> */
[----:B------:R-:W-:Y:S01]  /*be20*/  FMNMX3.FTZ R171, R171, R64, R65, !PT ;  /* 0x00000040abab7276 */ /* 0x000fe20007810041 */
[----:B------:R-:W-:Y:S06]  /*be30*/  BRA.U.ANY UP0, `(.L_x_1911) ;  /* 0xffffffe100887547 */ /* 0x000fec000b93ffff */
.L_x_1910:
[----:B------:R-:W-:Y:S01]  /*be40*/  FMNMX3.FTZ R139, R139, R54, R55, !PT ;  /* 0x000000368b8b7276 */ /* 0x000fe20007810037 */
[----:B------:R-:W-:Y:S01]  /*be50*/  STL [R1+0xc4], R242 ;  /* 0x0000c4f201007387 */ /* 0x000fe20000100800 */
[----:B------:R-:W-:Y:S01]  /*be60*/  FMNMX3.FTZ R0, R0, R56, R57, !PT ;  /* 0x0000003800007276 */ /* 0x000fe20007810039 */
[----:B-1----:R-:W-:Y:S01]  /*be70*/  IMAD.WIDE.U32 R146, R169, -0x326172a9, RZ ;  /* 0xcd9e8d57a9927825 */ /* 0x002fe200078e00ff */
[----:B------:R-:W-:Y:S01]  /*be80*/  FMNMX3.FTZ R136, R139, R66, R67, !PT ;  /* 0x000000428b887276 */ /* 0x000fe20007810043 */
[----:B------:R1:W-:Y:S01]  /*be90*/  STL [R1+0xc0], R243 ;  /* 0x0000c0f301007387 */ /* 0x0003e20000100800 */
[----:B------:R-:W-:Y:S01]  /*bea0*/  FMNMX3.FTZ R141, R0, R60, R61, !PT ;  /* 0x0000003c008d7276 */ /* 0x000fe2000781003d */
[----:B------:R-:W-:Y:S01]  /*beb0*/  IMAD.WIDE.U32 R142, R179, -0x326172a9, RZ ;  /* 0xcd9e8d57b38e7825 */ /* 0x000fe200078e00ff */
[----:B------:R-:W-:Y:S01]  /*bec0*/  FMNMX3.FTZ R173, R173, R58, R59, !PT ;  /* 0x0000003aadad7276 */ /* 0x000fe2000781003b */
[----:B------:R-:W2:Y:S01]  /*bed0*/  SHFL.BFLY PT, R132, R171, 0x2, 0x1f ;  /* 0x0c401f00ab847f89 */ /* 0x000ea200000e0000 */
[----:B------:R-:W-:Y:S01]  /*bee0*/  PRMT R191, R146, 0x7773, RZ ;  /* 0x0000777392bf7816 */ /* 0x000fe200000000ff */
[----:B------:R-:W-:Y:S01]  /*bef0*/  IMAD.WIDE.U32 R150, R165, -0x2daee0ad, RZ ;  /* 0xd2511f53a5967825 */ /* 0x000fe200078e00ff */
[----:B------:R-:W-:Y:S05]  /*bf00*/  LOP3.LUT R144, R166, UR10, R143, 0x96, !PT ;  /* 0x0000000aa6907c12 */ /* 0x000fea000f8e968f */
[----:B------:R-:W-:Y:S01]  /*bf10*/  STL.64 [R1+0xb8], R244 ;  /* 0x0000b8f401007387 */ /* 0x000fe20000100a00 */
[----:B------:R-:W-:Y:S01]  /*bf20*/  LOP3.LUT R179, R142, UR9, R147, 0x96, !PT ;  /* 0x000000098eb37c12 */ /* 0x000fe2000f8e9693 */
[----:B------:R-:W-:Y:S01]  /*bf30*/  UIADD3 UR16, UPT, UPT, UR35, 0x646e171e, URZ ;  /* 0x646e171e23107890 */ /* 0x000fe2000fffe0ff */
[----:B------:R-:W-:Y:S01]  /*bf40*/  LOP3.LUT R152, R182, UR21, R151, 0x96, !PT ;  /* 0x00000015b6987c12 */ /* 0x000fe2000f8e9697 */
[----:B------:R-:W-:Y:S01]  /*bf50*/  IMAD.WIDE.U32 R142, R138, -0x2daee0ad, RZ ;  /* 0xd2511f538a8e7825 */ /* 0x000fe200078e00ff */
[----:B------:R-:W-:Y:S01]  /*bf60*/  FMNMX3.FTZ R139, R173, R62, R63, !PT ;  /* 0x0000003ead8b7276 */ /* 0x000fe2000781003f */
[----:B------:R-:W3:Y:S01]  /*bf70*/  SHFL.BFLY PT, R3, R136, 0x2, 0x1f ;  /* 0x0c401f0088037f89 */ /* 0x000ee200000e0000 */
[----:B------:R-:W-:Y:S01]  /*bf80*/  PRMT R151, R146, 0x7772, RZ ;  /* 0x0000777292977816 */ /* 0x000fe200000000ff */
[----:B------:R-:W-:Y:S01]  /*bf90*/  IMAD.WIDE.U32 R148, R170, -0x326172a9, RZ ;  /* 0xcd9e8d57aa947825 */ /* 0x000fe200078e00ff */
[----:B------:R-:W-:Y:S05]  /*bfa0*/  LOP3.LUT R183, R162, UR16, R143, 0x96, !PT ;  /* 0x00000010a2b77c12 */ /* 0x000fea000f8e968f */
[----:B------:R-:W4:Y:S01]  /*bfb0*/  SHFL.BFLY PT, R2, R141, 0x2, 0x1f ;  /* 0x0c401f008d027f89 */ /* 0x000f2200000e0000 */
[----:B------:R-:W-:Y:S01]  /*bfc0*/  PRMT R165, R142, 0x7771, RZ ;  /* 0x000077718ea57816 */ /* 0x000fe200000000ff */
[----:B------:R-:W-:Y:S01]  /*bfd0*/  IMAD.MOV.U32 R185, RZ, RZ, R156 ;  /* 0x000000ffffb97224 */ /* 0x000fe200078e009c */
[----:B------:R-:W-:Y:S05]  /*bfe0*/  LOP3.LUT R166, R183, 0xffff, RZ, 0xc0, !PT ;  /* 0x0000ffffb7a67812 */ /* 0x000fea00078ec0ff */
[----:B------:R-:W-:Y:S01]  /*bff0*/  STL [R1+0xb4], R230 ;  /* 0x0000b4e601007387 */ /* 0x000fe20000100800 */
[----:B------:R-:W-:Y:S01]  /*c000*/  PRMT R155, R148, 0x7771, RZ ;  /* 0x00007771949b7816 */ /* 0x000fe200000000ff */
[----:B------:R-:W-:Y:S01]  /*c010*/  IMAD.WIDE.U32 R144, R144, -0x2daee0ad, RZ ;  /* 0xd2511f5390907825 */ /* 0x000fe200078e00ff */
[----:B------:R-:W-:Y:S01]  /*c020*/  SHF.R.U32.HI R166, RZ, 0x8, R166 ;  /* 0x00000008ffa67819 */ /* 0x000fe200000116a6 */
[----:B------:R-:W-:Y:S01]  /*c030*/  STL [R1+0xb0], R197 ;  /* 0x0000b0c501007387 */ /* 0x000fe20000100800 */
[C---:B------:R-:W-:Y:S01]  /*c040*/  PRMT R170, R142.reuse, 0x7772, RZ ;  /* 0x000077728eaa7816 */ /* 0x040fe200000000ff */
[----:B-1----:R-:W-:Y:S01]  /*c050*/  IMAD.MOV.U32 R243, RZ, RZ, R146 ;  /* 0x000000fffff37224 */ /* 0x002fe200078e0092 */
[----:B--2---:R-:W-:Y:S01]  /*c060*/  FMNMX.FTZ R132, R171, R132, !PT ;  /* 0x00000084ab847209 */ /* 0x004fe20007810000 */
[----:B------:R-:W-:Y:S01]  /*c070*/  STL [R1+0xac], R252 ;  /* 0x0000acfc01007387 */ /* 0x000fe20000100800 */
[----:B------:R-:W-:Y:S01]  /*c080*/  PRMT R169, R142, 0x7773, RZ ;  /* 0x000077738ea97816 */ /* 0x000fe200000000ff */
[----:B------:R-:W-:Y:S01]  /*c090*/  IMAD.MOV.U32 R154, RZ, RZ, R148 ;  /* 0x000000ffff9a7224 */ /* 0x000fe200078e0094 */
[C---:B------:R-:W-:Y:S01]  /*c0a0*/  PRMT R164, R144.reuse, 0x7771, RZ ;  /* 0x0000777190a47816 */ /* 0x040fe200000000ff */
[----:B------:R-:W-:Y:S01]  /*c0b0*/  STL [R1+0xa8], R251 ;  /* 0x0000a8fb01007387 */ /* 0x000fe20000100800 */
[----:B------:R-:W-:Y:S01]  /*c0c0*/  PRMT R168, R144, 0x7772, RZ ;  /* 0x0000777290a87816 */ /* 0x000fe200000000ff */
[----:B------:R-:W-:Y:S01]  /*c0d0*/  IMAD.MOV.U32 R182, RZ, RZ, R142 ;  /* 0x000000ffffb67224 */ /* 0x000fe200078e008e */
[----:B------:R-:W-:Y:S01]  /*c0e0*/  LOP3.LUT R142, R166, 0xffff, RZ, 0xc0, !PT ;  /* 0x0000ffffa68e7812 */ /* 0x000fe200078ec0ff */
[----:B------:R-:W-:Y:S01]  /*c0f0*/  STL [R1+0xa4], R199 ;  /* 0x0000a4c701007387 */ /* 0x000fe20000100800 */
[----:B---3--:R-:W-:Y:S01]  /*c100*/  FMNMX.FTZ R136, R136, R3, !PT ;  /* 0x0000000388887209 */ /* 0x008fe20007810000 */
[----:B------:R-:W-:Y:S01]  /*c110*/  IMAD.MOV.U32 R172, RZ, RZ, R144 ;  /* 0x000000ffffac7224 */ /* 0x000fe200078e0090 */
[----:B------:R-:W-:Y:S01]  /*c120*/  PRMT R163, R144, 0x7773, RZ ;  /* 0x0000777390a37816 */ /* 0x000fe200000000ff */
[----:B------:R1:W-:Y:S01]  /*c130*/  STL [R1+0xa0], R198 ;  /* 0x0000a0c601007387 */ /* 0x0003e20000100800 */
[----:B----4-:R-:W-:Y:S01]  /*c140*/  FMNMX.FTZ R141, R141, R2, !PT ;  /* 0x000000028d8d7209 */ /* 0x010fe20007810000 */
[----:B------:R-:W-:Y:S01]  /*c150*/  IMAD.WIDE.U32 R160, R161, -0x2daee0ad, RZ ;  /* 0xd2511f53a1a07825 */ /* 0x000fe200078e00ff */
[----:B------:R-:W-:Y:S01]  /*c160*/  ISETP.LE.U32.AND P5, PT, R142, UR8, PT ;  /* 0x000000088e007c0c */ /* 0x000fe2000bfa3070 */
[----:B------:R-:W2:Y:S01]  /*c170*/  SHFL.BFLY PT, R143, R132, 0x1, 0x1f ;  /* 0x0c201f00848f7f89 */ /* 0x000ea200000e0000 */
[----:B------:R-:W-:Y:S01]  /*c180*/  LOP3.LUT R158, R158, UR9, R149, 0x96, !PT ;  /* 0x000000099e9e7c12 */ /* 0x000fe2000f8e9695 */
[----:B------:R-:W-:Y:S01]  /*c190*/  UISETP.GT.AND UP0, UPT, UR24, URZ, UPT ;  /* 0x000000ff1800728c */ /* 0x000fe2000bf04270 */
[----:B------:R-:W-:Y:S05]  /*c1a0*/  LOP3.LUT R174, R174, UR16, R145, 0x96, !PT ;  /* 0x00000010aeae7c12 */ /* 0x000fea000f8e9691 */
[----:B------:R3:W-:Y:S01]  /*c1b0*/  STL [R1+0x9c], R195 ;  /* 0x00009cc301007387 */ /* 0x0007e20000100800 */
[----:B------:R-:W-:Y:S02]  /*c1c0*/  LOP3.LUT R140, R158, 0xffff, RZ, 0xc0, !PT ;  /* 0x0000ffff9e8c7812 */ /* 0x000fe400078ec0ff */
[----:B------:R-:W-:Y:S01]  /*c1d0*/  LOP3.LUT R167, R174, 0xffff, RZ, 0xc0, !PT ;  /* 0x0000ffffaea77812 */ /* 0x000fe200078ec0ff */
[----:B------:R-:W4:Y:S01]  /*c1e0*/  SHFL.BFLY PT, R3, R136, 0x1, 0x1f ;  /* 0x0c201f0088037f89 */ /* 0x000f2200000e0000 */
[----:B------:R-:W-:Y:S02]  /*c1f0*/  LOP3.LUT R153, R150, UR17, R161, 0x96, !PT ;  /* 0x0000001196997c12 */ /* 0x000fe4000f8e96a1 */
[----:B------:R-:W-:Y:S05]  /*c200*/  SHF.R.U32.HI R167, RZ, 0x8, R167 ;  /* 0x00000008ffa77819 */ /* 0x000fea00000116a7 */
[----:B------:R-:W4:Y:S01]  /*c210*/  SHFL.BFLY PT, R2, R141, 0x1, 0x1f ;  /* 0x0c201f008d027f89 */ /* 0x000f2200000e0000 */
[----:B------:R-:W-:Y:S01]  /*c220*/  PRMT R150, R146, 0x7771, RZ ;  /* 0x0000777192967816 */ /* 0x000fe200000000ff */
[----:B------:R-:W-:Y:S01]  /*c230*/  IMAD.MOV.U32 R159, RZ, RZ, R153 ;  /* 0x000000ffff9f7224 */ /* 0x000fe200078e0099 */
[----:B------:R-:W-:Y:S05]  /*c240*/  LOP3.LUT R182, R182, 0xff, RZ, 0xc0, !PT ;  /* 0x000000ffb6b67812 */ /* 0x000fea00078ec0ff */
[----:B------:R4:W-:Y:S04]  /*c250*/  STL [R1+0x98], R192 ;  /* 0x000098c001007387 */ /* 0x0009e80000100800 */
[----:B------:R4:W-:Y:S01]  /*c260*/  STL.64 [R1+0x90], R186 ;  /* 0x000090ba01007387 */ /* 0x0009e20000100a00 */
[----:B-1----:R-:W-:Y:S02]  /*c270*/  PRMT R198, R148, 0x7772, RZ ;  /* 0x0000777294c67816 */ /* 0x002fe400000000ff */
[----:B--2---:R-:W-:Y:S03]  /*c280*/  FMNMX.FTZ R132, R132, R143, !PT ;  /* 0x0000008f84847209 */ /* 0x004fe60007810000 */
[----:B------:R-:W1:Y:S01]  /*c290*/  SHFL.BFLY PT, R0, R139, 0x2, 0x1f ;  /* 0x0c401f008b007f89 */ /* 0x000e6200000e0000 */
[----:B------:R-:W-:Y:S02]  /*c2a0*/  FSETP.NEU.FTZ.AND P0, PT, R132, -INF , PT ;  /* 0xff8000008400780b */ /* 0x000fe40003f1d000 */
[----:B---3--:R-:W-:Y:S01]  /*c2b0*/  PRMT R195, R148, 0x7773, RZ ;  /* 0x0000777394c37816 */ /* 0x008fe200000000ff */
[----:B------:R-:W-:Y:S01]  /*c2c0*/  FMUL.FTZ R148, R132, UR4 ;  /* 0x0000000484947c20 */ /* 0x000fe20008410000 */
[----:B----4-:R-:W-:Y:S02]  /*c2d0*/  FMNMX.FTZ R3, R136, R3, !PT ;  /* 0x0000000388037209 */ /* 0x010fe40007810000 */
[----:B------:R-:W-:Y:S03]  /*c2e0*/  FMNMX.FTZ R2, R141, R2, !PT ;  /* 0x000000028d027209 */ /* 0x000fe60007810000 */
[C---:B------:R-:W-:Y:S01]  /*c2f0*/  FMUL.FTZ R144, R3.reuse, UR4 ;  /* 0x0000000403907c20 */ /* 0x040fe20008410000 */
[----:B------:R-:W-:Y:S02]  /*c300*/  FSETP.NEU.FTZ.AND P1, PT, R3, -INF , PT ;  /* 0xff8000000300780b */ /* 0x000fe40003f3d000 */
[----:B------:R-:W-:Y:S01]  /*c310*/  FSEL R148, R148, RZ, P0 ;  /* 0x000000ff94947208 */ /* 0x000fe20000000000 */
[C---:B------:R-:W-:Y:S01]  /*c320*/  FMUL.FTZ R142, R2.reuse, UR4 ;  /* 0x00000004028e7c20 */ /* 0x040fe20008410000 */
[----:B------:R-:W-:Y:S02]  /*c330*/  FSETP.NEU.FTZ.AND P0, PT, R2, -INF , PT ;  /* 0xff8000000200780b */ /* 0x000fe40003f1d000 */
[----:B------:R-:W-:Y:S01]  /*c340*/  FSEL R144, R144, RZ, P1 ;  /* 0x000000ff90907208 */ /* 0x000fe20000800000 */
[--C-:B------:R-:W-:Y:S01]  /*c350*/  FFMA.FTZ R192, R33, UR4, -R148.reuse ;  /* 0x0000000421c07c23 */ /* 0x100fe20008010894 */
[----:B------:R-:W-:Y:S01]  /*c360*/  FSEL R142, R142, RZ, P0 ;  /* 0x000000ff8e8e7208 */ /* 0x000fe20000000000 */
[----:B------:R-:W-:Y:S01]  /*c370*/  FFMA.FTZ R4, R4, UR4, -R148 ;  /* 0x0000000404047c23 */ /* 0x000fe20008010894 */
[----:B------:R-:W-:Y:S01]  /*c380*/  SHF.R.U32.HI R187, RZ, 0x8, R140 ;  /* 0x00000008ffbb7819 */ /* 0x000fe2000001168c */
[----:B------:R-:W-:Y:S01]  /*c390*/  FFMA.FTZ R141, R16, UR4, -R148 ;  /* 0x00000004108d7c23 */ /* 0x000fe20008010894 */
[----:B-1----:R-:W-:Y:S01]  /*c3a0*/  FMNMX.FTZ R139, R139, R0, !PT ;  /* 0x000000008b8b7209 */ /* 0x002fe20007810000 */
[----:B------:R-:W-:Y:S01]  /*c3b0*/  FFMA.FTZ R16, R6, UR4, -R144 ;  /* 0x0000000406107c23 */ /* 0x000fe20008010890 */
[----:B------:R-:W-:Y:S01]  /*c3c0*/  LOP3.LUT R0, R179, 0xffff, RZ, 0xc0, !PT ;  /* 0x0000ffffb3007812 */ /* 0x000fe200078ec0ff */
[----:B------:R-:W-:Y:S01]  /*c3d0*/  FFMA.FTZ R6, R8, UR4, -R142 ;  /* 0x0000000408067c23 */ /* 0x000fe2000801088e */
[----:B------:R-:W-:Y:S01]  /*c3e0*/  LOP3.LUT R140, R187, 0xffff, RZ, 0xc0, !PT ;  /* 0x0000ffffbb8c7812 */ /* 0x000fe200078ec0ff */
[----:B------:R-:W-:Y:S01]  /*c3f0*/  MUFU.EX2 R252, R4 ;  /* 0x0000000400fc7308 */ /* 0x000fe20000000800 */
[----:B------:R-:W-:Y:S01]  /*c400*/  SHF.R.U32.HI R157, RZ, 0x8, R0 ;  /* 0x00000008ff9d7819 */ /* 0x000fe20000011600 */
[----:B------:R-:W1:Y:S01]  /*c410*/  SHFL.BFLY PT, R138, R139, 0x1, 0x1f ;  /* 0x0c201f008b8a7f89 */ /* 0x000e6200000e0000 */
[----:B------:R-:W-:Y:S01]  /*c420*/  ISETP.LE.U32.AND P6, PT, R140, UR8, PT ;  /* 0x000000088c007c0c */ /* 0x000fe2000bfc3070 */
[----:B------:R-:W-:Y:S01]  /*c430*/  FFMA.FTZ R245, R23, UR4, -R144 ;  /* 0x0000000417f57c23 */ /* 0x000fe20008010890 */
[----:B------:R-:W-:Y:S01]  /*c440*/  LOP3.LUT R0, R157, 0xffff, RZ, 0xc0, !PT ;  /* 0x0000ffff9d007812 */ /* 0x000fe200078ec0ff */
[----:B------:R-:W-:Y:S01]  /*c450*/  FFMA.FTZ R251, R13, UR4, -R142 ;  /* 0x000000040dfb7c23 */ /* 0x000fe2000801088e */
[----:B------:R-:W-:Y:S03]  /*c460*/  MOV R33, R154 ;  /* 0x0000009a00217202 */ /* 0x000fe60000000f00 */
[----:B------:R-:W2:Y:S01]  /*c470*/  MUFU.EX2 R4, R6 ;  /* 0x0000000600047308 */ /* 0x000ea20000000800 */
[----:B------:R-:W-:Y:S01]  /*c480*/  ISETP.LE.U32.AND P4, PT, R0, UR8, PT ;  /* 0x0000000800007c0c */ /* 0x000fe2000bf83070 */
[--C-:B------:R-:W-:Y:S01]  /*c490*/  FFMA.FTZ R140, R17, UR4, -R148.reuse ;  /* 0x00000004118c7c23 */ /* 0x100fe20008010894 */
[----:B------:R-:W-:Y:S01]  /*c4a0*/  FFMA.FTZ R5, R5, UR4, -R148 ;  /* 0x0000000405057c23 */ /* 0x000fe20008010894 */
[----:B------:R-:W-:Y:S02]  /*c4b0*/  IMAD.MOV.U32 R17, RZ, RZ, R155 ;  /* 0x000000ffff117224 */ /* 0x000fe400078e009b */
[----:B------:R-:W-:Y:S01]  /*c4c0*/  FADD.FTZ R0, -R132, R133 ;  /* 0x0000008584007221 */ /* 0x000fe20000010100 */
[--C-:B------:R-:W-:Y:S01]  /*c4d0*/  FFMA.FTZ R7, R7, UR4, -R144.reuse ;  /* 0x0000000407077c23 */ /* 0x100fe20008010890 */
[--C-:B------:R-:W-:Y:S02]  /*c4e0*/  FFMA.FTZ R8, R18, UR4, -R144.reuse ;  /* 0x0000000412087c23 */ /* 0x100fe40008010890 */
[----:B------:R3:W-:Y:S01]  /*c4f0*/  MUFU.EX2 R230, R16 ;  /* 0x0000001000e67308 */ /* 0x0007e20000000800 */
        /* <DEDUP_REMOVED lines=8> */
[----:B--2---:R2:W-:Y:S01]  /*c580*/  STL [R1+0x88], R4 ;  /* 0x0000880401007387 */ /* 0x0045e20000100800 */
[--C-:B------:R-:W-:Y:S01]  /*c590*/  FFMA.FTZ R155, R54, UR4, -R144.reuse ;  /* 0x00000004369b7c23 */ /* 0x100fe20008010890 */
[--C-:B------:R-:W-:Y:S01]  /*c5a0*/  FFMA.FTZ R19, R19, UR4, -R144.reuse ;  /* 0x0000000413137c23 */ /* 0x100fe20008010890 */
[--C-:B------:R-:W-:Y:S01]  /*c5b0*/  FFMA.FTZ R154, R55, UR4, -R144.reuse ;  /* 0x00000004379a7c23 */ /* 0x100fe20008010890 */
[--C-:B------:R-:W-:Y:S01]  /*c5c0*/  FFMA.FTZ R145, R66, UR4, -R144.reuse ;  /* 0x0000000442917c23 */ /* 0x100fe20008010890 */
[----:B------:R-:W-:Y:S01]  /*c5d0*/  FFMA.FTZ R144, R67, UR4, -R144 ;  /* 0x0000000443907c23 */ /* 0x000fe20008010890 */
[----:B------:R-:W-:Y:S01]  /*c5e0*/  FMUL.FTZ R136, R0, UR4 ;  /* 0x0000000400887c20 */ /* 0x000fe20008410000 */
[----:B-1----:R-:W-:Y:S01]  /*c5f0*/  FMNMX.FTZ R0, R139, R138, !PT ;  /* 0x0000008a8b007209 */ /* 0x002fe20007810000 */
[----:B---3--:R-:W3:Y:S01]  /*c600*/  LDL.LU R16, [R1+0x6c] ;  /* 0x00006c0001107983 */ /* 0x008ee20000300800 */
[----:B------:R-:W-:Y:S01]  /*c610*/  LOP3.LUT R138, R167, 0xffff, RZ, 0xc0, !PT ;  /* 0x0000ffffa78a7812 */ /* 0x000fe200078ec0ff */
[----:B------:R1:W-:Y:S01]  /*c620*/  MUFU.EX2 R67, R5 ;  /* 0x0000000500437308 */ /* 0x0003e20000000800 */
[----:B------:R-:W-:Y:S01]  /*c630*/  FSETP.NEU.FTZ.AND P0, PT, R0, -INF , PT ;  /* 0xff8000000000780b */ /* 0x000fe20003f1d000 */
[----:B------:R-:W4:Y:S01]  /*c640*/  LDL.LU R6, [R1+0x68] ;  /* 0x0000680001067983 */ /* 0x000f220000300800 */
[----:B------:R-:W-:Y:S01]  /*c650*/  ISETP.LE.U32.AND P1, PT, R138, UR8, PT ;  /* 0x000000088a007c0c */ /* 0x000fe2000bf23070 */
[----:B------:R-:W-:Y:S01]  /*c660*/  FMUL.FTZ R138, R0, UR4 ;  /* 0x00000004008a7c20 */ /* 0x000fe20008410000 */
[----:B------:R-:W-:Y:S01]  /*c670*/  MOV R50, R19 ;  /* 0x0000001300327202 */ /* 0x000fe20000000f00 */
[----:B------:R-:W-:Y:S02]  /*c680*/  IMAD.U32 R13, RZ, RZ, UR6 ;  /* 0x00000006ff0d7e24 */ /* 0x000fe4000f8e00ff */
[--C-:B------:R-:W-:Y:S02]  /*c690*/  FFMA.FTZ R242, R28, UR4, -R142.reuse ;  /* 0x000000041cf27c23 */ /* 0x100fe4000801088e */
[----:B------:R-:W2:Y:S01]  /*c6a0*/  MUFU.EX2 R136, R136 ;  /* 0x0000008800887308 */ /* 0x000ea20000000800 */
[----:B------:R-:W-:Y:S01]  /*c6b0*/  FSEL R138, R138, RZ, P0 ;  /* 0x000000ff8a8a7208 */ /* 0x000fe20000000000 */
[----:B------:R-:W-:Y:S02]  /*c6c0*/  IMAD.MOV.U32 R186, RZ, RZ, R185 ;  /* 0x000000ffffba7224 */ /* 0x000fe400078e00b9 */
[----:B------:R-:W-:Y:S01]  /*c6d0*/  FFMA.FTZ R153, R56, UR4, -R142 ;  /* 0x0000000438997c23 */ /* 0x000fe2000801088e */
[----:B------:R-:W-:Y:S02]  /*c6e0*/  IMAD.MOV.U32 R56, RZ, RZ, R22 ;  /* 0x000000ffff387224 */ /* 0x000fe400078e0016 */
[----:B------:R-:W-:Y:S01]  /*c6f0*/  FADD.FTZ R133, -R3, R134 ;  /* 0x0000008603857221 */ /* 0x000fe20000010100 */
[----:B------:R-:W-:Y:S02]  /*c700*/  IMAD.MOV.U32 R18, RZ, RZ, R186 ;  /* 0x000000ffff127224 */ /* 0x000fe400078e00ba */
[----:B------:R-:W-:Y:S01]  /*c710*/  FADD.FTZ R134, -R2, R135 ;  /* 0x0000008702867221 */ /* 0x000fe20000010100 */
[----:B------:R-:W-:Y:S02]  /*c720*/  IMAD.MOV.U32 R22, RZ, RZ, R187 ;  /* 0x000000ffff167224 */ /* 0x000fe400078e00bb */
[----:B------:R-:W-:Y:S01]  /*c730*/  FMUL.FTZ R135, R133, UR4 ;  /* 0x0000000485877c20 */ /* 0x000fe20008410000 */
[----:B-1----:R-:W-:Y:S02]  /*c740*/  IMAD.U32 R5, RZ, RZ, UR6 ;  /* 0x00000006ff057e24 */ /* 0x002fe4000f8e00ff */
[----:B------:R-:W-:Y:S01]  /*c750*/  FADD.FTZ R133, -R0, R137 ;  /* 0x0000008900857221 */ /* 0x000fe20000010100 */
[----:B------:R-:W-:Y:S01]  /*c760*/  FFMA.FTZ R10, R10, UR4, -R138 ;  /* 0x000000040a0a7c23 */ /* 0x000fe2000801088a */
[----:B------:R-:W-:Y:S01]  /*c770*/  FFMA.FTZ R9, R9, UR4, -R142 ;  /* 0x0000000409097c23 */ /* 0x000fe2000801088e */
[----:B------:R1:W-:Y:S01]  /*c780*/  MUFU.EX2 R197, R7 ;  /* 0x0000000700c57308 */ /* 0x0003e20000000800 */
[----:B------:R-:W-:Y:S01]  /*c790*/  FMUL.FTZ R137, R133, UR4 ;  /* 0x0000000485897c20 */ /* 0x000fe20008410000 */
[----:B------:R-:W-:Y:S01]  /*c7a0*/  FFMA.FTZ R11, R11, UR4, -R138 ;  /* 0x000000040b0b7c23 */ /* 0x000fe2000801088a */
[----:B------:R-:W-:Y:S02]  /*c7b0*/  IMAD.MOV.U32 R38, RZ, RZ, R252 ;  /* 0x000000ffff267224 */ /* 0x000fe400078e00fc */
[----:B------:R-:W-:Y:S01]  /*c7c0*/  FFMA.FTZ R162, R44, UR4, -R142 ;  /* 0x000000042ca27c23 */ /* 0x000fe2000801088e */
[--C-:B------:R-:W-:Y:S01]  /*c7d0*/  FFMA.FTZ R20, R20, UR4, -R148.reuse ;  /* 0x0000000414147c23 */ /* 0x100fe20008010894 */
[--C-:B------:R-:W-:Y:S01]  /*c7e0*/  FFMA.FTZ R21, R21, UR4, -R148.reuse ;  /* 0x0000000415157c23 */ /* 0x100fe20008010894 */
[----:B------:R-:W-:Y:S02]  /*c7f0*/  FFMA.FTZ R32, R32, UR4, -R148 ;  /* 0x0000000420207c23 */ /* 0x000fe40008010894 */
[----:B------:R2:W-:Y:S01]  /*c800*/  MUFU.EX2 R133, R137 ;  /* 0x0000008900857308 */ /* 0x0005e20000000800 */
[----:B------:R-:W-:Y:S01]  /*c810*/  FFMA.FTZ R244, R24, UR4, -R142 ;  /* 0x0000000418f47c23 */ /* 0x000fe2000801088e */
[----:B------:R-:W-:Y:S01]  /*c820*/  FFMA.FTZ R149, R64, UR4, -R148 ;  /* 0x0000000440957c23 */ /* 0x000fe20008010894 */
[----:B------:R-:W-:Y:S02]  /*c830*/  IMAD.MOV.U32 R139, RZ, RZ, R152 ;  /* 0x000000ffff8b7224 */ /* 0x000fe400078e0098 */
[--C-:B------:R-:W-:Y:S01]  /*c840*/  FFMA.FTZ R24, R14, UR4, -R138.reuse ;  /* 0x000000040e187c23 */ /* 0x100fe2000801088a */
[----:B------:R-:W-:Y:S02]  /*c850*/  IMAD.MOV.U32 R23, RZ, RZ, R195 ;  /* 0x000000ffff177224 */ /* 0x000fe400078e00c3 */
[--C-:B------:R-:W-:Y:S01]  /*c860*/  FFMA.FTZ R14, R15, UR4, -R138.reuse ;  /* 0x000000040f0e7c23 */ /* 0x100fe2000801088a */
[--C-:B------:R-:W-:Y:S01]  /*c870*/  FFMA.FTZ R42, R42, UR4, -R138.reuse ;  /* 0x000000042a2a7c23 */ /* 0x100fe2000801088a */
[----:B------:R2:W-:Y:S01]  /*c880*/  MUFU.EX2 R199, R10 ;  /* 0x0000000a00c77308 */ /* 0x0005e20000000800 */
[----:B-1----:R-:W-:Y:S01]  /*c890*/  FFMA.FTZ R7, R27, UR4, -R138 ;  /* 0x000000041b077c23 */ /* 0x002fe2000801088a */
[--C-:B------:R-:W-:Y:S01]  /*c8a0*/  FFMA.FTZ R37, R37, UR4, -R148.reuse ;  /* 0x0000000425257c23 */ /* 0x100fe20008010894 */
[----:B------:R-:W-:Y:S01]  /*c8b0*/  FFMA.FTZ R175, R49, UR4, -R148 ;  /* 0x0000000431af7c23 */ /* 0x000fe20008010894 */
[----:B------:R-:W-:Y:S01]  /*c8c0*/  MOV R49, R150 ;  /* 0x0000009600317202 */ /* 0x000fe20000000f00 */
[----:B------:R-:W-:Y:S01]  /*c8d0*/  FFMA.FTZ R150, R59, UR4, -R138 ;  /* 0x000000043b967c23 */ /* 0x000fe2000801088a */
[--C-:B------:R-:W-:Y:S01]  /*c8e0*/  FFMA.FTZ R190, R36, UR4, -R148.reuse ;  /* 0x0000000424be7c23 */ /* 0x100fe20008010894 */
[----:B--2---:R-:W-:Y:S03]  /*c8f0*/  FMUL.FTZ R36, R136, R116 ;  /* 0x0000007488247220 */ /* 0x004fe60000410000 */
[----:B------:R1:W-:Y:S01]  /*c900*/  MUFU.EX2 R252, R9 ;  /* 0x0000000900fc7308 */ /* 0x0003e20000000800 */
[----:B------:R-:W-:Y:S01]  /*c910*/  LOP3.LUT R137, R179, 0xffff, RZ, 0xc0, !PT ;  /* 0x0000ffffb3897812 */ /* 0x000fe200078ec0ff */
[--C-:B------:R-:W-:Y:S01]  /*c920*/  FFMA.FTZ R177, R48, UR4, -R148.reuse ;  /* 0x0000000430b17c23 */ /* 0x100fe20008010894 */
[--C-:B------:R-:W-:Y:S01]  /*c930*/  FFMA.FTZ R157, R52, UR4, -R148.reuse ;  /* 0x00000004349d7c23 */ /* 0x100fe20008010894 */
[--C-:B------:R-:W-:Y:S01]  /*c940*/  FFMA.FTZ R156, R53, UR4, -R148.reuse ;  /* 0x00000004359c7c23 */ /* 0x100fe20008010894 */
[----:B------:R-:W-:Y:S01]  /*c950*/  SHF.R.U32.HI R137, RZ, 0x8, R137 ;  /* 0x00000008ff897819 */ /* 0x000fe20000011689 */
[----:B------:R-:W-:Y:S01]  /*c960*/  FFMA.FTZ R148, R65, UR4, -R148 ;  /* 0x0000000441947c23 */ /* 0x000fe20008010894 */
[--C-:B------:R-:W-:Y:S03]  /*c970*/  FFMA.FTZ R4, R12, UR4, -R142.reuse ;  /* 0x000000040c047c23 */ /* 0x100fe6000801088e */
[----:B------:R-:W-:Y:S01]  /*c980*/  MUFU.EX2 R198, R11 ;  /* 0x0000000b00c67308 */ /* 0x000fe20000000800 */
[--C-:B------:R-:W-:Y:S01]  /*c990*/  FFMA.FTZ R55, R25, UR4, -R142.reuse ;  /* 0x0000000419377c23 */ /* 0x100fe2000801088e */
[----:B------:R-:W-:Y:S02]  /*c9a0*/  IMAD.MOV.U32 R44, RZ, RZ, R137 ;  /* 0x000000ffff2c7224 */ /* 0x000fe400078e0089 */
[--C-:B------:R-:W-:Y:S01]  /*c9b0*/  FFMA.FTZ R29, R29, UR4, -R142.reuse ;  /* 0x000000041d1d7c23 */ /* 0x100fe2000801088e */
[----:B------:R-:W2:Y:S01]  /*c9c0*/  LDC R137, c[0x0][0x448] ;  /* 0x00011200ff897b82 */ /* 0x000ea20000000800 */
[--C-:B------:R-:W-:Y:S01]  /*c9d0*/  FFMA.FTZ R185, R40, UR4, -R142.reuse ;  /* 0x0000000428b97c23 */ /* 0x100fe2000801088e */
[--C-:B------:R-:W-:Y:S01]  /*c9e0*/  FFMA.FTZ R25, R41, UR4, -R142.reuse ;  /* 0x0000000429197c23 */ /* 0x100fe2000801088e */
[--C-:B------:R-:W-:Y:S02]  /*c9f0*/  FFMA.FTZ R152, R57, UR4, -R142.reuse ;  /* 0x0000000439987c23 */ /* 0x100fe4000801088e */
[----:B------:R-:W1:Y:S01]  /*ca00*/  MUFU.EX2 R135, R135 ;  /* 0x0000008700877308 */ /* 0x000e620000000800 */
[--C-:B------:R-:W-:Y:S01]  /*ca10*/  FFMA.FTZ R143, R60, UR4, -R142.reuse ;  /* 0x000000043c8f7c23 */ /* 0x100fe2000801088e */
[----:B------:R-:W-:Y:S02]  /*ca20*/  IMAD.MOV.U32 R28, RZ, RZ, R37 ;  /* 0x000000ffff1c7224 */ /* 0x000fe400078e0025 */
[----:B------:R-:W-:Y:S01]  /*ca30*/  FFMA.FTZ R161, R45, UR4, -R142 ;  /* 0x000000042da17c23 */ /* 0x000fe2000801088e */
[----:B------:R-:W-:Y:S01]  /*ca40*/  MOV R45, R17 ;  /* 0x00000011002d7202 */ /* 0x000fe20000000f00 */
[----:B------:R-:W-:Y:S02]  /*ca50*/  IMAD.MOV.U32 R48, RZ, RZ, R32 ;  /* 0x000000ffff307224 */ /* 0x000fe400078e0020 */
[C---:B------:R-:W-:Y:S01]  /*ca60*/  FMUL.FTZ R37, R136.reuse, R117 ;  /* 0x0000007588257220 */ /* 0x040fe20000410000 */
[----:B------:R-:W-:Y:S02]  /*ca70*/  IMAD.MOV.U32 R52, RZ, RZ, R151 ;  /* 0x000000ffff347224 */ /* 0x000fe400078e0097 */
[----:B------:R-:W-:Y:S01]  /*ca80*/  FFMA.FTZ R142, R61, UR4, -R142 ;  /* 0x000000043d8e7c23 */ /* 0x000fe2000801088e */
[----:B------:R-:W-:Y:S02]  /*ca90*/  IMAD.MOV.U32 R53, RZ, RZ, R21 ;  /* 0x000000ffff357224 */ /* 0x000fe400078e0015 */
[----:B------:R-:W-:Y:S01]  /*caa0*/  FFMA.FTZ R40, R31, UR4, -R138 ;  /* 0x000000041f287c23 */ /* 0x000fe2000801088a */
        /* <DEDUP_REMOVED lines=8> */
[----:B------:R-:W-:Y:S02]  /*cb30*/  IMAD.MOV.U32 R60, RZ, RZ, R139 ;  /* 0x000000ffff3c7224 */ /* 0x000fe400078e008b */
[----:B------:R-:W-:Y:S01]  /*cb40*/  FFMA.FTZ R139, R62, UR4, -R138 ;  /* 0x000000043e8b7c23 */ /* 0x000fe2000801088a */
[----:B------:R-:W-:Y:S02]  /*cb50*/  IMAD.MOV.U32 R57, RZ, RZ, R4 ;  /* 0x000000ffff397224 */ /* 0x000fe400078e0004 */
[----:B------:R-:W-:Y:S01]  /*cb60*/  FMUL.FTZ R4, R136, R92 ;  /* 0x0000005c88047220 */ /* 0x000fe20000410000 */
[----:B------:R-:W-:Y:S02]  /*cb70*/  IMAD.MOV.U32 R54, RZ, RZ, R35 ;  /* 0x000000ffff367224 */ /* 0x000fe400078e0023 */
[--C-:B------:R-:W-:Y:S01]  /*cb80*/  FFMA.FTZ R41, R26, UR4, -R138.reuse ;  /* 0x000000041a297c23 */ /* 0x100fe2000801088a */
        /* <DEDUP_REMOVED lines=10> */
[----:B------:R-:W-:Y:S01]  /*cc30*/  MOV R128, R61 ;  /* 0x0000003d00807202 */ /* 0x000fe20000000f00 */
[----:B------:R-:W-:Y:S02]  /*cc40*/  IMAD.MOV.U32 R35, RZ, RZ, R53 ;  /* 0x000000ffff237224 */ /* 0x000fe400078e0035 */
[C---:B------:R-:W-:Y:S01]  /*cc50*/  FMUL.FTZ R53, R136.reuse, R125 ;  /* 0x0000007d88357220 */ /* 0x040fe20000410000 */
[----:B------:R-:W-:Y:S02]  /*cc60*/  IMAD.MOV.U32 R23, RZ, RZ, R52 ;  /* 0x000000ffff177224 */ /* 0x000fe400078e0034 */
[----:B------:R-:W-:Y:S01]  /*cc70*/  FMUL.FTZ R52, R136, R124 ;  /* 0x0000007c88347220 */ /* 0x000fe20000410000 */
[----:B------:R-:W-:Y:S02]  /*cc80*/  IMAD.MOV.U32 R12, RZ, RZ, R159 ;  /* 0x000000ffff0c7224 */ /* 0x000fe400078e009f */
[--C-:B------:R-:W-:Y:S01]  /*cc90*/  FFMA.FTZ R179, R43, UR4, -R138.reuse ;  /* 0x000000042bb37c23 */ /* 0x100fe2000801088a */
[----:B------:R-:W-:Y:S01]  /*cca0*/  MOV R43, R40 ;  /* 0x00000028002b7202 */ /* 0x000fe20000000f00 */
[--C-:B------:R-:W-:Y:S01]  /*ccb0*/  FFMA.FTZ R159, R46, UR4, -R138.reuse ;  /* 0x000000042e9f7c23 */ /* 0x100fe2000801088a */
[--C-:B------:R-:W-:Y:S01]  /*ccc0*/  FFMA.FTZ R158, R47, UR4, -R138.reuse ;  /* 0x000000042f9e7c23 */ /* 0x100fe2000801088a */
[--C-:B------:R-:W-:Y:S01]  /*ccd0*/  FFMA.FTZ R151, R58, UR4, -R138.reuse ;  /* 0x000000043a977c23 */ /* 0x100fe2000801088a */
[----:B------:R-:W-:Y:S01]  /*cce0*/  FMUL.FTZ R134, R134, UR4 ;  /* 0x0000000486867c20 */ /* 0x000fe20008410000 */
[----:B------:R-:W-:Y:S01]  /*ccf0*/  FFMA.FTZ R138, R63, UR4, -R138 ;  /* 0x000000043f8a7c23 */ /* 0x000fe2000801088a */
[----:B------:R-:W-:Y:S01]  /*cd00*/  MOV R63, R19 ;  /* 0x00000013003f7202 */ /* 0x000fe20000000f00 */
[----:B------:R-:W-:Y:S01]  /*cd10*/  IMAD.MOV.U32 R15, RZ, RZ, R44 ;  /* 0x000000ffff0f7224 */ /* 0x000fe200078e002c */
[----:B------:R-:W-:Y:S01]  /*cd20*/  MOV R44, R50 ;  /* 0x00000032002c7202 */ /* 0x000fe20000000f00 */
[----:B-1----:R-:W-:Y:S02]  /*cd30*/  IMAD.MOV.U32 R9, RZ, RZ, R57 ;  /* 0x000000ffff097224 */ /* 0x002fe400078e0039 */
[C---:B------:R-:W-:Y:S01]  /*cd40*/  FMUL.FTZ R19, R135.reuse, R107 ;  /* 0x0000006b87137220 */ /* 0x040fe20000410000 */
[----:B------:R-:W-:Y:S02]  /*cd50*/  IMAD.MOV.U32 R27, RZ, RZ, R56 ;  /* 0x000000ffff1b7224 */ /* 0x000fe400078e0038 */
[C---:B------:R-:W-:Y:S01]  /*cd60*/  FMUL.FTZ R50, R135.reuse, R122 ;  /* 0x0000007a87327220 */ /* 0x040fe20000410000 */
[----:B------:R-:W-:Y:S01]  /*cd70*/  IMAD.MOV.U32 R30, RZ, RZ, R45 ;  /* 0x000000ffff1e7224 */ /* 0x000fe200078e002d */
[----:B------:R-:W1:Y:S01]  /*cd80*/  MUFU.EX2 R134, R134 ;  /* 0x0000008600867308 */ /* 0x000e620000000800 */
        /* <DEDUP_REMOVED lines=11> */
[----:B------:R-:W-:Y:S01]  /*ce40*/  MOV R116, R47 ;  /* 0x0000002f00747202 */ /* 0x000fe20000000f00 */
[----:B------:R-:W-:Y:S01]  /*ce50*/  IMAD.MOV.U32 R45, RZ, RZ, R39 ;  /* 0x000000ffff2d7224 */ /* 0x000fe200078e0027 */
[----:B------:R-:W-:Y:S01]  /*ce60*/  MOV R47, R27 ;  /* 0x0000001b002f7202 */ /* 0x000fe20000000f00 */
        /* <DEDUP_REMOVED lines=9> */
[----:B------:R-:W-:Y:S01]  /*cf00*/  FMUL.FTZ R51, R135, R123 ;  /* 0x0000007b87337220 */ /* 0x000fe20000410000 */
[----:B------:R-:W-:Y:S01]  /*cf10*/  IMAD.MOV.U32 R114, RZ, RZ, R242 ;  /* 0x000000ffff727224 */ /* 0x000fe200078e00f2 */
[----:B------:R2:W-:Y:S01]  /*cf20*/  MUFU.EX2 R195, R141 ;  /* 0x0000008d00c37308 */ /* 0x0005e20000000800 */
[----:B------:R-:W-:Y:S02]  /*cf30*/  IMAD.MOV.U32 R121, RZ, RZ, R59 ;  /* 0x000000ffff797224 */ /* 0x000fe400078e003b */
[----:B------:R-:W-:Y:S02]  /*cf40*/  IMAD.MOV.U32 R59, RZ, RZ, R42 ;  /* 0x000000ffff3b7224 */ /* 0x000fe400078e002a */
[----:B------:R-:W-:Y:S02]  /*cf50*/  IMAD.MOV.U32 R42, RZ, RZ, R28 ;  /* 0x000000ffff2a7224 */ /* 0x000fe400078e001c */
[C---:B-1----:R-:W-:Y:S01]  /*cf60*/  FMUL.FTZ R28, R134.reuse, R80 ;  /* 0x00000050861c7220 */ /* 0x042fe20000410000 */
[----:B------:R-:W-:Y:S02]  /*cf70*/  IMAD.MOV.U32 R80, RZ, RZ, R128 ;  /* 0x000000ffff507224 */ /* 0x000fe400078e0080 */
[----:B------:R1:W-:Y:S01]  /*cf80*/  MUFU.EX2 R92, R140 ;  /* 0x0000008c005c7308 */ /* 0x0003e20000000800 */
[----:B------:R-:W-:Y:S02]  /*cf90*/  IMAD.MOV.U32 R112, RZ, RZ, R63 ;  /* 0x000000ffff707224 */ /* 0x000fe400078e003f */
[----:B------:R-:W-:Y:S02]  /*cfa0*/  IMAD.MOV.U32 R109, RZ, RZ, R46 ;  /* 0x000000ffff6d7224 */ /* 0x000fe400078e002e */
[----:B------:R-:W-:Y:S02]  /*cfb0*/  IMAD.MOV.U32 R63, RZ, RZ, R43 ;  /* 0x000000ffff3f7224 */ /* 0x000fe400078e002b */
[----:B------:R-:W-:Y:S02]  /*cfc0*/  IMAD.MOV.U32 R27, RZ, RZ, R12 ;  /* 0x000000ffff1b7224 */ /* 0x000fe400078e000c */
[C---:B------:R-:W-:Y:S01]  /*cfd0*/  FMUL.FTZ R12, R134.reuse, R72 ;  /* 0x00000048860c7220 */ /* 0x040fe20000410000 */
[----:B------:R-:W-:Y:S01]  /*cfe0*/  IMAD.MOV.U32 R129, RZ, RZ, R109 ;  /* 0x000000ffff817224 */ /* 0x000fe200078e006d */
[----:B------:R-:W-:Y:S01]  /*cff0*/  MOV R109, R59 ;  /* 0x0000003b006d7202 */ /* 0x000fe20000000f00 */
[----:B------:R-:W-:Y:S01]  /*d000*/  IMAD.MOV.U32 R108, RZ, RZ, R11 ;  /* 0x000000ffff6c7224 */ /* 0x000fe200078e000b */
[----:B------:R-:W-:Y:S01]  /*d010*/  MOV R11, UR6 ;  /* 0x00000006000b7c02 */ /* 0x000fe20008000f00 */
[----:B------:R-:W-:Y:S02]  /*d020*/  IMAD.MOV.U32 R118, RZ, RZ, R44 ;  /* 0x000000ffff767224 */ /* 0x000fe400078e002c */
[C---:B------:R-:W-:Y:S01]  /*d030*/  FMUL.FTZ R44, R134.reuse, R88 ;  /* 0x00000058862c7220 */ /* 0x040fe20000410000 */
[----:B------:R-:W-:Y:S02]  /*d040*/  IMAD.MOV.U32 R115, RZ, RZ, R41 ;  /* 0x000000ffff737224 */ /* 0x000fe400078e0029 */
[C---:B------:R-:W-:Y:S01]  /*d050*/  FMUL.FTZ R41, R134.reuse, R85 ;  /* 0x0000005586297220 */ /* 0x040fe20000410000 */
[----:B------:R-:W-:Y:S01]  /*d060*/  IMAD.MOV.U32 R113, RZ, RZ, R58 ;  /* 0x000000ffff717224 */ /* 0x000fe200078e003a */
[----:B------:R-:W-:Y:S01]  /*d070*/  MUFU.EX2 R177, R177 ;  /* 0x000000b100b17308 */ /* 0x000fe20000000800 */
[----:B------:R-:W-:Y:S02]  /*d080*/  IMAD.MOV.U32 R58, RZ, RZ, R30 ;  /* 0x000000ffff3a7224 */ /* 0x000fe400078e001e */
[----:B------:R-:W-:Y:S02]  /*d090*/  IMAD.MOV.U32 R46, RZ, RZ, R9 ;  /* 0x000000ffff2e7224 */ /* 0x000fe400078e0009 */
[C---:B------:R-:W-:Y:S01]  /*d0a0*/  FMUL.FTZ R9, R134.reuse, R69 ;  /* 0x0000004586097220 */ /* 0x040fe20000410000 */
[----:B------:R-:W-:Y:S02]  /*d0b0*/  IMAD.MOV.U32 R30, RZ, RZ, R24 ;  /* 0x000000ffff1e7224 */ /* 0x000fe400078e0018 */
[----:B------:R-:W-:Y:S01]  /*d0c0*/  FMUL.FTZ R24, R134, R76 ;  /* 0x0000004c86187220 */ /* 0x000fe20000410000 */
[----:B--2---:R-:W-:Y:S01]  /*d0d0*/  IMAD.U32 R141, RZ, RZ, UR6 ;  /* 0x00000006ff8d7e24 */ /* 0x004fe2000f8e00ff */
        /* <DEDUP_REMOVED lines=14> */
[----:B---3--:R-:W-:Y:S02]  /*d1c0*/  IMAD.MOV.U32 R147, RZ, RZ, R16 ;  /* 0x000000ffff937224 */ /* 0x008fe400078e0010 */
[C---:B------:R-:W-:Y:S01]  /*d1d0*/  FMUL.FTZ R16, R136.reuse, R104 ;  /* 0x0000006888107220 */ /* 0x040fe20000410000 */
[----:B----4-:R-:W-:Y:S02]  /*d1e0*/  IMAD.MOV.U32 R146, RZ, RZ, R6 ;  /* 0x000000ffff927224 */ /* 0x010fe400078e0006 */
[----:B------:R-:W-:Y:S02]  /*d1f0*/  IMAD.MOV.U32 R6, RZ, RZ, R22 ;  /* 0x000000ffff067224 */ /* 0x000fe400078e0016 */
[----:B------:R-:W-:Y:S01]  /*d200*/  IMAD.MOV.U32 R22, RZ, RZ, R48 ;  /* 0x000000ffff167224 */ /* 0x000fe200078e0030 */
[----:B------:R-:W-:Y:S01]  /*d210*/  LEA R186, P0, R13, R146, 0x1 ;  /* 0x000000920dba7211 */ /* 0x000fe200078008ff */
[C---:B------:R-:W-:Y:S01]  /*d220*/  FMUL.FTZ R48, R136.reuse, R120 ;  /* 0x0000007888307220 */ /* 0x040fe20000410000 */
[----:B------:R-:W2:Y:S01]  /*d230*/  LDL.LU R13, [R1+0x7c] ;  /* 0x00007c00010d7983 */ /* 0x000ea20000300800 */
[----:B------:R-:W-:Y:S01]  /*d240*/  IMAD.MOV.U32 R40, RZ, RZ, R6 ;  /* 0x000000ffff287224 */ /* 0x000fe200078e0006 */
[----:B------:R-:W-:Y:S01]  /*d250*/  LEA.HI.X.SX32 R187, R5, R147, 0x1, P0 ;  /* 0x0000009305bb7211 */ /* 0x000fe200000f0eff */
[----:B------:R-:W-:Y:S01]  /*d260*/  FMUL.FTZ R5, R136, R93 ;  /* 0x0000005d88057220 */ /* 0x000fe20000410000 */
[----:B------:R-:W-:Y:S01]  /*d270*/  IMAD.MOV.U32 R26, RZ, RZ, R22 ;  /* 0x000000ffff1a7224 */ /* 0x000fe200078e0016 */
[----:B------:R-:W3:Y:S01]  /*d280*/  LDL.LU R93, [R1+0x78] ;  /* 0x00007800015d7983 */ /* 0x000ee20000300800 */
[C---:B------:R-:W-:Y:S01]  /*d290*/  FMUL.FTZ R6, R135.reuse, R94 ;  /* 0x0000005e87067220 */ /* 0x040fe20000410000 */
[----:B------:R-:W-:Y:S01]  /*d2a0*/  LOP3.LUT R94, R128, 0xff, RZ, 0xc0, !PT ;  /* 0x000000ff805e7812 */ /* 0x000fe200078ec0ff */
[----:B------:R-:W-:Y:S01]  /*d2b0*/  FMUL.FTZ R22, R135, R110 ;  /* 0x0000006e87167220 */ /* 0x000fe20000410000 */
[----:B------:R-:W-:Y:S02]  /*d2c0*/  IMAD.WIDE R124, R137, 0x70, R186 ;  /* 0x00000070897c7825 */ /* 0x000fe400078e02ba */
[----:B------:R-:W4:Y:S02]  /*d2d0*/  LDL.LU R137, [R1+0x88] ;  /* 0x0000880001897983 */ /* 0x000f240000300800 */
[----:B------:R-:W-:Y:S01]  /*d2e0*/  IMAD.MOV.U32 R128, RZ, RZ, R116 ;  /* 0x000000ffff807224 */ /* 0x000fe200078e0074 */
[----:B-1----:R-:W-:Y:S01]  /*d2f0*/  LEA R140, P0, R141, R124, 0x1 ;  /* 0x0000007c8d8c7211 */ /* 0x002fe200078008ff */
[----:B------:R1:W4:Y:S01]  /*d300*/  LDL.LU R242, [R1+0xc4] ;  /* 0x0000c40001f27983 */ /* 0x0003220000300800 */
[----:B------:R-:W-:Y:S02]  /*d310*/  IMAD.MOV.U32 R116, RZ, RZ, R29 ;  /* 0x000000ffff747224 */ /* 0x000fe400078e001d */
[----:B------:R-:W-:Y:S01]  /*d320*/  FMUL.FTZ R29, R134, R81 ;  /* 0x00000051861d7220 */ /* 0x000fe20000410000 */
[----:B------:R-:W-:Y:S01]  /*d330*/  LEA.HI.X.SX32 R141, R11, R125, 0x1, P0 ;  /* 0x0000007d0b8d7211 */ /* 0x000fe200000f0eff */
[----:B------:R-:W-:Y:S01]  /*d340*/  IMAD.MOV.U32 R81, RZ, RZ, R117 ;  /* 0x000000ffff517224 */ /* 0x000fe200078e0075 */
[----:B------:R-:W-:Y:S01]  /*d350*/  ISETP.LE.U32.AND P0, PT, R94, UR8, PT ;  /* 0x000000085e007c0c */ /* 0x000fe2000bf03070 */
[----:B------:R-:W-:Y:S02]  /*d360*/  IMAD.MOV.U32 R120, RZ, RZ, R62 ;  /* 0x000000ffff787224 */ /* 0x000fe400078e003e */
[----:B------:R-:W-:Y:S01]  /*d370*/  FMUL.FTZ R11, R133, R71 ;  /* 0x00000047850b7220 */ /* 0x000fe20000410000 */
[----:B------:R-:W-:Y:S01]  /*d380*/  F2FP.BF16.F32.PACK_AB R71, R197, R230 ;  /* 0x000000e6c547723e */ /* 0x000fe200000010ff */
[----:B------:R-:W-:Y:S01]  /*d390*/  IMAD.MOV.U32 R62, RZ, RZ, R31 ;  /* 0x000000ffff3e7224 */ /* 0x000fe200078e001f */
[----:B------:R-:W-:Y:S01]  /*d3a0*/  MUFU.EX2 R116, R116 ;  /* 0x0000007400747308 */ /* 0x000fe20000000800 */
[----:B------:R-:W-:Y:S01]  /*d3b0*/  IMAD.MOV.U32 R110, RZ, RZ, R108 ;  /* 0x000000ffff6e7224 */ /* 0x000fe200078e006c */
[----:B------:R-:W-:Y:S01]  /*d3c0*/  PRMT R72, R71, 0x7632, R72 ;  /* 0x0000763247487816 */ /* 0x000fe20000000048 */
[----:B------:R-:W-:Y:S02]  /*d3d0*/  IMAD.MOV.U32 R119, RZ, RZ, R62 ;  /* 0x000000ffff777224 */ /* 0x000fe400078e003e */
[----:B------:R-:W-:Y:S02]  /*d3e0*/  IMAD.MOV.U32 R108, RZ, RZ, R58 ;  /* 0x000000ffff6c7224 */ /* 0x000fe400078e003a */
[----:B------:R-:W-:Y:S02]  /*d3f0*/  IMAD.MOV.U32 R31, RZ, RZ, R25 ;  /* 0x000000ffff1f7224 */ /* 0x000fe400078e0019 */
[C---:B------:R-:W-:Y:S01]  /*d400*/  FMUL.FTZ R25, R134.reuse, R77 ;  /* 0x0000004d86197220 */ /* 0x040fe20000410000 */
[----:B------:R-:W-:Y:S01]  /*d410*/  IMAD.MOV.U32 R62, RZ, RZ, R46 ;  /* 0x000000ffff3e7224 */ /* 0x000fe200078e002e */
[----:B------:R-:W-:Y:S01]  /*d420*/  MOV R46, R30 ;  /* 0x0000001e002e7202 */ /* 0x000fe20000000f00 */
[----:B------:R-:W-:Y:S02]  /*d430*/  IMAD.MOV.U32 R58, RZ, RZ, R42 ;  /* 0x000000ffff3a7224 */ /* 0x000fe400078e002a */
[----:B------:R-:W-:Y:S01]  /*d440*/  IMAD.MOV.U32 R42, RZ, RZ, R26 ;  /* 0x000000ffff2a7224 */ /* 0x000fe200078e001a */
[----:B------:R-:W-:Y:S01]  /*d450*/  MOV R26, R56 ;  /* 0x00000038001a7202 */ /* 0x000fe20000000f00 */
[----:B------:R-:W-:Y:S02]  /*d460*/  IMAD.MOV.U32 R30, RZ, RZ, R61 ;  /* 0x000000ffff1e7224 */ /* 0x000fe400078e003d */
[C---:B------:R-:W-:Y:S01]  /*d470*/  FMUL.FTZ R56, R134.reuse, R96 ;  /* 0x0000006086387220 */ /* 0x040fe20000410000 */
[----:B------:R-:W-:Y:S02]  /*d480*/  IMAD.MOV.U32 R61, RZ, RZ, R57 ;  /* 0x000000ffff3d7224 */ /* 0x000fe400078e0039 */
[C---:B------:R-:W-:Y:S01]  /*d490*/  FMUL.FTZ R57, R134.reuse, R97 ;  /* 0x0000006186397220 */ /* 0x040fe20000410000 */
[----:B------:R-:W-:Y:S02]  /*d4a0*/  IMAD.MOV.U32 R107, RZ, RZ, R40 ;  /* 0x000000ffff6b7224 */ /* 0x000fe400078e0028 */
[----:B------:R-:W-:Y:S01]  /*d4b0*/  FMUL.FTZ R40, R134, R84 ;  /* 0x0000005486287220 */ /* 0x000fe20000410000 */
[----:B------:R-:W-:Y:S02]  /*d4c0*/  IMAD.MOV.U32 R77, RZ, RZ, R26 ;  /* 0x000000ffff4d7224 */ /* 0x000fe400078e001a */
[C---:B------:R-:W-:Y:S02]  /*d4d0*/  FMUL.FTZ R26, R133.reuse, R78 ;  /* 0x0000004e851a7220 */ /* 0x040fe40000410000 */
[----:B------:R-:W-:Y:S02]  /*d4e0*/  IMAD.MOV.U32 R84, RZ, RZ, R77 ;  /* 0x000000ffff547224 */ /* 0x000fe400078e004d */
[----:B--2---:R-:W-:Y:S01]  /*d4f0*/  FFMA.FTZ R136, R136, R13, R117 ;  /* 0x0000000d88887223 */ /* 0x004fe20000010075 */
[----:B------:R-:W-:Y:S01]  /*d500*/  MOV R117, R15 ;  /* 0x0000000f00757202 */ /* 0x000fe20000000f00 */
[----:B------:R-:W-:Y:S02]  /*d510*/  IMAD.MOV.U32 R13, RZ, RZ, R60 ;  /* 0x000000ffff0d7224 */ /* 0x000fe400078e003c */
[----:B------:R-:W-:Y:S01]  /*d520*/  FMUL.FTZ R15, R133, R75 ;  /* 0x0000004b850f7220 */ /* 0x000fe20000410000 */
[----:B------:R-:W-:Y:S02]  /*d530*/  IMAD.MOV.U32 R60, RZ, RZ, R23 ;  /* 0x000000ffff3c7224 */ /* 0x000fe400078e0017 */
[C---:B------:R-:W-:Y:S01]  /*d540*/  FMUL.FTZ R23, R135.reuse, R111 ;  /* 0x0000006f87177220 */ /* 0x040fe20000410000 */
[----:B---3--:R-:W-:Y:S01]  /*d550*/  FFMA.FTZ R135, R135, R93, R230 ;  /* 0x0000005d87877223 */ /* 0x008fe200000100e6 */
[----:B------:R-:W-:Y:S01]  /*d560*/  IMAD.MOV.U32 R43, RZ, RZ, R13 ;  /* 0x000000ffff2b7224 */ /* 0x000fe200078e000d */
[----:B------:R2:W-:Y:S01]  /*d570*/  MUFU.EX2 R93, R8 ;  /* 0x00000008005d7308 */ /* 0x0005e20000000800 */
[----:B------:R-:W-:Y:S02]  /*d580*/  IMAD.MOV.U32 R111, RZ, RZ, R63 ;  /* 0x000000ffff6f7224 */ /* 0x000fe400078e003f */
[----:B------:R-:W-:Y:S01]  /*d590*/  FMUL.FTZ R13, R134, R73 ;  /* 0x00000049860d7220 */ /* 0x000fe20000410000 */
[----:B----4-:R-:W-:Y:S01]  /*d5a0*/  F2FP.BF16.F32.PACK_AB R105, R252, R137 ;  /* 0x00000089fc69723e */ /* 0x010fe200000010ff */
[----:B------:R-:W-:Y:S02]  /*d5b0*/  IMAD.MOV.U32 R59, RZ, RZ, R43 ;  /* 0x000000ffff3b7224 */ /* 0x000fe400078e002b */
[----:B------:R-:W-:Y:S01]  /*d5c0*/  IMAD.MOV.U32 R43, RZ, RZ, R27 ;  /* 0x000000ffff2b7224 */ /* 0x000fe200078e001b */
[----:B------:R-:W-:Y:S01]  /*d5d0*/  PRMT R104, R105, 0x7632, R104 ;  /* 0x0000763269687816 */ /* 0x000fe20000000068 */
[----:B------:R-:W-:Y:S02]  /*d5e0*/  IMAD.MOV.U32 R27, RZ, RZ, R60 ;  /* 0x000000ffff1b7224 */ /* 0x000fe400078e003c */
[----:B------:R-:W-:Y:S01]  /*d5f0*/  FMUL.FTZ R60, R134, R100 ;  /* 0x00000064863c7220 */ /* 0x000fe20000410000 */
[----:B------:R-:W-:Y:S01]  /*d600*/  MOV R100, R119 ;  /* 0x0000007700647202 */ /* 0x000fe20000000f00 */
[----:B------:R-:W-:Y:S02]  /*d610*/  IMAD.MOV.U32 R119, RZ, RZ, R118 ;  /* 0x000000ffff777224 */ /* 0x000fe400078e0076 */
[----:B------:R-:W-:Y:S01]  /*d620*/  IMAD.MOV.U32 R118, RZ, RZ, R115 ;  /* 0x000000ffff767224 */ /* 0x000fe200078e0073 */
[----:B------:R-:W-:Y:S01]  /*d630*/  F2FP.BF16.F32.PACK_AB R73, R100, R81 ;  /* 0x000000516449723e */ /* 0x000fe200000010ff */
[----:B------:R-:W-:Y:S01]  /*d640*/  IMAD.MOV.U32 R115, RZ, RZ, R114 ;  /* 0x000000ffff737224 */ /* 0x000fe200078e0072 */
[----:B------:R-:W3:Y:S01]  /*d650*/  MUFU.EX2 R76, R119 ;  /* 0x00000077004c7308 */ /* 0x000ee20000000800 */
[----:B--2---:R-:W-:Y:S01]  /*d660*/  FMUL.FTZ R8, R134, R68 ;  /* 0x0000004486087220 */ /* 0x004fe20000410000 */
[----:B------:R-:W-:Y:S01]  /*d670*/  IMAD.MOV.U32 R114, RZ, RZ, R111 ;  /* 0x000000ffff727224 */ /* 0x000fe200078e006f */
[----:B------:R-:W2:Y:S01]  /*d680*/  LDL.LU R68, [R1+0x74] ;  /* 0x0000740001447983 */ /* 0x000ea20000300800 */
[----:B------:R-:W-:Y:S02]  /*d690*/  IMAD.MOV.U32 R111, RZ, RZ, R110 ;  /* 0x000000ffff6f7224 */ /* 0x000fe400078e006e */
[----:B------:R-:W-:Y:S01]  /*d6a0*/  FADD.FTZ R136, R100, R136 ;  /* 0x0000008864887221 */ /* 0x000fe20000010000 */
[----:B------:R-:W-:Y:S01]  /*d6b0*/  IMAD.MOV.U32 R110, RZ, RZ, R129 ;  /* 0x000000ffff6e7224 */ /* 0x000fe200078e0081 */
[----:B------:R-:W-:Y:S01]  /*d6c0*/  MOV R129, R128 ;  /* 0x0000008000817202 */ /* 0x000fe20000000f00 */
[----:B------:R-:W4:Y:S01]  /*d6d0*/  LDL.LU R75, [R1+0x70] ;  /* 0x00007000014b7983 */ /* 0x000f220000300800 */
[----:B------:R-:W-:Y:S02]  /*d6e0*/  IMAD.MOV.U32 R128, RZ, RZ, R121 ;  /* 0x000000ffff807224 */ /* 0x000fe400078e0079 */
[----:B------:R-:W-:Y:S01]  /*d6f0*/  MOV R126, R110 ;  /* 0x0000006e007e7202 */ /* 0x000fe20000000f00 */
[----:B------:R-:W-:Y:S02]  /*d700*/  IMAD.MOV.U32 R121, RZ, RZ, R120 ;  /* 0x000000ffff797224 */ /* 0x000fe400078e0078 */
[----:B------:R-:W-:Y:S02]  /*d710*/  IMAD.MOV.U32 R63, RZ, RZ, R47 ;  /* 0x000000ffff3f7224 */ /* 0x000fe400078e002f */
[----:B------:R-:W-:Y:S01]  /*d720*/  IMAD.MOV.U32 R120, RZ, RZ, R112 ;  /* 0x000000ffff787224 */ /* 0x000fe200078e0070 */
[----:B---3--:R-:W-:Y:S01]  /*d730*/  F2FP.BF16.F32.PACK_AB R97, R76, R93 ;  /* 0x0000005d4c61723e */ /* 0x008fe200000010ff */
        /* <DEDUP_REMOVED lines=8> */
[----:B------:R-:W-:Y:S02]  /*d7c0*/  IMAD.MOV.U32 R59, RZ, RZ, R58 ;  /* 0x000000ffff3b7224 */ /* 0x000fe400078e003a */
[----:B------:R-:W-:Y:S02]  /*d7d0*/  IMAD.MOV.U32 R58, RZ, RZ, R47 ;  /* 0x000000ffff3a7224 */ /* 0x000fe400078e002f */
[----:B------:R-:W-:Y:S02]  /*d7e0*/  IMAD.MOV.U32 R14, RZ, RZ, R45 ;  /* 0x000000ffff0e7224 */ /* 0x000fe400078e002d */
[----:B------:R-:W-:Y:S01]  /*d7f0*/  FMUL.FTZ R45, R134, R89 ;  /* 0x00000059862d7220 */ /* 0x000fe20000410000 */
[----:B------:R-:W-:Y:S01]  /*d800*/  F2FP.BF16.F32.PACK_AB R89, R198, R199 ;  /* 0x000000c7c659723e */ /* 0x000fe200000010ff */
[----:B------:R-:W-:Y:S02]  /*d810*/  IMAD.MOV.U32 R47, RZ, RZ, R46 ;  /* 0x000000ffff2f7224 */ /* 0x000fe400078e002e */
[----:B------:R-:W-:Y:S01]  /*d820*/  IMAD.MOV.U32 R46, RZ, RZ, R43 ;  /* 0x000000ffff2e7224 */ /* 0x000fe200078e002b */
[----:B------:R-:W-:Y:S01]  /*d830*/  PRMT R88, R89, 0x7632, R88 ;  /* 0x0000763259587816 */ /* 0x000fe20000000058 */
[----:B------:R-:W-:Y:S01]  /*d840*/  IMAD.MOV.U32 R43, RZ, RZ, R42 ;  /* 0x000000ffff2b7224 */ /* 0x000fe200078e002a */
[----:B------:R-:W-:Y:S01]  /*d850*/  MOV R42, R31 ;  /* 0x0000001f002a7202 */ /* 0x000fe20000000f00 */
[----:B------:R-:W-:Y:S02]  /*d860*/  IMAD.MOV.U32 R31, RZ, RZ, R30 ;  /* 0x000000ffff1f7224 */ /* 0x000fe400078e001e */
        /* <DEDUP_REMOVED lines=9> */
[----:B------:R-:W-:Y:S02]  /*d900*/  IMAD.MOV.U32 R122, RZ, RZ, R118 ;  /* 0x000000ffff7a7224 */ /* 0x000fe400078e0076 */
[----:B------:R-:W-:Y:S02]  /*d910*/  IMAD.MOV.U32 R123, RZ, RZ, R115 ;  /* 0x000000ffff7b7224 */ /* 0x000fe400078e0073 */
[----:B------:R-:W-:Y:S01]  /*d920*/  IMAD.MOV.U32 R129, RZ, RZ, R62 ;  /* 0x000000ffff817224 */ /* 0x000fe200078e003e */
[----:B------:R-:W-:Y:S01]  /*d930*/  MOV R62, R46 ;  /* 0x0000002e003e7202 */ /* 0x000fe20000000f00 */
[----:B------:R-:W-:Y:S02]  /*d940*/  IMAD.MOV.U32 R128, RZ, RZ, R59 ;  /* 0x000000ffff807224 */ /* 0x000fe400078e003b */
[C---:B------:R-:W-:Y:S01]  /*d950*/  FMUL.FTZ R46, R133.reuse, R90 ;  /* 0x0000005a852e7220 */ /* 0x040fe20000410000 */
[----:B------:R-:W-:Y:S02]  /*d960*/  IMAD.MOV.U32 R118, RZ, RZ, R111 ;  /* 0x000000ffff767224 */ /* 0x000fe400078e006f */
[----:B------:R-:W-:Y:S01]  /*d970*/  IMAD.MOV.U32 R69, RZ, RZ, R131 ;  /* 0x000000ffff457224 */ /* 0x000fe200078e0083 */
[----:B------:R-:W-:Y:S01]  /*d980*/  MOV R131, R130 ;  /* 0x0000008200837202 */ /* 0x000fe20000000f00 */
[----:B------:R-:W-:Y:S02]  /*d990*/  IMAD.MOV.U32 R109, RZ, RZ, R58 ;  /* 0x000000ffff6d7224 */ /* 0x000fe400078e003a */
[----:B------:R-:W-:Y:S02]  /*d9a0*/  IMAD.MOV.U32 R111, RZ, RZ, R108 ;  /* 0x000000ffff6f7224 */ /* 0x000fe400078e006c */
[----:B------:R-:W-:Y:S02]  /*d9b0*/  IMAD.MOV.U32 R110, RZ, RZ, R63 ;  /* 0x000000ffff6e7224 */ /* 0x000fe400078e003f */
[----:B------:R-:W-:Y:S02]  /*d9c0*/  IMAD.MOV.U32 R58, RZ, RZ, R42 ;  /* 0x000000ffff3a7224 */ /* 0x000fe400078e002a */
[C---:B------:R-:W-:Y:S01]  /*d9d0*/  FMUL.FTZ R42, R133.reuse, R86 ;  /* 0x00000056852a7220 */ /* 0x040fe20000410000 */
[----:B------:R-:W-:Y:S02]  /*d9e0*/  IMAD.MOV.U32 R63, RZ, RZ, R47 ;  /* 0x000000ffff3f7224 */ /* 0x000fe400078e002f */
[C---:B------:R-:W-:Y:S01]  /*d9f0*/  FMUL.FTZ R47, R133.reuse, R91 ;  /* 0x0000005b852f7220 */ /* 0x040fe20000410000 */
[----:B------:R-:W-:Y:S02]  /*da00*/  IMAD.MOV.U32 R59, RZ, RZ, R43 ;  /* 0x000000ffff3b7224 */ /* 0x000fe400078e002b */
[C---:B------:R-:W-:Y:S01]  /*da10*/  FMUL.FTZ R43, R133.reuse, R87 ;  /* 0x00000057852b7220 */ /* 0x040fe20000410000 */
[----:B------:R-:W-:Y:S02]  /*da20*/  IMAD.MOV.U32 R130, RZ, RZ, R127 ;  /* 0x000000ffff827224 */ /* 0x000fe400078e007f */
[----:B------:R-:W-:Y:S02]  /*da30*/  IMAD.MOV.U32 R127, RZ, RZ, R123 ;  /* 0x000000ffff7f7224 */ /* 0x000fe400078e007b */
[----:B------:R-:W-:Y:S01]  /*da40*/  IMAD.MOV.U32 R85, RZ, RZ, R129 ;  /* 0x000000ffff557224 */ /* 0x000fe200078e0081 */
[----:B------:R-:W-:Y:S01]  /*da50*/  MOV R129, R128 ;  /* 0x0000008000817202 */ /* 0x000fe20000000f00 */
[----:B------:R-:W-:Y:S02]  /*da60*/  IMAD.MOV.U32 R123, RZ, RZ, R122 ;  /* 0x000000ffff7b7224 */ /* 0x000fe400078e007a */
        /* <DEDUP_REMOVED lines=9> */
[----:B------:R-:W-:Y:S01]  /*db00*/  PRMT R79, R80, 0x7632, R79 ;  /* 0x00007632504f7816 */ /* 0x000fe2000000004f */
[----:B------:R-:W-:Y:S01]  /*db10*/  IMAD.MOV.U32 R112, RZ, RZ, R10 ;  /* 0x000000ffff707224 */ /* 0x000fe200078e000a */
[----:B------:R-:W-:Y:S01]  /*db20*/  SHF.R.U32.HI R80, RZ, 0x18, R80 ;  /* 0x00000018ff507819 */ /* 0x000fe20000011650 */
[----:B------:R-:W-:Y:S01]  /*db30*/  IMAD.MOV.U32 R111, RZ, RZ, R63 ;  /* 0x000000ffff6f7224 */ /* 0x000fe200078e003f */
[----:B------:R-:W-:Y:S01]  /*db40*/  LOP3.LUT R79, R79, 0xff, RZ, 0xc0, !PT ;  /* 0x000000ff4f4f7812 */ /* 0x000fe200078ec0ff */
[----:B------:R-:W-:Y:S02]  /*db50*/  IMAD.MOV.U32 R109, RZ, RZ, R59 ;  /* 0x000000ffff6d7224 */ /* 0x000fe400078e003b */
[----:B------:R-:W-:Y:S01]  /*db60*/  FMUL.FTZ R10, R133, R70 ;  /* 0x00000046850a7220 */ /* 0x000fe20000410000 */
[----:B------:R-:W-:Y:S01]  /*db70*/  PRMT R70, R73, 0x7632, R70 ;  /* 0x0000763249467816 */ /* 0x000fe20000000046 */
[C---:B------:R-:W-:Y:S01]  /*db80*/  FMUL.FTZ R59, R133.reuse, R99 ;  /* 0x00000063853b7220 */ /* 0x040fe20000410000 */
[----:B------:R-:W-:Y:S01]  /*db90*/  F2FP.BF16.F32.PACK_AB R99, R92, R195 ;  /* 0x000000c35c63723e */ /* 0x000fe200000010ff */
[C---:B------:R-:W-:Y:S01]  /*dba0*/  FMUL.FTZ R63, R133.reuse, R103 ;  /* 0x00000067853f7220 */ /* 0x040fe20000410000 */
[----:B------:R-:W-:Y:S10]  /*dbb0*/  MUFU.EX2 R77, R77 ;  /* 0x0000004d004d7308 */ /* 0x000ff40000000800 */
[----:B------:R-:W-:Y:S01]  /*dbc0*/  MUFU.EX2 R112, R112 ;  /* 0x0000007000707308 */ /* 0x000fe20000000800 */
[----:B--2---:R-:W-:Y:S01]  /*dbd0*/  FFMA.FTZ R134, R134, R68, R137 ;  /* 0x0000004486867223 */ /* 0x004fe20000010089 */
[----:B------:R-:W-:Y:S01]  /*dbe0*/  IMAD.MOV.U32 R68, RZ, RZ, R120 ;  /* 0x000000ffff447224 */ /* 0x000fe200078e0078 */
[----:B------:R-:W2:Y:S01]  /*dbf0*/  LDC R137, c[0x0][0x448] ;  /* 0x00011200ff897b82 */ /* 0x000ea20000000800 */
[----:B------:R-:W-:Y:S02]  /*dc00*/  IMAD.MOV.U32 R120, RZ, RZ, R31 ;  /* 0x000000ffff787224 */ /* 0x000fe400078e001f */
[C---:B------:R-:W-:Y:S01]  /*dc10*/  FMUL.FTZ R31, R133.reuse, R83 ;  /* 0x00000053851f7220 */ /* 0x040fe20000410000 */
[----:B------:R-:W-:Y:S02]  /*dc20*/  IMAD.MOV.U32 R81, RZ, RZ, R68 ;  /* 0x000000ffff517224 */ /* 0x000fe400078e0044 */
[C---:B----4-:R-:W-:Y:S01]  /*dc30*/  FFMA.FTZ R75, R133.reuse, R75, R199 ;  /* 0x0000004b854b7223 */ /* 0x050fe200000100c7 */
[----:B------:R-:W-:Y:S02]  /*dc40*/  IMAD.MOV.U32 R68, RZ, RZ, R110 ;  /* 0x000000ffff447224 */ /* 0x000fe400078e006e */
[----:B------:R-:W-:Y:S01]  /*dc50*/  FADD.FTZ R134, R252, R134 ;  /* 0x00000086fc867221 */ /* 0x000fe20000010000 */
[----:B------:R-:W-:Y:S02]  /*dc60*/  IMAD.MOV.U32 R110, RZ, RZ, R62 ;  /* 0x000000ffff6e7224 */ /* 0x000fe400078e003e */
[----:B------:R-:W-:Y:S01]  /*dc70*/  FMUL.FTZ R62, R133, R102 ;  /* 0x00000066853e7220 */ /* 0x000fe20000410000 */
[----:B------:R-:W-:Y:S01]  /*dc80*/  IMAD.MOV.U32 R133, RZ, RZ, R96 ;  /* 0x000000ffff857224 */ /* 0x000fe200078e0060 */
[----:B------:R-:W-:Y:S01]  /*dc90*/  MOV R96, R85 ;  /* 0x0000005500607202 */ /* 0x000fe20000000f00 */
[----:B------:R-:W-:Y:S01]  /*dca0*/  IMAD.MOV.U32 R85, RZ, RZ, R84 ;  /* 0x000000ffff557224 */ /* 0x000fe200078e0054 */
[----:B------:R3:W4:Y:S01]  /*dcb0*/  MUFU.EX2 R87, R68 ;  /* 0x0000004400577308 */ /* 0x0007220000000800 */
[----:B------:R-:W-:Y:S02]  /*dcc0*/  IMAD.MOV.U32 R84, RZ, RZ, R115 ;  /* 0x000000ffff547224 */ /* 0x000fe400078e0073 */
[----:B------:R-:W-:Y:S01]  /*dcd0*/  FADD.FTZ R75, R198, R75 ;  /* 0x0000004bc64b7221 */ /* 0x000fe20000010000 */
[----:B------:R-:W-:Y:S02]  /*dce0*/  IMAD.MOV.U32 R115, RZ, RZ, R120 ;  /* 0x000000ffff737224 */ /* 0x000fe400078e0078 */
[----:B------:R-:W-:Y:S02]  /*dcf0*/  IMAD.MOV.U32 R120, RZ, RZ, R243 ;  /* 0x000000ffff787224 */ /* 0x000fe400078e00f3 */
[----:B------:R1:W2:Y:S01]  /*dd00*/  LDL.LU R243, [R1+0xc0] ;  /* 0x0000c00001f37983 */ /* 0x0002a20000300800 */
[----:B------:R-:W-:Y:S01]  /*dd10*/  IMAD.WIDE.U32 R82, R96, -0x326172a9, RZ ;  /* 0xcd9e8d5760527825 */ /* 0x000fe200078e00ff */
[----:B------:R-:W-:Y:S02]  /*dd20*/  MUFU.EX2 R115, R115 ;  /* 0x0000007300737308 */ /* 0x000fe40000000800 */
[----:B------:R-:W-:Y:S01]  /*dd30*/  LOP3.LUT R120, R120, 0xff, RZ, 0xc0, !PT ;  /* 0x000000ff78787812 */ /* 0x000fe200078ec0ff */
[----:B------:R1:W4:Y:S01]  /*dd40*/  LDL.S16 R78, [R1+0x24] ;  /* 0x00002400014e7983 */ /* 0x0003220000100600 */
[----:B------:R-:W-:Y:S01]  /*dd50*/  IMAD.MOV.U32 R100, RZ, RZ, R85 ;  /* 0x000000ffff647224 */ /* 0x000fe200078e0055 */
[----:B------:R-:W-:Y:S01]  /*dd60*/  MOV R85, R81 ;  /* 0x0000005100557202 */ /* 0x000fe20000000f00 */
[----:B------:R-:W-:Y:S01]  /*dd70*/  IMAD.MOV.U32 R96, RZ, RZ, R84 ;  /* 0x000000ffff607224 */ /* 0x000fe200078e0054 */
[----:B---3--:R-:W-:Y:S01]  /*dd80*/  PRMT R68, R73, 0x5410, R70 ;  /* 0x0000541049447816 */ /* 0x008fe20000000046 */
[----:B------:R-:W-:Y:S02]  /*dd90*/  IMAD.MOV.U32 R84, RZ, RZ, R69 ;  /* 0x000000ffff547224 */ /* 0x000fe400078e0045 */
[----:B------:R-:W-:Y:S02]  /*dda0*/  IMAD.MOV.U32 R81, RZ, RZ, R131 ;  /* 0x000000ffff517224 */ /* 0x000fe400078e0083 */
        /* <DEDUP_REMOVED lines=9> */
[----:B------:R-:W-:Y:S01]  /*de40*/  IMAD.MOV.U32 R85, RZ, RZ, R84 ;  /* 0x000000ffff557224 */ /* 0x000fe200078e0054 */
[----:B------:R-:W-:Y:S01]  /*de50*/  MUFU.EX2 R101, R101 ;  /* 0x0000006500657308 */ /* 0x000fe20000000800 */
[----:B------:R-:W-:Y:S01]  /*de60*/  IMAD.MOV.U32 R84, RZ, RZ, R81 ;  /* 0x000000ffff547224 */ /* 0x000fe200078e0051 */
[----:B------:R-:W-:Y:S01]  /*de70*/  MOV R81, R69 ;  /* 0x0000004500517202 */ /* 0x000fe20000000f00 */
[----:B------:R-:W-:Y:S02]  /*de80*/  IMAD.MOV.U32 R69, RZ, RZ, R131 ;  /* 0x000000ffff457224 */ /* 0x000fe400078e0083 */
[----:B------:R-:W-:Y:S02]  /*de90*/  IMAD.MOV.U32 R131, RZ, RZ, R123 ;  /* 0x000000ffff837224 */ /* 0x000fe400078e007b */
[----:B----4-:R-:W-:Y:S05]  /*dea0*/  @!P0 HFMA2.BF16_V2 R78, -RZ.H0_H0, RZ.H0_H0, -R73.H0_H0 ;  /* 0x200000ffff4e8231 */ /* 0x010fea0000340949 */
[----:B------:R-:W-:Y:S01]  /*deb0*/  PRMT R74, R78, 0x7610, R74 ;  /* 0x000076104e4a7816 */ /* 0x000fe2000000004a */
[----:B------:R3:W-:Y:S03]  /*dec0*/  @!P0 STL.S16 [R1+0x24], R78 ;  /* 0x0000244e01008387 */ /* 0x0007e60000100600 */
[----:B------:R-:W-:Y:S01]  /*ded0*/  @!P0 PRMT R73, R74, 0x5410, RZ ;  /* 0x000054104a498816 */ /* 0x000fe200000000ff */
[----:B------:R-:W4:Y:S01]  /*dee0*/  LDL.LU.64 R244, [R1+0x80] ;  /* 0x0000800001f47983 */ /* 0x000f220000300a00 */
[----:B------:R-:W-:Y:S01]  /*def0*/  ISETP.LE.U32.AND P0, PT, R79, UR8, PT ;  /* 0x000000084f007c0c */ /* 0x000fe2000bf03070 */
[----:B------:R1:W2:Y:S04]  /*df00*/  MUFU.EX2 R74, R251 ;  /* 0x000000fb004a7308 */ /* 0x0002a80000000800 */
[----:B------:R-:W-:Y:S01]  /*df10*/  STG.E.U16 desc[UR28][R146.64+-0x80], R73 ;  /* 0xffff804992007986 */ /* 0x000fe2000c10151c */
[----:B---3--:R-:W-:Y:S01]  /*df20*/  FADD.FTZ R78, R197, R135 ;  /* 0x00000087c54e7221 */ /* 0x008fe20000010000 */
[----:B----4-:R-:W-:Y:S02]  /*df30*/  LOP3.LUT R123, R244, UR10, R83, 0x96, !PT ;  /* 0x0000000af47b7c12 */ /* 0x010fe4000f8e9653 */
[----:B------:R3:W4:Y:S06]  /*df40*/  LDL.LU.64 R244, [R1+0xb8] ;  /* 0x0000b80001f47983 */ /* 0x00072c0000300a00 */
[----:B------:R3:W3:Y:S04]  /*df50*/  LDL.LU R230, [R1+0xb4] ;  /* 0x0000b40001e67983 */ /* 0x0006e80000300800 */
[----:B------:R2:W3:Y:S04]  /*df60*/  LDL.LU R197, [R1+0xb0] ;  /* 0x0000b00001c57983 */ /* 0x0004e80000300800 */
[----:B------:R2:W3:Y:S04]  /*df70*/  LDL.LU R252, [R1+0xac] ;  /* 0x0000ac0001fc7983 */ /* 0x0004e80000300800 */
[----:B-1----:R1:W3:Y:S04]  /*df80*/  LDL.LU R251, [R1+0xa8] ;  /* 0x0000a80001fb7983 */ /* 0x0022e80000300800 */
[----:B------:R1:W5:Y:S04]  /*df90*/  LDL.LU R199, [R1+0xa4] ;  /* 0x0000a40001c77983 */ /* 0x0003680000300800 */
[----:B------:R1:W5:Y:S04]  /*dfa0*/  LDL.LU R198, [R1+0xa0] ;  /* 0x0000a00001c67983 */ /* 0x0003680000300800 */
[----:B------:R1:W2:Y:S02]  /*dfb0*/  LDL.S16 R86, [R1+0x20] ;  /* 0x0000200001567983 */ /* 0x0002a40000100600 */
[----:B--2---:R-:W-:Y:S05]  /*dfc0*/  @!P6 HFMA2.BF16_V2 R86, -RZ.H0_H0, RZ.H0_H0, -R70.H0_H0 ;  /* 0x200000ffff56e231 */ /* 0x004fea0000340946 */
[----:B------:R-:W-:Y:S01]  /*dfd0*/  PRMT R91, R86, 0x7610, R91 ;  /* 0x00007610565b7816 */ /* 0x000fe2000000005b */
[----:B------:R2:W-:Y:S03]  /*dfe0*/  @!P6 STL.S16 [R1+0x20], R86 ;  /* 0x000020560100e387 */ /* 0x0005e60000100600 */
[----:B------:R-:W-:Y:S02]  /*dff0*/  @!P6 PRMT R70, R91, 0x5410, RZ ;  /* 0x000054105b46e816 */ /* 0x000fe400000000ff */
[----:B------:R-:W-:Y:S02]  /*e000*/  ISETP.LE.U32.AND P6, PT, R80, UR8, PT ;  /* 0x0000000850007c0c */ /* 0x000fe4000bfc3070 */
[----:B------:R-:W-:Y:S01]  /*e010*/  PRMT R80, R79, 0x5410, R80 ;  /* 0x000054104f507816 */ /* 0x000fe20000000050 */
[----:B------:R-:W-:Y:S04]  /*e020*/  STG.E.U16 desc[UR28][R146.64+-0x7e], R70 ;  /* 0xffff824692007986 */ /* 0x000fe8000c10151c */
[----:B--2---:R1:W2:Y:S02]  /*e030*/  LDL.S16 R86, [R1+0x1c] ;  /* 0x00001c0001567983 */ /* 0x0042a40000100600 */
[----:B--2---:R-:W-:Y:S05]  /*e040*/  @!P0 HFMA2.BF16_V2 R86, -RZ.H0_H0, RZ.H0_H0, -R71.H0_H0 ;  /* 0x200000ffff568231 */ /* 0x004fea0000340947 */
[----:B------:R-:W-:Y:S01]  /*e050*/  PRMT R83, R86, 0x7610, R83 ;  /* 0x0000761056537816 */ /* 0x000fe20000000053 */
[----:B------:R2:W-:Y:S02]  /*e060*/  @!P0 STL.S16 [R1+0x1c], R86 ;  /* 0x00001c5601008387 */ /* 0x0005e40000100600 */
[----:B--2---:R-:W-:Y:S02]  /*e070*/  IMAD.MOV.U32 R86, RZ, RZ, R100 ;  /* 0x000000ffff567224 */ /* 0x004fe400078e0064 */
[----:B------:R-:W-:Y:S02]  /*e080*/  IMAD.MOV.U32 R100, RZ, RZ, R96 ;  /* 0x000000ffff647224 */ /* 0x000fe400078e0060 */
[----:B------:R-:W-:Y:S02]  /*e090*/  IMAD.MOV.U32 R96, RZ, RZ, R85 ;  /* 0x000000ffff607224 */ /* 0x000fe400078e0055 */
[----:B------:R-:W-:Y:S01]  /*e0a0*/  IMAD.MOV.U32 R85, RZ, RZ, R84 ;  /* 0x000000ffff557224 */ /* 0x000fe200078e0054 */
[----:B------:R-:W-:Y:S01]  /*e0b0*/  MOV R84, R81 ;  /* 0x0000005100547202 */ /* 0x000fe20000000f00 */
[----:B------:R-:W-:Y:S01]  /*e0c0*/  IMAD.MOV.U32 R81, RZ, RZ, R111 ;  /* 0x000000ffff517224 */ /* 0x000fe200078e006f */
[----:B------:R-:W-:Y:S01]  /*e0d0*/  MUFU.EX2 R86, R86 ;  /* 0x0000005600567308 */ /* 0x000fe20000000800 */
[----:B------:R-:W-:Y:S02]  /*e0e0*/  IMAD.MOV.U32 R90, RZ, RZ, R96 ;  /* 0x000000ffff5a7224 */ /* 0x000fe400078e0060 */
[----:B------:R-:W-:Y:S02]  /*e0f0*/  IMAD.MOV.U32 R96, RZ, RZ, R85 ;  /* 0x000000ffff607224 */ /* 0x000fe400078e0055 */
[----:B------:R-:W-:Y:S02]  /*e100*/  IMAD.MOV.U32 R85, RZ, RZ, R84 ;  /* 0x000000ffff557224 */ /* 0x000fe400078e0054 */
[----:B------:R-:W-:Y:S03]  /*e110*/  IMAD.MOV.U32 R91, RZ, RZ, R90 ;  /* 0x000000ffff5b7224 */ /* 0x000fe600078e005a */
[----:B------:R2:W4:Y:S01]  /*e120*/  MUFU.EX2 R84, R81 ;  /* 0x0000005100547308 */ /* 0x0005220000000800 */
[----:B------:R-:W-:Y:S01]  /*e130*/  IMAD.MOV.U32 R90, RZ, RZ, R96 ;  /* 0x000000ffff5a7224 */ /* 0x000fe200078e0060 */
[----:B------:R-:W-:Y:S01]  /*e140*/  MOV R96, R85 ;  /* 0x0000005500607202 */ /* 0x000fe20000000f00 */
[----:B------:R-:W-:Y:S01]  /*e150*/  IMAD.MOV.U32 R85, RZ, RZ, R69 ;  /* 0x000000ffff557224 */ /* 0x000fe200078e0045 */
[----:B------:R-:W-:Y:S01]  /*e160*/  PRMT R69, R71, 0x5410, R72 ;  /* 0x0000541047457816 */ /* 0x000fe20000000048 */
[----:B------:R-:W-:Y:S01]  /*e170*/  IMAD.WIDE.U32 R110, R110, -0x326172a9, RZ ;  /* 0xcd9e8d576e6e7825 */ /* 0x000fe200078e00ff */
[----:B------:R-:W-:Y:S03]  /*e180*/  @!P0 PRMT R71, R83, 0x5410, RZ ;  /* 0x0000541053478816 */ /* 0x000fe600000000ff */
[----:B------:R-:W-:Y:S01]  /*e190*/  FADD.FTZ R83, R195, R136 ;  /* 0x00000088c3537221 */ /* 0x000fe20000010000 */
[----:B------:R-:W-:Y:S01]  /*e1a0*/  IMAD.MOV.U32 R102, RZ, RZ, R91 ;  /* 0x000000ffff667224 */ /* 0x000fe200078e005b */
[----:B------:R1:W5:Y:S01]  /*e1b0*/  LDL.LU R195, [R1+0x9c] ;  /* 0x00009c0001c37983 */ /* 0x0003620000300800 */
[----:B------:R-:W-:Y:S02]  /*e1c0*/  IMAD.MOV.U32 R91, RZ, RZ, R90 ;  /* 0x000000ffff5b7224 */ /* 0x000fe400078e005a */
[----:B------:R-:W-:Y:S01]  /*e1d0*/  FADD.FTZ R92, R92, R83 ;  /* 0x000000535c5c7221 */ /* 0x000fe20000010000 */
[----:B------:R-:W-:Y:S01]  /*e1e0*/  IMAD.MOV.U32 R90, RZ, RZ, R85 ;  /* 0x000000ffff5a7224 */ /* 0x000fe200078e0055 */
[----:B------:R-:W-:Y:S01]  /*e1f0*/  STG.E.U16 desc[UR28][R186.64+-0x80], R71 ;  /* 0xffff8047ba007986 */ /* 0x000fe2000c10151c */
[----:B------:R-:W-:Y:S02]  /*e200*/  IMAD.MOV.U32 R85, RZ, RZ, R131 ;  /* 0x000000ffff557224 */ /* 0x000fe400078e0083 */
[----:B------:R-:W-:Y:S01]  /*e210*/  FADD.FTZ R83, R93, R78 ;  /* 0x0000004e5d537221 */ /* 0x000fe20000010000 */
[----:B--2---:R-:W-:Y:S01]  /*e220*/  LOP3.LUT R81, R133, 0xff, RZ, 0xc0, !PT ;  /* 0x000000ff85517812 */ /* 0x004fe200078ec0ff */
[----:B------:R-:W-:Y:S01]  /*e230*/  IMAD.MOV.U32 R131, RZ, RZ, R119 ;  /* 0x000000ffff837224 */ /* 0x000fe200078e0077 */
[----:B------:R-:W-:Y:S01]  /*e240*/  LOP3.LUT R119, R82, UR9, R111, 0x96, !PT ;  /* 0x0000000952777c12 */ /* 0x000fe2000f8e966f */
[----:B------:R-:W-:Y:S01]  /*e250*/  FADD.FTZ R83, R76, R83 ;  /* 0x000000534c537221 */ /* 0x000fe20000010000 */
[----:B------:R-:W-:Y:S01]  /*e260*/  MOV R82, R133 ;  /* 0x0000008500527202 */ /* 0x000fe20000000f00 */
[----:B------:R-:W-:Y:S01]  /*e270*/  MUFU.EX2 R90, R90 ;  /* 0x0000005a005a7308 */ /* 0x000fe20000000800 */
[----:B------:R-:W-:Y:S01]  /*e280*/  ISETP.LE.U32.AND P0, PT, R81, UR8, PT ;  /* 0x0000000851007c0c */ /* 0x000fe2000bf03070 */
[----:B------:R1:W2:Y:S01]  /*e290*/  LDL.S16 R133, [R1+0x18] ;  /* 0x0000180001857983 */ /* 0x0002a20000100600 */
[----:B------:R-:W-:Y:S02]  /*e2a0*/  PRMT R103, R82, 0x7632, R103 ;  /* 0x0000763252677816 */ /* 0x000fe40000000067 */
[----:B------:R-:W-:Y:S02]  /*e2b0*/  PRMT R76, R105, 0x5410, R104 ;  /* 0x00005410694c7816 */ /* 0x000fe40000000068 */
[----:B------:R-:W-:Y:S03]  /*e2c0*/  LOP3.LUT R103, R103, 0xff, RZ, 0xc0, !PT ;  /* 0x000000ff67677812 */ /* 0x000fe600078ec0ff */
[----:B------:R3:W-:Y:S01]  /*e2d0*/  MUFU.EX2 R93, R131 ;  /* 0x00000083005d7308 */ /* 0x0007e20000000800 */
[----:B------:R-:W-:Y:S09]  /*e2e0*/  SHF.R.U32.HI R82, RZ, 0x18, R82 ;  /* 0x00000018ff527819 */ /* 0x000ff20000011652 */
[----:B------:R-:W-:Y:S01]  /*e2f0*/  MUFU.EX2 R96, R96 ;  /* 0x0000006000607308 */ /* 0x000fe20000000800 */
[----:B---3--:R-:W-:Y:S01]  /*e300*/  IMAD.MOV.U32 R131, RZ, RZ, R130 ;  /* 0x000000ffff837224 */ /* 0x008fe200078e0082 */
[----:B------:R-:W-:Y:S01]  /*e310*/  MOV R130, R114 ;  /* 0x0000007200827202 */ /* 0x000fe20000000f00 */
[----:B------:R-:W-:Y:S02]  /*e320*/  IMAD.MOV.U32 R114, RZ, RZ, R107 ;  /* 0x000000ffff727224 */ /* 0x000fe400078e006b */
[----:B--2---:R-:W-:Y:S05]  /*e330*/  @!P6 HFMA2.BF16_V2 R133, -RZ.H0_H0, RZ.H0_H0, -R72.H0_H0 ;  /* 0x200000ffff85e231 */ /* 0x004fea0000340948 */
[----:B------:R-:W-:Y:S01]  /*e340*/  PRMT R136, R133, 0x7610, R136 ;  /* 0x0000761085887816 */ /* 0x000fe20000000088 */
[----:B------:R2:W-:Y:S03]  /*e350*/  @!P6 STL.S16 [R1+0x18], R133 ;  /* 0x000018850100e387 */ /* 0x0005e60000100600 */
[----:B------:R-:W-:Y:S01]  /*e360*/  @!P6 PRMT R72, R136, 0x5410, RZ ;  /* 0x000054108848e816 */ /* 0x000fe200000000ff */
[----:B------:R1:W3:Y:S01]  /*e370*/  LDL.S16 R135, [R1+0x14] ;  /* 0x0000140001877983 */ /* 0x0002e20000100600 */
[----:B------:R-:W-:Y:S03]  /*e380*/  ISETP.LE.U32.AND P6, PT, R82, UR8, PT ;  /* 0x0000000852007c0c */ /* 0x000fe6000bfc3070 */
[----:B------:R-:W-:Y:S04]  /*e390*/  STG.E.U16 desc[UR28][R186.64+-0x7e], R72 ;  /* 0xffff8248ba007986 */ /* 0x000fe8000c10151c */
[----:B--2---:R1:W2:Y:S01]  /*e3a0*/  LDL.S16 R133, [R1+0x10] ;  /* 0x0000100001857983 */ /* 0x0042a20000100600 */
[----:B---3--:R-:W-:Y:S05]  /*e3b0*/  @!P0 HFMA2.BF16_V2 R135, -RZ.H0_H0, RZ.H0_H0, -R105.H0_H0 ;  /* 0x200000ffff878231 */ /* 0x008fea0000340969 */
[----:B------:R-:W-:Y:S01]  /*e3c0*/  PRMT R111, R135, 0x7610, R111 ;  /* 0x00007610876f7816 */ /* 0x000fe2000000006f */
[----:B------:R-:W-:Y:S03]  /*e3d0*/  @!P0 STL.S16 [R1+0x14], R135 ;  /* 0x0000148701008387 */ /* 0x000fe60000100600 */
[----:B------:R-:W-:Y:S02]  /*e3e0*/  @!P0 PRMT R105, R111, 0x5410, RZ ;  /* 0x000054106f698816 */ /* 0x000fe400000000ff */
[----:B------:R-:W-:Y:S03]  /*e3f0*/  ISETP.LE.U32.AND P0, PT, R103, UR8, PT ;  /* 0x0000000867007c0c */ /* 0x000fe6000bf03070 */
[----:B------:R-:W-:Y:S01]  /*e400*/  STG.E.U16 desc[UR28][R124.64+-0x80], R105 ;  /* 0xffff80697c007986 */ /* 0x000fe2000c10151c */
[----:B--2---:R-:W-:Y:S05]  /*e410*/  @!P4 HFMA2.BF16_V2 R133, -RZ.H0_H0, RZ.H0_H0, -R104.H0_H0 ;  /* 0x200000ffff85c231 */ /* 0x004fea0000340968 */
[----:B------:R-:W-:Y:S01]  /*e420*/  PRMT R106, R133, 0x7610, R106 ;  /* 0x00007610856a7816 */ /* 0x000fe2000000006a */
[----:B------:R2:W-:Y:S03]  /*e430*/  @!P4 STL.S16 [R1+0x10], R133 ;  /* 0x000010850100c387 */ /* 0x0005e60000100600 */
[----:B------:R-:W-:Y:S01]  /*e440*/  @!P4 PRMT R104, R106, 0x5410, RZ ;  /* 0x000054106a68c816 */ /* 0x000fe200000000ff */
[----:B------:R1:W3:Y:S01]  /*e450*/  LDL.S16 R73, [R1+0x8] ;  /* 0x0000080001497983 */ /* 0x0002e20000100600 */
[----:B------:R-:W-:Y:S02]  /*e460*/  LOP3.LUT R106, R180, R178, RZ, 0x3c, !PT ;  /* 0x000000b2b46a7212 */ /* 0x000fe400078e3cff */
[----:B------:R-:W-:Y:S01]  /*e470*/  PRMT R178, R174, 0x7632, R178 ;  /* 0x00007632aeb27816 */ /* 0x000fe200000000b2 */
[----:B------:R-:W-:Y:S02]  /*e480*/  STG.E.U16 desc[UR28][R124.64+-0x7e], R104 ;  /* 0xffff82687c007986 */ /* 0x000fe4000c10151c */
[----:B------:R-:W-:Y:S01]  /*e490*/  IMAD.WIDE.U32 R106, R106, -0x2daee0ad, RZ ;  /* 0xd2511f536a6a7825 */ /* 0x000fe200078e00ff */
[----:B------:R-:W-:Y:S03]  /*e4a0*/  LOP3.LUT R178, R178, 0xff, RZ, 0xc0, !PT ;  /* 0x000000ffb2b27812 */ /* 0x000fe600078ec0ff */
[----:B--2---:R-:W-:Y:S02]  /*e4b0*/  IMAD.MOV.U32 R133, RZ, RZ, R102 ;  /* 0x000000ffff857224 */ /* 0x004fe400078e0066 */
[----:B------:R-:W-:Y:S02]  /*e4c0*/  IMAD.MOV.U32 R102, RZ, RZ, R91 ;  /* 0x000000ffff667224 */ /* 0x000fe400078e005b */
[----:B------:R-:W-:Y:S02]  /*e4d0*/  IMAD.MOV.U32 R91, RZ, RZ, R85 ;  /* 0x000000ffff5b7224 */ /* 0x000fe400078e0055 */
[----:B------:R-:W-:Y:S01]  /*e4e0*/  FADD.FTZ R85, R87, R134 ;  /* 0x0000008657557221 */ /* 0x000fe20000010000 */
[C---:B------:R-:W-:Y:S01]  /*e4f0*/  F2FP.BF16.F32.PACK_AB R87, R74.reuse, R87 ;  /* 0x000000574a57723e */ /* 0x040fe200000010ff */
[----:B------:R-:W2:Y:S01]  /*e500*/  LDL.64 R134, [R1+0x50] ;  /* 0x0000500001867983 */ /* 0x000ea20000100a00 */
[----:B------:R-:W-:Y:S02]  /*e510*/  IMAD.MOV.U32 R136, RZ, RZ, R133 ;  /* 0x000000ffff887224 */ /* 0x000fe400078e0085 */
[----:B------:R-:W-:Y:S01]  /*e520*/  FADD.FTZ R78, R74, R85 ;  /* 0x000000554a4e7221 */ /* 0x000fe20000010000 */
[----:B----4-:R-:W-:Y:S01]  /*e530*/  F2FP.BF16.F32.PACK_AB R85, R77, R84 ;  /* 0x000000544d55723e */ /* 0x010fe200000010ff */
[----:B------:R-:W-:Y:S01]  /*e540*/  FADD.FTZ R74, R84, R75 ;  /* 0x0000004b544a7221 */ /* 0x000fe20000010000 */
[----:B------:R-:W-:Y:S01]  /*e550*/  IMAD.MOV.U32 R133, RZ, RZ, R118 ;  /* 0x000000ffff857224 */ /* 0x000fe200078e0076 */
[----:B------:R-:W-:Y:S01]  /*e560*/  LOP3.LUT R118, R119, 0xffff, RZ, 0xc0, !PT ;  /* 0x0000ffff77767812 */ /* 0x000fe200078ec0ff */
[----:B------:R-:W4:Y:S01]  /*e570*/  MUFU.EX2 R91, R91 ;  /* 0x0000005b005b7308 */ /* 0x000f220000000800 */
[----:B------:R-:W-:Y:S01]  /*e580*/  LOP3.LUT R180, R181, R136, RZ, 0x3c, !PT ;  /* 0x00000088b5b47212 */ /* 0x000fe200078e3cff */
[----:B------:R-:W-:Y:S01]  /*e590*/  FADD.FTZ R75, R77, R74 ;  /* 0x0000004a4d4b7221 */ /* 0x000fe20000010000 */
[----:B------:R-:W-:Y:S01]  /*e5a0*/  SHF.R.U32.HI R118, RZ, 0x8, R118 ;  /* 0x00000008ff767819 */ /* 0x000fe20000011676 */
[----:B------:R1:W2:Y:S01]  /*e5b0*/  LDL.S16 R77, [R1+0xc] ;  /* 0x00000c00014d7983 */ /* 0x0002a20000100600 */
[----:B------:R-:W-:Y:S02]  /*e5c0*/  IMAD.MOV.U32 R136, RZ, RZ, R100 ;  /* 0x000000ffff887224 */ /* 0x000fe400078e0064 */
[----:B------:R-:W-:Y:S01]  /*e5d0*/  LOP3.LUT R74, R118, 0xffff, RZ, 0xc0, !PT ;  /* 0x0000ffff764a7812 */ /* 0x000fe200078ec0ff */
[----:B------:R-:W-:Y:S02]  /*e5e0*/  IMAD.MOV.U32 R100, RZ, RZ, R108 ;  /* 0x000000ffff647224 */ /* 0x000fe400078e006c */
[----:B------:R-:W-:Y:S01]  /*e5f0*/  IMAD.WIDE.U32 R180, R180, -0x2daee0ad, RZ ;  /* 0xd2511f53b4b47825 */ /* 0x000fe200078e00ff */
[----:B------:R-:W-:Y:S02]  /*e600*/  ISETP.LE.U32.AND P4, PT, R74, UR8, PT ;  /* 0x000000084a007c0c */ /* 0x000fe4000bf83070 */
[----:B----4-:R-:W-:Y:S01]  /*e610*/  F2FP.BF16.F32.PACK_AB R95, R91, R90 ;  /* 0x0000005a5b5f723e */ /* 0x010fe200000010ff */
[----:B---3--:R-:W-:Y:S05]  /*e620*/  @!P6 HFMA2.BF16_V2 R73, -RZ.H0_H0, RZ.H0_H0, -R88.H0_H0 ;  /* 0x200000ffff49e231 */ /* 0x008fea0000340958 */
[----:B------:R-:W-:Y:S01]  /*e630*/  PRMT R84, R73, 0x7610, R84 ;  /* 0x0000761049547816 */ /* 0x000fe20000000054 */
[----:B--2---:R-:W-:Y:S02]  /*e640*/  IMAD.MOV.U32 R135, RZ, RZ, R102 ;  /* 0x000000ffff877224 */ /* 0x004fe400078e0066 */
[----:B------:R-:W-:Y:S02]  /*e650*/  IMAD.MOV.U32 R102, RZ, RZ, R127 ;  /* 0x000000ffff667224 */ /* 0x000fe400078e007f */
[----:B------:R-:W-:Y:S05]  /*e660*/  @!P0 HFMA2.BF16_V2 R77, -RZ.H0_H0, RZ.H0_H0, -R89.H0_H0 ;  /* 0x200000ffff4d8231 */ /* 0x000fea0000340959 */
[----:B------:R-:W-:Y:S01]  /*e670*/  PRMT R98, R77, 0x7610, R98 ;  /* 0x000076104d627816 */ /* 0x000fe20000000062 */
[----:B------:R2:W-:Y:S04]  /*e680*/  @!P0 STL.S16 [R1+0xc], R77 ;  /* 0x00000c4d01008387 */ /* 0x0005e80000100600 */
[----:B------:R3:W-:Y:S04]  /*e690*/  @!P6 STL.S16 [R1+0x8], R73 ;  /* 0x000008490100e387 */ /* 0x0007e80000100600 */
[----:B------:R1:W4:Y:S04]  /*e6a0*/  LDL.S16 R111, [R1+0x4] ;  /* 0x00000400016f7983 */ /* 0x0003280000100600 */
[----:B------:R1:W4:Y:S01]  /*e6b0*/  LDL.S16 R70, [R1] ;  /* 0x0000000001467983 */ /* 0x0003220000100600 */
[----:B--2---:R-:W-:Y:S02]  /*e6c0*/  PRMT R77, R89, 0x5410, R88 ;  /* 0x00005410594d7816 */ /* 0x004fe40000000058 */
[----:B------:R-:W-:Y:S01]  /*e6d0*/  @!P0 PRMT R89, R98, 0x5410, RZ ;  /* 0x0000541062598816 */ /* 0x000fe200000000ff */
[----:B------:R-:W-:Y:S01]  /*e6e0*/  FADD.FTZ R98, R90, R83 ;  /* 0x000000535a627221 */ /* 0x000fe20000010000 */
[----:B------:R-:W-:Y:S01]  /*e6f0*/  @!P6 PRMT R88, R84, 0x5410, RZ ;  /* 0x000054105458e816 */ /* 0x000fe200000000ff */
[----:B---3--:R-:W-:Y:S01]  /*e700*/  FADD.FTZ R73, R101, R92 ;  /* 0x0000005c65497221 */ /* 0x008fe20000010000 */
[----:B------:R-:W-:Y:S01]  /*e710*/  ISETP.GT.U32.AND P6, PT, R122, UR8, PT ;  /* 0x000000087a007c0c */ /* 0x000fe2000bfc4070 */
[----:B------:R2:W-:Y:S01]  /*e720*/  STG.E.U16 desc[UR28][R140.64+-0x80], R89 ;  /* 0xffff80598c007986 */ /* 0x0005e2000c10151c */
[----:B------:R-:W-:Y:S01]  /*e730*/  PRMT R90, R99, 0x7632, R90 ;  /* 0x00007632635a7816 */ /* 0x000fe2000000005a */
[----:B------:R-:W-:Y:S01]  /*e740*/  FADD.FTZ R74, R86, R73 ;  /* 0x00000049564a7221 */ /* 0x000fe20000010000 */
[----:B------:R-:W-:Y:S01]  /*e750*/  LOP3.LUT R73, R126, 0xff, RZ, 0xc0, !PT ;  /* 0x000000ff7e497812 */ /* 0x000fe200078ec0ff */
[----:B------:R3:W-:Y:S01]  /*e760*/  STG.E.U16 desc[UR28][R140.64+-0x7e], R88 ;  /* 0xffff82588c007986 */ /* 0x0007e2000c10151c */
[----:B------:R-:W-:Y:S01]  /*e770*/  F2FP.BF16.F32.PACK_AB R92, R96, R93 ;  /* 0x0000005d605c723e */ /* 0x000fe200000010ff */
[----:B------:R1:W-:Y:S01]  /*e780*/  MUFU.EX2 R84, R131 ;  /* 0x0000008300547308 */ /* 0x0003e20000000800 */
[----:B------:R-:W-:Y:S01]  /*e790*/  ISETP.LE.U32.AND P0, PT, R73, UR8, PT ;  /* 0x0000000849007c0c */ /* 0x000fe2000bf03070 */
[----:B------:R-:W-:Y:S01]  /*e7a0*/  FADD.FTZ R98, R91, R98 ;  /* 0x000000625b627221 */ /* 0x000fe20000010000 */
[----:B------:R-:W-:Y:S01]  /*e7b0*/  F2FP.BF16.F32.PACK_AB R101, R86, R101 ;  /* 0x000000655665723e */ /* 0x000fe200000010ff */
[----:B------:R-:W-:Y:S01]  /*e7c0*/  FADD.FTZ R91, R93, R78 ;  /* 0x0000004e5d5b7221 */ /* 0x000fe20000010000 */
[----:B------:R-:W-:Y:S01]  /*e7d0*/  PRMT R122, R73, 0x5410, R122 ;  /* 0x00005410497a7816 */ /* 0x000fe2000000007a */
[----:B------:R-:W-:Y:S01]  /*e7e0*/  FADD.FTZ R79, R115, R98 ;  /* 0x00000062734f7221 */ /* 0x000fe20000010000 */
[C---:B------:R-:W-:Y:S01]  /*e7f0*/  PRMT R86, R97.reuse, 0x7632, R86 ;  /* 0x0000763261567816 */ /* 0x040fe20000000056 */
[----:B------:R-:W-:Y:S01]  /*e800*/  FADD.FTZ R96, R96, R91 ;  /* 0x0000005b60607221 */ /* 0x000fe20000010000 */
[----:B------:R-:W-:Y:S01]  /*e810*/  LOP3.LUT R126, R134, UR23, R181, 0x96, !PT ;  /* 0x00000017867e7c12 */ /* 0x000fe2000f8e96b5 */
[----:B------:R-:W2:Y:S01]  /*e820*/  MUFU.EX2 R91, R109 ;  /* 0x0000006d005b7308 */ /* 0x000ea20000000800 */
[----:B------:R-:W-:Y:S02]  /*e830*/  PRMT R71, R97, 0x5410, R86 ;  /* 0x0000541061477816 */ /* 0x000fe40000000056 */
[----:B------:R-:W-:Y:S01]  /*e840*/  PRMT R134, R103, 0x5410, R82 ;  /* 0x0000541067867816 */ /* 0x000fe20000000052 */
[----:B------:R-:W-:Y:S01]  /*e850*/  IMAD.WIDE.U32 R126, R126, -0x326172a9, RZ ;  /* 0xcd9e8d577e7e7825 */ /* 0x000fe200078e00ff */
[C---:B------:R-:W-:Y:S03]  /*e860*/  LOP3.LUT R181, R183.reuse, 0xff, RZ, 0xc0, !PT ;  /* 0x000000ffb7b57812 */ /* 0x040fe600078ec0ff */
[----:B-1----:R-:W-:Y:S01]  /*e870*/  IMAD.MOV.U32 R131, RZ, RZ, R128 ;  /* 0x000000ffff837224 */ /* 0x002fe200078e0080 */
[----:B------:R-:W-:Y:S01]  /*e880*/  LOP3.LUT R128, R180, UR22, R107, 0x96, !PT ;  /* 0x00000016b4807c12 */ /* 0x000fe2000f8e966b */
[----:B------:R-:W1:Y:S01]  /*e890*/  MUFU.EX2 R83, R133 ;  /* 0x0000008500537308 */ /* 0x000e620000000800 */
[----:B------:R-:W-:Y:S02]  /*e8a0*/  LOP3.LUT R108, R176, UR13, R127, 0x96, !PT ;  /* 0x0000000db06c7c12 */ /* 0x000fe4000f8e967f */
[----:B------:R-:W-:Y:S02]  /*e8b0*/  PRMT R176, R183, 0x7632, R176 ;  /* 0x00007632b7b07816 */ /* 0x000fe400000000b0 */
[----:B------:R-:W-:Y:S02]  /*e8c0*/  SHF.R.U32.HI R183, RZ, 0x18, R183 ;  /* 0x00000018ffb77819 */ /* 0x000fe400000116b7 */
[----:B------:R-:W-:Y:S01]  /*e8d0*/  LOP3.LUT R176, R176, 0xff, RZ, 0xc0, !PT ;  /* 0x000000ffb0b07812 */ /* 0x000fe200078ec0ff */
[----:B--2---:R-:W-:Y:S01]  /*e8e0*/  FADD.FTZ R74, R91, R74 ;  /* 0x0000004a5b4a7221 */ /* 0x004fe20000010000 */
[----:B------:R-:W-:Y:S01]  /*e8f0*/  LOP3.LUT R180, R174, 0xff, RZ, 0xc0, !PT ;  /* 0x000000ffaeb47812 */ /* 0x000fe200078ec0ff */
[----:B------:R-:W-:Y:S01]  /*e900*/  IMAD.WIDE.U32 R108, R108, -0x2daee0ad, RZ ;  /* 0xd2511f536c6c7825 */ /* 0x000fe200078e00ff */
[----:B------:R-:W-:Y:S02]  /*e910*/  SHF.R.U32.HI R174, RZ, 0x18, R174 ;  /* 0x00000018ffae7819 */ /* 0x000fe400000116ae */
[----:B------:R-:W-:Y:S02]  /*e920*/  PRMT R89, R92, 0x7632, R89 ;  /* 0x000076325c597816 */ /* 0x000fe40000000059 */
[----:B------:R-:W-:Y:S02]  /*e930*/  LOP3.LUT R106, R106, UR21, R109, 0x96, !PT ;  /* 0x000000156a6a7c12 */ /* 0x000fe4000f8e966d */
[----:B-1----:R-:W-:Y:S01]  /*e940*/  F2FP.BF16.F32.PACK_AB R93, R83, R84 ;  /* 0x00000054535d723e */ /* 0x002fe200000010ff */
[----:B------:R-:W-:Y:S02]  /*e950*/  @!P1 HFMA2.BF16_V2 R222, -RZ.H0_H0, RZ.H0_H0, -R89.H0_H0 ;  /* 0x200000ffffde9231 */ /* 0x000fe40000340959 */
[----:B------:R-:W-:Y:S01]  /*e960*/  IMAD.MOV.U32 R133, RZ, RZ, R129 ;  /* 0x000000ffff857224 */ /* 0x000fe200078e0081 */
[----:B---3--:R-:W-:Y:S01]  /*e970*/  PRMT R88, R93, 0x7632, R88 ;  /* 0x000076325d587816 */ /* 0x008fe20000000058 */
[----:B------:R-:W-:Y:S05]  /*e980*/  IMAD.WIDE.U32 R128, R128, -0x326172a9, RZ ;  /* 0xcd9e8d5780807825 */ /* 0x000fea00078e00ff */
[----:B------:R-:W-:Y:S05]  /*e990*/  LOP3.LUT R126, R126, UR11, R129, 0x96, !PT ;  /* 0x0000000b7e7e7c12 */ /* 0x000fea000f8e9681 */
[----:B------:R-:W-:Y:S04]  /*e9a0*/  IMAD.WIDE.U32 R126, R126, -0x2daee0ad, RZ ;  /* 0xd2511f537e7e7825 */ /* 0x000fe800078e00ff */
[----:B----4-:R-:W-:Y:S02]  /*e9b0*/  @!P0 HFMA2.BF16_V2 R111, -RZ.H0_H0, RZ.H0_H0, -R99.H0_H0 ;  /* 0x200000ffff6f8231 */ /* 0x010fe40000340963 */
[----:B------:R-:W-:Y:S03]  /*e9c0*/  @P6 HFMA2.BF16_V2 R70, -RZ.H0_H0, RZ.H0_H0, -R90.H0_H0 ;  /* 0x200000ffff466231 */ /* 0x000fe6000034095a */
[----:B------:R-:W-:Y:S01]  /*e9d0*/  PRMT R107, R111, 0x7610, R107 ;  /* 0x000076106f6b7816 */ /* 0x000fe2000000006b */
[----:B------:R1:W-:Y:S01]  /*e9e0*/  @!P0 STL.S16 [R1+0x4], R111 ;  /* 0x0000046f01008387 */ /* 0x0003e20000100600 */
[----:B------:R-:W-:Y:S03]  /*e9f0*/  PRMT R78, R70, 0x7610, R78 ;  /* 0x00007610464e7816 */ /* 0x000fe6000000004e */
[----:B------:R2:W-:Y:S01]  /*ea00*/  @P6 STL.S16 [R1], R70 ;  /* 0x0000004601006387 */ /* 0x0005e20000100600 */
[----:B-1----:R-:W-:Y:S02]  /*ea10*/  MOV R111, R102 ;  /* 0x00000066006f7202 */ /* 0x002fe40000000f00 */
[----:B------:R-:W1:Y:S01]  /*ea20*/  MUFU.EX2 R102, R194 ;  /* 0x000000c200667308 */ /* 0x000e620000000800 */
[----:B--2---:R-:W-:Y:S02]  /*ea30*/  PRMT R70, R99, 0x5410, R90 ;  /* 0x0000541063467816 */ /* 0x004fe4000000005a */
[----:B------:R-:W-:Y:S02]  /*ea40*/  @!P0 PRMT R99, R107, 0x5410, RZ ;  /* 0x000054106b638816 */ /* 0x000fe400000000ff */
[----:B------:R-:W-:Y:S02]  /*ea50*/  ISETP.GT.U32.AND P0, PT, R113, UR8, PT ;  /* 0x0000000871007c0c */ /* 0x000fe4000bf04070 */
[----:B------:R-:W-:Y:S03]  /*ea60*/  @P6 PRMT R90, R78, 0x5410, RZ ;  /* 0x000054104e5a6816 */ /* 0x000fe600000000ff */
[----:B------:R-:W2:Y:S01]  /*ea70*/  MUFU.EX2 R107, R192 ;  /* 0x000000c0006b7308 */ /* 0x000ea20000000800 */
[----:B------:R-:W-:Y:S01]  /*ea80*/  ISETP.GT.U32.AND P6, PT, R135, UR8, PT ;  /* 0x0000000887007c0c */ /* 0x000fe2000bfc4070 */
[----:B------:R-:W-:Y:S01]  /*ea90*/  STG.E.U16 desc[UR28][R146.64+-0x70], R99 ;  /* 0xffff906392007986 */ /* 0x000fe2000c10151c */
[----:B------:R-:W-:Y:S01]  /*eaa0*/  PRMT R113, R113, 0x5410, R135 ;  /* 0x0000541071717816 */ /* 0x000fe20000000087 */
[----:B------:R-:W-:Y:S01]  /*eab0*/  FADD.FTZ R78, R84, R75 ;  /* 0x0000004b544e7221 */ /* 0x000fe20000010000 */
[----:B------:R-:W-:Y:S01]  /*eac0*/  PRMT R84, R87, 0x7632, R84 ;  /* 0x0000763257547816 */ /* 0x000fe20000000054 */
[----:B------:R-:W-:Y:S01]  /*ead0*/  STG.E.U16 desc[UR28][R146.64+-0x6e], R90 ;  /* 0xffff925a92007986 */ /* 0x000fe2000c10151c */
[----:B------:R-:W-:Y:S01]  /*eae0*/  LOP3.LUT R82, R113, 0xff00ff, RZ, 0xc0, !PT ;  /* 0x00ff00ff71527812 */ /* 0x000fe200078ec0ff */
[----:B------:R-:W-:Y:S01]  /*eaf0*/  FADD.FTZ R83, R83, R78 ;  /* 0x0000004e53537221 */ /* 0x000fe20000010000 */
[----:B-1----:R-:W-:Y:S01]  /*eb00*/  F2FP.BF16.F32.PACK_AB R98, R102, R115 ;  /* 0x000000736662723e */ /* 0x002fe200000010ff */
[----:B------:R-:W-:Y:S01]  /*eb10*/  @P0 HFMA2.BF16_V2 R250, -RZ.H0_H0, RZ.H0_H0, -R97.H0_H0 ;  /* 0x200000fffffa0231 */ /* 0x000fe20000340961 */
[----:B------:R1:W-:Y:S01]  /*eb20*/  MUFU.EX2 R115, R189 ;  /* 0x000000bd00737308 */ /* 0x0003e20000000800 */
[----:B------:R-:W-:Y:S01]  /*eb30*/  IMAD.U32 R78, RZ, RZ, UR8 ;  /* 0x00000008ff4e7e24 */ /* 0x000fe2000f8e00ff */
[----:B------:R-:W1:Y:S01]  /*eb40*/  S2R R194, SR_TID.X ;  /* 0x0000000000c27919 */ /* 0x000e620000002100 */
[----:B------:R-:W-:Y:S01]  /*eb50*/  @P6 HFMA2.BF16_V2 R249, -RZ.H0_H0, RZ.H0_H0, -R86.H0_H0 ;  /* 0x200000fffff96231 */ /* 0x000fe20000340956 */
[----:B------:R-:W-:Y:S01]  /*eb60*/  @P0 PRMT R97, R250, 0x5410, RZ ;  /* 0x00005410fa610816 */ /* 0x000fe200000000ff */
[----:B------:R-:W-:Y:S01]  /*eb70*/  IMAD.MOV.U32 R135, RZ, RZ, R130 ;  /* 0x000000ffff877224 */ /* 0x000fe200078e0082 */
[C---:B--2---:R-:W-:Y:S01]  /*eb80*/  F2FP.BF16.F32.PACK_AB R91, R107.reuse, R91 ;  /* 0x0000005b6b5b723e */ /* 0x044fe200000010ff */
[----:B------:R-:W-:Y:S01]  /*eb90*/  FADD.FTZ R107, R107, R74 ;  /* 0x0000004a6b6b7221 */ /* 0x000fe20000010000 */
[----:B------:R-:W-:Y:S01]  /*eba0*/  ISETP.LE.U32.AND P0, PT, R120, UR8, PT ;  /* 0x0000000878007c0c */ /* 0x000fe2000bf03070 */
[----:B------:R-:W2:Y:S01]  /*ebb0*/  LDSM.16.MT88.4 R72, [R196+0x6000] ;  /* 0x00600000c448783b */ /* 0x000ea20000004200 */
[----:B------:R-:W-:Y:S01]  /*ebc0*/  @P6 PRMT R86, R249, 0x5410, RZ ;  /* 0x00005410f9566816 */ /* 0x000fe200000000ff */
[----:B------:R-:W-:Y:S01]  /*ebd0*/  IMAD.MOV.U32 R130, RZ, RZ, R114 ;  /* 0x000000ffff827224 */ /* 0x000fe200078e0072 */
[----:B------:R-:W-:Y:S01]  /*ebe0*/  ISETP.GT.U32.AND P6, PT, R136, UR8, PT ;  /* 0x0000000888007c0c */ /* 0x000fe2000bfc4070 */
[----:B------:R-:W-:Y:S01]  /*ebf0*/  IMAD.MOV.U32 R114, RZ, RZ, R117 ;  /* 0x000000ffff727224 */ /* 0x000fe200078e0075 */
[----:B------:R-:W-:Y:S01]  /*ec00*/  PRMT R120, R120, 0x5410, R136 ;  /* 0x0000541078787816 */ /* 0x000fe20000000088 */
[----:B------:R-:W-:Y:S01]  /*ec10*/  IMAD.U32 R117, RZ, RZ, UR7 ;  /* 0x00000007ff757e24 */ /* 0x000fe2000f8e00ff */
[----:B------:R-:W-:Y:S01]  /*ec20*/  PRMT R136, R94, 0x5410, R130 ;  /* 0x000054105e887816 */ /* 0x000fe20000000082 */
[----:B------:R3:W5:Y:S01]  /*ec30*/  LDL.LU R192, [R1+0x98] ;  /* 0x0000980001c07983 */ /* 0x0007620000300800 */
[----:B------:R-:W-:Y:S01]  /*ec40*/  PRMT R130, R81, 0x5410, R114 ;  /* 0x0000541051827816 */ /* 0x000fe20000000072 */
[----:B------:R-:W-:Y:S01]  /*ec50*/  MUFU.EX2 R113, R133 ;  /* 0x0000008500717308 */ /* 0x000fe20000000800 */
[----:B------:R-:W-:Y:S01]  /*ec60*/  LOP3.LUT R117, R78, 0xff0000, R117, 0xf8, !PT ;  /* 0x00ff00004e757812 */ /* 0x000fe200078ef875 */
[----:B------:R-:W-:Y:S01]  /*ec70*/  @!P0 HFMA2.BF16_V2 R248, -RZ.H0_H0, RZ.H0_H0, -R87.H0_H0 ;  /* 0x200000fffff88231 */ /* 0x000fe20000340957 */
[----:B------:R-:W-:Y:S01]  /*ec80*/  PRMT R78, R87, 0x5410, R84 ;  /* 0x00005410574e7816 */ /* 0x000fe20000000054 */
[----:B------:R-:W-:Y:S01]  /*ec90*/  FADD.FTZ R94, R102, R79 ;  /* 0x0000004f665e7221 */ /* 0x000fe20000010000 */
[----:B------:R-:W-:Y:S01]  /*eca0*/  PRMT R102, R85, 0x7632, R102 ;  /* 0x0000763255667816 */ /* 0x000fe20000000066 */
[----:B------:R-:W-:Y:S01]  /*ecb0*/  STG.E.U16 desc[UR28][R186.64+-0x70], R97 ;  /* 0xffff9061ba007986 */ /* 0x000fe2000c10151c */
[--C-:B------:R-:W-:Y:S03]  /*ecc0*/  HSET2.LE.AND R79, R122, R117.reuse, PT ;  /* 0x000000757a4f7233 */ /* 0x100fe60003803000 */
[----:B------:R-:W4:Y:S01]  /*ecd0*/  MUFU.EX2 R111, R111 ;  /* 0x0000006f006f7308 */ /* 0x000f220000000800 */
[--C-:B------:R-:W-:Y:S01]  /*ece0*/  HSET2.LE.AND R80, R80, R117.reuse, PT ;  /* 0x0000007550507233 */ /* 0x100fe20003803000 */
[----:B------:R3:W-:Y:S01]  /*ecf0*/  STG.E.U16 desc[UR28][R186.64+-0x6e], R86 ;  /* 0xffff9256ba007986 */ /* 0x0007e2000c10151c */
[----:B------:R-:W-:Y:S01]  /*ed00*/  @!P0 PRMT R87, R248, 0x5410, RZ ;  /* 0x00005410f8578816 */ /* 0x000fe200000000ff */
[----:B------:R-:W-:Y:S01]  /*ed10*/  @P6 HFMA2.BF16_V2 R247, -RZ.H0_H0, RZ.H0_H0, -R84.H0_H0 ;  /* 0x200000fffff76231 */ /* 0x000fe20000340954 */
[C---:B------:R-:W-:Y:S02]  /*ed20*/  ISETP.GT.U32.AND P0, PT, R100.reuse, UR8, PT ;  /* 0x0000000864007c0c */ /* 0x040fe4000bf04070 */
[----:B------:R-:W-:Y:S01]  /*ed30*/  PRMT R100, R100, 0x5410, R191 ;  /* 0x0000541064647816 */ /* 0x000fe200000000bf */
[----:B------:R-:W-:Y:S01]  /*ed40*/  STG.E.U16 desc[UR28][R124.64+-0x70], R87 ;  /* 0xffff90577c007986 */ /* 0x000fe2000c10151c */
[----:B------:R-:W-:Y:S01]  /*ed50*/  LOP3.LUT R70, R70, R79, RZ, 0xc0, !PT ;  /* 0x0000004f46467212 */ /* 0x000fe200078ec0ff */
[----:B------:R3:W3:Y:S01]  /*ed60*/  MUFU.EX2 R109, R135 ;  /* 0x00000087006d7308 */ /* 0x0006e20000000800 */
[--C-:B------:R-:W-:Y:S01]  /*ed70*/  HSET2.LE.AND R79, R120, R117.reuse, PT ;  /* 0x00000075784f7233 */ /* 0x100fe20003803000 */
[----:B-1----:R-:W-:Y:S01]  /*ed80*/  IMAD.SHL.U32 R189, R194, 0x40, RZ ;  /* 0x00000040c2bd7824 */ /* 0x002fe200078e00ff */
[----:B------:R-:W-:Y:S02]  /*ed90*/  LOP3.LUT R69, R69, R80, RZ, 0xc0, !PT ;  /* 0x0000005045457212 */ /* 0x000fe400078ec0ff */
[--C-:B------:R-:W-:Y:S02]  /*eda0*/  HSET2.LE.AND R81, R136, R117.reuse, PT ;  /* 0x0000007588517233 */ /* 0x100fe40003803000 */
[----:B------:R-:W-:Y:S01]  /*edb0*/  HSET2.LE.AND R82, R82, R117, PT ;  /* 0x0000007552527233 */ /* 0x000fe20003803000 */
[----:B------:R-:W-:Y:S01]  /*edc0*/  @P0 HFMA2.BF16_V2 R241, -RZ.H0_H0, RZ.H0_H0, -R85.H0_H0 ;  /* 0x200000fffff10231 */ /* 0x000fe20000340955 */
[--C-:B------:R-:W-:Y:S01]  /*edd0*/  HSET2.LE.AND R80, R134, R117.reuse, PT ;  /* 0x0000007586507233 */ /* 0x100fe20003803000 */
[----:B------:R-:W-:Y:S01]  /*ede0*/  MUFU.EX2 R120, R175 ;  /* 0x000000af00787308 */ /* 0x000fe20000000800 */
[----:B------:R-:W-:Y:S02]  /*edf0*/  LOP3.LUT R100, R100, 0xff00ff, RZ, 0xc0, !PT ;  /* 0x00ff00ff64647812 */ /* 0x000fe400078ec0ff */
[----:B------:R-:W-:Y:S01]  /*ee00*/  LOP3.LUT R78, R78, R79, RZ, 0xc0, !PT ;  /* 0x0000004f4e4e7212 */ /* 0x000fe200078ec0ff */
[----:B----4-:R-:W-:Y:S01]  /*ee10*/  FADD.FTZ R79, R111, R96 ;  /* 0x000000606f4f7221 */ /* 0x010fe20000010000 */
[----:B------:R-:W-:Y:S02]  /*ee20*/  LOP3.LUT R68, R68, R81, RZ, 0xc0, !PT ;  /* 0x0000005144447212 */ /* 0x000fe400078ec0ff */
[----:B------:R-:W-:Y:S03]  /*ee30*/  LOP3.LUT R71, R71, R82, RZ, 0xc0, !PT ;  /* 0x0000005247477212 */ /* 0x000fe600078ec0ff */
[----:B------:R-:W1:Y:S01]  /*ee40*/  MUFU.EX2 R114, R190 ;  /* 0x000000be00727308 */ /* 0x000e620000000800 */
[----:B------:R-:W-:Y:S02]  /*ee50*/  LOP3.LUT R77, R77, R80, RZ, 0xc0, !PT ;  /* 0x000000504d4d7212 */ /* 0x000fe400078ec0ff */
[--C-:B------:R-:W-:Y:S02]  /*ee60*/  HSET2.LE.AND R80, R100, R117.reuse, PT ;  /* 0x0000007564507233 */ /* 0x100fe40003803000 */
[C---:B------:R-:W-:Y:S01]  /*ee70*/  F2FP.BF16.F32.PACK_AB R100, R116.reuse, R111 ;  /* 0x0000006f7464723e */ /* 0x040fe200000010ff */
[-C--:B--2---:R-:W-:Y:S04]  /*ee80*/  HMMA.16816.F32.BF16 R4, R68, R72.reuse, R4 ;  /* 0x000000484404723c */ /* 0x084fe80000041804 */
[----:B------:R-:W2:Y:S01]  /*ee90*/  MUFU.EX2 R82, R188 ;  /* 0x000000bc00527308 */ /* 0x000ea20000000800 */
[----:B------:R-:W-:Y:S01]  /*eea0*/  HSET2.LE.AND R81, R130, R117, PT ;  /* 0x0000007582517233 */ /* 0x000fe20003803000 */
[----:B------:R-:W-:Y:S01]  /*eeb0*/  FADD.FTZ R116, R116, R79 ;  /* 0x0000004f74747221 */ /* 0x000fe20000010000 */
[----:B------:R-:W-:Y:S02]  /*eec0*/  PRMT R79, R85, 0x5410, R102 ;  /* 0x00005410554f7816 */ /* 0x000fe40000000066 */
[----:B------:R-:W-:Y:S01]  /*eed0*/  LOP3.LUT R134, R108, UR17, R127, 0x96, !PT ;  /* 0x000000116c867c12 */ /* 0x000fe2000f8e967f */
[----:B------:R-:W-:Y:S01]  /*eee0*/  FADD.FTZ R108, R112, R83 ;  /* 0x00000053706c7221 */ /* 0x000fe20000010000 */
[----:B------:R-:W-:Y:S03]  /*eef0*/  LOP3.LUT R76, R76, R81, RZ, 0xc0, !PT ;  /* 0x000000514c4c7212 */ /* 0x000fe600078ec0ff */
[----:B---3--:R-:W-:Y:S01]  /*ef00*/  MUFU.EX2 R86, R173 ;  /* 0x000000ad00567308 */ /* 0x008fe20000000800 */
[----:B------:R-:W-:Y:S01]  /*ef10*/  LOP3.LUT R79, R79, R80, RZ, 0xc0, !PT ;  /* 0x000000504f4f7212 */ /* 0x000fe200078ec0ff */
[----:B------:R-:W-:Y:S01]  /*ef20*/  IMAD.WIDE.U32 R134, R134, -0x326172a9, RZ ;  /* 0xcd9e8d5786867825 */ /* 0x000fe200078e00ff */
[----:B------:R-:W-:Y:S02]  /*ef30*/  F2FP.BF16.F32.PACK_AB R103, R109, R112 ;  /* 0x000000706d67723e */ /* 0x000fe400000010ff */
[----:B------:R-:W-:Y:S01]  /*ef40*/  @P6 PRMT R84, R247, 0x5410, RZ ;  /* 0x00005410f7546816 */ /* 0x000fe200000000ff */
[----:B-1----:R-:W-:Y:S01]  /*ef50*/  FADD.FTZ R112, R114, R107 ;  /* 0x0000006b72707221 */ /* 0x002fe20000010000 */
[----:B------:R-:W-:Y:S01]  /*ef60*/  F2FP.BF16.F32.PACK_AB R114, R113, R114 ;  /* 0x000000727172723e */ /* 0x000fe200000010ff */
[C---:B------:R-:W-:Y:S01]  /*ef70*/  HMMA.16816.F32.BF16 R8, R76.reuse, R72, R8 ;  /* 0x000000484c08723c */ /* 0x040fe20000041808 */
[----:B------:R-:W-:Y:S01]  /*ef80*/  MOV R190, 0x40 ;  /* 0x0000004000be7802 */ /* 0x000fe20000000f00 */
[----:B------:R-:W3:Y:S01]  /*ef90*/  LDL R73, [R1+0x4c] ;  /* 0x00004c0001497983 */ /* 0x000ee20000100800 */
[----:B------:R-:W-:Y:S01]  /*efa0*/  MUFU.EX2 R72, R131 ;  /* 0x0000008300487308 */ /* 0x000fe20000000800 */
[----:B------:R-:W-:Y:S01]  /*efb0*/  ISETP.GT.U32.AND P6, PT, R191, UR8, PT ;  /* 0x00000008bf007c0c */ /* 0x000fe2000bfc4070 */
[----:B------:R-:W-:Y:S01]  /*efc0*/  FADD.FTZ R108, R109, R108 ;  /* 0x0000006c6d6c7221 */ /* 0x000fe20000010000 */
[----:B------:R-:W-:Y:S01]  /*efd0*/  @P0 PRMT R85, R241, 0x5410, RZ ;  /* 0x00005410f1550816 */ /* 0x000fe200000000ff */
[----:B------:R-:W-:Y:S01]  /*efe0*/  FADD.FTZ R109, R115, R94 ;  /* 0x0000005e736d7221 */ /* 0x000fe20000010000 */
[----:B------:R-:W-:Y:S01]  /*eff0*/  ISETP.LE.U32.AND P0, PT, R181, UR8, PT ;  /* 0x00000008b5007c0c */ /* 0x000fe2000bf03070 */
[----:B------:R-:W-:Y:S01]  /*f000*/  FADD.FTZ R112, R113, R112 ;  /* 0x0000007071707221 */ /* 0x000fe20000010000 */
[C---:B--2---:R-:W-:Y:S01]  /*f010*/  F2FP.BF16.F32.PACK_AB R113, R82.reuse, R115 ;  /* 0x000000735271723e */ /* 0x044fe200000010ff */
[----:B------:R-:W-:Y:S01]  /*f020*/  FADD.FTZ R109, R82, R109 ;  /* 0x0000006d526d7221 */ /* 0x000fe20000010000 */
[----:B------:R-:W-:Y:S01]  /*f030*/  PRMT R94, R95, 0x7632, R94 ;  /* 0x000076325f5e7816 */ /* 0x000fe2000000005e */
[----:B------:R-:W1:Y:S01]  /*f040*/  LDSM.16.MT88.4 R80, [R193+0x6000] ;  /* 0x00600000c150783b */ /* 0x000e620000004200 */
[----:B------:R-:W-:Y:S01]  /*f050*/  PRMT R96, R101, 0x7632, R96 ;  /* 0x0000763265607816 */ /* 0x000fe20000000060 */
[----:B------:R-:W2:Y:S01]  /*f060*/  MUFU.EX2 R111, R185 ;  /* 0x000000b9006f7308 */ /* 0x000ea20000000800 */
[----:B------:R-:W-:Y:S01]  /*f070*/  PRMT R104, R95, 0x5410, R94 ;  /* 0x000054105f687816 */ /* 0x000fe2000000005e */
[----:B------:R-:W-:Y:S01]  /*f080*/  @P6 HFMA2.BF16_V2 R240, -RZ.H0_H0, RZ.H0_H0, -R102.H0_H0 ;  /* 0x200000fffff06231 */ /* 0x000fe20000340966 */
[----:B------:R-:W-:Y:S01]  /*f090*/  PRMT R105, R101, 0x5410, R96 ;  /* 0x0000541065697816 */ /* 0x000fe20000000060 */
[-C--:B------:R-:W-:Y:S02]  /*f0a0*/  HMMA.16816.F32.BF16 R12, R76, R74.reuse, R12 ;  /* 0x0000004a4c0c723c */ /* 0x080fe4000004180c */
[----:B------:R4:W-:Y:S01]  /*f0b0*/  STG.E.U16 desc[UR28][R124.64+-0x6e], R84 ;  /* 0xffff92547c007986 */ /* 0x0009e2000c10151c */
[----:B------:R-:W-:Y:S03]  /*f0c0*/  @P6 PRMT R102, R240, 0x5410, RZ ;  /* 0x00005410f0666816 */ /* 0x000fe600000000ff */
[----:B------:R4:W1:Y:S01]  /*f0d0*/  MUFU.EX2 R115, R121 ;  /* 0x0000007900737308 */ /* 0x0008620000000800 */
[----:B------:R-:W-:Y:S01]  /*f0e0*/  ISETP.LE.U32.AND P6, PT, R176, UR8, PT ;  /* 0x00000008b0007c0c */ /* 0x000fe2000bfc3070 */
[----:B------:R-:W-:Y:S01]  /*f0f0*/  STG.E.U16 desc[UR28][R140.64+-0x70], R85 ;  /* 0xffff90558c007986 */ /* 0x000fe2000c10151c */
[----:B------:R-:W-:Y:S01]  /*f100*/  PRMT R90, R91, 0x7632, R90 ;  /* 0x000076325b5a7816 */ /* 0x000fe2000000005a */
[C---:B------:R-:W-:Y:S02]  /*f110*/  HMMA.16816.F32.BF16 R16, R68.reuse, R74, R16 ;  /* 0x0000004a4410723c */ /* 0x040fe40000041810 */
[----:B------:R-:W-:Y:S02]  /*f120*/  STG.E.U16 desc[UR28][R140.64+-0x6e], R102 ;  /* 0xffff92668c007986 */ /* 0x000fe4000c10151c */
[----:B------:R-:W-:Y:S01]  /*f130*/  PRMT R97, R98, 0x7632, R97 ;  /* 0x0000763262617816 */ /* 0x000fe20000000061 */
[----:B--2---:R-:W-:Y:S01]  /*f140*/  FADD.FTZ R131, R111, R116 ;  /* 0x000000746f837221 */ /* 0x004fe20000010000 */
[----:B------:R-:W-:Y:S01]  /*f150*/  F2FP.BF16.F32.PACK_AB R111, R72, R111 ;  /* 0x0000006f486f723e */ /* 0x000fe200000010ff */
[----:B------:R2:W5:Y:S01]  /*f160*/  LDL.LU.64 R186, [R1+0x90] ;  /* 0x0000900001ba7983 */ /* 0x0005620000300a00 */
[----:B------:R-:W-:Y:S01]  /*f170*/  LOP3.LUT R173, R172, 0xff, RZ, 0xc0, !PT ;  /* 0x000000ffacad7812 */ /* 0x000fe200078ec0ff */
[----:B------:R-:W-:Y:S01]  /*f180*/  FADD.FTZ R131, R72, R131 ;  /* 0x0000008348837221 */ /* 0x000fe20000010000 */
[----:B------:R-:W-:Y:S01]  /*f190*/  PRMT R176, R176, 0x5410, R183 ;  /* 0x00005410b0b07816 */ /* 0x000fe200000000b7 */
[----:B------:R-:W-:Y:S01]  /*f1a0*/  FADD.FTZ R122, R86, R109 ;  /* 0x0000006d567a7221 */ /* 0x000fe20000010000 */
[----:B------:R-:W-:Y:S01]  /*f1b0*/  PRMT R109, R98, 0x5410, R97 ;  /* 0x00005410626d7816 */ /* 0x000fe20000000061 */
[----:B----4-:R-:W-:Y:S01]  /*f1c0*/  VIADD R121, R196, 0x6040 ;  /* 0x00006040c4797836 */ /* 0x010fe20000000000 */
[C---:B------:R-:W-:Y:S01]  /*f1d0*/  PRMT R133, R110.reuse, 0x7771, RZ ;  /* 0x000077716e857816 */ /* 0x040fe200000000ff */
[----:B------:R-:W-:Y:S01]  /*f1e0*/  @!P6 HFMA2.BF16_V2 R212, -RZ.H0_H0, RZ.H0_H0, -R95.H0_H0 ;  /* 0x200000ffffd4e231 */ /* 0x000fe2000034095f */
[----:B------:R-:W-:Y:S01]  /*f1f0*/  PRMT R172, R110, 0x7773, RZ ;  /* 0x000077736eac7816 */ /* 0x000fe200000000ff */
[----:B------:R-:W-:Y:S01]  /*f200*/  @!P0 HFMA2.BF16_V2 R214, -RZ.H0_H0, RZ.H0_H0, -R101.H0_H0 ;  /* 0x200000ffffd68231 */ /* 0x000fe20000340965 */
[----:B------:R-:W-:Y:S01]  /*f210*/  SHF.R.U32.HI R191, RZ, 0x3, R194 ;  /* 0x00000003ffbf7819 */ /* 0x000fe200000116c2 */
[----:B------:R-:W4:Y:S01]  /*f220*/  MUFU.EX2 R130, R179 ;  /* 0x000000b300827308 */ /* 0x000f220000000800 */
[----:B------:R-:W-:Y:S01]  /*f230*/  @!P6 PRMT R95, R212, 0x5410, RZ ;  /* 0x00005410d45fe816 */ /* 0x000fe200000000ff */
[----:B------:R-:W-:Y:S01]  /*f240*/  IMAD.WIDE.U32 R106, R106, -0x326172a9, RZ ;  /* 0xcd9e8d576a6a7825 */ /* 0x000fe200078e00ff */
[----:B------:R-:W-:Y:S02]  /*f250*/  @!P0 PRMT R101, R214, 0x5410, RZ ;  /* 0x00005410d6658816 */ /* 0x000fe400000000ff */
[----:B------:R-:W-:Y:S01]  /*f260*/  ISETP.LE.U32.AND P6, PT, R178, UR8, PT ;  /* 0x00000008b2007c0c */ /* 0x000fe2000bfc3070 */
[----:B------:R-:W-:Y:S01]  /*f270*/  IMAD.WIDE R124, R137, -0x70, R124 ;  /* 0xffffff90897c7825 */ /* 0x000fe200078e027c */
[----:B------:R-:W-:Y:S01]  /*f280*/  ISETP.LE.U32.AND P0, PT, R183, UR8, PT ;  /* 0x00000008b7007c0c */ /* 0x000fe2000bf03070 */
[-C--:B-1----:R-:W-:Y:S01]  /*f290*/  HMMA.16816.F32.BF16 R20, R68, R80.reuse, R20 ;  /* 0x000000504414723c */ /* 0x082fe20000041814 */
[----:B------:R-:W-:Y:S02]  /*f2a0*/  STG.E.U16 desc[UR28][R146.64+-0x60], R101 ;  /* 0xffffa06592007986 */ /* 0x000fe4000c10151c */
[----:B------:R-:W-:Y:S01]  /*f2b0*/  LOP3.LUT R127, R106, UR9, R135, 0x96, !PT ;  /* 0x000000096a7f7c12 */ /* 0x000fe2000f8e9687 */
[----:B------:R-:W-:Y:S01]  /*f2c0*/  FADD.FTZ R122, R171, R122 ;  /* 0x0000007aab7a7221 */ /* 0x000fe20000010000 */
[----:B------:R-:W-:Y:S01]  /*f2d0*/  PRMT R106, R93, 0x5410, R88 ;  /* 0x000054105d6a7816 */ /* 0x000fe20000000058 */
[----:B------:R-:W-:Y:S01]  /*f2e0*/  @!P5 HFMA2.BF16_V2 R213, -RZ.H0_H0, RZ.H0_H0, -R96.H0_H0 ;  /* 0x200000ffffd5d231 */ /* 0x000fe20000340960 */
[----:B------:R-:W-:Y:S01]  /*f2f0*/  LOP3.LUT R129, R127, 0xffff, RZ, 0xc0, !PT ;  /* 0x0000ffff7f817812 */ /* 0x000fe200078ec0ff */
[C---:B------:R-:W-:Y:S04]  /*f300*/  HMMA.16816.F32.BF16 R24, R76.reuse, R80, R24 ;  /* 0x000000504c18723c */ /* 0x040fe80000041818 */
[----:B------:R-:W-:Y:S01]  /*f310*/  SHF.R.U32.HI R129, RZ, 0x8, R129 ;  /* 0x00000008ff817819 */ /* 0x000fe20000011681 */
[----:B------:R-:W-:Y:S01]  /*f320*/  FADD.FTZ R81, R115, R108 ;  /* 0x0000006c73517221 */ /* 0x000fe20000010000 */
[C---:B----4-:R-:W-:Y:S01]  /*f330*/  F2FP.BF16.F32.PACK_AB R116, R130.reuse, R115 ;  /* 0x000000738274723e */ /* 0x050fe200000010ff */
[----:B------:R-:W-:Y:S01]  /*f340*/  @!P6 HFMA2.BF16_V2 R221, -RZ.H0_H0, RZ.H0_H0, -R93.H0_H0 ;  /* 0x200000ffffdde231 */ /* 0x000fe2000034095d */
[----:B------:R-:W-:Y:S01]  /*f350*/  @!P5 PRMT R96, R213, 0x5410, RZ ;  /* 0x00005410d560d816 */ /* 0x000fe200000000ff */
[-C--:B------:R-:W-:Y:S03]  /*f360*/  HMMA.16816.F32.BF16 R28, R76, R82.reuse, R28 ;  /* 0x000000524c1c723c */ /* 0x080fe6000004181c */
[----:B------:R-:W-:Y:S01]  /*f370*/  LOP3.LUT R80, R129, 0xffff, RZ, 0xc0, !PT ;  /* 0x0000ffff81507812 */ /* 0x000fe200078ec0ff */
[----:B------:R-:W-:Y:S01]  /*f380*/  @!P0 HFMA2.BF16_V2 R228, -RZ.H0_H0, RZ.H0_H0, -R94.H0_H0 ;  /* 0x200000ffffe48231 */ /* 0x000fe2000034095e */
[----:B------:R-:W-:Y:S01]  /*f390*/  @!P6 PRMT R93, R221, 0x5410, RZ ;  /* 0x00005410dd5de816 */ /* 0x000fe200000000ff */
[----:B------:R-:W-:Y:S01]  /*f3a0*/  FADD.FTZ R130, R130, R81 ;  /* 0x0000005182827221 */ /* 0x000fe20000010000 */
[----:B------:R-:W-:Y:S01]  /*f3b0*/  F2FP.BF16.F32.PACK_AB R115, R120, R177 ;  /* 0x000000b17873723e */ /* 0x000fe200000010ff */
[----:B------:R-:W-:Y:S01]  /*f3c0*/  FADD.FTZ R81, R177, R112 ;  /* 0x00000070b1517221 */ /* 0x000fe20000010000 */
[----:B------:R-:W-:Y:S01]  /*f3d0*/  @!P0 PRMT R94, R228, 0x5410, RZ ;  /* 0x00005410e45e8816 */ /* 0x000fe200000000ff */
[----:B------:R-:W-:Y:S01]  /*f3e0*/  STG.E.U16 desc[UR28][R146.64+-0x5e], R96 ;  /* 0xffffa26092007986 */ /* 0x000fe2000c10151c */
[----:B------:R-:W-:Y:S01]  /*f3f0*/  ISETP.LE.U32.AND P6, PT, R80, UR8, PT ;  /* 0x0000000850007c0c */ /* 0x000fe2000bfc3070 */
[----:B------:R-:W-:Y:S01]  /*f400*/  FADD.FTZ R120, R120, R81 ;  /* 0x0000005178787221 */ /* 0x000fe20000010000 */
[----:B------:R-:W-:Y:S01]  /*f410*/  ISETP.LE.U32.AND P5, PT, R180, UR8, PT ;  /* 0x00000008b4007c0c */ /* 0x000fe2000bfa3070 */
[C---:B------:R-:W-:Y:S01]  /*f420*/  HMMA.16816.F32.BF16 R32, R68.reuse, R82, R32 ;  /* 0x000000524420723c */ /* 0x040fe20000041820 */
[----:B------:R-:W-:Y:S03]  /*f430*/  STG.E.U16 desc[UR28][R124.64+-0x60], R95 ;  /* 0xffffa05f7c007986 */ /* 0x000fe6000c10151c */
[----:B------:R-:W-:Y:S01]  /*f440*/  ISETP.LE.U32.AND P0, PT, R174, UR8, PT ;  /* 0x00000008ae007c0c */ /* 0x000fe2000bf03070 */
[----:B------:R1:W-:Y:S01]  /*f450*/  STG.E.U16 desc[UR28][R124.64+-0x5e], R94 ;  /* 0xffffa25e7c007986 */ /* 0x0003e2000c10151c */
[----:B------:R-:W-:Y:S02]  /*f460*/  LOP3.LUT R128, R128, UR10, R107, 0x96, !PT ;  /* 0x0000000a80807c12 */ /* 0x000fe4000f8e966b */
[----:B------:R-:W-:Y:S02]  /*f470*/  PRMT R107, R92, 0x5410, R89 ;  /* 0x000054105c6b7816 */ /* 0x000fe40000000059 */
[----:B------:R-:W-:Y:S02]  /*f480*/  @!P1 PRMT R89, R222, 0x5410, RZ ;  /* 0x00005410de599816 */ /* 0x000fe400000000ff */
[----:B------:R-:W-:Y:S01]  /*f490*/  F2FP.BF16.F32.PACK_AB R112, R171, R86 ;  /* 0x00000056ab70723e */ /* 0x000fe200000010ff */
[----:B------:R-:W-:Y:S01]  /*f4a0*/  @!P5 HFMA2.BF16_V2 R223, -RZ.H0_H0, RZ.H0_H0, -R92.H0_H0 ;  /* 0x200000ffffdfd231 */ /* 0x000fe2000034095c */
[----:B------:R-:W-:Y:S01]  /*f4b0*/  ISETP.GT.U32.AND P1, PT, R165, UR8, PT ;  /* 0x00000008a5007c0c */ /* 0x000fe2000bf24070 */
[----:B------:R-:W-:Y:S01]  /*f4c0*/  LDSM.16.MT88.4 R84, [R196+0x6800] ;  /* 0x00680000c454783b */ /* 0x000fe20000004200 */
[----:B------:R-:W-:Y:S01]  /*f4d0*/  PRMT R108, R91, 0x5410, R90 ;  /* 0x000054105b6c7816 */ /* 0x000fe2000000005a */
[----:B------:R-:W-:Y:S01]  /*f4e0*/  @!P0 HFMA2.BF16_V2 R207, -RZ.H0_H0, RZ.H0_H0, -R88.H0_H0 ;  /* 0x200000ffffcf8231 */ /* 0x000fe20000340958 */
[----:B------:R-:W-:Y:S01]  /*f4f0*/  @!P5 PRMT R92, R223, 0x5410, RZ ;  /* 0x00005410df5cd816 */ /* 0x000fe200000000ff */
[----:B------:R-:W-:Y:S01]  /*f500*/  IMAD.MOV.U32 R171, RZ, RZ, R110 ;  /* 0x000000ffffab7224 */ /* 0x000fe200078e006e */
[----:B------:R-:W-:Y:S02]  /*f510*/  ISETP.LE.U32.AND P5, PT, R182, UR8, PT ;  /* 0x00000008b6007c0c */ /* 0x000fe4000bfa3070 */
[----:B------:R-:W-:Y:S02]  /*f520*/  @!P0 PRMT R88, R207, 0x5410, RZ ;  /* 0x00005410cf588816 */ /* 0x000fe400000000ff */
[----:B------:R-:W-:Y:S02]  /*f530*/  ISETP.GT.U32.AND P0, PT, R170, UR8, PT ;  /* 0x00000008aa007c0c */ /* 0x000fe4000bf04070 */
[----:B------:R-:W-:Y:S01]  /*f540*/  PRMT R99, R127, 0x7632, R99 ;  /* 0x000076327f637816 */ /* 0x000fe20000000063 */
[----:B------:R-:W-:Y:S01]  /*f550*/  @P1 HFMA2.BF16_V2 R208, -RZ.H0_H0, RZ.H0_H0, -R90.H0_H0 ;  /* 0x200000ffffd01231 */ /* 0x000fe2000034095a */
[----:B------:R-:W-:Y:S02]  /*f560*/  PRMT R180, R180, 0x5410, R167 ;  /* 0x00005410b4b47816 */ /* 0x000fe400000000a7 */
[----:B------:R-:W-:Y:S02]  /*f570*/  LOP3.LUT R99, R99, 0xff, RZ, 0xc0, !PT ;  /* 0x000000ff63637812 */ /* 0x000fe400078ec0ff */
[----:B------:R-:W-:Y:S01]  /*f580*/  @P1 PRMT R90, R208, 0x5410, RZ ;  /* 0x00005410d05a1816 */ /* 0x000fe200000000ff */
[----:B-1----:R-:W-:Y:S01]  /*f590*/  IMAD.WIDE R124, R137, 0x70, R124 ;  /* 0x00000070897c7825 */ /* 0x002fe200078e027c */
[----:B------:R-:W-:Y:S02]  /*f5a0*/  ISETP.LE.U32.AND P1, PT, R99, UR8, PT ;  /* 0x0000000863007c0c */ /* 0x000fe4000bf23070 */
[----:B------:R-:W-:Y:S01]  /*f5b0*/  PRMT R99, R100, 0x7632, R99 ;  /* 0x0000763264637816 */ /* 0x000fe20000000063 */
[----:B------:R-:W-:Y:S01]  /*f5c0*/  @!P5 HFMA2.BF16_V2 R209, -RZ.H0_H0, RZ.H0_H0, -R91.H0_H0 ;  /* 0x200000ffffd1d231 */ /* 0x000fe2000034095b */
[----:B------:R-:W-:Y:S01]  /*f5d0*/  PRMT R182, R182, 0x5410, R165 ;  /* 0x00005410b6b67816 */ /* 0x000fe200000000a5 */
[----:B------:R-:W-:Y:S01]  /*f5e0*/  @P0 HFMA2.BF16_V2 R201, -RZ.H0_H0, RZ.H0_H0, -R98.H0_H0 ;  /* 0x200000ffffc90231 */ /* 0x000fe20000340962 */
[----:B------:R-:W-:Y:S01]  /*f5f0*/  PRMT R135, R110, 0x7772, RZ ;  /* 0x000077726e877816 */ /* 0x000fe200000000ff */
[----:B------:R-:W-:Y:S01]  /*f600*/  STG.E.U16 desc[UR28][R124.64+-0x60], R92 ;  /* 0xffffa05c7c007986 */ /* 0x000fe2000c10151c */
[----:B------:R-:W-:Y:S02]  /*f610*/  @!P5 PRMT R91, R209, 0x5410, RZ ;  /* 0x00005410d15bd816 */ /* 0x000fe400000000ff */
[----:B------:R-:W-:Y:S01]  /*f620*/  ISETP.GT.U32.AND P5, PT, R169, UR8, PT ;  /* 0x00000008a9007c0c */ /* 0x000fe2000bfa4070 */
[----:B------:R1:W-:Y:S01]  /*f630*/  STG.E.U16 desc[UR28][R124.64+-0x5e], R89 ;  /* 0xffffa2597c007986 */ /* 0x0003e2000c10151c */
[----:B------:R-:W-:Y:S02]  /*f640*/  @P0 PRMT R98, R201, 0x5410, RZ ;  /* 0x00005410c9620816 */ /* 0x000fe400000000ff */
[----:B------:R-:W-:Y:S01]  /*f650*/  ISETP.LE.U32.AND P0, PT, R173, UR8, PT ;  /* 0x00000008ad007c0c */ /* 0x000fe2000bf03070 */
[----:B------:R4:W-:Y:S01]  /*f660*/  STG.E.U16 desc[UR28][R140.64+-0x60], R93 ;  /* 0xffffa05d8c007986 */ /* 0x0009e2000c10151c */
[----:B------:R-:W-:Y:S02]  /*f670*/  PRMT R169, R170, 0x5410, R169 ;  /* 0x00005410aaa97816 */ /* 0x000fe400000000a9 */
[----:B------:R-:W-:Y:S01]  /*f680*/  PRMT R110, R100, 0x5410, R99 ;  /* 0x00005410646e7816 */ /* 0x000fe20000000063 */
[----:B------:R2:W-:Y:S01]  /*f690*/  STG.E.U16 desc[UR28][R140.64+-0x5e], R88 ;  /* 0xffffa2588c007986 */ /* 0x0005e2000c10151c */
[----:B------:R-:W-:Y:S02]  /*f6a0*/  PRMT R174, R178, 0x5410, R174 ;  /* 0x00005410b2ae7816 */ /* 0x000fe400000000ae */
[----:B------:R-:W-:Y:S01]  /*f6b0*/  PRMT R102, R103, 0x7632, R102 ;  /* 0x0000763267667816 */ /* 0x000fe20000000066 */
[----:B------:R-:W-:Y:S01]  /*f6c0*/  @P5 HFMA2.BF16_V2 R200, -RZ.H0_H0, RZ.H0_H0, -R97.H0_H0 ;  /* 0x200000ffffc85231 */ /* 0x000fe20000340961 */
[----:B------:R-:W-:Y:S01]  /*f6d0*/  LOP3.LUT R95, R119, 0xff, RZ, 0xc0, !PT ;  /* 0x000000ff775f7812 */ /* 0x000fe200078ec0ff */
[----:B------:R2:W-:Y:S01]  /*f6e0*/  STG.E.U16 desc[UR28][R146.64+-0x50], R91 ;  /* 0xffffb05b92007986 */ /* 0x0005e2000c10151c */
[----:B------:R-:W-:Y:S01]  /*f6f0*/  PRMT R101, R113, 0x7632, R101 ;  /* 0x0000763271657816 */ /* 0x000fe20000000065 */
[----:B------:R-:W-:Y:S01]  /*f700*/  @!P0 HFMA2.BF16_V2 R203, -RZ.H0_H0, RZ.H0_H0, -R100.H0_H0 ;  /* 0x200000ffffcb8231 */ /* 0x000fe20000340964 */
[----:B------:R-:W-:Y:S01]  /*f710*/  @P5 PRMT R97, R200, 0x5410, RZ ;  /* 0x00005410c8615816 */ /* 0x000fe200000000ff */
[----:B------:R-:W-:Y:S01]  /*f720*/  STG.E.U16 desc[UR28][R146.64+-0x4e], R90 ;  /* 0xffffb25a92007986 */ /* 0x000fe2000c10151c */
[----:B------:R-:W-:Y:S02]  /*f730*/  ISETP.GT.U32.AND P5, PT, R164, UR8, PT ;  /* 0x00000008a4007c0c */ /* 0x000fe4000bfa4070 */
[----:B------:R-:W-:Y:S02]  /*f740*/  @!P0 PRMT R100, R203, 0x5410, RZ ;  /* 0x00005410cb648816 */ /* 0x000fe400000000ff */
[C---:B------:R-:W-:Y:S02]  /*f750*/  ISETP.GT.U32.AND P0, PT, R168.reuse, UR8, PT ;  /* 0x00000008a8007c0c */ /* 0x040fe4000bf04070 */
[----:B------:R-:W-:Y:S02]  /*f760*/  PRMT R164, R173, 0x5410, R164 ;  /* 0x00005410ada47816 */ /* 0x000fe400000000a4 */
[----:B------:R-:W-:Y:S01]  /*f770*/  PRMT R168, R168, 0x5410, R163 ;  /* 0x00005410a8a87816 */ /* 0x000fe200000000a3 */
[----:B-1----:R-:W-:Y:S01]  /*f780*/  IMAD.WIDE R124, R137, -0x70, R124 ;  /* 0xffffff90897c7825 */ /* 0x002fe200078e027c */
[----:B------:R-:W-:Y:S02]  /*f790*/  F2FP.BF16.F32.PACK_AB R96, R161, R162 ;  /* 0x000000a2a160723e */ /* 0x000fe400000010ff */
[----:B------:R-:W-:Y:S01]  /*f7a0*/  PRMT R94, R111, 0x7632, R94 ;  /* 0x000076326f5e7816 */ /* 0x000fe2000000005e */
[----:B------:R-:W-:Y:S01]  /*f7b0*/  @P5 HFMA2.BF16_V2 R202, -RZ.H0_H0, RZ.H0_H0, -R99.H0_H0 ;  /* 0x200000ffffca5231 */ /* 0x000fe20000340963 */
[----:B----4-:R-:W-:Y:S01]  /*f7c0*/  SHF.R.U32.HI R93, RZ, 0x18, R127 ;  /* 0x00000018ff5d7819 */ /* 0x010fe2000001167f */
[----:B------:R-:W-:Y:S01]  /*f7d0*/  STG.E.U16 desc[UR28][R124.64+-0x50], R98 ;  /* 0xffffb0627c007986 */ /* 0x000fe2000c10151c */
[----:B--2---:R-:W-:Y:S01]  /*f7e0*/  PRMT R88, R116, 0x7610, R88 ;  /* 0x0000761074587816 */ /* 0x004fe20000000058 */
[----:B------:R-:W-:Y:S01]  /*f7f0*/  @P0 HFMA2.BF16_V2 R220, -RZ.H0_H0, RZ.H0_H0, -R103.H0_H0 ;  /* 0x200000ffffdc0231 */ /* 0x000fe20000340967 */
[----:B------:R-:W-:Y:S01]  /*f800*/  @P5 PRMT R99, R202, 0x5410, RZ ;  /* 0x00005410ca635816 */ /* 0x000fe200000000ff */
[----:B------:R1:W-:Y:S01]  /*f810*/  STG.E.U16 desc[UR28][R124.64+-0x4e], R97 ;  /* 0xffffb2617c007986 */ /* 0x0003e2000c10151c */
[C---:B------:R-:W-:Y:S01]  /*f820*/  PRMT R89, R115.reuse, 0x7610, R89 ;  /* 0x0000761073597816 */ /* 0x040fe20000000059 */
[----:B------:R-:W-:Y:S01]  /*f830*/  @!P6 HFMA2.BF16_V2 R217, -RZ.H0_H0, RZ.H0_H0, -R94.H0_H0 ;  /* 0x200000ffffd9e231 */ /* 0x000fe2000034095e */
[----:B------:R-:W-:Y:S01]  /*f840*/  PRMT R92, R115, 0x7632, R92 ;  /* 0x00007632735c7816 */ /* 0x000fe2000000005c */
[----:B------:R-:W-:Y:S01]  /*f850*/  @!P1 HFMA2.BF16_V2 R216, -RZ.H0_H0, RZ.H0_H0, -R88.H0_H0 ;  /* 0x200000ffffd89231 */ /* 0x000fe20000340958 */
[----:B------:R-:W-:Y:S02]  /*f860*/  ISETP.GT.U32.AND P5, PT, R163, UR8, PT ;  /* 0x00000008a3007c0c */ /* 0x000fe4000bfa4070 */
[----:B------:R-:W-:Y:S02]  /*f870*/  PRMT R91, R116, 0x7632, R91 ;  /* 0x00007632745b7816 */ /* 0x000fe4000000005b */
[----:B------:R-:W-:Y:S02]  /*f880*/  LOP3.LUT R116, R171, 0xff, RZ, 0xc0, !PT ;  /* 0x000000ffab747812 */ /* 0x000fe400078ec0ff */
[----:B------:R-:W-:Y:S02]  /*f890*/  PRMT R163, R134, 0x7772, RZ ;  /* 0x0000777286a37816 */ /* 0x000fe400000000ff */
[----:B------:R-:W-:Y:S02]  /*f8a0*/  LOP3.LUT R188, R189, 0x400, RZ, 0xc0, !PT ;  /* 0x00000400bdbc7812 */ /* 0x000fe400078ec0ff */
[----:B------:R-:W-:Y:S03]  /*f8b0*/  SHF.R.U32.HI R185, RZ, 0x1, R194 ;  /* 0x00000001ffb97819 */ /* 0x000fe600000116c2 */
[----:B------:R-:W-:Y:S02]  /*f8c0*/  @P5 HFMA2.BF16_V2 R219, -RZ.H0_H0, RZ.H0_H0, -R102.H0_H0 ;  /* 0x200000ffffdb5231 */ /* 0x000fe40000340966 */
[C---:B-1----:R-:W-:Y:S05]  /*f8d0*/  IMAD.WIDE R124, R137.reuse, 0x70, R124 ;  /* 0x00000070897c7825 */ /* 0x042fea00078e027c */
[----:B------:R1:W-:Y:S04]  /*f8e0*/  STG.E.U16 desc[UR28][R124.64+-0x50], R100 ;  /* 0xffffb0647c007986 */ /* 0x0003e8000c10151c */
[----:B------:R2:W-:Y:S01]  /*f8f0*/  STG.E.U16 desc[UR28][R124.64+-0x4e], R99 ;  /* 0xffffb2637c007986 */ /* 0x0005e2000c10151c */
[----:B-1----:R-:W-:Y:S01]  /*f900*/  PRMT R100, R112, 0x7610, R100 ;  /* 0x0000761070647816 */ /* 0x002fe20000000064 */
[----:B--2---:R-:W-:Y:S01]  /*f910*/  IMAD.WIDE R124, R137, -0x70, R124 ;  /* 0xffffff90897c7825 */ /* 0x004fe200078e027c */
[----:B------:R-:W-:Y:S03]  /*f920*/  PRMT R99, R96, 0x7632, R99 ;  /* 0x0000763260637816 */ /* 0x000fe60000000063 */
[----:B---3--:R-:W-:Y:S04]  /*f930*/  @P2 VIADD R121, R73, 0xffffffc0 ;  /* 0xffffffc049792836 */ /* 0x008fe80000000000 */
[----:B------:R-:W-:Y:S01]  /*f940*/  IMAD.IADD R136, R184, 0x1, R121 ;  /* 0x00000001b8887824 */ /* 0x000fe200078e0279 */
[----:B------:R-:W1:Y:S08]  /*f950*/  LDSM.16.MT88.4 R72, [R121] ;  /* 0x000000007948783b */ /* 0x000e700000004200 */
[----:B------:R-:W2:Y:S01]  /*f960*/  LDSM.16.MT88.4 R80, [R136] ;  /* 0x000000008850783b */ /* 0x000ea20000004200 */
[-C--:B-1----:R-:W-:Y:S08]  /*f970*/  HMMA.16816.F32.BF16 R36, R68, R72.reuse, R36 ;  /* 0x000000484424723c */ /* 0x082ff00000041824 */
[C---:B------:R-:W-:Y:S04]  /*f980*/  HMMA.16816.F32.BF16 R40, R76.reuse, R72, R40 ;  /* 0x000000484c28723c */ /* 0x040fe80000041828 */
[--C-:B------:R-:W-:Y:S02]  /*f990*/  HSET2.LE.AND R73, R176, R117.reuse, PT ;  /* 0x00000075b0497233 */ /* 0x100fe40003803000 */
[----:B------:R-:W-:Y:S02]  /*f9a0*/  PRMT R72, R181, 0x5410, R166 ;  /* 0x00005410b5487816 */ /* 0x000fe400000000a6 */
[-C--:B------:R-:W-:Y:S03]  /*f9b0*/  HMMA.16816.F32.BF16 R44, R76, R74.reuse, R44 ;  /* 0x0000004a4c2c723c */ /* 0x080fe6000004182c */
[----:B------:R-:W-:Y:S02]  /*f9c0*/  LOP3.LUT R73, R104, R73, RZ, 0xc0, !PT ;  /* 0x0000004968497212 */ /* 0x000fe400078ec0ff */
[--C-:B------:R-:W-:Y:S03]  /*f9d0*/  HSET2.LE.AND R72, R72, R117.reuse, PT ;  /* 0x0000007548487233 */ /* 0x100fe60003803000 */
[C---:B------:R-:W-:Y:S04]  /*f9e0*/  HMMA.16816.F32.BF16 R48, R68.reuse, R74, R48 ;  /* 0x0000004a4430723c */ /* 0x040fe80000041830 */
[--C-:B------:R-:W-:Y:S02]  /*f9f0*/  HSET2.LE.AND R75, R182, R117.reuse, PT ;  /* 0x00000075b64b7233 */ /* 0x100fe40003803000 */
[----:B------:R-:W-:Y:S02]  /*fa00*/  LOP3.LUT R72, R105, R72, RZ, 0xc0, !PT ;  /* 0x0000004869487212 */ /* 0x000fe400078ec0ff */
[-C--:B--2---:R-:W-:Y:S03]  /*fa10*/  HMMA.16816.F32.BF16 R52, R68, R80.reuse, R52 ;  /* 0x000000504434723c */ /* 0x084fe60000041834 */
[----:B------:R-:W-:Y:S01]  /*fa20*/  LOP3.LUT R74, R108, R75, RZ, 0xc0, !PT ;  /* 0x0000004b6c4a7212 */ /* 0x000fe200078ec0ff */
[----:B------:R-:W-:Y:S01]  /*fa30*/  FADD.FTZ R108, R162, R131 ;  /* 0x00000083a26c7221 */ /* 0x000fe20000010000 */
[----:B------:R-:W-:Y:S02]  /*fa40*/  LOP3.LUT R162, R127, 0xff, RZ, 0xc0, !PT ;  /* 0x000000ff7fa27812 */ /* 0x000fe400078ec0ff */
[----:B------:R-:W-:Y:S01]  /*fa50*/  PRMT R105, R111, 0x7610, R105 ;  /* 0x000076106f697816 */ /* 0x000fe20000000069 */
[C---:B------:R-:W-:Y:S04]  /*fa60*/  HMMA.16816.F32.BF16 R56, R76.reuse, R80, R56 ;  /* 0x000000504c38723c */ /* 0x040fe80000041838 */
[----:B------:R-:W-:Y:S01]  /*fa70*/  LOP3.LUT R80, R169, 0xff00ff, RZ, 0xc0, !PT ;  /* 0x00ff00ffa9507812 */ /* 0x000fe200078ec0ff */
[----:B------:R-:W-:Y:S03]  /*fa80*/  FADD.FTZ R108, R161, R108 ;  /* 0x0000006ca16c7221 */ /* 0x000fe60000010000 */
[-C--:B------:R-:W-:Y:S03]  /*fa90*/  HMMA.16816.F32.BF16 R60, R76, R82.reuse, R60 ;  /* 0x000000524c3c723c */ /* 0x080fe6000004183c */
[--C-:B------:R-:W-:Y:S02]  /*faa0*/  HSET2.LE.AND R104, R80, R117.reuse, PT ;  /* 0x0000007550687233 */ /* 0x100fe40003803000 */
[--C-:B------:R-:W-:Y:S02]  /*fab0*/  HSET2.LE.AND R80, R180, R117.reuse, PT ;  /* 0x00000075b4507233 */ /* 0x100fe40003803000 */
[--C-:B------:R-:W-:Y:S01]  /*fac0*/  HSET2.LE.AND R79, R164, R117.reuse, PT ;  /* 0x00000075a44f7233 */ /* 0x100fe20003803000 */
[----:B------:R-:W-:Y:S01]  /*fad0*/  HMMA.16816.F32.BF16 R64, R68, R82, R64 ;  /* 0x000000524440723c */ /* 0x000fe20000041840 */
[----:B------:R-:W1:Y:S03]  /*fae0*/  LDSM.16.MT88.4 R68, [R193+0x6800] ;  /* 0x00680000c144783b */ /* 0x000e660000004200 */
[----:B------:R-:W-:Y:S02]  /*faf0*/  LOP3.LUT R76, R107, R80, RZ, 0xc0, !PT ;  /* 0x000000506b4c7212 */ /* 0x000fe400078ec0ff */
[----:B------:R-:W-:Y:S02]  /*fb00*/  LOP3.LUT R80, R168, 0xff00ff, RZ, 0xc0, !PT ;  /* 0x00ff00ffa8507812 */ /* 0x000fe400078ec0ff */
[----:B------:R-:W-:Y:S01]  /*fb10*/  LOP3.LUT R75, R109, R104, RZ, 0xc0, !PT ;  /* 0x000000686d4b7212 */ /* 0x000fe200078ec0ff */
[----:B------:R-:W-:Y:S01]  /*fb20*/  IMAD.MOV.U32 R104, RZ, RZ, R134 ;  /* 0x000000ffff687224 */ /* 0x000fe200078e0086 */
[--C-:B------:R-:W-:Y:S02]  /*fb30*/  HSET2.LE.AND R77, R174, R117.reuse, PT ;  /* 0x00000075ae4d7233 */ /* 0x100fe40003803000 */
[----:B------:R-:W-:Y:S01]  /*fb40*/  LOP3.LUT R78, R110, R79, RZ, 0xc0, !PT ;  /* 0x0000004f6e4e7212 */ /* 0x000fe200078ec0ff */
[----:B------:R-:W-:Y:S01]  /*fb50*/  IMAD.WIDE.U32 R110, R128, -0x2daee0ad, RZ ;  /* 0xd2511f53806e7825 */ /* 0x000fe200078e00ff */
[----:B------:R-:W-:Y:S01]  /*fb60*/  HSET2.LE.AND R80, R80, R117, PT ;  /* 0x0000007550507233 */ /* 0x000fe20003803000 */
[-C--:B------:R-:W-:Y:S05]  /*fb70*/  HMMA.16816.F32.BF16 R4, R72, R84.reuse, R4 ;  /* 0x000000544804723c */ /* 0x080fea0000041804 */
[----:B------:R-:W-:Y:S02]  /*fb80*/  PRMT R79, R103, 0x5410, R102 ;  /* 0x00005410674f7816 */ /* 0x000fe40000000066 */
[----:B------:R-:W-:Y:S01]  /*fb90*/  LOP3.LUT R77, R106, R77, RZ, 0xc0, !PT ;  /* 0x0000004d6a4d7212 */ /* 0x000fe200078ec0ff */
[----:B------:R-:W-:Y:S01]  /*fba0*/  IMAD.WIDE.U32 R106, R123, -0x2daee0ad, RZ ;  /* 0xd2511f537b6a7825 */ /* 0x000fe200078e00ff */
[----:B------:R-:W-:Y:S02]  /*fbb0*/  LOP3.LUT R79, R79, R80, RZ, 0xc0, !PT ;  /* 0x000000504f4f7212 */ /* 0x000fe400078ec0ff */
[----:B------:R-:W-:Y:S02]  /*fbc0*/  @P0 PRMT R103, R220, 0x5410, RZ ;  /* 0x00005410dc670816 */ /* 0x000fe400000000ff */
[----:B------:R-:W-:Y:S02]  /*fbd0*/  ISETP.LE.U32.AND P0, PT, R95, UR8, PT ;  /* 0x000000085f007c0c */ /* 0x000fe4000bf03070 */
[----:B------:R-:W-:Y:S01]  /*fbe0*/  PRMT R80, R119, 0x7632, R80 ;  /* 0x0000763277507816 */ /* 0x000fe20000000050 */
[C---:B------:R-:W-:Y:S01]  /*fbf0*/  HMMA.16816.F32.BF16 R8, R76.reuse, R84, R8 ;  /* 0x000000544c08723c */ /* 0x040fe20000041808 */
[----:B------:R2:W-:Y:S03]  /*fc00*/  STG.E.U16 desc[UR28][R140.64+-0x50], R103 ;  /* 0xffffb0678c007986 */ /* 0x0005e6000c10151c */
[----:B------:R-:W-:Y:S02]  /*fc10*/  PRMT R85, R114, 0x7632, R85 ;  /* 0x0000763272557816 */ /* 0x000fe40000000055 */
[----:B------:R-:W-:Y:S02]  /*fc20*/  SHF.R.U32.HI R164, RZ, 0x18, R119 ;  /* 0x00000018ffa47819 */ /* 0x000fe40000011677 */
[----:B------:R-:W-:Y:S01]  /*fc30*/  @P5 PRMT R102, R219, 0x5410, RZ ;  /* 0x00005410db665816 */ /* 0x000fe200000000ff */
[-C--:B------:R-:W-:Y:S03]  /*fc40*/  HMMA.16816.F32.BF16 R12, R76, R86.reuse, R12 ;  /* 0x000000564c0c723c */ /* 0x080fe6000004180c */
[----:B------:R-:W-:Y:S01]  /*fc50*/  PRMT R84, R113, 0x7610, R84 ;  /* 0x0000761071547816 */ /* 0x000fe20000000054 */
[----:B------:R-:W-:Y:S01]  /*fc60*/  @!P4 HFMA2.BF16_V2 R226, -RZ.H0_H0, RZ.H0_H0, -R85.H0_H0 ;  /* 0x200000ffffe2c231 */ /* 0x000fe20000340955 */
[----:B------:R-:W-:Y:S01]  /*fc70*/  LOP3.LUT R160, R160, UR16, R107, 0x96, !PT ;  /* 0x00000010a0a07c12 */ /* 0x000fe2000f8e966b */
[----:B------:R3:W-:Y:S01]  /*fc80*/  STG.E.U16 desc[UR28][R140.64+-0x4e], R102 ;  /* 0xffffb2668c007986 */ /* 0x0007e2000c10151c */
[----:B------:R-:W-:Y:S01]  /*fc90*/  PRMT R97, R84, 0x5410, R101 ;  /* 0x0000541054617816 */ /* 0x000fe20000000065 */
[C---:B------:R-:W-:Y:S04]  /*fca0*/  HMMA.16816.F32.BF16 R16, R72.reuse, R86, R16 ;  /* 0x000000564810723c */ /* 0x040fe80000041810 */
[----:B------:R-:W-:Y:S02]  /*fcb0*/  PRMT R86, R114, 0x7610, R86 ;  /* 0x0000761072567816 */ /* 0x000fe40000000056 */
[----:B------:R-:W-:Y:S02]  /*fcc0*/  LOP3.LUT R87, R80, 0xff, RZ, 0xc0, !PT ;  /* 0x000000ff50577812 */ /* 0x000fe400078ec0ff */
[----:B------:R-:W-:Y:S01]  /*fcd0*/  PRMT R98, R86, 0x5410, R85 ;  /* 0x0000541056627816 */ /* 0x000fe20000000055 */
[----:B------:R-:W-:Y:S01]  /*fce0*/  @!P0 HFMA2.BF16_V2 R227, -RZ.H0_H0, RZ.H0_H0, -R86.H0_H0 ;  /* 0x200000ffffe38231 */ /* 0x000fe20000340956 */
[----:B------:R-:W-:Y:S01]  /*fcf0*/  ISETP.LE.U32.AND P5, PT, R87, UR8, PT ;  /* 0x0000000857007c0c */ /* 0x000fe2000bfa3070 */
[----:B------:R-:W4:Y:S01]  /*fd00*/  LDSM.16.MT88.4 R80, [R121+0x800] ;  /* 0x000800007950783b */ /* 0x000f220000004200 */
[----:B------:R-:W-:Y:S01]  /*fd10*/  @!P4 PRMT R85, R226, 0x5410, RZ ;  /* 0x00005410e255c816 */ /* 0x000fe200000000ff */
[-C--:B-1----:R-:W-:Y:S03]  /*fd20*/  HMMA.16816.F32.BF16 R20, R72, R68.reuse, R20 ;  /* 0x000000444814723c */ /* 0x082fe60000041814 */
[----:B------:R-:W-:Y:S02]  /*fd30*/  @!P0 PRMT R86, R227, 0x5410, RZ ;  /* 0x00005410e3568816 */ /* 0x000fe400000000ff */
[----:B------:R-:W-:Y:S01]  /*fd40*/  ISETP.LE.U32.AND P0, PT, R164, UR8, PT ;  /* 0x00000008a4007c0c */ /* 0x000fe2000bf03070 */
[----:B------:R-:W-:Y:S01]  /*fd50*/  STG.E.U16 desc[UR28][R146.64+-0x3e], R85 ;  /* 0xffffc25592007986 */ /* 0x000fe2000c10151c */
[----:B------:R-:W-:Y:S01]  /*fd60*/  LOP3.LUT R107, R160, 0xffff, RZ, 0xc0, !PT ;  /* 0x0000ffffa06b7812 */ /* 0x000fe200078ec0ff */
[C---:B------:R-:W-:Y:S02]  /*fd70*/  HMMA.16816.F32.BF16 R24, R76.reuse, R68, R24 ;  /* 0x000000444c18723c */ /* 0x040fe40000041818 */
[----:B------:R-:W-:Y:S02]  /*fd80*/  STG.E.U16 desc[UR28][R146.64+-0x40], R86 ;  /* 0xffffc05692007986 */ /* 0x000fe4000c10151c */
[----:B------:R-:W-:Y:S01]  /*fd90*/  ISETP.LE.U32.AND P4, PT, R162, UR8, PT ;  /* 0x00000008a2007c0c */ /* 0x000fe2000bf83070 */
[----:B------:R-:W-:Y:S01]  /*fda0*/  @!P5 HFMA2.BF16_V2 R225, -RZ.H0_H0, RZ.H0_H0, -R84.H0_H0 ;  /* 0x200000ffffe1d231 */ /* 0x000fe20000340954 */
[----:B------:R-:W-:Y:S02]  /*fdb0*/  SHF.R.U32.HI R107, RZ, 0x8, R107 ;  /* 0x00000008ff6b7819 */ /* 0x000fe4000001166b */
[----:B--2---:R-:W-:Y:S01]  /*fdc0*/  PRMT R103, R105, 0x5410, R94 ;  /* 0x0000541069677816 */ /* 0x004fe2000000005e */
[-C--:B------:R-:W-:Y:S03]  /*fdd0*/  HMMA.16816.F32.BF16 R28, R76, R70.reuse, R28 ;  /* 0x000000464c1c723c */ /* 0x080fe6000004181c */
[----:B------:R-:W-:Y:S01]  /*fde0*/  @!P5 PRMT R84, R225, 0x5410, RZ ;  /* 0x00005410e154d816 */ /* 0x000fe200000000ff */
[----:B------:R-:W-:Y:S01]  /*fdf0*/  @!P0 HFMA2.BF16_V2 R224, -RZ.H0_H0, RZ.H0_H0, -R101.H0_H0 ;  /* 0x200000ffffe08231 */ /* 0x000fe20000340965 */
[----:B------:R-:W-:Y:S02]  /*fe00*/  LOP3.LUT R68, R107, 0xffff, RZ, 0xc0, !PT ;  /* 0x0000ffff6b447812 */ /* 0x000fe400078ec0ff */
[----:B------:R-:W-:Y:S01]  /*fe10*/  ISETP.LE.U32.AND P5, PT, R93, UR8, PT ;  /* 0x000000085d007c0c */ /* 0x000fe2000bfa3070 */
[----:B------:R-:W-:Y:S01]  /*fe20*/  STG.E.U16 desc[UR28][R124.64+-0x40], R84 ;  /* 0xffffc0547c007986 */ /* 0x000fe2000c10151c */
[----:B------:R-:W-:Y:S01]  /*fe30*/  @!P0 PRMT R101, R224, 0x5410, RZ ;  /* 0x00005410e0658816 */ /* 0x000fe200000000ff */
[C---:B------:R-:W-:Y:S04]  /*fe40*/  HMMA.16816.F32.BF16 R32, R72.reuse, R70, R32 ;  /* 0x000000464820723c */ /* 0x040fe80000041820 */
[----:B------:R-:W-:Y:S01]  /*fe50*/  ISETP.LE.U32.AND P0, PT, R68, UR8, PT ;  /* 0x0000000844007c0c */ /* 0x000fe2000bf03070 */
[----:B------:R1:W-:Y:S01]  /*fe60*/  STG.E.U16 desc[UR28][R124.64+-0x3e], R101 ;  /* 0xffffc2657c007986 */ /* 0x0003e2000c10151c */
[----:B------:R-:W-:Y:S01]  /*fe70*/  @!P6 PRMT R94, R217, 0x5410, RZ ;  /* 0x00005410d95ee816 */ /* 0x000fe200000000ff */
[----:B------:R-:W-:Y:S01]  /*fe80*/  @!P4 HFMA2.BF16_V2 R218, -RZ.H0_H0, RZ.H0_H0, -R105.H0_H0 ;  /* 0x200000ffffdac231 */ /* 0x000fe20000340969 */
[----:B------:R-:W-:Y:S01]  /*fe90*/  ISETP.LE.U32.AND P6, PT, R116, UR8, PT ;  /* 0x0000000874007c0c */ /* 0x000fe2000bfc3070 */
[----:B------:R-:W2:Y:S01]  /*fea0*/  LDSM.16.MT88.4 R68, [R136+0x800] ;  /* 0x000800008844783b */ /* 0x000ea20000004200 */
[----:B---3--:R-:W-:Y:S01]  /*feb0*/  PRMT R102, R88, 0x5410, R91 ;  /* 0x0000541058667816 */ /* 0x008fe2000000005b */
[-C--:B----4-:R-:W-:Y:S03]  /*fec0*/  HMMA.16816.F32.BF16 R36, R72, R80.reuse, R36 ;  /* 0x000000504824723c */ /* 0x090fe60000041824 */
[----:B------:R-:W-:Y:S01]  /*fed0*/  @!P4 PRMT R105, R218, 0x5410, RZ ;  /* 0x00005410da69c816 */ /* 0x000fe200000000ff */
[----:B------:R-:W-:Y:S01]  /*fee0*/  @!P5 HFMA2.BF16_V2 R215, -RZ.H0_H0, RZ.H0_H0, -R91.H0_H0 ;  /* 0x200000ffffd7d231 */ /* 0x000fe2000034095b */
[----:B------:R-:W-:Y:S02]  /*fef0*/  ISETP.GT.U32.AND P4, PT, R133, UR8, PT ;  /* 0x0000000885007c0c */ /* 0x000fe4000bf84070 */
[----:B------:R-:W-:Y:S01]  /*ff00*/  @!P1 PRMT R88, R216, 0x5410, RZ ;  /* 0x00005410d8589816 */ /* 0x000fe200000000ff */
[C---:B------:R-:W-:Y:S04]  /*ff10*/  HMMA.16816.F32.BF16 R40, R76.reuse, R80, R40 ;  /* 0x000000504c28723c */ /* 0x040fe80000041828 */
[----:B------:R-:W-:Y:S01]  /*ff20*/  @!P5 PRMT R91, R215, 0x5410, RZ ;  /* 0x00005410d75bd816 */ /* 0x000fe200000000ff */
[----:B------:R-:W-:Y:S01]  /*ff30*/  @!P6 HFMA2.BF16_V2 R229, -RZ.H0_H0, RZ.H0_H0, -R89.H0_H0 ;  /* 0x200000ffffe5e231 */ /* 0x000fe20000340959 */
[----:B------:R-:W-:Y:S02]  /*ff40*/  ISETP.GT.U32.AND P1, PT, R135, UR8, PT ;  /* 0x0000000887007c0c */ /* 0x000fe4000bf24070 */
[----:B------:R-:W-:Y:S01]  /*ff50*/  ISETP.GT.U32.AND P5, PT, R172, UR8, PT ;  /* 0x00000008ac007c0c */ /* 0x000fe2000bfa4070 */
[-C--:B------:R-:W-:Y:S03]  /*ff60*/  HMMA.16816.F32.BF16 R44, R76, R82.reuse, R44 ;  /* 0x000000524c2c723c */ /* 0x080fe6000004182c */
[----:B------:R-:W-:Y:S01]  /*ff70*/  PRMT R80, R95, 0x5410, R118 ;  /* 0x000054105f507816 */ /* 0x000fe20000000076 */
[----:B-1----:R-:W-:Y:S01]  /*ff80*/  IMAD.WIDE R124, R137, 0x70, R124 ;  /* 0x00000070897c7825 */ /* 0x002fe200078e027c */
[----:B------:R-:W-:Y:S02]  /*ff90*/  PRMT R95, R112, 0x7632, R95 ;  /* 0x00007632705f7816 */ /* 0x000fe4000000005f */
[----:B------:R-:W-:Y:S01]  /*ffa0*/  LOP3.LUT R114, R104, 0xff, RZ, 0xc0, !PT ;  /* 0x000000ff68727812 */ /* 0x000fe200078ec0ff */
[----:B------:R-:W-:Y:S01]  /*ffb0*/  @P4 HFMA2.BF16_V2 R210, -RZ.H0_H0, RZ.H0_H0, -R92.H0_H0 ;  /* 0x200000ffffd24231 */ /* 0x000fe2000034095c */
[----:B------:R-:W-:Y:S01]  /*ffc0*/  PRMT R104, R89, 0x5410, R92 ;  /* 0x0000541059687816 */ /* 0x000fe2000000005c */
[----:B------:R-:W-:Y:S01]  /*ffd0*/  STG.E.U16 desc[UR28][R124.64+-0x40], R105 ;  /* 0xffffc0697c007986 */ /* 0x000fe2000c10151c */
[----:B------:R-:W-:Y:S01]  /*ffe0*/  @!P6 PRMT R89, R229, 0x5410, RZ ;  /* 0x00005410e559e816 */ /* 0x000fe200000000ff */
[C---:B------:R-:W-:Y:S02]  /*fff0*/  HMMA.16816.F32.BF16 R48, R72.reuse, R82, R48 ;  /* 0x000000524830723c */ /* 0x040fe40000041830 */
[----:B------:R1:W-:Y:S02]  /*10000*/  STG.E.U16 desc[UR28][R124.64+-0x3e], R94 ;  /* 0xffffc25e7c007986 */ /* 0x0003e4000c10151c */
[----:B------:R-:W-:Y:S01]  /*10010*/  @P4 PRMT R92, R210, 0x5410, RZ ;  /* 0x00005410d25c4816 */ /* 0x000fe200000000ff */
[----:B------:R-:W-:Y:S01]  /*10020*/  @P1 HFMA2.BF16_V2 R211, -RZ.H0_H0, RZ.H0_H0, -R100.H0_H0 ;  /* 0x200000ffffd31231 */ /* 0x000fe20000340964 */
[----:B------:R-:W-:Y:S01]  /*10030*/  PRMT R83, R100, 0x5410, R95 ;  /* 0x0000541064537816 */ /* 0x000fe2000000005f */
[----:B------:R-:W-:Y:S01]  /*10040*/  @P5 HFMA2.BF16_V2 R206, -RZ.H0_H0, RZ.H0_H0, -R95.H0_H0 ;  /* 0x200000ffffce5231 */ /* 0x000fe2000034095f */
[----:B------:R-:W-:Y:S01]  /*10050*/  PRMT R164, R87, 0x5410, R164 ;  /* 0x0000541057a47816 */ /* 0x000fe200000000a4 */
[----:B------:R-:W-:Y:S01]  /*10060*/  STG.E.U16 desc[UR28][R140.64+-0x40], R88 ;  /* 0xffffc0588c007986 */ /* 0x000fe2000c10151c */
[----:B------:R-:W-:Y:S01]  /*10070*/  @P1 PRMT R100, R211, 0x5410, RZ ;  /* 0x00005410d3641816 */ /* 0x000fe200000000ff */
[-C--:B--2---:R-:W-:Y:S02]  /*10080*/  HMMA.16816.F32.BF16 R52, R72, R68.reuse, R52 ;  /* 0x000000444834723c */ /* 0x084fe40000041834 */
[----:B------:R2:W-:Y:S01]  /*10090*/  STG.E.U16 desc[UR28][R140.64+-0x3e], R91 ;  /* 0xffffc25b8c007986 */ /* 0x0005e2000c10151c */
[----:B------:R-:W-:Y:S02]  /*100a0*/  @P5 PRMT R95, R206, 0x5410, RZ ;  /* 0x00005410ce5f5816 */ /* 0x000fe400000000ff */
[----:B------:R-:W-:Y:S01]  /*100b0*/  PRMT R109, R134, 0x7771, RZ ;  /* 0x00007771866d7816 */ /* 0x000fe200000000ff */
[----:B------:R-:W-:Y:S01]  /*100c0*/  STG.E.U16 desc[UR28][R146.64+-0x30], R89 ;  /* 0xffffd05992007986 */ /* 0x000fe2000c10151c */
[----:B------:R-:W-:Y:S01]  /*100d0*/  SHF.R.U32.HI R118, RZ, 0x10, R127 ;  /* 0x00000010ff767819 */ /* 0x000fe2000001167f */
[C---:B------:R-:W-:Y:S02]  /*100e0*/  HMMA.16816.F32.BF16 R56, R76.reuse, R68, R56 ;  /* 0x000000444c38723c */ /* 0x040fe40000041838 */
[----:B------:R-:W-:Y:S02]  /*100f0*/  STG.E.U16 desc[UR28][R146.64+-0x2e], R92 ;  /* 0xffffd25c92007986 */ /* 0x000fe4000c10151c */
[----:B------:R-:W-:Y:S01]  /*10100*/  LOP3.LUT R126, R126, UR16, R111, 0x96, !PT ;  /* 0x000000107e7e7c12 */ /* 0x000fe2000f8e966f */
[----:B------:R-:W-:Y:S01]  /*10110*/  FADD.FTZ R111, R159, R130 ;  /* 0x000000829f6f7221 */ /* 0x000fe20000010000 */
[----:B------:R-:W-:Y:S01]  /*10120*/  ISETP.GT.U32.AND P5, PT, R163, UR8, PT ;  /* 0x00000008a3007c0c */ /* 0x000fe2000bfa4070 */
[----:B------:R-:W3:Y:S01]  /*10130*/  LDSM.16.MT88.4 R84, [R196+0x7000] ;  /* 0x00700000c454783b */ /* 0x000ee20000004200 */
[C---:B------:R-:W-:Y:S01]  /*10140*/  ISETP.LE.U32.AND P4, PT, R114.reuse, UR8, PT ;  /* 0x0000000872007c0c */ /* 0x040fe2000bf83070 */
[-C--:B------:R-:W-:Y:S01]  /*10150*/  HMMA.16816.F32.BF16 R60, R76, R70.reuse, R60 ;  /* 0x000000464c3c723c */ /* 0x080fe2000004183c */
[----:B------:R-:W4:Y:S01]  /*10160*/  MUFU.EX2 R77, R157 ;  /* 0x0000009d004d7308 */ /* 0x000f220000000800 */
[----:B------:R-:W-:Y:S01]  /*10170*/  UIADD3 UR16, UPT, UPT, UR24, -0x1, URZ ;  /* 0xffffffff18107890 */ /* 0x000fe2000fffe0ff */
[----:B------:R-:W-:Y:S01]  /*10180*/  ISETP.GT.U32.AND P6, PT, R109, UR8, PT ;  /* 0x000000086d007c0c */ /* 0x000fe2000bfc4070 */
[----:B-1----:R-:W-:Y:S01]  /*10190*/  IMAD.WIDE R124, R137, -0x70, R124 ;  /* 0xffffff90897c7825 */ /* 0x002fe200078e027c */
[----:B------:R-:W-:Y:S02]  /*101a0*/  PRMT R114, R114, 0x5410, R109 ;  /* 0x0000541072727816 */ /* 0x000fe4000000006d */
[----:B------:R-:W-:Y:S01]  /*101b0*/  LOP3.LUT R118, R118, 0xff, RZ, 0xc0, !PT ;  /* 0x000000ff76767812 */ /* 0x000fe200078ec0ff */
[----:B------:R-:W-:Y:S01]  /*101c0*/  HMMA.16816.F32.BF16 R64, R72, R70, R64 ;  /* 0x000000464840723c */ /* 0x000fe20000041840 */
[----:B------:R-:W-:Y:S01]  /*101d0*/  STG.E.U16 desc[UR28][R124.64+-0x30], R100 ;  /* 0xffffd0647c007986 */ /* 0x000fe2000c10151c */
[----:B------:R-:W-:Y:S02]  /*101e0*/  UMOV UR24, UR16 ;  /* 0x0000001000187c82 */ /* 0x000fe40008000000 */
[----:B------:R-:W-:Y:S01]  /*101f0*/  LOP3.LUT R109, R126, 0xffff, RZ, 0xc0, !PT ;  /* 0x0000ffff7e6d7812 */ /* 0x000fe200078ec0ff */
[----:B------:R1:W-:Y:S01]  /*10200*/  STG.E.U16 desc[UR28][R124.64+-0x2e], R95 ;  /* 0xffffd25f7c007986 */ /* 0x0003e2000c10151c */
[----:B------:R-:W-:Y:S01]  /*10210*/  PRMT R135, R135, 0x5410, R172 ;  /* 0x0000541087877816 */ /* 0x000fe200000000ac */
[----:B------:R-:W-:Y:S01]  /*10220*/  FADD.FTZ R105, R153, R108 ;  /* 0x0000006c99697221 */ /* 0x000fe20000010000 */
[----:B------:R-:W-:Y:S01]  /*10230*/  PRMT R118, R118, 0x5410, R93 ;  /* 0x0000541076767816 */ /* 0x000fe2000000005d */
[----:B--2---:R-:W-:Y:S01]  /*10240*/  FADD.FTZ R91, R155, R122 ;  /* 0x0000007a9b5b7221 */ /* 0x004fe20000010000 */
[----:B------:R-:W-:Y:S01]  /*10250*/  SHF.R.U32.HI R109, RZ, 0x8, R109 ;  /* 0x00000008ff6d7819 */ /* 0x000fe2000001166d */
[----:B------:R-:W-:Y:S01]  /*10260*/  @!P4 HFMA2.BF16_V2 R205, -RZ.H0_H0, RZ.H0_H0, -R96.H0_H0 ;  /* 0x200000ffffcdc231 */ /* 0x000fe20000340960 */
[C---:B------:R-:W-:Y:S01]  /*10270*/  F2FP.BF16.F32.PACK_AB R93, R158.reuse, R159 ;  /* 0x0000009f9e5d723e */ /* 0x040fe200000010ff */
[----:B------:R-:W-:Y:S01]  /*10280*/  @P6 HFMA2.BF16_V2 R204, -RZ.H0_H0, RZ.H0_H0, -R99.H0_H0 ;  /* 0x200000ffffcc6231 */ /* 0x000fe20000340963 */
[----:B------:R-:W-:Y:S01]  /*10290*/  LOP3.LUT R94, R135, 0xff00ff, RZ, 0xc0, !PT ;  /* 0x00ff00ff875e7812 */ /* 0x000fe200078ec0ff */
[----:B----4-:R-:W-:Y:S01]  /*102a0*/  FADD.FTZ R135, R77, R120 ;  /* 0x000000784d877221 */ /* 0x010fe20000010000 */
[----:B------:R-:W-:Y:S01]  /*102b0*/  LOP3.LUT R81, R109, 0xffff, RZ, 0xc0, !PT ;  /* 0x0000ffff6d517812 */ /* 0x000fe200078ec0ff */
[----:B------:R-:W-:Y:S01]  /*102c0*/  @P5 HFMA2.BF16_V2 R246, -RZ.H0_H0, RZ.H0_H0, -R93.H0_H0 ;  /* 0x200000fffff65231 */ /* 0x000fe2000034095d */
[----:B------:R-:W-:Y:S01]  /*102d0*/  PRMT R90, R93, 0x7632, R90 ;  /* 0x000076325d5a7816 */ /* 0x000fe2000000005a */
[----:B------:R-:W-:Y:S01]  /*102e0*/  FADD.FTZ R111, R158, R111 ;  /* 0x0000006f9e6f7221 */ /* 0x000fe20000010000 */
[--C-:B------:R-:W-:Y:S01]  /*102f0*/  HSET2.LE.AND R76, R94, R117.reuse, PT ;  /* 0x000000755e4c7233 */ /* 0x100fe20003803000 */
[----:B------:R-:W-:Y:S01]  /*10300*/  FADD.FTZ R135, R156, R135 ;  /* 0x000000879c877221 */ /* 0x000fe20000010000 */
[----:B------:R-:W-:Y:S02]  /*10310*/  PRMT R134, R134, 0x7773, RZ ;  /* 0x0000777386867816 */ /* 0x000fe400000000ff */
[----:B------:R-:W-:Y:S02]  /*10320*/  LOP3.LUT R94, R160, 0xff, RZ, 0xc0, !PT ;  /* 0x000000ffa05e7812 */ /* 0x000fe400078ec0ff */
[----:B------:R-:W-:Y:S02]  /*10330*/  ISETP.LE.U32.AND P1, PT, R81, UR8, PT ;  /* 0x0000000851007c0c */ /* 0x000fe4000bf23070 */
[----:B------:R-:W-:Y:S02]  /*10340*/  PRMT R72, R93, 0x5410, R90 ;  /* 0x000054105d487816 */ /* 0x000fe4000000005a */
[--C-:B------:R-:W-:Y:S02]  /*10350*/  HSET2.LE.AND R81, R80, R117.reuse, PT ;  /* 0x0000007550517233 */ /* 0x100fe40003803000 */
[----:B------:R-:W-:Y:S01]  /*10360*/  @P5 PRMT R93, R246, 0x5410, RZ ;  /* 0x00005410f65d5816 */ /* 0x000fe200000000ff */
[----:B-1----:R-:W-:Y:S01]  /*10370*/  IMAD.WIDE R124, R137, 0x70, R124 ;  /* 0x00000070897c7825 */ /* 0x002fe200078e027c */
[--C-:B------:R-:W-:Y:S02]  /*10380*/  HSET2.LE.AND R68, R164, R117.reuse, PT ;  /* 0x00000075a4447233 */ /* 0x100fe40003803000 */
[--C-:B------:R-:W-:Y:S02]  /*10390*/  HSET2.LE.AND R70, R114, R117.reuse, PT ;  /* 0x0000007572467233 */ /* 0x100fe40003803000 */
[----:B------:R-:W-:Y:S01]  /*103a0*/  ISETP.LE.U32.AND P5, PT, R94, UR8, PT ;  /* 0x000000085e007c0c */ /* 0x000fe2000bfa3070 */
[----:B------:R-:W-:Y:S01]  /*103b0*/  LDSM.16.MT88.4 R112, [R193+0x7800] ;  /* 0x00780000c170783b */ /* 0x000fe20000004200 */
[----:B------:R-:W-:Y:S02]  /*103c0*/  PRMT R162, R162, 0x5410, R129 ;  /* 0x00005410a2a27816 */ /* 0x000fe40000000081 */
[----:B------:R-:W-:Y:S02]  /*103d0*/  PRMT R163, R163, 0x5410, R134 ;  /* 0x00005410a3a37816 */ /* 0x000fe40000000086 */
[----:B------:R-:W-:Y:S02]  /*103e0*/  PRMT R73, R96, 0x5410, R99 ;  /* 0x0000541060497816 */ /* 0x000fe40000000063 */
[----:B------:R-:W-:Y:S02]  /*103f0*/  PRMT R116, R116, 0x5410, R133 ;  /* 0x0000541074747816 */ /* 0x000fe40000000085 */
[----:B------:R-:W-:Y:S02]  /*10400*/  @!P4 PRMT R96, R205, 0x5410, RZ ;  /* 0x00005410cd60c816 */ /* 0x000fe400000000ff */
[----:B------:R-:W-:Y:S02]  /*10410*/  LOP3.LUT R80, R98, R81, RZ, 0xc0, !PT ;  /* 0x0000005162507212 */ /* 0x000fe400078ec0ff */
[----:B------:R-:W-:Y:S01]  /*10420*/  LOP3.LUT R83, R83, R76, RZ, 0xc0, !PT ;  /* 0x0000004c53537212 */ /* 0x000fe200078ec0ff */
[----:B------:R-:W-:Y:S01]  /*10430*/  STG.E.U16 desc[UR28][R124.64+-0x30], R96 ;  /* 0xffffd0607c007986 */ /* 0x000fe2000c10151c */
[----:B------:R-:W-:Y:S02]  /*10440*/  LOP3.LUT R81, R97, R68, RZ, 0xc0, !PT ;  /* 0x0000004461517212 */ /* 0x000fe400078ec0ff */
[----:B------:R-:W-:Y:S01]  /*10450*/  LOP3.LUT R76, R163, 0xff00ff, RZ, 0xc0, !PT ;  /* 0x00ff00ffa34c7812 */ /* 0x000fe200078ec0ff */
[----:B------:R-:W-:Y:S01]  /*10460*/  MUFU.EX2 R97, R150 ;  /* 0x0000009600617308 */ /* 0x000fe20000000800 */
[----:B------:R-:W-:Y:S02]  /*10470*/  ISETP.GT.U32.AND P4, PT, R134, UR8, PT ;  /* 0x0000000886007c0c */ /* 0x000fe4000bf84070 */
[----:B------:R-:W-:Y:S02]  /*10480*/  @P6 PRMT R99, R204, 0x5410, RZ ;  /* 0x00005410cc636816 */ /* 0x000fe400000000ff */
[----:B------:R-:W-:Y:S02]  /*10490*/  LOP3.LUT R70, R73, R70, RZ, 0xc0, !PT ;  /* 0x0000004649467212 */ /* 0x000fe400078ec0ff */
[--C-:B------:R-:W-:Y:S01]  /*104a0*/  HSET2.LE.AND R68, R162, R117.reuse, PT ;  /* 0x00000075a2447233 */ /* 0x100fe20003803000 */
[----:B------:R1:W-:Y:S01]  /*104b0*/  STG.E.U16 desc[UR28][R124.64+-0x2e], R99 ;  /* 0xffffd2637c007986 */ /* 0x0003e2000c10151c */
[--C-:B------:R-:W-:Y:S01]  /*104c0*/  HSET2.LE.AND R69, R116, R117.reuse, PT ;  /* 0x0000007574457233 */ /* 0x100fe20003803000 */
[----:B------:R-:W-:Y:S01]  /*104d0*/  MUFU.EX2 R150, R149 ;  /* 0x0000009500967308 */ /* 0x000fe20000000800 */
[----:B------:R-:W-:Y:S01]  /*104e0*/  PRMT R73, R126, 0x7632, R73 ;  /* 0x000076327e497816 */ /* 0x000fe20000000049 */
[----:B------:R-:W-:Y:S01]  /*104f0*/  STG.E.U16 desc[UR28][R140.64+-0x30], R93 ;  /* 0xffffd05d8c007986 */ /* 0x000fe2000c10151c */
[----:B------:R-:W-:Y:S01]  /*10500*/  F2FP.BF16.F32.PACK_AB R77, R156, R77 ;  /* 0x0000004d9c4d723e */ /* 0x000fe200000010ff */
[----:B------:R-:W-:Y:S01]  /*10510*/  @P4 HFMA2.BF16_V2 R233, -RZ.H0_H0, RZ.H0_H0, -R90.H0_H0 ;  /* 0x200000ffffe94231 */ /* 0x000fe2000034095a */
[----:B------:R-:W-:Y:S02]  /*10520*/  HSET2.LE.AND R71, R76, R117, PT ;  /* 0x000000754c477233 */ /* 0x000fe40003803000 */
[----:B------:R-:W-:Y:S01]  /*10530*/  LOP3.LUT R73, R73, 0xff, RZ, 0xc0, !PT ;  /* 0x000000ff49497812 */ /* 0x000fe200078ec0ff */
[----:B------:R-:W-:Y:S01]  /*10540*/  @!P5 HFMA2.BF16_V2 R237, -RZ.H0_H0, RZ.H0_H0, -R77.H0_H0 ;  /* 0x200000ffffedd231 */ /* 0x000fe2000034094d */
[----:B------:R-:W-:Y:S01]  /*10550*/  LOP3.LUT R68, R103, R68, RZ, 0xc0, !PT ;  /* 0x0000004467447212 */ /* 0x000fe200078ec0ff */
[----:B------:R-:W2:Y:S01]  /*10560*/  MUFU.EX2 R76, R151 ;  /* 0x00000097004c7308 */ /* 0x000ea20000000800 */
[----:B------:R-:W-:Y:S02]  /*10570*/  LOP3.LUT R82, R104, R69, RZ, 0xc0, !PT ;  /* 0x0000004568527212 */ /* 0x000fe400078ec0ff */
[----:B------:R-:W-:Y:S02]  /*10580*/  PRMT R103, R160, 0x7632, R103 ;  /* 0x00007632a0677816 */ /* 0x000fe40000000067 */
[----:B------:R-:W-:Y:S02]  /*10590*/  PRMT R88, R77, 0x7632, R88 ;  /* 0x000076324d587816 */ /* 0x000fe40000000058 */
[----:B------:R-:W-:Y:S01]  /*105a0*/  LOP3.LUT R71, R72, R71, RZ, 0xc0, !PT ;  /* 0x0000004748477212 */ /* 0x000fe200078ec0ff */
[-C--:B---3--:R-:W-:Y:S02]  /*105b0*/  HMMA.16816.F32.BF16 R4, R80, R84.reuse, R4 ;  /* 0x000000545004723c */ /* 0x088fe40000041804 */
[----:B------:R3:W4:Y:S03]  /*105c0*/  MUFU.EX2 R151, R148 ;  /* 0x0000009400977308 */ /* 0x0007260000000800 */
[----:B------:R-:W-:Y:S01]  /*105d0*/  ISETP.LE.U32.AND P6, PT, R73, UR8, PT ;  /* 0x0000000849007c0c */ /* 0x000fe2000bfc3070 */
[----:B------:R-:W-:Y:S01]  /*105e0*/  @!P0 HFMA2.BF16_V2 R236, -RZ.H0_H0, RZ.H0_H0, -R88.H0_H0 ;  /* 0x200000ffffec8231 */ /* 0x000fe20000340958 */
[----:B------:R-:W-:Y:S01]  /*105f0*/  HSET2.LE.AND R69, R118, R117, PT ;  /* 0x0000007576457233 */ /* 0x000fe20003803000 */
[----:B------:R-:W4:Y:S01]  /*10600*/  LDSM.16.MT88.4 R72, [R193+0x7000] ;  /* 0x00700000c148783b */ /* 0x000f220000004200 */
[----:B------:R-:W-:Y:S01]  /*10610*/  LOP3.LUT R103, R103, 0xff, RZ, 0xc0, !PT ;  /* 0x000000ff67677812 */ /* 0x000fe200078ec0ff */
[----:B-1----:R-:W-:Y:S01]  /*10620*/  IMAD.WIDE R124, R137, -0x70, R124 ;  /* 0xffffff90897c7825 */ /* 0x002fe200078e027c */
[----:B------:R-:W-:Y:S01]  /*10630*/  PRMT R128, R77, 0x5410, R88 ;  /* 0x000054104d807816 */ /* 0x000fe20000000058 */
[----:B------:R-:W-:Y:S01]  /*10640*/  MUFU.EX2 R149, R138 ;  /* 0x0000008a00957308 */ /* 0x000fe20000000800 */
[----:B------:R-:W-:Y:S01]  /*10650*/  @!P5 PRMT R77, R237, 0x5410, RZ ;  /* 0x00005410ed4dd816 */ /* 0x000fe200000000ff */
[----:B--2---:R-:W-:Y:S01]  /*10660*/  FADD.FTZ R96, R76, R111 ;  /* 0x0000006f4c607221 */ /* 0x004fe20000010000 */
[----:B------:R-:W-:Y:S02]  /*10670*/  LOP3.LUT R69, R102, R69, RZ, 0xc0, !PT ;  /* 0x0000004566457212 */ /* 0x000fe400078ec0ff */
[----:B------:R-:W-:Y:S01]  /*10680*/  ISETP.LE.U32.AND P5, PT, R103, UR8, PT ;  /* 0x0000000867007c0c */ /* 0x000fe2000bfa3070 */
[----:B---3--:R-:W-:Y:S01]  /*10690*/  FADD.FTZ R148, R152, R105 ;  /* 0x0000006998947221 */ /* 0x008fe20000010000 */
[----:B------:R-:W-:Y:S02]  /*106a0*/  SHF.R.U32.HI R160, RZ, 0x18, R160 ;  /* 0x00000018ffa07819 */ /* 0x000fe400000116a0 */
[----:B------:R-:W-:Y:S01]  /*106b0*/  @P4 PRMT R90, R233, 0x5410, RZ ;  /* 0x00005410e95a4816 */ /* 0x000fe200000000ff */
[C---:B------:R-:W-:Y:S04]  /*106c0*/  HMMA.16816.F32.BF16 R8, R68.reuse, R84, R8 ;  /* 0x000000544408723c */ /* 0x040fe80000041808 */
[----:B------:R-:W-:Y:S01]  /*106d0*/  ISETP.LE.U32.AND P4, PT, R160, UR8, PT ;  /* 0x00000008a0007c0c */ /* 0x000fe2000bf83070 */
[----:B------:R1:W-:Y:S01]  /*106e0*/  STG.E.U16 desc[UR28][R140.64+-0x2e], R90 ;  /* 0xffffd25a8c007986 */ /* 0x0003e2000c10151c */
[----:B------:R-:W-:Y:S02]  /*106f0*/  F2FP.BF16.F32.PACK_AB R85, R154, R155 ;  /* 0x0000009b9a55723e */ /* 0x000fe400000010ff */
[-C--:B------:R-:W-:Y:S01]  /*10700*/  HMMA.16816.F32.BF16 R12, R68, R86.reuse, R12 ;  /* 0x00000056440c723c */ /* 0x080fe2000004180c */
[----:B------:R-:W-:Y:S02]  /*10710*/  STG.E.U16 desc[UR28][R146.64+-0x20], R77 ;  /* 0xffffe04d92007986 */ /* 0x000fe4000c10151c */
[C---:B------:R-:W-:Y:S01]  /*10720*/  PRMT R84, R85.reuse, 0x7632, R84 ;  /* 0x0000763255547816 */ /* 0x040fe20000000054 */
[----:B------:R-:W-:Y:S01]  /*10730*/  @!P5 HFMA2.BF16_V2 R235, -RZ.H0_H0, RZ.H0_H0, -R85.H0_H0 ;  /* 0x200000ffffebd231 */ /* 0x000fe20000340955 */
[----:B------:R-:W-:Y:S02]  /*10740*/  @!P0 PRMT R88, R236, 0x5410, RZ ;  /* 0x00005410ec588816 */ /* 0x000fe400000000ff */
[----:B------:R-:W-:Y:S01]  /*10750*/  PRMT R129, R85, 0x5410, R84 ;  /* 0x0000541055817816 */ /* 0x000fe20000000054 */
[C---:B------:R-:W-:Y:S02]  /*10760*/  HMMA.16816.F32.BF16 R16, R80.reuse, R86, R16 ;  /* 0x000000565010723c */ /* 0x040fe40000041810 */
[----:B------:R-:W-:Y:S02]  /*10770*/  STG.E.U16 desc[UR28][R146.64+-0x1e], R88 ;  /* 0xffffe25892007986 */ /* 0x000fe4000c10151c */
[----:B------:R-:W-:Y:S01]  /*10780*/  @!P4 HFMA2.BF16_V2 R234, -RZ.H0_H0, RZ.H0_H0, -R84.H0_H0 ;  /* 0x200000ffffeac231 */ /* 0x000fe20000340954 */
[----:B------:R-:W-:Y:S02]  /*10790*/  @!P5 PRMT R85, R235, 0x5410, RZ ;  /* 0x00005410eb55d816 */ /* 0x000fe400000000ff */
[----:B------:R-:W-:Y:S02]  /*107a0*/  LOP3.LUT R98, R126, 0xff, RZ, 0xc0, !PT ;  /* 0x000000ff7e627812 */ /* 0x000fe400078ec0ff */
[----:B------:R-:W-:Y:S01]  /*107b0*/  @!P4 PRMT R84, R234, 0x5410, RZ ;  /* 0x00005410ea54c816 */ /* 0x000fe200000000ff */
[-C--:B----4-:R-:W-:Y:S01]  /*107c0*/  HMMA.16816.F32.BF16 R20, R80, R72.reuse, R20 ;  /* 0x000000485014723c */ /* 0x090fe20000041814 */
[----:B------:R-:W-:Y:S02]  /*107d0*/  STG.E.U16 desc[UR28][R124.64+-0x20], R85 ;  /* 0xffffe0557c007986 */ /* 0x000fe4000c10151c */
[----:B------:R-:W-:Y:S02]  /*107e0*/  ISETP.LE.U32.AND P0, PT, R98, UR8, PT ;  /* 0x0000000862007c0c */ /* 0x000fe4000bf03070 */
[----:B------:R2:W-:Y:S01]  /*107f0*/  STG.E.U16 desc[UR28][R124.64+-0x1e], R84 ;  /* 0xffffe2547c007986 */ /* 0x0005e2000c10151c */
[----:B------:R-:W-:Y:S02]  /*10800*/  F2FP.BF16.F32.PACK_AB R92, R152, R153 ;  /* 0x00000099985c723e */ /* 0x000fe400000010ff */
[C---:B------:R-:W-:Y:S01]  /*10810*/  HMMA.16816.F32.BF16 R24, R68.reuse, R72, R24 ;  /* 0x000000484418723c */ /* 0x040fe20000041818 */
[----:B------:R-:W3:Y:S03]  /*10820*/  MUFU.EX2 R152, R139 ;  /* 0x0000008b00987308 */ /* 0x000ee60000000800 */
[----:B------:R-:W-:Y:S02]  /*10830*/  SHF.R.U32.HI R95, RZ, 0x18, R126 ;  /* 0x00000018ff5f7819 */ /* 0x000fe4000001167e */
[----:B------:R-:W-:Y:S02]  /*10840*/  PRMT R87, R92, 0x7632, R87 ;  /* 0x000076325c577816 */ /* 0x000fe40000000057 */
[-C--:B------:R-:W-:Y:S03]  /*10850*/  HMMA.16816.F32.BF16 R28, R68, R74.reuse, R28 ;  /* 0x0000004a441c723c */ /* 0x080fe6000004181c */
[----:B------:R-:W-:Y:S01]  /*10860*/  @!P0 HFMA2.BF16_V2 R232, -RZ.H0_H0, RZ.H0_H0, -R92.H0_H0 ;  /* 0x200000ffffe88231 */ /* 0x000fe2000034095c */
[----:B------:R-:W-:Y:S01]  /*10870*/  ISETP.LE.U32.AND P4, PT, R95, UR8, PT ;  /* 0x000000085f007c0c */ /* 0x000fe2000bf83070 */
[----:B------:R-:W-:Y:S01]  /*10880*/  @!P1 HFMA2.BF16_V2 R231, -RZ.H0_H0, RZ.H0_H0, -R87.H0_H0 ;  /* 0x200000ffffe79231 */ /* 0x000fe20000340957 */
[----:B-1----:R-:W-:Y:S02]  /*10890*/  PRMT R90, R106, 0x7771, RZ ;  /* 0x000077716a5a7816 */ /* 0x002fe400000000ff */
[C---:B------:R-:W-:Y:S04]  /*108a0*/  HMMA.16816.F32.BF16 R32, R80.reuse, R74, R32 ;  /* 0x0000004a5020723c */ /* 0x040fe80000041820 */
[----:B------:R-:W-:Y:S02]  /*108b0*/  PRMT R100, R92, 0x5410, R87 ;  /* 0x000054105c647816 */ /* 0x000fe40000000057 */
[----:B------:R-:W-:Y:S02]  /*108c0*/  @!P0 PRMT R92, R232, 0x5410, RZ ;  /* 0x00005410e85c8816 */ /* 0x000fe400000000ff */
[----:B------:R-:W-:Y:S01]  /*108d0*/  F2FP.BF16.F32.PACK_AB R89, R97, R76 ;  /* 0x0000004c6159723e */ /* 0x000fe200000010ff */
[----:B--2---:R-:W-:Y:S01]  /*108e0*/  IMAD.WIDE R124, R137, 0x70, R124 ;  /* 0x00000070897c7825 */ /* 0x004fe200078e027c */
[----:B------:R-:W-:Y:S01]  /*108f0*/  MOV R72, R106 ;  /* 0x0000006a00487202 */ /* 0x000fe20000000f00 */
[----:B------:R-:W1:Y:S01]  /*10900*/  LDSM.16.MT88.4 R76, [R121+0x1000] ;  /* 0x00100000794c783b */ /* 0x000e620000004200 */
[----:B------:R-:W-:Y:S01]  /*10910*/  ISETP.GT.U32.AND P0, PT, R90, UR8, PT ;  /* 0x000000085a007c0c */ /* 0x000fe2000bf04070 */
[----:B------:R-:W-:Y:S01]  /*10920*/  @!P6 HFMA2.BF16_V2 R239, -RZ.H0_H0, RZ.H0_H0, -R89.H0_H0 ;  /* 0x200000ffffefe231 */ /* 0x000fe20000340959 */
[----:B------:R-:W-:Y:S02]  /*10930*/  @!P1 PRMT R87, R231, 0x5410, RZ ;  /* 0x00005410e7579816 */ /* 0x000fe400000000ff */
[----:B------:R-:W-:Y:S02]  /*10940*/  PRMT R86, R89, 0x7632, R86 ;  /* 0x0000763259567816 */ /* 0x000fe40000000056 */
[----:B------:R-:W-:Y:S01]  /*10950*/  LOP3.LUT R93, R72, 0xff, RZ, 0xc0, !PT ;  /* 0x000000ff485d7812 */ /* 0x000fe200078ec0ff */
[----:B------:R-:W-:Y:S01]  /*10960*/  STG.E.U16 desc[UR28][R124.64+-0x20], R92 ;  /* 0xffffe05c7c007986 */ /* 0x000fe2000c10151c */
[----:B------:R-:W-:Y:S01]  /*10970*/  F2FP.BF16.F32.PACK_AB R85, R151, R150 ;  /* 0x000000969755723e */ /* 0x000fe200000010ff */
[----:B------:R-:W-:Y:S01]  /*10980*/  @!P4 HFMA2.BF16_V2 R238, -RZ.H0_H0, RZ.H0_H0, -R86.H0_H0 ;  /* 0x200000ffffeec231 */ /* 0x000fe20000340956 */
[----:B------:R-:W-:Y:S01]  /*10990*/  IADD3 R72, P1, PT, R146, -0x80, RZ ;  /* 0xffffff8092487810 */ /* 0x000fe20007f3e0ff */
[----:B------:R2:W-:Y:S01]  /*109a0*/  STG.E.U16 desc[UR28][R124.64+-0x1e], R87 ;  /* 0xffffe2577c007986 */ /* 0x0005e2000c10151c */
[----:B------:R-:W-:Y:S01]  /*109b0*/  PRMT R84, R85, 0x7632, R84 ;  /* 0x0000763255547816 */ /* 0x000fe20000000054 */
[----:B------:R-:W-:Y:S01]  /*109c0*/  FADD.FTZ R150, R150, R135 ;  /* 0x0000008796967221 */ /* 0x000fe20000010000 */
[----:B------:R-:W-:Y:S01]  /*109d0*/  PRMT R101, R89, 0x5410, R86 ;  /* 0x0000541059657816 */ /* 0x000fe20000000056 */
[----:B------:R4:W-:Y:S01]  /*109e0*/  STL [R1+0x68], R72 ;  /* 0x0000684801007387 */ /* 0x0009e20000100800 */
[----:B------:R-:W-:Y:S01]  /*109f0*/  @!P4 PRMT R86, R238, 0x5410, RZ ;  /* 0x00005410ee56c816 */ /* 0x000fe200000000ff */
[----:B------:R-:W-:Y:S01]  /*10a00*/  @P0 HFMA2.BF16_V2 R245, -RZ.H0_H0, RZ.H0_H0, -R84.H0_H0 ;  /* 0x200000fffff50231 */ /* 0x000fe20000340954 */
[----:B------:R-:W-:Y:S01]  /*10a10*/  @!P6 PRMT R89, R239, 0x5410, RZ ;  /* 0x00005410ef59e816 */ /* 0x000fe200000000ff */
[----:B------:R-:W-:Y:S01]  /*10a20*/  LDSM.16.MT88.4 R120, [R121+0x1800] ;  /* 0x001800007978783b */ /* 0x000fe20000004200 */
[----:B------:R-:W-:Y:S01]  /*10a30*/  PRMT R130, R85, 0x5410, R84 ;  /* 0x0000541055827816 */ /* 0x000fe20000000054 */
[----:B------:R-:W-:Y:S01]  /*10a40*/  IMAD.MOV.U32 R135, RZ, RZ, R2 ;  /* 0x000000ffff877224 */ /* 0x000fe200078e0002 */
[----:B------:R-:W-:Y:S02]  /*10a50*/  @P0 PRMT R84, R245, 0x5410, RZ ;  /* 0x00005410f5540816 */ /* 0x000fe400000000ff */
[----:B------:R-:W-:Y:S02]  /*10a60*/  ISETP.LE.U32.AND P5, PT, R93, UR8, PT ;  /* 0x000000085d007c0c */ /* 0x000fe4000bfa3070 */
[C---:B------:R-:W-:Y:S01]  /*10a70*/  PRMT R99, R106.reuse, 0x7772, RZ ;  /* 0x000077726a637816 */ /* 0x040fe200000000ff */
[----:B------:R-:W-:Y:S01]  /*10a80*/  STG.E.U16 desc[UR28][R140.64+-0x20], R89 ;  /* 0xffffe0598c007986 */ /* 0x000fe2000c10151c */
[----:B------:R-:W-:Y:S02]  /*10a90*/  PRMT R106, R106, 0x7773, RZ ;  /* 0x000077736a6a7816 */ /* 0x000fe400000000ff */
[----:B------:R-:W-:Y:S01]  /*10aa0*/  PRMT R94, R94, 0x5410, R107 ;  /* 0x000054105e5e7816 */ /* 0x000fe2000000006b */
[----:B------:R-:W-:Y:S01]  /*10ab0*/  STG.E.U16 desc[UR28][R140.64+-0x1e], R86 ;  /* 0xffffe2568c007986 */ /* 0x000fe2000c10151c */
[----:B------:R-:W-:Y:S02]  /*10ac0*/  ISETP.GT.U32.AND P4, PT, R106, UR8, PT ;  /* 0x000000086a007c0c */ /* 0x000fe4000bf84070 */
[----:B---3--:R-:W-:Y:S01]  /*10ad0*/  F2FP.BF16.F32.PACK_AB R134, R149, R152 ;  /* 0x000000989586723e */ /* 0x008fe200000010ff */
[----:B------:R3:W-:Y:S01]  /*10ae0*/  STG.E.U16 desc[UR28][R146.64+-0xe], R84 ;  /* 0xfffff25492007986 */ /* 0x0007e2000c10151c */
[----:B------:R-:W-:Y:S01]  /*10af0*/  PRMT R88, R110, 0x7773, RZ ;  /* 0x000077736e587816 */ /* 0x000fe200000000ff */
[----:B------:R-:W-:Y:S02]  /*10b00*/  @!P5 HFMA2.BF16_V2 R242, -RZ.H0_H0, RZ.H0_H0, -R85.H0_H0 ;  /* 0x200000fffff2d231 */ /* 0x000fe40000340955 */
[----:B--2---:R-:W-:Y:S01]  /*10b10*/  IMAD.WIDE R124, R137, -0x70, R124 ;  /* 0xffffff90897c7825 */ /* 0x004fe200078e027c */
[-C--:B-1----:R-:W-:Y:S03]  /*10b20*/  HMMA.16816.F32.BF16 R36, R80, R76.reuse, R36 ;  /* 0x0000004c5024723c */ /* 0x082fe60000041824 */
[----:B----4-:R-:W-:Y:S01]  /*10b30*/  IADD3.X R72, PT, PT, R147, -0x1, RZ, P1, !PT ;  /* 0xffffffff93487810 */ /* 0x010fe20000ffe4ff */
[----:B------:R-:W-:Y:S01]  /*10b40*/  IMAD.MOV.U32 R92, RZ, RZ, R110 ;  /* 0x000000ffff5c7224 */ /* 0x000fe200078e006e */
[----:B------:R-:W-:Y:S02]  /*10b50*/  @!P5 PRMT R85, R242, 0x5410, RZ ;  /* 0x00005410f255d816 */ /* 0x000fe400000000ff */
[----:B------:R-:W-:Y:S01]  /*10b60*/  PRMT R133, R134, 0x7632, R133 ;  /* 0x0000763286857816 */ /* 0x000fe20000000085 */
[C---:B------:R-:W-:Y:S01]  /*10b70*/  HMMA.16816.F32.BF16 R40, R68.reuse, R76, R40 ;  /* 0x0000004c4428723c */ /* 0x040fe20000041828 */
[----:B------:R-:W-:Y:S03]  /*10b80*/  STL [R1+0x6c], R72 ;  /* 0x00006c4801007387 */ /* 0x000fe60000100800 */
[----:B------:R-:W-:Y:S01]  /*10b90*/  ISETP.GT.U32.AND P5, PT, R99, UR8, PT ;  /* 0x0000000863007c0c */ /* 0x000fe2000bfa4070 */
[----:B------:R-:W1:Y:S01]  /*10ba0*/  LDSM.16.MT88.4 R72, [R136+0x1000] ;  /* 0x001000008848783b */ /* 0x000e620000004200 */
[----:B------:R-:W-:Y:S02]  /*10bb0*/  PRMT R87, R110, 0x7771, RZ ;  /* 0x000077716e577816 */ /* 0x000fe400000000ff */
[-C--:B------:R-:W-:Y:S03]  /*10bc0*/  HMMA.16816.F32.BF16 R44, R68, R78.reuse, R44 ;  /* 0x0000004e442c723c */ /* 0x080fe6000004182c */
[----:B------:R-:W-:Y:S02]  /*10bd0*/  ISETP.GT.U32.AND P0, PT, R87, UR8, PT ;  /* 0x0000000857007c0c */ /* 0x000fe4000bf04070 */
[----:B------:R2:W-:Y:S01]  /*10be0*/  STG.E.U16 desc[UR28][R146.64+-0x10], R85 ;  /* 0xfffff05592007986 */ /* 0x0005e2000c10151c */
[----:B------:R-:W-:Y:S02]  /*10bf0*/  LOP3.LUT R92, R92, 0xff, RZ, 0xc0, !PT ;  /* 0x000000ff5c5c7812 */ /* 0x000fe400078ec0ff */
[C---:B------:R-:W-:Y:S04]  /*10c00*/  HMMA.16816.F32.BF16 R48, R80.reuse, R78, R48 ;  /* 0x0000004e5030723c */ /* 0x040fe80000041830 */
[----:B---3--:R-:W-:Y:S02]  /*10c10*/  F2FP.BF16.F32.PACK_AB R84, R144, R145 ;  /* 0x000000919054723e */ /* 0x008fe400000010ff */
[----:B------:R-:W-:Y:S02]  /*10c20*/  ISETP.LE.U32.AND P1, PT, R92, UR8, PT ;  /* 0x000000085c007c0c */ /* 0x000fe4000bf23070 */
[C---:B------:R-:W-:Y:S02]  /*10c30*/  PRMT R76, R84.reuse, 0x7632, R76 ;  /* 0x00007632544c7816 */ /* 0x040fe4000000004c */
[----:B------:R-:W-:Y:S02]  /*10c40*/  PRMT R77, R84, 0x7610, R77 ;  /* 0x00007610544d7816 */ /* 0x000fe4000000004d */
[----:B------:R-:W-:Y:S01]  /*10c50*/  PRMT R86, R93, 0x5410, R90 ;  /* 0x000054105d567816 */ /* 0x000fe2000000005a */
[----:B------:R-:W-:Y:S01]  /*10c60*/  @P4 HFMA2.BF16_V2 R243, -RZ.H0_H0, RZ.H0_H0, -R76.H0_H0 ;  /* 0x200000fffff34231 */ /* 0x000fe2000034094c */
[----:B------:R-:W-:Y:S01]  /*10c70*/  PRMT R131, R77, 0x5410, R76 ;  /* 0x000054104d837816 */ /* 0x000fe2000000004c */
[----:B------:R-:W-:Y:S01]  /*10c80*/  @P5 HFMA2.BF16_V2 R244, -RZ.H0_H0, RZ.H0_H0, -R77.H0_H0 ;  /* 0x200000fffff45231 */ /* 0x000fe2000034094d */
[----:B------:R-:W-:Y:S02]  /*10c90*/  PRMT R89, R110, 0x7772, RZ ;  /* 0x000077726e597816 */ /* 0x000fe400000000ff */
[----:B------:R-:W-:Y:S02]  /*10ca0*/  @P4 PRMT R76, R243, 0x5410, RZ ;  /* 0x00005410f34c4816 */ /* 0x000fe400000000ff */
[----:B------:R-:W-:Y:S02]  /*10cb0*/  @P5 PRMT R77, R244, 0x5410, RZ ;  /* 0x00005410f44d5816 */ /* 0x000fe400000000ff */
[----:B------:R-:W-:Y:S01]  /*10cc0*/  PRMT R90, R92, 0x5410, R87 ;  /* 0x000054105c5a7816 */ /* 0x000fe20000000057 */
[----:B------:R3:W-:Y:S01]  /*10cd0*/  STG.E.U16 desc[UR28][R124.64+-0xe], R76 ;  /* 0xfffff24c7c007986 */ /* 0x0007e2000c10151c */
[----:B--2---:R-:W-:Y:S01]  /*10ce0*/  PRMT R85, R99, 0x5410, R106 ;  /* 0x0000541063557816 */ /* 0x004fe2000000006a */
[----:B------:R-:W-:Y:S01]  /*10cf0*/  FADD.FTZ R146, R154, R91 ;  /* 0x0000005b9a927221 */ /* 0x000fe20000010000 */
[----:B------:R-:W-:Y:S01]  /*10d00*/  F2FP.BF16.F32.PACK_AB R87, R142, R143 ;  /* 0x0000008f8e57723e */ /* 0x000fe200000010ff */
[----:B------:R-:W2:Y:S01]  /*10d10*/  LDSM.16.MT88.4 R104, [R196+0x7800] ;  /* 0x00780000c468783b */ /* 0x000ea20000004200 */
[----:B------:R-:W-:Y:S01]  /*10d20*/  FADD.FTZ R143, R143, R148 ;  /* 0x000000948f8f7221 */ /* 0x000fe20000010000 */
[-C--:B-1----:R-:W-:Y:S03]  /*10d30*/  HMMA.16816.F32.BF16 R52, R80, R72.reuse, R52 ;  /* 0x000000485034723c */ /* 0x082fe60000041834 */
[----:B------:R-:W-:Y:S01]  /*10d40*/  @!P1 HFMA2.BF16_V2 R230, -RZ.H0_H0, RZ.H0_H0, -R87.H0_H0 ;  /* 0x200000ffffe69231 */ /* 0x000fe20000340957 */
[----:B------:R-:W-:Y:S01]  /*10d50*/  PRMT R84, R87, 0x7632, R84 ;  /* 0x0000763257547816 */ /* 0x000fe20000000054 */
[----:B------:R-:W-:Y:S01]  /*10d60*/  FADD.FTZ R145, R145, R146 ;  /* 0x0000009291917221 */ /* 0x000fe20000010000 */
[----:B------:R1:W-:Y:S01]  /*10d70*/  STG.E.U16 desc[UR28][R124.64+-0x10], R77 ;  /* 0xfffff04d7c007986 */ /* 0x0003e2000c10151c */
[----:B------:R-:W-:Y:S01]  /*10d80*/  FADD.FTZ R147, R97, R96 ;  /* 0x0000006061937221 */ /* 0x000fe20000010000 */
[C---:B------:R-:W-:Y:S04]  /*10d90*/  HMMA.16816.F32.BF16 R56, R68.reuse, R72, R56 ;  /* 0x000000484438723c */ /* 0x040fe80000041838 */
[----:B------:R-:W-:Y:S01]  /*10da0*/  PRMT R160, R103, 0x5410, R160 ;  /* 0x0000541067a07816 */ /* 0x000fe200000000a0 */
[----:B------:R-:W-:Y:S01]  /*10db0*/  @P0 HFMA2.BF16_V2 R197, -RZ.H0_H0, RZ.H0_H0, -R84.H0_H0 ;  /* 0x200000ffffc50231 */ /* 0x000fe20000340954 */
[----:B------:R-:W-:Y:S01]  /*10dc0*/  SHF.R.U32.HI R92, RZ, 0x10, R126 ;  /* 0x00000010ff5c7819 */ /* 0x000fe2000001167e */
[----:B------:R-:W-:Y:S01]  /*10dd0*/  FADD.FTZ R152, R152, R147 ;  /* 0x0000009398987221 */ /* 0x000fe20000010000 */
[-C--:B------:R-:W-:Y:S03]  /*10de0*/  HMMA.16816.F32.BF16 R60, R68, R74.reuse, R60 ;  /* 0x0000004a443c723c */ /* 0x080fe6000004183c */
[----:B------:R-:W-:Y:S02]  /*10df0*/  PRMT R72, R89, 0x5410, R88 ;  /* 0x0000541059487816 */ /* 0x000fe40000000058 */
[----:B---3--:R-:W-:Y:S02]  /*10e00*/  LOP3.LUT R76, R85, 0xff00ff, RZ, 0xc0, !PT ;  /* 0x00ff00ff554c7812 */ /* 0x008fe400078ec0ff */
[----:B------:R-:W-:Y:S01]  /*10e10*/  LOP3.LUT R92, R92, 0xff, RZ, 0xc0, !PT ;  /* 0x000000ff5c5c7812 */ /* 0x000fe200078ec0ff */
[----:B------:R-:W-:Y:S04]  /*10e20*/  HMMA.16816.F32.BF16 R64, R80, R74, R64 ;  /* 0x0000004a5040723c */ /* 0x000fe80000041840 */
[--C-:B------:R-:W-:Y:S02]  /*10e30*/  HSET2.LE.AND R85, R94, R117.reuse, PT ;  /* 0x000000755e557233 */ /* 0x100fe40003803000 */
[--C-:B------:R-:W-:Y:S02]  /*10e40*/  HSET2.LE.AND R79, R86, R117.reuse, PT ;  /* 0x00000075564f7233 */ /* 0x100fe40003803000 */
[--C-:B------:R-:W-:Y:S01]  /*10e50*/  HSET2.LE.AND R76, R76, R117.reuse, PT ;  /* 0x000000754c4c7233 */ /* 0x100fe20003803000 */
[----:B-1----:R-:W-:Y:S01]  /*10e60*/  IMAD.WIDE R124, R137, 0x70, R124 ;  /* 0x00000070897c7825 */ /* 0x002fe200078e027c */
[--C-:B------:R-:W-:Y:S01]  /*10e70*/  HSET2.LE.AND R78, R160, R117.reuse, PT ;  /* 0x00000075a04e7233 */ /* 0x100fe20003803000 */
[----:B------:R-:W1:Y:S01]  /*10e80*/  LDSM.16.MT88.4 R136, [R136+0x1800] ;  /* 0x001800008888783b */ /* 0x000e620000004200 */
[----:B------:R-:W-:Y:S02]  /*10e90*/  LOP3.LUT R72, R72, 0xff00ff, RZ, 0xc0, !PT ;  /* 0x00ff00ff48487812 */ /* 0x000fe400078ec0ff */
[----:B------:R-:W-:Y:S02]  /*10ea0*/  PRMT R92, R92, 0x5410, R95 ;  /* 0x000054105c5c7816 */ /* 0x000fe4000000005f */
[----:B------:R-:W-:Y:S02]  /*10eb0*/  PRMT R98, R98, 0x5410, R109 ;  /* 0x0000541062627816 */ /* 0x000fe4000000006d */
[----:B------:R-:W-:Y:S02]  /*10ec0*/  LOP3.LUT R128, R128, R85, RZ, 0xc0, !PT ;  /* 0x0000005580807212 */ /* 0x000fe400078ec0ff */
[----:B------:R-:W-:Y:S02]  /*10ed0*/  LOP3.LUT R129, R129, R78, RZ, 0xc0, !PT ;  /* 0x0000004e81817212 */ /* 0x000fe400078ec0ff */
[----:B------:R-:W-:Y:S02]  /*10ee0*/  LOP3.LUT R130, R130, R79, RZ, 0xc0, !PT ;  /* 0x0000004f82827212 */ /* 0x000fe400078ec0ff */
[----:B------:R-:W-:Y:S02]  /*10ef0*/  LOP3.LUT R131, R131, R76, RZ, 0xc0, !PT ;  /* 0x0000004c83837212 */ /* 0x000fe400078ec0ff */
[--C-:B------:R-:W-:Y:S02]  /*10f00*/  HSET2.LE.AND R103, R72, R117.reuse, PT ;  /* 0x0000007548677233 */ /* 0x100fe40003803000 */
[--C-:B------:R-:W-:Y:S02]  /*10f10*/  HSET2.LE.AND R72, R92, R117.reuse, PT ;  /* 0x000000755c487233 */ /* 0x100fe40003803000 */
[--C-:B------:R-:W-:Y:S01]  /*10f20*/  HSET2.LE.AND R73, R90, R117.reuse, PT ;  /* 0x000000755a497233 */ /* 0x100fe20003803000 */
[-C--:B--2---:R-:W-:Y:S05]  /*10f30*/  HMMA.16816.F32.BF16 R92, R128, R104.reuse, R4 ;  /* 0x00000068805c723c */ /* 0x084fea0000041804 */
[----:B------:R-:W-:Y:S01]  /*10f40*/  HSET2.LE.AND R77, R98, R117, PT ;  /* 0x00000075624d7233 */ /* 0x000fe20003803000 */
[----:B------:R-:W-:Y:S01]  /*10f50*/  FADD.FTZ R6, R151, R150 ;  /* 0x0000009697067221 */ /* 0x000fe20000010000 */
[----:B------:R-:W-:Y:S01]  /*10f60*/  PRMT R102, R87, 0x5410, R84 ;  /* 0x0000541057667816 */ /* 0x000fe20000000054 */
[----:B------:R-:W-:Y:S01]  /*10f70*/  FADD.FTZ R4, R144, R145 ;  /* 0x0000009190047221 */ /* 0x000fe20000010000 */
[----:B------:R-:W-:Y:S01]  /*10f80*/  PRMT R68, R134, 0x5410, R133 ;  /* 0x0000541086447816 */ /* 0x000fe20000000085 */
[----:B------:R-:W-:Y:S01]  /*10f90*/  FADD.FTZ R5, R142, R143 ;  /* 0x0000008f8e057221 */ /* 0x000fe20000010000 */
[----:B------:R-:W-:Y:S01]  /*10fa0*/  LOP3.LUT R100, R100, R77, RZ, 0xc0, !PT ;  /* 0x0000004d64647212 */ /* 0x000fe200078ec0ff */
[----:B------:R-:W-:Y:S01]  /*10fb0*/  STL [R1+0x7c], R6 ;  /* 0x00007c0601007387 */ /* 0x000fe20000100800 */
[----:B------:R-:W-:Y:S02]  /*10fc0*/  LOP3.LUT R101, R101, R72, RZ, 0xc0, !PT ;  /* 0x0000004865657212 */ /* 0x000fe400078ec0ff */
[----:B------:R-:W-:Y:S01]  /*10fd0*/  LOP3.LUT R102, R102, R73, RZ, 0xc0, !PT ;  /* 0x0000004966667212 */ /* 0x000fe200078ec0ff */
[----:B------:R2:W-:Y:S01]  /*10fe0*/  STL [R1+0x78], R4 ;  /* 0x0000780401007387 */ /* 0x0005e20000100800 */
[----:B------:R-:W-:Y:S02]  /*10ff0*/  LOP3.LUT R103, R68, R103, RZ, 0xc0, !PT ;  /* 0x0000006744677212 */ /* 0x000fe400078ec0ff */
[----:B------:R-:W-:Y:S01]  /*11000*/  @!P1 PRMT R87, R230, 0x5410, RZ ;  /* 0x00005410e6579816 */ /* 0x000fe200000000ff */
[----:B------:R-:W-:Y:S01]  /*11010*/  STL [R1+0x74], R5 ;  /* 0x0000740501007387 */ /* 0x000fe20000100800 */
[----:B------:R-:W-:Y:S02]  /*11020*/  @P0 PRMT R84, R197, 0x5410, RZ ;  /* 0x00005410c5540816 */ /* 0x000fe400000000ff */
[----:B------:R-:W-:Y:S01]  /*11030*/  ISETP.GT.U32.AND P1, PT, R89, UR8, PT ;  /* 0x0000000859007c0c */ /* 0x000fe2000bf24070 */
[C---:B------:R-:W-:Y:S01]  /*11040*/  HMMA.16816.F32.BF16 R68, R100.reuse, R104, R8 ;  /* 0x000000686444723c */ /* 0x040fe20000041808 */
[----:B------:R-:W-:Y:S03]  /*11050*/  STG.E.U16 desc[UR28][R124.64+-0x10], R87 ;  /* 0xfffff0577c007986 */ /* 0x000fe6000c10151c */
[----:B------:R-:W-:Y:S01]  /*11060*/  ISETP.GT.U32.AND P0, PT, R88, UR8, PT ;  /* 0x0000000858007c0c */ /* 0x000fe2000bf04070 */
[----:B------:R-:W-:Y:S03]  /*11070*/  STG.E.U16 desc[UR28][R124.64+-0xe], R84 ;  /* 0xfffff2547c007986 */ /* 0x000fe6000c10151c */
[-C--:B------:R-:W-:Y:S04]  /*11080*/  HMMA.16816.F32.BF16 R72, R100, R106.reuse, R12 ;  /* 0x0000006a6448723c */ /* 0x080fe8000004180c */
[----:B------:R-:W-:Y:S04]  /*11090*/  @P1 HFMA2.BF16_V2 R252, -RZ.H0_H0, RZ.H0_H0, -R134.H0_H0 ;  /* 0x200000fffffc1231 */ /* 0x000fe80000340986 */
[C---:B------:R-:W-:Y:S04]  /*110a0*/  HMMA.16816.F32.BF16 R104, R128.reuse, R106, R16 ;  /* 0x0000006a8068723c */ /* 0x040fe80000041810 */
[----:B------:R-:W-:Y:S01]  /*110b0*/  @P1 PRMT R134, R252, 0x5410, RZ ;  /* 0x00005410fc861816 */ /* 0x000fe200000000ff */
[----:B--2---:R-:W-:Y:S01]  /*110c0*/  FADD.FTZ R4, R149, R152 ;  /* 0x0000009895047221 */ /* 0x004fe20000010000 */
[----:B------:R-:W-:Y:S02]  /*110d0*/  @P0 HFMA2.BF16_V2 R251, -RZ.H0_H0, RZ.H0_H0, -R133.H0_H0 ;  /* 0x200000fffffb0231 */ /* 0x000fe40000340985 */
[-C--:B------:R-:W-:Y:S01]  /*110e0*/  HMMA.16816.F32.BF16 R108, R128, R112.reuse, R20 ;  /* 0x00000070806c723c */ /* 0x080fe20000041814 */
[----:B------:R2:W-:Y:S02]  /*110f0*/  STG.E.U16 desc[UR28][R140.64+-0x10], R134 ;  /* 0xfffff0868c007986 */ /* 0x0005e4000c10151c */
[----:B------:R-:W-:Y:S02]  /*11100*/  @P0 PRMT R133, R251, 0x5410, RZ ;  /* 0x00005410fb850816 */ /* 0x000fe400000000ff */
[----:B------:R-:W-:Y:S03]  /*11110*/  STL [R1+0x70], R4 ;  /* 0x0000700401007387 */ /* 0x000fe60000100800 */
[C---:B------:R-:W-:Y:S01]  /*11120*/  HMMA.16816.F32.BF16 R76, R100.reuse, R112, R24 ;  /* 0x00000070644c723c */ /* 0x040fe20000041818 */
[----:B------:R3:W-:Y:S07]  /*11130*/  STG.E.U16 desc[UR28][R140.64+-0xe], R133 ;  /* 0xfffff2858c007986 */ /* 0x0007ee000c10151c */
[-C--:B------:R-:W-:Y:S08]  /*11140*/  HMMA.16816.F32.BF16 R80, R100, R114.reuse, R28 ;  /* 0x000000726450723c */ /* 0x080ff0000004181c */
[C---:B------:R-:W-:Y:S04]  /*11150*/  HMMA.16816.F32.BF16 R112, R128.reuse, R114, R32 ;  /* 0x000000728070723c */ /* 0x040fe80000041820 */
[----:B--2---:R-:W-:Y:S04]  /*11160*/  IMAD.MOV.U32 R134, RZ, RZ, R3 ;  /* 0x000000ffff867224 */ /* 0x004fe800078e0003 */
[-C--:B------:R-:W-:Y:S03]  /*11170*/  HMMA.16816.F32.BF16 R116, R128, R120.reuse, R36 ;  /* 0x000000788074723c */ /* 0x080fe60000041824 */
[----:B---3--:R-:W-:Y:S05]  /*11180*/  IMAD.MOV.U32 R133, RZ, RZ, R132 ;  /* 0x000000ffff857224 */ /* 0x008fea00078e0084 */
[C---:B------:R-:W-:Y:S08]  /*11190*/  HMMA.16816.F32.BF16 R84, R100.reuse, R120, R40 ;  /* 0x000000786454723c */ /* 0x040ff00000041828 */
[-C--:B------:R-:W-:Y:S08]  /*111a0*/  HMMA.16816.F32.BF16 R88, R100, R122.reuse, R44 ;  /* 0x0000007a6458723c */ /* 0x080ff0000004182c */
[C---:B------:R-:W-:Y:S08]  /*111b0*/  HMMA.16816.F32.BF16 R120, R128.reuse, R122, R48 ;  /* 0x0000007a8078723c */ /* 0x040ff00000041830 */
[-C--:B-1----:R-:W-:Y:S08]  /*111c0*/  HMMA.16816.F32.BF16 R124, R128, R136.reuse, R52 ;  /* 0x00000088807c723c */ /* 0x082ff00000041834 */
[C---:B------:R-:W-:Y:S04]  /*111d0*/  HMMA.16816.F32.BF16 R96, R100.reuse, R136, R56 ;  /* 0x000000886460723c */ /* 0x040fe80000041838 */
[----:B------:R-:W-:Y:S04]  /*111e0*/  IMAD.MOV.U32 R137, RZ, RZ, R0 ;  /* 0x000000ffff897224 */ /* 0x000fe800078e0000 */
[-C--:B------:R-:W-:Y:S08]  /*111f0*/  HMMA.16816.F32.BF16 R100, R100, R138.reuse, R60 ;  /* 0x0000008a6464723c */ /* 0x080ff0000004183c */
[----:B------:R-:W-:Y:S01]  /*11200*/  HMMA.16816.F32.BF16 R128, R128, R138, R64 ;  /* 0x0000008a8080723c */ /* 0x000fe20000041840 */
[----:B------:R-:W-:Y:S08]  /*11210*/  @!UPT UIADD3 URZ, UPT, UPT, URZ, URZ, URZ ;  /* 0x000000fffffff290 */ /* 0x000ff0000fffe0ff */
[----:B------:R-:W-:Y:S11]  /*11220*/  BRA.U UP0, `(.L_x_1909) ;  /* 0xffffff91004c7547 */ /* 0x000ff6000b83ffff */
.L_x_1908:
[----:B---3--:R-:W2:Y:S01]  /*11230*/  LDL.LU R4, [R1+0x7c] ;  /* 0x00007c0001047983 */ /* 0x008ea20000300800 */
[----:B------:R-:W1:Y:S03]  /*11240*/  LDCU UR4, c[0x0][0x4fc] ;  /* 0x00009f80ff0477ac */ /* 0x000e660008000800 */
[----:B------:R-:W3:Y:S01]  /*11250*/  LDL.LU R5, [R1+0x78] ;  /* 0x0000780001057983 */ /* 0x000ee20000300800 */
[----:B------:R-:W-:Y:S01]  /*11260*/  UISETP.NE.AND UP3, UPT, UR18, -0x1, UPT ;  /* 0xffffffff1200788c */ /* 0x000fe2000bf65270 */
[----:B------:R-:W4:Y:S02]  /*11270*/  LDCU.U8 UR10, c[0x0][0x549] ;  /* 0x0000a920ff0a77ac */ /* 0x000f240008000000 */
[----:B------:R-:W3:Y:S01]  /*11280*/  LDL.LU R10, [R1+0x74] ;  /* 0x00007400010a7983 */ /* 0x000ee20000300800 */
[C---:B------:R-:W-:Y:S02]  /*11290*/  LOP3.LUT P1, RZ, R194.reuse, 0x8, RZ, 0xc0, !PT ;  /* 0x00000008c2ff7812 */ /* 0x040fe4000782c0ff */
[C---:B------:R-:W-:Y:S01]  /*112a0*/  LOP3.LUT P0, RZ, R194.reuse, 0x10, RZ, 0xc0, !PT ;  /* 0x00000010c2ff7812 */ /* 0x040fe2000780c0ff */
[----:B------:R-:W3:Y:S01]  /*112b0*/  LDL.LU R9, [R1+0x70] ;  /* 0x0000700001097983 */ /* 0x000ee20000300800 */
[----:B------:R-:W1:Y:S01]  /*112c0*/  LDCU.U8 UR8, c[0x0][0x548] ;  /* 0x0000a900ff0877ac */ /* 0x000e620008000000 */
[----:B------:R-:W-:-:S02]  /*112d0*/  LOP3.LUT P6, RZ, R194, 0x3, RZ, 0xc0, !PT ;  /* 0x00000003c2ff7812 */ /* 0x000fc400078cc0ff */
[----:B------:R-:W1:Y:S01]  /*112e0*/  @!UP3 LDCU.64 UR6, c[0x0][0x400] ;  /* 0x00008000ff06b7ac */ /* 0x000e620008000a00 */
[----:B------:R-:W-:Y:S02]  /*112f0*/  UISETP.NE.AND UP2, UPT, UR18, -0x1, UPT ;  /* 0xffffffff1200788c */ /* 0x000fe4000bf45270 */
[----:B----4-:R-:W-:Y:S01]  /*11300*/  UISETP.NE.AND UP1, UPT, UR10, URZ, UPT ;  /* 0x000000ff0a00728c */ /* 0x010fe2000bf25270 */
[----:B------:R-:W4:Y:S03]  /*11310*/  LDCU UR10, c[0x0][0x434] ;  /* 0x00008680ff0a77ac */ /* 0x000f260008000800 */
[----:B-1----:R-:W-:Y:S02]  /*11320*/  UISETP.NE.AND UP0, UPT, UR8, URZ, !UP1 ;  /* 0x000000ff0800728c */ /* 0x002fe4000cf05270 */
[----:B------:R-:W-:-:S05]  /*11330*/  @!UP3 UIMAD.WIDE.U32 UR12, UR19, UR6, URZ ;  /* 0x00000006130cb2a5 */ /* 0x000fca000f8e00ff */
[----:B------:R-:W4:Y:S01]  /*11340*/  @UP1 LDCU UR6, c[0x0][0x430] ;  /* 0x00008600ff0617ac */ /* 0x000f220008000800 */
[----:B------:R-:W-:Y:S01]  /*11350*/  @!UP3 UIMAD UR9, UR19, UR7, UR13 ;  /* 0x000000071309b2a4 */ /* 0x000fe2000f8e020d */
[----:B------:R-:W4:Y:S01]  /*11360*/  LDCU UR7, c[0x0][0x434] ;  /* 0x00008680ff0777ac */ /* 0x000f220008000800 */
[----:B------:R-:W1:Y:S01]  /*11370*/  @UP1 LDCU UR11, c[0x0][0x430] ;  /* 0x00008600ff0b17ac */ /* 0x000e620008000800 */
[----:B----4-:R-:W-:Y:S01]  /*11380*/  @UP1 UIMAD UR10, UR6, UR7, URZ ;  /* 0x00000007060a12a4 */ /* 0x010fe2000f8e02ff */
[----:B--2---:R-:W2:Y:S04]  /*11390*/  SHFL.BFLY PT, R8, R4, 0x2, 0x1f ;  /* 0x0c401f0004087f89 */ /* 0x004ea800000e0000 */
[----:B---3--:R-:W3:Y:S04]  /*113a0*/  SHFL.BFLY PT, R6, R5, 0x2, 0x1f ;  /* 0x0c401f0005067f89 */ /* 0x008ee800000e0000 */
[----:B------:R-:W4:Y:S01]  /*113b0*/  SHFL.BFLY PT, R12, R9, 0x2, 0x1f ;  /* 0x0c401f00090c7f89 */ /* 0x000f2200000e0000 */
[----:B--2---:R-:W-:-:S03]  /*113c0*/  FADD.FTZ R8, R8, R4 ;  /* 0x0000000408087221 */ /* 0x004fc60000010000 */
[----:B------:R-:W2:Y:S01]  /*113d0*/  SHFL.BFLY PT, R4, R10, 0x2, 0x1f ;  /* 0x0c401f000a047f89 */ /* 0x000ea200000e0000 */
[----:B---3--:R-:W-:-:S03]  /*113e0*/  FADD.FTZ R6, R6, R5 ;  /* 0x0000000506067221 */ /* 0x008fc60000010000 */
[----:B------:R-:W3:Y:S04]  /*113f0*/  SHFL.BFLY PT, R7, R8, 0x1, 0x1f ;  /* 0x0c201f0008077f89 */ /* 0x000ee800000e0000 */
[----:B------:R-:W1:Y:S01]  /*11400*/  SHFL.BFLY PT, R5, R6, 0x1, 0x1f ;  /* 0x0c201f0006057f89 */ /* 0x000e6200000e0000 */
[----:B----4-:R-:W-:-:S05]  /*11410*/  FADD.FTZ R12, R12, R9 ;  /* 0x000000090c0c7221 */ /* 0x010fca0000010000 */
[----:B------:R-:W4:Y:S01]  /*11420*/  SHFL.BFLY PT, R11, R12, 0x1, 0x1f ;  /* 0x0c201f000c0b7f89 */ /* 0x000f2200000e0000 */
[----:B--2---:R-:W-:Y:S01]  /*11430*/  FADD.FTZ R4, R4, R10 ;  /* 0x0000000a04047221 */ /* 0x004fe20000010000 */
[----:B---3--:R-:W-:-:S04]  /*11440*/  FADD.FTZ R7, R8, R7 ;  /* 0x0000000708077221 */ /* 0x008fc80000010000 */
[----:B------:R-:W2:Y:S01]  /*11450*/  SHFL.BFLY PT, R13, R4, 0x1, 0x1f ;  /* 0x0c201f00040d7f89 */ /* 0x000ea200000e0000 */
[----:B------:R-:W-:Y:S01]  /*11460*/  SHF.L.U32 R8, R194, 0x4, RZ ;  /* 0x00000004c2087819 */ /* 0x000fe200000006ff */
[----:B------:R-:W3:Y:S01]  /*11470*/  MUFU.RCP R10, R7 ;  /* 0x00000007000a7308 */ /* 0x000ee20000001000 */
[----:B------:R-:W-:Y:S01]  /*11480*/  FSETP.NE.FTZ.AND P5, PT, R7, RZ, PT ;  /* 0x000000ff0700720b */ /* 0x000fe20003fb5000 */
[----:B-1----:R-:W-:Y:S01]  /*11490*/  FADD.FTZ R5, R6, R5 ;  /* 0x0000000506057221 */ /* 0x002fe20000010000 */
[----:B------:R-:W-:Y:S02]  /*114a0*/  LOP3.LUT R15, R8, 0x1c0, RZ, 0xc0, !PT ;  /* 0x000001c0080f7812 */ /* 0x000fe400078ec0ff */
[----:B------:R-:W-:Y:S01]  /*114b0*/  SHF.L.U32 R6, R194, 0x1, RZ ;  /* 0x00000001c2067819 */ /* 0x000fe200000006ff */
[----:B----4-:R-:W-:Y:S02]  /*114c0*/  FADD.FTZ R11, R12, R11 ;  /* 0x0000000b0c0b7221 */ /* 0x010fe40000010000 */
[----:B------:R-:W1:Y:S01]  /*114d0*/  MUFU.RCP R9, R5 ;  /* 0x0000000500097308 */ /* 0x000e620000001000 */
[----:B------:R-:W-:-:S02]  /*114e0*/  FSETP.NE.FTZ.AND P4, PT, R5, RZ, PT ;  /* 0x000000ff0500720b */ /* 0x000fc40003f95000 */
[--C-:B-----5:R-:W-:Y:S02]  /*114f0*/  LOP3.LUT R195, R195, 0x6, R6.reuse, 0xf8, !PT ;  /* 0x00000006c3c37812 */ /* 0x120fe400078ef806 */
[----:B------:R-:W-:-:S03]  /*11500*/  LOP3.LUT R6, R15, 0x38, R6, 0xf8, !PT ;  /* 0x000000380f067812 */ /* 0x000fc600078ef806 */
[----:B------:R-:W-:Y:S01]  /*11510*/  MUFU.RCP R8, R11 ;  /* 0x0000000b00087308 */ /* 0x000fe20000001000 */
[----:B---3--:R-:W-:Y:S02]  /*11520*/  FSEL R10, R10, 1, P5 ;  /* 0x3f8000000a0a7808 */ /* 0x008fe40002800000 */
[----:B------:R-:W-:Y:S01]  /*11530*/  LOP3.LUT R6, R195, R6, RZ, 0xfc, !PT ;  /* 0x00000006c3067212 */ /* 0x000fe200078efcff */
[----:B--2---:R-:W-:Y:S02]  /*11540*/  FADD.FTZ R13, R4, R13 ;  /* 0x0000000d040d7221 */ /* 0x004fe40000010000 */
[----:B------:R-:W-:Y:S01]  /*11550*/  FMUL.FTZ R10, R10, UR4 ;  /* 0x000000040a0a7c20 */ /* 0x000fe20008410000 */
[----:B------:R-:W-:Y:S01]  /*11560*/  LEA R15, R6, UR5, 0x1 ;  /* 0x00000005060f7c11 */ /* 0x000fe2000f8e08ff */
[----:B------:R-:W-:Y:S01]  /*11570*/  @P5 MUFU.LG2 R7, R7 ;  /* 0x0000000700075308 */ /* 0x000fe20000000c00 */
[----:B-1----:R-:W-:Y:S01]  /*11580*/  FSEL R9, R9, 1, P4 ;  /* 0x3f80000009097808 */ /* 0x002fe20002000000 */
[C---:B------:R-:W-:Y:S01]  /*11590*/  FMUL.FTZ R92, R10.reuse, R92 ;  /* 0x0000005c0a5c7220 */ /* 0x040fe20000410000 */
[C---:B------:R-:W-:Y:S01]  /*115a0*/  FMUL.FTZ R93, R10.reuse, R93 ;  /* 0x0000005d0a5d7220 */ /* 0x040fe20000410000 */
[C---:B------:R-:W-:Y:S01]  /*115b0*/  FMUL.FTZ R104, R10.reuse, R104 ;  /* 0x000000680a687220 */ /* 0x040fe20000410000 */
[C---:B------:R-:W-:Y:S01]  /*115c0*/  FMUL.FTZ R105, R10.reuse, R105 ;  /* 0x000000690a697220 */ /* 0x040fe20000410000 */
[C---:B------:R-:W-:Y:S01]  /*115d0*/  FMUL.FTZ R108, R10.reuse, R108 ;  /* 0x0000006c0a6c7220 */ /* 0x040fe20000410000 */
        /* <DEDUP_REMOVED lines=13> */
[----:B------:R-:W-:Y:S01]  /*116b0*/  FMUL.FTZ R9, R9, UR4 ;  /* 0x0000000409097c20 */ /* 0x000fe20008410000 */
[----:B------:R-:W-:Y:S01]  /*116c0*/  FSETP.NE.FTZ.AND P3, PT, R13, RZ, PT ;  /* 0x000000ff0d00720b */ /* 0x000fe20003f75000 */
[----:B------:R-:W2:Y:S01]  /*116d0*/  @P4 MUFU.LG2 R5, R5 ;  /* 0x0000000500054308 */ /* 0x000ea20000000c00 */
[----:B------:R-:W-:Y:S01]  /*116e0*/  SEL R10, R10, 0xfffffff0, !P2 ;  /* 0xfffffff00a0a7807 */ /* 0x000fe20005000000 */
[----:B------:R-:W-:Y:S01]  /*116f0*/  FMUL.FTZ R94, R9, R94 ;  /* 0x0000005e095e7220 */ /* 0x000fe20000410000 */
[----:B------:R-:W-:Y:S01]  /*11700*/  FSETP.NE.FTZ.AND P2, PT, R11, RZ, PT ;  /* 0x000000ff0b00720b */ /* 0x000fe20003f55000 */
[C---:B------:R-:W-:Y:S01]  /*11710*/  FMUL.FTZ R95, R9.reuse, R95 ;  /* 0x0000005f095f7220 */ /* 0x040fe20000410000 */
[----:B-1----:R-:W-:Y:S01]  /*11720*/  FSEL R4, R4, 1, P3 ;  /* 0x3f80000004047808 */ /* 0x002fe20001800000 */
[C---:B------:R-:W-:Y:S01]  /*11730*/  FMUL.FTZ R106, R9.reuse, R106 ;  /* 0x0000006a096a7220 */ /* 0x040fe20000410000 */
[----:B------:R-:W-:Y:S01]  /*11740*/  FSEL R8, R8, 1, P2 ;  /* 0x3f80000008087808 */ /* 0x000fe20001000000 */
[C---:B------:R-:W-:Y:S01]  /*11750*/  FMUL.FTZ R107, R9.reuse, R107 ;  /* 0x0000006b096b7220 */ /* 0x040fe20000410000 */
[C---:B------:R-:W-:Y:S01]  /*11760*/  FMUL.FTZ R110, R9.reuse, R110 ;  /* 0x0000006e096e7220 */ /* 0x040fe20000410000 */
[----:B------:R-:W-:Y:S01]  /*11770*/  FMUL.FTZ R4, R4, UR4 ;  /* 0x0000000404047c20 */ /* 0x000fe20008410000 */
[C---:B------:R-:W-:Y:S01]  /*11780*/  FMUL.FTZ R111, R9.reuse, R111 ;  /* 0x0000006f096f7220 */ /* 0x040fe20000410000 */
[----:B------:R-:W-:Y:S01]  /*11790*/  FMUL.FTZ R8, R8, UR4 ;  /* 0x0000000408087c20 */ /* 0x000fe20008410000 */
[----:B------:R-:W1:Y:S01]  /*117a0*/  @UP3 LDCU.64 UR4, c[0x0][0x408] ;  /* 0x00008100ff0437ac */ /* 0x000e620008000a00 */
        /* <DEDUP_REMOVED lines=19> */
[----:B------:R-:W-:Y:S01]  /*118e0*/  FMUL.FTZ R74, R8, R74 ;  /* 0x0000004a084a7220 */ /* 0x000fe20000410000 */
[----:B------:R-:W-:Y:S01]  /*118f0*/  SEL R4, R4, 0xffffffe0, !P1 ;  /* 0xffffffe004047807 */ /* 0x000fe20004800000 */
[C---:B------:R-:W-:Y:S01]  /*11900*/  FMUL.FTZ R75, R8.reuse, R75 ;  /* 0x0000004b084b7220 */ /* 0x040fe20000410000 */
[C---:B------:R-:W-:Y:S01]  /*11910*/  FMUL.FTZ R114, R9.reuse, R114 ;  /* 0x0000007209727220 */ /* 0x040fe20000410000 */
[----:B------:R-:W-:Y:S01]  /*11920*/  FMUL.FTZ R115, R9, R115 ;  /* 0x0000007309737220 */ /* 0x000fe20000410000 */
[----:B------:R-:W-:Y:S01]  /*11930*/  F2FP.BF16.F32.PACK_AB R92, R93, R92 ;  /* 0x0000005c5d5c723e */ /* 0x000fe200000010ff */
[C---:B------:R-:W-:Y:S01]  /*11940*/  FMUL.FTZ R78, R8.reuse, R78 ;  /* 0x0000004e084e7220 */ /* 0x040fe20000410000 */
[----:B------:R-:W-:Y:S01]  /*11950*/  F2FP.BF16.F32.PACK_AB R94, R95, R94 ;  /* 0x0000005e5f5e723e */ /* 0x000fe200000010ff */
[----:B------:R-:W-:Y:S01]  /*11960*/  FMUL.FTZ R79, R8, R79 ;  /* 0x0000004f084f7220 */ /* 0x000fe20000410000 */
[----:B------:R-:W-:Y:S01]  /*11970*/  F2FP.BF16.F32.PACK_AB R104, R105, R104 ;  /* 0x000000686968723e */ /* 0x000fe200000010ff */
[----:B------:R-:W-:Y:S01]  /*11980*/  STS [R15], R92 ;  /* 0x0000005c0f007388 */ /* 0x000fe20000000800 */
[----:B------:R-:W-:Y:S01]  /*11990*/  F2FP.BF16.F32.PACK_AB R106, R107, R106 ;  /* 0x0000006a6b6a723e */ /* 0x000fe200000010ff */
[----:B-1----:R-:W-:Y:S01]  /*119a0*/  @UP3 UIMAD.WIDE.U32 UR16, UR18, UR4, URZ ;  /* 0x00000004121032a5 */ /* 0x002fe2000f8e00ff */
[-C--:B------:R-:W-:Y:S01]  /*119b0*/  IADD3 R17, PT, PT, R10, R15.reuse, RZ ;  /* 0x0000000f0a117210 */ /* 0x080fe20007ffe0ff */
[----:B------:R-:W-:Y:S01]  /*119c0*/  STS [R15+0x400], R94 ;  /* 0x0004005e0f007388 */ /* 0x000fe20000000800 */
[----:B------:R-:W-:Y:S01]  /*119d0*/  IADD3 R21, PT, PT, R4, R15, RZ ;  /* 0x0000000f04157210 */ /* 0x000fe20007ffe0ff */
[----:B------:R-:W1:Y:S01]  /*119e0*/  S2UR UR4, SR_CTAID.Z ;  /* 0x00000000000479c3 */ /* 0x000e620000002700 */
        /* <DEDUP_REMOVED lines=16> */
[----:B------:R-:W-:Y:S01]  /*11af0*/  IADD3 R23, PT, PT, R10, R21, RZ ;  /* 0x000000150a177210 */ /* 0x000fe20007ffe0ff */
[----:B------:R-:W-:Y:S01]  /*11b00*/  STS [R17+0x2000], R72 ;  /* 0x0020004811007388 */ /* 0x000fe20000000800 */
[----:B------:R-:W-:Y:S01]  /*11b10*/  F2FP.BF16.F32.PACK_AB R76, R77, R76 ;  /* 0x0000004c4d4c723e */ /* 0x000fe200000010ff */
[----:B------:R-:W-:Y:S01]  /*11b20*/  FMUL.FTZ R122, R9, R122 ;  /* 0x0000007a097a7220 */ /* 0x000fe20000410000 */
[----:B------:R-:W-:Y:S01]  /*11b30*/  F2FP.BF16.F32.PACK_AB R78, R79, R78 ;  /* 0x0000004e4f4e723e */ /* 0x000fe200000010ff */
[----:B------:R4:W-:Y:S01]  /*11b40*/  STS [R17+0x2400], R74 ;  /* 0x0024004a11007388 */ /* 0x0009e20000000800 */
[----:B------:R-:W-:Y:S01]  /*11b50*/  FMUL.FTZ R123, R9, R123 ;  /* 0x0000007b097b7220 */ /* 0x000fe20000410000 */
[C---:B------:R-:W-:Y:S01]  /*11b60*/  IADD3 R19, PT, PT, R15.reuse, 0x40, RZ ;  /* 0x000000400f137810 */ /* 0x040fe20007ffe0ff */
[C---:B------:R-:W-:Y:S01]  /*11b70*/  FMUL.FTZ R86, R8.reuse, R86 ;  /* 0x0000005608567220 */ /* 0x040fe20000410000 */
[----:B------:R-:W-:Y:S01]  /*11b80*/  STS [R21], R108 ;  /* 0x0000006c15007388 */ /* 0x000fe20000000800 */
[----:B------:R-:W-:Y:S01]  /*11b90*/  FMUL.FTZ R87, R8, R87 ;  /* 0x0000005708577220 */ /* 0x000fe20000410000 */
[----:B------:R-:W-:Y:S01]  /*11ba0*/  @P0 IADD3 R19, PT, PT, R15, -0x40, RZ ;  /* 0xffffffc00f130810 */ /* 0x000fe20007ffe0ff */
[----:B------:R-:W-:Y:S01]  /*11bb0*/  FMUL.FTZ R126, R9, R126 ;  /* 0x0000007e097e7220 */ /* 0x000fe20000410000 */
        /* <DEDUP_REMOVED lines=13> */
[----:B---3--:R-:W-:Y:S01]  /*11c90*/  IADD3 R15, PT, PT, R10, R19, RZ ;  /* 0x000000130a0f7210 */ /* 0x008fe20007ffe0ff */
[C---:B------:R-:W-:Y:S01]  /*11ca0*/  FMUL.FTZ R90, R8.reuse, R90 ;  /* 0x0000005a085a7220 */ /* 0x040fe20000410000 */
[----:B------:R-:W-:Y:S01]  /*11cb0*/  F2FP.BF16.F32.PACK_AB R84, R85, R84 ;  /* 0x000000545554723e */ /* 0x000fe200000010ff */
[----:B------:R3:W-:Y:S01]  /*11cc0*/  STS [R21+0x2400], R78 ;  /* 0x0024004e15007388 */ /* 0x0007e20000000800 */
[----:B------:R-:W-:Y:S01]  /*11cd0*/  F2FP.BF16.F32.PACK_AB R86, R87, R86 ;  /* 0x000000565756723e */ /* 0x000fe200000010ff */
[C---:B------:R-:W-:Y:S01]  /*11ce0*/  FMUL.FTZ R91, R8.reuse, R91 ;  /* 0x0000005b085b7220 */ /* 0x040fe20000410000 */
[C---:B------:R-:W-:Y:S01]  /*11cf0*/  FMUL.FTZ R98, R8.reuse, R98 ;  /* 0x0000006208627220 */ /* 0x040fe20000410000 */
[C---:B------:R-:W-:Y:S01]  /*11d00*/  FMUL.FTZ R99, R8.reuse, R99 ;  /* 0x0000006308637220 */ /* 0x040fe20000410000 */
[C---:B------:R-:W-:Y:S01]  /*11d10*/  FMUL.FTZ R102, R8.reuse, R102 ;  /* 0x0000006608667220 */ /* 0x040fe20000410000 */
[----:B------:R-:W-:Y:S01]  /*11d20*/  FMUL.FTZ R103, R8, R103 ;  /* 0x0000006708677220 */ /* 0x000fe20000410000 */
[----:B------:R-:W-:Y:S01]  /*11d30*/  STS [R23+0x2000], R80 ;  /* 0x0020005017007388 */ /* 0x000fe20000000800 */
[----:B----4-:R-:W-:Y:S01]  /*11d40*/  IADD3 R17, PT, PT, R4, R19, RZ ;  /* 0x0000001304117210 */ /* 0x010fe20007ffe0ff */
[----:B------:R-:W-:Y:S01]  /*11d50*/  @UP3 UIMAD UR9, UR18, UR5, UR17 ;  /* 0x00000005120932a4 */ /* 0x000fe2000f8e0211 */
[----:B------:R-:W-:Y:S01]  /*11d60*/  F2FP.BF16.F32.PACK_AB R88, R89, R88 ;  /* 0x000000585958723e */ /* 0x000fe200000010ff */
[----:B------:R-:W-:Y:S01]  /*11d70*/  STS [R23+0x2400], R82 ;  /* 0x0024005217007388 */ /* 0x000fe20000000800 */
[----:B------:R-:W-:Y:S01]  /*11d80*/  @!UP2 UIMAD UR18, UR19, UR7, URZ ;  /* 0x000000071312a2a4 */ /* 0x000fe2000f8e02ff */
[----:B------:R-:W-:Y:S01]  /*11d90*/  F2FP.BF16.F32.PACK_AB R90, R91, R90 ;  /* 0x0000005a5b5a723e */ /* 0x000fe200000010ff */
[----:B------:R-:W-:Y:S01]  /*11da0*/  @UP1 UMOV UR5, 0x1 ;  /* 0x0000000100051882 */ /* 0x000fe20000000000 */
[----:B------:R-:W-:Y:S01]  /*11db0*/  STS [R19], R116 ;  /* 0x0000007413007388 */ /* 0x000fe20000000800 */
[----:B------:R-:W-:Y:S01]  /*11dc0*/  F2FP.BF16.F32.PACK_AB R124, R125, R124 ;  /* 0x0000007c7d7c723e */ /* 0x000fe200000010ff */
[----:B------:R-:W-:Y:S01]  /*11dd0*/  @UP3 UMOV UR12, UR16 ;  /* 0x00000010000c3c82 */ /* 0x000fe20008000000 */
[----:B------:R-:W-:Y:S01]  /*11de0*/  F2FP.BF16.F32.PACK_AB R126, R127, R126 ;  /* 0x0000007e7f7e723e */ /* 0x000fe200000010ff */
[----:B------:R-:W-:Y:S01]  /*11df0*/  STS [R19+0x400], R118 ;  /* 0x0004007613007388 */ /* 0x000fe20000000800 */
[----:B------:R-:W-:Y:S01]  /*11e00*/  F2FP.BF16.F32.PACK_AB R96, R97, R96 ;  /* 0x000000606160723e */ /* 0x000fe200000010ff */
[----:B------:R-:W-:Y:S01]  /*11e10*/  USHF.R.S32.HI UR6, URZ, 0x1f, UR18 ;  /* 0x0000001fff067899 */ /* 0x000fe20008011412 */
[----:B------:R-:W-:Y:S01]  /*11e20*/  F2FP.BF16.F32.PACK_AB R98, R99, R98 ;  /* 0x000000626362723e */ /* 0x000fe200000010ff */
[----:B------:R-:W-:Y:S01]  /*11e30*/  STS [R15], R120 ;  /* 0x000000780f007388 */ /* 0x000fe20000000800 */
[----:B------:R-:W-:Y:S01]  /*11e40*/  F2FP.BF16.F32.PACK_AB R128, R129, R128 ;  /* 0x000000808180723e */ /* 0x000fe200000010ff */
[----:B---3--:R-:W3:Y:S01]  /*11e50*/  @P5 LDC R21, c[0x0][0x458] ;  /* 0x00011600ff155b82 */ /* 0x008ee20000000800 */
[----:B------:R-:W-:Y:S01]  /*11e60*/  F2FP.BF16.F32.PACK_AB R9, R9, R130 ;  /* 0x000000820909723e */ /* 0x000fe200000010ff */
[----:B------:R-:W-:Y:S01]  /*11e70*/  STS [R15+0x400], R122 ;  /* 0x0004007a0f007388 */ /* 0x000fe20000000800 */
[----:B------:R-:W-:-:S02]  /*11e80*/  F2FP.BF16.F32.PACK_AB R100, R101, R100 ;  /* 0x000000646564723e */ /* 0x000fc400000010ff */
[----:B------:R-:W-:Y:S01]  /*11e90*/  F2FP.BF16.F32.PACK_AB R102, R103, R102 ;  /* 0x000000666766723e */ /* 0x000fe200000010ff */
[----:B------:R-:W-:Y:S04]  /*11ea0*/  STS [R19+0x2000], R84 ;  /* 0x0020005413007388 */ /* 0x000fe80000000800 */
[----:B------:R4:W-:Y:S02]  /*11eb0*/  STS [R19+0x2400], R86 ;  /* 0x0024005613007388 */ /* 0x0009e40000000800 */
[----:B----4-:R-:W-:Y:S01]  /*11ec0*/  IADD3 R19, PT, PT, R10, R17, RZ ;  /* 0x000000110a137210 */ /* 0x010fe20007ffe0ff */
[----:B-12---:R-:W-:Y:S06]  /*11ed0*/  BRA.U UP1, `(.L_x_1912) ;  /* 0x0000000101207547 */ /* 0x006fec000b800000 */
        /* <DEDUP_REMOVED lines=8> */
.L_x_1912:
[----:B------:R-:W1:Y:S01]  /*11f60*/  S2UR UR7, SR_CTAID.X ;  /* 0x00000000000779c3 */ /* 0x000e620000002500 */
[----:B------:R-:W2:Y:S01]  /*11f70*/  @P3 MUFU.LG2 R13, R13 ;  /* 0x0000000d000d3308 */ /* 0x000ea20000000c00 */
[----:B------:R-:W4:Y:S01]  /*11f80*/  S2R R10, SR_TID.X ;  /* 0x00000000000a7919 */ /* 0x000f220000002100 */
[----:B------:R-:W-:Y:S01]  /*11f90*/  UIMAD UR10, UR4, UR10, URZ ;  /* 0x0000000a040a72a4 */ /* 0x000fe2000f8e02ff */
[----:B------:R-:W-:Y:S01]  /*11fa0*/  @P4 FMUL.FTZ R8, R5, 0.69314718246459960938 ;  /* 0x3f31721805084820 */ /* 0x000fe20000410000 */
[----:B------:R-:W-:Y:S01]  /*11fb0*/  USEL UR18, UR18, URZ, UP0 ;  /* 0x000000ff12127287 */ /* 0x000fe20008000000 */
[----:B------:R-:W-:Y:S01]  /*11fc0*/  STS [R15+0x2000], R88 ;  /* 0x002000580f007388 */ /* 0x000fe20000000800 */
[----:B------:R-:W-:Y:S01]  /*11fd0*/  @!UP0 UIMAD UR10, UR19, UR5, UR10 ;  /* 0x00000005130a82a4 */ /* 0x000fe2000f8e020a */
[----:B------:R-:W5:Y:S01]  /*11fe0*/  @P4 LDC R4, c[0x0][0x458] ;  /* 0x00011600ff044b82 */ /* 0x000f620000000800 */
[----:B------:R-:W1:Y:S01]  /*11ff0*/  @P2 MUFU.LG2 R6, R11 ;  /* 0x0000000b00062308 */ /* 0x000e620000000c00 */
[----:B------:R4:W-:Y:S01]  /*12000*/  STS [R15+0x2400], R90 ;  /* 0x0024005a0f007388 */ /* 0x0009e20000000800 */
[----:B------:R-:W-:Y:S01]  /*12010*/  USEL UR6, UR6, URZ, UP0 ;  /* 0x000000ff06067287 */ /* 0x000fe20008000000 */
[----:B------:R-:W-:Y:S01]  /*12020*/  @P5 FMUL.FTZ R7, R7, 0.69314718246459960938 ;  /* 0x3f31721807075820 */ /* 0x000fe20000410000 */
[----:B------:R-:W-:Y:S01]  /*12030*/  BSSY.RECONVERGENT B0, `(.L_x_1913) ;  /* 0x0000045000007945 */ /* 0x000fe20003800200 */
[----:B------:R5:W-:Y:S01]  /*12040*/  STS [R17], R124 ;  /* 0x0000007c11007388 */ /* 0x000be20000000800 */
[----:B------:R-:W-:Y:S01]  /*12050*/  MOV R12, 0x7f800000 ;  /* 0x7f800000000c7802 */ /* 0x000fe20000000f00 */
[----:B------:R-:W5:Y:S01]  /*12060*/  @P3 LDC R25, c[0x0][0x458] ;  /* 0x00011600ff193b82 */ /* 0x000f620000000800 */
[----:B------:R-:W-:Y:S01]  /*12070*/  MOV R14, 0x7f800000 ;  /* 0x7f800000000e7802 */ /* 0x000fe20000000f00 */
[----:B------:R5:W-:Y:S01]  /*12080*/  STS [R17+0x400], R126 ;  /* 0x0004007e11007388 */ /* 0x000be20000000800 */
[----:B--2---:R-:W-:Y:S01]  /*12090*/  @P3 FMUL.FTZ R13, R13, 0.69314718246459960938 ;  /* 0x3f3172180d0d3820 */ /* 0x004fe20000410000 */
[----:B---3--:R-:W-:-:S02]  /*120a0*/  @P5 FFMA.FTZ R12, R132, R21, R7 ;  /* 0x00000015840c5223 */ /* 0x008fc40000010007 */
[----:B------:R2:W-:Y:S02]  /*120b0*/  STS [R19], R128 ;  /* 0x0000008013007388 */ /* 0x0005e40000000800 */
[----:B------:R-:W3:Y:S01]  /*120c0*/  @P2 LDC R23, c[0x0][0x458] ;  /* 0x00011600ff172b82 */ /* 0x000ee20000000800 */
[----:B-1----:R-:W-:Y:S01]  /*120d0*/  UIMAD UR7, UR7, UR11, URZ ;  /* 0x0000000b070772a4 */ /* 0x002fe2000f8e02ff */
[----:B------:R2:W-:Y:S01]  /*120e0*/  STS [R19+0x400], R9 ;  /* 0x0004000913007388 */ /* 0x0005e20000000800 */
[----:B------:R-:W-:Y:S01]  /*120f0*/  @P2 FMUL.FTZ R5, R6, 0.69314718246459960938 ;  /* 0x3f31721806052820 */ /* 0x000fe20000410000 */
[----:B------:R-:W-:Y:S01]  /*12100*/  MOV R11, 0x7f800000 ;  /* 0x7f800000000b7802 */ /* 0x000fe20000000f00 */
[----:B------:R-:W-:Y:S01]  /*12110*/  USHF.L.U32 UR8, UR7, 0x7, URZ ;  /* 0x0000000707087899 */ /* 0x000fe200080006ff */
[----:B------:R2:W-:Y:S01]  /*12120*/  STS [R17+0x2000], R96 ;  /* 0x0020006011007388 */ /* 0x0005e20000000800 */
[----:B------:R-:W-:Y:S02]  /*12130*/  USHF.R.S32.HI UR7, URZ, 0x1f, UR10 ;  /* 0x0000001fff077899 */ /* 0x000fe4000801140a */
[----:B------:R-:W-:Y:S01]  /*12140*/  USHF.R.S32.HI UR5, URZ, 0x1f, UR8 ;  /* 0x0000001fff057899 */ /* 0x000fe20008011408 */
[----:B------:R2:W-:Y:S01]  /*12150*/  STS [R17+0x2400], R98 ;  /* 0x0024006211007388 */ /* 0x0005e20000000800 */
[----:B------:R-:W-:Y:S01]  /*12160*/  UIADD3 UR18, UP1, UP0, UR8, UR18, UR10 ;  /* 0x0000001208127290 */ /* 0x000fe2000f83e00a */
[----:B----4-:R-:W-:Y:S01]  /*12170*/  MOV R15, 0x7f800000 ;  /* 0x7f800000000f7802 */ /* 0x010fe20000000f00 */
[----:B-----5:R-:W-:Y:S01]  /*12180*/  @P4 FFMA.FTZ R15, R3, R4, R8 ;  /* 0x00000004030f4223 */ /* 0x020fe20000010008 */
[----:B------:R2:W-:Y:S01]  /*12190*/  STS [R19+0x2000], R100 ;  /* 0x0020006413007388 */ /* 0x0005e20000000800 */
[----:B------:R-:W-:Y:S01]  /*121a0*/  UIADD3.X UR5, UPT, UPT, UR5, UR6, UR7, UP1, UP0 ;  /* 0x0000000605057290 */ /* 0x000fe20008fe0407 */
[----:B------:R-:W-:-:S02]  /*121b0*/  @P3 FFMA.FTZ R14, R2, R25, R13 ;  /* 0x00000019020e3223 */ /* 0x000fc4000001000d */
[----:B------:R2:W-:Y:S01]  /*121c0*/  STS [R19+0x2400], R102 ;  /* 0x0024006613007388 */ /* 0x0005e20000000800 */
[----:B---3--:R-:W-:Y:S01]  /*121d0*/  @P2 FFMA.FTZ R11, R0, R23, R5 ;  /* 0x00000017000b2223 */ /* 0x008fe20000010005 */
        /* <DEDUP_REMOVED lines=9> */
[C---:B--2---:R-:W-:Y:S02]  /*12270*/  VIADD R17, R0.reuse, 0x40 ;  /* 0x0000004000117836 */ /* 0x044fe40000000000 */
        /* <DEDUP_REMOVED lines=32> */
.L_x_1914:
[----:B------:R-:W-:Y:S05]  /*12480*/  BSYNC.RECONVERGENT B0 ;  /* 0x0000000000007941 */ /* 0x000fea0003800200 */
.L_x_1913:
[----:B-1----:R-:W3:Y:S01]  /*12490*/  LDL R22, [R1+0x48] ;  /* 0x0000480001167983 */ /* 0x002ee20000100800 */
[----:B------:R-:W1:Y:S01]  /*124a0*/  LDCU UR5, c[0x0][0x440] ;  /* 0x00008800ff0577ac */ /* 0x000e620008000800 */
[----:B------:R-:W4:Y:S01]  /*124b0*/  LDC.64 R2, c[0x0][0x410] ;  /* 0x00010400ff027b82 */ /* 0x000f220000000a00 */
[----:B------:R-:W-:Y:S01]  /*124c0*/  IADD3 R14, P3, PT, R192, UR12, RZ ;  /* 0x0000000cc00e7c10 */ /* 0x000fe2000ff7e0ff */
[----:B------:R-:W5:Y:S01]  /*124d0*/  S2R R0, SR_TID.X ;  /* 0x0000000000007919 */ /* 0x000f620000002100 */
[C---:B------:R-:W-:Y:S01]  /*124e0*/  LEA.HI R8, R10.reuse, 0x10, RZ, 0x1d ;  /* 0x000000100a087811 */ /* 0x040fe200078fe8ff */
[----:B------:R-:W-:Y:S01]  /*124f0*/  UIMAD.WIDE.U32 UR20, UR20, 0x80, URZ ;  /* 0x00000080141478a5 */ /* 0x000fe2000f8e00ff */
[C---:B------:R-:W-:Y:S01]  /*12500*/  LEA.HI R12, R10.reuse, 0x30, RZ, 0x1d ;  /* 0x000000300a0c7811 */ /* 0x040fe200078fe8ff */
[----:B------:R-:W-:Y:S01]  /*12510*/  IMAD.X R15, RZ, RZ, UR9, P3 ;  /* 0x00000009ff0f7e24 */ /* 0x000fe200098e06ff */
[C---:B------:R-:W-:Y:S01]  /*12520*/  LEA.HI R11, R10.reuse, 0x40, RZ, 0x1d ;  /* 0x000000400a0b7811 */ /* 0x040fe200078fe8ff */
[----:B------:R-:W-:Y:S01]  /*12530*/  BSSY.RECONVERGENT B0, `(.L_x_1915) ;  /* 0x000001e000007945 */ /* 0x000fe20003800200 */
[----:B--2---:R-:W-:-:S02]  /*12540*/  LEA.HI R9, R10, 0x50, RZ, 0x1d ;  /* 0x000000500a097811 */ /* 0x004fc400078fe8ff */
[----:B-1----:R-:W-:-:S04]  /*12550*/  ISETP.GE.AND P1, PT, R192, UR5, PT ;  /* 0x00000005c0007c0c */ /* 0x002fc8000bf26270 */
[----:B------:R-:W-:Y:S02]  /*12560*/  ISETP.GE.OR P0, PT, R8, UR14, P1 ;  /* 0x0000000e08007c0c */ /* 0x000fe40008f06670 */
[----:B------:R-:W-:Y:S01]  /*12570*/  LEA.HI R8, R10, 0x20, RZ, 0x1d ;  /* 0x000000200a087811 */ /* 0x000fe200078fe8ff */
[----:B----4-:R-:W-:Y:S01]  /*12580*/  IMAD.WIDE.U32 R14, R2, UR4, R14 ;  /* 0x00000004020e7c25 */ /* 0x010fe2000f8e000e */
[----:B------:R-:W-:Y:S02]  /*12590*/  ISETP.GE.OR P5, PT, R12, UR14, P1 ;  /* 0x0000000e0c007c0c */ /* 0x000fe40008fa6670 */
[----:B------:R-:W-:Y:S01]  /*125a0*/  ISETP.GE.OR P6, PT, R8, UR14, P1 ;  /* 0x0000000e08007c0c */ /* 0x000fe20008fc6670 */
[----:B------:R-:W-:Y:S01]  /*125b0*/  IMAD R17, R3, UR4, R15 ;  /* 0x0000000403117c24 */ /* 0x000fe2000f8e020f */
[----:B------:R-:W-:Y:S02]  /*125c0*/  ISETP.GE.OR P4, PT, R11, UR14, P1 ;  /* 0x0000000e0b007c0c */ /* 0x000fe40008f86670 */
[----:B------:R-:W-:-:S02]  /*125d0*/  ISETP.GE.OR P3, PT, R9, UR14, P1 ;  /* 0x0000000e09007c0c */ /* 0x000fc40008f66670 */
[C---:B------:R-:W-:Y:S02]  /*125e0*/  LEA.HI R12, R10.reuse, 0x70, RZ, 0x1d ;  /* 0x000000700a0c7811 */ /* 0x040fe400078fe8ff */
[----:B-----5:R-:W-:Y:S02]  /*125f0*/  SHF.R.U32.HI R2, RZ, 0x3, R0 ;  /* 0x00000003ff027819 */ /* 0x020fe40000011600 */
[----:B------:R-:W-:Y:S02]  /*12600*/  LEA.HI R0, R10, 0x60, RZ, 0x1d ;  /* 0x000000600a007811 */ /* 0x000fe400078fe8ff */
[----:B------:R-:W-:Y:S02]  /*12610*/  ISETP.GE.OR P2, PT, R191, UR14, P1 ;  /* 0x0000000ebf007c0c */ /* 0x000fe40008f46670 */
[----:B------:R-:W-:Y:S01]  /*12620*/  LOP3.LUT R3, R2, UR20, RZ, 0xfc, !PT ;  /* 0x0000001402037c12 */ /* 0x000fe2000f8efcff */
[----:B---3--:R1:W2:Y:S04]  /*12630*/  LDS.128 R4, [R22+0x3800] ;  /* 0x0038000016047984 */ /* 0x0082a80000000c00 */
[----:B------:R1:W3:Y:S06]  /*12640*/  LDS.128 R8, [R22] ;  /* 0x0000000016087984 */ /* 0x0002ec0000000c00 */
        /* <DEDUP_REMOVED lines=12> */
.L_x_1916:
[----:B------:R-:W-:Y:S05]  /*12710*/  BSYNC.RECONVERGENT B0 ;  /* 0x0000000000007941 */ /* 0x000fea0003800200 */
.L_x_1915:
        /* <DEDUP_REMOVED lines=18> */
.L_x_1918:
[----:B------:R-:W-:Y:S05]  /*12840*/  BSYNC.RECONVERGENT B0 ;  /* 0x0000000000007941 */ /* 0x000fea0003800200 */
.L_x_1917:
        /* <DEDUP_REMOVED lines=16> */
.L_x_1920:
[----:B------:R-:W-:Y:S05]  /*12950*/  BSYNC.RECONVERGENT B0 ;  /* 0x0000000000007941 */ /* 0x000fea0003800200 */
.L_x_1919:
        /* <DEDUP_REMOVED lines=16> */
.L_x_1922:
[----:B------:R-:W-:Y:S05]  /*12a60*/  BSYNC.RECONVERGENT B0 ;  /* 0x0000000000007941 */ /* 0x000fea0003800200 */
.L_x_1921:
        /* <DEDUP_REMOVED lines=16> */
.L_x_1924:
[----:B------:R-:W-:Y:S05]  /*12b70*/  BSYNC.RECONVERGENT B0 ;  /* 0x0000000000007941 */ /* 0x000fea0003800200 */
.L_x_1923:
        /* <DEDUP_REMOVED lines=16> */
.L_x_1926:
[----:B------:R-:W-:Y:S05]  /*12c80*/  BSYNC.RECONVERGENT B0 ;  /* 0x0000000000007941 */ /* 0x000fea0003800200 */
.L_x_1925:
        /* <DEDUP_REMOVED lines=16> */
.L_x_1928:
[----:B------:R-:W-:Y:S05]  /*12d90*/  BSYNC.RECONVERGENT B0 ;  /* 0x0000000000007941 */ /* 0x000fea0003800200 */
.L_x_1927:
        /* <DEDUP_REMOVED lines=15> */
.L_x_1929:
        /* <DEDUP_REMOVED lines=15> */
.L_x_2709:


//--------------------- .text._ZN5flash16flash_fwd_kernelI23Flash_fwd_kernel_traitsILi64ELi128ELi64ELi4ELb0ELb0EN7cutlass10bfloat16_tE19Flash_kernel_traitsILi64ELi128ELi64ELi4ES3_EELb0ELb0ELb0ELb1ELb0ELb0ELb1ELb0EEEvNS_16Flash_fwd_paramsE --------------------------
	.section	.text._ZN5flash16flash_fwd_kernelI23Flash_fwd_kernel_traitsILi64ELi128ELi64ELi4ELb0ELb0EN7cutlass10bfloat16_tE19Flash_kernel_traitsILi64ELi128ELi64ELi4ES3_EELb0ELb0ELb0ELb1ELb0ELb0ELb1ELb0EEEvNS_16Flash_fwd_paramsE,"ax",@progbits
	.align	128
        .global         _ZN5flash16flash_fwd_kernelI23Flash_fwd_kernel_traitsILi64ELi128ELi64ELi4ELb0ELb0EN7cutlass10bfloat16_tE19Flash_kernel_traitsILi64ELi128ELi64ELi4ES3_EELb0ELb0ELb0ELb1ELb0ELb0ELb1ELb0EEEvNS_16Flash_fwd_paramsE
        .type           _ZN5flash16flash_fwd_kernelI23Flash_fwd_kernel_traitsILi64ELi128ELi64ELi4ELb0ELb0EN7cutlass10bfloat16_tE19Flash_kernel_traitsILi64ELi128ELi64ELi4ES3_EELb0ELb0ELb0ELb1ELb0ELb0ELb1ELb0EEEvNS_16Flash_fwd_paramsE,@function
        .size           _ZN5flash16flash_fwd_kernelI23Flash_fwd_kernel_traitsILi64ELi128ELi64ELi4ELb0ELb0EN7cutlass10bfloat16_tE19Flash_kernel_traitsILi64ELi128ELi64ELi4ES3_EELb0ELb0ELb0ELb1ELb0ELb0ELb1ELb0EEEvNS_16Flash_fwd_paramsE,(.L_x_2710 - _ZN5flash16flash_fwd_kernelI23Flash_fwd_kernel_traitsILi64ELi128ELi64ELi4ELb0ELb0EN7cutlass10bfloat16_tE19Flash_kernel_traitsILi64ELi128ELi64ELi4ES3_EELb0ELb0ELb0ELb1ELb0ELb0ELb1ELb0EEEvNS_16Flash_fwd_paramsE)
        .other          _ZN5flash16flash_fwd_kernelI23Flash_fwd_kernel_traitsILi64ELi128ELi64ELi4ELb0ELb0EN7cutlass10bfloat16_tE19Flash_kernel_traitsILi64ELi128ELi64ELi4ES3_EELb0ELb0ELb0ELb1ELb0ELb0ELb1ELb0EEEvNS_16Flash_fwd_paramsE,@"STO_CUDA_ENTRY STV_DEFAULT"
_ZN5flash16flash_fwd_kernelI23Flash_fwd_kernel_traitsILi64ELi128ELi64ELi4ELb0ELb0EN7cutlass10bfloat16_tE19Flash_kernel_traitsILi64ELi128ELi64ELi4ES3_EELb0ELb0ELb0ELb1ELb0ELb0ELb1ELb0EEEvNS_16Flash_fwd_paramsE:
.text._ZN5flash16flash_fwd_kernelI23Flash_fwd_kernel_traitsILi64ELi128ELi64ELi4ELb0ELb0EN7cutlass10bfloat16_tE19Flash_kernel_traitsILi64ELi128ELi64ELi4ES3_EELb0ELb0ELb0ELb1ELb0ELb0ELb1ELb0EEEvNS_16Flash_fwd_paramsE:
[----:B------:R-:W-:Y:S01]  /*0000*/  LDC R1, c[0x0][0x37c] ;  /* 0x0000df00ff017b82 */ /* 0x000fe20000000800 */
[----:B------:R-:W1:Y:S01]  /*0010*/  S2R R214, SR_CTAID.Y ;  /* 0x0000000000d67919 */ /* 0x000e620000002600 */
[----:B------:R-:W2:Y:S06]  /*0020*/  LDCU.64 UR8, c[0x0][0x460] ;  /* 0x00008c00ff0877ac */ /* 0x000eac0008000a00 */
[----:B------:R-:W1:Y:S01]  /*0030*/  LDC.64 R14, c[0x0][0x460] ;  /* 0x00011800ff0e7b82 */ /* 0x000e620000000a00 */
[----:B------:R-:W-:Y:S01]  /*0040*/  IMAD.MOV.U32 R213, RZ, RZ, -0x1 ;  /* 0xffffffffffd57424 */ /* 0x000fe200078e00ff */
[----:B------:R-:W3:Y:S01]  /*0050*/  LDCU.64 UR18, c[0x0][0x358] ;  /* 0x00006b00ff1277ac */ /* 0x000ee20008000a00 */
[----:B------:R-:W4:Y:S05]  /*0060*/  LDCU.64 UR6, c[0x0][0x470] ;  /* 0x00008e00ff0677ac */ /* 0x000f2a0008000a00 */
[----:B------:R-:W3:Y:S01]  /*0070*/  LDC.64 R4, c[0x0][0x468] ;  /* 0x00011a00ff047b82 */ /* 0x000ee20000000a00 */
[----:B------:R-:W4:Y:S01]  /*0080*/  LDCU.64 UR4, c[0x0][0x478] ;  /* 0x00008f00ff0477ac */ /* 0x000f220008000a00 */
[----:B--2---:R-:W-:-:S02]  /*0090*/  ISETP.NE.U32.AND P1, PT, RZ, UR8, PT ;  /* 0x00000008ff007c0c */ /* 0x004fc4000bf25070 */
[----:B------:R-:W-:Y:S02]  /*00a0*/  ISETP.NE.U32.AND P0, PT, RZ, UR8, PT ;  /* 0x00000008ff007c0c */ /* 0x000fe4000bf05070 */
[----:B------:R-:W-:Y:S02]  /*00b0*/  ISETP.NE.AND.EX P1, PT, RZ, UR9, PT, P1 ;  /* 0x00000009ff007c0c */ /* 0x000fe4000bf25310 */
[----:B------:R-:W-:Y:S02]  /*00c0*/  ISETP.NE.AND.EX P0, PT, RZ, UR9, PT, P0 ;  /* 0x00000009ff007c0c */ /* 0x000fe4000bf05300 */
[----:B----4-:R-:W-:Y:S02]  /*00d0*/  ISETP.NE.U32.AND P4, PT, RZ, UR6, PT ;  /* 0x00000006ff007c0c */ /* 0x010fe4000bf85070 */
[----:B------:R-:W-:Y:S01]  /*00e0*/  ISETP.NE.U32.AND P2, PT, RZ, UR4, PT ;  /* 0x00000004ff007c0c */ /* 0x000fe2000bf45070 */
[----:B-1----:R-:W-:Y:S01]  /*00f0*/  IMAD.WIDE.U32 R14, R214, 0x4, R14 ;  /* 0x00000004d60e7825 */ /* 0x002fe200078e000e */
[----:B------:R-:W-:-:S02]  /*0100*/  ISETP.NE.AND.EX P4, PT, RZ, UR7, PT, P4 ;  /* 0x00000007ff007c0c */ /* 0x000fc4000bf85340 */
[----:B------:R-:W-:Y:S01]  /*0110*/  ISETP.NE.AND.EX P2, PT, RZ, UR5, PT, P2 ;  /* 0x00000005ff007c0c */ /* 0x000fe2000bf45320 */
[----:B------:R-:W-:Y:S02]  /*0120*/  IMAD.SHL.U32 R13, R214, 0x4, RZ ;  /* 0x00000004d60d7824 */ /* 0x000fe400078e00ff */
[----:B---3--:R-:W2:Y:S01]  /*0130*/  @P1 LDG.E R213, desc[UR18][R14.64] ;  /* 0x000000120ed51981 */ /* 0x008ea2000c1e1900 */
[----:B------:R-:W-:-:S03]  /*0140*/  SHF.R.U32.HI R0, RZ, 0x1e, R214 ;  /* 0x0000001eff007819 */ /* 0x000fc600000116d6 */
[----:B------:R-:W2:Y:S01]  /*0150*/  @P0 LDG.E R10, desc[UR18][R14.64+0x4] ;  /* 0x000004120e0a0981 */ /* 0x000ea2000c1e1900 */
[----:B------:R-:W-:-:S03]  /*0160*/  IMAD.MOV.U32 R6, RZ, RZ, RZ ;  /* 0x000000ffff067224 */ /* 0x000fc600078e00ff */
[C---:B------:R-:W-:Y:S02]  /*0170*/  @P4 IADD3 R2, P3, PT, R13.reuse, UR6, RZ ;  /* 0x000000060d024c10 */ /* 0x040fe4000ff7e0ff */
[----:B------:R-:W-:Y:S02]  /*0180*/  @P2 IADD3 R8, P1, PT, R13, UR4, RZ ;  /* 0x000000040d082c10 */ /* 0x000fe4000ff3e0ff */
[C---:B------:R-:W-:Y:S02]  /*0190*/  @P4 IADD3.X R3, PT, PT, R0.reuse, UR7, RZ, P3, !PT ;  /* 0x0000000700034c10 */ /* 0x040fe40009ffe4ff */
[----:B------:R-:W-:-:S03]  /*01a0*/  @P2 IADD3.X R9, PT, PT, R0, UR5, RZ, P1, !PT ;  /* 0x0000000500092c10 */ /* 0x000fc60008ffe4ff */
[----:B------:R1:W3:Y:S04]  /*01b0*/  @P4 LDG.E R6, desc[UR18][R2.64] ;  /* 0x0000001202064981 */ /* 0x0002e8000c1e1900 */
[----:B------:R4:W3:Y:S01]  /*01c0*/  @P2 LDG.E R133, desc[UR18][R8.64] ;  /* 0x0000001208852981 */ /* 0x0008e2000c1e1900 */
[----:B------:R-:W1:Y:S01]  /*01d0*/  LDCU.U8 UR4, c[0x0][0x532] ;  /* 0x0000a640ff0477ac */ /* 0x000e620008000000 */
[----:B------:R-:W-:Y:S01]  /*01e0*/  ISETP.EQ.U32.AND P3, PT, R4, RZ, PT ;  /* 0x000000ff0400720c */ /* 0x000fe20003f62070 */
[----:B------:R-:W2:Y:S01]  /*01f0*/  @!P0 LDC R138, c[0x0][0x434] ;  /* 0x00010d00ff8a8b82 */ /* 0x000ea20000000800 */
[----:B------:R-:W-:Y:S01]  /*0200*/  IADD3 R12, P1, PT, R13, R4, RZ ;  /* 0x000000040d0c7210 */ /* 0x000fe20007f3e0ff */
[----:B------:R-:W-:-:S04]  /*0210*/  IMAD.MOV.U32 R7, RZ, RZ, -0x1 ;  /* 0xffffffffff077424 */ /* 0x000fc800078e00ff */
[----:B------:R-:W-:Y:S02]  /*0220*/  IMAD.X R13, R0, 0x1, R5, P1 ;  /* 0x00000001000d7824 */ /* 0x000fe400008e0605 */
[----:B------:R-:W2:Y:S01]  /*0230*/  @!P2 LDC R0, c[0x0][0x43c] ;  /* 0x00010f00ff00ab82 */ /* 0x000ea20000000800 */
[----:B-1----:R-:W-:-:S07]  /*0240*/  ISETP.NE.AND P4, PT, RZ, UR4, PT ;  /* 0x00000004ff007c0c */ /* 0x002fce000bf85270 */
[----:B------:R-:W1:Y:S01]  /*0250*/  @!P2 LDC.64 R2, c[0x0][0x488] ;  /* 0x00012200ff02ab82 */ /* 0x000e620000000a00 */
[----:B------:R-:W-:-:S13]  /*0260*/  ISETP.EQ.OR.EX P3, PT, R5, RZ, !P4, P3 ;  /* 0x000000ff0500720c */ /* 0x000fda0006762730 */
[----:B------:R1:W5:Y:S01]  /*0270*/  @!P3 LDG.E R7, desc[UR18][R12.64] ;  /* 0x000000120c07b981 */ /* 0x000362000c1e1900 */
[----:B------:R-:W-:Y:S01]  /*0280*/  ISETP.NE.U32.AND P3, PT, R4, RZ, PT ;  /* 0x000000ff0400720c */ /* 0x000fe20003f65070 */
[----:B------:R-:W1:Y:S03]  /*0290*/  S2UR UR17, SR_CTAID.X ;  /* 0x00000000001179c3 */ /* 0x000e660000002500 */
[----:B------:R-:W-:Y:S01]  /*02a0*/  ISETP.NE.AND.EX P3, PT, R5, RZ, PT, P3 ;  /* 0x000000ff0500720c */ /* 0x000fe20003f65330 */
[----:B----4-:R-:W4:Y:S01]  /*02b0*/  S2R R8, SR_CTAID.Z ;  /* 0x0000000000087919 */ /* 0x010f220000002700 */
[----:B------:R-:W2:Y:S01]  /*02c0*/  S2R R125, SR_TID.X ;  /* 0x00000000007d7919 */ /* 0x000ea20000002100 */
[----:B-1----:R-:W-:Y:S01]  /*02d0*/  USHF.L.U32 UR16, UR17, 0x7, URZ ;  /* 0x0000000711107899 */ /* 0x002fe200080006ff */
[----:B--2---:R-:W-:Y:S01]  /*02e0*/  @P0 IMAD.IADD R138, R10, 0x1, -R213 ;  /* 0x000000010a8a0824 */ /* 0x004fe200078e0ad5 */
[----:B------:R-:W-:-:S04]  /*02f0*/  @!P2 ISETP.NE.U32.AND P0, PT, R2, RZ, PT ;  /* 0x000000ff0200a20c */ /* 0x000fc80003f05070 */
[----:B------:R-:W-:-:S04]  /*0300*/  @!P2 ISETP.NE.AND.EX P0, PT, R3, RZ, PT, P0 ;  /* 0x000000ff0300a20c */ /* 0x000fc80003f05300 */
[----:B------:R-:W-:Y:S02]  /*0310*/  @!P2 SEL R3, R0, RZ, P0 ;  /* 0x000000ff0003a207 */ /* 0x000fe40000000000 */
[----:B------:R-:W1:Y:S01]  /*0320*/  @!P3 LDC R0, c[0x0][0x438] ;  /* 0x00010e00ff00bb82 */ /* 0x000e620000000800 */
[----:B------:R-:W-:Y:S01]  /*0330*/  ISETP.GT.AND P1, PT, R138, UR16, PT ;  /* 0x000000108a007c0c */ /* 0x000fe2000bf24270 */
[----:B---3--:R-:W-:Y:S01]  /*0340*/  @P2 IMAD.IADD R133, R133, 0x1, -R6 ;  /* 0x0000000185852824 */ /* 0x008fe200078e0a06 */
[----:B----4-:R-:W-:Y:S11]  /*0350*/  @!P3 BRA `(.L_x_1930) ;  /* 0x00000000000cb947 */ /* 0x010ff60003800000 */
[----:B-1----:R-:W2:Y:S02]  /*0360*/  @P4 LDG.E R0, desc[UR18][R12.64+0x4] ;  /* 0x000004120c004981 */ /* 0x002ea4000c1e1900 */
[----:B--2--5:R-:W-:-:S06]  /*0370*/  @P4 IADD3 R0, PT, PT, R0, -R7, RZ ;  /* 0x8000000700004210 */ /* 0x024fcc0007ffe0ff */
[----:B------:R2:W5:Y:S02]  /*0380*/  @!P4 LDG.E R0, desc[UR18][R12.64] ;  /* 0x000000120c00c981 */ /* 0x000564000c1e1900 */
.L_x_1930:
[----:B-1---5:R-:W-:Y:S01]  /*0390*/  @!P2 IADD3 R133, PT, PT, R3, R0, -R6 ;  /* 0x000000000385a210 */ /* 0x022fe20007ffe806 */
[----:B------:R-:W-:Y:S06]  /*03a0*/  @!P1 EXIT ;  /* 0x000000000000994d */ /* 0x000fec0003800000 */
[----:B------:R-:W-:-:S13]  /*03b0*/  ISETP.GT.AND P0, PT, R133, RZ, PT ;  /* 0x000000ff8500720c */ /* 0x000fda0003f04270 */
[----:B------:R-:W-:Y:S05]  /*03c0*/  @P0 BRA `(.L_x_1931) ;  /* 0x0000001000880947 */ /* 0x000fea0003800000 */
[----:B------:R-:W1:Y:S01]  /*03d0*/  LDC.U8 R0, c[0x0][0x549] ;  /* 0x00015240ff007b82 */ /* 0x000e620000000000 */
[----:B------:R-:W-:-:S07]  /*03e0*/  ISETP.NE.AND P1, PT, R213, -0x1, PT ;  /* 0xffffffffd500780c */ /* 0x000fce0003f25270 */
[----:B------:R-:W3:Y:S08]  /*03f0*/  LDC.U8 R10, c[0x0][0x548] ;  /* 0x00015200ff0a7b82 */ /* 0x000ef00000000000 */
[----:B------:R-:W4:Y:S01]  /*0400*/  LDC R11, c[0x0][0x434] ;  /* 0x00010d00ff0b7b82 */ /* 0x000f220000000800 */
[----:B-1----:R-:W-:-:S07]  /*0410*/  ISETP.NE.AND P0, PT, R0, RZ, PT ;  /* 0x000000ff0000720c */ /* 0x002fce0003f05270 */
[----:B------:R-:W1:Y:S01]  /*0420*/  @!P1 LDC.64 R6, c[0x0][0x400] ;  /* 0x00010000ff069b82 */ /* 0x000e620000000a00 */
[----:B---3--:R-:W-:-:S07]  /*0430*/  ISETP.NE.AND P3, PT, R10, RZ, !P0 ;  /* 0x000000ff0a00720c */ /* 0x008fce0004765270 */
[----:B------:R-:W3:Y:S01]  /*0440*/  @P1 LDC.64 R4, c[0x0][0x408] ;  /* 0x00010200ff041b82 */ /* 0x000ee20000000a00 */
[----:B--2---:R-:W-:-:S07]  /*0450*/  @P0 IMAD.MOV.U32 R12, RZ, RZ, 0x1 ;  /* 0x00000001ff0c0424 */ /* 0x004fce00078e00ff */
[----:B------:R-:W2:Y:S08]  /*0460*/  @P0 LDC.64 R2, c[0x0][0x430] ;  /* 0x00010c00ff020b82 */ /* 0x000eb00000000a00 */
[----:B------:R-:W1:Y:S01]  /*0470*/  @P0 LDC R0, c[0x0][0x430] ;  /* 0x00010c00ff000b82 */ /* 0x000e620000000800 */
[----:B--2---:R-:W-:Y:S01]  /*0480*/  @P0 IMAD R3, R2, R3, RZ ;  /* 0x0000000302030224 */ /* 0x004fe200078e02ff */
[----:B---34-:R-:W-:Y:S06]  /*0490*/  @P0 BRA `(.L_x_1932) ;  /* 0x0000000000280947 */ /* 0x018fec0003800000 */
        /* <DEDUP_REMOVED lines=10> */
.L_x_1932:
[----:B------:R-:W2:Y:S01]  /*0540*/  LDCU UR6, c[0x0][0x440] ;  /* 0x00008800ff0677ac */ /* 0x000ea20008000800 */
[----:B-1----:R-:W-:Y:S01]  /*0550*/  @!P1 IMAD.WIDE.U32 R16, R214, R6, RZ ;  /* 0x00000006d6109225 */ /* 0x002fe200078e00ff */
[----:B------:R-:W-:Y:S01]  /*0560*/  IADD3 R138, PT, PT, R138, -UR16, RZ ;  /* 0x800000108a8a7c10 */ /* 0x000fe2000fffe0ff */
[----:B------:R-:W-:Y:S01]  /*0570*/  BSSY.RECONVERGENT B0, `(.L_x_1933) ;  /* 0x000002d000007945 */ /* 0x000fe20003800200 */
[----:B------:R-:W1:Y:S01]  /*0580*/  LDCU.64 UR4, c[0x0][0x410] ;  /* 0x00008200ff0477ac */ /* 0x000e620008000a00 */
[C---:B------:R-:W-:Y:S01]  /*0590*/  @P1 IMAD.WIDE.U32 R14, R213.reuse, R4, RZ ;  /* 0x00000004d50e1225 */ /* 0x040fe200078e00ff */
[----:B------:R-:W-:Y:S01]  /*05a0*/  ISETP.NE.AND P0, PT, R213, -0x1, PT ;  /* 0xffffffffd500780c */ /* 0x000fe20003f05270 */
[----:B------:R-:W-:Y:S02]  /*05b0*/  UIMAD.WIDE.U32 UR8, UR17, 0x80, URZ ;  /* 0x00000080110878a5 */ /* 0x000fe4000f8e00ff */
[----:B------:R-:W-:Y:S01]  /*05c0*/  IMAD.SHL.U32 R6, R125, 0x8, RZ ;  /* 0x000000087d067824 */ /* 0x000fe200078e00ff */
[----:B------:R-:W-:Y:S01]  /*05d0*/  SHF.R.U32.HI R125, RZ, 0x3, R125 ;  /* 0x00000003ff7d7819 */ /* 0x000fe2000001167d */
[----:B------:R-:W-:-:S02]  /*05e0*/  @!P1 IMAD R2, R214, R7, R17 ;  /* 0x00000007d6029224 */ /* 0x000fc400078e0211 */
[----:B------:R-:W-:Y:S02]  /*05f0*/  @!P1 IMAD.MOV.U32 R4, RZ, RZ, R16 ;  /* 0x000000ffff049224 */ /* 0x000fe400078e0010 */
[----:B------:R-:W-:Y:S01]  /*0600*/  @P1 IMAD R2, R213, R5, R15 ;  /* 0x00000005d5021224 */ /* 0x000fe200078e020f */
[----:B------:R-:W-:Y:S01]  /*0610*/  LOP3.LUT R5, R6, 0x38, RZ, 0xc0, !PT ;  /* 0x0000003806057812 */ /* 0x000fe200078ec0ff */
[----:B------:R-:W-:Y:S02]  /*0620*/  @P1 IMAD.MOV.U32 R4, RZ, RZ, R14 ;  /* 0x000000ffff041224 */ /* 0x000fe400078e000e */
[----:B----4-:R-:W-:Y:S01]  /*0630*/  IMAD R3, R8, R3, RZ ;  /* 0x0000000308037224 */ /* 0x010fe200078e02ff */
[----:B--2---:R-:W-:Y:S01]  /*0640*/  ISETP.GE.AND P2, PT, R5, UR6, PT ;  /* 0x0000000605007c0c */ /* 0x004fe2000bf46270 */
[----:B------:R-:W-:Y:S01]  /*0650*/  VIADD R7, R125, 0x10 ;  /* 0x000000107d077836 */ /* 0x000fe20000000000 */
[C---:B------:R-:W-:Y:S01]  /*0660*/  IADD3 R10, P4, PT, R5.reuse, R4, RZ ;  /* 0x00000004050a7210 */ /* 0x040fe20007f9e0ff */
[C---:B------:R-:W-:Y:S01]  /*0670*/  @!P3 IMAD R3, R214.reuse, R12, R3 ;  /* 0x0000000cd603b224 */ /* 0x040fe200078e0203 */
[----:B------:R-:W-:Y:S01]  /*0680*/  ISETP.NE.AND P1, PT, R5, RZ, PT ;  /* 0x000000ff0500720c */ /* 0x000fe20003f25270 */
[----:B------:R-:W-:Y:S01]  /*0690*/  IMAD R214, R214, R11, RZ ;  /* 0x0000000bd6d67224 */ /* 0x000fe200078e02ff */
[----:B------:R-:W-:Y:S01]  /*06a0*/  IADD3.X R11, PT, PT, RZ, R2, RZ, P4, !PT ;  /* 0x00000002ff0b7210 */ /* 0x000fe200027fe4ff */
[C---:B------:R-:W-:Y:S01]  /*06b0*/  VIADD R9, R125.reuse, 0x20 ;  /* 0x000000207d097836 */ /* 0x040fe20000000000 */
[CC--:B------:R-:W-:Y:S01]  /*06c0*/  ISETP.GE.OR P4, PT, R125.reuse, R138.reuse, P2 ;  /* 0x0000008a7d00720c */ /* 0x0c0fe20001786670 */
[----:B------:R-:W-:Y:S01]  /*06d0*/  IMAD R12, R0, UR16, RZ ;  /* 0x00000010000c7c24 */ /* 0x000fe2000f8e02ff */
[----:B------:R-:W-:Y:S01]  /*06e0*/  SEL R214, R214, R213, !P0 ;  /* 0x000000d5d6d67207 */ /* 0x000fe20004000000 */
[----:B-1----:R-:W-:Y:S01]  /*06f0*/  IMAD.WIDE.U32 R10, R8, UR4, R10 ;  /* 0x00000004080a7c25 */ /* 0x002fe2000f8e000a */
[----:B------:R-:W-:-:S02]  /*0700*/  ISETP.GE.OR P5, PT, R125, R138, P1 ;  /* 0x0000008a7d00720c */ /* 0x000fc40000fa6670 */
[----:B------:R-:W-:Y:S01]  /*0710*/  SHF.R.S32.HI R4, RZ, 0x1f, R214 ;  /* 0x0000001fff047819 */ /* 0x000fe200000114d6 */
[----:B------:R-:W-:Y:S01]  /*0720*/  IMAD R15, R8, UR5, R11 ;  /* 0x00000005080f7c24 */ /* 0x000fe2000f8e020b */
[----:B------:R-:W-:Y:S02]  /*0730*/  SEL R6, R214, RZ, P3 ;  /* 0x000000ffd6067207 */ /* 0x000fe40001800000 */
        /* <DEDUP_REMOVED lines=16> */
.L_x_1934:
[----:B------:R-:W-:Y:S05]  /*0840*/  BSYNC.RECONVERGENT B0 ;  /* 0x0000000000007941 */ /* 0x000fea0003800200 */
.L_x_1933:
        /* <DEDUP_REMOVED lines=17> */
.L_x_1936:
[----:B------:R-:W-:Y:S05]  /*0960*/  BSYNC.RECONVERGENT B0 ;  /* 0x0000000000007941 */ /* 0x000fea0003800200 */
.L_x_1935:
        /* <DEDUP_REMOVED lines=17> */
.L_x_1938:
[----:B------:R-:W-:Y:S05]  /*0a80*/  BSYNC.RECONVERGENT B0 ;  /* 0x0000000000007941 */ /* 0x000fea0003800200 */
.L_x_1937:
[----:B------:R-:W-:Y:S01]  /*0a90*/  BSSY.RECONVERGENT B0, `(.L_x_1939) ;  /* 0x0000011000007945 */ /* 0x000fe20003800200 */
[----:B------:R-:W-:Y:S02]  /*0aa0*/  ISETP.GE.OR P4, PT, R21, R138, P2 ;  /* 0x0000008a1500720c */ /* 0x000fe40001786670 */
[----:B--23--:R-:W-:Y:S01]  /*0ab0*/  IADD3 R19, PT, PT, R125, 0x50, RZ ;  /* 0x000000507d137810 */ /* 0x00cfe20007ffe0ff */
        /* <DEDUP_REMOVED lines=14> */
.L_x_1940:
[----:B------:R-:W-:Y:S05]  /*0ba0*/  BSYNC.RECONVERGENT B0 ;  /* 0x0000000000007941 */ /* 0x000fea0003800200 */
.L_x_1939:
[----:B------:R-:W-:Y:S01]  /*0bb0*/  BSSY.RECONVERGENT B0, `(.L_x_1941) ;  /* 0x0000012000007945 */ /* 0x000fe20003800200 */
[----:B------:R-:W-:Y:S01]  /*0bc0*/  ISETP.GE.OR P3, PT, R19, R138, P2 ;  /* 0x0000008a1300720c */ /* 0x000fe20001766670 */
[C---:B------:R-:W-:Y:S01]  /*0bd0*/  VIADD R17, R125.reuse, 0x60 ;  /* 0x000000607d117836 */ /* 0x040fe20000000000 */
[----:B------:R-:W-:Y:S01]  /*0be0*/  IADD3 R13, PT, PT, R125, 0x70, RZ ;  /* 0x000000707d0d7810 */ /* 0x000fe20007ffe0ff */
[----:B------:R-:W-:Y:S05]  /*0bf0*/  @P4 BRA `(.L_x_1942) ;  /* 0x0000000000344947 */ /* 0x000fea0003800000 */
[----:B------:R-:W3:Y:S01]  /*0c00*/  LDCU.64 UR6, c[0x0][0x408] ;  /* 0x00008100ff0677ac */ /* 0x000ee20008000a00 */
[----:B-1----:R-:W-:Y:S01]  /*0c10*/  IADD3 R5, P4, PT, R8, 0x40, RZ ;  /* 0x0000004008057810 */ /* 0x002fe20007f9e0ff */
[----:B--2---:R-:W-:Y:S01]  /*0c20*/  IMAD.MOV.U32 R24, RZ, RZ, R10 ;  /* 0x000000ffff187224 */ /* 0x004fe200078e000a */
        /* <DEDUP_REMOVED lines=10> */
.L_x_1942:
[----:B------:R-:W-:Y:S05]  /*0cd0*/  BSYNC.RECONVERGENT B0 ;  /* 0x0000000000007941 */ /* 0x000fea0003800200 */
.L_x_1941:
[----:B------:R-:W-:Y:S01]  /*0ce0*/  BSSY.RECONVERGENT B0, `(.L_x_1943) ;  /* 0x0000011000007945 */ /* 0x000fe20003800200 */
[-C--:B------:R-:W-:Y:S02]  /*0cf0*/  ISETP.GE.OR P4, PT, R17, R138.reuse, P2 ;  /* 0x0000008a1100720c */ /* 0x080fe40001786670 */
[----:B------:R-:W-:Y:S01]  /*0d00*/  ISETP.GE.OR P2, PT, R13, R138, P2 ;  /* 0x0000008a0d00720c */ /* 0x000fe20001746670 */
[----:B------:R-:W-:-:S12]  /*0d10*/  @P3 BRA `(.L_x_1944) ;  /* 0x0000000000343947 */ /* 0x000fd80003800000 */
[----:B------:R-:W4:Y:S01]  /*0d20*/  LDCU.64 UR6, c[0x0][0x408] ;  /* 0x00008100ff0677ac */ /* 0x000f220008000a00 */
[----:B-1----:R-:W-:Y:S01]  /*0d30*/  IADD3 R5, P3, PT, R8, 0x50, RZ ;  /* 0x0000005008057810 */ /* 0x002fe20007f7e0ff */
[----:B--2---:R-:W-:Y:S01]  /*0d40*/  IMAD.MOV.U32 R24, RZ, RZ, R10 ;  /* 0x000000ffff187224 */ /* 0x004fe200078e000a */
        /* <DEDUP_REMOVED lines=10> */
.L_x_1944:
[----:B------:R-:W-:Y:S05]  /*0df0*/  BSYNC.RECONVERGENT B0 ;  /* 0x0000000000007941 */ /* 0x000fea0003800200 */
.L_x_1943:
[----:B------:R-:W-:Y:S04]  /*0e00*/  BSSY.RECONVERGENT B0, `(.L_x_1945) ;  /* 0x000000f000007945 */ /* 0x000fe80003800200 */
[----:B------:R-:W-:Y:S05]  /*0e10*/  @P4 BRA `(.L_x_1946) ;  /* 0x0000000000344947 */ /* 0x000fea0003800000 */
[----:B------:R-:W5:Y:S01]  /*0e20*/  LDCU.64 UR6, c[0x0][0x408] ;  /* 0x00008100ff0677ac */ /* 0x000f620008000a00 */
[----:B-1----:R-:W-:Y:S01]  /*0e30*/  IADD3 R5, P3, PT, R8, 0x60, RZ ;  /* 0x0000006008057810 */ /* 0x002fe20007f7e0ff */
[----:B--2---:R-:W-:Y:S01]  /*0e40*/  IMAD.MOV.U32 R24, RZ, RZ, R10 ;  /* 0x000000ffff187224 */ /* 0x004fe200078e000a */
        /* <DEDUP_REMOVED lines=10> */
.L_x_1946:
[----:B------:R-:W-:Y:S05]  /*0ef0*/  BSYNC.RECONVERGENT B0 ;  /* 0x0000000000007941 */ /* 0x000fea0003800200 */
.L_x_1945:
        /* <DEDUP_REMOVED lines=17> */
.L_x_1948:
[----:B------:R-:W-:Y:S05]  /*1010*/  BSYNC.RECONVERGENT B0 ;  /* 0x0000000000007941 */ /* 0x000fea0003800200 */
.L_x_1947:
        /* <DEDUP_REMOVED lines=11> */
.L_x_1950:
[----:B------:R-:W-:Y:S05]  /*10d0*/  BSYNC.RECONVERGENT B0 ;  /* 0x0000000000007941 */ /* 0x000fea0003800200 */
.L_x_1949:
        /* <DEDUP_REMOVED lines=15> */
.L_x_1952:
[----:B------:R-:W-:Y:S05]  /*11d0*/  BSYNC.RECONVERGENT B0 ;  /* 0x0000000000007941 */ /* 0x000fea0003800200 */
.L_x_1951:
        /* <DEDUP_REMOVED lines=10> */
.L_x_1954:
[----:B------:R-:W-:Y:S05]  /*1280*/  BSYNC.RECONVERGENT B0 ;  /* 0x0000000000007941 */ /* 0x000fea0003800200 */
.L_x_1953:
        /* <DEDUP_REMOVED lines=10> */
.L_x_1956:
[----:B------:R-:W-:Y:S05]  /*1330*/  BSYNC.RECONVERGENT B0 ;  /* 0x0000000000007941 */ /* 0x000fea0003800200 */
.L_x_1955:
        /* <DEDUP_REMOVED lines=10> */
.L_x_1958:
[----:B------:R-:W-:Y:S05]  /*13e0*/  BSYNC.RECONVERGENT B0 ;  /* 0x0000000000007941 */ /* 0x000fea0003800200 */
.L_x_1957:
        /* <DEDUP_REMOVED lines=10> */
.L_x_1960:
[----:B------:R-:W-:Y:S05]  /*1490*/  BSYNC.RECONVERGENT B0 ;  /* 0x0000000000007941 */ /* 0x000fea0003800200 */
.L_x_1959:
        /* <DEDUP_REMOVED lines=10> */
.L_x_1962:
[----:B------:R-:W-:Y:S05]  /*1540*/  BSYNC.RECONVERGENT B0 ;  /* 0x0000000000007941 */ /* 0x000fea0003800200 */
.L_x_1961:
        /* <DEDUP_REMOVED lines=10> */
.L_x_1931:
[----:B------:R-:W-:Y:S02]  /*15f0*/  ISETP.NE.AND P0, PT, R213, -0x1, PT ;  /* 0xffffffffd500780c */ /* 0x000fe40003f05270 */
[----:B------:R-:W-:-:S11]  /*1600*/  ISETP.NE.AND P2, PT, R7, -0x1, PT ;  /* 0xffffffff0700780c */ /* 0x000fd60003f45270 */
[----:B------:R-:W1:Y:S08]  /*1610*/  @!P0 LDC.64 R4, c[0x0][0x398] ;  /* 0x0000e600ff048b82 */ /* 0x000e700000000a00 */
[----:B------:R-:W3:Y:S01]  /*1620*/  @P0 LDC.64 R2, c[0x0][0x3b0] ;  /* 0x0000ec00ff020b82 */ /* 0x000ee20000000a00 */
[----:B-1----:R-:W-:-:S04]  /*1630*/  @!P0 IMAD.WIDE.U32 R14, R214, R4, RZ ;  /* 0x00000004d60e8225 */ /* 0x002fc800078e00ff */
[----:B------:R-:W-:Y:S02]  /*1640*/  @!P0 IMAD R0, R214, R5, R15 ;  /* 0x00000005d6008224 */ /* 0x000fe400078e020f */
[----:B---3--:R-:W-:-:S04]  /*1650*/  @P0 IMAD.WIDE.U32 R10, R213, R2, RZ ;  /* 0x00000002d50a0225 */ /* 0x008fc800078e00ff */
[----:B------:R-:W-:Y:S01]  /*1660*/  @P0 IMAD R0, R213, R3, R11 ;  /* 0x00000003d5000224 */ /* 0x000fe200078e020b */
[----:B------:R-:W-:Y:S01]  /*1670*/  @P0 MOV R14, R10 ;  /* 0x0000000a000e0202 */ /* 0x000fe20000000f00 */
        /* <DEDUP_REMOVED lines=13> */
.L_x_1963:
[----:B------:R-:W1:Y:S01]  /*1750*/  LDC.64 R116, c[0x0][0x3b8] ;  /* 0x0000ee00ff747b82 */ /* 0x000e620000000a00 */
[----:B------:R-:W-:-:S05]  /*1760*/  IADD3 R10, PT, PT, R6, R7, RZ ;  /* 0x00000007060a7210 */ /* 0x000fca0007ffe0ff */
[C---:B-1----:R-:W-:Y:S02]  /*1770*/  IMAD R3, R10.reuse, R117, RZ ;  /* 0x000000750a037224 */ /* 0x042fe400078e02ff */
[----:B------:R-:W-:-:S05]  /*1780*/  IMAD.WIDE.U32 R10, R10, R116, RZ ;  /* 0x000000740a0a7225 */ /* 0x000fca00078e00ff */
[----:B------:R-:W-:-:S07]  /*1790*/  IADD3 R3, PT, PT, R11, R3, RZ ;  /* 0x000000030b037210 */ /* 0x000fce0007ffe0ff */
.L_x_1964:
[----:B------:R-:W1:Y:S01]  /*17a0*/  LDC R5, c[0x0][0x3e8] ;  /* 0x0000fa00ff057b82 */ /* 0x000e620000000800 */
[----:B--2---:R-:W-:Y:S02]  /*17b0*/  MOV R12, RZ ;  /* 0x000000ff000c7202 */ /* 0x004fe40000000f00 */
[----:B-1----:R-:W-:-:S04]  /*17c0*/  IABS R11, R5 ;  /* 0x00000005000b7213 */ /* 0x002fc80000000000 */
        /* <DEDUP_REMOVED lines=36> */
.L_x_1965:
[----:B------:R-:W1:Y:S01]  /*1a10*/  LDC.64 R4, c[0x0][0x3c0] ;  /* 0x0000f000ff047b82 */ /* 0x000e620000000a00 */
[----:B------:R-:W-:-:S05]  /*1a20*/  IADD3 R6, PT, PT, R6, R7, RZ ;  /* 0x0000000706067210 */ /* 0x000fca0007ffe0ff */
[C---:B-1----:R-:W-:Y:S02]  /*1a30*/  IMAD R7, R6.reuse, R5, RZ ;  /* 0x0000000506077224 */ /* 0x042fe400078e02ff */
[----:B------:R-:W-:-:S05]  /*1a40*/  IMAD.WIDE.U32 R12, R6, R4, RZ ;  /* 0x00000004060c7225 */ /* 0x000fca00078e00ff */
[----:B------:R-:W-:-:S07]  /*1a50*/  IADD3 R6, PT, PT, R13, R7, RZ ;  /* 0x000000070d067210 */ /* 0x000fce0007ffe0ff */
.L_x_1966:
[C---:B------:R-:W-:Y:S01]  /*1a60*/  IMAD.SHL.U32 R216, R125.reuse, 0x8, RZ ;  /* 0x000000087dd87824 */ /* 0x040fe200078e00ff */
[----:B------:R-:W1:Y:S01]  /*1a70*/  LDCU.128 UR8, c[0x0][0x3d0] ;  /* 0x00007a00ff0877ac */ /* 0x000e620008000c00 */
[--C-:B------:R-:W-:Y:S01]  /*1a80*/  SHF.R.U32.HI R208, RZ, 0x3, R125.reuse ;  /* 0x00000003ffd07819 */ /* 0x100fe2000001167d */
[C---:B------:R-:W-:Y:S01]  /*1a90*/  IMAD.SHL.U32 R194, R125.reuse, 0x40, RZ ;  /* 0x000000407dc27824 */ /* 0x040fe200078e00ff */
[----:B------:R-:W-:Y:S01]  /*1aa0*/  SHF.R.S32.HI R207, RZ, 0x1f, R2 ;  /* 0x0000001fffcf7819 */ /* 0x000fe20000011402 */
[----:B------:R-:W2:Y:S01]  /*1ab0*/  LDCU.64 UR12, c[0x0][0x390] ;  /* 0x00007200ff0c77ac */ /* 0x000ea20008000a00 */
[----:B------:R-:W-:Y:S01]  /*1ac0*/  LOP3.LUT R206, R216, 0x38, RZ, 0xc0, !PT ;  /* 0x00000038d8ce7812 */ /* 0x000fe200078ec0ff */
[----:B------:R-:W3:Y:S01]  /*1ad0*/  S2UR UR5, SR_CgaCtaId ;  /* 0x00000000000579c3 */ /* 0x000ee20000008800 */
[----:B------:R-:W-:Y:S01]  /*1ae0*/  LOP3.LUT R15, R194, 0x1c0, RZ, 0xc0, !PT ;  /* 0x000001c0c20f7812 */ /* 0x000fe200078ec0ff */
[----:B------:R-:W4:Y:S01]  /*1af0*/  LDCU.64 UR6, c[0x0][0x3c8] ;  /* 0x00007900ff0677ac */ /* 0x000f220008000a00 */
[----:B------:R-:W-:Y:S01]  /*1b00*/  IADD3 R10, P1, PT, R206, R10, RZ ;  /* 0x0000000ace0a7210 */ /* 0x000fe20007f3e0ff */
[----:B------:R-:W-:Y:S01]  /*1b10*/  VIADD R205, R138, -UR16 ;  /* 0x800000108acd7c36 */ /* 0x000fe20008000000 */
[----:B------:R-:W-:Y:S01]  /*1b20*/  IADD3 R12, P0, PT, R206, R12, RZ ;  /* 0x0000000cce0c7210 */ /* 0x000fe20007f1e0ff */
[----:B------:R-:W5:Y:S01]  /*1b30*/  LDCU.64 UR14, c[0x0][0x388] ;  /* 0x00007100ff0e77ac */ /* 0x000f620008000a00 */
[----:B------:R-:W-:Y:S01]  /*1b40*/  IMAD.SHL.U32 R215, R125, 0x20, RZ ;  /* 0x000000207dd77824 */ /* 0x000fe200078e00ff */
[----:B------:R-:W-:Y:S01]  /*1b50*/  SHF.R.U32.HI R126, RZ, 0x1, R125 ;  /* 0x00000001ff7e7819 */ /* 0x000fe2000001167d */
[----:B------:R-:W-:Y:S01]  /*1b60*/  IMAD.X R11, RZ, RZ, R3, P1 ;  /* 0x000000ffff0b7224 */ /* 0x000fe200008e0603 */
[----:B------:R-:W-:Y:S01]  /*1b70*/  UMOV UR4, 0x400 ;  /* 0x0000040000047882 */ /* 0x000fe20000000000 */
[----:B------:R-:W-:Y:S01]  /*1b80*/  IMAD.X R13, RZ, RZ, R6, P0 ;  /* 0x000000ffff0d7224 */ /* 0x000fe200000e0606 */
[----:B------:R-:W-:Y:S01]  /*1b90*/  LOP3.LUT R6, R216, 0x1f8, RZ, 0xc0, !PT ;  /* 0x000001f8d8067812 */ /* 0x000fe200078ec0ff */
[----:B------:R-:W-:Y:S01]  /*1ba0*/  IMAD.WIDE.U32 R10, R208, R116, R10 ;  /* 0x00000074d00a7225 */ /* 0x000fe200078e000a */
[----:B------:R-:W-:Y:S01]  /*1bb0*/  IADD3 R14, P0, PT, R206, R14, RZ ;  /* 0x0000000ece0e7210 */ /* 0x000fe20007f1e0ff */
[----:B------:R-:W-:Y:S01]  /*1bc0*/  BSSY.RECONVERGENT B0, `(.L_x_1967) ;  /* 0x0000032000007945 */ /* 0x000fe20003800200 */
[----:B------:R-:W-:Y:S01]  /*1bd0*/  LOP3.LUT R215, R215, 0x7c00, RZ, 0xc0, !PT ;  /* 0x00007c00d7d77812 */ /* 0x000fe200078ec0ff */
[----:B------:R-:W-:Y:S01]  /*1be0*/  IMAD.WIDE.U32 R16, R208, R4, R12 ;  /* 0x00000004d0107225 */ /* 0x000fe200078e000c */
[----:B------:R-:W-:-:S02]  /*1bf0*/  LOP3.LUT R13, R6, 0x38, R125, 0x78, !PT ;  /* 0x00000038060d7812 */ /* 0x000fc400078e787d */
[--C-:B------:R-:W-:Y:S01]  /*1c00*/  LOP3.LUT R6, R15, 0x38, R216.reuse, 0xf8, !PT ;  /* 0x000000380f067812 */ /* 0x100fe200078ef8d8 */
[----:B-1----:R-:W-:Y:S01]  /*1c10*/  IMAD R7, R207, UR8, RZ ;  /* 0x00000008cf077c24 */ /* 0x002fe2000f8e02ff */
[----:B------:R-:W-:Y:S01]  /*1c20*/  LOP3.LUT R216, R13, 0x1e00, R216, 0xf8, !PT ;  /* 0x00001e000dd87812 */ /* 0x000fe200078ef8d8 */
[----:B------:R-:W-:Y:S01]  /*1c30*/  IMAD R11, R208, R117, R11 ;  /* 0x00000075d00b7224 */ /* 0x000fe200078e020b */
[----:B---3--:R-:W-:Y:S01]  /*1c40*/  ULEA UR5, UR5, UR4, 0x18 ;  /* 0x0000000405057291 */ /* 0x008fe2000f8ec0ff */
[----:B------:R-:W-:Y:S01]  /*1c50*/  IMAD R207, R207, UR10, RZ ;  /* 0x0000000acfcf7c24 */ /* 0x000fe2000f8e02ff */
[----:B------:R-:W-:Y:S01]  /*1c60*/  LOP3.LUT R119, R194, 0x200, RZ, 0xc0, !PT ;  /* 0x00000200c2777812 */ /* 0x000fe200078ec0ff */
[----:B------:R-:W-:Y:S01]  /*1c70*/  IMAD R17, R208, R5, R17 ;  /* 0x00000005d0117224 */ /* 0x000fe200078e0211 */
[----:B------:R-:W-:Y:S01]  /*1c80*/  LOP3.LUT R118, R6, 0x8, R126, 0x78, !PT ;  /* 0x0000000806767812 */ /* 0x000fe200078e787e */
[----:B------:R-:W-:Y:S01]  /*1c90*/  IMAD R7, R2, UR9, R7 ;  /* 0x0000000902077c24 */ /* 0x000fe2000f8e0207 */
[----:B------:R-:W-:Y:S01]  /*1ca0*/  LEA R216, R216, UR5, 0x1 ;  /* 0x00000005d8d87c11 */ /* 0x000fe2000f8e08ff */
[----:B------:R-:W-:-:S02]  /*1cb0*/  IMAD R207, R2, UR11, R207 ;  /* 0x0000000b02cf7c24 */ /* 0x000fc4000f8e02cf */
[----:B------:R-:W-:-:S04]  /*1cc0*/  IMAD.WIDE.U32 R10, R2, UR8, R10 ;  /* 0x00000008020a7c25 */ /* 0x000fc8000f8e000a */
[----:B------:R-:W-:Y:S01]  /*1cd0*/  IMAD.WIDE.U32 R2, R2, UR10, R16 ;  /* 0x0000000a02027c25 */ /* 0x000fe2000f8e0010 */
[----:B-----5:R-:W-:Y:S01]  /*1ce0*/  LEA R211, P1, R10, UR14, 0x1 ;  /* 0x0000000e0ad37c11 */ /* 0x020fe2000f8208ff */
[----:B------:R-:W-:Y:S02]  /*1cf0*/  USHF.R.U32.HI UR10, URZ, 0x19, UR17 ;  /* 0x00000019ff0a7899 */ /* 0x000fe40008011611 */
[----:B------:R-:W-:Y:S01]  /*1d00*/  IMAD.X R15, RZ, RZ, R0, P0 ;  /* 0x000000ffff0f7224 */ /* 0x000fe200000e0600 */
[----:B--2---:R-:W-:Y:S01]  /*1d10*/  LEA R209, P0, R2, UR12, 0x1 ;  /* 0x0000000c02d17c11 */ /* 0x004fe2000f8008ff */
[----:B------:R-:W-:Y:S02]  /*1d20*/  IMAD.IADD R207, R3, 0x1, R207 ;  /* 0x0000000103cf7824 */ /* 0x000fe400078e02cf */
[----:B----4-:R-:W-:Y:S01]  /*1d30*/  IMAD.WIDE.U32 R14, R8, UR6, R14 ;  /* 0x00000006080e7c25 */ /* 0x010fe2000f8e000e */
[----:B------:R-:W-:Y:S02]  /*1d40*/  USHF.L.U32 UR6, UR17, 0x7, URZ ;  /* 0x0000000711067899 */ /* 0x000fe400080006ff */
[----:B------:R-:W-:Y:S01]  /*1d50*/  LEA.HI.X R207, R2, UR13, R207, 0x1, P0 ;  /* 0x0000000d02cf7c11 */ /* 0x000fe200080f0ccf */
[----:B------:R-:W-:Y:S01]  /*1d60*/  IMAD.IADD R210, R11, 0x1, R7 ;  /* 0x000000010bd27824 */ /* 0x000fe200078e0207 */
[----:B------:R-:W-:Y:S01]  /*1d70*/  ISETP.GE.AND P0, PT, R208, R205, PT ;  /* 0x000000cdd000720c */ /* 0x000fe20003f06270 */
[----:B------:R-:W-:Y:S01]  /*1d80*/  IMAD R17, R8, UR7, R15 ;  /* 0x0000000708117c24 */ /* 0x000fe2000f8e020f */
[----:B------:R-:W-:-:S02]  /*1d90*/  LOP3.LUT R212, R208, UR6, RZ, 0xfc, !PT ;  /* 0x00000006d0d47c12 */ /* 0x000fc4000f8efcff */
[----:B------:R-:W-:-:S09]  /*1da0*/  LEA.HI.X R210, R10, UR15, R210, 0x1, P1 ;  /* 0x0000000f0ad27c11 */ /* 0x000fd200088f0cd2 */
        /* <DEDUP_REMOVED lines=18> */
.L_x_1969:
[----:B------:R1:W-:Y:S02]  /*1ed0*/  STS.128 [R216], RZ ;  /* 0x000000ffd8007388 */ /* 0x0003e40000000c00 */
.L_x_1968:
[----:B------:R-:W-:Y:S05]  /*1ee0*/  BSYNC.RECONVERGENT B0 ;  /* 0x0000000000007941 */ /* 0x000fea0003800200 */
.L_x_1967:
[----:B------:R-:W-:Y:S01]  /*1ef0*/  VIADD R204, R208, 0x10 ;  /* 0x00000010d0cc7836 */ /* 0x000fe20000000000 */
[----:B------:R-:W-:Y:S01]  /*1f00*/  BSSY.RECONVERGENT B0, `(.L_x_1970) ;  /* 0x000002a000007945 */ /* 0x000fe20003800200 */
[----:B--2---:R-:W-:Y:S01]  /*1f10*/  VIADD R3, R133, 0x3f ;  /* 0x0000003f85037836 */ /* 0x004fe20000000000 */
[----:B------:R-:W-:Y:S01]  /*1f20*/  SHF.L.U64.HI R121, R116, 0x6, R117 ;  /* 0x0000000674797819 */ /* 0x000fe20000010275 */
[----:B------:R-:W-:Y:S01]  /*1f30*/  VIADD R203, R208, 0x20 ;  /* 0x00000020d0cb7836 */ /* 0x000fe20000000000 */
[-C--:B------:R-:W-:Y:S01]  /*1f40*/  ISETP.GE.AND P1, PT, R204, R205.reuse, PT ;  /* 0x000000cdcc00720c */ /* 0x080fe20003f26270 */
[C---:B------:R-:W-:Y:S01]  /*1f50*/  VIADD R202, R208.reuse, 0x30 ;  /* 0x00000030d0ca7836 */ /* 0x040fe20000000000 */
[----:B------:R-:W-:Y:S01]  /*1f60*/  SHF.R.S32.HI R132, RZ, 0x1f, R3 ;  /* 0x0000001fff847819 */ /* 0x000fe20000011403 */
[C---:B------:R-:W-:Y:S01]  /*1f70*/  VIADD R201, R208.reuse, 0x40 ;  /* 0x00000040d0c97836 */ /* 0x040fe20000000000 */
[----:B------:R-:W-:Y:S01]  /*1f80*/  ISETP.GE.AND P0, PT, R203, R205, PT ;  /* 0x000000cdcb00720c */ /* 0x000fe20003f06270 */
[----:B------:R-:W-:Y:S01]  /*1f90*/  VIADD R200, R208, 0x50 ;  /* 0x00000050d0c87836 */ /* 0x000fe20000000000 */
        /* <DEDUP_REMOVED lines=32> */
.L_x_1971:
[----:B------:R-:W-:Y:S05]  /*21a0*/  BSYNC.RECONVERGENT B0 ;  /* 0x0000000000007941 */ /* 0x000fea0003800200 */
.L_x_1970:
[----:B------:R-:W-:Y:S01]  /*21b0*/  SHF.R.S32.HI R0, RZ, 0x1f, R120 ;  /* 0x0000001fff007819 */ /* 0x000fe20000011478 */
[-C--:B------:R-:W-:Y:S01]  /*21c0*/  IMAD R11, R121, R120.reuse, RZ ;  /* 0x00000078790b7224 */ /* 0x080fe200078e02ff */
[----:B------:R-:W-:Y:S01]  /*21d0*/  BSSY.RECONVERGENT B0, `(.L_x_1972) ;  /* 0x0000019000007945 */ /* 0x000fe20003800200 */
[----:B------:R-:W-:Y:S01]  /*21e0*/  ISETP.GE.AND P1, PT, R208, R7, PT ;  /* 0x00000007d000720c */ /* 0x000fe20003f26270 */
[----:B---3--:R-:W-:-:S04]  /*21f0*/  IMAD.WIDE.U32 R2, R123, R120, RZ ;  /* 0x000000787b027225 */ /* 0x008fc800078e00ff */
        /* <DEDUP_REMOVED lines=22> */
.L_x_1973:
[----:B------:R-:W-:Y:S05]  /*2360*/  BSYNC.RECONVERGENT B0 ;  /* 0x0000000000007941 */ /* 0x000fea0003800200 */
.L_x_1972:
        /* <DEDUP_REMOVED lines=22> */
.L_x_1975:
[----:B------:R-:W-:Y:S05]  /*24d0*/  BSYNC.RECONVERGENT B0 ;  /* 0x0000000000007941 */ /* 0x000fea0003800200 */
.L_x_1974:
        /* <DEDUP_REMOVED lines=22> */
.L_x_1977:
[----:B------:R-:W-:Y:S05]  /*2640*/  BSYNC.RECONVERGENT B0 ;  /* 0x0000000000007941 */ /* 0x000fea0003800200 */
.L_x_1976:
        /* <DEDUP_REMOVED lines=22> */
.L_x_1979:
[----:B------:R-:W-:Y:S05]  /*27b0*/  BSYNC.RECONVERGENT B0 ;  /* 0x0000000000007941 */ /* 0x000fea0003800200 */
.L_x_1978:
        /* <DEDUP_REMOVED lines=22> */
.L_x_1981:
[----:B------:R-:W-:Y:S05]  /*2920*/  BSYNC.RECONVERGENT B0 ;  /* 0x0000000000007941 */ /* 0x000fea0003800200 */
.L_x_1980:
[----:B------:R-:W-:Y:S04]  /*2930*/  BSSY.RECONVERGENT B0, `(.L_x_1982) ;  /* 0x0000015000007945 */ /* 0x000fe80003800200 */
[----:B------:R-:W-:Y:S05]  /*2940*/  @P2 BRA `(.L_x_1983) ;  /* 0x00000000004c2947 */ /* 0x000fea0003800000 */
[----:B------:R-:W5:Y:S02]  /*2950*/  LDCU UR4, c[0x0][0x440] ;  /* 0x00008800ff0477ac */ /* 0x000f640008000800 */
[----:B-----5:R-:W-:-:S13]  /*2960*/  ISETP.GE.AND P0, PT, R206, UR4, PT ;  /* 0x00000004ce007c0c */ /* 0x020fda000bf06270 */
[----:B------:R1:W-:Y:S01]  /*2970*/  @P0 STS.128 [R216+0x3800], RZ ;  /* 0x003800ffd8000388 */ /* 0x0003e20000000c00 */
[----:B------:R-:W-:Y:S05]  /*2980*/  @P0 BRA `(.L_x_1983) ;  /* 0x00000000003c0947 */ /* 0x000fea0003800000 */
[----:B------:R-:W5:Y:S01]  /*2990*/  LDCU.64 UR8, c[0x0][0x3b0] ;  /* 0x00007600ff0877ac */ /* 0x000f620008000a00 */
[----:B----4-:R-:W-:Y:S02]  /*29a0*/  IADD3 R13, P0, PT, R212, 0x70, RZ ;  /* 0x00000070d40d7810 */ /* 0x010fe40007f1e0ff */
[----:B------:R-:W-:Y:S01]  /*29b0*/  MOV R15, R17 ;  /* 0x00000011000f7202 */ /* 0x000fe20000000f00 */
[----:B------:R-:W4:Y:S01]  /*29c0*/  LDCU.64 UR6, c[0x0][0x380] ;  /* 0x00007000ff0677ac */ /* 0x000f220008000a00 */
[----:B------:R-:W-:-:S05]  /*29d0*/  IADD3.X R10, PT, PT, RZ, UR10, RZ, P0, !PT ;  /* 0x0000000aff0a7c10 */ /* 0x000fca00087fe4ff */
        /* <DEDUP_REMOVED lines=10> */
.L_x_1983:
[----:B------:R-:W-:Y:S05]  /*2a80*/  BSYNC.RECONVERGENT B0 ;  /* 0x0000000000007941 */ /* 0x000fea0003800200 */
.L_x_1982:
[----:B------:R-:W-:Y:S01]  /*2a90*/  BSSY.RECONVERGENT B0, `(.L_x_1984) ;  /* 0x000000e000007945 */ /* 0x000fe20003800200 */
[----:B----4-:R-:W-:-:S03]  /*2aa0*/  IADD3 R13, PT, PT, R3, R11, RZ ;  /* 0x0000000b030d7210 */ /* 0x010fc60007ffe0ff */
[----:B------:R-:W-:Y:S05]  /*2ab0*/  @P1 BRA `(.L_x_1985) ;  /* 0x00000000002c1947 */ /* 0x000fea0003800000 */
[----:B------:R-:W4:Y:S02]  /*2ac0*/  LDCU UR4, c[0x0][0x440] ;  /* 0x00008800ff0477ac */ /* 0x000f240008000800 */
[----:B----4-:R-:W-:-:S13]  /*2ad0*/  ISETP.GE.AND P0, PT, R206, UR4, PT ;  /* 0x00000004ce007c0c */ /* 0x010fda000bf06270 */
        /* <DEDUP_REMOVED lines=8> */
.L_x_1986:
[----:B------:R4:W-:Y:S02]  /*2b60*/  STS.128 [R216+0x4000], RZ ;  /* 0x004000ffd8007388 */ /* 0x0009e40000000c00 */
.L_x_1985:
[----:B------:R-:W-:Y:S05]  /*2b70*/  BSYNC.RECONVERGENT B0 ;  /* 0x0000000000007941 */ /* 0x000fea0003800200 */
.L_x_1984:
        /* <DEDUP_REMOVED lines=11> */
[----:B----4-:R-:W-:-:S05]  /*2c30*/  IADD3 R10, P0, PT, R124, R2, RZ ;  /* 0x000000027c0a7210 */ /* 0x010fca0007f1e0ff */
[----:B------:R-:W-:Y:S01]  /*2c40*/  IMAD.X R11, R122, 0x1, R13, P0 ;  /* 0x000000017a0b7824 */ /* 0x000fe200000e060d */
[----:B------:R-:W-:-:S04]  /*2c50*/  LEA R14, P0, R10, R211, 0x1 ;  /* 0x000000d30a0e7211 */ /* 0x000fc800078008ff */
[----:B------:R-:W-:-:S05]  /*2c60*/  LEA.HI.X R15, R10, R210, R11, 0x1, P0 ;  /* 0x000000d20a0f7211 */ /* 0x000fca00000f0c0b */
[----:B------:R-:W-:Y:S01]  /*2c70*/  @!PT LDS RZ, [RZ] ;  /* 0x00000000fffff984 */ /* 0x000fe20000000800 */
[----:B------:R-:W-:Y:S01]  /*2c80*/  @!PT LDS RZ, [RZ] ;  /* 0x00000000fffff984 */ /* 0x000fe20000000800 */
[----:B------:R-:W-:Y:S01]  /*2c90*/  @!PT LDS RZ, [RZ] ;  /* 0x00000000fffff984 */ /* 0x000fe20000000800 */
[----:B------:R4:W-:Y:S04]  /*2ca0*/  LDGSTS.E.BYPASS.LTC128B.128 [R216+0x4800], desc[UR18][R14.64] ;  /* 0x048000000ed87fae */ /* 0x0009e8000b981a12 */
.L_x_1988:
[----:B------:R-:W-:Y:S05]  /*2cb0*/  BSYNC.RECONVERGENT B0 ;  /* 0x0000000000007941 */ /* 0x000fea0003800200 */
.L_x_1987:
[----:B------:R-:W-:Y:S04]  /*2cc0*/  BSSY.RECONVERGENT B0, `(.L_x_1989) ;  /* 0x000000e000007945 */ /* 0x000fe80003800200 */
[----:B------:R-:W-:Y:S05]  /*2cd0*/  @P3 BRA `(.L_x_1990) ;  /* 0x0000000000303947 */ /* 0x000fea0003800000 */
[----:B------:R-:W5:Y:S02]  /*2ce0*/  LDCU UR4, c[0x0][0x440] ;  /* 0x00008800ff0477ac */ /* 0x000f640008000800 */
[----:B-----5:R-:W-:-:S13]  /*2cf0*/  ISETP.GE.AND P0, PT, R206, UR4, PT ;  /* 0x00000004ce007c0c */ /* 0x020fda000bf06270 */
[----:B------:R1:W-:Y:S01]  /*2d00*/  @P0 STS.128 [R216+0x5000], RZ ;  /* 0x005000ffd8000388 */ /* 0x0003e20000000c00 */
[----:B------:R-:W-:Y:S05]  /*2d10*/  @P0 BRA `(.L_x_1990) ;  /* 0x0000000000200947 */ /* 0x000fea0003800000 */
[----:B----4-:R-:W-:-:S04]  /*2d20*/  LEA R10, P0, R116, R2, 0x5 ;  /* 0x00000002740a7211 */ /* 0x010fc800078028ff */
[----:B------:R-:W-:Y:S02]  /*2d30*/  LEA.HI.X R11, R116, R13, R117, 0x5, P0 ;  /* 0x0000000d740b7211 */ /* 0x000fe400000f2c75 */
[----:B------:R-:W-:-:S04]  /*2d40*/  LEA R14, P0, R10, R211, 0x1 ;  /* 0x000000d30a0e7211 */ /* 0x000fc800078008ff */
[----:B------:R-:W-:-:S05]  /*2d50*/  LEA.HI.X R15, R10, R210, R11, 0x1, P0 ;  /* 0x000000d20a0f7211 */ /* 0x000fca00000f0c0b */
[----:B------:R-:W-:Y:S01]  /*2d60*/  @!PT LDS RZ, [RZ] ;  /* 0x00000000fffff984 */ /* 0x000fe20000000800 */
[----:B------:R-:W-:Y:S01]  /*2d70*/  @!PT LDS RZ, [RZ] ;  /* 0x00000000fffff984 */ /* 0x000fe20000000800 */
[----:B------:R-:W-:Y:S01]  /*2d80*/  @!PT LDS RZ, [RZ] ;  /* 0x00000000fffff984 */ /* 0x000fe20000000800 */
[----:B------:R4:W-:Y:S04]  /*2d90*/  LDGSTS.E.BYPASS.LTC128B.128 [R216+0x5000], desc[UR18][R14.64] ;  /* 0x050000000ed87fae */ /* 0x0009e8000b981a12 */
.L_x_1990:
[----:B------:R-:W-:Y:S05]  /*2da0*/  BSYNC.RECONVERGENT B0 ;  /* 0x0000000000007941 */ /* 0x000fea0003800200 */
.L_x_1989:
        /* <DEDUP_REMOVED lines=16> */
.L_x_1992:
[----:B------:R-:W-:Y:S05]  /*2eb0*/  BSYNC.RECONVERGENT B0 ;  /* 0x0000000000007941 */ /* 0x000fea0003800200 */
.L_x_1991:
[----:B------:R-:W5:Y:S01]  /*2ec0*/  LDCU.64 UR6, c[0x0][0x538] ;  /* 0x0000a700ff0677ac */ /* 0x000f620008000a00 */
[----:B------:R-:W0:Y:S01]  /*2ed0*/  LDGDEPBAR ;  /* 0x00000000000079af */ /* 0x000e220000000000 */
[----:B-----5:R-:W-:-:S04]  /*2ee0*/  ISETP.NE.U32.AND P2, PT, RZ, UR6, PT ;  /* 0x00000006ff007c0c */ /* 0x020fc8000bf45070 */
[----:B------:R-:W-:Y:S02]  /*2ef0*/  ISETP.NE.AND.EX P2, PT, RZ, UR7, PT, P2 ;  /* 0x00000007ff007c0c */ /* 0x000fe4000bf45320 */
[----:B----4-:R-:W-:Y:S01]  /*2f00*/  SHF.L.U64.HI R11, R4, 0x6, R5 ;  /* 0x00000006040b7819 */ /* 0x010fe20000010205 */
[----:B------:R-:W-:-:S10]  /*2f10*/  DEPBAR.LE SB0, 0x0 ;  /* 0x000080000000791a */ /* 0x000fd40000000000 */
[----:B-1----:R-:W1:Y:S01]  /*2f20*/  @P2 LDC.64 R2, c[0x0][0x540] ;  /* 0x00015000ff022b82 */ /* 0x002e620000000a00 */
[----:B------:R-:W-:-:S03]  /*2f30*/  @P2 MOV R9, RZ ;  /* 0x000000ff00092202 */ /* 0x000fc60000000f00 */
[----:B-1----:R-:W-:-:S04]  /*2f40*/  @P2 IMAD.WIDE.U32 R8, R214, R2, R8 ;  /* 0x00000002d6082225 */ /* 0x002fc800078e0008 */
[----:B------:R-:W1:Y:S01]  /*2f50*/  @P2 LDC R2, c[0x0][0x458] ;  /* 0x00011600ff022b82 */ /* 0x000e620000000800 */
[----:B------:R-:W-:Y:S01]  /*2f60*/  @P2 IMAD R3, R214, R3, R9 ;  /* 0x00000003d6032224 */ /* 0x000fe200078e0209 */
[----:B------:R-:W-:-:S04]  /*2f70*/  @P2 LEA R12, P0, R8, UR6, 0x2 ;  /* 0x00000006080c2c11 */ /* 0x000fc8000f8010ff */
[----:B------:R-:W-:-:S05]  /*2f80*/  @P2 LEA.HI.X R13, R8, UR7, R3, 0x2, P0 ;  /* 0x00000007080d2c11 */ /* 0x000fca00080f1403 */
[----:B------:R-:W4:Y:S01]  /*2f90*/  @P2 LDG.E R3, desc[UR18][R12.64] ;  /* 0x000000120c032981 */ /* 0x000f22000c1e1900 */
[----:B------:R-:W-:Y:S01]  /*2fa0*/  SHF.L.U32 R9, R4, 0x6, RZ ;  /* 0x0000000604097819 */ /* 0x000fe200000006ff */
[-C--:B------:R-:W-:Y:S01]  /*2fb0*/  IMAD R11, R11, R120.reuse, RZ ;  /* 0x000000780b0b7224 */ /* 0x080fe200078e02ff */
[----:B------:R-:W-:Y:S03]  /*2fc0*/  BSSY.RECONVERGENT B0, `(.L_x_1993) ;  /* 0x0000016000007945 */ /* 0x000fe60003800200 */
[----:B------:R-:W-:Y:S01]  /*2fd0*/  IMAD R11, R0, R9, R11 ;  /* 0x00000009000b7224 */ /* 0x000fe200078e020b */
[----:B------:R-:W-:Y:S01]  /*2fe0*/  MOV R0, RZ ;  /* 0x000000ff00007202 */ /* 0x000fe20000000f00 */
[----:B------:R-:W-:Y:S01]  /*2ff0*/  IMAD.WIDE.U32 R8, R9, R120, RZ ;  /* 0x0000007809087225 */ /* 0x000fe200078e00ff */
[----:B-1----:R-:W4:Y:S04]  /*3000*/  @P2 MUFU.RCP R2, R2 ;  /* 0x0000000200022308 */ /* 0x002f280000001000 */
[----:B------:R-:W-:Y:S01]  /*3010*/  IADD3 R11, PT, PT, R9, R11, RZ ;  /* 0x0000000b090b7210 */ /* 0x000fe20007ffe0ff */
[----:B------:R-:W-:Y:S01]  /*3020*/  BAR.SYNC.DEFER_BLOCKING 0x0 ;  /* 0x0000000000007b1d */ /* 0x000fe20000010000 */
[----:B----4-:R-:W-:-:S05]  /*3030*/  @P2 FMUL.FTZ R0, R3, R2 ;  /* 0x0000000203002220 */ /* 0x010fca0000410000 */
[----:B------:R-:W-:Y:S05]  /*3040*/  @P1 BRA `(.L_x_1994) ;  /* 0x0000000000301947 */ /* 0x000fea0003800000 */
[----:B------:R-:W1:Y:S02]  /*3050*/  LDCU UR4, c[0x0][0x440] ;  /* 0x00008800ff0477ac */ /* 0x000e640008000800 */
[----:B-1----:R-:W-:-:S13]  /*3060*/  ISETP.GE.AND P0, PT, R206, UR4, PT ;  /* 0x00000004ce007c0c */ /* 0x002fda000bf06270 */
        /* <DEDUP_REMOVED lines=8> */
.L_x_1995:
[----:B------:R4:W-:Y:S01]  /*30f0*/  STS.128 [R216+0x6000], RZ ;  /* 0x006000ffd8007388 */ /* 0x0009e20000000c00 */
[----:B------:R-:W-:Y:S05]  /*3100*/  BRA `(.L_x_1996) ;  /* 0x0000000000047947 */ /* 0x000fea0003800000 */
.L_x_1994:
[----:B------:R1:W-:Y:S02]  /*3110*/  STS.128 [R216+0x6000], RZ ;  /* 0x006000ffd8007388 */ /* 0x0003e40000000c00 */
.L_x_1996:
[----:B------:R-:W-:Y:S05]  /*3120*/  BSYNC.RECONVERGENT B0 ;  /* 0x0000000000007941 */ /* 0x000fea0003800200 */
.L_x_1993:
[-C--:B------:R-:W-:Y:S01]  /*3130*/  ISETP.GE.AND P0, PT, R204, R7.reuse, PT ;  /* 0x00000007cc00720c */ /* 0x080fe20003f06270 */
[----:B------:R-:W-:Y:S01]  /*3140*/  BSSY.RECONVERGENT B0, `(.L_x_1997) ;  /* 0x0000019000007945 */ /* 0x000fe20003800200 */
[----:B------:R-:W-:Y:S02]  /*3150*/  LOP3.LUT R195, R215, 0x200, R194, 0xf8, !PT ;  /* 0x00000200d7c37812 */ /* 0x000fe400078ef8c2 */
[----:B-1----:R-:W-:Y:S02]  /*3160*/  LOP3.LUT R3, R6, 0x8, R125, 0x78, !PT ;  /* 0x0000000806037812 */ /* 0x002fe400078e787d */
[----:B------:R-:W-:Y:S01]  /*3170*/  LOP3.LUT R194, R194, 0x400, RZ, 0xc0, !PT ;  /* 0x00000400c2c27812 */ /* 0x000fe200078ec0ff */
[----:B------:R-:W-:Y:S01]  /*3180*/  IMAD.IADD R195, R118, 0x1, R195 ;  /* 0x0000000176c37824 */ /* 0x000fe200078e02c3 */
[-C--:B------:R-:W-:Y:S02]  /*3190*/  ISETP.GE.AND P2, PT, R203, R7.reuse, PT ;  /* 0x00000007cb00720c */ /* 0x080fe40003f46270 */
[----:B------:R-:W-:Y:S01]  /*31a0*/  ISETP.GE.AND P1, PT, R202, R7, PT ;  /* 0x00000007ca00720c */ /* 0x000fe20003f26270 */
[----:B------:R-:W-:Y:S01]  /*31b0*/  IMAD R194, R3, 0x2, R194 ;  /* 0x0000000203c27824 */ /* 0x000fe200078e02c2 */
[----:B------:R-:W-:Y:S01]  /*31c0*/  LEA R195, R195, UR5, 0x1 ;  /* 0x00000005c3c37c11 */ /* 0x000fe2000f8e08ff */
        /* <DEDUP_REMOVED lines=16> */
.L_x_1998:
[----:B------:R-:W-:Y:S05]  /*32d0*/  BSYNC.RECONVERGENT B0 ;  /* 0x0000000000007941 */ /* 0x000fea0003800200 */
.L_x_1997:
[----:B------:R1:W-:Y:S01]  /*32e0*/  @P2 STS.128 [R216+0x7000], RZ ;  /* 0x007000ffd8002388 */ /* 0x0003e20000000c00 */
[----:B------:R-:W-:Y:S04]  /*32f0*/  BSSY.RECONVERGENT B0, `(.L_x_1999) ;  /* 0x000000e000007945 */ /* 0x000fe80003800200 */
[----:B------:R-:W-:Y:S05]  /*3300*/  @P2 BRA `(.L_x_2000) ;  /* 0x0000000000302947 */ /* 0x000fea0003800000 */
[----:B------:R-:W5:Y:S02]  /*3310*/  LDCU UR4, c[0x0][0x440] ;  /* 0x00008800ff0477ac */ /* 0x000f640008000800 */
[----:B-----5:R-:W-:-:S13]  /*3320*/  ISETP.GE.AND P0, PT, R206, UR4, PT ;  /* 0x00000004ce007c0c */ /* 0x020fda000bf06270 */
[----:B------:R1:W-:Y:S01]  /*3330*/  @P0 STS.128 [R216+0x7000], RZ ;  /* 0x007000ffd8000388 */ /* 0x0003e20000000c00 */
[----:B------:R-:W-:Y:S05]  /*3340*/  @P0 BRA `(.L_x_2000) ;  /* 0x0000000000200947 */ /* 0x000fea0003800000 */
[----:B-1----:R-:W-:-:S04]  /*3350*/  LEA R6, P0, R4, R8, 0x5 ;  /* 0x0000000804067211 */ /* 0x002fc800078028ff */
[----:B------:R-:W-:Y:S02]  /*3360*/  LEA.HI.X R2, R4, R11, R5, 0x5, P0 ;  /* 0x0000000b04027211 */ /* 0x000fe400000f2c05 */
[----:B------:R-:W-:-:S04]  /*3370*/  LEA R12, P0, R6, R209, 0x1 ;  /* 0x000000d1060c7211 */ /* 0x000fc800078008ff */
[----:B------:R-:W-:-:S05]  /*3380*/  LEA.HI.X R13, R6, R207, R2, 0x1, P0 ;  /* 0x000000cf060d7211 */ /* 0x000fca00000f0c02 */
[----:B------:R-:W-:Y:S01]  /*3390*/  @!PT LDS RZ, [RZ] ;  /* 0x00000000fffff984 */ /* 0x000fe20000000800 */
[----:B------:R-:W-:Y:S01]  /*33a0*/  @!PT LDS RZ, [RZ] ;  /* 0x00000000fffff984 */ /* 0x000fe20000000800 */
[----:B------:R-:W-:Y:S01]  /*33b0*/  @!PT LDS RZ, [RZ] ;  /* 0x00000000fffff984 */ /* 0x000fe20000000800 */
[----:B------:R1:W-:Y:S04]  /*33c0*/  LDGSTS.E.BYPASS.LTC128B.128 [R216+0x7000], desc[UR18][R12.64] ;  /* 0x070000000cd87fae */ /* 0x0003e8000b981a12 */
.L_x_2000:
[----:B------:R-:W-:Y:S05]  /*33d0*/  BSYNC.RECONVERGENT B0 ;  /* 0x0000000000007941 */ /* 0x000fea0003800200 */
.L_x_1999:
        /* <DEDUP_REMOVED lines=17> */
.L_x_2002:
[----:B------:R-:W-:Y:S05]  /*34f0*/  BSYNC.RECONVERGENT B0 ;  /* 0x0000000000007941 */ /* 0x000fea0003800200 */
.L_x_2001:
[----:B------:R-:W-:Y:S01]  /*3500*/  LDSM.16.M88.4 R68, [R195] ;  /* 0x00000000c344783b */ /* 0x000fe20000000200 */
[----:B------:R-:W-:Y:S01]  /*3510*/  R2P PR, R125, 0x6 ;  /* 0x000000067d007804 */ /* 0x000fe20000000000 */
[----:B-1----:R-:W-:Y:S01]  /*3520*/  IMAD.MOV.U32 R3, RZ, RZ, 0x20 ;  /* 0x00000020ff037424 */ /* 0x002fe200078e00ff */
[----:B------:R-:W1:Y:S01]  /*3530*/  LDCU UR4, c[0x0][0x50c] ;  /* 0x0000a180ff0477ac */ /* 0x000e620008000800 */
[----:B------:R-:W5:Y:S01]  /*3540*/  LDSM.16.M88.4 R88, [R194+UR5+0x4000] ;  /* 0x00400005c258783b */ /* 0x000f620008000200 */
[----:B------:R-:W-:Y:S01]  /*3550*/  VIADD R4, R194, UR5 ;  /* 0x00000005c2047c36 */ /* 0x000fe20008000000 */
[----:B------:R-:W-:Y:S01]  /*3560*/  LOP3.LUT R126, R126, 0x1f0, RZ, 0xc0, !PT ;  /* 0x000001f07e7e7812 */ /* 0x000fe200078ec0ff */
[----:B------:R-:W-:Y:S01]  /*3570*/  IMAD.MOV.U32 R2, RZ, RZ, 0x40 ;  /* 0x00000040ff027424 */ /* 0x000fe200078e00ff */
[----:B------:R-:W2:Y:S01]  /*3580*/  LDSM.16.M88.4 R8, [R195+0x2000] ;  /* 0x00200000c308783b */ /* 0x000ea20000000200 */
[----:B------:R-:W-:-:S03]  /*3590*/  SEL R3, R3, 0xffffffe0, !P1 ;  /* 0xffffffe003037807 */ /* 0x000fc60004800000 */
[----:B------:R-:W3:Y:S01]  /*35a0*/  LDSM.16.M88.4 R76, [R194+UR5+0x5000] ;  /* 0x00500005c24c783b */ /* 0x000ee20008000200 */
[----:B------:R-:W-:Y:S01]  /*35b0*/  SEL R2, R2, 0xffffffc0, !P2 ;  /* 0xffffffc002027807 */ /* 0x000fe20005000000 */
[C-C-:B------:R-:W-:Y:S02]  /*35c0*/  IMAD.IADD R189, R4.reuse, 0x1, R3.reuse ;  /* 0x0000000104bd7824 */ /* 0x140fe400078e0203 */
[----:B------:R-:W4:Y:S01]  /*35d0*/  LDSM.16.M88.4 R84, [R194+UR5+0x4800] ;  /* 0x00480005c254783b */ /* 0x000f220008000200 */
[C---:B------:R-:W-:Y:S02]  /*35e0*/  IMAD.IADD R193, R195.reuse, 0x1, R3 ;  /* 0x00000001c3c17824 */ /* 0x040fe400078e0203 */
[--C-:B------:R-:W-:Y:S01]  /*35f0*/  IMAD.IADD R192, R195, 0x1, R2.reuse ;  /* 0x00000001c3c07824 */ /* 0x100fe200078e0202 */
[----:B------:R-:W1:Y:S01]  /*3600*/  LDSM.16.M88.4 R96, [R194+UR5+0x5800] ;  /* 0x00580005c260783b */ /* 0x000e620008000200 */
[----:B------:R-:W-:Y:S02]  /*3610*/  IMAD.IADD R188, R4, 0x1, R2 ;  /* 0x0000000104bc7824 */ /* 0x000fe400078e0202 */
[C---:B------:R-:W-:Y:S01]  /*3620*/  IMAD.IADD R191, R3.reuse, 0x1, R192 ;  /* 0x0000000103bf7824 */ /* 0x040fe200078e02c0 */
[----:B------:R-:W-:Y:S01]  /*3630*/  LDSM.16.M88.4 R64, [R189+0x4000] ;  /* 0x00400000bd40783b */ /* 0x000fe20000000200 */
[----:B------:R-:W-:-:S03]  /*3640*/  IMAD.IADD R187, R3, 0x1, R188 ;  /* 0x0000000103bb7824 */ /* 0x000fc600078e02bc */
[----:B------:R-:W1:Y:S04]  /*3650*/  LDSM.16.M88.4 R92, [R193+0x2000] ;  /* 0x00200000c15c783b */ /* 0x000e680000000200 */
[----:B------:R-:W1:Y:S04]  /*3660*/  LDSM.16.M88.4 R56, [R189+0x5000] ;  /* 0x00500000bd38783b */ /* 0x000e680000000200 */
[----:B------:R-:W1:Y:S04]  /*3670*/  LDSM.16.M88.4 R48, [R193] ;  /* 0x00000000c130783b */ /* 0x000e680000000200 */
[----:B------:R-:W1:Y:S04]  /*3680*/  LDSM.16.M88.4 R60, [R189+0x4800] ;  /* 0x00480000bd3c783b */ /* 0x000e680000000200 */
[----:B------:R-:W1:Y:S01]  /*3690*/  LDSM.16.M88.4 R52, [R189+0x5800] ;  /* 0x00580000bd34783b */ /* 0x000e620000000200 */
[-C--:B-----5:R-:W-:Y:S03]  /*36a0*/  HMMA.16816.F32.BF16 R40, R68, R88.reuse, RZ ;  /* 0x000000584428723c */ /* 0x0a0fe600000418ff */
[----:B------:R-:W-:Y:S04]  /*36b0*/  LDSM.16.M88.4 R108, [R192+0x2000] ;  /* 0x00200000c06c783b */ /* 0x000fe80000000200 */
[----:B------:R-:W5:Y:S01]  /*36c0*/  LDSM.16.M88.4 R104, [R188+0x4000] ;  /* 0x00400000bc68783b */ /* 0x000f620000000200 */
[C---:B--2---:R-:W-:Y:S03]  /*36d0*/  HMMA.16816.F32.BF16 R44, R8.reuse, R88, RZ ;  /* 0x00000058082c723c */ /* 0x044fe600000418ff */
[----:B------:R-:W2:Y:S04]  /*36e0*/  LDSM.16.M88.4 R112, [R192] ;  /* 0x00000000c070783b */ /* 0x000ea80000000200 */
[----:B------:R-:W2:Y:S01]  /*36f0*/  LDSM.16.M88.4 R100, [R188+0x4800] ;  /* 0x00480000bc64783b */ /* 0x000ea20000000200 */
[C---:B------:R-:W-:Y:S03]  /*3700*/  HMMA.16816.F32.BF16 R36, R8.reuse, R90, RZ ;  /* 0x0000005a0824723c */ /* 0x040fe600000418ff */
[----:B------:R-:W0:Y:S05]  /*3710*/  LDGDEPBAR ;  /* 0x00000000000079af */ /* 0x000e2a0000000000 */
[C---:B---3--:R-:W-:Y:S08]  /*3720*/  HMMA.16816.F32.BF16 R20, R8.reuse, R76, RZ ;  /* 0x0000004c0814723c */ /* 0x048ff000000418ff */
[----:B------:R-:W-:Y:S08]  /*3730*/  HMMA.16816.F32.BF16 R16, R8, R78, RZ ;  /* 0x0000004e0810723c */ /* 0x000ff000000418ff */
[C---:B------:R-:W-:Y:S08]  /*3740*/  HMMA.16816.F32.BF16 R80, R68.reuse, R76, RZ ;  /* 0x0000004c4450723c */ /* 0x040ff000000418ff */
[----:B------:R-:W-:Y:S08]  /*3750*/  HMMA.16816.F32.BF16 R88, R68, R90, RZ ;  /* 0x0000005a4458723c */ /* 0x000ff000000418ff */
[C---:B----4-:R-:W-:Y:S08]  /*3760*/  HMMA.16816.F32.BF16 R28, R8.reuse, R84, RZ ;  /* 0x00000054081c723c */ /* 0x050ff000000418ff */
[C---:B-1----:R-:W-:Y:S08]  /*3770*/  HMMA.16816.F32.BF16 R12, R8.reuse, R96, RZ ;  /* 0x00000060080c723c */ /* 0x042ff000000418ff */
[----:B------:R-:W-:Y:S08]  /*3780*/  HMMA.16816.F32.BF16 R24, R8, R86, RZ ;  /* 0x000000560818723c */ /* 0x000ff000000418ff */
[----:B------:R-:W-:Y:S08]  /*3790*/  HMMA.16816.F32.BF16 R76, R68, R78, RZ ;  /* 0x0000004e444c723c */ /* 0x000ff000000418ff */
[----:B------:R-:W-:Y:S08]  /*37a0*/  HMMA.16816.F32.BF16 R8, R8, R98, RZ ;  /* 0x000000620808723c */ /* 0x000ff000000418ff */
[C---:B------:R-:W-:Y:S08]  /*37b0*/  HMMA.16816.F32.BF16 R32, R68.reuse, R84, RZ ;  /* 0x000000544420723c */ /* 0x040ff000000418ff */
[C---:B------:R-:W-:Y:S08]  /*37c0*/  HMMA.16816.F32.BF16 R84, R68.reuse, R86, RZ ;  /* 0x000000564454723c */ /* 0x040ff000000418ff */
[C---:B------:R-:W-:Y:S08]  /*37d0*/  HMMA.16816.F32.BF16 R72, R68.reuse, R96, RZ ;  /* 0x000000604448723c */ /* 0x040ff000000418ff */
[----:B------:R-:W-:Y:S01]  /*37e0*/  HMMA.16816.F32.BF16 R68, R68, R98, RZ ;  /* 0x000000624444723c */ /* 0x000fe200000418ff */
[----:B------:R-:W1:Y:S07]  /*37f0*/  LDSM.16.M88.4 R96, [R188+0x5000] ;  /* 0x00500000bc60783b */ /* 0x000e6e0000000200 */
[C---:B------:R-:W-:Y:S08]  /*3800*/  HMMA.16816.F32.BF16 R44, R92.reuse, R64, R44 ;  /* 0x000000405c2c723c */ /* 0x040ff0000004182c */
[C---:B------:R-:W-:Y:S08]  /*3810*/  HMMA.16816.F32.BF16 R20, R92.reuse, R56, R20 ;  /* 0x000000385c14723c */ /* 0x040ff00000041814 */
[C---:B------:R-:W-:Y:S08]  /*3820*/  HMMA.16816.F32.BF16 R36, R92.reuse, R66, R36 ;  /* 0x000000425c24723c */ /* 0x040ff00000041824 */
[----:B------:R-:W-:Y:S08]  /*3830*/  HMMA.16816.F32.BF16 R16, R92, R58, R16 ;  /* 0x0000003a5c10723c */ /* 0x000ff00000041810 */
        /* <DEDUP_REMOVED lines=9> */
[----:B------:R-:W-:Y:S01]  /*38d0*/  HMMA.16816.F32.BF16 R8, R92, R54, R8 ;  /* 0x000000365c08723c */ /* 0x000fe20000041808 */
[----:B------:R-:W4:Y:S07]  /*38e0*/  LDSM.16.M88.4 R92, [R188+0x5800] ;  /* 0x00580000bc5c783b */ /* 0x000f2e0000000200 */
[C---:B------:R-:W-:Y:S08]  /*38f0*/  HMMA.16816.F32.BF16 R32, R48.reuse, R60, R32 ;  /* 0x0000003c3020723c */ /* 0x040ff00000041820 */
[C---:B------:R-:W-:Y:S01]  /*3900*/  HMMA.16816.F32.BF16 R84, R48.reuse, R62, R84 ;  /* 0x0000003e3054723c */ /* 0x040fe20000041854 */
[----:B------:R-:W4:Y:S07]  /*3910*/  LDSM.16.M88.4 R60, [R191+0x2000] ;  /* 0x00200000bf3c783b */ /* 0x000f2e0000000200 */
[C---:B------:R-:W-:Y:S08]  /*3920*/  HMMA.16816.F32.BF16 R72, R48.reuse, R52, R72 ;  /* 0x000000343048723c */ /* 0x040ff00000041848 */
[----:B------:R-:W-:Y:S01]  /*3930*/  HMMA.16816.F32.BF16 R68, R48, R54, R68 ;  /* 0x000000363044723c */ /* 0x000fe20000041844 */
[----:B------:R-:W4:Y:S04]  /*3940*/  LDSM.16.M88.4 R52, [R187+0x4800] ;  /* 0x00480000bb34783b */ /* 0x000f280000000200 */
[----:B------:R-:W4:Y:S03]  /*3950*/  LDSM.16.M88.4 R48, [R187+0x5000] ;  /* 0x00500000bb30783b */ /* 0x000f260000000200 */
[----:B-----5:R-:W-:Y:S01]  /*3960*/  HMMA.16816.F32.BF16 R4, R108, R104, R44 ;  /* 0x000000686c04723c */ /* 0x020fe2000004182c */
[----:B------:R-:W5:Y:S01]  /*3970*/  LDSM.16.M88.4 R44, [R187+0x5800] ;  /* 0x00580000bb2c783b */ /* 0x000f620000000200 */
[----:B------:R-:W-:-:S06]  /*3980*/  DEPBAR.LE SB0, 0x0 ;  /* 0x000080000000791a */ /* 0x000fcc0000000000 */
[----:B--2---:R-:W-:Y:S08]  /*3990*/  HMMA.16816.F32.BF16 R40, R112, R104, R40 ;  /* 0x000000687028723c */ /* 0x004ff00000041828 */
[----:B------:R-:W-:Y:S08]  /*39a0*/  HMMA.16816.F32.BF16 R36, R108, R106, R36 ;  /* 0x0000006a6c24723c */ /* 0x000ff00000041824 */
[-C--:B------:R-:W-:Y:S08]  /*39b0*/  HMMA.16816.F32.BF16 R32, R112, R100.reuse, R32 ;  /* 0x000000647020723c */ /* 0x080ff00000041820 */
[C---:B------:R-:W-:Y:S08]  /*39c0*/  HMMA.16816.F32.BF16 R28, R108.reuse, R100, R28 ;  /* 0x000000646c1c723c */ /* 0x040ff0000004181c */
[C---:B------:R-:W-:Y:S08]  /*39d0*/  HMMA.16816.F32.BF16 R24, R108.reuse, R102, R24 ;  /* 0x000000666c18723c */ /* 0x040ff00000041818 */
[-C--:B-1----:R-:W-:Y:S08]  /*39e0*/  HMMA.16816.F32.BF16 R20, R108, R96.reuse, R20 ;  /* 0x000000606c14723c */ /* 0x082ff00000041814 */
[C---:B------:R-:W-:Y:S08]  /*39f0*/  HMMA.16816.F32.BF16 R80, R112.reuse, R96, R80 ;  /* 0x000000607050723c */ /* 0x040ff00000041850 */
[----:B------:R-:W-:Y:S08]  /*3a00*/  HMMA.16816.F32.BF16 R88, R112, R106, R88 ;  /* 0x0000006a7058723c */ /* 0x000ff00000041858 */
[----:B---3--:R-:W-:Y:S08]  /*3a10*/  HMMA.16816.F32.BF16 R40, R64, R56, R40 ;  /* 0x000000384028723c */ /* 0x008ff00000041828 */
[-C--:B----4-:R-:W-:Y:S08]  /*3a20*/  HMMA.16816.F32.BF16 R8, R108, R94.reuse, R8 ;  /* 0x0000005e6c08723c */ /* 0x090ff00000041808 */
[----:B------:R-:W-:Y:S03]  /*3a30*/  HMMA.16816.F32.BF16 R68, R112, R94, R68 ;  /* 0x0000005e7044723c */ /* 0x000fe60000041844 */
[----:B------:R-:W-:Y:S01]  /*3a40*/  FMUL.FTZ R42, R42, UR4 ;  /* 0x000000042a2a7c20 */ /* 0x000fe20008410000 */
[----:B------:R-:W-:-:S04]  /*3a50*/  FMUL.FTZ R41, R41, UR4 ;  /* 0x0000000429297c20 */ /* 0x000fc80008410000 */
[C---:B------:R-:W-:Y:S02]  /*3a60*/  HMMA.16816.F32.BF16 R4, R60.reuse, R56, R4 ;  /* 0x000000383c04723c */ /* 0x040fe40000041804 */
[----:B------:R-:W1:Y:S06]  /*3a70*/  MUFU.TANH R41, R41 ;  /* 0x0000002900297308 */ /* 0x000e6c0000002400 */
[----:B------:R-:W-:Y:S08]  /*3a80*/  HMMA.16816.F32.BF16 R36, R60, R58, R36 ;  /* 0x0000003a3c24723c */ /* 0x000ff00000041824 */
[-C--:B------:R-:W-:Y:S08]  /*3a90*/  HMMA.16816.F32.BF16 R12, R108, R92.reuse, R12 ;  /* 0x0000005c6c0c723c */ /* 0x080ff0000004180c */
[----:B------:R-:W-:Y:S03]  /*3aa0*/  HMMA.16816.F32.BF16 R72, R112, R92, R72 ;  /* 0x0000005c7048723c */ /* 0x000fe60000041848 */
[----:B------:R-:W-:Y:S01]  /*3ab0*/  FMUL.FTZ R36, R36, UR4 ;  /* 0x0000000424247c20 */ /* 0x000fe20008410000 */
[----:B------:R-:W-:Y:S01]  /*3ac0*/  FMUL.FTZ R38, R38, UR4 ;  /* 0x0000000426267c20 */ /* 0x000fe20008410000 */
[----:B------:R-:W-:-:S03]  /*3ad0*/  FMUL.FTZ R37, R37, UR4 ;  /* 0x0000000425257c20 */ /* 0x000fc60008410000 */
[----:B------:R-:W-:Y:S08]  /*3ae0*/  HMMA.16816.F32.BF16 R32, R64, R52, R32 ;  /* 0x000000344020723c */ /* 0x000ff00000041820 */
[----:B------:R-:W-:Y:S08]  /*3af0*/  HMMA.16816.F32.BF16 R16, R108, R98, R16 ;  /* 0x000000626c10723c */ /* 0x000ff00000041810 */
[----:B------:R-:W-:Y:S01]  /*3b00*/  HMMA.16816.F32.BF16 R28, R60, R52, R28 ;  /* 0x000000343c1c723c */ /* 0x000fe2000004181c */
[----:B------:R-:W-:Y:S01]  /*3b10*/  FMUL.FTZ R53, R5, UR4 ;  /* 0x0000000405357c20 */ /* 0x000fe20008410000 */
[----:B------:R-:W-:Y:S01]  /*3b20*/  FMUL.FTZ R52, R6, UR4 ;  /* 0x0000000406347c20 */ /* 0x000fe20008410000 */
[----:B------:R-:W-:-:S04]  /*3b30*/  FMUL.FTZ R6, R34, UR4 ;  /* 0x0000000422067c20 */ /* 0x000fc80008410000 */
[----:B------:R-:W-:Y:S01]  /*3b40*/  MUFU.TANH R53, R53 ;  /* 0x0000003500357308 */ /* 0x000fe20000002400 */
[----:B------:R-:W-:Y:S08]  /*3b50*/  HMMA.16816.F32.BF16 R24, R60, R54, R24 ;  /* 0x000000363c18723c */ /* 0x000ff00000041818 */
[C---:B------:R-:W-:Y:S08]  /*3b60*/  HMMA.16816.F32.BF16 R84, R112.reuse, R102, R84 ;  /* 0x000000667054723c */ /* 0x040ff00000041854 */
[----:B------:R-:W-:Y:S03]  /*3b70*/  HMMA.16816.F32.BF16 R76, R112, R98, R76 ;  /* 0x00000062704c723c */ /* 0x000fe6000004184c */
[----:B------:R-:W-:Y:S01]  /*3b80*/  FMUL.FTZ R34, R27, UR4 ;  /* 0x000000041b227c20 */ /* 0x000fe20008410000 */
[----:B------:R-:W-:-:S04]  /*3b90*/  FMUL.FTZ R25, R25, UR4 ;  /* 0x0000000419197c20 */ /* 0x000fc80008410000 */
[-C--:B------:R-:W-:Y:S08]  /*3ba0*/  HMMA.16816.F32.BF16 R20, R60, R48.reuse, R20 ;  /* 0x000000303c14723c */ /* 0x080ff00000041814 */
[----:B------:R-:W-:Y:S01]  /*3bb0*/  HMMA.16816.F32.BF16 R80, R64, R48, R80 ;  /* 0x000000304050723c */ /* 0x000fe20000041850 */
[----:B------:R-:W-:Y:S01]  /*3bc0*/  FMUL.FTZ R49, R40, UR4 ;  /* 0x0000000428317c20 */ /* 0x000fe20008410000 */
[----:B------:R-:W-:Y:S01]  /*3bd0*/  SHF.R.U32.HI R40, RZ, 0x2, R125 ;  /* 0x00000002ff287819 */ /* 0x000fe2000001167d */
[----:B------:R-:W-:-:S04]  /*3be0*/  IMAD.SHL.U32 R125, R125, 0x2, RZ ;  /* 0x000000027d7d7824 */ /* 0x000fc800078e00ff */
[----:B------:R-:W-:Y:S01]  /*3bf0*/  MUFU.TANH R49, R49 ;  /* 0x0000003100317308 */ /* 0x000fe20000002400 */
[----:B------:R-:W-:Y:S03]  /*3c00*/  HMMA.16816.F32.BF16 R88, R64, R58, R88 ;  /* 0x0000003a4058723c */ /* 0x000fe60000041858 */
[----:B------:R-:W-:Y:S01]  /*3c10*/  FMUL.FTZ R103, R21, UR4 ;  /* 0x0000000415677c20 */ /* 0x000fe20008410000 */
[----:B------:R-:W-:Y:S01]  /*3c20*/  FMUL.FTZ R21, R22, UR4 ;  /* 0x0000000416157c20 */ /* 0x000fe20008410000 */
[----:B------:R-:W-:Y:S01]  /*3c30*/  FMUL.FTZ R101, R23, UR4 ;  /* 0x0000000417657c20 */ /* 0x000fe20008410000 */
[----:B------:R-:W-:Y:S02]  /*3c40*/  FMUL.FTZ R20, R20, UR4 ;  /* 0x0000000414147c20 */ /* 0x000fe40008410000 */
[----:B-----5:R-:W-:Y:S01]  /*3c50*/  HMMA.16816.F32.BF16 R8, R60, R46, R8 ;  /* 0x0000002e3c08723c */ /* 0x020fe20000041808 */
[----:B------:R-:W-:Y:S02]  /*3c60*/  MUFU.TANH R103, R103 ;  /* 0x0000006700677308 */ /* 0x000fe40000002400 */
[----:B------:R-:W-:Y:S01]  /*3c70*/  FMUL.FTZ R80, R80, UR4 ;  /* 0x0000000450507c20 */ /* 0x000fe20008410000 */
[----:B------:R-:W-:Y:S01]  /*3c80*/  FMUL.FTZ R107, R81, UR4 ;  /* 0x00000004516b7c20 */ /* 0x000fe20008410000 */
[----:B------:R-:W-:Y:S01]  /*3c90*/  FMUL.FTZ R82, R82, UR4 ;  /* 0x0000000452527c20 */ /* 0x000fe20008410000 */
[----:B------:R-:W-:-:S02]  /*3ca0*/  FMUL.FTZ R83, R83, UR4 ;  /* 0x0000000453537c20 */ /* 0x000fc40008410000 */
[----:B------:R-:W-:Y:S01]  /*3cb0*/  HMMA.16816.F32.BF16 R68, R64, R46, R68 ;  /* 0x0000002e4044723c */ /* 0x000fe20000041844 */
[----:B------:R-:W-:Y:S01]  /*3cc0*/  FMUL.FTZ R47, R4, UR4 ;  /* 0x00000004042f7c20 */ /* 0x000fe20008410000 */
[----:B------:R-:W-:Y:S01]  /*3cd0*/  FMUL.FTZ R4, R39, UR4 ;  /* 0x0000000427047c20 */ /* 0x000fe20008410000 */
[----:B------:R-:W-:Y:S01]  /*3ce0*/  FMUL.FTZ R39, R32, UR4 ;  /* 0x0000000420277c20 */ /* 0x000fe20008410000 */
[----:B------:R-:W-:Y:S01]  /*3cf0*/  FMUL.FTZ R32, R33, UR4 ;  /* 0x0000000421207c20 */ /* 0x000fe20008410000 */
[----:B------:R-:W-:Y:S01]  /*3d00*/  LOP3.LUT R33, R125, 0x6, RZ, 0xc0, !PT ;  /* 0x000000067d217812 */ /* 0x000fe200078ec0ff */
[----:B------:R-:W-:Y:S01]  /*3d10*/  FMUL.FTZ R88, R88, UR4 ;  /* 0x0000000458587c20 */ /* 0x000fe20008410000 */
[----:B------:R-:W-:Y:S01]  /*3d20*/  FMUL.FTZ R48, R91, UR4 ;  /* 0x000000045b307c20 */ /* 0x000fe20008410000 */
[----:B------:R-:W-:Y:S01]  /*3d30*/  HMMA.16816.F32.BF16 R12, R60, R44, R12 ;  /* 0x0000002c3c0c723c */ /* 0x000fe2000004180c */
[----:B------:R-:W-:Y:S01]  /*3d40*/  MUFU.TANH R39, R39 ;  /* 0x0000002700277308 */ /* 0x000fe20000002400 */
[----:B------:R-:W-:-:S02]  /*3d50*/  IMAD R120, R120, 0x40, R33 ;  /* 0x0000004078787824 */ /* 0x000fc400078e0221 */
[----:B------:R-:W-:Y:S01]  /*3d60*/  FMUL.FTZ R90, R90, UR4 ;  /* 0x000000045a5a7c20 */ /* 0x000fe20008410000 */
[----:B------:R-:W-:Y:S01]  /*3d70*/  FMUL.FTZ R46, R29, UR4 ;  /* 0x000000041d2e7c20 */ /* 0x000fe20008410000 */
[----:B------:R-:W-:Y:S01]  /*3d80*/  FMUL.FTZ R9, R9, UR4 ;  /* 0x0000000409097c20 */ /* 0x000fe20008410000 */
[C---:B------:R-:W-:Y:S01]  /*3d90*/  VIADD R58, R120.reuse, 0x10 ;  /* 0x00000010783a7836 */ /* 0x040fe20000000000 */
[-C--:B------:R-:W-:Y:S01]  /*3da0*/  ISETP.GE.AND P2, PT, R120, R133.reuse, PT ;  /* 0x000000857800720c */ /* 0x080fe20003f46270 */
[----:B------:R-:W-:Y:S01]  /*3db0*/  HMMA.16816.F32.BF16 R72, R64, R44, R72 ;  /* 0x0000002c4048723c */ /* 0x000fe20000041848 */
[----:B------:R-:W-:Y:S01]  /*3dc0*/  LOP3.LUT R45, R40, 0x7, RZ, 0xc0, !PT ;  /* 0x00000007282d7812 */ /* 0x000fe200078ec0ff */
[----:B------:R-:W-:Y:S01]  /*3dd0*/  FMUL.FTZ R44, R43, UR4 ;  /* 0x000000042b2c7c20 */ /* 0x000fe20008410000 */
[----:B------:R-:W-:Y:S01]  /*3de0*/  FMUL.FTZ R43, R89, UR4 ;  /* 0x00000004592b7c20 */ /* 0x000fe20008410000 */
[----:B------:R-:W-:Y:S01]  /*3df0*/  MUFU.TANH R47, R47 ;  /* 0x0000002f002f7308 */ /* 0x000fe20000002400 */
[----:B------:R-:W-:Y:S01]  /*3e00*/  IADD3 R40, PT, PT, R45, UR16, R126 ;  /* 0x000000102d287c10 */ /* 0x000fe2000fffe07e */
[----:B------:R-:W-:Y:S01]  /*3e10*/  FMUL.FTZ R69, R69, UR4 ;  /* 0x0000000445457c20 */ /* 0x000fe20008410000 */
[----:B------:R-:W-:Y:S01]  /*3e20*/  ISETP.GE.AND P5, PT, R58, R133, PT ;  /* 0x000000853a00720c */ /* 0x000fe20003fa6270 */
[----:B------:R-:W-:Y:S01]  /*3e30*/  HMMA.16816.F32.BF16 R16, R60, R50, R16 ;  /* 0x000000323c10723c */ /* 0x000fe20000041810 */
[----:B------:R-:W-:Y:S01]  /*3e40*/  IADD3 R5, PT, PT, R133, R40, -R138 ;  /* 0x0000002885057210 */ /* 0x000fe20007ffe88a */
[----:B------:R-:W-:-:S02]  /*3e50*/  VIADD R60, R120, 0x9 ;  /* 0x00000009783c7836 */ /* 0x000fc40000000000 */
[----:B------:R-:W-:Y:S01]  /*3e60*/  FMUL.FTZ R68, R68, UR4 ;  /* 0x0000000444447c20 */ /* 0x000fe20008410000 */
[----:B------:R2:W-:Y:S01]  /*3e70*/  MUFU.TANH R45, R42 ;  /* 0x0000002a002d7308 */ /* 0x0005e20000002400 */
[----:B------:R-:W-:Y:S01]  /*3e80*/  FMUL.FTZ R15, R15, UR4 ;  /* 0x000000040f0f7c20 */ /* 0x000fe20008410000 */
[C---:B------:R-:W-:Y:S01]  /*3e90*/  VIADD R59, R5.reuse, 0x8 ;  /* 0x00000008053b7836 */ /* 0x040fe20000000000 */
[----:B------:R-:W-:Y:S01]  /*3ea0*/  ISETP.GE.AND P6, PT, R60, R133, PT ;  /* 0x000000853c00720c */ /* 0x000fe20003fc6270 */
[C---:B------:R-:W-:Y:S01]  /*3eb0*/  HMMA.16816.F32.BF16 R84, R64.reuse, R54, R84 ;  /* 0x000000364054723c */ /* 0x040fe20000041854 */
[----:B------:R-:W-:Y:S02]  /*3ec0*/  IMAD.IADD R57, R5, 0x1, -R120 ;  /* 0x0000000105397824 */ /* 0x000fe400078e0a78 */
[----:B------:R-:W-:Y:S01]  /*3ed0*/  FMUL.FTZ R11, R11, UR4 ;  /* 0x000000040b0b7c20 */ /* 0x000fe20008410000 */
[----:B------:R-:W-:Y:S01]  /*3ee0*/  VIADD R109, R5, 0x40 ;  /* 0x00000040056d7836 */ /* 0x000fe20000000000 */
[----:B------:R-:W3:Y:S01]  /*3ef0*/  MUFU.TANH R55, R88 ;  /* 0x0000005800377308 */ /* 0x000ee20000002400 */
[----:B------:R-:W-:Y:S01]  /*3f00*/  FMUL.FTZ R72, R72, UR4 ;  /* 0x0000000448487c20 */ /* 0x000fe20008410000 */
[----:B------:R-:W-:Y:S01]  /*3f10*/  FMUL.FTZ R73, R73, UR4 ;  /* 0x0000000449497c20 */ /* 0x000fe20008410000 */
[----:B------:R-:W-:Y:S01]  /*3f20*/  FMUL.FTZ R75, R75, UR4 ;  /* 0x000000044b4b7c20 */ /* 0x000fe20008410000 */
[----:B------:R-:W-:Y:S01]  /*3f30*/  HMMA.16816.F32.BF16 R76, R64, R50, R76 ;  /* 0x00000032404c723c */ /* 0x000fe2000004184c */
[----:B------:R-:W-:Y:S01]  /*3f40*/  FMUL.FTZ R50, R30, UR4 ;  /* 0x000000041e327c20 */ /* 0x000fe20008410000 */
[----:B------:R-:W-:Y:S01]  /*3f50*/  FMUL.FTZ R30, R24, UR4 ;  /* 0x00000004181e7c20 */ /* 0x000fe20008410000 */
[----:B------:R-:W-:Y:S01]  /*3f60*/  FMUL.FTZ R51, R7, UR4 ;  /* 0x0000000407337c20 */ /* 0x000fe20008410000 */
[----:B------:R-:W-:-:S02]  /*3f70*/  VIADD R24, R120, 0x8 ;  /* 0x0000000878187836 */ /* 0x000fc40000000000 */
[----:B--2---:R-:W-:Y:S01]  /*3f80*/  FMUL.FTZ R42, R28, UR4 ;  /* 0x000000041c2a7c20 */ /* 0x004fe20008410000 */
[----:B------:R-:W-:Y:S01]  /*3f90*/  FMUL.FTZ R28, R26, UR4 ;  /* 0x000000041a1c7c20 */ /* 0x000fe20008410000 */
[----:B------:R-:W-:Y:S01]  /*3fa0*/  VIADD R26, R120, 0x1 ;  /* 0x00000001781a7836 */ /* 0x000fe20000000000 */
[----:B------:R2:W-:Y:S01]  /*3fb0*/  MUFU.TANH R7, R44 ;  /* 0x0000002c00077308 */ /* 0x0005e20000002400 */
[----:B------:R-:W-:Y:S01]  /*3fc0*/  FMUL.FTZ R91, R16, UR4 ;  /* 0x00000004105b7c20 */ /* 0x000fe20008410000 */
[----:B------:R-:W-:Y:S01]  /*3fd0*/  FMUL.FTZ R89, R17, UR4 ;  /* 0x0000000411597c20 */ /* 0x000fe20008410000 */
[----:B------:R-:W-:Y:S02]  /*3fe0*/  IMAD.IADD R56, R5, 0x1, -R26 ;  /* 0x0000000105387824 */ /* 0x000fe400078e0a1a */
[----:B------:R-:W-:Y:S01]  /*3ff0*/  FMUL.FTZ R84, R84, UR4 ;  /* 0x0000000454547c20 */ /* 0x000fe20008410000 */
[----:B------:R-:W-:Y:S01]  /*4000*/  FMUL.FTZ R54, R87, UR4 ;  /* 0x0000000457367c20 */ /* 0x000fe20008410000 */
[----:B------:R-:W-:Y:S01]  /*4010*/  FMUL.FTZ R87, R18, UR4 ;  /* 0x0000000412577c20 */ /* 0x000fe20008410000 */
[----:B------:R-:W-:Y:S01]  /*4020*/  FMUL.FTZ R18, R19, UR4 ;  /* 0x0000000413127c20 */ /* 0x000fe20008410000 */
[----:B------:R-:W-:Y:S01]  /*4030*/  IABS R56, R56 ;  /* 0x0000003800387213 */ /* 0x000fe20000000000 */
[----:B------:R4:W-:Y:S01]  /*4040*/  MUFU.TANH R27, R51 ;  /* 0x00000033001b7308 */ /* 0x0009e20000002400 */
[-C--:B------:R-:W-:Y:S01]  /*4050*/  ISETP.GE.AND P1, PT, R26, R133.reuse, PT ;  /* 0x000000851a00720c */ /* 0x080fe20003f26270 */
[----:B------:R-:W-:Y:S01]  /*4060*/  FMUL.FTZ R85, R85, UR4 ;  /* 0x0000000455557c20 */ /* 0x000fe20008410000 */
[----:B------:R-:W-:Y:S01]  /*4070*/  ISETP.GE.AND P0, PT, R24, R133, PT ;  /* 0x000000851800720c */ /* 0x000fe20003f06270 */
[----:B------:R-:W-:Y:S01]  /*4080*/  IMAD.MOV.U32 R22, RZ, RZ, R56 ;  /* 0x000000ffff167224 */ /* 0x000fe200078e0038 */
[----:B------:R-:W-:Y:S01]  /*4090*/  IADD3 R56, PT, PT, R120, 0x11, RZ ;  /* 0x0000001178387810 */ /* 0x000fe20007ffe0ff */
[----:B------:R-:W-:Y:S01]  /*40a0*/  FMUL.FTZ R93, R79, UR4 ;  /* 0x000000044f5d7c20 */ /* 0x000fe20008410000 */
[----:B------:R-:W-:Y:S01]  /*40b0*/  FMUL.FTZ R86, R86, UR4 ;  /* 0x0000000456567c20 */ /* 0x000fe20008410000 */
[----:B--2---:R-:W-:Y:S01]  /*40c0*/  FMUL.FTZ R44, R35, UR4 ;  /* 0x00000004232c7c20 */ /* 0x004fe20008410000 */
[----:B------:R-:W-:Y:S01]  /*40d0*/  FMUL.FTZ R35, R31, UR4 ;  /* 0x000000041f237c20 */ /* 0x000fe20008410000 */
[C---:B------:R-:W-:Y:S01]  /*40e0*/  IMAD.IADD R31, R5.reuse, 0x1, -R24 ;  /* 0x00000001051f7824 */ /* 0x040fe200078e0a18 */
[----:B------:R-:W-:Y:S01]  /*40f0*/  I2FP.F32.S32 R22, R22 ;  /* 0x0000001600167245 */ /* 0x000fe20000201400 */
[----:B------:R3:W-:Y:S01]  /*4100*/  MUFU.TANH R23, R43 ;  /* 0x0000002b00177308 */ /* 0x0007e20000002400 */
[----:B------:R-:W-:-:S02]  /*4110*/  IMAD.IADD R62, R5, 0x1, -R56 ;  /* 0x00000001053e7824 */ /* 0x000fc400078e0a38 */
[----:B------:R-:W-:Y:S01]  /*4120*/  FMUL.FTZ R76, R76, UR4 ;  /* 0x000000044c4c7c20 */ /* 0x000fe20008410000 */
[----:B------:R-:W-:Y:S01]  /*4130*/  FMUL.FTZ R77, R77, UR4 ;  /* 0x000000044d4d7c20 */ /* 0x000fe20008410000 */
[----:B-1----:R-:W-:Y:S01]  /*4140*/  FFMA.FTZ R17, R22, -R0, R41 ;  /* 0x8000000016117223 */ /* 0x002fe20000010029 */
[----:B----4-:R-:W-:Y:S01]  /*4150*/  IABS R51, R31 ;  /* 0x0000001f00337213 */ /* 0x010fe20000000000 */
[----:B------:R-:W-:Y:S01]  /*4160*/  VIADD R22, R120, 0x18 ;  /* 0x0000001878167836 */ /* 0x000fe20000000000 */
[----:B------:R-:W-:Y:S01]  /*4170*/  IABS R62, R62 ;  /* 0x0000003e003e7213 */ /* 0x000fe20000000000 */
[----:B------:R-:W-:Y:S01]  /*4180*/  MUFU.TANH R31, R90 ;  /* 0x0000005a001f7308 */ /* 0x000fe20000002400 */
[----:B------:R-:W-:Y:S01]  /*4190*/  I2FP.F32.S32 R16, R51 ;  /* 0x0000003300107245 */ /* 0x000fe20000201400 */
[----:B------:R-:W-:Y:S01]  /*41a0*/  IMAD.IADD R19, R5, 0x1, -R22 ;  /* 0x0000000105137824 */ /* 0x000fe200078e0a16 */
[----:B------:R-:W-:Y:S01]  /*41b0*/  I2FP.F32.S32 R62, R62 ;  /* 0x0000003e003e7245 */ /* 0x000fe20000201400 */
[----:B------:R-:W-:Y:S01]  /*41c0*/  FMUL.FTZ R95, R78, UR4 ;  /* 0x000000044e5f7c20 */ /* 0x000fe20008410000 */
[-C--:B------:R-:W-:Y:S01]  /*41d0*/  ISETP.GE.AND P3, PT, R22, R133.reuse, PT ;  /* 0x000000851600720c */ /* 0x080fe20003f66270 */
[----:B------:R-:W-:Y:S01]  /*41e0*/  FMUL.FTZ R71, R71, UR4 ;  /* 0x0000000447477c20 */ /* 0x000fe20008410000 */
[----:B------:R-:W-:Y:S01]  /*41f0*/  ISETP.GE.AND P4, PT, R56, R133, PT ;  /* 0x000000853800720c */ /* 0x000fe20003f86270 */
[----:B------:R-:W-:Y:S01]  /*4200*/  MUFU.TANH R51, R84 ;  /* 0x0000005400337308 */ /* 0x000fe20000002400 */
[----:B---3--:R-:W-:Y:S01]  /*4210*/  FFMA.FTZ R43, R16, -R0, R55 ;  /* 0x80000000102b7223 */ /* 0x008fe20000010037 */
[----:B------:R-:W-:-:S02]  /*4220*/  IMAD.IADD R16, R5, 0x1, -R58 ;  /* 0x0000000105107824 */ /* 0x000fc400078e0a3a */
[----:B------:R-:W-:Y:S01]  /*4230*/  FMUL.FTZ R74, R74, UR4 ;  /* 0x000000044a4a7c20 */ /* 0x000fe20008410000 */
[----:B------:R-:W-:Y:S01]  /*4240*/  FMUL.FTZ R12, R12, UR4 ;  /* 0x000000040c0c7c20 */ /* 0x000fe20008410000 */
[----:B------:R-:W-:Y:S01]  /*4250*/  FMUL.FTZ R13, R13, UR4 ;  /* 0x000000040d0d7c20 */ /* 0x000fe20008410000 */
[----:B------:R-:W-:Y:S01]  /*4260*/  FSEL R43, R43, -INF , !P0 ;  /* 0xff8000002b2b7808 */ /* 0x000fe20004000000 */
[----:B------:R-:W-:Y:S01]  /*4270*/  FMUL.FTZ R14, R14, UR4 ;  /* 0x000000040e0e7c20 */ /* 0x000fe20008410000 */
[----:B------:R1:W2:Y:S01]  /*4280*/  MUFU.TANH R55, R32 ;  /* 0x0000002000377308 */ /* 0x0002a20000002400 */
[----:B------:R-:W-:Y:S01]  /*4290*/  IABS R16, R16 ;  /* 0x0000001000107213 */ /* 0x000fe20000000000 */
[----:B------:R-:W-:Y:S01]  /*42a0*/  FMUL.FTZ R8, R8, UR4 ;  /* 0x0000000408087c20 */ /* 0x000fe20008410000 */
[----:B------:R-:W-:Y:S01]  /*42b0*/  FMUL.FTZ R10, R10, UR4 ;  /* 0x000000040a0a7c20 */ /* 0x000fe20008410000 */
[----:B------:R-:W-:Y:S01]  /*42c0*/  FMUL.FTZ R70, R70, UR4 ;  /* 0x0000000446467c20 */ /* 0x000fe20008410000 */
[----:B------:R-:W-:-:S03]  /*42d0*/  I2FP.F32.S32 R16, R16 ;  /* 0x0000001000107245 */ /* 0x000fc60000201400 */
[----:B------:R-:W3:Y:S02]  /*42e0*/  MUFU.TANH R61, R80 ;  /* 0x00000050003d7308 */ /* 0x000ee40000002400 */
[----:B------:R-:W-:Y:S01]  /*42f0*/  FFMA.FTZ R39, R16, -R0, R39 ;  /* 0x8000000010277223 */ /* 0x000fe20000010027 */
[----:B------:R-:W-:-:S04]  /*4300*/  VIADD R16, R120, 0x20 ;  /* 0x0000002078107836 */ /* 0x000fc80000000000 */
[----:B------:R-:W-:Y:S01]  /*4310*/  FSEL R39, R39, -INF , !P5 ;  /* 0xff80000027277808 */ /* 0x000fe20006800000 */
[----:B------:R4:W5:Y:S01]  /*4320*/  MUFU.TANH R29, R52 ;  /* 0x00000034001d7308 */ /* 0x0009620000002400 */
[----:B-1----:R-:W-:Y:S01]  /*4330*/  IABS R32, R19 ;  /* 0x0000001300207213 */ /* 0x002fe20000000000 */
[----:B--2---:R-:W-:Y:S01]  /*4340*/  FFMA.FTZ R55, R62, -R0, R55 ;  /* 0x800000003e377223 */ /* 0x004fe20000010037 */
[----:B------:R-:W-:Y:S02]  /*4350*/  IMAD.IADD R62, R59, 0x1, -R120 ;  /* 0x000000013b3e7824 */ /* 0x000fe400078e0a78 */
[----:B------:R-:W-:Y:S02]  /*4360*/  I2FP.F32.S32 R32, R32 ;  /* 0x0000002000207245 */ /* 0x000fe40000201400 */
[----:B------:R-:W-:Y:S01]  /*4370*/  FSEL R55, R55, -INF , !P4 ;  /* 0xff80000037377808 */ /* 0x000fe20006000000 */
[----:B------:R1:W-:Y:S01]  /*4380*/  MUFU.TANH R19, R48 ;  /* 0x0000003000137308 */ /* 0x0003e20000002400 */
[----:B------:R-:W-:Y:S01]  /*4390*/  IABS R62, R62 ;  /* 0x0000003e003e7213 */ /* 0x000fe20000000000 */
[----:B------:R-:W-:Y:S01]  /*43a0*/  FFMA.FTZ R51, R32, -R0, R51 ;  /* 0x8000000020337223 */ /* 0x000fe20000010033 */
[----:B------:R-:W-:-:S02]  /*43b0*/  IMAD.IADD R32, R5, 0x1, -R16 ;  /* 0x0000000105207824 */ /* 0x000fc400078e0a10 */
[----:B------:R-:W-:Y:S02]  /*43c0*/  I2FP.F32.S32 R62, R62 ;  /* 0x0000003e003e7245 */ /* 0x000fe40000201400 */
[----:B------:R-:W-:Y:S01]  /*43d0*/  FSEL R51, R51, -INF , !P3 ;  /* 0xff80000033337808 */ /* 0x000fe20005800000 */
[----:B------:R2:W-:Y:S01]  /*43e0*/  MUFU.TANH R63, R36 ;  /* 0x00000024003f7308 */ /* 0x0005e20000002400 */
[----:B----4-:R-:W-:Y:S01]  /*43f0*/  IABS R52, R57 ;  /* 0x0000003900347213 */ /* 0x010fe20000000000 */
[----:B------:R-:W-:Y:S01]  /*4400*/  FFMA.FTZ R45, R62, -R0, R45 ;  /* 0x800000003e2d7223 */ /* 0x000fe2000001002d */
[----:B------:R-:W-:Y:S01]  /*4410*/  IABS R32, R32 ;  /* 0x0000002000207213 */ /* 0x000fe20000000000 */
[C---:B------:R-:W-:Y:S01]  /*4420*/  IMAD.IADD R62, R109.reuse, 0x1, -R26 ;  /* 0x000000016d3e7824 */ /* 0x040fe200078e0a1a */
[----:B------:R-:W-:Y:S02]  /*4430*/  I2FP.F32.S32 R52, R52 ;  /* 0x0000003400347245 */ /* 0x000fe40000201400 */
[----:B------:R-:W-:Y:S01]  /*4440*/  I2FP.F32.S32 R32, R32 ;  /* 0x0000002000207245 */ /* 0x000fe20000201400 */
[----:B------:R-:W-:Y:S01]  /*4450*/  MUFU.TANH R81, R85 ;  /* 0x0000005500517308 */ /* 0x000fe20000002400 */
[----:B-1----:R-:W-:-:S02]  /*4460*/  IMAD.IADD R48, R109, 0x1, -R120 ;  /* 0x000000016d307824 */ /* 0x002fc400078e0a78 */
[CC--:B------:R-:W-:Y:S01]  /*4470*/  FFMA.FTZ R49, R52.reuse, -R0.reuse, R49 ;  /* 0x8000000034317223 */ /* 0x0c0fe20000010031 */
[-C--:B------:R-:W-:Y:S01]  /*4480*/  FFMA.FTZ R31, R52, -R0.reuse, R31 ;  /* 0x80000000341f7223 */ /* 0x080fe2000001001f */
[C---:B------:R-:W-:Y:S02]  /*4490*/  IMAD.IADD R52, R5.reuse, 0x1, -R60 ;  /* 0x0000000105347824 */ /* 0x040fe400078e0a3c */
[----:B---3--:R-:W-:Y:S01]  /*44a0*/  FFMA.FTZ R61, R32, -R0, R61 ;  /* 0x80000000203d7223 */ /* 0x008fe2000001003d */
[----:B------:R-:W-:Y:S01]  /*44b0*/  IABS R48, R48 ;  /* 0x0000003000307213 */ /* 0x000fe20000000000 */
[----:B------:R-:W-:Y:S01]  /*44c0*/  VIADD R32, R5, 0x48 ;  /* 0x0000004805207836 */ /* 0x000fe20000000000 */
[----:B------:R1:W3:Y:S01]  /*44d0*/  MUFU.TANH R85, R38 ;  /* 0x0000002600557308 */ /* 0x0002e20000002400 */
[----:B------:R-:W-:Y:S02]  /*44e0*/  IABS R52, R52 ;  /* 0x0000003400347213 */ /* 0x000fe40000000000 */
[----:B------:R-:W-:Y:S01]  /*44f0*/  I2FP.F32.S32 R48, R48 ;  /* 0x0000003000307245 */ /* 0x000fe20000201400 */
[C---:B------:R-:W-:Y:S01]  /*4500*/  IMAD.IADD R57, R32.reuse, 0x1, -R120 ;  /* 0x0000000120397824 */ /* 0x040fe200078e0a78 */
[----:B------:R-:W-:Y:S01]  /*4510*/  I2FP.F32.S32 R52, R52 ;  /* 0x0000003400347245 */ /* 0x000fe20000201400 */
[----:B--2---:R-:W-:Y:S01]  /*4520*/  IMAD.IADD R36, R32, 0x1, -R26 ;  /* 0x0000000120247824 */ /* 0x004fe200078e0a1a */
[----:B------:R-:W-:Y:S01]  /*4530*/  FSEL R31, R31, -INF , !P0 ;  /* 0xff8000001f1f7808 */ /* 0x000fe20004000000 */
[-C--:B------:R-:W-:Y:S01]  /*4540*/  FFMA.FTZ R47, R48, -R0.reuse, R47 ;  /* 0x80000000302f7223 */ /* 0x080fe2000001002f */
[----:B------:R-:W-:Y:S01]  /*4550*/  IADD3 R48, PT, PT, -R26, R59, RZ ;  /* 0x0000003b1a307210 */ /* 0x000fe20007ffe1ff */
[----:B------:R-:W-:Y:S01]  /*4560*/  FFMA.FTZ R41, R52, -R0, R23 ;  /* 0x8000000034297223 */ /* 0x000fe20000010017 */
[----:B------:R-:W-:Y:S01]  /*4570*/  IABS R26, R62 ;  /* 0x0000003e001a7213 */ /* 0x000fe20000000000 */
[----:B------:R2:W4:Y:S01]  /*4580*/  MUFU.TANH R23, R37 ;  /* 0x0000002500177308 */ /* 0x0005220000002400 */
[----:B------:R-:W-:Y:S01]  /*4590*/  IABS R57, R57 ;  /* 0x0000003900397213 */ /* 0x000fe20000000000 */
[----:B------:R-:W-:Y:S01]  /*45a0*/  VIADD R52, R120, 0x19 ;  /* 0x0000001978347836 */ /* 0x000fe20000000000 */
[----:B------:R-:W-:-:S02]  /*45b0*/  I2FP.F32.S32 R26, R26 ;  /* 0x0000001a001a7245 */ /* 0x000fc40000201400 */
[----:B-1----:R-:W-:Y:S01]  /*45c0*/  I2FP.F32.S32 R38, R57 ;  /* 0x0000003900267245 */ /* 0x002fe20000201400 */
[----:B------:R-:W-:Y:S01]  /*45d0*/  IMAD.IADD R64, R5, 0x1, -R52 ;  /* 0x0000000105407824 */ /* 0x000fe200078e0a34 */
[----:B------:R-:W-:Y:S01]  /*45e0*/  IABS R36, R36 ;  /* 0x0000002400247213 */ /* 0x000fe20000000000 */
[----:B------:R-:W-:Y:S01]  /*45f0*/  FFMA.FTZ R57, R26, -R0, R53 ;  /* 0x800000001a397223 */ /* 0x000fe20000010035 */
[--C-:B------:R-:W-:Y:S01]  /*4600*/  IMAD.IADD R26, R32, 0x1, -R24.reuse ;  /* 0x00000001201a7824 */ /* 0x100fe200078e0a18 */
[----:B------:R-:W-:Y:S01]  /*4610*/  IABS R48, R48 ;  /* 0x0000003000307213 */ /* 0x000fe20000000000 */
[----:B------:R1:W-:Y:S01]  /*4620*/  MUFU.TANH R79, R4 ;  /* 0x00000004004f7308 */ /* 0x0003e20000002400 */
[----:B------:R-:W-:Y:S01]  /*4630*/  I2FP.F32.S32 R36, R36 ;  /* 0x0000002400247245 */ /* 0x000fe20000201400 */
[----:B-----5:R-:W-:Y:S01]  /*4640*/  FFMA.FTZ R38, R38, -R0, R29 ;  /* 0x8000000026267223 */ /* 0x020fe2000001001d */
[----:B------:R-:W-:Y:S02]  /*4650*/  IABS R26, R26 ;  /* 0x0000001a001a7213 */ /* 0x000fe40000000000 */
[----:B------:R-:W-:Y:S01]  /*4660*/  I2FP.F32.S32 R48, R48 ;  /* 0x0000003000307245 */ /* 0x000fe20000201400 */
[----:B--2---:R-:W-:Y:S01]  /*4670*/  IMAD.IADD R37, R109, 0x1, -R24 ;  /* 0x000000016d257824 */ /* 0x004fe200078e0a18 */
[----:B------:R-:W-:Y:S01]  /*4680*/  I2FP.F32.S32 R26, R26 ;  /* 0x0000001a001a7245 */ /* 0x000fe20000201400 */
[----:B------:R-:W-:Y:S01]  /*4690*/  IMAD.IADD R24, R59, 0x1, -R60 ;  /* 0x000000013b187824 */ /* 0x000fe200078e0a3c */
[----:B------:R2:W-:Y:S01]  /*46a0*/  MUFU.TANH R67, R6 ;  /* 0x0000000600437308 */ /* 0x0005e20000002400 */
[----:B------:R-:W-:Y:S01]  /*46b0*/  FFMA.FTZ R36, R36, -R0, R27 ;  /* 0x8000000024247223 */ /* 0x000fe2000001001b */
[----:B------:R-:W-:-:S02]  /*46c0*/  IABS R37, R37 ;  /* 0x0000002500257213 */ /* 0x000fc40000000000 */
[----:B------:R-:W-:Y:S02]  /*46d0*/  IABS R24, R24 ;  /* 0x0000001800187213 */ /* 0x000fe40000000000 */
[----:B------:R-:W-:Y:S02]  /*46e0*/  IABS R64, R64 ;  /* 0x0000004000407213 */ /* 0x000fe40000000000 */
[----:B-1----:R-:W-:Y:S01]  /*46f0*/  I2FP.F32.S32 R4, R37 ;  /* 0x0000002500047245 */ /* 0x002fe20000201400 */
[----:B------:R1:W5:Y:S01]  /*4700*/  MUFU.TANH R27, R42 ;  /* 0x0000002a001b7308 */ /* 0x0003620000002400 */
[----:B------:R-:W-:Y:S01]  /*4710*/  I2FP.F32.S32 R24, R24 ;  /* 0x0000001800187245 */ /* 0x000fe20000201400 */
[-C--:B------:R-:W-:Y:S01]  /*4720*/  FFMA.FTZ R37, R48, -R0.reuse, R7 ;  /* 0x8000000030257223 */ /* 0x080fe20000010007 */
[----:B---3--:R-:W-:Y:S01]  /*4730*/  FFMA.FTZ R7, R26, -R0, R85 ;  /* 0x800000001a077223 */ /* 0x008fe20000010055 */
[C---:B------:R-:W-:Y:S01]  /*4740*/  IMAD.IADD R26, R109.reuse, 0x1, -R58 ;  /* 0x000000016d1a7824 */ /* 0x040fe200078e0a3a */
[----:B------:R-:W-:Y:S01]  /*4750*/  I2FP.F32.S32 R64, R64 ;  /* 0x0000004000407245 */ /* 0x000fe20000201400 */
[----:B------:R-:W-:Y:S01]  /*4760*/  FFMA.FTZ R29, R24, -R0, R19 ;  /* 0x80000000181d7223 */ /* 0x000fe20000010013 */
[----:B------:R-:W-:-:S02]  /*4770*/  IMAD.IADD R24, R109, 0x1, -R56 ;  /* 0x000000016d187824 */ /* 0x000fc400078e0a38 */
[----:B--2---:R-:W-:Y:S01]  /*4780*/  FFMA.FTZ R6, R4, -R0, R63 ;  /* 0x8000000004067223 */ /* 0x004fe2000001003f */
[----:B------:R2:W3:Y:S01]  /*4790*/  MUFU.TANH R53, R46 ;  /* 0x0000002e00357308 */ /* 0x0004e20000002400 */
[--C-:B------:R-:W-:Y:S01]  /*47a0*/  IMAD.IADD R4, R109, 0x1, -R60.reuse ;  /* 0x000000016d047824 */ /* 0x100fe200078e0a3c */
[----:B------:R-:W-:Y:S01]  /*47b0*/  IABS R26, R26 ;  /* 0x0000001a001a7213 */ /* 0x000fe20000000000 */
[----:B------:R-:W-:Y:S01]  /*47c0*/  IMAD.IADD R48, R32, 0x1, -R60 ;  /* 0x0000000120307824 */ /* 0x000fe200078e0a3c */
[----:B------:R-:W-:Y:S01]  /*47d0*/  IABS R24, R24 ;  /* 0x0000001800187213 */ /* 0x000fe20000000000 */
[----:B------:R-:W-:Y:S01]  /*47e0*/  FFMA.FTZ R81, R64, -R0, R81 ;  /* 0x8000000040517223 */ /* 0x000fe20000010051 */
[----:B------:R-:W-:Y:S02]  /*47f0*/  IABS R4, R4 ;  /* 0x0000000400047213 */ /* 0x000fe40000000000 */
[----:B------:R3:W3:Y:S01]  /*4800*/  MUFU.TANH R63, R50 ;  /* 0x00000032003f7308 */ /* 0x0006e20000002400 */
[----:B-1----:R-:W-:Y:S01]  /*4810*/  IMAD.IADD R42, R59, 0x1, -R56 ;  /* 0x000000013b2a7824 */ /* 0x002fe200078e0a38 */
[----:B------:R-:W-:-:S02]  /*4820*/  I2FP.F32.S32 R4, R4 ;  /* 0x0000000400047245 */ /* 0x000fc40000201400 */
[----:B------:R-:W-:Y:S02]  /*4830*/  I2FP.F32.S32 R26, R26 ;  /* 0x0000001a001a7245 */ /* 0x000fe40000201400 */
[----:B------:R-:W-:Y:S01]  /*4840*/  IABS R42, R42 ;  /* 0x0000002a002a7213 */ /* 0x000fe20000000000 */
[----:B----4-:R-:W-:Y:S01]  /*4850*/  FFMA.FTZ R4, R4, -R0, R23 ;  /* 0x8000000004047223 */ /* 0x010fe20000010017 */
[----:B------:R1:W4:Y:S01]  /*4860*/  MUFU.TANH R65, R44 ;  /* 0x0000002c00417308 */ /* 0x0003220000002400 */
[C---:B--2---:R-:W-:Y:S01]  /*4870*/  IMAD.IADD R46, R59.reuse, 0x1, -R58 ;  /* 0x000000013b2e7824 */ /* 0x044fe200078e0a3a */
[----:B------:R-:W-:Y:S01]  /*4880*/  I2FP.F32.S32 R24, R24 ;  /* 0x0000001800187245 */ /* 0x000fe20000201400 */
[----:B-----5:R-:W-:Y:S01]  /*4890*/  FFMA.FTZ R26, R26, -R0, R27 ;  /* 0x800000001a1a7223 */ /* 0x020fe2000001001b */
[----:B------:R-:W-:Y:S02]  /*48a0*/  I2FP.F32.S32 R42, R42 ;  /* 0x0000002a002a7245 */ /* 0x000fe40000201400 */
[----:B------:R-:W-:Y:S01]  /*48b0*/  IABS R46, R46 ;  /* 0x0000002e002e7213 */ /* 0x000fe20000000000 */
[----:B---3--:R-:W-:Y:S01]  /*48c0*/  FFMA.FTZ R24, R24, -R0, R53 ;  /* 0x8000000018187223 */ /* 0x008fe20000010035 */
[----:B------:R2:W3:Y:S01]  /*48d0*/  MUFU.TANH R23, R86 ;  /* 0x0000005600177308 */ /* 0x0004e20000002400 */
[----:B------:R-:W-:Y:S01]  /*48e0*/  IABS R48, R48 ;  /* 0x0000003000307213 */ /* 0x000fe20000000000 */
[----:B------:R-:W-:Y:S01]  /*48f0*/  IMAD.IADD R50, R59, 0x1, -R52 ;  /* 0x000000013b327824 */ /* 0x000fe200078e0a34 */
[----:B------:R-:W-:-:S02]  /*4900*/  I2FP.F32.S32 R46, R46 ;  /* 0x0000002e002e7245 */ /* 0x000fc40000201400 */
[----:B------:R-:W-:Y:S02]  /*4910*/  I2FP.F32.S32 R48, R48 ;  /* 0x0000003000307245 */ /* 0x000fe40000201400 */
[----:B------:R-:W-:Y:S01]  /*4920*/  FSEL R37, R37, -INF , !P1 ;  /* 0xff80000025257808 */ /* 0x000fe20004800000 */
[----:B------:R5:W3:Y:S01]  /*4930*/  MUFU.TANH R53, R28 ;  /* 0x0000001c00357308 */ /* 0x000ae20000002400 */
[----:B-1----:R-:W-:Y:S02]  /*4940*/  IMAD.IADD R44, R32, 0x1, -R58 ;  /* 0x00000001202c7824 */ /* 0x002fe400078e0a3a */
[-C--:B------:R-:W-:Y:S01]  /*4950*/  FFMA.FTZ R67, R46, -R0.reuse, R67 ;  /* 0x800000002e437223 */ /* 0x080fe20000010043 */
[----:B------:R-:W-:Y:S02]  /*4960*/  IMAD.IADD R46, R109, 0x1, -R22 ;  /* 0x000000016d2e7824 */ /* 0x000fe400078e0a16 */
[----:B------:R-:W-:Y:S01]  /*4970*/  FFMA.FTZ R48, R48, -R0, R79 ;  /* 0x8000000030307223 */ /* 0x000fe2000001004f */
[----:B------:R-:W-:-:S02]  /*4980*/  FSEL R6, R6, -INF , !P0 ;  /* 0xff80000006067808 */ /* 0x000fc40004000000 */
[----:B------:R-:W-:Y:S01]  /*4990*/  IABS R44, R44 ;  /* 0x0000002c002c7213 */ /* 0x000fe20000000000 */
[----:B------:R-:W1:Y:S01]  /*49a0*/  MUFU.TANH R19, R54 ;  /* 0x0000003600137308 */ /* 0x000e620000002400 */
[----:B--2---:R-:W-:Y:S01]  /*49b0*/  VIADD R86, R120, 0x39 ;  /* 0x0000003978567836 */ /* 0x004fe20000000000 */
[----:B------:R-:W-:Y:S02]  /*49c0*/  FSEL R7, R7, -INF , !P0 ;  /* 0xff80000007077808 */ /* 0x000fe40004000000 */
[----:B------:R-:W-:Y:S01]  /*49d0*/  I2FP.F32.S32 R44, R44 ;  /* 0x0000002c002c7245 */ /* 0x000fe20000201400 */
[----:B------:R-:W-:Y:S01]  /*49e0*/  IMAD.IADD R78, R5, 0x1, -R86 ;  /* 0x00000001054e7824 */ /* 0x000fe200078e0a56 */
[----:B------:R-:W-:Y:S02]  /*49f0*/  FSEL R41, R41, -INF , !P6 ;  /* 0xff80000029297808 */ /* 0x000fe40007000000 */
[----:B------:R-:W2:Y:S01]  /*4a00*/  MUFU.TANH R35, R35 ;  /* 0x0000002300237308 */ /* 0x000ea20000002400 */
[-C--:B------:R-:W-:Y:S01]  /*4a10*/  FFMA.FTZ R27, R44, -R0.reuse, R63 ;  /* 0x800000002c1b7223 */ /* 0x080fe2000001003f */
[----:B----4-:R-:W-:Y:S01]  /*4a20*/  FFMA.FTZ R63, R42, -R0, R65 ;  /* 0x800000002a3f7223 */ /* 0x010fe20000010041 */
[----:B------:R-:W-:Y:S01]  /*4a30*/  IMAD.IADD R42, R59, 0x1, -R22 ;  /* 0x000000013b2a7824 */ /* 0x000fe200078e0a16 */
[----:B------:R-:W-:Y:S01]  /*4a40*/  IADD3 R22, PT, PT, -R22, R32, RZ ;  /* 0x0000002016167210 */ /* 0x000fe20007ffe1ff */
[----:B------:R-:W-:Y:S01]  /*4a50*/  IMAD.IADD R44, R32, 0x1, -R56 ;  /* 0x00000001202c7824 */ /* 0x000fe200078e0a38 */
[----:B------:R-:W-:-:S02]  /*4a60*/  FSEL R29, R29, -INF , !P6 ;  /* 0xff8000001d1d7808 */ /* 0x000fc40007000000 */
[----:B------:R-:W-:Y:S01]  /*4a70*/  IABS R42, R42 ;  /* 0x0000002a002a7213 */ /* 0x000fe20000000000 */
[----:B------:R4:W2:Y:S01]  /*4a80*/  MUFU.TANH R97, R30 ;  /* 0x0000001e00617308 */ /* 0x0008a20000002400 */
[----:B------:R-:W-:Y:S02]  /*4a90*/  IABS R22, R22 ;  /* 0x0000001600167213 */ /* 0x000fe40000000000 */
[----:B------:R-:W-:Y:S02]  /*4aa0*/  I2FP.F32.S32 R42, R42 ;  /* 0x0000002a002a7245 */ /* 0x000fe40000201400 */
[----:B-----5:R-:W-:Y:S02]  /*4ab0*/  I2FP.F32.S32 R28, R22 ;  /* 0x00000016001c7245 */ /* 0x020fe40000201400 */
[----:B------:R-:W-:Y:S01]  /*4ac0*/  IABS R44, R44 ;  /* 0x0000002c002c7213 */ /* 0x000fe20000000000 */
[-C--:B---3--:R-:W-:Y:S01]  /*4ad0*/  FFMA.FTZ R65, R42, -R0.reuse, R23 ;  /* 0x800000002a417223 */ /* 0x088fe20000010017 */
[----:B------:R3:W-:Y:S01]  /*4ae0*/  MUFU.TANH R79, R25 ;  /* 0x00000019004f7308 */ /* 0x0007e20000002400 */
[----:B------:R-:W-:Y:S01]  /*4af0*/  FFMA.FTZ R23, R28, -R0, R53 ;  /* 0x800000001c177223 */ /* 0x000fe20000010035 */
[----:B------:R-:W-:Y:S01]  /*4b00*/  I2FP.F32.S32 R44, R44 ;  /* 0x0000002c002c7245 */ /* 0x000fe20000201400 */
[----:B------:R-:W-:Y:S01]  /*4b10*/  IMAD.IADD R42, R109, 0x1, -R52 ;  /* 0x000000016d2a7824 */ /* 0x000fe200078e0a34 */
[----:B------:R-:W-:-:S02]  /*4b20*/  FSEL R53, R49, -INF , !P2 ;  /* 0xff80000031357808 */ /* 0x000fc40005000000 */
[----:B------:R-:W-:Y:S02]  /*4b30*/  FSEL R49, R45, -INF , !P2 ;  /* 0xff8000002d317808 */ /* 0x000fe40005000000 */
[----:B----4-:R-:W-:Y:S01]  /*4b40*/  IABS R30, R50 ;  /* 0x00000032001e7213 */ /* 0x010fe20000000000 */
[----:B------:R4:W-:Y:S01]  /*4b50*/  MUFU.TANH R85, R34 ;  /* 0x0000002200557308 */ /* 0x0009e20000002400 */
[----:B------:R-:W-:Y:S02]  /*4b60*/  FSEL R45, R17, -INF , !P1 ;  /* 0xff800000112d7808 */ /* 0x000fe40004800000 */
[----:B------:R-:W-:Y:S02]  /*4b70*/  I2FP.F32.S32 R30, R30 ;  /* 0x0000001e001e7245 */ /* 0x000fe40000201400 */
[----:B------:R-:W-:Y:S02]  /*4b80*/  FSEL R28, R57, -INF , !P1 ;  /* 0xff800000391c7808 */ /* 0x000fe40004800000 */
[----:B------:R-:W-:Y:S01]  /*4b90*/  IABS R42, R42 ;  /* 0x0000002a002a7213 */ /* 0x000fe20000000000 */
[----:B------:R-:W5:Y:S01]  /*4ba0*/  MUFU.TANH R17, R20 ;  /* 0x0000001400117308 */ /* 0x000f620000002400 */
[----:B---3--:R-:W-:Y:S01]  /*4bb0*/  IABS R25, R46 ;  /* 0x0000002e00197213 */ /* 0x008fe20000000000 */
[----:B-1----:R-:W-:Y:S01]  /*4bc0*/  FFMA.FTZ R19, R30, -R0, R19 ;  /* 0x800000001e137223 */ /* 0x002fe20000010013 */
[----:B------:R-:W-:-:S02]  /*4bd0*/  FSEL R30, R47, -INF , !P2 ;  /* 0xff8000002f1e7808 */ /* 0x000fc40005000000 */
[----:B------:R-:W-:Y:S01]  /*4be0*/  I2FP.F32.S32 R46, R25 ;  /* 0x00000019002e7245 */ /* 0x000fe20000201400 */
[-C--:B--2---:R-:W-:Y:S01]  /*4bf0*/  FFMA.FTZ R25, R44, -R0.reuse, R35 ;  /* 0x800000002c197223 */ /* 0x084fe20000010023 */
[----:B------:R-:W-:Y:S01]  /*4c00*/  FSEL R47, R38, -INF , !P2 ;  /* 0xff800000262f7808 */ /* 0x000fe20005000000 */
[----:B------:R-:W1:Y:S01]  /*4c10*/  MUFU.TANH R163, R82 ;  /* 0x0000005200a37308 */ /* 0x000e620000002400 */
[----:B------:R-:W-:Y:S01]  /*4c20*/  FSEL R35, R36, -INF , !P1 ;  /* 0xff80000024237808 */ /* 0x000fe20004800000 */
[----:B------:R-:W-:Y:S01]  /*4c30*/  IMAD.IADD R44, R109, 0x1, -R16 ;  /* 0x000000016d2c7824 */ /* 0x000fe200078e0a10 */
[-C--:B------:R-:W-:Y:S01]  /*4c40*/  ISETP.GE.AND P1, PT, R16, R133.reuse, PT ;  /* 0x000000851000720c */ /* 0x080fe20003f26270 */
[----:B------:R-:W-:Y:S02]  /*4c50*/  IMAD.IADD R38, R32, 0x1, -R52 ;  /* 0x0000000120267824 */ /* 0x000fe400078e0a34 */
[----:B------:R-:W-:Y:S01]  /*4c60*/  FFMA.FTZ R22, R46, -R0, R97 ;  /* 0x800000002e167223 */ /* 0x000fe20000010061 */
[--C-:B------:R-:W-:Y:S01]  /*4c70*/  IMAD.IADD R36, R59, 0x1, -R16.reuse ;  /* 0x000000013b247824 */ /* 0x100fe200078e0a10 */
[----:B------:R-:W-:Y:S01]  /*4c80*/  ISETP.GE.AND P2, PT, R52, R133, PT ;  /* 0x000000853400720c */ /* 0x000fe20003f46270 */
[----:B------:R2:W3:Y:S01]  /*4c90*/  MUFU.TANH R57, R21 ;  /* 0x0000001500397308 */ /* 0x0004e20000002400 */
[----:B----4-:R-:W-:Y:S01]  /*4ca0*/  IMAD.IADD R34, R32, 0x1, -R16 ;  /* 0x0000000120227824 */ /* 0x010fe200078e0a10 */
[----:B------:R-:W-:Y:S01]  /*4cb0*/  IABS R16, R44 ;  /* 0x0000002c00107213 */ /* 0x000fe20000000000 */
[C---:B------:R-:W-:Y:S01]  /*4cc0*/  VIADD R44, R120.reuse, 0x28 ;  /* 0x00000028782c7836 */ /* 0x040fe20000000000 */
[----:B------:R-:W-:Y:S01]  /*4cd0*/  IABS R38, R38 ;  /* 0x0000002600267213 */ /* 0x000fe20000000000 */
[----:B------:R-:W-:Y:S01]  /*4ce0*/  VIADD R46, R120, 0x21 ;  /* 0x00000021782e7836 */ /* 0x000fe20000000000 */
[----:B------:R-:W-:Y:S01]  /*4cf0*/  IABS R36, R36 ;  /* 0x0000002400247213 */ /* 0x000fe20000000000 */
[----:B------:R-:W-:Y:S01]  /*4d00*/  IMAD.IADD R84, R5, 0x1, -R44 ;  /* 0x0000000105547824 */ /* 0x000fe200078e0a2c */
[----:B------:R-:W-:Y:S01]  /*4d10*/  IABS R34, R34 ;  /* 0x0000002200227213 */ /* 0x000fe20000000000 */
[----:B------:R4:W-:Y:S01]  /*4d20*/  MUFU.TANH R105, R83 ;  /* 0x0000005300697308 */ /* 0x0009e20000002400 */
[----:B------:R-:W-:Y:S01]  /*4d30*/  I2FP.F32.S32 R16, R16 ;  /* 0x0000001000107245 */ /* 0x000fe20000201400 */
[----:B------:R-:W-:Y:S01]  /*4d40*/  IMAD.IADD R58, R109, 0x1, -R46 ;  /* 0x000000016d3a7824 */ /* 0x000fe200078e0a2e */
[----:B------:R-:W-:-:S02]  /*4d50*/  I2FP.F32.S32 R38, R38 ;  /* 0x0000002600267245 */ /* 0x000fc40000201400 */
[----:B------:R-:W-:Y:S01]  /*4d60*/  I2FP.F32.S32 R36, R36 ;  /* 0x0000002400247245 */ /* 0x000fe20000201400 */
[----:B-----5:R-:W-:Y:S01]  /*4d70*/  FFMA.FTZ R16, R16, -R0, R17 ;  /* 0x8000000010107223 */ /* 0x020fe20000010011 */
[----:B------:R-:W-:Y:S01]  /*4d80*/  I2FP.F32.S32 R34, R34 ;  /* 0x0000002200227245 */ /* 0x000fe20000201400 */
[----:B--2---:R-:W-:Y:S01]  /*4d90*/  FFMA.FTZ R21, R38, -R0, R85 ;  /* 0x8000000026157223 */ /* 0x004fe20000010055 */
[----:B------:R-:W-:Y:S01]  /*4da0*/  I2FP.F32.S32 R20, R42 ;  /* 0x0000002a00147245 */ /* 0x000fe20000201400 */
[-C--:B-1----:R-:W-:Y:S01]  /*4db0*/  FFMA.FTZ R163, R36, -R0.reuse, R163 ;  /* 0x8000000024a37223 */ /* 0x082fe200000100a3 */
[----:B------:R-:W-:Y:S02]  /*4dc0*/  VIADD R42, R120, 0x29 ;  /* 0x00000029782a7836 */ /* 0x000fe40000000000 */
[-C--:B---3--:R-:W-:Y:S01]  /*4dd0*/  FFMA.FTZ R17, R34, -R0.reuse, R57 ;  /* 0x8000000022117223 */ /* 0x088fe20000010039 */
[----:B------:R-:W-:Y:S02]  /*4de0*/  VIADD R38, R120, 0x30 ;  /* 0x0000003078267836 */ /* 0x000fe40000000000 */
[----:B------:R-:W-:Y:S01]  /*4df0*/  FFMA.FTZ R20, R20, -R0, R79 ;  /* 0x8000000014147223 */ /* 0x000fe2000001004f */
[C---:B------:R-:W-:Y:S01]  /*4e00*/  VIADD R36, R120.reuse, 0x31 ;  /* 0x0000003178247836 */ /* 0x040fe20000000000 */
[----:B------:R-:W-:Y:S01]  /*4e10*/  IABS R84, R84 ;  /* 0x0000005400547213 */ /* 0x000fe20000000000 */
[----:B------:R-:W-:Y:S01]  /*4e20*/  VIADD R34, R120, 0x38 ;  /* 0x0000003878227836 */ /* 0x000fe20000000000 */
[C---:B----4-:R-:W-:Y:S01]  /*4e30*/  IADD3 R83, PT, PT, R5.reuse, -R42, RZ ;  /* 0x8000002a05537210 */ /* 0x050fe20007ffe0ff */
[C---:B------:R-:W-:Y:S01]  /*4e40*/  IMAD.IADD R85, R5.reuse, 0x1, -R46 ;  /* 0x0000000105557824 */ /* 0x040fe200078e0a2e */
[----:B------:R1:W-:Y:S01]  /*4e50*/  MUFU.TANH R99, R76 ;  /* 0x0000004c00637308 */ /* 0x0003e20000002400 */
[C---:B------:R-:W-:Y:S01]  /*4e60*/  IMAD.IADD R82, R5.reuse, 0x1, -R38 ;  /* 0x0000000105527824 */ /* 0x040fe200078e0a26 */
[----:B------:R-:W-:Y:S01]  /*4e70*/  FSEL R4, R4, -INF , !P6 ;  /* 0xff80000004047808 */ /* 0x000fe20007000000 */
[----:B------:R-:W-:Y:S01]  /*4e80*/  IMAD.IADD R80, R5, 0x1, -R36 ;  /* 0x0000000105507824 */ /* 0x000fe200078e0a24 */
[----:B------:R-:W-:Y:S01]  /*4e90*/  FSEL R67, R67, -INF , !P5 ;  /* 0xff80000043437808 */ /* 0x000fe20006800000 */
[----:B------:R-:W-:Y:S01]  /*4ea0*/  IMAD.IADD R79, R5, 0x1, -R34 ;  /* 0x00000001054f7824 */ /* 0x000fe200078e0a22 */
[----:B------:R-:W-:Y:S01]  /*4eb0*/  FSEL R5, R48, -INF , !P6 ;  /* 0xff80000030057808 */ /* 0x000fe20007000000 */
[C---:B------:R-:W-:Y:S01]  /*4ec0*/  IMAD.IADD R57, R109.reuse, 0x1, -R44 ;  /* 0x000000016d397824 */ /* 0x040fe200078e0a2c */
[----:B------:R2:W-:Y:S01]  /*4ed0*/  MUFU.TANH R97, R77 ;  /* 0x0000004d00617308 */ /* 0x0005e20000002400 */
        /* <DEDUP_REMOVED lines=9> */
[----:B-1----:R-:W-:Y:S01]  /*4f70*/  IMAD.IADD R76, R59, 0x1, -R44 ;  /* 0x000000013b4c7824 */ /* 0x002fe200078e0a2c */
[----:B------:R-:W-:Y:S01]  /*4f80*/  FSEL R65, R65, -INF , !P3 ;  /* 0xff80000041417808 */ /* 0x000fe20005800000 */
[C---:B------:R-:W-:Y:S01]  /*4f90*/  IMAD.IADD R66, R59.reuse, 0x1, -R42 ;  /* 0x000000013b427824 */ /* 0x040fe200078e0a2a */
[----:B------:R-:W-:Y:S01]  /*4fa0*/  FSEL R22, R22, -INF , !P3 ;  /* 0xff80000016167808 */ /* 0x000fe20005800000 */
[----:B------:R-:W-:Y:S01]  /*4fb0*/  IMAD.IADD R64, R59, 0x1, -R38 ;  /* 0x000000013b407824 */ /* 0x000fe200078e0a26 */
[----:B------:R-:W-:Y:S01]  /*4fc0*/  FSEL R23, R23, -INF , !P3 ;  /* 0xff80000017177808 */ /* 0x000fe20005800000 */
[----:B------:R-:W-:Y:S01]  /*4fd0*/  IMAD.IADD R62, R59, 0x1, -R36 ;  /* 0x000000013b3e7824 */ /* 0x000fe200078e0a24 */
[----:B------:R-:W-:Y:S01]  /*4fe0*/  FSEL R81, R81, -INF , !P2 ;  /* 0xff80000051517808 */ /* 0x000fe20005000000 */
[----:B--2---:R-:W-:Y:S01]  /*4ff0*/  IMAD.IADD R77, R59, 0x1, -R46 ;  /* 0x000000013b4d7824 */ /* 0x004fe200078e0a2e */
[----:B------:R-:W-:Y:S01]  /*5000*/  FSEL R19, R19, -INF , !P2 ;  /* 0xff80000013137808 */ /* 0x000fe20005000000 */
[----:B------:R-:W-:Y:S01]  /*5010*/  IMAD.IADD R60, R59, 0x1, -R34 ;  /* 0x000000013b3c7824 */ /* 0x000fe200078e0a22 */
[----:B------:R-:W-:Y:S01]  /*5020*/  FSEL R20, R20, -INF , !P2 ;  /* 0xff80000014147808 */ /* 0x000fe20005000000 */
[----:B------:R-:W1:Y:S01]  /*5030*/  MUFU.TANH R111, R72 ;  /* 0x00000048006f7308 */ /* 0x000e620000002400 */
[----:B------:R-:W-:Y:S01]  /*5040*/  FSEL R21, R21, -INF , !P2 ;  /* 0xff80000015157808 */ /* 0x000fe20005000000 */
[----:B------:R-:W-:Y:S01]  /*5050*/  IMAD.IADD R59, R59, 0x1, -R86 ;  /* 0x000000013b3b7824 */ /* 0x000fe200078e0a56 */
[----:B------:R-:W-:-:S02]  /*5060*/  IADD3 R54, PT, PT, -R38, R109, RZ ;  /* 0x0000006d26367210 */ /* 0x000fc40007ffe1ff */
[----:B------:R-:W-:Y:S02]  /*5070*/  IABS R85, R85 ;  /* 0x0000005500557213 */ /* 0x000fe40000000000 */
[-C--:B------:R-:W-:Y:S01]  /*5080*/  ISETP.GE.AND P0, PT, R46, R133.reuse, PT ;  /* 0x000000852e00720c */ /* 0x080fe20003f06270 */
[----:B------:R2:W-:Y:S01]  /*5090*/  MUFU.TANH R109, R18 ;  /* 0x00000012006d7308 */ /* 0x0005e20000002400 */
[-C--:B------:R-:W-:Y:S01]  /*50a0*/  ISETP.GE.AND P6, PT, R44, R133.reuse, PT ;  /* 0x000000852c00720c */ /* 0x080fe20003fc6270 */
[----:B------:R-:W-:Y:S01]  /*50b0*/  IMAD.IADD R46, R32, 0x1, -R46 ;  /* 0x00000001202e7824 */ /* 0x000fe200078e0a2e */
[-C--:B------:R-:W-:Y:S01]  /*50c0*/  ISETP.GE.AND P5, PT, R42, R133.reuse, PT ;  /* 0x000000852a00720c */ /* 0x080fe20003fa6270 */
[----:B------:R-:W-:Y:S01]  /*50d0*/  IMAD.IADD R44, R32, 0x1, -R44 ;  /* 0x00000001202c7824 */ /* 0x000fe200078e0a2c */
[-C--:B------:R-:W-:Y:S01]  /*50e0*/  ISETP.GE.AND P4, PT, R38, R133.reuse, PT ;  /* 0x000000852600720c */ /* 0x080fe20003f86270 */
[----:B------:R-:W-:Y:S01]  /*50f0*/  IMAD.IADD R42, R32, 0x1, -R42 ;  /* 0x00000001202a7824 */ /* 0x000fe200078e0a2a */
[-C--:B------:R-:W-:Y:S01]  /*5100*/  ISETP.GE.AND P3, PT, R36, R133.reuse, PT ;  /* 0x000000852400720c */ /* 0x080fe20003f66270 */
[----:B------:R-:W-:Y:S01]  /*5110*/  IMAD.IADD R38, R32, 0x1, -R38 ;  /* 0x0000000120267824 */ /* 0x000fe200078e0a26 */
[----:B------:R-:W-:Y:S01]  /*5120*/  ISETP.GE.AND P2, PT, R34, R133, PT ;  /* 0x000000852200720c */ /* 0x000fe20003f46270 */
[C---:B------:R-:W-:Y:S01]  /*5130*/  IMAD.IADD R36, R32.reuse, 0x1, -R36 ;  /* 0x0000000120247824 */ /* 0x040fe200078e0a24 */
[----:B------:R-:W-:Y:S01]  /*5140*/  FSEL R61, R61, -INF , !P1 ;  /* 0xff8000003d3d7808 */ /* 0x000fe20004800000 */
[C---:B------:R-:W-:Y:S01]  /*5150*/  IMAD.IADD R34, R32.reuse, 0x1, -R34 ;  /* 0x0000000120227824 */ /* 0x040fe200078e0a22 */
[----:B------:R-:W-:Y:S01]  /*5160*/  FSEL R163, R163, -INF , !P1 ;  /* 0xff800000a3a37808 */ /* 0x000fe20004800000 */
[----:B------:R-:W-:Y:S01]  /*5170*/  IMAD.IADD R32, R32, 0x1, -R86 ;  /* 0x0000000120207824 */ /* 0x000fe200078e0a56 */
[----:B------:R-:W-:Y:S01]  /*5180*/  FSEL R16, R16, -INF , !P1 ;  /* 0xff80000010107808 */ /* 0x000fe20004800000 */
[----:B------:R-:W-:Y:S01]  /*5190*/  MUFU.TANH R69, R69 ;  /* 0x0000004500457308 */ /* 0x000fe20000002400 */
[----:B------:R-:W-:-:S02]  /*51a0*/  FSEL R17, R17, -INF , !P1 ;  /* 0xff80000011117808 */ /* 0x000fc40004800000 */
[----:B--2---:R-:W-:Y:S02]  /*51b0*/  IABS R18, R83 ;  /* 0x0000005300127213 */ /* 0x004fe40000000000 */
[----:B------:R-:W-:Y:S01]  /*51c0*/  ISETP.GE.AND P1, PT, R86, R133, PT ;  /* 0x000000855600720c */ /* 0x000fe20003f26270 */
[----:B------:R-:W-:Y:S01]  /*51d0*/  IMAD.MOV.U32 R86, RZ, RZ, R84 ;  /* 0x000000ffff567224 */ /* 0x000fe200078e0054 */
[----:B------:R-:W-:Y:S01]  /*51e0*/  IABS R82, R82 ;  /* 0x0000005200527213 */ /* 0x000fe20000000000 */
[----:B------:R-:W-:Y:S01]  /*51f0*/  IMAD.MOV.U32 R72, RZ, RZ, R18 ;  /* 0x000000ffff487224 */ /* 0x000fe200078e0012 */
[----:B------:R-:W-:Y:S01]  /*5200*/  I2FP.F32.S32 R84, R85 ;  /* 0x0000005500547245 */ /* 0x000fe20000201400 */
[----:B------:R-:W2:Y:S01]  /*5210*/  MUFU.TANH R107, R107 ;  /* 0x0000006b006b7308 */ /* 0x000ea20000002400 */
[----:B------:R-:W-:Y:S01]  /*5220*/  IABS R79, R79 ;  /* 0x0000004f004f7213 */ /* 0x000fe20000000000 */
[----:B------:R-:W-:Y:S01]  /*5230*/  IMAD.MOV.U32 R18, RZ, RZ, R82 ;  /* 0x000000ffff127224 */ /* 0x000fe200078e0052 */
[----:B------:R-:W-:-:S02]  /*5240*/  IABS R78, R78 ;  /* 0x0000004e004e7213 */ /* 0x000fc40000000000 */
[----:B------:R-:W-:Y:S02]  /*5250*/  IABS R77, R77 ;  /* 0x0000004d004d7213 */ /* 0x000fe40000000000 */
[----:B------:R-:W-:Y:S01]  /*5260*/  I2FP.F32.S32 R18, R18 ;  /* 0x0000001200127245 */ /* 0x000fe20000201400 */
[----:B------:R-:W3:Y:S01]  /*5270*/  MUFU.TANH R85, R68 ;  /* 0x0000004400557308 */ /* 0x000ee20000002400 */
[----:B------:R-:W-:Y:S02]  /*5280*/  IABS R58, R58 ;  /* 0x0000003a003a7213 */ /* 0x000fe40000000000 */
[----:B------:R-:W-:Y:S01]  /*5290*/  IABS R46, R46 ;  /* 0x0000002e002e7213 */ /* 0x000fe20000000000 */
[----:B-1----:R-:W-:Y:S01]  /*52a0*/  FFMA.FTZ R111, R18, -R0, R111 ;  /* 0x80000000126f7223 */ /* 0x002fe2000001006f */
[----:B------:R-:W-:Y:S02]  /*52b0*/  I2FP.F32.S32 R158, R79 ;  /* 0x0000004f009e7245 */ /* 0x000fe40000201400 */
[----:B------:R-:W-:Y:S01]  /*52c0*/  I2FP.F32.S32 R78, R78 ;  /* 0x0000004e004e7245 */ /* 0x000fe20000201400 */
[----:B------:R-:W-:Y:S01]  /*52d0*/  MUFU.TANH R101, R101 ;  /* 0x0000006500657308 */ /* 0x000fe20000002400 */
[----:B------:R-:W-:Y:S01]  /*52e0*/  I2FP.F32.S32 R18, R77 ;  /* 0x0000004d00127245 */ /* 0x000fe20000201400 */
[----:B--2---:R-:W-:Y:S01]  /*52f0*/  FFMA.FTZ R107, R84, -R0, R107 ;  /* 0x80000000546b7223 */ /* 0x004fe2000001006b */
[----:B------:R-:W-:Y:S01]  /*5300*/  I2FP.F32.S32 R58, R58 ;  /* 0x0000003a003a7245 */ /* 0x000fe20000201400 */
[----:B------:R-:W-:Y:S01]  /*5310*/  FFMA.FTZ R159, R78, -R0, R69 ;  /* 0x800000004e9f7223 */ /* 0x000fe20000010045 */
[----:B------:R-:W-:Y:S01]  /*5320*/  I2FP.F32.S32 R46, R46 ;  /* 0x0000002e002e7245 */ /* 0x000fe20000201400 */
[----:B------:R-:W-:Y:S01]  /*5330*/  FFMA.FTZ R18, R18, -R0, R105 ;  /* 0x8000000012127223 */ /* 0x000fe20000010069 */
[----:B------:R-:W-:Y:S01]  /*5340*/  IABS R44, R44 ;  /* 0x0000002c002c7213 */ /* 0x000fe20000000000 */
[----:B------:R-:W1:Y:S01]  /*5350*/  MUFU.TANH R87, R87 ;  /* 0x0000005700577308 */ /* 0x000e620000002400 */
[-C--:B---3--:R-:W-:Y:S01]  /*5360*/  FFMA.FTZ R158, R158, -R0.reuse, R85 ;  /* 0x800000009e9e7223 */ /* 0x088fe20000010055 */
[----:B------:R-:W-:Y:S01]  /*5370*/  IABS R68, R57 ;  /* 0x0000003900447213 */ /* 0x000fe20000000000 */
[----:B------:R-:W-:Y:S01]  /*5380*/  FFMA.FTZ R58, R58, -R0, R103 ;  /* 0x800000003a3a7223 */ /* 0x000fe20000010067 */
[----:B------:R-:W-:-:S02]  /*5390*/  I2FP.F32.S32 R44, R44 ;  /* 0x0000002c002c7245 */ /* 0x000fc40000201400 */
[----:B------:R-:W-:Y:S02]  /*53a0*/  FSEL R169, R18, -INF , !P0 ;  /* 0xff80000012a97808 */ /* 0x000fe40004000000 */
[----:B------:R-:W-:Y:S01]  /*53b0*/  MUFU.TANH R95, R95 ;  /* 0x0000005f005f7308 */ /* 0x000fe20000002400 */
[----:B------:R-:W-:Y:S02]  /*53c0*/  FSEL R145, R107, -INF , !P0 ;  /* 0xff8000006b917808 */ /* 0x000fe40004000000 */
[----:B------:R-:W-:Y:S02]  /*53d0*/  FSEL R18, R58, -INF , !P0 ;  /* 0xff8000003a127808 */ /* 0x000fe40004000000 */
[----:B------:R-:W-:Y:S02]  /*53e0*/  IABS R42, R42 ;  /* 0x0000002a002a7213 */ /* 0x000fe40000000000 */
[----:B------:R-:W-:Y:S01]  /*53f0*/  IABS R80, R80 ;  /* 0x0000005000507213 */ /* 0x000fe20000000000 */
[----:B------:R-:W-:Y:S01]  /*5400*/  MUFU.TANH R93, R93 ;  /* 0x0000005d005d7308 */ /* 0x000fe20000002400 */
[----:B------:R-:W-:Y:S01]  /*5410*/  IABS R76, R76 ;  /* 0x0000004c004c7213 */ /* 0x000fe20000000000 */
[----:B-1----:R-:W-:Y:S01]  /*5420*/  FFMA.FTZ R87, R44, -R0, R87 ;  /* 0x800000002c577223 */ /* 0x002fe20000010057 */
[----:B------:R-:W-:-:S02]  /*5430*/  IABS R66, R66 ;  /* 0x0000004200427213 */ /* 0x000fc40000000000 */
[----:B------:R-:W-:Y:S02]  /*5440*/  IABS R56, R56 ;  /* 0x0000003800387213 */ /* 0x000fe40000000000 */
[----:B------:R-:W-:Y:S01]  /*5450*/  IABS R64, R64 ;  /* 0x0000004000407213 */ /* 0x000fe20000000000 */
[----:B------:R-:W-:Y:S01]  /*5460*/  MUFU.TANH R91, R91 ;  /* 0x0000005b005b7308 */ /* 0x000fe20000002400 */
[----:B------:R-:W-:Y:S02]  /*5470*/  IABS R54, R54 ;  /* 0x0000003600367213 */ /* 0x000fe40000000000 */
[----:B------:R-:W-:Y:S02]  /*5480*/  IABS R38, R38 ;  /* 0x0000002600267213 */ /* 0x000fe40000000000 */
[----:B------:R-:W-:Y:S02]  /*5490*/  IABS R62, R62 ;  /* 0x0000003e003e7213 */ /* 0x000fe40000000000 */
[----:B------:R-:W-:Y:S01]  /*54a0*/  IABS R52, R52 ;  /* 0x0000003400347213 */ /* 0x000fe20000000000 */
[----:B------:R-:W-:Y:S01]  /*54b0*/  MUFU.TANH R89, R89 ;  /* 0x0000005900597308 */ /* 0x000fe20000002400 */
[----:B------:R-:W-:-:S02]  /*54c0*/  IABS R36, R36 ;  /* 0x0000002400247213 */ /* 0x000fc40000000000 */
[----:B------:R-:W-:Y:S02]  /*54d0*/  IABS R60, R60 ;  /* 0x0000003c003c7213 */ /* 0x000fe40000000000 */
[----:B------:R-:W-:Y:S02]  /*54e0*/  IABS R59, R59 ;  /* 0x0000003b003b7213 */ /* 0x000fe40000000000 */
[----:B------:R-:W-:Y:S01]  /*54f0*/  IABS R50, R50 ;  /* 0x0000003200327213 */ /* 0x000fe20000000000 */
[----:B------:R-:W1:Y:S01]  /*5500*/  MUFU.TANH R73, R73 ;  /* 0x0000004900497308 */ /* 0x000e620000002400 */
[----:B------:R-:W-:Y:S02]  /*5510*/  IABS R48, R48 ;  /* 0x0000003000307213 */ /* 0x000fe40000000000 */
[----:B------:R-:W-:Y:S02]  /*5520*/  IABS R34, R34 ;  /* 0x0000002200227213 */ /* 0x000fe40000000000 */
[----:B------:R-:W-:-:S02]  /*5530*/  IABS R32, R32 ;  /* 0x0000002000207213 */ /* 0x000fc40000000000 */
[----:B------:R-:W-:Y:S01]  /*5540*/  I2FP.F32.S32 R44, R42 ;  /* 0x0000002a002c7245 */ /* 0x000fe20000201400 */
[----:B------:R-:W2:Y:S01]  /*5550*/  MUFU.TANH R83, R74 ;  /* 0x0000004a00537308 */ /* 0x000ea20000002400 */
[----:B------:R-:W-:Y:S02]  /*5560*/  I2FP.F32.S32 R82, R86 ;  /* 0x0000005600527245 */ /* 0x000fe40000201400 */
[----:B------:R-:W-:Y:S01]  /*5570*/  I2FP.F32.S32 R72, R72 ;  /* 0x0000004800487245 */ /* 0x000fe20000201400 */
[----:B------:R-:W-:Y:S01]  /*5580*/  FFMA.FTZ R109, R44, -R0, R109 ;  /* 0x800000002c6d7223 */ /* 0x000fe2000001006d */
[----:B------:R-:W-:Y:S01]  /*5590*/  I2FP.F32.S32 R80, R80 ;  /* 0x0000005000507245 */ /* 0x000fe20000201400 */
[----:B------:R-:W-:Y:S01]  /*55a0*/  FFMA.FTZ R99, R82, -R0, R99 ;  /* 0x8000000052637223 */ /* 0x000fe20000010063 */
[----:B------:R-:W-:Y:S01]  /*55b0*/  I2FP.F32.S32 R76, R76 ;  /* 0x0000004c004c7245 */ /* 0x000fe20000201400 */
[----:B------:R-:W3:Y:S01]  /*55c0*/  MUFU.TANH R75, R75 ;  /* 0x0000004b004b7308 */ /* 0x000ee20000002400 */
[----:B------:R-:W-:Y:S01]  /*55d0*/  I2FP.F32.S32 R68, R68 ;  /* 0x0000004400447245 */ /* 0x000fe20000201400 */
[----:B------:R-:W-:Y:S01]  /*55e0*/  FFMA.FTZ R97, R72, -R0, R97 ;  /* 0x8000000048617223 */ /* 0x000fe20000010061 */
[----:B------:R-:W-:Y:S01]  /*55f0*/  I2FP.F32.S32 R66, R66 ;  /* 0x0000004200427245 */ /* 0x000fe20000201400 */
[----:B-1----:R-:W-:Y:S01]  /*5600*/  FFMA.FTZ R73, R80, -R0, R73 ;  /* 0x8000000050497223 */ /* 0x002fe20000010049 */
[----:B------:R-:W-:Y:S01]  /*5610*/  I2FP.F32.S32 R42, R64 ;  /* 0x00000040002a7245 */ /* 0x000fe20000201400 */
[----:B------:R-:W-:Y:S01]  /*5620*/  FFMA.FTZ R95, R76, -R0, R95 ;  /* 0x800000004c5f7223 */ /* 0x000fe2000001005f */
[----:B------:R-:W-:Y:S01]  /*5630*/  I2FP.F32.S32 R38, R38 ;  /* 0x0000002600267245 */ /* 0x000fe20000201400 */
[----:B------:R1:W-:Y:S01]  /*5640*/  MUFU.TANH R77, R12 ;  /* 0x0000000c004d7308 */ /* 0x0003e20000002400 */
[----:B------:R-:W-:Y:S01]  /*5650*/  I2FP.F32.S32 R62, R62 ;  /* 0x0000003e003e7245 */ /* 0x000fe20000201400 */
[----:B------:R-:W-:Y:S01]  /*5660*/  FFMA.FTZ R91, R68, -R0, R91 ;  /* 0x80000000445b7223 */ /* 0x000fe2000001005b */
[----:B------:R-:W-:Y:S01]  /*5670*/  I2FP.F32.S32 R52, R52 ;  /* 0x0000003400347245 */ /* 0x000fe20000201400 */
[----:B------:R-:W-:Y:S01]  /*5680*/  FFMA.FTZ R93, R66, -R0, R93 ;  /* 0x80000000425d7223 */ /* 0x000fe2000001005d */
[----:B------:R-:W-:Y:S01]  /*5690*/  I2FP.F32.S32 R36, R36 ;  /* 0x0000002400247245 */ /* 0x000fe20000201400 */
[----:B--2---:R-:W-:Y:S01]  /*56a0*/  FFMA.FTZ R83, R42, -R0, R83 ;  /* 0x800000002a537223 */ /* 0x004fe20000010053 */
[----:B------:R-:W-:Y:S01]  /*56b0*/  I2FP.F32.S32 R60, R60 ;  /* 0x0000003c003c7245 */ /* 0x000fe20000201400 */
[----:B------:R2:W4:Y:S01]  /*56c0*/  MUFU.TANH R57, R13 ;  /* 0x0000000d00397308 */ /* 0x0005220000002400 */
[----:B------:R-:W-:Y:S01]  /*56d0*/  I2FP.F32.S32 R50, R50 ;  /* 0x0000003200327245 */ /* 0x000fe20000201400 */
[----:B---3--:R-:W-:Y:S01]  /*56e0*/  FFMA.FTZ R75, R62, -R0, R75 ;  /* 0x800000003e4b7223 */ /* 0x008fe2000001004b */
[----:B------:R-:W-:-:S02]  /*56f0*/  I2FP.F32.S32 R48, R48 ;  /* 0x0000003000307245 */ /* 0x000fc40000201400 */
[----:B------:R-:W-:Y:S02]  /*5700*/  I2FP.F32.S32 R34, R34 ;  /* 0x0000002200227245 */ /* 0x000fe40000201400 */
[----:B------:R-:W-:Y:S01]  /*5710*/  I2FP.F32.S32 R32, R32 ;  /* 0x0000002000207245 */ /* 0x000fe20000201400 */
[----:B------:R-:W3:Y:S01]  /*5720*/  MUFU.TANH R69, R14 ;  /* 0x0000000e00457308 */ /* 0x000ee20000002400 */
[----:B-1----:R-:W-:Y:S02]  /*5730*/  I2FP.F32.S32 R12, R56 ;  /* 0x00000038000c7245 */ /* 0x002fe40000201400 */
[----:B------:R-:W-:Y:S02]  /*5740*/  FSEL R141, R99, -INF , !P6 ;  /* 0xff800000638d7808 */ /* 0x000fe40007000000 */
[----:B------:R-:W-:Y:S01]  /*5750*/  FSEL R167, R95, -INF , !P6 ;  /* 0xff8000005fa77808 */ /* 0x000fe20007000000 */
[-C--:B------:R-:W-:Y:S01]  /*5760*/  FFMA.FTZ R12, R12, -R0.reuse, R89 ;  /* 0x800000000c0c7223 */ /* 0x080fe20000010059 */
[----:B------:R-:W-:Y:S01]  /*5770*/  FSEL R175, R87, -INF , !P6 ;  /* 0xff80000057af7808 */ /* 0x000fe20007000000 */
[----:B------:R-:W1:Y:S01]  /*5780*/  MUFU.TANH R15, R15 ;  /* 0x0000000f000f7308 */ /* 0x000e620000002400 */
[-C--:B--2---:R-:W-:Y:S01]  /*5790*/  FFMA.FTZ R13, R46, -R0.reuse, R101 ;  /* 0x800000002e0d7223 */ /* 0x084fe20000010065 */
[----:B----4-:R-:W-:Y:S01]  /*57a0*/  FFMA.FTZ R57, R52, -R0, R57 ;  /* 0x8000000034397223 */ /* 0x010fe20000010039 */
[----:B------:R-:W-:-:S02]  /*57b0*/  FSEL R165, R93, -INF , !P5 ;  /* 0xff8000005da57808 */ /* 0x000fc40006800000 */
[----:B------:R-:W-:Y:S02]  /*57c0*/  FSEL R12, R12, -INF , !P5 ;  /* 0xff8000000c0c7808 */ /* 0x000fe40006800000 */
[----:B------:R-:W-:Y:S01]  /*57d0*/  FSEL R13, R13, -INF , !P0 ;  /* 0xff8000000d0d7808 */ /* 0x000fe20004000000 */
[----:B------:R-:W2:Y:S01]  /*57e0*/  MUFU.TANH R79, R70 ;  /* 0x00000046004f7308 */ /* 0x000ea20000002400 */
[----:B------:R-:W-:Y:S01]  /*57f0*/  ISETP.GE.U32.AND P0, PT, R133, 0x41, PT ;  /* 0x000000418500780c */ /* 0x000fe20003f06070 */
[----:B---3--:R-:W-:Y:S01]  /*5800*/  FFMA.FTZ R69, R38, -R0, R69 ;  /* 0x8000000026457223 */ /* 0x008fe20000010045 */
[----:B------:R-:W-:Y:S02]  /*5810*/  I2FP.F32.S32 R14, R54 ;  /* 0x00000036000e7245 */ /* 0x000fe40000201400 */
[----:B------:R-:W-:Y:S02]  /*5820*/  FSEL R153, R109, -INF , !P5 ;  /* 0xff8000006d997808 */ /* 0x000fe40006800000 */
[----:B------:R-:W-:Y:S01]  /*5830*/  FSEL R173, R111, -INF , !P4 ;  /* 0xff8000006fad7808 */ /* 0x000fe20006000000 */
[----:B------:R-:W-:Y:S01]  /*5840*/  MUFU.TANH R71, R71 ;  /* 0x0000004700477308 */ /* 0x000fe20000002400 */
[-C--:B------:R-:W-:Y:S01]  /*5850*/  FFMA.FTZ R77, R14, -R0.reuse, R77 ;  /* 0x800000000e4d7223 */ /* 0x080fe2000001004d */
[----:B-1----:R-:W-:Y:S01]  /*5860*/  FFMA.FTZ R151, R36, -R0, R15 ;  /* 0x8000000024977223 */ /* 0x002fe2000001000f */
[----:B------:R-:W-:-:S02]  /*5870*/  FSEL R14, R91, -INF , !P6 ;  /* 0xff8000005b0e7808 */ /* 0x000fc40007000000 */
[----:B------:R-:W-:Y:S02]  /*5880*/  FSEL R15, R97, -INF , !P5 ;  /* 0xff800000610f7808 */ /* 0x000fe40006800000 */
[----:B------:R-:W-:Y:S01]  /*5890*/  FSEL R161, R83, -INF , !P4 ;  /* 0xff80000053a17808 */ /* 0x000fe20006000000 */
[----:B------:R1:W3:Y:S01]  /*58a0*/  MUFU.TANH R85, R8 ;  /* 0x0000000800557308 */ /* 0x0002e20000002400 */
[----:B--2---:R-:W-:Y:S01]  /*58b0*/  FFMA.FTZ R142, R60, -R0, R79 ;  /* 0x800000003c8e7223 */ /* 0x004fe2000001004f */
[----:B------:R-:W-:Y:S02]  /*58c0*/  FSEL R160, R77, -INF , !P4 ;  /* 0xff8000004da07808 */ /* 0x000fe40006000000 */
[----:B------:R-:W-:Y:S02]  /*58d0*/  FSEL R155, R69, -INF , !P4 ;  /* 0xff800000459b7808 */ /* 0x000fe40006000000 */
[----:B------:R-:W-:Y:S02]  /*58e0*/  FSEL R171, R73, -INF , !P3 ;  /* 0xff80000049ab7808 */ /* 0x000fe40005800000 */
[----:B------:R-:W2:Y:S01]  /*58f0*/  MUFU.TANH R9, R9 ;  /* 0x0000000900097308 */ /* 0x000ea20000002400 */
[----:B------:R-:W-:-:S02]  /*5900*/  FSEL R143, R75, -INF , !P3 ;  /* 0xff8000004b8f7808 */ /* 0x000fc40005800000 */
[----:B------:R-:W-:Y:S02]  /*5910*/  FSEL R156, R57, -INF , !P3 ;  /* 0xff800000399c7808 */ /* 0x000fe40005800000 */
[----:B------:R-:W-:Y:S02]  /*5920*/  FSEL R151, R151, -INF , !P3 ;  /* 0xff80000097977808 */ /* 0x000fe40005800000 */
[----:B------:R-:W-:Y:S01]  /*5930*/  FSEL R158, R158, -INF , !P2 ;  /* 0xff8000009e9e7808 */ /* 0x000fe20005000000 */
[----:B------:R-:W4:Y:S01]  /*5940*/  MUFU.TANH R149, R10 ;  /* 0x0000000a00957308 */ /* 0x000f220000002400 */
[----:B-1----:R-:W-:Y:S01]  /*5950*/  I2FP.F32.S32 R8, R59 ;  /* 0x0000003b00087245 */ /* 0x002fe20000201400 */
[-C--:B---3--:R-:W-:Y:S01]  /*5960*/  FFMA.FTZ R154, R50, -R0.reuse, R85 ;  /* 0x80000000329a7223 */ /* 0x088fe20000010055 */
[----:B------:R-:W-:Y:S02]  /*5970*/  FSEL R142, R142, -INF , !P2 ;  /* 0xff8000008e8e7808 */ /* 0x000fe40005000000 */
[----:B------:R-:W-:Y:S01]  /*5980*/  FSEL R159, R159, -INF , !P1 ;  /* 0xff8000009f9f7808 */ /* 0x000fe20004800000 */
[-C--:B------:R-:W-:Y:S01]  /*5990*/  FFMA.FTZ R139, R8, -R0.reuse, R71 ;  /* 0x80000000088b7223 */ /* 0x080fe20000010047 */
[----:B------:R-:W-:Y:S01]  /*59a0*/  FSEL R154, R154, -INF , !P2 ;  /* 0xff8000009a9a7808 */ /* 0x000fe20005000000 */
[----:B------:R-:W1:Y:S01]  /*59b0*/  MUFU.TANH R11, R11 ;  /* 0x0000000b000b7308 */ /* 0x000e620000002400 */
[----:B--2---:R-:W-:-:S02]  /*59c0*/  FFMA.FTZ R152, R48, -R0, R9 ;  /* 0x8000000030987223 */ /* 0x004fc40000010009 */
[----:B------:R-:W-:-:S03]  /*59d0*/  FSEL R139, R139, -INF , !P1 ;  /* 0xff8000008b8b7808 */ /* 0x000fc60004800000 */
[----:B------:R-:W-:Y:S01]  /*59e0*/  FSEL R152, R152, -INF , !P1 ;  /* 0xff80000098987808 */ /* 0x000fe20004800000 */
[----:B----4-:R-:W-:-:S05]  /*59f0*/  FFMA.FTZ R149, R34, -R0, R149 ;  /* 0x8000000022957223 */ /* 0x010fca0000010095 */
[----:B------:R-:W-:Y:S01]  /*5a00*/  FSEL R149, R149, -INF , !P2 ;  /* 0xff80000095957808 */ /* 0x000fe20005000000 */
[----:B-1----:R-:W-:-:S05]  /*5a10*/  FFMA.FTZ R147, R32, -R0, R11 ;  /* 0x8000000020937223 */ /* 0x002fca000001000b */
[----:B------:R-:W-:Y:S01]  /*5a20*/  FSEL R147, R147, -INF , !P1 ;  /* 0xff80000093937808 */ /* 0x000fe20004800000 */
[----:B------:R-:W-:Y:S06]  /*5a30*/  BAR.SYNC.DEFER_BLOCKING 0x0 ;  /* 0x0000000000007b1d */ /* 0x000fec0000010000 */
[----:B------:R-:W-:Y:S05]  /*5a40*/  @!P0 BRA `(.L_x_2003) ;  /* 0x0000000000bc8947 */ /* 0x000fea0003800000 */
        /* <DEDUP_REMOVED lines=45> */
.L_x_2005:
[----:B------:R-:W-:Y:S05]  /*5d20*/  BSYNC.RECONVERGENT B0 ;  /* 0x0000000000007941 */ /* 0x000fea0003800200 */
.L_x_2004:
[----:B------:R-:W0:Y:S02]  /*5d30*/  LDGDEPBAR ;  /* 0x00000000000079af */ /* 0x000e240000000000 */
.L_x_2003:
[----:B--2---:R-:W-:Y:S01]  /*5d40*/  FMNMX3.FTZ R8, R53, R45, R43, !PT ;  /* 0x0000002d35087276 */ /* 0x004fe2000781002b */
[----:B------:R-:W2:Y:S01]  /*5d50*/  LDCU UR4, c[0x0][0x45c] ;  /* 0x00008b80ff0477ac */ /* 0x000ea20008000800 */
        /* <DEDUP_REMOVED lines=14> */
[----:B------:R-:W-:Y:S02]  /*5e40*/  FMNMX3.FTZ R32, R32, R21, R17, !PT ;  /* 0x0000001520207276 */ /* 0x000fe40007810011 */
[----:B------:R-:W-:Y:S01]  /*5e50*/  FMNMX3.FTZ R11, R11, R18, R14, !PT ;  /* 0x000000120b0b7276 */ /* 0x000fe2000781000e */
[----:B------:R-:W3:Y:S01]  /*5e60*/  SHFL.BFLY PT, R10, R9, 0x2, 0x1f ;  /* 0x0c401f00090a7f89 */ /* 0x000ee200000e0000 */
[----:B------:R-:W-:-:S02]  /*5e70*/  FMNMX3.FTZ R32, R32, R13, R175, !PT ;  /* 0x0000000d20207276 */ /* 0x000fc400078100af */
[----:B------:R-:W-:Y:S02]  /*5e80*/  FMNMX3.FTZ R11, R11, R12, R160, !PT ;  /* 0x0000000c0b0b7276 */ /* 0x000fe400078100a0 */
[----:B------:R-:W-:Y:S02]  /*5e90*/  FMNMX3.FTZ R32, R32, R153, R155, !PT ;  /* 0x0000009920207276 */ /* 0x000fe4000781009b */
[----:B------:R-:W-:Y:S02]  /*5ea0*/  FMNMX3.FTZ R11, R11, R156, R154, !PT ;  /* 0x0000009c0b0b7276 */ /* 0x000fe4000781009a */
[----:B------:R-:W-:Y:S02]  /*5eb0*/  FMNMX3.FTZ R32, R32, R151, R149, !PT ;  /* 0x0000009720207276 */ /* 0x000fe40007810095 */
[----:B------:R-:W-:Y:S02]  /*5ec0*/  FMNMX.FTZ R11, R152, R11, !PT ;  /* 0x0000000b980b7209 */ /* 0x000fe40007810000 */
[----:B------:R-:W-:-:S03]  /*5ed0*/  IADD3 R190, PT, PT, R119, R118, RZ ;  /* 0x0000007677be7210 */ /* 0x000fc60007ffe0ff */
[----:B------:R-:W4:Y:S01]  /*5ee0*/  SHFL.BFLY PT, R8, R11, 0x2, 0x1f ;  /* 0x0c401f000b087f89 */ /* 0x000f2200000e0000 */
[----:B------:R-:W-:-:S04]  /*5ef0*/  LEA R190, R190, UR5, 0x1 ;  /* 0x00000005bebe7c11 */ /* 0x000fc8000f8e08ff */
[-C--:B------:R-:W-:Y:S01]  /*5f00*/  IADD3 R185, PT, PT, R2, R190.reuse, RZ ;  /* 0x000000be02b97210 */ /* 0x080fe20007ffe0ff */
[----:B------:R-:W-:Y:S01]  /*5f10*/  LDSM.16.MT88.4 R116, [R190+0x6000] ;  /* 0x00600000be74783b */ /* 0x000fe20000004200 */
[----:B------:R-:W-:Y:S02]  /*5f20*/  IADD3 R186, PT, PT, R3, R190, RZ ;  /* 0x000000be03ba7210 */ /* 0x000fe40007ffe0ff */
[----:B---3--:R-:W-:Y:S01]  /*5f30*/  FMNMX.FTZ R10, R9, R10, !PT ;  /* 0x0000000a090a7209 */ /* 0x008fe20007810000 */
[----:B------:R-:W-:Y:S01]  /*5f40*/  LDSM.16.MT88.4 R84, [R185+0x6000] ;  /* 0x00600000b954783b */ /* 0x000fe20000004200 */
[----:B------:R-:W-:Y:S02]  /*5f50*/  FMNMX.FTZ R9, R147, R32, !PT ;  /* 0x0000002093097209 */ /* 0x000fe40007810000 */
[----:B------:R-:W-:Y:S01]  /*5f60*/  IADD3 R184, PT, PT, R3, R185, RZ ;  /* 0x000000b903b87210 */ /* 0x000fe20007ffe0ff */
[----:B------:R-:W3:Y:S04]  /*5f70*/  SHFL.BFLY PT, R137, R10, 0x1, 0x1f ;  /* 0x0c201f000a897f89 */ /* 0x000ee800000e0000 */
[----:B------:R-:W5:Y:S04]  /*5f80*/  SHFL.BFLY PT, R134, R9, 0x2, 0x1f ;  /* 0x0c401f0009867f89 */ /* 0x000f6800000e0000 */
[----:B------:R-:W-:Y:S01]  /*5f90*/  LDSM.16.MT88.4 R100, [R186+0x6000] ;  /* 0x00600000ba64783b */ /* 0x000fe20000004200 */
[----:B----4-:R-:W-:-:S05]  /*5fa0*/  FMNMX.FTZ R8, R11, R8, !PT ;  /* 0x000000080b087209 */ /* 0x010fca0007810000 */
[----:B------:R-:W4:Y:S01]  /*5fb0*/  SHFL.BFLY PT, R135, R8, 0x1, 0x1f ;  /* 0x0c201f0008877f89 */ /* 0x000f2200000e0000 */
[----:B---3--:R-:W-:Y:S02]  /*5fc0*/  FMNMX.FTZ R137, R10, R137, !PT ;  /* 0x000000890a897209 */ /* 0x008fe40007810000 */
[----:B------:R-:W-:Y:S02]  /*5fd0*/  FMNMX3.FTZ R10, R49, R37, R31, !PT ;  /* 0x00000025310a7276 */ /* 0x000fe4000781001f */
[----:B-----5:R-:W-:Y:S01]  /*5fe0*/  FMNMX.FTZ R134, R9, R134, !PT ;  /* 0x0000008609867209 */ /* 0x020fe20007810000 */
[C---:B--2---:R-:W-:Y:S01]  /*5ff0*/  FMUL.FTZ R162, R137.reuse, UR4 ;  /* 0x0000000489a27c20 */ /* 0x044fe20008410000 */
[----:B------:R-:W-:Y:S02]  /*6000*/  FMNMX3.FTZ R10, R10, R29, R67, !PT ;  /* 0x0000001d0a0a7276 */ /* 0x000fe40007810043 */
[----:B------:R-:W-:Y:S01]  /*6010*/  FSETP.NEU.FTZ.AND P1, PT, R137, -INF , PT ;  /* 0xff8000008900780b */ /* 0x000fe20003f3d000 */
[----:B------:R-:W2:Y:S01]  /*6020*/  SHFL.BFLY PT, R11, R134, 0x1, 0x1f ;  /* 0x0c201f00860b7f89 */ /* 0x000ea200000e0000 */
[----:B------:R-:W-:-:S02]  /*6030*/  FMNMX3.FTZ R10, R10, R63, R65, !PT ;  /* 0x0000003f0a0a7276 */ /* 0x000fc40007810041 */
[----:B------:R-:W-:Y:S02]  /*6040*/  FSEL R162, R162, RZ, P1 ;  /* 0x000000ffa2a27208 */ /* 0x000fe40000800000 */
[----:B------:R-:W-:Y:S02]  /*6050*/  FMNMX3.FTZ R10, R10, R19, R163, !PT ;  /* 0x000000130a0a7276 */ /* 0x000fe400078100a3 */
[----:B----4-:R-:W-:Y:S01]  /*6060*/  FMNMX.FTZ R135, R8, R135, !PT ;  /* 0x0000008708877209 */ /* 0x010fe20007810000 */
[--C-:B------:R-:W-:Y:S01]  /*6070*/  FFMA.FTZ R44, R41, UR4, -R162.reuse ;  /* 0x00000004292c7c23 */ /* 0x100fe200080108a2 */
[----:B------:R-:W-:Y:S01]  /*6080*/  FMNMX3.FTZ R10, R10, R169, R167, !PT ;  /* 0x000000a90a0a7276 */ /* 0x000fe200078100a7 */
[--C-:B------:R-:W-:Y:S01]  /*6090*/  FFMA.FTZ R50, R45, UR4, -R162.reuse ;  /* 0x000000042d327c23 */ /* 0x100fe200080108a2 */
[C---:B------:R-:W-:Y:S01]  /*60a0*/  FSETP.NEU.FTZ.AND P1, PT, R135.reuse, -INF , PT ;  /* 0xff8000008700780b */ /* 0x040fe20003f3d000 */
[----:B------:R-:W-:Y:S01]  /*60b0*/  FMUL.FTZ R157, R135, UR4 ;  /* 0x00000004879d7c20 */ /* 0x000fe20008410000 */
[----:B------:R-:W-:Y:S01]  /*60c0*/  FMNMX3.FTZ R136, R10, R165, R161, !PT ;  /* 0x000000a50a887276 */ /* 0x000fe200078100a1 */
[--C-:B------:R-:W-:Y:S01]  /*60d0*/  FFMA.FTZ R45, R43, UR4, -R162.reuse ;  /* 0x000000042b2d7c23 */ /* 0x100fe200080108a2 */
[--C-:B------:R-:W-:Y:S01]  /*60e0*/  FFMA.FTZ R32, R55, UR4, -R162.reuse ;  /* 0x0000000437207c23 */ /* 0x100fe200080108a2 */
[----:B------:R-:W-:Y:S01]  /*60f0*/  FFMA.FTZ R3, R51, UR4, -R162 ;  /* 0x0000000433037c23 */ /* 0x000fe200080108a2 */
[----:B------:R-:W-:Y:S01]  /*6100*/  FMNMX3.FTZ R136, R136, R143, R142, !PT ;  /* 0x0000008f88887276 */ /* 0x000fe2000781008e */
[--C-:B------:R-:W-:Y:S01]  /*6110*/  FFMA.FTZ R53, R53, UR4, -R162.reuse ;  /* 0x0000000435357c23 */ /* 0x100fe200080108a2 */
[----:B------:R-:W-:Y:S01]  /*6120*/  FSEL R157, R157, RZ, P1 ;  /* 0x000000ff9d9d7208 */ /* 0x000fe20000800000 */
[----:B------:R-:W-:Y:S01]  /*6130*/  MUFU.EX2 R50, R50 ;  /* 0x0000003200327308 */ /* 0x000fe20000000800 */
[----:B------:R-:W-:Y:S01]  /*6140*/  FMNMX.FTZ R136, R139, R136, !PT ;  /* 0x000000888b887209 */ /* 0x000fe20007810000 */
[--C-:B------:R-:W-:Y:S01]  /*6150*/  FFMA.FTZ R39, R39, UR4, -R162.reuse ;  /* 0x0000000427277c23 */ /* 0x100fe200080108a2 */
[--C-:B-1----:R-:W-:Y:S01]  /*6160*/  FFMA.FTZ R58, R81, UR4, -R162.reuse ;  /* 0x00000004513a7c23 */ /* 0x102fe200080108a2 */
[----:B--2---:R-:W-:Y:S01]  /*6170*/  FMNMX.FTZ R134, R134, R11, !PT ;  /* 0x0000000b86867209 */ /* 0x004fe20007810000 */
[--C-:B------:R-:W-:Y:S01]  /*6180*/  FFMA.FTZ R41, R6, UR4, -R157.reuse ;  /* 0x0000000406297c23 */ /* 0x100fe2000801089d */
[----:B------:R-:W1:Y:S01]  /*6190*/  SHFL.BFLY PT, R9, R136, 0x2, 0x1f ;  /* 0x0c401f0088097f89 */ /* 0x000e6200000e0000 */
[--C-:B------:R-:W-:Y:S01]  /*61a0*/  FFMA.FTZ R34, R4, UR4, -R157.reuse ;  /* 0x0000000404227c23 */ /* 0x100fe2000801089d */
[C---:B------:R-:W-:Y:S01]  /*61b0*/  FSETP.NEU.FTZ.AND P1, PT, R134.reuse, -INF , PT ;  /* 0xff8000008600780b */ /* 0x040fe20003f3d000 */
[----:B------:R-:W-:Y:S01]  /*61c0*/  FMUL.FTZ R148, R134, UR4 ;  /* 0x0000000486947c20 */ /* 0x000fe20008410000 */
[--C-:B------:R-:W-:Y:S01]  /*61d0*/  FFMA.FTZ R43, R30, UR4, -R157.reuse ;  /* 0x000000041e2b7c23 */ /* 0x100fe2000801089d */
[--C-:B------:R-:W-:Y:S01]  /*61e0*/  FFMA.FTZ R42, R28, UR4, -R157.reuse ;  /* 0x000000041c2a7c23 */ /* 0x100fe2000801089d */
[----:B------:R-:W-:Y:S01]  /*61f0*/  MUFU.EX2 R41, R41 ;  /* 0x0000002900297308 */ /* 0x000fe20000000800 */
[--C-:B------:R-:W-:Y:S01]  /*6200*/  FFMA.FTZ R2, R24, UR4, -R157.reuse ;  /* 0x0000000418027c23 */ /* 0x100fe2000801089d */
        /* <DEDUP_REMOVED lines=10> */
[----:B------:R-:W-:Y:S01]  /*62b0*/  LDSM.16.MT88.4 R4, [R184+0x6000] ;  /* 0x00600000b804783b */ /* 0x000fe20000004200 */
[--C-:B------:R-:W-:Y:S01]  /*62c0*/  FFMA.FTZ R57, R27, UR4, -R148.reuse ;  /* 0x000000041b397c23 */ /* 0x100fe20008010894 */
[--C-:B------:R-:W-:Y:S01]  /*62d0*/  FFMA.FTZ R52, R25, UR4, -R148.reuse ;  /* 0x0000000419347c23 */ /* 0x100fe20008010894 */
[--C-:B------:R-:W-:Y:S01]  /*62e0*/  FFMA.FTZ R56, R23, UR4, -R148.reuse ;  /* 0x0000000417387c23 */ /* 0x100fe20008010894 */
[--C-:B------:R-:W-:Y:S01]  /*62f0*/  FFMA.FTZ R59, R21, UR4, -R148.reuse ;  /* 0x00000004153b7c23 */ /* 0x100fe20008010894 */
[--C-:B------:R-:W-:Y:S01]  /*6300*/  FFMA.FTZ R141, R16, UR4, -R157.reuse ;  /* 0x00000004108d7c23 */ /* 0x100fe2000801089d */
[----:B-1----:R-:W-:Y:S01]  /*6310*/  FMNMX.FTZ R136, R136, R9, !PT ;  /* 0x0000000988887209 */ /* 0x002fe20007810000 */
[----:B------:R-:W1:Y:S01]  /*6320*/  MUFU.EX2 R42, R42 ;  /* 0x0000002a002a7308 */ /* 0x000e620000000800 */
[--C-:B------:R-:W-:Y:S01]  /*6330*/  FFMA.FTZ R140, R18, UR4, -R157.reuse ;  /* 0x00000004128c7c23 */ /* 0x100fe2000801089d */
[--C-:B------:R-:W-:Y:S01]  /*6340*/  FFMA.FTZ R144, R14, UR4, -R157.reuse ;  /* 0x000000040e907c23 */ /* 0x100fe2000801089d */
[--C-:B------:R-:W-:Y:S01]  /*6350*/  FFMA.FTZ R145, R12, UR4, -R157.reuse ;  /* 0x000000040c917c23 */ /* 0x100fe2000801089d */
[----:B------:R-:W2:Y:S01]  /*6360*/  SHFL.BFLY PT, R9, R136, 0x1, 0x1f ;  /* 0x0c201f0088097f89 */ /* 0x000ea200000e0000 */
[--C-:B------:R-:W-:Y:S01]  /*6370*/  FFMA.FTZ R150, R175, UR4, -R148.reuse ;  /* 0x00000004af967c23 */ /* 0x100fe20008010894 */
[----:B------:R-:W-:Y:S01]  /*6380*/  FFMA.FTZ R153, R153, UR4, -R148 ;  /* 0x0000000499997c23 */ /* 0x000fe20008010894 */
[--C-:B------:R-:W-:Y:S01]  /*6390*/  FFMA.FTZ R158, R158, UR4, -R162.reuse ;  /* 0x000000049e9e7c23 */ /* 0x100fe200080108a2 */
[----:B------:R-:W3:Y:S01]  /*63a0*/  MUFU.EX2 R34, R34 ;  /* 0x0000002200227308 */ /* 0x000ee20000000800 */
[----:B------:R-:W-:Y:S01]  /*63b0*/  FFMA.FTZ R159, R159, UR4, -R162 ;  /* 0x000000049f9f7c23 */ /* 0x000fe200080108a2 */
[--C-:B------:R-:W-:Y:S01]  /*63c0*/  FFMA.FTZ R160, R160, UR4, -R157.reuse ;  /* 0x00000004a0a07c23 */ /* 0x100fe2000801089d */
[----:B------:R-:W-:Y:S01]  /*63d0*/  FFMA.FTZ R154, R154, UR4, -R157 ;  /* 0x000000049a9a7c23 */ /* 0x000fe2000801089d */
[--C-:B------:R-:W-:Y:S01]  /*63e0*/  FFMA.FTZ R151, R151, UR4, -R148.reuse ;  /* 0x0000000497977c23 */ /* 0x100fe20008010894 */
[----:B------:R-:W-:-:S03]  /*63f0*/  FFMA.FTZ R149, R149, UR4, -R148 ;  /* 0x0000000495957c23 */ /* 0x000fc60008010894 */
[----:B------:R-:W-:Y:S01]  /*6400*/  MUFU.EX2 R38, R38 ;  /* 0x0000002600267308 */ /* 0x000fe20000000800 */
[----:B-1----:R-:W-:Y:S01]  /*6410*/  F2FP.BF16.F32.PACK_AB R72, R42, R43 ;  /* 0x0000002b2a48723e */ /* 0x002fe200000010ff */
[----:B------:R-:W-:-:S06]  /*6420*/  FADD.FTZ R42, R43, R42 ;  /* 0x0000002a2b2a7221 */ /* 0x000fcc0000010000 */
[----:B------:R-:W1:Y:S01]  /*6430*/  MUFU.EX2 R47, R47 ;  /* 0x0000002f002f7308 */ /* 0x000e620000000800 */
[----:B---3--:R-:W-:Y:S01]  /*6440*/  F2FP.BF16.F32.PACK_AB R74, R34, R41 ;  /* 0x00000029224a723e */ /* 0x008fe200000010ff */
[----:B------:R-:W-:Y:S01]  /*6450*/  FADD.FTZ R41, R41, R42 ;  /* 0x0000002a29297221 */ /* 0x000fe20000010000 */
[----:B--2---:R-:W-:Y:S02]  /*6460*/  FMNMX.FTZ R136, R136, R9, !PT ;  /* 0x0000000988887209 */ /* 0x004fe40007810000 */
[----:B------:R-:W2:Y:S01]  /*6470*/  LDSM.16.MT88.4 R8, [R190+0x6800] ;  /* 0x00680000be08783b */ /* 0x000ea20000004200 */
[----:B------:R-:W-:Y:S01]  /*6480*/  FADD.FTZ R34, R34, R41 ;  /* 0x0000002922227221 */ /* 0x000fe20000010000 */
[C---:B------:R-:W-:Y:S01]  /*6490*/  FSETP.NEU.FTZ.AND P1, PT, R136.reuse, -INF , PT ;  /* 0xff8000008800780b */ /* 0x040fe20003f3d000 */
[----:B------:R-:W-:Y:S01]  /*64a0*/  FMUL.FTZ R146, R136, UR4 ;  /* 0x0000000488927c20 */ /* 0x000fe20008410000 */
[----:B------:R-:W-:Y:S04]  /*64b0*/  MUFU.EX2 R48, R48 ;  /* 0x0000003000307308 */ /* 0x000fe80000000800 */
[----:B------:R-:W-:-:S02]  /*64c0*/  FSEL R146, R146, RZ, P1 ;  /* 0x000000ff92927208 */ /* 0x000fc40000800000 */
[----:B-1----:R-:W-:Y:S02]  /*64d0*/  F2FP.BF16.F32.PACK_AB R73, R47, R38 ;  /* 0x000000262f49723e */ /* 0x002fe400000010ff */
[----:B------:R-:W1:Y:S01]  /*64e0*/  MUFU.EX2 R35, R35 ;  /* 0x0000002300237308 */ /* 0x000e620000000800 */
[--C-:B------:R-:W-:Y:S01]  /*64f0*/  FFMA.FTZ R55, R49, UR4, -R146.reuse ;  /* 0x0000000431377c23 */ /* 0x100fe20008010892 */
[--C-:B------:R-:W-:Y:S01]  /*6500*/  FFMA.FTZ R54, R37, UR4, -R146.reuse ;  /* 0x0000000425367c23 */ /* 0x100fe20008010892 */
[--C-:B------:R-:W-:Y:S01]  /*6510*/  FFMA.FTZ R51, R31, UR4, -R146.reuse ;  /* 0x000000041f337c23 */ /* 0x100fe20008010892 */
[--C-:B------:R-:W-:Y:S01]  /*6520*/  FFMA.FTZ R36, R29, UR4, -R146.reuse ;  /* 0x000000041d247c23 */ /* 0x100fe20008010892 */
[--C-:B------:R-:W-:Y:S01]  /*6530*/  FFMA.FTZ R37, R26, UR4, -R157.reuse ;  /* 0x000000041a257c23 */ /* 0x100fe2000801089d */
[----:B------:R-:W-:Y:S01]  /*6540*/  FFMA.FTZ R49, R20, UR4, -R157 ;  /* 0x0000000414317c23 */ /* 0x000fe2000801089d */
[----:B------:R-:W3:Y:S01]  /*6550*/  LDSM.16.MT88.4 R24, [R186+0x6800] ;  /* 0x00680000ba18783b */ /* 0x000ee20000004200 */
[----:B------:R-:W4:Y:S01]  /*6560*/  MUFU.EX2 R53, R53 ;  /* 0x0000003500357308 */ /* 0x000f220000000800 */
[--C-:B------:R-:W-:Y:S01]  /*6570*/  FFMA.FTZ R64, R67, UR4, -R146.reuse ;  /* 0x0000000443407c23 */ /* 0x100fe20008010892 */
[--C-:B------:R-:W-:Y:S01]  /*6580*/  FFMA.FTZ R63, R63, UR4, -R146.reuse ;  /* 0x000000043f3f7c23 */ /* 0x100fe20008010892 */
[----:B------:R-:W5:Y:S01]  /*6590*/  LDSM.16.MT88.4 R28, [R185+0x6800] ;  /* 0x00680000b91c783b */ /* 0x000f620000004200 */
[--C-:B------:R-:W-:Y:S01]  /*65a0*/  FFMA.FTZ R65, R65, UR4, -R146.reuse ;  /* 0x0000000441417c23 */ /* 0x100fe20008010892 */
[----:B------:R-:W-:Y:S01]  /*65b0*/  FFMA.FTZ R66, R19, UR4, -R146 ;  /* 0x0000000413427c23 */ /* 0x000fe20008010892 */
[----:B------:R-:W-:Y:S01]  /*65c0*/  FFMA.FTZ R67, R15, UR4, -R162 ;  /* 0x000000040f437c23 */ /* 0x000fe200080108a2 */
[----:B------:R-:W5:Y:S01]  /*65d0*/  LDSM.16.MT88.4 R20, [R184+0x6800] ;  /* 0x00680000b814783b */ /* 0x000f620000004200 */
[----:B------:R-:W-:Y:S01]  /*65e0*/  MUFU.EX2 R45, R45 ;  /* 0x0000002d002d7308 */ /* 0x000fe20000000800 */
[----:B-1----:R-:W-:Y:S01]  /*65f0*/  F2FP.BF16.F32.PACK_AB R75, R35, R48 ;  /* 0x00000030234b723e */ /* 0x002fe200000010ff */
[--C-:B------:R-:W-:Y:S01]  /*6600*/  FFMA.FTZ R164, R167, UR4, -R146.reuse ;  /* 0x00000004a7a47c23 */ /* 0x100fe20008010892 */
[----:B------:R-:W-:Y:S01]  /*6610*/  FFMA.FTZ R165, R165, UR4, -R146 ;  /* 0x00000004a5a57c23 */ /* 0x000fe20008010892 */
[----:B------:R-:W-:Y:S01]  /*6620*/  FADD.FTZ R47, R38, R47 ;  /* 0x0000002f262f7221 */ /* 0x000fe20000010000 */
[--C-:B------:R-:W-:Y:S01]  /*6630*/  FFMA.FTZ R167, R156, UR4, -R157.reuse ;  /* 0x000000049ca77c23 */ /* 0x100fe2000801089d */
[----:B------:R-:W-:Y:S01]  /*6640*/  FFMA.FTZ R157, R152, UR4, -R157 ;  /* 0x00000004989d7c23 */ /* 0x000fe2000801089d */
[----:B------:R-:W-:Y:S01]  /*6650*/  FFMA.FTZ R152, R155, UR4, -R148 ;  /* 0x000000049b987c23 */ /* 0x000fe20008010894 */
[----:B------:R-:W1:Y:S01]  /*6660*/  MUFU.EX2 R44, R44 ;  /* 0x0000002c002c7308 */ /* 0x000e620000000800 */
[----:B------:R-:W-:Y:S01]  /*6670*/  HMMA.16816.F32.BF16 R128, R72, R116, RZ ;  /* 0x000000744880723c */ /* 0x000fe200000418ff */
[----:B----4-:R-:W-:Y:S01]  /*6680*/  F2FP.BF16.F32.PACK_AB R68, R50, R53 ;  /* 0x000000353244723e */ /* 0x010fe200000010ff */
[----:B------:R-:W-:Y:S01]  /*6690*/  FADD.FTZ R50, R53, R50 ;  /* 0x0000003235327221 */ /* 0x000fe20000010000 */
[----:B------:R-:W-:Y:S01]  /*66a0*/  FADD.FTZ R48, R48, R47 ;  /* 0x0000002f30307221 */ /* 0x000fe20000010000 */
[----:B------:R-:W-:-:S03]  /*66b0*/  FFMA.FTZ R161, R161, UR4, -R146 ;  /* 0x00000004a1a17c23 */ /* 0x000fc60008010892 */
[----:B------:R-:W-:Y:S01]  /*66c0*/  MUFU.EX2 R55, R55 ;  /* 0x0000003700377308 */ /* 0x000fe20000000800 */
[----:B------:R-:W-:Y:S01]  /*66d0*/  HMMA.16816.F32.BF16 R108, R72, R100, RZ ;  /* 0x00000064486c723c */ /* 0x000fe200000418ff */
[----:B------:R-:W-:-:S06]  /*66e0*/  FADD.FTZ R48, R35, R48 ;  /* 0x0000003023307221 */ /* 0x000fcc0000010000 */
[----:B------:R-:W4:Y:S01]  /*66f0*/  MUFU.EX2 R54, R54 ;  /* 0x0000003600367308 */ /* 0x000f220000000800 */
[----:B------:R-:W-:Y:S01]  /*6700*/  HMMA.16816.F32.BF16 R92, R72, R84, RZ ;  /* 0x00000054485c723c */ /* 0x000fe200000418ff */
[----:B-1----:R-:W-:Y:S01]  /*6710*/  F2FP.BF16.F32.PACK_AB R70, R44, R45 ;  /* 0x0000002d2c46723e */ /* 0x002fe200000010ff */
[----:B------:R-:W-:-:S04]  /*6720*/  FADD.FTZ R45, R45, R50 ;  /* 0x000000322d2d7221 */ /* 0x000fc80000010000 */
[----:B------:R-:W-:Y:S01]  /*6730*/  FADD.FTZ R44, R44, R45 ;  /* 0x0000002d2c2c7221 */ /* 0x000fe20000010000 */
[----:B------:R-:W-:Y:S01]  /*6740*/  MUFU.EX2 R51, R51 ;  /* 0x0000003300337308 */ /* 0x000fe20000000800 */
[C---:B------:R-:W-:Y:S07]  /*6750*/  HMMA.16816.F32.BF16 R76, R72.reuse, R4, RZ ;  /* 0x00000004484c723c */ /* 0x040fee00000418ff */
[----:B------:R-:W1:Y:S01]  /*6760*/  MUFU.EX2 R36, R36 ;  /* 0x0000002400247308 */ /* 0x000e620000000800 */
[----:B------:R-:W-:Y:S01]  /*6770*/  HMMA.16816.F32.BF16 R120, R72, R118, RZ ;  /* 0x000000764878723c */ /* 0x000fe200000418ff */
[----:B----4-:R-:W-:Y:S01]  /*6780*/  F2FP.BF16.F32.PACK_AB R69, R54, R55 ;  /* 0x000000373645723e */ /* 0x010fe200000010ff */
[----:B------:R-:W-:-:S05]  /*6790*/  FADD.FTZ R54, R55, R54 ;  /* 0x0000003637367221 */ /* 0x000fca0000010000 */
[----:B------:R-:W-:Y:S01]  /*67a0*/  MUFU.EX2 R37, R37 ;  /* 0x0000002500257308 */ /* 0x000fe20000000800 */
[C---:B------:R-:W-:Y:S07]  /*67b0*/  HMMA.16816.F32.BF16 R104, R72.reuse, R102, RZ ;  /* 0x000000664868723c */ /* 0x040fee00000418ff */
[----:B------:R-:W4:Y:S01]  /*67c0*/  MUFU.EX2 R2, R2 ;  /* 0x0000000200027308 */ /* 0x000f220000000800 */
[----:B------:R-:W-:Y:S01]  /*67d0*/  HMMA.16816.F32.BF16 R88, R72, R86, RZ ;  /* 0x000000564858723c */ /* 0x000fe200000418ff */
[----:B-1----:R-:W-:Y:S01]  /*67e0*/  F2FP.BF16.F32.PACK_AB R71, R36, R51 ;  /* 0x000000332447723e */ /* 0x002fe200000010ff */
[----:B------:R-:W-:-:S04]  /*67f0*/  FADD.FTZ R51, R51, R54 ;  /* 0x0000003633337221 */ /* 0x000fc80000010000 */
[----:B------:R-:W-:Y:S01]  /*6800*/  FADD.FTZ R51, R36, R51 ;  /* 0x0000003324337221 */ /* 0x000fe20000010000 */
[----:B------:R-:W-:Y:S01]  /*6810*/  MUFU.EX2 R46, R46 ;  /* 0x0000002e002e7308 */ /* 0x000fe20000000800 */
[----:B------:R-:W-:Y:S07]  /*6820*/  HMMA.16816.F32.BF16 R72, R72, R6, RZ ;  /* 0x000000064848723c */ /* 0x000fee00000418ff */
[----:B------:R-:W-:Y:S01]  /*6830*/  MUFU.EX2 R49, R49 ;  /* 0x0000003100317308 */ /* 0x000fe20000000800 */
[C---:B------:R-:W-:Y:S07]  /*6840*/  HMMA.16816.F32.BF16 R124, R68.reuse, R116, RZ ;  /* 0x00000074447c723c */ /* 0x040fee00000418ff */
[----:B------:R-:W-:Y:S01]  /*6850*/  MUFU.EX2 R57, R57 ;  /* 0x0000003900397308 */ /* 0x000fe20000000800 */
[C---:B------:R-:W-:Y:S07]  /*6860*/  HMMA.16816.F32.BF16 R112, R68.reuse, R100, RZ ;  /* 0x000000644470723c */ /* 0x040fee00000418ff */
[----:B------:R-:W1:Y:S01]  /*6870*/  MUFU.EX2 R52, R52 ;  /* 0x0000003400347308 */ /* 0x000e620000000800 */
[C---:B------:R-:W-:Y:S07]  /*6880*/  HMMA.16816.F32.BF16 R96, R68.reuse, R84, RZ ;  /* 0x000000544460723c */ /* 0x040fee00000418ff */
[----:B------:R-:W-:Y:S01]  /*6890*/  MUFU.EX2 R56, R56 ;  /* 0x0000003800387308 */ /* 0x000fe20000000800 */
[C---:B------:R-:W-:Y:S07]  /*68a0*/  HMMA.16816.F32.BF16 R116, R68.reuse, R118, RZ ;  /* 0x000000764474723c */ /* 0x040fee00000418ff */
[----:B------:R-:W2:Y:S01]  /*68b0*/  MUFU.EX2 R59, R59 ;  /* 0x0000003b003b7308 */ /* 0x000ea20000000800 */
[C---:B------:R-:W-:Y:S07]  /*68c0*/  HMMA.16816.F32.BF16 R100, R68.reuse, R102, RZ ;  /* 0x000000664464723c */ /* 0x040fee00000418ff */
[----:B------:R-:W-:Y:S01]  /*68d0*/  MUFU.EX2 R39, R39 ;  /* 0x0000002700277308 */ /* 0x000fe20000000800 */
[C---:B------:R-:W-:Y:S07]  /*68e0*/  HMMA.16816.F32.BF16 R84, R68.reuse, R86, RZ ;  /* 0x000000564454723c */ /* 0x040fee00000418ff */
[----:B------:R-:W5:Y:S01]  /*68f0*/  MUFU.EX2 R32, R32 ;  /* 0x0000002000207308 */ /* 0x000f620000000800 */
[----:B------:R-:W-:Y:S01]  /*6900*/  HMMA.16816.F32.BF16 R80, R68, R4, RZ ;  /* 0x000000044450723c */ /* 0x000fe200000418ff */
[----:B----4-:R-:W-:Y:S01]  /*6910*/  F2FP.BF16.F32.PACK_AB R4, R2, R37 ;  /* 0x000000250204723e */ /* 0x010fe200000010ff */
[----:B------:R-:W-:Y:S01]  /*6920*/  FADD.FTZ R37, R37, R34 ;  /* 0x0000002225257221 */ /* 0x000fe20000010000 */
[----:B-1----:R-:W-:Y:S01]  /*6930*/  F2FP.BF16.F32.PACK_AB R5, R52, R57 ;  /* 0x000000393405723e */ /* 0x002fe200000010ff */
[----:B------:R-:W-:-:S02]  /*6940*/  FADD.FTZ R57, R57, R48 ;  /* 0x0000003039397221 */ /* 0x000fc40000010000 */
[----:B------:R-:W-:Y:S01]  /*6950*/  FADD.FTZ R37, R2, R37 ;  /* 0x0000002502257221 */ /* 0x000fe20000010000 */
[----:B------:R-:W-:Y:S01]  /*6960*/  MUFU.EX2 R3, R3 ;  /* 0x0000000300037308 */ /* 0x000fe20000000800 */
[----:B------:R-:W-:Y:S01]  /*6970*/  HMMA.16816.F32.BF16 R68, R68, R6, RZ ;  /* 0x000000064444723c */ /* 0x000fe200000418ff */
[----:B------:R-:W-:Y:S01]  /*6980*/  F2FP.BF16.F32.PACK_AB R6, R49, R46 ;  /* 0x0000002e3106723e */ /* 0x000fe200000010ff */
[----:B------:R-:W-:Y:S01]  /*6990*/  FADD.FTZ R57, R52, R57 ;  /* 0x0000003934397221 */ /* 0x000fe20000010000 */
[----:B--2---:R-:W-:Y:S01]  /*69a0*/  F2FP.BF16.F32.PACK_AB R7, R59, R56 ;  /* 0x000000383b07723e */ /* 0x004fe200000010ff */
[----:B------:R-:W-:Y:S02]  /*69b0*/  FADD.FTZ R46, R46, R37 ;  /* 0x000000252e2e7221 */ /* 0x000fe40000010000 */
[----:B------:R-:W-:Y:S01]  /*69c0*/  FADD.FTZ R56, R56, R57 ;  /* 0x0000003938387221 */ /* 0x000fe20000010000 */
[----:B------:R-:W-:Y:S01]  /*69d0*/  MUFU.EX2 R58, R58 ;  /* 0x0000003a003a7308 */ /* 0x000fe20000000800 */
[----:B------:R-:W-:-:S02]  /*69e0*/  FADD.FTZ R46, R49, R46 ;  /* 0x0000002e312e7221 */ /* 0x000fc40000010000 */
[----:B------:R-:W-:Y:S01]  /*69f0*/  HMMA.16816.F32.BF16 R128, R4, R8, R128 ;  /* 0x000000080480723c */ /* 0x000fe20000041880 */
[----:B------:R-:W-:-:S04]  /*6a00*/  FADD.FTZ R59, R59, R56 ;  /* 0x000000383b3b7221 */ /* 0x000fc80000010000 */
[----:B------:R-:W-:Y:S03]  /*6a10*/  MUFU.EX2 R64, R64 ;  /* 0x0000004000407308 */ /* 0x000fe60000000800 */
[C---:B---3--:R-:W-:Y:S05]  /*6a20*/  HMMA.16816.F32.BF16 R108, R4.reuse, R24, R108 ;  /* 0x00000018046c723c */ /* 0x048fea000004186c */
[----:B------:R-:W1:Y:S03]  /*6a30*/  MUFU.EX2 R63, R63 ;  /* 0x0000003f003f7308 */ /* 0x000e660000000800 */
[C---:B-----5:R-:W-:Y:S05]  /*6a40*/  HMMA.16816.F32.BF16 R92, R4.reuse, R28, R92 ;  /* 0x0000001c045c723c */ /* 0x060fea000004185c */
[----:B------:R-:W-:Y:S03]  /*6a50*/  MUFU.EX2 R65, R65 ;  /* 0x0000004100417308 */ /* 0x000fe60000000800 */
[C---:B------:R-:W-:Y:S05]  /*6a60*/  HMMA.16816.F32.BF16 R76, R4.reuse, R20, R76 ;  /* 0x00000014044c723c */ /* 0x040fea000004184c */
[----:B------:R-:W2:Y:S03]  /*6a70*/  MUFU.EX2 R66, R66 ;  /* 0x0000004200427308 */ /* 0x000ea60000000800 */
[C---:B------:R-:W-:Y:S05]  /*6a80*/  HMMA.16816.F32.BF16 R120, R4.reuse, R10, R120 ;  /* 0x0000000a0478723c */ /* 0x040fea0000041878 */
[----:B------:R-:W-:Y:S03]  /*6a90*/  MUFU.EX2 R141, R141 ;  /* 0x0000008d008d7308 */ /* 0x000fe60000000800 */
[C---:B------:R-:W-:Y:S05]  /*6aa0*/  HMMA.16816.F32.BF16 R104, R4.reuse, R26, R104 ;  /* 0x0000001a0468723c */ /* 0x040fea0000041868 */
[----:B------:R-:W3:Y:S03]  /*6ab0*/  MUFU.EX2 R140, R140 ;  /* 0x0000008c008c7308 */ /* 0x000ee60000000800 */
[C---:B------:R-:W-:Y:S05]  /*6ac0*/  HMMA.16816.F32.BF16 R88, R4.reuse, R30, R88 ;  /* 0x0000001e0458723c */ /* 0x040fea0000041858 */
[----:B------:R-:W-:Y:S03]  /*6ad0*/  MUFU.EX2 R144, R144 ;  /* 0x0000009000907308 */ /* 0x000fe60000000800 */
[----:B------:R-:W-:Y:S01]  /*6ae0*/  HMMA.16816.F32.BF16 R72, R4, R22, R72 ;  /* 0x000000160448723c */ /* 0x000fe20000041848 */
[----:B------:R-:W-:Y:S01]  /*6af0*/  F2FP.BF16.F32.PACK_AB R4, R32, R39 ;  /* 0x000000272004723e */ /* 0x000fe200000010ff */
[----:B------:R-:W-:Y:S01]  /*6b00*/  FADD.FTZ R39, R39, R44 ;  /* 0x0000002c27277221 */ /* 0x000fe20000010000 */
[C---:B-1----:R-:W-:Y:S01]  /*6b10*/  F2FP.BF16.F32.PACK_AB R5, R63.reuse, R64 ;  /* 0x000000403f05723e */ /* 0x042fe200000010ff */
        /* <DEDUP_REMOVED lines=8> */
[C---:B------:R-:W-:Y:S01]  /*6ba0*/  HMMA.16816.F32.BF16 R96, R4.reuse, R28, R96 ;  /* 0x0000001c0460723c */ /* 0x040fe20000041860 */
[--C-:B------:R-:W-:Y:S01]  /*6bb0*/  FFMA.FTZ R28, R17, UR4, -R148.reuse ;  /* 0x00000004111c7c23 */ /* 0x100fe20008010894 */
[--C-:B------:R-:W-:Y:S01]  /*6bc0*/  FFMA.FTZ R29, R13, UR4, -R148.reuse ;  /* 0x000000040d1d7c23 */ /* 0x100fe20008010894 */
[----:B------:R-:W1:Y:S01]  /*6bd0*/  LDSM.16.MT88.4 R16, [R190+0x7000] ;  /* 0x00700000be10783b */ /* 0x000e620000004200 */
[----:B------:R-:W-:Y:S01]  /*6be0*/  MUFU.EX2 R150, R150 ;  /* 0x0000009600967308 */ /* 0x000fe20000000800 */
[----:B------:R-:W-:Y:S01]  /*6bf0*/  FFMA.FTZ R148, R147, UR4, -R148 ;  /* 0x0000000493947c23 */ /* 0x000fe20008010894 */
[----:B------:R-:W-:Y:S01]  /*6c00*/  FADD.FTZ R3, R58, R3 ;  /* 0x000000033a037221 */ /* 0x000fe20000010000 */
[----:B------:R-:W2:Y:S01]  /*6c10*/  LDSM.16.MT88.4 R12, [R186+0x7000] ;  /* 0x00700000ba0c783b */ /* 0x000ea20000004200 */
[----:B------:R-:W-:Y:S01]  /*6c20*/  HMMA.16816.F32.BF16 R124, R4, R8, R124 ;  /* 0x00000008047c723c */ /* 0x000fe2000004187c */
[----:B------:R-:W-:-:S03]  /*6c30*/  FADD.FTZ R65, R66, R65 ;  /* 0x0000004142417221 */ /* 0x000fc60000010000 */
[----:B------:R-:W-:Y:S04]  /*6c40*/  MUFU.EX2 R28, R28 ;  /* 0x0000001c001c7308 */ /* 0x000fe80000000800 */
[C---:B------:R-:W-:Y:S04]  /*6c50*/  HMMA.16816.F32.BF16 R112, R4.reuse, R24, R112 ;  /* 0x000000180470723c */ /* 0x040fe80000041870 */
[----:B------:R-:W4:Y:S04]  /*6c60*/  MUFU.EX2 R29, R29 ;  /* 0x0000001d001d7308 */ /* 0x000f280000000800 */
[C---:B------:R-:W-:Y:S01]  /*6c70*/  HMMA.16816.F32.BF16 R116, R4.reuse, R10, R116 ;  /* 0x0000000a0474723c */ /* 0x040fe20000041874 */
[----:B------:R-:W5:Y:S03]  /*6c80*/  LDSM.16.MT88.4 R8, [R185+0x7000] ;  /* 0x00700000b908783b */ /* 0x000f660000004200 */
[----:B------:R-:W1:Y:S04]  /*6c90*/  MUFU.EX2 R153, R153 ;  /* 0x0000009900997308 */ /* 0x000e680000000800 */
[C---:B------:R-:W-:Y:S01]  /*6ca0*/  HMMA.16816.F32.BF16 R100, R4.reuse, R26, R100 ;  /* 0x0000001a0464723c */ /* 0x040fe20000041864 */
[----:B------:R-:W5:Y:S03]  /*6cb0*/  LDSM.16.MT88.4 R24, [R184+0x7000] ;  /* 0x00700000b818783b */ /* 0x000f660000004200 */
[----:B------:R-:W-:Y:S04]  /*6cc0*/  MUFU.EX2 R60, R60 ;  /* 0x0000003c003c7308 */ /* 0x000fe80000000800 */
[C---:B------:R-:W-:Y:S01]  /*6cd0*/  HMMA.16816.F32.BF16 R84, R4.reuse, R30, R84 ;  /* 0x0000001e0454723c */ /* 0x040fe20000041854 */
[--C-:B------:R-:W-:Y:S01]  /*6ce0*/  FFMA.FTZ R30, R173, UR4, -R162.reuse ;  /* 0x00000004ad1e7c23 */ /* 0x100fe200080108a2 */
[----:B------:R-:W-:Y:S01]  /*6cf0*/  FFMA.FTZ R31, R171, UR4, -R162 ;  /* 0x00000004ab1f7c23 */ /* 0x000fe200080108a2 */
[--C-:B------:R-:W-:Y:S01]  /*6d00*/  FFMA.FTZ R162, R163, UR4, -R146.reuse ;  /* 0x00000004a3a27c23 */ /* 0x100fe20008010892 */
[----:B------:R-:W-:Y:S01]  /*6d10*/  FFMA.FTZ R163, R169, UR4, -R146 ;  /* 0x00000004a9a37c23 */ /* 0x000fe20008010892 */
[----:B------:R-:W5:Y:S03]  /*6d20*/  MUFU.EX2 R61, R61 ;  /* 0x0000003d003d7308 */ /* 0x000f660000000800 */
[C---:B------:R-:W-:Y:S05]  /*6d30*/  HMMA.16816.F32.BF16 R80, R4.reuse, R20, R80 ;  /* 0x000000140450723c */ /* 0x040fea0000041850 */
[----:B------:R-:W-:Y:S03]  /*6d40*/  MUFU.EX2 R62, R62 ;  /* 0x0000003e003e7308 */ /* 0x000fe60000000800 */
[----:B------:R-:W-:Y:S01]  /*6d50*/  HMMA.16816.F32.BF16 R68, R4, R22, R68 ;  /* 0x000000160444723c */ /* 0x000fe20000041844 */
[----:B---3--:R-:W-:Y:S01]  /*6d60*/  F2FP.BF16.F32.PACK_AB R4, R140, R141 ;  /* 0x0000008d8c04723e */ /* 0x008fe200000010ff */
[----:B------:R-:W3:Y:S01]  /*6d70*/  LDSM.16.MT88.4 R20, [R190+0x7800] ;  /* 0x00780000be14783b */ /* 0x000ee20000004200 */
[----:B----4-:R-:W-:Y:S01]  /*6d80*/  F2FP.BF16.F32.PACK_AB R5, R29, R28 ;  /* 0x0000001c1d05723e */ /* 0x010fe200000010ff */
[----:B------:R-:W-:Y:S01]  /*6d90*/  FADD.FTZ R141, R141, R46 ;  /* 0x0000002e8d8d7221 */ /* 0x000fe20000010000 */
[----:B------:R-:W-:Y:S01]  /*6da0*/  MUFU.EX2 R67, R67 ;  /* 0x0000004300437308 */ /* 0x000fe20000000800 */
[----:B------:R-:W-:Y:S01]  /*6db0*/  F2FP.BF16.F32.PACK_AB R6, R145, R144 ;  /* 0x000000909106723e */ /* 0x000fe200000010ff */
[----:B------:R-:W-:Y:S01]  /*6dc0*/  FADD.FTZ R28, R28, R59 ;  /* 0x0000003b1c1c7221 */ /* 0x000fe20000010000 */
[----:B-1----:R-:W-:Y:S01]  /*6dd0*/  F2FP.BF16.F32.PACK_AB R7, R153, R150 ;  /* 0x000000969907723e */ /* 0x002fe200000010ff */
[----:B------:R-:W-:-:S02]  /*6de0*/  FADD.FTZ R141, R140, R141 ;  /* 0x0000008d8c8d7221 */ /* 0x000fc40000010000 */
[----:B------:R-:W-:Y:S02]  /*6df0*/  FADD.FTZ R29, R29, R28 ;  /* 0x0000001c1d1d7221 */ /* 0x000fe40000010000 */
[----:B------:R-:W-:Y:S01]  /*6e00*/  MUFU.EX2 R162, R162 ;  /* 0x000000a200a27308 */ /* 0x000fe20000000800 */
[----:B------:R-:W-:Y:S01]  /*6e10*/  FADD.FTZ R144, R144, R141 ;  /* 0x0000008d90907221 */ /* 0x000fe20000010000 */
[C---:B------:R-:W-:Y:S01]  /*6e20*/  HMMA.16816.F32.BF16 R128, R4.reuse, R16, R128 ;  /* 0x000000100480723c */ /* 0x040fe20000041880 */
[----:B------:R-:W-:Y:S02]  /*6e30*/  FADD.FTZ R150, R150, R29 ;  /* 0x0000001d96967221 */ /* 0x000fe40000010000 */
[----:B------:R-:W-:Y:S02]  /*6e40*/  FADD.FTZ R145, R145, R144 ;  /* 0x0000009091917221 */ /* 0x000fe40000010000 */
[----:B------:R-:W-:Y:S01]  /*6e50*/  FADD.FTZ R153, R153, R150 ;  /* 0x0000009699997221 */ /* 0x000fe20000010000 */
[----:B------:R-:W1:Y:S02]  /*6e60*/  MUFU.EX2 R163, R163 ;  /* 0x000000a300a37308 */ /* 0x000e640000000800 */
[C---:B--2---:R-:W-:Y:S06]  /*6e70*/  HMMA.16816.F32.BF16 R108, R4.reuse, R12, R108 ;  /* 0x0000000c046c723c */ /* 0x044fec000004186c */
[----:B------:R-:W-:Y:S02]  /*6e80*/  MUFU.EX2 R164, R164 ;  /* 0x000000a400a47308 */ /* 0x000fe40000000800 */
[C---:B-----5:R-:W-:Y:S06]  /*6e90*/  HMMA.16816.F32.BF16 R92, R4.reuse, R8, R92 ;  /* 0x00000008045c723c */ /* 0x060fec000004185c */
[----:B------:R-:W2:Y:S02]  /*6ea0*/  MUFU.EX2 R165, R165 ;  /* 0x000000a500a57308 */ /* 0x000ea40000000800 */
[C---:B------:R-:W-:Y:S06]  /*6eb0*/  HMMA.16816.F32.BF16 R76, R4.reuse, R24, R76 ;  /* 0x00000018044c723c */ /* 0x040fec000004184c */
[----:B------:R-:W-:Y:S02]  /*6ec0*/  MUFU.EX2 R160, R160 ;  /* 0x000000a000a07308 */ /* 0x000fe40000000800 */
[C---:B------:R-:W-:Y:S06]  /*6ed0*/  HMMA.16816.F32.BF16 R120, R4.reuse, R18, R120 ;  /* 0x000000120478723c */ /* 0x040fec0000041878 */
[----:B------:R-:W4:Y:S02]  /*6ee0*/  MUFU.EX2 R167, R167 ;  /* 0x000000a700a77308 */ /* 0x000f240000000800 */
[C---:B------:R-:W-:Y:S06]  /*6ef0*/  HMMA.16816.F32.BF16 R104, R4.reuse, R14, R104 ;  /* 0x0000000e0468723c */ /* 0x040fec0000041868 */
[----:B------:R-:W-:Y:S02]  /*6f00*/  MUFU.EX2 R154, R154 ;  /* 0x0000009a009a7308 */ /* 0x000fe40000000800 */
[C---:B------:R-:W-:Y:S06]  /*6f10*/  HMMA.16816.F32.BF16 R88, R4.reuse, R10, R88 ;  /* 0x0000000a0458723c */ /* 0x040fec0000041858 */
[----:B------:R-:W-:Y:S02]  /*6f20*/  MUFU.EX2 R157, R157 ;  /* 0x0000009d009d7308 */ /* 0x000fe40000000800 */
[----:B------:R-:W-:Y:S01]  /*6f30*/  HMMA.16816.F32.BF16 R72, R4, R26, R72 ;  /* 0x0000001a0448723c */ /* 0x000fe20000041848 */
[----:B------:R-:W-:Y:S01]  /*6f40*/  F2FP.BF16.F32.PACK_AB R4, R61, R60 ;  /* 0x0000003c3d04723e */ /* 0x000fe200000010ff */
        /* <DEDUP_REMOVED lines=33> */
[----:B----4-:R-:W-:Y:S01]  /*7160*/  F2FP.BF16.F32.PACK_AB R4, R167, R160 ;  /* 0x000000a0a704723e */ /* 0x010fe200000010ff */
[----:B------:R-:W4:Y:S01]  /*7170*/  MUFU.EX2 R24, R24 ;  /* 0x0000001800187308 */ /* 0x000f220000000800 */
        /* <DEDUP_REMOVED lines=9> */
[----:B---3--:R-:W-:Y:S01]  /*7210*/  HMMA.16816.F32.BF16 R128, R4, R20, R128 ;  /* 0x000000140480723c */ /* 0x008fe20000041880 */
[----:B------:R-:W-:Y:S01]  /*7220*/  FADD.FTZ R149, R149, R152 ;  /* 0x0000009895957221 */ /* 0x000fe20000010000 */
[----:B------:R-:W-:Y:S02]  /*7230*/  FADD.FTZ R220, R157, R154 ;  /* 0x0000009a9ddc7221 */ /* 0x000fe40000010000 */
[----:B------:R-:W-:Y:S01]  /*7240*/  MUFU.EX2 R25, R25 ;  /* 0x0000001900197308 */ /* 0x000fe20000000800 */
[----:B------:R-:W-:-:S03]  /*7250*/  FADD.FTZ R223, R148, R149 ;  /* 0x0000009594df7221 */ /* 0x000fc60000010000 */
[C---:B------:R-:W-:Y:S04]  /*7260*/  HMMA.16816.F32.BF16 R120, R4.reuse, R22, R120 ;  /* 0x000000160478723c */ /* 0x040fe80000041878 */
[----:B------:R-:W3:Y:S04]  /*7270*/  MUFU.EX2 R26, R26 ;  /* 0x0000001a001a7308 */ /* 0x000ee80000000800 */
        /* <DEDUP_REMOVED lines=8> */
[----:B----4-:R-:W-:Y:S01]  /*7300*/  F2FP.BF16.F32.PACK_AB R5, R24, R161 ;  /* 0x000000a11805723e */ /* 0x010fe200000010ff */
[----:B------:R-:W-:Y:S01]  /*7310*/  FADD.FTZ R161, R161, R164 ;  /* 0x000000a4a1a17221 */ /* 0x000fe20000010000 */
[----:B-1----:R-:W-:Y:S01]  /*7320*/  F2FP.BF16.F32.PACK_AB R6, R159, R158 ;  /* 0x0000009e9f06723e */ /* 0x002fe200000010ff */
[----:B------:R-:W-:Y:S01]  /*7330*/  FADD.FTZ R31, R31, R30 ;  /* 0x0000001e1f1f7221 */ /* 0x000fe20000010000 */
[----:B---3--:R-:W-:Y:S01]  /*7340*/  F2FP.BF16.F32.PACK_AB R7, R26, R25 ;  /* 0x000000191a07723e */ /* 0x008fe200000010ff */
        /* <DEDUP_REMOVED lines=17> */
[----:B------:R-:W-:Y:S01]  /*7460*/  IMAD.IADD R217, R40, 0x1, R133 ;  /* 0x0000000128d97824 */ /* 0x000fe200078e0285 */
[----:B------:R-:W-:Y:S01]  /*7470*/  LEA.HI.SX32 R219, R132, 0xfffffffe, 0x1a ;  /* 0xfffffffe84db7811 */ /* 0x000fe200078fd2ff */
[----:B------:R-:W-:Y:S01]  /*7480*/  IMAD.IADD R218, R33, 0x1, R138 ;  /* 0x0000000121da7824 */ /* 0x000fe200078e028a */
[----:B------:R-:W-:Y:S01]  /*7490*/  MOV R3, R134 ;  /* 0x0000008600037202 */ /* 0x000fe20000000f00 */
[----:B------:R-:W-:Y:S01]  /*74a0*/  IMAD.MOV.U32 R132, RZ, RZ, R135 ;  /* 0x000000ffff847224 */ /* 0x000fe200078e0087 */
[----:B------:R-:W-:Y:S01]  /*74b0*/  MOV R133, R136 ;  /* 0x0000008800857202 */ /* 0x000fe20000000f00 */
[----:B------:R-:W-:Y:S01]  /*74c0*/  IMAD.MOV.U32 R2, RZ, RZ, R137 ;  /* 0x000000ffff027224 */ /* 0x000fe200078e0089 */
[----:B------:R-:W3:Y:S01]  /*74d0*/  LDCU UR7, c[0x0][0x440] ;  /* 0x00008800ff0777ac */ /* 0x000ee20008000800 */
[----:B------:R-:W4:Y:S01]  /*74e0*/  LDCU UR6, c[0x0][0x50c] ;  /* 0x0000a180ff0677ac */ /* 0x000f220008000800 */
[----:B------:R-:W1:Y:S01]  /*74f0*/  LDCU UR4, c[0x0][0x45c] ;  /* 0x00008b80ff0477ac */ /* 0x000e620008000800 */
[----:B--2---:R-:W-:Y:S01]  /*7500*/  ISETP.GE.AND P1, PT, R206, UR8, PT ;  /* 0x00000008ce007c0c */ /* 0x004fe2000bf26270 */
[----:B------:R-:W-:-:S12]  /*7510*/  BRA `(.L_x_2007) ;  /* 0x0000000000b47947 */ /* 0x000fd80003800000 */
.L_x_2009:
[----:B------:R-:W4:Y:S01]  /*7520*/  LDC.64 R6, c[0x0][0x3b8] ;  /* 0x0000ee00ff067b82 */ /* 0x000f220000000a00 */
[----:B------:R-:W-:Y:S01]  /*7530*/  VIADD R5, R219, 0xffffffff ;  /* 0xffffffffdb057836 */ /* 0x000fe20000000000 */
[----:B------:R-:W-:Y:S03]  /*7540*/  ISETP.GE.AND P1, PT, R206, UR7, PT ;  /* 0x00000007ce007c0c */ /* 0x000fe6000bf26270 */
[C---:B----4-:R-:W-:Y:S04]  /*7550*/  IMAD.WIDE.U32 R32, R5.reuse, R6, RZ ;  /* 0x0000000605207225 */ /* 0x050fe800078e00ff */
[----:B------:R-:W-:Y:S02]  /*7560*/  IMAD.SHL.U32 R34, R32, 0x40, RZ ;  /* 0x0000004020227824 */ /* 0x000fe400078e00ff */
[----:B------:R-:W-:Y:S03]  /*7570*/  IMAD R5, R5, R7, R33 ;  /* 0x0000000705057224 */ /* 0x000fe600078e0221 */
[-C--:B------:R-:W-:Y:S02]  /*7580*/  @!P0 LEA R12, P3, R6, R34.reuse, 0x4 ;  /* 0x00000022060c8211 */ /* 0x080fe400078620ff */
[----:B------:R-:W-:Y:S01]  /*7590*/  SHF.L.U64.HI R35, R32, 0x6, R5 ;  /* 0x0000000620237819 */ /* 0x000fe20000010205 */
[----:B------:R-:W-:Y:S01]  /*75a0*/  @!P0 IMAD R5, R7, 0x30, RZ ;  /* 0x0000003007058824 */ /* 0x000fe200078e02ff */
[----:B------:R-:W-:Y:S02]  /*75b0*/  @!P0 LEA R16, P2, R6, R34, 0x5 ;  /* 0x0000002206108211 */ /* 0x000fe400078428ff */
[----:B------:R-:W-:Y:S01]  /*75c0*/  @!P1 LEA R8, P4, R34, R211, 0x1 ;  /* 0x000000d322089211 */ /* 0x000fe200078808ff */
[C---:B------:R-:W-:Y:S01]  /*75d0*/  @!P0 IMAD.WIDE.U32 R36, R6.reuse, 0x30, R34 ;  /* 0x0000003006248825 */ /* 0x040fe200078e0022 */
[CCC-:B------:R-:W-:Y:S02]  /*75e0*/  @!P0 LEA.HI.X R33, R6.reuse, R35.reuse, R7.reuse, 0x4, P3 ;  /* 0x0000002306218211 */ /* 0x1c0fe400018f2407 */
[----:B------:R-:W-:Y:S01]  /*75f0*/  @!P0 LEA.HI.X R7, R6, R35, R7, 0x5, P2 ;  /* 0x0000002306078211 */ /* 0x000fe200010f2c07 */
[----:B------:R-:W-:Y:S01]  /*7600*/  @!P0 IMAD.IADD R5, R5, 0x1, R37 ;  /* 0x0000000105058824 */ /* 0x000fe200078e0225 */
        /* <DEDUP_REMOVED lines=8> */
[-C--:B------:R-:W-:Y:S02]  /*7690*/  @!P0 LEA.HI.X R33, R12, R210.reuse, R33, 0x1, P3 ;  /* 0x000000d20c218211 */ /* 0x080fe400018f0c21 */
        /* <DEDUP_REMOVED lines=21> */
.L_x_2007:
[----:B------:R-:W-:Y:S04]  /*77f0*/  DEPBAR.LE SB0, 0x0 ;  /* 0x000080000000791a */ /* 0x000fe80000000000 */
[----:B------:R-:W-:Y:S01]  /*7800*/  BAR.SYNC.DEFER_BLOCKING 0x0 ;  /* 0x0000000000007b1d */ /* 0x000fe20000010000 */
[C---:B-1----:R-:W-:Y:S01]  /*7810*/  IMAD.WIDE.U32 R54, R219.reuse, R196, RZ ;  /* 0x000000c4db367225 */ /* 0x042fe200078e00ff */
[----:B---3--:R-:W-:Y:S03]  /*7820*/  ISETP.GE.AND P0, PT, R206, UR7, PT ;  /* 0x00000007ce007c0c */ /* 0x008fe6000bf06270 */
[----:B------:R-:W-:Y:S01]  /*7830*/  IMAD R52, R219, R197, R55 ;  /* 0x000000c5db347224 */ /* 0x000fe200078e0237 */
[C---:B------:R-:W-:Y:S04]  /*7840*/  SHF.L.U32 R62, R54.reuse, 0x6, RZ ;  /* 0x00000006363e7819 */ /* 0x040fe800000006ff */
[----:B------:R-:W-:Y:S02]  /*7850*/  SHF.L.U64.HI R63, R54, 0x6, R52 ;  /* 0x00000006363f7819 */ /* 0x000fe40000010234 */
[----:B------:R-:W-:Y:S03]  /*7860*/  @!P1 LEA R52, P4, R62, R209, 0x1 ;  /* 0x000000d13e349211 */ /* 0x000fe600078808ff */
[-C--:B------:R-:W-:Y:S01]  /*7870*/  @!P0 LEA R56, P3, R196, R62.reuse, 0x4 ;  /* 0x0000003ec4388211 */ /* 0x080fe200078620ff */
[----:B------:R-:W-:Y:S01]  /*7880*/  @!P0 IMAD R55, R197, 0x30, RZ ;  /* 0x00000030c5378824 */ /* 0x000fe200078e02ff */
[----:B------:R-:W-:Y:S02]  /*7890*/  @!P1 LEA.HI.X R53, R62, R207, R63, 0x1, P4 ;  /* 0x000000cf3e359211 */ /* 0x000fe400020f0c3f */
[--C-:B------:R-:W-:Y:S02]  /*78a0*/  @!P0 LEA.HI.X R54, R196, R63, R197.reuse, 0x4, P3 ;  /* 0x0000003fc4368211 */ /* 0x100fe400018f24c5 */
[----:B------:R-:W-:Y:S02]  /*78b0*/  @!P0 LEA R66, P3, R56, R209, 0x1 ;  /* 0x000000d138428211 */ /* 0x000fe400078608ff */
[----:B------:R-:W-:Y:S01]  /*78c0*/  @!P0 LEA R60, P2, R196, R62, 0x5 ;  /* 0x0000003ec43c8211 */ /* 0x000fe200078428ff */
[----:B------:R-:W-:Y:S01]  /*78d0*/  @!PT LDS RZ, [RZ] ;  /* 0x00000000fffff984 */ /* 0x000fe20000000800 */
[----:B------:R-:W-:Y:S01]  /*78e0*/  @!PT LDS RZ, [RZ] ;  /* 0x00000000fffff984 */ /* 0x000fe20000000800 */
[----:B------:R-:W-:Y:S01]  /*78f0*/  @!PT LDS RZ, [RZ] ;  /* 0x00000000fffff984 */ /* 0x000fe20000000800 */
[----:B------:R-:W-:Y:S01]  /*7900*/  @!P1 LDGSTS.E.BYPASS.LTC128B.128 [R216+0x6000], desc[UR18][R52.64] ;  /* 0x0600000034d89fae */ /* 0x000fe2000b981a12 */
[----:B------:R-:W-:Y:S02]  /*7910*/  @!P0 LEA.HI.X R67, R56, R207, R54, 0x1, P3 ;  /* 0x000000cf38438211 */ /* 0x000fe400018f0c36 */
[C---:B------:R-:W-:Y:S01]  /*7920*/  @!P0 LEA.HI.X R58, R196.reuse, R63, R197, 0x5, P2 ;  /* 0x0000003fc43a8211 */ /* 0x040fe200010f2cc5 */
[----:B------:R-:W-:Y:S01]  /*7930*/  @!P0 IMAD.WIDE.U32 R62, R196, 0x30, R62 ;  /* 0x00000030c43e8825 */ /* 0x000fe200078e003e */
[C---:B------:R-:W-:Y:S03]  /*7940*/  @!P0 LEA R64, P2, R60.reuse, R209, 0x1 ;  /* 0x000000d13c408211 */ /* 0x040fe600078408ff */
[----:B------:R-:W-:Y:S01]  /*7950*/  @P1 STS.128 [R216+0x6000], RZ ;  /* 0x006000ffd8001388 */ /* 0x000fe20000000c00 */
[----:B------:R-:W-:Y:S02]  /*7960*/  @!P0 LEA.HI.X R65, R60, R207, R58, 0x1, P2 ;  /* 0x000000cf3c418211 */ /* 0x000fe400010f0c3a */
[C---:B------:R-:W-:Y:S02]  /*7970*/  @!P0 LEA R54, P2, R62.reuse, R209, 0x1 ;  /* 0x000000d13e368211 */ /* 0x040fe400078408ff */
[----:B------:R-:W-:Y:S03]  /*7980*/  @!P0 IADD3 R55, PT, PT, R55, R63, RZ ;  /* 0x0000003f37378210 */ /* 0x000fe60007ffe0ff */
[----:B------:R-:W-:Y:S01]  /*7990*/  @P0 STS.128 [R216+0x6800], RZ ;  /* 0x006800ffd8000388 */ /* 0x000fe20000000c00 */
[----:B------:R-:W-:Y:S02]  /*79a0*/  @!P0 LEA.HI.X R55, R62, R207, R55, 0x1, P2 ;  /* 0x000000cf3e378211 */ /* 0x000fe400010f0c37 */
[----:B------:R-:W-:Y:S05]  /*79b0*/  ISETP.NE.AND P2, PT, R219, RZ, PT ;  /* 0x000000ffdb00720c */ /* 0x000fea0003f45270 */
        /* <DEDUP_REMOVED lines=19> */
[----:B------:R-:W1:Y:S08]  /*7af0*/  LDSM.16.M88.4 R164, [R194+UR5+0x5800] ;  /* 0x00580005c2a4783b */ /* 0x000e700008000200 */
[----:B------:R-:W-:Y:S08]  /*7b00*/  LDSM.16.M88.4 R168, [R193] ;  /* 0x00000000c1a8783b */ /* 0x000ff00000000200 */
[----:B------:R-:W1:Y:S08]  /*7b10*/  LDSM.16.M88.4 R172, [R189+0x4000] ;  /* 0x00400000bdac783b */ /* 0x000e700000000200 */
[----:B------:R-:W1:Y:S08]  /*7b20*/  LDSM.16.M88.4 R176, [R193+0x2000] ;  /* 0x00200000c1b0783b */ /* 0x000e700000000200 */
[----:B------:R-:W-:Y:S08]  /*7b30*/  LDSM.16.M88.4 R136, [R189+0x5000] ;  /* 0x00500000bd88783b */ /* 0x000ff00000000200 */
[----:B------:R-:W0:Y:S08]  /*7b40*/  LDGDEPBAR ;  /* 0x00000000000079af */ /* 0x000e300000000000 */
[----:B------:R-:W-:Y:S08]  /*7b50*/  LDSM.16.M88.4 R140, [R189+0x5800] ;  /* 0x00580000bd8c783b */ /* 0x000ff00000000200 */
[----:B------:R-:W-:Y:S01]  /*7b60*/  LDSM.16.M88.4 R180, [R187+0x4000] ;  /* 0x00400000bbb4783b */ /* 0x000fe20000000200 */
[-C--:B--2---:R-:W-:Y:S08]  /*7b70*/  HMMA.16816.F32.BF16 R4, R144, R148.reuse, RZ ;  /* 0x000000949004723c */ /* 0x084ff000000418ff */
[C---:B---3--:R-:W-:Y:S08]  /*7b80*/  HMMA.16816.F32.BF16 R8, R152.reuse, R148, RZ ;  /* 0x000000949808723c */ /* 0x048ff000000418ff */
[-C--:B------:R-:W-:Y:S08]  /*7b90*/  HMMA.16816.F32.BF16 R12, R152, R150.reuse, RZ ;  /* 0x00000096980c723c */ /* 0x080ff000000418ff */
[C---:B------:R-:W-:Y:S01]  /*7ba0*/  HMMA.16816.F32.BF16 R16, R144.reuse, R150, RZ ;  /* 0x000000969010723c */ /* 0x040fe200000418ff */
[----:B------:R-:W2:Y:S07]  /*7bb0*/  LDSM.16.M88.4 R148, [R189+0x4800] ;  /* 0x00480000bd94783b */ /* 0x000eae0000000200 */
[-C--:B-----5:R-:W-:Y:S08]  /*7bc0*/  HMMA.16816.F32.BF16 R20, R144, R156.reuse, RZ ;  /* 0x0000009c9014723c */ /* 0x0a0ff000000418ff */
[C---:B------:R-:W-:Y:S08]  /*7bd0*/  HMMA.16816.F32.BF16 R24, R152.reuse, R156, RZ ;  /* 0x0000009c9818723c */ /* 0x040ff000000418ff */
[-C--:B------:R-:W-:Y:S08]  /*7be0*/  HMMA.16816.F32.BF16 R28, R152, R158.reuse, RZ ;  /* 0x0000009e981c723c */ /* 0x080ff000000418ff */
[C---:B------:R-:W-:Y:S01]  /*7bf0*/  HMMA.16816.F32.BF16 R32, R144.reuse, R158, RZ ;  /* 0x0000009e9020723c */ /* 0x040fe200000418ff */
[----:B------:R-:W-:Y:S07]  /*7c00*/  LDSM.16.M88.4 R156, [R192+0x2000] ;  /* 0x00200000c09c783b */ /* 0x000fee0000000200 */
[-C--:B----4-:R-:W-:Y:S08]  /*7c10*/  HMMA.16816.F32.BF16 R36, R144, R160.reuse, RZ ;  /* 0x000000a09024723c */ /* 0x090ff000000418ff */
[C---:B------:R-:W-:Y:S08]  /*7c20*/  HMMA.16816.F32.BF16 R40, R152.reuse, R160, RZ ;  /* 0x000000a09828723c */ /* 0x040ff000000418ff */
[-C--:B------:R-:W-:Y:S08]  /*7c30*/  HMMA.16816.F32.BF16 R44, R152, R162.reuse, RZ ;  /* 0x000000a2982c723c */ /* 0x080ff000000418ff */
[C---:B------:R-:W-:Y:S01]  /*7c40*/  HMMA.16816.F32.BF16 R48, R144.reuse, R162, RZ ;  /* 0x000000a29030723c */ /* 0x040fe200000418ff */
[----:B------:R-:W-:Y:S07]  /*7c50*/  LDSM.16.M88.4 R160, [R188+0x4800] ;  /* 0x00480000bca0783b */ /* 0x000fee0000000200 */
[-C--:B-1----:R-:W-:Y:S08]  /*7c60*/  HMMA.16816.F32.BF16 R52, R144, R164.reuse, RZ ;  /* 0x000000a49034723c */ /* 0x082ff000000418ff */
[C---:B------:R-:W-:Y:S08]  /*7c70*/  HMMA.16816.F32.BF16 R56, R152.reuse, R164, RZ ;  /* 0x000000a49838723c */ /* 0x040ff000000418ff */
[-C--:B------:R-:W-:Y:S01]  /*7c80*/  HMMA.16816.F32.BF16 R60, R152, R166.reuse, RZ ;  /* 0x000000a6983c723c */ /* 0x080fe200000418ff */
[----:B------:R-:W-:Y:S07]  /*7c90*/  LDSM.16.M88.4 R152, [R188+0x4000] ;  /* 0x00400000bc98783b */ /* 0x000fee0000000200 */
[----:B------:R-:W-:Y:S01]  /*7ca0*/  HMMA.16816.F32.BF16 R64, R144, R166, RZ ;  /* 0x000000a69040723c */ /* 0x000fe200000418ff */
[----:B------:R-:W1:Y:S07]  /*7cb0*/  LDSM.16.M88.4 R144, [R192] ;  /* 0x00000000c090783b */ /* 0x000e6e0000000200 */
[-C--:B------:R-:W-:Y:S01]  /*7cc0*/  HMMA.16816.F32.BF16 R4, R168, R172.reuse, R4 ;  /* 0x000000aca804723c */ /* 0x080fe20000041804 */
[----:B------:R-:W3:Y:S07]  /*7cd0*/  LDSM.16.M88.4 R164, [R188+0x5000] ;  /* 0x00500000bca4783b */ /* 0x000eee0000000200 */
        /* <DEDUP_REMOVED lines=8> */
[----:B------:R-:W2:Y:S07]  /*7d60*/  LDSM.16.M88.4 R148, [R191] ;  /* 0x00000000bf94783b */ /* 0x000eae0000000200 */
[-C--:B------:R-:W-:Y:S08]  /*7d70*/  HMMA.16816.F32.BF16 R36, R168, R136.reuse, R36 ;  /* 0x00000088a824723c */ /* 0x080ff00000041824 */
[C---:B------:R-:W-:Y:S08]  /*7d80*/  HMMA.16816.F32.BF16 R40, R176.reuse, R136, R40 ;  /* 0x00000088b028723c */ /* 0x040ff00000041828 */
[-C--:B------:R-:W-:Y:S08]  /*7d90*/  HMMA.16816.F32.BF16 R44, R176, R138.reuse, R44 ;  /* 0x0000008ab02c723c */ /* 0x080ff0000004182c */
[C---:B------:R-:W-:Y:S01]  /*7da0*/  HMMA.16816.F32.BF16 R48, R168.reuse, R138, R48 ;  /* 0x0000008aa830723c */ /* 0x040fe20000041830 */
[----:B------:R-:W5:Y:S07]  /*7db0*/  LDSM.16.M88.4 R136, [R191+0x2000] ;  /* 0x00200000bf88783b */ /* 0x000f6e0000000200 */
[-C--:B------:R-:W-:Y:S08]  /*7dc0*/  HMMA.16816.F32.BF16 R52, R168, R140.reuse, R52 ;  /* 0x0000008ca834723c */ /* 0x080ff00000041834 */
[C---:B------:R-:W-:Y:S08]  /*7dd0*/  HMMA.16816.F32.BF16 R56, R176.reuse, R140, R56 ;  /* 0x0000008cb038723c */ /* 0x040ff00000041838 */
[-C--:B------:R-:W-:Y:S08]  /*7de0*/  HMMA.16816.F32.BF16 R60, R176, R142.reuse, R60 ;  /* 0x0000008eb03c723c */ /* 0x080ff0000004183c */
[----:B------:R-:W-:Y:S01]  /*7df0*/  HMMA.16816.F32.BF16 R64, R168, R142, R64 ;  /* 0x0000008ea840723c */ /* 0x000fe20000041840 */
[----:B------:R-:W5:Y:S07]  /*7e00*/  LDSM.16.M88.4 R140, [R187+0x4800] ;  /* 0x00480000bb8c783b */ /* 0x000f6e0000000200 */
[-C--:B-1----:R-:W-:Y:S08]  /*7e10*/  HMMA.16816.F32.BF16 R4, R144, R152.reuse, R4 ;  /* 0x000000989004723c */ /* 0x082ff00000041804 */
[C---:B------:R-:W-:Y:S08]  /*7e20*/  HMMA.16816.F32.BF16 R8, R156.reuse, R152, R8 ;  /* 0x000000989c08723c */ /* 0x040ff00000041808 */
[-C--:B------:R-:W-:Y:S08]  /*7e30*/  HMMA.16816.F32.BF16 R12, R156, R154.reuse, R12 ;  /* 0x0000009a9c0c723c */ /* 0x080ff0000004180c */
[C---:B------:R-:W-:Y:S08]  /*7e40*/  HMMA.16816.F32.BF16 R16, R144.reuse, R154, R16 ;  /* 0x0000009a9010723c */ /* 0x040ff00000041810 */
[-C--:B------:R-:W-:Y:S08]  /*7e50*/  HMMA.16816.F32.BF16 R20, R144, R160.reuse, R20 ;  /* 0x000000a09014723c */ /* 0x080ff00000041814 */
[C---:B------:R-:W-:Y:S08]  /*7e60*/  HMMA.16816.F32.BF16 R24, R156.reuse, R160, R24 ;  /* 0x000000a09c18723c */ /* 0x040ff00000041818 */
[-C--:B------:R-:W-:Y:S08]  /*7e70*/  HMMA.16816.F32.BF16 R28, R156, R162.reuse, R28 ;  /* 0x000000a29c1c723c */ /* 0x080ff0000004181c */
[C---:B------:R-:W-:Y:S08]  /*7e80*/  HMMA.16816.F32.BF16 R32, R144.reuse, R162, R32 ;  /* 0x000000a29020723c */ /* 0x040ff00000041820 */
[-C--:B---3--:R-:W-:Y:S08]  /*7e90*/  HMMA.16816.F32.BF16 R36, R144, R164.reuse, R36 ;  /* 0x000000a49024723c */ /* 0x088ff00000041824 */
[C---:B------:R-:W-:Y:S08]  /*7ea0*/  HMMA.16816.F32.BF16 R40, R156.reuse, R164, R40 ;  /* 0x000000a49c28723c */ /* 0x040ff00000041828 */
[-C--:B------:R-:W-:Y:S08]  /*7eb0*/  HMMA.16816.F32.BF16 R44, R156, R166.reuse, R44 ;  /* 0x000000a69c2c723c */ /* 0x080ff0000004182c */
[C---:B------:R-:W-:Y:S08]  /*7ec0*/  HMMA.16816.F32.BF16 R48, R144.reuse, R166, R48 ;  /* 0x000000a69030723c */ /* 0x040ff00000041830 */
[-C--:B----4-:R-:W-:Y:S08]  /*7ed0*/  HMMA.16816.F32.BF16 R52, R144, R172.reuse, R52 ;  /* 0x000000ac9034723c */ /* 0x090ff00000041834 */
[C---:B------:R-:W-:Y:S08]  /*7ee0*/  HMMA.16816.F32.BF16 R56, R156.reuse, R172, R56 ;  /* 0x000000ac9c38723c */ /* 0x040ff00000041838 */
[-C--:B------:R-:W-:Y:S08]  /*7ef0*/  HMMA.16816.F32.BF16 R60, R156, R174.reuse, R60 ;  /* 0x000000ae9c3c723c */ /* 0x080ff0000004183c */
[----:B------:R-:W-:Y:S01]  /*7f00*/  HMMA.16816.F32.BF16 R64, R144, R174, R64 ;  /* 0x000000ae9040723c */ /* 0x000fe20000041840 */
[----:B------:R-:W1:Y:S07]  /*7f10*/  LDSM.16.M88.4 R144, [R187+0x5000] ;  /* 0x00500000bb90783b */ /* 0x000e6e0000000200 */
[-C--:B--2---:R-:W-:Y:S08]  /*7f20*/  HMMA.16816.F32.BF16 R4, R148, R180.reuse, R4 ;  /* 0x000000b49404723c */ /* 0x084ff00000041804 */
[C---:B-----5:R-:W-:Y:S08]  /*7f30*/  HMMA.16816.F32.BF16 R8, R136.reuse, R180, R8 ;  /* 0x000000b48808723c */ /* 0x060ff00000041808 */
[-C--:B------:R-:W-:Y:S03]  /*7f40*/  HMMA.16816.F32.BF16 R12, R136, R182.reuse, R12 ;  /* 0x000000b6880c723c */ /* 0x080fe6000004180c */
[----:B------:R-:W-:Y:S01]  /*7f50*/  FMUL.FTZ R227, R5, UR6 ;  /* 0x0000000605e37c20 */ /* 0x000fe20008410000 */
[----:B------:R-:W-:Y:S01]  /*7f60*/  FMUL.FTZ R225, R4, UR6 ;  /* 0x0000000604e17c20 */ /* 0x000fe20008410000 */
[----:B------:R-:W-:Y:S01]  /*7f70*/  FMUL.FTZ R181, R6, UR6 ;  /* 0x0000000606b57c20 */ /* 0x000fe20008410000 */
[----:B------:R-:W-:Y:S02]  /*7f80*/  FMUL.FTZ R135, R7, UR6 ;  /* 0x0000000607877c20 */ /* 0x000fe40008410000 */
[C---:B------:R-:W-:Y:S01]  /*7f90*/  HMMA.16816.F32.BF16 R16, R148.reuse, R182, R16 ;  /* 0x000000b69410723c */ /* 0x040fe20000041810 */
[----:B------:R-:W-:Y:S03]  /*7fa0*/  MUFU.TANH R227, R227 ;  /* 0x000000e300e37308 */ /* 0x000fe60000002400 */
[----:B------:R-:W-:Y:S01]  /*7fb0*/  FMUL.FTZ R233, R9, UR6 ;  /* 0x0000000609e97c20 */ /* 0x000fe20008410000 */
[----:B------:R-:W-:Y:S01]  /*7fc0*/  FMUL.FTZ R237, R10, UR6 ;  /* 0x000000060aed7c20 */ /* 0x000fe20008410000 */
[----:B------:R-:W-:Y:S01]  /*7fd0*/  FMUL.FTZ R235, R11, UR6 ;  /* 0x000000060beb7c20 */ /* 0x000fe20008410000 */
[----:B------:R-:W-:Y:S01]  /*7fe0*/  FMUL.FTZ R239, R8, UR6 ;  /* 0x0000000608ef7c20 */ /* 0x000fe20008410000 */
[-C--:B------:R-:W-:Y:S03]  /*7ff0*/  HMMA.16816.F32.BF16 R20, R148, R140.reuse, R20 ;  /* 0x0000008c9414723c */ /* 0x080fe60000041814 */
[----:B------:R-:W-:Y:S01]  /*8000*/  MUFU.TANH R225, R225 ;  /* 0x000000e100e17308 */ /* 0x000fe20000002400 */
[----:B------:R-:W-:Y:S01]  /*8010*/  FMUL.FTZ R183, R13, UR6 ;  /* 0x000000060db77c20 */ /* 0x000fe20008410000 */
[----:B------:R-:W-:Y:S01]  /*8020*/  FMUL.FTZ R229, R12, UR6 ;  /* 0x000000060ce57c20 */ /* 0x000fe20008410000 */
[----:B------:R-:W-:Y:S01]  /*8030*/  FMUL.FTZ R180, R15, UR6 ;  /* 0x000000060fb47c20 */ /* 0x000fe20008410000 */
[----:B------:R-:W-:Y:S01]  /*8040*/  FMUL.FTZ R241, R14, UR6 ;  /* 0x000000060ef17c20 */ /* 0x000fe20008410000 */
[C---:B------:R-:W-:Y:S05]  /*8050*/  HMMA.16816.F32.BF16 R24, R136.reuse, R140, R24 ;  /* 0x0000008c8818723c */ /* 0x040fea0000041818 */
[----:B------:R2:W-:Y:S01]  /*8060*/  MUFU.TANH R10, R180 ;  /* 0x000000b4000a7308 */ /* 0x0005e20000002400 */
[----:B------:R-:W-:Y:S01]  /*8070*/  FMUL.FTZ R134, R18, UR6 ;  /* 0x0000000612867c20 */ /* 0x000fe20008410000 */
[----:B------:R-:W-:Y:S01]  /*8080*/  FMUL.FTZ R182, R19, UR6 ;  /* 0x0000000613b67c20 */ /* 0x000fe20008410000 */
[----:B------:R-:W-:Y:S01]  /*8090*/  FMUL.FTZ R224, R16, UR6 ;  /* 0x0000000610e07c20 */ /* 0x000fe20008410000 */
[-C--:B------:R-:W-:Y:S06]  /*80a0*/  HMMA.16816.F32.BF16 R28, R136, R142.reuse, R28 ;  /* 0x0000008e881c723c */ /* 0x080fec000004181c */
[----:B------:R3:W-:Y:S01]  /*80b0*/  MUFU.TANH R18, R134 ;  /* 0x0000008600127308 */ /* 0x0007e20000002400 */
[----:B------:R-:W-:Y:S01]  /*80c0*/  FMUL.FTZ R251, R21, UR6 ;  /* 0x0000000615fb7c20 */ /* 0x000fe20008410000 */
[----:B------:R-:W-:Y:S01]  /*80d0*/  FMUL.FTZ R248, R23, UR6 ;  /* 0x0000000617f87c20 */ /* 0x000fe20008410000 */
[----:B------:R-:W-:Y:S01]  /*80e0*/  FMUL.FTZ R250, R22, UR6 ;  /* 0x0000000616fa7c20 */ /* 0x000fe20008410000 */
[----:B------:R-:W-:Y:S01]  /*80f0*/  FMUL.FTZ R231, R20, UR6 ;  /* 0x0000000614e77c20 */ /* 0x000fe20008410000 */
[C---:B------:R-:W-:Y:S05]  /*8100*/  HMMA.16816.F32.BF16 R32, R148.reuse, R142, R32 ;  /* 0x0000008e9420723c */ /* 0x040fea0000041820 */
[----:B------:R4:W-:Y:S01]  /*8110*/  MUFU.TANH R14, R182 ;  /* 0x000000b6000e7308 */ /* 0x0009e20000002400 */
[----:B------:R-:W-:Y:S01]  /*8120*/  FMUL.FTZ R141, R27, UR6 ;  /* 0x000000061b8d7c20 */ /* 0x000fe20008410000 */
[----:B--2---:R-:W-:Y:S01]  /*8130*/  FMUL.FTZ R180, R17, UR6 ;  /* 0x0000000611b47c20 */ /* 0x004fe20008410000 */
[----:B------:R-:W-:Y:S01]  /*8140*/  FMUL.FTZ R140, R25, UR6 ;  /* 0x00000006198c7c20 */ /* 0x000fe20008410000 */
[-C--:B-1----:R-:W-:Y:S06]  /*8150*/  HMMA.16816.F32.BF16 R36, R148, R144.reuse, R36 ;  /* 0x000000909424723c */ /* 0x082fec0000041824 */
[----:B------:R1:W-:Y:S01]  /*8160*/  MUFU.TANH R9, R180 ;  /* 0x000000b400097308 */ /* 0x0003e20000002400 */
[----:B------:R-:W-:Y:S01]  /*8170*/  FMUL.FTZ R252, R30, UR6 ;  /* 0x000000061efc7c20 */ /* 0x000fe20008410000 */
[----:B---3--:R-:W-:Y:S01]  /*8180*/  FMUL.FTZ R134, R26, UR6 ;  /* 0x000000061a867c20 */ /* 0x008fe20008410000 */
[----:B------:R-:W-:Y:S01]  /*8190*/  FMUL.FTZ R242, R31, UR6 ;  /* 0x000000061ff27c20 */ /* 0x000fe20008410000 */
[C---:B------:R-:W-:Y:S06]  /*81a0*/  HMMA.16816.F32.BF16 R40, R136.reuse, R144, R40 ;  /* 0x000000908828723c */ /* 0x040fec0000041828 */
[----:B------:R2:W-:Y:S01]  /*81b0*/  MUFU.TANH R178, R134 ;  /* 0x0000008600b27308 */ /* 0x0005e20000002400 */
[----:B----4-:R-:W-:Y:S01]  /*81c0*/  FMUL.FTZ R182, R29, UR6 ;  /* 0x000000061db67c20 */ /* 0x010fe20008410000 */
[----:B------:R-:W-:Y:S01]  /*81d0*/  FMUL.FTZ R244, R35, UR6 ;  /* 0x0000000623f47c20 */ /* 0x000fe20008410000 */
[----:B------:R-:W-:Y:S01]  /*81e0*/  FMUL.FTZ R246, R34, UR6 ;  /* 0x0000000622f67c20 */ /* 0x000fe20008410000 */
[----:B------:R-:W-:Y:S01]  /*81f0*/  FMUL.FTZ R247, R33, UR6 ;  /* 0x0000000621f77c20 */ /* 0x000fe20008410000 */
[-C--:B------:R-:W-:Y:S05]  /*8200*/  HMMA.16816.F32.BF16 R44, R136, R146.reuse, R44 ;  /* 0x00000092882c723c */ /* 0x080fea000004182c */
[----:B------:R3:W-:Y:S01]  /*8210*/  MUFU.TANH R25, R140 ;  /* 0x0000008c00197308 */ /* 0x0007e20000002400 */
[----:B-1----:R-:W-:Y:S01]  /*8220*/  FMUL.FTZ R180, R24, UR6 ;  /* 0x0000000618b47c20 */ /* 0x002fe20008410000 */
[----:B------:R-:W-:Y:S01]  /*8230*/  FMUL.FTZ R230, R39, UR6 ;  /* 0x0000000627e67c20 */ /* 0x000fe20008410000 */
[----:B------:R-:W-:Y:S01]  /*8240*/  FMUL.FTZ R249, R32, UR6 ;  /* 0x0000000620f97c20 */ /* 0x000fe20008410000 */
[----:B------:R-:W-:Y:S01]  /*8250*/  FMUL.FTZ R228, R38, UR6 ;  /* 0x0000000626e47c20 */ /* 0x000fe20008410000 */
[C---:B------:R-:W-:Y:S05]  /*8260*/  HMMA.16816.F32.BF16 R48, R148.reuse, R146, R48 ;  /* 0x000000929430723c */ /* 0x040fea0000041830 */
[----:B------:R1:W-:Y:S01]  /*8270*/  MUFU.TANH R27, R180 ;  /* 0x000000b4001b7308 */ /* 0x0003e20000002400 */
[----:B------:R-:W-:Y:S01]  /*8280*/  FMUL.FTZ R240, R42, UR6 ;  /* 0x000000062af07c20 */ /* 0x000fe20008410000 */
[----:B--2---:R-:W-:Y:S01]  /*8290*/  LEA R134, R219, R218, 0x6 ;  /* 0x000000dadb867211 */ /* 0x004fe200078e30ff */
[----:B------:R-:W-:Y:S07]  /*82a0*/  FMUL.FTZ R238, R43, UR6 ;  /* 0x000000062bee7c20 */ /* 0x000fee0008410000 */
[----:B------:R-:W2:Y:S01]  /*82b0*/  MUFU.TANH R233, R233 ;  /* 0x000000e900e97308 */ /* 0x000ea20000002400 */
[----:B------:R-:W-:Y:S02]  /*82c0*/  IMAD.IADD R134, R217, 0x1, -R134 ;  /* 0x00000001d9867824 */ /* 0x000fe400078e0a86 */
[----:B------:R-:W-:Y:S01]  /*82d0*/  FMUL.FTZ R236, R46, UR6 ;  /* 0x000000062eec7c20 */ /* 0x000fe20008410000 */
[----:B------:R-:W-:Y:S01]  /*82e0*/  FMUL.FTZ R245, R44, UR6 ;  /* 0x000000062cf57c20 */ /* 0x000fe20008410000 */
[----:B------:R-:W-:Y:S01]  /*82f0*/  FMUL.FTZ R243, R45, UR6 ;  /* 0x000000062df37c20 */ /* 0x000fe20008410000 */
[C---:B---3--:R-:W-:Y:S01]  /*8300*/  VIADD R140, R134.reuse, 0x3f ;  /* 0x0000003f868c7836 */ /* 0x048fe20000000000 */
[C---:B------:R-:W-:Y:S03]  /*8310*/  IADD3 R142, PT, PT, R134.reuse, 0x47, RZ ;  /* 0x00000047868e7810 */ /* 0x040fe60007ffe0ff */
[----:B------:R3:W-:Y:S01]  /*8320*/  MUFU.TANH R29, R182 ;  /* 0x000000b6001d7308 */ /* 0x0007e20000002400 */
[----:B------:R-:W-:Y:S01]  /*8330*/  IADD3 R143, PT, PT, R134, 0x40, RZ ;  /* 0x00000040868f7810 */ /* 0x000fe20007ffe0ff */
[----:B------:R-:W-:Y:S01]  /*8340*/  FMUL.FTZ R232, R50, UR6 ;  /* 0x0000000632e87c20 */ /* 0x000fe20008410000 */
[----:B------:R-:W-:Y:S01]  /*8350*/  IABS R142, R142 ;  /* 0x0000008e008e7213 */ /* 0x000fe20000000000 */
[----:B------:R-:W-:Y:S01]  /*8360*/  FMUL.FTZ R234, R51, UR6 ;  /* 0x0000000633ea7c20 */ /* 0x000fe20008410000 */
[----:B------:R-:W-:Y:S02]  /*8370*/  IABS R143, R143 ;  /* 0x0000008f008f7213 */ /* 0x000fe40000000000 */
[----:B------:R-:W-:Y:S03]  /*8380*/  I2FP.F32.S32 R142, R142 ;  /* 0x0000008e008e7245 */ /* 0x000fe60000201400 */
[----:B------:R-:W-:Y:S01]  /*8390*/  MUFU.TANH R237, R237 ;  /* 0x000000ed00ed7308 */ /* 0x000fe20000002400 */
[----:B------:R-:W-:Y:S02]  /*83a0*/  IABS R140, R140 ;  /* 0x0000008c008c7213 */ /* 0x000fe40000000000 */
[----:B-1----:R-:W-:Y:S02]  /*83b0*/  IADD3 R180, PT, PT, R134, 0x48, RZ ;  /* 0x0000004886b47810 */ /* 0x002fe40007ffe0ff */
[----:B------:R-:W-:Y:S02]  /*83c0*/  I2FP.F32.S32 R140, R140 ;  /* 0x0000008c008c7245 */ /* 0x000fe40000201400 */
[----:B------:R-:W-:Y:S03]  /*83d0*/  IABS R180, R180 ;  /* 0x000000b400b47213 */ /* 0x000fe60000000000 */
[----:B------:R-:W1:Y:S01]  /*83e0*/  MUFU.TANH R235, R235 ;  /* 0x000000eb00eb7308 */ /* 0x000e620000002400 */
[----:B---3--:R-:W-:Y:S01]  /*83f0*/  I2FP.F32.S32 R182, R143 ;  /* 0x0000008f00b67245 */ /* 0x008fe20000201400 */
[-C--:B--2---:R-:W-:Y:S01]  /*8400*/  FFMA.FTZ R15, R140, -R0.reuse, R233 ;  /* 0x800000008c0f7223 */ /* 0x084fe200000100e9 */
[----:B------:R-:W-:Y:S01]  /*8410*/  IADD3 R143, PT, PT, R134, -0x8, RZ ;  /* 0xfffffff8868f7810 */ /* 0x000fe20007ffe0ff */
[----:B------:R-:W-:Y:S01]  /*8420*/  FFMA.FTZ R10, R140, -R0, R10 ;  /* 0x800000008c0a7223 */ /* 0x000fe2000001000a */
[----:B------:R-:W-:Y:S01]  /*8430*/  IADD3 R140, PT, PT, R134, -0x9, RZ ;  /* 0xfffffff7868c7810 */ /* 0x000fe20007ffe0ff */
[----:B------:R-:W-:Y:S01]  /*8440*/  FMUL.FTZ R233, R49, UR6 ;  /* 0x0000000631e97c20 */ /* 0x000fe20008410000 */
[----:B------:R-:W-:Y:S03]  /*8450*/  IABS R143, R143 ;  /* 0x0000008f008f7213 */ /* 0x000fe60000000000 */
[----:B------:R-:W2:Y:S01]  /*8460*/  MUFU.TANH R11, R224 ;  /* 0x000000e0000b7308 */ /* 0x000ea20000002400 */
[----:B------:R-:W-:Y:S02]  /*8470*/  IABS R140, R140 ;  /* 0x0000008c008c7213 */ /* 0x000fe40000000000 */
[----:B------:R-:W-:Y:S02]  /*8480*/  I2FP.F32.S32 R143, R143 ;  /* 0x0000008f008f7245 */ /* 0x000fe40000201400 */
[----:B------:R-:W-:Y:S02]  /*8490*/  I2FP.F32.S32 R140, R140 ;  /* 0x0000008c008c7245 */ /* 0x000fe40000201400 */
[----:B------:R-:W-:Y:S03]  /*84a0*/  I2FP.F32.S32 R180, R180 ;  /* 0x000000b400b47245 */ /* 0x000fe60000201400 */
[----:B------:R-:W3:Y:S01]  /*84b0*/  MUFU.TANH R250, R250 ;  /* 0x000000fa00fa7308 */ /* 0x000ee20000002400 */
[-C--:B-1----:R-:W-:Y:S01]  /*84c0*/  FFMA.FTZ R26, R142, -R0.reuse, R235 ;  /* 0x800000008e1a7223 */ /* 0x082fe200000100eb */
[-C--:B------:R-:W-:Y:S01]  /*84d0*/  FFMA.FTZ R9, R140, -R0.reuse, R9 ;  /* 0x800000008c097223 */ /* 0x080fe20000010009 */
[----:B------:R-:W-:Y:S01]  /*84e0*/  IADD3 R142, PT, PT, R134, -0x1, RZ ;  /* 0xffffffff868e7810 */ /* 0x000fe20007ffe0ff */
[----:B------:R-:W-:Y:S01]  /*84f0*/  FFMA.FTZ R30, R180, -R0, R237 ;  /* 0x80000000b41e7223 */ /* 0x000fe200000100ed */
[----:B------:R-:W-:Y:S01]  /*8500*/  IABS R180, R134 ;  /* 0x0000008600b47213 */ /* 0x000fe20000000000 */
[----:B------:R-:W-:Y:S01]  /*8510*/  FMUL.FTZ R235, R36, UR6 ;  /* 0x0000000624eb7c20 */ /* 0x000fe20008410000 */
[----:B------:R-:W-:Y:S03]  /*8520*/  IABS R142, R142 ;  /* 0x0000008e008e7213 */ /* 0x000fe60000000000 */
[----:B------:R-:W1:Y:S01]  /*8530*/  MUFU.TANH R248, R248 ;  /* 0x000000f800f87308 */ /* 0x000e620000002400 */
[----:B--2---:R-:W-:Y:S01]  /*8540*/  FFMA.FTZ R11, R143, -R0, R11 ;  /* 0x800000008f0b7223 */ /* 0x004fe2000001000b */
[----:B------:R-:W-:Y:S01]  /*8550*/  I2FP.F32.S32 R180, R180 ;  /* 0x000000b400b47245 */ /* 0x000fe20000201400 */
[----:B------:R-:W-:Y:S01]  /*8560*/  FMUL.FTZ R224, R28, UR6 ;  /* 0x000000061ce07c20 */ /* 0x000fe20008410000 */
[----:B------:R-:W-:Y:S01]  /*8570*/  I2FP.F32.S32 R142, R142 ;  /* 0x0000008e008e7245 */ /* 0x000fe20000201400 */
[----:B------:R-:W-:Y:S02]  /*8580*/  FMUL.FTZ R237, R37, UR6 ;  /* 0x0000000625ed7c20 */ /* 0x000fe40008410000 */
[-C--:B------:R-:W-:Y:S03]  /*8590*/  FFMA.FTZ R19, R180, -R0.reuse, R225 ;  /* 0x80000000b4137223 */ /* 0x080fe600000100e1 */
[----:B------:R-:W-:Y:S01]  /*85a0*/  MUFU.TANH R229, R229 ;  /* 0x000000e500e57308 */ /* 0x000fe20000002400 */
[CC--:B------:R-:W-:Y:S01]  /*85b0*/  FFMA.FTZ R13, R142.reuse, -R0.reuse, R227 ;  /* 0x800000008e0d7223 */ /* 0x0c0fe200000100e3 */
[-C--:B------:R-:W-:Y:S01]  /*85c0*/  FFMA.FTZ R14, R142, -R0.reuse, R14 ;  /* 0x800000008e0e7223 */ /* 0x080fe2000001000e */
[C---:B------:R-:W-:Y:S01]  /*85d0*/  IADD3 R142, PT, PT, R134.reuse, 0x2f, RZ ;  /* 0x0000002f868e7810 */ /* 0x040fe20007ffe0ff */
[-C--:B---3--:R-:W-:Y:S01]  /*85e0*/  FFMA.FTZ R250, R143, -R0.reuse, R250 ;  /* 0x800000008ffa7223 */ /* 0x088fe200000100fa */
[----:B------:R-:W-:Y:S01]  /*85f0*/  IADD3 R143, PT, PT, R134, 0x30, RZ ;  /* 0x00000030868f7810 */ /* 0x000fe20007ffe0ff */
[----:B------:R-:W-:Y:S01]  /*8600*/  FFMA.FTZ R18, R180, -R0, R18 ;  /* 0x80000000b4127223 */ /* 0x000fe20000010012 */
[----:B------:R-:W-:Y:S03]  /*8610*/  IABS R142, R142 ;  /* 0x0000008e008e7213 */ /* 0x000fe60000000000 */
[----:B------:R-:W2:Y:S01]  /*8620*/  MUFU.TANH R183, R183 ;  /* 0x000000b700b77308 */ /* 0x000ea20000002400 */
[----:B------:R-:W-:Y:S01]  /*8630*/  IABS R143, R143 ;  /* 0x0000008f008f7213 */ /* 0x000fe20000000000 */
[----:B------:R-:W-:Y:S02]  /*8640*/  VIADD R180, R134, 0x38 ;  /* 0x0000003886b47836 */ /* 0x000fe40000000000 */
[----:B-1----:R-:W-:Y:S01]  /*8650*/  FFMA.FTZ R248, R140, -R0, R248 ;  /* 0x800000008cf87223 */ /* 0x002fe200000100f8 */
[----:B------:R-:W-:Y:S02]  /*8660*/  IADD3 R140, PT, PT, R134, 0x37, RZ ;  /* 0x00000037868c7810 */ /* 0x000fe40007ffe0ff */
[----:B------:R-:W-:Y:S03]  /*8670*/  I2FP.F32.S32 R143, R143 ;  /* 0x0000008f008f7245 */ /* 0x000fe60000201400 */
[----:B------:R-:W1:Y:S01]  /*8680*/  MUFU.TANH R141, R141 ;  /* 0x0000008d008d7308 */ /* 0x000e620000002400 */
[----:B------:R-:W-:Y:S01]  /*8690*/  IABS R140, R140 ;  /* 0x0000008c008c7213 */ /* 0x000fe20000000000 */
[C---:B------:R-:W-:Y:S01]  /*86a0*/  FFMA.FTZ R27, R143.reuse, -R0, R27 ;  /* 0x800000008f1b7223 */ /* 0x040fe2000001001b */
[----:B------:R-:W-:Y:S02]  /*86b0*/  IABS R180, R180 ;  /* 0x000000b400b47213 */ /* 0x000fe40000000000 */
[----:B------:R-:W-:Y:S05]  /*86c0*/  I2FP.F32.S32 R140, R140 ;  /* 0x0000008c008c7245 */ /* 0x000fea0000201400 */
[----:B------:R-:W3:Y:S01]  /*86d0*/  MUFU.TANH R252, R252 ;  /* 0x000000fc00fc7308 */ /* 0x000ee20000002400 */
[----:B------:R-:W-:Y:S01]  /*86e0*/  I2FP.F32.S32 R180, R180 ;  /* 0x000000b400b47245 */ /* 0x000fe20000201400 */
[-C--:B--2---:R-:W-:Y:S01]  /*86f0*/  FFMA.FTZ R21, R140, -R0.reuse, R183 ;  /* 0x800000008c157223 */ /* 0x084fe200000100b7 */
[----:B------:R-:W-:Y:S03]  /*8700*/  IADD3 R183, PT, PT, R134, -0x18, RZ ;  /* 0xffffffe886b77810 */ /* 0x000fe60007ffe0ff */
[CC--:B------:R-:W-:Y:S01]  /*8710*/  FFMA.FTZ R23, R180.reuse, -R0.reuse, R229 ;  /* 0x80000000b4177223 */ /* 0x0c0fe200000100e5 */
[----:B------:R-:W-:Y:S03]  /*8720*/  FFMA.FTZ R178, R180, -R0, R178 ;  /* 0x80000000b4b27223 */ /* 0x000fe600000100b2 */
[----:B------:R-:W2:Y:S01]  /*8730*/  MUFU.TANH R242, R242 ;  /* 0x000000f200f27308 */ /* 0x000ea20000002400 */
[----:B------:R-:W-:Y:S01]  /*8740*/  I2FP.F32.S32 R180, R142 ;  /* 0x0000008e00b47245 */ /* 0x000fe20000201400 */
[-C--:B-1----:R-:W-:Y:S01]  /*8750*/  FFMA.FTZ R42, R140, -R0.reuse, R141 ;  /* 0x800000008c2a7223 */ /* 0x082fe2000001008d */
[----:B------:R-:W-:Y:S03]  /*8760*/  IABS R183, R183 ;  /* 0x000000b700b77213 */ /* 0x000fe60000000000 */
[CC--:B------:R-:W-:Y:S01]  /*8770*/  FFMA.FTZ R25, R180.reuse, -R0.reuse, R25 ;  /* 0x80000000b4197223 */ /* 0x0c0fe20000010019 */
[----:B------:R-:W-:Y:S03]  /*8780*/  I2FP.F32.S32 R183, R183 ;  /* 0x000000b700b77245 */ /* 0x000fe60000201400 */
[----:B------:R-:W1:Y:S01]  /*8790*/  MUFU.TANH R239, R239 ;  /* 0x000000ef00ef7308 */ /* 0x000e620000002400 */
[-C--:B---3--:R-:W-:Y:S02]  /*87a0*/  FFMA.FTZ R252, R143, -R0.reuse, R252 ;  /* 0x800000008ffc7223 */ /* 0x088fe400000100fc */
[----:B------:R-:W3:Y:S01]  /*87b0*/  LDSM.16.M88.4 R140, [R187+0x5800] ;  /* 0x00580000bb8c783b */ /* 0x000ee20000000200 */
[----:B------:R-:W-:Y:S06]  /*87c0*/  DEPBAR.LE SB0, 0x0 ;  /* 0x000080000000791a */ /* 0x000fec0000000000 */
[----:B------:R-:W4:Y:S01]  /*87d0*/  MUFU.TANH R241, R241 ;  /* 0x000000f100f17308 */ /* 0x000f220000002400 */
[-C--:B--2---:R-:W-:Y:S01]  /*87e0*/  FFMA.FTZ R242, R180, -R0.reuse, R242 ;  /* 0x80000000b4f27223 */ /* 0x084fe200000100f2 */
[----:B------:R-:W-:Y:S08]  /*87f0*/  IADD3 R180, PT, PT, R134, -0x11, RZ ;  /* 0xffffffef86b47810 */ /* 0x000ff00007ffe0ff */
[----:B------:R-:W2:Y:S01]  /*8800*/  MUFU.TANH R251, R251 ;  /* 0x000000fb00fb7308 */ /* 0x000ea20000002400 */
[----:B------:R-:W-:Y:S01]  /*8810*/  BAR.SYNC.DEFER_BLOCKING 0x0 ;  /* 0x0000000000007b1d */ /* 0x000fe20000010000 */
[C---:B-1----:R-:W-:Y:S01]  /*8820*/  FFMA.FTZ R17, R182.reuse, -R0, R239 ;  /* 0x80000000b6117223 */ /* 0x042fe200000100ef */
[----:B------:R-:W-:Y:S01]  /*8830*/  IABS R180, R180 ;  /* 0x000000b400b47213 */ /* 0x000fe20000000000 */
[----:B------:R-:W-:Y:S03]  /*8840*/  FMUL.FTZ R239, R41, UR6 ;  /* 0x0000000629ef7c20 */ /* 0x000fe60008410000 */
[----:B------:R-:W-:Y:S03]  /*8850*/  I2FP.F32.S32 R180, R180 ;  /* 0x000000b400b47245 */ /* 0x000fe60000201400 */
[----:B------:R-:W1:Y:S01]  /*8860*/  MUFU.TANH R244, R244 ;  /* 0x000000f400f47308 */ /* 0x000e620000002400 */
[----:B----4-:R-:W-:Y:S01]  /*8870*/  FFMA.FTZ R22, R182, -R0, R241 ;  /* 0x80000000b6167223 */ /* 0x010fe200000100f1 */
[----:B------:R-:W-:Y:S02]  /*8880*/  VIADD R182, R134, 0xfffffff0 ;  /* 0xfffffff086b67836 */ /* 0x000fe40000000000 */
[----:B------:R-:W-:Y:S03]  /*8890*/  FMUL.FTZ R241, R40, UR6 ;  /* 0x0000000628f17c20 */ /* 0x000fe60008410000 */
[----:B------:R-:W-:Y:S03]  /*88a0*/  IABS R182, R182 ;  /* 0x000000b600b67213 */ /* 0x000fe60000000000 */
[----:B------:R4:W-:Y:S01]  /*88b0*/  MUFU.TANH R31, R224 ;  /* 0x000000e0001f7308 */ /* 0x0009e20000002400 */
[C---:B--2---:R-:W-:Y:S01]  /*88c0*/  FFMA.FTZ R251, R180.reuse, -R0, R251 ;  /* 0x80000000b4fb7223 */ /* 0x044fe200000100fb */
[----:B------:R-:W-:Y:S08]  /*88d0*/  I2FP.F32.S32 R182, R182 ;  /* 0x000000b600b67245 */ /* 0x000ff00000201400 */
[----:B------:R-:W2:Y:S01]  /*88e0*/  MUFU.TANH R231, R231 ;  /* 0x000000e700e77308 */ /* 0x000ea20000002400 */
[----:B-1----:R-:W-:Y:S01]  /*88f0*/  FFMA.FTZ R244, R180, -R0, R244 ;  /* 0x80000000b4f47223 */ /* 0x002fe200000100f4 */
[C---:B------:R-:W-:Y:S01]  /*8900*/  IADD3 R180, PT, PT, R134.reuse, 0x27, RZ ;  /* 0x0000002786b47810 */ /* 0x040fe20007ffe0ff */
[-C--:B---3--:R-:W-:Y:S07]  /*8910*/  HMMA.16816.F32.BF16 R52, R148, R140.reuse, R52 ;  /* 0x0000008c9434723c */ /* 0x088fee0000041834 */
[----:B------:R-:W1:Y:S01]  /*8920*/  MUFU.TANH R246, R246 ;  /* 0x000000f600f67308 */ /* 0x000e620000002400 */
[----:B----4-:R-:W-:Y:S01]  /*8930*/  FMUL.FTZ R224, R47, UR6 ;  /* 0x000000062fe07c20 */ /* 0x010fe20008410000 */
[----:B------:R-:W-:Y:S01]  /*8940*/  IABS R180, R180 ;  /* 0x000000b400b47213 */ /* 0x000fe20000000000 */
[C---:B------:R-:W-:Y:S04]  /*8950*/  HMMA.16816.F32.BF16 R56, R136.reuse, R140, R56 ;  /* 0x0000008c8838723c */ /* 0x040fe80000041838 */
[----:B------:R-:W-:Y:S03]  /*8960*/  IADD3 R141, PT, PT, R134, 0x1f, RZ ;  /* 0x0000001f868d7810 */ /* 0x000fe60007ffe0ff */
[----:B------:R-:W3:Y:S01]  /*8970*/  MUFU.TANH R238, R238 ;  /* 0x000000ee00ee7308 */ /* 0x000ee20000002400 */
[----:B--2---:R-:W-:Y:S01]  /*8980*/  FFMA.FTZ R47, R182, -R0, R231 ;  /* 0x80000000b62f7223 */ /* 0x004fe200000100e7 */
[----:B------:R-:W-:Y:S01]  /*8990*/  I2FP.F32.S32 R180, R180 ;  /* 0x000000b400b47245 */ /* 0x000fe20000201400 */
[-C--:B------:R-:W-:Y:S03]  /*89a0*/  HMMA.16816.F32.BF16 R60, R136, R142.reuse, R60 ;  /* 0x0000008e883c723c */ /* 0x080fe6000004183c */
[----:B------:R-:W-:Y:S01]  /*89b0*/  IABS R141, R141 ;  /* 0x0000008d008d7213 */ /* 0x000fe20000000000 */
[-C--:B------:R-:W-:Y:S03]  /*89c0*/  FFMA.FTZ R29, R180, -R0.reuse, R29 ;  /* 0x80000000b41d7223 */ /* 0x080fe6000001001d */
[----:B------:R-:W2:Y:S01]  /*89d0*/  MUFU.TANH R247, R247 ;  /* 0x000000f700f77308 */ /* 0x000ea20000002400 */
[----:B-1----:R-:W-:Y:S01]  /*89e0*/  FFMA.FTZ R246, R182, -R0, R246 ;  /* 0x80000000b6f67223 */ /* 0x002fe200000100f6 */
[----:B------:R-:W-:Y:S01]  /*89f0*/  IADD3 R182, PT, PT, R134, -0x19, RZ ;  /* 0xffffffe786b67810 */ /* 0x000fe20007ffe0ff */
[----:B------:R-:W-:Y:S01]  /*8a00*/  FMUL.FTZ R231, R48, UR6 ;  /* 0x0000000630e77c20 */ /* 0x000fe20008410000 */
[----:B------:R-:W-:Y:S01]  /*8a10*/  IADD3 R140, PT, PT, R134, 0x20, RZ ;  /* 0x00000020868c7810 */ /* 0x000fe20007ffe0ff */
[----:B------:R-:W-:Y:S05]  /*8a20*/  HMMA.16816.F32.BF16 R64, R148, R142, R64 ;  /* 0x0000008e9440723c */ /* 0x000fea0000041840 */
[----:B------:R-:W1:Y:S01]  /*8a30*/  MUFU.TANH R230, R230 ;  /* 0x000000e600e67308 */ /* 0x000e620000002400 */
[----:B------:R-:W-:Y:S01]  /*8a40*/  IABS R182, R182 ;  /* 0x000000b600b67213 */ /* 0x000fe20000000000 */
[----:B---3--:R-:W-:Y:S01]  /*8a50*/  FFMA.FTZ R238, R180, -R0, R238 ;  /* 0x80000000b4ee7223 */ /* 0x008fe200000100ee */
[----:B------:R-:W-:Y:S01]  /*8a60*/  FMUL.FTZ R180, R54, UR6 ;  /* 0x0000000636b47c20 */ /* 0x000fe20008410000 */
[----:B------:R-:W-:Y:S01]  /*8a70*/  MOV R54, R141 ;  /* 0x0000008d00367202 */ /* 0x000fe20000000f00 */
[----:B------:R-:W-:Y:S01]  /*8a80*/  FMUL.FTZ R59, R59, UR6 ;  /* 0x000000063b3b7c20 */ /* 0x000fe20008410000 */
[----:B------:R-:W-:Y:S01]  /*8a90*/  I2FP.F32.S32 R182, R182 ;  /* 0x000000b600b67245 */ /* 0x000fe20000201400 */
[----:B------:R-:W-:Y:S03]  /*8aa0*/  FMUL.FTZ R56, R56, UR6 ;  /* 0x0000000638387c20 */ /* 0x000fe60008410000 */
[----:B------:R-:W3:Y:S01]  /*8ab0*/  MUFU.TANH R239, R239 ;  /* 0x000000ef00ef7308 */ /* 0x000ee20000002400 */
[----:B------:R-:W-:Y:S01]  /*8ac0*/  IABS R140, R140 ;  /* 0x0000008c008c7213 */ /* 0x000fe20000000000 */
[----:B------:R-:W-:Y:S01]  /*8ad0*/  FMUL.FTZ R58, R58, UR6 ;  /* 0x000000063a3a7c20 */ /* 0x000fe20008410000 */
[----:B--2---:R-:W-:Y:S01]  /*8ae0*/  FFMA.FTZ R247, R182, -R0, R247 ;  /* 0x80000000b6f77223 */ /* 0x004fe200000100f7 */
[----:B------:R-:W-:Y:S01]  /*8af0*/  I2FP.F32.S32 R54, R54 ;  /* 0x0000003600367245 */ /* 0x000fe20000201400 */
[----:B------:R-:W-:Y:S01]  /*8b00*/  FMUL.FTZ R57, R57, UR6 ;  /* 0x0000000639397c20 */ /* 0x000fe20008410000 */
[----:B------:R-:W-:Y:S01]  /*8b10*/  I2FP.F32.S32 R141, R140 ;  /* 0x0000008c008d7245 */ /* 0x000fe20000201400 */
[----:B------:R-:W-:Y:S03]  /*8b20*/  FMUL.FTZ R62, R62, UR6 ;  /* 0x000000063e3e7c20 */ /* 0x000fe60008410000 */
[----:B------:R-:W2:Y:S01]  /*8b30*/  MUFU.TANH R224, R224 ;  /* 0x000000e000e07308 */ /* 0x000ea20000002400 */
[----:B-1----:R-:W-:Y:S01]  /*8b40*/  FFMA.FTZ R230, R182, -R0, R230 ;  /* 0x80000000b6e67223 */ /* 0x002fe200000100e6 */
[C---:B------:R-:W-:Y:S02]  /*8b50*/  VIADD R182, R134.reuse, 0xffffffe0 ;  /* 0xffffffe086b67836 */ /* 0x040fe40000000000 */
[----:B------:R-:W-:Y:S01]  /*8b60*/  FMUL.FTZ R53, R53, UR6 ;  /* 0x0000000635357c20 */ /* 0x000fe20008410000 */
[----:B------:R-:W-:Y:S02]  /*8b70*/  VIADD R136, R134, 0x17 ;  /* 0x0000001786887836 */ /* 0x000fe40000000000 */
[----:B------:R-:W-:Y:S01]  /*8b80*/  FMUL.FTZ R60, R60, UR6 ;  /* 0x000000063c3c7c20 */ /* 0x000fe20008410000 */
[----:B------:R-:W-:Y:S01]  /*8b90*/  FMUL.FTZ R61, R61, UR6 ;  /* 0x000000063d3d7c20 */ /* 0x000fe20008410000 */
[----:B------:R-:W-:Y:S01]  /*8ba0*/  IABS R140, R182 ;  /* 0x000000b6008c7213 */ /* 0x000fe20000000000 */
[----:B------:R-:W1:Y:S01]  /*8bb0*/  MUFU.TANH R235, R235 ;  /* 0x000000eb00eb7308 */ /* 0x000e620000002400 */
[-C--:B---3--:R-:W-:Y:S01]  /*8bc0*/  FFMA.FTZ R239, R54, -R0.reuse, R239 ;  /* 0x8000000036ef7223 */ /* 0x088fe200000100ef */
[----:B------:R-:W-:Y:S01]  /*8bd0*/  FMUL.FTZ R64, R64, UR6 ;  /* 0x0000000640407c20 */ /* 0x000fe20008410000 */
[----:B------:R-:W-:Y:S01]  /*8be0*/  FMUL.FTZ R55, R55, UR6 ;  /* 0x0000000637377c20 */ /* 0x000fe20008410000 */
[----:B------:R-:W-:Y:S01]  /*8bf0*/  FMUL.FTZ R63, R63, UR6 ;  /* 0x000000063f3f7c20 */ /* 0x000fe20008410000 */
[----:B------:R-:W-:Y:S01]  /*8c00*/  FMUL.FTZ R65, R65, UR6 ;  /* 0x0000000641417c20 */ /* 0x000fe20008410000 */
[----:B------:R-:W-:Y:S01]  /*8c10*/  FMUL.FTZ R66, R66, UR6 ;  /* 0x0000000642427c20 */ /* 0x000fe20008410000 */
[----:B------:R-:W-:Y:S03]  /*8c20*/  FMUL.FTZ R67, R67, UR6 ;  /* 0x0000000643437c20 */ /* 0x000fe60008410000 */
[----:B------:R-:W3:Y:S01]  /*8c30*/  MUFU.TANH R232, R232 ;  /* 0x000000e800e87308 */ /* 0x000ee20000002400 */
[----:B--2---:R-:W-:Y:S01]  /*8c40*/  FFMA.FTZ R224, R54, -R0, R224 ;  /* 0x8000000036e07223 */ /* 0x004fe200000100e0 */
[----:B------:R-:W-:Y:S08]  /*8c50*/  I2FP.F32.S32 R54, R140 ;  /* 0x0000008c00367245 */ /* 0x000ff00000201400 */
[----:B------:R-:W2:Y:S01]  /*8c60*/  MUFU.TANH R241, R241 ;  /* 0x000000f100f17308 */ /* 0x000ea20000002400 */
[CC--:B-1----:R-:W-:Y:S09]  /*8c70*/  FFMA.FTZ R235, R54.reuse, -R0.reuse, R235 ;  /* 0x8000000036eb7223 */ /* 0x0c2ff200000100eb */
[----:B------:R-:W1:Y:S01]  /*8c80*/  MUFU.TANH R236, R236 ;  /* 0x000000ec00ec7308 */ /* 0x000e620000002400 */
[-C--:B---3--:R-:W-:Y:S01]  /*8c90*/  FFMA.FTZ R232, R54, -R0.reuse, R232 ;  /* 0x8000000036e87223 */ /* 0x088fe200000100e8 */
[C---:B------:R-:W-:Y:S08]  /*8ca0*/  IADD3 R54, PT, PT, R134.reuse, -0x28, RZ ;  /* 0xffffffd886367810 */ /* 0x040ff00007ffe0ff */
[----:B------:R-:W3:Y:S01]  /*8cb0*/  MUFU.TANH R249, R249 ;  /* 0x000000f900f97308 */ /* 0x000ee20000002400 */
[CC--:B--2---:R-:W-:Y:S09]  /*8cc0*/  FFMA.FTZ R241, R141.reuse, -R0.reuse, R241 ;  /* 0x800000008df17223 */ /* 0x0c4ff200000100f1 */
[----:B------:R-:W2:Y:S01]  /*8cd0*/  MUFU.TANH R228, R228 ;  /* 0x000000e400e47308 */ /* 0x000ea20000002400 */
[-C--:B-1----:R-:W-:Y:S09]  /*8ce0*/  FFMA.FTZ R236, R141, -R0.reuse, R236 ;  /* 0x800000008dec7223 */ /* 0x082ff200000100ec */
[----:B------:R1:W-:Y:S01]  /*8cf0*/  MUFU.TANH R140, R59 ;  /* 0x0000003b008c7308 */ /* 0x0003e20000002400 */
[CC--:B---3--:R-:W-:Y:S09]  /*8d00*/  FFMA.FTZ R249, R183.reuse, -R0.reuse, R249 ;  /* 0x80000000b7f97223 */ /* 0x0c8ff200000100f9 */
[----:B------:R3:W-:Y:S01]  /*8d10*/  MUFU.TANH R229, R56 ;  /* 0x0000003800e57308 */ /* 0x0007e20000002400 */
[----:B--2---:R-:W-:Y:S01]  /*8d20*/  FFMA.FTZ R228, R183, -R0, R228 ;  /* 0x80000000b7e47223 */ /* 0x004fe200000100e4 */
[C---:B------:R-:W-:Y:S05]  /*8d30*/  VIADD R183, R134.reuse, 0x28 ;  /* 0x0000002886b77836 */ /* 0x040fea0000000000 */
[----:B------:R-:W-:Y:S03]  /*8d40*/  IABS R183, R183 ;  /* 0x000000b700b77213 */ /* 0x000fe60000000000 */
[----:B------:R-:W2:Y:S01]  /*8d50*/  MUFU.TANH R240, R240 ;  /* 0x000000f000f07308 */ /* 0x000ea20000002400 */
[----:B-1----:R-:W-:Y:S02]  /*8d60*/  IABS R59, R54 ;  /* 0x00000036003b7213 */ /* 0x002fe40000000000 */
[C---:B------:R-:W-:Y:S02]  /*8d70*/  IADD3 R54, PT, PT, R134.reuse, 0x18, RZ ;  /* 0x0000001886367810 */ /* 0x040fe40007ffe0ff */
[----:B------:R-:W-:Y:S02]  /*8d80*/  I2FP.F32.S32 R183, R183 ;  /* 0x000000b700b77245 */ /* 0x000fe40000201400 */
[----:B------:R-:W-:Y:S03]  /*8d90*/  IABS R54, R54 ;  /* 0x0000003600367213 */ /* 0x000fe60000000000 */
[----:B------:R-:W1:Y:S01]  /*8da0*/  MUFU.TANH R245, R245 ;  /* 0x000000f500f57308 */ /* 0x000e620000002400 */
[----:B---3--:R-:W-:Y:S01]  /*8db0*/  I2FP.F32.S32 R56, R59 ;  /* 0x0000003b00387245 */ /* 0x008fe20000201400 */
[C---:B------:R-:W-:Y:S01]  /*8dc0*/  FFMA.FTZ R31, R183.reuse, -R0, R31 ;  /* 0x80000000b71f7223 */ /* 0x040fe2000001001f */
[----:B------:R-:W-:Y:S02]  /*8dd0*/  IADD3 R59, PT, PT, R134, 0x8, RZ ;  /* 0x00000008863b7810 */ /* 0x000fe40007ffe0ff */
[----:B------:R-:W-:Y:S02]  /*8de0*/  I2FP.F32.S32 R54, R54 ;  /* 0x0000003600367245 */ /* 0x000fe40000201400 */
[----:B------:R-:W-:Y:S03]  /*8df0*/  IABS R59, R59 ;  /* 0x0000003b003b7213 */ /* 0x000fe60000000000 */
[----:B------:R-:W3:Y:S01]  /*8e00*/  MUFU.TANH R141, R58 ;  /* 0x0000003a008d7308 */ /* 0x000ee20000002400 */
[-C--:B--2---:R-:W-:Y:S01]  /*8e10*/  FFMA.FTZ R240, R183, -R0.reuse, R240 ;  /* 0x80000000b7f07223 */ /* 0x084fe200000100f0 */
[----:B------:R-:W-:Y:S01]  /*8e20*/  FMUL.FTZ R183, R52, UR6 ;  /* 0x0000000634b77c20 */ /* 0x000fe20008410000 */
[----:B------:R-:W-:Y:S02]  /*8e30*/  I2FP.F32.S32 R59, R59 ;  /* 0x0000003b003b7245 */ /* 0x000fe40000201400 */
[----:B------:R-:W-:Y:S05]  /*8e40*/  IADD3 R52, PT, PT, R134, -0x21, RZ ;  /* 0xffffffdf86347810 */ /* 0x000fea0007ffe0ff */
[----:B------:R-:W2:Y:S01]  /*8e50*/  MUFU.TANH R181, R181 ;  /* 0x000000b500b57308 */ /* 0x000ea20000002400 */
[C---:B-1----:R-:W-:Y:S01]  /*8e60*/  FFMA.FTZ R245, R54.reuse, -R0, R245 ;  /* 0x8000000036f57223 */ /* 0x042fe200000100f5 */
[----:B------:R-:W-:Y:S08]  /*8e70*/  IABS R52, R52 ;  /* 0x0000003400347213 */ /* 0x000ff00000000000 */
[----:B------:R-:W1:Y:S01]  /*8e80*/  MUFU.TANH R231, R231 ;  /* 0x000000e700e77308 */ /* 0x000e620000002400 */
[----:B---3--:R-:W-:Y:S01]  /*8e90*/  FFMA.FTZ R141, R54, -R0, R141 ;  /* 0x80000000368d7223 */ /* 0x008fe2000001008d */
[----:B------:R-:W-:Y:S02]  /*8ea0*/  I2FP.F32.S32 R58, R52 ;  /* 0x00000034003a7245 */ /* 0x000fe40000201400 */
[----:B------:R-:W-:Y:S06]  /*8eb0*/  IABS R52, R136 ;  /* 0x0000008800347213 */ /* 0x000fec0000000000 */
[----:B------:R-:W3:Y:S01]  /*8ec0*/  MUFU.TANH R180, R180 ;  /* 0x000000b400b47308 */ /* 0x000ee20000002400 */
[----:B--2---:R-:W-:Y:S01]  /*8ed0*/  FFMA.FTZ R54, R59, -R0, R181 ;  /* 0x800000003b367223 */ /* 0x004fe200000100b5 */
[----:B------:R-:W-:Y:S05]  /*8ee0*/  I2FP.F32.S32 R52, R52 ;  /* 0x0000003400347245 */ /* 0x000fea0000201400 */
[-C--:B------:R-:W-:Y:S03]  /*8ef0*/  FFMA.FTZ R140, R52, -R0.reuse, R140 ;  /* 0x80000000348c7223 */ /* 0x080fe6000001008c */
[----:B------:R2:W-:Y:S01]  /*8f00*/  MUFU.TANH R227, R57 ;  /* 0x0000003900e37308 */ /* 0x0005e20000002400 */
[CC--:B-1----:R-:W-:Y:S09]  /*8f10*/  FFMA.FTZ R231, R56.reuse, -R0.reuse, R231 ;  /* 0x8000000038e77223 */ /* 0x0c2ff200000100e7 */
[----:B------:R1:W-:Y:S01]  /*8f20*/  MUFU.TANH R139, R62 ;  /* 0x0000003e008b7308 */ /* 0x0003e20000002400 */
[----:B---3--:R-:W-:Y:S01]  /*8f30*/  FFMA.FTZ R180, R56, -R0, R180 ;  /* 0x8000000038b47223 */ /* 0x008fe200000100b4 */
[C---:B------:R-:W-:Y:S04]  /*8f40*/  IADD3 R56, PT, PT, R134.reuse, 0x7, RZ ;  /* 0x0000000786387810 */ /* 0x040fe80007ffe0ff */
[----:B------:R-:W-:Y:S04]  /*8f50*/  IABS R56, R56 ;  /* 0x0000003800387213 */ /* 0x000fe80000000000 */
[----:B------:R-:W3:Y:S01]  /*8f60*/  MUFU.TANH R243, R243 ;  /* 0x000000f300f37308 */ /* 0x000ee20000002400 */
[----:B--2---:R-:W-:Y:S01]  /*8f70*/  VIADD R57, R134, 0xffffffc8 ;  /* 0xffffffc886397836 */ /* 0x004fe20000000000 */
[----:B------:R-:W-:Y:S04]  /*8f80*/  I2FP.F32.S32 R56, R56 ;  /* 0x0000003800387245 */ /* 0x000fe80000201400 */
[----:B------:R-:W-:Y:S04]  /*8f90*/  IABS R57, R57 ;  /* 0x0000003900397213 */ /* 0x000fe80000000000 */
[----:B------:R2:W-:Y:S01]  /*8fa0*/  MUFU.TANH R181, R53 ;  /* 0x0000003500b57308 */ /* 0x0005e20000002400 */
[----:B-1----:R-:W-:Y:S02]  /*8fb0*/  FMNMX3.FTZ R62, R132, R17, R15, !PT ;  /* 0x00000011843e7276 */ /* 0x002fe4000781000f */
[----:B------:R-:W-:Y:S02]  /*8fc0*/  I2FP.F32.S32 R57, R57 ;  /* 0x0000003900397245 */ /* 0x000fe40000201400 */
[----:B------:R-:W-:Y:S05]  /*8fd0*/  FMNMX3.FTZ R62, R62, R23, R21, !PT ;  /* 0x000000173e3e7276 */ /* 0x000fea0007810015 */
[----:B------:R-:W1:Y:S01]  /*8fe0*/  MUFU.TANH R237, R237 ;  /* 0x000000ed00ed7308 */ /* 0x000e620000002400 */
[----:B---3--:R-:W-:Y:S01]  /*8ff0*/  FFMA.FTZ R243, R52, -R0, R243 ;  /* 0x8000000034f37223 */ /* 0x008fe200000100f3 */
[----:B------:R-:W-:Y:S02]  /*9000*/  IADD3 R52, PT, PT, R134, 0x10, RZ ;  /* 0x0000001086347810 */ /* 0x000fe40007ffe0ff */
[----:B------:R-:W-:Y:S02]  /*9010*/  FMNMX3.FTZ R62, R62, R27, R25, !PT ;  /* 0x0000001b3e3e7276 */ /* 0x000fe40007810019 */
[----:B------:R-:W-:Y:S04]  /*9020*/  IABS R52, R52 ;  /* 0x0000003400347213 */ /* 0x000fe80000000000 */
[----:B------:R-:W3:Y:S01]  /*9030*/  MUFU.TANH R234, R234 ;  /* 0x000000ea00ea7308 */ /* 0x000ee20000002400 */
[----:B--2---:R-:W-:Y:S02]  /*9040*/  FMNMX3.FTZ R53, R3, R30, R26, !PT ;  /* 0x0000001e03357276 */ /* 0x004fe4000781001a */
[----:B------:R-:W-:Y:S02]  /*9050*/  I2FP.F32.S32 R7, R52 ;  /* 0x0000003400077245 */ /* 0x000fe40000201400 */
[----:B------:R-:W-:Y:S02]  /*9060*/  FMNMX3.FTZ R53, R53, R22, R10, !PT ;  /* 0x0000001635357276 */ /* 0x000fe4000781000a */
[----:B------:R-:W-:Y:S03]  /*9070*/  FMNMX3.FTZ R62, R62, R31, R29, !PT ;  /* 0x0000001f3e3e7276 */ /* 0x000fe6000781001d */
[----:B------:R-:W2:Y:S01]  /*9080*/  MUFU.TANH R135, R135 ;  /* 0x0000008700877308 */ /* 0x000ea20000002400 */
[----:B-1----:R-:W-:Y:S01]  /*9090*/  FFMA.FTZ R237, R58, -R0, R237 ;  /* 0x800000003aed7223 */ /* 0x002fe200000100ed */
[----:B------:R-:W-:Y:S01]  /*90a0*/  FMNMX3.FTZ R53, R53, R178, R42, !PT ;  /* 0x000000b235357276 */ /* 0x000fe2000781002a */
[CC--:B------:R-:W-:Y:S01]  /*90b0*/  FFMA.FTZ R229, R7.reuse, -R0.reuse, R229 ;  /* 0x8000000007e57223 */ /* 0x0c0fe200000100e5 */
[----:B------:R-:W-:Y:S01]  /*90c0*/  FMNMX3.FTZ R62, R62, R241, R239, !PT ;  /* 0x000000f13e3e7276 */ /* 0x000fe200078100ef */
[----:B------:R-:W-:Y:S01]  /*90d0*/  FFMA.FTZ R139, R7, -R0, R139 ;  /* 0x80000000078b7223 */ /* 0x000fe2000001008b */
[----:B------:R-:W-:Y:S04]  /*90e0*/  FMNMX3.FTZ R53, R53, R252, R242, !PT ;  /* 0x000000fc35357276 */ /* 0x000fe800078100f2 */
[----:B------:R1:W4:Y:S01]  /*90f0*/  MUFU.TANH R226, R60 ;  /* 0x0000003c00e27308 */ /* 0x0003220000002400 */
[----:B---3--:R-:W-:Y:S01]  /*9100*/  FFMA.FTZ R234, R58, -R0, R234 ;  /* 0x800000003aea7223 */ /* 0x008fe200000100ea */
[----:B------:R-:W-:Y:S02]  /*9110*/  IADD3 R58, PT, PT, R134, 0xf, RZ ;  /* 0x0000000f863a7810 */ /* 0x000fe40007ffe0ff */
[----:B------:R-:W-:Y:S02]  /*9120*/  FMNMX3.FTZ R53, R53, R240, R238, !PT ;  /* 0x000000f035357276 */ /* 0x000fe400078100ee */
[----:B------:R-:W-:Y:S04]  /*9130*/  IABS R58, R58 ;  /* 0x0000003a003a7213 */ /* 0x000fe80000000000 */
[----:B------:R-:W3:Y:S01]  /*9140*/  MUFU.TANH R225, R61 ;  /* 0x0000003d00e17308 */ /* 0x000ee20000002400 */
[----:B--2---:R-:W-:Y:S01]  /*9150*/  FFMA.FTZ R52, R56, -R0, R135 ;  /* 0x8000000038347223 */ /* 0x004fe20000010087 */
[----:B------:R-:W-:Y:S02]  /*9160*/  I2FP.F32.S32 R5, R58 ;  /* 0x0000003a00057245 */ /* 0x000fe40000201400 */
[----:B------:R-:W-:Y:S02]  /*9170*/  IADD3 R58, PT, PT, R134, -0x39, RZ ;  /* 0xffffffc7863a7810 */ /* 0x000fe40007ffe0ff */
[----:B------:R-:W-:Y:S01]  /*9180*/  FMNMX3.FTZ R62, R62, R245, R243, !PT ;  /* 0x000000f53e3e7276 */ /* 0x000fe200078100f3 */
[-C--:B------:R-:W-:Y:S03]  /*9190*/  FFMA.FTZ R227, R5, -R0.reuse, R227 ;  /* 0x8000000005e37223 */ /* 0x080fe600000100e3 */
[----:B------:R-:W2:Y:S01]  /*91a0*/  MUFU.TANH R182, R64 ;  /* 0x0000004000b67308 */ /* 0x000ea20000002400 */
[----:B-1----:R-:W-:Y:S01]  /*91b0*/  FMNMX3.FTZ R60, R2, R19, R13, !PT ;  /* 0x00000013023c7276 */ /* 0x002fe2000781000d */
[-C--:B----4-:R-:W-:Y:S01]  /*91c0*/  FFMA.FTZ R226, R59, -R0.reuse, R226 ;  /* 0x800000003be27223 */ /* 0x090fe200000100e2 */
[----:B------:R-:W-:Y:S02]  /*91d0*/  IADD3 R59, PT, PT, R134, -0x29, RZ ;  /* 0xffffffd7863b7810 */ /* 0x000fe40007ffe0ff */
[----:B------:R-:W-:Y:S02]  /*91e0*/  FMNMX3.FTZ R60, R60, R11, R9, !PT ;  /* 0x0000000b3c3c7276 */ /* 0x000fe40007810009 */
[----:B------:R-:W-:Y:S03]  /*91f0*/  IABS R59, R59 ;  /* 0x0000003b003b7213 */ /* 0x000fe60000000000 */
[----:B------:R-:W-:Y:S01]  /*9200*/  MUFU.TANH R166, R55 ;  /* 0x0000003700a67308 */ /* 0x000fe20000002400 */
[----:B---3--:R-:W-:Y:S01]  /*9210*/  FFMA.FTZ R225, R56, -R0, R225 ;  /* 0x8000000038e17223 */ /* 0x008fe200000100e1 */
[C---:B------:R-:W-:Y:S02]  /*9220*/  IADD3 R56, PT, PT, R134.reuse, -0x31, RZ ;  /* 0xffffffcf86387810 */ /* 0x040fe40007ffe0ff */
[----:B------:R-:W-:Y:S02]  /*9230*/  FMNMX3.FTZ R61, R133, R54, R52, !PT ;  /* 0x00000036853d7276 */ /* 0x000fe40007810034 */
[----:B------:R-:W-:Y:S04]  /*9240*/  IABS R56, R56 ;  /* 0x0000003800387213 */ /* 0x000fe80000000000 */
[----:B------:R-:W1:Y:S01]  /*9250*/  MUFU.TANH R138, R63 ;  /* 0x0000003f008a7308 */ /* 0x000e620000002400 */
[----:B--2---:R-:W-:Y:S01]  /*9260*/  FFMA.FTZ R182, R57, -R0, R182 ;  /* 0x8000000039b67223 */ /* 0x004fe200000100b6 */
[----:B------:R-:W-:Y:S02]  /*9270*/  IADD3 R57, PT, PT, R134, -0x30, RZ ;  /* 0xffffffd086397810 */ /* 0x000fe40007ffe0ff */
[----:B------:R-:W-:Y:S02]  /*9280*/  FMNMX3.FTZ R61, R61, R18, R14, !PT ;  /* 0x000000123d3d7276 */ /* 0x000fe4000781000e */
[----:B------:R-:W-:Y:S04]  /*9290*/  IABS R57, R57 ;  /* 0x0000003900397213 */ /* 0x000fe80000000000 */
[----:B------:R-:W2:Y:S01]  /*92a0*/  MUFU.TANH R233, R233 ;  /* 0x000000e900e97308 */ /* 0x000ea20000002400 */
[----:B------:R-:W-:Y:S02]  /*92b0*/  FMNMX3.FTZ R60, R60, R47, R251, !PT ;  /* 0x0000002f3c3c7276 */ /* 0x000fe400078100fb */
[----:B------:R-:W-:Y:S02]  /*92c0*/  I2FP.F32.S32 R59, R59 ;  /* 0x0000003b003b7245 */ /* 0x000fe40000201400 */
[----:B------:R-:W-:Y:S02]  /*92d0*/  I2FP.F32.S32 R57, R57 ;  /* 0x0000003900397245 */ /* 0x000fe40000201400 */
[----:B------:R-:W-:Y:S03]  /*92e0*/  I2FP.F32.S32 R56, R56 ;  /* 0x0000003800387245 */ /* 0x000fe60000201400 */
[----:B------:R-:W3:Y:S01]  /*92f0*/  MUFU.TANH R183, R183 ;  /* 0x000000b700b77308 */ /* 0x000ee20000002400 */
[----:B------:R-:W-:Y:S01]  /*9300*/  FMNMX3.FTZ R4, R53, R236, R224, !PT ;  /* 0x000000ec35047276 */ /* 0x000fe200078100e0 */
[----:B-1----:R-:W-:Y:S01]  /*9310*/  FFMA.FTZ R138, R5, -R0, R138 ;  /* 0x80000000058a7223 */ /* 0x002fe2000001008a */
[----:B------:R-:W-:Y:S01]  /*9320*/  IABS R58, R58 ;  /* 0x0000003a003a7213 */ /* 0x000fe20000000000 */
[----:B------:R-:W-:Y:S01]  /*9330*/  FFMA.FTZ R181, R56, -R0, R181 ;  /* 0x8000000038b57223 */ /* 0x000fe200000100b5 */
[----:B------:R-:W-:Y:S02]  /*9340*/  FMNMX3.FTZ R55, R61, R250, R248, !PT ;  /* 0x000000fa3d377276 */ /* 0x000fe400078100f8 */
[----:B------:R-:W-:Y:S03]  /*9350*/  FMNMX3.FTZ R60, R60, R249, R247, !PT ;  /* 0x000000f93c3c7276 */ /* 0x000fe600078100f7 */
[----:B------:R1:W4:Y:S01]  /*9360*/  MUFU.TANH R163, R65 ;  /* 0x0000004100a37308 */ /* 0x0003220000002400 */
[----:B------:R-:W-:Y:S01]  /*9370*/  FMNMX3.FTZ R53, R62, R229, R227, !PT ;  /* 0x000000e53e357276 */ /* 0x000fe200078100e3 */
[----:B--2---:R-:W-:Y:S01]  /*9380*/  FFMA.FTZ R233, R59, -R0, R233 ;  /* 0x800000003be97223 */ /* 0x004fe200000100e9 */
[----:B------:R-:W-:Y:S02]  /*9390*/  I2FP.F32.S32 R58, R58 ;  /* 0x0000003a003a7245 */ /* 0x000fe40000201400 */
[----:B------:R-:W-:Y:S02]  /*93a0*/  FMNMX3.FTZ R55, R55, R246, R244, !PT ;  /* 0x000000f637377276 */ /* 0x000fe400078100f4 */
[----:B------:R-:W-:Y:S03]  /*93b0*/  FMNMX3.FTZ R60, R60, R235, R237, !PT ;  /* 0x000000eb3c3c7276 */ /* 0x000fe600078100ed */
[----:B------:R1:W2:Y:S01]  /*93c0*/  MUFU.TANH R160, R66 ;  /* 0x0000004200a07308 */ /* 0x0002a20000002400 */
[----:B---3--:R-:W-:Y:S01]  /*93d0*/  FFMA.FTZ R183, R57, -R0, R183 ;  /* 0x8000000039b77223 */ /* 0x008fe200000100b7 */
[----:B------:R-:W-:Y:S02]  /*93e0*/  FMNMX3.FTZ R4, R4, R141, R140, !PT ;  /* 0x0000008d04047276 */ /* 0x000fe4000781008c */
[----:B------:R-:W-:Y:S06]  /*93f0*/  FMNMX3.FTZ R53, R53, R226, R225, !PT ;  /* 0x000000e235357276 */ /* 0x000fec00078100e1 */
[----:B------:R1:W3:Y:S01]  /*9400*/  MUFU.TANH R157, R67 ;  /* 0x00000043009d7308 */ /* 0x0002e20000002400 */
[----:B----4-:R-:W-:Y:S05]  /*9410*/  @P2 BRA `(.L_x_2009) ;  /* 0xffffffe000402947 */ /* 0x010fea000383ffff */
.L_x_2008:
[----:B------:R-:W-:Y:S01]  /*9420*/  FMNMX3.FTZ R60, R60, R231, R233, !PT ;  /* 0x000000e73c3c7276 */ /* 0x000fe200078100e9 */
[----:B----4-:R-:W4:Y:S01]  /*9430*/  SHFL.BFLY PT, R6, R53, 0x2, 0x1f ;  /* 0x0c401f0035067f89 */ /* 0x010f2200000e0000 */
[----:B------:R-:W-:Y:S01]  /*9440*/  FMNMX3.FTZ R33, R55, R228, R230, !PT ;  /* 0x000000e437217276 */ /* 0x000fe200078100e6 */
[-C--:B------:R-:W-:Y:S01]  /*9450*/  FFMA.FTZ R163, R58, -R0.reuse, R163 ;  /* 0x800000003aa37223 */ /* 0x080fe200000100a3 */
[----:B------:R-:W-:Y:S01]  /*9460*/  FMNMX3.FTZ R4, R4, R139, R138, !PT ;  /* 0x0000008b04047276 */ /* 0x000fe2000781008a */
[-C--:B------:R-:W-:Y:S01]  /*9470*/  FFMA.FTZ R166, R59, -R0.reuse, R166 ;  /* 0x800000003ba67223 */ /* 0x080fe200000100a6 */
[----:B------:R-:W-:Y:S01]  /*9480*/  FMNMX3.FTZ R60, R60, R183, R181, !PT ;  /* 0x000000b73c3c7276 */ /* 0x000fe200078100b5 */
[----:B--2---:R-:W-:Y:S01]  /*9490*/  FFMA.FTZ R160, R57, -R0, R160 ;  /* 0x8000000039a07223 */ /* 0x004fe200000100a0 */
[----:B------:R-:W-:Y:S01]  /*94a0*/  FMNMX3.FTZ R33, R33, R232, R234, !PT ;  /* 0x000000e821217276 */ /* 0x000fe200078100ea */
[----:B------:R-:W2:Y:S01]  /*94b0*/  SHFL.BFLY PT, R5, R4, 0x2, 0x1f ;  /* 0x0c401f0004057f89 */ /* 0x000ea200000e0000 */
[----:B---3--:R-:W-:Y:S01]  /*94c0*/  FFMA.FTZ R157, R56, -R0, R157 ;  /* 0x80000000389d7223 */ /* 0x008fe2000001009d */
[----:B------:R-:W-:Y:S02]  /*94d0*/  FMNMX3.FTZ R7, R60, R182, R163, !PT ;  /* 0x000000b63c077276 */ /* 0x000fe400078100a3 */
[----:B------:R-:W-:Y:S04]  /*94e0*/  FMNMX3.FTZ R33, R33, R180, R166, !PT ;  /* 0x000000b421217276 */ /* 0x000fe800078100a6 */
[----:B------:R-:W-:Y:S01]  /*94f0*/  LDSM.16.MT88.4 R36, [R186+0x6000] ;  /* 0x00600000ba24783b */ /* 0x000fe20000004200 */
[----:B------:R-:W-:Y:S07]  /*9500*/  FMNMX3.FTZ R35, R33, R160, R157, !PT ;  /* 0x000000a021237276 */ /* 0x000fee000781009d */
[----:B------:R-:W3:Y:S08]  /*9510*/  SHFL.BFLY PT, R16, R7, 0x2, 0x1f ;  /* 0x0c401f0007107f89 */ /* 0x000ef000000e0000 */
[----:B------:R-:W5:Y:S01]  /*9520*/  SHFL.BFLY PT, R12, R35, 0x2, 0x1f ;  /* 0x0c401f00230c7f89 */ /* 0x000f6200000e0000 */
[----:B----4-:R-:W-:Y:S07]  /*9530*/  FMNMX.FTZ R6, R53, R6, !PT ;  /* 0x0000000635067209 */ /* 0x010fee0007810000 */
[----:B------:R-:W4:Y:S01]  /*9540*/  SHFL.BFLY PT, R135, R6, 0x1, 0x1f ;  /* 0x0c201f0006877f89 */ /* 0x000f2200000e0000 */
[----:B--2---:R-:W-:Y:S07]  /*9550*/  FMNMX.FTZ R5, R4, R5, !PT ;  /* 0x0000000504057209 */ /* 0x004fee0007810000 */
[----:B------:R-:W2:Y:S01]  /*9560*/  SHFL.BFLY PT, R134, R5, 0x1, 0x1f ;  /* 0x0c201f0005867f89 */ /* 0x000ea200000e0000 */
[----:B---3--:R-:W-:Y:S02]  /*9570*/  FMNMX.FTZ R8, R7, R16, !PT ;  /* 0x0000001007087209 */ /* 0x008fe40007810000 */
[----:B-----5:R-:W-:Y:S05]  /*9580*/  FMNMX.FTZ R33, R35, R12, !PT ;  /* 0x0000000c23217209 */ /* 0x020fea0007810000 */
[----:B------:R-:W3:Y:S08]  /*9590*/  SHFL.BFLY PT, R137, R8, 0x1, 0x1f ;  /* 0x0c201f0008897f89 */ /* 0x000ef000000e0000 */
[----:B------:R-:W5:Y:S01]  /*95a0*/  SHFL.BFLY PT, R136, R33, 0x1, 0x1f ;  /* 0x0c201f0021887f89 */ /* 0x000f6200000e0000 */
[----:B----4-:R-:W-:Y:S04]  /*95b0*/  FMNMX.FTZ R135, R6, R135, !PT ;  /* 0x0000008706877209 */ /* 0x010fe80007810000 */
[C---:B------:R-:W-:Y:S01]  /*95c0*/  FSETP.NEU.FTZ.AND P0, PT, R135.reuse, -INF , PT ;  /* 0xff8000008700780b */ /* 0x040fe20003f1d000 */
[----:B------:R-:W-:Y:S01]  /*95d0*/  FMUL.FTZ R174, R135, UR4 ;  /* 0x0000000487ae7c20 */ /* 0x000fe20008410000 */
[----:B--2---:R-:W-:Y:S01]  /*95e0*/  FMNMX.FTZ R134, R5, R134, !PT ;  /* 0x0000008605867209 */ /* 0x004fe20007810000 */
[----:B------:R-:W-:Y:S03]  /*95f0*/  FADD.FTZ R4, -R135, R132 ;  /* 0x0000008487047221 */ /* 0x000fe60000010100 */
[----:B------:R-:W-:Y:S01]  /*9600*/  FSEL R174, R174, RZ, P0 ;  /* 0x000000ffaeae7208 */ /* 0x000fe20000000000 */
[C---:B------:R-:W-:Y:S01]  /*9610*/  FMUL.FTZ R161, R134.reuse, UR4 ;  /* 0x0000000486a17c20 */ /* 0x040fe20008410000 */
[----:B------:R-:W-:Y:S01]  /*9620*/  FSETP.NEU.FTZ.AND P0, PT, R134, -INF , PT ;  /* 0xff8000008600780b */ /* 0x000fe20003f1d000 */
[----:B------:R-:W-:Y:S01]  /*9630*/  FMUL.FTZ R7, R4, UR4 ;  /* 0x0000000404077c20 */ /* 0x000fe20008410000 */
[----:B------:R-:W-:Y:S01]  /*9640*/  FADD.FTZ R4, -R134, R3 ;  /* 0x0000000386047221 */ /* 0x000fe20000010100 */
[--C-:B------:R-:W-:Y:S01]  /*9650*/  FFMA.FTZ R146, R23, UR4, -R174.reuse ;  /* 0x0000000417927c23 */ /* 0x100fe200080108ae */
[----:B------:R-:W-:Y:S01]  /*9660*/  FSEL R161, R161, RZ, P0 ;  /* 0x000000ffa1a17208 */ /* 0x000fe20000000000 */
[----:B------:R-:W2:Y:S01]  /*9670*/  MUFU.EX2 R3, R7 ;  /* 0x0000000700037308 */ /* 0x000ea20000000800 */
[--C-:B------:R-:W-:Y:S01]  /*9680*/  FFMA.FTZ R145, R21, UR4, -R174.reuse ;  /* 0x0000000415917c23 */ /* 0x100fe200080108ae */
[----:B---3--:R-:W-:Y:S01]  /*9690*/  FMNMX.FTZ R137, R8, R137, !PT ;  /* 0x0000008908897209 */ /* 0x008fe20007810000 */
[----:B------:R-:W-:Y:S01]  /*96a0*/  FMUL.FTZ R6, R4, UR4 ;  /* 0x0000000404067c20 */ /* 0x000fe20008410000 */
[--C-:B------:R-:W-:Y:S01]  /*96b0*/  FFMA.FTZ R143, R22, UR4, -R161.reuse ;  /* 0x00000004168f7c23 */ /* 0x100fe200080108a1 */
[----:B------:R-:W-:Y:S01]  /*96c0*/  FFMA.FTZ R156, R17, UR4, -R174 ;  /* 0x00000004119c7c23 */ /* 0x000fe200080108ae */
[----:B-----5:R-:W-:Y:S01]  /*96d0*/  FMNMX.FTZ R136, R33, R136, !PT ;  /* 0x0000008821887209 */ /* 0x020fe20007810000 */
[C---:B------:R-:W-:Y:S03]  /*96e0*/  FMUL.FTZ R170, R137.reuse, UR4 ;  /* 0x0000000489aa7c20 */ /* 0x040fe60008410000 */
[----:B------:R-:W-:Y:S01]  /*96f0*/  MUFU.EX2 R146, R146 ;  /* 0x0000009200927308 */ /* 0x000fe20000000800 */
[C---:B------:R-:W-:Y:S01]  /*9700*/  FSETP.NEU.FTZ.AND P0, PT, R137.reuse, -INF , PT ;  /* 0xff8000008900780b */ /* 0x040fe20003f1d000 */
[----:B------:R-:W3:Y:S01]  /*9710*/  LDSM.16.MT88.4 R20, [R190+0x6000] ;  /* 0x00600000be14783b */ /* 0x000ee20000004200 */
[----:B------:R-:W-:Y:S01]  /*9720*/  FADD.FTZ R4, -R137, R2 ;  /* 0x0000000289047221 */ /* 0x000fe20000010100 */
[----:B------:R-:W-:Y:S01]  /*9730*/  FMUL.FTZ R165, R136, UR4 ;  /* 0x0000000488a57c20 */ /* 0x000fe20008410000 */
[----:B------:R-:W-:Y:S01]  /*9740*/  FSEL R170, R170, RZ, P0 ;  /* 0x000000ffaaaa7208 */ /* 0x000fe20000000000 */
[----:B------:R-:W-:Y:S01]  /*9750*/  FFMA.FTZ R169, R42, UR4, -R161 ;  /* 0x000000042aa97c23 */ /* 0x000fe200080108a1 */
[----:B------:R-:W-:Y:S03]  /*9760*/  FSETP.NEU.FTZ.AND P0, PT, R136, -INF , PT ;  /* 0xff8000008800780b */ /* 0x000fe60003f1d000 */
[----:B------:R-:W4:Y:S01]  /*9770*/  MUFU.EX2 R2, R6 ;  /* 0x0000000600027308 */ /* 0x000f220000000800 */
[----:B------:R-:W-:Y:S01]  /*9780*/  FMUL.FTZ R5, R4, UR4 ;  /* 0x0000000404057c20 */ /* 0x000fe20008410000 */
[----:B------:R-:W-:Y:S01]  /*9790*/  FADD.FTZ R4, -R136, R133 ;  /* 0x0000008588047221 */ /* 0x000fe20000010100 */
[----:B------:R-:W-:Y:S01]  /*97a0*/  FSEL R165, R165, RZ, P0 ;  /* 0x000000ffa5a57208 */ /* 0x000fe20000000000 */
[--C-:B------:R-:W-:Y:S01]  /*97b0*/  FFMA.FTZ R158, R19, UR4, -R170.reuse ;  /* 0x00000004139e7c23 */ /* 0x100fe200080108aa */
[--C-:B------:R-:W-:Y:S01]  /*97c0*/  FFMA.FTZ R154, R13, UR4, -R170.reuse ;  /* 0x000000040d9a7c23 */ /* 0x100fe200080108aa */
[----:B------:R-:W-:Y:S01]  /*97d0*/  FMUL.FTZ R132, R4, UR4 ;  /* 0x0000000404847c20 */ /* 0x000fe20008410000 */
[--C-:B------:R-:W-:Y:S03]  /*97e0*/  FFMA.FTZ R153, R11, UR4, -R170.reuse ;  /* 0x000000040b997c23 */ /* 0x100fe600080108aa */
[----:B------:R-:W5:Y:S01]  /*97f0*/  MUFU.EX2 R133, R5 ;  /* 0x0000000500857308 */ /* 0x000f620000000800 */
[--C-:B------:R-:W-:Y:S01]  /*9800*/  FFMA.FTZ R151, R54, UR4, -R165.reuse ;  /* 0x0000000436977c23 */ /* 0x100fe200080108a5 */
[--C-:B------:R-:W-:Y:S01]  /*9810*/  FFMA.FTZ R150, R52, UR4, -R165.reuse ;  /* 0x0000000434967c23 */ /* 0x100fe200080108a5 */
[--C-:B------:R-:W-:Y:S01]  /*9820*/  FFMA.FTZ R149, R18, UR4, -R165.reuse ;  /* 0x0000000412957c23 */ /* 0x100fe200080108a5 */
[----:B------:R-:W-:Y:S01]  /*9830*/  FFMA.FTZ R152, R9, UR4, -R170 ;  /* 0x0000000409987c23 */ /* 0x000fe200080108aa */
[----:B------:R-:W-:Y:S01]  /*9840*/  FFMA.FTZ R148, R14, UR4, -R165 ;  /* 0x000000040e947c23 */ /* 0x000fe200080108a5 */
[----:B------:R-:W1:Y:S01]  /*9850*/  LDSM.16.MT88.4 R52, [R185+0x6000] ;  /* 0x00600000b934783b */ /* 0x000e620000004200 */
[----:B--2---:R-:W-:Y:S03]  /*9860*/  FMUL.FTZ R40, R3, R92 ;  /* 0x0000005c03287220 */ /* 0x004fe60000410000 */
[----:B------:R-:W2:Y:S01]  /*9870*/  MUFU.EX2 R132, R132 ;  /* 0x0000008400847308 */ /* 0x000ea20000000800 */
[--C-:B------:R-:W-:Y:S01]  /*9880*/  FFMA.FTZ R147, R15, UR4, -R174.reuse ;  /* 0x000000040f937c23 */ /* 0x100fe200080108ae */
[--C-:B------:R-:W-:Y:S01]  /*9890*/  FFMA.FTZ R155, R30, UR4, -R161.reuse ;  /* 0x000000041e9b7c23 */ /* 0x100fe200080108a1 */
[--C-:B------:R-:W-:Y:S01]  /*98a0*/  FFMA.FTZ R144, R26, UR4, -R161.reuse ;  /* 0x000000041a907c23 */ /* 0x100fe200080108a1 */
[----:B------:R-:W-:Y:S01]  /*98b0*/  FFMA.FTZ R142, R10, UR4, -R161 ;  /* 0x000000040a8e7c23 */ /* 0x000fe200080108a1 */
[C---:B------:R-:W-:Y:S01]  /*98c0*/  FMUL.FTZ R8, R3.reuse, R128 ;  /* 0x0000008003087220 */ /* 0x040fe20000410000 */
[----:B------:R-:W-:Y:S01]  /*98d0*/  FMUL.FTZ R9, R3, R129 ;  /* 0x0000008103097220 */ /* 0x000fe20000410000 */
[C---:B----4-:R-:W-:Y:S03]  /*98e0*/  FMUL.FTZ R10, R2.reuse, R130 ;  /* 0x00000082020a7220 */ /* 0x050fe60000410000 */
[----:B------:R-:W-:Y:S01]  /*98f0*/  MUFU.EX2 R158, R158 ;  /* 0x0000009e009e7308 */ /* 0x000fe20000000800 */
[C---:B-----5:R-:W-:Y:S01]  /*9900*/  FMUL.FTZ R4, R133.reuse, R124 ;  /* 0x0000007c85047220 */ /* 0x060fe20000410000 */
[----:B------:R-:W-:Y:S01]  /*9910*/  FMUL.FTZ R5, R133, R125 ;  /* 0x0000007d85057220 */ /* 0x000fe20000410000 */
[C---:B------:R-:W-:Y:S01]  /*9920*/  FMUL.FTZ R11, R2.reuse, R131 ;  /* 0x00000083020b7220 */ /* 0x040fe20000410000 */
[C---:B------:R-:W-:Y:S01]  /*9930*/  FMUL.FTZ R12, R3.reuse, R120 ;  /* 0x00000078030c7220 */ /* 0x040fe20000410000 */
[----:B------:R-:W-:Y:S01]  /*9940*/  FMUL.FTZ R13, R3, R121 ;  /* 0x00000079030d7220 */ /* 0x000fe20000410000 */
[C---:B------:R-:W-:Y:S01]  /*9950*/  FMUL.FTZ R14, R2.reuse, R122 ;  /* 0x0000007a020e7220 */ /* 0x040fe20000410000 */
[----:B------:R-:W-:Y:S03]  /*9960*/  FMUL.FTZ R15, R2, R123 ;  /* 0x0000007b020f7220 */ /* 0x000fe60000410000 */
[----:B------:R-:W4:Y:S01]  /*9970*/  MUFU.EX2 R154, R154 ;  /* 0x0000009a009a7308 */ /* 0x000f220000000800 */
[C---:B--2---:R-:W-:Y:S01]  /*9980*/  FMUL.FTZ R6, R132.reuse, R126 ;  /* 0x0000007e84067220 */ /* 0x044fe20000410000 */
[C---:B------:R-:W-:Y:S01]  /*9990*/  FMUL.FTZ R7, R132.reuse, R127 ;  /* 0x0000007f84077220 */ /* 0x040fe20000410000 */
[C---:B------:R-:W-:Y:S01]  /*99a0*/  FMUL.FTZ R16, R133.reuse, R116 ;  /* 0x0000007485107220 */ /* 0x040fe20000410000 */
[C---:B------:R-:W-:Y:S01]  /*99b0*/  FMUL.FTZ R17, R133.reuse, R117 ;  /* 0x0000007585117220 */ /* 0x040fe20000410000 */
[C---:B------:R-:W-:Y:S01]  /*99c0*/  FMUL.FTZ R18, R132.reuse, R118 ;  /* 0x0000007684127220 */ /* 0x040fe20000410000 */
[C---:B------:R-:W-:Y:S01]  /*99d0*/  FMUL.FTZ R19, R132.reuse, R119 ;  /* 0x0000007784137220 */ /* 0x040fe20000410000 */
[C---:B------:R-:W-:Y:S03]  /*99e0*/  FMUL.FTZ R32, R133.reuse, R100 ;  /* 0x0000006485207220 */ /* 0x040fe60000410000 */
[----:B------:R-:W-:Y:S01]  /*99f0*/  MUFU.EX2 R151, R151 ;  /* 0x0000009700977308 */ /* 0x000fe20000000800 */
[----:B------:R-:W-:Y:S01]  /*9a00*/  LDSM.16.MT88.4 R116, [R190+0x7800] ;  /* 0x00780000be74783b */ /* 0x000fe20000004200 */
[----:B------:R-:W-:Y:S01]  /*9a10*/  FMUL.FTZ R33, R133, R101 ;  /* 0x0000006585217220 */ /* 0x000fe20000410000 */
[C---:B------:R-:W-:Y:S01]  /*9a20*/  FMUL.FTZ R34, R132.reuse, R102 ;  /* 0x0000006684227220 */ /* 0x040fe20000410000 */
[----:B------:R-:W-:Y:S01]  /*9a30*/  FMUL.FTZ R35, R132, R103 ;  /* 0x0000006784237220 */ /* 0x000fe20000410000 */
[----:B------:R-:W-:Y:S01]  /*9a40*/  FMUL.FTZ R41, R3, R93 ;  /* 0x0000005d03297220 */ /* 0x000fe20000410000 */
[C---:B------:R-:W-:Y:S01]  /*9a50*/  FMUL.FTZ R42, R2.reuse, R94 ;  /* 0x0000005e022a7220 */ /* 0x040fe20000410000 */
[----:B------:R-:W-:Y:S03]  /*9a60*/  FMUL.FTZ R43, R2, R95 ;  /* 0x0000005f022b7220 */ /* 0x000fe60000410000 */
[----:B------:R-:W2:Y:S01]  /*9a70*/  MUFU.EX2 R150, R150 ;  /* 0x0000009600967308 */ /* 0x000ea20000000800 */
[----:B----4-:R-:W-:Y:S01]  /*9a80*/  F2FP.BF16.F32.PACK_AB R124, R154, R158 ;  /* 0x0000009e9a7c723e */ /* 0x010fe200000010ff */
[----:B------:R-:W4:Y:S01]  /*9a90*/  LDSM.16.MT88.4 R92, [R184+0x6000] ;  /* 0x00600000b85c783b */ /* 0x000f220000004200 */
[C---:B------:R-:W-:Y:S01]  /*9aa0*/  FMUL.FTZ R48, R133.reuse, R84 ;  /* 0x0000005485307220 */ /* 0x040fe20000410000 */
[----:B------:R-:W-:Y:S01]  /*9ab0*/  FMUL.FTZ R49, R133, R85 ;  /* 0x0000005585317220 */ /* 0x000fe20000410000 */
[C---:B------:R-:W-:Y:S01]  /*9ac0*/  FMUL.FTZ R50, R132.reuse, R86 ;  /* 0x0000005684327220 */ /* 0x040fe20000410000 */
[----:B------:R-:W-:Y:S01]  /*9ad0*/  FMUL.FTZ R51, R132, R87 ;  /* 0x0000005784337220 */ /* 0x000fe20000410000 */
[C---:B------:R-:W-:Y:S03]  /*9ae0*/  FMUL.FTZ R56, R3.reuse, R76 ;  /* 0x0000004c03387220 */ /* 0x040fe60000410000 */
[----:B------:R-:W-:Y:S01]  /*9af0*/  MUFU.EX2 R153, R153 ;  /* 0x0000009900997308 */ /* 0x000fe20000000800 */
[C---:B------:R-:W-:Y:S01]  /*9b00*/  FMUL.FTZ R57, R3.reuse, R77 ;  /* 0x0000004d03397220 */ /* 0x040fe20000410000 */
[----:B------:R-:W-:Y:S01]  /*9b10*/  LDSM.16.MT88.4 R84, [R185+0x6800] ;  /* 0x00680000b954783b */ /* 0x000fe20000004200 */
[C---:B------:R-:W-:Y:S01]  /*9b20*/  FMUL.FTZ R58, R2.reuse, R78 ;  /* 0x0000004e023a7220 */ /* 0x040fe20000410000 */
[C---:B------:R-:W-:Y:S01]  /*9b30*/  FMUL.FTZ R59, R2.reuse, R79 ;  /* 0x0000004f023b7220 */ /* 0x040fe20000410000 */
[C---:B------:R-:W-:Y:S01]  /*9b40*/  FMUL.FTZ R24, R3.reuse, R108 ;  /* 0x0000006c03187220 */ /* 0x040fe20000410000 */
[----:B------:R-:W-:Y:S01]  /*9b50*/  FMUL.FTZ R26, R2, R110 ;  /* 0x0000006e021a7220 */ /* 0x000fe20000410000 */
[C---:B------:R-:W-:Y:S03]  /*9b60*/  FMUL.FTZ R28, R3.reuse, R104 ;  /* 0x00000068031c7220 */ /* 0x040fe60000410000 */
[----:B------:R-:W5:Y:S01]  /*9b70*/  MUFU.EX2 R152, R152 ;  /* 0x0000009800987308 */ /* 0x000f620000000800 */
[----:B--2---:R-:W-:Y:S01]  /*9b80*/  F2FP.BF16.F32.PACK_AB R125, R150, R151 ;  /* 0x00000097967d723e */ /* 0x004fe200000010ff */
[----:B------:R-:W2:Y:S01]  /*9b90*/  LDSM.16.MT88.4 R76, [R190+0x6800] ;  /* 0x00680000be4c783b */ /* 0x000ea20000004200 */
[C---:B------:R-:W-:Y:S01]  /*9ba0*/  FMUL.FTZ R30, R2.reuse, R106 ;  /* 0x0000006a021e7220 */ /* 0x040fe20000410000 */
[C---:B------:R-:W-:Y:S01]  /*9bb0*/  FMUL.FTZ R44, R3.reuse, R88 ;  /* 0x00000058032c7220 */ /* 0x040fe20000410000 */
[C---:B------:R-:W-:Y:S01]  /*9bc0*/  FMUL.FTZ R45, R3.reuse, R89 ;  /* 0x00000059032d7220 */ /* 0x040fe20000410000 */
[C---:B------:R-:W-:Y:S01]  /*9bd0*/  FMUL.FTZ R46, R2.reuse, R90 ;  /* 0x0000005a022e7220 */ /* 0x040fe20000410000 */
[C---:B------:R-:W-:Y:S03]  /*9be0*/  FMUL.FTZ R60, R3.reuse, R72 ;  /* 0x00000048033c7220 */ /* 0x040fe60000410000 */
[----:B------:R-:W-:Y:S01]  /*9bf0*/  MUFU.EX2 R149, R149 ;  /* 0x0000009500957308 */ /* 0x000fe20000000800 */
[----:B------:R-:W-:Y:S01]  /*9c00*/  FMUL.FTZ R61, R3, R73 ;  /* 0x00000049033d7220 */ /* 0x000fe20000410000 */
[----:B------:R-:W-:Y:S01]  /*9c10*/  LDSM.16.MT88.4 R100, [R186+0x7800] ;  /* 0x00780000ba64783b */ /* 0x000fe20000004200 */
[C---:B------:R-:W-:Y:S01]  /*9c20*/  FMUL.FTZ R62, R2.reuse, R74 ;  /* 0x0000004a023e7220 */ /* 0x040fe20000410000 */
[C---:B------:R-:W-:Y:S01]  /*9c30*/  FMUL.FTZ R63, R2.reuse, R75 ;  /* 0x0000004b023f7220 */ /* 0x040fe20000410000 */
[--C-:B------:R-:W-:Y:S01]  /*9c40*/  FFMA.FTZ R159, R27, UR4, -R174.reuse ;  /* 0x000000041b9f7c23 */ /* 0x100fe200080108ae */
[----:B------:R-:W-:Y:S01]  /*9c50*/  FMUL.FTZ R27, R2, R111 ;  /* 0x0000006f021b7220 */ /* 0x000fe20000410000 */
[--C-:B------:R-:W-:Y:S03]  /*9c60*/  FFMA.FTZ R162, R25, UR4, -R174.reuse ;  /* 0x0000000419a27c23 */ /* 0x100fe600080108ae */
[----:B------:R-:W3:Y:S01]  /*9c70*/  MUFU.EX2 R148, R148 ;  /* 0x0000009400947308 */ /* 0x000ee20000000800 */
[----:B-----5:R-:W-:Y:S01]  /*9c80*/  F2FP.BF16.F32.PACK_AB R126, R152, R153 ;  /* 0x00000099987e723e */ /* 0x020fe200000010ff */
[----:B------:R-:W-:Y:S01]  /*9c90*/  FMUL.FTZ R25, R3, R109 ;  /* 0x0000006d03197220 */ /* 0x000fe20000410000 */
[--C-:B------:R-:W-:Y:S01]  /*9ca0*/  FFMA.FTZ R167, R31, UR4, -R174.reuse ;  /* 0x000000041fa77c23 */ /* 0x100fe200080108ae */
[----:B------:R-:W-:Y:S01]  /*9cb0*/  FMUL.FTZ R31, R2, R107 ;  /* 0x0000006b021f7220 */ /* 0x000fe20000410000 */
[----:B------:R-:W-:Y:S01]  /*9cc0*/  FFMA.FTZ R164, R29, UR4, -R174 ;  /* 0x000000041da47c23 */ /* 0x000fe200080108ae */
[----:B------:R-:W-:Y:S01]  /*9cd0*/  FMUL.FTZ R29, R3, R105 ;  /* 0x00000069031d7220 */ /* 0x000fe20000410000 */
[--C-:B------:R-:W-:Y:S03]  /*9ce0*/  FFMA.FTZ R89, R251, UR4, -R170.reuse ;  /* 0x00000004fb597c23 */ /* 0x100fe600080108aa */
[----:B------:R-:W-:Y:S01]  /*9cf0*/  MUFU.EX2 R156, R156 ;  /* 0x0000009c009c7308 */ /* 0x000fe20000000800 */
[--C-:B------:R-:W-:Y:S01]  /*9d00*/  FFMA.FTZ R90, R250, UR4, -R165.reuse ;  /* 0x00000004fa5a7c23 */ /* 0x100fe200080108a5 */
[--C-:B------:R-:W-:Y:S01]  /*9d10*/  FFMA.FTZ R172, R249, UR4, -R170.reuse ;  /* 0x00000004f9ac7c23 */ /* 0x100fe200080108aa */
[----:B------:R-:W-:Y:S01]  /*9d20*/  FFMA.FTZ R173, R247, UR4, -R170 ;  /* 0x00000004f7ad7c23 */ /* 0x000fe200080108aa */
[--C-:B------:R-:W-:Y:S01]  /*9d30*/  FFMA.FTZ R175, R246, UR4, -R165.reuse ;  /* 0x00000004f6af7c23 */ /* 0x100fe200080108a5 */
[----:B------:R-:W-:Y:S01]  /*9d40*/  FFMA.FTZ R176, R244, UR4, -R165 ;  /* 0x00000004f4b07c23 */ /* 0x000fe200080108a5 */
[--C-:B------:R-:W-:Y:S01]  /*9d50*/  FFMA.FTZ R168, R178, UR4, -R161.reuse ;  /* 0x00000004b2a87c23 */ /* 0x100fe200080108a1 */
[--C-:B------:R-:W-:Y:S03]  /*9d60*/  FFMA.FTZ R171, R252, UR4, -R161.reuse ;  /* 0x00000004fcab7c23 */ /* 0x100fe600080108a1 */
[----:B------:R-:W5:Y:S01]  /*9d70*/  MUFU.EX2 R147, R147 ;  /* 0x0000009300937308 */ /* 0x000f620000000800 */
[----:B---3--:R-:W-:Y:S01]  /*9d80*/  F2FP.BF16.F32.PACK_AB R127, R148, R149 ;  /* 0x00000095947f723e */ /* 0x008fe200000010ff */
[--C-:B------:R-:W-:Y:S01]  /*9d90*/  FFMA.FTZ R178, R242, UR4, -R161.reuse ;  /* 0x00000004f2b27c23 */ /* 0x100fe200080108a1 */
[----:B------:R-:W-:Y:S01]  /*9da0*/  FFMA.FTZ R242, R239, UR4, -R174 ;  /* 0x00000004eff27c23 */ /* 0x000fe200080108ae */
[----:B------:R-:W-:Y:S01]  /*9db0*/  FFMA.FTZ R239, R240, UR4, -R161 ;  /* 0x00000004f0ef7c23 */ /* 0x000fe200080108a1 */
[--C-:B------:R-:W-:Y:S01]  /*9dc0*/  FFMA.FTZ R240, R237, UR4, -R170.reuse ;  /* 0x00000004edf07c23 */ /* 0x100fe200080108aa */
[--C-:B------:R-:W-:Y:S01]  /*9dd0*/  FFMA.FTZ R237, R230, UR4, -R165.reuse ;  /* 0x00000004e6ed7c23 */ /* 0x100fe200080108a5 */
[--C-:B------:R-:W-:Y:S01]  /*9de0*/  FFMA.FTZ R230, R231, UR4, -R170.reuse ;  /* 0x00000004e7e67c23 */ /* 0x100fe200080108aa */
[-C--:B------:R-:W-:Y:S02]  /*9df0*/  HMMA.16816.F32.BF16 R4, R124, R20.reuse, R4 ;  /* 0x000000147c04723c */ /* 0x080fe40000041804 */
[----:B------:R-:W1:Y:S03]  /*9e00*/  MUFU.EX2 R145, R145 ;  /* 0x0000009100917308 */ /* 0x000e660000000800 */
[--C-:B------:R-:W-:Y:S01]  /*9e10*/  FFMA.FTZ R231, R233, UR4, -R170.reuse ;  /* 0x00000004e9e77c23 */ /* 0x100fe200080108aa */
[----:B------:R-:W-:Y:S01]  /*9e20*/  FFMA.FTZ R235, R235, UR4, -R170 ;  /* 0x00000004ebeb7c23 */ /* 0x000fe200080108aa */
[--C-:B------:R-:W-:Y:S01]  /*9e30*/  FFMA.FTZ R228, R228, UR4, -R165.reuse ;  /* 0x00000004e4e47c23 */ /* 0x100fe200080108a5 */
[--C-:B------:R-:W-:Y:S04]  /*9e40*/  FFMA.FTZ R232, R232, UR4, -R165.reuse ;  /* 0x00000004e8e87c23 */ /* 0x100fe800080108a5 */
[----:B------:R-:W-:Y:S01]  /*9e50*/  MUFU.EX2 R155, R155 ;  /* 0x0000009b009b7308 */ /* 0x000fe20000000800 */
[----:B-----5:R-:W-:Y:S01]  /*9e60*/  F2FP.BF16.F32.PACK_AB R64, R147, R156 ;  /* 0x0000009c9340723e */ /* 0x020fe200000010ff */
[----:B------:R-:W-:Y:S01]  /*9e70*/  FFMA.FTZ R233, R234, UR4, -R165 ;  /* 0x00000004eae97c23 */ /* 0x000fe200080108a5 */
[--C-:B------:R-:W-:Y:S01]  /*9e80*/  FFMA.FTZ R177, R241, UR4, -R174.reuse ;  /* 0x00000004f1b17c23 */ /* 0x100fe200080108ae */
[--C-:B------:R-:W-:Y:S01]  /*9e90*/  FFMA.FTZ R179, R245, UR4, -R174.reuse ;  /* 0x00000004f5b37c23 */ /* 0x100fe200080108ae */
[----:B------:R-:W-:Y:S01]  /*9ea0*/  FFMA.FTZ R244, R243, UR4, -R174 ;  /* 0x00000004f3f47c23 */ /* 0x000fe200080108ae */
[--C-:B------:R-:W-:Y:S01]  /*9eb0*/  FFMA.FTZ R238, R238, UR4, -R161.reuse ;  /* 0x00000004eeee7c23 */ /* 0x100fe200080108a1 */
[--C-:B------:R-:W-:Y:S03]  /*9ec0*/  FFMA.FTZ R236, R236, UR4, -R161.reuse ;  /* 0x00000004ecec7c23 */ /* 0x100fe600080108a1 */
[----:B------:R-:W3:Y:S01]  /*9ed0*/  MUFU.EX2 R144, R144 ;  /* 0x0000009000907308 */ /* 0x000ee20000000800 */
[----:B-1----:R-:W-:Y:S01]  /*9ee0*/  F2FP.BF16.F32.PACK_AB R66, R145, R146 ;  /* 0x000000929142723e */ /* 0x002fe200000010ff */
[----:B------:R-:W-:Y:S01]  /*9ef0*/  FFMA.FTZ R241, R224, UR4, -R161 ;  /* 0x00000004e0f17c23 */ /* 0x000fe200080108a1 */
[--C-:B------:R-:W-:Y:S01]  /*9f00*/  FFMA.FTZ R180, R180, UR4, -R165.reuse ;  /* 0x00000004b4b47c23 */ /* 0x100fe200080108a5 */
[----:B------:R-:W-:Y:S01]  /*9f10*/  FFMA.FTZ R160, R160, UR4, -R165 ;  /* 0x00000004a0a07c23 */ /* 0x000fe200080108a5 */
        /* <DEDUP_REMOVED lines=8> */
[--C-:B------:R-:W-:Y:S01]  /*9fa0*/  FFMA.FTZ R140, R140, UR4, -R161.reuse ;  /* 0x000000048c8c7c23 */ /* 0x100fe200080108a1 */
[--C-:B------:R-:W-:Y:S01]  /*9fb0*/  FFMA.FTZ R139, R139, UR4, -R161.reuse ;  /* 0x000000048b8b7c23 */ /* 0x100fe200080108a1 */
[----:B------:R-:W-:Y:S03]  /*9fc0*/  FFMA.FTZ R161, R138, UR4, -R161 ;  /* 0x000000048aa17c23 */ /* 0x000fe600080108a1 */
[----:B------:R-:W1:Y:S01]  /*9fd0*/  MUFU.EX2 R142, R142 ;  /* 0x0000008e008e7308 */ /* 0x000e620000000800 */
[----:B---3--:R-:W-:Y:S01]  /*9fe0*/  F2FP.BF16.F32.PACK_AB R65, R144, R155 ;  /* 0x0000009b9041723e */ /* 0x008fe200000010ff */
[----:B------:R-:W-:Y:S01]  /*9ff0*/  FFMA.FTZ R158, R133, R222, R158 ;  /* 0x000000de859e7223 */ /* 0x000fe2000001009e */
[----:B------:R-:W-:Y:S01]  /*a000*/  IADD3 R219, PT, PT, R219, -0x1, RZ ;  /* 0xffffffffdbdb7810 */ /* 0x000fe20007ffe0ff */
[----:B------:R-:W-:Y:S01]  /*a010*/  FFMA.FTZ R151, R132, R221, R151 ;  /* 0x000000dd84977223 */ /* 0x000fe20000010097 */
[----:B------:R-:W-:Y:S01]  /*a020*/  FFMA.FTZ R156, R3, R220, R156 ;  /* 0x000000dc039c7223 */ /* 0x000fe2000001009c */
[----:B------:R-:W-:Y:S01]  /*a030*/  FADD.FTZ R158, R154, R158 ;  /* 0x0000009e9a9e7221 */ /* 0x000fe20000010000 */
[----:B------:R-:W-:Y:S03]  /*a040*/  FFMA.FTZ R155, R2, R223, R155 ;  /* 0x000000df029b7223 */ /* 0x000fe6000001009b */
[----:B------:R-:W-:Y:S01]  /*a050*/  MUFU.EX2 R89, R89 ;  /* 0x0000005900597308 */ /* 0x000fe20000000800 */
[----:B------:R-:W-:Y:S01]  /*a060*/  FADD.FTZ R150, R150, R151 ;  /* 0x0000009796967221 */ /* 0x000fe20000010000 */
[----:B------:R-:W-:Y:S01]  /*a070*/  FADD.FTZ R153, R153, R158 ;  /* 0x0000009e99997221 */ /* 0x000fe20000010000 */
[----:B------:R-:W-:Y:S01]  /*a080*/  FADD.FTZ R147, R147, R156 ;  /* 0x0000009c93937221 */ /* 0x000fe20000010000 */
[----:B------:R-:W-:Y:S01]  /*a090*/  FADD.FTZ R144, R144, R155 ;  /* 0x0000009b90907221 */ /* 0x000fe20000010000 */
[----:B------:R-:W-:Y:S01]  /*a0a0*/  FADD.FTZ R149, R149, R150 ;  /* 0x0000009695957221 */ /* 0x000fe20000010000 */
[----:B------:R-:W-:Y:S01]  /*a0b0*/  FADD.FTZ R153, R152, R153 ;  /* 0x0000009998997221 */ /* 0x000fe20000010000 */
[----:B------:R-:W-:Y:S03]  /*a0c0*/  FADD.FTZ R146, R146, R147 ;  /* 0x0000009392927221 */ /* 0x000fe60000010000 */
[----:B------:R-:W-:Y:S01]  /*a0d0*/  MUFU.EX2 R90, R90 ;  /* 0x0000005a005a7308 */ /* 0x000fe20000000800 */
[----:B-1----:R-:W-:Y:S01]  /*a0e0*/  F2FP.BF16.F32.PACK_AB R67, R142, R143 ;  /* 0x0000008f8e43723e */ /* 0x002fe200000010ff */
[----:B------:R-:W-:Y:S01]  /*a0f0*/  FADD.FTZ R149, R148, R149 ;  /* 0x0000009594957221 */ /* 0x000fe20000010000 */
[----:B------:R-:W-:Y:S01]  /*a100*/  FADD.FTZ R143, R143, R144 ;  /* 0x000000908f8f7221 */ /* 0x000fe20000010000 */
[----:B------:R-:W-:Y:S03]  /*a110*/  FADD.FTZ R146, R145, R146 ;  /* 0x0000009291927221 */ /* 0x000fe60000010000 */
[----:B------:R-:W-:Y:S01]  /*a120*/  FADD.FTZ R143, R142, R143 ;  /* 0x0000008f8e8f7221 */ /* 0x000fe20000010000 */
        /* <DEDUP_REMOVED lines=16> */
[----:B------:R-:W1:Y:S01]  /*a230*/  MUFU.EX2 R162, R162 ;  /* 0x000000a200a27308 */ /* 0x000e620000000800 */
[-C--:B------:R-:W-:Y:S09]  /*a240*/  HMMA.16816.F32.BF16 R28, R64, R38.reuse, R28 ;  /* 0x00000026401c723c */ /* 0x080ff2000004181c */
[----:B------:R-:W-:Y:S01]  /*a250*/  MUFU.EX2 R167, R167 ;  /* 0x000000a700a77308 */ /* 0x000fe20000000800 */
[C---:B------:R-:W-:Y:S04]  /*a260*/  HMMA.16816.F32.BF16 R32, R124.reuse, R38, R32 ;  /* 0x000000267c20723c */ /* 0x040fe80000041820 */
[C---:B------:R-:W-:Y:S01]  /*a270*/  FMUL.FTZ R38, R132.reuse, R98 ;  /* 0x0000006284267220 */ /* 0x040fe20000410000 */
[----:B------:R-:W-:Y:S04]  /*a280*/  FMUL.FTZ R39, R132, R99 ;  /* 0x0000006384277220 */ /* 0x000fe80000410000 */
[----:B------:R-:W3:Y:S01]  /*a290*/  MUFU.EX2 R164, R164 ;  /* 0x000000a400a47308 */ /* 0x000ee20000000800 */
[C---:B-1----:R-:W-:Y:S01]  /*a2a0*/  F2FP.BF16.F32.PACK_AB R72, R162.reuse, R159 ;  /* 0x0000009fa248723e */ /* 0x042fe200000010ff */
[----:B------:R-:W-:Y:S01]  /*a2b0*/  FADD.FTZ R159, R159, R146 ;  /* 0x000000929f9f7221 */ /* 0x000fe20000010000 */
[-C--:B------:R-:W-:Y:S07]  /*a2c0*/  HMMA.16816.F32.BF16 R36, R124, R52.reuse, R36 ;  /* 0x000000347c24723c */ /* 0x080fee0000041824 */
[----:B------:R-:W-:Y:S01]  /*a2d0*/  MUFU.EX2 R168, R168 ;  /* 0x000000a800a87308 */ /* 0x000fe20000000800 */
[----:B------:R-:W-:Y:S01]  /*a2e0*/  FADD.FTZ R162, R162, R159 ;  /* 0x0000009fa2a27221 */ /* 0x000fe20000010000 */
[C---:B------:R-:W-:Y:S08]  /*a2f0*/  HMMA.16816.F32.BF16 R40, R64.reuse, R52, R40 ;  /* 0x000000344028723c */ /* 0x040ff00000041828 */
[----:B------:R-:W1:Y:S01]  /*a300*/  MUFU.EX2 R169, R169 ;  /* 0x000000a900a97308 */ /* 0x000e620000000800 */
[----:B------:R-:W-:Y:S01]  /*a310*/  FFMA.FTZ R52, R47, UR4, -R170 ;  /* 0x000000042f347c23 */ /* 0x000fe200080108aa */
[----:B------:R-:W-:Y:S01]  /*a320*/  FMUL.FTZ R47, R2, R91 ;  /* 0x0000005b022f7220 */ /* 0x000fe20000410000 */
[----:B------:R-:W-:Y:S01]  /*a330*/  FMUL.FTZ R53, R133, R81 ;  /* 0x0000005185357220 */ /* 0x000fe20000410000 */
[----:B---3--:R-:W-:Y:S01]  /*a340*/  F2FP.BF16.F32.PACK_AB R74, R164, R167 ;  /* 0x000000a7a44a723e */ /* 0x008fe200000010ff */
[----:B------:R-:W-:Y:S01]  /*a350*/  FFMA.FTZ R91, R248, UR4, -R165 ;  /* 0x00000004f85b7c23 */ /* 0x000fe200080108a5 */
[----:B------:R-:W-:Y:S04]  /*a360*/  FADD.FTZ R167, R167, R162 ;  /* 0x000000a2a7a77221 */ /* 0x000fe80000010000 */
[----:B------:R3:W5:Y:S01]  /*a370*/  MUFU.EX2 R88, R52 ;  /* 0x0000003400587308 */ /* 0x0007620000000800 */
[-C--:B------:R-:W-:Y:S03]  /*a380*/  HMMA.16816.F32.BF16 R44, R64, R54.reuse, R44 ;  /* 0x00000036402c723c */ /* 0x080fe6000004182c */
[----:B------:R-:W-:Y:S06]  /*a390*/  FADD.FTZ R164, R164, R167 ;  /* 0x000000a7a4a47221 */ /* 0x000fec0000010000 */
[----:B------:R-:W2:Y:S01]  /*a3a0*/  MUFU.EX2 R91, R91 ;  /* 0x0000005b005b7308 */ /* 0x000ea20000000800 */
[----:B-1----:R-:W-:Y:S01]  /*a3b0*/  F2FP.BF16.F32.PACK_AB R73, R169, R168 ;  /* 0x000000a8a949723e */ /* 0x002fe200000010ff */
[C---:B------:R-:W-:Y:S04]  /*a3c0*/  HMMA.16816.F32.BF16 R48, R124.reuse, R54, R48 ;  /* 0x000000367c30723c */ /* 0x040fe80000041830 */
[C---:B------:R-:W-:Y:S01]  /*a3d0*/  FMUL.FTZ R54, R132.reuse, R82 ;  /* 0x0000005284367220 */ /* 0x040fe20000410000 */
[----:B------:R-:W-:Y:S03]  /*a3e0*/  FMUL.FTZ R55, R132, R83 ;  /* 0x0000005384377220 */ /* 0x000fe60000410000 */
[----:B------:R-:W-:Y:S01]  /*a3f0*/  MUFU.EX2 R171, R171 ;  /* 0x000000ab00ab7308 */ /* 0x000fe20000000800 */
[----:B---3--:R-:W-:Y:S01]  /*a400*/  FMUL.FTZ R52, R133, R80 ;  /* 0x0000005085347220 */ /* 0x008fe20000410000 */
[----:B------:R-:W-:Y:S01]  /*a410*/  FADD.FTZ R168, R168, R143 ;  /* 0x0000008fa8a87221 */ /* 0x000fe20000010000 */
[----:B------:R-:W1:Y:S03]  /*a420*/  LDSM.16.MT88.4 R80, [R186+0x6800] ;  /* 0x00680000ba50783b */ /* 0x000e660000004200 */
[----:B------:R-:W-:Y:S02]  /*a430*/  FADD.FTZ R168, R169, R168 ;  /* 0x000000a8a9a87221 */ /* 0x000fe40000010000 */
[-C--:B----4-:R-:W-:Y:S02]  /*a440*/  HMMA.16816.F32.BF16 R52, R124, R92.reuse, R52 ;  /* 0x0000005c7c34723c */ /* 0x090fe40000041834 */
[----:B------:R-:W3:Y:S06]  /*a450*/  MUFU.EX2 R178, R178 ;  /* 0x000000b200b27308 */ /* 0x000eec0000000800 */
[C---:B------:R-:W-:Y:S04]  /*a460*/  HMMA.16816.F32.BF16 R56, R64.reuse, R92, R56 ;  /* 0x0000005c4038723c */ /* 0x040fe80000041838 */
[----:B------:R-:W-:Y:S04]  /*a470*/  MUFU.EX2 R235, R235 ;  /* 0x000000eb00eb7308 */ /* 0x000fe80000000800 */
[-C--:B------:R-:W-:Y:S06]  /*a480*/  HMMA.16816.F32.BF16 R60, R64, R94.reuse, R60 ;  /* 0x0000005e403c723c */ /* 0x080fec000004183c */
[----:B------:R-:W-:Y:S01]  /*a490*/  MUFU.EX2 R240, R240 ;  /* 0x000000f000f07308 */ /* 0x000fe20000000800 */
[C---:B------:R-:W-:Y:S01]  /*a4a0*/  FMUL.FTZ R64, R133.reuse, R68 ;  /* 0x0000004485407220 */ /* 0x040fe20000410000 */
[----:B------:R-:W-:Y:S01]  /*a4b0*/  FMUL.FTZ R65, R133, R69 ;  /* 0x0000004585417220 */ /* 0x000fe20000410000 */
[C---:B------:R-:W-:Y:S01]  /*a4c0*/  FMUL.FTZ R66, R132.reuse, R70 ;  /* 0x0000004684427220 */ /* 0x040fe20000410000 */
[----:B------:R-:W-:Y:S01]  /*a4d0*/  FMUL.FTZ R67, R132, R71 ;  /* 0x0000004784437220 */ /* 0x000fe20000410000 */
[----:B-----5:R-:W-:Y:S01]  /*a4e0*/  F2FP.BF16.F32.PACK_AB R68, R89, R88 ;  /* 0x000000585944723e */ /* 0x020fe200000010ff */
[----:B------:R-:W-:Y:S01]  /*a4f0*/  FADD.FTZ R88, R88, R153 ;  /* 0x0000009958587221 */ /* 0x000fe20000010000 */
[----:B--2---:R-:W-:Y:S03]  /*a500*/  F2FP.BF16.F32.PACK_AB R69, R91, R90 ;  /* 0x0000005a5b45723e */ /* 0x004fe600000010ff */
[----:B------:R-:W-:Y:S01]  /*a510*/  MUFU.EX2 R228, R228 ;  /* 0x000000e400e47308 */ /* 0x000fe20000000800 */
[----:B------:R-:W-:Y:S01]  /*a520*/  F2FP.BF16.F32.PACK_AB R70, R173, R172 ;  /* 0x000000acad46723e */ /* 0x000fe200000010ff */
[----:B------:R-:W-:Y:S01]  /*a530*/  FADD.FTZ R90, R90, R149 ;  /* 0x000000955a5a7221 */ /* 0x000fe20000010000 */
[----:B------:R-:W-:Y:S04]  /*a540*/  HMMA.16816.F32.BF16 R64, R124, R94, R64 ;  /* 0x0000005e7c40723c */ /* 0x000fe80000041840 */
[----:B------:R-:W-:Y:S03]  /*a550*/  F2FP.BF16.F32.PACK_AB R71, R176, R175 ;  /* 0x000000afb047723e */ /* 0x000fe600000010ff */
[----:B------:R-:W-:Y:S01]  /*a560*/  MUFU.EX2 R237, R237 ;  /* 0x000000ed00ed7308 */ /* 0x000fe20000000800 */
[----:B---3--:R-:W-:Y:S01]  /*a570*/  F2FP.BF16.F32.PACK_AB R75, R178, R171 ;  /* 0x000000abb24b723e */ /* 0x008fe200000010ff */
[----:B------:R-:W-:Y:S01]  /*a580*/  FADD.FTZ R3, R89, R88 ;  /* 0x0000005859037221 */ /* 0x000fe20000010000 */
[----:B------:R-:W-:Y:S01]  /*a590*/  MOV R132, R135 ;  /* 0x0000008700847202 */ /* 0x000fe20000000f00 */
[----:B------:R-:W-:Y:S01]  /*a5a0*/  FADD.FTZ R2, R91, R90 ;  /* 0x0000005a5b027221 */ /* 0x000fe20000010000 */
[----:B------:R-:W-:Y:S01]  /*a5b0*/  FADD.FTZ R171, R171, R168 ;  /* 0x000000a8abab7221 */ /* 0x000fe20000010000 */
[-C--:B------:R-:W-:Y:S04]  /*a5c0*/  HMMA.16816.F32.BF16 R4, R68, R76.reuse, R4 ;  /* 0x0000004c4404723c */ /* 0x080fe80000041804 */
[----:B------:R-:W-:Y:S01]  /*a5d0*/  MUFU.EX2 R230, R230 ;  /* 0x000000e600e67308 */ /* 0x000fe20000000800 */
[----:B------:R-:W-:Y:S01]  /*a5e0*/  FADD.FTZ R172, R172, R3 ;  /* 0x00000003acac7221 */ /* 0x000fe20000010000 */
[----:B------:R-:W-:Y:S01]  /*a5f0*/  FADD.FTZ R175, R175, R2 ;  /* 0x00000002afaf7221 */ /* 0x000fe20000010000 */
[----:B------:R-:W-:Y:S01]  /*a600*/  FADD.FTZ R178, R178, R171 ;  /* 0x000000abb2b27221 */ /* 0x000fe20000010000 */
[C---:B------:R-:W-:Y:S06]  /*a610*/  HMMA.16816.F32.BF16 R8, R72.reuse, R76, R8 ;  /* 0x0000004c4808723c */ /* 0x040fec0000041808 */
[----:B------:R-:W-:Y:S01]  /*a620*/  MUFU.EX2 R231, R231 ;  /* 0x000000e700e77308 */ /* 0x000fe20000000800 */
[----:B------:R-:W-:Y:S01]  /*a630*/  FADD.FTZ R172, R173, R172 ;  /* 0x000000acadac7221 */ /* 0x000fe20000010000 */
[----:B------:R-:W-:Y:S01]  /*a640*/  FADD.FTZ R175, R176, R175 ;  /* 0x000000afb0af7221 */ /* 0x000fe20000010000 */
[----:B------:R-:W-:Y:S01]  /*a650*/  MOV R3, R134 ;  /* 0x0000008600037202 */ /* 0x000fe20000000f00 */
[-C--:B------:R-:W-:Y:S06]  /*a660*/  HMMA.16816.F32.BF16 R12, R72, R78.reuse, R12 ;  /* 0x0000004e480c723c */ /* 0x080fec000004180c */
[----:B------:R-:W-:Y:S01]  /*a670*/  MUFU.EX2 R232, R232 ;  /* 0x000000e800e87308 */ /* 0x000fe20000000800 */
[----:B------:R-:W-:Y:S02]  /*a680*/  MOV R133, R136 ;  /* 0x0000008800857202 */ /* 0x000fe40000000f00 */
[----:B------:R-:W-:Y:S01]  /*a690*/  MOV R2, R137 ;  /* 0x0000008900027202 */ /* 0x000fe20000000f00 */
[C---:B------:R-:W-:Y:S01]  /*a6a0*/  HMMA.16816.F32.BF16 R16, R68.reuse, R78, R16 ;  /* 0x0000004e4410723c */ /* 0x040fe20000041810 */
[----:B------:R-:W2:Y:S05]  /*a6b0*/  LDSM.16.MT88.4 R76, [R184+0x6800] ;  /* 0x00680000b84c783b */ /* 0x000eaa0000004200 */
[----:B------:R-:W-:Y:S02]  /*a6c0*/  MUFU.EX2 R233, R233 ;  /* 0x000000e900e97308 */ /* 0x000fe40000000800 */
[-C--:B-1----:R-:W-:Y:S08]  /*a6d0*/  HMMA.16816.F32.BF16 R20, R68, R80.reuse, R20 ;  /* 0x000000504414723c */ /* 0x082ff00000041814 */
[----:B------:R-:W-:Y:S01]  /*a6e0*/  MUFU.EX2 R177, R177 ;  /* 0x000000b100b17308 */ /* 0x000fe20000000800 */
[C---:B------:R-:W-:Y:S09]  /*a6f0*/  HMMA.16816.F32.BF16 R24, R72.reuse, R80, R24 ;  /* 0x000000504818723c */ /* 0x040ff20000041818 */
[----:B------:R-:W1:Y:S01]  /*a700*/  MUFU.EX2 R242, R242 ;  /* 0x000000f200f27308 */ /* 0x000e620000000800 */
[-C--:B------:R-:W-:Y:S09]  /*a710*/  HMMA.16816.F32.BF16 R28, R72, R82.reuse, R28 ;  /* 0x00000052481c723c */ /* 0x080ff2000004181c */
[----:B------:R-:W-:Y:S01]  /*a720*/  MUFU.EX2 R179, R179 ;  /* 0x000000b300b37308 */ /* 0x000fe20000000800 */
[C---:B------:R-:W-:Y:S01]  /*a730*/  HMMA.16816.F32.BF16 R32, R68.reuse, R82, R32 ;  /* 0x000000524420723c */ /* 0x040fe20000041820 */
[----:B------:R-:W3:Y:S08]  /*a740*/  LDSM.16.MT88.4 R80, [R190+0x7000] ;  /* 0x00700000be50783b */ /* 0x000ef00000004200 */
[----:B------:R-:W4:Y:S01]  /*a750*/  MUFU.EX2 R244, R244 ;  /* 0x000000f400f47308 */ /* 0x000f220000000800 */
[-C--:B------:R-:W-:Y:S09]  /*a760*/  HMMA.16816.F32.BF16 R36, R68, R84.reuse, R36 ;  /* 0x000000544424723c */ /* 0x080ff20000041824 */
[----:B------:R-:W-:Y:S01]  /*a770*/  MUFU.EX2 R239, R239 ;  /* 0x000000ef00ef7308 */ /* 0x000fe20000000800 */
[C---:B------:R-:W-:Y:S09]  /*a780*/  HMMA.16816.F32.BF16 R40, R72.reuse, R84, R40 ;  /* 0x000000544828723c */ /* 0x040ff20000041828 */
[----:B------:R-:W5:Y:S01]  /*a790*/  MUFU.EX2 R238, R238 ;  /* 0x000000ee00ee7308 */ /* 0x000f620000000800 */
[-C--:B------:R-:W-:Y:S09]  /*a7a0*/  HMMA.16816.F32.BF16 R44, R72, R86.reuse, R44 ;  /* 0x00000056482c723c */ /* 0x080ff2000004182c */
[----:B------:R-:W-:Y:S01]  /*a7b0*/  MUFU.EX2 R236, R236 ;  /* 0x000000ec00ec7308 */ /* 0x000fe20000000800 */
[C---:B------:R-:W-:Y:S01]  /*a7c0*/  HMMA.16816.F32.BF16 R48, R68.reuse, R86, R48 ;  /* 0x000000564430723c */ /* 0x040fe20000041830 */
[----:B------:R-:W-:Y:S08]  /*a7d0*/  LDSM.16.MT88.4 R84, [R185+0x7000] ;  /* 0x00700000b954783b */ /* 0x000ff00000004200 */
[----:B------:R-:W3:Y:S01]  /*a7e0*/  MUFU.EX2 R241, R241 ;  /* 0x000000f100f17308 */ /* 0x000ee20000000800 */
[-C--:B--2---:R-:W-:Y:S09]  /*a7f0*/  HMMA.16816.F32.BF16 R52, R68, R76.reuse, R52 ;  /* 0x0000004c4434723c */ /* 0x084ff20000041834 */
[----:B------:R-:W-:Y:S01]  /*a800*/  MUFU.EX2 R181, R181 ;  /* 0x000000b500b57308 */ /* 0x000fe20000000800 */
[C---:B------:R-:W-:Y:S09]  /*a810*/  HMMA.16816.F32.BF16 R56, R72.reuse, R76, R56 ;  /* 0x0000004c4838723c */ /* 0x040ff20000041838 */
[----:B------:R-:W-:Y:S01]  /*a820*/  MUFU.EX2 R180, R180 ;  /* 0x000000b400b47308 */ /* 0x000fe20000000800 */
[-C--:B------:R-:W-:Y:S09]  /*a830*/  HMMA.16816.F32.BF16 R60, R72, R78.reuse, R60 ;  /* 0x0000004e483c723c */ /* 0x080ff2000004183c */
[----:B------:R-:W-:Y:S01]  /*a840*/  MUFU.EX2 R160, R160 ;  /* 0x000000a000a07308 */ /* 0x000fe20000000800 */
[----:B-1----:R-:W-:Y:S01]  /*a850*/  F2FP.BF16.F32.PACK_AB R72, R242, R177 ;  /* 0x000000b1f248723e */ /* 0x002fe200000010ff */
[----:B------:R-:W-:Y:S01]  /*a860*/  FADD.FTZ R177, R177, R164 ;  /* 0x000000a4b1b17221 */ /* 0x000fe20000010000 */
[----:B----4-:R-:W-:Y:S02]  /*a870*/  F2FP.BF16.F32.PACK_AB R74, R244, R179 ;  /* 0x000000b3f44a723e */ /* 0x010fe400000010ff */
[----:B-----5:R-:W-:Y:S01]  /*a880*/  F2FP.BF16.F32.PACK_AB R73, R238, R239 ;  /* 0x000000efee49723e */ /* 0x020fe200000010ff */
[----:B------:R-:W-:Y:S01]  /*a890*/  HMMA.16816.F32.BF16 R64, R68, R78, R64 ;  /* 0x0000004e4440723c */ /* 0x000fe20000041840 */
[----:B------:R-:W1:Y:S03]  /*a8a0*/  LDSM.16.MT88.4 R76, [R186+0x7000] ;  /* 0x00700000ba4c783b */ /* 0x000e660000004200 */
[----:B------:R2:W-:Y:S01]  /*a8b0*/  MUFU.EX2 R225, R174 ;  /* 0x000000ae00e17308 */ /* 0x0005e20000000800 */
        /* <DEDUP_REMOVED lines=8> */
[----:B---3--:R-:W-:Y:S01]  /*a940*/  F2FP.BF16.F32.PACK_AB R75, R241, R236 ;  /* 0x000000ecf14b723e */ /* 0x008fe200000010ff */
[----:B------:R-:W-:Y:S01]  /*a950*/  FADD.FTZ R242, R242, R177 ;  /* 0x000000b1f2f27221 */ /* 0x000fe20000010000 */
[----:B------:R-:W-:Y:S01]  /*a960*/  FADD.FTZ R239, R238, R239 ;  /* 0x000000efeeef7221 */ /* 0x000fe20000010000 */
[----:B------:R-:W-:Y:S01]  /*a970*/  FADD.FTZ R235, R240, R235 ;  /* 0x000000ebf0eb7221 */ /* 0x000fe20000010000 */
[----:B------:R-:W-:Y:S01]  /*a980*/  FADD.FTZ R237, R237, R228 ;  /* 0x000000e4eded7221 */ /* 0x000fe20000010000 */
[-C--:B------:R-:W-:Y:S04]  /*a990*/  HMMA.16816.F32.BF16 R4, R68, R80.reuse, R4 ;  /* 0x000000504404723c */ /* 0x080fe80000041804 */
[----:B------:R-:W3:Y:S01]  /*a9a0*/  MUFU.EX2 R227, R227 ;  /* 0x000000e300e37308 */ /* 0x000ee20000000800 */
[--C-:B--2---:R-:W-:Y:S01]  /*a9b0*/  FFMA.FTZ R174, R183, UR4, -R170.reuse ;  /* 0x00000004b7ae7c23 */ /* 0x104fe200080108aa */
[--C-:B------:R-:W-:Y:S01]  /*a9c0*/  FFMA.FTZ R183, R166, UR4, -R165.reuse ;  /* 0x00000004a6b77c23 */ /* 0x100fe200080108a5 */
[--C-:B------:R-:W-:Y:S01]  /*a9d0*/  FFMA.FTZ R166, R182, UR4, -R170.reuse ;  /* 0x00000004b6a67c23 */ /* 0x100fe200080108aa */
[----:B------:R-:W-:Y:S01]  /*a9e0*/  FFMA.FTZ R165, R157, UR4, -R165 ;  /* 0x000000049da57c23 */ /* 0x000fe200080108a5 */
[----:B------:R-:W-:Y:S01]  /*a9f0*/  FFMA.FTZ R170, R163, UR4, -R170 ;  /* 0x00000004a3aa7c23 */ /* 0x000fe200080108aa */
[C---:B------:R-:W-:Y:S04]  /*aa00*/  HMMA.16816.F32.BF16 R8, R72.reuse, R80, R8 ;  /* 0x000000504808723c */ /* 0x040fe80000041808 */
[----:B------:R-:W-:Y:S01]  /*aa10*/  MUFU.EX2 R174, R174 ;  /* 0x000000ae00ae7308 */ /* 0x000fe20000000800 */
[----:B------:R-:W-:Y:S01]  /*aa20*/  FADD.FTZ R179, R179, R242 ;  /* 0x000000f2b3b37221 */ /* 0x000fe20000010000 */
[----:B------:R-:W-:Y:S01]  /*aa30*/  FADD.FTZ R236, R236, R239 ;  /* 0x000000efecec7221 */ /* 0x000fe20000010000 */
[----:B------:R-:W-:Y:S01]  /*aa40*/  FADD.FTZ R230, R230, R235 ;  /* 0x000000ebe6e67221 */ /* 0x000fe20000010000 */
[----:B------:R-:W-:Y:S01]  /*aa50*/  FADD.FTZ R232, R232, R237 ;  /* 0x000000ede8e87221 */ /* 0x000fe20000010000 */
[-C--:B------:R-:W-:Y:S05]  /*aa60*/  HMMA.16816.F32.BF16 R12, R72, R82.reuse, R12 ;  /* 0x00000052480c723c */ /* 0x080fea000004180c */
[----:B------:R-:W-:Y:S01]  /*aa70*/  MUFU.EX2 R183, R183 ;  /* 0x000000b700b77308 */ /* 0x000fe20000000800 */
[----:B------:R-:W-:Y:S01]  /*aa80*/  FADD.FTZ R179, R244, R179 ;  /* 0x000000b3f4b37221 */ /* 0x000fe20000010000 */
[----:B------:R-:W-:Y:S01]  /*aa90*/  FADD.FTZ R236, R241, R236 ;  /* 0x000000ecf1ec7221 */ /* 0x000fe20000010000 */
[----:B------:R-:W-:Y:S01]  /*aaa0*/  FADD.FTZ R231, R231, R230 ;  /* 0x000000e6e7e77221 */ /* 0x000fe20000010000 */
[----:B------:R-:W-:Y:S01]  /*aab0*/  FADD.FTZ R233, R233, R232 ;  /* 0x000000e8e9e97221 */ /* 0x000fe20000010000 */
[C---:B------:R-:W-:Y:S01]  /*aac0*/  HMMA.16816.F32.BF16 R16, R68.reuse, R82, R16 ;  /* 0x000000524410723c */ /* 0x040fe20000041810 */
[----:B------:R-:W2:Y:S04]  /*aad0*/  LDSM.16.MT88.4 R80, [R184+0x7000] ;  /* 0x00700000b850783b */ /* 0x000ea80000004200 */
[----:B------:R-:W-:Y:S03]  /*aae0*/  MUFU.EX2 R166, R166 ;  /* 0x000000a600a67308 */ /* 0x000fe60000000800 */
[-C--:B-1----:R-:W-:Y:S07]  /*aaf0*/  HMMA.16816.F32.BF16 R20, R68, R76.reuse, R20 ;  /* 0x0000004c4414723c */ /* 0x082fee0000041814 */
[----:B------:R-:W-:Y:S01]  /*ab00*/  MUFU.EX2 R163, R170 ;  /* 0x000000aa00a37308 */ /* 0x000fe20000000800 */
[C---:B------:R-:W-:Y:S09]  /*ab10*/  HMMA.16816.F32.BF16 R24, R72.reuse, R76, R24 ;  /* 0x0000004c4818723c */ /* 0x040ff20000041818 */
[----:B------:R-:W-:Y:S01]  /*ab20*/  MUFU.EX2 R165, R165 ;  /* 0x000000a500a57308 */ /* 0x000fe20000000800 */
[-C--:B------:R-:W-:Y:S09]  /*ab30*/  HMMA.16816.F32.BF16 R28, R72, R78.reuse, R28 ;  /* 0x0000004e481c723c */ /* 0x080ff2000004181c */
[----:B------:R-:W1:Y:S01]  /*ab40*/  MUFU.EX2 R226, R226 ;  /* 0x000000e200e27308 */ /* 0x000e620000000800 */
[C---:B------:R-:W-:Y:S09]  /*ab50*/  HMMA.16816.F32.BF16 R32, R68.reuse, R78, R32 ;  /* 0x0000004e4420723c */ /* 0x040ff20000041820 */
        /* <DEDUP_REMOVED lines=8> */
[----:B------:R-:W5:Y:S07]  /*abe0*/  LDSM.16.MT88.4 R84, [R185+0x7800] ;  /* 0x00780000b954783b */ /* 0x000f6e0000004200 */
[-C--:B--2---:R-:W-:Y:S08]  /*abf0*/  HMMA.16816.F32.BF16 R52, R68, R80.reuse, R52 ;  /* 0x000000504434723c */ /* 0x084ff00000041834 */
[C---:B------:R-:W-:Y:S08]  /*ac00*/  HMMA.16816.F32.BF16 R56, R72.reuse, R80, R56 ;  /* 0x000000504838723c */ /* 0x040ff00000041838 */
[-C--:B------:R-:W-:Y:S03]  /*ac10*/  HMMA.16816.F32.BF16 R60, R72, R82.reuse, R60 ;  /* 0x00000052483c723c */ /* 0x080fe6000004183c */
[----:B---3--:R-:W-:Y:S01]  /*ac20*/  F2FP.BF16.F32.PACK_AB R72, R227, R224 ;  /* 0x000000e0e348723e */ /* 0x008fe200000010ff */
[----:B------:R-:W-:Y:S01]  /*ac30*/  FADD.FTZ R224, R224, R179 ;  /* 0x000000b3e0e07221 */ /* 0x000fe20000010000 */
[----:B-1----:R-:W-:Y:S02]  /*ac40*/  F2FP.BF16.F32.PACK_AB R74, R225, R226 ;  /* 0x000000e2e14a723e */ /* 0x002fe400000010ff */
[----:B----4-:R-:W-:Y:S01]  /*ac50*/  F2FP.BF16.F32.PACK_AB R73, R140, R141 ;  /* 0x0000008d8c49723e */ /* 0x010fe200000010ff */
        /* <DEDUP_REMOVED lines=9> */
[----:B-----5:R-:W-:Y:S01]  /*acf0*/  F2FP.BF16.F32.PACK_AB R75, R138, R139 ;  /* 0x0000008b8a4b723e */ /* 0x020fe200000010ff */
        /* <DEDUP_REMOVED lines=12> */
[----:B------:R-:W-:Y:S01]  /*adc0*/  FADD.FTZ R222, R163, R166 ;  /* 0x000000a6a3de7221 */ /* 0x000fe20000010000 */
[----:B------:R-:W-:Y:S03]  /*add0*/  FADD.FTZ R221, R165, R160 ;  /* 0x000000a0a5dd7221 */ /* 0x000fe60000010000 */
        /* <DEDUP_REMOVED lines=16> */
.L_x_2006:
[----:B------:R-:W1:Y:S01]  /*aee0*/  SHFL.BFLY PT, R3, R222, 0x2, 0x1f ;  /* 0x0c401f00de037f89 */ /* 0x000e6200000e0000 */
[----:B------:R-:W2:Y:S01]  /*aef0*/  S2UR UR4, SR_CgaCtaId ;  /* 0x00000000000479c3 */ /* 0x000ea20000008800 */
[----:B------:R-:W-:Y:S01]  /*af00*/  UMOV UR5, 0x400 ;  /* 0x0000040000057882 */ /* 0x000fe20000000000 */
[----:B------:R-:W-:Y:S01]  /*af10*/  ISETP.NE.AND P3, PT, R213, -0x1, PT ;  /* 0xffffffffd500780c */ /* 0x000fe20003f65270 */
[----:B------:R-:W3:Y:S01]  /*af20*/  SHFL.BFLY PT, R4, R221, 0x2, 0x1f ;  /* 0x0c401f00dd047f89 */ /* 0x000ee200000e0000 */
[----:B------:R-:W-:-:S03]  /*af30*/  MOV R18, 0x7f800000 ;  /* 0x7f80000000127802 */ /* 0x000fc60000000f00 */
[----:B------:R-:W4:Y:S01]  /*af40*/  SHFL.BFLY PT, R9, R220, 0x2, 0x1f ;  /* 0x0c401f00dc097f89 */ /* 0x000f2200000e0000 */
[----:B------:R-:W5:Y:S03]  /*af50*/  LDC R14, c[0x0][0x434] ;  /* 0x00010d00ff0e7b82 */ /* 0x000f660000000800 */
[----:B------:R-:W4:Y:S01]  /*af60*/  SHFL.BFLY PT, R0, R223, 0x2, 0x1f ;  /* 0x0c401f00df007f89 */ /* 0x000f2200000e0000 */
[----:B-1----:R-:W-:Y:S01]  /*af70*/  FADD.FTZ R2, R3, R222 ;  /* 0x000000de03027221 */ /* 0x002fe20000010000 */
[----:B--2---:R-:W-:Y:S01]  /*af80*/  ULEA UR4, UR4, UR5, 0x18 ;  /* 0x0000000504047291 */ /* 0x004fe2000f8ec0ff */
[----:B------:R-:W1:Y:S01]  /*af90*/  S2R R3, SR_TID.X ;  /* 0x0000000000037919 */ /* 0x000e620000002100 */
[----:B---3--:R-:W-:Y:S02]  /*afa0*/  FADD.FTZ R5, R4, R221 ;  /* 0x000000dd04057221 */ /* 0x008fe40000010000 */
[----:B------:R-:W2:Y:S01]  /*afb0*/  SHFL.BFLY PT, R7, R2, 0x1, 0x1f ;  /* 0x0c201f0002077f89 */ /* 0x000ea200000e0000 */
[----:B----4-:R-:W-:-:S03]  /*afc0*/  FADD.FTZ R9, R9, R220 ;  /* 0x000000dc09097221 */ /* 0x010fc60000010000 */
[----:B------:R-:W3:Y:S01]  /*afd0*/  SHFL.BFLY PT, R4, R5, 0x1, 0x1f ;  /* 0x0c201f0005047f89 */ /* 0x000ee200000e0000 */
[----:B------:R-:W-:-:S03]  /*afe0*/  FADD.FTZ R11, R0, R223 ;  /* 0x000000df000b7221 */ /* 0x000fc60000010000 */
[----:B------:R-:W4:Y:S04]  /*aff0*/  SHFL.BFLY PT, R6, R9, 0x1, 0x1f ;  /* 0x0c201f0009067f89 */ /* 0x000f2800000e0000 */
[----:B------:R-:W5:Y:S01]  /*b000*/  SHFL.BFLY PT, R0, R11, 0x1, 0x1f ;  /* 0x0c201f000b007f89 */ /* 0x000f6200000e0000 */
[----:B--2---:R-:W-:-:S04]  /*b010*/  FADD.FTZ R7, R2, R7 ;  /* 0x0000000702077221 */ /* 0x004fc80000010000 */
[----:B------:R-:W2:Y:S01]  /*b020*/  MUFU.RCP R8, R7 ;  /* 0x0000000700087308 */ /* 0x000ea20000001000 */
[----:B-1----:R-:W-:Y:S01]  /*b030*/  SHF.L.U32 R12, R3, 0x4, RZ ;  /* 0x00000004030c7819 */ /* 0x002fe200000006ff */
[----:B---3--:R-:W-:Y:S01]  /*b040*/  FADD.FTZ R4, R5, R4 ;  /* 0x0000000405047221 */ /* 0x008fe20000010000 */
[----:B------:R-:W-:Y:S01]  /*b050*/  FSETP.NE.FTZ.AND P1, PT, R7, RZ, PT ;  /* 0x000000ff0700720b */ /* 0x000fe20003f35000 */
[----:B----4-:R-:W-:Y:S01]  /*b060*/  FADD.FTZ R6, R9, R6 ;  /* 0x0000000609067221 */ /* 0x010fe20000010000 */
[----:B------:R-:W-:Y:S02]  /*b070*/  LOP3.LUT R5, R12, 0x1c0, RZ, 0xc0, !PT ;  /* 0x000001c00c057812 */ /* 0x000fe400078ec0ff */
[----:B------:R-:W-:Y:S01]  /*b080*/  SHF.L.U32 R2, R3, 0x1, RZ ;  /* 0x0000000103027819 */ /* 0x000fe200000006ff */
[----:B------:R-:W1:Y:S01]  /*b090*/  MUFU.RCP R10, R4 ;  /* 0x00000004000a7308 */ /* 0x000e620000001000 */
[----:B-----5:R-:W-:Y:S01]  /*b0a0*/  FADD.FTZ R0, R11, R0 ;  /* 0x000000000b007221 */ /* 0x020fe20000010000 */
[----:B------:R-:W-:-:S02]  /*b0b0*/  FSETP.NE.FTZ.AND P6, PT, R4, RZ, PT ;  /* 0x000000ff0400720b */ /* 0x000fc40003fd5000 */
[----:B------:R-:W-:Y:S02]  /*b0c0*/  LOP3.LUT R12, R5, 0x38, R2, 0xf8, !PT ;  /* 0x00000038050c7812 */ /* 0x000fe400078ef802 */
[----:B------:R-:W-:Y:S02]  /*b0d0*/  FSETP.NE.FTZ.AND P5, PT, R6, RZ, PT ;  /* 0x000000ff0600720b */ /* 0x000fe40003fb5000 */
[----:B------:R-:W3:Y:S01]  /*b0e0*/  MUFU.RCP R5, R6 ;  /* 0x0000000600057308 */ /* 0x000ee20000001000 */
[----:B--2---:R-:W-:Y:S02]  /*b0f0*/  FSEL R8, R8, 1, P1 ;  /* 0x3f80000008087808 */ /* 0x004fe40000800000 */
[----:B------:R-:W-:Y:S02]  /*b100*/  FSETP.NE.FTZ.AND P4, PT, R0, RZ, PT ;  /* 0x000000ff0000720b */ /* 0x000fe40003f95000 */
[----:B------:R-:W-:Y:S01]  /*b110*/  LOP3.LUT R2, R2, 0x6, RZ, 0xc0, !PT ;  /* 0x0000000602027812 */ /* 0x000fe200078ec0ff */
        /* <DEDUP_REMOVED lines=18> */
[----:B---3--:R-:W-:Y:S01]  /*b240*/  FSEL R5, R5, 1, P5 ;  /* 0x3f80000005057808 */ /* 0x008fe20002800000 */
[----:B------:R-:W2:Y:S01]  /*b250*/  @P6 LDC R25, c[0x0][0x458] ;  /* 0x00011600ff196b82 */ /* 0x000ea20000000800 */
[----:B------:R-:W-:Y:S01]  /*b260*/  IADD3 R2, PT, PT, R12, R2, R215 ;  /* 0x000000020c027210 */ /* 0x000fe20007ffe0d7 */
        /* <DEDUP_REMOVED lines=17> */
[----:B------:R-:W1:Y:S01]  /*b380*/  LDC.U8 R10, c[0x0][0x549] ;  /* 0x00015240ff0a7b82 */ /* 0x000e620000000000 */
[----:B------:R-:W-:Y:S01]  /*b390*/  MOV R9, 0x10 ;  /* 0x0000001000097802 */ /* 0x000fe20000000f00 */
[----:B------:R-:W-:Y:S01]  /*b3a0*/  FMUL.FTZ R128, R5, R128 ;  /* 0x0000008005807220 */ /* 0x000fe20000410000 */
[----:B------:R-:W-:Y:S01]  /*b3b0*/  LOP3.LUT P0, RZ, R3, 0x4, RZ, 0xc0, !PT ;  /* 0x0000000403ff7812 */ /* 0x000fe2000780c0ff */
[----:B------:R-:W-:Y:S01]  /*b3c0*/  FMUL.FTZ R129, R5, R129 ;  /* 0x0000008105817220 */ /* 0x000fe20000410000 */
[C---:B------:R-:W-:Y:S01]  /*b3d0*/  FMUL.FTZ R130, R8.reuse, R130 ;  /* 0x0000008208827220 */ /* 0x040fe20000410000 */
[----:B------:R-:W-:Y:S01]  /*b3e0*/  FMUL.FTZ R131, R8, R131 ;  /* 0x0000008308837220 */ /* 0x000fe20000410000 */
[----:B------:R-:W-:Y:S01]  /*b3f0*/  SEL R9, R9, 0xfffffff0, !P0 ;  /* 0xfffffff009097807 */ /* 0x000fe20004000000 */
[C---:B------:R-:W-:Y:S01]  /*b400*/  FMUL.FTZ R120, R5.reuse, R120 ;  /* 0x0000007805787220 */ /* 0x040fe20000410000 */
[----:B------:R-:W-:Y:S01]  /*b410*/  LEA R11, R2, UR4, 0x1 ;  /* 0x00000004020b7c11 */ /* 0x000fe2000f8e08ff */
[----:B------:R-:W-:Y:S01]  /*b420*/  FMUL.FTZ R121, R5, R121 ;  /* 0x0000007905797220 */ /* 0x000fe20000410000 */
[C---:B------:R-:W-:Y:S01]  /*b430*/  FMUL.FTZ R122, R8.reuse, R122 ;  /* 0x0000007a087a7220 */ /* 0x040fe20000410000 */
[C---:B------:R-:W-:Y:S01]  /*b440*/  FMUL.FTZ R123, R8.reuse, R123 ;  /* 0x0000007b087b7220 */ /* 0x040fe20000410000 */
[----:B------:R-:W-:Y:S01]  /*b450*/  F2FP.BF16.F32.PACK_AB R124, R125, R124 ;  /* 0x0000007c7d7c723e */ /* 0x000fe200000010ff */
[----:B------:R-:W-:Y:S01]  /*b460*/  FMUL.FTZ R108, R5, R108 ;  /* 0x0000006c056c7220 */ /* 0x000fe20000410000 */
[----:B------:R-:W-:Y:S01]  /*b470*/  F2FP.BF16.F32.PACK_AB R126, R127, R126 ;  /* 0x0000007e7f7e723e */ /* 0x000fe200000010ff */
[----:B------:R-:W-:Y:S01]  /*b480*/  FMUL.FTZ R109, R5, R109 ;  /* 0x0000006d056d7220 */ /* 0x000fe20000410000 */
[----:B------:R-:W-:Y:S01]  /*b490*/  F2FP.BF16.F32.PACK_AB R116, R117, R116 ;  /* 0x000000747574723e */ /* 0x000fe200000010ff */
[----:B------:R-:W-:Y:S01]  /*b4a0*/  STS [R11], R124 ;  /* 0x0000007c0b007388 */ /* 0x000fe20000000800 */
[----:B------:R-:W-:Y:S01]  /*b4b0*/  F2FP.BF16.F32.PACK_AB R118, R119, R118 ;  /* 0x000000767776723e */ /* 0x000fe200000010ff */
[C---:B------:R-:W-:Y:S01]  /*b4c0*/  FMUL.FTZ R110, R8.reuse, R110 ;  /* 0x0000006e086e7220 */ /* 0x040fe20000410000 */
[----:B------:R-:W-:Y:S01]  /*b4d0*/  IADD3 R13, PT, PT, R9, R11, RZ ;  /* 0x0000000b090d7210 */ /* 0x000fe20007ffe0ff */
[----:B------:R-:W-:Y:S01]  /*b4e0*/  STS [R11+0x400], R126 ;  /* 0x0004007e0b007388 */ /* 0x000fe20000000800 */
[----:B------:R-:W-:Y:S01]  /*b4f0*/  F2FP.BF16.F32.PACK_AB R128, R129, R128 ;  /* 0x000000808180723e */ /* 0x000fe200000010ff */
[C---:B------:R-:W-:Y:S01]  /*b500*/  FMUL.FTZ R111, R8.reuse, R111 ;  /* 0x0000006f086f7220 */ /* 0x040fe20000410000 */
[----:B------:R-:W-:Y:S01]  /*b510*/  F2FP.BF16.F32.PACK_AB R130, R131, R130 ;  /* 0x000000828382723e */ /* 0x000fe200000010ff */
[----:B------:R-:W-:Y:S01]  /*b520*/  STS [R13], R116 ;  /* 0x000000740d007388 */ /* 0x000fe20000000800 */
[----:B------:R-:W-:Y:S01]  /*b530*/  F2FP.BF16.F32.PACK_AB R120, R121, R120 ;  /* 0x000000787978723e */ /* 0x000fe200000010ff */
[----:B------:R-:W-:Y:S01]  /*b540*/  FMUL.FTZ R104, R5, R104 ;  /* 0x0000006805687220 */ /* 0x000fe20000410000 */
[----:B------:R-:W-:Y:S01]  /*b550*/  F2FP.BF16.F32.PACK_AB R122, R123, R122 ;  /* 0x0000007a7b7a723e */ /* 0x000fe200000010ff */
[----:B------:R-:W-:Y:S01]  /*b560*/  STS [R13+0x400], R118 ;  /* 0x000400760d007388 */ /* 0x000fe20000000800 */
[----:B------:R-:W-:Y:S01]  /*b570*/  LOP3.LUT P0, RZ, R3, 0x10, RZ, 0xc0, !PT ;  /* 0x0000001003ff7812 */ /* 0x000fe2000780c0ff */
[----:B------:R-:W-:Y:S01]  /*b580*/  FMUL.FTZ R105, R5, R105 ;  /* 0x0000006905697220 */ /* 0x000fe20000410000 */
[----:B------:R-:W-:Y:S01]  /*b590*/  MOV R2, 0x20 ;  /* 0x0000002000027802 */ /* 0x000fe20000000f00 */
[----:B------:R-:W-:Y:S01]  /*b5a0*/  STS [R11+0x2000], R128 ;  /* 0x002000800b007388 */ /* 0x000fe20000000800 */
[----:B------:R-:W-:Y:S01]  /*b5b0*/  LOP3.LUT P2, RZ, R3, 0x8, RZ, 0xc0, !PT ;  /* 0x0000000803ff7812 */ /* 0x000fe2000784c0ff */
[----:B------:R-:W-:Y:S01]  /*b5c0*/  FMUL.FTZ R106, R8, R106 ;  /* 0x0000006a086a7220 */ /* 0x000fe20000410000 */
[----:B------:R-:W-:Y:S01]  /*b5d0*/  IADD3 R15, PT, PT, R11, 0x40, RZ ;  /* 0x000000400b0f7810 */ /* 0x000fe20007ffe0ff */
[----:B------:R-:W-:Y:S01]  /*b5e0*/  STS [R11+0x2400], R130 ;  /* 0x002400820b007388 */ /* 0x000fe20000000800 */
[----:B------:R-:W-:Y:S01]  /*b5f0*/  SEL R2, R2, 0xffffffe0, !P2 ;  /* 0xffffffe002027807 */ /* 0x000fe20005000000 */
[----:B------:R-:W-:Y:S01]  /*b600*/  FMUL.FTZ R107, R8, R107 ;  /* 0x0000006b086b7220 */ /* 0x000fe20000410000 */
[----:B------:R-:W-:Y:S01]  /*b610*/  F2FP.BF16.F32.PACK_AB R112, R113, R112 ;  /* 0x000000707170723e */ /* 0x000fe200000010ff */
[----:B------:R-:W-:Y:S01]  /*b620*/  STS [R13+0x2000], R120 ;  /* 0x002000780d007388 */ /* 0x000fe20000000800 */
[----:B------:R-:W-:Y:S01]  /*b630*/  IADD3 R17, PT, PT, R2, R11, RZ ;  /* 0x0000000b02117210 */ /* 0x000fe20007ffe0ff */
[----:B------:R-:W-:Y:S01]  /*b640*/  FMUL.FTZ R92, R5, R92 ;  /* 0x0000005c055c7220 */ /* 0x000fe20000410000 */
[----:B------:R-:W-:Y:S01]  /*b650*/  @P0 IADD3 R15, PT, PT, R11, -0x40, RZ ;  /* 0xffffffc00b0f0810 */ /* 0x000fe20007ffe0ff */
[----:B------:R3:W-:Y:S01]  /*b660*/  STS [R13+0x2400], R122 ;  /* 0x0024007a0d007388 */ /* 0x0007e20000000800 */
[----:B-1----:R-:W-:Y:S01]  /*b670*/  ISETP.NE.AND P0, PT, R10, RZ, PT ;  /* 0x000000ff0a00720c */ /* 0x002fe20003f05270 */
[----:B------:R-:W-:Y:S01]  /*b680*/  FMUL.FTZ R93, R5, R93 ;  /* 0x0000005d055d7220 */ /* 0x000fe20000410000 */
[----:B------:R-:W-:Y:S01]  /*b690*/  F2FP.BF16.F32.PACK_AB R114, R115, R114 ;  /* 0x000000727372723e */ /* 0x000fe200000010ff */
[C---:B------:R-:W-:Y:S01]  /*b6a0*/  FMUL.FTZ R94, R8.reuse, R94 ;  /* 0x0000005e085e7220 */ /* 0x040fe20000410000 */
[C---:B------:R-:W-:Y:S01]  /*b6b0*/  FMUL.FTZ R95, R8.reuse, R95 ;  /* 0x0000005f085f7220 */ /* 0x040fe20000410000 */
[----:B------:R-:W-:Y:S01]  /*b6c0*/  F2FP.BF16.F32.PACK_AB R100, R101, R100 ;  /* 0x000000646564723e */ /* 0x000fe200000010ff */
[----:B------:R-:W-:Y:S01]  /*b6d0*/  FMUL.FTZ R88, R5, R88 ;  /* 0x0000005805587220 */ /* 0x000fe20000410000 */
[----:B------:R-:W-:Y:S01]  /*b6e0*/  F2FP.BF16.F32.PACK_AB R102, R103, R102 ;  /* 0x000000666766723e */ /* 0x000fe200000010ff */
[----:B------:R-:W-:Y:S01]  /*b6f0*/  FMUL.FTZ R89, R5, R89 ;  /* 0x0000005905597220 */ /* 0x000fe20000410000 */
[----:B------:R-:W-:Y:S01]  /*b700*/  IADD3 R19, PT, PT, R9, R17, RZ ;  /* 0x0000001109137210 */ /* 0x000fe20007ffe0ff */
[C---:B------:R-:W-:Y:S01]  /*b710*/  FMUL.FTZ R90, R8.reuse, R90 ;  /* 0x0000005a085a7220 */ /* 0x040fe20000410000 */
[C---:B------:R-:W-:Y:S01]  /*b720*/  FMUL.FTZ R91, R8.reuse, R91 ;  /* 0x0000005b085b7220 */ /* 0x040fe20000410000 */
[----:B------:R-:W-:Y:S01]  /*b730*/  F2FP.BF16.F32.PACK_AB R108, R109, R108 ;  /* 0x0000006c6d6c723e */ /* 0x000fe200000010ff */
[----:B------:R-:W-:Y:S01]  /*b740*/  FMUL.FTZ R76, R5, R76 ;  /* 0x0000004c054c7220 */ /* 0x000fe20000410000 */
[----:B------:R-:W-:Y:S01]  /*b750*/  F2FP.BF16.F32.PACK_AB R110, R111, R110 ;  /* 0x0000006e6f6e723e */ /* 0x000fe200000010ff */
[----:B------:R-:W-:Y:S01]  /*b760*/  FMUL.FTZ R77, R5, R77 ;  /* 0x0000004d054d7220 */ /* 0x000fe20000410000 */
[----:B------:R-:W-:Y:S01]  /*b770*/  F2FP.BF16.F32.PACK_AB R104, R105, R104 ;  /* 0x000000686968723e */ /* 0x000fe200000010ff */
[----:B------:R-:W-:Y:S01]  /*b780*/  FMUL.FTZ R72, R5, R72 ;  /* 0x0000004805487220 */ /* 0x000fe20000410000 */
[----:B------:R-:W-:Y:S01]  /*b790*/  F2FP.BF16.F32.PACK_AB R106, R107, R106 ;  /* 0x0000006a6b6a723e */ /* 0x000fe200000010ff */
[C---:B------:R-:W-:Y:S01]  /*b7a0*/  FMUL.FTZ R78, R8.reuse, R78 ;  /* 0x0000004e084e7220 */ /* 0x040fe20000410000 */
[----:B------:R-:W-:Y:S01]  /*b7b0*/  F2FP.BF16.F32.PACK_AB R96, R97, R96 ;  /* 0x000000606160723e */ /* 0x000fe200000010ff */
[----:B------:R-:W-:Y:S01]  /*b7c0*/  FMUL.FTZ R79, R8, R79 ;  /* 0x0000004f084f7220 */ /* 0x000fe20000410000 */
[----:B------:R-:W-:Y:S01]  /*b7d0*/  F2FP.BF16.F32.PACK_AB R98, R99, R98 ;  /* 0x000000626362723e */ /* 0x000fe200000010ff */
[----:B------:R-:W-:Y:S01]  /*b7e0*/  STS [R17], R112 ;  /* 0x0000007011007388 */ /* 0x000fe20000000800 */
[----:B---3--:R-:W1:Y:S01]  /*b7f0*/  @P3 LDC.64 R12, c[0x0][0x408] ;  /* 0x00010200ff0c3b82 */ /* 0x008e620000000a00 */
[----:B------:R-:W-:Y:S01]  /*b800*/  F2FP.BF16.F32.PACK_AB R84, R85, R84 ;  /* 0x000000545554723e */ /* 0x000fe200000010ff */
[----:B------:R-:W-:Y:S01]  /*b810*/  FMUL.FTZ R5, R5, R73 ;  /* 0x0000004905057220 */ /* 0x000fe20000410000 */
[----:B------:R-:W-:Y:S01]  /*b820*/  F2FP.BF16.F32.PACK_AB R86, R87, R86 ;  /* 0x000000565756723e */ /* 0x000fe200000010ff */
[----:B------:R-:W-:Y:S01]  /*b830*/  STS [R17+0x400], R114 ;  /* 0x0004007211007388 */ /* 0x000fe20000000800 */
[-C--:B------:R-:W-:Y:S01]  /*b840*/  IADD3 R21, PT, PT, R9, R15.reuse, RZ ;  /* 0x0000000f09157210 */ /* 0x080fe20007ffe0ff */
[----:B------:R-:W3:Y:S01]  /*b850*/  @P1 MUFU.LG2 R7, R7 ;  /* 0x0000000700071308 */ /* 0x000ee20000000c00 */
[----:B------:R-:W-:Y:S01]  /*b860*/  IADD3 R23, PT, PT, R2, R15, RZ ;  /* 0x0000000f02177210 */ /* 0x000fe20007ffe0ff */
[----:B------:R-:W-:Y:S01]  /*b870*/  STS [R19], R100 ;  /* 0x0000006413007388 */ /* 0x000fe20000000800 */
[----:B------:R-:W-:Y:S01]  /*b880*/  F2FP.BF16.F32.PACK_AB R92, R93, R92 ;  /* 0x0000005c5d5c723e */ /* 0x000fe200000010ff */
[----:B------:R-:W4:Y:S01]  /*b890*/  @P1 LDC R2, c[0x0][0x458] ;  /* 0x00011600ff021b82 */ /* 0x000f220000000800 */
[----:B------:R-:W-:Y:S01]  /*b8a0*/  F2FP.BF16.F32.PACK_AB R94, R95, R94 ;  /* 0x0000005e5f5e723e */ /* 0x000fe200000010ff */
[----:B------:R-:W-:Y:S01]  /*b8b0*/  STS [R19+0x400], R102 ;  /* 0x0004006613007388 */ /* 0x000fe20000000800 */
[----:B------:R-:W-:Y:S01]  /*b8c0*/  F2FP.BF16.F32.PACK_AB R88, R89, R88 ;  /* 0x000000585958723e */ /* 0x000fe200000010ff */
[----:B------:R-:W5:Y:S01]  /*b8d0*/  @P6 MUFU.LG2 R4, R4 ;  /* 0x0000000400046308 */ /* 0x000f620000000c00 */
[----:B------:R-:W-:Y:S01]  /*b8e0*/  F2FP.BF16.F32.PACK_AB R90, R91, R90 ;  /* 0x0000005a5b5a723e */ /* 0x000fe200000010ff */
[----:B------:R-:W-:Y:S01]  /*b8f0*/  STS [R17+0x2000], R108 ;  /* 0x0020006c11007388 */ /* 0x000fe20000000800 */
[----:B------:R-:W-:Y:S01]  /*b900*/  F2FP.BF16.F32.PACK_AB R80, R81, R80 ;  /* 0x000000505150723e */ /* 0x000fe200000010ff */
[----:B------:R-:W2:Y:S01]  /*b910*/  @!P3 LDC.64 R10, c[0x0][0x400] ;  /* 0x00010000ff0abb82 */ /* 0x000ea20000000a00 */
[----:B------:R-:W-:Y:S01]  /*b920*/  F2FP.BF16.F32.PACK_AB R82, R83, R82 ;  /* 0x000000525352723e */ /* 0x000fe200000010ff */
[----:B------:R5:W-:Y:S01]  /*b930*/  STS [R17+0x2400], R110 ;  /* 0x0024006e11007388 */ /* 0x000be20000000800 */
[----:B------:R-:W-:Y:S01]  /*b940*/  F2FP.BF16.F32.PACK_AB R68, R69, R68 ;  /* 0x000000444544723e */ /* 0x000fe200000010ff */
[----:B------:R-:W1:Y:S01]  /*b950*/  @P5 MUFU.LG2 R6, R6 ;  /* 0x0000000600065308 */ /* 0x000e620000000c00 */
[----:B------:R-:W-:Y:S01]  /*b960*/  F2FP.BF16.F32.PACK_AB R70, R71, R70 ;  /* 0x000000464746723e */ /* 0x000fe200000010ff */
[----:B------:R-:W-:Y:S01]  /*b970*/  STS [R19+0x2000], R104 ;  /* 0x0020006813007388 */ /* 0x000fe20000000800 */
[----:B------:R-:W-:Y:S01]  /*b980*/  F2FP.BF16.F32.PACK_AB R76, R77, R76 ;  /* 0x0000004c4d4c723e */ /* 0x000fe200000010ff */
[----:B------:R-:W2:Y:S01]  /*b990*/  @P0 LDC R16, c[0x0][0x430] ;  /* 0x00010c00ff100b82 */ /* 0x000ea20000000800 */
[----:B------:R-:W-:Y:S01]  /*b9a0*/  F2FP.BF16.F32.PACK_AB R78, R79, R78 ;  /* 0x0000004e4f4e723e */ /* 0x000fe200000010ff */
[----:B------:R5:W-:Y:S01]  /*b9b0*/  STS [R19+0x2400], R106 ;  /* 0x0024006a13007388 */ /* 0x000be20000000800 */
[----:B------:R-:W-:Y:S01]  /*b9c0*/  F2FP.BF16.F32.PACK_AB R5, R5, R72 ;  /* 0x000000480505723e */ /* 0x000fe200000010ff */
[----:B-1----:R-:W-:Y:S01]  /*b9d0*/  @P3 IMAD.WIDE.U32 R26, R213, R12, RZ ;  /* 0x0000000cd51a3225 */ /* 0x002fe200078e00ff */
[----:B------:R-:W1:Y:S01]  /*b9e0*/  @P4 MUFU.LG2 R0, R0 ;  /* 0x0000000000004308 */ /* 0x000e620000000c00 */
[----:B------:R-:W-:Y:S02]  /*b9f0*/  STS [R15], R96 ;  /* 0x000000600f007388 */ /* 0x000fe40000000800 */
[----:B---3--:R-:W-:Y:S01]  /*ba00*/  @P1 FMUL.FTZ R22, R7, 0.69314718246459960938 ;  /* 0x3f31721807161820 */ /* 0x008fe20000410000 */
[----:B------:R-:W3:Y:S01]  /*ba10*/  @P5 LDC R20, c[0x0][0x458] ;  /* 0x00011600ff145b82 */ /* 0x000ee20000000800 */
[C---:B------:R-:W-:Y:S01]  /*ba20*/  FMUL.FTZ R74, R8.reuse, R74 ;  /* 0x0000004a084a7220 */ /* 0x040fe20000410000 */
[----:B------:R-:W-:Y:S01]  /*ba30*/  STS [R15+0x400], R98 ;  /* 0x000400620f007388 */ /* 0x000fe20000000800 */
[----:B------:R-:W-:Y:S01]  /*ba40*/  FMUL.FTZ R75, R8, R75 ;  /* 0x0000004b084b7220 */ /* 0x000fe20000410000 */
[----:B----4-:R-:W-:Y:S01]  /*ba50*/  @P1 FFMA.FTZ R18, R137, R2, R22 ;  /* 0x0000000289121223 */ /* 0x010fe20000010016 */
[----:B------:R-:W-:Y:S01]  /*ba60*/  ISETP.NE.AND P2, PT, R213, -0x1, PT ;  /* 0xffffffffd500780c */ /* 0x000fe20003f45270 */
[----:B------:R-:W-:Y:S01]  /*ba70*/  STS [R21], R84 ;  /* 0x0000005415007388 */ /* 0x000fe20000000800 */
[----:B-----5:R-:W-:Y:S01]  /*ba80*/  @P6 FMUL.FTZ R7, R4, 0.69314718246459960938 ;  /* 0x3f31721804076820 */ /* 0x020fe20000410000 */
[----:B------:R-:W4:Y:S01]  /*ba90*/  @P0 LDC R12, c[0x0][0x430] ;  /* 0x00010c00ff0c0b82 */ /* 0x000f220000000800 */
[----:B------:R-:W-:Y:S01]  /*baa0*/  F2FP.BF16.F32.PACK_AB R8, R75, R74 ;  /* 0x0000004a4b08723e */ /* 0x000fe200000010ff */
[----:B------:R-:W-:Y:S01]  /*bab0*/  STS [R21+0x400], R86 ;  /* 0x0004005615007388 */ /* 0x000fe20000000800 */
[----:B------:R-:W-:-:S03]  /*bac0*/  @P0 MOV R2, 0x1 ;  /* 0x0000000100020802 */ /* 0x000fc60000000f00 */
[----:B------:R-:W-:Y:S02]  /*bad0*/  STS [R15+0x2000], R92 ;  /* 0x0020005c0f007388 */ /* 0x000fe40000000800 */
[----:B------:R-:W2:Y:S02]  /*bae0*/  LDC R17, c[0x0][0x434] ;  /* 0x00010d00ff117b82 */ /* 0x000ea40000000800 */
[----:B------:R-:W-:Y:S01]  /*baf0*/  STS [R15+0x2400], R94 ;  /* 0x0024005e0f007388 */ /* 0x000fe20000000800 */
[----:B------:R-:W-:-:S03]  /*bb00*/  IADD3 R19, PT, PT, R9, R23, RZ ;  /* 0x0000001709137210 */ /* 0x000fc60007ffe0ff */
[----:B------:R-:W-:Y:S02]  /*bb10*/  STS [R21+0x2000], R88 ;  /* 0x0020005815007388 */ /* 0x000fe40000000800 */
[----:B------:R-:W5:Y:S02]  /*bb20*/  LDC.U8 R9, c[0x0][0x548] ;  /* 0x00015200ff097b82 */ /* 0x000f640000000000 */
[----:B------:R1:W-:Y:S04]  /*bb30*/  STS [R21+0x2400], R90 ;  /* 0x0024005a15007388 */ /* 0x0003e80000000800 */
[----:B------:R-:W-:Y:S04]  /*bb40*/  STS [R23], R80 ;  /* 0x0000005017007388 */ /* 0x000fe80000000800 */
[----:B------:R-:W-:Y:S04]  /*bb50*/  STS [R23+0x400], R82 ;  /* 0x0004005217007388 */ /* 0x000fe80000000800 */
[----:B------:R-:W-:Y:S01]  /*bb60*/  STS [R19], R68 ;  /* 0x0000004413007388 */ /* 0x000fe20000000800 */
[----:B--2---:R-:W-:-:S03]  /*bb70*/  @P0 IMAD R14, R16, R17, RZ ;  /* 0x00000011100e0224 */ /* 0x004fc600078e02ff */
[----:B------:R-:W-:Y:S04]  /*bb80*/  STS [R19+0x400], R70 ;  /* 0x0004004613007388 */ /* 0x000fe80000000800 */
[----:B------:R-:W-:Y:S01]  /*bb90*/  STS [R23+0x2000], R76 ;  /* 0x0020004c17007388 */ /* 0x000fe20000000800 */
[----:B-----5:R-:W-:-:S03]  /*bba0*/  ISETP.NE.AND P1, PT, R9, RZ, !P0 ;  /* 0x000000ff0900720c */ /* 0x020fc60004725270 */
[----:B------:R2:W-:Y:S01]  /*bbb0*/  STS [R23+0x2400], R78 ;  /* 0x0024004e17007388 */ /* 0x0005e20000000800 */
[----:B-1----:R-:W1:Y:S01]  /*bbc0*/  @P4 LDC R21, c[0x0][0x458] ;  /* 0x00011600ff154b82 */ /* 0x002e620000000800 */
[----:B------:R-:W1:Y:S02]  /*bbd0*/  S2R R15, SR_CTAID.Z ;  /* 0x00000000000f7919 */ /* 0x000e640000002700 */
[----:B------:R1:W-:Y:S01]  /*bbe0*/  STS [R19+0x2000], R5 ;  /* 0x0020000513007388 */ /* 0x0003e20000000800 */
[----:B--2---:R-:W-:Y:S01]  /*bbf0*/  @!P3 IMAD.WIDE.U32 R22, R214, R10, RZ ;  /* 0x0000000ad616b225 */ /* 0x004fe200078e00ff */
[----:B------:R-:W-:-:S03]  /*bc00*/  MOV R10, 0x7f800000 ;  /* 0x7f800000000a7802 */ /* 0x000fc60000000f00 */
[----:B------:R-:W-:Y:S01]  /*bc10*/  @!P3 IMAD R11, R214, R11, R23 ;  /* 0x0000000bd60bb224 */ /* 0x000fe200078e0217 */
[----:B---34-:R-:W-:Y:S06]  /*bc20*/  @P0 BRA `(.L_x_2010) ;  /* 0x0000000000200947 */ /* 0x018fec0003800000 */
[----:B------:R-:W-:Y:S01]  /*bc30*/  ISETP.NE.AND P0, PT, R9, RZ, PT ;  /* 0x000000ff0900720c */ /* 0x000fe20003f05270 */
[----:B------:R-:W2:-:S12]  /*bc40*/  LDC R4, c[0x0][0x3e0] ;  /* 0x0000f800ff047b82 */ /* 0x000e980000000800 */
[----:B-1----:R-:W2:Y:S01]  /*bc50*/  @P0 LDC R5, c[0x0][0x454] ;  /* 0x00011500ff050b82 */ /* 0x002ea20000000800 */
[----:B------:R-:W-:Y:S02]  /*bc60*/  @P0 MOV R12, 0x1 ;  /* 0x00000001000c0802 */ /* 0x000fe40000000f00 */
[----:B------:R-:W-:-:S05]  /*bc70*/  @!P0 MOV R12, 0x1 ;  /* 0x00000001000c8802 */ /* 0x000fca0000000f00 */
[----:B------:R-:W3:Y:S01]  /*bc80*/  @P0 LDC R14, c[0x0][0x454] ;  /* 0x00011500ff0e0b82 */ /* 0x000ee20000000800 */
[-C--:B--2---:R-:W-:Y:S02]  /*bc90*/  @P0 IMAD R2, R5, R4.reuse, RZ ;  /* 0x0000000405020224 */ /* 0x084fe400078e02ff */
[----:B------:R-:W-:-:S07]  /*bca0*/  @!P0 IMAD R2, R17, R4, RZ ;  /* 0x0000000411028224 */ /* 0x000fce00078e02ff */
.L_x_2010:
[----:B------:R-:W-:Y:S01]  /*bcb0*/  @P3 IMAD R11, R213, R13, R27 ;  /* 0x0000000dd50b3224 */ /* 0x000fe200078e021b */
[----:B------:R-:W-:Y:S01]  /*bcc0*/  LOP3.LUT P0, RZ, R3, 0x3, RZ, 0xc0, !PT ;  /* 0x0000000303ff7812 */ /* 0x000fe2000780c0ff */
[----:B-1-3--:R-:W-:Y:S02]  /*bcd0*/  IMAD R5, R15, R14, RZ ;  /* 0x0000000e0f057224 */ /* 0x00afe400078e02ff */
[----:B------:R-:W-:Y:S01]  /*bce0*/  @P6 FFMA.FTZ R10, R136, R25, R7 ;  /* 0x00000019880a6223 */ /* 0x000fe20000010007 */
[----:B------:R-:W-:Y:S02]  /*bcf0*/  @!P2 IMAD R213, R214, R17, RZ ;  /* 0x00000011d6d5a224 */ /* 0x000fe400078e02ff */
[----:B------:R-:W-:Y:S01]  /*bd00*/  @P4 FMUL.FTZ R7, R0, 0.69314718246459960938 ;  /* 0x3f31721800074820 */ /* 0x000fe20000410000 */
[----:B------:R-:W-:Y:S02]  /*bd10*/  @!P1 IMAD R5, R214, R2, R5 ;  /* 0x00000002d6059224 */ /* 0x000fe400078e0205 */
[----:B------:R-:W-:Y:S01]  /*bd20*/  @P5 FMUL.FTZ R6, R6, 0.69314718246459960938 ;  /* 0x3f31721806065820 */ /* 0x000fe20000410000 */
[----:B------:R-:W-:Y:S01]  /*bd30*/  IMAD R2, R12, UR16, RZ ;  /* 0x000000100c027c24 */ /* 0x000fe2000f8e02ff */
[----:B------:R-:W-:Y:S01]  /*bd40*/  SHF.R.S32.HI R4, RZ, 0x1f, R213 ;  /* 0x0000001fff047819 */ /* 0x000fe200000114d5 */
[----:B------:R1:W-:Y:S01]  /*bd50*/  STS [R19+0x2400], R8 ;  /* 0x0024000813007388 */ /* 0x0003e20000000800 */
[----:B------:R-:W-:Y:S01]  /*bd60*/  SEL R213, R213, RZ, P1 ;  /* 0x000000ffd5d57207 */ /* 0x000fe20000800000 */
[----:B------:R-:W-:Y:S01]  /*bd70*/  BSSY.RECONVERGENT B0, `(.L_x_2011) ;  /* 0x0000033000007945 */ /* 0x000fe20003800200 */
        /* <DEDUP_REMOVED lines=18> */
[----:B-1----:R-:W-:-:S03]  /*bea0*/  VIADD R19, R29, 0x48 ;  /* 0x000000481d137836 */ /* 0x002fc60000000000 */
        /* <DEDUP_REMOVED lines=31> */
.L_x_2012:
[----:B------:R-:W-:Y:S05]  /*c0a0*/  BSYNC.RECONVERGENT B0 ;  /* 0x0000000000007941 */ /* 0x000fea0003800200 */
.L_x_2011:
[----:B------:R-:W-:Y:S01]  /*c0b0*/  @P3 IMAD.MOV.U32 R22, RZ, RZ, R26 ;  /* 0x000000ffff163224 */ /* 0x000fe200078e001a */
[----:B------:R-:W3:Y:S01]  /*c0c0*/  LDCU UR6, c[0x0][0x440] ;  /* 0x00008800ff0677ac */ /* 0x000ee20008000800 */
[----:B--2---:R2:W4:Y:S01]  /*c0d0*/  LDS.128 R4, [R216+0x3800] ;  /* 0x00380000d8047984 */ /* 0x0045220000000c00 */
[----:B------:R-:W-:Y:S02]  /*c0e0*/  BSSY.RECONVERGENT B0, `(.L_x_2013) ;  /* 0x0000019000007945 */ /* 0x000fe40003800200 */
[----:B------:R-:W-:Y:S01]  /*c0f0*/  IADD3 R12, P3, PT, R206, R22, RZ ;  /* 0x00000016ce0c7210 */ /* 0x000fe20007f7e0ff */
[----:B------:R-:W5:Y:S04]  /*c100*/  LDCU.64 UR4, c[0x0][0x410] ;  /* 0x00008200ff0477ac */ /* 0x000f680008000a00 */
[----:B------:R-:W-:-:S02]  /*c110*/  IMAD.X R13, RZ, RZ, R11, P3 ;  /* 0x000000ffff0d7224 */ /* 0x000fc400018e060b */
[----:B-1----:R2:W1:Y:S01]  /*c120*/  LDS.128 R8, [R216] ;  /* 0x00000000d8087984 */ /* 0x0024620000000c00 */
[----:B---3--:R-:W-:-:S04]  /*c130*/  ISETP.GE.AND P1, PT, R206, UR6, PT ;  /* 0x00000006ce007c0c */ /* 0x008fc8000bf26270 */
[-C--:B------:R-:W-:Y:S01]  /*c140*/  ISETP.GE.OR P2, PT, R208, R205.reuse, P1 ;  /* 0x000000cdd000720c */ /* 0x080fe20000f46670 */
[----:B-----5:R-:W-:Y:S01]  /*c150*/  IMAD.WIDE.U32 R12, R15, UR4, R12 ;  /* 0x000000040f0c7c25 */ /* 0x020fe2000f8e000c */
[-C--:B------:R-:W-:Y:S02]  /*c160*/  ISETP.GE.OR P0, PT, R204, R205.reuse, P1 ;  /* 0x000000cdcc00720c */ /* 0x080fe40000f06670 */
[-C--:B------:R-:W-:Y:S01]  /*c170*/  ISETP.GE.OR P6, PT, R203, R205.reuse, P1 ;  /* 0x000000cdcb00720c */ /* 0x080fe20000fc6670 */
[----:B------:R-:W-:Y:S01]  /*c180*/  IMAD R15, R15, UR5, R13 ;  /* 0x000000050f0f7c24 */ /* 0x000fe2000f8e020d */
[-C--:B------:R-:W-:Y:S02]  /*c190*/  ISETP.GE.OR P5, PT, R202, R205.reuse, P1 ;  /* 0x000000cdca00720c */ /* 0x080fe40000fa6670 */
[-C--:B------:R-:W-:Y:S02]  /*c1a0*/  ISETP.GE.OR P4, PT, R201, R205.reuse, P1 ;  /* 0x000000cdc900720c */ /* 0x080fe40000f86670 */
[----:B------:R-:W-:-:S03]  /*c1b0*/  ISETP.GE.OR P3, PT, R200, R205, P1 ;  /* 0x000000cdc800720c */ /* 0x000fc60000f66670 */
[----:B--2---:R-:W-:Y:S10]  /*c1c0*/  @P2 BRA `(.L_x_2014) ;  /* 0x0000000000282947 */ /* 0x004ff40003800000 */
        /* <DEDUP_REMOVED lines=9> */
[----:B-1----:R2:W-:Y:S02]  /*c260*/  STG.E.128 desc[UR18][R2.64], R8 ;  /* 0x0000000802007986 */ /* 0x0025e4000c101d12 */
.L_x_2014:
[----:B------:R-:W-:Y:S05]  /*c270*/  BSYNC.RECONVERGENT B0 ;  /* 0x0000000000007941 */ /* 0x000fea0003800200 */
.L_x_2013:
[----:B-12---:R1:W2:Y:S01]  /*c280*/  LDS.128 R8, [R216+0x800] ;  /* 0x00080000d8087984 */ /* 0x0062a20000000c00 */
[----:B------:R-:W-:Y:S01]  /*c290*/  BSSY.RECONVERGENT B0, `(.L_x_2015) ;  /* 0x0000011000007945 */ /* 0x000fe20003800200 */
[-C--:B------:R-:W-:Y:S02]  /*c2a0*/  ISETP.GE.OR P2, PT, R199, R205.reuse, P1 ;  /* 0x000000cdc700720c */ /* 0x080fe40000f46670 */
[----:B------:R-:W-:Y:S01]  /*c2b0*/  ISETP.GE.OR P1, PT, R198, R205, P1 ;  /* 0x000000cdc600720c */ /* 0x000fe20000f26670 */
[----:B------:R-:W-:-:S12]  /*c2c0*/  @P0 BRA `(.L_x_2016) ;  /* 0x0000000000340947 */ /* 0x000fd80003800000 */
[----:B------:R-:W3:Y:S01]  /*c2d0*/  LDCU.64 UR6, c[0x0][0x408] ;  /* 0x00008100ff0677ac */ /* 0x000ee20008000a00 */
[----:B------:R-:W-:Y:S01]  /*c2e0*/  IADD3 R2, P0, PT, R212, 0x10, RZ ;  /* 0x00000010d4027810 */ /* 0x000fe20007f1e0ff */
[----:B------:R-:W-:Y:S01]  /*c2f0*/  IMAD.MOV.U32 R16, RZ, RZ, R12 ;  /* 0x000000ffff107224 */ /* 0x000fe200078e000c */
[----:B------:R-:W-:Y:S01]  /*c300*/  MOV R17, R15 ;  /* 0x0000000f00117202 */ /* 0x000fe20000000f00 */
[----:B------:R-:W5:Y:S02]  /*c310*/  LDCU.64 UR4, c[0x0][0x3f0] ;  /* 0x00007e00ff0477ac */ /* 0x000f640008000a00 */
[----:B------:R-:W-:-:S04]  /*c320*/  IMAD.X R0, RZ, RZ, UR10, P0 ;  /* 0x0000000aff007e24 */ /* 0x000fc800080e06ff */
[----:B---3--:R-:W-:Y:S02]  /*c330*/  IMAD R3, R0, UR6, RZ ;  /* 0x0000000600037c24 */ /* 0x008fe4000f8e02ff */
[----:B------:R-:W-:-:S04]  /*c340*/  IMAD.WIDE.U32 R16, R2, UR6, R16 ;  /* 0x0000000602107c25 */ /* 0x000fc8000f8e0010 */
[----:B------:R-:W-:Y:S01]  /*c350*/  IMAD R3, R2, UR7, R3 ;  /* 0x0000000702037c24 */ /* 0x000fe2000f8e0203 */
[----:B-----5:R-:W-:-:S04]  /*c360*/  LEA R2, P0, R16, UR4, 0x1 ;  /* 0x0000000410027c11 */ /* 0x020fc8000f8008ff */
[----:B------:R-:W-:-:S04]  /*c370*/  IADD3 R3, PT, PT, R17, R3, RZ ;  /* 0x0000000311037210 */ /* 0x000fc80007ffe0ff */
[----:B------:R-:W-:-:S05]  /*c380*/  LEA.HI.X R3, R16, UR5, R3, 0x1, P0 ;  /* 0x0000000510037c11 */ /* 0x000fca00080f0c03 */
[----:B--2---:R3:W-:Y:S02]  /*c390*/  STG.E.128 desc[UR18][R2.64], R8 ;  /* 0x0000000802007986 */ /* 0x0047e4000c101d12 */
.L_x_2016:
[----:B------:R-:W-:Y:S05]  /*c3a0*/  BSYNC.RECONVERGENT B0 ;  /* 0x0000000000007941 */ /* 0x000fea0003800200 */
.L_x_2015:
        /* <DEDUP_REMOVED lines=16> */
.L_x_2018:
[----:B------:R-:W-:Y:S05]  /*c4b0*/  BSYNC.RECONVERGENT B0 ;  /* 0x0000000000007941 */ /* 0x000fea0003800200 */
.L_x_2017:
[----:B-1-3--:R1:W3:Y:S01]  /*c4c0*/  LDS.128 R8, [R216+0x1800] ;  /* 0x00180000d8087984 */ /* 0x00a2e20000000c00 */
        /* <DEDUP_REMOVED lines=15> */
.L_x_2020:
[----:B------:R-:W-:Y:S05]  /*c5c0*/  BSYNC.RECONVERGENT B0 ;  /* 0x0000000000007941 */ /* 0x000fea0003800200 */
.L_x_2019:
[----:B--23--:R2:W3:Y:S01]  /*c5d0*/  LDS.128 R8, [R216+0x2000] ;  /* 0x00200000d8087984 */ /* 0x00c4e20000000c00 */
        /* <DEDUP_REMOVED lines=15> */
.L_x_2022:
[----:B------:R-:W-:Y:S05]  /*c6d0*/  BSYNC.RECONVERGENT B0 ;  /* 0x0000000000007941 */ /* 0x000fea0003800200 */
.L_x_2021:
[----:B---3--:R3:W1:Y:S01]  /*c6e0*/  LDS.128 R8, [R216+0x2800] ;  /* 0x00280000d8087984 */ /* 0x0086620000000c00 */
        /* <DEDUP_REMOVED lines=14> */
[----:B-1----:R1:W-:Y:S02]  /*c7d0*/  STG.E.128 desc[UR18][R2.64], R8 ;  /* 0x0000000802007986 */ /* 0x0023e4000c101d12 */
.L_x_2024:
[----:B------:R-:W-:Y:S05]  /*c7e0*/  BSYNC.RECONVERGENT B0 ;  /* 0x0000000000007941 */ /* 0x000fea0003800200 */
.L_x_2023:
[----:B-123--:R-:W1:Y:S01]  /*c7f0*/  LDS.128 R216, [R216+0x3000] ;  /* 0x00300000d8d87984 */ /* 0x00ee620000000c00 */
[----:B------:R-:W-:Y:S04]  /*c800*/  BSSY.RECONVERGENT B0, `(.L_x_2025) ;  /* 0x000000f000007945 */ /* 0x000fe80003800200 */
[----:B------:R-:W-:Y:S05]  /*c810*/  @P2 BRA `(.L_x_2026) ;  /* 0x0000000000342947 */ /* 0x000fea0003800000 */
[----:B------:R-:W2:Y:S01]  /*c820*/  LDCU.64 UR6, c[0x0][0x408] ;  /* 0x00008100ff0677ac */ /* 0x000ea20008000a00 */
[----:B------:R-:W-:Y:S01]  /*c830*/  IADD3 R2, P0, PT, R212, 0x60, RZ ;  /* 0x00000060d4027810 */ /* 0x000fe20007f1e0ff */
[----:B------:R-:W-:Y:S01]  /*c840*/  IMAD.MOV.U32 R8, RZ, RZ, R12 ;  /* 0x000000ffff087224 */ /* 0x000fe200078e000c */
[----:B------:R-:W-:Y:S01]  /*c850*/  MOV R9, R15 ;  /* 0x0000000f00097202 */ /* 0x000fe20000000f00 */
[----:B------:R-:W3:Y:S02]  /*c860*/  LDCU.64 UR4, c[0x0][0x3f0] ;  /* 0x00007e00ff0477ac */ /* 0x000ee40008000a00 */
[----:B------:R-:W-:-:S04]  /*c870*/  IMAD.X R0, RZ, RZ, UR10, P0 ;  /* 0x0000000aff007e24 */ /* 0x000fc800080e06ff */
[----:B--2---:R-:W-:Y:S02]  /*c880*/  IMAD R3, R0, UR6, RZ ;  /* 0x0000000600037c24 */ /* 0x004fe4000f8e02ff */
[----:B------:R-:W-:-:S04]  /*c890*/  IMAD.WIDE.U32 R8, R2, UR6, R8 ;  /* 0x0000000602087c25 */ /* 0x000fc8000f8e0008 */
[----:B------:R-:W-:Y:S01]  /*c8a0*/  IMAD R3, R2, UR7, R3 ;  /* 0x0000000702037c24 */ /* 0x000fe2000f8e0203 */
[----:B---3--:R-:W-:-:S04]  /*c8b0*/  LEA R2, P0, R8, UR4, 0x1 ;  /* 0x0000000408027c11 */ /* 0x008fc8000f8008ff */
[----:B------:R-:W-:-:S04]  /*c8c0*/  IADD3 R3, PT, PT, R9, R3, RZ ;  /* 0x0000000309037210 */ /* 0x000fc80007ffe0ff */
[----:B------:R-:W-:-:S05]  /*c8d0*/  LEA.HI.X R3, R8, UR5, R3, 0x1, P0 ;  /* 0x0000000508037c11 */ /* 0x000fca00080f0c03 */
[----:B-1----:R2:W-:Y:S02]  /*c8e0*/  STG.E.128 desc[UR18][R2.64], R216 ;  /* 0x000000d802007986 */ /* 0x0025e4000c101d12 */
.L_x_2026:
[----:B------:R-:W-:Y:S05]  /*c8f0*/  BSYNC.RECONVERGENT B0 ;  /* 0x0000000000007941 */ /* 0x000fea0003800200 */
.L_x_2025:
[----:B------:R-:W-:Y:S05]  /*c900*/  @P1 EXIT ;  /* 0x000000000000194d */ /* 0x000fea0003800000 */
        /* <DEDUP_REMOVED lines=12> */
[----:B----4-:R-:W-:Y:S01]  /*c9d0*/  STG.E.128 desc[UR18][R2.64], R4 ;  /* 0x0000000402007986 */ /* 0x010fe2000c101d12 */
[----:B------:R-:W-:Y:S05]  /*c9e0*/  EXIT ;  /* 0x000000000000794d */ /* 0x000fea0003800000 */
.L_x_2027:
        /* <DEDUP_REMOVED lines=9> */
.L_x_2710:


//--------------------- .text._ZN5flash16flash_fwd_kernelI23Flash_fwd_kernel_traitsILi64ELi128ELi64ELi4ELb0ELb0EN7cutlass10bfloat16_tE19Flash_kernel_traitsILi64ELi128ELi64ELi4ES3_EELb1ELb0ELb1ELb0ELb0ELb1ELb0ELb0EEEvNS_16Flash_fwd_paramsE --------------------------
	.section	.text._ZN5flash16flash_fwd_kernelI23Flash_fwd_kernel_traitsILi64ELi128ELi64ELi4ELb0ELb0EN7cutlass10bfloat16_tE19Flash_kernel_traitsILi64ELi128ELi64ELi4ES3_EELb1ELb0ELb1ELb0ELb0ELb1ELb0ELb0EEEvNS_16Flash_fwd_paramsE,"ax",@progbits
	.align	128
        .global         _ZN5flash16flash_fwd_kernelI23Flash_fwd_kernel_traitsILi64ELi128ELi64ELi4ELb0ELb0EN7cutlass10bfloat16_tE19Flash_kernel_traitsILi64ELi128ELi64ELi4ES3_EELb1ELb0ELb1ELb0ELb0ELb1ELb0ELb0EEEvNS_16Flash_fwd_paramsE
        .type           _ZN5flash16flash_fwd_kernelI23Flash_fwd_kernel_traitsILi64ELi128ELi64ELi4ELb0ELb0EN7cutlass10bfloat16_tE19Flash_kernel_traitsILi64ELi128ELi64ELi4ES3_EELb1ELb0ELb1ELb0ELb0ELb1ELb0ELb0EEEvNS_16Flash_fwd_paramsE,@function
        .size           _ZN5flash16flash_fwd_kernelI23Flash_fwd_kernel_traitsILi64ELi128ELi64ELi4ELb0ELb0EN7cutlass10bfloat16_tE19Flash_kernel_traitsILi64ELi128ELi64ELi4ES3_EELb1ELb0ELb1ELb0ELb0ELb1ELb0ELb0EEEvNS_16Flash_fwd_paramsE,(.L_x_2711 - _ZN5flash16flash_fwd_kernelI23Flash_fwd_kernel_traitsILi64ELi128ELi64ELi4ELb0ELb0EN7cutlass10bfloat16_tE19Flash_kernel_traitsILi64ELi128ELi64ELi4ES3_EELb1ELb0ELb1ELb0ELb0ELb1ELb0ELb0EEEvNS_16Flash_fwd_paramsE)
        .other          _ZN5flash16flash_fwd_kernelI23Flash_fwd_kernel_traitsILi64ELi128ELi64ELi4ELb0ELb0EN7cutlass10bfloat16_tE19Flash_kernel_traitsILi64ELi128ELi64ELi4ES3_EELb1ELb0ELb1ELb0ELb0ELb1ELb0ELb0EEEvNS_16Flash_fwd_paramsE,@"STO_CUDA_ENTRY STV_DEFAULT"
_ZN5flash16flash_fwd_kernelI23Flash_fwd_kernel_traitsILi64ELi128ELi64ELi4ELb0ELb0EN7cutlass10bfloat16_tE19Flash_kernel_traitsILi64ELi128ELi64ELi4ES3_EELb1ELb0ELb1ELb0ELb0ELb1ELb0ELb0EEEvNS_16Flash_fwd_paramsE:
.text._ZN5flash16flash_fwd_kernelI23Flash_fwd_kernel_traitsILi64ELi128ELi64ELi4ELb0ELb0EN7cutlass10bfloat16_tE19Flash_kernel_traitsILi64ELi128ELi64ELi4ES3_EELb1ELb0ELb1ELb0ELb0ELb1ELb0ELb0EEEvNS_16Flash_fwd_paramsE:
        /* <DEDUP_REMOVED lines=10> */
[----:B------:R-:W3:Y:S01]  /*00a0*/  LDCU.64 UR6, c[0x0][0x470] ;  /* 0x00008e00ff0677ac */ /* 0x000ee20008000a00 */
[----:B------:R-:W3:Y:S01]  /*00b0*/  S2R R154, SR_TID.X ;  /* 0x00000000009a7919 */ /* 0x000ee20000002100 */
[----:B--2---:R-:W-:-:S02]  /*00c0*/  ISETP.NE.AND P3, PT, RZ, UR4, PT ;  /* 0x00000004ff007c0c */ /* 0x004fc4000bf65270 */
[----:B------:R-:W2:Y:S01]  /*00d0*/  S2UR UR16, SR_CTAID.X ;  /* 0x00000000001079c3 */ /* 0x000ea20000002500 */
[----:B------:R-:W2:Y:S01]  /*00e0*/  LDCU.64 UR4, c[0x0][0x478] ;  /* 0x00008f00ff0477ac */ /* 0x000ea20008000a00 */
[----:B-1----:R-:W-:Y:S02]  /*00f0*/  IMAD.U32 R2, RZ, RZ, UR20 ;  /* 0x00000014ff027e24 */ /* 0x002fe4000f8e00ff */
[----:B------:R-:W-:-:S04]  /*0100*/  IMAD.U32 R3, RZ, RZ, UR21 ;  /* 0x00000015ff037e24 */ /* 0x000fc8000f8e00ff */
[----:B------:R-:W1:Y:S03]  /*0110*/  LDC.64 R6, c[0x0][0x460] ;  /* 0x00011800ff067b82 */ /* 0x000e660000000a00 */
[----:B----4-:R3:W4:Y:S02]  /*0120*/  @P3 LDG.E.64 R4, desc[UR18][R2.64] ;  /* 0x0000001202043981 */ /* 0x010724000c1e1b00 */
[----:B---3--:R-:W-:Y:S02]  /*0130*/  @P3 IMAD.MOV.U32 R2, RZ, RZ, R66 ;  /* 0x000000ffff023224 */ /* 0x008fe400078e0042 */
[----:B------:R-:W-:-:S06]  /*0140*/  @P3 IMAD.MOV.U32 R3, RZ, RZ, R67 ;  /* 0x000000ffff033224 */ /* 0x000fcc00078e0043 */
[----:B------:R-:W3:Y:S01]  /*0150*/  @P3 LDG.E.64 R2, desc[UR18][R2.64] ;  /* 0x0000001202023981 */ /* 0x000ee2000c1e1b00 */
[----:B--2---:R-:W-:Y:S01]  /*0160*/  LOP3.LUT R0, R152, UR16, R156, 0xfe, !PT ;  /* 0x0000001098007c12 */ /* 0x004fe2000f8efe9c */
[----:B------:R-:W-:Y:S01]  /*0170*/  UISETP.NE.U32.AND UP0, UPT, UR8, URZ, UPT ;  /* 0x000000ff0800728c */ /* 0x000fe2000bf05070 */
[----:B------:R-:W-:Y:S01]  /*0180*/  ISETP.NE.U32.AND P2, PT, RZ, UR8, PT ;  /* 0x00000008ff007c0c */ /* 0x000fe2000bf45070 */
[----:B------:R-:W-:Y:S01]  /*0190*/  IMAD.MOV.U32 R8, RZ, RZ, -0x1 ;  /* 0xffffffffff087424 */ /* 0x000fe200078e00ff */
[----:B------:R-:W-:Y:S01]  /*01a0*/  LOP3.LUT P4, RZ, R0, R154, RZ, 0xfc, !PT ;  /* 0x0000009a00ff7212 */ /* 0x000fe2000788fcff */
[----:B------:R-:W-:Y:S01]  /*01b0*/  UISETP.NE.AND.EX UP0, UPT, UR9, URZ, UPT, UP0 ;  /* 0x000000ff0900728c */ /* 0x000fe2000bf05300 */
[----:B------:R-:W3:Y:S01]  /*01c0*/  @P3 LDC R0, c[0x0][0x520] ;  /* 0x00014800ff003b82 */ /* 0x000ee20000000800 */
[----:B------:R-:W-:Y:S01]  /*01d0*/  ISETP.NE.AND.EX P2, PT, RZ, UR9, PT, P2 ;  /* 0x00000009ff007c0c */ /* 0x000fe2000bf45320 */
[----:B-1----:R-:W-:-:S03]  /*01e0*/  IMAD.WIDE.U32 R6, R156, 0x4, R6 ;  /* 0x000000049c067825 */ /* 0x002fc600078e0006 */
[----:B------:R-:W-:-:S06]  /*01f0*/  PLOP3.LUT P0, PT, PT, PT, UP0, 0x80, 0x8 ;  /* 0x000000000008781c */ /* 0x000fcc0003f0f008 */
[----:B------:R-:W1:Y:S01]  /*0200*/  @!P4 LDC.64 R10, c[0x0][0x528] ;  /* 0x00014a00ff0acb82 */ /* 0x000e620000000a00 */
[----:B----4-:R-:W-:Y:S02]  /*0210*/  @P3 R2UR UR20, R4 ;  /* 0x00000000041432ca */ /* 0x010fe400000e0000 */
[----:B------:R-:W-:-:S11]  /*0220*/  @P3 R2UR UR21, R5 ;  /* 0x00000000051532ca */ /* 0x000fd600000e0000 */
[----:B------:R-:W-:Y:S02]  /*0230*/  IMAD.U32 R4, RZ, RZ, UR20 ;  /* 0x00000014ff047e24 */ /* 0x000fe4000f8e00ff */
[----:B------:R-:W-:-:S05]  /*0240*/  IMAD.U32 R5, RZ, RZ, UR21 ;  /* 0x00000015ff057e24 */ /* 0x000fca000f8e00ff */
[----:B-1----:R-:W-:Y:S01]  /*0250*/  @!P4 STG.E.64 desc[UR18][R10.64], R4 ;  /* 0x000000040a00c986 */ /* 0x002fe2000c101b12 */
[----:B---3--:R-:W-:-:S05]  /*0260*/  @P3 IADD3 R66, P1, PT, R2, R0, RZ ;  /* 0x0000000002423210 */ /* 0x008fca0007f3e0ff */
[----:B------:R-:W-:Y:S02]  /*0270*/  @P3 IMAD.X R67, RZ, RZ, R3, P1 ;  /* 0x000000ffff433224 */ /* 0x000fe400008e0603 */
[----:B------:R-:W-:Y:S02]  /*0280*/  @!P4 IMAD.MOV.U32 R2, RZ, RZ, R66 ;  /* 0x000000ffff02c224 */ /* 0x000fe400078e0042 */
[----:B------:R-:W-:-:S05]  /*0290*/  @!P4 IMAD.MOV.U32 R3, RZ, RZ, R67 ;  /* 0x000000ffff03c224 */ /* 0x000fca00078e0043 */
[----:B------:R1:W-:Y:S01]  /*02a0*/  @!P4 STG.E.64 desc[UR18][R10.64+0x8], R2 ;  /* 0x000008020a00c986 */ /* 0x0003e2000c101b12 */
[----:B------:R-:W-:-:S03]  /*02b0*/  ISETP.NE.U32.AND P4, PT, RZ, UR6, PT ;  /* 0x00000006ff007c0c */ /* 0x000fc6000bf85070 */
[----:B------:R-:W2:Y:S01]  /*02c0*/  @P2 LDG.E R8, desc[UR18][R6.64] ;  /* 0x0000001206082981 */ /* 0x000ea2000c1e1900 */
[----:B------:R-:W-:Y:S02]  /*02d0*/  ISETP.NE.U32.AND P2, PT, RZ, UR4, PT ;  /* 0x00000004ff007c0c */ /* 0x000fe4000bf45070 */
[----:B------:R-:W-:Y:S01]  /*02e0*/  ISETP.NE.AND.EX P4, PT, RZ, UR7, PT, P4 ;  /* 0x00000007ff007c0c */ /* 0x000fe2000bf85340 */
[----:B------:R3:W4:Y:S01]  /*02f0*/  @P0 LDG.E R9, desc[UR18][R6.64+0x4] ;  /* 0x0000041206090981 */ /* 0x000722000c1e1900 */
[----:B------:R-:W-:Y:S01]  /*0300*/  ISETP.NE.AND.EX P2, PT, RZ, UR5, PT, P2 ;  /* 0x00000005ff007c0c */ /* 0x000fe2000bf45320 */
[----:B-1----:R-:W-:Y:S02]  /*0310*/  IMAD.MOV.U32 R10, RZ, RZ, RZ ;  /* 0x000000ffff0a7224 */ /* 0x002fe400078e00ff */
[----:B---3--:R-:W-:Y:S01]  /*0320*/  IMAD.SHL.U32 R6, R156, 0x4, RZ ;  /* 0x000000049c067824 */ /* 0x008fe200078e00ff */
[----:B------:R-:W-:-:S07]  /*0330*/  SHF.R.U32.HI R7, RZ, 0x1e, R156 ;  /* 0x0000001eff077819 */ /* 0x000fce000001169c */
[C---:B------:R-:W-:Y:S02]  /*0340*/  @P4 IADD3 R4, P3, PT, R6.reuse, UR6, RZ ;  /* 0x0000000606044c10 */ /* 0x040fe4000ff7e0ff */
[----:B------:R-:W-:Y:S02]  /*0350*/  @P2 IADD3 R2, P1, PT, R6, UR4, RZ ;  /* 0x0000000406022c10 */ /* 0x000fe4000ff3e0ff */
[C---:B------:R-:W-:Y:S02]  /*0360*/  @P4 IADD3.X R5, PT, PT, R7.reuse, UR7, RZ, P3, !PT ;  /* 0x0000000707054c10 */ /* 0x040fe40009ffe4ff */
[----:B------:R-:W-:-:S03]  /*0370*/  @P2 IADD3.X R3, PT, PT, R7, UR5, RZ, P1, !PT ;  /* 0x0000000507032c10 */ /* 0x000fc60008ffe4ff */
[----:B------:R1:W3:Y:S04]  /*0380*/  @P4 LDG.E R10, desc[UR18][R4.64] ;  /* 0x00000012040a4981 */ /* 0x0002e8000c1e1900 */
[----:B------:R1:W3:Y:S01]  /*0390*/  @P2 LDG.E R0, desc[UR18][R2.64] ;  /* 0x0000001202002981 */ /* 0x0002e2000c1e1900 */
[----:B------:R-:W1:Y:S01]  /*03a0*/  LDCU.U8 UR4, c[0x0][0x532] ;  /* 0x0000a640ff0477ac */ /* 0x000e620008000000 */
[----:B------:R-:W-:Y:S01]  /*03b0*/  IMAD.MOV.U32 R11, RZ, RZ, -0x1 ;  /* 0xffffffffff0b7424 */ /* 0x000fe200078e00ff */
[----:B-1----:R-:W-:Y:S01]  /*03c0*/  ISETP.NE.AND P4, PT, RZ, UR4, PT ;  /* 0x00000004ff007c0c */ /* 0x002fe2000bf85270 */
[----:B------:R-:W1:Y:S02]  /*03d0*/  LDC.64 R4, c[0x0][0x468] ;  /* 0x00011a00ff047b82 */ /* 0x000e640000000a00 */
[----:B-1----:R-:W-:-:S02]  /*03e0*/  ISETP.EQ.U32.AND P3, PT, R4, RZ, PT ;  /* 0x000000ff0400720c */ /* 0x002fc40003f62070 */
[----:B------:R-:W-:Y:S02]  /*03f0*/  IADD3 R2, P1, PT, R6, R4, RZ ;  /* 0x0000000406027210 */ /* 0x000fe40007f3e0ff */
[----:B------:R-:W-:-:S03]  /*0400*/  ISETP.EQ.OR.EX P3, PT, R5, RZ, !P4, P3 ;  /* 0x000000ff0500720c */ /* 0x000fc60006762730 */
[----:B------:R-:W-:Y:S02]  /*0410*/  IMAD.X R3, R7, 0x1, R5, P1 ;  /* 0x0000000107037824 */ /* 0x000fe400008e0605 */
[----:B------:R-:W1:Y:S08]  /*0420*/  @!P2 LDC.64 R6, c[0x0][0x488] ;  /* 0x00012200ff06ab82 */ /* 0x000e700000000a00 */
[----:B------:R1:W5:Y:S01]  /*0430*/  @!P3 LDG.E R11, desc[UR18][R2.64] ;  /* 0x00000012020bb981 */ /* 0x000362000c1e1900 */
[----:B------:R-:W-:Y:S01]  /*0440*/  ISETP.NE.U32.AND P3, PT, R4, RZ, PT ;  /* 0x000000ff0400720c */ /* 0x000fe20003f65070 */
[----:B------:R-:W4:Y:S03]  /*0450*/  @!UP0 LDCU UR22, c[0x0][0x434] ;  /* 0x00008680ff1687ac */ /* 0x000f260008000800 */
[----:B------:R-:W-:Y:S01]  /*0460*/  ISETP.NE.AND.EX P3, PT, R5, RZ, PT, P3 ;  /* 0x000000ff0500720c */ /* 0x000fe20003f65330 */
[----:B------:R-:W-:Y:S01]  /*0470*/  USHF.L.U32 UR17, UR16, 0x7, URZ ;  /* 0x0000000710117899 */ /* 0x000fe200080006ff */
[----:B-1----:R-:W-:-:S04]  /*0480*/  @!P2 ISETP.NE.U32.AND P1, PT, R6, RZ, PT ;  /* 0x000000ff0600a20c */ /* 0x002fc80003f25070 */
[----:B------:R-:W-:Y:S02]  /*0490*/  @!P2 ISETP.NE.AND.EX P1, PT, R7, RZ, PT, P1 ;  /* 0x000000ff0700a20c */ /* 0x000fe40003f25310 */
[----:B--2---:R-:W-:Y:S02]  /*04a0*/  R2UR UR15, R8 ;  /* 0x00000000080f72ca */ /* 0x004fe400000e0000 */
[----:B------:R-:W1:Y:S01]  /*04b0*/  @!P2 LDC R8, c[0x0][0x43c] ;  /* 0x00010f00ff08ab82 */ /* 0x000e620000000800 */
[----:B----4-:R-:W-:-:S13]  /*04c0*/  @P0 R2UR UR4, R9 ;  /* 0x00000000090402ca */ /* 0x010fda00000e0000 */
[----:B------:R-:W-:-:S04]  /*04d0*/  @UP0 UIADD3 UR22, UPT, UPT, UR4, -UR15, URZ ;  /* 0x8000000f04160290 */ /* 0x000fc8000fffe0ff */
[----:B------:R-:W-:Y:S01]  /*04e0*/  UISETP.GT.AND UP0, UPT, UR22, UR17, UPT ;  /* 0x000000111600728c */ /* 0x000fe2000bf04270 */
[----:B-1----:R-:W-:-:S05]  /*04f0*/  @!P2 SEL R4, R8, RZ, P1 ;  /* 0x000000ff0804a207 */ /* 0x002fca0000800000 */
[----:B------:R-:W-:Y:S01]  /*0500*/  PLOP3.LUT P0, PT, PT, PT, UP0, 0x80, 0x8 ;  /* 0x000000000008781c */ /* 0x000fe20003f0f008 */
[----:B---3--:R-:W-:Y:S02]  /*0510*/  @P2 IMAD.IADD R64, R0, 0x1, -R10 ;  /* 0x0000000100402824 */ /* 0x008fe400078e0a0a */
[----:B------:R-:W1:Y:S01]  /*0520*/  @!P3 LDC R0, c[0x0][0x438] ;  /* 0x00010e00ff00bb82 */ /* 0x000e620000000800 */
[----:B------:R-:W-:Y:S09]  /*0530*/  @!P3 BRA `(.L_x_2028) ;  /* 0x00000000000cb947 */ /* 0x000ff20003800000 */
[----:B-1----:R-:W2:Y:S02]  /*0540*/  @P4 LDG.E R0, desc[UR18][R2.64+0x4] ;  /* 0x0000041202004981 */ /* 0x002ea4000c1e1900 */
[----:B--2--5:R-:W-:-:S06]  /*0550*/  @P4 IADD3 R0, PT, PT, R0, -R11, RZ ;  /* 0x8000000b00004210 */ /* 0x024fcc0007ffe0ff */
[----:B------:R2:W5:Y:S02]  /*0560*/  @!P4 LDG.E R0, desc[UR18][R2.64] ;  /* 0x000000120200c981 */ /* 0x000564000c1e1900 */
.L_x_2028:
[----:B-1---5:R-:W-:Y:S01]  /*0570*/  @!P2 IADD3 R64, PT, PT, R4, R0, -R10 ;  /* 0x000000000440a210 */ /* 0x022fe20007ffe80a */
[----:B------:R-:W-:Y:S06]  /*0580*/  @!P0 EXIT ;  /* 0x000000000000894d */ /* 0x000fec0003800000 */
[----:B--2---:R-:W1:Y:S01]  /*0590*/  LDC R2, c[0x0][0x504] ;  /* 0x00014100ff027b82 */ /* 0x004e620000000800 */
[----:B------:R-:W-:-:S05]  /*05a0*/  VIADD R0, R64, 0x3f ;  /* 0x0000003f40007836 */ /* 0x000fca0000000000 */
[----:B------:R-:W-:Y:S02]  /*05b0*/  R2UR UR5, R0 ;  /* 0x00000000000572ca */ /* 0x000fe400000e0000 */
[----:B------:R-:W2:Y:S11]  /*05c0*/  LDC R155, c[0x0][0x508] ;  /* 0x00014200ff9b7b82 */ /* 0x000eb60000000800 */
[----:B------:R-:W-:Y:S01]  /*05d0*/  UIADD3 UR4, UPT, UPT, UR5, UR17, -UR22 ;  /* 0x0000001105047290 */ /* 0x000fe2000fffe816 */
[----:B-1----:R-:W-:-:S05]  /*05e0*/  VIADD R204, R2, UR22 ;  /* 0x0000001602cc7c36 */ /* 0x002fca0008000000 */
[----:B------:R-:W-:Y:S02]  /*05f0*/  IMAD.U32 R0, RZ, RZ, UR4 ;  /* 0x00000004ff007e24 */ /* 0x000fe4000f8e00ff */
[----:B------:R-:W-:Y:S01]  /*0600*/  IMAD.U32 R2, RZ, RZ, UR5 ;  /* 0x00000005ff027e24 */ /* 0x000fe2000f8e00ff */
[----:B------:R-:W-:Y:S02]  /*0610*/  IADD3 R4, PT, PT, -R204, UR17, R64 ;  /* 0x00000011cc047c10 */ /* 0x000fe4000fffe140 */
[----:B--2---:R-:W-:Y:S02]  /*0620*/  IADD3 R3, PT, PT, R0, 0x80, R155 ;  /* 0x0000008000037810 */ /* 0x004fe40007ffe09b */
[----:B------:R-:W-:Y:S02]  /*0630*/  SHF.R.S32.HI R0, RZ, 0x1f, R2 ;  /* 0x0000001fff007819 */ /* 0x000fe40000011402 */
[----:B------:R-:W-:Y:S02]  /*0640*/  SHF.R.S32.HI R2, RZ, 0x1f, R4 ;  /* 0x0000001fff027819 */ /* 0x000fe40000011404 */
[----:B------:R-:W-:-:S02]  /*0650*/  SHF.R.S32.HI R5, RZ, 0x1f, R3 ;  /* 0x0000001fff057819 */ /* 0x000fc40000011403 */
[----:B------:R-:W-:Y:S02]  /*0660*/  LEA.HI R2, R2, R4, RZ, 0x6 ;  /* 0x0000000402027211 */ /* 0x000fe400078f30ff */
[----:B------:R-:W-:Y:S02]  /*0670*/  LEA.HI R6, R0, UR5, RZ, 0x6 ;  /* 0x0000000500067c11 */ /* 0x000fe4000f8f30ff */
[----:B------:R-:W-:Y:S02]  /*0680*/  SHF.R.S32.HI R2, RZ, 0x6, R2 ;  /* 0x00000006ff027819 */ /* 0x000fe40000011402 */
[----:B------:R-:W-:Y:S02]  /*0690*/  LEA.HI R0, R5, R3, RZ, 0x6 ;  /* 0x0000000305007211 */ /* 0x000fe400078f30ff */
[----:B------:R-:W-:Y:S02]  /*06a0*/  VIMNMX R240, PT, PT, RZ, R2, !PT ;  /* 0x00000002fff07248 */ /* 0x000fe40007fe0100 */
[----:B------:R-:W-:-:S02]  /*06b0*/  SHF.R.S32.HI R3, RZ, 0x6, R6 ;  /* 0x00000006ff037819 */ /* 0x000fc40000011406 */
[----:B------:R-:W-:Y:S01]  /*06c0*/  SHF.R.S32.HI R0, RZ, 0x6, R0 ;  /* 0x00000006ff007819 */ /* 0x000fe20000011400 */
[----:B------:R1:W-:Y:S03]  /*06d0*/  STL [R1+0x4c], R240 ;  /* 0x00004cf001007387 */ /* 0x0003e60000100800 */
[----:B------:R-:W-:-:S04]  /*06e0*/  VIMNMX R241, PT, PT, R3, R0, PT ;  /* 0x0000000003f17248 */ /* 0x000fc80003fe0100 */
[----:B------:R-:W-:-:S13]  /*06f0*/  ISETP.GT.AND P0, PT, R241, R240, PT ;  /* 0x000000f0f100720c */ /* 0x000fda0003f04270 */
[----:B------:R-:W-:Y:S05]  /*0700*/  @P0 BRA `(.L_x_2029) ;  /* 0x0000001000a80947 */ /* 0x000fea0003800000 */
[----:B------:R-:W2:Y:S01]  /*0710*/  LDC.U8 R2, c[0x0][0x549] ;  /* 0x00015240ff027b82 */ /* 0x000ea20000000000 */
[----:B------:R-:W-:-:S04]  /*0720*/  MOV R0, UR15 ;  /* 0x0000000f00007c02 */ /* 0x000fc80008000f00 */
[----:B------:R-:W-:-:S03]  /*0730*/  ISETP.NE.AND P2, PT, R0, -0x1, PT ;  /* 0xffffffff0000780c */ /* 0x000fc60003f45270 */
[----:B------:R-:W3:Y:S08]  /*0740*/  LDC.U8 R14, c[0x0][0x548] ;  /* 0x00015200ff0e7b82 */ /* 0x000ef00000000000 */
[----:B------:R-:W4:Y:S01]  /*0750*/  LDC R13, c[0x0][0x434] ;  /* 0x00010d00ff0d7b82 */ /* 0x000f220000000800 */
[----:B--2---:R-:W-:-:S07]  /*0760*/  ISETP.NE.AND P1, PT, R2, RZ, PT ;  /* 0x000000ff0200720c */ /* 0x004fce0003f25270 */
[----:B------:R-:W2:Y:S01]  /*0770*/  @P2 LDC.64 R8, c[0x0][0x408] ;  /* 0x00010200ff082b82 */ /* 0x000ea20000000a00 */
[----:B---3--:R-:W-:-:S07]  /*0780*/  ISETP.NE.AND P0, PT, R14, RZ, !P1 ;  /* 0x000000ff0e00720c */ /* 0x008fce0004f05270 */
[----:B------:R-:W3:Y:S08]  /*0790*/  @!P2 LDC.64 R2, c[0x0][0x400] ;  /* 0x00010000ff02ab82 */ /* 0x000ef00000000a00 */
[----:B------:R-:W5:Y:S01]  /*07a0*/  @P1 LDC.64 R10, c[0x0][0x430] ;  /* 0x00010c00ff0a1b82 */ /* 0x000f620000000a00 */
[----:B--2---:R-:W-:-:S04]  /*07b0*/  @P2 IMAD.WIDE.U32 R6, R8, UR15, RZ ;  /* 0x0000000f08062c25 */ /* 0x004fc8000f8e00ff */
[----:B---3--:R-:W-:Y:S01]  /*07c0*/  @!P2 IMAD.WIDE.U32 R4, R156, R2, RZ ;  /* 0x000000029c04a225 */ /* 0x008fe200078e00ff */
[----:B------:R-:W-:-:S03]  /*07d0*/  @P1 MOV R2, 0x1 ;  /* 0x0000000100021802 */ /* 0x000fc60000000f00 */
[----:B------:R-:W-:Y:S02]  /*07e0*/  @!P2 IMAD R12, R156, R3, R5 ;  /* 0x000000039c0ca224 */ /* 0x000fe400078e0205 */
[----:B------:R-:W-:Y:S02]  /*07f0*/  @P2 IMAD R12, R9, UR15, R7 ;  /* 0x0000000f090c2c24 */ /* 0x000fe4000f8e0207 */
[----:B-----5:R-:W-:Y:S02]  /*0800*/  @P1 IMAD R0, R10, R11, RZ ;  /* 0x0000000b0a001224 */ /* 0x020fe400078e02ff */
[----:B------:R-:W2:Y:S01]  /*0810*/  @P1 LDC R10, c[0x0][0x430] ;  /* 0x00010c00ff0a1b82 */ /* 0x000ea20000000800 */
[----:B----4-:R-:W-:Y:S05]  /*0820*/  @P1 BRA `(.L_x_2030) ;  /* 0x0000000000281947 */ /* 0x010fea0003800000 */
[----:B------:R-:W-:Y:S01]  /*0830*/  ISETP.NE.AND P1, PT, R14, RZ, PT ;  /* 0x000000ff0e00720c */ /* 0x000fe20003f25270 */
[----:B------:R-:W3:-:S12]  /*0840*/  LDC R8, c[0x0][0x3e0] ;  /* 0x0000f800ff087b82 */ /* 0x000ed80000000800 */
[----:B------:R-:W4:Y:S01]  /*0850*/  @P1 LDC R0, c[0x0][0x454] ;  /* 0x00011500ff001b82 */ /* 0x000f220000000800 */
[----:B--2---:R-:W-:Y:S02]  /*0860*/  @P1 MOV R10, 0x1 ;  /* 0x00000001000a1802 */ /* 0x004fe40000000f00 */
[----:B------:R-:W-:-:S05]  /*0870*/  @!P1 MOV R10, 0x1 ;  /* 0x00000001000a9802 */ /* 0x000fca0000000f00 */
[----:B------:R-:W3:Y:S08]  /*0880*/  @P1 LDC R2, c[0x0][0x454] ;  /* 0x00011500ff021b82 */ /* 0x000ef00000000800 */
[----:B------:R-:W2:Y:S08]  /*0890*/  @!P1 LDC R3, c[0x0][0x434] ;  /* 0x00010d00ff039b82 */ /* 0x000eb00000000800 */
[----:B------:R-:W1:Y:S01]  /*08a0*/  @!P1 LDC R0, c[0x0][0x434] ;  /* 0x00010d00ff009b82 */ /* 0x000e620000000800 */
[----:B---3--:R-:W-:-:S02]  /*08b0*/  @P1 IMAD R2, R2, R8, RZ ;  /* 0x0000000802021224 */ /* 0x008fc400078e02ff */
[----:B--2-4-:R-:W-:-:S07]  /*08c0*/  @!P1 IMAD R2, R3, R8, RZ ;  /* 0x0000000803029224 */ /* 0x014fce00078e02ff */
.L_x_2030:
[----:B------:R-:W-:Y:S01]  /*08d0*/  IMAD.U32 R3, RZ, RZ, UR15 ;  /* 0x0000000fff037e24 */ /* 0x000fe2000f8e00ff */
[----:B------:R-:W3:Y:S01]  /*08e0*/  LDCU.64 UR4, c[0x0][0x410] ;  /* 0x00008200ff0477ac */ /* 0x000ee20008000a00 */
[----:B------:R-:W-:Y:S01]  /*08f0*/  IMAD R7, R156, R13, RZ ;  /* 0x0000000d9c077224 */ /* 0x000fe200078e02ff */
[----:B------:R-:W-:Y:S01]  /*0900*/  SHF.R.U32.HI R14, RZ, 0x3, R154 ;  /* 0x00000003ff0e7819 */ /* 0x000fe2000001169a */
[----:B-1----:R-:W-:Y:S01]  /*0910*/  IMAD R0, R152, R0, RZ ;  /* 0x0000000098007224 */ /* 0x002fe200078e02ff */
[----:B------:R-:W-:Y:S01]  /*0920*/  ISETP.NE.AND P1, PT, R3, -0x1, PT ;  /* 0xffffffff0300780c */ /* 0x000fe20003f25270 */
[----:B------:R-:W-:Y:S01]  /*0930*/  @!P2 IMAD.MOV.U32 R5, RZ, RZ, R4 ;  /* 0x000000ffff05a224 */ /* 0x000fe200078e0004 */
[----:B------:R-:W-:Y:S01]  /*0940*/  UIMAD.WIDE.U32 UR8, UR16, 0x80, URZ ;  /* 0x00000080100878a5 */ /* 0x000fe2000f8e00ff */
[----:B------:R-:W-:Y:S01]  /*0950*/  @!P0 IMAD R0, R156, R2, R0 ;  /* 0x000000029c008224 */ /* 0x000fe200078e0200 */
[----:B------:R-:W-:Y:S01]  /*0960*/  SEL R3, R7, UR15, !P1 ;  /* 0x0000000f07037c07 */ /* 0x000fe2000c800000 */
[----:B------:R-:W-:Y:S01]  /*0970*/  IMAD.SHL.U32 R7, R154, 0x8, RZ ;  /* 0x000000089a077824 */ /* 0x000fe200078e00ff */
[----:B------:R-:W-:Y:S01]  /*0980*/  BSSY.RECONVERGENT B0, `(.L_x_2031) ;  /* 0x000002c000007945 */ /* 0x000fe20003800200 */
[----:B--2---:R-:W-:Y:S01]  /*0990*/  IMAD R2, R10, UR17, RZ ;  /* 0x000000110a027c24 */ /* 0x004fe2000f8e02ff */
[----:B------:R-:W-:Y:S01]  /*09a0*/  SEL R4, R3, RZ, P0 ;  /* 0x000000ff03047207 */ /* 0x000fe20000000000 */
[----:B------:R-:W-:Y:S01]  /*09b0*/  @P2 IMAD.MOV.U32 R5, RZ, RZ, R6 ;  /* 0x000000ffff052224 */ /* 0x000fe200078e0006 */
[----:B------:R-:W-:Y:S01]  /*09c0*/  SHF.R.S32.HI R3, RZ, 0x1f, R3 ;  /* 0x0000001fff037819 */ /* 0x000fe20000011403 */
[----:B------:R-:W-:Y:S01]  /*09d0*/  UIADD3 UR17, UPT, UPT, -UR17, UR22, URZ ;  /* 0x0000001611117290 */ /* 0x000fe2000fffe1ff */
[----:B------:R-:W-:Y:S01]  /*09e0*/  LOP3.LUT R7, R7, 0x38, RZ, 0xc0, !PT ;  /* 0x0000003807077812 */ /* 0x000fe200078ec0ff */
[----:B------:R-:W-:Y:S01]  /*09f0*/  VIADD R16, R14, 0x10 ;  /* 0x000000100e107836 */ /* 0x000fe20000000000 */
[--C-:B------:R-:W-:Y:S01]  /*0a00*/  IADD3 R13, P2, P1, R2, R4, R0.reuse ;  /* 0x00000004020d7210 */ /* 0x100fe2000795e000 */
[C---:B------:R-:W-:Y:S01]  /*0a10*/  VIADD R17, R14.reuse, 0x20 ;  /* 0x000000200e117836 */ /* 0x040fe20000000000 */
[----:B------:R-:W-:Y:S01]  /*0a20*/  SHF.R.S32.HI R4, RZ, 0x1f, R0 ;  /* 0x0000001fff047819 */ /* 0x000fe20000011400 */
[C---:B------:R-:W-:Y:S01]  /*0a30*/  VIADD R18, R14.reuse, 0x30 ;  /* 0x000000300e127836 */ /* 0x040fe20000000000 */
[----:B------:R-:W-:Y:S01]  /*0a40*/  SHF.R.S32.HI R6, RZ, 0x1f, R2 ;  /* 0x0000001fff067819 */ /* 0x000fe20000011402 */
[C---:B------:R-:W-:Y:S01]  /*0a50*/  VIADD R19, R14.reuse, 0x40 ;  /* 0x000000400e137836 */ /* 0x040fe20000000000 */
[----:B------:R-:W-:Y:S01]  /*0a60*/  SEL R0, R3, RZ, P0 ;  /* 0x000000ff03007207 */ /* 0x000fe20000000000 */
[C---:B------:R-:W-:Y:S01]  /*0a70*/  VIADD R20, R14.reuse, 0x50 ;  /* 0x000000500e147836 */ /* 0x040fe20000000000 */
[----:B------:R-:W-:Y:S01]  /*0a80*/  IADD3 R2, P0, PT, R7, R5, RZ ;  /* 0x0000000507027210 */ /* 0x000fe20007f1e0ff */
[----:B------:R-:W-:Y:S01]  /*0a90*/  VIADD R21, R14, 0x60 ;  /* 0x000000600e157836 */ /* 0x000fe20000000000 */
[----:B------:R-:W-:Y:S01]  /*0aa0*/  IADD3.X R11, PT, PT, R6, R0, R4, P2, P1 ;  /* 0x00000000060b7210 */ /* 0x000fe200017e2404 */
[----:B------:R-:W-:Y:S01]  /*0ab0*/  VIADD R22, R14, 0x70 ;  /* 0x000000700e167836 */ /* 0x000fe20000000000 */
[----:B------:R-:W-:Y:S01]  /*0ac0*/  ISETP.GE.AND P1, PT, R16, UR17, PT ;  /* 0x0000001110007c0c */ /* 0x000fe2000bf26270 */
[----:B------:R-:W-:Y:S01]  /*0ad0*/  IMAD.X R3, RZ, RZ, R12, P0 ;  /* 0x000000ffff037224 */ /* 0x000fe200000e060c */
[----:B------:R-:W-:-:S02]  /*0ae0*/  ISETP.GE.AND P0, PT, R14, UR17, PT ;  /* 0x000000110e007c0c */ /* 0x000fc4000bf06270 */
[----:B------:R-:W-:Y:S01]  /*0af0*/  ISETP.GE.AND P6, PT, R17, UR17, PT ;  /* 0x0000001111007c0c */ /* 0x000fe2000bfc6270 */
[----:B---3--:R-:W-:Y:S01]  /*0b00*/  IMAD.WIDE.U32 R8, R152, UR4, R2 ;  /* 0x0000000498087c25 */ /* 0x008fe2000f8e0002 */
[----:B------:R-:W-:Y:S02]  /*0b10*/  ISETP.GE.AND P5, PT, R18, UR17, PT ;  /* 0x0000001112007c0c */ /* 0x000fe4000bfa6270 */
[----:B------:R-:W-:Y:S01]  /*0b20*/  ISETP.GE.AND P4, PT, R19, UR17, PT ;  /* 0x0000001113007c0c */ /* 0x000fe2000bf86270 */
[----:B------:R-:W-:Y:S01]  /*0b30*/  IMAD R7, R152, UR5, R9 ;  /* 0x0000000598077c24 */ /* 0x000fe2000f8e0209 */
[----:B------:R-:W-:Y:S02]  /*0b40*/  P2R R12, PR, RZ, 0x2 ;  /* 0x00000002ff0c7803 */ /* 0x000fe40000000000 */
[----:B------:R-:W-:Y:S02]  /*0b50*/  ISETP.GE.AND P3, PT, R20, UR17, PT ;  /* 0x0000001114007c0c */ /* 0x000fe4000bf66270 */
[----:B------:R-:W-:-:S02]  /*0b60*/  ISETP.GE.AND P2, PT, R21, UR17, PT ;  /* 0x0000001115007c0c */ /* 0x000fc4000bf46270 */
[----:B------:R-:W-:Y:S01]  /*0b70*/  LOP3.LUT R15, R14, UR8, RZ, 0xfc, !PT ;  /* 0x000000080e0f7c12 */ /* 0x000fe2000f8efcff */
[----:B------:R-:W-:Y:S10]  /*0b80*/  @P0 BRA `(.L_x_2032) ;  /* 0x00000000002c0947 */ /* 0x000ff40003800000 */
[----:B------:R-:W1:Y:S01]  /*0b90*/  LDCU.64 UR4, c[0x0][0x408] ;  /* 0x00008100ff0477ac */ /* 0x000e620008000a00 */
[----:B------:R-:W-:Y:S01]  /*0ba0*/  MOV R6, R8 ;  /* 0x0000000800067202 */ /* 0x000fe20000000f00 */
[----:B------:R-:W2:Y:S01]  /*0bb0*/  LDCU.64 UR6, c[0x0][0x3f0] ;  /* 0x00007e00ff0677ac */ /* 0x000ea20008000a00 */
[----:B-1----:R-:W-:-:S03]  /*0bc0*/  MOV R0, UR4 ;  /* 0x0000000400007c02 */ /* 0x002fc60008000f00 */
[----:B------:R-:W-:-:S04]  /*0bd0*/  IMAD.WIDE.U32 R2, R15, UR4, R6 ;  /* 0x000000040f027c25 */ /* 0x000fc8000f8e0006 */
[----:B------:R-:W-:Y:S01]  /*0be0*/  IMAD R0, R0, UR9, RZ ;  /* 0x0000000900007c24 */ /* 0x000fe2000f8e02ff */
[----:B--2---:R-:W-:-:S03]  /*0bf0*/  LEA R4, P0, R2, UR6, 0x1 ;  /* 0x0000000602047c11 */ /* 0x004fc6000f8008ff */
[----:B------:R-:W-:-:S05]  /*0c00*/  IMAD R0, R15, UR5, R0 ;  /* 0x000000050f007c24 */ /* 0x000fca000f8e0200 */
[----:B------:R-:W-:-:S04]  /*0c10*/  IADD3 R0, PT, PT, R3, R0, RZ ;  /* 0x0000000003007210 */ /* 0x000fc80007ffe0ff */
[----:B------:R-:W-:-:S05]  /*0c20*/  LEA.HI.X R5, R2, UR7, R0, 0x1, P0 ;  /* 0x0000000702057c11 */ /* 0x000fca00080f0c00 */
[----:B------:R1:W-:Y:S02]  /*0c30*/  STG.E.128 desc[UR18][R4.64], RZ ;  /* 0x000000ff04007986 */ /* 0x0003e4000c101d12 */
.L_x_2032:
[----:B------:R-:W-:Y:S05]  /*0c40*/  BSYNC.RECONVERGENT B0 ;  /* 0x0000000000007941 */ /* 0x000fea0003800200 */
.L_x_2031:
        /* <DEDUP_REMOVED lines=15> */
.L_x_2034:
[----:B------:R-:W-:Y:S05]  /*0d40*/  BSYNC.RECONVERGENT B0 ;  /* 0x0000000000007941 */ /* 0x000fea0003800200 */
.L_x_2033:
        /* <DEDUP_REMOVED lines=15> */
.L_x_2036:
[----:B------:R-:W-:Y:S05]  /*0e40*/  BSYNC.RECONVERGENT B0 ;  /* 0x0000000000007941 */ /* 0x000fea0003800200 */
.L_x_2035:
        /* <DEDUP_REMOVED lines=15> */
.L_x_2038:
[----:B------:R-:W-:Y:S05]  /*0f40*/  BSYNC.RECONVERGENT B0 ;  /* 0x0000000000007941 */ /* 0x000fea0003800200 */
.L_x_2037:
        /* <DEDUP_REMOVED lines=15> */
.L_x_2040:
[----:B------:R-:W-:Y:S05]  /*1040*/  BSYNC.RECONVERGENT B0 ;  /* 0x0000000000007941 */ /* 0x000fea0003800200 */
.L_x_2039:
        /* <DEDUP_REMOVED lines=15> */
.L_x_2042:
[----:B------:R-:W-:Y:S05]  /*1140*/  BSYNC.RECONVERGENT B0 ;  /* 0x0000000000007941 */ /* 0x000fea0003800200 */
.L_x_2041:
        /* <DEDUP_REMOVED lines=15> */
.L_x_2044:
[----:B------:R-:W-:Y:S05]  /*1240*/  BSYNC.RECONVERGENT B0 ;  /* 0x0000000000007941 */ /* 0x000fea0003800200 */
.L_x_2043:
        /* <DEDUP_REMOVED lines=16> */
.L_x_2046:
[----:B------:R-:W-:Y:S05]  /*1350*/  BSYNC.RECONVERGENT B0 ;  /* 0x0000000000007941 */ /* 0x000fea0003800200 */
.L_x_2045:
[----:B------:R-:W-:Y:S01]  /*1360*/  LOP3.LUT P0, R0, R154, 0x7, RZ, 0xc0, !PT ;  /* 0x000000079a007812 */ /* 0x000fe2000780c0ff */
[----:B------:R-:W-:Y:S01]  /*1370*/  BSSY.RECONVERGENT B0, `(.L_x_2047) ;  /* 0x0000016000007945 */ /* 0x000fe20003800200 */
[----:B-1----:R-:W-:Y:S02]  /*1380*/  P2R R2, PR, RZ, 0x2 ;  /* 0x00000002ff027803 */ /* 0x002fe40000000000 */
[----:B------:R-:W-:Y:S02]  /*1390*/  ISETP.GE.OR P0, PT, R14, UR17, P0 ;  /* 0x000000110e007c0c */ /* 0x000fe40008706670 */
        /* <DEDUP_REMOVED lines=19> */
.L_x_2048:
[----:B------:R-:W-:Y:S05]  /*14d0*/  BSYNC.RECONVERGENT B0 ;  /* 0x0000000000007941 */ /* 0x000fea0003800200 */
.L_x_2047:
        /* <DEDUP_REMOVED lines=11> */
.L_x_2050:
[----:B------:R-:W-:Y:S05]  /*1590*/  BSYNC.RECONVERGENT B0 ;  /* 0x0000000000007941 */ /* 0x000fea0003800200 */
.L_x_2049:
        /* <DEDUP_REMOVED lines=10> */
.L_x_2052:
[----:B------:R-:W-:Y:S05]  /*1640*/  BSYNC.RECONVERGENT B0 ;  /* 0x0000000000007941 */ /* 0x000fea0003800200 */
.L_x_2051:
        /* <DEDUP_REMOVED lines=10> */
.L_x_2054:
[----:B------:R-:W-:Y:S05]  /*16f0*/  BSYNC.RECONVERGENT B0 ;  /* 0x0000000000007941 */ /* 0x000fea0003800200 */
.L_x_2053:
        /* <DEDUP_REMOVED lines=10> */
.L_x_2056:
[----:B------:R-:W-:Y:S05]  /*17a0*/  BSYNC.RECONVERGENT B0 ;  /* 0x0000000000007941 */ /* 0x000fea0003800200 */
.L_x_2055:
        /* <DEDUP_REMOVED lines=10> */
.L_x_2058:
[----:B------:R-:W-:Y:S05]  /*1850*/  BSYNC.RECONVERGENT B0 ;  /* 0x0000000000007941 */ /* 0x000fea0003800200 */
.L_x_2057:
        /* <DEDUP_REMOVED lines=10> */
.L_x_2060:
[----:B------:R-:W-:Y:S05]  /*1900*/  BSYNC.RECONVERGENT B0 ;  /* 0x0000000000007941 */ /* 0x000fea0003800200 */
.L_x_2059:
        /* <DEDUP_REMOVED lines=10> */
.L_x_2029:
[----:B------:R-:W-:Y:S02]  /*19b0*/  MOV R0, UR15 ;  /* 0x0000000f00007c02 */ /* 0x000fe40008000f00 */
[----:B------:R-:W-:Y:S02]  /*19c0*/  ISETP.NE.AND P2, PT, R11, -0x1, PT ;  /* 0xffffffff0b00780c */ /* 0x000fe40003f45270 */
[----:B------:R-:W-:-:S13]  /*19d0*/  ISETP.NE.AND P0, PT, R0, -0x1, PT ;  /* 0xffffffff0000780c */ /* 0x000fda0003f05270 */
[----:B------:R-:W2:Y:S08]  /*19e0*/  @!P0 LDC.64 R6, c[0x0][0x398] ;  /* 0x0000e600ff068b82 */ /* 0x000eb00000000a00 */
[----:B------:R-:W3:Y:S01]  /*19f0*/  @P0 LDC.64 R8, c[0x0][0x3b0] ;  /* 0x0000ec00ff080b82 */ /* 0x000ee20000000a00 */
[----:B--2---:R-:W-:-:S04]  /*1a00*/  @!P0 IMAD.WIDE.U32 R4, R156, R6, RZ ;  /* 0x000000069c048225 */ /* 0x004fc800078e00ff */
[----:B------:R-:W-:Y:S02]  /*1a10*/  @!P0 IMAD R16, R156, R7, R5 ;  /* 0x000000079c108224 */ /* 0x000fe400078e0205 */
[----:B---3--:R-:W-:Y:S01]  /*1a20*/  @P0 IMAD.WIDE.U32 R2, R8, UR15, RZ ;  /* 0x0000000f08020c25 */ /* 0x008fe2000f8e00ff */
[----:B------:R-:W-:-:S03]  /*1a30*/  @!P0 MOV R8, R4 ;  /* 0x0000000400088202 */ /* 0x000fc60000000f00 */
[----:B------:R-:W-:Y:S01]  /*1a40*/  @P0 IMAD R16, R9, UR15, R3 ;  /* 0x0000000f09100c24 */ /* 0x000fe2000f8e0203 */
        /* <DEDUP_REMOVED lines=15> */
.L_x_2061:
[----:B------:R-:W2:Y:S01]  /*1b40*/  LDC.64 R210, c[0x0][0x3b8] ;  /* 0x0000ee00ffd27b82 */ /* 0x000ea20000000a00 */
[----:B------:R-:W-:-:S05]  /*1b50*/  IADD3 R2, PT, PT, R10, R11, RZ ;  /* 0x0000000b0a027210 */ /* 0x000fca0007ffe0ff */
[C---:B--2---:R-:W-:Y:S02]  /*1b60*/  IMAD R0, R2.reuse, R211, RZ ;  /* 0x000000d302007224 */ /* 0x044fe400078e02ff */
[----:B------:R-:W-:-:S05]  /*1b70*/  IMAD.WIDE.U32 R2, R2, R210, RZ ;  /* 0x000000d202027225 */ /* 0x000fca00078e00ff */
[----:B------:R-:W-:Y:S02]  /*1b80*/  IADD3 R6, PT, PT, R3, R0, RZ ;  /* 0x0000000003067210 */ /* 0x000fe40007ffe0ff */
[----:B------:R-:W-:-:S07]  /*1b90*/  MOV R5, R2 ;  /* 0x0000000200057202 */ /* 0x000fce0000000f00 */
.L_x_2062:
        /* <DEDUP_REMOVED lines=39> */
.L_x_2063:
[----:B------:R-:W2:Y:S01]  /*1e10*/  LDC.64 R214, c[0x0][0x3c0] ;  /* 0x0000f000ffd67b82 */ /* 0x000ea20000000a00 */
[----:B------:R-:W-:-:S05]  /*1e20*/  IADD3 R0, PT, PT, R10, R11, RZ ;  /* 0x0000000b0a007210 */ /* 0x000fca0007ffe0ff */
[C---:B--2---:R-:W-:Y:S02]  /*1e30*/  IMAD R4, R0.reuse, R215, RZ ;  /* 0x000000d700047224 */ /* 0x044fe400078e02ff */
[----:B------:R-:W-:-:S05]  /*1e40*/  IMAD.WIDE.U32 R2, R0, R214, RZ ;  /* 0x000000d600027225 */ /* 0x000fca00078e00ff */
[----:B------:R-:W-:-:S07]  /*1e50*/  IADD3 R0, PT, PT, R3, R4, RZ ;  /* 0x0000000403007210 */ /* 0x000fce0007ffe0ff */
.L_x_2064:
[----:B------:R-:W-:Y:S01]  /*1e60*/  IMAD.SHL.U32 R32, R154, 0x8, RZ ;  /* 0x000000089a207824 */ /* 0x000fe200078e00ff */
[----:B------:R-:W-:Y:S01]  /*1e70*/  SHF.R.U32.HI R34, RZ, 0x3, R154 ;  /* 0x00000003ff227819 */ /* 0x000fe2000001169a */
[----:B------:R-:W-:Y:S01]  /*1e80*/  UIADD3 UR14, UPT, UPT, -UR17, UR22, URZ ;  /* 0x00000016110e7290 */ /* 0x000fe2000fffe1ff */
[----:B------:R-:W-:Y:S01]  /*1e90*/  SHF.R.S32.HI R11, RZ, 0x1f, R9 ;  /* 0x0000001fff0b7819 */ /* 0x000fe20000011409 */
[----:B------:R-:W2:Y:S01]  /*1ea0*/  LDCU.128 UR4, c[0x0][0x3d0] ;  /* 0x00007a00ff0477ac */ /* 0x000ea20008000c00 */
[----:B------:R-:W-:Y:S01]  /*1eb0*/  LOP3.LUT R7, R32, 0x38, RZ, 0xc0, !PT ;  /* 0x0000003820077812 */ /* 0x000fe200078ec0ff */
[C---:B------:R-:W-:Y:S01]  /*1ec0*/  VIADD R31, R34.reuse, 0x10 ;  /* 0x00000010221f7836 */ /* 0x040fe20000000000 */
[----:B------:R-:W-:Y:S01]  /*1ed0*/  IADD3 R150, PT, PT, R241, -0x1, RZ ;  /* 0xfffffffff1967810 */ /* 0x000fe20007ffe0ff */
[----:B------:R-:W3:Y:S01]  /*1ee0*/  LDCU.64 UR10, c[0x0][0x388] ;  /* 0x00007100ff0a77ac */ /* 0x000ee20008000a00 */
[C---:B------:R-:W-:Y:S01]  /*1ef0*/  IADD3 R2, P0, PT, R7.reuse, R2, RZ ;  /* 0x0000000207027210 */ /* 0x040fe20007f1e0ff */
[C---:B------:R-:W-:Y:S01]  /*1f00*/  VIADD R30, R34.reuse, 0x20 ;  /* 0x00000020221e7836 */ /* 0x040fe20000000000 */
[----:B------:R-:W-:Y:S01]  /*1f10*/  IADD3 R4, P1, PT, R7, R5, RZ ;  /* 0x0000000507047210 */ /* 0x000fe20007f3e0ff */
[----:B------:R-:W4:Y:S01]  /*1f20*/  LDCU.64 UR8, c[0x0][0x390] ;  /* 0x00007200ff0877ac */ /* 0x000f220008000a00 */
[C---:B------:R-:W-:Y:S01]  /*1f30*/  ISETP.GE.AND P4, PT, R34.reuse, UR14, PT ;  /* 0x0000000e22007c0c */ /* 0x040fe2000bf86270 */
[----:B------:R-:W-:Y:S01]  /*1f40*/  IMAD.X R3, RZ, RZ, R0, P0 ;  /* 0x000000ffff037224 */ /* 0x000fe200000e0600 */
[----:B------:R-:W-:Y:S01]  /*1f50*/  ISETP.GE.AND P0, PT, R31, UR14, PT ;  /* 0x0000000e1f007c0c */ /* 0x000fe2000bf06270 */
[----:B------:R-:W-:Y:S01]  /*1f60*/  IMAD.X R5, RZ, RZ, R6, P1 ;  /* 0x000000ffff057224 */ /* 0x000fe200008e0606 */
[----:B------:R-:W-:Y:S01]  /*1f70*/  IADD3 R8, P1, PT, R7, R8, RZ ;  /* 0x0000000807087210 */ /* 0x000fe20007f3e0ff */
[C---:B------:R-:W-:Y:S01]  /*1f80*/  VIADD R0, R34.reuse, 0x40 ;  /* 0x0000004022007836 */ /* 0x040fe20000000000 */
[----:B------:R-:W-:Y:S01]  /*1f90*/  UIMAD.WIDE.U32 UR24, UR16, 0x80, URZ ;  /* 0x00000080101878a5 */ /* 0x000fe2000f8e00ff */
[----:B------:R-:W-:Y:S01]  /*1fa0*/  IMAD.WIDE.U32 R4, R34, R210, R4 ;  /* 0x000000d222047225 */ /* 0x000fe200078e0004 */
[----:B------:R-:W5:Y:S01]  /*1fb0*/  LDCU.64 UR12, c[0x0][0x3c8] ;  /* 0x00007900ff0c77ac */ /* 0x000f620008000a00 */
[----:B------:R-:W-:-:S02]  /*1fc0*/  SHF.L.U64.HI R148, R210, 0x6, R211 ;  /* 0x00000006d2947819 */ /* 0x000fc400000102d3 */
[----:B------:R-:W-:Y:S01]  /*1fd0*/  IMAD.WIDE.U32 R2, R34, R214, R2 ;  /* 0x000000d622027225 */ /* 0x000fe200078e0002 */
[----:B------:R-:W-:Y:S01]  /*1fe0*/  ISETP.GE.AND P3, PT, R0, UR14, PT ;  /* 0x0000000e00007c0c */ /* 0x000fe2000bf66270 */
[----:B------:R-:W1:Y:S01]  /*1ff0*/  @!P4 LDC.64 R12, c[0x0][0x3b0] ;  /* 0x0000ec00ff0ccb82 */ /* 0x000e620000000a00 */
[C---:B------:R-:W-:Y:S01]  /*2000*/  LOP3.LUT R28, R34.reuse, UR24, RZ, 0xfc, !PT ;  /* 0x00000018221c7c12 */ /* 0x040fe2000f8efcff */
[----:B------:R-:W-:Y:S01]  /*2010*/  IMAD R5, R34, R211, R5 ;  /* 0x000000d322057224 */ /* 0x000fe200078e0205 */
[----:B------:R-:W-:Y:S01]  /*2020*/  SHF.L.U64.HI R245, R210, 0x4, R211 ;  /* 0x00000004d2f57819 */ /* 0x000fe200000102d3 */
[----:B--2---:R-:W-:Y:S01]  /*2030*/  IMAD R10, R11, UR4, RZ ;  /* 0x000000040b0a7c24 */ /* 0x004fe2000f8e02ff */
[----:B------:R-:W-:Y:S01]  /*2040*/  SHF.R.U32.HI R153, RZ, 0x1, R154 ;  /* 0x00000001ff997819 */ /* 0x000fe2000001169a */
[----:B------:R-:W-:Y:S02]  /*2050*/  IMAD R3, R34, R215, R3 ;  /* 0x000000d722037224 */ /* 0x000fe400078e0203 */
[----:B------:R-:W2:Y:S01]  /*2060*/  @!P0 LDC.64 R14, c[0x0][0x3b0] ;  /* 0x0000ec00ff0e8b82 */ /* 0x000ea20000000a00 */
[----:B------:R-:W-:-:S02]  /*2070*/  IMAD R10, R9, UR5, R10 ;  /* 0x00000005090a7c24 */ /* 0x000fc4000f8e020a */
[----:B------:R-:W-:Y:S01]  /*2080*/  IMAD.WIDE.U32 R6, R9, UR4, R4 ;  /* 0x0000000409067c25 */ /* 0x000fe2000f8e0004 */
[----:B------:R-:W-:-:S03]  /*2090*/  UMOV UR4, 0x400 ;  /* 0x0000040000047882 */ /* 0x000fc60000000000 */
[----:B------:R-:W-:Y:S01]  /*20a0*/  IMAD R0, R11, UR6, RZ ;  /* 0x000000060b007c24 */ /* 0x000fe2000f8e02ff */
[C---:B---3--:R-:W-:Y:S01]  /*20b0*/  LEA R231, P2, R6.reuse, UR10, 0x1 ;  /* 0x0000000a06e77c11 */ /* 0x048fe2000f8408ff */
[----:B------:R-:W-:Y:S01]  /*20c0*/  IMAD.IADD R10, R7, 0x1, R10 ;  /* 0x00000001070a7824 */ /* 0x000fe200078e020a */
[----:B------:R-:W3:Y:S01]  /*20d0*/  S2UR UR5, SR_CgaCtaId ;  /* 0x00000000000579c3 */ /* 0x000ee20000008800 */
[C---:B------:R-:W-:Y:S02]  /*20e0*/  IMAD R0, R9.reuse, UR7, R0 ;  /* 0x0000000709007c24 */ /* 0x040fe4000f8e0200 */
[----:B------:R-:W-:Y:S01]  /*20f0*/  IMAD.WIDE.U32 R4, R9, UR6, R2 ;  /* 0x0000000609047c25 */ /* 0x000fe2000f8e0002 */
[----:B------:R-:W-:Y:S02]  /*2100*/  LEA.HI.X R230, R6, UR11, R10, 0x1, P2 ;  /* 0x0000000b06e67c11 */ /* 0x000fe400090f0c0a */
[----:B------:R-:W-:Y:S01]  /*2110*/  ISETP.GE.AND P2, PT, R30, UR14, PT ;  /* 0x0000000e1e007c0c */ /* 0x000fe2000bf46270 */
[----:B------:R-:W-:Y:S01]  /*2120*/  IMAD.X R9, RZ, RZ, R16, P1 ;  /* 0x000000ffff097224 */ /* 0x000fe200008e0610 */
[----:B------:R-:W3:Y:S01]  /*2130*/  @!P4 LDC.64 R18, c[0x0][0x380] ;  /* 0x0000e000ff12cb82 */ /* 0x000ee20000000a00 */
[----:B------:R-:W-:Y:S01]  /*2140*/  IMAD.IADD R0, R5, 0x1, R0 ;  /* 0x0000000105007824 */ /* 0x000fe200078e0200 */
[----:B----4-:R-:W-:Y:S01]  /*2150*/  LEA R33, P5, R4, UR8, 0x1 ;  /* 0x0000000804217c11 */ /* 0x010fe2000f8a08ff */
[----:B------:R-:W-:Y:S01]  /*2160*/  VIADD R29, R34, 0x30 ;  /* 0x00000030221d7836 */ /* 0x000fe20000000000 */
[----:B------:R-:W-:Y:S01]  /*2170*/  @!P0 IADD3 R5, P1, PT, R28, 0x10, RZ ;  /* 0x000000101c058810 */ /* 0x000fe20007f3e0ff */
[----:B-----5:R-:W-:Y:S01]  /*2180*/  IMAD.WIDE.U32 R2, R152, UR12, R8 ;  /* 0x0000000c98027c25 */ /* 0x020fe2000f8e0008 */
[----:B------:R-:W-:Y:S01]  /*2190*/  LEA.HI.X R252, R4, UR9, R0, 0x1, P5 ;  /* 0x0000000904fc7c11 */ /* 0x000fe2000a8f0c00 */
[----:B------:R-:W-:Y:S01]  /*21a0*/  STL [R1], R33 ;  /* 0x0000002101007387 */ /* 0x000fe20000100800 */
[----:B------:R-:W4:Y:S01]  /*21b0*/  @!P0 LDC.64 R20, c[0x0][0x380] ;  /* 0x0000e000ff148b82 */ /* 0x000f220000000a00 */
[----:B------:R-:W-:Y:S01]  /*21c0*/  @!P0 IMAD.X R0, RZ, RZ, UR25, P1 ;  /* 0x00000019ff008e24 */ /* 0x000fe200088e06ff */
[----:B------:R-:W-:Y:S01]  /*21d0*/  ISETP.GE.AND P5, PT, R29, UR14, PT ;  /* 0x0000000e1d007c0c */ /* 0x000fe2000bfa6270 */
[----:B------:R-:W-:-:S02]  /*21e0*/  IMAD R3, R152, UR13, R3 ;  /* 0x0000000d98037c24 */ /* 0x000fc4000f8e0203 */
[----:B--2---:R-:W-:Y:S02]  /*21f0*/  @!P0 IMAD R0, R0, R14, RZ ;  /* 0x0000000e00008224 */ /* 0x004fe400078e02ff */
[----:B-1----:R-:W-:Y:S01]  /*2200*/  @!P4 IMAD R4, R12, UR25, RZ ;  /* 0x000000190c04cc24 */ /* 0x002fe2000f8e02ff */
[----:B------:R-:W1:Y:S01]  /*2210*/  @!P2 LDC.64 R16, c[0x0][0x3b0] ;  /* 0x0000ec00ff10ab82 */ /* 0x000e620000000a00 */
[----:B------:R-:W-:Y:S01]  /*2220*/  @!P0 IMAD R10, R5, R15, R0 ;  /* 0x0000000f050a8224 */ /* 0x000fe200078e0200 */
[----:B------:R-:W-:Y:S01]  /*2230*/  LOP3.LUT R0, R32, 0x1f8, RZ, 0xc0, !PT ;  /* 0x000001f820007812 */ /* 0x000fe200078ec0ff */
[C---:B------:R-:W-:Y:S01]  /*2240*/  @!P4 IMAD R8, R28.reuse, R13, R4 ;  /* 0x0000000d1c08c224 */ /* 0x040fe200078e0204 */
[----:B---3--:R-:W-:Y:S01]  /*2250*/  ULEA UR5, UR5, UR4, 0x18 ;  /* 0x0000000405057291 */ /* 0x008fe2000f8ec0ff */
[----:B------:R-:W-:Y:S01]  /*2260*/  @!P4 IMAD.WIDE.U32 R6, R28, R12, R2 ;  /* 0x0000000c1c06c225 */ /* 0x000fe200078e0002 */
[----:B------:R-:W-:Y:S01]  /*2270*/  LOP3.LUT R0, R0, 0x38, R154, 0x78, !PT ;  /* 0x0000003800007812 */ /* 0x000fe200078e789a */
[----:B------:R-:W2:Y:S01]  /*2280*/  LDCU UR4, c[0x0][0x3e0] ;  /* 0x00007c00ff0477ac */ /* 0x000ea20008000800 */
[----:B------:R-:W-:Y:S01]  /*2290*/  @!P2 IADD3 R12, P1, PT, R28, 0x20, RZ ;  /* 0x000000201c0ca810 */ /* 0x000fe20007f3e0ff */
[----:B------:R-:W-:Y:S01]  /*22a0*/  @!P4 IMAD.IADD R7, R7, 0x1, R8 ;  /* 0x000000010707c824 */ /* 0x000fe200078e0208 */
[----:B------:R-:W-:Y:S01]  /*22b0*/  @!P4 LEA R8, P6, R6, R18, 0x1 ;  /* 0x000000120608c211 */ /* 0x000fe200078c08ff */
[----:B------:R-:W-:Y:S01]  /*22c0*/  @!P0 IMAD.WIDE.U32 R4, R5, R14, R2 ;  /* 0x0000000e05048225 */ /* 0x000fe200078e0002 */
[----:B------:R-:W-:Y:S01]  /*22d0*/  LOP3.LUT R0, R0, 0x1e00, R32, 0xf8, !PT ;  /* 0x00001e0000007812 */ /* 0x000fe200078ef820 */
[----:B------:R-:W3:Y:S01]  /*22e0*/  @!P2 LDC.64 R22, c[0x0][0x380] ;  /* 0x0000e000ff16ab82 */ /* 0x000ee20000000a00 */
[----:B------:R-:W-:Y:S01]  /*22f0*/  @!P4 LEA.HI.X R9, R6, R19, R7, 0x1, P6 ;  /* 0x000000130609c211 */ /* 0x000fe200030f0c07 */
[----:B------:R-:W-:Y:S01]  /*2300*/  VIADD R11, R34, 0x50 ;  /* 0x00000050220b7836 */ /* 0x000fe20000000000 */
[----:B------:R-:W-:Y:S01]  /*2310*/  LEA R213, R0, UR5, 0x1 ;  /* 0x0000000500d57c11 */ /* 0x000fe2000f8e08ff */
[----:B------:R-:W-:-:S02]  /*2320*/  @!P2 IMAD.X R6, RZ, RZ, UR25, P1 ;  /* 0x00000019ff06ae24 */ /* 0x000fc400088e06ff */
[----:B------:R-:W-:Y:S01]  /*2330*/  @!P0 IMAD.IADD R0, R5, 0x1, R10 ;  /* 0x0000000105008824 */ /* 0x000fe200078e020a */
[----:B----4-:R-:W-:Y:S01]  /*2340*/  @!P0 LEA R10, P1, R4, R20, 0x1 ;  /* 0x00000014040a8211 */ /* 0x010fe200078208ff */
[----:B------:R-:W4:Y:S01]  /*2350*/  @!P5 LDC.64 R14, c[0x0][0x3b0] ;  /* 0x0000ec00ff0edb82 */ /* 0x000f220000000a00 */
[----:B------:R-:W-:Y:S01]  /*2360*/  ISETP.GE.AND P6, PT, R11, UR14, PT ;  /* 0x0000000e0b007c0c */ /* 0x000fe2000bfc6270 */
[----:B------:R-:W-:Y:S01]  /*2370*/  VIADD R7, R34, 0x60 ;  /* 0x0000006022077836 */ /* 0x000fe20000000000 */
[----:B------:R-:W-:Y:S01]  /*2380*/  @!P0 LEA.HI.X R11, R4, R21, R0, 0x1, P1 ;  /* 0x00000015040b8211 */ /* 0x000fe200008f0c00 */
[-C--:B-1----:R-:W-:Y:S01]  /*2390*/  @!P2 IMAD R6, R6, R16.reuse, RZ ;  /* 0x000000100606a224 */ /* 0x082fe200078e02ff */
[----:B------:R-:W-:Y:S01]  /*23a0*/  @!P5 IADD3 R0, P1, PT, R28, 0x30, RZ ;  /* 0x000000301c00d810 */ /* 0x000fe20007f3e0ff */
[C---:B------:R-:W-:Y:S01]  /*23b0*/  @!P2 IMAD.WIDE.U32 R4, R12.reuse, R16, R2 ;  /* 0x000000100c04a225 */ /* 0x040fe200078e0002 */
[----:B------:R-:W-:Y:S01]  /*23c0*/  @!PT LDS RZ, [RZ] ;  /* 0x00000000fffff984 */ /* 0x000fe20000000800 */
[----:B------:R-:W-:Y:S01]  /*23d0*/  @!PT LDS RZ, [RZ] ;  /* 0x00000000fffff984 */ /* 0x000fe20000000800 */
[----:B------:R-:W-:Y:S01]  /*23e0*/  @!PT LDS RZ, [RZ] ;  /* 0x00000000fffff984 */ /* 0x000fe20000000800 */
[----:B------:R1:W-:Y:S01]  /*23f0*/  @!P4 LDGSTS.E.BYPASS.LTC128B.128 [R213], desc[UR18][R8.64] ;  /* 0x0000000008d5cfae */ /* 0x0003e2000b981a12 */
[----:B------:R-:W5:Y:S01]  /*2400*/  @!P5 LDC.64 R20, c[0x0][0x380] ;  /* 0x0000e000ff14db82 */ /* 0x000f620000000a00 */
[----:B------:R-:W-:Y:S01]  /*2410*/  ISETP.GE.AND P4, PT, R7, UR14, PT ;  /* 0x0000000e07007c0c */ /* 0x000fe2000bf86270 */
[----:B------:R-:W-:Y:S01]  /*2420*/  @!P2 IMAD R6, R12, R17, R6 ;  /* 0x000000110c06a224 */ /* 0x000fe200078e0206 */
[----:B------:R-:W-:Y:S01]  /*2430*/  IADD3 R7, PT, PT, R34, 0x70, RZ ;  /* 0x0000007022077810 */ /* 0x000fe20007ffe0ff */
[----:B------:R2:W-:Y:S01]  /*2440*/  @!P0 LDGSTS.E.BYPASS.LTC128B.128 [R213+0x800], desc[UR18][R10.64] ;  /* 0x008000000ad58fae */ /* 0x0005e2000b981a12 */
[----:B------:R-:W-:-:S02]  /*2450*/  IMAD.SHL.U32 R149, R210, 0x40, RZ ;  /* 0x00000040d2957824 */ /* 0x000fc400078e00ff */
[----:B------:R-:W-:Y:S01]  /*2460*/  @!P2 IMAD.IADD R5, R5, 0x1, R6 ;  /* 0x000000010505a824 */ /* 0x000fe200078e0206 */
[----:B------:R-:W5:Y:S01]  /*2470*/  @!P3 LDC.64 R16, c[0x0][0x3b0] ;  /* 0x0000ec00ff10bb82 */ /* 0x000f620000000a00 */
[----:B------:R-:W-:Y:S01]  /*2480*/  ISETP.GE.AND P0, PT, R7, UR14, PT ;  /* 0x0000000e07007c0c */ /* 0x000fe2000bf06270 */
[----:B------:R-:W-:-:S06]  /*2490*/  IMAD.SHL.U32 R244, R210, 0x10, RZ ;  /* 0x00000010d2f47824 */ /* 0x000fcc00078e00ff */
[----:B------:R-:W5:Y:S06]  /*24a0*/  @!P6 LDC.64 R18, c[0x0][0x3b0] ;  /* 0x0000ec00ff12eb82 */ /* 0x000f6c0000000a00 */
[----:B------:R-:W-:Y:S02]  /*24b0*/  @!P0 IMAD.MOV.U32 R26, RZ, RZ, R2 ;  /* 0x000000ffff1a8224 */ /* 0x000fe400078e0002 */
[----:B------:R-:W5:Y:S01]  /*24c0*/  @!P3 LDC.64 R24, c[0x0][0x380] ;  /* 0x0000e000ff18bb82 */ /* 0x000f620000000a00 */
[--C-:B------:R-:W-:Y:S02]  /*24d0*/  @!P0 IMAD.MOV.U32 R27, RZ, RZ, R3.reuse ;  /* 0x000000ffff1b8224 */ /* 0x100fe400078e0003 */
[----:B-1----:R-:W-:Y:S01]  /*24e0*/  @!P5 IMAD.X R8, RZ, RZ, UR25, P1 ;  /* 0x00000019ff08de24 */ /* 0x002fe200088e06ff */
[----:B---3--:R-:W-:Y:S01]  /*24f0*/  @!P2 LEA R6, P1, R4, R22, 0x1 ;  /* 0x000000160406a211 */ /* 0x008fe200078208ff */
[----:B------:R-:W-:-:S02]  /*2500*/  @!P6 IMAD.MOV.U32 R9, RZ, RZ, R3 ;  /* 0x000000ffff09e224 */ /* 0x000fc400078e0003 */
[-C--:B----4-:R-:W-:Y:S01]  /*2510*/  @!P5 IMAD R8, R8, R14.reuse, RZ ;  /* 0x0000000e0808d224 */ /* 0x090fe200078e02ff */
[----:B------:R-:W-:Y:S01]  /*2520*/  @!P2 LEA.HI.X R7, R4, R23, R5, 0x1, P1 ;  /* 0x000000170407a211 */ /* 0x000fe200008f0c05 */
[C---:B------:R-:W-:Y:S01]  /*2530*/  @!P5 IMAD.WIDE.U32 R4, R0.reuse, R14, R2 ;  /* 0x0000000e0004d225 */ /* 0x040fe200078e0002 */
[----:B------:R-:W1:Y:S03]  /*2540*/  @!P4 LDC.64 R22, c[0x0][0x3b0] ;  /* 0x0000ec00ff16cb82 */ /* 0x000e660000000a00 */
[----:B------:R-:W-:Y:S01]  /*2550*/  @!P5 IMAD R8, R0, R15, R8 ;  /* 0x0000000f0008d224 */ /* 0x000fe200078e0208 */
[----:B------:R3:W-:Y:S01]  /*2560*/  @!P2 LDGSTS.E.BYPASS.LTC128B.128 [R213+0x1000], desc[UR18][R6.64] ;  /* 0x0100000006d5afae */ /* 0x0007e2000b981a12 */
[----:B------:R-:W-:Y:S01]  /*2570*/  @!P3 IADD3 R0, P1, PT, R28, 0x40, RZ ;  /* 0x000000401c00b810 */ /* 0x000fe20007f3e0ff */
[----:B------:R-:W-:Y:S02]  /*2580*/  @!P4 IMAD.MOV.U32 R14, RZ, RZ, R2 ;  /* 0x000000ffff0ec224 */ /* 0x000fe400078e0002 */
[----:B------:R-:W-:-:S02]  /*2590*/  @!P5 IMAD.IADD R5, R5, 0x1, R8 ;  /* 0x000000010505d824 */ /* 0x000fc400078e0208 */
[----:B--2---:R-:W-:Y:S01]  /*25a0*/  @!P3 IMAD.X R10, RZ, RZ, UR25, P1 ;  /* 0x00000019ff0abe24 */ /* 0x004fe200088e06ff */
[----:B------:R-:W-:Y:S01]  /*25b0*/  @!P6 IADD3 R12, P1, PT, R28, 0x50, RZ ;  /* 0x000000501c0ce810 */ /* 0x000fe20007f3e0ff */
[----:B------:R-:W-:Y:S02]  /*25c0*/  @!P6 IMAD.MOV.U32 R8, RZ, RZ, R2 ;  /* 0x000000ffff08e224 */ /* 0x000fe400078e0002 */
[----:B-----5:R-:W-:Y:S02]  /*25d0*/  @!P3 IMAD R10, R10, R16, RZ ;  /* 0x000000100a0ab224 */ /* 0x020fe400078e02ff */
[----:B------:R-:W-:Y:S02]  /*25e0*/  @!P6 IMAD.X R11, RZ, RZ, UR25, P1 ;  /* 0x00000019ff0bee24 */ /* 0x000fe400088e06ff */
[----:B------:R-:W-:Y:S02]  /*25f0*/  @!P3 IMAD R10, R0, R17, R10 ;  /* 0x00000011000ab224 */ /* 0x000fe400078e020a */
[----:B------:R-:W-:Y:S01]  /*2600*/  @!P4 IMAD.MOV.U32 R15, RZ, RZ, R3 ;  /* 0x000000ffff0fc224 */ /* 0x000fe200078e0003 */
[----:B---3--:R-:W-:-:S04]  /*2610*/  @!P5 LEA R6, P2, R4, R20, 0x1 ;  /* 0x000000140406d211 */ /* 0x008fc800078408ff */
[----:B------:R-:W-:Y:S01]  /*2620*/  @!P5 LEA.HI.X R7, R4, R21, R5, 0x1, P2 ;  /* 0x000000150407d211 */ /* 0x000fe200010f0c05 */
[----:B------:R-:W-:Y:S01]  /*2630*/  @!P3 IMAD.WIDE.U32 R4, R0, R16, R2 ;  /* 0x000000100004b225 */ /* 0x000fe200078e0002 */
[----:B------:R-:W2:Y:S03]  /*2640*/  @!P6 LDC.64 R20, c[0x0][0x380] ;  /* 0x0000e000ff14eb82 */ /* 0x000ea60000000a00 */
[----:B------:R-:W-:Y:S01]  /*2650*/  @!P6 IMAD R0, R11, R18, RZ ;  /* 0x000000120b00e224 */ /* 0x000fe200078e02ff */
[----:B------:R3:W-:Y:S01]  /*2660*/  @!P5 LDGSTS.E.BYPASS.LTC128B.128 [R213+0x1800], desc[UR18][R6.64] ;  /* 0x0180000006d5dfae */ /* 0x0007e2000b981a12 */
[----:B------:R-:W-:Y:S01]  /*2670*/  @!P4 IADD3 R11, P1, PT, R28, 0x60, RZ ;  /* 0x000000601c0bc810 */ /* 0x000fe20007f3e0ff */
[----:B------:R-:W-:Y:S02]  /*2680*/  @!P3 IMAD.IADD R10, R5, 0x1, R10 ;  /* 0x00000001050ab824 */ /* 0x000fe400078e020a */
[----:B------:R-:W4:Y:S01]  /*2690*/  @!P0 LDC.64 R16, c[0x0][0x3b0] ;  /* 0x0000ec00ff108b82 */ /* 0x000f220000000a00 */
[----:B------:R-:W-:-:S02]  /*26a0*/  @!P6 IMAD R5, R12, R19, R0 ;  /* 0x000000130c05e224 */ /* 0x000fc400078e0200 */
[----:B------:R-:W-:-:S04]  /*26b0*/  @!P6 IMAD.WIDE.U32 R2, R12, R18, R8 ;  /* 0x000000120c02e225 */ /* 0x000fc800078e0008 */
[----:B------:R-:W-:Y:S02]  /*26c0*/  @!P4 IMAD.X R0, RZ, RZ, UR25, P1 ;  /* 0x00000019ff00ce24 */ /* 0x000fe400088e06ff */
[----:B------:R-:W-:Y:S02]  /*26d0*/  @!P6 IMAD.IADD R3, R3, 0x1, R5 ;  /* 0x000000010303e824 */ /* 0x000fe400078e0205 */
[----:B------:R-:W-:Y:S02]  /*26e0*/  IMAD R18, R150, -0x40, R64 ;  /* 0xffffffc096127824 */ /* 0x000fe400078e0240 */
[----:B-1----:R-:W-:Y:S01]  /*26f0*/  @!P4 IMAD R0, R0, R22, RZ ;  /* 0x000000160000c224 */ /* 0x002fe200078e02ff */
[----:B--2---:R-:W-:-:S03]  /*2700*/  @!P6 LEA R8, P1, R2, R20, 0x1 ;  /* 0x000000140208e211 */ /* 0x004fc600078208ff */
[----:B------:R-:W-:Y:S01]  /*2710*/  @!P4 IMAD R12, R11, R23, R0 ;  /* 0x000000170b0cc224 */ /* 0x000fe200078e0200 */
[----:B------:R-:W-:Y:S02]  /*2720*/  ISETP.GE.AND P5, PT, R31, R18, PT ;  /* 0x000000121f00720c */ /* 0x000fe40003fa6270 */
[----:B------:R-:W-:Y:S01]  /*2730*/  @!P6 LEA.HI.X R9, R2, R21, R3, 0x1, P1 ;  /* 0x000000150209e211 */ /* 0x000fe200008f0c03 */
[----:B------:R-:W-:Y:S01]  /*2740*/  IMAD.WIDE.U32 R2, R149, R150, RZ ;  /* 0x0000009695027225 */ /* 0x000fe200078e00ff */
[----:B------:R-:W1:Y:S01]  /*2750*/  @!P0 LDC.64 R20, c[0x0][0x380] ;  /* 0x0000e000ff148b82 */ /* 0x000e620000000a00 */
[----:B---3--:R-:W-:-:S04]  /*2760*/  @!P3 LEA R6, P2, R4, R24, 0x1 ;  /* 0x000000180406b211 */ /* 0x008fc800078408ff */
[----:B------:R-:W-:Y:S01]  /*2770*/  @!P3 LEA.HI.X R7, R4, R25, R10, 0x1, P2 ;  /* 0x000000190407b211 */ /* 0x000fe200010f0c0a */
[----:B------:R-:W-:Y:S02]  /*2780*/  @!P4 IMAD.WIDE.U32 R4, R11, R22, R14 ;  /* 0x000000160b04c225 */ /* 0x000fe400078e000e */
[----:B------:R-:W2:Y:S02]  /*2790*/  @!P4 LDC.64 R24, c[0x0][0x380] ;  /* 0x0000e000ff18cb82 */ /* 0x000ea40000000a00 */
[----:B------:R3:W-:Y:S01]  /*27a0*/  @!P3 LDGSTS.E.BYPASS.LTC128B.128 [R213+0x2000], desc[UR18][R6.64] ;  /* 0x0200000006d5bfae */ /* 0x0007e2000b981a12 */
[----:B------:R-:W-:Y:S02]  /*27b0*/  IMAD R10, R148, R150, RZ ;  /* 0x00000096940a7224 */ /* 0x000fe400078e02ff */
[----:B------:R-:W-:Y:S01]  /*27c0*/  @!P4 IMAD.IADD R5, R5, 0x1, R12 ;  /* 0x000000010505c824 */ /* 0x000fe200078e020c */
[----:B------:R5:W-:Y:S01]  /*27d0*/  @!P6 LDGSTS.E.BYPASS.LTC128B.128 [R213+0x2800], desc[UR18][R8.64] ;  /* 0x0280000008d5efae */ /* 0x000be2000b981a12 */
[----:B------:R-:W-:Y:S01]  /*27e0*/  IMAD.IADD R3, R3, 0x1, R10 ;  /* 0x0000000103037824 */ /* 0x000fe200078e020a */
[----:B------:R-:W-:Y:S01]  /*27f0*/  ISETP.GE.AND P6, PT, R34, R18, PT ;  /* 0x000000122200720c */ /* 0x000fe20003fc6270 */
[----:B------:R-:W-:-:S05]  /*2800*/  IMAD.SHL.U32 R15, R154, 0x40, RZ ;  /* 0x000000409a0f7824 */ /* 0x000fca00078e00ff */
[C---:B------:R-:W-:Y:S02]  /*2810*/  LOP3.LUT R195, R15.reuse, 0x400, RZ, 0xc0, !PT ;  /* 0x000004000fc37812 */ /* 0x040fe400078ec0ff */
[----:B------:R-:W-:Y:S02]  /*2820*/  LOP3.LUT R151, R15, 0x200, RZ, 0xc0, !PT ;  /* 0x000002000f977812 */ /* 0x000fe400078ec0ff */
[----:B--2---:R-:W-:-:S04]  /*2830*/  @!P4 LEA R12, P3, R4, R24, 0x1 ;  /* 0x00000018040cc211 */ /* 0x004fc800078608ff */
[----:B------:R-:W-:Y:S01]  /*2840*/  @!P4 LEA.HI.X R13, R4, R25, R5, 0x1, P3 ;  /* 0x00000019040dc211 */ /* 0x000fe200018f0c05 */
[----:B------:R-:W-:Y:S01]  /*2850*/  IMAD.WIDE.U32 R4, R210, 0x20, RZ ;  /* 0x00000020d2047825 */ /* 0x000fe200078e00ff */
[----:B---3--:R-:W-:-:S03]  /*2860*/  @!P0 IADD3 R6, P2, PT, R28, 0x70, RZ ;  /* 0x000000701c068810 */ /* 0x008fc60007f5e0ff */
[----:B------:R2:W-:Y:S01]  /*2870*/  @!P4 LDGSTS.E.BYPASS.LTC128B.128 [R213+0x3000], desc[UR18][R12.64] ;  /* 0x030000000cd5cfae */ /* 0x0005e2000b981a12 */
[CC--:B------:R-:W-:Y:S01]  /*2880*/  ISETP.GE.AND P4, PT, R30.reuse, R18.reuse, PT ;  /* 0x000000121e00720c */ /* 0x0c0fe20003f86270 */
[----:B------:R-:W-:Y:S01]  /*2890*/  @!P0 IMAD.X R0, RZ, RZ, UR25, P2 ;  /* 0x00000019ff008e24 */ /* 0x000fe200090e06ff */
[----:B------:R-:W-:-:S03]  /*28a0*/  ISETP.GE.AND P2, PT, R30, R18, PT ;  /* 0x000000121e00720c */ /* 0x000fc60003f46270 */
[----:B----4-:R-:W-:-:S04]  /*28b0*/  @!P0 IMAD R0, R0, R16, RZ ;  /* 0x0000001000008224 */ /* 0x010fc800078e02ff */
[----:B------:R-:W-:Y:S01]  /*28c0*/  @!P0 IMAD R11, R6, R17, R0 ;  /* 0x00000011060b8224 */ /* 0x000fe200078e0200 */
[----:B------:R-:W-:Y:S01]  /*28d0*/  @!P5 IADD3 R0, P1, PT, R244, R2, RZ ;  /* 0x00000002f400d210 */ /* 0x000fe20007f3e0ff */
[----:B------:R-:W-:-:S04]  /*28e0*/  @!P0 IMAD.WIDE.U32 R6, R6, R16, R26 ;  /* 0x0000001006068225 */ /* 0x000fc800078e001a */
[----:B------:R-:W-:Y:S01]  /*28f0*/  @!P0 IMAD.IADD R7, R7, 0x1, R11 ;  /* 0x0000000107078824 */ /* 0x000fe200078e020b */
[----:B-1----:R-:W-:Y:S01]  /*2900*/  @!P0 LEA R10, P3, R6, R20, 0x1 ;  /* 0x00000014060a8211 */ /* 0x002fe200078608ff */
[----:B-----5:R-:W-:Y:S01]  /*2910*/  @!P5 IMAD.X R9, R245, 0x1, R3, P1 ;  /* 0x00000001f509d824 */ /* 0x020fe200008e0603 */
[----:B------:R-:W-:Y:S02]  /*2920*/  @!P5 LEA R8, P1, R0, R231, 0x1 ;  /* 0x000000e70008d211 */ /* 0x000fe400078208ff */
[----:B------:R-:W-:Y:S01]  /*2930*/  @!P0 LEA.HI.X R11, R6, R21, R7, 0x1, P3 ;  /* 0x00000015060b8211 */ /* 0x000fe200018f0c07 */
[----:B------:R-:W-:Y:S01]  /*2940*/  IMAD.SHL.U32 R6, R211, 0x20, RZ ;  /* 0x00000020d3067824 */ /* 0x000fe200078e00ff */
[----:B------:R-:W-:Y:S02]  /*2950*/  @!P5 LEA.HI.X R9, R0, R230, R9, 0x1, P1 ;  /* 0x000000e60009d211 */ /* 0x000fe400008f0c09 */
[----:B------:R-:W-:Y:S01]  /*2960*/  @!P2 IADD3 R0, P3, PT, R2, R4, RZ ;  /* 0x000000040200a210 */ /* 0x000fe20007f7e0ff */
[----:B------:R1:W-:Y:S01]  /*2970*/  @!P0 LDGSTS.E.BYPASS.LTC128B.128 [R213+0x3800], desc[UR18][R10.64] ;  /* 0x038000000ad58fae */ /* 0x0003e2000b981a12 */
[----:B------:R-:W-:Y:S01]  /*2980*/  ISETP.GE.AND P1, PT, R29, R18, PT ;  /* 0x000000121d00720c */ /* 0x000fe20003f26270 */
[----:B--2---:R-:W-:Y:S01]  /*2990*/  IMAD.SHL.U32 R13, R215, 0x20, RZ ;  /* 0x00000020d70d7824 */ /* 0x004fe200078e00ff */
[----:B------:R-:W-:-:S02]  /*29a0*/  @!P2 IADD3.X R6, PT, PT, R3, R5, R6, P3, !PT ;  /* 0x000000050306a210 */ /* 0x000fc40001ffe406 */
[C---:B------:R-:W-:Y:S02]  /*29b0*/  @!P6 LEA R4, P3, R2.reuse, R231, 0x1 ;  /* 0x000000e70204e211 */ /* 0x040fe400078608ff */
[----:B------:R-:W-:Y:S02]  /*29c0*/  LOP3.LUT R12, R15, 0x1c0, RZ, 0xc0, !PT ;  /* 0x000001c00f0c7812 */ /* 0x000fe400078ec0ff */
[--C-:B------:R-:W-:Y:S02]  /*29d0*/  @!P6 LEA.HI.X R5, R2, R230, R3.reuse, 0x1, P3 ;  /* 0x000000e60205e211 */ /* 0x100fe400018f0c03 */
[----:B------:R-:W-:Y:S02]  /*29e0*/  ISETP.GE.AND P3, PT, R29, R18, PT ;  /* 0x000000121d00720c */ /* 0x000fe40003f66270 */
[----:B------:R-:W-:Y:S01]  /*29f0*/  LOP3.LUT R12, R12, 0x38, R32, 0xf8, !PT ;  /* 0x000000380c0c7812 */ /* 0x000fe200078ef820 */
[----:B------:R2:W-:Y:S01]  /*2a00*/  @!P6 LDGSTS.E.BYPASS.LTC128B.128 [R213+0x4000], desc[UR18][R4.64] ;  /* 0x0400000004d5efae */ /* 0x0005e2000b981a12 */
[----:B------:R-:W-:-:S02]  /*2a10*/  @!P1 IMAD.WIDE.U32 R2, R210, 0x30, R2 ;  /* 0x00000030d2029825 */ /* 0x000fc400078e0002 */
[----:B------:R-:W-:Y:S01]  /*2a20*/  LOP3.LUT R65, R12, 0x8, R153, 0x78, !PT ;  /* 0x000000080c417812 */ /* 0x000fe200078e7899 */
[----:B------:R3:W-:Y:S01]  /*2a30*/  @!P5 LDGSTS.E.BYPASS.LTC128B.128 [R213+0x4800], desc[UR18][R8.64] ;  /* 0x0480000008d5dfae */ /* 0x0007e2000b981a12 */
[----:B-1----:R-:W-:-:S04]  /*2a40*/  @!P2 LEA R10, P0, R0, R231, 0x1 ;  /* 0x000000e7000aa211 */ /* 0x002fc800078008ff */
[----:B------:R-:W-:Y:S01]  /*2a50*/  @!P2 LEA.HI.X R11, R0, R230, R6, 0x1, P0 ;  /* 0x000000e6000ba211 */ /* 0x000fe200000f0c06 */
[C---:B------:R-:W-:Y:S01]  /*2a60*/  IMAD.WIDE.U32 R6, R214.reuse, 0x20, RZ ;  /* 0x00000020d6067825 */ /* 0x040fe200078e00ff */
[----:B------:R-:W-:-:S03]  /*2a70*/  SHF.L.U64.HI R0, R214, 0x6, R215 ;  /* 0x00000006d6007819 */ /* 0x000fc600000102d7 */
[----:B------:R1:W-:Y:S02]  /*2a80*/  @!P2 LDGSTS.E.BYPASS.LTC128B.128 [R213+0x5000], desc[UR18][R10.64] ;  /* 0x050000000ad5afae */ /* 0x0003e4000b981a12 */
[-C--:B------:R-:W-:Y:S02]  /*2a90*/  IMAD R0, R0, R150.reuse, RZ ;  /* 0x0000009600007224 */ /* 0x080fe400078e02ff */
[----:B--2---:R-:W-:Y:S02]  /*2aa0*/  IMAD.SHL.U32 R4, R214, 0x40, RZ ;  /* 0x00000040d6047824 */ /* 0x004fe400078e00ff */
[----:B---3--:R-:W-:Y:S02]  /*2ab0*/  @!P1 IMAD R8, R211, 0x30, RZ ;  /* 0x00000030d3089824 */ /* 0x008fe400078e02ff */
[----:B------:R-:W-:-:S03]  /*2ac0*/  IMAD.WIDE.U32 R4, R4, R150, RZ ;  /* 0x0000009604047225 */ /* 0x000fc600078e00ff */
[----:B------:R-:W-:Y:S01]  /*2ad0*/  @!P1 IADD3 R9, PT, PT, R3, R8, RZ ;  /* 0x0000000803099210 */ /* 0x000fe20007ffe0ff */
[----:B------:R-:W-:Y:S01]  /*2ae0*/  IMAD.IADD R3, R5, 0x1, R0 ;  /* 0x0000000105037824 */ /* 0x000fe200078e0200 */
[----:B------:R-:W-:Y:S01]  /*2af0*/  @!P1 LEA R8, P5, R2, R231, 0x1 ;  /* 0x000000e702089211 */ /* 0x000fe200078a08ff */
[----:B------:R-:W-:Y:S01]  /*2b00*/  @!P3 IMAD R5, R215, 0x30, RZ ;  /* 0x00000030d705b824 */ /* 0x000fe200078e02ff */
[----:B------:R-:W-:Y:S02]  /*2b10*/  @!P4 IADD3 R14, P0, PT, R4, R6, RZ ;  /* 0x00000006040ec210 */ /* 0x000fe40007f1e0ff */
[----:B------:R-:W-:Y:S01]  /*2b20*/  @!P1 LEA.HI.X R9, R2, R230, R9, 0x1, P5 ;  /* 0x000000e602099211 */ /* 0x000fe200028f0c09 */
[----:B------:R-:W-:Y:S01]  /*2b30*/  @!P3 IMAD.MOV.U32 R2, RZ, RZ, R4 ;  /* 0x000000ffff02b224 */ /* 0x000fe200078e0004 */
[----:B------:R-:W-:Y:S02]  /*2b40*/  ISETP.GE.AND P5, PT, R31, R18, PT ;  /* 0x000000121f00720c */ /* 0x000fe40003fa6270 */
[----:B------:R-:W-:Y:S01]  /*2b50*/  LOP3.LUT R0, R154, 0x8, RZ, 0xc0, !PT ;  /* 0x000000089a007812 */ /* 0x000fe200078ec0ff */
[----:B------:R2:W-:Y:S01]  /*2b60*/  @!P1 LDGSTS.E.BYPASS.LTC128B.128 [R213+0x5800], desc[UR18][R8.64] ;  /* 0x0580000008d59fae */ /* 0x0005e2000b981a12 */
[----:B------:R-:W-:Y:S01]  /*2b70*/  @!P4 IADD3.X R13, PT, PT, R3, R7, R13, P0, !PT ;  /* 0x00000007030dc210 */ /* 0x000fe200007fe40d */
[----:B------:R-:W-:Y:S01]  /*2b80*/  @!P3 IMAD.WIDE.U32 R6, R214, 0x30, R2 ;  /* 0x00000030d606b825 */ /* 0x000fe200078e0002 */
[----:B------:R-:W-:Y:S01]  /*2b90*/  LOP3.LUT R0, R12, R0, RZ, 0x3c, !PT ;  /* 0x000000000c007212 */ /* 0x000fe200078e3cff */
[----:B------:R-:W0:Y:S02]  /*2ba0*/  LDGDEPBAR ;  /* 0x00000000000079af */ /* 0x000e240000000000 */
[----:B------:R-:W-:Y:S01]  /*2bb0*/  @!P3 IMAD.IADD R5, R7, 0x1, R5 ;  /* 0x000000010705b824 */ /* 0x000fe200078e0205 */
[----:B-1----:R-:W-:Y:S01]  /*2bc0*/  @!P3 LEA R10, P0, R6, R33, 0x1 ;  /* 0x00000021060ab211 */ /* 0x002fe200078008ff */
[----:B------:R-:W-:-:S02]  /*2bd0*/  IMAD R195, R0, 0x2, R195 ;  /* 0x0000000200c37824 */ /* 0x000fc400078e02c3 */
[----:B------:R-:W-:Y:S02]  /*2be0*/  @!P5 LEA R0, P1, R214, R4, 0x4 ;  /* 0x00000004d600d211 */ /* 0x000fe400078220ff */
[----:B------:R-:W-:Y:S01]  /*2bf0*/  @!P3 LEA.HI.X R11, R6, R252, R5, 0x1, P0 ;  /* 0x000000fc060bb211 */ /* 0x000fe200000f0c05 */
[----:B------:R-:W-:Y:S01]  /*2c00*/  IMAD.SHL.U32 R6, R154, 0x20, RZ ;  /* 0x000000209a067824 */ /* 0x000fe200078e00ff */
[----:B--2---:R-:W-:Y:S01]  /*2c10*/  @!P6 LEA R8, P2, R4, R33, 0x1 ;  /* 0x000000210408e211 */ /* 0x004fe200078408ff */
[----:B------:R-:W-:-:S04]  /*2c20*/  DEPBAR.LE SB0, 0x0 ;  /* 0x000080000000791a */ /* 0x000fc80000000000 */
[-C--:B------:R-:W-:Y:S01]  /*2c30*/  @!P6 LEA.HI.X R9, R4, R252.reuse, R3, 0x1, P2 ;  /* 0x000000fc0409e211 */ /* 0x080fe200010f0c03 */
[----:B------:R-:W-:Y:S01]  /*2c40*/  BAR.SYNC.DEFER_BLOCKING 0x0 ;  /* 0x0000000000007b1d */ /* 0x000fe20000010000 */
[----:B------:R-:W-:Y:S02]  /*2c50*/  @!P5 LEA.HI.X R3, R214, R3, R215, 0x4, P1 ;  /* 0x00000003d603d211 */ /* 0x000fe400008f24d7 */
[-C--:B------:R-:W-:Y:S02]  /*2c60*/  @!P5 LEA R2, P1, R0, R33.reuse, 0x1 ;  /* 0x000000210002d211 */ /* 0x080fe400078208ff */
[----:B------:R-:W-:Y:S02]  /*2c70*/  @!P4 LEA R4, P0, R14, R33, 0x1 ;  /* 0x000000210e04c211 */ /* 0x000fe400078008ff */
[----:B------:R-:W-:Y:S02]  /*2c80*/  @!P5 LEA.HI.X R3, R0, R252, R3, 0x1, P1 ;  /* 0x000000fc0003d211 */ /* 0x000fe400008f0c03 */
[----:B------:R-:W-:-:S02]  /*2c90*/  LOP3.LUT R0, R151, 0x7c00, R6, 0xf8, !PT ;  /* 0x00007c0097007812 */ /* 0x000fc400078ef806 */
[----:B------:R-:W-:Y:S02]  /*2ca0*/  @!P4 LEA.HI.X R5, R14, R252, R13, 0x1, P0 ;  /* 0x000000fc0e05c211 */ /* 0x000fe400000f0c0d */
[----:B------:R-:W-:Y:S01]  /*2cb0*/  R2P PR, R154, 0x6 ;  /* 0x000000069a007804 */ /* 0x000fe20000000000 */
[----:B------:R-:W-:-:S05]  /*2cc0*/  IMAD.IADD R0, R65, 0x1, R0 ;  /* 0x0000000141007824 */ /* 0x000fca00078e0200 */
[----:B------:R-:W-:Y:S01]  /*2cd0*/  LEA R200, R0, UR5, 0x1 ;  /* 0x0000000500c87c11 */ /* 0x000fe2000f8e08ff */
[----:B------:R-:W-:Y:S01]  /*2ce0*/  VIADD R0, R195, UR5 ;  /* 0x00000005c3007c36 */ /* 0x000fe20008000000 */
        /* <DEDUP_REMOVED lines=20> */
[----:B------:R-:W-:Y:S04]  /*2e30*/  LDSM.16.M88.4 R12, [R195+UR5+0x4000] ;  /* 0x00400005c30c783b */ /* 0x000fe80008000200 */
[----:B------:R-:W-:Y:S01]  /*2e40*/  LDSM.16.M88.4 R24, [R195+UR5+0x4800] ;  /* 0x00480005c318783b */ /* 0x000fe20008000200 */
[----:B-1----:R-:W-:-:S03]  /*2e50*/  IMAD.MOV.U32 R2, RZ, RZ, 0x20 ;  /* 0x00000020ff027424 */ /* 0x002fc600078e00ff */
[----:B------:R-:W-:Y:S01]  /*2e60*/  LDSM.16.M88.4 R20, [R195+UR5+0x5000] ;  /* 0x00500005c314783b */ /* 0x000fe20008000200 */
[----:B------:R-:W-:-:S03]  /*2e70*/  IMAD.MOV.U32 R3, RZ, RZ, 0x40 ;  /* 0x00000040ff037424 */ /* 0x000fc600078e00ff */
[----:B------:R-:W-:Y:S01]  /*2e80*/  LDSM.16.M88.4 R16, [R195+UR5+0x5800] ;  /* 0x00580005c310783b */ /* 0x000fe20008000200 */
[----:B------:R-:W-:Y:S02]  /*2e90*/  SEL R2, R2, 0xffffffe0, !P1 ;  /* 0xffffffe002027807 */ /* 0x000fe40004800000 */
[----:B------:R-:W-:Y:S01]  /*2ea0*/  SEL R3, R3, 0xffffffc0, !P2 ;  /* 0xffffffc003037807 */ /* 0x000fe20005000000 */
[----:B--2---:R-:W1:Y:S02]  /*2eb0*/  LDSM.16.M88.4 R4, [R200+0x2000] ;  /* 0x00200000c804783b */ /* 0x004e640000000200 */
[C-C-:B------:R-:W-:Y:S01]  /*2ec0*/  IMAD.IADD R199, R0.reuse, 0x1, R2.reuse ;  /* 0x0000000100c77824 */ /* 0x140fe200078e0202 */
[----:B------:R-:W-:Y:S01]  /*2ed0*/  IADD3 R194, PT, PT, R0, R3, RZ ;  /* 0x0000000300c27210 */ /* 0x000fe20007ffe0ff */
[C---:B------:R-:W-:Y:S01]  /*2ee0*/  IMAD.IADD R203, R200.reuse, 0x1, R2 ;  /* 0x00000001c8cb7824 */ /* 0x040fe200078e0202 */
[----:B------:R-:W0:Y:S01]  /*2ef0*/  LDGDEPBAR ;  /* 0x00000000000079af */ /* 0x000e220000000000 */
[----:B------:R-:W-:-:S02]  /*2f00*/  IMAD.IADD R201, R200, 0x1, R3 ;  /* 0x00000001c8c97824 */ /* 0x000fc400078e0203 */
[C---:B------:R-:W-:Y:S01]  /*2f10*/  IMAD.IADD R198, R2.reuse, 0x1, R194 ;  /* 0x0000000102c67824 */ /* 0x040fe200078e02c2 */
[----:B---3--:R-:W2:Y:S01]  /*2f20*/  LDSM.16.M88.4 R8, [R200] ;  /* 0x00000000c808783b */ /* 0x008ea20000000200 */
[----:B------:R-:W-:Y:S02]  /*2f30*/  IMAD.IADD R202, R2, 0x1, R201 ;  /* 0x0000000102ca7824 */ /* 0x000fe400078e02c9 */
[----:B------:R-:W-:Y:S01]  /*2f40*/  IMAD.U32 R0, RZ, RZ, UR16 ;  /* 0x00000010ff007e24 */ /* 0x000fe2000f8e00ff */
[----:B------:R-:W-:Y:S04]  /*2f50*/  LDSM.16.M88.4 R40, [R199+0x4000] ;  /* 0x00400000c728783b */ /* 0x000fe80000000200 */
[----:B------:R-:W-:Y:S04]  /*2f60*/  LDSM.16.M88.4 R28, [R199+0x5800] ;  /* 0x00580000c71c783b */ /* 0x000fe80000000200 */
[----:B------:R-:W-:Y:S04]  /*2f70*/  LDSM.16.M88.4 R36, [R199+0x4800] ;  /* 0x00480000c724783b */ /* 0x000fe80000000200 */
[----:B------:R-:W-:Y:S01]  /*2f80*/  LDSM.16.M88.4 R32, [R199+0x5000] ;  /* 0x00500000c720783b */ /* 0x000fe20000000200 */
[C---:B-1----:R-:W-:Y:S08]  /*2f90*/  HMMA.16816.F32.BF16 R44, R4.reuse, R12, RZ ;  /* 0x0000000c042c723c */ /* 0x042ff000000418ff */
[----:B------:R-:W-:Y:S08]  /*2fa0*/  HMMA.16816.F32.BF16 R84, R4, R14, RZ ;  /* 0x0000000e0454723c */ /* 0x000ff000000418ff */
[C---:B--2---:R-:W-:Y:S08]  /*2fb0*/  HMMA.16816.F32.BF16 R100, R8.reuse, R12, RZ ;  /* 0x0000000c0864723c */ /* 0x044ff000000418ff */
        /* <DEDUP_REMOVED lines=16> */
[-C--:B-1----:R-:W-:Y:S01]  /*30c0*/  HMMA.16816.F32.BF16 R20, R12, R40.reuse, R44 ;  /* 0x000000280c14723c */ /* 0x082fe2000004182c */
[----:B------:R-:W1:Y:S07]  /*30d0*/  LDSM.16.M88.4 R44, [R194+0x4000] ;  /* 0x00400000c22c783b */ /* 0x000e6e0000000200 */
[C---:B--2---:R-:W-:Y:S08]  /*30e0*/  HMMA.16816.F32.BF16 R112, R4.reuse, R40, R100 ;  /* 0x000000280470723c */ /* 0x044ff00000041864 */
[----:B------:R-:W-:Y:S01]  /*30f0*/  HMMA.16816.F32.BF16 R100, R4, R30, R8 ;  /* 0x0000001e0464723c */ /* 0x000fe20000041808 */
[----:B------:R-:W2:Y:S07]  /*3100*/  LDSM.16.M88.4 R8, [R201] ;  /* 0x00000000c908783b */ /* 0x000eae0000000200 */
[C---:B------:R-:W-:Y:S01]  /*3110*/  HMMA.16816.F32.BF16 R108, R12.reuse, R36, R48 ;  /* 0x000000240c6c723c */ /* 0x040fe20000041830 */
[----:B------:R-:W3:Y:S07]  /*3120*/  LDSM.16.M88.4 R48, [R194+0x4800] ;  /* 0x00480000c230783b */ /* 0x000eee0000000200 */
[C---:B------:R-:W-:Y:S01]  /*3130*/  HMMA.16816.F32.BF16 R124, R12.reuse, R32, R56 ;  /* 0x000000200c7c723c */ /* 0x040fe20000041838 */
[----:B------:R-:W4:Y:S07]  /*3140*/  LDSM.16.M88.4 R56, [R194+0x5000] ;  /* 0x00500000c238783b */ /* 0x000f2e0000000200 */
[C---:B------:R-:W-:Y:S01]  /*3150*/  HMMA.16816.F32.BF16 R120, R12.reuse, R28, R60 ;  /* 0x0000001c0c78723c */ /* 0x040fe2000004183c */
[----:B------:R-:W5:Y:S07]  /*3160*/  LDSM.16.M88.4 R60, [R194+0x5800] ;  /* 0x00580000c23c783b */ /* 0x000f6e0000000200 */
[C---:B------:R-:W-:Y:S08]  /*3170*/  HMMA.16816.F32.BF16 R84, R12.reuse, R42, R84 ;  /* 0x0000002a0c54723c */ /* 0x040ff00000041854 */
[----:B------:R-:W-:Y:S08]  /*3180*/  HMMA.16816.F32.BF16 R144, R12, R38, R92 ;  /* 0x000000260c90723c */ /* 0x000ff0000004185c */
[----:B------:R-:W-:Y:S08]  /*3190*/  HMMA.16816.F32.BF16 R128, R4, R36, R76 ;  /* 0x000000240480723c */ /* 0x000ff0000004184c */
[C---:B------:R-:W-:Y:S08]  /*31a0*/  HMMA.16816.F32.BF16 R140, R12.reuse, R34, R88 ;  /* 0x000000220c8c723c */ /* 0x040ff00000041858 */
[----:B------:R-:W-:Y:S01]  /*31b0*/  HMMA.16816.F32.BF16 R116, R12, R30, R80 ;  /* 0x0000001e0c74723c */ /* 0x000fe20000041850 */
[----:B------:R-:W-:Y:S07]  /*31c0*/  LDSM.16.M88.4 R12, [R202] ;  /* 0x00000000ca0c783b */ /* 0x000fee0000000200 */
[C---:B------:R-:W-:Y:S08]  /*31d0*/  HMMA.16816.F32.BF16 R132, R4.reuse, R32, R68 ;  /* 0x000000200484723c */ /* 0x040ff00000041844 */
[C---:B------:R-:W-:Y:S01]  /*31e0*/  HMMA.16816.F32.BF16 R136, R4.reuse, R28, R24 ;  /* 0x0000001c0488723c */ /* 0x040fe20000041818 */
[----:B------:R-:W-:Y:S04]  /*31f0*/  LDSM.16.M88.4 R24, [R198+0x4000] ;  /* 0x00400000c618783b */ /* 0x000fe80000000200 */
[----:B------:R-:W-:Y:S03]  /*3200*/  LDSM.16.M88.4 R28, [R198+0x5000] ;  /* 0x00500000c61c783b */ /* 0x000fe60000000200 */
[C---:B------:R-:W-:Y:S08]  /*3210*/  HMMA.16816.F32.BF16 R40, R4.reuse, R42, R96 ;  /* 0x0000002a0428723c */ /* 0x040ff00000041860 */
[C---:B------:R-:W-:Y:S08]  /*3220*/  HMMA.16816.F32.BF16 R36, R4.reuse, R38, R72 ;  /* 0x000000260424723c */ /* 0x040ff00000041848 */
[----:B------:R-:W-:Y:S01]  /*3230*/  HMMA.16816.F32.BF16 R104, R4, R34, R52 ;  /* 0x000000220468723c */ /* 0x000fe20000041834 */
[----:B------:R-:W5:Y:S04]  /*3240*/  LDSM.16.M88.4 R4, [R202+0x2000] ;  /* 0x00200000ca04783b */ /* 0x000f680000000200 */
[----:B------:R-:W-:Y:S03]  /*3250*/  LDSM.16.M88.4 R32, [R198+0x5800] ;  /* 0x00580000c620783b */ /* 0x000fe60000000200 */
[----:B-1----:R-:W-:Y:S01]  /*3260*/  HMMA.16816.F32.BF16 R96, R16, R44, R20 ;  /* 0x0000002c1060723c */ /* 0x002fe20000041814 */
[----:B------:R-:W1:Y:S01]  /*3270*/  LDSM.16.M88.4 R20, [R198+0x4800] ;  /* 0x00480000c614783b */ /* 0x000e620000000200 */
[----:B------:R-:W-:-:S06]  /*3280*/  DEPBAR.LE SB0, 0x0 ;  /* 0x000080000000791a */ /* 0x000fcc0000000000 */
[----:B--2---:R-:W-:Y:S08]  /*3290*/  HMMA.16816.F32.BF16 R52, R8, R44, R112 ;  /* 0x0000002c0834723c */ /* 0x004ff00000041870 */
[C---:B------:R-:W-:Y:S08]  /*32a0*/  HMMA.16816.F32.BF16 R92, R16.reuse, R46, R84 ;  /* 0x0000002e105c723c */ /* 0x040ff00000041854 */
[C---:B---3--:R-:W-:Y:S08]  /*32b0*/  HMMA.16816.F32.BF16 R88, R16.reuse, R48, R108 ;  /* 0x000000301058723c */ /* 0x048ff0000004186c */
[C---:B----4-:R-:W-:Y:S08]  /*32c0*/  HMMA.16816.F32.BF16 R80, R16.reuse, R56, R124 ;  /* 0x000000381050723c */ /* 0x050ff0000004187c */
[C---:B-----5:R-:W-:Y:S08]  /*32d0*/  HMMA.16816.F32.BF16 R72, R16.reuse, R60, R120 ;  /* 0x0000003c1048723c */ /* 0x060ff00000041878 */
[C---:B------:R-:W-:Y:S08]  /*32e0*/  HMMA.16816.F32.BF16 R84, R16.reuse, R50, R144 ;  /* 0x000000321054723c */ /* 0x040ff00000041890 */
[----:B------:R-:W-:Y:S01]  /*32f0*/  HMMA.16816.F32.BF16 R76, R16, R58, R140 ;  /* 0x0000003a104c723c */ /* 0x000fe2000004188c */
[----:B------:R-:W-:-:S07]  /*3300*/  IMAD.MOV.U32 R140, RZ, RZ, R150 ;  /* 0x000000ffff8c7224 */ /* 0x000fce00078e0096 */
[----:B------:R-:W-:Y:S08]  /*3310*/  HMMA.16816.F32.BF16 R68, R16, R62, R116 ;  /* 0x0000003e1044723c */ /* 0x000ff00000041874 */
[----:B------:R-:W-:Y:S08]  /*3320*/  HMMA.16816.F32.BF16 R44, R8, R46, R40 ;  /* 0x0000002e082c723c */ /* 0x000ff00000041828 */
[-C--:B------:R-:W-:Y:S08]  /*3330*/  HMMA.16816.F32.BF16 R96, R4, R24.reuse, R96 ;  /* 0x000000180460723c */ /* 0x080ff00000041860 */
[----:B------:R-:W-:Y:S01]  /*3340*/  HMMA.16816.F32.BF16 R52, R12, R24, R52 ;  /* 0x000000180c34723c */ /* 0x000fe20000041834 */
[----:B------:R-:W-:-:S05]  /*3350*/  SHF.R.U32.HI R25, RZ, 0x5, R154 ;  /* 0x00000005ff197819 */ /* 0x000fca000001169a */
[----:B------:R-:W-:Y:S02]  /*3360*/  IMAD R25, R0, 0x8, R25 ;  /* 0x0000000800197824 */ /* 0x000fe400078e0219 */
[C---:B------:R-:W-:Y:S08]  /*3370*/  HMMA.16816.F32.BF16 R92, R4.reuse, R26, R92 ;  /* 0x0000001a045c723c */ /* 0x040ff0000004185c */
[C---:B-1----:R-:W-:Y:S08]  /*3380*/  HMMA.16816.F32.BF16 R88, R4.reuse, R20, R88 ;  /* 0x000000140458723c */ /* 0x042ff00000041858 */
[C---:B------:R-:W-:Y:S08]  /*3390*/  HMMA.16816.F32.BF16 R84, R4.reuse, R22, R84 ;  /* 0x000000160454723c */ /* 0x040ff00000041854 */
[C---:B------:R-:W-:Y:S08]  /*33a0*/  HMMA.16816.F32.BF16 R80, R4.reuse, R28, R80 ;  /* 0x0000001c0450723c */ /* 0x040ff00000041850 */
[C---:B------:R-:W-:Y:S08]  /*33b0*/  HMMA.16816.F32.BF16 R76, R4.reuse, R30, R76 ;  /* 0x0000001e044c723c */ /* 0x040ff0000004184c */
[C---:B------:R-:W-:Y:S08]  /*33c0*/  HMMA.16816.F32.BF16 R72, R4.reuse, R32, R72 ;  /* 0x000000200448723c */ /* 0x040ff00000041848 */
[----:B------:R-:W-:Y:S01]  /*33d0*/  HMMA.16816.F32.BF16 R108, R4, R34, R68 ;  /* 0x00000022046c723c */ /* 0x000fe20000041844 */
[----:B------:R-:W-:Y:S01]  /*33e0*/  SHF.R.U32.HI R6, RZ, 0x2, R154 ;  /* 0x00000002ff067819 */ /* 0x000fe2000001169a */
[----:B------:R-:W-:Y:S01]  /*33f0*/  IMAD R5, R156, UR4, R152 ;  /* 0x000000049c057c24 */ /* 0x000fe2000f8e0298 */
[----:B------:R-:W-:Y:S01]  /*3400*/  LOP3.LUT R4, R153, 0x1f0, RZ, 0xc0, !PT ;  /* 0x000001f099047812 */ /* 0x000fe200078ec0ff */
[----:B------:R-:W-:Y:S01]  /*3410*/  IMAD.SHL.U32 R7, R154, 0x2, RZ ;  /* 0x000000029a077824 */ /* 0x000fe200078e00ff */
[----:B------:R-:W-:Y:S01]  /*3420*/  LOP3.LUT R6, R6, 0x7, RZ, 0xc0, !PT ;  /* 0x0000000706067812 */ /* 0x000fe200078ec0ff */
[----:B------:R-:W-:Y:S01]  /*3430*/  IMAD.SHL.U32 R0, R5, 0x20, RZ ;  /* 0x0000002005007824 */ /* 0x000fe200078e00ff */
[----:B------:R-:W-:Y:S01]  /*3440*/  IADD3 R5, PT, PT, R64, -UR22, R155 ;  /* 0x8000001640057c10 */ /* 0x000fe2000fffe09b */
[----:B------:R-:W-:Y:S01]  /*3450*/  HMMA.16816.F32.BF16 R16, R8, R56, R132 ;  /* 0x000000380810723c */ /* 0x000fe20000041884 */
[----:B------:R-:W-:Y:S01]  /*3460*/  IADD3 R4, PT, PT, R6, UR17, R4 ;  /* 0x0000001106047c10 */ /* 0x000fe2000fffe004 */
[----:B------:R-:W-:Y:S01]  /*3470*/  STL [R1+0x48], R7 ;  /* 0x0000480701007387 */ /* 0x000fe20000100800 */
[----:B------:R-:W-:-:S02]  /*3480*/  SHF.R.S32.HI R6, RZ, 0x1f, R0 ;  /* 0x0000001fff067819 */ /* 0x000fc40000011400 */
[----:B------:R-:W-:-:S03]  /*3490*/  IADD3 R204, PT, PT, R4, R64, -R204 ;  /* 0x0000004004cc7210 */ /* 0x000fc60007ffe8cc */
[C---:B------:R-:W-:Y:S08]  /*34a0*/  HMMA.16816.F32.BF16 R56, R8.reuse, R58, R104 ;  /* 0x0000003a0838723c */ /* 0x040ff00000041868 */
[----:B------:R-:W-:Y:S01]  /*34b0*/  HMMA.16816.F32.BF16 R104, R8, R60, R136 ;  /* 0x0000003c0868723c */ /* 0x000fe20000041888 */
[----:B------:R-:W-:Y:S01]  /*34c0*/  LOP3.LUT R60, R154, 0x1f, RZ, 0xc0, !PT ;  /* 0x0000001f9a3c7812 */ /* 0x000fe200078ec0ff */
[----:B------:R-:W-:Y:S03]  /*34d0*/  BAR.SYNC.DEFER_BLOCKING 0x0 ;  /* 0x0000000000007b1d */ /* 0x000fe60000010000 */
[----:B------:R-:W-:-:S02]  /*34e0*/  IADD3 R60, P1, P0, R0, R66, R60 ;  /* 0x00000042003c7210 */ /* 0x000fc4000783e03c */
[----:B------:R-:W-:Y:S01]  /*34f0*/  IADD3 R0, PT, PT, R4, 0x1, R5 ;  /* 0x0000000104007810 */ /* 0x000fe20007ffe005 */
[C---:B------:R-:W-:Y:S01]  /*3500*/  HMMA.16816.F32.BF16 R40, R8.reuse, R48, R128 ;  /* 0x000000300828723c */ /* 0x040fe20000041880 */
[----:B------:R-:W-:Y:S02]  /*3510*/  LOP3.LUT R4, R7, 0x6, RZ, 0xc0, !PT ;  /* 0x0000000607047812 */ /* 0x000fe400078ec0ff */
[C---:B------:R-:W-:Y:S02]  /*3520*/  VIMNMX R205, PT, PT, R0.reuse, R64, PT ;  /* 0x0000004000cd7248 */ /* 0x040fe40003fe0100 */
[C-C-:B------:R-:W-:Y:S01]  /*3530*/  VIADDMNMX R206, R0.reuse, 0x8, R64.reuse, PT ;  /* 0x0000000800ce7846 */ /* 0x140fe20003800140 */
[----:B------:R1:W-:Y:S01]  /*3540*/  STL [R1+0x4], R4 ;  /* 0x0000040401007387 */ /* 0x0003e20000100800 */
[C-C-:B------:R-:W-:Y:S01]  /*3550*/  VIADDMNMX R207, R0.reuse, 0x40, R64.reuse, PT ;  /* 0x0000004000cf7846 */ /* 0x140fe20003800140 */
[----:B------:R-:W-:Y:S01]  /*3560*/  HMMA.16816.F32.BF16 R36, R8, R50, R36 ;  /* 0x000000320824723c */ /* 0x000fe20000041824 */
[----:B------:R-:W-:Y:S01]  /*3570*/  VIADDMNMX R208, R0, 0x48, R64, PT ;  /* 0x0000004800d07846 */ /* 0x000fe20003800140 */
[----:B------:R-:W-:-:S06]  /*3580*/  IMAD.IADD R0, R151, 0x1, R65 ;  /* 0x0000000197007824 */ /* 0x000fcc00078e0241 */
[----:B------:R-:W-:Y:S08]  /*3590*/  HMMA.16816.F32.BF16 R100, R8, R62, R100 ;  /* 0x0000003e0864723c */ /* 0x000ff00000041864 */
[----:B------:R-:W-:Y:S01]  /*35a0*/  HMMA.16816.F32.BF16 R44, R12, R26, R44 ;  /* 0x0000001a0c2c723c */ /* 0x000fe2000004182c */
[----:B------:R-:W-:Y:S02]  /*35b0*/  IADD3.X R26, PT, PT, R6, R67, RZ, P1, P0 ;  /* 0x00000043061a7210 */ /* 0x000fe40000fe04ff */
[----:B------:R-:W-:Y:S01]  /*35c0*/  ISETP.GT.U32.AND P0, PT, R140, R240, PT ;  /* 0x000000f08c00720c */ /* 0x000fe20003f04070 */
[----:B-1----:R-:W-:-:S04]  /*35d0*/  IMAD R4, R150, 0x40, R4 ;  /* 0x0000004096047824 */ /* 0x002fc800078e0204 */
[----:B------:R-:W-:Y:S01]  /*35e0*/  HMMA.16816.F32.BF16 R40, R12, R20, R40 ;  /* 0x000000140c28723c */ /* 0x000fe20000041828 */
[C---:B------:R-:W-:Y:S02]  /*35f0*/  VIADD R6, R4.reuse, 0x1 ;  /* 0x0000000104067836 */ /* 0x040fe40000000000 */
[----:B------:R-:W-:-:S05]  /*3600*/  VIADD R5, R4, 0x8 ;  /* 0x0000000804057836 */ /* 0x000fca0000000000 */
[C---:B------:R-:W-:Y:S08]  /*3610*/  HMMA.16816.F32.BF16 R36, R12.reuse, R22, R36 ;  /* 0x000000160c24723c */ /* 0x040ff00000041824 */
[C---:B------:R-:W-:Y:S08]  /*3620*/  HMMA.16816.F32.BF16 R48, R12.reuse, R28, R16 ;  /* 0x0000001c0c30723c */ /* 0x040ff00000041810 */
[C---:B------:R-:W-:Y:S08]  /*3630*/  HMMA.16816.F32.BF16 R56, R12.reuse, R30, R56 ;  /* 0x0000001e0c38723c */ /* 0x040ff00000041838 */
[C---:B------:R-:W-:Y:S08]  /*3640*/  HMMA.16816.F32.BF16 R104, R12.reuse, R32, R104 ;  /* 0x000000200c68723c */ /* 0x040ff00000041868 */
[----:B------:R-:W-:Y:S01]  /*3650*/  HMMA.16816.F32.BF16 R100, R12, R34, R100 ;  /* 0x000000220c64723c */ /* 0x000fe20000041864 */
[----:B------:R-:W-:-:S04]  /*3660*/  NOP ;  /* 0x0000000000007918 */ /* 0x000fc80000000000 */
[----:B------:R-:W-:-:S15]  /*3670*/  @!P0 BRA `(.L_x_2065) ;  /* 0x0000000000688947 */ /* 0x000fde0003800000 */
[----:B------:R-:W-:-:S04]  /*3680*/  VIADD R7, R241, 0xfffffffe ;  /* 0xfffffffef1077836 */ /* 0x000fc80000000000 */
[----:B------:R-:W-:-:S04]  /*3690*/  IMAD.WIDE.U32 R8, R149, R7, RZ ;  /* 0x0000000795087225 */ /* 0x000fc800078e00ff */
[----:B------:R-:W-:Y:S01]  /*36a0*/  IMAD R10, R148, R7, RZ ;  /* 0x00000007940a7224 */ /* 0x000fe200078e02ff */
[----:B------:R-:W-:Y:S02]  /*36b0*/  IADD3 R7, P0, PT, R244, R8, RZ ;  /* 0x00000008f4077210 */ /* 0x000fe40007f1e0ff */
[----:B------:R-:W-:Y:S01]  /*36c0*/  LEA R14, P2, R8, R231, 0x1 ;  /* 0x000000e7080e7211 */ /* 0x000fe200078408ff */
[----:B------:R-:W-:Y:S01]  /*36d0*/  IMAD.IADD R10, R9, 0x1, R10 ;  /* 0x00000001090a7824 */ /* 0x000fe200078e020a */
[----:B------:R-:W-:-:S03]  /*36e0*/  IADD3 R11, P1, PT, R244, R7, RZ ;  /* 0x00000007f40b7210 */ /* 0x000fc60007f3e0ff */
[C-C-:B------:R-:W-:Y:S01]  /*36f0*/  IMAD.X R9, R245.reuse, 0x1, R10.reuse, P0 ;  /* 0x00000001f5097824 */ /* 0x140fe200000e060a */
[----:B------:R-:W-:Y:S02]  /*3700*/  LEA R16, P0, R210, R7, 0x5 ;  /* 0x00000007d2107211 */ /* 0x000fe400078028ff */
[----:B------:R-:W-:Y:S01]  /*3710*/  LEA.HI.X R15, R8, R230, R10, 0x1, P2 ;  /* 0x000000e6080f7211 */ /* 0x000fe200010f0c0a */
[----:B------:R-:W-:Y:S01]  /*3720*/  IMAD.X R17, R245, 0x1, R9, P1 ;  /* 0x00000001f5117824 */ /* 0x000fe200008e0609 */
[----:B------:R-:W-:Y:S02]  /*3730*/  LEA R12, P2, R7, R231, 0x1 ;  /* 0x000000e7070c7211 */ /* 0x000fe400078408ff */
[----:B------:R-:W-:Y:S01]  /*3740*/  LEA.HI.X R18, R210, R9, R211, 0x5, P0 ;  /* 0x00000009d2127211 */ /* 0x000fe200000f2cd3 */
[----:B------:R-:W-:Y:S01]  /*3750*/  @!PT LDS RZ, [RZ] ;  /* 0x00000000fffff984 */ /* 0x000fe20000000800 */
[----:B------:R-:W-:Y:S01]  /*3760*/  @!PT LDS RZ, [RZ] ;  /* 0x00000000fffff984 */ /* 0x000fe20000000800 */
[----:B------:R-:W-:Y:S01]  /*3770*/  @!PT LDS RZ, [RZ] ;  /* 0x00000000fffff984 */ /* 0x000fe20000000800 */
[----:B------:R1:W-:Y:S01]  /*3780*/  LDGSTS.E.BYPASS.LTC128B.128 [R213+0x4000], desc[UR18][R14.64] ;  /* 0x040000000ed57fae */ /* 0x0003e2000b981a12 */
[-C--:B------:R-:W-:Y:S02]  /*3790*/  LEA R10, P1, R11, R231.reuse, 0x1 ;  /* 0x000000e70b0a7211 */ /* 0x080fe400078208ff */
        /* <DEDUP_REMOVED lines=8> */
.L_x_2065:
[C---:B------:R-:W-:Y:S01]  /*3820*/  VIADD R7, R204.reuse, 0x40 ;  /* 0x00000040cc077836 */ /* 0x040fe20000000000 */
[CC--:B------:R-:W-:Y:S01]  /*3830*/  ISETP.GT.AND P6, PT, R204.reuse, R5.reuse, PT ;  /* 0x00000005cc00720c */ /* 0x0c0fe20003fc4270 */
[C---:B-1----:R-:W-:Y:S01]  /*3840*/  VIADD R8, R204.reuse, 0x48 ;  /* 0x00000048cc087836 */ /* 0x042fe20000000000 */
[-C--:B------:R-:W-:Y:S01]  /*3850*/  ISETP.GT.AND P5, PT, R204, R6.reuse, PT ;  /* 0x00000006cc00720c */ /* 0x080fe20003fa4270 */
[----:B------:R-:W-:Y:S01]  /*3860*/  VIADD R10, R4, 0x9 ;  /* 0x00000009040a7836 */ /* 0x000fe20000000000 */
[-C--:B------:R-:W-:Y:S01]  /*3870*/  ISETP.GT.AND P4, PT, R7, R6.reuse, PT ;  /* 0x000000060700720c */ /* 0x080fe20003f84270 */
[----:B------:R-:W-:Y:S01]  /*3880*/  VIADD R9, R204, 0x8 ;  /* 0x00000008cc097836 */ /* 0x000fe20000000000 */
[----:B------:R-:W-:Y:S01]  /*3890*/  ISETP.GT.AND P2, PT, R8, R6, PT ;  /* 0x000000060800720c */ /* 0x000fe20003f44270 */
[----:B------:R-:W-:Y:S01]  /*38a0*/  IMAD.WIDE.U32 R246, R25, -0x326172a9, RZ ;  /* 0xcd9e8d5719f67825 */ /* 0x000fe200078e00ff */
[----:B------:R-:W-:Y:S01]  /*38b0*/  FSEL R13, R97, -INF , !P4 ;  /* 0xff800000610d7808 */ /* 0x000fe20006000000 */
[----:B------:R-:W-:Y:S01]  /*38c0*/  UIADD3 UR6, UPT, UPT, UR21, -0x4498517b, URZ ;  /* 0xbb67ae8515067890 */ /* 0x000fe2000fffe0ff */
[----:B------:R-:W-:Y:S01]  /*38d0*/  FSEL R15, R44, -INF , !P6 ;  /* 0xff8000002c0f7808 */ /* 0x000fe20007000000 */
[----:B------:R-:W-:Y:S01]  /*38e0*/  IMAD.SHL.U32 R68, R140, 0x2, RZ ;  /* 0x000000028c447824 */ /* 0x000fe200078e00ff */
[----:B------:R-:W-:Y:S01]  /*38f0*/  ISETP.GT.AND P1, PT, R204, R10, PT ;  /* 0x0000000acc00720c */ /* 0x000fe20003f24270 */
[----:B------:R-:W-:Y:S01]  /*3900*/  IMAD.WIDE.U32 R126, R60, -0x2daee0ad, RZ ;  /* 0xd2511f533c7e7825 */ /* 0x000fe200078e00ff */
[-C--:B------:R-:W-:Y:S01]  /*3910*/  ISETP.GT.AND P4, PT, R9, R5.reuse, PT ;  /* 0x000000050900720c */ /* 0x080fe20003f84270 */
[----:B------:R-:W-:Y:S01]  /*3920*/  UIADD3 UR4, UPT, UPT, UR20, -0x61c88647, URZ ;  /* 0x9e3779b914047890 */ /* 0x000fe2000fffe0ff */
[----:B------:R-:W-:Y:S01]  /*3930*/  FSEL R12, R99, -INF , !P2 ;  /* 0xff800000630c7808 */ /* 0x000fe20005000000 */
[----:B------:R-:W-:Y:S01]  /*3940*/  UIADD3 UR8, UPT, UPT, UR20, 0x3c6ef372, URZ ;  /* 0x3c6ef37214087890 */ /* 0x000fe2000fffe0ff */
[----:B------:R-:W-:Y:S01]  /*3950*/  ISETP.GT.AND P6, PT, R8, R5, PT ;  /* 0x000000050800720c */ /* 0x000fe20003fc4270 */
[----:B------:R-:W-:Y:S01]  /*3960*/  UIADD3 UR12, UPT, UPT, UR21, 0x76cf5d0a, URZ ;  /* 0x76cf5d0a150c7890 */ /* 0x000fe2000fffe0ff */
[----:B------:R-:W-:Y:S01]  /*3970*/  ISETP.GE.AND P3, PT, R6, R205, PT ;  /* 0x000000cd0600720c */ /* 0x000fe20003f66270 */
[----:B------:R-:W-:Y:S01]  /*3980*/  UIADD3 UR11, UPT, UPT, UR21, 0x32370b8f, URZ ;  /* 0x32370b8f150b7890 */ /* 0x000fe2000fffe0ff */
[----:B------:R-:W-:Y:S01]  /*3990*/  ISETP.GT.AND P2, PT, R7, R5, PT ;  /* 0x000000050700720c */ /* 0x000fe20003f44270 */
[----:B------:R-:W-:Y:S01]  /*39a0*/  UIADD3 UR25, UPT, UPT, UR20, -0x255992d5, URZ ;  /* 0xdaa66d2b14197890 */ /* 0x000fe2000fffe0ff */
[----:B------:R-:W-:Y:S01]  /*39b0*/  FSEL R11, R53, -INF , !P5 ;  /* 0xff800000350b7808 */ /* 0x000fe20006800000 */
[----:B------:R-:W-:Y:S01]  /*39c0*/  UIADD3 UR24, UPT, UPT, UR20, 0x78dde6e4, URZ ;  /* 0x78dde6e414187890 */ /* 0x000fe2000fffe0ff */
[----:B------:R-:W-:Y:S01]  /*39d0*/  ISETP.GT.AND P0, PT, R9, R6, PT ;  /* 0x000000060900720c */ /* 0x000fe20003f04270 */
[----:B------:R-:W-:Y:S01]  /*39e0*/  UIADD3 UR10, UPT, UPT, UR21, -0x126145ec, URZ ;  /* 0xed9eba14150a7890 */ /* 0x000fe2000fffe0ff */
[----:B------:R-:W-:Y:S01]  /*39f0*/  FSEL R14, R46, -INF , !P4 ;  /* 0xff8000002e0e7808 */ /* 0x000fe20006000000 */
[----:B------:R-:W-:Y:S01]  /*3a00*/  UIADD3 UR9, UPT, UPT, UR21, -0x56f99767, URZ ;  /* 0xa906689915097890 */ /* 0x000fe2000fffe0ff */
[----:B------:R-:W-:Y:S01]  /*3a10*/  FSEL R17, R94, -INF , !P6 ;  /* 0xff8000005e117808 */ /* 0x000fe20007000000 */
[----:B------:R-:W-:Y:S01]  /*3a20*/  UIADD3 UR22, UPT, UPT, UR20, -0x4ab325aa, URZ ;  /* 0xb54cda5614167890 */ /* 0x000fe2000fffe0ff */
[----:B------:R-:W-:Y:S01]  /*3a30*/  FSEL R19, R45, -INF , !P1 ;  /* 0xff8000002d137808 */ /* 0x000fe20004800000 */
[----:B------:R-:W-:Y:S01]  /*3a40*/  UIADD3 UR23, UPT, UPT, UR20, 0x1715609d, URZ ;  /* 0x1715609d14177890 */ /* 0x000fe2000fffe0ff */
[----:B------:R-:W-:Y:S01]  /*3a50*/  ISETP.GE.AND P4, PT, R6, R206, PT ;  /* 0x000000ce0600720c */ /* 0x000fe20003f86270 */
[----:B------:R-:W-:Y:S01]  /*3a60*/  UIADD3 UR7, UPT, UPT, UR21, 0x646e171e, URZ ;  /* 0x646e171e15077890 */ /* 0x000fe2000fffe0ff */
[----:B------:R-:W-:Y:S01]  /*3a70*/  FSEL R18, R92, -INF , !P2 ;  /* 0xff8000005c127808 */ /* 0x000fe20005000000 */
[----:B------:R-:W-:Y:S01]  /*3a80*/  STL.64 [R1+0x30], R126 ;  /* 0x0000307e01007387 */ /* 0x000fe20000100a00 */
[----:B------:R-:W-:-:S02]  /*3a90*/  ISETP.GE.AND P6, PT, R6, R207, PT ;  /* 0x000000cf0600720c */ /* 0x000fc40003fc6270 */
[----:B------:R-:W-:Y:S02]  /*3aa0*/  ISETP.GE.AND P1, PT, R6, R208, PT ;  /* 0x000000d00600720c */ /* 0x000fe40003f26270 */
[----:B------:R-:W-:Y:S02]  /*3ab0*/  FSEL R65, R11, -INF , !P3 ;  /* 0xff8000000b417808 */ /* 0x000fe40005800000 */
[-C--:B------:R-:W-:Y:S02]  /*3ac0*/  ISETP.GT.AND P2, PT, R9, R10.reuse, PT ;  /* 0x0000000a0900720c */ /* 0x080fe40003f44270 */
[----:B------:R-:W-:Y:S02]  /*3ad0*/  FSEL R6, R55, -INF , !P0 ;  /* 0xff80000037067808 */ /* 0x000fe40004000000 */
[----:B------:R-:W-:Y:S02]  /*3ae0*/  ISETP.GT.AND P3, PT, R7, R10, PT ;  /* 0x0000000a0700720c */ /* 0x000fe40003f64270 */
[----:B------:R-:W-:-:S02]  /*3af0*/  FSEL R16, R47, -INF , !P2 ;  /* 0xff8000002f107808 */ /* 0x000fc40005000000 */
[----:B------:R-:W-:Y:S01]  /*3b00*/  FSEL R66, R6, -INF , !P4 ;  /* 0xff80000006427808 */ /* 0x000fe20006000000 */
[C---:B------:R-:W-:Y:S01]  /*3b10*/  VIADD R6, R4.reuse, 0x11 ;  /* 0x0000001104067836 */ /* 0x040fe20000000000 */
[----:B------:R-:W-:Y:S02]  /*3b20*/  FSEL R20, R93, -INF , !P3 ;  /* 0xff8000005d147808 */ /* 0x000fe40005800000 */
[C---:B------:R-:W-:Y:S02]  /*3b30*/  ISETP.GE.AND P2, PT, R5.reuse, R205, PT ;  /* 0x000000cd0500720c */ /* 0x040fe40003f46270 */
[C---:B------:R-:W-:Y:S02]  /*3b40*/  ISETP.GE.AND P0, PT, R5.reuse, R206, PT ;  /* 0x000000ce0500720c */ /* 0x040fe40003f06270 */
[C---:B------:R-:W-:Y:S02]  /*3b50*/  ISETP.GE.AND P4, PT, R5.reuse, R207, PT ;  /* 0x000000cf0500720c */ /* 0x040fe40003f86270 */
[----:B------:R-:W-:Y:S01]  /*3b60*/  ISETP.GE.AND P3, PT, R5, R208, PT ;  /* 0x000000d00500720c */ /* 0x000fe20003f66270 */
[----:B------:R-:W-:Y:S01]  /*3b70*/  VIADD R5, R4, 0x10 ;  /* 0x0000001004057836 */ /* 0x000fe20000000000 */
[----:B------:R-:W-:-:S02]  /*3b80*/  FSEL R53, R15, -INF , !P2 ;  /* 0xff8000000f357808 */ /* 0x000fc40005000000 */
[----:B------:R-:W-:Y:S02]  /*3b90*/  FSEL R61, R14, -INF , !P0 ;  /* 0xff8000000e3d7808 */ /* 0x000fe40004000000 */
[----:B------:R-:W-:Y:S02]  /*3ba0*/  ISETP.GE.AND P2, PT, R10, R205, PT ;  /* 0x000000cd0a00720c */ /* 0x000fe40003f46270 */
[-C--:B------:R-:W-:Y:S02]  /*3bb0*/  ISETP.GT.AND P0, PT, R9, R5.reuse, PT ;  /* 0x000000050900720c */ /* 0x080fe40003f04270 */
[----:B------:R-:W-:Y:S02]  /*3bc0*/  FSEL R30, R13, -INF , !P6 ;  /* 0xff8000000d1e7808 */ /* 0x000fe40007000000 */
[----:B------:R-:W-:Y:S02]  /*3bd0*/  ISETP.GT.AND P5, PT, R8, R10, PT ;  /* 0x0000000a0800720c */ /* 0x000fe40003fa4270 */
[----:B------:R-:W-:-:S02]  /*3be0*/  ISETP.GT.AND P6, PT, R204, R5, PT ;  /* 0x00000005cc00720c */ /* 0x000fc40003fc4270 */
[----:B------:R-:W-:Y:S02]  /*3bf0*/  FSEL R33, R12, -INF , !P1 ;  /* 0xff8000000c217808 */ /* 0x000fe40004800000 */
[----:B------:R-:W-:Y:S02]  /*3c00*/  FSEL R12, R42, -INF , !P0 ;  /* 0xff8000002a0c7808 */ /* 0x000fe40004000000 */
[----:B------:R-:W-:Y:S02]  /*3c10*/  FSEL R45, R19, -INF , !P2 ;  /* 0xff800000132d7808 */ /* 0x000fe40005000000 */
[----:B------:R-:W-:Y:S02]  /*3c20*/  ISETP.GE.AND P0, PT, R10, R206, PT ;  /* 0x000000ce0a00720c */ /* 0x000fe40003f06270 */
[----:B------:R-:W-:Y:S02]  /*3c30*/  ISETP.GT.AND P2, PT, R7, R6, PT ;  /* 0x000000060700720c */ /* 0x000fe40003f44270 */
[----:B------:R-:W-:-:S02]  /*3c40*/  FSEL R11, R95, -INF , !P5 ;  /* 0xff8000005f0b7808 */ /* 0x000fc40006800000 */
[----:B------:R-:W-:Y:S02]  /*3c50*/  FSEL R13, R40, -INF , !P6 ;  /* 0xff800000280d7808 */ /* 0x000fe40007000000 */
[-C--:B------:R-:W-:Y:S02]  /*3c60*/  ISETP.GT.AND P5, PT, R7, R5.reuse, PT ;  /* 0x000000050700720c */ /* 0x080fe40003fa4270 */
[----:B------:R-:W-:Y:S02]  /*3c70*/  ISETP.GT.AND P6, PT, R8, R5, PT ;  /* 0x000000050800720c */ /* 0x000fe40003fc4270 */
[----:B------:R-:W-:Y:S02]  /*3c80*/  FSEL R28, R18, -INF , !P4 ;  /* 0xff800000121c7808 */ /* 0x000fe40006000000 */
[----:B------:R-:W-:Y:S02]  /*3c90*/  FSEL R31, R17, -INF , !P3 ;  /* 0xff800000111f7808 */ /* 0x000fe40005800000 */
[----:B------:R-:W-:-:S02]  /*3ca0*/  FSEL R55, R16, -INF , !P0 ;  /* 0xff80000010377808 */ /* 0x000fc40004000000 */
[----:B------:R-:W-:Y:S02]  /*3cb0*/  FSEL R18, R89, -INF , !P2 ;  /* 0xff80000059127808 */ /* 0x000fe40005000000 */
[----:B------:R-:W-:Y:S02]  /*3cc0*/  ISETP.GT.AND P1, PT, R204, R6, PT ;  /* 0x00000006cc00720c */ /* 0x000fe40003f24270 */
[C---:B------:R-:W-:Y:S02]  /*3cd0*/  ISETP.GE.AND P4, PT, R5.reuse, R205, PT ;  /* 0x000000cd0500720c */ /* 0x040fe40003f86270 */
[C---:B------:R-:W-:Y:S02]  /*3ce0*/  ISETP.GE.AND P3, PT, R5.reuse, R206, PT ;  /* 0x000000ce0500720c */ /* 0x040fe40003f66270 */
[C---:B------:R-:W-:Y:S02]  /*3cf0*/  ISETP.GE.AND P0, PT, R5.reuse, R207, PT ;  /* 0x000000cf0500720c */ /* 0x040fe40003f06270 */
[----:B------:R-:W-:Y:S01]  /*3d00*/  ISETP.GE.AND P2, PT, R5, R208, PT ;  /* 0x000000d00500720c */ /* 0x000fe20003f46270 */
[----:B------:R-:W-:Y:S01]  /*3d10*/  VIADD R5, R4, 0x18 ;  /* 0x0000001804057836 */ /* 0x000fe20000000000 */
[----:B------:R-:W-:-:S02]  /*3d20*/  FSEL R23, R88, -INF , !P5 ;  /* 0xff80000058177808 */ /* 0x000fc40006800000 */
[----:B------:R-:W-:Y:S02]  /*3d30*/  FSEL R22, R90, -INF , !P6 ;  /* 0xff8000005a167808 */ /* 0x000fe40007000000 */
[----:B------:R-:W-:Y:S02]  /*3d40*/  ISETP.GT.AND P5, PT, R9, R6, PT ;  /* 0x000000060900720c */ /* 0x000fe40003fa4270 */
[C---:B------:R-:W-:Y:S02]  /*3d50*/  ISETP.GE.AND P6, PT, R10.reuse, R207, PT ;  /* 0x000000cf0a00720c */ /* 0x040fe40003fc6270 */
[----:B------:R-:W-:Y:S02]  /*3d60*/  FSEL R24, R41, -INF , !P1 ;  /* 0xff80000029187808 */ /* 0x000fe40004800000 */
[----:B------:R-:W-:Y:S01]  /*3d70*/  ISETP.GE.AND P1, PT, R10, R208, PT ;  /* 0x000000d00a00720c */ /* 0x000fe20003f26270 */
[----:B------:R-:W-:Y:S01]  /*3d80*/  VIADD R10, R4, 0x19 ;  /* 0x00000019040a7836 */ /* 0x000fe20000000000 */
[----:B------:R-:W-:-:S02]  /*3d90*/  FSEL R116, R13, -INF , !P4 ;  /* 0xff8000000d747808 */ /* 0x000fc40006000000 */
[----:B------:R-:W-:Y:S02]  /*3da0*/  FSEL R125, R12, -INF , !P3 ;  /* 0xff8000000c7d7808 */ /* 0x000fe40005800000 */
[----:B------:R-:W-:Y:S02]  /*3db0*/  ISETP.GE.AND P4, PT, R6, R205, PT ;  /* 0x000000cd0600720c */ /* 0x000fe40003f86270 */
[----:B------:R-:W-:Y:S02]  /*3dc0*/  ISETP.GT.AND P3, PT, R9, R5, PT ;  /* 0x000000050900720c */ /* 0x000fe40003f64270 */
        /* <DEDUP_REMOVED lines=15> */
[----:B------:R-:W-:Y:S02]  /*3ec0*/  FSEL R124, R21, -INF , !P3 ;  /* 0xff800000157c7808 */ /* 0x000fe40005800000 */
[----:B------:R-:W-:Y:S02]  /*3ed0*/  FSEL R20, R85, -INF , !P4 ;  /* 0xff80000055147808 */ /* 0x000fe40006000000 */
[----:B------:R-:W-:Y:S02]  /*3ee0*/  ISETP.GT.AND P1, PT, R204, R10, PT ;  /* 0x0000000acc00720c */ /* 0x000fe40003f24270 */
[C---:B------:R-:W-:Y:S02]  /*3ef0*/  ISETP.GE.AND P0, PT, R5.reuse, R205, PT ;  /* 0x000000cd0500720c */ /* 0x040fe40003f06270 */
[C---:B------:R-:W-:Y:S02]  /*3f00*/  ISETP.GE.AND P2, PT, R5.reuse, R206, PT ;  /* 0x000000ce0500720c */ /* 0x040fe40003f46270 */
[----:B------:R-:W-:-:S02]  /*3f10*/  ISETP.GE.AND P3, PT, R5, R207, PT ;  /* 0x000000cf0500720c */ /* 0x000fc40003f66270 */
[----:B------:R-:W-:Y:S01]  /*3f20*/  ISETP.GE.AND P4, PT, R5, R208, PT ;  /* 0x000000d00500720c */ /* 0x000fe20003f86270 */
[----:B------:R-:W-:Y:S01]  /*3f30*/  VIADD R5, R4, 0x20 ;  /* 0x0000002004057836 */ /* 0x000fe20000000000 */
[----:B------:R-:W-:Y:S02]  /*3f40*/  FSEL R15, R84, -INF , !P5 ;  /* 0xff800000540f7808 */ /* 0x000fe40006800000 */
[----:B------:R-:W-:Y:S02]  /*3f50*/  FSEL R14, R86, -INF , !P6 ;  /* 0xff800000560e7808 */ /* 0x000fe40007000000 */
[----:B------:R-:W-:Y:S02]  /*3f60*/  ISETP.GT.AND P5, PT, R9, R10, PT ;  /* 0x0000000a0900720c */ /* 0x000fe40003fa4270 */
[----:B------:R-:W-:Y:S02]  /*3f70*/  ISETP.GE.AND P6, PT, R6, R207, PT ;  /* 0x000000cf0600720c */ /* 0x000fe40003fc6270 */
[----:B------:R-:W-:-:S02]  /*3f80*/  FSEL R16, R37, -INF , !P1 ;  /* 0xff80000025107808 */ /* 0x000fc40004800000 */
[----:B------:R-:W-:Y:S01]  /*3f90*/  ISETP.GE.AND P1, PT, R6, R208, PT ;  /* 0x000000d00600720c */ /* 0x000fe20003f26270 */
[----:B------:R-:W-:Y:S01]  /*3fa0*/  VIADD R6, R4, 0x21 ;  /* 0x0000002104067836 */ /* 0x000fe20000000000 */
[----:B------:R-:W-:Y:S02]  /*3fb0*/  FSEL R121, R12, -INF , !P0 ;  /* 0xff8000000c797808 */ /* 0x000fe40004000000 */
[----:B------:R-:W-:Y:S02]  /*3fc0*/  FSEL R123, R11, -INF , !P2 ;  /* 0xff8000000b7b7808 */ /* 0x000fe40005000000 */
[----:B------:R-:W-:Y:S02]  /*3fd0*/  FSEL R13, R39, -INF , !P5 ;  /* 0xff800000270d7808 */ /* 0x000fe40006800000 */
[----:B------:R-:W-:Y:S02]  /*3fe0*/  FSEL R63, R18, -INF , !P6 ;  /* 0xff800000123f7808 */ /* 0x000fe40007000000 */
[----:B------:R-:W-:-:S02]  /*3ff0*/  ISETP.GE.AND P0, PT, R10, R205, PT ;  /* 0x000000cd0a00720c */ /* 0x000fc40003f06270 */
[-C--:B------:R-:W-:Y:S02]  /*4000*/  ISETP.GT.AND P2, PT, R9, R5.reuse, PT ;  /* 0x000000050900720c */ /* 0x080fe40003f44270 */
[----:B------:R-:W-:Y:S02]  /*4010*/  ISETP.GT.AND P5, PT, R8, R10, PT ;  /* 0x0000000a0800720c */ /* 0x000fe40003fa4270 */
[----:B------:R-:W-:Y:S02]  /*4020*/  ISETP.GT.AND P6, PT, R204, R5, PT ;  /* 0x00000005cc00720c */ /* 0x000fe40003fc4270 */
[----:B------:R-:W-:Y:S02]  /*4030*/  FSEL R11, R50, -INF , !P2 ;  /* 0xff800000320b7808 */ /* 0x000fe40005000000 */
[----:B------:R-:W-:Y:S02]  /*4040*/  FSEL R120, R16, -INF , !P0 ;  /* 0xff80000010787808 */ /* 0x000fe40004000000 */
[----:B------:R-:W-:-:S02]  /*4050*/  FSEL R19, R87, -INF , !P5 ;  /* 0xff80000057137808 */ /* 0x000fc40006800000 */
[----:B------:R-:W-:Y:S02]  /*4060*/  FSEL R12, R48, -INF , !P6 ;  /* 0xff800000300c7808 */ /* 0x000fe40007000000 */
[----:B------:R-:W-:Y:S02]  /*4070*/  ISETP.GE.AND P2, PT, R10, R206, PT ;  /* 0x000000ce0a00720c */ /* 0x000fe40003f46270 */
[C---:B------:R-:W-:Y:S02]  /*4080*/  ISETP.GT.AND P0, PT, R7.reuse, R6, PT ;  /* 0x000000060700720c */ /* 0x040fe40003f04270 */
[-C--:B------:R-:W-:Y:S02]  /*4090*/  ISETP.GT.AND P5, PT, R7, R5.reuse, PT ;  /* 0x000000050700720c */ /* 0x080fe40003fa4270 */
[----:B------:R-:W-:Y:S02]  /*40a0*/  ISETP.GT.AND P6, PT, R8, R5, PT ;  /* 0x000000050800720c */ /* 0x000fe40003fc4270 */
[----:B------:R-:W-:-:S02]  /*40b0*/  FSEL R69, R17, -INF , !P1 ;  /* 0xff80000011457808 */ /* 0x000fc40004800000 */
[----:B------:R-:W-:Y:S02]  /*40c0*/  FSEL R48, R15, -INF , !P3 ;  /* 0xff8000000f307808 */ /* 0x000fe40005800000 */
[----:B------:R-:W-:Y:S02]  /*40d0*/  FSEL R50, R14, -INF , !P4 ;  /* 0xff8000000e327808 */ /* 0x000fe40006000000 */
        /* <DEDUP_REMOVED lines=8> */
[----:B------:R-:W-:Y:S01]  /*4160*/  ISETP.GE.AND P0, PT, R5, R208, PT ;  /* 0x000000d00500720c */ /* 0x000fe20003f06270 */
[----:B------:R-:W-:Y:S01]  /*4170*/  VIADD R5, R4, 0x28 ;  /* 0x0000002804057836 */ /* 0x000fe20000000000 */
[----:B------:R-:W-:-:S02]  /*4180*/  ISETP.GT.AND P5, PT, R9, R6, PT ;  /* 0x000000060900720c */ /* 0x000fc40003fa4270 */
[C---:B------:R-:W-:Y:S02]  /*4190*/  ISETP.GE.AND P6, PT, R10.reuse, R207, PT ;  /* 0x000000cf0a00720c */ /* 0x040fe40003fc6270 */
[----:B------:R-:W-:Y:S02]  /*41a0*/  FSEL R24, R49, -INF , !P1 ;  /* 0xff80000031187808 */ /* 0x000fe40004800000 */
[----:B------:R-:W-:Y:S01]  /*41b0*/  ISETP.GE.AND P1, PT, R10, R208, PT ;  /* 0x000000d00a00720c */ /* 0x000fe20003f26270 */
[----:B------:R-:W-:Y:S01]  /*41c0*/  VIADD R10, R4, 0x29 ;  /* 0x00000029040a7836 */ /* 0x000fe20000000000 */
        /* <DEDUP_REMOVED lines=8> */
[----:B------:R-:W-:-:S02]  /*4250*/  FSEL R12, R56, -INF , !P6 ;  /* 0xff800000380c7808 */ /* 0x000fc40007000000 */
[----:B------:R-:W-:Y:S02]  /*4260*/  ISETP.GT.AND P1, PT, R204, R10, PT ;  /* 0x0000000acc00720c */ /* 0x000fe40003f24270 */
[----:B------:R-:W-:Y:S02]  /*4270*/  ISETP.GE.AND P3, PT, R6, R205, PT ;  /* 0x000000cd0600720c */ /* 0x000fe40003f66270 */
[-C--:B------:R-:W-:Y:S02]  /*4280*/  ISETP.GT.AND P4, PT, R9, R5.reuse, PT ;  /* 0x000000050900720c */ /* 0x080fe40003f84270 */
[-C--:B------:R-:W-:Y:S02]  /*4290*/  ISETP.GT.AND P5, PT, R7, R5.reuse, PT ;  /* 0x000000050700720c */ /* 0x080fe40003fa4270 */
[----:B------:R-:W-:Y:S02]  /*42a0*/  ISETP.GT.AND P6, PT, R8, R5, PT ;  /* 0x000000050800720c */ /* 0x000fe40003fc4270 */
[----:B------:R-:W-:-:S02]  /*42b0*/  FSEL R11, R58, -INF , !P4 ;  /* 0xff8000003a0b7808 */ /* 0x000fc40006000000 */
[----:B------:R-:W-:Y:S02]  /*42c0*/  FSEL R20, R76, -INF , !P5 ;  /* 0xff8000004c147808 */ /* 0x000fe40006800000 */
[----:B------:R-:W-:Y:S02]  /*42d0*/  FSEL R16, R78, -INF , !P6 ;  /* 0xff8000004e107808 */ /* 0x000fe40007000000 */
[----:B------:R-:W-:Y:S02]  /*42e0*/  FSEL R21, R57, -INF , !P1 ;  /* 0xff80000039157808 */ /* 0x000fe40004800000 */
[----:B------:R-:W-:Y:S02]  /*42f0*/  FSEL R150, R24, -INF , !P3 ;  /* 0xff80000018967808 */ /* 0x000fe40005800000 */
[----:B------:R-:W-:Y:S02]  /*4300*/  ISETP.GE.AND P4, PT, R6, R206, PT ;  /* 0x000000ce0600720c */ /* 0x000fe40003f86270 */
[----:B------:R-:W-:-:S02]  /*4310*/  ISETP.GT.AND P5, PT, R9, R10, PT ;  /* 0x0000000a0900720c */ /* 0x000fc40003fa4270 */
[C---:B------:R-:W-:Y:S02]  /*4320*/  ISETP.GE.AND P6, PT, R6.reuse, R207, PT ;  /* 0x000000cf0600720c */ /* 0x040fe40003fc6270 */
[----:B------:R-:W-:Y:S01]  /*4330*/  ISETP.GE.AND P1, PT, R6, R208, PT ;  /* 0x000000d00600720c */ /* 0x000fe20003f26270 */
[----:B------:R-:W-:Y:S01]  /*4340*/  VIADD R6, R4, 0x30 ;  /* 0x0000003004067836 */ /* 0x000fe20000000000 */
[----:B------:R-:W-:Y:S02]  /*4350*/  ISETP.GT.AND P3, PT, R7, R10, PT ;  /* 0x0000000a0700720c */ /* 0x000fe40003f64270 */
[----:B------:R-:W-:Y:S02]  /*4360*/  FSEL R147, R22, -INF , !P0 ;  /* 0xff80000016937808 */ /* 0x000fe40004000000 */
[----:B------:R-:W-:Y:S02]  /*4370*/  ISETP.GE.AND P0, PT, R5, R206, PT ;  /* 0x000000ce0500720c */ /* 0x000fe40003f06270 */
[----:B------:R-:W-:-:S02]  /*4380*/  FSEL R14, R59, -INF , !P5 ;  /* 0xff8000003b0e7808 */ /* 0x000fc40006800000 */
[----:B------:R-:W-:Y:S02]  /*4390*/  FSEL R142, R23, -INF , !P2 ;  /* 0xff800000178e7808 */ /* 0x000fe40005000000 */
[----:B------:R-:W-:Y:S02]  /*43a0*/  FSEL R183, R18, -INF , !P4 ;  /* 0xff80000012b77808 */ /* 0x000fe40006000000 */
[----:B------:R-:W-:Y:S02]  /*43b0*/  FSEL R19, R77, -INF , !P3 ;  /* 0xff8000004d137808 */ /* 0x000fe40005800000 */
[C---:B------:R-:W-:Y:S02]  /*43c0*/  ISETP.GE.AND P2, PT, R5.reuse, R205, PT ;  /* 0x000000cd0500720c */ /* 0x040fe40003f46270 */
[----:B------:R-:W-:Y:S02]  /*43d0*/  ISETP.GE.AND P4, PT, R5, R207, PT ;  /* 0x000000cf0500720c */ /* 0x000fe40003f86270 */
[----:B------:R-:W-:-:S02]  /*43e0*/  ISETP.GT.AND P5, PT, R8, R10, PT ;  /* 0x0000000a0800720c */ /* 0x000fc40003fa4270 */
[----:B------:R-:W-:Y:S01]  /*43f0*/  ISETP.GE.AND P3, PT, R5, R208, PT ;  /* 0x000000d00500720c */ /* 0x000fe20003f66270 */
[----:B------:R-:W-:Y:S01]  /*4400*/  VIADD R5, R4, 0x31 ;  /* 0x0000003104057836 */ /* 0x000fe20000000000 */
[----:B------:R-:W-:Y:S02]  /*4410*/  FSEL R143, R17, -INF , !P6 ;  /* 0xff800000118f7808 */ /* 0x000fe40007000000 */
[-C--:B------:R-:W-:Y:S02]  /*4420*/  ISETP.GT.AND P6, PT, R204, R6.reuse, PT ;  /* 0x00000006cc00720c */ /* 0x080fe40003fc4270 */
[----:B------:R-:W-:Y:S02]  /*4430*/  FSEL R174, R11, -INF , !P0 ;  /* 0xff8000000bae7808 */ /* 0x000fe40004000000 */
[----:B------:R-:W-:Y:S02]  /*4440*/  ISETP.GT.AND P0, PT, R9, R6, PT ;  /* 0x000000060900720c */ /* 0x000fe40003f04270 */
[----:B------:R-:W-:-:S02]  /*4450*/  FSEL R15, R79, -INF , !P5 ;  /* 0xff8000004f0f7808 */ /* 0x000fc40006800000 */
[----:B------:R-:W-:Y:S02]  /*4460*/  FSEL R167, R12, -INF , !P2 ;  /* 0xff8000000ca77808 */ /* 0x000fe40005000000 */
[----:B------:R-:W-:Y:S02]  /*4470*/  FSEL R148, R13, -INF , !P1 ;  /* 0xff8000000d947808 */ /* 0x000fe40004800000 */
[----:B------:R-:W-:Y:S02]  /*4480*/  ISETP.GE.AND P2, PT, R10, R205, PT ;  /* 0x000000cd0a00720c */ /* 0x000fe40003f46270 */
[----:B------:R-:W-:Y:S02]  /*4490*/  ISETP.GT.AND P5, PT, R7, R6, PT ;  /* 0x000000060700720c */ /* 0x000fe40003fa4270 */
[----:B------:R-:W-:Y:S02]  /*44a0*/  FSEL R12, R104, -INF , !P6 ;  /* 0xff800000680c7808 */ /* 0x000fe40007000000 */
[----:B------:R-:W-:-:S02]  /*44b0*/  ISETP.GT.AND P1, PT, R204, R5, PT ;  /* 0x00000005cc00720c */ /* 0x000fc40003f24270 */
        /* <DEDUP_REMOVED lines=8> */
[----:B------:R-:W-:Y:S02]  /*4540*/  ISETP.GT.AND P2, PT, R7, R5, PT ;  /* 0x000000050700720c */ /* 0x000fe40003f44270 */
[C---:B------:R-:W-:Y:S02]  /*4550*/  ISETP.GE.AND P6, PT, R10.reuse, R207, PT ;  /* 0x000000cf0a00720c */ /* 0x040fe40003fc6270 */
[----:B------:R-:W-:Y:S01]  /*4560*/  ISETP.GE.AND P1, PT, R10, R208, PT ;  /* 0x000000d00a00720c */ /* 0x000fe20003f26270 */
[----:B------:R-:W-:Y:S01]  /*4570*/  VIADD R10, R4, 0x38 ;  /* 0x00000038040a7836 */ /* 0x000fe20000000000 */
[----:B------:R-:W-:-:S02]  /*4580*/  FSEL R171, R14, -INF , !P0 ;  /* 0xff8000000eab7808 */ /* 0x000fc40004000000 */
        /* <DEDUP_REMOVED lines=10> */
[----:B------:R-:W-:Y:S02]  /*4630*/  ISETP.GT.AND P0, PT, R204, R10, PT ;  /* 0x0000000acc00720c */ /* 0x000fe40003f04270 */
[----:B------:R-:W-:-:S02]  /*4640*/  FSEL R146, R15, -INF , !P1 ;  /* 0xff8000000f927808 */ /* 0x000fc40004800000 */
[----:B------:R-:W-:Y:S02]  /*4650*/  FSEL R21, R100, -INF , !P0 ;  /* 0xff80000064157808 */ /* 0x000fe40004000000 */
[----:B------:R-:W-:Y:S02]  /*4660*/  ISETP.GT.AND P0, PT, R8, R10, PT ;  /* 0x0000000a0800720c */ /* 0x000fe40003f04270 */
[----:B------:R-:W-:Y:S02]  /*4670*/  FSEL R239, R11, -INF , !P4 ;  /* 0xff8000000bef7808 */ /* 0x000fe40006000000 */
[----:B------:R-:W-:Y:S02]  /*4680*/  ISETP.GT.AND P1, PT, R204, R4, PT ;  /* 0x00000004cc00720c */ /* 0x000fe40003f24270 */
[----:B------:R-:W-:Y:S02]  /*4690*/  FSEL R11, R110, -INF , !P0 ;  /* 0xff8000006e0b7808 */ /* 0x000fe40004000000 */
[----:B------:R-:W-:-:S02]  /*46a0*/  ISETP.GE.AND P0, PT, R5, R207, PT ;  /* 0x000000cf0500720c */ /* 0x000fc40003f06270 */
[----:B------:R-:W-:Y:S02]  /*46b0*/  FSEL R13, R52, -INF , !P1 ;  /* 0xff800000340d7808 */ /* 0x000fe40004800000 */
[----:B------:R-:W-:Y:S02]  /*46c0*/  ISETP.GE.AND P1, PT, R5, R208, PT ;  /* 0x000000d00500720c */ /* 0x000fe40003f26270 */
[----:B------:R-:W-:Y:S02]  /*46d0*/  FSEL R188, R14, -INF , !P0 ;  /* 0xff8000000ebc7808 */ /* 0x000fe40004000000 */
[----:B------:R-:W-:Y:S02]  /*46e0*/  FSEL R234, R12, -INF , !P5 ;  /* 0xff8000000cea7808 */ /* 0x000fe40006800000 */
[C---:B------:R-:W-:Y:S02]  /*46f0*/  ISETP.GT.AND P0, PT, R7.reuse, R4, PT ;  /* 0x000000040700720c */ /* 0x040fe40003f04270 */
        /* <DEDUP_REMOVED lines=8> */
[----:B------:R-:W-:Y:S02]  /*4780*/  ISETP.GT.AND P5, PT, R9, R4, PT ;  /* 0x000000040900720c */ /* 0x000fe40003fa4270 */
[C---:B------:R-:W-:Y:S02]  /*4790*/  ISETP.GE.AND P6, PT, R5.reuse, R205, PT ;  /* 0x000000cd0500720c */ /* 0x040fe40003fc6270 */
[----:B------:R-:W-:Y:S01]  /*47a0*/  ISETP.GE.AND P4, PT, R5, R206, PT ;  /* 0x000000ce0500720c */ /* 0x000fe20003f86270 */
[----:B------:R-:W-:Y:S01]  /*47b0*/  VIADD R5, R4, 0x39 ;  /* 0x0000003904057836 */ /* 0x000fe20000000000 */
[----:B------:R-:W-:Y:S02]  /*47c0*/  ISETP.GT.AND P1, PT, R8, R4, PT ;  /* 0x000000040800720c */ /* 0x000fe40003f24270 */
[----:B------:R-:W-:-:S02]  /*47d0*/  FSEL R224, R11, -INF , !P0 ;  /* 0xff8000000be07808 */ /* 0x000fc40004000000 */
[----:B------:R-:W-:Y:S02]  /*47e0*/  FSEL R15, R54, -INF , !P5 ;  /* 0xff800000360f7808 */ /* 0x000fe40006800000 */
[----:B------:R-:W-:Y:S02]  /*47f0*/  FSEL R185, R18, -INF , !P3 ;  /* 0xff80000012b97808 */ /* 0x000fe40005800000 */
[----:B------:R-:W-:Y:S02]  /*4800*/  FSEL R216, R17, -INF , !P2 ;  /* 0xff80000011d87808 */ /* 0x000fe40005000000 */
[----:B------:R-:W-:Y:S02]  /*4810*/  ISETP.GE.AND P0, PT, R4, R207, PT ;  /* 0x000000cf0400720c */ /* 0x000fe40003f06270 */
        /* <DEDUP_REMOVED lines=8> */
[----:B------:R-:W-:Y:S02]  /*48a0*/  FMNMX3.FTZ R71, R19, R30, R28, !PT ;  /* 0x0000001e13477276 */ /* 0x000fe4000781001c */
[----:B------:R-:W-:Y:S02]  /*48b0*/  FSEL R186, R12, -INF , !P2 ;  /* 0xff8000000cba7808 */ /* 0x000fe40005000000 */
[----:B------:R-:W-:Y:S02]  /*48c0*/  FSEL R32, R13, -INF , !P1 ;  /* 0xff8000000d207808 */ /* 0x000fe40004800000 */
[----:B------:R-:W-:Y:S02]  /*48d0*/  FMNMX3.FTZ R71, R71, R29, R62, !PT ;  /* 0x0000001d47477276 */ /* 0x000fe4000781003e */
[-C--:B------:R-:W-:Y:S02]  /*48e0*/  ISETP.GT.AND P2, PT, R9, R5.reuse, PT ;  /* 0x000000050900720c */ /* 0x080fe40003f44270 */
[----:B------:R-:W-:-:S02]  /*48f0*/  ISETP.GT.AND P0, PT, R7, R5, PT ;  /* 0x000000050700720c */ /* 0x000fc40003f04270 */
[----:B------:R-:W-:Y:S02]  /*4900*/  ISETP.GT.AND P1, PT, R8, R5, PT ;  /* 0x000000050800720c */ /* 0x000fe40003f24270 */
[----:B------:R-:W-:Y:S02]  /*4910*/  FMNMX3.FTZ R71, R71, R63, R48, !PT ;  /* 0x0000003f47477276 */ /* 0x000fe40007810030 */
[----:B------:R-:W-:Y:S02]  /*4920*/  FSEL R20, R103, -INF , !P2 ;  /* 0xff80000067147808 */ /* 0x000fe40005000000 */
[----:B------:R-:W-:Y:S02]  /*4930*/  FSEL R6, R109, -INF , !P0 ;  /* 0xff8000006d067808 */ /* 0x000fe40004000000 */
[----:B------:R-:W-:Y:S02]  /*4940*/  FSEL R16, R111, -INF , !P1 ;  /* 0xff8000006f107808 */ /* 0x000fe40004800000 */
[----:B------:R-:W-:-:S02]  /*4950*/  ISETP.GE.AND P2, PT, R4, R206, PT ;  /* 0x000000ce0400720c */ /* 0x000fc40003f46270 */
[----:B------:R-:W-:Y:S02]  /*4960*/  ISETP.GE.AND P0, PT, R4, R208, PT ;  /* 0x000000d00400720c */ /* 0x000fe40003f06270 */
[----:B------:R-:W-:Y:S02]  /*4970*/  ISETP.GE.AND P1, PT, R5, R207, PT ;  /* 0x000000cf0500720c */ /* 0x000fe40003f26270 */
[----:B------:R-:W-:Y:S02]  /*4980*/  FMNMX3.FTZ R71, R71, R49, R142, !PT ;  /* 0x0000003147477276 */ /* 0x000fe4000781008e */
[----:B------:R-:W-:Y:S02]  /*4990*/  FSEL R44, R15, -INF , !P2 ;  /* 0xff8000000f2c7808 */ /* 0x000fe40005000000 */
[----:B------:R-:W-:Y:S02]  /*49a0*/  FSEL R22, R10, -INF , !P0 ;  /* 0xff8000000a167808 */ /* 0x000fe40004000000 */
[----:B------:R-:W-:-:S02]  /*49b0*/  FSEL R182, R6, -INF , !P1 ;  /* 0xff80000006b67808 */ /* 0x000fc40004800000 */
[C---:B------:R-:W-:Y:S02]  /*49c0*/  ISETP.GE.AND P0, PT, R5.reuse, R205, PT ;  /* 0x000000cd0500720c */ /* 0x040fe40003f06270 */
[C---:B------:R-:W-:Y:S02]  /*49d0*/  ISETP.GE.AND P2, PT, R5.reuse, R206, PT ;  /* 0x000000ce0500720c */ /* 0x040fe40003f46270 */
[----:B------:R-:W-:Y:S01]  /*49e0*/  ISETP.GE.AND P1, PT, R5, R208, PT ;  /* 0x000000d00500720c */ /* 0x000fe20003f26270 */
[----:B------:R-:W-:Y:S01]  /*49f0*/  VIADD R5, R25, 0x4 ;  /* 0x0000000419057836 */ /* 0x000fe20000000000 */
[----:B------:R-:W-:Y:S02]  /*4a00*/  FMNMX3.FTZ R71, R71, R143, R141, !PT ;  /* 0x0000008f47477276 */ /* 0x000fe4000781008d */
[----:B------:R-:W-:Y:S01]  /*4a10*/  LOP3.LUT R4, R26, UR20, R247, 0x96, !PT ;  /* 0x000000141a047c12 */ /* 0x000fe2000f8e96f7 */
[----:B------:R-:W-:Y:S01]  /*4a20*/  IMAD.WIDE.U32 R242, R5, -0x326172a9, RZ ;  /* 0xcd9e8d5705f27825 */ /* 0x000fe200078e00ff */
[----:B------:R-:W-:-:S02]  /*4a30*/  FMNMX3.FTZ R71, R71, R144, R185, !PT ;  /* 0x0000009047477276 */ /* 0x000fc400078100b9 */
[----:B------:R-:W-:Y:S01]  /*4a40*/  FMNMX3.FTZ R5, R22, R33, R31, !PT ;  /* 0x0000002116057276 */ /* 0x000fe2000781001f */
[----:B------:R-:W-:Y:S01]  /*4a50*/  IMAD.WIDE.U32 R156, R4, -0x2daee0ad, RZ ;  /* 0xd2511f53049c7825 */ /* 0x000fe200078e00ff */
[----:B------:R-:W-:Y:S02]  /*4a60*/  FMNMX3.FTZ R71, R71, R188, R186, !PT ;  /* 0x000000bc47477276 */ /* 0x000fe400078100ba */
[----:B------:R-:W-:Y:S02]  /*4a70*/  FMNMX3.FTZ R5, R5, R34, R64, !PT ;  /* 0x0000002205057276 */ /* 0x000fe40007810040 */
[----:B------:R-:W-:Y:S01]  /*4a80*/  LOP3.LUT R4, R26, UR20, R243, 0x96, !PT ;  /* 0x000000141a047c12 */ /* 0x000fe2000f8e96f3 */
[----:B------:R-:W-:Y:S01]  /*4a90*/  STL.64 [R1+0x38], R156 ;  /* 0x0000389c01007387 */ /* 0x000fe20000100a00 */
[----:B------:R-:W-:Y:S02]  /*4aa0*/  FMNMX.FTZ R71, R182, R71, !PT ;  /* 0x00000047b6477209 */ /* 0x000fe40007810000 */
[----:B------:R-:W-:Y:S01]  /*4ab0*/  FMNMX3.FTZ R6, R5, R69, R50, !PT ;  /* 0x0000004505067276 */ /* 0x000fe20007810032 */
[----:B------:R-:W-:Y:S01]  /*4ac0*/  IMAD.WIDE.U32 R248, R4, -0x2daee0ad, RZ ;  /* 0xd2511f5304f87825 */ /* 0x000fe200078e00ff */
[----:B------:R-:W-:Y:S01]  /*4ad0*/  LOP3.LUT R10, R68, UR21, R127, 0x96, !PT ;  /* 0x00000015440a7c12 */ /* 0x000fe2000f8e967f */
[----:B------:R-:W1:Y:S01]  /*4ae0*/  SHFL.BFLY PT, R15, R71, 0x2, 0x1f ;  /* 0x0c401f00470f7f89 */ /* 0x000e6200000e0000 */
[----:B------:R-:W-:-:S02]  /*4af0*/  LOP3.LUT R11, R126, UR6, R157, 0x96, !PT ;  /* 0x000000067e0b7c12 */ /* 0x000fc4000f8e969d */
[----:B------:R-:W-:Y:S01]  /*4b00*/  FMNMX3.FTZ R6, R6, R51, R147, !PT ;  /* 0x0000003306067276 */ /* 0x000fe20007810093 */
[----:B------:R-:W-:Y:S01]  /*4b10*/  IMAD.WIDE.U32 R4, R10, -0x326172a9, RZ ;  /* 0xcd9e8d570a047825 */ /* 0x000fe200078e00ff */
[----:B------:R-:W-:Y:S01]  /*4b20*/  FSEL R209, R16, -INF , !P1 ;  /* 0xff80000010d17808 */ /* 0x000fe20004800000 */
[----:B------:R-:W-:Y:S01]  /*4b30*/  STL.64 [R1+0x40], R248 ;  /* 0x000040f801007387 */ /* 0x000fe20000100a00 */
[----:B------:R-:W-:Y:S01]  /*4b40*/  FMNMX3.FTZ R6, R6, R148, R145, !PT ;  /* 0x0000009406067276 */ /* 0x000fe20007810091 */
[----:B------:R-:W-:Y:S01]  /*4b50*/  IMAD.WIDE.U32 R250, R11, -0x326172a9, RZ ;  /* 0xcd9e8d570bfa7825 */ /* 0x000fe200078e00ff */
[----:B------:R-:W-:Y:S01]  /*4b60*/  LOP3.LUT R11, R126, UR6, R249, 0x96, !PT ;  /* 0x000000067e0b7c12 */ /* 0x000fe2000f8e96f9 */
[----:B------:R-:W2:Y:S01]  /*4b70*/  LDCU UR6, c[0x0][0x45c] ;  /* 0x00008b80ff0677ac */ /* 0x000ea20008000800 */
[--C-:B------:R-:W-:Y:S02]  /*4b80*/  LOP3.LUT R10, R246, UR4, R5.reuse, 0x96, !PT ;  /* 0x00000004f60a7c12 */ /* 0x100fe4000f8e9605 */
[----:B------:R-:W-:Y:S01]  /*4b90*/  LOP3.LUT R13, R242, UR4, R5, 0x96, !PT ;  /* 0x00000004f20d7c12 */ /* 0x000fe2000f8e9605 */
[----:B------:R-:W-:Y:S01]  /*4ba0*/  IMAD.WIDE.U32 R158, R11, -0x326172a9, RZ ;  /* 0xcd9e8d570b9e7825 */ /* 0x000fe200078e00ff */
[----:B------:R-:W-:Y:S01]  /*4bb0*/  FMNMX3.FTZ R5, R6, R146, R216, !PT ;  /* 0x0000009206057276 */ /* 0x000fe200078100d8 */
[----:B------:R-:W-:Y:S01]  /*4bc0*/  STL.64 [R1+0x20], R250 ;  /* 0x000020fa01007387 */ /* 0x000fe20000100a00 */
[----:B------:R-:W-:Y:S01]  /*4bd0*/  FMNMX3.FTZ R6, R32, R65, R53, !PT ;  /* 0x0000004120067276 */ /* 0x000fe20007810035 */
[----:B------:R-:W-:Y:S01]  /*4be0*/  IMAD.WIDE.U32 R10, R10, -0x2daee0ad, RZ ;  /* 0xd2511f530a0a7825 */ /* 0x000fe200078e00ff */
[----:B------:R-:W-:Y:S01]  /*4bf0*/  LOP3.LUT R12, R4, UR8, R251, 0x96, !PT ;  /* 0x00000008040c7c12 */ /* 0x000fe2000f8e96fb */
[----:B------:R-:W-:Y:S01]  /*4c00*/  STL.64 [R1+0x18], R158 ;  /* 0x0000189e01007387 */ /* 0x000fe20000100a00 */
[----:B------:R-:W-:-:S02]  /*4c10*/  FMNMX3.FTZ R6, R6, R45, R116, !PT ;  /* 0x0000002d06067276 */ /* 0x000fc40007810074 */
[----:B------:R-:W-:Y:S01]  /*4c20*/  LOP3.LUT R14, R4, UR8, R159, 0x96, !PT ;  /* 0x00000008040e7c12 */ /* 0x000fe2000f8e969f */
[----:B------:R-:W-:Y:S01]  /*4c30*/  IMAD.WIDE.U32 R40, R12, -0x2daee0ad, RZ ;  /* 0xd2511f530c287825 */ /* 0x000fe200078e00ff */
[----:B------:R-:W-:Y:S02]  /*4c40*/  FMNMX3.FTZ R4, R5, R220, R224, !PT ;  /* 0x000000dc05047276 */ /* 0x000fe400078100e0 */
[----:B------:R-:W-:Y:S01]  /*4c50*/  FMNMX3.FTZ R6, R6, R117, R121, !PT ;  /* 0x0000007506067276 */ /* 0x000fe20007810079 */
[----:B------:R-:W-:Y:S01]  /*4c60*/  IMAD.WIDE.U32 R12, R13, -0x2daee0ad, RZ ;  /* 0xd2511f530d0c7825 */ /* 0x000fe200078e00ff */
[----:B------:R-:W-:Y:S02]  /*4c70*/  FMNMX.FTZ R4, R209, R4, !PT ;  /* 0x00000004d1047209 */ /* 0x000fe40007810000 */
[----:B------:R-:W-:Y:S02]  /*4c80*/  FMNMX3.FTZ R5, R44, R66, R61, !PT ;  /* 0x000000422c057276 */ /* 0x000fe4000781003d */
[----:B------:R-:W-:Y:S01]  /*4c90*/  FMNMX3.FTZ R6, R6, R120, R149, !PT ;  /* 0x0000007806067276 */ /* 0x000fe20007810095 */
[----:B------:R-:W3:Y:S01]  /*4ca0*/  SHFL.BFLY PT, R70, R4, 0x2, 0x1f ;  /* 0x0c401f0004467f89 */ /* 0x000ee200000e0000 */
[----:B-1----:R-:W-:-:S02]  /*4cb0*/  FMNMX.FTZ R71, R71, R15, !PT ;  /* 0x0000000f47477209 */ /* 0x002fc40007810000 */
[----:B------:R-:W-:Y:S02]  /*4cc0*/  FMNMX3.FTZ R5, R5, R55, R125, !PT ;  /* 0x0000003705057276 */ /* 0x000fe4000781007d */
[----:B------:R-:W-:Y:S01]  /*4cd0*/  FMNMX3.FTZ R73, R6, R150, R167, !PT ;  /* 0x0000009606497276 */ /* 0x000fe200078100a7 */
[----:B------:R-:W1:Y:S01]  /*4ce0*/  SHFL.BFLY PT, R15, R71, 0x1, 0x1f ;  /* 0x0c201f00470f7f89 */ /* 0x000e6200000e0000 */
[----:B------:R-:W-:Y:S02]  /*4cf0*/  FMNMX3.FTZ R5, R5, R124, R123, !PT ;  /* 0x0000007c05057276 */ /* 0x000fe4000781007b */
[----:B------:R-:W-:Y:S02]  /*4d00*/  FSEL R217, R24, -INF , !P6 ;  /* 0xff80000018d97808 */ /* 0x000fe40007000000 */
[----:B------:R-:W-:Y:S02]  /*4d10*/  FSEL R222, R21, -INF , !P5 ;  /* 0xff80000015de7808 */ /* 0x000fe40006800000 */
[----:B------:R-:W-:-:S02]  /*4d20*/  FMNMX3.FTZ R73, R73, R151, R234, !PT ;  /* 0x0000009749497276 */ /* 0x000fc400078100ea */
[----:B------:R-:W-:Y:S02]  /*4d30*/  FMNMX3.FTZ R5, R5, R122, R176, !PT ;  /* 0x0000007a05057276 */ /* 0x000fe400078100b0 */
[----:B------:R-:W-:Y:S02]  /*4d40*/  FSEL R221, R17, -INF , !P0 ;  /* 0xff80000011dd7808 */ /* 0x000fe40004000000 */
[----:B------:R-:W-:Y:S02]  /*4d50*/  FMNMX3.FTZ R73, R73, R217, R222, !PT ;  /* 0x000000d949497276 */ /* 0x000fe400078100de */
[----:B------:R-:W-:Y:S02]  /*4d60*/  LOP3.LUT R16, R156, UR12, R11, 0x96, !PT ;  /* 0x0000000c9c107c12 */ /* 0x000fe4000f8e960b */
[----:B------:R-:W-:Y:S01]  /*4d70*/  LOP3.LUT R18, R10, UR11, R41, 0x96, !PT ;  /* 0x0000000b0a127c12 */ /* 0x000fe2000f8e9629 */
[----:B------:R-:W-:Y:S01]  /*4d80*/  IMAD.WIDE.U32 R10, R14, -0x2daee0ad, RZ ;  /* 0xd2511f530e0a7825 */ /* 0x000fe200078e00ff */
[----:B------:R-:W-:-:S02]  /*4d90*/  FMNMX3.FTZ R5, R5, R183, R174, !PT ;  /* 0x000000b705057276 */ /* 0x000fc400078100ae */
[----:B------:R-:W-:Y:S01]  /*4da0*/  FMNMX.FTZ R73, R221, R73, !PT ;  /* 0x00000049dd497209 */ /* 0x000fe20007810000 */
[----:B------:R-:W-:Y:S01]  /*4db0*/  IMAD.WIDE.U32 R46, R18, -0x326172a9, RZ ;  /* 0xcd9e8d57122e7825 */ /* 0x000fe200078e00ff */
[----:B------:R-:W-:Y:S02]  /*4dc0*/  FSEL R233, R27, -INF , !P4 ;  /* 0xff8000001be97808 */ /* 0x000fe40006000000 */
[----:B------:R-:W-:Y:S01]  /*4dd0*/  FSEL R225, R23, -INF , !P3 ;  /* 0xff80000017e17808 */ /* 0x000fe20005800000 */
[----:B------:R-:W-:Y:S01]  /*4de0*/  IMAD.WIDE.U32 R16, R16, -0x326172a9, RZ ;  /* 0xcd9e8d5710107825 */ /* 0x000fe200078e00ff */
[----:B------:R-:W-:Y:S02]  /*4df0*/  FMNMX3.FTZ R5, R5, R171, R239, !PT ;  /* 0x000000ab05057276 */ /* 0x000fe400078100ef */
[----:B------:R-:W-:Y:S02]  /*4e00*/  LOP3.LUT R6, R12, UR11, R11, 0x96, !PT ;  /* 0x0000000b0c067c12 */ /* 0x000fe4000f8e960b */
[----:B------:R-:W4:Y:S01]  /*4e10*/  SHFL.BFLY PT, R12, R73, 0x2, 0x1f ;  /* 0x0c401f00490c7f89 */ /* 0x000f2200000e0000 */
[----:B------:R-:W-:-:S02]  /*4e20*/  FSEL R229, R20, -INF , !P2 ;  /* 0xff80000014e57808 */ /* 0x000fc40005000000 */
[----:B------:R-:W-:Y:S01]  /*4e30*/  FMNMX3.FTZ R5, R5, R233, R225, !PT ;  /* 0x000000e905057276 */ /* 0x000fe200078100e1 */
[----:B------:R-:W-:Y:S01]  /*4e40*/  IMAD.WIDE.U32 R42, R6, -0x326172a9, RZ ;  /* 0xcd9e8d57062a7825 */ /* 0x000fe200078e00ff */
[----:B---3--:R-:W-:Y:S02]  /*4e50*/  FMNMX.FTZ R70, R4, R70, !PT ;  /* 0x0000004604467209 */ /* 0x008fe40007810000 */
[----:B------:R-:W-:Y:S02]  /*4e60*/  LOP3.LUT R13, R248, UR12, R13, 0x96, !PT ;  /* 0x0000000cf80d7c12 */ /* 0x000fe4000f8e960d */
[----:B------:R-:W-:Y:S02]  /*4e70*/  FMNMX.FTZ R4, R229, R5, !PT ;  /* 0x00000005e5047209 */ /* 0x000fe40007810000 */
[----:B-1----:R-:W-:Y:S01]  /*4e80*/  FMNMX.FTZ R71, R71, R15, !PT ;  /* 0x0000000f47477209 */ /* 0x002fe20007810000 */
[----:B------:R-:W-:Y:S01]  /*4e90*/  IMAD.WIDE.U32 R14, R13, -0x326172a9, RZ ;  /* 0xcd9e8d570d0e7825 */ /* 0x000fe200078e00ff */
[----:B------:R-:W-:Y:S01]  /*4ea0*/  LOP3.LUT R23, R250, UR25, R17, 0x96, !PT ;  /* 0x00000019fa177c12 */ /* 0x000fe2000f8e9611 */
[----:B------:R-:W1:Y:S01]  /*4eb0*/  SHFL.BFLY PT, R72, R4, 0x2, 0x1f ;  /* 0x0c401f0004487f89 */ /* 0x000e6200000e0000 */
[C---:B------:R-:W-:Y:S01]  /*4ec0*/  FSETP.NEU.FTZ.AND P0, PT, R71.reuse, -INF , PT ;  /* 0xff8000004700780b */ /* 0x040fe20003f1d000 */
[----:B--2---:R-:W-:Y:S01]  /*4ed0*/  FMUL.FTZ R5, R71, UR6 ;  /* 0x0000000647057c20 */ /* 0x004fe20008410000 */
[----:B------:R-:W-:Y:S01]  /*4ee0*/  LOP3.LUT R6, R158, UR25, R15, 0x96, !PT ;  /* 0x000000199e067c12 */ /* 0x000fe2000f8e960f */
[----:B------:R-:W2:Y:S01]  /*4ef0*/  SHFL.BFLY PT, R13, R70, 0x1, 0x1f ;  /* 0x0c201f00460d7f89 */ /* 0x000ea200000e0000 */
[----:B------:R-:W-:-:S02]  /*4f00*/  LOP3.LUT R11, R14, UR24, R43, 0x96, !PT ;  /* 0x000000180e0b7c12 */ /* 0x000fc4000f8e962b */
[----:B------:R-:W-:Y:S01]  /*4f10*/  FSEL R5, R5, RZ, P0 ;  /* 0x000000ff05057208 */ /* 0x000fe20000000000 */
[----:B------:R-:W-:Y:S01]  /*4f20*/  IMAD.WIDE.U32 R14, R6, -0x2daee0ad, RZ ;  /* 0xd2511f53060e7825 */ /* 0x000fe200078e00ff */
[----:B------:R-:W-:Y:S02]  /*4f30*/  LEA R192, R0, UR5, 0x1 ;  /* 0x0000000500c07c11 */ /* 0x000fe4000f8e08ff */
[----:B----4-:R-:W-:Y:S01]  /*4f40*/  FMNMX.FTZ R73, R73, R12, !PT ;  /* 0x0000000c49497209 */ /* 0x010fe20007810000 */
[----:B------:R-:W-:Y:S01]  /*4f50*/  FFMA.FTZ R6, R19, UR6, -R5 ;  /* 0x0000000613067c23 */ /* 0x000fe20008010805 */
[----:B------:R-:W-:Y:S01]  /*4f60*/  IMAD.WIDE.U32 R56, R11, -0x2daee0ad, RZ ;  /* 0xd2511f530b387825 */ /* 0x000fe200078e00ff */
[----:B------:R-:W-:Y:S01]  /*4f70*/  LOP3.LUT R11, R10, UR10, R15, 0x96, !PT ;  /* 0x0000000a0a0b7c12 */ /* 0x000fe2000f8e960f */
[----:B------:R-:W-:Y:S01]  /*4f80*/  LDSM.16.MT88.4 R24, [R192+0x6000] ;  /* 0x00600000c018783b */ /* 0x000fe20000004200 */
[----:B------:R3:W-:Y:S01]  /*4f90*/  MUFU.EX2 R238, R6 ;  /* 0x0000000600ee7308 */ /* 0x0007e20000000800 */
[----:B------:R-:W-:Y:S01]  /*4fa0*/  LOP3.LUT R41, R16, UR24, R47, 0x96, !PT ;  /* 0x0000001810297c12 */ /* 0x000fe2000f8e962f */
[----:B------:R-:W-:Y:S01]  /*4fb0*/  IMAD.IADD R193, R3, 0x1, R192 ;  /* 0x0000000103c17824 */ /* 0x000fe200078e02c0 */
[----:B------:R-:W4:Y:S01]  /*4fc0*/  SHFL.BFLY PT, R15, R73, 0x1, 0x1f ;  /* 0x0c201f00490f7f89 */ /* 0x000f2200000e0000 */
[----:B------:R-:W-:Y:S01]  /*4fd0*/  LOP3.LUT R10, R14, UR9, R57, 0x96, !PT ;  /* 0x000000090e0a7c12 */ /* 0x000fe2000f8e9639 */
[----:B------:R-:W-:Y:S01]  /*4fe0*/  IMAD.WIDE.U32 R18, R11, -0x326172a9, RZ ;  /* 0xcd9e8d570b127825 */ /* 0x000fe200078e00ff */
[----:B-1----:R-:W-:-:S03]  /*4ff0*/  FMNMX.FTZ R72, R4, R72, !PT ;  /* 0x0000004804487209 */ /* 0x002fc60007810000 */
[--C-:B------:R-:W-:Y:S01]  /*5000*/  FFMA.FTZ R4, R28, UR6, -R5.reuse ;  /* 0x000000061c047c23 */ /* 0x100fe20008010805 */
[----:B------:R-:W-:Y:S01]  /*5010*/  IMAD.WIDE.U32 R10, R10, -0x326172a9, RZ ;  /* 0xcd9e8d570a0a7825 */ /* 0x000fe200078e00ff */
[----:B--2---:R-:W-:Y:S02]  /*5020*/  FMNMX.FTZ R70, R70, R13, !PT ;  /* 0x0000000d46467209 */ /* 0x004fe40007810000 */
[----:B------:R1:W-:Y:S01]  /*5030*/  MUFU.EX2 R236, R4 ;  /* 0x0000000400ec7308 */ /* 0x0003e20000000800 */
[----:B------:R-:W-:Y:S01]  /*5040*/  IMAD.MOV.U32 R12, RZ, RZ, R10 ;  /* 0x000000ffff0c7224 */ /* 0x000fe200078e000a */
[----:B------:R-:W-:Y:S01]  /*5050*/  PRMT R21, R10, 0x7771, RZ ;  /* 0x000077710a157816 */ /* 0x000fe200000000ff */
[----:B------:R-:W2:Y:S01]  /*5060*/  SHFL.BFLY PT, R16, R72, 0x1, 0x1f ;  /* 0x0c201f0048107f89 */ /* 0x000ea200000e0000 */
[----:B---3--:R-:W-:Y:S01]  /*5070*/  FFMA.FTZ R6, R30, UR6, -R5 ;  /* 0x000000061e067c23 */ /* 0x008fe20008010805 */
[----:B------:R-:W-:Y:S01]  /*5080*/  FSETP.NEU.FTZ.AND P0, PT, R70, -INF , PT ;  /* 0xff8000004600780b */ /* 0x000fe20003f1d000 */
[----:B------:R-:W3:Y:S01]  /*5090*/  LDC.U8 R30, c[0x0][0x4f8] ;  /* 0x00013e00ff1e7b82 */ /* 0x000ee20000000000 */
[----:B------:R-:W-:Y:S01]  /*50a0*/  LOP3.LUT R17, R12, 0xff, RZ, 0xc0, !PT ;  /* 0x000000ff0c117812 */ /* 0x000fe200078ec0ff */
[----:B------:R5:W-:Y:S01]  /*50b0*/  MUFU.EX2 R235, R6 ;  /* 0x0000000600eb7308 */ /* 0x000be20000000800 */
[----:B------:R-:W-:Y:S01]  /*50c0*/  PRMT R20, R10, 0x7773, RZ ;  /* 0x000077730a147816 */ /* 0x000fe200000000ff */
[----:B------:R-:W-:-:S02]  /*50d0*/  IMAD.IADD R197, R2, 0x1, R192 ;  /* 0x0000000102c57824 */ /* 0x000fc400078e02c0 */
[----:B------:R-:W-:Y:S01]  /*50e0*/  IMAD.IADD R196, R2, 0x1, R193 ;  /* 0x0000000102c47824 */ /* 0x000fe200078e02c1 */
[----:B----4-:R-:W-:Y:S01]  /*50f0*/  FMNMX.FTZ R73, R73, R15, !PT ;  /* 0x0000000f49497209 */ /* 0x010fe20007810000 */
[----:B------:R-:W-:-:S04]  /*5100*/  IMAD.WIDE.U32 R74, R41, -0x2daee0ad, RZ ;  /* 0xd2511f53294a7825 */ /* 0x000fc800078e00ff */
[----:B-1----:R-:W-:Y:S01]  /*5110*/  FMUL.FTZ R4, R70, UR6 ;  /* 0x0000000646047c20 */ /* 0x002fe20008410000 */
[----:B------:R-:W-:Y:S04]  /*5120*/  LDSM.16.MT88.4 R36, [R196+0x6000] ;  /* 0x00600000c424783b */ /* 0x000fe80000004200 */
[----:B------:R-:W-:Y:S02]  /*5130*/  FSEL R4, R4, RZ, P0 ;  /* 0x000000ff04047208 */ /* 0x000fe40000000000 */
[----:B------:R-:W-:Y:S02]  /*5140*/  FSETP.NEU.FTZ.AND P0, PT, R73, -INF , PT ;  /* 0xff8000004900780b */ /* 0x000fe40003f1d000 */
[----:B-----5:R-:W-:Y:S01]  /*5150*/  LOP3.LUT R6, R18, UR22, R11, 0x96, !PT ;  /* 0x0000001612067c12 */ /* 0x020fe2000f8e960b */
[----:B------:R-:W-:Y:S01]  /*5160*/  FFMA.FTZ R11, R29, UR6, -R5 ;  /* 0x000000061d0b7c23 */ /* 0x000fe20008010805 */
[----:B------:R-:W-:Y:S01]  /*5170*/  PRMT R18, R10, 0x7772, RZ ;  /* 0x000077720a127816 */ /* 0x000fe200000000ff */
[----:B------:R-:W-:Y:S01]  /*5180*/  FFMA.FTZ R0, R31, UR6, -R4 ;  /* 0x000000061f007c23 */ /* 0x000fe20008010804 */
[C---:B------:R-:W-:Y:S01]  /*5190*/  PRMT R12, R6.reuse, 0x7632, R12 ;  /* 0x00007632060c7816 */ /* 0x040fe2000000000c */
[----:B------:R1:W4:Y:S01]  /*51a0*/  MUFU.EX2 R237, R11 ;  /* 0x0000000b00ed7308 */ /* 0x0003220000000800 */
[----:B------:R-:W-:-:S02]  /*51b0*/  LOP3.LUT R10, R6, 0xffff, RZ, 0xc0, !PT ;  /* 0x0000ffff060a7812 */ /* 0x000fc400078ec0ff */
[----:B------:R-:W-:Y:S02]  /*51c0*/  LOP3.LUT R14, R6, 0xff, RZ, 0xc0, !PT ;  /* 0x000000ff060e7812 */ /* 0x000fe400078ec0ff */
[----:B------:R-:W-:Y:S02]  /*51d0*/  SHF.R.U32.HI R13, RZ, 0x18, R6 ;  /* 0x00000018ff0d7819 */ /* 0x000fe40000011606 */
[----:B------:R-:W-:Y:S01]  /*51e0*/  LOP3.LUT R6, R12, 0xff, RZ, 0xc0, !PT ;  /* 0x000000ff0c067812 */ /* 0x000fe200078ec0ff */
[----:B------:R5:W-:Y:S01]  /*51f0*/  MUFU.EX2 R228, R0 ;  /* 0x0000000000e47308 */ /* 0x000be20000000800 */
[----:B------:R-:W-:Y:S02]  /*5200*/  SHF.R.U32.HI R10, RZ, 0x8, R10 ;  /* 0x00000008ff0a7819 */ /* 0x000fe4000001160a */
[----:B------:R-:W-:Y:S02]  /*5210*/  PRMT R12, R17, 0x5410, R21 ;  /* 0x00005410110c7816 */ /* 0x000fe40000000015 */
[----:B------:R-:W-:Y:S01]  /*5220*/  PRMT R17, R6, 0x5410, R13 ;  /* 0x0000541006117816 */ /* 0x000fe2000000000d */
[----:B---3--:R-:W-:Y:S01]  /*5230*/  IMAD.U32 R6, R30, 0x10000, RZ ;  /* 0x000100001e067824 */ /* 0x008fe200078e00ff */
[----:B------:R-:W-:Y:S01]  /*5240*/  PRMT R14, R14, 0x5410, R10 ;  /* 0x000054100e0e7816 */ /* 0x000fe2000000000a */
[--C-:B------:R-:W-:Y:S01]  /*5250*/  FFMA.FTZ R10, R34, UR6, -R4.reuse ;  /* 0x00000006220a7c23 */ /* 0x100fe20008010804 */
[----:B-1----:R-:W-:Y:S01]  /*5260*/  FFMA.FTZ R11, R22, UR6, -R4 ;  /* 0x00000006160b7c23 */ /* 0x002fe20008010804 */
[----:B------:R-:W-:Y:S01]  /*5270*/  PRMT R18, R18, 0x5410, R20 ;  /* 0x0000541012127816 */ /* 0x000fe20000000014 */
[----:B------:R-:W-:Y:S01]  /*5280*/  IMAD.WIDE.U32 R20, R23, -0x2daee0ad, RZ ;  /* 0xd2511f5317147825 */ /* 0x000fe200078e00ff */
[----:B------:R-:W-:Y:S01]  /*5290*/  LOP3.LUT R6, R30, 0xff0000, R6, 0xf8, !PT ;  /* 0x00ff00001e067812 */ /* 0x000fe200078ef806 */
[----:B------:R1:W-:Y:S01]  /*52a0*/  MUFU.EX2 R232, R11 ;  /* 0x0000000b00e87308 */ /* 0x0003e20000000800 */
[----:B------:R-:W-:Y:S01]  /*52b0*/  LOP3.LUT R13, R18, 0xff00ff, RZ, 0xc0, !PT ;  /* 0x00ff00ff120d7812 */ /* 0x000fe200078ec0ff */
[----:B------:R-:W3:Y:S01]  /*52c0*/  LDSM.16.MT88.4 R28, [R197+0x6000] ;  /* 0x00600000c51c783b */ /* 0x000ee20000004200 */
[----:B--2---:R-:W-:Y:S01]  /*52d0*/  FMNMX.FTZ R72, R72, R16, !PT ;  /* 0x0000001048487209 */ /* 0x004fe20007810000 */
[----:B-----5:R-:W-:Y:S01]  /*52e0*/  FMUL.FTZ R0, R73, UR6 ;  /* 0x0000000649007c20 */ /* 0x020fe20008410000 */
[----:B------:R-:W-:-:S02]  /*52f0*/  HSET2.LE.AND R3, R14, R6, PT ;  /* 0x000000060e037233 */ /* 0x000fc40003803000 */
[----:B----4-:R-:W-:Y:S01]  /*5300*/  F2FP.BF16.F32.PACK_AB R14, R237, R236 ;  /* 0x000000eced0e723e */ /* 0x010fe200000010ff */
[----:B------:R2:W-:Y:S01]  /*5310*/  MUFU.EX2 R227, R10 ;  /* 0x0000000a00e37308 */ /* 0x0005e20000000800 */
[----:B------:R-:W-:Y:S02]  /*5320*/  FSEL R0, R0, RZ, P0 ;  /* 0x000000ff00007208 */ /* 0x000fe40000000000 */
[----:B------:R-:W-:Y:S02]  /*5330*/  HSET2.LE.AND R2, R13, R6, PT ;  /* 0x000000060d027233 */ /* 0x000fe40003803000 */
[----:B------:R-:W-:Y:S01]  /*5340*/  FSETP.NEU.FTZ.AND P0, PT, R72, -INF , PT ;  /* 0xff8000004800780b */ /* 0x000fe20003f1d000 */
[----:B------:R-:W-:Y:S01]  /*5350*/  FFMA.FTZ R16, R53, UR6, -R0 ;  /* 0x0000000635107c23 */ /* 0x000fe20008010800 */
[----:B-1----:R-:W-:-:S03]  /*5360*/  FFMA.FTZ R11, R33, UR6, -R4 ;  /* 0x00000006210b7c23 */ /* 0x002fc60008010804 */
[----:B------:R-:W-:Y:S01]  /*5370*/  MUFU.EX2 R212, R16 ;  /* 0x0000001000d47308 */ /* 0x000fe20000000800 */
[----:B--2---:R-:W-:-:S07]  /*5380*/  F2FP.BF16.F32.PACK_AB R10, R235, R238 ;  /* 0x000000eeeb0a723e */ /* 0x004fce00000010ff */
[----:B------:R1:W2:Y:S02]  /*5390*/  MUFU.EX2 R226, R11 ;  /* 0x0000000b00e27308 */ /* 0x0002a40000000800 */
[----:B-1----:R-:W-:Y:S01]  /*53a0*/  HSET2.LE.AND R11, R12, R6, PT ;  /* 0x000000060c0b7233 */ /* 0x002fe20003803000 */
[----:B------:R-:W-:Y:S02]  /*53b0*/  FFMA.FTZ R12, R32, UR6, -R0 ;  /* 0x00000006200c7c23 */ /* 0x000fe40008010800 */
[----:B------:R-:W1:Y:S03]  /*53c0*/  LDSM.16.MT88.4 R32, [R193+0x6000] ;  /* 0x00600000c120783b */ /* 0x000e660000004200 */
[----:B------:R4:W-:Y:S01]  /*53d0*/  MUFU.EX2 R223, R12 ;  /* 0x0000000c00df7308 */ /* 0x0009e20000000800 */
[----:B------:R-:W-:Y:S02]  /*53e0*/  LOP3.LUT R14, R14, R11, RZ, 0xc0, !PT ;  /* 0x0000000b0e0e7212 */ /* 0x000fe400078ec0ff */
[----:B--2---:R-:W-:-:S02]  /*53f0*/  F2FP.BF16.F32.PACK_AB R11, R226, R232 ;  /* 0x000000e8e20b723e */ /* 0x004fc400000010ff */
[----:B----4-:R-:W-:Y:S01]  /*5400*/  LOP3.LUT R12, R10, R3, RZ, 0xc0, !PT ;  /* 0x000000030a0c7212 */ /* 0x010fe200078ec0ff */
[----:B------:R-:W-:Y:S01]  /*5410*/  FFMA.FTZ R3, R65, UR6, -R0 ;  /* 0x0000000641037c23 */ /* 0x000fe20008010800 */
[----:B------:R-:W-:-:S03]  /*5420*/  HSET2.LE.AND R10, R17, R6, PT ;  /* 0x00000006110a7233 */ /* 0x000fc60003803000 */
[----:B------:R2:W-:Y:S02]  /*5430*/  MUFU.EX2 R219, R3 ;  /* 0x0000000300db7308 */ /* 0x0005e40000000800 */
[----:B------:R-:W-:Y:S01]  /*5440*/  LOP3.LUT R13, R11, R10, RZ, 0xc0, !PT ;  /* 0x0000000a0b0d7212 */ /* 0x000fe200078ec0ff */
[----:B------:R-:W-:Y:S01]  /*5450*/  FFMA.FTZ R11, R45, UR6, -R0 ;  /* 0x000000062d0b7c23 */ /* 0x000fe20008010800 */
[----:B------:R-:W-:-:S04]  /*5460*/  LOP3.LUT R10, R40, UR10, R21, 0x96, !PT ;  /* 0x0000000a280a7c12 */ /* 0x000fc8000f8e9615 */
[----:B------:R4:W5:Y:S01]  /*5470*/  MUFU.EX2 R218, R11 ;  /* 0x0000000b00da7308 */ /* 0x0009620000000800 */
[----:B------:R-:W-:Y:S01]  /*5480*/  IMAD.WIDE.U32 R22, R10, -0x326172a9, RZ ;  /* 0xcd9e8d570a167825 */ /* 0x000fe200078e00ff */
[----:B--2---:R-:W-:-:S04]  /*5490*/  F2FP.BF16.F32.PACK_AB R3, R227, R228 ;  /* 0x000000e4e303723e */ /* 0x004fc800000010ff */
[----:B------:R-:W-:Y:S01]  /*54a0*/  LOP3.LUT R15, R3, R2, RZ, 0xc0, !PT ;  /* 0x00000002030f7212 */ /* 0x000fe200078ec0ff */
[----:B------:R-:W-:Y:S01]  /*54b0*/  FMUL.FTZ R2, R72, UR6 ;  /* 0x0000000648027c20 */ /* 0x000fe20008410000 */
[----:B------:R-:W-:-:S04]  /*54c0*/  LOP3.LUT R3, R20, UR9, R75, 0x96, !PT ;  /* 0x0000000914037c12 */ /* 0x000fc8000f8e964b */
[----:B------:R-:W-:Y:S01]  /*54d0*/  FSEL R2, R2, RZ, P0 ;  /* 0x000000ff02027208 */ /* 0x000fe20000000000 */
[----:B----4-:R-:W-:Y:S01]  /*54e0*/  IMAD.WIDE.U32 R10, R3, -0x326172a9, RZ ;  /* 0xcd9e8d57030a7825 */ /* 0x010fe200078e00ff */
[C---:B------:R-:W-:Y:S01]  /*54f0*/  HMMA.16816.F32.BF16 R96, R12.reuse, R24, RZ ;  /* 0x000000180c60723c */ /* 0x040fe200000418ff */
[----:B------:R-:W-:Y:S02]  /*5500*/  ISETP.GT.U32.AND P0, PT, R140, R240, PT ;  /* 0x000000f08c00720c */ /* 0x000fe40003f04070 */
[----:B------:R-:W-:Y:S01]  /*5510*/  FFMA.FTZ R16, R44, UR6, -R2 ;  /* 0x000000062c107c23 */ /* 0x000fe20008010802 */
[----:B------:R-:W-:Y:S01]  /*5520*/  LOP3.LUT R3, R22, UR22, R11, 0x96, !PT ;  /* 0x0000001616037c12 */ /* 0x000fe2000f8e960b */
[----:B------:R-:W-:Y:S01]  /*5530*/  IMAD.MOV.U32 R17, RZ, RZ, R10 ;  /* 0x000000ffff117224 */ /* 0x000fe200078e000a */
[C---:B------:R-:W-:Y:S01]  /*5540*/  PRMT R21, R10.reuse, 0x7771, RZ ;  /* 0x000077710a157816 */ /* 0x040fe200000000ff */
[----:B------:R-:W-:Y:S01]  /*5550*/  FFMA.FTZ R11, R61, UR6, -R2 ;  /* 0x000000063d0b7c23 */ /* 0x000fe20008010802 */
[C---:B------:R-:W-:Y:S01]  /*5560*/  PRMT R20, R10.reuse, 0x7773, RZ ;  /* 0x000077730a147816 */ /* 0x040fe200000000ff */
[----:B------:R2:W-:Y:S01]  /*5570*/  MUFU.EX2 R191, R16 ;  /* 0x0000001000bf7308 */ /* 0x0005e20000000800 */
[----:B------:R-:W-:Y:S01]  /*5580*/  PRMT R18, R10, 0x7772, RZ ;  /* 0x000077720a127816 */ /* 0x000fe200000000ff */
[----:B---3--:R-:W-:Y:S01]  /*5590*/  HMMA.16816.F32.BF16 R80, R12, R28, RZ ;  /* 0x0000001c0c50723c */ /* 0x008fe200000418ff */
[----:B------:R-:W-:-:S02]  /*55a0*/  LOP3.LUT R10, R3, 0xffff, RZ, 0xc0, !PT ;  /* 0x0000ffff030a7812 */ /* 0x000fc400078ec0ff */
[----:B------:R-:W-:Y:S02]  /*55b0*/  LOP3.LUT R17, R17, 0xff, RZ, 0xc0, !PT ;  /* 0x000000ff11117812 */ /* 0x000fe400078ec0ff */
[----:B------:R-:W-:Y:S01]  /*55c0*/  SHF.R.U32.HI R10, RZ, 0x8, R10 ;  /* 0x00000008ff0a7819 */ /* 0x000fe2000001160a */
[----:B------:R3:W-:Y:S01]  /*55d0*/  MUFU.EX2 R190, R11 ;  /* 0x0000000b00be7308 */ /* 0x0007e20000000800 */
[----:B------:R-:W-:Y:S01]  /*55e0*/  LOP3.LUT R22, R42, UR23, R19, 0x96, !PT ;  /* 0x000000172a167c12 */ /* 0x000fe2000f8e9613 */
[----:B-1----:R-:W-:Y:S01]  /*55f0*/  HMMA.16816.F32.BF16 R100, R12, R32, RZ ;  /* 0x000000200c64723c */ /* 0x002fe200000418ff */
[----:B------:R-:W-:Y:S01]  /*5600*/  LDSM.16.MT88.4 R40, [R197+0x6800] ;  /* 0x00680000c528783b */ /* 0x000fe20000004200 */
[----:B--2---:R-:W-:-:S06]  /*5610*/  FFMA.FTZ R16, R55, UR6, -R2 ;  /* 0x0000000637107c23 */ /* 0x004fcc0008010802 */
[----:B------:R-:W-:Y:S01]  /*5620*/  HMMA.16816.F32.BF16 R104, R12, R36, RZ ;  /* 0x000000240c68723c */ /* 0x000fe200000418ff */
[----:B------:R-:W-:Y:S01]  /*5630*/  LDSM.16.MT88.4 R52, [R196+0x6800] ;  /* 0x00680000c434783b */ /* 0x000fe20000004200 */
[----:B------:R1:W2:Y:S01]  /*5640*/  MUFU.EX2 R189, R16 ;  /* 0x0000001000bd7308 */ /* 0x0002a20000000800 */
[----:B---3--:R-:W-:-:S05]  /*5650*/  LOP3.LUT R11, R3, 0xff, RZ, 0xc0, !PT ;  /* 0x000000ff030b7812 */ /* 0x008fca00078ec0ff */
[C---:B------:R-:W-:Y:S08]  /*5660*/  HMMA.16816.F32.BF16 R84, R12.reuse, R26, RZ ;  /* 0x0000001a0c54723c */ /* 0x040ff000000418ff */
[----:B------:R-:W-:Y:S01]  /*5670*/  HMMA.16816.F32.BF16 R76, R12, R30, RZ ;  /* 0x0000001e0c4c723c */ /* 0x000fe200000418ff */
[----:B-1----:R-:W-:Y:S02]  /*5680*/  PRMT R16, R18, 0x5410, R20 ;  /* 0x0000541012107816 */ /* 0x002fe40000000014 */
[----:B------:R-:W-:-:S02]  /*5690*/  PRMT R20, R17, 0x5410, R21 ;  /* 0x0000541011147816 */ /* 0x000fc40000000015 */
[----:B------:R-:W-:Y:S01]  /*56a0*/  PRMT R21, R11, 0x5410, R10 ;  /* 0x000054100b157816 */ /* 0x000fe2000000000a */
[----:B------:R-:W-:Y:S01]  /*56b0*/  FFMA.FTZ R11, R66, UR6, -R2 ;  /* 0x00000006420b7c23 */ /* 0x000fe20008010802 */
[----:B------:R-:W-:Y:S01]  /*56c0*/  PRMT R10, R3, 0x7632, R10 ;  /* 0x00007632030a7816 */ /* 0x000fe2000000000a */
[----:B------:R-:W-:Y:S01]  /*56d0*/  HMMA.16816.F32.BF16 R88, R12, R34, RZ ;  /* 0x000000220c58723c */ /* 0x000fe200000418ff */
[----:B------:R-:W-:Y:S01]  /*56e0*/  LOP3.LUT R19, R16, 0xff00ff, RZ, 0xc0, !PT ;  /* 0x00ff00ff10137812 */ /* 0x000fe200078ec0ff */
[----:B------:R1:W3:Y:S01]  /*56f0*/  MUFU.EX2 R179, R11 ;  /* 0x0000000b00b37308 */ /* 0x0002e20000000800 */
[----:B------:R-:W-:Y:S01]  /*5700*/  SHF.R.U32.HI R18, RZ, 0x18, R3 ;  /* 0x00000018ff127819 */ /* 0x000fe20000011603 */
[--C-:B------:R-:W-:Y:S01]  /*5710*/  FFMA.FTZ R16, R62, UR6, -R5.reuse ;  /* 0x000000063e107c23 */ /* 0x100fe20008010805 */
[----:B------:R-:W-:Y:S02]  /*5720*/  LOP3.LUT R17, R10, 0xff, RZ, 0xc0, !PT ;  /* 0x000000ff0a117812 */ /* 0x000fe400078ec0ff */
[----:B------:R-:W-:Y:S01]  /*5730*/  HSET2.LE.AND R3, R20, R6, PT ;  /* 0x0000000614037233 */ /* 0x000fe20003803000 */
[----:B------:R-:W-:Y:S01]  /*5740*/  FFMA.FTZ R20, R48, UR6, -R5 ;  /* 0x0000000630147c23 */ /* 0x000fe20008010805 */
[----:B-----5:R-:W-:Y:S01]  /*5750*/  F2FP.BF16.F32.PACK_AB R10, R218, R212 ;  /* 0x000000d4da0a723e */ /* 0x020fe200000010ff */
[----:B------:R-:W-:Y:S01]  /*5760*/  MUFU.EX2 R187, R16 ;  /* 0x0000001000bb7308 */ /* 0x000fe20000000800 */
[----:B------:R-:W-:-:S02]  /*5770*/  PRMT R17, R17, 0x5410, R18 ;  /* 0x0000541011117816 */ /* 0x000fc40000000012 */
[----:B------:R-:W-:Y:S01]  /*5780*/  LOP3.LUT R18, R10, R3, RZ, 0xc0, !PT ;  /* 0x000000030a127212 */ /* 0x000fe200078ec0ff */
[----:B------:R-:W-:Y:S01]  /*5790*/  FFMA.FTZ R10, R63, UR6, -R5 ;  /* 0x000000063f0a7c23 */ /* 0x000fe20008010805 */
[--C-:B------:R-:W-:Y:S01]  /*57a0*/  HSET2.LE.AND R3, R21, R6.reuse, PT ;  /* 0x0000000615037233 */ /* 0x100fe20003803000 */
[----:B------:R-:W-:Y:S01]  /*57b0*/  HMMA.16816.F32.BF16 R60, R12, R38, RZ ;  /* 0x000000260c3c723c */ /* 0x000fe200000418ff */
[----:B------:R-:W-:Y:S01]  /*57c0*/  FFMA.FTZ R21, R117, UR6, -R0 ;  /* 0x0000000675157c23 */ /* 0x000fe20008010800 */
[----:B------:R4:W5:Y:S01]  /*57d0*/  MUFU.EX2 R184, R10 ;  /* 0x0000000a00b87308 */ /* 0x0009620000000800 */
[----:B-1----:R-:W-:Y:S02]  /*57e0*/  HSET2.LE.AND R11, R19, R6, PT ;  /* 0x00000006130b7233 */ /* 0x002fe40003803000 */
[----:B--2---:R-:W-:-:S04]  /*57f0*/  F2FP.BF16.F32.PACK_AB R19, R189, R190 ;  /* 0x000000bebd13723e */ /* 0x004fc800000010ff */
[----:B------:R-:W-:Y:S01]  /*5800*/  LOP3.LUT R19, R19, R11, RZ, 0xc0, !PT ;  /* 0x0000000b13137212 */ /* 0x000fe200078ec0ff */
[----:B------:R1:W-:Y:S01]  /*5810*/  MUFU.EX2 R181, R20 ;  /* 0x0000001400b57308 */ /* 0x0003e20000000800 */
[----:B------:R-:W-:Y:S02]  /*5820*/  HSET2.LE.AND R11, R17, R6, PT ;  /* 0x00000006110b7233 */ /* 0x000fe40003803000 */
[----:B---3--:R-:W-:-:S04]  /*5830*/  F2FP.BF16.F32.PACK_AB R17, R179, R191 ;  /* 0x000000bfb311723e */ /* 0x008fc800000010ff */
[----:B------:R-:W-:Y:S01]  /*5840*/  LOP3.LUT R17, R17, R11, RZ, 0xc0, !PT ;  /* 0x0000000b11117212 */ /* 0x000fe200078ec0ff */
[----:B------:R-:W-:Y:S01]  /*5850*/  MUFU.EX2 R166, R21 ;  /* 0x0000001500a67308 */ /* 0x000fe20000000800 */
[----:B----4-:R-:W-:-:S04]  /*5860*/  F2FP.BF16.F32.PACK_AB R10, R219, R223 ;  /* 0x000000dfdb0a723e */ /* 0x010fc800000010ff */
[----:B------:R-:W-:Y:S01]  /*5870*/  LOP3.LUT R16, R10, R3, RZ, 0xc0, !PT ;  /* 0x000000030a107212 */ /* 0x000fe200078ec0ff */
[----:B------:R-:W-:-:S04]  /*5880*/  IMAD.WIDE.U32 R10, R22, -0x2daee0ad, RZ ;  /* 0xd2511f53160a7825 */ /* 0x000fc800078e00ff */
[----:B------:R-:W-:Y:S01]  /*5890*/  FFMA.FTZ R3, R49, UR6, -R5 ;  /* 0x0000000631037c23 */ /* 0x000fe20008010805 */
[----:B------:R-:W-:-:S03]  /*58a0*/  IMAD.MOV.U32 R13, RZ, RZ, R10 ;  /* 0x000000ffff0d7224 */ /* 0x000fc600078e000a */
[----:B------:R2:W3:Y:S01]  /*58b0*/  MUFU.EX2 R180, R3 ;  /* 0x0000000300b47308 */ /* 0x0004e20000000800 */
[C---:B------:R-:W-:Y:S01]  /*58c0*/  PRMT R15, R10.reuse, 0x7771, RZ ;  /* 0x000077710a0f7816 */ /* 0x040fe200000000ff */
[C---:B------:R-:W-:Y:S01]  /*58d0*/  HMMA.16816.F32.BF16 R112, R16.reuse, R30, RZ ;  /* 0x0000001e1070723c */ /* 0x040fe200000418ff */
[C---:B------:R-:W-:Y:S02]  /*58e0*/  PRMT R14, R10.reuse, 0x7773, RZ ;  /* 0x000077730a0e7816 */ /* 0x040fe400000000ff */
[----:B------:R-:W-:Y:S02]  /*58f0*/  PRMT R12, R10, 0x7772, RZ ;  /* 0x000077720a0c7816 */ /* 0x000fe400000000ff */
[----:B------:R-:W-:Y:S02]  /*5900*/  LOP3.LUT R13, R13, 0xff, RZ, 0xc0, !PT ;  /* 0x000000ff0d0d7812 */ /* 0x000fe400078ec0ff */
[----:B-1----:R-:W-:Y:S01]  /*5910*/  PRMT R20, R12, 0x5410, R14 ;  /* 0x000054100c147816 */ /* 0x002fe2000000000e */
[----:B------:R-:W-:Y:S01]  /*5920*/  HMMA.16816.F32.BF16 R92, R16, R24, RZ ;  /* 0x00000018105c723c */ /* 0x000fe200000418ff */
[----:B------:R-:W-:-:S02]  /*5930*/  PRMT R14, R13, 0x5410, R15 ;  /* 0x000054100d0e7816 */ /* 0x000fc4000000000f */
[----:B--2---:R-:W-:Y:S01]  /*5940*/  LOP3.LUT R3, R56, UR7, R11, 0x96, !PT ;  /* 0x0000000738037c12 */ /* 0x004fe2000f8e960b */
[----:B------:R-:W-:-:S04]  /*5950*/  FFMA.FTZ R11, R64, UR6, -R4 ;  /* 0x00000006400b7c23 */ /* 0x000fc80008010804 */
[C---:B------:R-:W-:Y:S01]  /*5960*/  HMMA.16816.F32.BF16 R108, R16.reuse, R26, RZ ;  /* 0x0000001a106c723c */ /* 0x040fe200000418ff */
[----:B------:R-:W-:Y:S01]  /*5970*/  LDSM.16.MT88.4 R24, [R192+0x6800] ;  /* 0x00680000c018783b */ /* 0x000fe20000004200 */
        /* <DEDUP_REMOVED lines=10> */
[----:B------:R5:W2:Y:S02]  /*5a20*/  MUFU.EX2 R170, R12 ;  /* 0x0000000c00aa7308 */ /* 0x000aa40000000800 */
[----:B------:R-:W-:Y:S01]  /*5a30*/  HMMA.16816.F32.BF16 R56, R16, R32, RZ ;  /* 0x000000201038723c */ /* 0x000fe200000418ff */
[----:B-1----:R-:W-:-:S05]  /*5a40*/  FFMA.FTZ R11, R50, UR6, -R4 ;  /* 0x00000006320b7c23 */ /* 0x002fca0008010804 */
[----:B------:R1:W-:Y:S02]  /*5a50*/  MUFU.EX2 R178, R11 ;  /* 0x0000000b00b27308 */ /* 0x0003e40000000800 */
[----:B------:R-:W-:Y:S01]  /*5a60*/  HMMA.16816.F32.BF16 R132, R16, R34, RZ ;  /* 0x000000221084723c */ /* 0x000fe200000418ff */
[----:B------:R-:W-:Y:S01]  /*5a70*/  LDSM.16.MT88.4 R32, [R193+0x7000] ;  /* 0x00700000c120783b */ /* 0x000fe20000004200 */
[----:B-----5:R-:W-:-:S06]  /*5a80*/  F2FP.BF16.F32.PACK_AB R12, R184, R187 ;  /* 0x000000bbb80c723e */ /* 0x020fcc00000010ff */
[----:B------:R-:W-:Y:S01]  /*5a90*/  HMMA.16816.F32.BF16 R28, R16, R36, RZ ;  /* 0x00000024101c723c */ /* 0x000fe200000418ff */
[----:B-1----:R-:W-:Y:S02]  /*5aa0*/  FFMA.FTZ R11, R51, UR6, -R4 ;  /* 0x00000006330b7c23 */ /* 0x002fe40008010804 */
[----:B------:R-:W1:Y:S02]  /*5ab0*/  LDSM.16.MT88.4 R48, [R193+0x6800] ;  /* 0x00680000c130783b */ /* 0x000e640000004200 */
[----:B------:R4:W5:Y:S02]  /*5ac0*/  MUFU.EX2 R177, R11 ;  /* 0x0000000b00b17308 */ /* 0x0009640000000800 */
[----:B----4-:R-:W-:Y:S02]  /*5ad0*/  LOP3.LUT R11, R10, 0xff, RZ, 0xc0, !PT ;  /* 0x000000ff0a0b7812 */ /* 0x010fe400078ec0ff */
[----:B---3--:R-:W-:Y:S02]  /*5ae0*/  F2FP.BF16.F32.PACK_AB R10, R180, R181 ;  /* 0x000000b5b40a723e */ /* 0x008fe400000010ff */
[----:B------:R-:W-:-:S02]  /*5af0*/  PRMT R13, R11, 0x5410, R13 ;  /* 0x000054100b0d7816 */ /* 0x000fc4000000000d */
[----:B------:R-:W-:Y:S02]  /*5b00*/  LOP3.LUT R11, R20, 0xff00ff, RZ, 0xc0, !PT ;  /* 0x00ff00ff140b7812 */ /* 0x000fe400078ec0ff */
[----:B------:R-:W-:Y:S01]  /*5b10*/  LOP3.LUT R14, R10, R3, RZ, 0xc0, !PT ;  /* 0x000000030a0e7212 */ /* 0x000fe200078ec0ff */
[--C-:B------:R-:W-:Y:S01]  /*5b20*/  FFMA.FTZ R10, R116, UR6, -R0.reuse ;  /* 0x00000006740a7c23 */ /* 0x100fe20008010800 */
[--C-:B------:R-:W-:Y:S01]  /*5b30*/  HSET2.LE.AND R13, R13, R6.reuse, PT ;  /* 0x000000060d0d7233 */ /* 0x100fe20003803000 */
[----:B------:R-:W-:Y:S01]  /*5b40*/  HMMA.16816.F32.BF16 R116, R16, R38, RZ ;  /* 0x000000261074723c */ /* 0x000fe200000418ff */
[--C-:B------:R-:W-:Y:S01]  /*5b50*/  HSET2.LE.AND R3, R11, R6.reuse, PT ;  /* 0x000000060b037233 */ /* 0x100fe20003803000 */
[----:B------:R5:W3:Y:S01]  /*5b60*/  MUFU.EX2 R165, R10 ;  /* 0x0000000a00a57308 */ /* 0x000ae20000000800 */
[----:B------:R-:W-:Y:S01]  /*5b70*/  HSET2.LE.AND R11, R15, R6, PT ;  /* 0x000000060f0b7233 */ /* 0x000fe20003803000 */
[----:B------:R-:W-:Y:S01]  /*5b80*/  FFMA.FTZ R16, R120, UR6, -R0 ;  /* 0x0000000678107c23 */ /* 0x000fe20008010800 */
[----:B--2---:R-:W-:-:S03]  /*5b90*/  F2FP.BF16.F32.PACK_AB R20, R170, R175 ;  /* 0x000000afaa14723e */ /* 0x004fc600000010ff */
[----:B------:R-:W-:Y:S02]  /*5ba0*/  LOP3.LUT R12, R12, R11, RZ, 0xc0, !PT ;  /* 0x0000000b0c0c7212 */ /* 0x000fe400078ec0ff */
[----:B------:R2:W-:Y:S01]  /*5bb0*/  MUFU.EX2 R163, R16 ;  /* 0x0000001000a37308 */ /* 0x0005e20000000800 */
[----:B------:R-:W-:Y:S02]  /*5bc0*/  LOP3.LUT R13, R20, R13, RZ, 0xc0, !PT ;  /* 0x0000000d140d7212 */ /* 0x000fe400078ec0ff */
[----:B-----5:R-:W-:-:S04]  /*5bd0*/  F2FP.BF16.F32.PACK_AB R10, R177, R178 ;  /* 0x000000b2b10a723e */ /* 0x020fc800000010ff */
[----:B------:R-:W-:Y:S01]  /*5be0*/  LOP3.LUT R15, R10, R3, RZ, 0xc0, !PT ;  /* 0x000000030a0f7212 */ /* 0x000fe200078ec0ff */
[----:B------:R-:W-:Y:S01]  /*5bf0*/  FFMA.FTZ R3, R121, UR6, -R0 ;  /* 0x0000000679037c23 */ /* 0x000fe20008010800 */
[----:B--2---:R-:W-:-:S03]  /*5c00*/  FFMA.FTZ R16, R123, UR6, -R2 ;  /* 0x000000067b107c23 */ /* 0x004fc60008010802 */
[----:B------:R2:W4:Y:S02]  /*5c10*/  MUFU.EX2 R164, R3 ;  /* 0x0000000300a47308 */ /* 0x0005240000000800 */
[C---:B-1----:R-:W-:Y:S06]  /*5c20*/  HMMA.16816.F32.BF16 R136, R12.reuse, R48, R100 ;  /* 0x000000300c88723c */ /* 0x042fec0000041864 */
[----:B------:R1:W-:Y:S02]  /*5c30*/  MUFU.EX2 R162, R16 ;  /* 0x0000001000a27308 */ /* 0x0003e40000000800 */
[----:B------:R-:W-:Y:S01]  /*5c40*/  HMMA.16816.F32.BF16 R96, R12, R24, R96 ;  /* 0x000000180c60723c */ /* 0x000fe20000041860 */
[----:B--2---:R-:W-:-:S07]  /*5c50*/  LOP3.LUT R3, R46, UR23, R23, 0x96, !PT ;  /* 0x000000172e037c12 */ /* 0x004fce000f8e9617 */
[----:B------:R-:W-:Y:S01]  /*5c60*/  HMMA.16816.F32.BF16 R128, R12, R40, R80 ;  /* 0x000000280c80723c */ /* 0x000fe20000041850 */
[----:B------:R-:W-:-:S04]  /*5c70*/  IMAD.WIDE.U32 R10, R3, -0x2daee0ad, RZ ;  /* 0xd2511f53030a7825 */ /* 0x000fc800078e00ff */
[----:B-1----:R-:W-:Y:S01]  /*5c80*/  FFMA.FTZ R16, R122, UR6, -R2 ;  /* 0x000000067a107c23 */ /* 0x002fe20008010802 */
[----:B------:R-:W-:Y:S01]  /*5c90*/  IMAD.MOV.U32 R3, RZ, RZ, R10 ;  /* 0x000000ffff037224 */ /* 0x000fe200078e000a */
[C---:B------:R-:W-:Y:S01]  /*5ca0*/  PRMT R19, R10.reuse, 0x7771, RZ ;  /* 0x000077710a137816 */ /* 0x040fe200000000ff */
[C---:B------:R-:W-:Y:S01]  /*5cb0*/  HMMA.16816.F32.BF16 R120, R12.reuse, R52, R104 ;  /* 0x000000340c78723c */ /* 0x040fe20000041868 */
[C---:B------:R-:W-:Y:S01]  /*5cc0*/  PRMT R18, R10.reuse, 0x7773, RZ ;  /* 0x000077730a127816 */ /* 0x040fe200000000ff */
[----:B------:R1:W2:Y:S01]  /*5cd0*/  MUFU.EX2 R161, R16 ;  /* 0x0000001000a17308 */ /* 0x0002a20000000800 */
[----:B------:R-:W-:Y:S02]  /*5ce0*/  PRMT R17, R10, 0x7772, RZ ;  /* 0x000077720a117816 */ /* 0x000fe400000000ff */
[----:B------:R-:W-:Y:S02]  /*5cf0*/  LOP3.LUT R10, R3, 0xff, RZ, 0xc0, !PT ;  /* 0x000000ff030a7812 */ /* 0x000fe400078ec0ff */
[----:B------:R-:W-:Y:S01]  /*5d00*/  LOP3.LUT R3, R74, UR7, R11, 0x96, !PT ;  /* 0x000000074a037c12 */ /* 0x000fe2000f8e960b */
[----:B------:R-:W-:Y:S01]  /*5d10*/  FFMA.FTZ R11, R125, UR6, -R2 ;  /* 0x000000067d0b7c23 */ /* 0x000fe20008010802 */
[----:B------:R-:W-:Y:S01]  /*5d20*/  PRMT R21, R10, 0x5410, R19 ;  /* 0x000054100a157816 */ /* 0x000fe20000000013 */
[----:B------:R-:W-:Y:S01]  /*5d30*/  VIADD R19, R68, 0x1 ;  /* 0x0000000144137836 */ /* 0x000fe20000000000 */
[----:B------:R-:W-:Y:S01]  /*5d40*/  LOP3.LUT R10, R3, 0xffff, RZ, 0xc0, !PT ;  /* 0x0000ffff030a7812 */ /* 0x000fe200078ec0ff */
[----:B------:R5:W-:Y:S01]  /*5d50*/  MUFU.EX2 R160, R11 ;  /* 0x0000000b00a07308 */ /* 0x000be20000000800 */
[----:B------:R-:W-:Y:S01]  /*5d60*/  PRMT R20, R17, 0x5410, R18 ;  /* 0x0000541011147816 */ /* 0x000fe20000000012 */
[----:B------:R-:W-:Y:S01]  /*5d70*/  HMMA.16816.F32.BF16 R84, R12, R26, R84 ;  /* 0x0000001a0c54723c */ /* 0x000fe20000041854 */
[----:B------:R-:W-:-:S02]  /*5d80*/  LOP3.LUT R18, R3, 0xff, RZ, 0xc0, !PT ;  /* 0x000000ff03127812 */ /* 0x000fc400078ec0ff */
[----:B------:R-:W-:Y:S02]  /*5d90*/  SHF.R.U32.HI R17, RZ, 0x8, R10 ;  /* 0x00000008ff117819 */ /* 0x000fe4000001160a */
[----:B-1----:R-:W-:Y:S02]  /*5da0*/  PRMT R16, R3, 0x7632, R16 ;  /* 0x0000763203107816 */ /* 0x002fe40000000010 */
[----:B------:R-:W-:Y:S01]  /*5db0*/  SHF.R.U32.HI R10, RZ, 0x18, R3 ;  /* 0x00000018ff0a7819 */ /* 0x000fe20000011603 */
[----:B------:R-:W-:Y:S01]  /*5dc0*/  HMMA.16816.F32.BF16 R100, R12, R42, R76 ;  /* 0x0000002a0c64723c */ /* 0x000fe2000004184c */
[----:B------:R-:W-:Y:S02]  /*5dd0*/  LOP3.LUT R3, R19, UR21, R127, 0x96, !PT ;  /* 0x0000001513037c12 */ /* 0x000fe4000f8e967f */
[----:B------:R-:W-:Y:S02]  /*5de0*/  LOP3.LUT R19, R20, 0xff00ff, RZ, 0xc0, !PT ;  /* 0x00ff00ff14137812 */ /* 0x000fe400078ec0ff */
[----:B------:R-:W-:-:S02]  /*5df0*/  PRMT R17, R18, 0x5410, R17 ;  /* 0x0000541012117816 */ /* 0x000fc40000000011 */
[----:B-----5:R-:W-:Y:S01]  /*5e00*/  LOP3.LUT R11, R16, 0xff, RZ, 0xc0, !PT ;  /* 0x000000ff100b7812 */ /* 0x020fe200078ec0ff */
[----:B------:R-:W-:Y:S01]  /*5e10*/  FFMA.FTZ R16, R124, UR6, -R2 ;  /* 0x000000067c107c23 */ /* 0x000fe20008010802 */
[--C-:B------:R-:W-:Y:S01]  /*5e20*/  HSET2.LE.AND R19, R19, R6.reuse, PT ;  /* 0x0000000613137233 */ /* 0x100fe20003803000 */
[C---:B------:R-:W-:Y:S01]  /*5e30*/  HMMA.16816.F32.BF16 R124, R12.reuse, R50, R88 ;  /* 0x000000320c7c723c */ /* 0x040fe20000041858 */
[----:B------:R-:W-:Y:S01]  /*5e40*/  PRMT R22, R11, 0x5410, R10 ;  /* 0x000054100b167816 */ /* 0x000fe2000000000a */
[----:B------:R2:W1:Y:S01]  /*5e50*/  MUFU.EX2 R155, R16 ;  /* 0x00000010009b7308 */ /* 0x0004620000000800 */
[--C-:B------:R-:W-:Y:S01]  /*5e60*/  HSET2.LE.AND R17, R17, R6.reuse, PT ;  /* 0x0000000611117233 */ /* 0x100fe20003803000 */
[----:B------:R-:W-:Y:S01]  /*5e70*/  IMAD.WIDE.U32 R10, R3, -0x326172a9, RZ ;  /* 0xcd9e8d57030a7825 */ /* 0x000fe200078e00ff */
[----:B---3--:R-:W-:Y:S02]  /*5e80*/  F2FP.BF16.F32.PACK_AB R20, R166, R165 ;  /* 0x000000a5a614723e */ /* 0x008fe400000010ff */
[----:B------:R-:W-:Y:S01]  /*5e90*/  HSET2.LE.AND R3, R21, R6, PT ;  /* 0x0000000615037233 */ /* 0x000fe20003803000 */
[----:B------:R-:W-:Y:S01]  /*5ea0*/  HMMA.16816.F32.BF16 R104, R12, R54, R60 ;  /* 0x000000360c68723c */ /* 0x000fe2000004183c */
[----:B----4-:R-:W-:-:S02]  /*5eb0*/  F2FP.BF16.F32.PACK_AB R18, R163, R164 ;  /* 0x000000a4a312723e */ /* 0x010fc400000010ff */
[----:B------:R-:W-:Y:S02]  /*5ec0*/  LOP3.LUT R21, R10, UR8, R159, 0x96, !PT ;  /* 0x000000080a157c12 */ /* 0x000fe4000f8e969f */
[----:B------:R-:W-:Y:S02]  /*5ed0*/  LOP3.LUT R18, R18, R3, RZ, 0xc0, !PT ;  /* 0x0000000312127212 */ /* 0x000fe400078ec0ff */
[----:B------:R-:W-:Y:S01]  /*5ee0*/  HSET2.LE.AND R3, R22, R6, PT ;  /* 0x0000000616037233 */ /* 0x000fe20003803000 */
[----:B------:R-:W-:Y:S01]  /*5ef0*/  IMAD.WIDE.U32 R12, R21, -0x2daee0ad, RZ ;  /* 0xd2511f53150c7825 */ /* 0x000fe200078e00ff */
[----:B--2---:R-:W-:-:S04]  /*5f00*/  F2FP.BF16.F32.PACK_AB R16, R161, R162 ;  /* 0x000000a2a110723e */ /* 0x004fc800000010ff */
[----:B------:R-:W-:Y:S02]  /*5f10*/  LOP3.LUT R19, R16, R19, RZ, 0xc0, !PT ;  /* 0x0000001310137212 */ /* 0x000fe400078ec0ff */
[----:B------:R-:W-:Y:S02]  /*5f20*/  LOP3.LUT R16, R20, R17, RZ, 0xc0, !PT ;  /* 0x0000001114107212 */ /* 0x000fe400078ec0ff */
[--C-:B------:R-:W-:Y:S02]  /*5f30*/  LOP3.LUT R20, R242, UR4, R11.reuse, 0x96, !PT ;  /* 0x00000004f2147c12 */ /* 0x100fe4000f8e960b */
[----:B-1----:R-:W-:Y:S02]  /*5f40*/  F2FP.BF16.F32.PACK_AB R17, R155, R160 ;  /* 0x000000a09b11723e */ /* 0x002fe400000010ff */
        /* <DEDUP_REMOVED lines=18> */
[----:B-1----:R-:W-:-:S03]  /*6070*/  LOP3.LUT R13, R158, UR25, R21, 0x96, !PT ;  /* 0x000000199e0d7c12 */ /* 0x002fc6000f8e9615 */
[----:B------:R1:W-:Y:S01]  /*6080*/  MUFU.EX2 R152, R3 ;  /* 0x0000000300987308 */ /* 0x0003e20000000800 */
[----:B------:R-:W-:Y:S01]  /*6090*/  HMMA.16816.F32.BF16 R92, R16, R24, R92 ;  /* 0x00000018105c723c */ /* 0x000fe2000004185c */
[----:B------:R-:W-:-:S04]  /*60a0*/  IMAD.WIDE.U32 R20, R13, -0x2daee0ad, RZ ;  /* 0xd2511f530d147825 */ /* 0x000fc800078e00ff */
[----:B--2---:R-:W-:Y:S01]  /*60b0*/  FFMA.FTZ R14, R144, UR6, -R5 ;  /* 0x00000006900e7c23 */ /* 0x004fe20008010805 */
[----:B------:R-:W-:Y:S01]  /*60c0*/  LOP3.LUT R10, R12, UR10, R21, 0x96, !PT ;  /* 0x0000000a0c0a7c12 */ /* 0x000fe2000f8e9615 */
[----:B------:R-:W-:Y:S02]  /*60d0*/  IMAD.WIDE.U32 R12, R11, -0x2daee0ad, RZ ;  /* 0xd2511f530b0c7825 */ /* 0x000fe400078e00ff */
[----:B------:R-:W-:Y:S01]  /*60e0*/  MUFU.EX2 R143, R14 ;  /* 0x0000000e008f7308 */ /* 0x000fe20000000800 */
[----:B------:R-:W-:Y:S01]  /*60f0*/  HMMA.16816.F32.BF16 R60, R16, R26, R108 ;  /* 0x0000001a103c723c */ /* 0x000fe2000004186c */
[----:B------:R-:W-:Y:S01]  /*6100*/  LDSM.16.MT88.4 R24, [R197+0x7000] ;  /* 0x00700000c518783b */ /* 0x000fe20000004200 */
[----:B------:R-:W-:Y:S01]  /*6110*/  IMAD.WIDE.U32 R36, R10, -0x326172a9, RZ ;  /* 0xcd9e8d570a247825 */ /* 0x000fe200078e00ff */
[----:B------:R-:W-:-:S03]  /*6120*/  LOP3.LUT R23, R12, UR11, R23, 0x96, !PT ;  /* 0x0000000b0c177c12 */ /* 0x000fc6000f8e9617 */
[----:B------:R-:W-:Y:S01]  /*6130*/  FFMA.FTZ R12, R145, UR6, -R4 ;  /* 0x00000006910c7c23 */ /* 0x000fe20008010804 */
[----:B-1----:R-:W-:Y:S02]  /*6140*/  LOP3.LUT R3, R20, UR9, R173, 0x96, !PT ;  /* 0x0000000914037c12 */ /* 0x002fe4000f8e96ad */
[----:B------:R-:W-:Y:S01]  /*6150*/  LOP3.LUT R38, R156, UR12, R13, 0x96, !PT ;  /* 0x0000000c9c267c12 */ /* 0x000fe2000f8e960d */
[----:B------:R1:W-:Y:S01]  /*6160*/  MUFU.EX2 R142, R12 ;  /* 0x0000000c008e7308 */ /* 0x0003e20000000800 */
[----:B------:R-:W-:Y:S01]  /*6170*/  HMMA.16816.F32.BF16 R156, R16, R52, R28 ;  /* 0x00000034109c723c */ /* 0x000fe2000004181c */
[----:B------:R-:W-:Y:S01]  /*6180*/  IMAD.WIDE.U32 R10, R3, -0x326172a9, RZ ;  /* 0xcd9e8d57030a7825 */ /* 0x000fe200078e00ff */
[----:B------:R-:W2:Y:S04]  /*6190*/  LDSM.16.MT88.4 R28, [R192+0x7000] ;  /* 0x00700000c01c783b */ /* 0x000ea80000004200 */
[----:B------:R-:W-:-:S02]  /*61a0*/  LOP3.LUT R3, R36, UR22, R11, 0x96, !PT ;  /* 0x0000001624037c12 */ /* 0x000fc4000f8e960b */
[C---:B------:R-:W-:Y:S01]  /*61b0*/  PRMT R15, R10.reuse, 0x7773, RZ ;  /* 0x000077730a0f7816 */ /* 0x040fe200000000ff */
[C---:B------:R-:W-:Y:S01]  /*61c0*/  HMMA.16816.F32.BF16 R56, R16.reuse, R42, R112 ;  /* 0x0000002a1038723c */ /* 0x040fe20000041870 */
[C---:B------:R-:W-:Y:S01]  /*61d0*/  PRMT R11, R10.reuse, 0x7772, RZ ;  /* 0x000077720a0b7816 */ /* 0x040fe200000000ff */
[----:B------:R-:W3:Y:S01]  /*61e0*/  LDSM.16.MT88.4 R40, [R196+0x7000] ;  /* 0x00700000c428783b */ /* 0x000ee20000004200 */
[----:B------:R-:W-:Y:S02]  /*61f0*/  PRMT R21, R10, 0x7771, RZ ;  /* 0x000077710a157816 */ /* 0x000fe400000000ff */
[----:B------:R-:W-:Y:S01]  /*6200*/  PRMT R15, R11, 0x5410, R15 ;  /* 0x000054100b0f7816 */ /* 0x000fe2000000000f */
[----:B------:R-:W-:Y:S01]  /*6210*/  FFMA.FTZ R11, R146, UR6, -R4 ;  /* 0x00000006920b7c23 */ /* 0x000fe20008010804 */
[----:B-1----:R-:W-:Y:S01]  /*6220*/  IMAD.MOV.U32 R12, RZ, RZ, R10 ;  /* 0x000000ffff0c7224 */ /* 0x002fe200078e000a */
[C---:B------:R-:W-:Y:S01]  /*6230*/  LOP3.LUT R10, R3.reuse, 0xffff, RZ, 0xc0, !PT ;  /* 0x0000ffff030a7812 */ /* 0x040fe200078ec0ff */
[----:B------:R-:W-:Y:S01]  /*6240*/  HMMA.16816.F32.BF16 R48, R16, R50, R132 ;  /* 0x000000321030723c */ /* 0x000fe20000041884 */
[----:B------:R1:W4:Y:S01]  /*6250*/  MUFU.EX2 R141, R11 ;  /* 0x0000000b008d7308 */ /* 0x0003220000000800 */
[----:B------:R-:W-:-:S02]  /*6260*/  LOP3.LUT R14, R3, 0xff, RZ, 0xc0, !PT ;  /* 0x000000ff030e7812 */ /* 0x000fc400078ec0ff */
[----:B------:R-:W-:Y:S01]  /*6270*/  LOP3.LUT R20, R12, 0xff, RZ, 0xc0, !PT ;  /* 0x000000ff0c147812 */ /* 0x000fe200078ec0ff */
[----:B------:R-:W-:Y:S01]  /*6280*/  FFMA.FTZ R12, R147, UR6, -R4 ;  /* 0x00000006930c7c23 */ /* 0x000fe20008010804 */
[----:B------:R-:W-:Y:S02]  /*6290*/  SHF.R.U32.HI R13, RZ, 0x18, R3 ;  /* 0x00000018ff0d7819 */ /* 0x000fe40000011603 */
[----:B------:R-:W-:Y:S01]  /*62a0*/  SHF.R.U32.HI R10, RZ, 0x8, R10 ;  /* 0x00000008ff0a7819 */ /* 0x000fe2000001160a */
[----:B------:R5:W-:Y:S01]  /*62b0*/  MUFU.EX2 R75, R12 ;  /* 0x0000000c004b7308 */ /* 0x000be20000000800 */
[----:B------:R-:W-:Y:S02]  /*62c0*/  HMMA.16816.F32.BF16 R52, R16, R54, R116 ;  /* 0x000000361034723c */ /* 0x000fe40000041874 */
[----:B------:R-:W-:Y:S02]  /*62d0*/  PRMT R10, R14, 0x5410, R10 ;  /* 0x000054100e0a7816 */ /* 0x000fe4000000000a */
[----:B-1----:R-:W-:-:S04]  /*62e0*/  PRMT R11, R3, 0x7632, R11 ;  /* 0x00007632030b7816 */ /* 0x002fc8000000000b */
[----:B------:R-:W-:Y:S02]  /*62f0*/  LOP3.LUT R3, R11, 0xff, RZ, 0xc0, !PT ;  /* 0x000000ff0b037812 */ /* 0x000fe400078ec0ff */
[----:B------:R-:W-:Y:S02]  /*6300*/  LOP3.LUT R11, R15, 0xff00ff, RZ, 0xc0, !PT ;  /* 0x00ff00ff0f0b7812 */ /* 0x000fe400078ec0ff */
[----:B-----5:R-:W-:Y:S01]  /*6310*/  PRMT R12, R20, 0x5410, R21 ;  /* 0x00005410140c7816 */ /* 0x020fe20000000015 */
[----:B------:R-:W-:Y:S01]  /*6320*/  FFMA.FTZ R20, R149, UR6, -R0 ;  /* 0x0000000695147c23 */ /* 0x000fe20008010800 */
[----:B------:R-:W-:Y:S01]  /*6330*/  PRMT R21, R3, 0x5410, R13 ;  /* 0x0000541003157816 */ /* 0x000fe2000000000d */
[----:B------:R-:W-:Y:S01]  /*6340*/  FFMA.FTZ R3, R148, UR6, -R4 ;  /* 0x0000000694037c23 */ /* 0x000fe20008010804 */
[----:B------:R-:W-:Y:S01]  /*6350*/  HSET2.LE.AND R11, R11, R6, PT ;  /* 0x000000060b0b7233 */ /* 0x000fe20003803000 */
[----:B------:R-:W-:Y:S01]  /*6360*/  MUFU.EX2 R69, R20 ;  /* 0x0000001400457308 */ /* 0x000fe20000000800 */
[----:B----4-:R-:W-:-:S02]  /*6370*/  F2FP.BF16.F32.PACK_AB R15, R141, R142 ;  /* 0x0000008e8d0f723e */ /* 0x010fc400000010ff */
[----:B------:R-:W-:Y:S02]  /*6380*/  F2FP.BF16.F32.PACK_AB R13, R154, R153 ;  /* 0x000000999a0d723e */ /* 0x000fe400000010ff */
[----:B------:R-:W-:Y:S01]  /*6390*/  LOP3.LUT R15, R15, R11, RZ, 0xc0, !PT ;  /* 0x0000000b0f0f7212 */ /* 0x000fe200078ec0ff */
[----:B------:R-:W-:Y:S02]  /*63a0*/  FFMA.FTZ R11, R150, UR6, -R0 ;  /* 0x00000006960b7c23 */ /* 0x000fe40008010800 */
[----:B------:R1:W4:Y:S08]  /*63b0*/  MUFU.EX2 R74, R3 ;  /* 0x00000003004a7308 */ /* 0x0003300000000800 */
        /* <DEDUP_REMOVED lines=9> */
[----:B----4-:R-:W-:Y:S01]  /*6450*/  F2FP.BF16.F32.PACK_AB R10, R74, R75 ;  /* 0x0000004b4a0a723e */ /* 0x010fe200000010ff */
[----:B------:R1:W-:Y:S02]  /*6460*/  MUFU.EX2 R66, R11 ;  /* 0x0000000b00427308 */ /* 0x0003e40000000800 */
[----:B------:R-:W-:Y:S01]  /*6470*/  IMAD.WIDE.U32 R38, R23, -0x326172a9, RZ ;  /* 0xcd9e8d5717267825 */ /* 0x000fe200078e00ff */
[----:B------:R-:W-:-:S02]  /*6480*/  LOP3.LUT R13, R10, R3, RZ, 0xc0, !PT ;  /* 0x000000030a0d7212 */ /* 0x000fc400078ec0ff */
[----:B------:R-:W-:Y:S02]  /*6490*/  LOP3.LUT R10, R250, UR25, R21, 0x96, !PT ;  /* 0x00000019fa0a7c12 */ /* 0x000fe4000f8e9615 */
[----:B------:R-:W-:-:S03]  /*64a0*/  LOP3.LUT R3, R20, UR24, R39, 0x96, !PT ;  /* 0x0000001814037c12 */ /* 0x000fc6000f8e9627 */
[----:B--2---:R-:W-:Y:S02]  /*64b0*/  HMMA.16816.F32.BF16 R84, R12, R30, R84 ;  /* 0x0000001e0c54723c */ /* 0x004fe40000041854 */
[----:B------:R-:W-:-:S04]  /*64c0*/  IMAD.WIDE.U32 R168, R3, -0x2daee0ad, RZ ;  /* 0xd2511f5303a87825 */ /* 0x000fc800078e00ff */
[----:B------:R-:W-:Y:S01]  /*64d0*/  FFMA.FTZ R3, R151, UR6, -R0 ;  /* 0x0000000697037c23 */ /* 0x000fe20008010800 */
[----:B-1----:R-:W-:-:S03]  /*64e0*/  IMAD.WIDE.U32 R10, R10, -0x2daee0ad, RZ ;  /* 0xd2511f530a0a7825 */ /* 0x002fc600078e00ff */
[----:B------:R1:W2:Y:S01]  /*64f0*/  MUFU.EX2 R67, R3 ;  /* 0x0000000300437308 */ /* 0x0002a20000000800 */
[----:B------:R-:W-:Y:S01]  /*6500*/  HMMA.16816.F32.BF16 R80, R12, R28, R96 ;  /* 0x0000001c0c50723c */ /* 0x000fe20000041860 */
[----:B------:R-:W-:-:S05]  /*6510*/  LOP3.LUT R16, R22, UR10, R11, 0x96, !PT ;  /* 0x0000000a16107c12 */ /* 0x000fca000f8e960b */
[----:B------:R-:W-:Y:S02]  /*6520*/  IMAD.WIDE.U32 R22, R16, -0x326172a9, RZ ;  /* 0xcd9e8d5710167825 */ /* 0x000fe400078e00ff */
[----:B------:R-:W-:Y:S01]  /*6530*/  HMMA.16816.F32.BF16 R96, R12, R24, R128 ;  /* 0x000000180c60723c */ /* 0x000fe20000041880 */
[----:B-1----:R-:W-:Y:S01]  /*6540*/  LOP3.LUT R3, R10, UR9, R169, 0x96, !PT ;  /* 0x000000090a037c12 */ /* 0x002fe2000f8e96a9 */
[----:B------:R-:W-:-:S06]  /*6550*/  FFMA.FTZ R10, R176, UR6, -R2 ;  /* 0x00000006b00a7c23 */ /* 0x000fcc0008010802 */
[C---:B------:R-:W-:Y:S01]  /*6560*/  HMMA.16816.F32.BF16 R112, R12.reuse, R32, R136 ;  /* 0x000000200c70723c */ /* 0x040fe20000041888 */
[----:B------:R1:W-:Y:S07]  /*6570*/  MUFU.EX2 R47, R10 ;  /* 0x0000000a002f7308 */ /* 0x0003ee0000000800 */
[C---:B---3--:R-:W-:Y:S01]  /*6580*/  HMMA.16816.F32.BF16 R128, R12.reuse, R40, R120 ;  /* 0x000000280c80723c */ /* 0x048fe20000041878 */
[----:B------:R-:W-:Y:S07]  /*6590*/  LDSM.16.MT88.4 R120, [R193+0x7800] ;  /* 0x00780000c178783b */ /* 0x000fee0000004200 */
        /* <DEDUP_REMOVED lines=16> */
[----:B------:R-:W-:Y:S01]  /*66a0*/  LOP3.LUT R20, R20, 0xff00ff, RZ, 0xc0, !PT ;  /* 0x00ff00ff14147812 */ /* 0x000fe200078ec0ff */
[----:B------:R-:W-:Y:S01]  /*66b0*/  FFMA.FTZ R12, R224, UR6, -R4 ;  /* 0x00000006e00c7c23 */ /* 0x000fe20008010804 */
[----:B------:R-:W-:Y:S03]  /*66c0*/  LDSM.16.MT88.4 R104, [R197+0x7800] ;  /* 0x00780000c568783b */ /* 0x000fe60000004200 */
[----:B------:R5:W4:Y:S01]  /*66d0*/  MUFU.EX2 R45, R16 ;  /* 0x00000010002d7308 */ /* 0x000b220000000800 */
[----:B-1----:R-:W-:-:S04]  /*66e0*/  LOP3.LUT R3, R22, UR22, R11, 0x96, !PT ;  /* 0x0000001616037c12 */ /* 0x002fc8000f8e960b */
[C---:B------:R-:W-:Y:S02]  /*66f0*/  LOP3.LUT R18, R3.reuse, 0xff, RZ, 0xc0, !PT ;  /* 0x000000ff03127812 */ /* 0x040fe400078ec0ff */
[C---:B------:R-:W-:Y:S02]  /*6700*/  PRMT R11, R3.reuse, 0x7632, R11 ;  /* 0x00007632030b7816 */ /* 0x040fe4000000000b */
[----:B---3--:R-:W-:Y:S02]  /*6710*/  LOP3.LUT R10, R3, 0xffff, RZ, 0xc0, !PT ;  /* 0x0000ffff030a7812 */ /* 0x008fe400078ec0ff */
[----:B------:R-:W-:Y:S02]  /*6720*/  SHF.R.U32.HI R17, RZ, 0x18, R3 ;  /* 0x00000018ff117819 */ /* 0x000fe40000011603 */
[----:B------:R-:W-:Y:S02]  /*6730*/  HSET2.LE.AND R3, R19, R6, PT ;  /* 0x0000000613037233 */ /* 0x000fe40003803000 */
[----:B------:R-:W-:-:S02]  /*6740*/  LOP3.LUT R11, R11, 0xff, RZ, 0xc0, !PT ;  /* 0x000000ff0b0b7812 */ /* 0x000fc400078ec0ff */
[----:B-----5:R-:W-:Y:S02]  /*6750*/  SHF.R.U32.HI R16, RZ, 0x8, R10 ;  /* 0x00000008ff107819 */ /* 0x020fe4000001160a */
[----:B--2---:R-:W-:Y:S02]  /*6760*/  F2FP.BF16.F32.PACK_AB R10, R67, R66 ;  /* 0x00000042430a723e */ /* 0x004fe400000010ff */
        /* <DEDUP_REMOVED lines=11> */
[----:B------:R-:W-:-:S02]  /*6820*/  F2FP.BF16.F32.PACK_AB R20, R45, R47 ;  /* 0x0000002f2d14723e */ /* 0x000fc400000010ff */
[----:B------:R-:W-:Y:S02]  /*6830*/  LOP3.LUT R10, R44, UR23, R37, 0x96, !PT ;  /* 0x000000172c0a7c12 */ /* 0x000fe4000f8e9625 */
[----:B------:R-:W-:Y:S02]  /*6840*/  LOP3.LUT R16, R16, R11, RZ, 0xc0, !PT ;  /* 0x0000000b10107212 */ /* 0x000fe400078ec0ff */
[----:B------:R-:W-:Y:S01]  /*6850*/  LOP3.LUT R17, R20, R17, RZ, 0xc0, !PT ;  /* 0x0000001114117212 */ /* 0x000fe200078ec0ff */
[----:B------:R-:W-:-:S04]  /*6860*/  IMAD.WIDE.U32 R10, R10, -0x2daee0ad, RZ ;  /* 0xd2511f530a0a7825 */ /* 0x000fc800078e00ff */
[----:B------:R-:W-:Y:S01]  /*6870*/  IMAD.MOV.U32 R14, RZ, RZ, R10 ;  /* 0x000000ffff0e7224 */ /* 0x000fe200078e000a */
[----:B------:R-:W-:Y:S01]  /*6880*/  PRMT R22, R10, 0x7771, RZ ;  /* 0x000077710a167816 */ /* 0x000fe200000000ff */
[C---:B------:R-:W-:Y:S01]  /*6890*/  HMMA.16816.F32.BF16 R108, R16.reuse, R30, R60 ;  /* 0x0000001e106c723c */ /* 0x040fe2000004183c */
[----:B-1----:R-:W-:Y:S01]  /*68a0*/  FFMA.FTZ R3, R188, UR6, -R5 ;  /* 0x00000006bc037c23 */ /* 0x002fe20008010805 */
[C---:B------:R-:W-:Y:S02]  /*68b0*/  PRMT R21, R10.reuse, 0x7773, RZ ;  /* 0x000077730a157816 */ /* 0x040fe400000000ff */
[----:B------:R-:W-:Y:S01]  /*68c0*/  PRMT R13, R10, 0x7772, RZ ;  /* 0x000077720a0d7816 */ /* 0x000fe200000000ff */
[----:B------:R1:W2:Y:S03]  /*68d0*/  MUFU.EX2 R46, R3 ;  /* 0x00000003002e7308 */ /* 0x0002a60000000800 */
[----:B------:R-:W-:Y:S01]  /*68e0*/  HMMA.16816.F32.BF16 R92, R16, R28, R92 ;  /* 0x0000001c105c723c */ /* 0x000fe2000004185c */
[----:B------:R-:W-:-:S04]  /*68f0*/  PRMT R13, R13, 0x5410, R21 ;  /* 0x000054100d0d7816 */ /* 0x000fc80000000015 */
[----:B------:R-:W-:Y:S03]  /*6900*/  MUFU.EX2 R29, R12 ;  /* 0x0000000c001d7308 */ /* 0x000fe60000000800 */
[----:B------:R-:W-:Y:S01]  /*6910*/  HMMA.16816.F32.BF16 R56, R16, R26, R56 ;  /* 0x0000001a1038723c */ /* 0x000fe20000041838 */
[----:B-1----:R-:W-:-:S07]  /*6920*/  FFMA.FTZ R3, R186, UR6, -R5 ;  /* 0x00000006ba037c23 */ /* 0x002fce0008010805 */
[C---:B------:R-:W-:Y:S01]  /*6930*/  HMMA.16816.F32.BF16 R60, R16.reuse, R24, R88 ;  /* 0x00000018103c723c */ /* 0x040fe20000041858 */
[----:B------:R-:W1:Y:S01]  /*6940*/  LDSM.16.MT88.4 R88, [R192+0x7800] ;  /* 0x00780000c058783b */ /* 0x000e620000004200 */
[----:B------:R3:W-:Y:S06]  /*6950*/  MUFU.EX2 R39, R3 ;  /* 0x0000000300277308 */ /* 0x0007ec0000000800 */
[C---:B------:R-:W-:Y:S08]  /*6960*/  HMMA.16816.F32.BF16 R148, R16.reuse, R32, R76 ;  /* 0x000000201094723c */ /* 0x040ff0000004184c */
[----:B------:R-:W-:Y:S01]  /*6970*/  HMMA.16816.F32.BF16 R48, R16, R34, R48 ;  /* 0x000000221030723c */ /* 0x000fe20000041830 */
[----:B---3--:R-:W-:Y:S01]  /*6980*/  FFMA.FTZ R3, R182, UR6, -R5 ;  /* 0x00000006b6037c23 */ /* 0x008fe20008010805 */
[----:B------:R-:W-:-:S03]  /*6990*/  FFMA.FTZ R5, R216, UR6, -R4 ;  /* 0x00000006d8057c23 */ /* 0x000fc60008010804 */
[----:B------:R3:W-:Y:S03]  /*69a0*/  MUFU.EX2 R31, R3 ;  /* 0x00000003001f7308 */ /* 0x0007e60000000800 */
[C---:B------:R-:W-:Y:S05]  /*69b0*/  HMMA.16816.F32.BF16 R124, R16.reuse, R40, R156 ;  /* 0x00000028107c723c */ /* 0x040fea000004189c */
[----:B------:R4:W-:Y:S03]  /*69c0*/  MUFU.EX2 R28, R5 ;  /* 0x00000005001c7308 */ /* 0x0009e60000000800 */
[----:B------:R-:W-:Y:S01]  /*69d0*/  HMMA.16816.F32.BF16 R52, R16, R42, R52 ;  /* 0x0000002a1034723c */ /* 0x000fe20000041834 */
[----:B------:R-:W5:Y:S01]  /*69e0*/  LDSM.16.MT88.4 R16, [R196+0x7800] ;  /* 0x00780000c410783b */ /* 0x000f620000004200 */
[----:B---3--:R-:W-:-:S04]  /*69f0*/  LOP3.LUT R3, R172, UR7, R11, 0x96, !PT ;  /* 0x00000007ac037c12 */ /* 0x008fc8000f8e960b */
[C---:B------:R-:W-:Y:S02]  /*6a00*/  LOP3.LUT R10, R3.reuse, 0xffff, RZ, 0xc0, !PT ;  /* 0x0000ffff030a7812 */ /* 0x040fe400078ec0ff */
[C---:B------:R-:W-:Y:S01]  /*6a10*/  LOP3.LUT R20, R3.reuse, 0xff, RZ, 0xc0, !PT ;  /* 0x000000ff03147812 */ /* 0x040fe200078ec0ff */
[--C-:B----4-:R-:W-:Y:S01]  /*6a20*/  FFMA.FTZ R5, R220, UR6, -R4.reuse ;  /* 0x00000006dc057c23 */ /* 0x110fe20008010804 */
[----:B------:R-:W-:Y:S01]  /*6a30*/  PRMT R11, R3, 0x7632, R11 ;  /* 0x00007632030b7816 */ /* 0x000fe2000000000b */
[----:B------:R-:W-:Y:S01]  /*6a40*/  FFMA.FTZ R4, R209, UR6, -R4 ;  /* 0x00000006d1047c23 */ /* 0x000fe20008010804 */
[----:B------:R-:W-:Y:S01]  /*6a50*/  SHF.R.U32.HI R15, RZ, 0x18, R3 ;  /* 0x00000018ff0f7819 */ /* 0x000fe20000011603 */
[----:B------:R3:W4:Y:S01]  /*6a60*/  MUFU.EX2 R30, R5 ;  /* 0x00000005001e7308 */ /* 0x0007220000000800 */
[----:B------:R-:W-:-:S04]  /*6a70*/  LOP3.LUT R3, R14, 0xff, RZ, 0xc0, !PT ;  /* 0x000000ff0e037812 */ /* 0x000fc800078ec0ff */
[----:B------:R-:W-:-:S03]  /*6a80*/  PRMT R12, R3, 0x5410, R22 ;  /* 0x00005410030c7816 */ /* 0x000fc60000000016 */
[----:B------:R2:W1:Y:S01]  /*6a90*/  MUFU.EX2 R27, R4 ;  /* 0x00000004001b7308 */ /* 0x0004620000000800 */
[----:B---3--:R-:W-:Y:S02]  /*6aa0*/  SHF.R.U32.HI R5, RZ, 0x8, R10 ;  /* 0x00000008ff057819 */ /* 0x008fe4000001160a */
[----:B------:R-:W-:Y:S01]  /*6ab0*/  LOP3.LUT R10, R11, 0xff, RZ, 0xc0, !PT ;  /* 0x000000ff0b0a7812 */ /* 0x000fe200078ec0ff */
[----:B------:R-:W-:Y:S01]  /*6ac0*/  FFMA.FTZ R11, R234, UR6, -R0 ;  /* 0x00000006ea0b7c23 */ /* 0x000fe20008010800 */
[----:B------:R-:W-:Y:S02]  /*6ad0*/  PRMT R3, R20, 0x5410, R5 ;  /* 0x0000541014037816 */ /* 0x000fe40000000005 */
[----:B------:R-:W-:Y:S01]  /*6ae0*/  PRMT R5, R10, 0x5410, R15 ;  /* 0x000054100a057816 */ /* 0x000fe2000000000f */
[----:B------:R-:W-:Y:S01]  /*6af0*/  MUFU.EX2 R25, R11 ;  /* 0x0000000b00197308 */ /* 0x000fe20000000800 */
[----:B--2---:R-:W-:Y:S02]  /*6b00*/  F2FP.BF16.F32.PACK_AB R4, R46, R36 ;  /* 0x000000242e04723e */ /* 0x004fe400000010ff */
[----:B------:R-:W-:-:S02]  /*6b10*/  HSET2.LE.AND R3, R3, R6, PT ;  /* 0x0000000603037233 */ /* 0x000fc40003803000 */
[--C-:B------:R-:W-:Y:S02]  /*6b20*/  HSET2.LE.AND R5, R5, R6.reuse, PT ;  /* 0x0000000605057233 */ /* 0x100fe40003803000 */
[----:B----4-:R-:W-:Y:S02]  /*6b30*/  F2FP.BF16.F32.PACK_AB R10, R30, R28 ;  /* 0x0000001c1e0a723e */ /* 0x010fe400000010ff */
[----:B------:R-:W-:Y:S02]  /*6b40*/  LOP3.LUT R132, R4, R3, RZ, 0xc0, !PT ;  /* 0x0000000304847212 */ /* 0x000fe400078ec0ff */
[----:B------:R-:W-:Y:S02]  /*6b50*/  LOP3.LUT R4, R13, 0xff00ff, RZ, 0xc0, !PT ;  /* 0x00ff00ff0d047812 */ /* 0x000fe400078ec0ff */
[----:B------:R-:W-:Y:S01]  /*6b60*/  LOP3.LUT R133, R10, R5, RZ, 0xc0, !PT ;  /* 0x000000050a857212 */ /* 0x000fe200078ec0ff */
[----:B------:R-:W-:Y:S01]  /*6b70*/  FFMA.FTZ R10, R217, UR6, -R0 ;  /* 0x00000006d90a7c23 */ /* 0x000fe20008010800 */
[----:B------:R-:W-:-:S02]  /*6b80*/  HSET2.LE.AND R3, R12, R6, PT ;  /* 0x000000060c037233 */ /* 0x000fc40003803000 */
[----:B------:R-:W-:Y:S01]  /*6b90*/  HSET2.LE.AND R5, R4, R6, PT ;  /* 0x0000000604057233 */ /* 0x000fe20003803000 */
[----:B------:R1:W-:Y:S01]  /*6ba0*/  MUFU.EX2 R26, R10 ;  /* 0x0000000a001a7308 */ /* 0x0003e20000000800 */
[----:B------:R-:W-:-:S04]  /*6bb0*/  F2FP.BF16.F32.PACK_AB R4, R31, R39 ;  /* 0x000000271f04723e */ /* 0x000fc800000010ff */
[----:B------:R-:W-:Y:S01]  /*6bc0*/  LOP3.LUT R134, R4, R3, RZ, 0xc0, !PT ;  /* 0x0000000304867212 */ /* 0x000fe200078ec0ff */
[--C-:B------:R-:W-:Y:S01]  /*6bd0*/  FFMA.FTZ R3, R222, UR6, -R0.reuse ;  /* 0x00000006de037c23 */ /* 0x100fe20008010800 */
[----:B------:R-:W-:-:S03]  /*6be0*/  FFMA.FTZ R0, R221, UR6, -R0 ;  /* 0x00000006dd007c23 */ /* 0x000fc60008010800 */
[----:B------:R2:W-:Y:S01]  /*6bf0*/  MUFU.EX2 R22, R3 ;  /* 0x0000000300167308 */ /* 0x0005e20000000800 */
[----:B-1----:R-:W-:-:S07]  /*6c00*/  F2FP.BF16.F32.PACK_AB R10, R27, R29 ;  /* 0x0000001d1b0a723e */ /* 0x002fce00000010ff */
[----:B------:R1:W-:Y:S01]  /*6c10*/  MUFU.EX2 R24, R0 ;  /* 0x0000000000187308 */ /* 0x0003e20000000800 */
[----:B------:R-:W-:Y:S01]  /*6c20*/  LOP3.LUT R135, R10, R5, RZ, 0xc0, !PT ;  /* 0x000000050a877212 */ /* 0x000fe200078ec0ff */
[----:B--2---:R-:W-:-:S06]  /*6c30*/  FFMA.FTZ R3, R239, UR6, -R2 ;  /* 0x00000006ef037c23 */ /* 0x004fcc0008010802 */
[----:B------:R-:W-:Y:S01]  /*6c40*/  HMMA.16816.F32.BF16 R80, R132, R88, R80 ;  /* 0x000000588450723c */ /* 0x000fe20000041850 */
[----:B------:R2:W-:Y:S01]  /*6c50*/  MUFU.EX2 R15, R3 ;  /* 0x00000003000f7308 */ /* 0x0005e20000000800 */
[----:B-1----:R-:W-:-:S06]  /*6c60*/  LOP3.LUT R0, R38, UR23, R23, 0x96, !PT ;  /* 0x0000001726007c12 */ /* 0x002fcc000f8e9617 */
[----:B------:R-:W-:Y:S01]  /*6c70*/  HMMA.16816.F32.BF16 R84, R132, R90, R84 ;  /* 0x0000005a8454723c */ /* 0x000fe20000041854 */
[----:B------:R-:W-:-:S04]  /*6c80*/  IMAD.WIDE.U32 R4, R0, -0x2daee0ad, RZ ;  /* 0xd2511f5300047825 */ /* 0x000fc800078e00ff */
[----:B------:R-:W-:Y:S01]  /*6c90*/  IMAD.MOV.U32 R11, RZ, RZ, R4 ;  /* 0x000000ffff0b7224 */ /* 0x000fe200078e0004 */
[----:B------:R-:W-:Y:S02]  /*6ca0*/  LOP3.LUT R0, R168, UR7, R5, 0x96, !PT ;  /* 0x00000007a8007c12 */ /* 0x000fe4000f8e9605 */
[C---:B------:R-:W-:Y:S01]  /*6cb0*/  HMMA.16816.F32.BF16 R96, R132.reuse, R104, R96 ;  /* 0x000000688460723c */ /* 0x040fe20000041860 */
[C---:B------:R-:W-:Y:S01]  /*6cc0*/  PRMT R10, R4.reuse, 0x7773, RZ ;  /* 0x00007773040a7816 */ /* 0x040fe200000000ff */
[--C-:B--2---:R-:W-:Y:S01]  /*6cd0*/  FFMA.FTZ R3, R225, UR6, -R2.reuse ;  /* 0x00000006e1037c23 */ /* 0x104fe20008010802 */
[C---:B------:R-:W-:Y:S02]  /*6ce0*/  PRMT R5, R4.reuse, 0x7772, RZ ;  /* 0x0000777204057816 */ /* 0x040fe400000000ff */
[----:B------:R-:W-:Y:S01]  /*6cf0*/  PRMT R13, R4, 0x7771, RZ ;  /* 0x00007771040d7816 */ /* 0x000fe200000000ff */
[----:B------:R1:W-:Y:S01]  /*6d00*/  MUFU.EX2 R21, R3 ;  /* 0x0000000300157308 */ /* 0x0003e20000000800 */
[----:B------:R-:W-:Y:S01]  /*6d10*/  FFMA.FTZ R4, R233, UR6, -R2 ;  /* 0x00000006e9047c23 */ /* 0x000fe20008010802 */
[----:B------:R-:W-:Y:S01]  /*6d20*/  LOP3.LUT R12, R11, 0xff, RZ, 0xc0, !PT ;  /* 0x000000ff0b0c7812 */ /* 0x000fe200078ec0ff */
[----:B------:R-:W-:Y:S01]  /*6d30*/  HMMA.16816.F32.BF16 R100, R132, R106, R100 ;  /* 0x0000006a8464723c */ /* 0x000fe20000041864 */
[----:B------:R-:W-:-:S02]  /*6d40*/  PRMT R5, R5, 0x5410, R10 ;  /* 0x0000541005057816 */ /* 0x000fc4000000000a */
[C---:B------:R-:W-:Y:S02]  /*6d50*/  LOP3.LUT R11, R0.reuse, 0xff, RZ, 0xc0, !PT ;  /* 0x000000ff000b7812 */ /* 0x040fe400078ec0ff */
[----:B------:R2:W-:Y:S01]  /*6d60*/  MUFU.EX2 R14, R4 ;  /* 0x00000004000e7308 */ /* 0x0005e20000000800 */
[----:B------:R-:W-:Y:S02]  /*6d70*/  SHF.R.U32.HI R10, RZ, 0x18, R0 ;  /* 0x00000018ff0a7819 */ /* 0x000fe40000011600 */
[----:B------:R-:W-:Y:S01]  /*6d80*/  HMMA.16816.F32.BF16 R112, R132, R120, R112 ;  /* 0x000000788470723c */ /* 0x000fe20000041870 */
[----:B-1----:R-:W-:Y:S01]  /*6d90*/  FFMA.FTZ R3, R229, UR6, -R2 ;  /* 0x00000006e5037c23 */ /* 0x002fe20008010802 */
[----:B------:R-:W-:-:S06]  /*6da0*/  LOP3.LUT R2, R0, 0xffff, RZ, 0xc0, !PT ;  /* 0x0000ffff00027812 */ /* 0x000fcc00078ec0ff */
[----:B------:R-:W-:Y:S01]  /*6db0*/  HMMA.16816.F32.BF16 R116, R132, R122, R116 ;  /* 0x0000007a8474723c */ /* 0x000fe20000041874 */
[----:B------:R1:W3:Y:S01]  /*6dc0*/  MUFU.EX2 R20, R3 ;  /* 0x0000000300147308 */ /* 0x0002e20000000800 */
[----:B--2---:R-:W-:Y:S02]  /*6dd0*/  SHF.R.U32.HI R4, RZ, 0x8, R2 ;  /* 0x00000008ff047819 */ /* 0x004fe40000011602 */
[----:B------:R-:W-:-:S04]  /*6de0*/  LOP3.LUT R2, R5, 0xff00ff, RZ, 0xc0, !PT ;  /* 0x00ff00ff05027812 */ /* 0x000fc800078ec0ff */
[----:B-----5:R-:W-:Y:S01]  /*6df0*/  HMMA.16816.F32.BF16 R128, R132, R16, R128 ;  /* 0x000000108480723c */ /* 0x020fe20000041880 */
[----:B------:R-:W-:Y:S02]  /*6e00*/  PRMT R5, R11, 0x5410, R4 ;  /* 0x000054100b057816 */ /* 0x000fe40000000004 */
[----:B------:R-:W-:-:S05]  /*6e10*/  HSET2.LE.AND R4, R2, R6, PT ;  /* 0x0000000602047233 */ /* 0x000fca0003803000 */
[----:B------:R-:W-:Y:S01]  /*6e20*/  HMMA.16816.F32.BF16 R132, R132, R18, R144 ;  /* 0x000000128484723c */ /* 0x000fe20000041890 */
[----:B-1----:R-:W-:Y:S02]  /*6e30*/  PRMT R3, R0, 0x7632, R3 ;  /* 0x0000763200037816 */ /* 0x002fe40000000003 */
[----:B------:R-:W-:Y:S02]  /*6e40*/  PRMT R0, R12, 0x5410, R13 ;  /* 0x000054100c007816 */ /* 0x000fe4000000000d */
[----:B------:R-:W-:Y:S02]  /*6e50*/  LOP3.LUT R3, R3, 0xff, RZ, 0xc0, !PT ;  /* 0x000000ff03037812 */ /* 0x000fe400078ec0ff */
[----:B---3--:R-:W-:Y:S02]  /*6e60*/  F2FP.BF16.F32.PACK_AB R2, R20, R21 ;  /* 0x000000151402723e */ /* 0x008fe400000010ff */
[----:B------:R-:W-:Y:S02]  /*6e70*/  PRMT R11, R3, 0x5410, R10 ;  /* 0x00005410030b7816 */ /* 0x000fe4000000000a */
[----:B------:R-:W-:-:S02]  /*6e80*/  HSET2.LE.AND R0, R0, R6, PT ;  /* 0x0000000600007233 */ /* 0x000fc40003803000 */
[----:B------:R-:W-:Y:S02]  /*6e90*/  F2FP.BF16.F32.PACK_AB R3, R24, R22 ;  /* 0x000000161803723e */ /* 0x000fe400000010ff */
[--C-:B------:R-:W-:Y:S02]  /*6ea0*/  HSET2.LE.AND R10, R5, R6.reuse, PT ;  /* 0x00000006050a7233 */ /* 0x100fe40003803000 */
[----:B------:R-:W-:Y:S02]  /*6eb0*/  HSET2.LE.AND R6, R11, R6, PT ;  /* 0x000000060b067233 */ /* 0x000fe40003803000 */
[----:B------:R-:W-:Y:S01]  /*6ec0*/  LOP3.LUT R138, R3, R0, RZ, 0xc0, !PT ;  /* 0x00000000038a7212 */ /* 0x000fe200078ec0ff */
[----:B------:R-:W-:Y:S01]  /*6ed0*/  FADD.FTZ R3, R238, R235 ;  /* 0x000000ebee037221 */ /* 0x000fe20000010000 */
[----:B------:R-:W-:Y:S02]  /*6ee0*/  F2FP.BF16.F32.PACK_AB R0, R14, R15 ;  /* 0x0000000f0e00723e */ /* 0x000fe400000010ff */
[----:B------:R-:W-:Y:S01]  /*6ef0*/  LOP3.LUT R139, R2, R4, RZ, 0xc0, !PT ;  /* 0x00000004028b7212 */ /* 0x000fe200078ec0ff */
[----:B------:R-:W-:Y:S01]  /*6f00*/  FADD.FTZ R2, R223, R219 ;  /* 0x000000dbdf027221 */ /* 0x000fe20000010000 */
[----:B------:R-:W-:Y:S01]  /*6f10*/  F2FP.BF16.F32.PACK_AB R5, R26, R25 ;  /* 0x000000191a05723e */ /* 0x000fe200000010ff */
        /* <DEDUP_REMOVED lines=62> */
[----:B------:R1:W-:Y:S04]  /*7300*/  STL [R1+0x8], R239 ;  /* 0x000008ef01007387 */ /* 0x0003e80000100800 */
[----:B------:R1:W-:Y:S03]  /*7310*/  STL [R1+0xc], R235 ;  /* 0x00000ceb01007387 */ /* 0x0003e60000100800 */
[C---:B------:R-:W-:Y:S01]  /*7320*/  HMMA.16816.F32.BF16 R92, R136.reuse, R104, R60 ;  /* 0x00000068885c723c */ /* 0x040fe2000004183c */
[----:B------:R1:W-:Y:S04]  /*7330*/  STL [R1+0x10], R238 ;  /* 0x000010ee01007387 */ /* 0x0003e80000100800 */
[----:B------:R1:W-:Y:S03]  /*7340*/  STL [R1+0x14], R209 ;  /* 0x000014d101007387 */ /* 0x0003e60000100800 */
[C---:B------:R-:W-:Y:S08]  /*7350*/  HMMA.16816.F32.BF16 R108, R136.reuse, R120, R148 ;  /* 0x00000078886c723c */ /* 0x040ff00000041894 */
[C---:B------:R-:W-:Y:S08]  /*7360*/  HMMA.16816.F32.BF16 R104, R136.reuse, R106, R56 ;  /* 0x0000006a8868723c */ /* 0x040ff00000041838 */
[C---:B------:R-:W-:Y:S08]  /*7370*/  HMMA.16816.F32.BF16 R120, R136.reuse, R122, R48 ;  /* 0x0000007a8878723c */ /* 0x040ff00000041830 */
[C---:B------:R-:W-:Y:S08]  /*7380*/  HMMA.16816.F32.BF16 R124, R136.reuse, R16, R124 ;  /* 0x00000010887c723c */ /* 0x040ff0000004187c */
[----:B------:R-:W-:Y:S01]  /*7390*/  HMMA.16816.F32.BF16 R136, R136, R18, R52 ;  /* 0x000000128888723c */ /* 0x000fe20000041834 */
[----:B------:R-:W-:-:S04]  /*73a0*/  NOP ;  /* 0x0000000000007918 */ /* 0x000fc80000000000 */
[----:B-1----:R-:W-:-:S15]  /*73b0*/  @!P0 BRA `(.L_x_2066) ;  /* 0x0000009400448947 */ /* 0x002fde0003800000 */
[----:B------:R-:W2:Y:S04]  /*73c0*/  LDL R176, [R1] ;  /* 0x0000000001b07983 */ /* 0x000ea80000100800 */
[----:B------:R-:W3:Y:S01]  /*73d0*/  LDL R167, [R1+0x4] ;  /* 0x0000040001a77983 */ /* 0x000ee20000100800 */
[----:B------:R-:W-:Y:S01]  /*73e0*/  VIADD R232, R241, 0xfffffffe ;  /* 0xfffffffef1e87836 */ /* 0x000fe20000000000 */
[----:B------:R-:W-:-:S04]  /*73f0*/  DEPBAR.LE SB0, 0x0 ;  /* 0x000080000000791a */ /* 0x000fc80000000000 */
[----:B------:R-:W-:Y:S01]  /*7400*/  IMAD.WIDE.U32 R4, R232, R214, RZ ;  /* 0x000000d6e8047225 */ /* 0x000fe200078e00ff */
[----:B------:R-:W-:-:S03]  /*7410*/  SHF.L.U64.HI R234, R214, 0x4, R215 ;  /* 0x00000004d6ea7819 */ /* 0x000fc600000102d7 */
[----:B------:R-:W-:Y:S02]  /*7420*/  IMAD.SHL.U32 R233, R214, 0x10, RZ ;  /* 0x00000010d6e97824 */ /* 0x000fe400078e00ff */
[----:B------:R-:W-:Y:S01]  /*7430*/  IMAD R3, R232, R215, R5 ;  /* 0x000000d7e8037224 */ /* 0x000fe200078e0205 */
[----:B------:R-:W-:Y:S02]  /*7440*/  BAR.SYNC.DEFER_BLOCKING 0x0 ;  /* 0x0000000000007b1d */ /* 0x000fe40000010000 */
[----:B------:R-:W-:-:S04]  /*7450*/  LEA R0, P0, R4, R233, 0x6 ;  /* 0x000000e904007211 */ /* 0x000fc800078030ff */
[----:B------:R-:W-:Y:S02]  /*7460*/  LEA.HI.X R2, R4, R234, R3, 0x6, P0 ;  /* 0x000000ea04027211 */ /* 0x000fe400000f3403 */
[----:B------:R-:W-:Y:S02]  /*7470*/  IADD3 R5, P1, PT, R0, R233, RZ ;  /* 0x000000e900057210 */ /* 0x000fe40007f3e0ff */
[----:B------:R-:W-:-:S03]  /*7480*/  LEA R6, P0, R214, R0, 0x5 ;  /* 0x00000000d6067211 */ /* 0x000fc600078028ff */
[----:B------:R-:W-:Y:S01]  /*7490*/  IMAD.X R11, R2, 0x1, R234, P1 ;  /* 0x00000001020b7824 */ /* 0x000fe200008e06ea */
[----:B------:R-:W-:Y:S02]  /*74a0*/  LEA.HI.X R18, R214, R2, R215, 0x5, P0 ;  /* 0x00000002d6127211 */ /* 0x000fe400000f2cd7 */
[-C--:B--2---:R-:W-:Y:S02]  /*74b0*/  LEA R16, P3, R4, R176.reuse, 0x7 ;  /* 0x000000b004107211 */ /* 0x084fe400078638ff */
[-C--:B------:R-:W-:Y:S02]  /*74c0*/  LEA R14, P2, R0, R176.reuse, 0x1 ;  /* 0x000000b0000e7211 */ /* 0x080fe400078408ff */
[-C--:B------:R-:W-:Y:S01]  /*74d0*/  LEA R12, P1, R5, R176.reuse, 0x1 ;  /* 0x000000b0050c7211 */ /* 0x080fe200078208ff */
[----:B---3--:R-:W-:Y:S01]  /*74e0*/  IMAD.MOV.U32 R229, RZ, RZ, R167 ;  /* 0x000000ffffe57224 */ /* 0x008fe200078e00a7 */
[----:B------:R-:W-:Y:S02]  /*74f0*/  LEA R10, P0, R6, R176, 0x1 ;  /* 0x000000b0060a7211 */ /* 0x000fe400078008ff */
[----:B------:R-:W-:-:S02]  /*7500*/  LEA.HI.X R17, R4, R252, R3, 0x7, P3 ;  /* 0x000000fc04117211 */ /* 0x000fc400018f3c03 */
[-C--:B------:R-:W-:Y:S01]  /*7510*/  LEA.HI.X R15, R0, R252.reuse, R2, 0x1, P2 ;  /* 0x000000fc000f7211 */ /* 0x080fe200010f0c02 */
[----:B------:R-:W-:Y:S01]  /*7520*/  VIADD R0, R241, 0xffffffff ;  /* 0xfffffffff1007836 */ /* 0x000fe20000000000 */
[-C--:B------:R-:W-:Y:S01]  /*7530*/  LEA.HI.X R13, R5, R252.reuse, R11, 0x1, P1 ;  /* 0x000000fc050d7211 */ /* 0x080fe200008f0c0b */
[----:B------:R-:W-:Y:S01]  /*7540*/  @!PT LDS RZ, [RZ] ;  /* 0x00000000fffff984 */ /* 0x000fe20000000800 */
[----:B------:R-:W-:Y:S01]  /*7550*/  @!PT LDS RZ, [RZ] ;  /* 0x00000000fffff984 */ /* 0x000fe20000000800 */
[----:B------:R-:W-:Y:S01]  /*7560*/  @!PT LDS RZ, [RZ] ;  /* 0x00000000fffff984 */ /* 0x000fe20000000800 */
[----:B------:R-:W-:Y:S01]  /*7570*/  LDGSTS.E.BYPASS.LTC128B.128 [R213+0x6000], desc[UR18][R16.64] ;  /* 0x0600000010d57fae */ /* 0x000fe2000b981a12 */
[----:B------:R-:W-:Y:S01]  /*7580*/  LEA.HI.X R11, R6, R252, R18, 0x1, P0 ;  /* 0x000000fc060b7211 */ /* 0x000fe200000f0c12 */
[----:B------:R-:W-:Y:S02]  /*7590*/  IMAD R0, R0, 0x40, R229 ;  /* 0x0000004000007824 */ /* 0x000fe400078e02e5 */
[----:B------:R-:W-:Y:S02]  /*75a0*/  LDGSTS.E.BYPASS.LTC128B.128 [R213+0x6800], desc[UR18][R14.64] ;  /* 0x068000000ed57fae */ /* 0x000fe4000b981a12 */
[C---:B------:R-:W-:Y:S02]  /*75b0*/  VIADD R2, R0.reuse, 0xffffffc0 ;  /* 0xffffffc000027836 */ /* 0x040fe40000000000 */
[----:B------:R1:W-:Y:S01]  /*75c0*/  LDGSTS.E.BYPASS.LTC128B.128 [R213+0x7000], desc[UR18][R12.64] ;  /* 0x070000000cd57fae */ /* 0x0003e2000b981a12 */
[----:B------:R-:W-:-:S02]  /*75d0*/  VIADD R6, R0, 0xffffffe0 ;  /* 0xffffffe000067836 */ /* 0x000fc40000000000 */
[-C--:B------:R-:W-:Y:S01]  /*75e0*/  ISETP.GT.AND P3, PT, R8, R2.reuse, PT ;  /* 0x000000020800720c */ /* 0x080fe20003f64270 */
[----:B------:R2:W-:Y:S01]  /*75f0*/  LDGSTS.E.BYPASS.LTC128B.128 [R213+0x7800], desc[UR18][R10.64] ;  /* 0x078000000ad57fae */ /* 0x0005e2000b981a12 */
[-C--:B------:R-:W-:Y:S01]  /*7600*/  ISETP.GT.AND P4, PT, R9, R2.reuse, PT ;  /* 0x000000020900720c */ /* 0x080fe20003f84270 */
[----:B------:R-:W-:Y:S01]  /*7610*/  VIADD R5, R0, 0xffffffe1 ;  /* 0xffffffe100057836 */ /* 0x000fe20000000000 */
[-C--:B------:R-:W-:Y:S01]  /*7620*/  ISETP.GT.AND P5, PT, R204, R2.reuse, PT ;  /* 0x00000002cc00720c */ /* 0x080fe20003fa4270 */
[----:B------:R-:W-:Y:S01]  /*7630*/  LDSM.16.M88.4 R28, [R195+UR5+0x4000] ;  /* 0x00400005c31c783b */ /* 0x000fe20008000200 */
[----:B------:R-:W-:Y:S01]  /*7640*/  ISETP.GT.AND P6, PT, R7, R2, PT ;  /* 0x000000020700720c */ /* 0x000fe20003fc4270 */
[----:B------:R-:W-:Y:S01]  /*7650*/  VIADD R3, R0, 0xfffffff0 ;  /* 0xfffffff000037836 */ /* 0x000fe20000000000 */
[----:B------:R-:W-:Y:S01]  /*7660*/  ISETP.GE.AND P2, PT, R2, R205, PT ;  /* 0x000000cd0200720c */ /* 0x000fe20003f46270 */
[----:B------:R-:W-:Y:S01]  /*7670*/  LDSM.16.M88.4 R20, [R195+UR5+0x4800] ;  /* 0x00480005c314783b */ /* 0x000fe20008000200 */
[----:B------:R-:W-:Y:S01]  /*7680*/  VIADD R4, R0, 0xffffffe9 ;  /* 0xffffffe900047836 */ /* 0x000fe20000000000 */
[----:B------:R-:W-:-:S02]  /*7690*/  ISETP.GE.AND P0, PT, R2, R206, PT ;  /* 0x000000ce0200720c */ /* 0x000fc40003f06270 */
[----:B------:R-:W-:Y:S04]  /*76a0*/  LDSM.16.M88.4 R32, [R195+UR5+0x5000] ;  /* 0x00500005c320783b */ /* 0x000fe80008000200 */
[----:B------:R-:W-:Y:S04]  /*76b0*/  LDSM.16.M88.4 R52, [R195+UR5+0x5800] ;  /* 0x00580005c334783b */ /* 0x000fe80008000200 */
[----:B------:R-:W-:Y:S04]  /*76c0*/  LDSM.16.M88.4 R48, [R199+0x4000] ;  /* 0x00400000c730783b */ /* 0x000fe80000000200 */
[----:B-1----:R-:W1:Y:S01]  /*76d0*/  LDSM.16.M88.4 R12, [R200+0x2000] ;  /* 0x00200000c80c783b */ /* 0x002e620000000200 */
[----:B--2---:R-:W-:-:S03]  /*76e0*/  VIADD R11, R0, 0xffffffd8 ;  /* 0xffffffd8000b7836 */ /* 0x004fc60000000000 */
[----:B------:R-:W2:Y:S01]  /*76f0*/  LDSM.16.M88.4 R16, [R203+0x2000] ;  /* 0x00200000cb10783b */ /* 0x000ea20000000200 */
[----:B------:R-:W-:-:S03]  /*7700*/  VIADD R10, R0, 0xffffffd9 ;  /* 0xffffffd9000a7836 */ /* 0x000fc60000000000 */
[----:B------:R-:W3:Y:S04]  /*7710*/  LDSM.16.M88.4 R44, [R199+0x4800] ;  /* 0x00480000c72c783b */ /* 0x000ee80000000200 */
[----:B------:R-:W4:Y:S04]  /*7720*/  LDSM.16.M88.4 R40, [R199+0x5000] ;  /* 0x00500000c728783b */ /* 0x000f280000000200 */
[----:B------:R-:W5:Y:S04]  /*7730*/  LDSM.16.M88.4 R36, [R199+0x5800] ;  /* 0x00580000c724783b */ /* 0x000f680000000200 */
[----:B------:R-:W5:Y:S04]  /*7740*/  LDSM.16.M88.4 R24, [R200] ;  /* 0x00000000c818783b */ /* 0x000f680000000200 */
[----:B------:R-:W0:Y:S01]  /*7750*/  LDGDEPBAR ;  /* 0x00000000000079af */ /* 0x000e220000000000 */
[C---:B-1----:R-:W-:Y:S08]  /*7760*/  HMMA.16816.F32.BF16 R64, R12.reuse, R28, RZ ;  /* 0x0000001c0c40723c */ /* 0x042ff000000418ff */
        /* <DEDUP_REMOVED lines=8> */
[C---:B--2---:R-:W-:Y:S01]  /*77f0*/  HMMA.16816.F32.BF16 R188, R16.reuse, R48, R64 ;  /* 0x0000003010bc723c */ /* 0x044fe20000041840 */
[----:B------:R-:W-:Y:S07]  /*7800*/  LDSM.16.M88.4 R64, [R194+0x4800] ;  /* 0x00480000c240783b */ /* 0x000fee0000000200 */
[C---:B---3--:R-:W-:Y:S01]  /*7810*/  HMMA.16816.F32.BF16 R216, R16.reuse, R44, R60 ;  /* 0x0000002c10d8723c */ /* 0x048fe2000004183c */
[----:B------:R-:W-:Y:S07]  /*7820*/  LDSM.16.M88.4 R60, [R194+0x5000] ;  /* 0x00500000c23c783b */ /* 0x000fee0000000200 */
[C---:B----4-:R-:W-:Y:S08]  /*7830*/  HMMA.16816.F32.BF16 R220, R16.reuse, R40, R148 ;  /* 0x0000002810dc723c */ /* 0x050ff00000041894 */
[C---:B-----5:R-:W-:Y:S01]  /*7840*/  HMMA.16816.F32.BF16 R224, R16.reuse, R36, R140 ;  /* 0x0000002410e0723c */ /* 0x060fe2000004188c */
[----:B------:R-:W-:Y:S07]  /*7850*/  LDSM.16.M88.4 R140, [R194+0x4000] ;  /* 0x00400000c28c783b */ /* 0x000fee0000000200 */
[C---:B------:R-:W-:Y:S08]  /*7860*/  HMMA.16816.F32.BF16 R172, R16.reuse, R50, R156 ;  /* 0x0000003210ac723c */ /* 0x040ff0000004189c */
[C---:B------:R-:W-:Y:S08]  /*7870*/  HMMA.16816.F32.BF16 R176, R16.reuse, R46, R152 ;  /* 0x0000002e10b0723c */ /* 0x040ff00000041898 */
[C---:B------:R-:W-:Y:S08]  /*7880*/  HMMA.16816.F32.BF16 R180, R16.reuse, R42, R144 ;  /* 0x0000002a10b4723c */ /* 0x040ff00000041890 */
[----:B------:R-:W-:Y:S01]  /*7890*/  HMMA.16816.F32.BF16 R184, R16, R38, R56 ;  /* 0x0000002610b8723c */ /* 0x000fe20000041838 */
[----:B------:R-:W-:Y:S07]  /*78a0*/  LDSM.16.M88.4 R56, [R194+0x5800] ;  /* 0x00580000c238783b */ /* 0x000fee0000000200 */
[C---:B------:R-:W-:Y:S08]  /*78b0*/  HMMA.16816.F32.BF16 R148, R24.reuse, R28, RZ ;  /* 0x0000001c1894723c */ /* 0x040ff000000418ff */
[C---:B------:R-:W-:Y:S08]  /*78c0*/  HMMA.16816.F32.BF16 R160, R24.reuse, R30, RZ ;  /* 0x0000001e18a0723c */ /* 0x040ff000000418ff */
[C---:B------:R-:W-:Y:S08]  /*78d0*/  HMMA.16816.F32.BF16 R16, R24.reuse, R20, RZ ;  /* 0x000000141810723c */ /* 0x040ff000000418ff */
[C---:B------:R-:W-:Y:S01]  /*78e0*/  HMMA.16816.F32.BF16 R156, R24.reuse, R22, RZ ;  /* 0x00000016189c723c */ /* 0x040fe200000418ff */
[----:B------:R-:W2:Y:S07]  /*78f0*/  LDSM.16.M88.4 R20, [R201] ;  /* 0x00000000c914783b */ /* 0x000eae0000000200 */
[C---:B------:R-:W-:Y:S08]  /*7900*/  HMMA.16816.F32.BF16 R28, R24.reuse, R32, RZ ;  /* 0x00000020181c723c */ /* 0x040ff000000418ff */
[C---:B------:R-:W-:Y:S08]  /*7910*/  HMMA.16816.F32.BF16 R144, R24.reuse, R52, RZ ;  /* 0x000000341890723c */ /* 0x040ff000000418ff */
[C---:B------:R-:W-:Y:S08]  /*7920*/  HMMA.16816.F32.BF16 R152, R24.reuse, R34, RZ ;  /* 0x000000221898723c */ /* 0x040ff000000418ff */
[----:B------:R-:W-:Y:S08]  /*7930*/  HMMA.16816.F32.BF16 R52, R24, R54, RZ ;  /* 0x000000361834723c */ /* 0x000ff000000418ff */
[C---:B-1----:R-:W-:Y:S08]  /*7940*/  HMMA.16816.F32.BF16 R28, R12.reuse, R40, R28 ;  /* 0x000000280c1c723c */ /* 0x042ff0000004181c */
[C---:B------:R-:W-:Y:S01]  /*7950*/  HMMA.16816.F32.BF16 R32, R12.reuse, R44, R16 ;  /* 0x0000002c0c20723c */ /* 0x040fe20000041810 */
[----:B------:R-:W1:Y:S07]  /*7960*/  LDSM.16.M88.4 R16, [R201+0x2000] ;  /* 0x00200000c910783b */ /* 0x000e6e0000000200 */
[C---:B------:R-:W-:Y:S08]  /*7970*/  HMMA.16816.F32.BF16 R24, R12.reuse, R36, R144 ;  /* 0x000000240c18723c */ /* 0x040ff00000041890 */
[C---:B------:R-:W-:Y:S08]  /*7980*/  HMMA.16816.F32.BF16 R148, R12.reuse, R48, R148 ;  /* 0x000000300c94723c */ /* 0x040ff00000041894 */
[C---:B------:R-:W-:Y:S08]  /*7990*/  HMMA.16816.F32.BF16 R144, R12.reuse, R50, R160 ;  /* 0x000000320c90723c */ /* 0x040ff000000418a0 */
[C---:B------:R-:W-:Y:S08]  /*79a0*/  HMMA.16816.F32.BF16 R156, R12.reuse, R46, R156 ;  /* 0x0000002e0c9c723c */ /* 0x040ff0000004189c */
[C---:B------:R-:W-:Y:S01]  /*79b0*/  HMMA.16816.F32.BF16 R44, R12.reuse, R42, R152 ;  /* 0x0000002a0c2c723c */ /* 0x040fe20000041898 */
[----:B------:R-:W-:Y:S07]  /*79c0*/  LDSM.16.M88.4 R40, [R198+0x5800] ;  /* 0x00580000c628783b */ /* 0x000fee0000000200 */
[----:B------:R-:W-:Y:S01]  /*79d0*/  HMMA.16816.F32.BF16 R48, R12, R38, R52 ;  /* 0x000000260c30723c */ /* 0x000fe20000041834 */
[----:B------:R-:W-:Y:S04]  /*79e0*/  LDSM.16.M88.4 R12, [R202] ;  /* 0x00000000ca0c783b */ /* 0x000fe80000000200 */
[----:B------:R-:W-:Y:S03]  /*79f0*/  LDSM.16.M88.4 R36, [R198+0x5000] ;  /* 0x00500000c624783b */ /* 0x000fe60000000200 */
[C---:B--2---:R-:W-:Y:S01]  /*7a00*/  HMMA.16816.F32.BF16 R164, R20.reuse, R60, R28 ;  /* 0x0000003c14a4723c */ /* 0x044fe2000004181c */
[----:B------:R-:W2:Y:S07]  /*7a10*/  LDSM.16.M88.4 R28, [R198+0x4000] ;  /* 0x00400000c61c783b */ /* 0x000eae0000000200 */
[C---:B------:R-:W-:Y:S01]  /*7a20*/  HMMA.16816.F32.BF16 R168, R20.reuse, R64, R32 ;  /* 0x0000004014a8723c */ /* 0x040fe20000041820 */
[----:B------:R-:W3:Y:S07]  /*7a30*/  LDSM.16.M88.4 R32, [R198+0x4800] ;  /* 0x00480000c620783b */ /* 0x000eee0000000200 */
[----:B------:R-:W-:Y:S01]  /*7a40*/  HMMA.16816.F32.BF16 R160, R20, R56, R24 ;  /* 0x0000003814a0723c */ /* 0x000fe20000041818 */
[----:B------:R-:W4:Y:S01]  /*7a50*/  LDSM.16.M88.4 R24, [R202+0x2000] ;  /* 0x00200000ca18783b */ /* 0x000f220000000200 */
[----:B------:R-:W-:-:S06]  /*7a60*/  DEPBAR.LE SB0, 0x0 ;  /* 0x000080000000791a */ /* 0x000fcc0000000000 */
[C---:B------:R-:W-:Y:S08]  /*7a70*/  HMMA.16816.F32.BF16 R152, R20.reuse, R140, R148 ;  /* 0x0000008c1498723c */ /* 0x040ff00000041894 */
[C---:B------:R-:W-:Y:S08]  /*7a80*/  HMMA.16816.F32.BF16 R52, R20.reuse, R142, R144 ;  /* 0x0000008e1434723c */ /* 0x040ff00000041890 */
[C---:B------:R-:W-:Y:S08]  /*7a90*/  HMMA.16816.F32.BF16 R156, R20.reuse, R66, R156 ;  /* 0x00000042149c723c */ /* 0x040ff0000004189c */
[C---:B------:R-:W-:Y:S08]  /*7aa0*/  HMMA.16816.F32.BF16 R148, R20.reuse, R62, R44 ;  /* 0x0000003e1494723c */ /* 0x040ff0000004182c */
[----:B------:R-:W-:Y:S08]  /*7ab0*/  HMMA.16816.F32.BF16 R48, R20, R58, R48 ;  /* 0x0000003a1430723c */ /* 0x000ff00000041830 */
[C---:B-1----:R-:W-:Y:S08]  /*7ac0*/  HMMA.16816.F32.BF16 R44, R16.reuse, R140, R188 ;  /* 0x0000008c102c723c */ /* 0x042ff000000418bc */
[----:B------:R-:W-:Y:S08]  /*7ad0*/  HMMA.16816.F32.BF16 R144, R16, R64, R216 ;  /* 0x000000401090723c */ /* 0x000ff000000418d8 */
[----:B--2---:R-:W-:Y:S08]  /*7ae0*/  HMMA.16816.F32.BF16 R20, R12, R28, R152 ;  /* 0x0000001c0c14723c */ /* 0x004ff00000041898 */
[C---:B------:R-:W-:Y:S08]  /*7af0*/  HMMA.16816.F32.BF16 R140, R16.reuse, R142, R172 ;  /* 0x0000008e108c723c */ /* 0x040ff000000418ac */
[----:B------:R-:W-:Y:S08]  /*7b00*/  HMMA.16816.F32.BF16 R64, R16, R66, R176 ;  /* 0x000000421040723c */ /* 0x000ff000000418b0 */
[----:B---3--:R-:W-:Y:S08]  /*7b10*/  HMMA.16816.F32.BF16 R152, R12, R32, R168 ;  /* 0x000000200c98723c */ /* 0x008ff000000418a8 */
        /* <DEDUP_REMOVED lines=8> */
[----:B----4-:R-:W-:Y:S08]  /*7ba0*/  HMMA.16816.F32.BF16 R12, R24, R28, R44 ;  /* 0x0000001c180c723c */ /* 0x010ff0000004182c */
[C---:B------:R-:W-:Y:S08]  /*7bb0*/  HMMA.16816.F32.BF16 R180, R16.reuse, R56, R224 ;  /* 0x0000003810b4723c */ /* 0x040ff000000418e0 */
[----:B------:R-:W-:Y:S01]  /*7bc0*/  HMMA.16816.F32.BF16 R184, R16, R58, R184 ;  /* 0x0000003a10b8723c */ /* 0x000fe200000418b8 */
[----:B------:R-:W-:-:S02]  /*7bd0*/  VIADD R18, R0, 0xffffffc1 ;  /* 0xffffffc100127836 */ /* 0x000fc40000000000 */
[----:B------:R-:W-:Y:S01]  /*7be0*/  FSEL R54, R14, -INF , !P3 ;  /* 0xff8000000e367808 */ /* 0x000fe20005800000 */
[----:B------:R-:W-:Y:S01]  /*7bf0*/  VIADD R16, R0, 0xffffffc9 ;  /* 0xffffffc900107836 */ /* 0x000fe20000000000 */
[----:B------:R-:W-:Y:S01]  /*7c00*/  FSEL R55, R12, -INF , !P6 ;  /* 0xff8000000c377808 */ /* 0x000fe20007000000 */
[----:B------:R-:W-:Y:S01]  /*7c10*/  VIADD R17, R0, 0xffffffc8 ;  /* 0xffffffc800117836 */ /* 0x000fe20000000000 */
[----:B------:R-:W-:Y:S01]  /*7c20*/  ISETP.GT.AND P3, PT, R8, R18, PT ;  /* 0x000000120800720c */ /* 0x000fe20003f64270 */
[----:B------:R-:W-:Y:S01]  /*7c30*/  HMMA.16816.F32.BF16 R28, R24, R30, R140 ;  /* 0x0000001e181c723c */ /* 0x000fe2000004188c */
[----:B------:R-:W-:Y:S01]  /*7c40*/  VIADD R14, R0, 0xffffffd1 ;  /* 0xffffffd1000e7836 */ /* 0x000fe20000000000 */
[----:B------:R-:W-:Y:S01]  /*7c50*/  FSEL R143, R20, -INF , !P5 ;  /* 0xff800000148f7808 */ /* 0x000fe20006800000 */
[----:B------:R-:W-:Y:S01]  /*7c60*/  VIADD R12, R0, 0xffffffe8 ;  /* 0xffffffe8000c7836 */ /* 0x000fe20000000000 */
[----:B------:R-:W-:Y:S01]  /*7c70*/  BAR.SYNC.DEFER_BLOCKING 0x0 ;  /* 0x0000000000007b1d */ /* 0x000fe20000010000 */
[----:B------:R-:W-:-:S02]  /*7c80*/  ISETP.GT.AND P5, PT, R9, R17, PT ;  /* 0x000000110900720c */ /* 0x000fc40003fa4270 */
[-C--:B------:R-:W-:Y:S01]  /*7c90*/  ISETP.GT.AND P1, PT, R7, R18.reuse, PT ;  /* 0x000000120700720c */ /* 0x080fe20003f24270 */
[C---:B------:R-:W-:Y:S01]  /*7ca0*/  HMMA.16816.F32.BF16 R56, R24.reuse, R34, R64 ;  /* 0x000000221838723c */ /* 0x040fe20000041840 */
[----:B------:R-:W-:Y:S01]  /*7cb0*/  FSEL R65, R15, -INF , !P3 ;  /* 0xff8000000f417808 */ /* 0x000fe20005800000 */
[----:B------:R-:W-:Y:S01]  /*7cc0*/  VIADD R15, R0, 0xffffffd0 ;  /* 0xffffffd0000f7836 */ /* 0x000fe20000000000 */
[----:B------:R-:W-:Y:S02]  /*7cd0*/  ISETP.GT.AND P3, PT, R204, R18, PT ;  /* 0x00000012cc00720c */ /* 0x000fe40003f64270 */
[----:B------:R-:W-:Y:S02]  /*7ce0*/  FSEL R74, R62, -INF , !P5 ;  /* 0xff8000003e4a7808 */ /* 0x000fe40006800000 */
[----:B------:R-:W-:Y:S01]  /*7cf0*/  FSEL R53, R21, -INF , !P3 ;  /* 0xff80000015357808 */ /* 0x000fe20005800000 */
[----:B------:R-:W-:Y:S01]  /*7d00*/  HMMA.16816.F32.BF16 R48, R24, R32, R144 ;  /* 0x000000201830723c */ /* 0x000fe20000041890 */
[----:B------:R-:W-:-:S02]  /*7d10*/  FSEL R144, R22, -INF , !P4 ;  /* 0xff80000016907808 */ /* 0x000fc40006000000 */
[----:B------:R-:W-:Y:S02]  /*7d20*/  ISETP.GT.AND P4, PT, R9, R18, PT ;  /* 0x000000120900720c */ /* 0x000fe40003f84270 */
[C---:B------:R-:W-:Y:S02]  /*7d30*/  ISETP.GT.AND P3, PT, R204.reuse, R16, PT ;  /* 0x00000010cc00720c */ /* 0x040fe40003f64270 */
[----:B------:R-:W-:Y:S01]  /*7d40*/  FSEL R64, R23, -INF , !P4 ;  /* 0xff80000017407808 */ /* 0x000fe20006000000 */
[----:B------:R-:W-:Y:S01]  /*7d50*/  HMMA.16816.F32.BF16 R44, R24, R36, R172 ;  /* 0x00000024182c723c */ /* 0x000fe200000418ac */
[----:B------:R-:W-:Y:S02]  /*7d60*/  FSEL R35, R61, -INF , !P3 ;  /* 0xff8000003d237808 */ /* 0x000fe40005800000 */
[-C--:B------:R-:W-:Y:S02]  /*7d70*/  ISETP.GT.AND P4, PT, R204, R17.reuse, PT ;  /* 0x00000011cc00720c */ /* 0x080fe40003f84270 */
[----:B------:R-:W-:-:S02]  /*7d80*/  ISETP.GT.AND P3, PT, R8, R17, PT ;  /* 0x000000110800720c */ /* 0x000fc40003f64270 */
[----:B------:R-:W-:Y:S02]  /*7d90*/  FSEL R52, R60, -INF , !P4 ;  /* 0xff8000003c347808 */ /* 0x000fe40006000000 */
[----:B------:R-:W-:Y:S02]  /*7da0*/  FSEL R66, R30, -INF , !P3 ;  /* 0xff8000001e427808 */ /* 0x000fe40005800000 */
[----:B------:R-:W-:Y:S02]  /*7db0*/  ISETP.GT.AND P4, PT, R7, R17, PT ;  /* 0x000000110700720c */ /* 0x000fe40003f84270 */
[----:B------:R-:W-:Y:S02]  /*7dc0*/  ISETP.GT.AND P3, PT, R204, R14, PT ;  /* 0x0000000ecc00720c */ /* 0x000fe40003f64270 */
[----:B------:R-:W-:Y:S02]  /*7dd0*/  FSEL R67, R28, -INF , !P4 ;  /* 0xff8000001c437808 */ /* 0x000fe40006000000 */
[----:B------:R-:W-:-:S02]  /*7de0*/  FSEL R33, R153, -INF , !P3 ;  /* 0xff80000099217808 */ /* 0x000fc40005800000 */
[-C--:B------:R-:W-:Y:S02]  /*7df0*/  ISETP.GT.AND P4, PT, R204, R15.reuse, PT ;  /* 0x0000000fcc00720c */ /* 0x080fe40003f84270 */
[-C--:B------:R-:W-:Y:S02]  /*7e00*/  ISETP.GT.AND P3, PT, R8, R16.reuse, PT ;  /* 0x000000100800720c */ /* 0x080fe40003f64270 */
[----:B------:R-:W-:Y:S02]  /*7e10*/  FSEL R34, R152, -INF , !P4 ;  /* 0xff80000098227808 */ /* 0x000fe40006000000 */
[----:B------:R-:W-:Y:S02]  /*7e20*/  FSEL R62, R31, -INF , !P3 ;  /* 0xff8000001f3e7808 */ /* 0x000fe40005800000 */
[C---:B------:R-:W-:Y:S02]  /*7e30*/  ISETP.GT.AND P4, PT, R7.reuse, R16, PT ;  /* 0x000000100700720c */ /* 0x040fe40003f84270 */
[----:B------:R-:W-:-:S02]  /*7e40*/  ISETP.GT.AND P3, PT, R7, R15, PT ;  /* 0x0000000f0700720c */ /* 0x000fc40003f64270 */
[----:B------:R-:W-:Y:S02]  /*7e50*/  FSEL R69, R29, -INF , !P4 ;  /* 0xff8000001d457808 */ /* 0x000fe40006000000 */
[----:B------:R-:W-:Y:S02]  /*7e60*/  FSEL R68, R48, -INF , !P3 ;  /* 0xff80000030447808 */ /* 0x000fe40005800000 */
[C---:B------:R-:W-:Y:S02]  /*7e70*/  ISETP.GT.AND P4, PT, R9.reuse, R14, PT ;  /* 0x0000000e0900720c */ /* 0x040fe40003f84270 */
[----:B------:R-:W-:Y:S02]  /*7e80*/  ISETP.GT.AND P3, PT, R204, R11, PT ;  /* 0x0000000bcc00720c */ /* 0x000fe40003f64270 */
[----:B------:R-:W-:Y:S02]  /*7e90*/  ISETP.GT.AND P5, PT, R9, R16, PT ;  /* 0x000000100900720c */ /* 0x000fe40003fa4270 */
[----:B------:R-:W-:-:S02]  /*7ea0*/  FSEL R142, R155, -INF , !P4 ;  /* 0xff8000009b8e7808 */ /* 0x000fc40006000000 */
[----:B------:R-:W-:Y:S02]  /*7eb0*/  FSEL R32, R156, -INF , !P3 ;  /* 0xff8000009c207808 */ /* 0x000fe40005800000 */
[----:B------:R-:W-:Y:S02]  /*7ec0*/  ISETP.GT.AND P4, PT, R8, R15, PT ;  /* 0x0000000f0800720c */ /* 0x000fe40003f84270 */
[----:B------:R-:W-:Y:S02]  /*7ed0*/  ISETP.GT.AND P3, PT, R204, R6, PT ;  /* 0x00000006cc00720c */ /* 0x000fe40003f64270 */
[----:B------:R-:W-:Y:S02]  /*7ee0*/  FSEL R75, R63, -INF , !P5 ;  /* 0xff8000003f4b7808 */ /* 0x000fe40006800000 */
[----:B------:R-:W-:Y:S02]  /*7ef0*/  FSEL R63, R50, -INF , !P4 ;  /* 0xff800000323f7808 */ /* 0x000fe40006000000 */
[----:B------:R-:W-:-:S02]  /*7f00*/  FSEL R30, R164, -INF , !P3 ;  /* 0xff800000a41e7808 */ /* 0x000fc40005800000 */
[C---:B------:R-:W-:Y:S02]  /*7f10*/  ISETP.GT.AND P4, PT, R204.reuse, R10, PT ;  /* 0x0000000acc00720c */ /* 0x040fe40003f84270 */
[----:B------:R-:W-:Y:S02]  /*7f20*/  ISETP.GT.AND P3, PT, R204, R12, PT ;  /* 0x0000000ccc00720c */ /* 0x000fe40003f64270 */
[----:B------:R-:W-:Y:S02]  /*7f30*/  FSEL R31, R157, -INF , !P4 ;  /* 0xff8000009d1f7808 */ /* 0x000fe40006000000 */
[----:B------:R-:W-:Y:S02]  /*7f40*/  FSEL R28, R148, -INF , !P3 ;  /* 0xff800000941c7808 */ /* 0x000fe40005800000 */
[C---:B------:R-:W-:Y:S02]  /*7f50*/  ISETP.GT.AND P4, PT, R204.reuse, R5, PT ;  /* 0x00000005cc00720c */ /* 0x040fe40003f84270 */
[----:B------:R-:W-:-:S02]  /*7f60*/  ISETP.GT.AND P3, PT, R204, R3, PT ;  /* 0x00000003cc00720c */ /* 0x000fc40003f64270 */
[----:B------:R-:W-:Y:S01]  /*7f70*/  FSEL R140, R13, -INF , !P1 ;  /* 0xff8000000d8c7808 */ /* 0x000fe20004800000 */
[----:B------:R-:W-:Y:S01]  /*7f80*/  VIADD R13, R0, 0xfffffff8 ;  /* 0xfffffff8000d7836 */ /* 0x000fe20000000000 */
[C---:B------:R-:W-:Y:S02]  /*7f90*/  ISETP.GE.AND P6, PT, R2.reuse, R207, PT ;  /* 0x000000cf0200720c */ /* 0x040fe40003fc6270 */
[----:B------:R-:W-:Y:S01]  /*7fa0*/  ISETP.GE.AND P1, PT, R2, R208, PT ;  /* 0x000000d00200720c */ /* 0x000fe20003f26270 */
[C---:B------:R-:W-:Y:S01]  /*7fb0*/  VIADD R2, R0.reuse, 0xfffffff1 ;  /* 0xfffffff100027836 */ /* 0x040fe20000000000 */
[----:B------:R-:W-:Y:S01]  /*7fc0*/  FSEL R29, R165, -INF , !P4 ;  /* 0xff800000a51d7808 */ /* 0x000fe20006000000 */
[----:B------:R-:W-:Y:S01]  /*7fd0*/  VIADD R0, R0, 0xfffffff9 ;  /* 0xfffffff900007836 */ /* 0x000fe20000000000 */
[----:B------:R-:W-:Y:S02]  /*7fe0*/  FSEL R22, R168, -INF , !P3 ;  /* 0xff800000a8167808 */ /* 0x000fe40005800000 */
        /* <DEDUP_REMOVED lines=11> */
[----:B------:R-:W-:Y:S01]  /*80a0*/  FSEL R58, R58, -INF , !P3 ;  /* 0xff8000003a3a7808 */ /* 0x000fe20005800000 */
[----:B------:R-:W-:Y:S01]  /*80b0*/  HMMA.16816.F32.BF16 R48, R24, R38, R176 ;  /* 0x000000261830723c */ /* 0x000fe200000418b0 */
[----:B------:R-:W-:-:S02]  /*80c0*/  ISETP.GT.AND P3, PT, R8, R10, PT ;  /* 0x0000000a0800720c */ /* 0x000fc40003f64270 */
[----:B------:R-:W-:Y:S02]  /*80d0*/  FSEL R38, R54, -INF , !P1 ;  /* 0xff80000036267808 */ /* 0x000fe40004800000 */
[-C--:B------:R-:W-:Y:S02]  /*80e0*/  ISETP.GE.AND P1, PT, R16, R205.reuse, PT ;  /* 0x000000cd1000720c */ /* 0x080fe40003f26270 */
[----:B------:R-:W-:Y:S02]  /*80f0*/  FSEL R39, R59, -INF , !P3 ;  /* 0xff8000003b277808 */ /* 0x000fe40005800000 */
[-C--:B------:R-:W-:Y:S02]  /*8100*/  ISETP.GE.AND P3, PT, R17, R205.reuse, PT ;  /* 0x000000cd1100720c */ /* 0x080fe40003f66270 */
[----:B------:R-:W-:Y:S02]  /*8110*/  ISETP.GE.AND P4, PT, R18, R205, PT ;  /* 0x000000cd1200720c */ /* 0x000fe40003f86270 */
[----:B------:R-:W-:-:S02]  /*8120*/  FSEL R54, R35, -INF , !P1 ;  /* 0xff80000023367808 */ /* 0x000fc40004800000 */
[-C--:B------:R-:W-:Y:S02]  /*8130*/  ISETP.GE.AND P1, PT, R11, R205.reuse, PT ;  /* 0x000000cd0b00720c */ /* 0x080fe40003f26270 */
[----:B------:R-:W-:Y:S02]  /*8140*/  FSEL R52, R52, -INF , !P3 ;  /* 0xff80000034347808 */ /* 0x000fe40005800000 */
[----:B------:R-:W-:Y:S02]  /*8150*/  FSEL R53, R53, -INF , !P4 ;  /* 0xff80000035357808 */ /* 0x000fe40006000000 */
[-C--:B------:R-:W-:Y:S02]  /*8160*/  ISETP.GE.AND P3, PT, R14, R205.reuse, PT ;  /* 0x000000cd0e00720c */ /* 0x080fe40003f66270 */
[----:B------:R-:W-:Y:S02]  /*8170*/  ISETP.GE.AND P4, PT, R15, R205, PT ;  /* 0x000000cd0f00720c */ /* 0x000fe40003f86270 */
[----:B------:R-:W-:-:S02]  /*8180*/  FSEL R147, R32, -INF , !P1 ;  /* 0xff80000020937808 */ /* 0x000fc40004800000 */
[-C--:B------:R-:W-:Y:S02]  /*8190*/  ISETP.GE.AND P1, PT, R5, R205.reuse, PT ;  /* 0x000000cd0500720c */ /* 0x080fe40003f26270 */
[----:B------:R-:W-:Y:S02]  /*81a0*/  FSEL R146, R33, -INF , !P3 ;  /* 0xff80000021927808 */ /* 0x000fe40005800000 */
[----:B------:R-:W-:Y:S02]  /*81b0*/  FSEL R145, R34, -INF , !P4 ;  /* 0xff80000022917808 */ /* 0x000fe40006000000 */
[----:B------:R-:W-:Y:S01]  /*81c0*/  ISETP.GE.AND P3, PT, R6, R205, PT ;  /* 0x000000cd0600720c */ /* 0x000fe20003f66270 */
[----:B------:R-:W-:Y:S01]  /*81d0*/  HMMA.16816.F32.BF16 R32, R24, R40, R180 ;  /* 0x000000281820723c */ /* 0x000fe200000418b4 */
[----:B------:R-:W-:Y:S02]  /*81e0*/  ISETP.GT.AND P5, PT, R9, R15, PT ;  /* 0x0000000f0900720c */ /* 0x000fe40003fa4270 */
[----:B------:R-:W-:-:S02]  /*81f0*/  ISETP.GE.AND P4, PT, R10, R205, PT ;  /* 0x000000cd0a00720c */ /* 0x000fc40003f86270 */
[----:B------:R-:W-:Y:S02]  /*8200*/  FSEL R172, R29, -INF , !P1 ;  /* 0xff8000001dac7808 */ /* 0x000fe40004800000 */
[-C--:B------:R-:W-:Y:S01]  /*8210*/  ISETP.GE.AND P1, PT, R3, R205.reuse, PT ;  /* 0x000000cd0300720c */ /* 0x080fe20003f26270 */
[----:B------:R-:W-:Y:S01]  /*8220*/  HMMA.16816.F32.BF16 R24, R24, R42, R184 ;  /* 0x0000002a1818723c */ /* 0x000fe200000418b8 */
[----:B------:R-:W-:Y:S02]  /*8230*/  FSEL R168, R30, -INF , !P3 ;  /* 0xff8000001ea87808 */ /* 0x000fe40005800000 */
[----:B------:R-:W-:Y:S02]  /*8240*/  FSEL R141, R154, -INF , !P5 ;  /* 0xff8000009a8d7808 */ /* 0x000fe40006800000 */
[----:B------:R-:W-:Y:S02]  /*8250*/  FSEL R152, R31, -INF , !P4 ;  /* 0xff8000001f987808 */ /* 0x000fe40006000000 */
[----:B------:R-:W-:-:S02]  /*8260*/  ISETP.GE.AND P3, PT, R4, R205, PT ;  /* 0x000000cd0400720c */ /* 0x000fc40003f66270 */
[----:B------:R-:W-:Y:S02]  /*8270*/  ISETP.GT.AND P5, PT, R204, R13, PT ;  /* 0x0000000dcc00720c */ /* 0x000fe40003fa4270 */
[-C--:B------:R-:W-:Y:S02]  /*8280*/  ISETP.GE.AND P4, PT, R12, R205.reuse, PT ;  /* 0x000000cd0c00720c */ /* 0x080fe40003f86270 */
[----:B------:R-:W-:Y:S02]  /*8290*/  FSEL R188, R22, -INF , !P1 ;  /* 0xff80000016bc7808 */ /* 0x000fe40004800000 */
[----:B------:R-:W-:Y:S02]  /*82a0*/  ISETP.GE.AND P1, PT, R0, R205, PT ;  /* 0x000000cd0000720c */ /* 0x000fe40003f26270 */
[----:B------:R-:W-:Y:S02]  /*82b0*/  FSEL R143, R143, -INF , !P2 ;  /* 0xff8000008f8f7808 */ /* 0x000fe40005000000 */
[----:B------:R-:W-:-:S02]  /*82c0*/  FSEL R144, R144, -INF , !P0 ;  /* 0xff80000090907808 */ /* 0x000fc40004000000 */
[----:B------:R-:W-:Y:S02]  /*82d0*/  FSEL R179, R23, -INF , !P3 ;  /* 0xff80000017b37808 */ /* 0x000fe40005800000 */
[----:B------:R-:W-:Y:S02]  /*82e0*/  FSEL R20, R160, -INF , !P5 ;  /* 0xff800000a0147808 */ /* 0x000fe40006800000 */
[C---:B------:R-:W-:Y:S02]  /*82f0*/  ISETP.GT.AND P2, PT, R7.reuse, R11, PT ;  /* 0x0000000b0700720c */ /* 0x040fe40003f44270 */
[----:B------:R-:W-:Y:S02]  /*8300*/  ISETP.GT.AND P0, PT, R7, R10, PT ;  /* 0x0000000a0700720c */ /* 0x000fe40003f04270 */
[----:B------:R-:W-:Y:S02]  /*8310*/  FSEL R176, R28, -INF , !P4 ;  /* 0xff8000001cb07808 */ /* 0x000fe40006000000 */
        /* <DEDUP_REMOVED lines=8> */
[----:B------:R-:W-:Y:S02]  /*83a0*/  ISETP.GE.AND P0, PT, R18, R208, PT ;  /* 0x000000d01200720c */ /* 0x000fe40003f06270 */
[----:B------:R-:W-:Y:S02]  /*83b0*/  FSEL R189, R21, -INF , !P4 ;  /* 0xff80000015bd7808 */ /* 0x000fe40006000000 */
[-C--:B------:R-:W-:Y:S02]  /*83c0*/  ISETP.GT.AND P3, PT, R7, R6.reuse, PT ;  /* 0x000000060700720c */ /* 0x080fe40003f64270 */
[----:B------:R-:W-:Y:S02]  /*83d0*/  ISETP.GT.AND P4, PT, R8, R6, PT ;  /* 0x000000060800720c */ /* 0x000fe40003f84270 */
[----:B------:R-:W-:-:S02]  /*83e0*/  FSEL R21, R45, -INF , !P1 ;  /* 0xff8000002d157808 */ /* 0x000fc40004800000 */
[----:B------:R-:W-:Y:S02]  /*83f0*/  ISETP.GE.AND P1, PT, R17, R208, PT ;  /* 0x000000d01100720c */ /* 0x000fe40003f26270 */
[----:B------:R-:W-:Y:S02]  /*8400*/  FSEL R22, R44, -INF , !P3 ;  /* 0xff8000002c167808 */ /* 0x000fe40005800000 */
[----:B------:R-:W-:Y:S02]  /*8410*/  FSEL R28, R140, -INF , !P2 ;  /* 0xff8000008c1c7808 */ /* 0x000fe40005000000 */
[----:B------:R-:W-:Y:S02]  /*8420*/  FSEL R30, R65, -INF , !P0 ;  /* 0xff800000411e7808 */ /* 0x000fe40004000000 */
[----:B------:R-:W-:Y:S02]  /*8430*/  ISETP.GE.AND P5, PT, R18, R206, PT ;  /* 0x000000ce1200720c */ /* 0x000fe40003fa6270 */
[----:B------:R-:W-:-:S02]  /*8440*/  ISETP.GE.AND P3, PT, R17, R207, PT ;  /* 0x000000cf1100720c */ /* 0x000fc40003f66270 */
[----:B------:R-:W-:Y:S02]  /*8450*/  FSEL R20, R46, -INF , !P4 ;  /* 0xff8000002e147808 */ /* 0x000fe40006000000 */
[C---:B------:R-:W-:Y:S02]  /*8460*/  ISETP.GT.AND P2, PT, R7.reuse, R12, PT ;  /* 0x0000000c0700720c */ /* 0x040fe40003f44270 */
[C---:B------:R-:W-:Y:S02]  /*8470*/  ISETP.GT.AND P0, PT, R7.reuse, R4, PT ;  /* 0x000000040700720c */ /* 0x040fe40003f04270 */
[----:B------:R-:W-:Y:S02]  /*8480*/  ISETP.GT.AND P4, PT, R8, R5, PT ;  /* 0x000000050800720c */ /* 0x000fe40003f84270 */
[----:B------:R-:W-:Y:S02]  /*8490*/  FSEL R31, R66, -INF , !P1 ;  /* 0xff800000421f7808 */ /* 0x000fe40004800000 */
[----:B------:R-:W-:-:S02]  /*84a0*/  ISETP.GT.AND P1, PT, R7, R2, PT ;  /* 0x000000020700720c */ /* 0x000fc40003f24270 */
[----:B------:R-:W-:Y:S02]  /*84b0*/  FSEL R45, R64, -INF , !P5 ;  /* 0xff800000402d7808 */ /* 0x000fe40006800000 */
[----:B------:R-:W-:Y:S02]  /*84c0*/  FSEL R18, R48, -INF , !P2 ;  /* 0xff80000030127808 */ /* 0x000fe40005000000 */
[----:B------:R-:W-:Y:S02]  /*84d0*/  FSEL R19, R49, -INF , !P0 ;  /* 0xff80000031137808 */ /* 0x000fe40004000000 */
[----:B------:R-:W-:Y:S02]  /*84e0*/  FSEL R23, R67, -INF , !P3 ;  /* 0xff80000043177808 */ /* 0x000fe40005800000 */
[----:B------:R-:W-:Y:S02]  /*84f0*/  FSEL R37, R47, -INF , !P4 ;  /* 0xff8000002f257808 */ /* 0x000fe40006000000 */
[----:B------:R-:W-:-:S02]  /*8500*/  ISETP.GE.AND P5, PT, R16, R206, PT ;  /* 0x000000ce1000720c */ /* 0x000fc40003fa6270 */
[C---:B------:R-:W-:Y:S02]  /*8510*/  ISETP.GE.AND P2, PT, R16.reuse, R207, PT ;  /* 0x000000cf1000720c */ /* 0x040fe40003f46270 */
[----:B------:R-:W-:Y:S02]  /*8520*/  ISETP.GE.AND P0, PT, R16, R208, PT ;  /* 0x000000d01000720c */ /* 0x000fe40003f06270 */
[----:B------:R-:W-:Y:S02]  /*8530*/  ISETP.GT.AND P3, PT, R7, R3, PT ;  /* 0x000000030700720c */ /* 0x000fe40003f64270 */
[----:B------:R-:W-:Y:S02]  /*8540*/  ISETP.GT.AND P4, PT, R8, R12, PT ;  /* 0x0000000c0800720c */ /* 0x000fe40003f84270 */
[----:B------:R-:W-:Y:S02]  /*8550*/  FSEL R16, R33, -INF , !P1 ;  /* 0xff80000021107808 */ /* 0x000fe40004800000 */
[----:B------:R-:W-:-:S02]  /*8560*/  FSEL R36, R55, -INF , !P6 ;  /* 0xff80000037247808 */ /* 0x000fc40007000000 */
[----:B------:R-:W-:Y:S02]  /*8570*/  ISETP.GE.AND P1, PT, R15, R208, PT ;  /* 0x000000d00f00720c */ /* 0x000fe40003f26270 */
[----:B------:R-:W-:Y:S02]  /*8580*/  ISETP.GE.AND P6, PT, R17, R206, PT ;  /* 0x000000ce1100720c */ /* 0x000fe40003fc6270 */
[----:B------:R-:W-:Y:S02]  /*8590*/  FSEL R17, R32, -INF , !P3 ;  /* 0xff80000020117808 */ /* 0x000fe40005800000 */
[----:B------:R-:W-:Y:S02]  /*85a0*/  FSEL R40, R50, -INF , !P4 ;  /* 0xff80000032287808 */ /* 0x000fe40006000000 */
[----:B------:R-:W-:Y:S02]  /*85b0*/  FSEL R32, R62, -INF , !P0 ;  /* 0xff8000003e207808 */ /* 0x000fe40004000000 */
[----:B------:R-:W-:-:S02]  /*85c0*/  ISETP.GT.AND P4, PT, R8, R4, PT ;  /* 0x000000040800720c */ /* 0x000fc40003f84270 */
[----:B------:R-:W-:Y:S02]  /*85d0*/  ISETP.GT.AND P0, PT, R7, R0, PT ;  /* 0x000000000700720c */ /* 0x000fe40003f04270 */
[----:B------:R-:W-:Y:S02]  /*85e0*/  FSEL R63, R63, -INF , !P1 ;  /* 0xff8000003f3f7808 */ /* 0x000fe40004800000 */
[----:B------:R-:W-:Y:S02]  /*85f0*/  ISETP.GT.AND P3, PT, R8, R2, PT ;  /* 0x000000020800720c */ /* 0x000fe40003f64270 */
[----:B------:R-:W-:Y:S02]  /*8600*/  ISETP.GE.AND P1, PT, R11, R207, PT ;  /* 0x000000cf0b00720c */ /* 0x000fe40003f26270 */
[----:B------:R-:W-:Y:S02]  /*8610*/  FSEL R51, R51, -INF , !P4 ;  /* 0xff80000033337808 */ /* 0x000fe40006000000 */
[----:B------:R-:W-:-:S02]  /*8620*/  FSEL R25, R25, -INF , !P0 ;  /* 0xff80000019197808 */ /* 0x000fc40004000000 */
        /* <DEDUP_REMOVED lines=8> */
[----:B------:R-:W-:Y:S02]  /*86b0*/  ISETP.GE.AND P4, PT, R15, R207, PT ;  /* 0x000000cf0f00720c */ /* 0x000fe40003f86270 */
[----:B------:R-:W-:Y:S02]  /*86c0*/  FSEL R33, R26, -INF , !P3 ;  /* 0xff8000001a217808 */ /* 0x000fe40005800000 */
[----:B------:R-:W-:Y:S02]  /*86d0*/  ISETP.GE.AND P0, PT, R10, R208, PT ;  /* 0x000000d00a00720c */ /* 0x000fe40003f06270 */
[----:B------:R-:W-:-:S02]  /*86e0*/  FSEL R153, R22, -INF , !P1 ;  /* 0xff80000016997808 */ /* 0x000fc40004800000 */
[----:B------:R-:W-:Y:S02]  /*86f0*/  FSEL R29, R69, -INF , !P2 ;  /* 0xff800000451d7808 */ /* 0x000fe40005000000 */
[----:B------:R-:W-:Y:S02]  /*8700*/  ISETP.GE.AND P3, PT, R14, R207, PT ;  /* 0x000000cf0e00720c */ /* 0x000fe40003f66270 */
[----:B------:R-:W-:Y:S02]  /*8710*/  FMNMX3.FTZ R22, R71, R36, R28, !PT ;  /* 0x0000002447167276 */ /* 0x000fe4000781001c */
[----:B------:R-:W-:Y:S02]  /*8720*/  ISETP.GT.AND P2, PT, R7, R13, PT ;  /* 0x0000000d0700720c */ /* 0x000fe40003f44270 */
[----:B------:R-:W-:Y:S02]  /*8730*/  FSEL R47, R68, -INF , !P4 ;  /* 0xff800000442f7808 */ /* 0x000fe40006000000 */
[----:B------:R-:W-:-:S02]  /*8740*/  FSEL R56, R39, -INF , !P0 ;  /* 0xff80000027387808 */ /* 0x000fc40004000000 */
[----:B------:R-:W-:Y:S02]  /*8750*/  FSEL R50, R61, -INF , !P3 ;  /* 0xff8000003d327808 */ /* 0x000fe40005800000 */
[----:B------:R-:W-:Y:S02]  /*8760*/  ISETP.GE.AND P4, PT, R10, R207, PT ;  /* 0x000000cf0a00720c */ /* 0x000fe40003f86270 */
[----:B------:R-:W-:Y:S02]  /*8770*/  ISETP.GE.AND P0, PT, R6, R208, PT ;  /* 0x000000d00600720c */ /* 0x000fe40003f06270 */
[----:B------:R-:W-:Y:S02]  /*8780*/  FMNMX3.FTZ R22, R22, R23, R29, !PT ;  /* 0x0000001716167276 */ /* 0x000fe4000781001d */
[----:B------:R-:W-:Y:S02]  /*8790*/  ISETP.GE.AND P1, PT, R5, R207, PT ;  /* 0x000000cf0500720c */ /* 0x000fe40003f26270 */
[----:B------:R-:W-:-:S02]  /*87a0*/  FSEL R24, R24, -INF , !P2 ;  /* 0xff80000018187808 */ /* 0x000fc40005000000 */
[----:B------:R-:W-:Y:S02]  /*87b0*/  ISETP.GT.AND P2, PT, R8, R0, PT ;  /* 0x000000000800720c */ /* 0x000fe40003f44270 */
[----:B------:R-:W-:Y:S02]  /*87c0*/  FSEL R57, R57, -INF , !P4 ;  /* 0xff80000039397808 */ /* 0x000fe40006000000 */
[----:B------:R-:W-:Y:S02]  /*87d0*/  FSEL R161, R20, -INF , !P0 ;  /* 0xff80000014a17808 */ /* 0x000fe40004000000 */
[----:B------:R-:W-:Y:S02]  /*87e0*/  FMNMX3.FTZ R22, R22, R47, R50, !PT ;  /* 0x0000002f16167276 */ /* 0x000fe40007810032 */
[----:B------:R-:W-:Y:S02]  /*87f0*/  ISETP.GE.AND P0, PT, R12, R207, PT ;  /* 0x000000cf0c00720c */ /* 0x000fe40003f06270 */
[----:B------:R-:W-:-:S02]  /*8800*/  FSEL R154, R21, -INF , !P1 ;  /* 0xff800000159a7808 */ /* 0x000fc40004800000 */
[----:B------:R-:W-:Y:S02]  /*8810*/  ISETP.GE.AND P1, PT, R4, R207, PT ;  /* 0x000000cf0400720c */ /* 0x000fe40003f26270 */
[----:B------:R-:W-:Y:S02]  /*8820*/  FSEL R27, R27, -INF , !P2 ;  /* 0xff8000001b1b7808 */ /* 0x000fe40005000000 */
[----:B------:R-:W-:Y:S02]  /*8830*/  FMNMX3.FTZ R22, R22, R55, R57, !PT ;  /* 0x0000003716167276 */ /* 0x000fe40007810039 */
[----:B------:R-:W-:Y:S02]  /*8840*/  ISETP.GT.U32.AND P2, PT, R232, R240, PT ;  /* 0x000000f0e800720c */ /* 0x000fe40003f44070 */
[----:B------:R-:W-:Y:S02]  /*8850*/  FSEL R156, R18, -INF , !P0 ;  /* 0xff800000129c7808 */ /* 0x000fe40004000000 */
        /* <DEDUP_REMOVED lines=10> */
[----:B------:R-:W-:Y:S02]  /*8900*/  ISETP.GE.AND P5, PT, R14, R206, PT ;  /* 0x000000ce0e00720c */ /* 0x000fe40003fa6270 */
[----:B------:R-:W-:Y:S02]  /*8910*/  ISETP.GE.AND P3, PT, R11, R208, PT ;  /* 0x000000d00b00720c */ /* 0x000fe40003f66270 */
[----:B------:R-:W-:-:S02]  /*8920*/  FSEL R174, R24, -INF , !P0 ;  /* 0xff80000018ae7808 */ /* 0x000fc40004000000 */
[----:B------:R-:W-:Y:S02]  /*8930*/  ISETP.GE.AND P0, PT, R5, R208, PT ;  /* 0x000000d00500720c */ /* 0x000fe40003f06270 */
[----:B------:R-:W-:Y:S02]  /*8940*/  FSEL R177, R25, -INF , !P1 ;  /* 0xff80000019b17808 */ /* 0x000fe40004800000 */
[----:B------:R-:W-:Y:S02]  /*8950*/  FMNMX3.FTZ R14, R70, R38, R30, !PT ;  /* 0x00000026460e7276 */ /* 0x000fe4000781001e */
[----:B------:R-:W-:Y:S02]  /*8960*/  FMNMX3.FTZ R22, R22, R173, R175, !PT ;  /* 0x000000ad16167276 */ /* 0x000fe400078100af */
[----:B------:R-:W-:Y:S02]  /*8970*/  FSEL R46, R74, -INF , !P6 ;  /* 0xff8000004a2e7808 */ /* 0x000fe40007000000 */
[----:B------:R-:W-:-:S02]  /*8980*/  FSEL R58, R58, -INF , !P3 ;  /* 0xff8000003a3a7808 */ /* 0x000fc40005800000 */
[----:B------:R-:W-:Y:S02]  /*8990*/  ISETP.GE.AND P6, PT, R15, R206, PT ;  /* 0x000000ce0f00720c */ /* 0x000fe40003fc6270 */
[----:B------:R-:W-:Y:S02]  /*89a0*/  ISETP.GT.AND P4, PT, R9, R11, PT ;  /* 0x0000000b0900720c */ /* 0x000fe40003f84270 */
[----:B------:R-:W-:Y:S02]  /*89b0*/  ISETP.GE.AND P3, PT, R12, R208, PT ;  /* 0x000000d00c00720c */ /* 0x000fe40003f66270 */
[----:B------:R-:W-:Y:S02]  /*89c0*/  FSEL R164, R37, -INF , !P0 ;  /* 0xff80000025a47808 */ /* 0x000fe40004000000 */
[----:B------:R-:W-:Y:S02]  /*89d0*/  FMNMX3.FTZ R26, R14, R31, R32, !PT ;  /* 0x0000001f0e1a7276 */ /* 0x000fe40007810020 */
[----:B------:R-:W-:Y:S01]  /*89e0*/  FMNMX3.FTZ R22, R22, R174, R177, !PT ;  /* 0x000000ae16167276 */ /* 0x000fe200078100b1 */
[----:B------:R-:W-:Y:S06]  /*89f0*/  @!P2 BRA `(.L_x_2067) ;  /* 0x000000000064a947 */ /* 0x000fec0003800000 */
[----:B------:R-:W-:-:S04]  /*8a00*/  VIADD R16, R241, 0xfffffffd ;  /* 0xfffffffdf1107836 */ /* 0x000fc80000000000 */
[----:B------:R-:W-:-:S04]  /*8a10*/  IMAD.WIDE.U32 R14, R16, R210, RZ ;  /* 0x000000d2100e7225 */ /* 0x000fc800078e00ff */
[----:B------:R-:W-:Y:S01]  /*8a20*/  IMAD R16, R16, R211, R15 ;  /* 0x000000d310107224 */ /* 0x000fe200078e020f */
[C---:B------:R-:W-:Y:S02]  /*8a30*/  LEA R20, P1, R14.reuse, R231, 0x7 ;  /* 0x000000e70e147211 */ /* 0x040fe400078238ff */
[C---:B------:R-:W-:Y:S02]  /*8a40*/  LEA R15, P0, R14.reuse, R244, 0x6 ;  /* 0x000000f40e0f7211 */ /* 0x040fe400078030ff */
[C-C-:B------:R-:W-:Y:S02]  /*8a50*/  LEA.HI.X R21, R14.reuse, R230, R16.reuse, 0x7, P1 ;  /* 0x000000e60e157211 */ /* 0x140fe400008f3c10 */
[----:B------:R-:W-:Y:S02]  /*8a60*/  LEA.HI.X R14, R14, R245, R16, 0x6, P0 ;  /* 0x000000f50e0e7211 */ /* 0x000fe400000f3410 */
[----:B------:R-:W-:Y:S01]  /*8a70*/  LEA R18, P0, R15, R231, 0x1 ;  /* 0x000000e70f127211 */ /* 0x000fe200078008ff */
[----:B------:R-:W-:Y:S01]  /*8a80*/  @!PT LDS RZ, [RZ] ;  /* 0x00000000fffff984 */ /* 0x000fe20000000800 */
[----:B------:R-:W-:Y:S01]  /*8a90*/  @!PT LDS RZ, [RZ] ;  /* 0x00000000fffff984 */ /* 0x000fe20000000800 */
[----:B------:R-:W-:Y:S01]  /*8aa0*/  @!PT LDS RZ, [RZ] ;  /* 0x00000000fffff984 */ /* 0x000fe20000000800 */
[----:B------:R1:W-:Y:S01]  /*8ab0*/  LDGSTS.E.BYPASS.LTC128B.128 [R213+0x4000], desc[UR18][R20.64] ;  /* 0x0400000014d57fae */ /* 0x0003e2000b981a12 */
[----:B------:R-:W-:-:S02]  /*8ac0*/  IADD3 R17, P1, PT, R244, R15, RZ ;  /* 0x0000000ff4117210 */ /* 0x000fc40007f3e0ff */
[--C-:B------:R-:W-:Y:S02]  /*8ad0*/  LEA.HI.X R19, R15, R230, R14.reuse, 0x1, P0 ;  /* 0x000000e60f137211 */ /* 0x100fe400000f0c0e */
[C---:B------:R-:W-:Y:S01]  /*8ae0*/  LEA R15, P0, R210.reuse, R15, 0x5 ;  /* 0x0000000fd20f7211 */ /* 0x040fe200078028ff */
[----:B------:R-:W-:Y:S01]  /*8af0*/  IMAD.X R25, R245, 0x1, R14, P1 ;  /* 0x00000001f5197824 */ /* 0x000fe200008e060e */
[-C--:B------:R-:W-:Y:S01]  /*8b00*/  LEA R16, P1, R17, R231.reuse, 0x1 ;  /* 0x000000e711107211 */ /* 0x080fe200078208ff */
[----:B------:R1:W-:Y:S01]  /*8b10*/  LDGSTS.E.BYPASS.LTC128B.128 [R213+0x4800], desc[UR18][R18.64] ;  /* 0x0480000012d57fae */ /* 0x0003e2000b981a12 */
[----:B------:R-:W-:Y:S02]  /*8b20*/  LEA.HI.X R24, R210, R14, R211, 0x5, P0 ;  /* 0x0000000ed2187211 */ /* 0x000fe400000f2cd3 */
[----:B------:R-:W-:Y:S02]  /*8b30*/  LEA R14, P0, R15, R231, 0x1 ;  /* 0x000000e70f0e7211 */ /* 0x000fe400078008ff */
[----:B------:R-:W-:-:S02]  /*8b40*/  LEA.HI.X R17, R17, R230, R25, 0x1, P1 ;  /* 0x000000e611117211 */ /* 0x000fc400008f0c19 */
[----:B------:R-:W-:-:S03]  /*8b50*/  LEA.HI.X R15, R15, R230, R24, 0x1, P0 ;  /* 0x000000e60f0f7211 */ /* 0x000fc600000f0c18 */
[----:B------:R1:W-:Y:S04]  /*8b60*/  LDGSTS.E.BYPASS.LTC128B.128 [R213+0x5000], desc[UR18][R16.64] ;  /* 0x0500000010d57fae */ /* 0x0003e8000b981a12 */
[----:B------:R1:W-:Y:S04]  /*8b70*/  LDGSTS.E.BYPASS.LTC128B.128 [R213+0x5800], desc[UR18][R14.64] ;  /* 0x058000000ed57fae */ /* 0x0003e8000b981a12 */
[----:B------:R-:W0:Y:S02]  /*8b80*/  LDGDEPBAR ;  /* 0x00000000000079af */ /* 0x000e240000000000 */
.L_x_2067:
[----:B------:R-:W2:Y:S04]  /*8b90*/  LDL.64 R216, [R1+0x30] ;  /* 0x0000300001d87983 */ /* 0x000ea80000100a00 */
[----:B------:R-:W3:Y:S04]  /*8ba0*/  LDL.64 R184, [R1+0x18] ;  /* 0x0000180001b87983 */ /* 0x000ee80000100a00 */
[----:B------:R-:W4:Y:S01]  /*8bb0*/  LDL.64 R220, [R1+0x38] ;  /* 0x0000380001dc7983 */ /* 0x000f220000100a00 */
[----:B-1----:R-:W-:Y:S01]  /*8bc0*/  FMNMX3.FTZ R14, R26, R63, R60, !PT ;  /* 0x0000003f1a0e7276 */ /* 0x002fe2000781003c */
[----:B------:R-:W-:Y:S01]  /*8bd0*/  IMAD.SHL.U32 R64, R232, 0x2, RZ ;  /* 0x00000002e8407824 */ /* 0x000fe200078e00ff */
[----:B------:R-:W-:Y:S01]  /*8be0*/  ISETP.GE.AND P0, PT, R4, R208, PT ;  /* 0x000000d00400720c */ /* 0x000fe20003f06270 */
[----:B------:R-:W1:Y:S01]  /*8bf0*/  SHFL.BFLY PT, R15, R22, 0x2, 0x1f ;  /* 0x0c401f00160f7f89 */ /* 0x000e6200000e0000 */
[----:B------:R-:W-:Y:S01]  /*8c00*/  FMNMX3.FTZ R14, R14, R58, R56, !PT ;  /* 0x0000003a0e0e7276 */ /* 0x000fe20007810038 */
[----:B------:R-:W-:Y:S01]  /*8c10*/  IMAD.MOV.U32 R224, RZ, RZ, R248 ;  /* 0x000000ffffe07224 */ /* 0x000fe200078e00f8 */
[----:B------:R-:W-:Y:S01]  /*8c20*/  FSEL R157, R51, -INF , !P0 ;  /* 0xff800000339d7808 */ /* 0x000fe20004000000 */
[----:B------:R-:W-:Y:S01]  /*8c30*/  IMAD.MOV.U32 R223, RZ, RZ, R251 ;  /* 0x000000ffffdf7224 */ /* 0x000fe200078e00fb */
[-C--:B------:R-:W-:Y:S01]  /*8c40*/  ISETP.GE.AND P1, PT, R3, R208.reuse, PT ;  /* 0x000000d00300720c */ /* 0x080fe20003f26270 */
[----:B------:R-:W-:Y:S01]  /*8c50*/  IMAD.MOV.U32 R222, RZ, RZ, R250 ;  /* 0x000000ffffde7224 */ /* 0x000fe200078e00fa */
[----:B------:R-:W-:Y:S01]  /*8c60*/  ISETP.GE.AND P0, PT, R2, R208, PT ;  /* 0x000000d00200720c */ /* 0x000fe20003f06270 */
[----:B------:R-:W-:Y:S01]  /*8c70*/  IMAD.MOV.U32 R225, RZ, RZ, R249 ;  /* 0x000000ffffe17224 */ /* 0x000fe200078e00f9 */
[----:B------:R-:W-:Y:S01]  /*8c80*/  FSEL R155, R40, -INF , !P3 ;  /* 0xff800000289b7808 */ /* 0x000fe20005800000 */
[----:B------:R-:W-:Y:S01]  /*8c90*/  IMAD.MOV.U32 R49, RZ, RZ, R239 ;  /* 0x000000ffff317224 */ /* 0x000fe200078e00ef */
[----:B------:R-:W-:Y:S01]  /*8ca0*/  FMNMX3.FTZ R14, R14, R161, R164, !PT ;  /* 0x000000a10e0e7276 */ /* 0x000fe200078100a4 */
[----:B------:R-:W-:Y:S01]  /*8cb0*/  IMAD.MOV.U32 R61, RZ, RZ, R209 ;  /* 0x000000ffff3d7224 */ /* 0x000fe200078e00d1 */
[----:B------:R-:W-:Y:S01]  /*8cc0*/  FSEL R178, R34, -INF , !P1 ;  /* 0xff80000022b27808 */ /* 0x000fe20004800000 */
[----:B------:R-:W-:Y:S01]  /*8cd0*/  IMAD.MOV.U32 R48, RZ, RZ, R235 ;  /* 0x000000ffff307224 */ /* 0x000fe200078e00eb */
[----:B------:R-:W-:-:S02]  /*8ce0*/  FSEL R180, R35, -INF , !P0 ;  /* 0xff80000023b47808 */ /* 0x000fc40004000000 */
[-C--:B------:R-:W-:Y:S01]  /*8cf0*/  ISETP.GE.AND P1, PT, R13, R208.reuse, PT ;  /* 0x000000d00d00720c */ /* 0x080fe20003f26270 */
[----:B------:R-:W-:Y:S01]  /*8d00*/  IMAD.MOV.U32 R62, RZ, RZ, R48 ;  /* 0x000000ffff3e7224 */ /* 0x000fe200078e0030 */
[----:B------:R-:W-:Y:S02]  /*8d10*/  ISETP.GE.AND P0, PT, R0, R208, PT ;  /* 0x000000d00000720c */ /* 0x000fe40003f06270 */
[----:B------:R-:W-:Y:S02]  /*8d20*/  FMNMX3.FTZ R14, R14, R155, R157, !PT ;  /* 0x0000009b0e0e7276 */ /* 0x000fe4000781009d */
[----:B------:R-:W-:Y:S02]  /*8d30*/  FSEL R165, R33, -INF , !P1 ;  /* 0xff80000021a57808 */ /* 0x000fe40004800000 */
[----:B------:R-:W-:Y:S02]  /*8d40*/  FSEL R169, R27, -INF , !P0 ;  /* 0xff8000001ba97808 */ /* 0x000fe40004000000 */
[----:B------:R-:W-:Y:S01]  /*8d50*/  FMNMX3.FTZ R14, R14, R178, R180, !PT ;  /* 0x000000b20e0e7276 */ /* 0x000fe200078100b4 */
[----:B------:R-:W-:Y:S01]  /*8d60*/  LDSM.16.MT88.4 R24, [R192+0x6000] ;  /* 0x00600000c018783b */ /* 0x000fe20000004200 */
[----:B------:R-:W-:-:S02]  /*8d70*/  ISETP.GE.AND P3, PT, R11, R206, PT ;  /* 0x000000ce0b00720c */ /* 0x000fc40003f66270 */
[----:B------:R-:W-:Y:S02]  /*8d80*/  FMNMX3.FTZ R14, R14, R165, R169, !PT ;  /* 0x000000a50e0e7276 */ /* 0x000fe400078100a9 */
[----:B------:R-:W-:Y:S02]  /*8d90*/  FSEL R11, R158, -INF , !P4 ;  /* 0xff8000009e0b7808 */ /* 0x000fe40006000000 */
[C---:B------:R-:W-:Y:S01]  /*8da0*/  ISETP.GT.AND P0, PT, R9.reuse, R6, PT ;  /* 0x000000060900720c */ /* 0x040fe20003f04270 */
[----:B------:R-:W5:Y:S01]  /*8db0*/  SHFL.BFLY PT, R19, R14, 0x2, 0x1f ;  /* 0x0c401f000e137f89 */ /* 0x000f6200000e0000 */
[----:B------:R-:W-:Y:S02]  /*8dc0*/  ISETP.GE.AND P4, PT, R6, R206, PT ;  /* 0x000000ce0600720c */ /* 0x000fe40003f86270 */
[----:B-1----:R-:W-:Y:S02]  /*8dd0*/  FMNMX.FTZ R6, R22, R15, !PT ;  /* 0x0000000f16067209 */ /* 0x002fe40007810000 */
[----:B------:R-:W-:-:S02]  /*8de0*/  ISETP.GT.AND P1, PT, R9, R10, PT ;  /* 0x0000000a0900720c */ /* 0x000fc40003f24270 */
[----:B------:R-:W-:Y:S01]  /*8df0*/  FSEL R59, R141, -INF , !P6 ;  /* 0xff8000008d3b7808 */ /* 0x000fe20007000000 */
[----:B------:R-:W1:Y:S01]  /*8e00*/  SHFL.BFLY PT, R20, R6, 0x1, 0x1f ;  /* 0x0c201f0006147f89 */ /* 0x000e6200000e0000 */
[----:B------:R-:W-:Y:S02]  /*8e10*/  ISETP.GE.AND P6, PT, R10, R206, PT ;  /* 0x000000ce0a00720c */ /* 0x000fe40003fc6270 */
[----:B------:R-:W-:Y:S02]  /*8e20*/  FSEL R10, R159, -INF , !P1 ;  /* 0xff8000009f0a7808 */ /* 0x000fe40004800000 */
[----:B------:R-:W-:Y:S02]  /*8e30*/  FSEL R141, R11, -INF , !P3 ;  /* 0xff8000000b8d7808 */ /* 0x000fe40005800000 */
[C---:B------:R-:W-:Y:S02]  /*8e40*/  ISETP.GT.AND P1, PT, R9.reuse, R5, PT ;  /* 0x000000050900720c */ /* 0x040fe40003f24270 */
[----:B------:R-:W-:-:S02]  /*8e50*/  ISETP.GT.AND P3, PT, R9, R12, PT ;  /* 0x0000000c0900720c */ /* 0x000fc40003f64270 */
[----:B------:R-:W-:Y:S02]  /*8e60*/  FSEL R142, R142, -INF , !P5 ;  /* 0xff8000008e8e7808 */ /* 0x000fe40006800000 */
[----:B------:R-:W-:Y:S02]  /*8e70*/  FSEL R65, R10, -INF , !P6 ;  /* 0xff8000000a417808 */ /* 0x000fe40007000000 */
[----:B------:R-:W-:Y:S02]  /*8e80*/  FSEL R15, R167, -INF , !P1 ;  /* 0xff800000a70f7808 */ /* 0x000fe40004800000 */
[----:B------:R-:W-:Y:S02]  /*8e90*/  FSEL R18, R150, -INF , !P3 ;  /* 0xff80000096127808 */ /* 0x000fe40005800000 */
[----:B------:R-:W-:Y:S02]  /*8ea0*/  ISETP.GE.AND P5, PT, R5, R206, PT ;  /* 0x000000ce0500720c */ /* 0x000fe40003fa6270 */
[----:B------:R-:W-:-:S02]  /*8eb0*/  FSEL R10, R166, -INF , !P0 ;  /* 0xff800000a60a7808 */ /* 0x000fc40004000000 */
[----:B------:R-:W-:Y:S02]  /*8ec0*/  ISETP.GT.AND P1, PT, R9, R3, PT ;  /* 0x000000030900720c */ /* 0x000fe40003f24270 */
[-C--:B------:R-:W-:Y:S02]  /*8ed0*/  ISETP.GE.AND P3, PT, R3, R206.reuse, PT ;  /* 0x000000ce0300720c */ /* 0x080fe40003f66270 */
[----:B-----5:R-:W-:Y:S02]  /*8ee0*/  FMNMX.FTZ R3, R14, R19, !PT ;  /* 0x000000130e037209 */ /* 0x020fe40007810000 */
[----:B------:R-:W-:Y:S02]  /*8ef0*/  FSEL R181, R10, -INF , !P4 ;  /* 0xff8000000ab57808 */ /* 0x000fe40006000000 */
[----:B------:R-:W-:Y:S02]  /*8f00*/  ISETP.GE.AND P6, PT, R12, R206, PT ;  /* 0x000000ce0c00720c */ /* 0x000fe40003fc6270 */
[----:B------:R-:W-:Y:S01]  /*8f10*/  ISETP.GT.AND P0, PT, R9, R4, PT ;  /* 0x000000040900720c */ /* 0x000fe20003f04270 */
[----:B------:R-:W5:Y:S01]  /*8f20*/  SHFL.BFLY PT, R12, R3, 0x1, 0x1f ;  /* 0x0c201f00030c7f89 */ /* 0x000f6200000e0000 */
[----:B------:R-:W-:-:S02]  /*8f30*/  ISETP.GE.AND P4, PT, R4, R206, PT ;  /* 0x000000ce0400720c */ /* 0x000fc40003f86270 */
[----:B-1----:R-:W-:Y:S02]  /*8f40*/  FMNMX.FTZ R229, R6, R20, !PT ;  /* 0x0000001406e57209 */ /* 0x002fe40007810000 */
[----:B------:R-:W-:Y:S02]  /*8f50*/  FSEL R34, R151, -INF , !P0 ;  /* 0xff80000097227808 */ /* 0x000fe40004000000 */
[----:B------:R-:W-:Y:S01]  /*8f60*/  FSEL R182, R15, -INF , !P5 ;  /* 0xff8000000fb67808 */ /* 0x000fe20006800000 */
[----:B------:R-:W-:Y:S01]  /*8f70*/  FMUL.FTZ R6, R229, UR6 ;  /* 0x00000006e5067c20 */ /* 0x000fe20008410000 */
[----:B------:R-:W-:Y:S02]  /*8f80*/  FSEL R33, R170, -INF , !P1 ;  /* 0xff800000aa217808 */ /* 0x000fe40004800000 */
[----:B------:R-:W-:Y:S02]  /*8f90*/  ISETP.GT.AND P5, PT, R9, R2, PT ;  /* 0x000000020900720c */ /* 0x000fe40003fa4270 */
[----:B------:R-:W-:-:S02]  /*8fa0*/  FSETP.NEU.FTZ.AND P0, PT, R229, -INF , PT ;  /* 0xff800000e500780b */ /* 0x000fc40003f1d000 */
[----:B------:R-:W-:Y:S02]  /*8fb0*/  ISETP.GE.AND P1, PT, R2, R206, PT ;  /* 0x000000ce0200720c */ /* 0x000fe40003f26270 */
[----:B------:R-:W-:Y:S02]  /*8fc0*/  FSEL R6, R6, RZ, P0 ;  /* 0x000000ff06067208 */ /* 0x000fe40000000000 */
[----:B------:R-:W-:Y:S02]  /*8fd0*/  FSEL R22, R171, -INF , !P5 ;  /* 0xff800000ab167808 */ /* 0x000fe40006800000 */
[----:B------:R-:W-:Y:S02]  /*8fe0*/  ISETP.GT.AND P5, PT, R9, R13, PT ;  /* 0x0000000d0900720c */ /* 0x000fe40003fa4270 */
[----:B------:R-:W-:Y:S02]  /*8ff0*/  FSEL R170, R18, -INF , !P6 ;  /* 0xff80000012aa7808 */ /* 0x000fe40007000000 */
[----:B-----5:R-:W-:-:S02]  /*9000*/  FMNMX.FTZ R228, R3, R12, !PT ;  /* 0x0000000c03e47209 */ /* 0x020fc40007810000 */
[----:B------:R-:W-:Y:S02]  /*9010*/  FSEL R12, R229, RZ, P0 ;  /* 0x000000ffe50c7208 */ /* 0x000fe40000000000 */
[-C--:B------:R-:W-:Y:S02]  /*9020*/  ISETP.GE.AND P0, PT, R0, R206.reuse, PT ;  /* 0x000000ce0000720c */ /* 0x080fe40003f06270 */
[----:B------:R-:W-:Y:S02]  /*9030*/  ISETP.GE.AND P6, PT, R13, R206, PT ;  /* 0x000000ce0d00720c */ /* 0x000fe40003fc6270 */
[----:B------:R-:W-:Y:S02]  /*9040*/  FSEL R166, R34, -INF , !P4 ;  /* 0xff80000022a67808 */ /* 0x000fe40006000000 */
[----:B------:R-:W-:Y:S02]  /*9050*/  FSEL R187, R33, -INF , !P3 ;  /* 0xff80000021bb7808 */ /* 0x000fe40005800000 */
[----:B------:R-:W-:-:S02]  /*9060*/  FSEL R218, R22, -INF , !P1 ;  /* 0xff80000016da7808 */ /* 0x000fc40004800000 */
[----:B--2---:R-:W-:-:S05]  /*9070*/  LOP3.LUT R16, R64, UR21, R217, 0x96, !PT ;  /* 0x0000001540107c12 */ /* 0x004fca000f8e96d9 */
[----:B------:R-:W-:-:S05]  /*9080*/  IMAD.WIDE.U32 R16, R16, -0x326172a9, RZ ;  /* 0xcd9e8d5710107825 */ /* 0x000fca00078e00ff */
[----:B------:R-:W-:Y:S02]  /*9090*/  LOP3.LUT R5, R242, UR4, R17, 0x96, !PT ;  /* 0x00000004f2057c12 */ /* 0x000fe4000f8e9611 */
[----:B---3--:R-:W-:-:S03]  /*90a0*/  LOP3.LUT R11, R16, UR8, R185, 0x96, !PT ;  /* 0x00000008100b7c12 */ /* 0x008fc6000f8e96b9 */
        /* <DEDUP_REMOVED lines=8> */
[----:B------:R-:W-:-:S04]  /*9130*/  IMAD.WIDE.U32 R14, R4, -0x2daee0ad, RZ ;  /* 0xd2511f53040e7825 */ /* 0x000fc800078e00ff */
[----:B------:R-:W-:Y:S01]  /*9140*/  FFMA.FTZ R4, R36, UR6, -R6 ;  /* 0x0000000624047c23 */ /* 0x000fe20008010806 */
[----:B------:R-:W-:Y:S01]  /*9150*/  FSEL R36, R162, -INF , !P5 ;  /* 0xff800000a2247808 */ /* 0x000fe20006800000 */
[----:B------:R-:W-:Y:S01]  /*9160*/  IMAD.WIDE.U32 R74, R2, -0x2daee0ad, RZ ;  /* 0xd2511f53024a7825 */ /* 0x000fe200078e00ff */
[----:B------:R-:W-:Y:S01]  /*9170*/  ISETP.GT.AND P5, PT, R9, R0, PT ;  /* 0x000000000900720c */ /* 0x000fe20003fa4270 */
[----:B------:R1:W-:Y:S01]  /*9180*/  MUFU.EX2 R183, R4 ;  /* 0x0000000400b77308 */ /* 0x0003e20000000800 */
[----:B------:R-:W-:Y:S01]  /*9190*/  LOP3.LUT R11, R10, UR10, R15, 0x96, !PT ;  /* 0x0000000a0a0b7c12 */ /* 0x000fe2000f8e960f */
[----:B------:R-:W-:Y:S01]  /*91a0*/  FMUL.FTZ R10, R228, UR6 ;  /* 0x00000006e40a7c20 */ /* 0x000fe20008410000 */
[----:B------:R-:W-:Y:S02]  /*91b0*/  LOP3.LUT R2, R14, UR9, R75, 0x96, !PT ;  /* 0x000000090e027c12 */ /* 0x000fe4000f8e964b */
[----:B------:R-:W2:Y:S01]  /*91c0*/  LDC R14, c[0x0][0x4f8] ;  /* 0x00013e00ff0e7b82 */ /* 0x000ea20000000800 */
[----:B------:R-:W-:Y:S01]  /*91d0*/  FSEL R19, R163, -INF , !P5 ;  /* 0xff800000a3137808 */ /* 0x000fe20006800000 */
[----:B------:R-:W-:Y:S01]  /*91e0*/  IMAD.WIDE.U32 R20, R11, -0x326172a9, RZ ;  /* 0xcd9e8d570b147825 */ /* 0x000fe200078e00ff */
[----:B------:R-:W-:-:S02]  /*91f0*/  FSETP.NEU.FTZ.AND P5, PT, R228, -INF , PT ;  /* 0xff800000e400780b */ /* 0x000fc40003fbd000 */
[----:B------:R-:W-:Y:S01]  /*9200*/  FSEL R186, R36, -INF , !P6 ;  /* 0xff80000024ba7808 */ /* 0x000fe20007000000 */
[----:B------:R-:W-:Y:S01]  /*9210*/  IMAD.WIDE.U32 R2, R2, -0x326172a9, RZ ;  /* 0xcd9e8d5702027825 */ /* 0x000fe200078e00ff */
[----:B------:R-:W-:Y:S02]  /*9220*/  FSEL R10, R10, RZ, P5 ;  /* 0x000000ff0a0a7208 */ /* 0x000fe40002800000 */
[----:B------:R-:W-:Y:S01]  /*9230*/  FSEL R158, R19, -INF , !P0 ;  /* 0xff800000139e7808 */ /* 0x000fe20004000000 */
[----:B------:R-:W-:Y:S01]  /*9240*/  IMAD.MOV.U32 R15, RZ, RZ, R2 ;  /* 0x000000ffff0f7224 */ /* 0x000fe200078e0002 */
[----:B------:R-:W-:Y:S01]  /*9250*/  LOP3.LUT R0, R20, UR22, R3, 0x96, !PT ;  /* 0x0000001614007c12 */ /* 0x000fe2000f8e9603 */
[----:B-1----:R-:W-:Y:S01]  /*9260*/  FFMA.FTZ R4, R28, UR6, -R6 ;  /* 0x000000061c047c23 */ /* 0x002fe20008010806 */
[----:B------:R-:W-:Y:S01]  /*9270*/  FFMA.FTZ R3, R38, UR6, -R10 ;  /* 0x0000000626037c23 */ /* 0x000fe2000801080a */
[C---:B------:R-:W-:Y:S01]  /*9280*/  PRMT R18, R2.reuse, 0x7772, RZ ;  /* 0x0000777202127816 */ /* 0x040fe200000000ff */
[----:B------:R-:W-:Y:S01]  /*9290*/  LDSM.16.MT88.4 R36, [R196+0x6000] ;  /* 0x00600000c424783b */ /* 0x000fe20000004200 */
[----:B------:R1:W-:Y:S01]  /*92a0*/  MUFU.EX2 R162, R4 ;  /* 0x0000000400a27308 */ /* 0x0003e20000000800 */
[----:B------:R-:W-:Y:S01]  /*92b0*/  PRMT R13, R2, 0x7771, RZ ;  /* 0x00007771020d7816 */ /* 0x000fe200000000ff */
[----:B------:R-:W-:Y:S01]  /*92c0*/  IMAD.MOV.U32 R163, RZ, RZ, R62 ;  /* 0x000000ffffa37224 */ /* 0x000fe200078e003e */
[----:B------:R-:W-:-:S02]  /*92d0*/  PRMT R5, R0, 0x7632, R5 ;  /* 0x0000763200057816 */ /* 0x000fc40000000005 */
[----:B------:R-:W-:Y:S02]  /*92e0*/  LOP3.LUT R15, R15, 0xff, RZ, 0xc0, !PT ;  /* 0x000000ff0f0f7812 */ /* 0x000fe400078ec0ff */
[----:B------:R-:W-:Y:S01]  /*92f0*/  LOP3.LUT R11, R0, 0xff, RZ, 0xc0, !PT ;  /* 0x000000ff000b7812 */ /* 0x000fe200078ec0ff */
[----:B------:R3:W-:Y:S01]  /*9300*/  MUFU.EX2 R251, R3 ;  /* 0x0000000300fb7308 */ /* 0x0007e20000000800 */
[----:B------:R-:W-:Y:S01]  /*9310*/  PRMT R15, R15, 0x5410, R13 ;  /* 0x000054100f0f7816 */ /* 0x000fe2000000000d */
[----:B-1----:R-:W-:-:S06]  /*9320*/  FFMA.FTZ R4, R23, UR6, -R6 ;  /* 0x0000000617047c23 */ /* 0x002fcc0008010806 */
[----:B------:R1:W-:Y:S01]  /*9330*/  MUFU.EX2 R159, R4 ;  /* 0x00000004009f7308 */ /* 0x0003e20000000800 */
[----:B---3--:R-:W-:-:S07]  /*9340*/  FFMA.FTZ R3, R30, UR6, -R10 ;  /* 0x000000061e037c23 */ /* 0x008fce000801080a */
[----:B------:R3:W5:Y:S01]  /*9350*/  MUFU.EX2 R250, R3 ;  /* 0x0000000300fa7308 */ /* 0x0007620000000800 */
[----:B-1----:R-:W-:Y:S02]  /*9360*/  PRMT R4, R2, 0x7773, RZ ;  /* 0x0000777302047816 */ /* 0x002fe400000000ff */
[----:B------:R-:W-:Y:S02]  /*9370*/  LOP3.LUT R2, R0, 0xffff, RZ, 0xc0, !PT ;  /* 0x0000ffff00027812 */ /* 0x000fe400078ec0ff */
[----:B------:R-:W-:Y:S02]  /*9380*/  PRMT R18, R18, 0x5410, R4 ;  /* 0x0000541012127816 */ /* 0x000fe40000000004 */
[----:B------:R-:W-:Y:S02]  /*9390*/  SHF.R.U32.HI R4, RZ, 0x8, R2 ;  /* 0x00000008ff047819 */ /* 0x000fe40000011602 */
[----:B------:R-:W-:Y:S01]  /*93a0*/  LOP3.LUT R2, R5, 0xff, RZ, 0xc0, !PT ;  /* 0x000000ff05027812 */ /* 0x000fe200078ec0ff */
[----:B---3--:R-:W-:Y:S01]  /*93b0*/  FFMA.FTZ R3, R29, UR6, -R6 ;  /* 0x000000061d037c23 */ /* 0x008fe20008010806 */
[----:B------:R-:W-:-:S02]  /*93c0*/  SHF.R.U32.HI R0, RZ, 0x18, R0 ;  /* 0x00000018ff007819 */ /* 0x000fc40000011600 */
[----:B--2---:R-:W-:Y:S01]  /*93d0*/  LOP3.LUT R5, R14, 0xff, RZ, 0xc0, !PT ;  /* 0x000000ff0e057812 */ /* 0x004fe200078ec0ff */
[----:B------:R1:W-:Y:S01]  /*93e0*/  MUFU.EX2 R249, R3 ;  /* 0x0000000300f97308 */ /* 0x0003e20000000800 */
[----:B------:R-:W-:Y:S01]  /*93f0*/  PRMT R13, R2, 0x5410, R0 ;  /* 0x00005410020d7816 */ /* 0x000fe20000000000 */
[----:B------:R-:W-:Y:S01]  /*9400*/  FFMA.FTZ R2, R31, UR6, -R10 ;  /* 0x000000061f027c23 */ /* 0x000fe2000801080a */
[----:B------:R-:W-:Y:S01]  /*9410*/  PRMT R4, R11, 0x5410, R4 ;  /* 0x000054100b047816 */ /* 0x000fe20000000004 */
[----:B------:R-:W-:Y:S02]  /*9420*/  IMAD R0, R5, 0x10000, R5 ;  /* 0x0001000005007824 */ /* 0x000fe400078e0205 */
[----:B------:R-:W-:Y:S01]  /*9430*/  FADD.FTZ R11, R71, -R12 ;  /* 0x8000000c470b7221 */ /* 0x000fe20000010000 */
[----:B------:R-:W-:Y:S01]  /*9440*/  FMNMX3.FTZ R5, R73, R143, R53, !PT ;  /* 0x0000008f49057276 */ /* 0x000fe20007810035 */
[----:B------:R-:W-:Y:S01]  /*9450*/  LDSM.16.MT88.4 R28, [R197+0x6000] ;  /* 0x00600000c51c783b */ /* 0x000fe20000004200 */
[----:B------:R2:W-:Y:S01]  /*9460*/  MUFU.EX2 R248, R2 ;  /* 0x0000000200f87308 */ /* 0x0005e20000000800 */
[--C-:B------:R-:W-:Y:S01]  /*9470*/  HSET2.LE.AND R12, R4, R0.reuse, PT ;  /* 0x00000000040c7233 */ /* 0x100fe20003803000 */
[----:B------:R-:W-:Y:S01]  /*9480*/  FFMA.FTZ R4, R32, UR6, -R10 ;  /* 0x0000000620047c23 */ /* 0x000fe2000801080a */
[----:B------:R-:W-:Y:S01]  /*9490*/  HSET2.LE.AND R13, R13, R0, PT ;  /* 0x000000000d0d7233 */ /* 0x000fe20003803000 */
[----:B------:R-:W-:Y:S01]  /*94a0*/  FMUL.FTZ R11, R11, UR6 ;  /* 0x000000060b0b7c20 */ /* 0x000fe20008410000 */
[----:B------:R-:W-:Y:S03]  /*94b0*/  LDSM.16.MT88.4 R32, [R193+0x6000] ;  /* 0x00600000c120783b */ /* 0x000fe60000004200 */
[----:B------:R3:W-:Y:S01]  /*94c0*/  MUFU.EX2 R240, R4 ;  /* 0x0000000400f07308 */ /* 0x0007e20000000800 */
[----:B-1----:R-:W-:-:S05]  /*94d0*/  FSEL R3, R228, RZ, P5 ;  /* 0x000000ffe4037208 */ /* 0x002fca0002800000 */
[----:B------:R-:W-:Y:S01]  /*94e0*/  FADD.FTZ R14, R70, -R3 ;  /* 0x80000003460e7221 */ /* 0x000fe20000010000 */
[----:B-----5:R-:W-:Y:S01]  /*94f0*/  F2FP.BF16.F32.PACK_AB R3, R250, R251 ;  /* 0x000000fbfa03723e */ /* 0x020fe200000010ff */
[----:B------:R-:W1:Y:S01]  /*9500*/  MUFU.EX2 R140, R11 ;  /* 0x0000000b008c7308 */ /* 0x000e620000000800 */
[----:B--2---:R-:W-:Y:S02]  /*9510*/  F2FP.BF16.F32.PACK_AB R2, R162, R183 ;  /* 0x000000b7a202723e */ /* 0x004fe400000010ff */
[----:B------:R-:W-:Y:S02]  /*9520*/  LOP3.LUT R13, R3, R13, RZ, 0xc0, !PT ;  /* 0x0000000d030d7212 */ /* 0x000fe400078ec0ff */
[----:B------:R-:W-:Y:S02]  /*9530*/  LOP3.LUT R12, R2, R12, RZ, 0xc0, !PT ;  /* 0x0000000c020c7212 */ /* 0x000fe400078ec0ff */
[----:B------:R-:W-:Y:S02]  /*9540*/  FMNMX3.FTZ R2, R5, R52, R54, !PT ;  /* 0x0000003405027276 */ /* 0x000fe40007810036 */
[----:B------:R-:W-:-:S02]  /*9550*/  FMNMX3.FTZ R5, R72, R144, R45, !PT ;  /* 0x0000009048057276 */ /* 0x000fc4000781002d */
[----:B------:R-:W-:Y:S02]  /*9560*/  FMNMX3.FTZ R3, R2, R145, R146, !PT ;  /* 0x0000009102037276 */ /* 0x000fe40007810092 */
[--C-:B------:R-:W-:Y:S01]  /*9570*/  HSET2.LE.AND R2, R15, R0.reuse, PT ;  /* 0x000000000f027233 */ /* 0x100fe20003803000 */
[----:B------:R-:W-:Y:S01]  /*9580*/  FMUL.FTZ R15, R14, UR6 ;  /* 0x000000060e0f7c20 */ /* 0x000fe20008410000 */
[----:B------:R-:W-:Y:S02]  /*9590*/  FMNMX3.FTZ R3, R3, R147, R152, !PT ;  /* 0x0000009303037276 */ /* 0x000fe40007810098 */
[----:B---3--:R-:W-:Y:S01]  /*95a0*/  LOP3.LUT R4, R18, 0xff00ff, RZ, 0xc0, !PT ;  /* 0x00ff00ff12047812 */ /* 0x008fe200078ec0ff */
[----:B------:R-:W2:Y:S01]  /*95b0*/  MUFU.EX2 R51, R15 ;  /* 0x0000000f00337308 */ /* 0x000ea20000000800 */
[----:B------:R-:W-:Y:S01]  /*95c0*/  FMNMX3.FTZ R3, R3, R168, R172, !PT ;  /* 0x000000a803037276 */ /* 0x000fe200078100ac */
[----:B-1----:R-:W-:Y:S01]  /*95d0*/  FMUL.FTZ R80, R80, R140 ;  /* 0x0000008c50507220 */ /* 0x002fe20000410000 */
[----:B------:R-:W-:Y:S01]  /*95e0*/  FMNMX3.FTZ R14, R5, R46, R44, !PT ;  /* 0x0000002e050e7276 */ /* 0x000fe2000781002c */
[----:B------:R-:W-:Y:S01]  /*95f0*/  FMUL.FTZ R81, R81, R140 ;  /* 0x0000008c51517220 */ /* 0x000fe20000410000 */
[----:B------:R-:W-:Y:S01]  /*9600*/  FMNMX3.FTZ R11, R3, R176, R179, !PT ;  /* 0x000000b0030b7276 */ /* 0x000fe200078100b3 */
[-C--:B------:R-:W-:Y:S01]  /*9610*/  FMUL.FTZ R84, R84, R140.reuse ;  /* 0x0000008c54547220 */ /* 0x080fe20000410000 */
[----:B------:R-:W-:Y:S01]  /*9620*/  F2FP.BF16.F32.PACK_AB R3, R249, R159 ;  /* 0x0000009ff903723e */ /* 0x000fe200000010ff */
[----:B------:R-:W-:Y:S01]  /*9630*/  FMUL.FTZ R85, R85, R140 ;  /* 0x0000008c55557220 */ /* 0x000fe20000410000 */
[----:B------:R-:W-:Y:S01]  /*9640*/  FMNMX3.FTZ R11, R11, R188, R189, !PT ;  /* 0x000000bc0b0b7276 */ /* 0x000fe200078100bd */
[-C--:B------:R-:W-:Y:S01]  /*9650*/  FMUL.FTZ R96, R96, R140.reuse ;  /* 0x0000008c60607220 */ /* 0x080fe20000410000 */
[----:B------:R-:W-:Y:S01]  /*9660*/  FMNMX3.FTZ R18, R14, R59, R142, !PT ;  /* 0x0000003b0e127276 */ /* 0x000fe2000781008e */
[-C--:B------:R-:W-:Y:S01]  /*9670*/  FMUL.FTZ R97, R97, R140.reuse ;  /* 0x0000008c61617220 */ /* 0x080fe20000410000 */
[----:B------:R-:W-:Y:S01]  /*9680*/  HSET2.LE.AND R4, R4, R0, PT ;  /* 0x0000000004047233 */ /* 0x000fe20003803000 */
[----:B------:R-:W-:Y:S01]  /*9690*/  FMUL.FTZ R100, R100, R140 ;  /* 0x0000008c64647220 */ /* 0x000fe20000410000 */
[----:B------:R-:W-:Y:S01]  /*96a0*/  LOP3.LUT R14, R3, R2, RZ, 0xc0, !PT ;  /* 0x00000002030e7212 */ /* 0x000fe200078ec0ff */
[----:B------:R-:W-:Y:S01]  /*96b0*/  FMUL.FTZ R101, R101, R140 ;  /* 0x0000008c65657220 */ /* 0x000fe20000410000 */
[----:B------:R-:W-:Y:S01]  /*96c0*/  F2FP.BF16.F32.PACK_AB R5, R240, R248 ;  /* 0x000000f8f005723e */ /* 0x000fe200000010ff */
[-C--:B--2---:R-:W-:Y:S01]  /*96d0*/  FMUL.FTZ R82, R82, R51.reuse ;  /* 0x0000003352527220 */ /* 0x084fe20000410000 */
[----:B------:R-:W-:Y:S01]  /*96e0*/  FMNMX3.FTZ R2, R11, R190, R191, !PT ;  /* 0x000000be0b027276 */ /* 0x000fe200078100bf */
[-C--:B------:R-:W-:Y:S01]  /*96f0*/  FMUL.FTZ R83, R83, R51.reuse ;  /* 0x0000003353537220 */ /* 0x080fe20000410000 */
[----:B------:R-:W-:Y:S01]  /*9700*/  LOP3.LUT R15, R5, R4, RZ, 0xc0, !PT ;  /* 0x00000004050f7212 */ /* 0x000fe200078ec0ff */
[----:B------:R-:W-:Y:S01]  /*9710*/  FMUL.FTZ R86, R86, R51 ;  /* 0x0000003356567220 */ /* 0x000fe20000410000 */
[----:B------:R-:W-:Y:S01]  /*9720*/  FMNMX3.FTZ R3, R18, R141, R65, !PT ;  /* 0x0000008d12037276 */ /* 0x000fe20007810041 */
[----:B------:R-:W1:Y:S01]  /*9730*/  SHFL.BFLY PT, R4, R2, 0x2, 0x1f ;  /* 0x0c401f0002047f89 */ /* 0x000e6200000e0000 */
[----:B------:R-:W-:Y:S01]  /*9740*/  LOP3.LUT R11, R16, UR8, R223, 0x96, !PT ;  /* 0x00000008100b7c12 */ /* 0x000fe2000f8e96df */
[----:B------:R-:W-:Y:S01]  /*9750*/  FMUL.FTZ R87, R87, R51 ;  /* 0x0000003357577220 */ /* 0x000fe20000410000 */
[----:B------:R-:W-:Y:S01]  /*9760*/  FMNMX3.FTZ R3, R3, R181, R182, !PT ;  /* 0x000000b503037276 */ /* 0x000fe200078100b6 */
[-C--:B------:R-:W-:Y:S01]  /*9770*/  FMUL.FTZ R98, R98, R51.reuse ;  /* 0x0000003362627220 */ /* 0x080fe20000410000 */
[-C--:B------:R-:W-:Y:S01]  /*9780*/  FMUL.FTZ R99, R99, R51.reuse ;  /* 0x0000003363637220 */ /* 0x080fe20000410000 */
[-C--:B------:R-:W-:Y:S01]  /*9790*/  FMUL.FTZ R102, R102, R51.reuse ;  /* 0x0000003366667220 */ /* 0x080fe20000410000 */
[----:B------:R-:W-:Y:S01]  /*97a0*/  FMNMX3.FTZ R3, R3, R170, R166, !PT ;  /* 0x000000aa03037276 */ /* 0x000fe200078100a6 */
[----:B------:R-:W-:Y:S01]  /*97b0*/  FMUL.FTZ R103, R103, R51 ;  /* 0x0000003367677220 */ /* 0x000fe20000410000 */
[-C--:B------:R-:W-:Y:S01]  /*97c0*/  FMUL.FTZ R112, R112, R140.reuse ;  /* 0x0000008c70707220 */ /* 0x080fe20000410000 */
[-C--:B------:R-:W-:Y:S01]  /*97d0*/  FMUL.FTZ R113, R113, R140.reuse ;  /* 0x0000008c71717220 */ /* 0x080fe20000410000 */
[----:B------:R-:W-:Y:S01]  /*97e0*/  FMNMX3.FTZ R3, R3, R187, R218, !PT ;  /* 0x000000bb03037276 */ /* 0x000fe200078100da */
[-C--:B------:R-:W-:Y:S01]  /*97f0*/  FMUL.FTZ R114, R114, R51.reuse ;  /* 0x0000003372727220 */ /* 0x080fe20000410000 */
[-C--:B------:R-:W-:Y:S01]  /*9800*/  FMUL.FTZ R115, R115, R51.reuse ;  /* 0x0000003373737220 */ /* 0x080fe20000410000 */
[----:B------:R-:W-:Y:S01]  /*9810*/  FMUL.FTZ R116, R116, R140 ;  /* 0x0000008c74747220 */ /* 0x000fe20000410000 */
[----:B------:R-:W-:Y:S01]  /*9820*/  FMNMX3.FTZ R3, R3, R186, R158, !PT ;  /* 0x000000ba03037276 */ /* 0x000fe2000781009e */
[-C--:B------:R-:W-:Y:S01]  /*9830*/  FMUL.FTZ R117, R117, R140.reuse ;  /* 0x0000008c75757220 */ /* 0x080fe20000410000 */
[-C--:B------:R-:W-:Y:S01]  /*9840*/  FMUL.FTZ R118, R118, R51.reuse ;  /* 0x0000003376767220 */ /* 0x080fe20000410000 */
[-C--:B------:R-:W-:Y:S01]  /*9850*/  FMUL.FTZ R119, R119, R51.reuse ;  /* 0x0000003377777220 */ /* 0x080fe20000410000 */
[-C--:B------:R-:W-:Y:S01]  /*9860*/  FMUL.FTZ R128, R128, R140.reuse ;  /* 0x0000008c80807220 */ /* 0x080fe20000410000 */
[----:B------:R-:W2:Y:S01]  /*9870*/  SHFL.BFLY PT, R19, R3, 0x2, 0x1f ;  /* 0x0c401f0003137f89 */ /* 0x000ea200000e0000 */
[----:B------:R-:W-:Y:S01]  /*9880*/  FMUL.FTZ R129, R129, R140 ;  /* 0x0000008c81817220 */ /* 0x000fe20000410000 */
[-C--:B------:R-:W-:Y:S01]  /*9890*/  FMUL.FTZ R130, R130, R51.reuse ;  /* 0x0000003382827220 */ /* 0x080fe20000410000 */
[----:B------:R-:W-:Y:S01]  /*98a0*/  FMUL.FTZ R131, R131, R51 ;  /* 0x0000003383837220 */ /* 0x000fe20000410000 */
[----:B-1----:R-:W-:Y:S01]  /*98b0*/  FMNMX.FTZ R2, R2, R4, !PT ;  /* 0x0000000402027209 */ /* 0x002fe20007810000 */
[----:B------:R-:W-:Y:S01]  /*98c0*/  FMUL.FTZ R132, R132, R140 ;  /* 0x0000008c84847220 */ /* 0x000fe20000410000 */
[----:B------:R-:W-:Y:S01]  /*98d0*/  LOP3.LUT R4, R246, UR4, R17, 0x96, !PT ;  /* 0x00000004f6047c12 */ /* 0x000fe2000f8e9611 */
[----:B------:R-:W-:-:S04]  /*98e0*/  IMAD.WIDE.U32 R16, R11, -0x2daee0ad, RZ ;  /* 0xd2511f530b107825 */ /* 0x000fc800078e00ff */
[----:B------:R-:W-:Y:S01]  /*98f0*/  FMUL.FTZ R133, R133, R140 ;  /* 0x0000008c85857220 */ /* 0x000fe20000410000 */
[----:B------:R-:W1:Y:S01]  /*9900*/  SHFL.BFLY PT, R18, R2, 0x1, 0x1f ;  /* 0x0c201f0002127f89 */ /* 0x000e6200000e0000 */
[----:B------:R-:W-:Y:S01]  /*9910*/  FMUL.FTZ R134, R134, R51 ;  /* 0x0000003386867220 */ /* 0x000fe20000410000 */
[----:B------:R-:W-:-:S04]  /*9920*/  IMAD.WIDE.U32 R4, R4, -0x2daee0ad, RZ ;  /* 0xd2511f5304047825 */ /* 0x000fc800078e00ff */
[----:B------:R-:W-:Y:S01]  /*9930*/  FMUL.FTZ R135, R135, R51 ;  /* 0x0000003387877220 */ /* 0x000fe20000410000 */
[----:B------:R-:W-:Y:S01]  /*9940*/  HMMA.16816.F32.BF16 R68, R12, R24, R80 ;  /* 0x000000180c44723c */ /* 0x000fe20000041850 */
[----:B----4-:R-:W-:Y:S02]  /*9950*/  LOP3.LUT R11, R220, UR12, R5, 0x96, !PT ;  /* 0x0000000cdc0b7c12 */ /* 0x010fe4000f8e9605 */
[----:B------:R-:W-:-:S05]  /*9960*/  LOP3.LUT R4, R4, UR11, R17, 0x96, !PT ;  /* 0x0000000b04047c12 */ /* 0x000fca000f8e9611 */
[----:B------:R-:W-:Y:S01]  /*9970*/  HMMA.16816.F32.BF16 R148, R12, R26, R84 ;  /* 0x0000001a0c94723c */ /* 0x000fe20000041854 */
[----:B------:R-:W-:Y:S01]  /*9980*/  IMAD.WIDE.U32 R42, R4, -0x326172a9, RZ ;  /* 0xcd9e8d57042a7825 */ /* 0x000fe200078e00ff */
[----:B--2---:R-:W-:-:S06]  /*9990*/  FMNMX.FTZ R5, R3, R19, !PT ;  /* 0x0000001303057209 */ /* 0x004fcc0007810000 */
[----:B------:R-:W-:Y:S01]  /*99a0*/  HMMA.16816.F32.BF16 R96, R12, R28, R96 ;  /* 0x0000001c0c60723c */ /* 0x000fe20000041860 */
[----:B------:R-:W2:Y:S01]  /*99b0*/  SHFL.BFLY PT, R17, R5, 0x1, 0x1f ;  /* 0x0c201f0005117f89 */ /* 0x000ea200000e0000 */
[----:B-1----:R-:W-:Y:S01]  /*99c0*/  FMNMX.FTZ R212, R2, R18, !PT ;  /* 0x0000001202d47209 */ /* 0x002fe20007810000 */
[----:B------:R-:W-:-:S03]  /*99d0*/  IMAD.WIDE.U32 R2, R11, -0x326172a9, RZ ;  /* 0xcd9e8d570b027825 */ /* 0x000fc600078e00ff */
[C---:B------:R-:W-:Y:S01]  /*99e0*/  FSETP.NEU.FTZ.AND P1, PT, R212.reuse, -INF , PT ;  /* 0xff800000d400780b */ /* 0x040fe20003f3d000 */
[----:B------:R-:W-:Y:S01]  /*99f0*/  FMUL.FTZ R4, R212, UR6 ;  /* 0x00000006d4047c20 */ /* 0x000fe20008410000 */
[----:B------:R-:W-:Y:S01]  /*9a00*/  LOP3.LUT R3, R222, UR25, R3, 0x96, !PT ;  /* 0x00000019de037c12 */ /* 0x000fe2000f8e9603 */
[----:B------:R-:W-:Y:S01]  /*9a10*/  HMMA.16816.F32.BF16 R100, R12, R30, R100 ;  /* 0x0000001e0c64723c */ /* 0x000fe20000041864 */
[----:B------:R-:W-:Y:S02]  /*9a20*/  LOP3.LUT R2, R2, UR24, R43, 0x96, !PT ;  /* 0x0000001802027c12 */ /* 0x000fe4000f8e962b */
[----:B------:R-:W-:-:S03]  /*9a30*/  FSEL R4, R4, RZ, P1 ;  /* 0x000000ff04047208 */ /* 0x000fc60000800000 */
[----:B------:R-:W-:Y:S02]  /*9a40*/  IMAD.WIDE.U32 R66, R2, -0x2daee0ad, RZ ;  /* 0xd2511f5302427825 */ /* 0x000fe400078e00ff */
[----:B------:R-:W-:Y:S02]  /*9a50*/  HMMA.16816.F32.BF16 R112, R12, R32, R112 ;  /* 0x000000200c70723c */ /* 0x000fe40000041870 */
[----:B------:R-:W-:Y:S01]  /*9a60*/  FFMA.FTZ R11, R53, UR6, -R4 ;  /* 0x00000006350b7c23 */ /* 0x000fe20008010804 */
[----:B------:R-:W-:-:S03]  /*9a70*/  IMAD.MOV.U32 R53, RZ, RZ, R183 ;  /* 0x000000ffff357224 */ /* 0x000fc600078e00b7 */
[----:B------:R-:W-:Y:S01]  /*9a80*/  MUFU.EX2 R239, R11 ;  /* 0x0000000b00ef7308 */ /* 0x000fe20000000800 */
[----:B--2---:R-:W-:Y:S01]  /*9a90*/  FMNMX.FTZ R209, R5, R17, !PT ;  /* 0x0000001105d17209 */ /* 0x004fe20007810000 */
[----:B------:R-:W-:Y:S03]  /*9aa0*/  HMMA.16816.F32.BF16 R116, R12, R34, R116 ;  /* 0x000000220c74723c */ /* 0x000fe60000041874 */
[C---:B------:R-:W-:Y:S01]  /*9ab0*/  FSETP.NEU.FTZ.AND P0, PT, R209.reuse, -INF , PT ;  /* 0xff800000d100780b */ /* 0x040fe20003f1d000 */
[----:B------:R-:W-:-:S04]  /*9ac0*/  FMUL.FTZ R5, R209, UR6 ;  /* 0x00000006d1057c20 */ /* 0x000fc80008410000 */
[----:B------:R-:W-:Y:S01]  /*9ad0*/  HMMA.16816.F32.BF16 R128, R12, R36, R128 ;  /* 0x000000240c80723c */ /* 0x000fe20000041880 */
[----:B------:R-:W-:-:S07]  /*9ae0*/  FSEL R5, R5, RZ, P0 ;  /* 0x000000ff05057208 */ /* 0x000fce0000000000 */
[----:B------:R-:W-:Y:S01]  /*9af0*/  HMMA.16816.F32.BF16 R132, R12, R38, R132 ;  /* 0x000000260c84723c */ /* 0x000fe20000041884 */
[----:B------:R-:W-:-:S04]  /*9b00*/  IMAD.WIDE.U32 R14, R3, -0x2daee0ad, RZ ;  /* 0xd2511f53030e7825 */ /* 0x000fc800078e00ff */
[--C-:B------:R-:W-:Y:S01]  /*9b10*/  FFMA.FTZ R3, R143, UR6, -R4.reuse ;  /* 0x000000068f037c23 */ /* 0x100fe20008010804 */
[----:B------:R-:W-:Y:S01]  /*9b20*/  FFMA.FTZ R13, R52, UR6, -R4 ;  /* 0x00000006340d7c23 */ /* 0x000fe20008010804 */
[----:B------:R-:W-:Y:S01]  /*9b30*/  IMAD.MOV.U32 R143, RZ, RZ, R238 ;  /* 0x000000ffff8f7224 */ /* 0x000fe200078e00ee */
[----:B------:R-:W-:Y:S01]  /*9b40*/  LOP3.LUT R2, R14, UR9, R67, 0x96, !PT ;  /* 0x000000090e027c12 */ /* 0x000fe2000f8e9643 */
[----:B------:R1:W-:Y:S01]  /*9b50*/  MUFU.EX2 R236, R3 ;  /* 0x0000000300ec7308 */ /* 0x0003e20000000800 */
[----:B------:R-:W-:Y:S01]  /*9b60*/  LOP3.LUT R14, R16, UR10, R15, 0x96, !PT ;  /* 0x0000000a100e7c12 */ /* 0x000fe2000f8e960f */
[----:B------:R-:W-:Y:S02]  /*9b70*/  IMAD.MOV.U32 R52, RZ, RZ, R61 ;  /* 0x000000ffff347224 */ /* 0x000fe400078e003d */
[----:B------:R-:W-:Y:S02]  /*9b80*/  IMAD.MOV.U32 R61, RZ, RZ, R49 ;  /* 0x000000ffff3d7224 */ /* 0x000fe400078e0031 */
[----:B------:R-:W-:-:S02]  /*9b90*/  IMAD.WIDE.U32 R22, R14, -0x326172a9, RZ ;  /* 0xcd9e8d570e167825 */ /* 0x000fc400078e00ff */
[----:B------:R2:W-:Y:S02]  /*9ba0*/  MUFU.EX2 R238, R13 ;  /* 0x0000000d00ee7308 */ /* 0x0005e40000000800 */
[----:B------:R-:W-:Y:S02]  /*9bb0*/  IMAD.MOV.U32 R167, RZ, RZ, R61 ;  /* 0x000000ffffa77224 */ /* 0x000fe400078e003d */
[----:B-1----:R-:W-:-:S03]  /*9bc0*/  IMAD.WIDE.U32 R2, R2, -0x326172a9, RZ ;  /* 0xcd9e8d5702027825 */ /* 0x002fc600078e00ff */
[C---:B------:R-:W-:Y:S02]  /*9bd0*/  PRMT R12, R2.reuse, 0x7773, RZ ;  /* 0x00007773020c7816 */ /* 0x040fe400000000ff */
[C---:B------:R-:W-:Y:S02]  /*9be0*/  PRMT R11, R2.reuse, 0x7772, RZ ;  /* 0x00007772020b7816 */ /* 0x040fe400000000ff */
[----:B--2---:R-:W-:Y:S02]  /*9bf0*/  PRMT R13, R2, 0x7771, RZ ;  /* 0x00007771020d7816 */ /* 0x004fe400000000ff */
[----:B------:R-:W-:Y:S01]  /*9c00*/  PRMT R16, R11, 0x5410, R12 ;  /* 0x000054100b107816 */ /* 0x000fe2000000000c */
[----:B------:R-:W-:Y:S01]  /*9c10*/  IMAD.MOV.U32 R11, RZ, RZ, R2 ;  /* 0x000000ffff0b7224 */ /* 0x000fe200078e0002 */
[----:B------:R-:W-:Y:S01]  /*9c20*/  LOP3.LUT R2, R22, UR22, R3, 0x96, !PT ;  /* 0x0000001616027c12 */ /* 0x000fe2000f8e9603 */
[----:B------:R-:W-:Y:S01]  /*9c30*/  FFMA.FTZ R12, R54, UR6, -R4 ;  /* 0x00000006360c7c23 */ /* 0x000fe20008010804 */
[----:B------:R-:W-:-:S02]  /*9c40*/  IMAD.MOV.U32 R54, RZ, RZ, R52 ;  /* 0x000000ffff367224 */ /* 0x000fc400078e0034 */
[----:B------:R-:W-:Y:S01]  /*9c50*/  LOP3.LUT R11, R11, 0xff, RZ, 0xc0, !PT ;  /* 0x000000ff0b0b7812 */ /* 0x000fe200078ec0ff */
[----:B------:R1:W-:Y:S01]  /*9c60*/  MUFU.EX2 R237, R12 ;  /* 0x0000000c00ed7308 */ /* 0x0003e20000000800 */
[C---:B------:R-:W-:Y:S01]  /*9c70*/  LOP3.LUT R3, R2.reuse, 0xffff, RZ, 0xc0, !PT ;  /* 0x0000ffff02037812 */ /* 0x040fe200078ec0ff */
[----:B------:R-:W-:Y:S01]  /*9c80*/  IMAD.MOV.U32 R52, RZ, RZ, R143 ;  /* 0x000000ffff347224 */ /* 0x000fe200078e008f */
[----:B------:R-:W-:Y:S02]  /*9c90*/  PRMT R14, R11, 0x5410, R13 ;  /* 0x000054100b0e7816 */ /* 0x000fe4000000000d */
[----:B------:R-:W-:Y:S02]  /*9ca0*/  SHF.R.U32.HI R3, RZ, 0x8, R3 ;  /* 0x00000008ff037819 */ /* 0x000fe40000011603 */
[----:B------:R-:W-:-:S04]  /*9cb0*/  LOP3.LUT R11, R2, 0xff, RZ, 0xc0, !PT ;  /* 0x000000ff020b7812 */ /* 0x000fc800078ec0ff */
[--C-:B------:R-:W-:Y:S02]  /*9cc0*/  PRMT R15, R11, 0x5410, R3.reuse ;  /* 0x000054100b0f7816 */ /* 0x100fe40000000003 */
[----:B------:R-:W-:Y:S02]  /*9cd0*/  PRMT R3, R2, 0x7632, R3 ;  /* 0x0000763202037816 */ /* 0x000fe40000000003 */
[----:B------:R-:W-:Y:S02]  /*9ce0*/  SHF.R.U32.HI R11, RZ, 0x18, R2 ;  /* 0x00000018ff0b7819 */ /* 0x000fe40000011602 */
[----:B------:R-:W-:Y:S01]  /*9cf0*/  LOP3.LUT R2, R3, 0xff, RZ, 0xc0, !PT ;  /* 0x000000ff03027812 */ /* 0x000fe200078ec0ff */
[--C-:B-1----:R-:W-:Y:S01]  /*9d00*/  FFMA.FTZ R12, R144, UR6, -R5.reuse ;  /* 0x00000006900c7c23 */ /* 0x102fe20008010805 */
[----:B------:R-:W-:Y:S02]  /*9d10*/  FFMA.FTZ R3, R46, UR6, -R5 ;  /* 0x000000062e037c23 */ /* 0x000fe40008010805 */
[----:B------:R-:W-:Y:S01]  /*9d20*/  PRMT R13, R2, 0x5410, R11 ;  /* 0x00005410020d7816 */ /* 0x000fe2000000000b */
[----:B------:R-:W-:Y:S01]  /*9d30*/  FFMA.FTZ R2, R44, UR6, -R5 ;  /* 0x000000062c027c23 */ /* 0x000fe20008010805 */
[----:B------:R1:W-:Y:S01]  /*9d40*/  MUFU.EX2 R235, R12 ;  /* 0x0000000c00eb7308 */ /* 0x0003e20000000800 */
[----:B------:R-:W-:-:S07]  /*9d50*/  IMAD.MOV.U32 R44, RZ, RZ, R224 ;  /* 0x000000ffff2c7224 */ /* 0x000fce00078e00e0 */
[----:B------:R2:W-:Y:S01]  /*9d60*/  MUFU.EX2 R226, R3 ;  /* 0x0000000300e27308 */ /* 0x0005e20000000800 */
[----:B-1----:R-:W-:Y:S01]  /*9d70*/  FFMA.FTZ R12, R45, UR6, -R5 ;  /* 0x000000062d0c7c23 */ /* 0x002fe20008010805 */
[----:B------:R-:W-:-:S06]  /*9d80*/  IMAD.MOV.U32 R45, RZ, RZ, R225 ;  /* 0x000000ffff2d7224 */ /* 0x000fcc00078e00e1 */
[----:B------:R1:W-:Y:S01]  /*9d90*/  MUFU.EX2 R225, R2 ;  /* 0x0000000200e17308 */ /* 0x0003e20000000800 */
[----:B--2---:R-:W-:-:S07]  /*9da0*/  FSEL R3, R212, RZ, P1 ;  /* 0x000000ffd4037208 */ /* 0x004fce0000800000 */
[----:B------:R2:W-:Y:S01]  /*9db0*/  MUFU.EX2 R227, R12 ;  /* 0x0000000c00e37308 */ /* 0x0005e20000000800 */
[----:B------:R-:W-:-:S04]  /*9dc0*/  FADD.FTZ R3, R73, -R3 ;  /* 0x8000000349037221 */ /* 0x000fc80000010000 */
[----:B------:R-:W-:Y:S01]  /*9dd0*/  FMUL.FTZ R3, R3, UR6 ;  /* 0x0000000603037c20 */ /* 0x000fe20008410000 */
[----:B-1----:R-:W-:-:S03]  /*9de0*/  FSEL R2, R209, RZ, P0 ;  /* 0x000000ffd1027208 */ /* 0x002fc60000000000 */
[----:B------:R1:W3:Y:S02]  /*9df0*/  MUFU.EX2 R48, R3 ;  /* 0x0000000300307308 */ /* 0x0002e40000000800 */
[----:B------:R-:W-:-:S04]  /*9e00*/  FADD.FTZ R2, R72, -R2 ;  /* 0x8000000248027221 */ /* 0x000fc80000010000 */
[----:B--2---:R-:W-:Y:S01]  /*9e10*/  FMUL.FTZ R12, R2, UR6 ;  /* 0x00000006020c7c20 */ /* 0x004fe20008410000 */
[----:B------:R-:W-:-:S03]  /*9e20*/  HSET2.LE.AND R2, R14, R0, PT ;  /* 0x000000000e027233 */ /* 0x000fc60003803000 */
[----:B------:R-:W2:Y:S01]  /*9e30*/  MUFU.EX2 R49, R12 ;  /* 0x0000000c00317308 */ /* 0x000ea20000000800 */
[----:B-1----:R-:W-:Y:S01]  /*9e40*/  LOP3.LUT R3, R16, 0xff00ff, RZ, 0xc0, !PT ;  /* 0x00ff00ff10037812 */ /* 0x002fe200078ec0ff */
[-C--:B---3--:R-:W-:Y:S01]  /*9e50*/  FMUL.FTZ R76, R76, R48.reuse ;  /* 0x000000304c4c7220 */ /* 0x088fe20000410000 */
[-C--:B------:R-:W-:Y:S01]  /*9e60*/  FMUL.FTZ R77, R77, R48.reuse ;  /* 0x000000304d4d7220 */ /* 0x080fe20000410000 */
[-C--:B------:R-:W-:Y:S01]  /*9e70*/  FMUL.FTZ R88, R88, R48.reuse ;  /* 0x0000003058587220 */ /* 0x080fe20000410000 */
[-C--:B------:R-:W-:Y:S01]  /*9e80*/  FMUL.FTZ R89, R89, R48.reuse ;  /* 0x0000003059597220 */ /* 0x080fe20000410000 */
[--C-:B------:R-:W-:Y:S01]  /*9e90*/  HSET2.LE.AND R11, R3, R0.reuse, PT ;  /* 0x00000000030b7233 */ /* 0x100fe20003803000 */
[----:B------:R-:W-:Y:S01]  /*9ea0*/  FMUL.FTZ R92, R92, R48 ;  /* 0x000000305c5c7220 */ /* 0x000fe20000410000 */
[----:B------:R-:W-:Y:S01]  /*9eb0*/  F2FP.BF16.F32.PACK_AB R3, R237, R238 ;  /* 0x000000eeed03723e */ /* 0x000fe200000010ff */
[-C--:B------:R-:W-:Y:S01]  /*9ec0*/  FMUL.FTZ R93, R93, R48.reuse ;  /* 0x000000305d5d7220 */ /* 0x080fe20000410000 */
[-C--:B------:R-:W-:Y:S01]  /*9ed0*/  FMUL.FTZ R104, R104, R48.reuse ;  /* 0x0000003068687220 */ /* 0x080fe20000410000 */
[----:B------:R-:W-:Y:S01]  /*9ee0*/  FMUL.FTZ R105, R105, R48 ;  /* 0x0000003069697220 */ /* 0x000fe20000410000 */
[----:B------:R-:W-:Y:S01]  /*9ef0*/  LOP3.LUT R18, R3, R2, RZ, 0xc0, !PT ;  /* 0x0000000203127212 */ /* 0x000fe200078ec0ff */
[-C--:B--2---:R-:W-:Y:S01]  /*9f00*/  FMUL.FTZ R78, R78, R49.reuse ;  /* 0x000000314e4e7220 */ /* 0x084fe20000410000 */
[----:B------:R-:W-:Y:S01]  /*9f10*/  F2FP.BF16.F32.PACK_AB R12, R225, R226 ;  /* 0x000000e2e10c723e */ /* 0x000fe200000010ff */
[-C--:B------:R-:W-:Y:S01]  /*9f20*/  FMUL.FTZ R79, R79, R49.reuse ;  /* 0x000000314f4f7220 */ /* 0x080fe20000410000 */
[--C-:B------:R-:W-:Y:S01]  /*9f30*/  HSET2.LE.AND R2, R15, R0.reuse, PT ;  /* 0x000000000f027233 */ /* 0x100fe20003803000 */
[----:B------:R-:W-:Y:S01]  /*9f40*/  FMUL.FTZ R90, R90, R49 ;  /* 0x000000315a5a7220 */ /* 0x000fe20000410000 */
[----:B------:R-:W-:Y:S01]  /*9f50*/  LOP3.LUT R19, R12, R11, RZ, 0xc0, !PT ;  /* 0x0000000b0c137212 */ /* 0x000fe200078ec0ff */
[-C--:B------:R-:W-:Y:S01]  /*9f60*/  FMUL.FTZ R91, R91, R49.reuse ;  /* 0x000000315b5b7220 */ /* 0x080fe20000410000 */
[----:B------:R-:W-:Y:S01]  /*9f70*/  HSET2.LE.AND R11, R13, R0, PT ;  /* 0x000000000d0b7233 */ /* 0x000fe20003803000 */
[-C--:B------:R-:W-:Y:S01]  /*9f80*/  FMUL.FTZ R94, R94, R49.reuse ;  /* 0x000000315e5e7220 */ /* 0x080fe20000410000 */
[----:B------:R-:W-:Y:S01]  /*9f90*/  F2FP.BF16.F32.PACK_AB R3, R239, R236 ;  /* 0x000000ecef03723e */ /* 0x000fe200000010ff */
[----:B------:R-:W-:Y:S01]  /*9fa0*/  FMUL.FTZ R95, R95, R49 ;  /* 0x000000315f5f7220 */ /* 0x000fe20000410000 */
[----:B------:R-:W-:Y:S01]  /*9fb0*/  F2FP.BF16.F32.PACK_AB R12, R227, R235 ;  /* 0x000000ebe30c723e */ /* 0x000fe200000010ff */
[-C--:B------:R-:W-:Y:S01]  /*9fc0*/  FMUL.FTZ R106, R106, R49.reuse ;  /* 0x000000316a6a7220 */ /* 0x080fe20000410000 */
[----:B------:R-:W-:Y:S01]  /*9fd0*/  LOP3.LUT R16, R3, R2, RZ, 0xc0, !PT ;  /* 0x0000000203107212 */ /* 0x000fe200078ec0ff */
[----:B------:R-:W-:Y:S01]  /*9fe0*/  FMUL.FTZ R107, R107, R49 ;  /* 0x000000316b6b7220 */ /* 0x000fe20000410000 */
[----:B------:R-:W-:Y:S01]  /*9ff0*/  LOP3.LUT R17, R12, R11, RZ, 0xc0, !PT ;  /* 0x0000000b0c117212 */ /* 0x000fe200078ec0ff */
[----:B------:R-:W-:Y:S01]  /*a000*/  FFMA.FTZ R11, R47, UR6, -R6 ;  /* 0x000000062f0b7c23 */ /* 0x000fe20008010806 */
[----:B------:R-:W-:Y:S01]  /*a010*/  LOP3.LUT R2, R40, UR23, R21, 0x96, !PT ;  /* 0x0000001728027c12 */ /* 0x000fe2000f8e9615 */
[-C--:B------:R-:W-:Y:S01]  /*a020*/  FMUL.FTZ R108, R108, R48.reuse ;  /* 0x000000306c6c7220 */ /* 0x080fe20000410000 */
[-C--:B------:R-:W-:Y:S01]  /*a030*/  FMUL.FTZ R109, R109, R48.reuse ;  /* 0x000000306d6d7220 */ /* 0x080fe20000410000 */
[----:B------:R1:W-:Y:S01]  /*a040*/  MUFU.EX2 R224, R11 ;  /* 0x0000000b00e07308 */ /* 0x0003e20000000800 */
[-C--:B------:R-:W-:Y:S01]  /*a050*/  FMUL.FTZ R110, R110, R49.reuse ;  /* 0x000000316e6e7220 */ /* 0x080fe20000410000 */
[----:B------:R-:W-:Y:S01]  /*a060*/  IMAD.WIDE.U32 R2, R2, -0x2daee0ad, RZ ;  /* 0xd2511f5302027825 */ /* 0x000fe200078e00ff */
[----:B------:R-:W-:Y:S03]  /*a070*/  HMMA.16816.F32.BF16 R84, R16, R24, R76 ;  /* 0x000000181054723c */ /* 0x000fe6000004184c */
[----:B------:R-:W-:Y:S01]  /*a080*/  FMUL.FTZ R111, R111, R49 ;  /* 0x000000316f6f7220 */ /* 0x000fe20000410000 */
[----:B------:R-:W-:Y:S01]  /*a090*/  FMUL.FTZ R120, R120, R48 ;  /* 0x0000003078787220 */ /* 0x000fe20000410000 */
[----:B------:R-:W-:Y:S01]  /*a0a0*/  IMAD.MOV.U32 R79, RZ, RZ, R223 ;  /* 0x000000ffff4f7224 */ /* 0x000fe200078e00df */
[----:B------:R-:W-:Y:S01]  /*a0b0*/  LOP3.LUT R3, R74, UR7, R3, 0x96, !PT ;  /* 0x000000074a037c12 */ /* 0x000fe2000f8e9603 */
[----:B------:R-:W-:Y:S01]  /*a0c0*/  IMAD.MOV.U32 R12, RZ, RZ, R2 ;  /* 0x000000ffff0c7224 */ /* 0x000fe200078e0002 */
[C---:B------:R-:W-:Y:S01]  /*a0d0*/  PRMT R21, R2.reuse, 0x7771, RZ ;  /* 0x0000777102157816 */ /* 0x040fe200000000ff */
[----:B------:R-:W-:Y:S01]  /*a0e0*/  IMAD.MOV.U32 R78, RZ, RZ, R222 ;  /* 0x000000ffff4e7224 */ /* 0x000fe200078e00de */
[----:B------:R-:W-:Y:S01]  /*a0f0*/  PRMT R20, R2, 0x7773, RZ ;  /* 0x0000777302147816 */ /* 0x000fe200000000ff */
[----:B------:R-:W-:Y:S01]  /*a100*/  IMAD.MOV.U32 R76, RZ, RZ, R220 ;  /* 0x000000ffff4c7224 */ /* 0x000fe200078e00dc */
[----:B------:R-:W-:Y:S01]  /*a110*/  LOP3.LUT R13, R12, 0xff, RZ, 0xc0, !PT ;  /* 0x000000ff0c0d7812 */ /* 0x000fe200078ec0ff */
[----:B------:R-:W-:Y:S01]  /*a120*/  FFMA.FTZ R12, R58, UR6, -R10 ;  /* 0x000000063a0c7c23 */ /* 0x000fe2000801080a */
[----:B------:R-:W-:Y:S01]  /*a130*/  PRMT R15, R2, 0x7772, RZ ;  /* 0x00007772020f7816 */ /* 0x000fe200000000ff */
[----:B------:R-:W-:-:S02]  /*a140*/  IMAD.MOV.U32 R77, RZ, RZ, R221 ;  /* 0x000000ffff4d7224 */ /* 0x000fc400078e00dd */
[----:B-1----:R-:W-:Y:S01]  /*a150*/  FFMA.FTZ R11, R50, UR6, -R6 ;  /* 0x00000006320b7c23 */ /* 0x002fe20008010806 */
[C---:B------:R-:W-:Y:S01]  /*a160*/  LOP3.LUT R2, R3.reuse, 0xffff, RZ, 0xc0, !PT ;  /* 0x0000ffff03027812 */ /* 0x040fe200078ec0ff */
[----:B------:R1:W-:Y:S01]  /*a170*/  MUFU.EX2 R220, R12 ;  /* 0x0000000c00dc7308 */ /* 0x0003e20000000800 */
[----:B------:R-:W-:Y:S01]  /*a180*/  LOP3.LUT R14, R3, 0xff, RZ, 0xc0, !PT ;  /* 0x000000ff030e7812 */ /* 0x000fe200078ec0ff */
[----:B------:R-:W-:Y:S01]  /*a190*/  HMMA.16816.F32.BF16 R80, R16, R26, R88 ;  /* 0x0000001a1050723c */ /* 0x000fe20000041858 */
[----:B------:R-:W-:Y:S01]  /*a1a0*/  PRMT R13, R13, 0x5410, R21 ;  /* 0x000054100d0d7816 */ /* 0x000fe20000000015 */
[----:B------:R-:W-:Y:S02]  /*a1b0*/  IMAD.MOV.U32 R90, RZ, RZ, R216 ;  /* 0x000000ffff5a7224 */ /* 0x000fe400078e00d8 */
[----:B------:R-:W-:Y:S01]  /*a1c0*/  FMUL.FTZ R121, R121, R48 ;  /* 0x0000003079797220 */ /* 0x000fe20000410000 */
[----:B------:R-:W-:Y:S02]  /*a1d0*/  IMAD.MOV.U32 R91, RZ, RZ, R217 ;  /* 0x000000ffff5b7224 */ /* 0x000fe400078e00d9 */
[----:B------:R-:W-:Y:S01]  /*a1e0*/  FMUL.FTZ R122, R122, R49 ;  /* 0x000000317a7a7220 */ /* 0x000fe20000410000 */
[----:B------:R2:W-:Y:S01]  /*a1f0*/  MUFU.EX2 R223, R11 ;  /* 0x0000000b00df7308 */ /* 0x0005e20000000800 */
[----:B------:R-:W-:-:S02]  /*a200*/  IMAD.MOV.U32 R89, RZ, RZ, R185 ;  /* 0x000000ffff597224 */ /* 0x000fc400078e00b9 */
[-C--:B------:R-:W-:Y:S01]  /*a210*/  FMUL.FTZ R123, R123, R49.reuse ;  /* 0x000000317b7b7220 */ /* 0x080fe20000410000 */
[----:B------:R-:W3:Y:S01]  /*a220*/  LDSM.16.MT88.4 R24, [R192+0x6800] ;  /* 0x00680000c018783b */ /* 0x000ee20000004200 */
[----:B------:R-:W-:Y:S01]  /*a230*/  IMAD.MOV.U32 R88, RZ, RZ, R184 ;  /* 0x000000ffff587224 */ /* 0x000fe200078e00b8 */
[C---:B------:R-:W-:Y:S01]  /*a240*/  HMMA.16816.F32.BF16 R92, R16.reuse, R28, R92 ;  /* 0x0000001c105c723c */ /* 0x040fe2000004185c */
[-C--:B------:R-:W-:Y:S01]  /*a250*/  FMUL.FTZ R124, R124, R48.reuse ;  /* 0x000000307c7c7220 */ /* 0x080fe20000410000 */
[-C--:B------:R-:W-:Y:S01]  /*a260*/  FMUL.FTZ R125, R125, R48.reuse ;  /* 0x000000307d7d7220 */ /* 0x080fe20000410000 */
[-C--:B------:R-:W-:Y:S01]  /*a270*/  FMUL.FTZ R126, R126, R49.reuse ;  /* 0x000000317e7e7220 */ /* 0x080fe20000410000 */
[----:B-1----:R-:W-:Y:S01]  /*a280*/  FFMA.FTZ R12, R56, UR6, -R10 ;  /* 0x00000006380c7c23 */ /* 0x002fe2000801080a */
[-C--:B------:R-:W-:Y:S01]  /*a290*/  FMUL.FTZ R127, R127, R49.reuse ;  /* 0x000000317f7f7220 */ /* 0x080fe20000410000 */
[-C--:B------:R-:W-:Y:S01]  /*a2a0*/  FMUL.FTZ R136, R136, R48.reuse ;  /* 0x0000003088887220 */ /* 0x080fe20000410000 */
[----:B------:R-:W-:Y:S01]  /*a2b0*/  FMUL.FTZ R137, R137, R48 ;  /* 0x0000003089897220 */ /* 0x000fe20000410000 */
[----:B------:R-:W-:Y:S01]  /*a2c0*/  MUFU.EX2 R219, R12 ;  /* 0x0000000c00db7308 */ /* 0x000fe20000000800 */
[----:B------:R-:W-:Y:S01]  /*a2d0*/  HMMA.16816.F32.BF16 R104, R16, R30, R104 ;  /* 0x0000001e1068723c */ /* 0x000fe20000041868 */
[----:B------:R-:W-:Y:S01]  /*a2e0*/  LDSM.16.MT88.4 R28, [R193+0x6800] ;  /* 0x00680000c11c783b */ /* 0x000fe20000004200 */
[-C--:B------:R-:W-:Y:S01]  /*a2f0*/  FMUL.FTZ R138, R138, R49.reuse ;  /* 0x000000318a8a7220 */ /* 0x080fe20000410000 */
[----:B--2---:R-:W-:Y:S01]  /*a300*/  FFMA.FTZ R11, R55, UR6, -R6 ;  /* 0x00000006370b7c23 */ /* 0x004fe20008010806 */
[----:B------:R-:W-:Y:S01]  /*a310*/  FMUL.FTZ R139, R139, R49 ;  /* 0x000000318b8b7220 */ /* 0x000fe20000410000 */
[----:B------:R-:W-:-:S02]  /*a320*/  IMAD.MOV.U32 R47, RZ, RZ, R91 ;  /* 0x000000ffff2f7224 */ /* 0x000fc400078e005b */
[----:B------:R1:W-:Y:S01]  /*a330*/  MUFU.EX2 R222, R11 ;  /* 0x0000000b00de7308 */ /* 0x0003e20000000800 */
[C---:B------:R-:W-:Y:S01]  /*a340*/  HMMA.16816.F32.BF16 R108, R16.reuse, R32, R108 ;  /* 0x00000020106c723c */ /* 0x040fe2000004186c */
[----:B------:R-:W-:Y:S02]  /*a350*/  IMAD.MOV.U32 R46, RZ, RZ, R90 ;  /* 0x000000ffff2e7224 */ /* 0x000fe400078e005a */
[----:B------:R-:W-:Y:S02]  /*a360*/  IMAD.MOV.U32 R90, RZ, RZ, R78 ;  /* 0x000000ffff5a7224 */ /* 0x000fe400078e004e */
[----:B------:R-:W-:Y:S02]  /*a370*/  IMAD.MOV.U32 R91, RZ, RZ, R79 ;  /* 0x000000ffff5b7224 */ /* 0x000fe400078e004f */
[----:B------:R-:W-:Y:S01]  /*a380*/  IMAD.MOV.U32 R50, RZ, RZ, R53 ;  /* 0x000000ffff327224 */ /* 0x000fe200078e0035 */
[----:B------:R-:W-:Y:S01]  /*a390*/  HMMA.16816.F32.BF16 R120, R16, R34, R120 ;  /* 0x000000221078723c */ /* 0x000fe20000041878 */
[----:B------:R-:W2:Y:S01]  /*a3a0*/  LDSM.16.MT88.4 R32, [R197+0x6800] ;  /* 0x00680000c520783b */ /* 0x000ea20000004200 */
[----:B-1----:R-:W-:-:S06]  /*a3b0*/  FFMA.FTZ R11, R57, UR6, -R6 ;  /* 0x00000006390b7c23 */ /* 0x002fcc0008010806 */
[----:B------:R-:W-:Y:S01]  /*a3c0*/  HMMA.16816.F32.BF16 R124, R16, R36, R124 ;  /* 0x00000024107c723c */ /* 0x000fe2000004187c */
[----:B------:R-:W-:Y:S01]  /*a3d0*/  IMAD.MOV.U32 R37, RZ, RZ, R91 ;  /* 0x000000ffff257224 */ /* 0x000fe200078e005b */
[----:B------:R1:W4:Y:S01]  /*a3e0*/  MUFU.EX2 R221, R11 ;  /* 0x0000000b00dd7308 */ /* 0x0003220000000800 */
[----:B------:R-:W-:Y:S02]  /*a3f0*/  IMAD.MOV.U32 R91, RZ, RZ, R167 ;  /* 0x000000ffff5b7224 */ /* 0x000fe400078e00a7 */
[----:B------:R-:W-:-:S03]  /*a400*/  IMAD.MOV.U32 R36, RZ, RZ, R90 ;  /* 0x000000ffff247224 */ /* 0x000fc600078e005a */
[----:B------:R-:W-:Y:S01]  /*a410*/  HMMA.16816.F32.BF16 R136, R16, R38, R136 ;  /* 0x000000261088723c */ /* 0x000fe20000041888 */
[----:B------:R-:W-:Y:S02]  /*a420*/  IMAD.MOV.U32 R39, RZ, RZ, R54 ;  /* 0x000000ffff277224 */ /* 0x000fe400078e0036 */
[----:B------:R-:W-:Y:S01]  /*a430*/  IMAD.MOV.U32 R90, RZ, RZ, R163 ;  /* 0x000000ffff5a7224 */ /* 0x000fe200078e00a3 */
[----:B-1----:R-:W-:Y:S02]  /*a440*/  SHF.R.U32.HI R11, RZ, 0x8, R2 ;  /* 0x00000008ff0b7819 */ /* 0x002fe40000011602 */
[----:B------:R-:W-:Y:S02]  /*a450*/  PRMT R2, R15, 0x5410, R20 ;  /* 0x000054100f027816 */ /* 0x000fe40000000014 */
[----:B------:R-:W-:Y:S02]  /*a460*/  PRMT R20, R14, 0x5410, R11 ;  /* 0x000054100e147816 */ /* 0x000fe4000000000b */
[----:B------:R-:W-:-:S02]  /*a470*/  LOP3.LUT R2, R2, 0xff00ff, RZ, 0xc0, !PT ;  /* 0x00ff00ff02027812 */ /* 0x000fc400078ec0ff */
[----:B------:R-:W-:Y:S02]  /*a480*/  PRMT R11, R3, 0x7632, R11 ;  /* 0x00007632030b7816 */ /* 0x000fe4000000000b */
[----:B------:R-:W-:Y:S02]  /*a490*/  SHF.R.U32.HI R14, RZ, 0x18, R3 ;  /* 0x00000018ff0e7819 */ /* 0x000fe40000011603 */
[----:B------:R-:W-:Y:S01]  /*a4a0*/  LOP3.LUT R12, R11, 0xff, RZ, 0xc0, !PT ;  /* 0x000000ff0b0c7812 */ /* 0x000fe200078ec0ff */
[--C-:B------:R-:W-:Y:S01]  /*a4b0*/  FFMA.FTZ R11, R63, UR6, -R10.reuse ;  /* 0x000000063f0b7c23 */ /* 0x100fe2000801080a */
[--C-:B------:R-:W-:Y:S01]  /*a4c0*/  HSET2.LE.AND R15, R2, R0.reuse, PT ;  /* 0x00000000020f7233 */ /* 0x100fe20003803000 */
[----:B------:R-:W-:Y:S01]  /*a4d0*/  FFMA.FTZ R2, R60, UR6, -R10 ;  /* 0x000000063c027c23 */ /* 0x000fe2000801080a */
[----:B------:R-:W-:Y:S01]  /*a4e0*/  HSET2.LE.AND R3, R13, R0, PT ;  /* 0x000000000d037233 */ /* 0x000fe20003803000 */
[----:B------:R4:W-:Y:S01]  /*a4f0*/  MUFU.EX2 R216, R11 ;  /* 0x0000000b00d87308 */ /* 0x0009e20000000800 */
[----:B------:R-:W-:-:S02]  /*a500*/  PRMT R13, R12, 0x5410, R14 ;  /* 0x000054100c0d7816 */ /* 0x000fc4000000000e */
[----:B------:R-:W-:Y:S01]  /*a510*/  HSET2.LE.AND R12, R20, R0, PT ;  /* 0x00000000140c7233 */ /* 0x000fe20003803000 */
[----:B------:R-:W-:-:S04]  /*a520*/  VIADD R20, R64, 0x1 ;  /* 0x0000000140147836 */ /* 0x000fc80000000000 */
[----:B------:R1:W5:Y:S01]  /*a530*/  MUFU.EX2 R217, R2 ;  /* 0x0000000200d97308 */ /* 0x0003620000000800 */
[----:B----4-:R-:W-:-:S04]  /*a540*/  F2FP.BF16.F32.PACK_AB R11, R221, R222 ;  /* 0x000000dedd0b723e */ /* 0x010fc800000010ff */
[----:B------:R-:W-:Y:S01]  /*a550*/  LOP3.LUT R14, R11, R3, RZ, 0xc0, !PT ;  /* 0x000000030b0e7212 */ /* 0x000fe200078ec0ff */
[----:B------:R-:W-:Y:S01]  /*a560*/  FFMA.FTZ R3, R145, UR6, -R4 ;  /* 0x0000000691037c23 */ /* 0x000fe20008010804 */
[----:B-1----:R-:W-:-:S03]  /*a570*/  F2FP.BF16.F32.PACK_AB R2, R219, R220 ;  /* 0x000000dcdb02723e */ /* 0x002fc600000010ff */
[----:B------:R1:W-:Y:S01]  /*a580*/  MUFU.EX2 R185, R3 ;  /* 0x0000000300b97308 */ /* 0x0003e20000000800 */
[----:B-----5:R-:W-:Y:S02]  /*a590*/  F2FP.BF16.F32.PACK_AB R11, R217, R216 ;  /* 0x000000d8d90b723e */ /* 0x020fe400000010ff */
[----:B------:R-:W-:Y:S02]  /*a5a0*/  LOP3.LUT R15, R2, R15, RZ, 0xc0, !PT ;  /* 0x0000000f020f7212 */ /* 0x000fe400078ec0ff */
[----:B------:R-:W-:-:S04]  /*a5b0*/  F2FP.BF16.F32.PACK_AB R2, R223, R224 ;  /* 0x000000e0df02723e */ /* 0x000fc800000010ff */
[----:B------:R-:W-:Y:S01]  /*a5c0*/  LOP3.LUT R12, R2, R12, RZ, 0xc0, !PT ;  /* 0x0000000c020c7212 */ /* 0x000fe200078ec0ff */
[----:B------:R-:W-:Y:S01]  /*a5d0*/  FFMA.FTZ R2, R147, UR6, -R4 ;  /* 0x0000000693027c23 */ /* 0x000fe20008010804 */
[----:B------:R-:W-:-:S03]  /*a5e0*/  IMAD.MOV.U32 R147, RZ, RZ, R52 ;  /* 0x000000ffff937224 */ /* 0x000fc600078e0034 */
[----:B------:R4:W-:Y:S01]  /*a5f0*/  MUFU.EX2 R183, R2 ;  /* 0x0000000200b77308 */ /* 0x0009e20000000800 */
[----:B-1----:R-:W-:-:S07]  /*a600*/  FFMA.FTZ R3, R146, UR6, -R4 ;  /* 0x0000000692037c23 */ /* 0x002fce0008010804 */
[----:B------:R1:W-:Y:S01]  /*a610*/  MUFU.EX2 R184, R3 ;  /* 0x0000000300b87308 */ /* 0x0003e20000000800 */
[----:B----4-:R-:W-:Y:S02]  /*a620*/  LOP3.LUT R2, R42, UR23, R23, 0x96, !PT ;  /* 0x000000172a027c12 */ /* 0x010fe4000f8e9617 */
[----:B------:R-:W4:Y:S01]  /*a630*/  LDSM.16.MT88.4 R40, [R196+0x6800] ;  /* 0x00680000c428783b */ /* 0x000f220000004200 */
[----:B-1----:R-:W-:-:S05]  /*a640*/  HSET2.LE.AND R3, R13, R0, PT ;  /* 0x000000000d037233 */ /* 0x002fca0003803000 */
[----:B------:R-:W-:Y:S01]  /*a650*/  LOP3.LUT R13, R11, R3, RZ, 0xc0, !PT ;  /* 0x000000030b0d7212 */ /* 0x000fe200078ec0ff */
[----:B------:R-:W-:Y:S01]  /*a660*/  FFMA.FTZ R11, R59, UR6, -R5 ;  /* 0x000000063b0b7c23 */ /* 0x000fe20008010805 */
[----:B------:R-:W-:Y:S01]  /*a670*/  FFMA.FTZ R3, R152, UR6, -R4 ;  /* 0x0000000698037c23 */ /* 0x000fe20008010804 */
[----:B------:R-:W-:Y:S02]  /*a680*/  IMAD.MOV.U32 R152, RZ, RZ, R39 ;  /* 0x000000ffff987224 */ /* 0x000fe400078e0027 */
[----:B------:R1:W-:Y:S02]  /*a690*/  MUFU.EX2 R144, R11 ;  /* 0x0000000b00907308 */ /* 0x0003e40000000800 */
[----:B---3--:R-:W-:Y:S01]  /*a6a0*/  HMMA.16816.F32.BF16 R72, R12, R26, R148 ;  /* 0x0000001a0c48723c */ /* 0x008fe20000041894 */
[----:B------:R-:W-:Y:S02]  /*a6b0*/  IMAD.MOV.U32 R151, RZ, RZ, R89 ;  /* 0x000000ffff977224 */ /* 0x000fe400078e0059 */
[----:B------:R-:W-:-:S02]  /*a6c0*/  IMAD.MOV.U32 R150, RZ, RZ, R88 ;  /* 0x000000ffff967224 */ /* 0x000fc400078e0058 */
[----:B------:R-:W-:Y:S01]  /*a6d0*/  IMAD.MOV.U32 R88, RZ, RZ, R76 ;  /* 0x000000ffff587224 */ /* 0x000fe200078e004c */
[----:B------:R3:W5:Y:S01]  /*a6e0*/  MUFU.EX2 R171, R3 ;  /* 0x0000000300ab7308 */ /* 0x0007620000000800 */
[----:B------:R-:W-:Y:S01]  /*a6f0*/  IMAD.MOV.U32 R89, RZ, RZ, R77 ;  /* 0x000000ffff597224 */ /* 0x000fe200078e004d */
[C---:B------:R-:W-:Y:S01]  /*a700*/  HMMA.16816.F32.BF16 R60, R12.reuse, R24, R68 ;  /* 0x000000180c3c723c */ /* 0x040fe20000041844 */
[----:B------:R-:W-:Y:S02]  /*a710*/  IMAD.MOV.U32 R148, RZ, RZ, R44 ;  /* 0x000000ffff947224 */ /* 0x000fe400078e002c */
[----:B------:R-:W-:Y:S02]  /*a720*/  IMAD.MOV.U32 R149, RZ, RZ, R45 ;  /* 0x000000ffff957224 */ /* 0x000fe400078e002d */
[----:B------:R-:W-:Y:S02]  /*a730*/  IMAD.MOV.U32 R149, RZ, RZ, R37 ;  /* 0x000000ffff957224 */ /* 0x000fe400078e0025 */
[----:B-1----:R-:W-:Y:S01]  /*a740*/  FFMA.FTZ R11, R141, UR6, -R5 ;  /* 0x000000068d0b7c23 */ /* 0x002fe20008010805 */
[----:B--2---:R-:W-:Y:S01]  /*a750*/  HMMA.16816.F32.BF16 R68, R12, R32, R96 ;  /* 0x000000200c44723c */ /* 0x004fe20000041860 */
[----:B------:R-:W-:-:S02]  /*a760*/  IMAD.MOV.U32 R98, RZ, RZ, R88 ;  /* 0x000000ffff627224 */ /* 0x000fc400078e0058 */
[----:B------:R1:W-:Y:S01]  /*a770*/  MUFU.EX2 R145, R11 ;  /* 0x0000000b00917308 */ /* 0x0003e20000000800 */
[----:B------:R-:W-:Y:S02]  /*a780*/  IMAD.MOV.U32 R99, RZ, RZ, R89 ;  /* 0x000000ffff637224 */ /* 0x000fe400078e0059 */
[----:B---3--:R-:W-:Y:S02]  /*a790*/  IMAD.WIDE.U32 R2, R2, -0x2daee0ad, RZ ;  /* 0xd2511f5302027825 */ /* 0x008fe400078e00ff */
[----:B------:R-:W-:Y:S03]  /*a7a0*/  HMMA.16816.F32.BF16 R76, R12, R28, R112 ;  /* 0x0000001c0c4c723c */ /* 0x000fe60000041870 */
[----:B------:R-:W-:Y:S02]  /*a7b0*/  LOP3.LUT R3, R66, UR7, R3, 0x96, !PT ;  /* 0x0000000742037c12 */ /* 0x000fe4000f8e9603 */
[----:B------:R-:W-:-:S02]  /*a7c0*/  PRMT R17, R2, 0x7773, RZ ;  /* 0x0000777302117816 */ /* 0x000fc400000000ff */
[C---:B------:R-:W-:Y:S01]  /*a7d0*/  PRMT R16, R2.reuse, 0x7772, RZ ;  /* 0x0000777202107816 */ /* 0x040fe200000000ff */
[C---:B------:R-:W-:Y:S01]  /*a7e0*/  HMMA.16816.F32.BF16 R56, R12.reuse, R30, R116 ;  /* 0x0000001e0c38723c */ /* 0x040fe20000041874 */
[----:B------:R-:W-:Y:S01]  /*a7f0*/  PRMT R23, R2, 0x7771, RZ ;  /* 0x0000777102177816 */ /* 0x000fe200000000ff */
[----:B-1----:R-:W-:Y:S02]  /*a800*/  IMAD.MOV.U32 R11, RZ, RZ, R2 ;  /* 0x000000ffff0b7224 */ /* 0x002fe400078e0002 */
[----:B------:R-:W-:Y:S01]  /*a810*/  FFMA.FTZ R2, R65, UR6, -R5 ;  /* 0x0000000641027c23 */ /* 0x000fe20008010805 */
[----:B------:R-:W-:Y:S01]  /*a820*/  PRMT R22, R16, 0x5410, R17 ;  /* 0x0000541010167816 */ /* 0x000fe20000000011 */
[----:B------:R-:W-:Y:S01]  /*a830*/  FFMA.FTZ R16, R142, UR6, -R5 ;  /* 0x000000068e107c23 */ /* 0x000fe20008010805 */
[----:B------:R-:W-:Y:S01]  /*a840*/  LOP3.LUT R18, R3, 0xff, RZ, 0xc0, !PT ;  /* 0x000000ff03127812 */ /* 0x000fe200078ec0ff */
[----:B------:R1:W2:Y:S01]  /*a850*/  MUFU.EX2 R146, R2 ;  /* 0x0000000200927308 */ /* 0x0002a20000000800 */
[----:B------:R-:W-:Y:S01]  /*a860*/  LOP3.LUT R19, R11, 0xff, RZ, 0xc0, !PT ;  /* 0x000000ff0b137812 */ /* 0x000fe200078ec0ff */
[----:B------:R-:W-:Y:S01]  /*a870*/  HMMA.16816.F32.BF16 R64, R12, R34, R100 ;  /* 0x000000220c40723c */ /* 0x000fe20000041864 */
[----:B------:R-:W-:-:S02]  /*a880*/  PRMT R11, R3, 0x7632, R11 ;  /* 0x00007632030b7816 */ /* 0x000fc4000000000b */
[----:B------:R-:W-:-:S03]  /*a890*/  SHF.R.U32.HI R21, RZ, 0x18, R3 ;  /* 0x00000018ff157819 */ /* 0x000fc60000011603 */
[----:B------:R3:W2:Y:S02]  /*a8a0*/  MUFU.EX2 R143, R16 ;  /* 0x00000010008f7308 */ /* 0x0006a40000000800 */
[C---:B----4-:R-:W-:Y:S01]  /*a8b0*/  HMMA.16816.F32.BF16 R52, R12.reuse, R40, R128 ;  /* 0x000000280c34723c */ /* 0x050fe20000041880 */
[----:B-1----:R-:W-:Y:S02]  /*a8c0*/  LOP3.LUT R2, R3, 0xffff, RZ, 0xc0, !PT ;  /* 0x0000ffff03027812 */ /* 0x002fe400078ec0ff */
[----:B------:R-:W-:Y:S02]  /*a8d0*/  LOP3.LUT R3, R11, 0xff, RZ, 0xc0, !PT ;  /* 0x000000ff0b037812 */ /* 0x000fe400078ec0ff */
[----:B------:R-:W-:Y:S02]  /*a8e0*/  SHF.R.U32.HI R17, RZ, 0x8, R2 ;  /* 0x00000008ff117819 */ /* 0x000fe40000011602 */
[----:B------:R-:W-:Y:S02]  /*a8f0*/  LOP3.LUT R2, R20, UR21, R47, 0x96, !PT ;  /* 0x0000001514027c12 */ /* 0x000fe4000f8e962f */
[----:B------:R-:W-:Y:S01]  /*a900*/  PRMT R11, R19, 0x5410, R23 ;  /* 0x00005410130b7816 */ /* 0x000fe20000000017 */
[----:B------:R-:W-:Y:S01]  /*a910*/  HMMA.16816.F32.BF16 R44, R12, R42, R132 ;  /* 0x0000002a0c2c723c */ /* 0x000fe20000041884 */
[----:B------:R-:W-:Y:S01]  /*a920*/  PRMT R3, R3, 0x5410, R21 ;  /* 0x0000541003037816 */ /* 0x000fe20000000015 */
[----:B------:R-:W-:Y:S01]  /*a930*/  IMAD.WIDE.U32 R20, R2, -0x326172a9, RZ ;  /* 0xcd9e8d5702147825 */ /* 0x000fe200078e00ff */
[----:B---3--:R-:W-:-:S02]  /*a940*/  LOP3.LUT R16, R22, 0xff00ff, RZ, 0xc0, !PT ;  /* 0x00ff00ff16107812 */ /* 0x008fc400078ec0ff */
[--C-:B------:R-:W-:Y:S02]  /*a950*/  HSET2.LE.AND R2, R11, R0.reuse, PT ;  /* 0x000000000b027233 */ /* 0x100fe40003803000 */
[--C-:B------:R-:W-:Y:S02]  /*a960*/  HSET2.LE.AND R22, R3, R0.reuse, PT ;  /* 0x0000000003167233 */ /* 0x100fe40003803000 */
[----:B-----5:R-:W-:Y:S02]  /*a970*/  F2FP.BF16.F32.PACK_AB R3, R171, R183 ;  /* 0x000000b7ab03723e */ /* 0x020fe400000010ff */
[----:B------:R-:W-:Y:S02]  /*a980*/  PRMT R17, R18, 0x5410, R17 ;  /* 0x0000541012117816 */ /* 0x000fe40000000011 */
[----:B------:R-:W-:Y:S02]  /*a990*/  HSET2.LE.AND R11, R16, R0, PT ;  /* 0x00000000100b7233 */ /* 0x000fe40003803000 */
[----:B------:R-:W-:-:S02]  /*a9a0*/  LOP3.LUT R18, R3, R2, RZ, 0xc0, !PT ;  /* 0x0000000203127212 */ /* 0x000fc400078ec0ff */
[----:B--2---:R-:W-:Y:S02]  /*a9b0*/  F2FP.BF16.F32.PACK_AB R19, R146, R145 ;  /* 0x000000919213723e */ /* 0x004fe400000010ff */
[----:B------:R-:W-:Y:S02]  /*a9c0*/  LOP3.LUT R3, R242, UR4, R21, 0x96, !PT ;  /* 0x00000004f2037c12 */ /* 0x000fe4000f8e9615 */
[----:B------:R-:W-:Y:S01]  /*a9d0*/  LOP3.LUT R2, R20, UR8, R151, 0x96, !PT ;  /* 0x0000000814027c12 */ /* 0x000fe2000f8e9697 */
[----:B------:R-:W-:Y:S01]  /*a9e0*/  IMAD.MOV.U32 R151, RZ, RZ, R162 ;  /* 0x000000ffff977224 */ /* 0x000fe200078e00a2 */
[----:B------:R-:W-:Y:S01]  /*a9f0*/  HSET2.LE.AND R16, R17, R0, PT ;  /* 0x0000000011107233 */ /* 0x000fe20003803000 */
[----:B------:R-:W-:Y:S01]  /*aa00*/  IMAD.WIDE.U32 R12, R3, -0x2daee0ad, RZ ;  /* 0xd2511f53030c7825 */ /* 0x000fe200078e00ff */
[----:B------:R-:W-:Y:S02]  /*aa10*/  F2FP.BF16.F32.PACK_AB R17, R184, R185 ;  /* 0x000000b9b811723e */ /* 0x000fe400000010ff */
[----:B------:R-:W-:Y:S01]  /*aa20*/  LOP3.LUT R19, R19, R11, RZ, 0xc0, !PT ;  /* 0x0000000b13137212 */ /* 0x000fe200078ec0ff */
[----:B------:R-:W-:Y:S01]  /*aa30*/  FFMA.FTZ R11, R153, UR6, -R6 ;  /* 0x00000006990b7c23 */ /* 0x000fe20008010806 */
[----:B------:R-:W-:Y:S01]  /*aa40*/  F2FP.BF16.F32.PACK_AB R23, R143, R144 ;  /* 0x000000908f17723e */ /* 0x000fe200000010ff */
[----:B------:R-:W-:Y:S01]  /*aa50*/  IMAD.WIDE.U32 R2, R2, -0x2daee0ad, RZ ;  /* 0xd2511f5302027825 */ /* 0x000fe200078e00ff */
[----:B------:R-:W-:Y:S01]  /*aa60*/  LOP3.LUT R16, R17, R16, RZ, 0xc0, !PT ;  /* 0x0000001011107212 */ /* 0x000fe200078ec0ff */
[----:B------:R1:W-:Y:S01]  /*aa70*/  MUFU.EX2 R167, R11 ;  /* 0x0000000b00a77308 */ /* 0x0003e20000000800 */
[----:B------:R-:W-:-:S02]  /*aa80*/  LOP3.LUT R17, R23, R22, RZ, 0xc0, !PT ;  /* 0x0000001617117212 */ /* 0x000fc400078ec0ff */
[----:B------:R-:W-:-:S05]  /*aa90*/  LOP3.LUT R3, R12, UR11, R3, 0x96, !PT ;  /* 0x0000000b0c037c12 */ /* 0x000fca000f8e9603 */
[----:B------:R-:W-:Y:S01]  /*aaa0*/  HMMA.16816.F32.BF16 R80, R16, R26, R80 ;  /* 0x0000001a1050723c */ /* 0x000fe20000041850 */
[----:B------:R-:W-:-:S07]  /*aab0*/  IMAD.WIDE.U32 R26, R3, -0x326172a9, RZ ;  /* 0xcd9e8d57031a7825 */ /* 0x000fce00078e00ff */
[----:B------:R-:W-:Y:S01]  /*aac0*/  HMMA.16816.F32.BF16 R84, R16, R24, R84 ;  /* 0x000000181054723c */ /* 0x000fe20000041854 */
[----:B-1----:R-:W-:Y:S01]  /*aad0*/  LOP3.LUT R11, R148, UR12, R13, 0x96, !PT ;  /* 0x0000000c940b7c12 */ /* 0x002fe2000f8e960d */
[----:B------:R-:W-:Y:S01]  /*aae0*/  FFMA.FTZ R13, R154, UR6, -R6 ;  /* 0x000000069a0d7c23 */ /* 0x000fe20008010806 */
[----:B------:R-:W-:Y:S02]  /*aaf0*/  IMAD.MOV.U32 R148, RZ, RZ, R36 ;  /* 0x000000ffff947224 */ /* 0x000fe400078e0024 */
[----:B------:R-:W-:Y:S01]  /*ab00*/  LDSM.16.MT88.4 R36, [R192+0x7000] ;  /* 0x00700000c024783b */ /* 0x000fe20000004200 */
[----:B------:R-:W-:-:S04]  /*ab10*/  IMAD.WIDE.U32 R14, R11, -0x326172a9, RZ ;  /* 0xcd9e8d570b0e7825 */ /* 0x000fc800078e00ff */
[----:B------:R-:W-:Y:S01]  /*ab20*/  FFMA.FTZ R11, R156, UR6, -R6 ;  /* 0x000000069c0b7c23 */ /* 0x000fe20008010806 */
[----:B------:R-:W-:Y:S01]  /*ab30*/  MUFU.EX2 R163, R13 ;  /* 0x0000000d00a37308 */ /* 0x000fe20000000800 */
[----:B------:R-:W-:Y:S01]  /*ab40*/  HMMA.16816.F32.BF16 R124, R16, R40, R124 ;  /* 0x00000028107c723c */ /* 0x000fe2000004187c */
[----:B------:R-:W-:Y:S01]  /*ab50*/  LOP3.LUT R3, R150, UR25, R15, 0x96, !PT ;  /* 0x0000001996037c12 */ /* 0x000fe2000f8e960f */
[----:B------:R-:W-:Y:S01]  /*ab60*/  IMAD.MOV.U32 R150, RZ, RZ, R159 ;  /* 0x000000ffff967224 */ /* 0x000fe200078e009f */
[----:B------:R-:W-:-:S03]  /*ab70*/  LOP3.LUT R12, R14, UR24, R27, 0x96, !PT ;  /* 0x000000180e0c7c12 */ /* 0x000fc6000f8e961b */
[----:B------:R-:W-:-:S04]  /*ab80*/  IMAD.WIDE.U32 R14, R3, -0x2daee0ad, RZ ;  /* 0xd2511f53030e7825 */ /* 0x000fc800078e00ff */
[----:B------:R-:W-:Y:S01]  /*ab90*/  FFMA.FTZ R3, R160, UR6, -R6 ;  /* 0x00000006a0037c23 */ /* 0x000fe20008010806 */
[----:B------:R1:W-:Y:S01]  /*aba0*/  MUFU.EX2 R162, R11 ;  /* 0x0000000b00a27308 */ /* 0x0003e20000000800 */
[----:B------:R-:W-:Y:S01]  /*abb0*/  HMMA.16816.F32.BF16 R136, R16, R42, R136 ;  /* 0x0000002a1088723c */ /* 0x000fe20000041888 */
[----:B------:R-:W-:-:S04]  /*abc0*/  IMAD.WIDE.U32 R88, R12, -0x2daee0ad, RZ ;  /* 0xd2511f530c587825 */ /* 0x000fc800078e00ff */
[----:B------:R-:W-:Y:S01]  /*abd0*/  FFMA.FTZ R12, R161, UR6, -R10 ;  /* 0x00000006a10c7c23 */ /* 0x000fe2000801080a */
[----:B------:R-:W2:Y:S01]  /*abe0*/  LDSM.16.MT88.4 R40, [R196+0x7000] ;  /* 0x00700000c428783b */ /* 0x000ea20000004200 */
[----:B------:R-:W-:Y:S01]  /*abf0*/  IMAD.MOV.U32 R161, RZ, RZ, R150 ;  /* 0x000000ffffa17224 */ /* 0x000fe200078e0096 */
[----:B------:R3:W4:Y:S01]  /*ac00*/  MUFU.EX2 R160, R3 ;  /* 0x0000000300a07308 */ /* 0x0007220000000800 */
[C---:B------:R-:W-:Y:S07]  /*ac10*/  HMMA.16816.F32.BF16 R92, R16.reuse, R32, R92 ;  /* 0x00000020105c723c */ /* 0x040fee000004185c */
[----:B------:R5:W-:Y:S01]  /*ac20*/  MUFU.EX2 R159, R12 ;  /* 0x0000000c009f7308 */ /* 0x000be20000000800 */
[----:B-1----:R-:W-:Y:S01]  /*ac30*/  LOP3.LUT R11, R2, UR10, R15, 0x96, !PT ;  /* 0x0000000a020b7c12 */ /* 0x002fe2000f8e960f */
[----:B------:R-:W-:Y:S01]  /*ac40*/  HMMA.16816.F32.BF16 R104, R16, R34, R104 ;  /* 0x000000221068723c */ /* 0x000fe20000041868 */
[----:B------:R-:W1:Y:S03]  /*ac50*/  LDSM.16.MT88.4 R32, [R197+0x7000] ;  /* 0x00700000c520783b */ /* 0x000e660000004200 */
[----:B------:R-:W-:-:S04]  /*ac60*/  IMAD.WIDE.U32 R24, R11, -0x326172a9, RZ ;  /* 0xcd9e8d570b187825 */ /* 0x000fc800078e00ff */
[----:B------:R-:W-:Y:S01]  /*ac70*/  FFMA.FTZ R11, R155, UR6, -R10 ;  /* 0x000000069b0b7c23 */ /* 0x000fe2000801080a */
[----:B---3--:R-:W-:Y:S01]  /*ac80*/  LOP3.LUT R3, R14, UR9, R89, 0x96, !PT ;  /* 0x000000090e037c12 */ /* 0x008fe2000f8e9659 */
[----:B------:R-:W-:Y:S02]  /*ac90*/  HMMA.16816.F32.BF16 R108, R16, R28, R108 ;  /* 0x0000001c106c723c */ /* 0x000fe4000004186c */
[----:B------:R3:W-:Y:S02]  /*aca0*/  MUFU.EX2 R142, R11 ;  /* 0x0000000b008e7308 */ /* 0x0007e40000000800 */
[----:B------:R-:W-:-:S04]  /*acb0*/  IMAD.WIDE.U32 R2, R3, -0x326172a9, RZ ;  /* 0xcd9e8d5703027825 */ /* 0x000fc800078e00ff */
[----:B-----5:R-:W-:Y:S01]  /*acc0*/  IMAD.MOV.U32 R12, RZ, RZ, R2 ;  /* 0x000000ffff0c7224 */ /* 0x020fe200078e0002 */
[C---:B------:R-:W-:Y:S01]  /*acd0*/  PRMT R23, R2.reuse, 0x7771, RZ ;  /* 0x0000777102177816 */ /* 0x040fe200000000ff */
[----:B------:R-:W-:Y:S01]  /*ace0*/  HMMA.16816.F32.BF16 R120, R16, R30, R120 ;  /* 0x0000001e1078723c */ /* 0x000fe20000041878 */
[C---:B------:R-:W-:Y:S01]  /*acf0*/  PRMT R14, R2.reuse, 0x7773, RZ ;  /* 0x00007773020e7816 */ /* 0x040fe200000000ff */
[----:B------:R-:W5:Y:S01]  /*ad00*/  LDSM.16.MT88.4 R28, [R193+0x7000] ;  /* 0x00700000c11c783b */ /* 0x000f620000004200 */
[----:B------:R-:W-:Y:S02]  /*ad10*/  PRMT R13, R2, 0x7772, RZ ;  /* 0x00007772020d7816 */ /* 0x000fe400000000ff */
[----:B------:R-:W-:Y:S01]  /*ad20*/  LOP3.LUT R15, R12, 0xff, RZ, 0xc0, !PT ;  /* 0x000000ff0c0f7812 */ /* 0x000fe200078ec0ff */
[--C-:B------:R-:W-:Y:S01]  /*ad30*/  FFMA.FTZ R12, R164, UR6, -R10.reuse ;  /* 0x00000006a40c7c23 */ /* 0x100fe2000801080a */
[----:B------:R-:W-:Y:S01]  /*ad40*/  LOP3.LUT R2, R24, UR22, R3, 0x96, !PT ;  /* 0x0000001618027c12 */ /* 0x000fe2000f8e9603 */
[----:B---3--:R-:W-:Y:S01]  /*ad50*/  FFMA.FTZ R11, R157, UR6, -R10 ;  /* 0x000000069d0b7c23 */ /* 0x008fe2000801080a */
[----:B------:R-:W-:Y:S01]  /*ad60*/  PRMT R15, R15, 0x5410, R23 ;  /* 0x000054100f0f7816 */ /* 0x000fe20000000017 */
[----:B------:R3:W-:Y:S01]  /*ad70*/  MUFU.EX2 R157, R12 ;  /* 0x0000000c009d7308 */ /* 0x0007e20000000800 */
[----:B------:R-:W-:Y:S01]  /*ad80*/  LOP3.LUT R3, R2, 0xffff, RZ, 0xc0, !PT ;  /* 0x0000ffff02037812 */ /* 0x000fe200078ec0ff */
[----:B------:R-:W-:Y:S01]  /*ad90*/  IMAD.MOV.U32 R164, RZ, RZ, R151 ;  /* 0x000000ffffa47224 */ /* 0x000fe200078e0097 */
[----:B------:R-:W-:-:S02]  /*ada0*/  PRMT R22, R13, 0x5410, R14 ;  /* 0x000054100d167816 */ /* 0x000fc4000000000e */
[----:B------:R-:W-:Y:S02]  /*adb0*/  LOP3.LUT R14, R2, 0xff, RZ, 0xc0, !PT ;  /* 0x000000ff020e7812 */ /* 0x000fe400078ec0ff */
[----:B------:R-:W-:Y:S01]  /*adc0*/  SHF.R.U32.HI R13, RZ, 0x18, R2 ;  /* 0x00000018ff0d7819 */ /* 0x000fe20000011602 */
[----:B------:R2:W1:Y:S01]  /*add0*/  MUFU.EX2 R141, R11 ;  /* 0x0000000b008d7308 */ /* 0x0004620000000800 */
[----:B---3--:R-:W-:Y:S02]  /*ade0*/  SHF.R.U32.HI R12, RZ, 0x8, R3 ;  /* 0x00000008ff0c7819 */ /* 0x008fe40000011603 */
[----:B----4-:R-:W-:Y:S02]  /*adf0*/  F2FP.BF16.F32.PACK_AB R3, R160, R162 ;  /* 0x000000a2a003723e */ /* 0x010fe400000010ff */
[----:B------:R-:W-:Y:S02]  /*ae00*/  PRMT R12, R14, 0x5410, R12 ;  /* 0x000054100e0c7816 */ /* 0x000fe4000000000c */
[----:B--2---:R-:W-:-:S02]  /*ae10*/  PRMT R11, R2, 0x7632, R11 ;  /* 0x00007632020b7816 */ /* 0x004fc4000000000b */
[--C-:B------:R-:W-:Y:S02]  /*ae20*/  HSET2.LE.AND R2, R15, R0.reuse, PT ;  /* 0x000000000f027233 */ /* 0x100fe40003803000 */
[----:B------:R-:W-:Y:S02]  /*ae30*/  LOP3.LUT R15, R22, 0xff00ff, RZ, 0xc0, !PT ;  /* 0x00ff00ff160f7812 */ /* 0x000fe400078ec0ff */
[----:B------:R-:W-:Y:S02]  /*ae40*/  LOP3.LUT R11, R11, 0xff, RZ, 0xc0, !PT ;  /* 0x000000ff0b0b7812 */ /* 0x000fe400078ec0ff */
[----:B------:R-:W-:Y:S02]  /*ae50*/  LOP3.LUT R14, R3, R2, RZ, 0xc0, !PT ;  /* 0x00000002030e7212 */ /* 0x000fe400078ec0ff */
[----:B------:R-:W-:Y:S02]  /*ae60*/  HSET2.LE.AND R2, R15, R0, PT ;  /* 0x000000000f027233 */ /* 0x000fe40003803000 */
[----:B-1----:R-:W-:-:S02]  /*ae70*/  F2FP.BF16.F32.PACK_AB R3, R141, R142 ;  /* 0x0000008e8d03723e */ /* 0x002fc400000010ff */
[----:B------:R-:W-:Y:S02]  /*ae80*/  PRMT R13, R11, 0x5410, R13 ;  /* 0x000054100b0d7816 */ /* 0x000fe4000000000d */
[----:B------:R-:W-:Y:S02]  /*ae90*/  HSET2.LE.AND R11, R12, R0, PT ;  /* 0x000000000c0b7233 */ /* 0x000fe40003803000 */
[----:B------:R-:W-:Y:S02]  /*aea0*/  LOP3.LUT R15, R3, R2, RZ, 0xc0, !PT ;  /* 0x00000002030f7212 */ /* 0x000fe400078ec0ff */
[----:B------:R-:W-:Y:S02]  /*aeb0*/  F2FP.BF16.F32.PACK_AB R12, R163, R167 ;  /* 0x000000a7a30c723e */ /* 0x000fe400000010ff */
[----:B------:R-:W-:Y:S02]  /*aec0*/  LOP3.LUT R3, R246, UR4, R21, 0x96, !PT ;  /* 0x00000004f6037c12 */ /* 0x000fe4000f8e9615 */
[----:B------:R-:W-:-:S02]  /*aed0*/  LOP3.LUT R2, R20, UR8, R149, 0x96, !PT ;  /* 0x0000000814027c12 */ /* 0x000fc4000f8e9695 */
[----:B------:R-:W-:Y:S01]  /*aee0*/  LOP3.LUT R12, R12, R11, RZ, 0xc0, !PT ;  /* 0x0000000b0c0c7212 */ /* 0x000fe200078ec0ff */
[----:B------:R-:W-:Y:S01]  /*aef0*/  FFMA.FTZ R11, R168, UR6, -R4 ;  /* 0x00000006a80b7c23 */ /* 0x000fe20008010804 */
[----:B------:R-:W-:Y:S01]  /*af00*/  IMAD.WIDE.U32 R16, R3, -0x2daee0ad, RZ ;  /* 0xd2511f5303107825 */ /* 0x000fe200078e00ff */
[----:B------:R-:W-:Y:S02]  /*af10*/  HSET2.LE.AND R13, R13, R0, PT ;  /* 0x000000000d0d7233 */ /* 0x000fe40003803000 */
[----:B------:R1:W-:Y:S01]  /*af20*/  MUFU.EX2 R156, R11 ;  /* 0x0000000b009c7308 */ /* 0x0003e20000000800 */
[----:B------:R-:W-:Y:S01]  /*af30*/  IMAD.WIDE.U32 R2, R2, -0x2daee0ad, RZ ;  /* 0xd2511f5302027825 */ /* 0x000fe200078e00ff */
[----:B------:R-:W-:-:S03]  /*af40*/  F2FP.BF16.F32.PACK_AB R22, R157, R159 ;  /* 0x0000009f9d16723e */ /* 0x000fc600000010ff */
[----:B------:R-:W-:Y:S01]  /*af50*/  IMAD.MOV.U32 R168, RZ, RZ, R152 ;  /* 0x000000ffffa87224 */ /* 0x000fe200078e0098 */
[----:B------:R-:W-:Y:S02]  /*af60*/  LOP3.LUT R3, R16, UR11, R3, 0x96, !PT ;  /* 0x0000000b10037c12 */ /* 0x000fe4000f8e9603 */
[----:B------:R-:W-:-:S03]  /*af70*/  LOP3.LUT R13, R22, R13, RZ, 0xc0, !PT ;  /* 0x0000000d160d7212 */ /* 0x000fc600078ec0ff */
[----:B------:R-:W-:-:S04]  /*af80*/  IMAD.WIDE.U32 R22, R3, -0x326172a9, RZ ;  /* 0xcd9e8d5703167825 */ /* 0x000fc800078e00ff */
[----:B------:R-:W-:Y:S01]  /*af90*/  HMMA.16816.F32.BF16 R128, R12, R40, R52 ;  /* 0x000000280c80723c */ /* 0x000fe20000041834 */
[----:B-1----:R-:W-:Y:S01]  /*afa0*/  LOP3.LUT R11, R98, UR12, R17, 0x96, !PT ;  /* 0x0000000c620b7c12 */ /* 0x002fe2000f8e9611 */
[----:B------:R-:W-:Y:S01]  /*afb0*/  FFMA.FTZ R17, R172, UR6, -R4 ;  /* 0x00000006ac117c23 */ /* 0x000fe20008010804 */
[----:B------:R-:W-:-:S03]  /*afc0*/  IMAD.MOV.U32 R172, RZ, RZ, R147 ;  /* 0x000000ffffac7224 */ /* 0x000fc600078e0093 */
[----:B------:R-:W-:-:S04]  /*afd0*/  IMAD.WIDE.U32 R18, R11, -0x326172a9, RZ ;  /* 0xcd9e8d570b127825 */ /* 0x000fc800078e00ff */
[----:B------:R-:W-:Y:S01]  /*afe0*/  FFMA.FTZ R11, R176, UR6, -R4 ;  /* 0x00000006b00b7c23 */ /* 0x000fe20008010804 */
[----:B------:R-:W-:Y:S01]  /*aff0*/  HMMA.16816.F32.BF16 R60, R12, R36, R60 ;  /* 0x000000240c3c723c */ /* 0x000fe2000004183c */
[----:B------:R-:W-:Y:S01]  /*b000*/  MUFU.EX2 R155, R17 ;  /* 0x00000011009b7308 */ /* 0x000fe20000000800 */
[----:B------:R-:W-:Y:S01]  /*b010*/  IMAD.MOV.U32 R176, RZ, RZ, R50 ;  /* 0x000000ffffb07224 */ /* 0x000fe200078e0032 */
[----:B------:R-:W-:Y:S02]  /*b020*/  LOP3.LUT R3, R148, UR25, R19, 0x96, !PT ;  /* 0x0000001994037c12 */ /* 0x000fe4000f8e9613 */
[----:B------:R-:W-:-:S03]  /*b030*/  LOP3.LUT R16, R18, UR24, R23, 0x96, !PT ;  /* 0x0000001812107c12 */ /* 0x000fc6000f8e9617 */
[----:B------:R-:W-:-:S04]  /*b040*/  IMAD.WIDE.U32 R18, R3, -0x2daee0ad, RZ ;  /* 0xd2511f5303127825 */ /* 0x000fc800078e00ff */
[----:B------:R-:W-:Y:S01]  /*b050*/  FFMA.FTZ R3, R179, UR6, -R4 ;  /* 0x00000006b3037c23 */ /* 0x000fe20008010804 */
[----:B------:R1:W-:Y:S01]  /*b060*/  MUFU.EX2 R154, R11 ;  /* 0x0000000b009a7308 */ /* 0x0003e20000000800 */
[----:B------:R-:W-:Y:S01]  /*b070*/  HMMA.16816.F32.BF16 R72, R12, R38, R72 ;  /* 0x000000260c48723c */ /* 0x000fe20000041848 */
[----:B------:R-:W-:Y:S01]  /*b080*/  IMAD.WIDE.U32 R116, R16, -0x2daee0ad, RZ ;  /* 0xd2511f5310747825 */ /* 0x000fe200078e00ff */
[----:B------:R-:W-:-:S03]  /*b090*/  LOP3.LUT R16, R2, UR10, R19, 0x96, !PT ;  /* 0x0000000a02107c12 */ /* 0x000fc6000f8e9613 */
[----:B------:R-:W-:Y:S01]  /*b0a0*/  IMAD.MOV.U32 R179, RZ, RZ, R90 ;  /* 0x000000ffffb37224 */ /* 0x000fe200078e005a */
[----:B------:R-:W-:Y:S01]  /*b0b0*/  LOP3.LUT R2, R18, UR9, R117, 0x96, !PT ;  /* 0x0000000912027c12 */ /* 0x000fe2000f8e9675 */
[----:B------:R2:W3:Y:S01]  /*b0c0*/  MUFU.EX2 R153, R3 ;  /* 0x0000000300997308 */ /* 0x0004e20000000800 */
[----:B------:R-:W-:Y:S01]  /*b0d0*/  HMMA.16816.F32.BF16 R68, R12, R32, R68 ;  /* 0x000000200c44723c */ /* 0x000fe20000041844 */
[----:B------:R-:W-:-:S04]  /*b0e0*/  IMAD.WIDE.U32 R20, R16, -0x326172a9, RZ ;  /* 0xcd9e8d5710147825 */ /* 0x000fc800078e00ff */
[----:B-1----:R-:W-:-:S03]  /*b0f0*/  FFMA.FTZ R11, R181, UR6, -R5 ;  /* 0x00000006b50b7c23 */ /* 0x002fc60008010805 */
[----:B------:R-:W-:Y:S01]  /*b100*/  HMMA.16816.F32.BF16 R64, R12, R34, R64 ;  /* 0x000000220c40723c */ /* 0x000fe20000041840 */
[----:B------:R-:W-:Y:S01]  /*b110*/  IMAD.MOV.U32 R181, RZ, RZ, R91 ;  /* 0x000000ffffb57224 */ /* 0x000fe200078e005b */
[----:B------:R1:W-:Y:S01]  /*b120*/  MUFU.EX2 R50, R11 ;  /* 0x0000000b00327308 */ /* 0x0003e20000000800 */
[----:B--2---:R-:W-:-:S05]  /*b130*/  IMAD.WIDE.U32 R2, R2, -0x326172a9, RZ ;  /* 0xcd9e8d5702027825 */ /* 0x004fca00078e00ff */
[C---:B-----5:R-:W-:Y:S08]  /*b140*/  HMMA.16816.F32.BF16 R112, R12.reuse, R28, R76 ;  /* 0x0000001c0c70723c */ /* 0x060ff0000004184c */
[----:B------:R-:W-:Y:S01]  /*b150*/  HMMA.16816.F32.BF16 R56, R12, R30, R56 ;  /* 0x0000001e0c38723c */ /* 0x000fe20000041838 */
[----:B-1----:R-:W-:-:S07]  /*b160*/  FFMA.FTZ R11, R170, UR6, -R5 ;  /* 0x00000006aa0b7c23 */ /* 0x002fce0008010805 */
[----:B------:R-:W-:Y:S01]  /*b170*/  HMMA.16816.F32.BF16 R52, R12, R42, R44 ;  /* 0x0000002a0c34723c */ /* 0x000fe2000004182c */
[----:B------:R-:W-:Y:S01]  /*b180*/  IMAD.MOV.U32 R12, RZ, RZ, R2 ;  /* 0x000000ffff0c7224 */ /* 0x000fe200078e0002 */
[----:B------:R1:W-:Y:S01]  /*b190*/  MUFU.EX2 R45, R11 ;  /* 0x0000000b002d7308 */ /* 0x0003e20000000800 */
[C---:B------:R-:W-:Y:S02]  /*b1a0*/  PRMT R14, R2.reuse, 0x7771, RZ ;  /* 0x00007771020e7816 */ /* 0x040fe400000000ff */
[----:B------:R-:W-:Y:S02]  /*b1b0*/  PRMT R13, R2, 0x7773, RZ ;  /* 0x00007773020d7816 */ /* 0x000fe400000000ff */
[----:B------:R-:W-:Y:S02]  /*b1c0*/  LOP3.LUT R12, R12, 0xff, RZ, 0xc0, !PT ;  /* 0x000000ff0c0c7812 */ /* 0x000fe400078ec0ff */
[----:B------:R-:W-:Y:S02]  /*b1d0*/  PRMT R15, R2, 0x7772, RZ ;  /* 0x00007772020f7816 */ /* 0x000fe400000000ff */
[----:B------:R-:W-:-:S02]  /*b1e0*/  LOP3.LUT R2, R20, UR22, R3, 0x96, !PT ;  /* 0x0000001614027c12 */ /* 0x000fc4000f8e9603 */
[----:B------:R-:W-:Y:S01]  /*b1f0*/  PRMT R16, R12, 0x5410, R14 ;  /* 0x000054100c107816 */ /* 0x000fe2000000000e */
[--C-:B------:R-:W-:Y:S01]  /*b200*/  FFMA.FTZ R14, R182, UR6, -R5.reuse ;  /* 0x00000006b60e7c23 */ /* 0x100fe20008010805 */
[C---:B------:R-:W-:Y:S02]  /*b210*/  PRMT R12, R2.reuse, 0x7632, R12 ;  /* 0x00007632020c7816 */ /* 0x040fe4000000000c */
[----:B------:R-:W-:Y:S01]  /*b220*/  LOP3.LUT R3, R2, 0xffff, RZ, 0xc0, !PT ;  /* 0x0000ffff02037812 */ /* 0x000fe200078ec0ff */
[----:B------:R2:W-:Y:S01]  /*b230*/  MUFU.EX2 R27, R14 ;  /* 0x0000000e001b7308 */ /* 0x0005e20000000800 */
[----:B-1----:R-:W-:Y:S01]  /*b240*/  FFMA.FTZ R11, R166, UR6, -R5 ;  /* 0x00000006a60b7c23 */ /* 0x002fe20008010805 */
[----:B------:R-:W-:Y:S02]  /*b250*/  PRMT R15, R15, 0x5410, R13 ;  /* 0x000054100f0f7816 */ /* 0x000fe4000000000d */
[----:B------:R-:W-:Y:S02]  /*b260*/  LOP3.LUT R13, R2, 0xff, RZ, 0xc0, !PT ;  /* 0x000000ff020d7812 */ /* 0x000fe400078ec0ff */
[----:B------:R-:W-:-:S02]  /*b270*/  SHF.R.U32.HI R3, RZ, 0x8, R3 ;  /* 0x00000008ff037819 */ /* 0x000fc40000011603 */
[----:B------:R1:W4:Y:S02]  /*b280*/  MUFU.EX2 R44, R11 ;  /* 0x0000000b002c7308 */ /* 0x0003240000000800 */
[----:B------:R-:W-:Y:S02]  /*b290*/  PRMT R13, R13, 0x5410, R3 ;  /* 0x000054100d0d7816 */ /* 0x000fe40000000003 */
[----:B---3--:R-:W-:Y:S02]  /*b2a0*/  F2FP.BF16.F32.PACK_AB R3, R153, R154 ;  /* 0x0000009a9903723e */ /* 0x008fe400000010ff */
[----:B--2---:R-:W-:Y:S02]  /*b2b0*/  LOP3.LUT R14, R15, 0xff00ff, RZ, 0xc0, !PT ;  /* 0x00ff00ff0f0e7812 */ /* 0x004fe400078ec0ff */
[----:B-1----:R-:W-:Y:S02]  /*b2c0*/  SHF.R.U32.HI R11, RZ, 0x18, R2 ;  /* 0x00000018ff0b7819 */ /* 0x002fe40000011602 */
[----:B------:R-:W-:-:S02]  /*b2d0*/  LOP3.LUT R2, R12, 0xff, RZ, 0xc0, !PT ;  /* 0x000000ff0c027812 */ /* 0x000fc400078ec0ff */
[----:B----4-:R-:W-:Y:S02]  /*b2e0*/  F2FP.BF16.F32.PACK_AB R15, R44, R45 ;  /* 0x0000002d2c0f723e */ /* 0x010fe400000010ff */
[----:B------:R-:W-:Y:S02]  /*b2f0*/  PRMT R12, R2, 0x5410, R11 ;  /* 0x00005410020c7816 */ /* 0x000fe4000000000b */
[--C-:B------:R-:W-:Y:S02]  /*b300*/  HSET2.LE.AND R2, R16, R0.reuse, PT ;  /* 0x0000000010027233 */ /* 0x100fe40003803000 */
[----:B------:R-:W-:-:S03]  /*b310*/  HSET2.LE.AND R11, R14, R0, PT ;  /* 0x000000000e0b7233 */ /* 0x000fc60003803000 */
[----:B------:R-:W-:Y:S02]  /*b320*/  LOP3.LUT R14, R3, R2, RZ, 0xc0, !PT ;  /* 0x00000002030e7212 */ /* 0x000fe400078ec0ff */
[--C-:B------:R-:W-:Y:S02]  /*b330*/  HSET2.LE.AND R2, R13, R0.reuse, PT ;  /* 0x000000000d027233 */ /* 0x100fe40003803000 */
[----:B------:R-:W-:Y:S02]  /*b340*/  F2FP.BF16.F32.PACK_AB R3, R155, R156 ;  /* 0x0000009c9b03723e */ /* 0x000fe400000010ff */
[----:B------:R-:W-:Y:S02]  /*b350*/  LOP3.LUT R15, R15, R11, RZ, 0xc0, !PT ;  /* 0x0000000b0f0f7212 */ /* 0x000fe400078ec0ff */
[----:B------:R-:W-:Y:S02]  /*b360*/  HSET2.LE.AND R11, R12, R0, PT ;  /* 0x000000000c0b7233 */ /* 0x000fe40003803000 */
[----:B------:R-:W-:Y:S01]  /*b370*/  LOP3.LUT R12, R3, R2, RZ, 0xc0, !PT ;  /* 0x00000002030c7212 */ /* 0x000fe200078ec0ff */
[----:B------:R-:W-:Y:S01]  /*b380*/  FFMA.FTZ R2, R173, UR6, -R6 ;  /* 0x00000006ad027c23 */ /* 0x000fe20008010806 */
[----:B------:R-:W-:-:S02]  /*b390*/  LOP3.LUT R3, R26, UR23, R25, 0x96, !PT ;  /* 0x000000171a037c12 */ /* 0x000fc4000f8e9619 */
[----:B------:R-:W-:Y:S01]  /*b3a0*/  F2FP.BF16.F32.PACK_AB R13, R27, R50 ;  /* 0x000000321b0d723e */ /* 0x000fe200000010ff */
[----:B------:R1:W-:Y:S03]  /*b3b0*/  MUFU.EX2 R152, R2 ;  /* 0x0000000200987308 */ /* 0x0003e60000000800 */
[----:B------:R-:W-:-:S07]  /*b3c0*/  LOP3.LUT R13, R13, R11, RZ, 0xc0, !PT ;  /* 0x0000000b0d0d7212 */ /* 0x000fce00078ec0ff */
        /* <DEDUP_REMOVED lines=10> */
[----:B------:R-:W-:Y:S01]  /*b470*/  LDSM.16.MT88.4 R104, [R197+0x7800] ;  /* 0x00780000c568783b */ /* 0x000fe20000004200 */
[----:B-1----:R-:W-:Y:S01]  /*b480*/  FFMA.FTZ R2, R177, UR6, -R6 ;  /* 0x00000006b1027c23 */ /* 0x002fe20008010806 */
[----:B------:R-:W-:-:S05]  /*b490*/  FFMA.FTZ R6, R165, UR6, -R10 ;  /* 0x00000006a5067c23 */ /* 0x000fca000801080a */
[C---:B------:R-:W-:Y:S01]  /*b4a0*/  HMMA.16816.F32.BF16 R28, R12.reuse, R30, R120 ;  /* 0x0000001e0c1c723c */ /* 0x040fe20000041878 */
[----:B------:R-:W-:Y:S01]  /*b4b0*/  LDSM.16.MT88.4 R120, [R193+0x7800] ;  /* 0x00780000c178783b */ /* 0x000fe20000004200 */
[----:B------:R1:W-:Y:S06]  /*b4c0*/  MUFU.EX2 R149, R2 ;  /* 0x0000000200957308 */ /* 0x0003ec0000000800 */
[----:B------:R-:W-:Y:S02]  /*b4d0*/  HMMA.16816.F32.BF16 R40, R12, R42, R136 ;  /* 0x0000002a0c28723c */ /* 0x000fe40000041888 */
[----:B------:R2:W-:Y:S01]  /*b4e0*/  MUFU.EX2 R26, R6 ;  /* 0x00000006001a7308 */ /* 0x0005e20000000800 */
[----:B-1----:R-:W-:-:S04]  /*b4f0*/  IMAD.WIDE.U32 R2, R3, -0x2daee0ad, RZ ;  /* 0xd2511f5303027825 */ /* 0x002fc800078e00ff */
[----:B------:R-:W-:Y:S01]  /*b500*/  IMAD.MOV.U32 R16, RZ, RZ, R2 ;  /* 0x000000ffff107224 */ /* 0x000fe200078e0002 */
[----:B------:R-:W-:Y:S02]  /*b510*/  LOP3.LUT R3, R88, UR7, R3, 0x96, !PT ;  /* 0x0000000758037c12 */ /* 0x000fe4000f8e9603 */
[C---:B------:R-:W-:Y:S01]  /*b520*/  PRMT R19, R2.reuse, 0x7771, RZ ;  /* 0x0000777102137816 */ /* 0x040fe200000000ff */
[----:B--2---:R-:W-:Y:S01]  /*b530*/  FFMA.FTZ R6, R169, UR6, -R10 ;  /* 0x00000006a9067c23 */ /* 0x004fe2000801080a */
[C---:B------:R-:W-:Y:S01]  /*b540*/  PRMT R18, R2.reuse, 0x7773, RZ ;  /* 0x0000777302127816 */ /* 0x040fe200000000ff */
[----:B------:R-:W1:Y:S01]  /*b550*/  LDSM.16.MT88.4 R88, [R192+0x7800] ;  /* 0x00780000c058783b */ /* 0x000e620000004200 */
[----:B------:R-:W-:Y:S01]  /*b560*/  PRMT R11, R2, 0x7772, RZ ;  /* 0x00007772020b7816 */ /* 0x000fe200000000ff */
[----:B------:R2:W3:Y:S01]  /*b570*/  MUFU.EX2 R25, R6 ;  /* 0x0000000600197308 */ /* 0x0004e20000000800 */
[----:B------:R-:W-:Y:S02]  /*b580*/  LOP3.LUT R2, R3, 0xffff, RZ, 0xc0, !PT ;  /* 0x0000ffff03027812 */ /* 0x000fe400078ec0ff */
[----:B------:R-:W-:-:S02]  /*b590*/  LOP3.LUT R17, R16, 0xff, RZ, 0xc0, !PT ;  /* 0x000000ff10117812 */ /* 0x000fc400078ec0ff */
[----:B------:R-:W-:Y:S02]  /*b5a0*/  LOP3.LUT R16, R3, 0xff, RZ, 0xc0, !PT ;  /* 0x000000ff03107812 */ /* 0x000fe400078ec0ff */
[----:B------:R-:W-:Y:S02]  /*b5b0*/  SHF.R.U32.HI R2, RZ, 0x8, R2 ;  /* 0x00000008ff027819 */ /* 0x000fe40000011602 */
[----:B------:R-:W-:Y:S02]  /*b5c0*/  PRMT R11, R11, 0x5410, R18 ;  /* 0x000054100b0b7816 */ /* 0x000fe40000000012 */
[----:B------:R-:W-:Y:S02]  /*b5d0*/  PRMT R17, R17, 0x5410, R19 ;  /* 0x0000541011117816 */ /* 0x000fe40000000013 */
[--C-:B------:R-:W-:Y:S02]  /*b5e0*/  PRMT R19, R16, 0x5410, R2.reuse ;  /* 0x0000541010137816 */ /* 0x100fe40000000002 */
[----:B------:R-:W-:Y:S01]  /*b5f0*/  PRMT R2, R3, 0x7632, R2 ;  /* 0x0000763203027816 */ /* 0x000fe20000000002 */
[----:B--2---:R-:W-:Y:S01]  /*b600*/  FFMA.FTZ R6, R178, UR6, -R10 ;  /* 0x00000006b2067c23 */ /* 0x004fe2000801080a */
[----:B------:R-:W-:-:S02]  /*b610*/  SHF.R.U32.HI R18, RZ, 0x18, R3 ;  /* 0x00000018ff127819 */ /* 0x000fc40000011603 */
[----:B------:R-:W-:Y:S01]  /*b620*/  LOP3.LUT R3, R11, 0xff00ff, RZ, 0xc0, !PT ;  /* 0x00ff00ff0b037812 */ /* 0x000fe200078ec0ff */
[----:B------:R2:W-:Y:S01]  /*b630*/  MUFU.EX2 R24, R6 ;  /* 0x0000000600187308 */ /* 0x0005e20000000800 */
[----:B------:R-:W-:Y:S01]  /*b640*/  LOP3.LUT R16, R2, 0xff, RZ, 0xc0, !PT ;  /* 0x000000ff02107812 */ /* 0x000fe200078ec0ff */
[----:B------:R-:W-:Y:S01]  /*b650*/  FFMA.FTZ R11, R188, UR6, -R4 ;  /* 0x00000006bc0b7c23 */ /* 0x000fe20008010804 */
[----:B------:R-:W-:Y:S02]  /*b660*/  HSET2.LE.AND R2, R17, R0, PT ;  /* 0x0000000011027233 */ /* 0x000fe40003803000 */
[----:B------:R-:W-:-:S03]  /*b670*/  PRMT R16, R16, 0x5410, R18 ;  /* 0x0000541010107816 */ /* 0x000fc60000000012 */
[----:B------:R-:W-:Y:S01]  /*b680*/  MUFU.EX2 R148, R11 ;  /* 0x0000000b00947308 */ /* 0x000fe20000000800 */
[----:B--2---:R-:W-:Y:S01]  /*b690*/  FFMA.FTZ R6, R180, UR6, -R10 ;  /* 0x00000006b4067c23 */ /* 0x004fe2000801080a */
[----:B---3--:R-:W-:-:S06]  /*b6a0*/  F2FP.BF16.F32.PACK_AB R10, R25, R26 ;  /* 0x0000001a190a723e */ /* 0x008fcc00000010ff */
[----:B------:R2:W3:Y:S02]  /*b6b0*/  MUFU.EX2 R23, R6 ;  /* 0x0000000600177308 */ /* 0x0004e40000000800 */
[----:B--2---:R-:W-:Y:S02]  /*b6c0*/  HSET2.LE.AND R6, R3, R0, PT ;  /* 0x0000000003067233 */ /* 0x004fe40003803000 */
[----:B------:R-:W-:-:S03]  /*b6d0*/  F2FP.BF16.F32.PACK_AB R3, R149, R150 ;  /* 0x000000969503723e */ /* 0x000fc600000010ff */
[----:B------:R-:W-:Y:S01]  /*b6e0*/  LOP3.LUT R135, R10, R6, RZ, 0xc0, !PT ;  /* 0x000000060a877212 */ /* 0x000fe200078ec0ff */
[--C-:B------:R-:W-:Y:S01]  /*b6f0*/  FFMA.FTZ R10, R189, UR6, -R4.reuse ;  /* 0x00000006bd0a7c23 */ /* 0x100fe20008010804 */
[----:B------:R-:W-:Y:S02]  /*b700*/  LOP3.LUT R134, R3, R2, RZ, 0xc0, !PT ;  /* 0x0000000203867212 */ /* 0x000fe400078ec0ff */
[--C-:B------:R-:W-:Y:S01]  /*b710*/  HSET2.LE.AND R2, R19, R0.reuse, PT ;  /* 0x0000000013027233 */ /* 0x100fe20003803000 */
[----:B------:R3:W-:Y:S01]  /*b720*/  MUFU.EX2 R147, R10 ;  /* 0x0000000a00937308 */ /* 0x0007e20000000800 */
[----:B------:R-:W-:Y:S02]  /*b730*/  F2FP.BF16.F32.PACK_AB R3, R151, R152 ;  /* 0x000000989703723e */ /* 0x000fe400000010ff */
[----:B------:R-:W-:Y:S02]  /*b740*/  HSET2.LE.AND R6, R16, R0, PT ;  /* 0x0000000010067233 */ /* 0x000fe40003803000 */
[----:B------:R-:W-:Y:S01]  /*b750*/  LOP3.LUT R132, R3, R2, RZ, 0xc0, !PT ;  /* 0x0000000203847212 */ /* 0x000fe200078ec0ff */
[----:B------:R-:W-:Y:S01]  /*b760*/  FFMA.FTZ R2, R190, UR6, -R4 ;  /* 0x00000006be027c23 */ /* 0x000fe20008010804 */
[----:B------:R-:W-:Y:S01]  /*b770*/  FFMA.FTZ R3, R187, UR6, -R5 ;  /* 0x00000006bb037c23 */ /* 0x000fe20008010805 */
[----:B------:R-:W2:Y:S02]  /*b780*/  LDSM.16.MT88.4 R16, [R196+0x7800] ;  /* 0x00780000c410783b */ /* 0x000ea40000004200 */
[----:B------:R4:W-:Y:S01]  /*b790*/  MUFU.EX2 R47, R2 ;  /* 0x00000002002f7308 */ /* 0x0009e20000000800 */
[----:B---3--:R-:W-:-:S07]  /*b7a0*/  F2FP.BF16.F32.PACK_AB R10, R23, R24 ;  /* 0x00000018170a723e */ /* 0x008fce00000010ff */
[----:B------:R-:W-:Y:S01]  /*b7b0*/  MUFU.EX2 R15, R3 ;  /* 0x00000003000f7308 */ /* 0x000fe20000000800 */
[----:B------:R-:W-:Y:S01]  /*b7c0*/  LOP3.LUT R133, R10, R6, RZ, 0xc0, !PT ;  /* 0x000000060a857212 */ /* 0x000fe200078ec0ff */
[----:B----4-:R-:W-:Y:S01]  /*b7d0*/  FFMA.FTZ R2, R191, UR6, -R4 ;  /* 0x00000006bf027c23 */ /* 0x010fe20008010804 */
[----:B------:R-:W-:-:S05]  /*b7e0*/  FFMA.FTZ R4, R186, UR6, -R5 ;  /* 0x00000006ba047c23 */ /* 0x000fca0008010805 */
[C---:B-1----:R-:W-:Y:S01]  /*b7f0*/  HMMA.16816.F32.BF16 R80, R132.reuse, R88, R60 ;  /* 0x000000588450723c */ /* 0x042fe2000004183c */
[----:B------:R1:W3:Y:S07]  /*b800*/  MUFU.EX2 R46, R2 ;  /* 0x00000002002e7308 */ /* 0x0002ee0000000800 */
[----:B------:R-:W-:Y:S01]  /*b810*/  HMMA.16816.F32.BF16 R84, R132, R90, R72 ;  /* 0x0000005a8454723c */ /* 0x000fe20000041848 */
[----:B------:R-:W-:Y:S02]  /*b820*/  IMAD.MOV.U32 R72, RZ, RZ, R209 ;  /* 0x000000ffff487224 */ /* 0x000fe400078e00d1 */
[----:B------:R-:W-:-:S05]  /*b830*/  IMAD.MOV.U32 R73, RZ, RZ, R212 ;  /* 0x000000ffff497224 */ /* 0x000fca00078e00d4 */
[C---:B------:R-:W-:Y:S01]  /*b840*/  HMMA.16816.F32.BF16 R96, R132.reuse, R104, R68 ;  /* 0x000000688460723c */ /* 0x040fe20000041844 */
[----:B------:R-:W-:Y:S01]  /*b850*/  IMAD.MOV.U32 R70, RZ, RZ, R228 ;  /* 0x000000ffff467224 */ /* 0x000fe200078e00e4 */
[----:B-1----:R-:W-:Y:S01]  /*b860*/  LOP3.LUT R2, R22, UR23, R21, 0x96, !PT ;  /* 0x0000001716027c12 */ /* 0x002fe2000f8e9615 */
[----:B------:R-:W-:Y:S01]  /*b870*/  IMAD.MOV.U32 R71, RZ, RZ, R229 ;  /* 0x000000ffff477224 */ /* 0x000fe200078e00e5 */
[----:B------:R1:W-:Y:S03]  /*b880*/  MUFU.EX2 R21, R4 ;  /* 0x0000000400157308 */ /* 0x0003e60000000800 */
[----:B------:R-:W-:Y:S01]  /*b890*/  IMAD.WIDE.U32 R2, R2, -0x2daee0ad, RZ ;  /* 0xd2511f5302027825 */ /* 0x000fe200078e00ff */
[----:B------:R-:W-:Y:S03]  /*b8a0*/  HMMA.16816.F32.BF16 R100, R132, R106, R64 ;  /* 0x0000006a8464723c */ /* 0x000fe60000041840 */
[----:B------:R-:W-:Y:S01]  /*b8b0*/  IMAD.MOV.U32 R6, RZ, RZ, R2 ;  /* 0x000000ffff067224 */ /* 0x000fe200078e0002 */
[----:B------:R-:W-:-:S02]  /*b8c0*/  PRMT R12, R2, 0x7771, RZ ;  /* 0x00007771020c7816 */ /* 0x000fc400000000ff */
[C---:B------:R-:W-:Y:S02]  /*b8d0*/  PRMT R11, R2.reuse, 0x7773, RZ ;  /* 0x00007773020b7816 */ /* 0x040fe400000000ff */
[----:B------:R-:W-:Y:S01]  /*b8e0*/  PRMT R10, R2, 0x7772, RZ ;  /* 0x00007772020a7816 */ /* 0x000fe200000000ff */
[C---:B------:R-:W-:Y:S01]  /*b8f0*/  HMMA.16816.F32.BF16 R112, R132.reuse, R120, R112 ;  /* 0x000000788470723c */ /* 0x040fe20000041870 */
[----:B------:R-:W-:Y:S02]  /*b900*/  LOP3.LUT R6, R6, 0xff, RZ, 0xc0, !PT ;  /* 0x000000ff06067812 */ /* 0x000fe400078ec0ff */
[----:B------:R-:W-:Y:S01]  /*b910*/  LOP3.LUT R2, R116, UR7, R3, 0x96, !PT ;  /* 0x0000000774027c12 */ /* 0x000fe2000f8e9603 */
[--C-:B-1----:R-:W-:Y:S01]  /*b920*/  FFMA.FTZ R4, R158, UR6, -R5.reuse ;  /* 0x000000069e047c23 */ /* 0x102fe20008010805 */
[----:B------:R-:W-:Y:S01]  /*b930*/  FFMA.FTZ R5, R218, UR6, -R5 ;  /* 0x00000006da057c23 */ /* 0x000fe20008010805 */
[----:B------:R-:W-:Y:S02]  /*b940*/  PRMT R10, R10, 0x5410, R11 ;  /* 0x000054100a0a7816 */ /* 0x000fe4000000000b */
[----:B------:R1:W4:Y:S01]  /*b950*/  MUFU.EX2 R20, R4 ;  /* 0x0000000400147308 */ /* 0x0003220000000800 */
[----:B------:R-:W-:Y:S01]  /*b960*/  PRMT R11, R6, 0x5410, R12 ;  /* 0x00005410060b7816 */ /* 0x000fe2000000000c */
[----:B------:R-:W-:Y:S01]  /*b970*/  HMMA.16816.F32.BF16 R116, R132, R122, R56 ;  /* 0x0000007a8474723c */ /* 0x000fe20000041838 */
[----:B------:R-:W-:-:S02]  /*b980*/  LOP3.LUT R3, R2, 0xffff, RZ, 0xc0, !PT ;  /* 0x0000ffff02037812 */ /* 0x000fc400078ec0ff */
[----:B------:R-:W-:Y:S02]  /*b990*/  LOP3.LUT R13, R2, 0xff, RZ, 0xc0, !PT ;  /* 0x000000ff020d7812 */ /* 0x000fe400078ec0ff */
[----:B------:R-:W-:Y:S01]  /*b9a0*/  SHF.R.U32.HI R12, RZ, 0x18, R2 ;  /* 0x00000018ff0c7819 */ /* 0x000fe20000011602 */
[----:B------:R5:W4:Y:S01]  /*b9b0*/  MUFU.EX2 R14, R5 ;  /* 0x00000005000e7308 */ /* 0x000b220000000800 */
[----:B------:R-:W-:Y:S01]  /*b9c0*/  LOP3.LUT R6, R10, 0xff00ff, RZ, 0xc0, !PT ;  /* 0x00ff00ff0a067812 */ /* 0x000fe200078ec0ff */
[----:B--2---:R-:W-:Y:S01]  /*b9d0*/  HMMA.16816.F32.BF16 R128, R132, R16, R128 ;  /* 0x000000108480723c */ /* 0x004fe20000041880 */
[----:B-1----:R-:W-:-:S07]  /*b9e0*/  PRMT R4, R2, 0x7632, R4 ;  /* 0x0000763202047816 */ /* 0x002fce0000000004 */
[----:B------:R-:W-:Y:S01]  /*b9f0*/  HMMA.16816.F32.BF16 R132, R132, R18, R52 ;  /* 0x000000128484723c */ /* 0x000fe20000041834 */
[----:B------:R-:W-:Y:S01]  /*ba00*/  HSET2.LE.AND R2, R11, R0, PT ;  /* 0x000000000b027233 */ /* 0x000fe20003803000 */
[----:B------:R-:W-:Y:S01]  /*ba10*/  FFMA.FTZ R11, R181, R48, R236 ;  /* 0x00000030b50b7223 */ /* 0x000fe200000100ec */
[----:B------:R-:W-:-:S03]  /*ba20*/  LOP3.LUT R4, R4, 0xff, RZ, 0xc0, !PT ;  /* 0x000000ff04047812 */ /* 0x000fc600078ec0ff */
[----:B------:R-:W-:Y:S01]  /*ba30*/  FADD.FTZ R11, R239, R11 ;  /* 0x0000000bef0b7221 */ /* 0x000fe20000010000 */
[----:B-----5:R-:W-:Y:S02]  /*ba40*/  SHF.R.U32.HI R5, RZ, 0x8, R3 ;  /* 0x00000008ff057819 */ /* 0x020fe40000011603 */
[----:B---3--:R-:W-:Y:S02]  /*ba50*/  F2FP.BF16.F32.PACK_AB R3, R46, R47 ;  /* 0x0000002f2e03723e */ /* 0x008fe400000010ff */
[----:B------:R-:W-:Y:S02]  /*ba60*/  PRMT R5, R13, 0x5410, R5 ;  /* 0x000054100d057816 */ /* 0x000fe40000000005 */
[----:B------:R-:W-:Y:S02]  /*ba70*/  LOP3.LUT R138, R3, R2, RZ, 0xc0, !PT ;  /* 0x00000002038a7212 */ /* 0x000fe400078ec0ff */
[----:B------:R-:W-:Y:S02]  /*ba80*/  PRMT R10, R4, 0x5410, R12 ;  /* 0x00005410040a7816 */ /* 0x000fe4000000000c */
[----:B------:R-:W-:-:S02]  /*ba90*/  HSET2.LE.AND R2, R6, R0, PT ;  /* 0x0000000006027233 */ /* 0x000fc40003803000 */
[----:B----4-:R-:W-:Y:S02]  /*baa0*/  F2FP.BF16.F32.PACK_AB R3, R20, R21 ;  /* 0x000000151403723e */ /* 0x010fe400000010ff */
[--C-:B------:R-:W-:Y:S02]  /*bab0*/  HSET2.LE.AND R4, R5, R0.reuse, PT ;  /* 0x0000000005047233 */ /* 0x100fe40003803000 */
[----:B------:R-:W-:Y:S02]  /*bac0*/  F2FP.BF16.F32.PACK_AB R5, R147, R148 ;  /* 0x000000949305723e */ /* 0x000fe400000010ff */
[----:B------:R-:W-:Y:S02]  /*bad0*/  HSET2.LE.AND R6, R10, R0, PT ;  /* 0x000000000a067233 */ /* 0x000fe40003803000 */
[----:B------:R-:W-:Y:S01]  /*bae0*/  LOP3.LUT R139, R3, R2, RZ, 0xc0, !PT ;  /* 0x00000002038b7212 */ /* 0x000fe200078ec0ff */
[----:B------:R-:W-:Y:S01]  /*baf0*/  FFMA.FTZ R3, R179, R49, R235 ;  /* 0x00000031b3037223 */ /* 0x000fe200000100eb */
[----:B------:R-:W-:Y:S01]  /*bb00*/  F2FP.BF16.F32.PACK_AB R10, R14, R15 ;  /* 0x0000000f0e0a723e */ /* 0x000fe200000010ff */
[----:B------:R-:W-:Y:S01]  /*bb10*/  FFMA.FTZ R2, R172, R140, R176 ;  /* 0x0000008cac027223 */ /* 0x000fe200000100b0 */
[----:B------:R-:W-:Y:S01]  /*bb20*/  LOP3.LUT R136, R5, R4, RZ, 0xc0, !PT ;  /* 0x0000000405887212 */ /* 0x000fe200078ec0ff */
        /* <DEDUP_REMOVED lines=62> */
[----:B------:R1:W-:Y:S01]  /*bf10*/  STL [R1+0x8], R249 ;  /* 0x000008f901007387 */ /* 0x0003e20000100800 */
[----:B------:R-:W-:-:S03]  /*bf20*/  IMAD.MOV.U32 R140, RZ, RZ, R232 ;  /* 0x000000ffff8c7224 */ /* 0x000fc600078e00e8 */
        /* <DEDUP_REMOVED lines=13> */
[----:B------:R-:W3:Y:S04]  /*c000*/  LDL R161, [R1+0x4] ;  /* 0x0000040001a17983 */ /* 0x000ee80000100800 */
[----:B------:R-:W4:Y:S01]  /*c010*/  LDL R164, [R1+0x4c] ;  /* 0x00004c0001a47983 */ /* 0x000f220000100800 */
[----:B------:R-:W-:Y:S01]  /*c020*/  VIADD R240, R241, 0xfffffffd ;  /* 0xfffffffdf1f07836 */ /* 0x000fe20000000000 */
[----:B------:R-:W-:-:S04]  /*c030*/  DEPBAR.LE SB0, 0x0 ;  /* 0x000080000000791a */ /* 0x000fc80000000000 */
[----:B------:R-:W-:-:S04]  /*c040*/  IMAD.WIDE.U32 R4, R240, R214, RZ ;  /* 0x000000d6f0047225 */ /* 0x000fc800078e00ff */
[----:B------:R-:W-:Y:S01]  /*c050*/  IMAD R5, R240, R215, R5 ;  /* 0x000000d7f0057224 */ /* 0x000fe200078e0205 */
[----:B------:R-:W-:Y:S01]  /*c060*/  BAR.SYNC.DEFER_BLOCKING 0x0 ;  /* 0x0000000000007b1d */ /* 0x000fe20000010000 */
[----:B------:R-:W-:-:S04]  /*c070*/  LEA R2, P0, R4, R233, 0x6 ;  /* 0x000000e904027211 */ /* 0x000fc800078030ff */
[----:B------:R-:W-:Y:S02]  /*c080*/  IADD3 R6, P1, PT, R2, R233, RZ ;  /* 0x000000e902067210 */ /* 0x000fe40007f3e0ff */
[----:B------:R-:W-:Y:S02]  /*c090*/  LEA.HI.X R3, R4, R234, R5, 0x6, P0 ;  /* 0x000000ea04037211 */ /* 0x000fe400000f3405 */
[----:B------:R-:W-:-:S03]  /*c0a0*/  LEA R11, P0, R214, R2, 0x5 ;  /* 0x00000002d60b7211 */ /* 0x000fc600078028ff */
[----:B------:R-:W-:Y:S01]  /*c0b0*/  IMAD.X R13, R3, 0x1, R234, P1 ;  /* 0x00000001030d7824 */ /* 0x000fe200008e06ea */
[----:B------:R-:W-:Y:S02]  /*c0c0*/  LEA.HI.X R18, R214, R3, R215, 0x5, P0 ;  /* 0x00000003d6127211 */ /* 0x000fe400000f2cd7 */
[-C--:B--2---:R-:W-:Y:S02]  /*c0d0*/  LEA R16, P3, R4, R168.reuse, 0x7 ;  /* 0x000000a804107211 */ /* 0x084fe400078638ff */
[-C--:B------:R-:W-:Y:S02]  /*c0e0*/  LEA R14, P2, R2, R168.reuse, 0x1 ;  /* 0x000000a8020e7211 */ /* 0x080fe400078408ff */
[-C--:B------:R-:W-:Y:S02]  /*c0f0*/  LEA R12, P1, R6, R168.reuse, 0x1 ;  /* 0x000000a8060c7211 */ /* 0x080fe400078208ff */
[----:B------:R-:W-:Y:S02]  /*c100*/  LEA R10, P0, R11, R168, 0x1 ;  /* 0x000000a80b0a7211 */ /* 0x000fe400078008ff */
[----:B------:R-:W-:-:S02]  /*c110*/  LEA.HI.X R17, R4, R252, R5, 0x7, P3 ;  /* 0x000000fc04117211 */ /* 0x000fc400018f3c05 */
[-C--:B------:R-:W-:Y:S02]  /*c120*/  LEA.HI.X R15, R2, R252.reuse, R3, 0x1, P2 ;  /* 0x000000fc020f7211 */ /* 0x080fe400010f0c03 */
[-C--:B------:R-:W-:Y:S01]  /*c130*/  LEA.HI.X R13, R6, R252.reuse, R13, 0x1, P1 ;  /* 0x000000fc060d7211 */ /* 0x080fe200008f0c0d */
[----:B------:R-:W-:Y:S01]  /*c140*/  @!PT LDS RZ, [RZ] ;  /* 0x00000000fffff984 */ /* 0x000fe20000000800 */
[----:B------:R-:W-:Y:S01]  /*c150*/  @!PT LDS RZ, [RZ] ;  /* 0x00000000fffff984 */ /* 0x000fe20000000800 */
[----:B------:R-:W-:Y:S01]  /*c160*/  @!PT LDS RZ, [RZ] ;  /* 0x00000000fffff984 */ /* 0x000fe20000000800 */
[----:B------:R-:W-:Y:S01]  /*c170*/  LDGSTS.E.BYPASS.LTC128B.128 [R213+0x6000], desc[UR18][R16.64] ;  /* 0x0600000010d57fae */ /* 0x000fe2000b981a12 */
[----:B------:R-:W-:-:S03]  /*c180*/  LEA.HI.X R11, R11, R252, R18, 0x1, P0 ;  /* 0x000000fc0b0b7211 */ /* 0x000fc600000f0c12 */
[----:B------:R-:W-:Y:S04]  /*c190*/  LDGSTS.E.BYPASS.LTC128B.128 [R213+0x6800], desc[UR18][R14.64] ;  /* 0x068000000ed57fae */ /* 0x000fe8000b981a12 */
[----:B------:R1:W-:Y:S04]  /*c1a0*/  LDGSTS.E.BYPASS.LTC128B.128 [R213+0x7000], desc[UR18][R12.64] ;  /* 0x070000000cd57fae */ /* 0x0003e8000b981a12 */
[----:B------:R2:W-:Y:S04]  /*c1b0*/  LDGSTS.E.BYPASS.LTC128B.128 [R213+0x7800], desc[UR18][R10.64] ;  /* 0x078000000ad57fae */ /* 0x0005e8000b981a12 */
[----:B------:R-:W-:Y:S04]  /*c1c0*/  LDSM.16.M88.4 R24, [R200] ;  /* 0x00000000c818783b */ /* 0x000fe80000000200 */
[----:B------:R-:W-:Y:S04]  /*c1d0*/  LDSM.16.M88.4 R20, [R200+0x2000] ;  /* 0x00200000c814783b */ /* 0x000fe80000000200 */
[----:B------:R-:W-:Y:S04]  /*c1e0*/  LDSM.16.M88.4 R48, [R195+UR5+0x4800] ;  /* 0x00480005c330783b */ /* 0x000fe80008000200 */
[----:B------:R-:W-:Y:S04]  /*c1f0*/  LDSM.16.M88.4 R28, [R195+UR5+0x5000] ;  /* 0x00500005c31c783b */ /* 0x000fe80008000200 */
[----:B------:R-:W-:Y:S04]  /*c200*/  LDSM.16.M88.4 R52, [R195+UR5+0x5800] ;  /* 0x00580005c334783b */ /* 0x000fe80008000200 */
[----:B-1----:R-:W1:Y:S04]  /*c210*/  LDSM.16.M88.4 R12, [R195+UR5+0x4000] ;  /* 0x00400005c30c783b */ /* 0x002e680008000200 */
[----:B------:R-:W-:Y:S04]  /*c220*/  LDSM.16.M88.4 R44, [R199+0x4000] ;  /* 0x00400000c72c783b */ /* 0x000fe80000000200 */
[----:B------:R-:W-:Y:S04]  /*c230*/  LDSM.16.M88.4 R40, [R199+0x4800] ;  /* 0x00480000c728783b */ /* 0x000fe80000000200 */
[----:B------:R-:W-:Y:S04]  /*c240*/  LDSM.16.M88.4 R36, [R199+0x5000] ;  /* 0x00500000c724783b */ /* 0x000fe80000000200 */
[----:B------:R-:W-:Y:S04]  /*c250*/  LDSM.16.M88.4 R16, [R203] ;  /* 0x00000000cb10783b */ /* 0x000fe80000000200 */
[----:B------:R-:W-:Y:S01]  /*c260*/  LDSM.16.M88.4 R32, [R199+0x5800] ;  /* 0x00580000c720783b */ /* 0x000fe20000000200 */
[----:B---3--:R-:W-:-:S03]  /*c270*/  IMAD.MOV.U32 R4, RZ, RZ, R161 ;  /* 0x000000ffff047224 */ /* 0x008fc600078e00a1 */
[----:B------:R-:W-:Y:S01]  /*c280*/  LDSM.16.M88.4 R56, [R194+0x5000] ;  /* 0x00500000c238783b */ /* 0x000fe20000000200 */
[----:B----4-:R-:W-:-:S03]  /*c290*/  IMAD.MOV.U32 R5, RZ, RZ, R164 ;  /* 0x000000ffff057224 */ /* 0x010fc600078e00a4 */
[----:B------:R-:W-:Y:S04]  /*c2a0*/  LDSM.16.M88.4 R64, [R194+0x4000] ;  /* 0x00400000c240783b */ /* 0x000fe80000000200 */
[----:B------:R-:W-:Y:S04]  /*c2b0*/  LDSM.16.M88.4 R60, [R194+0x4800] ;  /* 0x00480000c23c783b */ /* 0x000fe80000000200 */
[----:B------:R-:W0:Y:S01]  /*c2c0*/  LDGDEPBAR ;  /* 0x00000000000079af */ /* 0x000e220000000000 */
[-C--:B-1----:R-:W-:Y:S08]  /*c2d0*/  HMMA.16816.F32.BF16 R188, R24, R12.reuse, RZ ;  /* 0x0000000c18bc723c */ /* 0x082ff000000418ff */
[C---:B------:R-:W-:Y:S08]  /*c2e0*/  HMMA.16816.F32.BF16 R68, R20.reuse, R12, RZ ;  /* 0x0000000c1444723c */ /* 0x040ff000000418ff */
[-C--:B------:R-:W-:Y:S08]  /*c2f0*/  HMMA.16816.F32.BF16 R184, R20, R14.reuse, RZ ;  /* 0x0000000e14b8723c */ /* 0x080ff000000418ff */
[----:B------:R-:W-:Y:S01]  /*c300*/  HMMA.16816.F32.BF16 R180, R24, R14, RZ ;  /* 0x0000000e18b4723c */ /* 0x000fe200000418ff */
[----:B------:R-:W1:Y:S07]  /*c310*/  LDSM.16.M88.4 R12, [R203+0x2000] ;  /* 0x00200000cb0c783b */ /* 0x000e6e0000000200 */
[C---:B------:R-:W-:Y:S08]  /*c320*/  HMMA.16816.F32.BF16 R152, R20.reuse, R28, RZ ;  /* 0x0000001c1498723c */ /* 0x040ff000000418ff */
[----:B------:R-:W-:Y:S08]  /*c330*/  HMMA.16816.F32.BF16 R172, R20, R30, RZ ;  /* 0x0000001e14ac723c */ /* 0x000ff000000418ff */
[C---:B------:R-:W-:Y:S08]  /*c340*/  HMMA.16816.F32.BF16 R160, R24.reuse, R48, RZ ;  /* 0x0000003018a0723c */ /* 0x040ff000000418ff */
[C---:B------:R-:W-:Y:S08]  /*c350*/  HMMA.16816.F32.BF16 R156, R24.reuse, R50, RZ ;  /* 0x00000032189c723c */ /* 0x040ff000000418ff */
[C---:B------:R-:W-:Y:S08]  /*c360*/  HMMA.16816.F32.BF16 R148, R24.reuse, R28, RZ ;  /* 0x0000001c1894723c */ /* 0x040ff000000418ff */
[C---:B------:R-:W-:Y:S01]  /*c370*/  HMMA.16816.F32.BF16 R144, R24.reuse, R30, RZ ;  /* 0x0000001e1890723c */ /* 0x040fe200000418ff */
[----:B------:R-:W3:Y:S07]  /*c380*/  LDSM.16.M88.4 R28, [R201+0x2000] ;  /* 0x00200000c91c783b */ /* 0x000eee0000000200 */
[C---:B------:R-:W-:Y:S08]  /*c390*/  HMMA.16816.F32.BF16 R72, R24.reuse, R52, RZ ;  /* 0x000000341848723c */ /* 0x040ff000000418ff */
[----:B------:R-:W-:Y:S08]  /*c3a0*/  HMMA.16816.F32.BF16 R24, R24, R54, RZ ;  /* 0x000000361818723c */ /* 0x000ff000000418ff */
[C---:B------:R-:W-:Y:S08]  /*c3b0*/  HMMA.16816.F32.BF16 R140, R20.reuse, R48, RZ ;  /* 0x00000030148c723c */ /* 0x040ff000000418ff */
[C---:B------:R-:W-:Y:S08]  /*c3c0*/  HMMA.16816.F32.BF16 R168, R20.reuse, R52, RZ ;  /* 0x0000003414a8723c */ /* 0x040ff000000418ff */
[C---:B------:R-:W-:Y:S01]  /*c3d0*/  HMMA.16816.F32.BF16 R176, R20.reuse, R50, RZ ;  /* 0x0000003214b0723c */ /* 0x040fe200000418ff */
[----:B------:R-:W4:Y:S07]  /*c3e0*/  LDSM.16.M88.4 R48, [R194+0x5800] ;  /* 0x00580000c230783b */ /* 0x000f2e0000000200 */
[----:B------:R-:W-:Y:S08]  /*c3f0*/  HMMA.16816.F32.BF16 R164, R20, R54, RZ ;  /* 0x0000003614a4723c */ /* 0x000ff000000418ff */
[C---:B-1----:R-:W-:Y:S08]  /*c400*/  HMMA.16816.F32.BF16 R216, R12.reuse, R46, R184 ;  /* 0x0000002e0cd8723c */ /* 0x042ff000000418b8 */
        /* <DEDUP_REMOVED lines=9> */
[C---:B------:R-:W-:Y:S01]  /*c4a0*/  HMMA.16816.F32.BF16 R160, R16.reuse, R38, R144 ;  /* 0x0000002610a0723c */ /* 0x040fe20000041890 */
[----:B------:R-:W-:Y:S07]  /*c4b0*/  LDSM.16.M88.4 R36, [R198+0x4000] ;  /* 0x00400000c624783b */ /* 0x000fee0000000200 */
[----:B------:R-:W-:Y:S01]  /*c4c0*/  HMMA.16816.F32.BF16 R172, R16, R34, R24 ;  /* 0x0000002210ac723c */ /* 0x000fe20000041818 */
[----:B------:R-:W1:Y:S04]  /*c4d0*/  LDSM.16.M88.4 R16, [R201] ;  /* 0x00000000c910783b */ /* 0x000e680000000200 */
[----:B------:R-:W-:Y:S03]  /*c4e0*/  LDSM.16.M88.4 R24, [R198+0x5000] ;  /* 0x00500000c618783b */ /* 0x000fe60000000200 */
[C---:B------:R-:W-:Y:S08]  /*c4f0*/  HMMA.16816.F32.BF16 R52, R12.reuse, R40, R140 ;  /* 0x000000280c34723c */ /* 0x040ff0000004188c */
[C---:B------:R-:W-:Y:S01]  /*c500*/  HMMA.16816.F32.BF16 R236, R12.reuse, R42, R176 ;  /* 0x0000002a0cec723c */ /* 0x040fe200000418b0 */
[----:B------:R-:W-:Y:S07]  /*c510*/  LDSM.16.M88.4 R40, [R198+0x5800] ;  /* 0x00580000c628783b */ /* 0x000fee0000000200 */
[C---:B------:R-:W-:Y:S08]  /*c520*/  HMMA.16816.F32.BF16 R140, R12.reuse, R32, R168 ;  /* 0x000000200c8c723c */ /* 0x040ff000000418a8 */
[----:B------:R-:W-:Y:S01]  /*c530*/  HMMA.16816.F32.BF16 R176, R12, R34, R164 ;  /* 0x000000220cb0723c */ /* 0x000fe200000418a4 */
[----:B------:R-:W5:Y:S04]  /*c540*/  LDSM.16.M88.4 R12, [R202+0x2000] ;  /* 0x00200000ca0c783b */ /* 0x000f680000000200 */
[----:B------:R-:W-:Y:S03]  /*c550*/  LDSM.16.M88.4 R32, [R198+0x4800] ;  /* 0x00480000c620783b */ /* 0x000fe60000000200 */
[----:B---3--:R-:W-:Y:S01]  /*c560*/  HMMA.16816.F32.BF16 R156, R28, R56, R20 ;  /* 0x000000381c9c723c */ /* 0x008fe20000041814 */
[----:B------:R-:W3:Y:S01]  /*c570*/  LDSM.16.M88.4 R20, [R202] ;  /* 0x00000000ca14783b */ /* 0x000ee20000000200 */
[----:B------:R-:W-:Y:S01]  /*c580*/  IMAD R4, R241, 0x40, R4 ;  /* 0x00000040f1047824 */ /* 0x000fe200078e0204 */
[----:B------:R-:W-:-:S05]  /*c590*/  DEPBAR.LE SB0, 0x0 ;  /* 0x000080000000791a */ /* 0x000fca0000000000 */
[C---:B------:R-:W-:Y:S08]  /*c5a0*/  HMMA.16816.F32.BF16 R168, R28.reuse, R64, R68 ;  /* 0x000000401ca8723c */ /* 0x040ff00000041844 */
[C---:B------:R-:W-:Y:S08]  /*c5b0*/  HMMA.16816.F32.BF16 R164, R28.reuse, R60, R52 ;  /* 0x0000003c1ca4723c */ /* 0x040ff00000041834 */
[C---:B------:R-:W-:Y:S08]  /*c5c0*/  HMMA.16816.F32.BF16 R148, R28.reuse, R66, R216 ;  /* 0x000000421c94723c */ /* 0x040ff000000418d8 */
[----:B----4-:R-:W-:Y:S08]  /*c5d0*/  HMMA.16816.F32.BF16 R68, R28, R50, R176 ;  /* 0x000000321c44723c */ /* 0x010ff000000418b0 */
[C---:B-1----:R-:W-:Y:S08]  /*c5e0*/  HMMA.16816.F32.BF16 R52, R16.reuse, R64, R188 ;  /* 0x000000401034723c */ /* 0x042ff000000418bc */
[----:B------:R-:W-:Y:S08]  /*c5f0*/  HMMA.16816.F32.BF16 R64, R16, R66, R44 ;  /* 0x000000421040723c */ /* 0x000ff0000004182c */
[C---:B------:R-:W-:Y:S08]  /*c600*/  HMMA.16816.F32.BF16 R72, R28.reuse, R48, R140 ;  /* 0x000000301c48723c */ /* 0x040ff0000004188c */
[----:B------:R-:W-:Y:S08]  /*c610*/  HMMA.16816.F32.BF16 R144, R28, R62, R236 ;  /* 0x0000003e1c90723c */ /* 0x000ff000000418ec */
[----:B------:R-:W-:Y:S08]  /*c620*/  HMMA.16816.F32.BF16 R44, R16, R60, R184 ;  /* 0x0000003c102c723c */ /* 0x000ff000000418b8 */
[----:B------:R-:W-:Y:S08]  /*c630*/  HMMA.16816.F32.BF16 R140, R28, R58, R232 ;  /* 0x0000003a1c8c723c */ /* 0x000ff000000418e8 */
[C---:B------:R-:W-:Y:S08]  /*c640*/  HMMA.16816.F32.BF16 R60, R16.reuse, R62, R152 ;  /* 0x0000003e103c723c */ /* 0x040ff00000041898 */
[C---:B------:R-:W-:Y:S08]  /*c650*/  HMMA.16816.F32.BF16 R28, R16.reuse, R56, R220 ;  /* 0x00000038101c723c */ /* 0x040ff000000418dc */
[C---:B------:R-:W-:Y:S08]  /*c660*/  HMMA.16816.F32.BF16 R152, R16.reuse, R58, R160 ;  /* 0x0000003a1098723c */ /* 0x040ff000000418a0 */
[----:B------:R-:W-:Y:S08]  /*c670*/  HMMA.16816.F32.BF16 R160, R16, R48, R224 ;  /* 0x0000003010a0723c */ /* 0x000ff000000418e0 */
[----:B-----5:R-:W-:Y:S08]  /*c680*/  HMMA.16816.F32.BF16 R180, R12, R42, R68 ;  /* 0x0000002a0cb4723c */ /* 0x020ff00000041844 */
[----:B---3--:R-:W-:Y:S08]  /*c690*/  HMMA.16816.F32.BF16 R68, R20, R38, R64 ;  /* 0x000000261444723c */ /* 0x008ff00000041840 */
[----:B------:R-:W-:Y:S08]  /*c6a0*/  HMMA.16816.F32.BF16 R176, R12, R32, R164 ;  /* 0x000000200cb0723c */ /* 0x000ff000000418a4 */
[----:B------:R-:W-:Y:S01]  /*c6b0*/  HMMA.16816.F32.BF16 R172, R16, R50, R172 ;  /* 0x0000003210ac723c */ /* 0x000fe200000418ac */
[----:B------:R-:W-:-:S07]  /*c6c0*/  VIADD R18, R4, 0xffffff48 ;  /* 0xffffff4804127836 */ /* 0x000fce0000000000 */
[----:B------:R-:W-:Y:S01]  /*c6d0*/  HMMA.16816.F32.BF16 R164, R12, R34, R144 ;  /* 0x000000220ca4723c */ /* 0x000fe20000041890 */
[----:B------:R-:W-:-:S07]  /*c6e0*/  VIADD R17, R4, 0xffffff49 ;  /* 0xffffff4904117836 */ /* 0x000fce0000000000 */
[----:B------:R-:W-:Y:S08]  /*c6f0*/  HMMA.16816.F32.BF16 R56, R20, R32, R44 ;  /* 0x000000201438723c */ /* 0x000ff0000004182c */
[----:B------:R-:W-:Y:S08]  /*c700*/  HMMA.16816.F32.BF16 R144, R12, R26, R140 ;  /* 0x0000001a0c90723c */ /* 0x000ff0000004188c */
[C---:B------:R-:W-:Y:S08]  /*c710*/  HMMA.16816.F32.BF16 R48, R20.reuse, R24, R28 ;  /* 0x000000181430723c */ /* 0x040ff0000004181c */
[----:B------:R-:W-:Y:S08]  /*c720*/  HMMA.16816.F32.BF16 R44, R20, R26, R152 ;  /* 0x0000001a142c723c */ /* 0x000ff00000041898 */
[----:B------:R-:W-:Y:S01]  /*c730*/  HMMA.16816.F32.BF16 R140, R12, R40, R72 ;  /* 0x000000280c8c723c */ /* 0x000fe20000041848 */
[----:B------:R-:W-:-:S07]  /*c740*/  VIADD R16, R4, 0xffffff50 ;  /* 0xffffff5004107836 */ /* 0x000fce0000000000 */
[----:B------:R-:W-:Y:S01]  /*c750*/  HMMA.16816.F32.BF16 R72, R20, R36, R52 ;  /* 0x000000241448723c */ /* 0x000fe20000041834 */
[----:B--2---:R-:W-:-:S07]  /*c760*/  VIADD R11, R4, 0xffffff61 ;  /* 0xffffff61040b7836 */ /* 0x004fce0000000000 */
[----:B------:R-:W-:Y:S01]  /*c770*/  HMMA.16816.F32.BF16 R60, R20, R34, R60 ;  /* 0x00000022143c723c */ /* 0x000fe2000004183c */
[----:B------:R-:W-:Y:S01]  /*c780*/  VIADD R10, R4, 0xffffff68 ;  /* 0xffffff68040a7836 */ /* 0x000fe20000000000 */
[----:B------:R-:W-:-:S06]  /*c790*/  ISETP.GT.AND P5, PT, R9, R18, PT ;  /* 0x000000120900720c */ /* 0x000fcc0003fa4270 */
[----:B------:R-:W-:Y:S01]  /*c7a0*/  HMMA.16816.F32.BF16 R168, R12, R36, R168 ;  /* 0x000000240ca8723c */ /* 0x000fe200000418a8 */
[----:B------:R-:W-:-:S07]  /*c7b0*/  ISETP.GT.AND P6, PT, R9, R17, PT ;  /* 0x000000110900720c */ /* 0x000fce0003fc4270 */
[----:B------:R-:W-:Y:S01]  /*c7c0*/  HMMA.16816.F32.BF16 R148, R12, R38, R148 ;  /* 0x000000260c94723c */ /* 0x000fe20000041894 */
[----:B------:R-:W-:-:S07]  /*c7d0*/  ISETP.GT.AND P3, PT, R9, R16, PT ;  /* 0x000000100900720c */ /* 0x000fce0003f64270 */
[----:B------:R-:W-:Y:S01]  /*c7e0*/  HMMA.16816.F32.BF16 R36, R20, R40, R160 ;  /* 0x000000281424723c */ /* 0x000fe200000418a0 */
[----:B------:R-:W-:Y:S01]  /*c7f0*/  FSEL R35, R70, -INF , !P5 ;  /* 0xff80000046237808 */ /* 0x000fe20006800000 */
[----:B------:R-:W-:Y:S01]  /*c800*/  VIADD R19, R4, 0xffffff41 ;  /* 0xffffff4104137836 */ /* 0x000fe20000000000 */
[----:B------:R-:W-:-:S05]  /*c810*/  FSEL R34, R71, -INF , !P6 ;  /* 0xff80000047227808 */ /* 0x000fca0007000000 */
[----:B------:R-:W-:Y:S01]  /*c820*/  HMMA.16816.F32.BF16 R156, R12, R24, R156 ;  /* 0x000000180c9c723c */ /* 0x000fe2000004189c */
[C---:B------:R-:W-:Y:S02]  /*c830*/  VIADD R24, R4.reuse, 0xffffff40 ;  /* 0xffffff4004187836 */ /* 0x040fe40000000000 */
[C---:B------:R-:W-:Y:S02]  /*c840*/  VIADD R15, R4.reuse, 0xffffff51 ;  /* 0xffffff51040f7836 */ /* 0x040fe40000000000 */
[C---:B------:R-:W-:Y:S01]  /*c850*/  VIADD R14, R4.reuse, 0xffffff58 ;  /* 0xffffff58040e7836 */ /* 0x040fe20000000000 */
[C---:B------:R-:W-:Y:S02]  /*c860*/  ISETP.GT.AND P5, PT, R9.reuse, R11, PT ;  /* 0x0000000b0900720c */ /* 0x040fe40003fa4270 */
[C---:B------:R-:W-:Y:S01]  /*c870*/  ISETP.GT.AND P6, PT, R9.reuse, R10, PT ;  /* 0x0000000a0900720c */ /* 0x040fe20003fc4270 */
[----:B------:R-:W-:Y:S01]  /*c880*/  IMAD.MOV.U32 R219, RZ, RZ, R5 ;  /* 0x000000ffffdb7224 */ /* 0x000fe200078e0005 */
[C---:B------:R-:W-:Y:S01]  /*c890*/  ISETP.GT.AND P1, PT, R9.reuse, R24, PT ;  /* 0x000000180900720c */ /* 0x040fe20003f24270 */
[C---:B------:R-:W-:Y:S01]  /*c8a0*/  VIADD R13, R4.reuse, 0xffffff59 ;  /* 0xffffff59040d7836 */ /* 0x040fe20000000000 */
[C---:B------:R-:W-:Y:S01]  /*c8b0*/  ISETP.GT.AND P0, PT, R9.reuse, R15, PT ;  /* 0x0000000f0900720c */ /* 0x040fe20003f04270 */
[C---:B------:R-:W-:Y:S01]  /*c8c0*/  VIADD R6, R4.reuse, 0xffffff69 ;  /* 0xffffff6904067836 */ /* 0x040fe20000000000 */
[----:B------:R-:W-:Y:S01]  /*c8d0*/  ISETP.GT.AND P2, PT, R9, R14, PT ;  /* 0x0000000e0900720c */ /* 0x000fe20003f44270 */
[----:B------:R-:W-:Y:S01]  /*c8e0*/  VIADD R3, R4, 0xffffff70 ;  /* 0xffffff7004037836 */ /* 0x000fe20000000000 */
[----:B------:R-:W-:Y:S01]  /*c8f0*/  FSEL R41, R58, -INF , !P3 ;  /* 0xff8000003a297808 */ /* 0x000fe20005800000 */
[----:B------:R-:W-:Y:S01]  /*c900*/  VIADD R5, R4, 0xffffff71 ;  /* 0xffffff7104057836 */ /* 0x000fe20000000000 */
[----:B------:R-:W-:-:S02]  /*c910*/  FSEL R58, R51, -INF , !P5 ;  /* 0xff800000333a7808 */ /* 0x000fc40006800000 */
[----:B------:R-:W-:Y:S02]  /*c920*/  FSEL R152, R46, -INF , !P6 ;  /* 0xff8000002e987808 */ /* 0x000fe40007000000 */
[C---:B------:R-:W-:Y:S02]  /*c930*/  ISETP.GT.AND P5, PT, R7.reuse, R24, PT ;  /* 0x000000180700720c */ /* 0x040fe40003fa4270 */
[-C--:B------:R-:W-:Y:S02]  /*c940*/  ISETP.GT.AND P6, PT, R7, R19.reuse, PT ;  /* 0x000000130700720c */ /* 0x080fe40003fc4270 */
[----:B------:R-:W-:Y:S01]  /*c950*/  FSEL R28, R74, -INF , !P1 ;  /* 0xff8000004a1c7808 */ /* 0x000fe20004800000 */
[----:B------:R-:W-:Y:S01]  /*c960*/  HMMA.16816.F32.BF16 R64, R20, R42, R172 ;  /* 0x0000002a1440723c */ /* 0x000fe200000418ac */
[C---:B------:R-:W-:Y:S02]  /*c970*/  ISETP.GT.AND P4, PT, R9.reuse, R19, PT ;  /* 0x000000130900720c */ /* 0x040fe40003f84270 */
[----:B------:R-:W-:-:S02]  /*c980*/  ISETP.GT.AND P1, PT, R9, R13, PT ;  /* 0x0000000d0900720c */ /* 0x000fc40003f24270 */
[----:B------:R-:W-:Y:S02]  /*c990*/  FSEL R40, R59, -INF , !P0 ;  /* 0xff8000003b287808 */ /* 0x000fe40004000000 */
[----:B------:R-:W-:Y:S02]  /*c9a0*/  FSEL R53, R62, -INF , !P2 ;  /* 0xff8000003e357808 */ /* 0x000fe40005000000 */
[C---:B------:R-:W-:Y:S02]  /*c9b0*/  ISETP.GT.AND P3, PT, R9.reuse, R6, PT ;  /* 0x000000060900720c */ /* 0x040fe40003f64270 */
[C---:B------:R-:W-:Y:S01]  /*c9c0*/  ISETP.GT.AND P0, PT, R9.reuse, R3, PT ;  /* 0x000000030900720c */ /* 0x040fe20003f04270 */
[----:B------:R-:W-:Y:S01]  /*c9d0*/  BAR.SYNC.DEFER_BLOCKING 0x0 ;  /* 0x0000000000007b1d */ /* 0x000fe20000010000 */
[----:B------:R-:W-:Y:S02]  /*c9e0*/  ISETP.GT.AND P2, PT, R9, R5, PT ;  /* 0x000000050900720c */ /* 0x000fe40003f44270 */
[----:B------:R-:W-:-:S02]  /*c9f0*/  FSEL R21, R168, -INF , !P5 ;  /* 0xff800000a8157808 */ /* 0x000fc40006800000 */
[----:B------:R-:W-:Y:S02]  /*ca00*/  FSEL R23, R169, -INF , !P6 ;  /* 0xff800000a9177808 */ /* 0x000fe40007000000 */
[C---:B------:R-:W-:Y:S02]  /*ca10*/  ISETP.GT.AND P5, PT, R7.reuse, R15, PT ;  /* 0x0000000f0700720c */ /* 0x040fe40003fa4270 */
[----:B------:R-:W-:Y:S02]  /*ca20*/  ISETP.GT.AND P6, PT, R7, R14, PT ;  /* 0x0000000e0700720c */ /* 0x000fe40003fc4270 */
[----:B------:R-:W-:Y:S02]  /*ca30*/  FSEL R27, R75, -INF , !P4 ;  /* 0xff8000004b1b7808 */ /* 0x000fe40006000000 */
[----:B------:R-:W-:Y:S01]  /*ca40*/  FSEL R52, R63, -INF , !P1 ;  /* 0xff8000003f347808 */ /* 0x000fe20004800000 */
[----:B------:R-:W-:Y:S01]  /*ca50*/  VIADD R12, R4, 0xffffff60 ;  /* 0xffffff60040c7836 */ /* 0x000fe20000000000 */
[----:B------:R-:W-:-:S02]  /*ca60*/  FSEL R75, R47, -INF , !P3 ;  /* 0xff8000002f4b7808 */ /* 0x000fc40005800000 */
[----:B------:R-:W-:Y:S02]  /*ca70*/  FSEL R63, R38, -INF , !P0 ;  /* 0xff800000263f7808 */ /* 0x000fe40004000000 */
[----:B------:R-:W-:Y:S01]  /*ca80*/  FSEL R62, R39, -INF , !P2 ;  /* 0xff800000273e7808 */ /* 0x000fe20005000000 */
[C---:B------:R-:W-:Y:S01]  /*ca90*/  VIADD R2, R4.reuse, 0xffffff78 ;  /* 0xffffff7804027836 */ /* 0x040fe20000000000 */
[C---:B------:R-:W-:Y:S02]  /*caa0*/  ISETP.GT.AND P3, PT, R7.reuse, R18, PT ;  /* 0x000000120700720c */ /* 0x040fe40003f64270 */
[C---:B------:R-:W-:Y:S02]  /*cab0*/  ISETP.GT.AND P0, PT, R7.reuse, R17, PT ;  /* 0x000000110700720c */ /* 0x040fe40003f04270 */
[----:B------:R-:W-:Y:S01]  /*cac0*/  ISETP.GT.AND P2, PT, R7, R16, PT ;  /* 0x000000100700720c */ /* 0x000fe20003f44270 */
[----:B------:R-:W-:Y:S01]  /*cad0*/  VIADD R4, R4, 0xffffff79 ;  /* 0xffffff7904047836 */ /* 0x000fe20000000000 */
[----:B------:R-:W-:-:S02]  /*cae0*/  FSEL R30, R177, -INF , !P5 ;  /* 0xff800000b11e7808 */ /* 0x000fc40006800000 */
[----:B------:R-:W-:Y:S02]  /*caf0*/  FSEL R29, R164, -INF , !P6 ;  /* 0xff800000a41d7808 */ /* 0x000fe40007000000 */
[C---:B------:R-:W-:Y:S02]  /*cb00*/  ISETP.GT.AND P5, PT, R7.reuse, R10, PT ;  /* 0x0000000a0700720c */ /* 0x040fe40003fa4270 */
        /* <DEDUP_REMOVED lines=14> */
[----:B------:R-:W-:Y:S02]  /*cbf0*/  ISETP.GT.AND P4, PT, R9, R12, PT ;  /* 0x0000000c0900720c */ /* 0x000fe40003f84270 */
[----:B------:R-:W-:-:S02]  /*cc00*/  ISETP.GT.AND P3, PT, R7, R3, PT ;  /* 0x000000030700720c */ /* 0x000fc40003f64270 */
[C---:B------:R-:W-:Y:S02]  /*cc10*/  ISETP.GT.AND P0, PT, R7.reuse, R5, PT ;  /* 0x000000050700720c */ /* 0x040fe40003f04270 */
[----:B------:R-:W-:Y:S02]  /*cc20*/  ISETP.GT.AND P2, PT, R7, R2, PT ;  /* 0x000000020700720c */ /* 0x000fe40003f44270 */
[----:B------:R-:W-:Y:S02]  /*cc30*/  FSEL R42, R181, -INF , !P5 ;  /* 0xff800000b52a7808 */ /* 0x000fe40006800000 */
[----:B------:R-:W-:Y:S02]  /*cc40*/  FSEL R20, R72, -INF , !P6 ;  /* 0xff80000048147808 */ /* 0x000fe40007000000 */
[----:B------:R-:W-:Y:S02]  /*cc50*/  ISETP.GT.AND P5, PT, R204, R19, PT ;  /* 0x00000013cc00720c */ /* 0x000fe40003fa4270 */
[----:B------:R-:W-:-:S02]  /*cc60*/  ISETP.GE.AND P6, PT, R24, R207, PT ;  /* 0x000000cf1800720c */ /* 0x000fc40003fc6270 */
[----:B------:R-:W-:Y:S02]  /*cc70*/  FSEL R59, R50, -INF , !P4 ;  /* 0xff800000323b7808 */ /* 0x000fe40006000000 */
[----:B------:R-:W-:Y:S02]  /*cc80*/  FSEL R71, R140, -INF , !P3 ;  /* 0xff8000008c477808 */ /* 0x000fe40005800000 */
[----:B------:R-:W-:Y:S02]  /*cc90*/  FSEL R70, R141, -INF , !P0 ;  /* 0xff8000008d467808 */ /* 0x000fe40004000000 */
[----:B------:R-:W-:Y:S02]  /*cca0*/  FSEL R39, R180, -INF , !P2 ;  /* 0xff800000b4277808 */ /* 0x000fe40005000000 */
[C---:B------:R-:W-:Y:S02]  /*ccb0*/  ISETP.GT.AND P1, PT, R9.reuse, R2, PT ;  /* 0x000000020900720c */ /* 0x040fe40003f24270 */
[----:B------:R-:W-:-:S02]  /*ccc0*/  ISETP.GT.AND P4, PT, R9, R4, PT ;  /* 0x000000040900720c */ /* 0x000fc40003f84270 */
[C---:B------:R-:W-:Y:S02]  /*ccd0*/  ISETP.GE.AND P3, PT, R24.reuse, R205, PT ;  /* 0x000000cd1800720c */ /* 0x040fe40003f66270 */
[----:B------:R-:W-:Y:S02]  /*cce0*/  ISETP.GE.AND P0, PT, R24, R206, PT ;  /* 0x000000ce1800720c */ /* 0x000fe40003f06270 */
[C---:B------:R-:W-:Y:S02]  /*ccf0*/  ISETP.GT.AND P2, PT, R8.reuse, R24, PT ;  /* 0x000000180800720c */ /* 0x040fe40003f44270 */
        /* <DEDUP_REMOVED lines=9> */
[----:B------:R-:W-:Y:S02]  /*cd90*/  ISETP.GE.AND P2, PT, R24, R208, PT ;  /* 0x000000d01800720c */ /* 0x000fe40003f46270 */
[C---:B------:R-:W-:Y:S02]  /*cda0*/  ISETP.GE.AND P1, PT, R19.reuse, R205, PT ;  /* 0x000000cd1300720c */ /* 0x040fe40003f26270 */
[C---:B------:R-:W-:Y:S02]  /*cdb0*/  ISETP.GE.AND P4, PT, R19.reuse, R206, PT ;  /* 0x000000ce1300720c */ /* 0x040fe40003f86270 */
        /* <DEDUP_REMOVED lines=23> */
[-C--:B------:R-:W-:Y:S02]  /*cf30*/  ISETP.GE.AND P4, PT, R18, R208.reuse, PT ;  /* 0x000000d01200720c */ /* 0x080fe40003f86270 */
[C---:B------:R-:W-:Y:S02]  /*cf40*/  ISETP.GE.AND P2, PT, R17.reuse, R207, PT ;  /* 0x000000cf1100720c */ /* 0x040fe40003f46270 */
[----:B------:R-:W-:Y:S02]  /*cf50*/  ISETP.GE.AND P1, PT, R17, R208, PT ;  /* 0x000000d01100720c */ /* 0x000fe40003f26270 */
        /* <DEDUP_REMOVED lines=15> */
[----:B------:R-:W-:Y:S02]  /*d050*/  ISETP.GT.AND P6, PT, R204, R14, PT ;  /* 0x0000000ecc00720c */ /* 0x000fe40003fc4270 */
[----:B------:R-:W-:Y:S02]  /*d060*/  FSEL R7, R57, -INF , !P5 ;  /* 0xff80000039077808 */ /* 0x000fe40006800000 */
[----:B------:R-:W-:Y:S02]  /*d070*/  FSEL R26, R151, -INF , !P1 ;  /* 0xff800000971a7808 */ /* 0x000fe40004800000 */
[----:B------:R-:W-:-:S02]  /*d080*/  ISETP.GE.AND P1, PT, R15, R206, PT ;  /* 0x000000ce0f00720c */ /* 0x000fc40003f26270 */
[----:B------:R-:W-:Y:S02]  /*d090*/  FSEL R144, R17, -INF , !P4 ;  /* 0xff80000011907808 */ /* 0x000fe40006000000 */
[----:B------:R-:W-:Y:S02]  /*d0a0*/  ISETP.GT.AND P5, PT, R8, R15, PT ;  /* 0x0000000f0800720c */ /* 0x000fe40003fa4270 */
[C---:B------:R-:W-:Y:S02]  /*d0b0*/  ISETP.GE.AND P2, PT, R15.reuse, R205, PT ;  /* 0x000000cd0f00720c */ /* 0x040fe40003f46270 */
[C---:B------:R-:W-:Y:S02]  /*d0c0*/  ISETP.GE.AND P4, PT, R15.reuse, R207, PT ;  /* 0x000000cf0f00720c */ /* 0x040fe40003f86270 */
[----:B------:R-:W-:Y:S02]  /*d0d0*/  ISETP.GE.AND P3, PT, R15, R208, PT ;  /* 0x000000d00f00720c */ /* 0x000fe40003f66270 */
[----:B------:R-:W-:-:S02]  /*d0e0*/  FSEL R140, R9, -INF , !P0 ;  /* 0xff800000098c7808 */ /* 0x000fc40004000000 */
[----:B------:R-:W-:Y:S02]  /*d0f0*/  ISETP.GE.AND P0, PT, R14, R205, PT ;  /* 0x000000cd0e00720c */ /* 0x000fe40003f06270 */
[----:B------:R-:W-:Y:S02]  /*d100*/  FSEL R15, R60, -INF , !P6 ;  /* 0xff8000003c0f7808 */ /* 0x000fe40007000000 */
[----:B------:R-:W-:Y:S02]  /*d110*/  FSEL R16, R179, -INF , !P5 ;  /* 0xff800000b3107808 */ /* 0x000fe40006800000 */
[----:B------:R-:W-:Y:S02]  /*d120*/  FSEL R155, R40, -INF , !P1 ;  /* 0xff800000289b7808 */ /* 0x000fe40004800000 */
[----:B------:R-:W-:Y:S02]  /*d130*/  ISETP.GT.AND P1, PT, R8, R14, PT ;  /* 0x0000000e0800720c */ /* 0x000fe40003f24270 */
[----:B------:R-:W-:-:S02]  /*d140*/  ISETP.GT.AND P5, PT, R204, R13, PT ;  /* 0x0000000dcc00720c */ /* 0x000fc40003fa4270 */
[----:B------:R-:W-:Y:S02]  /*d150*/  FSEL R150, R15, -INF , !P0 ;  /* 0xff8000000f967808 */ /* 0x000fe40004000000 */
[----:B------:R-:W-:Y:S02]  /*d160*/  ISETP.GT.AND P0, PT, R8, R13, PT ;  /* 0x0000000d0800720c */ /* 0x000fe40003f04270 */
[----:B------:R-:W-:Y:S02]  /*d170*/  FSEL R148, R7, -INF , !P2 ;  /* 0xff80000007947808 */ /* 0x000fe40005000000 */
[----:B------:R-:W-:Y:S02]  /*d180*/  FSEL R9, R166, -INF , !P1 ;  /* 0xff800000a6097808 */ /* 0x000fe40004800000 */
[----:B------:R-:W-:Y:S02]  /*d190*/  FSEL R7, R61, -INF , !P5 ;  /* 0xff8000003d077808 */ /* 0x000fe40006800000 */
[----:B------:R-:W-:-:S02]  /*d1a0*/  ISETP.GE.AND P2, PT, R14, R206, PT ;  /* 0x000000ce0e00720c */ /* 0x000fc40003f46270 */
[C---:B------:R-:W-:Y:S02]  /*d1b0*/  ISETP.GE.AND P6, PT, R14.reuse, R207, PT ;  /* 0x000000cf0e00720c */ /* 0x040fe40003fc6270 */
[----:B------:R-:W-:Y:S02]  /*d1c0*/  ISETP.GE.AND P1, PT, R14, R208, PT ;  /* 0x000000d00e00720c */ /* 0x000fe40003f26270 */
[----:B------:R-:W-:Y:S02]  /*d1d0*/  ISETP.GE.AND P5, PT, R13, R205, PT ;  /* 0x000000cd0d00720c */ /* 0x000fe40003fa6270 */
        /* <DEDUP_REMOVED lines=10> */
[----:B------:R-:W-:Y:S02]  /*d280*/  FSEL R13, R48, -INF , !P0 ;  /* 0xff800000300d7808 */ /* 0x000fe40004000000 */
[C---:B------:R-:W-:Y:S02]  /*d290*/  ISETP.GE.AND P0, PT, R12.reuse, R207, PT ;  /* 0x000000cf0c00720c */ /* 0x040fe40003f06270 */
[----:B------:R-:W-:Y:S02]  /*d2a0*/  FSEL R74, R9, -INF , !P1 ;  /* 0xff800000094a7808 */ /* 0x000fe40004800000 */
[----:B------:R-:W-:Y:S02]  /*d2b0*/  ISETP.GE.AND P1, PT, R12, R205, PT ;  /* 0x000000cd0c00720c */ /* 0x000fe40003f26270 */
[----:B------:R-:W-:-:S02]  /*d2c0*/  FSEL R7, R49, -INF , !P5 ;  /* 0xff80000031077808 */ /* 0x000fc40006800000 */
[----:B------:R-:W-:Y:S02]  /*d2d0*/  FSEL R153, R52, -INF , !P4 ;  /* 0xff80000034997808 */ /* 0x000fe40006000000 */
[----:B------:R-:W-:Y:S02]  /*d2e0*/  FSEL R49, R14, -INF , !P2 ;  /* 0xff8000000e317808 */ /* 0x000fe40005000000 */
[C---:B------:R-:W-:Y:S02]  /*d2f0*/  ISETP.GT.AND P4, PT, R8.reuse, R12, PT ;  /* 0x0000000c0800720c */ /* 0x040fe40003f84270 */
[----:B------:R-:W-:Y:S02]  /*d300*/  ISETP.GT.AND P2, PT, R8, R11, PT ;  /* 0x0000000b0800720c */ /* 0x000fe40003f44270 */
[----:B------:R-:W-:Y:S02]  /*d310*/  FSEL R156, R32, -INF , !P0 ;  /* 0xff800000209c7808 */ /* 0x000fe40004000000 */
[----:B------:R-:W-:-:S02]  /*d320*/  ISETP.GE.AND P0, PT, R11, R207, PT ;  /* 0x000000cf0b00720c */ /* 0x000fc40003f06270 */
[----:B------:R-:W-:Y:S02]  /*d330*/  FSEL R48, R33, -INF , !P3 ;  /* 0xff80000021307808 */ /* 0x000fe40005800000 */
[----:B------:R-:W-:Y:S02]  /*d340*/  FSEL R164, R13, -INF , !P1 ;  /* 0xff8000000da47808 */ /* 0x000fe40004800000 */
[C---:B------:R-:W-:Y:S02]  /*d350*/  ISETP.GE.AND P3, PT, R11.reuse, R205, PT ;  /* 0x000000cd0b00720c */ /* 0x040fe40003f66270 */
[C---:B------:R-:W-:Y:S02]  /*d360*/  ISETP.GE.AND P5, PT, R11.reuse, R206, PT ;  /* 0x000000ce0b00720c */ /* 0x040fe40003fa6270 */
[----:B------:R-:W-:Y:S02]  /*d370*/  ISETP.GE.AND P1, PT, R11, R208, PT ;  /* 0x000000d00b00720c */ /* 0x000fe40003f26270 */
[----:B------:R-:W-:-:S02]  /*d380*/  FSEL R9, R158, -INF , !P4 ;  /* 0xff8000009e097808 */ /* 0x000fc40006000000 */
[----:B------:R-:W-:Y:S02]  /*d390*/  FSEL R11, R159, -INF , !P2 ;  /* 0xff8000009f0b7808 */ /* 0x000fe40005000000 */
[----:B------:R-:W-:Y:S02]  /*d3a0*/  ISETP.GE.AND P4, PT, R12, R208, PT ;  /* 0x000000d00c00720c */ /* 0x000fe40003f86270 */
[-C--:B------:R-:W-:Y:S02]  /*d3b0*/  ISETP.GT.AND P2, PT, R204, R10.reuse, PT ;  /* 0x0000000acc00720c */ /* 0x080fe40003f44270 */
[----:B------:R-:W-:Y:S02]  /*d3c0*/  FSEL R157, R31, -INF , !P0 ;  /* 0xff8000001f9d7808 */ /* 0x000fe40004000000 */
[----:B------:R-:W-:Y:S02]  /*d3d0*/  ISETP.GT.AND P0, PT, R8, R10, PT ;  /* 0x0000000a0800720c */ /* 0x000fe40003f04270 */
[----:B------:R-:W-:-:S02]  /*d3e0*/  FSEL R163, R11, -INF , !P1 ;  /* 0xff8000000ba37808 */ /* 0x000fc40004800000 */
[----:B------:R-:W-:Y:S02]  /*d3f0*/  FSEL R162, R9, -INF , !P4 ;  /* 0xff80000009a27808 */ /* 0x000fe40006000000 */
[----:B------:R-:W-:Y:S02]  /*d400*/  FSEL R11, R44, -INF , !P2 ;  /* 0xff8000002c0b7808 */ /* 0x000fe40005000000 */
[----:B------:R-:W-:Y:S02]  /*d410*/  ISETP.GT.AND P1, PT, R204, R6, PT ;  /* 0x00000006cc00720c */ /* 0x000fe40003f24270 */
[----:B------:R-:W-:Y:S02]  /*d420*/  ISETP.GE.AND P2, PT, R10, R207, PT ;  /* 0x000000cf0a00720c */ /* 0x000fe40003f46270 */
[----:B------:R-:W-:Y:S02]  /*d430*/  FSEL R9, R146, -INF , !P0 ;  /* 0xff80000092097808 */ /* 0x000fe40004000000 */
[----:B------:R-:W-:-:S02]  /*d440*/  ISETP.GE.AND P0, PT, R10, R208, PT ;  /* 0x000000d00a00720c */ /* 0x000fc40003f06270 */
[----:B------:R-:W-:Y:S02]  /*d450*/  FSEL R165, R7, -INF , !P3 ;  /* 0xff80000007a57808 */ /* 0x000fe40005800000 */
[----:B------:R-:W-:Y:S02]  /*d460*/  FSEL R7, R45, -INF , !P1 ;  /* 0xff8000002d077808 */ /* 0x000fe40004800000 */
[----:B------:R-:W-:Y:S02]  /*d470*/  FSEL R158, R38, -INF , !P2 ;  /* 0xff800000269e7808 */ /* 0x000fe40005000000 */
[C---:B------:R-:W-:Y:S02]  /*d480*/  ISETP.GE.AND P1, PT, R6.reuse, R205, PT ;  /* 0x000000cd0600720c */ /* 0x040fe40003f26270 */
[----:B------:R-:W-:Y:S02]  /*d490*/  FSEL R159, R9, -INF , !P0 ;  /* 0xff800000099f7808 */ /* 0x000fe40004000000 */
[----:B------:R-:W-:-:S02]  /*d4a0*/  ISETP.GE.AND P2, PT, R6, R207, PT ;  /* 0x000000cf0600720c */ /* 0x000fc40003f46270 */
[----:B------:R-:W-:Y:S02]  /*d4b0*/  ISETP.GT.AND P0, PT, R8, R6, PT ;  /* 0x000000060800720c */ /* 0x000fe40003f04270 */
        /* <DEDUP_REMOVED lines=8> */
[----:B------:R-:W-:Y:S02]  /*d540*/  ISETP.GE.AND P0, PT, R3, R205, PT ;  /* 0x000000cd0300720c */ /* 0x000fe40003f06270 */
[----:B------:R-:W-:Y:S02]  /*d550*/  FSEL R6, R36, -INF , !P2 ;  /* 0xff80000024067808 */ /* 0x000fe40005000000 */
[----:B------:R-:W-:-:S02]  /*d560*/  FSEL R160, R7, -INF , !P1 ;  /* 0xff80000007a07808 */ /* 0x000fc40004800000 */
[----:B------:R-:W-:Y:S02]  /*d570*/  ISETP.GT.AND P1, PT, R8, R3, PT ;  /* 0x000000030800720c */ /* 0x000fe40003f24270 */
[----:B------:R-:W-:Y:S02]  /*d580*/  FSEL R181, R6, -INF , !P0 ;  /* 0xff80000006b57808 */ /* 0x000fe40004000000 */
[----:B------:R-:W-:Y:S02]  /*d590*/  FSEL R6, R142, -INF , !P1 ;  /* 0xff8000008e067808 */ /* 0x000fe40004800000 */
[C---:B------:R-:W-:Y:S02]  /*d5a0*/  ISETP.GE.AND P1, PT, R3.reuse, R208, PT ;  /* 0x000000d00300720c */ /* 0x040fe40003f26270 */
[----:B------:R-:W-:Y:S02]  /*d5b0*/  ISETP.GE.AND P0, PT, R3, R207, PT ;  /* 0x000000cf0300720c */ /* 0x000fe40003f06270 */
[----:B------:R-:W-:-:S02]  /*d5c0*/  FSEL R178, R6, -INF , !P1 ;  /* 0xff80000006b27808 */ /* 0x000fc40004800000 */
[----:B------:R-:W-:Y:S02]  /*d5d0*/  ISETP.GT.U32.AND P1, PT, R240, R219, PT ;  /* 0x000000dbf000720c */ /* 0x000fe40003f24070 */
        /* <DEDUP_REMOVED lines=8> */
[----:B------:R-:W-:Y:S02]  /*d660*/  FSEL R175, R70, -INF , !P2 ;  /* 0xff80000046af7808 */ /* 0x000fe40005000000 */
[-C--:B------:R-:W-:Y:S02]  /*d670*/  ISETP.GE.AND P6, PT, R12, R206.reuse, PT ;  /* 0x000000ce0c00720c */ /* 0x080fe40003fc6270 */
[----:B------:R-:W-:-:S02]  /*d680*/  ISETP.GE.AND P4, PT, R10, R206, PT ;  /* 0x000000ce0a00720c */ /* 0x000fc40003f86270 */
[----:B------:R-:W-:Y:S02]  /*d690*/  ISETP.GE.AND P2, PT, R5, R208, PT ;  /* 0x000000d00500720c */ /* 0x000fe40003f46270 */
[----:B------:R-:W-:Y:S01]  /*d6a0*/  FSEL R16, R143, -INF , !P0 ;  /* 0xff8000008f107808 */ /* 0x000fe20004000000 */
[----:B------:R-:W-:Y:S10]  /*d6b0*/  @!P1 BRA `(.L_x_2068) ;  /* 0x0000000000649947 */ /* 0x000ff40003800000 */
[----:B------:R-:W-:-:S04]  /*d6c0*/  VIADD R9, R241, 0xfffffffc ;  /* 0xfffffffcf1097836 */ /* 0x000fc80000000000 */
[----:B------:R-:W-:-:S04]  /*d6d0*/  IMAD.WIDE.U32 R6, R9, R210, RZ ;  /* 0x000000d209067225 */ /* 0x000fc800078e00ff */
[----:B------:R-:W-:Y:S01]  /*d6e0*/  IMAD R9, R9, R211, R7 ;  /* 0x000000d309097224 */ /* 0x000fe200078e0207 */
[----:B------:R-:W-:-:S04]  /*d6f0*/  LEA R14, P0, R6, R231, 0x7 ;  /* 0x000000e7060e7211 */ /* 0x000fc800078038ff */
[C---:B------:R-:W-:Y:S02]  /*d700*/  LEA.HI.X R15, R6.reuse, R230, R9, 0x7, P0 ;  /* 0x000000e6060f7211 */ /* 0x040fe400000f3c09 */
[----:B------:R-:W-:-:S03]  /*d710*/  LEA R7, P0, R6, R244, 0x6 ;  /* 0x000000f406077211 */ /* 0x000fc600078030ff */
[----:B------:R-:W-:Y:S01]  /*d720*/  @!PT LDS RZ, [RZ] ;  /* 0x00000000fffff984 */ /* 0x000fe20000000800 */
[----:B------:R-:W-:Y:S01]  /*d730*/  @!PT LDS RZ, [RZ] ;  /* 0x00000000fffff984 */ /* 0x000fe20000000800 */
[----:B------:R-:W-:Y:S01]  /*d740*/  @!PT LDS RZ, [RZ] ;  /* 0x00000000fffff984 */ /* 0x000fe20000000800 */
[----:B------:R1:W-:Y:S01]  /*d750*/  LDGSTS.E.BYPASS.LTC128B.128 [R213+0x4000], desc[UR18][R14.64] ;  /* 0x040000000ed57fae */ /* 0x0003e2000b981a12 */
        /* <DEDUP_REMOVED lines=15> */
.L_x_2068:
[----:B------:R-:W2:Y:S04]  /*d850*/  LDL.64 R60, [R1+0x30] ;  /* 0x00003000013c7983 */ /* 0x000ea80000100a00 */
[----:B------:R-:W3:Y:S04]  /*d860*/  LDL.64 R56, [R1+0x18] ;  /* 0x0000180001387983 */ /* 0x000ee80000100a00 */
[----:B------:R-:W4:Y:S04]  /*d870*/  LDL.64 R244, [R1+0x20] ;  /* 0x0000200001f47983 */ /* 0x000f280000100a00 */
[----:B------:R-:W5:Y:S04]  /*d880*/  LDL.64 R188, [R1+0x40] ;  /* 0x0000400001bc7983 */ /* 0x000f680000100a00 */
[----:B------:R-:W5:Y:S01]  /*d890*/  LDL.64 R186, [R1+0x38] ;  /* 0x0000380001ba7983 */ /* 0x000f620000100a00 */
[----:B-1----:R-:W-:-:S02]  /*d8a0*/  FMNMX3.FTZ R6, R229, R21, R23, !PT ;  /* 0x00000015e5067276 */ /* 0x002fc40007810017 */
[----:B------:R-:W-:Y:S02]  /*d8b0*/  ISETP.GT.AND P0, PT, R204, R2, PT ;  /* 0x00000002cc00720c */ /* 0x000fe40003f04270 */
[----:B------:R-:W-:Y:S02]  /*d8c0*/  FMNMX3.FTZ R6, R6, R24, R22, !PT ;  /* 0x0000001806067276 */ /* 0x000fe40007810016 */
[----:B------:R-:W-:Y:S02]  /*d8d0*/  FSEL R9, R64, -INF , !P0 ;  /* 0xff80000040097808 */ /* 0x000fe40004000000 */
[----:B------:R-:W-:Y:S02]  /*d8e0*/  FMNMX3.FTZ R6, R6, R41, R40, !PT ;  /* 0x0000002906067276 */ /* 0x000fe40007810028 */
[----:B------:R-:W-:Y:S02]  /*d8f0*/  ISETP.GE.AND P0, PT, R2, R205, PT ;  /* 0x000000cd0200720c */ /* 0x000fe40003f06270 */
[----:B------:R-:W-:-:S02]  /*d900*/  FMNMX3.FTZ R6, R6, R53, R48, !PT ;  /* 0x0000003506067276 */ /* 0x000fc40007810030 */
[----:B------:R-:W-:Y:S02]  /*d910*/  FMNMX3.FTZ R7, R212, R20, R43, !PT ;  /* 0x00000014d4077276 */ /* 0x000fe4000781002b */
[----:B------:R-:W-:Y:S02]  /*d920*/  FSEL R180, R9, -INF , !P0 ;  /* 0xff80000009b47808 */ /* 0x000fe40004000000 */
[----:B------:R-:W-:Y:S02]  /*d930*/  ISETP.GE.AND P0, PT, R2, R207, PT ;  /* 0x000000cf0200720c */ /* 0x000fe40003f06270 */
[----:B------:R-:W-:Y:S02]  /*d940*/  FMNMX3.FTZ R6, R6, R156, R157, !PT ;  /* 0x0000009c06067276 */ /* 0x000fe4000781009d */
[----:B------:R-:W-:Y:S02]  /*d950*/  FMNMX3.FTZ R7, R7, R46, R47, !PT ;  /* 0x0000002e07077276 */ /* 0x000fe4000781002f */
[----:B------:R-:W-:-:S02]  /*d960*/  FSEL R168, R39, -INF , !P0 ;  /* 0xff80000027a87808 */ /* 0x000fc40004000000 */
[----:B------:R-:W-:Y:S02]  /*d970*/  ISETP.GE.AND P0, PT, R4, R207, PT ;  /* 0x000000cf0400720c */ /* 0x000fe40003f06270 */
[----:B------:R-:W-:Y:S02]  /*d980*/  FMNMX3.FTZ R6, R6, R158, R145, !PT ;  /* 0x0000009e06067276 */ /* 0x000fe40007810091 */
[----:B------:R-:W-:Y:S02]  /*d990*/  FSEL R176, R16, -INF , !P2 ;  /* 0xff80000010b07808 */ /* 0x000fe40005000000 */
[----:B------:R-:W-:Y:S02]  /*d9a0*/  FMNMX3.FTZ R73, R7, R144, R148, !PT ;  /* 0x0000009007497276 */ /* 0x000fe40007810094 */
[----:B------:R-:W-:Y:S02]  /*d9b0*/  ISETP.GT.AND P2, PT, R204, R4, PT ;  /* 0x00000004cc00720c */ /* 0x000fe40003f44270 */
[----:B------:R-:W-:Y:S01]  /*d9c0*/  FMNMX3.FTZ R7, R228, R28, R27, !PT ;  /* 0x0000001ce4077276 */ /* 0x000fe2000781001b */
[----:B------:R-:W-:Y:S01]  /*d9d0*/  IMAD.SHL.U32 R142, R240, 0x2, RZ ;  /* 0x00000002f08e7824 */ /* 0x000fe200078e00ff */
[----:B------:R-:W-:-:S02]  /*d9e0*/  FSEL R169, R42, -INF , !P0 ;  /* 0xff8000002aa97808 */ /* 0x000fc40004000000 */
[----:B------:R-:W-:Y:S02]  /*d9f0*/  FMNMX3.FTZ R6, R6, R174, R175, !PT ;  /* 0x000000ae06067276 */ /* 0x000fe400078100af */
[----:B------:R-:W-:Y:S02]  /*da00*/  FSEL R10, R65, -INF , !P2 ;  /* 0xff800000410a7808 */ /* 0x000fe40005000000 */
[----:B------:R-:W-:Y:S02]  /*da10*/  FMNMX3.FTZ R7, R7, R35, R26, !PT ;  /* 0x0000002307077276 */ /* 0x000fe4000781001a */
[----:B------:R-:W-:Y:S02]  /*da20*/  ISETP.GE.AND P2, PT, R4, R205, PT ;  /* 0x000000cd0400720c */ /* 0x000fe40003f46270 */
[----:B------:R-:W-:Y:S02]  /*da30*/  FMNMX3.FTZ R73, R73, R150, R149, !PT ;  /* 0x0000009649497276 */ /* 0x000fe40007810095 */
[----:B------:R-:W-:-:S02]  /*da40*/  ISETP.GT.AND P0, PT, R8, R2, PT ;  /* 0x000000020800720c */ /* 0x000fc40003f04270 */
[----:B------:R-:W-:Y:S02]  /*da50*/  FMNMX3.FTZ R71, R6, R168, R169, !PT ;  /* 0x000000a806477276 */ /* 0x000fe400078100a9 */
[----:B------:R-:W-:Y:S02]  /*da60*/  FMNMX3.FTZ R9, R7, R140, R141, !PT ;  /* 0x0000008c07097276 */ /* 0x000fe4000781008d */
[----:B------:R-:W-:Y:S02]  /*da70*/  FSEL R179, R10, -INF , !P2 ;  /* 0xff8000000ab37808 */ /* 0x000fe40005000000 */
[----:B------:R-:W-:Y:S02]  /*da80*/  FMNMX3.FTZ R73, R73, R164, R165, !PT ;  /* 0x000000a449497276 */ /* 0x000fe400078100a5 */
[----:B------:R-:W-:Y:S02]  /*da90*/  ISETP.GE.AND P2, PT, R2, R208, PT ;  /* 0x000000d00200720c */ /* 0x000fe40003f46270 */
[----:B------:R-:W-:-:S02]  /*daa0*/  FSEL R10, R182, -INF , !P0 ;  /* 0xff800000b60a7808 */ /* 0x000fc40004000000 */
[----:B------:R-:W-:Y:S02]  /*dab0*/  ISETP.GT.AND P0, PT, R8, R4, PT ;  /* 0x000000040800720c */ /* 0x000fe40003f04270 */
[----:B------:R-:W-:Y:S02]  /*dac0*/  FMNMX3.FTZ R8, R9, R74, R49, !PT ;  /* 0x0000004a09087276 */ /* 0x000fe40007810031 */
[----:B------:R-:W-:Y:S02]  /*dad0*/  FMNMX3.FTZ R73, R73, R166, R167, !PT ;  /* 0x000000a649497276 */ /* 0x000fe400078100a7 */
[----:B------:R-:W-:Y:S02]  /*dae0*/  FSEL R170, R10, -INF , !P2 ;  /* 0xff8000000aaa7808 */ /* 0x000fe40005000000 */
[----:B------:R-:W-:Y:S02]  /*daf0*/  ISETP.GE.AND P2, PT, R3, R206, PT ;  /* 0x000000ce0300720c */ /* 0x000fe40003f46270 */
[----:B------:R-:W-:-:S02]  /*db00*/  FSEL R9, R183, -INF , !P0 ;  /* 0xff800000b7097808 */ /* 0x000fc40004000000 */
[----:B------:R-:W-:Y:S02]  /*db10*/  FMNMX3.FTZ R3, R8, R162, R163, !PT ;  /* 0x000000a208037276 */ /* 0x000fe400078100a3 */
[----:B------:R-:W-:Y:S02]  /*db20*/  ISETP.GE.AND P0, PT, R4, R208, PT ;  /* 0x000000d00400720c */ /* 0x000fe40003f06270 */
[----:B------:R-:W-:Y:S02]  /*db30*/  FMNMX3.FTZ R73, R73, R181, R184, !PT ;  /* 0x000000b549497276 */ /* 0x000fe400078100b8 */
[----:B------:R-:W-:Y:S02]  /*db40*/  FSEL R171, R9, -INF , !P0 ;  /* 0xff80000009ab7808 */ /* 0x000fe40004000000 */
[----:B------:R-:W-:Y:S02]  /*db50*/  FMNMX3.FTZ R73, R73, R180, R179, !PT ;  /* 0x000000b449497276 */ /* 0x000fe400078100b3 */
[----:B------:R-:W-:-:S02]  /*db60*/  FMNMX3.FTZ R3, R3, R159, R160, !PT ;  /* 0x0000009f03037276 */ /* 0x000fc400078100a0 */
[----:B------:R-:W-:Y:S01]  /*db70*/  ISETP.GE.AND P0, PT, R5, R206, PT ;  /* 0x000000ce0500720c */ /* 0x000fe20003f06270 */
[----:B------:R-:W1:Y:S01]  /*db80*/  SHFL.BFLY PT, R13, R73, 0x2, 0x1f ;  /* 0x0c401f00490d7f89 */ /* 0x000e6200000e0000 */
[----:B------:R-:W-:-:S03]  /*db90*/  FMNMX3.FTZ R70, R3, R178, R176, !PT ;  /* 0x000000b203467276 */ /* 0x000fc600078100b0 */
[----:B------:R-:W1:Y:S01]  /*dba0*/  SHFL.BFLY PT, R14, R71, 0x2, 0x1f ;  /* 0x0c401f00470e7f89 */ /* 0x000e6200000e0000 */
[----:B------:R-:W-:Y:S02]  /*dbb0*/  FSEL R143, R59, -INF , !P6 ;  /* 0xff8000003b8f7808 */ /* 0x000fe40007000000 */
[----:B------:R-:W-:Y:S02]  /*dbc0*/  ISETP.GE.AND P6, PT, R2, R206, PT ;  /* 0x000000ce0200720c */ /* 0x000fe40003fc6270 */
[----:B------:R-:W-:Y:S02]  /*dbd0*/  FMNMX3.FTZ R70, R70, R170, R171, !PT ;  /* 0x000000aa46467276 */ /* 0x000fe400078100ab */
[----:B------:R-:W-:Y:S02]  /*dbe0*/  FSEL R161, R58, -INF , !P5 ;  /* 0xff8000003aa17808 */ /* 0x000fe40006800000 */
[----:B------:R-:W-:Y:S02]  /*dbf0*/  FSEL R152, R152, -INF , !P4 ;  /* 0xff80000098987808 */ /* 0x000fe40006000000 */
[----:B------:R-:W-:-:S02]  /*dc00*/  FSEL R75, R75, -INF , !P3 ;  /* 0xff8000004b4b7808 */ /* 0x000fc40005800000 */
[----:B-1----:R-:W-:-:S05]  /*dc10*/  FMNMX.FTZ R73, R73, R13, !PT ;  /* 0x0000000d49497209 */ /* 0x002fca0007810000 */
[----:B------:R-:W1:Y:S01]  /*dc20*/  SHFL.BFLY PT, R13, R73, 0x1, 0x1f ;  /* 0x0c201f00490d7f89 */ /* 0x000e6200000e0000 */
[----:B------:R-:W-:Y:S02]  /*dc30*/  ISETP.GE.AND P5, PT, R4, R206, PT ;  /* 0x000000ce0400720c */ /* 0x000fe40003fa6270 */
[----:B------:R-:W-:Y:S02]  /*dc40*/  FMNMX.FTZ R71, R71, R14, !PT ;  /* 0x0000000e47477209 */ /* 0x000fe40007810000 */
[----:B------:R-:W-:Y:S02]  /*dc50*/  FSEL R172, R63, -INF , !P2 ;  /* 0xff8000003fac7808 */ /* 0x000fe40005000000 */
[----:B------:R-:W-:Y:S01]  /*dc60*/  FSEL R177, R62, -INF , !P0 ;  /* 0xff8000003eb17808 */ /* 0x000fe20004000000 */
[----:B------:R-:W1:Y:S01]  /*dc70*/  SHFL.BFLY PT, R14, R71, 0x1, 0x1f ;  /* 0x0c201f00470e7f89 */ /* 0x000e6200000e0000 */
[----:B------:R-:W-:Y:S02]  /*dc80*/  FSEL R173, R67, -INF , !P5 ;  /* 0xff80000043ad7808 */ /* 0x000fe40006800000 */
[----:B-1----:R-:W-:-:S04]  /*dc90*/  FMNMX.FTZ R73, R73, R13, !PT ;  /* 0x0000000d49497209 */ /* 0x002fc80007810000 */
[C---:B------:R-:W-:Y:S01]  /*dca0*/  FSETP.NEU.FTZ.AND P0, PT, R73.reuse, -INF , PT ;  /* 0xff8000004900780b */ /* 0x040fe20003f1d000 */
[----:B------:R-:W-:Y:S01]  /*dcb0*/  FMUL.FTZ R15, R73, UR6 ;  /* 0x00000006490f7c20 */ /* 0x000fe20008410000 */
[----:B------:R-:W-:-:S04]  /*dcc0*/  FMNMX.FTZ R71, R71, R14, !PT ;  /* 0x0000000e47477209 */ /* 0x000fc80007810000 */
[----:B------:R-:W-:Y:S02]  /*dcd0*/  FSEL R15, R15, RZ, P0 ;  /* 0x000000ff0f0f7208 */ /* 0x000fe40000000000 */
[----:B------:R-:W-:Y:S02]  /*dce0*/  FSETP.NEU.FTZ.AND P3, PT, R71, -INF , PT ;  /* 0xff8000004700780b */ /* 0x000fe40003f7d000 */
[----:B--2---:R-:W-:-:S05]  /*dcf0*/  LOP3.LUT R6, R142, UR21, R61, 0x96, !PT ;  /* 0x000000158e067c12 */ /* 0x004fca000f8e963d */
[----:B------:R-:W-:-:S05]  /*dd00*/  IMAD.WIDE.U32 R6, R6, -0x326172a9, RZ ;  /* 0xcd9e8d5706067825 */ /* 0x000fca00078e00ff */
[----:B------:R-:W-:Y:S02]  /*dd10*/  LOP3.LUT R8, R242, UR4, R7, 0x96, !PT ;  /* 0x00000004f2087c12 */ /* 0x000fe4000f8e9607 */
[----:B---3--:R-:W-:-:S03]  /*dd20*/  LOP3.LUT R10, R6, UR8, R57, 0x96, !PT ;  /* 0x00000008060a7c12 */ /* 0x008fc6000f8e9639 */
[----:B------:R-:W-:Y:S01]  /*dd30*/  IMAD.WIDE.U32 R8, R8, -0x2daee0ad, RZ ;  /* 0xd2511f5308087825 */ /* 0x000fe200078e00ff */
[----:B------:R-:W-:Y:S02]  /*dd40*/  LOP3.LUT R5, R246, UR4, R7, 0x96, !PT ;  /* 0x00000004f6057c12 */ /* 0x000fe4000f8e9607 */
[----:B----4-:R-:W-:Y:S01]  /*dd50*/  LOP3.LUT R6, R6, UR8, R245, 0x96, !PT ;  /* 0x0000000806067c12 */ /* 0x010fe2000f8e96f5 */
[----:B------:R-:W-:Y:S01]  /*dd60*/  IMAD.WIDE.U32 R10, R10, -0x2daee0ad, RZ ;  /* 0xd2511f530a0a7825 */ /* 0x000fe200078e00ff */
[----:B-----5:R-:W-:-:S03]  /*dd70*/  LOP3.LUT R12, R188, UR12, R9, 0x96, !PT ;  /* 0x0000000cbc0c7c12 */ /* 0x020fc6000f8e9609 */
[----:B------:R-:W-:Y:S01]  /*dd80*/  IMAD.WIDE.U32 R6, R6, -0x2daee0ad, RZ ;  /* 0xd2511f5306067825 */ /* 0x000fe200078e00ff */
[----:B------:R-:W-:-:S03]  /*dd90*/  LOP3.LUT R3, R8, UR11, R11, 0x96, !PT ;  /* 0x0000000b08037c12 */ /* 0x000fc6000f8e960b */
        /* <DEDUP_REMOVED lines=9> */
[----:B------:R-:W-:Y:S01]  /*de30*/  FMNMX3.FTZ R3, R209, R50, R51, !PT ;  /* 0x00000032d1037276 */ /* 0x000fe20007810033 */
[----:B------:R-:W1:Y:S02]  /*de40*/  SHFL.BFLY PT, R11, R70, 0x2, 0x1f ;  /* 0x0c401f00460b7f89 */ /* 0x000e6400000e0000 */
[----:B------:R-:W-:Y:S01]  /*de50*/  IMAD.WIDE.U32 R64, R2, -0x2daee0ad, RZ ;  /* 0xd2511f5302407825 */ /* 0x000fe200078e00ff */
[----:B------:R-:W-:-:S04]  /*de60*/  FMNMX3.FTZ R2, R3, R55, R54, !PT ;  /* 0x0000003703027276 */ /* 0x000fc80007810036 */
[----:B------:R-:W-:Y:S01]  /*de70*/  FMNMX3.FTZ R2, R2, R154, R155, !PT ;  /* 0x0000009a02027276 */ /* 0x000fe2000781009b */
[----:B------:R-:W-:-:S03]  /*de80*/  IMAD.WIDE.U32 R16, R5, -0x326172a9, RZ ;  /* 0xcd9e8d5705107825 */ /* 0x000fc600078e00ff */
[----:B------:R-:W-:Y:S02]  /*de90*/  FMNMX3.FTZ R2, R2, R151, R153, !PT ;  /* 0x0000009702027276 */ /* 0x000fe40007810099 */
[----:B------:R-:W-:Y:S02]  /*dea0*/  LOP3.LUT R4, R244, UR25, R17, 0x96, !PT ;  /* 0x00000019f4047c12 */ /* 0x000fe4000f8e9611 */
[----:B------:R-:W-:Y:S02]  /*deb0*/  FMNMX3.FTZ R2, R2, R143, R161, !PT ;  /* 0x0000008f02027276 */ /* 0x000fe400078100a1 */
[----:B------:R-:W-:Y:S02]  /*dec0*/  LOP3.LUT R7, R16, UR24, R147, 0x96, !PT ;  /* 0x0000001810077c12 */ /* 0x000fe4000f8e9693 */
[----:B------:R-:W-:Y:S01]  /*ded0*/  FMNMX3.FTZ R2, R2, R152, R75, !PT ;  /* 0x0000009802027276 */ /* 0x000fe2000781004b */
[----:B------:R-:W-:Y:S01]  /*dee0*/  IMAD.WIDE.U32 R16, R4, -0x2daee0ad, RZ ;  /* 0xd2511f5304107825 */ /* 0x000fe200078e00ff */
[----:B------:R-:W-:-:S02]  /*def0*/  FSEL R147, R66, -INF , !P6 ;  /* 0xff80000042937808 */ /* 0x000fc40007000000 */
[----:B------:R-:W-:Y:S02]  /*df00*/  FMNMX3.FTZ R4, R2, R172, R177, !PT ;  /* 0x000000ac02047276 */ /* 0x000fe400078100b1 */
[----:B------:R-:W-:Y:S02]  /*df10*/  LOP3.LUT R10, R10, UR10, R9, 0x96, !PT ;  /* 0x0000000a0a0a7c12 */ /* 0x000fe4000f8e9609 */
[----:B------:R-:W-:Y:S02]  /*df20*/  FMNMX3.FTZ R4, R4, R147, R173, !PT ;  /* 0x0000009304047276 */ /* 0x000fe400078100ad */
[----:B-1----:R-:W-:Y:S01]  /*df30*/  FMNMX.FTZ R70, R70, R11, !PT ;  /* 0x0000000b46467209 */ /* 0x002fe20007810000 */
[----:B------:R-:W-:Y:S02]  /*df40*/  IMAD.WIDE.U32 R18, R10, -0x326172a9, RZ ;  /* 0xcd9e8d570a127825 */ /* 0x000fe400078e00ff */
[----:B------:R-:W1:Y:S04]  /*df50*/  SHFL.BFLY PT, R10, R4, 0x2, 0x1f ;  /* 0x0c401f00040a7f89 */ /* 0x000e6800000e0000 */
[----:B------:R-:W2:Y:S01]  /*df60*/  SHFL.BFLY PT, R5, R70, 0x1, 0x1f ;  /* 0x0c201f0046057f89 */ /* 0x000ea200000e0000 */
[----:B------:R-:W-:-:S04]  /*df70*/  IMAD.WIDE.U32 R182, R7, -0x2daee0ad, RZ ;  /* 0xd2511f5307b67825 */ /* 0x000fc800078e00ff */
[----:B------:R-:W-:Y:S01]  /*df80*/  FMUL.FTZ R12, R71, UR6 ;  /* 0x00000006470c7c20 */ /* 0x000fe20008410000 */
[----:B------:R-:W-:Y:S01]  /*df90*/  FFMA.FTZ R2, R20, UR6, -R15 ;  /* 0x0000000614027c23 */ /* 0x000fe2000801080f */
[----:B------:R-:W-:Y:S02]  /*dfa0*/  LOP3.LUT R9, R8, UR9, R65, 0x96, !PT ;  /* 0x0000000908097c12 */ /* 0x000fe4000f8e9641 */
[----:B------:R-:W-:Y:S01]  /*dfb0*/  LOP3.LUT R8, R16, UR9, R183, 0x96, !PT ;  /* 0x0000000910087c12 */ /* 0x000fe2000f8e96b7 */
[----:B------:R3:W-:Y:S01]  /*dfc0*/  MUFU.EX2 R239, R2 ;  /* 0x0000000200ef7308 */ /* 0x0007e20000000800 */
[----:B------:R-:W-:-:S05]  /*dfd0*/  FSEL R12, R12, RZ, P3 ;  /* 0x000000ff0c0c7208 */ /* 0x000fca0001800000 */
[----:B------:R-:W-:Y:S01]  /*dfe0*/  FFMA.FTZ R3, R21, UR6, -R12 ;  /* 0x0000000615037c23 */ /* 0x000fe2000801080c */
[----:B-1----:R-:W-:Y:S02]  /*dff0*/  FMNMX.FTZ R4, R4, R10, !PT ;  /* 0x0000000a04047209 */ /* 0x002fe40007810000 */
[----:B---3--:R-:W-:Y:S01]  /*e000*/  LOP3.LUT R2, R6, UR10, R17, 0x96, !PT ;  /* 0x0000000a06027c12 */ /* 0x008fe2000f8e9611 */
[----:B------:R-:W-:Y:S01]  /*e010*/  IMAD.WIDE.U32 R6, R9, -0x326172a9, RZ ;  /* 0xcd9e8d5709067825 */ /* 0x000fe200078e00ff */
[----:B--2---:R-:W-:Y:S01]  /*e020*/  FMNMX.FTZ R70, R70, R5, !PT ;  /* 0x0000000546467209 */ /* 0x004fe20007810000 */
[----:B------:R-:W1:Y:S02]  /*e030*/  SHFL.BFLY PT, R72, R4, 0x1, 0x1f ;  /* 0x0c201f0004487f89 */ /* 0x000e6400000e0000 */
[----:B------:R-:W-:-:S04]  /*e040*/  IMAD.WIDE.U32 R8, R8, -0x326172a9, RZ ;  /* 0xcd9e8d5708087825 */ /* 0x000fc800078e00ff */
[----:B------:R-:W-:Y:S01]  /*e050*/  FFMA.FTZ R5, R24, UR6, -R12 ;  /* 0x0000000618057c23 */ /* 0x000fe2000801080c */
[----:B------:R-:W-:Y:S01]  /*e060*/  FMUL.FTZ R13, R70, UR6 ;  /* 0x00000006460d7c20 */ /* 0x000fe20008410000 */
[----:B------:R-:W-:Y:S01]  /*e070*/  IMAD.WIDE.U32 R44, R2, -0x326172a9, RZ ;  /* 0xcd9e8d57022c7825 */ /* 0x000fe200078e00ff */
[----:B------:R-:W-:Y:S02]  /*e080*/  LOP3.LUT R2, R18, UR22, R7, 0x96, !PT ;  /* 0x0000001612027c12 */ /* 0x000fe4000f8e9607 */
[C---:B------:R-:W-:Y:S01]  /*e090*/  PRMT R18, R6.reuse, 0x7771, RZ ;  /* 0x0000777106127816 */ /* 0x040fe200000000ff */
[----:B------:R-:W-:Y:S01]  /*e0a0*/  IMAD.MOV.U32 R7, RZ, RZ, R6 ;  /* 0x000000ffff077224 */ /* 0x000fe200078e0006 */
[C---:B------:R-:W-:Y:S02]  /*e0b0*/  PRMT R16, R6.reuse, 0x7773, RZ ;  /* 0x0000777306107816 */ /* 0x040fe400000000ff */
[----:B------:R-:W-:Y:S01]  /*e0c0*/  PRMT R14, R6, 0x7772, RZ ;  /* 0x00007772060e7816 */ /* 0x000fe200000000ff */
[----:B------:R-:W-:Y:S01]  /*e0d0*/  IMAD.MOV.U32 R6, RZ, RZ, R8 ;  /* 0x000000ffff067224 */ /* 0x000fe200078e0008 */
[----:B------:R-:W-:Y:S01]  /*e0e0*/  FSETP.NEU.FTZ.AND P2, PT, R70, -INF , PT ;  /* 0xff8000004600780b */ /* 0x000fe20003f5d000 */
[----:B------:R2:W-:Y:S01]  /*e0f0*/  MUFU.EX2 R238, R3 ;  /* 0x0000000300ee7308 */ /* 0x0005e20000000800 */
[----:B------:R-:W-:-:S02]  /*e100*/  PRMT R11, R8, 0x7771, RZ ;  /* 0x00007771080b7816 */ /* 0x000fc400000000ff */
[----:B------:R-:W-:Y:S02]  /*e110*/  FSEL R13, R13, RZ, P2 ;  /* 0x000000ff0d0d7208 */ /* 0x000fe40001000000 */
[----:B------:R-:W-:-:S03]  /*e120*/  LOP3.LUT R6, R6, 0xff, RZ, 0xc0, !PT ;  /* 0x000000ff06067812 */ /* 0x000fc600078ec0ff */
[----:B------:R3:W-:Y:S01]  /*e130*/  MUFU.EX2 R236, R5 ;  /* 0x0000000500ec7308 */ /* 0x0007e20000000800 */
[----:B------:R-:W-:Y:S01]  /*e140*/  PRMT R39, R6, 0x5410, R11 ;  /* 0x0000541006277816 */ /* 0x000fe2000000000b */
[----:B--2---:R-:W-:-:S06]  /*e150*/  FFMA.FTZ R3, R23, UR6, -R12 ;  /* 0x0000000617037c23 */ /* 0x004fcc000801080c */
[----:B------:R2:W4:Y:S01]  /*e160*/  MUFU.EX2 R237, R3 ;  /* 0x0000000300ed7308 */ /* 0x0005220000000800 */
[----:B---3--:R-:W-:Y:S01]  /*e170*/  FFMA.FTZ R5, R22, UR6, -R12 ;  /* 0x0000000616057c23 */ /* 0x008fe2000801080c */
[C---:B------:R-:W-:Y:S01]  /*e180*/  PRMT R6, R2.reuse, 0x7632, R6 ;  /* 0x0000763202067816 */ /* 0x040fe20000000006 */
[----:B------:R-:W-:Y:S05]  /*e190*/  LDSM.16.MT88.4 R20, [R197+0x6000] ;  /* 0x00600000c514783b */ /* 0x000fea0000004200 */
[----:B------:R3:W-:Y:S01]  /*e1a0*/  MUFU.EX2 R235, R5 ;  /* 0x0000000500eb7308 */ /* 0x0007e20000000800 */
[----:B------:R-:W-:Y:S02]  /*e1b0*/  LOP3.LUT R7, R7, 0xff, RZ, 0xc0, !PT ;  /* 0x000000ff07077812 */ /* 0x000fe400078ec0ff */
[----:B------:R-:W-:-:S02]  /*e1c0*/  LOP3.LUT R11, R2, 0xff, RZ, 0xc0, !PT ;  /* 0x000000ff020b7812 */ /* 0x000fc400078ec0ff */
[----:B--2---:R-:W-:Y:S02]  /*e1d0*/  LOP3.LUT R3, R44, UR22, R9, 0x96, !PT ;  /* 0x000000162c037c12 */ /* 0x004fe4000f8e9609 */
[C---:B------:R-:W-:Y:S02]  /*e1e0*/  PRMT R9, R8.reuse, 0x7773, RZ ;  /* 0x0000777308097816 */ /* 0x040fe400000000ff */
[----:B------:R-:W-:Y:S01]  /*e1f0*/  PRMT R8, R8, 0x7772, RZ ;  /* 0x0000777208087816 */ /* 0x000fe200000000ff */
[----:B---3--:R-:W-:-:S03]  /*e200*/  FFMA.FTZ R5, R28, UR6, -R13 ;  /* 0x000000061c057c23 */ /* 0x008fc6000801080d */
[----:B------:R-:W-:Y:S01]  /*e210*/  PRMT R17, R8, 0x5410, R9 ;  /* 0x0000541008117816 */ /* 0x000fe20000000009 */
[----:B------:R-:W-:Y:S01]  /*e220*/  LDSM.16.MT88.4 R28, [R193+0x6000] ;  /* 0x00600000c11c783b */ /* 0x000fe20000004200 */
[----:B------:R-:W-:Y:S01]  /*e230*/  SHF.R.U32.HI R10, RZ, 0x18, R2 ;  /* 0x00000018ff0a7819 */ /* 0x000fe20000011602 */
[----:B------:R2:W-:Y:S01]  /*e240*/  MUFU.EX2 R234, R5 ;  /* 0x0000000500ea7308 */ /* 0x0005e20000000800 */
[----:B------:R-:W-:Y:S02]  /*e250*/  LOP3.LUT R8, R3, 0xffff, RZ, 0xc0, !PT ;  /* 0x0000ffff03087812 */ /* 0x000fe400078ec0ff */
[----:B------:R-:W-:Y:S02]  /*e260*/  PRMT R14, R14, 0x5410, R16 ;  /* 0x000054100e0e7816 */ /* 0x000fe40000000010 */
[----:B------:R-:W-:Y:S01]  /*e270*/  PRMT R16, R7, 0x5410, R18 ;  /* 0x0000541007107816 */ /* 0x000fe20000000012 */
[--C-:B------:R-:W-:Y:S01]  /*e280*/  FFMA.FTZ R7, R27, UR6, -R13.reuse ;  /* 0x000000061b077c23 */ /* 0x100fe2000801080d */
[----:B-1----:R-:W-:Y:S01]  /*e290*/  FMNMX.FTZ R72, R4, R72, !PT ;  /* 0x0000004804487209 */ /* 0x002fe20007810000 */
[----:B------:R-:W-:Y:S01]  /*e2a0*/  FFMA.FTZ R4, R26, UR6, -R13 ;  /* 0x000000061a047c23 */ /* 0x000fe2000801080d */
[----:B--2---:R-:W-:Y:S01]  /*e2b0*/  LOP3.LUT R5, R2, 0xffff, RZ, 0xc0, !PT ;  /* 0x0000ffff02057812 */ /* 0x004fe200078ec0ff */
[----:B------:R1:W2:Y:S01]  /*e2c0*/  MUFU.EX2 R233, R7 ;  /* 0x0000000700e97308 */ /* 0x0002a20000000800 */
[----:B------:R-:W-:Y:S01]  /*e2d0*/  LOP3.LUT R2, R6, 0xff, RZ, 0xc0, !PT ;  /* 0x000000ff06027812 */ /* 0x000fe200078ec0ff */
[----:B------:R-:W3:Y:S01]  /*e2e0*/  LDSM.16.MT88.4 R24, [R192+0x6000] ;  /* 0x00600000c018783b */ /* 0x000ee20000004200 */
[----:B------:R-:W-:-:S02]  /*e2f0*/  SHF.R.U32.HI R9, RZ, 0x8, R5 ;  /* 0x00000008ff097819 */ /* 0x000fc40000011605 */
[C---:B------:R-:W-:Y:S02]  /*e300*/  LOP3.LUT R6, R3.reuse, 0xff, RZ, 0xc0, !PT ;  /* 0x000000ff03067812 */ /* 0x040fe400078ec0ff */
[----:B------:R-:W-:Y:S02]  /*e310*/  SHF.R.U32.HI R5, RZ, 0x8, R8 ;  /* 0x00000008ff057819 */ /* 0x000fe40000011608 */
[----:B------:R-:W-:Y:S02]  /*e320*/  PRMT R10, R2, 0x5410, R10 ;  /* 0x00005410020a7816 */ /* 0x000fe4000000000a */
[----:B------:R-:W-:Y:S02]  /*e330*/  PRMT R2, R3, 0x7632, R2 ;  /* 0x0000763203027816 */ /* 0x000fe40000000002 */
[----:B------:R-:W-:Y:S02]  /*e340*/  PRMT R37, R6, 0x5410, R5 ;  /* 0x0000541006257816 */ /* 0x000fe40000000005 */
[----:B------:R-:W-:Y:S01]  /*e350*/  LOP3.LUT R6, R2, 0xff, RZ, 0xc0, !PT ;  /* 0x000000ff02067812 */ /* 0x000fe200078ec0ff */
[----:B-1----:R-:W-:Y:S01]  /*e360*/  FFMA.FTZ R7, R35, UR6, -R13 ;  /* 0x0000000623077c23 */ /* 0x002fe2000801080d */
[----:B------:R-:W-:Y:S01]  /*e370*/  FSEL R8, R71, RZ, P3 ;  /* 0x000000ff47087208 */ /* 0x000fe20001800000 */
[----:B------:R1:W-:Y:S01]  /*e380*/  MUFU.EX2 R227, R4 ;  /* 0x0000000400e37308 */ /* 0x0003e20000000800 */
[----:B------:R-:W-:Y:S01]  /*e390*/  FSEL R2, R70, RZ, P2 ;  /* 0x000000ff46027208 */ /* 0x000fe20001000000 */
[----:B------:R-:W5:Y:S01]  /*e3a0*/  LDSM.16.MT88.4 R32, [R196+0x6000] ;  /* 0x00600000c420783b */ /* 0x000f620000004200 */
[----:B------:R-:W-:-:S02]  /*e3b0*/  FSETP.NEU.FTZ.AND P3, PT, R72, -INF , PT ;  /* 0xff8000004800780b */ /* 0x000fc40003f7d000 */
[----:B------:R-:W-:Y:S01]  /*e3c0*/  PRMT R9, R11, 0x5410, R9 ;  /* 0x000054100b097816 */ /* 0x000fe20000000009 */
[----:B------:R-:W-:Y:S02]  /*e3d0*/  FADD.FTZ R2, R228, -R2 ;  /* 0x80000002e4027221 */ /* 0x000fe40000010000 */
[----:B------:R4:W3:Y:S01]  /*e3e0*/  MUFU.EX2 R232, R7 ;  /* 0x0000000700e87308 */ /* 0x0008e20000000800 */
[----:B------:R-:W-:Y:S01]  /*e3f0*/  FADD.FTZ R5, R229, -R8 ;  /* 0x80000008e5057221 */ /* 0x000fe20000010000 */
[----:B-1----:R-:W-:Y:S02]  /*e400*/  FSEL R4, R73, RZ, P0 ;  /* 0x000000ff49047208 */ /* 0x002fe40000000000 */
[----:B----4-:R-:W-:Y:S02]  /*e410*/  SHF.R.U32.HI R7, RZ, 0x18, R3 ;  /* 0x00000018ff077819 */ /* 0x010fe40000011603 */
[----:B------:R-:W-:Y:S01]  /*e420*/  FSEL R3, R72, RZ, P3 ;  /* 0x000000ff48037208 */ /* 0x000fe20001800000 */
[----:B------:R-:W-:Y:S01]  /*e430*/  FADD.FTZ R11, R212, -R4 ;  /* 0x80000004d40b7221 */ /* 0x000fe20000010000 */
[----:B------:R-:W-:Y:S01]  /*e440*/  FMUL.FTZ R4, R2, UR6 ;  /* 0x0000000602047c20 */ /* 0x000fe20008410000 */
[----:B------:R-:W-:-:S02]  /*e450*/  HSET2.LE.AND R2, R9, R0, PT ;  /* 0x0000000009027233 */ /* 0x000fc40003803000 */
[----:B------:R-:W-:Y:S01]  /*e460*/  FADD.FTZ R18, R209, -R3 ;  /* 0x80000003d1127221 */ /* 0x000fe20000010000 */
[----:B------:R-:W-:Y:S01]  /*e470*/  F2FP.BF16.F32.PACK_AB R3, R237, R238 ;  /* 0x000000eeed03723e */ /* 0x000fe200000010ff */
[----:B------:R-:W-:Y:S01]  /*e480*/  FMUL.FTZ R5, R5, UR6 ;  /* 0x0000000605057c20 */ /* 0x000fe20008410000 */
[----:B------:R1:W-:Y:S01]  /*e490*/  MUFU.EX2 R68, R4 ;  /* 0x0000000400447308 */ /* 0x0003e20000000800 */
[----:B------:R-:W-:Y:S01]  /*e4a0*/  PRMT R36, R6, 0x5410, R7 ;  /* 0x0000541006247816 */ /* 0x000fe20000000007 */
[----:B------:R-:W-:Y:S01]  /*e4b0*/  FMUL.FTZ R9, R72, UR6 ;  /* 0x0000000648097c20 */ /* 0x000fe20008410000 */
[----:B--2---:R-:W-:-:S05]  /*e4c0*/  F2FP.BF16.F32.PACK_AB R6, R233, R234 ;  /* 0x000000eae906723e */ /* 0x004fca00000010ff */
[----:B------:R2:W4:Y:S01]  /*e4d0*/  MUFU.EX2 R69, R5 ;  /* 0x0000000500457308 */ /* 0x0005220000000800 */
[----:B-1----:R-:W-:Y:S01]  /*e4e0*/  LOP3.LUT R4, R3, R2, RZ, 0xc0, !PT ;  /* 0x0000000203047212 */ /* 0x002fe200078ec0ff */
[----:B------:R-:W-:Y:S01]  /*e4f0*/  FFMA.FTZ R3, R43, UR6, -R15 ;  /* 0x000000062b037c23 */ /* 0x000fe2000801080f */
[----:B------:R-:W-:-:S05]  /*e500*/  HSET2.LE.AND R2, R16, R0, PT ;  /* 0x0000000010027233 */ /* 0x000fca0003803000 */
[----:B------:R1:W5:Y:S01]  /*e510*/  MUFU.EX2 R226, R3 ;  /* 0x0000000300e27308 */ /* 0x0003620000000800 */
[----:B--2---:R-:W-:Y:S02]  /*e520*/  HSET2.LE.AND R5, R10, R0, PT ;  /* 0x000000000a057233 */ /* 0x004fe40003803000 */
[----:B------:R-:W-:-:S03]  /*e530*/  LOP3.LUT R7, R14, 0xff00ff, RZ, 0xc0, !PT ;  /* 0x00ff00ff0e077812 */ /* 0x000fc600078ec0ff */
[----:B------:R-:W-:Y:S02]  /*e540*/  LOP3.LUT R5, R6, R5, RZ, 0xc0, !PT ;  /* 0x0000000506057212 */ /* 0x000fe400078ec0ff */
[----:B------:R-:W-:Y:S02]  /*e550*/  FSEL R14, R9, RZ, P3 ;  /* 0x000000ff090e7208 */ /* 0x000fe40001800000 */
[----:B-1----:R-:W-:-:S04]  /*e560*/  F2FP.BF16.F32.PACK_AB R3, R235, R236 ;  /* 0x000000eceb03723e */ /* 0x002fc800000010ff */
[----:B------:R-:W-:Y:S01]  /*e570*/  LOP3.LUT R6, R3, R2, RZ, 0xc0, !PT ;  /* 0x0000000203067212 */ /* 0x000fe200078ec0ff */
[----:B------:R-:W-:-:S04]  /*e580*/  FFMA.FTZ R2, R47, UR6, -R15 ;  /* 0x000000062f027c23 */ /* 0x000fc8000801080f */
[----:B------:R1:W-:Y:S02]  /*e590*/  MUFU.EX2 R225, R2 ;  /* 0x0000000200e17308 */ /* 0x0003e40000000800 */
[----:B-1----:R-:W-:-:S06]  /*e5a0*/  FFMA.FTZ R2, R50, UR6, -R14 ;  /* 0x0000000632027c23 */ /* 0x002fcc000801080e */
[----:B------:R1:W-:Y:S02]  /*e5b0*/  MUFU.EX2 R223, R2 ;  /* 0x0000000200df7308 */ /* 0x0003e40000000800 */
[----:B-1----:R-:W-:-:S06]  /*e5c0*/  FFMA.FTZ R2, R51, UR6, -R14 ;  /* 0x0000000633027c23 */ /* 0x002fcc000801080e */
[----:B------:R1:W2:Y:S01]  /*e5d0*/  MUFU.EX2 R222, R2 ;  /* 0x0000000200de7308 */ /* 0x0002a20000000800 */
[----:B------:R-:W-:Y:S01]  /*e5e0*/  HSET2.LE.AND R7, R7, R0, PT ;  /* 0x0000000007077233 */ /* 0x000fe20003803000 */
[----:B------:R-:W-:Y:S01]  /*e5f0*/  FFMA.FTZ R10, R46, UR6, -R15 ;  /* 0x000000062e0a7c23 */ /* 0x000fe2000801080f */
[----:B---3--:R-:W-:Y:S01]  /*e600*/  F2FP.BF16.F32.PACK_AB R8, R227, R232 ;  /* 0x000000e8e308723e */ /* 0x008fe200000010ff */
[----:B-1----:R-:W-:-:S04]  /*e610*/  FFMA.FTZ R2, R55, UR6, -R14 ;  /* 0x0000000637027c23 */ /* 0x002fc8000801080e */
[----:B------:R1:W-:Y:S01]  /*e620*/  MUFU.EX2 R221, R2 ;  /* 0x0000000200dd7308 */ /* 0x0003e20000000800 */
[----:B------:R-:W-:Y:S02]  /*e630*/  LOP3.LUT R7, R8, R7, RZ, 0xc0, !PT ;  /* 0x0000000708077212 */ /* 0x000fe400078ec0ff */
[----:B------:R-:W-:Y:S01]  /*e640*/  HSET2.LE.AND R8, R37, R0, PT ;  /* 0x0000000025087233 */ /* 0x000fe20003803000 */
[----:B-1----:R-:W-:-:S04]  /*e650*/  FFMA.FTZ R2, R54, UR6, -R14 ;  /* 0x0000000636027c23 */ /* 0x002fc8000801080e */
[----:B------:R1:W-:Y:S01]  /*e660*/  MUFU.EX2 R220, R2 ;  /* 0x0000000200dc7308 */ /* 0x0003e20000000800 */
[-C--:B----4-:R-:W-:Y:S01]  /*e670*/  FMUL.FTZ R80, R80, R69.reuse ;  /* 0x0000004550507220 */ /* 0x090fe20000410000 */
[----:B------:R-:W-:Y:S01]  /*e680*/  FMUL.FTZ R81, R81, R69 ;  /* 0x0000004551517220 */ /* 0x000fe20000410000 */
[-C--:B------:R-:W-:Y:S01]  /*e690*/  FMUL.FTZ R82, R82, R68.reuse ;  /* 0x0000004452527220 */ /* 0x080fe20000410000 */
[----:B------:R-:W-:-:S04]  /*e6a0*/  FMUL.FTZ R83, R83, R68 ;  /* 0x0000004453537220 */ /* 0x000fc80000410000 */
[----:B------:R-:W3:Y:S01]  /*e6b0*/  MUFU.EX2 R224, R10 ;  /* 0x0000000a00e07308 */ /* 0x000ee20000000800 */
[----:B-1----:R-:W-:-:S07]  /*e6c0*/  FMUL.FTZ R2, R11, UR6 ;  /* 0x000000060b027c20 */ /* 0x002fce0008410000 */
[----:B------:R1:W4:Y:S01]  /*e6d0*/  MUFU.EX2 R47, R2 ;  /* 0x00000002002f7308 */ /* 0x0003220000000800 */
        /* <DEDUP_REMOVED lines=10> */
[----:B-1----:R-:W-:Y:S01]  /*e780*/  FMUL.FTZ R2, R18, UR6 ;  /* 0x0000000612027c20 */ /* 0x002fe20008410000 */
[----:B------:R-:W-:-:S03]  /*e790*/  FMUL.FTZ R102, R102, R68 ;  /* 0x0000004466667220 */ /* 0x000fc60000410000 */
[----:B------:R5:W1:Y:S01]  /*e7a0*/  MUFU.EX2 R46, R2 ;  /* 0x00000002002e7308 */ /* 0x000a620000000800 */
        /* <DEDUP_REMOVED lines=15> */
[----:B-----5:R-:W-:Y:S01]  /*e8a0*/  F2FP.BF16.F32.PACK_AB R2, R226, R239 ;  /* 0x000000efe202723e */ /* 0x020fe200000010ff */
[-C--:B------:R-:W-:Y:S01]  /*e8b0*/  FMUL.FTZ R134, R134, R68.reuse ;  /* 0x0000004486867220 */ /* 0x080fe20000410000 */
[----:B------:R-:W-:Y:S01]  /*e8c0*/  FMUL.FTZ R135, R135, R68 ;  /* 0x0000004487877220 */ /* 0x000fe20000410000 */
[----:B------:R-:W-:-:S02]  /*e8d0*/  LOP3.LUT R3, R17, 0xff00ff, RZ, 0xc0, !PT ;  /* 0x00ff00ff11037812 */ /* 0x000fc400078ec0ff */
[----:B------:R-:W-:Y:S01]  /*e8e0*/  LOP3.LUT R8, R2, R8, RZ, 0xc0, !PT ;  /* 0x0000000802087212 */ /* 0x000fe200078ec0ff */
[----:B------:R-:W-:Y:S01]  /*e8f0*/  FFMA.FTZ R2, R41, UR6, -R12 ;  /* 0x0000000629027c23 */ /* 0x000fe2000801080c */
[----:B------:R-:W-:Y:S01]  /*e900*/  HMMA.16816.F32.BF16 R80, R4, R24, R80 ;  /* 0x000000180450723c */ /* 0x000fe20000041850 */
[--C-:B------:R-:W-:Y:S02]  /*e910*/  HSET2.LE.AND R16, R3, R0.reuse, PT ;  /* 0x0000000003107233 */ /* 0x100fe40003803000 */
[----:B------:R-:W-:Y:S01]  /*e920*/  HSET2.LE.AND R9, R36, R0, PT ;  /* 0x0000000024097233 */ /* 0x000fe20003803000 */
[----:B------:R5:W-:Y:S01]  /*e930*/  MUFU.EX2 R219, R2 ;  /* 0x0000000200db7308 */ /* 0x000be20000000800 */
[----:B--2---:R-:W-:-:S03]  /*e940*/  F2FP.BF16.F32.PACK_AB R3, R222, R223 ;  /* 0x000000dfde03723e */ /* 0x004fc600000010ff */
[----:B------:R-:W-:Y:S01]  /*e950*/  HMMA.16816.F32.BF16 R84, R4, R26, R84 ;  /* 0x0000001a0454723c */ /* 0x000fe20000041854 */
[----:B------:R-:W-:Y:S02]  /*e960*/  HSET2.LE.AND R17, R39, R0, PT ;  /* 0x0000000027117233 */ /* 0x000fe40003803000 */
[----:B------:R-:W-:-:S05]  /*e970*/  LOP3.LUT R9, R3, R9, RZ, 0xc0, !PT ;  /* 0x0000000903097212 */ /* 0x000fca00078ec0ff */
[----:B------:R-:W-:Y:S01]  /*e980*/  HMMA.16816.F32.BF16 R96, R4, R20, R96 ;  /* 0x000000140460723c */ /* 0x000fe20000041860 */
[----:B-----5:R-:W-:-:S07]  /*e990*/  LOP3.LUT R2, R38, UR23, R19, 0x96, !PT ;  /* 0x0000001726027c12 */ /* 0x020fce000f8e9613 */
[----:B------:R-:W-:Y:S01]  /*e9a0*/  HMMA.16816.F32.BF16 R100, R4, R22, R100 ;  /* 0x000000160464723c */ /* 0x000fe20000041864 */
[----:B---3--:R-:W-:Y:S01]  /*e9b0*/  F2FP.BF16.F32.PACK_AB R10, R225, R224 ;  /* 0x000000e0e10a723e */ /* 0x008fe200000010ff */
[----:B------:R-:W-:-:S06]  /*e9c0*/  IMAD.WIDE.U32 R2, R2, -0x2daee0ad, RZ ;  /* 0xd2511f5302027825 */ /* 0x000fcc00078e00ff */
[----:B------:R-:W-:Y:S01]  /*e9d0*/  HMMA.16816.F32.BF16 R112, R4, R28, R112 ;  /* 0x0000001c0470723c */ /* 0x000fe20000041870 */
[----:B------:R-:W-:-:S07]  /*e9e0*/  F2FP.BF16.F32.PACK_AB R11, R220, R221 ;  /* 0x000000dddc0b723e */ /* 0x000fce00000010ff */
[C---:B------:R-:W-:Y:S08]  /*e9f0*/  HMMA.16816.F32.BF16 R116, R4.reuse, R30, R116 ;  /* 0x0000001e0474723c */ /* 0x040ff00000041874 */
[C---:B------:R-:W-:Y:S08]  /*ea00*/  HMMA.16816.F32.BF16 R128, R4.reuse, R32, R128 ;  /* 0x000000200480723c */ /* 0x040ff00000041880 */
[----:B------:R-:W-:Y:S01]  /*ea10*/  HMMA.16816.F32.BF16 R132, R4, R34, R132 ;  /* 0x000000220484723c */ /* 0x000fe20000041884 */
[--C-:B------:R-:W-:Y:S01]  /*ea20*/  FFMA.FTZ R4, R40, UR6, -R12.reuse ;  /* 0x0000000628047c23 */ /* 0x100fe2000801080c */
[--C-:B------:R-:W-:Y:S01]  /*ea30*/  FFMA.FTZ R5, R48, UR6, -R12.reuse ;  /* 0x0000000630057c23 */ /* 0x100fe2000801080c */
[----:B------:R-:W-:Y:S01]  /*ea40*/  LOP3.LUT R10, R10, R17, RZ, 0xc0, !PT ;  /* 0x000000110a0a7212 */ /* 0x000fe200078ec0ff */
[-C--:B----4-:R-:W-:Y:S01]  /*ea50*/  FMUL.FTZ R76, R76, R47.reuse ;  /* 0x0000002f4c4c7220 */ /* 0x090fe20000410000 */
[----:B------:R2:W-:Y:S01]  /*ea60*/  MUFU.EX2 R218, R4 ;  /* 0x0000000400da7308 */ /* 0x0005e20000000800 */
[----:B------:R-:W-:Y:S01]  /*ea70*/  LOP3.LUT R11, R11, R16, RZ, 0xc0, !PT ;  /* 0x000000100b0b7212 */ /* 0x000fe200078ec0ff */
[-C--:B------:R-:W-:Y:S01]  /*ea80*/  FMUL.FTZ R77, R77, R47.reuse ;  /* 0x0000002f4d4d7220 */ /* 0x080fe20000410000 */
[----:B------:R-:W-:Y:S01]  /*ea90*/  PRMT R17, R2, 0x7771, RZ ;  /* 0x0000777102117816 */ /* 0x000fe200000000ff */
[-C--:B-1----:R-:W-:Y:S01]  /*eaa0*/  FMUL.FTZ R78, R78, R46.reuse ;  /* 0x0000002e4e4e7220 */ /* 0x082fe20000410000 */
[----:B------:R-:W-:Y:S01]  /*eab0*/  PRMT R16, R2, 0x7773, RZ ;  /* 0x0000777302107816 */ /* 0x000fe200000000ff */
[-C--:B------:R-:W-:Y:S01]  /*eac0*/  FMUL.FTZ R79, R79, R46.reuse ;  /* 0x0000002e4f4f7220 */ /* 0x080fe20000410000 */
[----:B------:R-:W-:Y:S01]  /*ead0*/  LOP3.LUT R3, R64, UR7, R3, 0x96, !PT ;  /* 0x0000000740037c12 */ /* 0x000fe2000f8e9603 */
        /* <DEDUP_REMOVED lines=9> */
[----:B--2---:R-:W-:Y:S01]  /*eb70*/  FFMA.FTZ R4, R53, UR6, -R12 ;  /* 0x0000000635047c23 */ /* 0x004fe2000801080c */
[-C--:B------:R-:W-:Y:S01]  /*eb80*/  FMUL.FTZ R120, R120, R47.reuse ;  /* 0x0000002f78787220 */ /* 0x080fe20000410000 */
[----:B------:R-:W-:Y:S01]  /*eb90*/  FMUL.FTZ R121, R121, R47 ;  /* 0x0000002f79797220 */ /* 0x000fe20000410000 */
[-C--:B------:R-:W-:Y:S01]  /*eba0*/  FMUL.FTZ R122, R122, R46.reuse ;  /* 0x0000002e7a7a7220 */ /* 0x080fe20000410000 */
[----:B------:R2:W-:Y:S01]  /*ebb0*/  MUFU.EX2 R217, R4 ;  /* 0x0000000400d97308 */ /* 0x0005e20000000800 */
[----:B------:R-:W-:Y:S01]  /*ebc0*/  FMUL.FTZ R123, R123, R46 ;  /* 0x0000002e7b7b7220 */ /* 0x000fe20000410000 */
[----:B------:R-:W-:-:S02]  /*ebd0*/  IMAD.MOV.U32 R36, RZ, RZ, R56 ;  /* 0x000000ffff247224 */ /* 0x000fc400078e0038 */
[-C--:B------:R-:W-:Y:S01]  /*ebe0*/  FMUL.FTZ R92, R92, R47.reuse ;  /* 0x0000002f5c5c7220 */ /* 0x080fe20000410000 */
[----:B-1----:R-:W-:Y:S01]  /*ebf0*/  PRMT R5, R2, 0x7772, RZ ;  /* 0x0000777202057816 */ /* 0x002fe200000000ff */
[----:B------:R-:W-:Y:S02]  /*ec00*/  IMAD.MOV.U32 R37, RZ, RZ, R57 ;  /* 0x000000ffff257224 */ /* 0x000fe400078e0039 */
        /* <DEDUP_REMOVED lines=11> */
[----:B--2---:R-:W-:-:S02]  /*ecc0*/  IMAD.MOV.U32 R4, RZ, RZ, R2 ;  /* 0x000000ffff047224 */ /* 0x004fc400078e0002 */
[--C-:B------:R-:W-:Y:S01]  /*ecd0*/  FFMA.FTZ R2, R74, UR6, -R13.reuse ;  /* 0x000000064a027c23 */ /* 0x100fe2000801080d */
[-C--:B------:R-:W-:Y:S01]  /*ece0*/  FMUL.FTZ R136, R136, R47.reuse ;  /* 0x0000002f88887220 */ /* 0x080fe20000410000 */
[----:B------:R-:W-:Y:S01]  /*ecf0*/  FMUL.FTZ R137, R137, R47 ;  /* 0x0000002f89897220 */ /* 0x000fe20000410000 */
[-C--:B------:R-:W-:Y:S01]  /*ed00*/  FMUL.FTZ R138, R138, R46.reuse ;  /* 0x0000002e8a8a7220 */ /* 0x080fe20000410000 */
[----:B------:R1:W-:Y:S01]  /*ed10*/  MUFU.EX2 R211, R2 ;  /* 0x0000000200d37308 */ /* 0x0003e20000000800 */
[----:B------:R-:W-:Y:S01]  /*ed20*/  LOP3.LUT R7, R4, 0xff, RZ, 0xc0, !PT ;  /* 0x000000ff04077812 */ /* 0x000fe200078ec0ff */
[----:B------:R-:W-:Y:S01]  /*ed30*/  FMUL.FTZ R139, R139, R46 ;  /* 0x0000002e8b8b7220 */ /* 0x000fe20000410000 */
[----:B------:R-:W-:Y:S01]  /*ed40*/  LOP3.LUT R4, R3, 0xffff, RZ, 0xc0, !PT ;  /* 0x0000ffff03047812 */ /* 0x000fe200078ec0ff */
[----:B------:R-:W-:Y:S01]  /*ed50*/  LDSM.16.MT88.4 R40, [R193+0x6800] ;  /* 0x00680000c128783b */ /* 0x000fe20000004200 */
[----:B-1----:R-:W-:Y:S01]  /*ed60*/  FFMA.FTZ R2, R49, UR6, -R13 ;  /* 0x0000000631027c23 */ /* 0x002fe2000801080d */
[----:B------:R-:W-:Y:S01]  /*ed70*/  LOP3.LUT R6, R3, 0xff, RZ, 0xc0, !PT ;  /* 0x000000ff03067812 */ /* 0x000fe200078ec0ff */
[----:B------:R-:W-:Y:S01]  /*ed80*/  HMMA.16816.F32.BF16 R56, R8, R24, R76 ;  /* 0x000000180838723c */ /* 0x000fe2000004184c */
[----:B------:R-:W-:Y:S01]  /*ed90*/  SHF.R.U32.HI R4, RZ, 0x8, R4 ;  /* 0x00000008ff047819 */ /* 0x000fe20000011604 */
[----:B------:R1:W2:Y:S01]  /*eda0*/  MUFU.EX2 R212, R2 ;  /* 0x0000000200d47308 */ /* 0x0002a20000000800 */
[----:B------:R-:W-:Y:S01]  /*edb0*/  PRMT R7, R7, 0x5410, R17 ;  /* 0x0000541007077816 */ /* 0x000fe20000000011 */
[----:B------:R-:W-:Y:S01]  /*edc0*/  LDSM.16.MT88.4 R48, [R196+0x6800] ;  /* 0x00680000c430783b */ /* 0x000fe20000004200 */
[----:B------:R-:W-:-:S02]  /*edd0*/  PRMT R17, R6, 0x5410, R4 ;  /* 0x0000541006117816 */ /* 0x000fc40000000004 */
[----:B------:R-:W-:Y:S01]  /*ede0*/  PRMT R6, R3, 0x7632, R6 ;  /* 0x0000763203067816 */ /* 0x000fe20000000006 */
[----:B------:R-:W-:Y:S01]  /*edf0*/  FFMA.FTZ R4, R141, UR6, -R13 ;  /* 0x000000068d047c23 */ /* 0x000fe2000801080d */
[----:B-1----:R-:W-:-:S04]  /*ee00*/  PRMT R2, R5, 0x5410, R16 ;  /* 0x0000541005027816 */ /* 0x002fc80000000010 */
[----:B------:R-:W-:Y:S02]  /*ee10*/  LOP3.LUT R2, R2, 0xff00ff, RZ, 0xc0, !PT ;  /* 0x00ff00ff02027812 */ /* 0x000fe400078ec0ff */
[----:B------:R-:W-:Y:S01]  /*ee20*/  SHF.R.U32.HI R16, RZ, 0x18, R3 ;  /* 0x00000018ff107819 */ /* 0x000fe20000011603 */
[----:B------:R-:W-:Y:S01]  /*ee30*/  FFMA.FTZ R5, R140, UR6, -R13 ;  /* 0x000000068c057c23 */ /* 0x000fe2000801080d */
[--C-:B------:R-:W-:Y:S02]  /*ee40*/  HSET2.LE.AND R3, R7, R0.reuse, PT ;  /* 0x0000000007037233 */ /* 0x100fe40003803000 */
[----:B------:R-:W-:Y:S02]  /*ee50*/  HSET2.LE.AND R7, R2, R0, PT ;  /* 0x0000000002077233 */ /* 0x000fe40003803000 */
[----:B--2---:R-:W-:Y:S01]  /*ee60*/  F2FP.BF16.F32.PACK_AB R2, R212, R211 ;  /* 0x000000d3d402723e */ /* 0x004fe200000010ff */
[----:B------:R1:W-:Y:S03]  /*ee70*/  MUFU.EX2 R210, R5 ;  /* 0x0000000500d27308 */ /* 0x0003e60000000800 */
[----:B------:R-:W-:Y:S01]  /*ee80*/  LOP3.LUT R7, R2, R7, RZ, 0xc0, !PT ;  /* 0x0000000702077212 */ /* 0x000fe200078ec0ff */
[----:B------:R-:W-:-:S04]  /*ee90*/  FFMA.FTZ R2, R144, UR6, -R15 ;  /* 0x0000000690027c23 */ /* 0x000fc8000801080f */
[----:B------:R2:W3:Y:S08]  /*eea0*/  MUFU.EX2 R209, R4 ;  /* 0x0000000400d17308 */ /* 0x0004f00000000800 */
[----:B------:R4:W-:Y:S01]  /*eeb0*/  MUFU.EX2 R190, R2 ;  /* 0x0000000200be7308 */ /* 0x0009e20000000800 */
[----:B-1----:R-:W-:Y:S02]  /*eec0*/  LOP3.LUT R5, R6, 0xff, RZ, 0xc0, !PT ;  /* 0x000000ff06057812 */ /* 0x002fe400078ec0ff */
[----:B------:R-:W-:-:S02]  /*eed0*/  F2FP.BF16.F32.PACK_AB R6, R216, R217 ;  /* 0x000000d9d806723e */ /* 0x000fc400000010ff */
[--C-:B--2---:R-:W-:Y:S02]  /*eee0*/  HSET2.LE.AND R4, R17, R0.reuse, PT ;  /* 0x0000000011047233 */ /* 0x104fe40003803000 */
[----:B------:R-:W-:Y:S02]  /*eef0*/  PRMT R5, R5, 0x5410, R16 ;  /* 0x0000541005057816 */ /* 0x000fe40000000010 */
[----:B----4-:R-:W-:Y:S01]  /*ef00*/  F2FP.BF16.F32.PACK_AB R2, R218, R219 ;  /* 0x000000dbda02723e */ /* 0x010fe200000010ff */
[C---:B------:R-:W-:Y:S03]  /*ef10*/  HMMA.16816.F32.BF16 R76, R8.reuse, R26, R88 ;  /* 0x0000001a084c723c */ /* 0x040fe60000041858 */
[----:B------:R-:W-:Y:S01]  /*ef20*/  LOP3.LUT R4, R2, R4, RZ, 0xc0, !PT ;  /* 0x0000000402047212 */ /* 0x000fe200078ec0ff */
[----:B------:R-:W-:Y:S01]  /*ef30*/  FFMA.FTZ R2, R150, UR6, -R15 ;  /* 0x0000000696027c23 */ /* 0x000fe2000801080f */
[----:B------:R-:W-:Y:S01]  /*ef40*/  IMAD.MOV.U32 R91, RZ, RZ, R189 ;  /* 0x000000ffff5b7224 */ /* 0x000fe200078e00bd */
[----:B------:R-:W-:Y:S01]  /*ef50*/  LOP3.LUT R6, R6, R3, RZ, 0xc0, !PT ;  /* 0x0000000306067212 */ /* 0x000fe200078ec0ff */
[----:B------:R-:W1:Y:S01]  /*ef60*/  LDSM.16.MT88.4 R24, [R192+0x6800] ;  /* 0x00680000c018783b */ /* 0x000e620000004200 */
[----:B------:R-:W-:Y:S01]  /*ef70*/  HMMA.16816.F32.BF16 R52, R8, R28, R108 ;  /* 0x0000001c0834723c */ /* 0x000fe2000004186c */
[----:B------:R-:W-:Y:S01]  /*ef80*/  HSET2.LE.AND R3, R5, R0, PT ;  /* 0x0000000005037233 */ /* 0x000fe20003803000 */
[----:B------:R2:W-:Y:S01]  /*ef90*/  MUFU.EX2 R189, R2 ;  /* 0x0000000200bd7308 */ /* 0x0005e20000000800 */
[----:B---3--:R-:W-:Y:S01]  /*efa0*/  F2FP.BF16.F32.PACK_AB R5, R209, R210 ;  /* 0x000000d2d105723e */ /* 0x008fe200000010ff */
[----:B------:R-:W-:-:S02]  /*efb0*/  IMAD.MOV.U32 R88, RZ, RZ, R60 ;  /* 0x000000ffff587224 */ /* 0x000fc400078e003c */
[----:B------:R-:W-:Y:S02]  /*efc0*/  IMAD.MOV.U32 R89, RZ, RZ, R61 ;  /* 0x000000ffff597224 */ /* 0x000fe400078e003d */
[----:B------:R-:W-:Y:S01]  /*efd0*/  HMMA.16816.F32.BF16 R64, R8, R30, R120 ;  /* 0x0000001e0840723c */ /* 0x000fe20000041878 */
[----:B------:R-:W3:Y:S01]  /*efe0*/  LDSM.16.MT88.4 R28, [R197+0x6800] ;  /* 0x00680000c51c783b */ /* 0x000ee20000004200 */
[----:B------:R-:W-:Y:S01]  /*eff0*/  LOP3.LUT R5, R5, R3, RZ, 0xc0, !PT ;  /* 0x0000000305057212 */ /* 0x000fe200078ec0ff */
[----:B------:R-:W-:-:S05]  /*f000*/  IMAD.MOV.U32 R90, RZ, RZ, R188 ;  /* 0x000000ffff5a7224 */ /* 0x000fca00078e00bc */
[----:B------:R-:W-:Y:S01]  /*f010*/  HMMA.16816.F32.BF16 R104, R8, R22, R104 ;  /* 0x000000160868723c */ /* 0x000fe20000041868 */
[----:B------:R-:W-:-:S07]  /*f020*/  FFMA.FTZ R16, R148, UR6, -R15 ;  /* 0x0000000694107c23 */ /* 0x000fce000801080f */
[----:B------:R-:W-:Y:S01]  /*f030*/  HMMA.16816.F32.BF16 R124, R8, R32, R124 ;  /* 0x00000020087c723c */ /* 0x000fe2000004187c */
[----:B--2---:R-:W-:-:S07]  /*f040*/  LOP3.LUT R2, R146, UR23, R45, 0x96, !PT ;  /* 0x0000001792027c12 */ /* 0x004fce000f8e962d */
[----:B------:R-:W-:Y:S01]  /*f050*/  HMMA.16816.F32.BF16 R136, R8, R34, R136 ;  /* 0x000000220888723c */ /* 0x000fe20000041888 */
[----:B------:R-:W-:-:S07]  /*f060*/  IMAD.WIDE.U32 R2, R2, -0x2daee0ad, RZ ;  /* 0xd2511f5302027825 */ /* 0x000fce00078e00ff */
[----:B------:R-:W-:Y:S01]  /*f070*/  HMMA.16816.F32.BF16 R60, R8, R20, R92 ;  /* 0x00000014083c723c */ /* 0x000fe2000004185c */
[----:B------:R-:W-:Y:S01]  /*f080*/  FFMA.FTZ R8, R149, UR6, -R15 ;  /* 0x0000000695087c23 */ /* 0x000fe2000801080f */
[----:B------:R-:W-:Y:S01]  /*f090*/  IMAD.MOV.U32 R9, RZ, RZ, R2 ;  /* 0x000000ffff097224 */ /* 0x000fe200078e0002 */
[----:B------:R-:W-:Y:S02]  /*f0a0*/  LDSM.16.MT88.4 R120, [R193+0x7800] ;  /* 0x00780000c178783b */ /* 0x000fe40000004200 */
[----:B------:R2:W-:Y:S01]  /*f0b0*/  MUFU.EX2 R188, R8 ;  /* 0x0000000800bc7308 */ /* 0x0005e20000000800 */
[----:B------:R-:W-:Y:S01]  /*f0c0*/  IMAD.MOV.U32 R229, RZ, RZ, R187 ;  /* 0x000000ffffe57224 */ /* 0x000fe200078e00bb */
[C---:B------:R-:W-:Y:S02]  /*f0d0*/  PRMT R11, R2.reuse, 0x7773, RZ ;  /* 0x00007773020b7816 */ /* 0x040fe400000000ff */
[----:B------:R-:W-:-:S04]  /*f0e0*/  PRMT R10, R2, 0x7772, RZ ;  /* 0x00007772020a7816 */ /* 0x000fc800000000ff */
[----:B------:R4:W5:Y:S01]  /*f0f0*/  MUFU.EX2 R191, R16 ;  /* 0x0000001000bf7308 */ /* 0x0009620000000800 */
[----:B------:R-:W-:Y:S01]  /*f100*/  LOP3.LUT R9, R9, 0xff, RZ, 0xc0, !PT ;  /* 0x000000ff09097812 */ /* 0x000fe200078ec0ff */
[----:B--2---:R-:W-:-:S06]  /*f110*/  FFMA.FTZ R8, R151, UR6, -R14 ;  /* 0x0000000697087c23 */ /* 0x004fcc000801080e */
[----:B------:R2:W-:Y:S01]  /*f120*/  MUFU.EX2 R187, R8 ;  /* 0x0000000800bb7308 */ /* 0x0005e20000000800 */
[----:B----4-:R-:W-:Y:S02]  /*f130*/  PRMT R16, R2, 0x7771, RZ ;  /* 0x0000777102107816 */ /* 0x010fe400000000ff */
[----:B------:R-:W-:Y:S01]  /*f140*/  LOP3.LUT R2, R182, UR7, R3, 0x96, !PT ;  /* 0x00000007b6027c12 */ /* 0x000fe2000f8e9603 */
[----:B------:R-:W-:Y:S01]  /*f150*/  IMAD.MOV.U32 R228, RZ, RZ, R186 ;  /* 0x000000ffffe47224 */ /* 0x000fe200078e00ba */
[----:B------:R-:W-:Y:S02]  /*f160*/  PRMT R20, R9, 0x5410, R16 ;  /* 0x0000541009147816 */ /* 0x000fe40000000010 */
[C---:B------:R-:W-:Y:S01]  /*f170*/  LOP3.LUT R3, R2.reuse, 0xffff, RZ, 0xc0, !PT ;  /* 0x0000ffff02037812 */ /* 0x040fe200078ec0ff */
[----:B--2---:R-:W-:Y:S01]  /*f180*/  FFMA.FTZ R8, R153, UR6, -R14 ;  /* 0x0000000699087c23 */ /* 0x004fe2000801080e */
[----:B------:R-:W-:-:S03]  /*f190*/  PRMT R9, R2, 0x7632, R9 ;  /* 0x0000763202097816 */ /* 0x000fc60000000009 */
[----:B------:R2:W4:Y:S01]  /*f1a0*/  MUFU.EX2 R186, R8 ;  /* 0x0000000800ba7308 */ /* 0x0005220000000800 */
[----:B------:R-:W-:Y:S01]  /*f1b0*/  PRMT R18, R10, 0x5410, R11 ;  /* 0x000054100a127816 */ /* 0x000fe2000000000b */
[----:B------:R-:W-:Y:S01]  /*f1c0*/  VIADD R17, R142, 0x1 ;  /* 0x000000018e117836 */ /* 0x000fe20000000000 */
[----:B------:R-:W-:Y:S02]  /*f1d0*/  LOP3.LUT R11, R2, 0xff, RZ, 0xc0, !PT ;  /* 0x000000ff020b7812 */ /* 0x000fe400078ec0ff */
[----:B------:R-:W-:Y:S02]  /*f1e0*/  SHF.R.U32.HI R10, RZ, 0x8, R3 ;  /* 0x00000008ff0a7819 */ /* 0x000fe40000011603 */
[----:B------:R-:W-:Y:S02]  /*f1f0*/  SHF.R.U32.HI R3, RZ, 0x18, R2 ;  /* 0x00000018ff037819 */ /* 0x000fe40000011602 */
[----:B------:R-:W-:Y:S01]  /*f200*/  PRMT R16, R11, 0x5410, R10 ;  /* 0x000054100b107816 */ /* 0x000fe2000000000a */
[----:B--2---:R-:W-:-:S04]  /*f210*/  FFMA.FTZ R8, R154, UR6, -R14 ;  /* 0x000000069a087c23 */ /* 0x004fc8000801080e */
[----:B------:R2:W-:Y:S01]  /*f220*/  MUFU.EX2 R185, R8 ;  /* 0x0000000800b97308 */ /* 0x0005e20000000800 */
[----:B------:R-:W-:Y:S02]  /*f230*/  LOP3.LUT R2, R17, UR21, R89, 0x96, !PT ;  /* 0x0000001511027c12 */ /* 0x000fe4000f8e9659 */
[--C-:B------:R-:W-:Y:S02]  /*f240*/  HSET2.LE.AND R10, R20, R0.reuse, PT ;  /* 0x00000000140a7233 */ /* 0x100fe40003803000 */
[----:B------:R-:W-:Y:S01]  /*f250*/  HSET2.LE.AND R16, R16, R0, PT ;  /* 0x0000000010107233 */ /* 0x000fe20003803000 */
[----:B-1----:R-:W-:Y:S01]  /*f260*/  HMMA.16816.F32.BF16 R80, R4, R24, R80 ;  /* 0x000000180450723c */ /* 0x002fe20000041850 */
[----:B-----5:R-:W-:Y:S01]  /*f270*/  F2FP.BF16.F32.PACK_AB R17, R191, R190 ;  /* 0x000000bebf11723e */ /* 0x020fe200000010ff */
[----:B------:R-:W-:Y:S01]  /*f280*/  LDSM.16.MT88.4 R20, [R197+0x7000] ;  /* 0x00700000c514783b */ /* 0x000fe20000004200 */
[----:B--2---:R-:W-:Y:S01]  /*f290*/  LOP3.LUT R8, R9, 0xff, RZ, 0xc0, !PT ;  /* 0x000000ff09087812 */ /* 0x004fe200078ec0ff */
[----:B------:R-:W-:-:S03]  /*f2a0*/  FFMA.FTZ R9, R155, UR6, -R14 ;  /* 0x000000069b097c23 */ /* 0x000fc6000801080e */
[----:B------:R-:W-:Y:S01]  /*f2b0*/  PRMT R19, R8, 0x5410, R3 ;  /* 0x0000541008137816 */ /* 0x000fe20000000003 */
[----:B------:R4:W1:Y:S01]  /*f2c0*/  MUFU.EX2 R183, R9 ;  /* 0x0000000900b77308 */ /* 0x0008620000000800 */
[----:B------:R-:W-:Y:S01]  /*f2d0*/  F2FP.BF16.F32.PACK_AB R8, R188, R189 ;  /* 0x000000bdbc08723e */ /* 0x000fe200000010ff */
[----:B------:R-:W-:Y:S01]  /*f2e0*/  IMAD.WIDE.U32 R2, R2, -0x326172a9, RZ ;  /* 0xcd9e8d5702027825 */ /* 0x000fe200078e00ff */
[----:B------:R-:W-:Y:S02]  /*f2f0*/  LOP3.LUT R11, R18, 0xff00ff, RZ, 0xc0, !PT ;  /* 0x00ff00ff120b7812 */ /* 0x000fe400078ec0ff */
[----:B------:R-:W-:Y:S02]  /*f300*/  LOP3.LUT R10, R8, R10, RZ, 0xc0, !PT ;  /* 0x0000000a080a7212 */ /* 0x000fe400078ec0ff */
[----:B------:R-:W-:Y:S02]  /*f310*/  LOP3.LUT R8, R17, R16, RZ, 0xc0, !PT ;  /* 0x0000001011087212 */ /* 0x000fe400078ec0ff */
[----:B------:R-:W-:-:S02]  /*f320*/  LOP3.LUT R17, R242, UR4, R3, 0x96, !PT ;  /* 0x00000004f2117c12 */ /* 0x000fc4000f8e9603 */
[----:B------:R-:W-:Y:S02]  /*f330*/  LOP3.LUT R18, R2, UR8, R37, 0x96, !PT ;  /* 0x0000000802127c12 */ /* 0x000fe4000f8e9625 */
[----:B------:R-:W-:Y:S01]  /*f340*/  HSET2.LE.AND R11, R11, R0, PT ;  /* 0x000000000b0b7233 */ /* 0x000fe20003803000 */
[----:B------:R-:W-:Y:S01]  /*f350*/  HMMA.16816.F32.BF16 R84, R4, R26, R84 ;  /* 0x0000001a0454723c */ /* 0x000fe20000041854 */
[----:B----4-:R-:W-:-:S07]  /*f360*/  F2FP.BF16.F32.PACK_AB R9, R186, R187 ;  /* 0x000000bbba09723e */ /* 0x010fce00000010ff */
[----:B---3--:R-:W-:Y:S01]  /*f370*/  HMMA.16816.F32.BF16 R96, R4, R28, R96 ;  /* 0x0000001c0460723c */ /* 0x008fe20000041860 */
[----:B------:R-:W-:Y:S02]  /*f380*/  LOP3.LUT R11, R9, R11, RZ, 0xc0, !PT ;  /* 0x0000000b090b7212 */ /* 0x000fe400078ec0ff */
[----:B------:R-:W-:-:S05]  /*f390*/  HSET2.LE.AND R9, R19, R0, PT ;  /* 0x0000000013097233 */ /* 0x000fca0003803000 */
[----:B------:R-:W-:Y:S01]  /*f3a0*/  HMMA.16816.F32.BF16 R100, R4, R30, R100 ;  /* 0x0000001e0464723c */ /* 0x000fe20000041864 */
[----:B-1----:R-:W-:-:S07]  /*f3b0*/  F2FP.BF16.F32.PACK_AB R16, R183, R185 ;  /* 0x000000b9b710723e */ /* 0x002fce00000010ff */
[C---:B------:R-:W-:Y:S08]  /*f3c0*/  HMMA.16816.F32.BF16 R112, R4.reuse, R40, R112 ;  /* 0x000000280470723c */ /* 0x040ff00000041870 */
[C---:B------:R-:W-:Y:S08]  /*f3d0*/  HMMA.16816.F32.BF16 R116, R4.reuse, R42, R116 ;  /* 0x0000002a0474723c */ /* 0x040ff00000041874 */
[C---:B------:R-:W-:Y:S08]  /*f3e0*/  HMMA.16816.F32.BF16 R128, R4.reuse, R48, R128 ;  /* 0x000000300480723c */ /* 0x040ff00000041880 */
[----:B------:R-:W-:Y:S01]  /*f3f0*/  HMMA.16816.F32.BF16 R132, R4, R50, R132 ;  /* 0x000000320484723c */ /* 0x000fe20000041884 */
[----:B------:R-:W-:-:S04]  /*f400*/  IMAD.WIDE.U32 R6, R17, -0x2daee0ad, RZ ;  /* 0xd2511f5311067825 */ /* 0x000fc800078e00ff */
[----:B------:R-:W-:Y:S01]  /*f410*/  IMAD.WIDE.U32 R4, R18, -0x2daee0ad, RZ ;  /* 0xd2511f5312047825 */ /* 0x000fe200078e00ff */
[----:B------:R-:W-:Y:S02]  /*f420*/  LOP3.LUT R7, R90, UR12, R7, 0x96, !PT ;  /* 0x0000000c5a077c12 */ /* 0x000fe4000f8e9607 */
[----:B------:R-:W-:Y:S02]  /*f430*/  LOP3.LUT R9, R16, R9, RZ, 0xc0, !PT ;  /* 0x0000000910097212 */ /* 0x000fe400078ec0ff */
[----:B------:R-:W-:Y:S01]  /*f440*/  LOP3.LUT R6, R6, UR11, R5, 0x96, !PT ;  /* 0x0000000b06067c12 */ /* 0x000fe2000f8e9605 */
[----:B------:R-:W-:Y:S01]  /*f450*/  FFMA.FTZ R16, R156, UR6, -R12 ;  /* 0x000000069c107c23 */ /* 0x000fe2000801080c */
[----:B------:R-:W-:-:S04]  /*f460*/  IMAD.WIDE.U32 R18, R7, -0x326172a9, RZ ;  /* 0xcd9e8d5707127825 */ /* 0x000fc800078e00ff */
[--C-:B------:R-:W-:Y:S01]  /*f470*/  FFMA.FTZ R5, R157, UR6, -R12.reuse ;  /* 0x000000069d057c23 */ /* 0x100fe2000801080c */
[----:B------:R-:W-:Y:S01]  /*f480*/  IMAD.WIDE.U32 R44, R6, -0x326172a9, RZ ;  /* 0xcd9e8d57062c7825 */ /* 0x000fe200078e00ff */
[----:B------:R1:W-:Y:S01]  /*f490*/  MUFU.EX2 R182, R16 ;  /* 0x0000001000b67308 */ /* 0x0003e20000000800 */
[----:B------:R-:W-:Y:S02]  /*f4a0*/  LOP3.LUT R3, R246, UR4, R3, 0x96, !PT ;  /* 0x00000004f6037c12 */ /* 0x000fe4000f8e9603 */
[----:B------:R-:W-:Y:S01]  /*f4b0*/  LOP3.LUT R7, R36, UR25, R19, 0x96, !PT ;  /* 0x0000001924077c12 */ /* 0x000fe2000f8e9613 */
[----:B------:R-:W-:-:S04]  /*f4c0*/  FFMA.FTZ R6, R158, UR6, -R12 ;  /* 0x000000069e067c23 */ /* 0x000fc8000801080c */
[----:B------:R2:W-:Y:S01]  /*f4d0*/  MUFU.EX2 R156, R5 ;  /* 0x00000005009c7308 */ /* 0x0005e20000000800 */
[----:B-1----:R-:W-:Y:S01]  /*f4e0*/  LOP3.LUT R16, R2, UR8, R245, 0x96, !PT ;  /* 0x0000000802107c12 */ /* 0x002fe2000f8e96f5 */
[----:B------:R-:W-:Y:S01]  /*f4f0*/  IMAD.WIDE.U32 R2, R3, -0x2daee0ad, RZ ;  /* 0xd2511f5303027825 */ /* 0x000fe200078e00ff */
[----:B--2---:R-:W-:-:S03]  /*f500*/  LOP3.LUT R5, R18, UR24, R45, 0x96, !PT ;  /* 0x0000001812057c12 */ /* 0x004fc6000f8e962d */
[----:B------:R-:W-:Y:S02]  /*f510*/  IMAD.WIDE.U32 R18, R16, -0x2daee0ad, RZ ;  /* 0xd2511f5310127825 */ /* 0x000fe400078e00ff */
[----:B------:R1:W-:Y:S02]  /*f520*/  MUFU.EX2 R155, R6 ;  /* 0x00000006009b7308 */ /* 0x0003e40000000800 */
[----:B------:R-:W-:-:S04]  /*f530*/  IMAD.WIDE.U32 R16, R7, -0x2daee0ad, RZ ;  /* 0xd2511f5307107825 */ /* 0x000fc800078e00ff */
[----:B------:R-:W-:Y:S01]  /*f540*/  IMAD.WIDE.U32 R94, R5, -0x2daee0ad, RZ ;  /* 0xd2511f53055e7825 */ /* 0x000fe200078e00ff */
[----:B------:R-:W-:-:S04]  /*f550*/  LOP3.LUT R5, R2, UR11, R19, 0x96, !PT ;  /* 0x0000000b02057c12 */ /* 0x000fc8000f8e9613 */
[----:B------:R-:W-:Y:S02]  /*f560*/  LOP3.LUT R2, R16, UR9, R95, 0x96, !PT ;  /* 0x0000000910027c12 */ /* 0x000fe4000f8e965f */
[----:B-1----:R-:W-:Y:S02]  /*f570*/  LOP3.LUT R6, R228, UR12, R3, 0x96, !PT ;  /* 0x0000000ce4067c12 */ /* 0x002fe4000f8e9603 */
[----:B------:R-:W-:Y:S01]  /*f580*/  LOP3.LUT R3, R4, UR10, R17, 0x96, !PT ;  /* 0x0000000a04037c12 */ /* 0x000fe2000f8e9611 */
[----:B------:R-:W-:Y:S01]  /*f590*/  FFMA.FTZ R4, R145, UR6, -R12 ;  /* 0x0000000691047c23 */ /* 0x000fe2000801080c */
[----:B------:R-:W-:-:S03]  /*f5a0*/  IMAD.WIDE.U32 R92, R5, -0x326172a9, RZ ;  /* 0xcd9e8d57055c7825 */ /* 0x000fc600078e00ff */
[----:B------:R1:W2:Y:S01]  /*f5b0*/  MUFU.EX2 R154, R4 ;  /* 0x00000004009a7308 */ /* 0x0002a20000000800 */
[----:B------:R-:W-:-:S04]  /*f5c0*/  IMAD.WIDE.U32 R38, R3, -0x326172a9, RZ ;  /* 0xcd9e8d5703267825 */ /* 0x000fc800078e00ff */
[----:B------:R-:W-:Y:S01]  /*f5d0*/  FFMA.FTZ R3, R160, UR6, -R13 ;  /* 0x00000006a0037c23 */ /* 0x000fe2000801080d */
[----:B------:R-:W-:-:S03]  /*f5e0*/  IMAD.WIDE.U32 R6, R6, -0x326172a9, RZ ;  /* 0xcd9e8d5706067825 */ /* 0x000fc600078e00ff */
[----:B------:R-:W-:Y:S01]  /*f5f0*/  MUFU.EX2 R151, R3 ;  /* 0x0000000300977308 */ /* 0x000fe20000000800 */
[----:B------:R-:W-:Y:S01]  /*f600*/  LOP3.LUT R19, R6, UR24, R93, 0x96, !PT ;  /* 0x0000001806137c12 */ /* 0x000fe2000f8e965d */
[----:B-1----:R-:W-:-:S04]  /*f610*/  IMAD.WIDE.U32 R4, R2, -0x326172a9, RZ ;  /* 0xcd9e8d5702047825 */ /* 0x002fc800078e00ff */
[----:B------:R-:W-:-:S04]  /*f620*/  FFMA.FTZ R2, R159, UR6, -R13 ;  /* 0x000000069f027c23 */ /* 0x000fc8000801080d */
[----:B------:R1:W3:Y:S01]  /*f630*/  MUFU.EX2 R153, R2 ;  /* 0x0000000200997308 */ /* 0x0002e20000000800 */
[----:B------:R-:W-:Y:S01]  /*f640*/  IMAD.MOV.U32 R6, RZ, RZ, R4 ;  /* 0x000000ffff067224 */ /* 0x000fe200078e0004 */
[----:B------:R-:W-:Y:S02]  /*f650*/  LOP3.LUT R32, R244, UR25, R7, 0x96, !PT ;  /* 0x00000019f4207c12 */ /* 0x000fe4000f8e9607 */
[C---:B------:R-:W-:Y:S02]  /*f660*/  PRMT R17, R4.reuse, 0x7771, RZ ;  /* 0x0000777104117816 */ /* 0x040fe400000000ff */
[C---:B------:R-:W-:Y:S02]  /*f670*/  PRMT R16, R4.reuse, 0x7773, RZ ;  /* 0x0000777304107816 */ /* 0x040fe400000000ff */
[----:B------:R-:W-:Y:S02]  /*f680*/  PRMT R7, R4, 0x7772, RZ ;  /* 0x0000777204077816 */ /* 0x000fe400000000ff */
[----:B------:R-:W-:-:S02]  /*f690*/  LOP3.LUT R6, R6, 0xff, RZ, 0xc0, !PT ;  /* 0x000000ff06067812 */ /* 0x000fc400078ec0ff */
[----:B-1----:R-:W-:-:S04]  /*f6a0*/  LOP3.LUT R2, R38, UR22, R5, 0x96, !PT ;  /* 0x0000001626027c12 */ /* 0x002fc8000f8e9605 */
[C---:B------:R-:W-:Y:S02]  /*f6b0*/  LOP3.LUT R3, R2.reuse, 0xffff, RZ, 0xc0, !PT ;  /* 0x0000ffff02037812 */ /* 0x040fe400078ec0ff */
[----:B------:R-:W-:Y:S02]  /*f6c0*/  LOP3.LUT R4, R2, 0xff, RZ, 0xc0, !PT ;  /* 0x000000ff02047812 */ /* 0x000fe400078ec0ff */
[----:B------:R-:W-:Y:S01]  /*f6d0*/  SHF.R.U32.HI R3, RZ, 0x8, R3 ;  /* 0x00000008ff037819 */ /* 0x000fe20000011603 */
[----:B------:R-:W-:Y:S01]  /*f6e0*/  FFMA.FTZ R5, R162, UR6, -R13 ;  /* 0x00000006a2057c23 */ /* 0x000fe2000801080d */
[----:B------:R-:W-:Y:S02]  /*f6f0*/  PRMT R6, R6, 0x5410, R17 ;  /* 0x0000541006067816 */ /* 0x000fe40000000011 */
[--C-:B------:R-:W-:Y:S02]  /*f700*/  PRMT R17, R4, 0x5410, R3.reuse ;  /* 0x0000541004117816 */ /* 0x100fe40000000003 */
[----:B------:R-:W-:-:S02]  /*f710*/  PRMT R3, R2, 0x7632, R3 ;  /* 0x0000763202037816 */ /* 0x000fc40000000003 */
[----:B------:R-:W-:Y:S01]  /*f720*/  PRMT R7, R7, 0x5410, R16 ;  /* 0x0000541007077816 */ /* 0x000fe20000000010 */
[----:B------:R1:W-:Y:S01]  /*f730*/  MUFU.EX2 R150, R5 ;  /* 0x0000000500967308 */ /* 0x0003e20000000800 */
[----:B------:R-:W-:Y:S02]  /*f740*/  SHF.R.U32.HI R16, RZ, 0x18, R2 ;  /* 0x00000018ff107819 */ /* 0x000fe40000011602 */
[----:B------:R-:W-:Y:S01]  /*f750*/  HSET2.LE.AND R2, R6, R0, PT ;  /* 0x0000000006027233 */ /* 0x000fe20003803000 */
[----:B------:R-:W-:Y:S01]  /*f760*/  FFMA.FTZ R6, R164, UR6, -R15 ;  /* 0x00000006a4067c23 */ /* 0x000fe2000801080f */
[----:B------:R-:W-:Y:S01]  /*f770*/  LOP3.LUT R7, R7, 0xff00ff, RZ, 0xc0, !PT ;  /* 0x00ff00ff07077812 */ /* 0x000fe200078ec0ff */
[----:B------:R-:W-:Y:S02]  /*f780*/  FFMA.FTZ R4, R163, UR6, -R13 ;  /* 0x00000006a3047c23 */ /* 0x000fe4000801080d */
[----:B------:R4:W-:Y:S01]  /*f790*/  MUFU.EX2 R148, R6 ;  /* 0x0000000600947308 */ /* 0x0009e20000000800 */
[----:B-1----:R-:W-:-:S02]  /*f7a0*/  LOP3.LUT R5, R3, 0xff, RZ, 0xc0, !PT ;  /* 0x000000ff03057812 */ /* 0x002fc400078ec0ff */
[----:B--2---:R-:W-:-:S05]  /*f7b0*/  F2FP.BF16.F32.PACK_AB R3, R154, R155 ;  /* 0x0000009b9a03723e */ /* 0x004fca00000010ff */
[----:B------:R3:W1:Y:S01]  /*f7c0*/  MUFU.EX2 R149, R4 ;  /* 0x0000000400957308 */ /* 0x0006620000000800 */
[--C-:B------:R-:W-:Y:S02]  /*f7d0*/  HSET2.LE.AND R7, R7, R0.reuse, PT ;  /* 0x0000000007077233 */ /* 0x100fe40003803000 */
[----:B----4-:R-:W-:Y:S01]  /*f7e0*/  LOP3.LUT R6, R3, R2, RZ, 0xc0, !PT ;  /* 0x0000000203067212 */ /* 0x010fe200078ec0ff */
[----:B------:R-:W-:Y:S01]  /*f7f0*/  FFMA.FTZ R3, R165, UR6, -R15 ;  /* 0x00000006a5037c23 */ /* 0x000fe2000801080f */
[----:B------:R-:W-:-:S03]  /*f800*/  HSET2.LE.AND R2, R17, R0, PT ;  /* 0x0000000011027233 */ /* 0x000fc60003803000 */
[----:B------:R2:W-:Y:S01]  /*f810*/  MUFU.EX2 R146, R3 ;  /* 0x0000000300927308 */ /* 0x0005e20000000800 */
[----:B------:R-:W-:Y:S01]  /*f820*/  HMMA.16816.F32.BF16 R52, R8, R40, R52 ;  /* 0x000000280834723c */ /* 0x000fe20000041834 */
[----:B---3--:R-:W-:-:S07]  /*f830*/  F2FP.BF16.F32.PACK_AB R4, R151, R153 ;  /* 0x000000999704723e */ /* 0x008fce00000010ff */
[----:B------:R-:W-:Y:S01]  /*f840*/  HMMA.16816.F32.BF16 R64, R8, R42, R64 ;  /* 0x0000002a0840723c */ /* 0x000fe20000041840 */
[----:B------:R-:W-:Y:S02]  /*f850*/  LOP3.LUT R7, R4, R7, RZ, 0xc0, !PT ;  /* 0x0000000704077212 */ /* 0x000fe400078ec0ff */
[----:B--2---:R-:W-:-:S05]  /*f860*/  F2FP.BF16.F32.PACK_AB R3, R156, R182 ;  /* 0x000000b69c03723e */ /* 0x004fca00000010ff */
[----:B------:R-:W-:Y:S01]  /*f870*/  HMMA.16816.F32.BF16 R88, R8, R24, R56 ;  /* 0x000000180858723c */ /* 0x000fe20000041838 */
[----:B------:R-:W-:Y:S01]  /*f880*/  LOP3.LUT R4, R3, R2, RZ, 0xc0, !PT ;  /* 0x0000000203047212 */ /* 0x000fe200078ec0ff */
[----:B------:R-:W-:-:S06]  /*f890*/  FFMA.FTZ R2, R167, UR6, -R15 ;  /* 0x00000006a7027c23 */ /* 0x000fcc000801080f */
[----:B------:R-:W-:Y:S01]  /*f8a0*/  HMMA.16816.F32.BF16 R40, R8, R48, R124 ;  /* 0x000000300828723c */ /* 0x000fe2000004187c */
[----:B------:R2:W-:Y:S01]  /*f8b0*/  MUFU.EX2 R144, R2 ;  /* 0x0000000200907308 */ /* 0x0005e20000000800 */
[----:B------:R-:W-:-:S06]  /*f8c0*/  FFMA.FTZ R3, R143, UR6, -R14 ;  /* 0x000000068f037c23 */ /* 0x000fcc000801080e */
[C---:B------:R-:W-:Y:S08]  /*f8d0*/  HMMA.16816.F32.BF16 R76, R8.reuse, R26, R76 ;  /* 0x0000001a084c723c */ /* 0x040ff0000004184c */
[C---:B------:R-:W-:Y:S08]  /*f8e0*/  HMMA.16816.F32.BF16 R60, R8.reuse, R28, R60 ;  /* 0x0000001c083c723c */ /* 0x040ff0000004183c */
[C---:B------:R-:W-:Y:S08]  /*f8f0*/  HMMA.16816.F32.BF16 R56, R8.reuse, R30, R104 ;  /* 0x0000001e0838723c */ /* 0x040ff00000041868 */
[----:B------:R-:W-:Y:S01]  /*f900*/  HMMA.16816.F32.BF16 R48, R8, R50, R136 ;  /* 0x000000320830723c */ /* 0x000fe20000041888 */
[----:B------:R-:W-:Y:S01]  /*f910*/  IMAD.WIDE.U32 R8, R32, -0x2daee0ad, RZ ;  /* 0xd2511f5320087825 */ /* 0x000fe200078e00ff */
[----:B------:R-:W-:Y:S01]  /*f920*/  PRMT R5, R5, 0x5410, R16 ;  /* 0x0000541005057816 */ /* 0x000fe20000000010 */
[----:B------:R3:W-:Y:S01]  /*f930*/  MUFU.EX2 R38, R3 ;  /* 0x0000000300267308 */ /* 0x0007e20000000800 */
[----:B------:R-:W4:Y:S01]  /*f940*/  LDSM.16.MT88.4 R28, [R192+0x7000] ;  /* 0x00700000c01c783b */ /* 0x000f220000004200 */
[----:B------:R-:W-:-:S04]  /*f950*/  IMAD.WIDE.U32 R136, R19, -0x2daee0ad, RZ ;  /* 0xd2511f5313887825 */ /* 0x000fc800078e00ff */
[----:B------:R-:W-:Y:S01]  /*f960*/  FFMA.FTZ R17, R166, UR6, -R15 ;  /* 0x00000006a6117c23 */ /* 0x000fe2000801080f */
[----:B------:R-:W5:Y:S01]  /*f970*/  LDSM.16.MT88.4 R24, [R193+0x7000] ;  /* 0x00700000c118783b */ /* 0x000f620000004200 */
[----:B--2---:R-:W-:Y:S02]  /*f980*/  LOP3.LUT R2, R8, UR9, R137, 0x96, !PT ;  /* 0x0000000908027c12 */ /* 0x004fe4000f8e9689 */
[----:B------:R-:W-:Y:S01]  /*f990*/  LOP3.LUT R8, R18, UR10, R9, 0x96, !PT ;  /* 0x0000000a12087c12 */ /* 0x000fe2000f8e9609 */
[----:B------:R-:W2:Y:S01]  /*f9a0*/  LDSM.16.MT88.4 R32, [R196+0x7000] ;  /* 0x00700000c420783b */ /* 0x000ea20000004200 */
[----:B------:R-:W-:Y:S02]  /*f9b0*/  HSET2.LE.AND R5, R5, R0, PT ;  /* 0x0000000005057233 */ /* 0x000fe40003803000 */
[----:B-1----:R-:W-:Y:S01]  /*f9c0*/  F2FP.BF16.F32.PACK_AB R16, R149, R150 ;  /* 0x000000969510723e */ /* 0x002fe200000010ff */
[----:B------:R-:W-:Y:S01]  /*f9d0*/  LDSM.16.MT88.4 R104, [R197+0x7800] ;  /* 0x00780000c568783b */ /* 0x000fe20000004200 */
[----:B---3--:R-:W-:-:S04]  /*f9e0*/  IMAD.WIDE.U32 R2, R2, -0x326172a9, RZ ;  /* 0xcd9e8d5702027825 */ /* 0x008fc800078e00ff */
[----:B------:R-:W-:Y:S02]  /*f9f0*/  IMAD.MOV.U32 R9, RZ, RZ, R2 ;  /* 0x000000ffff097224 */ /* 0x000fe400078e0002 */
[----:B------:R-:W-:-:S04]  /*fa00*/  IMAD.WIDE.U32 R36, R8, -0x326172a9, RZ ;  /* 0xcd9e8d5708247825 */ /* 0x000fc800078e00ff */
[----:B------:R-:W-:Y:S01]  /*fa10*/  FFMA.FTZ R8, R152, UR6, -R14 ;  /* 0x0000000698087c23 */ /* 0x000fe2000801080e */
[----:B------:R-:W-:Y:S01]  /*fa20*/  LOP3.LUT R5, R16, R5, RZ, 0xc0, !PT ;  /* 0x0000000510057212 */ /* 0x000fe200078ec0ff */
[----:B------:R-:W1:Y:S01]  /*fa30*/  MUFU.EX2 R145, R17 ;  /* 0x0000001100917308 */ /* 0x000e620000000800 */
[----:B------:R-:W-:Y:S02]  /*fa40*/  PRMT R16, R2, 0x7771, RZ ;  /* 0x0000777102107816 */ /* 0x000fe400000000ff */
[----:B------:R-:W-:-:S05]  /*fa50*/  LOP3.LUT R9, R9, 0xff, RZ, 0xc0, !PT ;  /* 0x000000ff09097812 */ /* 0x000fca00078ec0ff */
[----:B------:R3:W-:Y:S01]  /*fa60*/  MUFU.EX2 R74, R8 ;  /* 0x00000008004a7308 */ /* 0x0007e20000000800 */
[----:B------:R-:W-:Y:S01]  /*fa70*/  PRMT R16, R9, 0x5410, R16 ;  /* 0x0000541009107816 */ /* 0x000fe20000000010 */
[--C-:B------:R-:W-:Y:S01]  /*fa80*/  FFMA.FTZ R9, R161, UR6, -R14.reuse ;  /* 0x00000006a1097c23 */ /* 0x100fe2000801080e */
[C---:B------:R-:W-:Y:S02]  /*fa90*/  PRMT R11, R2.reuse, 0x7773, RZ ;  /* 0x00007773020b7816 */ /* 0x040fe400000000ff */
[----:B------:R-:W-:Y:S02]  /*faa0*/  PRMT R10, R2, 0x7772, RZ ;  /* 0x00007772020a7816 */ /* 0x000fe400000000ff */
[----:B------:R-:W-:Y:S02]  /*fab0*/  LOP3.LUT R2, R36, UR22, R3, 0x96, !PT ;  /* 0x0000001624027c12 */ /* 0x000fe4000f8e9603 */
[----:B------:R4:W-:Y:S01]  /*fac0*/  MUFU.EX2 R36, R9 ;  /* 0x0000000900247308 */ /* 0x0009e20000000800 */
[----:B---3--:R-:W-:-:S07]  /*fad0*/  FFMA.FTZ R8, R75, UR6, -R14 ;  /* 0x000000064b087c23 */ /* 0x008fce000801080e */
[----:B------:R3:W5:Y:S01]  /*fae0*/  MUFU.EX2 R45, R8 ;  /* 0x00000008002d7308 */ /* 0x0007620000000800 */
[----:B------:R-:W-:Y:S02]  /*faf0*/  LOP3.LUT R3, R2, 0xffff, RZ, 0xc0, !PT ;  /* 0x0000ffff02037812 */ /* 0x000fe400078ec0ff */
[----:B------:R-:W-:Y:S02]  /*fb00*/  PRMT R17, R10, 0x5410, R11 ;  /* 0x000054100a117816 */ /* 0x000fe4000000000b */
[----:B------:R-:W-:Y:S02]  /*fb10*/  LOP3.LUT R10, R2, 0xff, RZ, 0xc0, !PT ;  /* 0x000000ff020a7812 */ /* 0x000fe400078ec0ff */
[----:B----4-:R-:W-:Y:S02]  /*fb20*/  SHF.R.U32.HI R9, RZ, 0x8, R3 ;  /* 0x00000008ff097819 */ /* 0x010fe40000011603 */
[----:B------:R-:W-:Y:S02]  /*fb30*/  SHF.R.U32.HI R11, RZ, 0x18, R2 ;  /* 0x00000018ff0b7819 */ /* 0x000fe40000011602 */
[----:B------:R-:W-:-:S02]  /*fb40*/  LOP3.LUT R17, R17, 0xff00ff, RZ, 0xc0, !PT ;  /* 0x00ff00ff11117812 */ /* 0x000fc400078ec0ff */
[----:B---3--:R-:W-:Y:S02]  /*fb50*/  PRMT R8, R2, 0x7632, R8 ;  /* 0x0000763202087816 */ /* 0x008fe40000000008 */
[----:B------:R-:W-:Y:S02]  /*fb60*/  HSET2.LE.AND R2, R16, R0, PT ;  /* 0x0000000010027233 */ /* 0x000fe40003803000 */
[----:B------:R-:W-:Y:S02]  /*fb70*/  LOP3.LUT R8, R8, 0xff, RZ, 0xc0, !PT ;  /* 0x000000ff08087812 */ /* 0x000fe400078ec0ff */
[----:B-1----:R-:W-:Y:S02]  /*fb80*/  F2FP.BF16.F32.PACK_AB R3, R144, R145 ;  /* 0x000000919003723e */ /* 0x002fe400000010ff */
[----:B------:R-:W-:Y:S02]  /*fb90*/  PRMT R9, R10, 0x5410, R9 ;  /* 0x000054100a097816 */ /* 0x000fe40000000009 */
[----:B------:R-:W-:-:S02]  /*fba0*/  PRMT R11, R8, 0x5410, R11 ;  /* 0x00005410080b7816 */ /* 0x000fc4000000000b */
[----:B------:R-:W-:Y:S02]  /*fbb0*/  LOP3.LUT R10, R3, R2, RZ, 0xc0, !PT ;  /* 0x00000002030a7212 */ /* 0x000fe400078ec0ff */
[--C-:B------:R-:W-:Y:S02]  /*fbc0*/  HSET2.LE.AND R2, R17, R0.reuse, PT ;  /* 0x0000000011027233 */ /* 0x100fe40003803000 */
[--C-:B------:R-:W-:Y:S02]  /*fbd0*/  HSET2.LE.AND R8, R9, R0.reuse, PT ;  /* 0x0000000009087233 */ /* 0x100fe40003803000 */
[----:B-----5:R-:W-:Y:S02]  /*fbe0*/  F2FP.BF16.F32.PACK_AB R3, R45, R74 ;  /* 0x0000004a2d03723e */ /* 0x020fe400000010ff */
[----:B------:R-:W-:Y:S02]  /*fbf0*/  F2FP.BF16.F32.PACK_AB R9, R146, R148 ;  /* 0x000000949209723e */ /* 0x000fe400000010ff */
[----:B------:R-:W-:-:S02]  /*fc00*/  HSET2.LE.AND R16, R11, R0, PT ;  /* 0x000000000b107233 */ /* 0x000fc40003803000 */
[----:B------:R-:W-:Y:S02]  /*fc10*/  F2FP.BF16.F32.PACK_AB R17, R36, R38 ;  /* 0x000000262411723e */ /* 0x000fe400000010ff */
[----:B------:R-:W-:Y:S01]  /*fc20*/  LOP3.LUT R11, R3, R2, RZ, 0xc0, !PT ;  /* 0x00000002030b7212 */ /* 0x000fe200078ec0ff */
[----:B------:R-:W-:Y:S01]  /*fc30*/  FFMA.FTZ R2, R174, UR6, -R12 ;  /* 0x00000006ae027c23 */ /* 0x000fe2000801080c */
[----:B------:R-:W-:Y:S02]  /*fc40*/  LOP3.LUT R8, R9, R8, RZ, 0xc0, !PT ;  /* 0x0000000809087212 */ /* 0x000fe400078ec0ff */
[----:B------:R-:W-:Y:S01]  /*fc50*/  LOP3.LUT R9, R17, R16, RZ, 0xc0, !PT ;  /* 0x0000001011097212 */ /* 0x000fe200078ec0ff */
[----:B------:R1:W-:Y:S01]  /*fc60*/  MUFU.EX2 R75, R2 ;  /* 0x00000002004b7308 */ /* 0x0003e20000000800 */
[----:B------:R-:W-:Y:S01]  /*fc70*/  HMMA.16816.F32.BF16 R84, R4, R30, R84 ;  /* 0x0000001e0454723c */ /* 0x000fe20000041854 */
[----:B------:R-:W-:-:S07]  /*fc80*/  LOP3.LUT R3, R44, UR23, R39, 0x96, !PT ;  /* 0x000000172c037c12 */ /* 0x000fce000f8e9627 */
[----:B------:R-:W-:Y:S01]  /*fc90*/  HMMA.16816.F32.BF16 R108, R8, R30, R76 ;  /* 0x0000001e086c723c */ /* 0x000fe2000004184c */
[----:B-1----:R-:W-:-:S04]  /*fca0*/  FFMA.FTZ R2, R175, UR6, -R12 ;  /* 0x00000006af027c23 */ /* 0x002fc8000801080c */
[----:B------:R1:W3:Y:S03]  /*fcb0*/  MUFU.EX2 R31, R2 ;  /* 0x00000002001f7308 */ /* 0x0002e60000000800 */
[-C--:B------:R-:W-:Y:S08]  /*fcc0*/  HMMA.16816.F32.BF16 R80, R4, R28.reuse, R80 ;  /* 0x0000001c0450723c */ /* 0x080ff00000041850 */
[----:B------:R-:W-:Y:S01]  /*fcd0*/  HMMA.16816.F32.BF16 R124, R8, R28, R88 ;  /* 0x0000001c087c723c */ /* 0x000fe20000041858 */
[----:B------:R-:W4:Y:S01]  /*fce0*/  LDSM.16.MT88.4 R88, [R192+0x7800] ;  /* 0x00780000c058783b */ /* 0x000f220000004200 */
[----:B-1----:R-:W-:-:S04]  /*fcf0*/  FFMA.FTZ R2, R168, UR6, -R12 ;  /* 0x00000006a8027c23 */ /* 0x002fc8000801080c */
[----:B------:R1:W-:Y:S02]  /*fd00*/  MUFU.EX2 R29, R2 ;  /* 0x00000002001d7308 */ /* 0x0003e40000000800 */
[C---:B------:R-:W-:Y:S08]  /*fd10*/  HMMA.16816.F32.BF16 R96, R4.reuse, R20, R96 ;  /* 0x000000140460723c */ /* 0x040ff00000041860 */
[----:B------:R-:W-:Y:S01]  /*fd20*/  HMMA.16816.F32.BF16 R100, R4, R22, R100 ;  /* 0x000000160464723c */ /* 0x000fe20000041864 */
[----:B-1----:R-:W-:-:S04]  /*fd30*/  FFMA.FTZ R2, R169, UR6, -R12 ;  /* 0x00000006a9027c23 */ /* 0x002fc8000801080c */
[----:B------:R1:W5:Y:S03]  /*fd40*/  MUFU.EX2 R28, R2 ;  /* 0x00000002001c7308 */ /* 0x0003660000000800 */
[C---:B------:R-:W-:Y:S08]  /*fd50*/  HMMA.16816.F32.BF16 R112, R4.reuse, R24, R112 ;  /* 0x000000180470723c */ /* 0x040ff00000041870 */
[----:B------:R-:W-:Y:S01]  /*fd60*/  HMMA.16816.F32.BF16 R116, R4, R26, R116 ;  /* 0x0000001a0474723c */ /* 0x000fe20000041874 */
[----:B-1----:R-:W-:-:S07]  /*fd70*/  IMAD.WIDE.U32 R2, R3, -0x2daee0ad, RZ ;  /* 0xd2511f5303027825 */ /* 0x002fce00078e00ff */
[----:B--2---:R-:W-:Y:S01]  /*fd80*/  HMMA.16816.F32.BF16 R128, R4, R32, R128 ;  /* 0x000000200480723c */ /* 0x004fe20000041880 */
[----:B------:R-:W-:-:S07]  /*fd90*/  LOP3.LUT R3, R94, UR7, R3, 0x96, !PT ;  /* 0x000000075e037c12 */ /* 0x000fce000f8e9603 */
[----:B------:R-:W-:Y:S01]  /*fda0*/  HMMA.16816.F32.BF16 R140, R4, R34, R132 ;  /* 0x00000022048c723c */ /* 0x000fe20000041884 */
[----:B------:R-:W-:-:S04]  /*fdb0*/  FFMA.FTZ R4, R178, UR6, -R13 ;  /* 0x00000006b2047c23 */ /* 0x000fc8000801080d */
[----:B------:R1:W-:Y:S01]  /*fdc0*/  MUFU.EX2 R30, R4 ;  /* 0x00000004001e7308 */ /* 0x0003e20000000800 */
[C---:B------:R-:W-:Y:S01]  /*fdd0*/  LOP3.LUT R17, R3.reuse, 0xff, RZ, 0xc0, !PT ;  /* 0x000000ff03117812 */ /* 0x040fe200078ec0ff */
[----:B------:R-:W-:Y:S01]  /*fde0*/  FFMA.FTZ R5, R176, UR6, -R13 ;  /* 0x00000006b0057c23 */ /* 0x000fe2000801080d */
[----:B------:R-:W-:Y:S02]  /*fdf0*/  PRMT R7, R3, 0x7632, R7 ;  /* 0x0000763203077816 */ /* 0x000fe40000000007 */
[----:B------:R-:W-:Y:S01]  /*fe00*/  SHF.R.U32.HI R6, RZ, 0x18, R3 ;  /* 0x00000018ff067819 */ /* 0x000fe20000011603 */
[----:B------:R-:W-:Y:S01]  /*fe10*/  IMAD.MOV.U32 R19, RZ, RZ, R2 ;  /* 0x000000ffff137224 */ /* 0x000fe200078e0002 */
[----:B------:R-:W-:Y:S01]  /*fe20*/  HMMA.16816.F32.BF16 R52, R8, R24, R52 ;  /* 0x000000180834723c */ /* 0x000fe20000041834 */
[C---:B------:R-:W-:Y:S01]  /*fe30*/  PRMT R16, R2.reuse, 0x7773, RZ ;  /* 0x0000777302107816 */ /* 0x040fe200000000ff */
[----:B------:R2:W4:Y:S01]  /*fe40*/  MUFU.EX2 R24, R5 ;  /* 0x0000000500187308 */ /* 0x0005220000000800 */
[----:B------:R-:W-:-:S02]  /*fe50*/  PRMT R12, R2, 0x7772, RZ ;  /* 0x00007772020c7816 */ /* 0x000fc400000000ff */
[----:B-1----:R-:W-:-:S04]  /*fe60*/  LOP3.LUT R4, R3, 0xffff, RZ, 0xc0, !PT ;  /* 0x0000ffff03047812 */ /* 0x002fc800078ec0ff */
[----:B------:R-:W-:Y:S02]  /*fe70*/  SHF.R.U32.HI R3, RZ, 0x8, R4 ;  /* 0x00000008ff037819 */ /* 0x000fe40000011604 */
[----:B------:R-:W-:Y:S02]  /*fe80*/  PRMT R18, R2, 0x7771, RZ ;  /* 0x0000777102127816 */ /* 0x000fe400000000ff */
[----:B------:R-:W-:Y:S01]  /*fe90*/  PRMT R2, R17, 0x5410, R3 ;  /* 0x0000541011027816 */ /* 0x000fe20000000003 */
[--C-:B------:R-:W-:Y:S01]  /*fea0*/  FFMA.FTZ R3, R171, UR6, -R13.reuse ;  /* 0x00000006ab037c23 */ /* 0x100fe2000801080d */
[----:B--2---:R-:W-:Y:S02]  /*feb0*/  LOP3.LUT R5, R7, 0xff, RZ, 0xc0, !PT ;  /* 0x000000ff07057812 */ /* 0x004fe400078ec0ff */
[----:B------:R-:W-:Y:S01]  /*fec0*/  LOP3.LUT R7, R19, 0xff, RZ, 0xc0, !PT ;  /* 0x000000ff13077812 */ /* 0x000fe200078ec0ff */
[----:B------:R-:W-:Y:S01]  /*fed0*/  HMMA.16816.F32.BF16 R56, R8, R22, R56 ;  /* 0x000000160838723c */ /* 0x000fe20000041838 */
[----:B------:R-:W-:Y:S01]  /*fee0*/  HSET2.LE.AND R2, R2, R0, PT ;  /* 0x0000000002027233 */ /* 0x000fe20003803000 */
[----:B------:R3:W-:Y:S01]  /*fef0*/  MUFU.EX2 R22, R3 ;  /* 0x0000000300167308 */ /* 0x0007e20000000800 */
[----:B------:R-:W-:Y:S01]  /*ff00*/  PRMT R7, R7, 0x5410, R18 ;  /* 0x0000541007077816 */ /* 0x000fe20000000012 */
[----:B------:R-:W-:-:S06]  /*ff10*/  FFMA.FTZ R4, R170, UR6, -R13 ;  /* 0x00000006aa047c23 */ /* 0x000fcc000801080d */
[----:B------:R1:W2:Y:S01]  /*ff20*/  MUFU.EX2 R23, R4 ;  /* 0x0000000400177308 */ /* 0x0002a20000000800 */
[----:B---3--:R-:W-:-:S04]  /*ff30*/  F2FP.BF16.F32.PACK_AB R3, R31, R75 ;  /* 0x0000004b1f03723e */ /* 0x008fc800000010ff */
[----:B------:R-:W-:Y:S02]  /*ff40*/  LOP3.LUT R132, R3, R2, RZ, 0xc0, !PT ;  /* 0x0000000203847212 */ /* 0x000fe400078ec0ff */
[----:B------:R-:W-:Y:S02]  /*ff50*/  HSET2.LE.AND R2, R7, R0, PT ;  /* 0x0000000007027233 */ /* 0x000fe40003803000 */
[----:B-----5:R-:W-:Y:S02]  /*ff60*/  F2FP.BF16.F32.PACK_AB R3, R28, R29 ;  /* 0x0000001d1c03723e */ /* 0x020fe400000010ff */
[----:B-1----:R-:W-:Y:S02]  /*ff70*/  PRMT R4, R5, 0x5410, R6 ;  /* 0x0000541005047816 */ /* 0x002fe40000000006 */
[----:B------:R-:W-:Y:S01]  /*ff80*/  LOP3.LUT R134, R3, R2, RZ, 0xc0, !PT ;  /* 0x0000000203867212 */ /* 0x000fe200078ec0ff */
[----:B------:R-:W-:Y:S01]  /*ff90*/  FFMA.FTZ R2, R180, UR6, -R15 ;  /* 0x00000006b4027c23 */ /* 0x000fe2000801080f */
[----:B----4-:R-:W-:-:S02]  /*ffa0*/  F2FP.BF16.F32.PACK_AB R5, R24, R30 ;  /* 0x0000001e1805723e */ /* 0x010fc400000010ff */
[--C-:B------:R-:W-:Y:S01]  /*ffb0*/  HSET2.LE.AND R4, R4, R0.reuse, PT ;  /* 0x0000000004047233 */ /* 0x100fe20003803000 */
[C---:B------:R-:W-:Y:S01]  /*ffc0*/  HMMA.16816.F32.BF16 R60, R8.reuse, R20, R60 ;  /* 0x00000014083c723c */ /* 0x040fe2000004183c */
[----:B------:R-:W-:Y:S01]  /*ffd0*/  PRMT R12, R12, 0x5410, R16 ;  /* 0x000054100c0c7816 */ /* 0x000fe20000000010 */
[----:B------:R1:W-:Y:S01]  /*ffe0*/  MUFU.EX2 R20, R2 ;  /* 0x0000000200147308 */ /* 0x0003e20000000800 */
[----:B------:R-:W-:Y:S01]  /*fff0*/  FFMA.FTZ R3, R172, UR6, -R14 ;  /* 0x00000006ac037c23 */ /* 0x000fe2000801080e */
[----:B------:R-:W-:Y:S01]  /*10000*/  LOP3.LUT R133, R5, R4, RZ, 0xc0, !PT ;  /* 0x0000000405857212 */ /* 0x000fe200078ec0ff */
[--C-:B------:R-:W-:Y:S01]  /*10010*/  FFMA.FTZ R5, R184, UR6, -R15.reuse ;  /* 0x00000006b8057c23 */ /* 0x100fe2000801080f */
[----:B------:R-:W-:Y:S01]  /*10020*/  LOP3.LUT R4, R12, 0xff00ff, RZ, 0xc0, !PT ;  /* 0x00ff00ff0c047812 */ /* 0x000fe200078ec0ff */
[--C-:B------:R-:W-:Y:S01]  /*10030*/  FFMA.FTZ R6, R181, UR6, -R15.reuse ;  /* 0x00000006b5067c23 */ /* 0x100fe2000801080f */
[----:B------:R-:W-:Y:S01]  /*10040*/  HMMA.16816.F32.BF16 R64, R8, R26, R64 ;  /* 0x0000001a0840723c */ /* 0x000fe20000041840 */
[----:B------:R-:W3:Y:S01]  /*10050*/  LDSM.16.MT88.4 R16, [R196+0x7800] ;  /* 0x00780000c410783b */ /* 0x000ee20000004200 */
[----:B------:R2:W-:Y:S01]  /*10060*/  MUFU.EX2 R25, R5 ;  /* 0x0000000500197308 */ /* 0x0005e20000000800 */
[----:B------:R-:W-:Y:S01]  /*10070*/  HSET2.LE.AND R4, R4, R0, PT ;  /* 0x0000000004047233 */ /* 0x000fe20003803000 */
[----:B-1----:R-:W-:-:S06]  /*10080*/  FFMA.FTZ R2, R179, UR6, -R15 ;  /* 0x00000006b3027c23 */ /* 0x002fcc000801080f */
[----:B------:R1:W4:Y:S01]  /*10090*/  MUFU.EX2 R21, R2 ;  /* 0x0000000200157308 */ /* 0x0003220000000800 */
[----:B--2---:R-:W-:-:S07]  /*100a0*/  F2FP.BF16.F32.PACK_AB R5, R22, R23 ;  /* 0x000000171605723e */ /* 0x004fce00000010ff */
[----:B------:R2:W-:Y:S01]  /*100b0*/  MUFU.EX2 R12, R3 ;  /* 0x00000003000c7308 */ /* 0x0005e20000000800 */
[----:B------:R-:W-:Y:S02]  /*100c0*/  LOP3.LUT R135, R5, R4, RZ, 0xc0, !PT ;  /* 0x0000000405877212 */ /* 0x000fe400078ec0ff */
[----:B-1----:R-:W-:Y:S01]  /*100d0*/  LOP3.LUT R2, R92, UR23, R37, 0x96, !PT ;  /* 0x000000175c027c12 */ /* 0x002fe2000f8e9625 */
[----:B------:R-:W-:-:S04]  /*100e0*/  FFMA.FTZ R4, R147, UR6, -R14 ;  /* 0x0000000693047c23 */ /* 0x000fc8000801080e */
[----:B------:R1:W-:Y:S01]  /*100f0*/  MUFU.EX2 R26, R6 ;  /* 0x00000006001a7308 */ /* 0x0003e20000000800 */
[----:B--2---:R-:W-:-:S07]  /*10100*/  IMAD.WIDE.U32 R2, R2, -0x2daee0ad, RZ ;  /* 0xd2511f5302027825 */ /* 0x004fce00078e00ff */
[----:B------:R2:W-:Y:S01]  /*10110*/  MUFU.EX2 R15, R4 ;  /* 0x00000004000f7308 */ /* 0x0005e20000000800 */
[C---:B------:R-:W-:Y:S02]  /*10120*/  PRMT R5, R2.reuse, 0x7772, RZ ;  /* 0x0000777202057816 */ /* 0x040fe400000000ff */
[----:B-1----:R-:W-:Y:S01]  /*10130*/  PRMT R6, R2, 0x7773, RZ ;  /* 0x0000777302067816 */ /* 0x002fe200000000ff */
[----:B------:R-:W-:Y:S01]  /*10140*/  IMAD.MOV.U32 R7, RZ, RZ, R2 ;  /* 0x000000ffff077224 */ /* 0x000fe200078e0002 */
[----:B------:R-:W-:Y:S02]  /*10150*/  LOP3.LUT R3, R136, UR7, R3, 0x96, !PT ;  /* 0x0000000788037c12 */ /* 0x000fe4000f8e9603 */
[----:B------:R-:W-:Y:S01]  /*10160*/  PRMT R6, R5, 0x5410, R6 ;  /* 0x0000541005067816 */ /* 0x000fe20000000006 */
[--C-:B------:R-:W-:Y:S01]  /*10170*/  FFMA.FTZ R5, R177, UR6, -R14.reuse ;  /* 0x00000006b1057c23 */ /* 0x100fe2000801080e */
[----:B--2---:R-:W-:Y:S01]  /*10180*/  FFMA.FTZ R4, R173, UR6, -R14 ;  /* 0x00000006ad047c23 */ /* 0x004fe2000801080e */
[C---:B------:R-:W-:Y:S03]  /*10190*/  HMMA.16816.F32.BF16 R40, R8.reuse, R32, R40 ;  /* 0x000000200828723c */ /* 0x040fe60000041828 */
[----:B------:R1:W2:Y:S05]  /*101a0*/  MUFU.EX2 R13, R4 ;  /* 0x00000004000d7308 */ /* 0x0002aa0000000800 */
[----:B------:R-:W-:Y:S01]  /*101b0*/  HMMA.16816.F32.BF16 R48, R8, R34, R48 ;  /* 0x000000220830723c */ /* 0x000fe20000041830 */
[----:B------:R-:W-:-:S02]  /*101c0*/  PRMT R10, R2, 0x7771, RZ ;  /* 0x00007771020a7816 */ /* 0x000fc400000000ff */
[----:B------:R5:W3:Y:S01]  /*101d0*/  MUFU.EX2 R11, R5 ;  /* 0x00000005000b7308 */ /* 0x000ae20000000800 */
[----:B------:R-:W-:Y:S02]  /*101e0*/  LOP3.LUT R2, R3, 0xffff, RZ, 0xc0, !PT ;  /* 0x0000ffff03027812 */ /* 0x000fe400078ec0ff */
[----:B------:R-:W-:Y:S02]  /*101f0*/  LOP3.LUT R9, R7, 0xff, RZ, 0xc0, !PT ;  /* 0x000000ff07097812 */ /* 0x000fe400078ec0ff */
[C---:B------:R-:W-:Y:S02]  /*10200*/  LOP3.LUT R8, R3.reuse, 0xff, RZ, 0xc0, !PT ;  /* 0x000000ff03087812 */ /* 0x040fe400078ec0ff */
[----:B-1----:R-:W-:Y:S02]  /*10210*/  PRMT R4, R3, 0x7632, R4 ;  /* 0x0000763203047816 */ /* 0x002fe40000000004 */
[----:B------:R-:W-:Y:S02]  /*10220*/  SHF.R.U32.HI R7, RZ, 0x18, R3 ;  /* 0x00000018ff077819 */ /* 0x000fe40000011603 */
[----:B------:R-:W-:-:S02]  /*10230*/  LOP3.LUT R4, R4, 0xff, RZ, 0xc0, !PT ;  /* 0x000000ff04047812 */ /* 0x000fc400078ec0ff */
[----:B------:R-:W-:Y:S02]  /*10240*/  LOP3.LUT R3, R6, 0xff00ff, RZ, 0xc0, !PT ;  /* 0x00ff00ff06037812 */ /* 0x000fe400078ec0ff */
[----:B-----5:R-:W-:Y:S02]  /*10250*/  SHF.R.U32.HI R5, RZ, 0x8, R2 ;  /* 0x00000008ff057819 */ /* 0x020fe40000011602 */
[----:B------:R-:W-:Y:S02]  /*10260*/  PRMT R2, R9, 0x5410, R10 ;  /* 0x0000541009027816 */ /* 0x000fe4000000000a */
[----:B------:R-:W-:Y:S02]  /*10270*/  PRMT R6, R8, 0x5410, R5 ;  /* 0x0000541008067816 */ /* 0x000fe40000000005 */
[----:B------:R-:W-:Y:S02]  /*10280*/  PRMT R7, R4, 0x5410, R7 ;  /* 0x0000541004077816 */ /* 0x000fe40000000007 */
[----:B------:R-:W-:-:S02]  /*10290*/  HSET2.LE.AND R2, R2, R0, PT ;  /* 0x0000000002027233 */ /* 0x000fc40003803000 */
[--C-:B------:R-:W-:Y:S02]  /*102a0*/  HSET2.LE.AND R4, R3, R0.reuse, PT ;  /* 0x0000000003047233 */ /* 0x100fe40003803000 */
[----:B----4-:R-:W-:Y:S02]  /*102b0*/  F2FP.BF16.F32.PACK_AB R3, R21, R20 ;  /* 0x000000141503723e */ /* 0x010fe400000010ff */
[--C-:B------:R-:W-:Y:S02]  /*102c0*/  HSET2.LE.AND R6, R6, R0.reuse, PT ;  /* 0x0000000006067233 */ /* 0x100fe40003803000 */
[----:B------:R-:W-:Y:S02]  /*102d0*/  HSET2.LE.AND R7, R7, R0, PT ;  /* 0x0000000007077233 */ /* 0x000fe40003803000 */
[----:B--2---:R-:W-:Y:S02]  /*102e0*/  F2FP.BF16.F32.PACK_AB R0, R13, R15 ;  /* 0x0000000f0d00723e */ /* 0x004fe400000010ff */
[----:B------:R-:W-:-:S02]  /*102f0*/  LOP3.LUT R138, R3, R2, RZ, 0xc0, !PT ;  /* 0x00000002038a7212 */ /* 0x000fc400078ec0ff */
[----:B---3--:R-:W-:Y:S02]  /*10300*/  F2FP.BF16.F32.PACK_AB R2, R11, R12 ;  /* 0x0000000c0b02723e */ /* 0x008fe400000010ff */
[----:B------:R-:W-:Y:S01]  /*10310*/  LOP3.LUT R139, R0, R4, RZ, 0xc0, !PT ;  /* 0x00000004008b7212 */ /* 0x000fe200078ec0ff */
[----:B------:R-:W-:Y:S01]  /*10320*/  FFMA.FTZ R4, R249, R47, R239 ;  /* 0x0000002ff9047223 */ /* 0x000fe200000100ef */
[----:B------:R-:W-:Y:S01]  /*10330*/  F2FP.BF16.F32.PACK_AB R5, R25, R26 ;  /* 0x0000001a1905723e */ /* 0x000fe200000010ff */
[----:B------:R-:W-:Y:S01]  /*10340*/  FFMA.FTZ R3, R248, R46, R223 ;  /* 0x0000002ef8037223 */ /* 0x000fe200000100df */
        /* <DEDUP_REMOVED lines=70> */
[----:B------:R-:W-:Y:S08]  /*107b0*/  HMMA.16816.F32.BF16 R84, R132, R90, R84 ;  /* 0x0000005a8454723c */ /* 0x000ff00000041854 */
[C---:B------:R-:W-:Y:S08]  /*107c0*/  HMMA.16816.F32.BF16 R76, R136.reuse, R88, R124 ;  /* 0x00000058884c723c */ /* 0x040ff0000004187c */
[----:B------:R-:W-:Y:S08]  /*107d0*/  HMMA.16816.F32.BF16 R88, R136, R90, R108 ;  /* 0x0000005a8858723c */ /* 0x000ff0000004186c */
[C---:B------:R-:W-:Y:S08]  /*107e0*/  HMMA.16816.F32.BF16 R96, R132.reuse, R104, R96 ;  /* 0x000000688460723c */ /* 0x040ff00000041860 */
[C---:B------:R-:W-:Y:S08]  /*107f0*/  HMMA.16816.F32.BF16 R100, R132.reuse, R106, R100 ;  /* 0x0000006a8464723c */ /* 0x040ff00000041864 */
[C---:B------:R-:W-:Y:S08]  /*10800*/  HMMA.16816.F32.BF16 R112, R132.reuse, R120, R112 ;  /* 0x000000788470723c */ /* 0x040ff00000041870 */
[----:B------:R-:W-:Y:S08]  /*10810*/  HMMA.16816.F32.BF16 R116, R132, R122, R116 ;  /* 0x0000007a8474723c */ /* 0x000ff00000041874 */
[C---:B------:R-:W-:Y:S08]  /*10820*/  HMMA.16816.F32.BF16 R92, R136.reuse, R104, R60 ;  /* 0x00000068885c723c */ /* 0x040ff0000004183c */
[----:B------:R-:W-:Y:S08]  /*10830*/  HMMA.16816.F32.BF16 R108, R136, R120, R52 ;  /* 0x00000078886c723c */ /* 0x000ff00000041834 */
[----:B------:R-:W-:Y:S08]  /*10840*/  HMMA.16816.F32.BF16 R128, R132, R16, R128 ;  /* 0x000000108480723c */ /* 0x000ff00000041880 */
[C---:B------:R-:W-:Y:S08]  /*10850*/  HMMA.16816.F32.BF16 R104, R136.reuse, R106, R56 ;  /* 0x0000006a8868723c */ /* 0x040ff00000041838 */
[C---:B------:R-:W-:Y:S08]  /*10860*/  HMMA.16816.F32.BF16 R120, R136.reuse, R122, R64 ;  /* 0x0000007a8878723c */ /* 0x040ff00000041840 */
[----:B------:R-:W-:Y:S08]  /*10870*/  HMMA.16816.F32.BF16 R124, R136, R16, R40 ;  /* 0x00000010887c723c */ /* 0x000ff00000041828 */
[----:B------:R-:W-:Y:S01]  /*10880*/  HMMA.16816.F32.BF16 R132, R132, R18, R140 ;  /* 0x000000128484723c */ /* 0x000fe2000004188c */
[----:B------:R-:W-:-:S07]  /*10890*/  IMAD.MOV.U32 R140, RZ, RZ, R240 ;  /* 0x000000ffff8c7224 */ /* 0x000fce00078e00f0 */
[----:B------:R-:W-:Y:S01]  /*108a0*/  HMMA.16816.F32.BF16 R136, R136, R18, R48 ;  /* 0x000000128888723c */ /* 0x000fe20000041830 */
[----:B------:R-:W-:-:S04]  /*108b0*/  NOP ;  /* 0x0000000000007918 */ /* 0x000fc80000000000 */
[----:B-1----:R-:W-:-:S15]  /*108c0*/  @P1 BRA `(.L_x_2069) ;  /* 0x0000000000041947 */ /* 0x002fde0003800000 */
.L_x_2066:
[----:B------:R-:W-:-:S07]  /*108d0*/  IADD3 R212, PT, PT, R140, -0x1, RZ ;  /* 0xffffffff8cd47810 */ /* 0x000fce0007ffe0ff */
.L_x_2069:
[----:B------:R-:W2:Y:S02]  /*108e0*/  LDL R0, [R1+0x4c] ;  /* 0x00004c0001007983 */ /* 0x000ea40000100800 */
[----:B--2---:R-:W-:-:S13]  /*108f0*/  ISETP.GE.AND P0, PT, R212, R0, PT ;  /* 0x00000000d400720c */ /* 0x004fda0003f06270 */
[----:B------:R-:W-:Y:S05]  /*10900*/  @!P0 BRA `(.L_x_2070) ;  /* 0x0000004c00088947 */ /* 0x000fea0003800000 */
[----:B------:R-:W2:Y:S04]  /*10910*/  LDL.64 R6, [R1+0x20] ;  /* 0x0000200001067983 */ /* 0x000ea80000100a00 */
[----:B------:R-:W3:Y:S01]  /*10920*/  LDL.64 R4, [R1+0x18] ;  /* 0x0000180001047983 */ /* 0x000ee20000100a00 */
[C-C-:B------:R-:W-:Y:S01]  /*10930*/  SHF.L.U64.HI R2, R214.reuse, 0x5, R215.reuse ;  /* 0x00000005d6027819 */ /* 0x140fe200000102d7 */
[----:B------:R-:W-:Y:S01]  /*10940*/  IMAD.SHL.U32 R0, R214, 0x20, RZ ;  /* 0x00000020d6007824 */ /* 0x000fe200078e00ff */
[----:B------:R-:W1:Y:S01]  /*10950*/  LDCU UR13, c[0x0][0x4f8] ;  /* 0x00009f00ff0d77ac */ /* 0x000e620008000800 */
[----:B------:R-:W-:Y:S01]  /*10960*/  LOP3.LUT R245, R242, UR4, RZ, 0x3c, !PT ;  /* 0x00000004f2f57c12 */ /* 0x000fe2000f8e3cff */
[C---:B------:R-:W-:Y:S01]  /*10970*/  IMAD.SHL.U32 R242, R214.reuse, 0x10, RZ ;  /* 0x00000010d6f27824 */ /* 0x040fe200078e00ff */
[----:B------:R4:W-:Y:S01]  /*10980*/  STL [R1+0x28], R2 ;  /* 0x0000280201007387 */ /* 0x0009e20000100800 */
[----:B------:R-:W-:Y:S01]  /*10990*/  SHF.L.U64.HI R243, R214, 0x4, R215 ;  /* 0x00000004d6f37819 */ /* 0x000fe200000102d7 */
[----:B------:R-:W-:Y:S01]  /*109a0*/  IMAD.MOV.U32 R74, RZ, RZ, R70 ;  /* 0x000000ffff4a7224 */ /* 0x000fe200078e0046 */
[----:B------:R-:W-:Y:S01]  /*109b0*/  MOV R69, R71 ;  /* 0x0000004700457202 */ /* 0x000fe20000000f00 */
[----:B------:R4:W-:Y:S01]  /*109c0*/  STL [R1+0x2c], R0 ;  /* 0x00002c0001007387 */ /* 0x0009e20000100800 */
[----:B------:R-:W-:Y:S01]  /*109d0*/  IMAD.MOV.U32 R68, RZ, RZ, R72 ;  /* 0x000000ffff447224 */ /* 0x000fe200078e0048 */
[C---:B------:R-:W-:Y:S01]  /*109e0*/  IADD3 R210, PT, PT, R204.reuse, 0x8, RZ ;  /* 0x00000008ccd27810 */ /* 0x040fe20007ffe0ff */
[----:B------:R-:W-:Y:S01]  /*109f0*/  IMAD.MOV.U32 R3, RZ, RZ, R73 ;  /* 0x000000ffff037224 */ /* 0x000fe200078e0049 */
[C---:B------:R-:W-:Y:S01]  /*10a00*/  IADD3 R211, PT, PT, R204.reuse, 0x48, RZ ;  /* 0x00000048ccd37810 */ /* 0x040fe20007ffe0ff */
[----:B------:R-:W-:Y:S01]  /*10a10*/  VIADD R209, R204, 0x40 ;  /* 0x00000040ccd17836 */ /* 0x000fe20000000000 */
[----:B------:R-:W-:Y:S01]  /*10a20*/  LOP3.LUT R237, R246, UR4, RZ, 0x3c, !PT ;  /* 0x00000004f6ed7c12 */ /* 0x000fe2000f8e3cff */
[----:B------:R-:W2:Y:S01]  /*10a30*/  LDCU UR4, c[0x0][0x45c] ;  /* 0x00008b80ff0477ac */ /* 0x000ea20008000800 */
[----:B------:R-:W2:Y:S01]  /*10a40*/  LDCU.64 UR6, c[0x0][0x3c0] ;  /* 0x00007800ff0677ac */ /* 0x000ea20008000a00 */
[----:B-1----:R-:W-:Y:S01]  /*10a50*/  ULOP3.LUT UR13, UR13, 0xff, URZ, 0xc0, !UPT ;  /* 0x000000ff0d0d7892 */ /* 0x002fe2000f8ec0ff */
[----:B--2---:R-:W-:-:S02]  /*10a60*/  LOP3.LUT R236, R7, UR8, RZ, 0x3c, !PT ;  /* 0x0000000807ec7c12 */ /* 0x004fc4000f8e3cff */
[----:B---3--:R-:W-:Y:S01]  /*10a70*/  LOP3.LUT R244, R5, UR8, RZ, 0x3c, !PT ;  /* 0x0000000805f47c12 */ /* 0x008fe2000f8e3cff */
[----:B----4-:R-:W-:Y:S08]  /*10a80*/  BRA `(.L_x_2071) ;  /* 0x0000000000747947 */ /* 0x010ff00003800000 */
.L_x_2073:
[----:B------:R-:W1:Y:S01]  /*10a90*/  LDC.64 R8, c[0x0][0x3b8] ;  /* 0x0000ee00ff087b82 */ /* 0x000e620000000a00 */
[----:B------:R-:W-:Y:S01]  /*10aa0*/  VIADD R10, R212, 0xffffffff ;  /* 0xffffffffd40a7836 */ /* 0x000fe20000000000 */
[----:B-1----:R-:W-:Y:S03]  /*10ab0*/  SHF.L.U64.HI R16, R8, 0x4, R9 ;  /* 0x0000000408107819 */ /* 0x002fe60000010209 */
[----:B------:R-:W-:Y:S04]  /*10ac0*/  IMAD.WIDE.U32 R6, R10, R8, RZ ;  /* 0x000000080a067225 */ /* 0x000fe800078e00ff */
[----:B------:R-:W-:Y:S02]  /*10ad0*/  IMAD.SHL.U32 R15, R8, 0x10, RZ ;  /* 0x00000010080f7824 */ /* 0x000fe400078e00ff */
[----:B------:R-:W-:Y:S03]  /*10ae0*/  IMAD R7, R10, R9, R7 ;  /* 0x000000090a077224 */ /* 0x000fe600078e0207 */
[C---:B------:R-:W-:Y:S04]  /*10af0*/  LEA R10, P6, R6.reuse, R15, 0x6 ;  /* 0x0000000f060a7211 */ /* 0x040fe800078c30ff */
[C-C-:B------:R-:W-:Y:S02]  /*10b00*/  LEA.HI.X R11, R6.reuse, R16, R7.reuse, 0x6, P6 ;  /* 0x00000010060b7211 */ /* 0x140fe400030f3407 */
[C---:B------:R-:W-:Y:S04]  /*10b10*/  LEA R18, P6, R6.reuse, R231, 0x7 ;  /* 0x000000e706127211 */ /* 0x040fe800078c38ff */
[----:B------:R-:W-:Y:S02]  /*10b20*/  LEA.HI.X R19, R6, R230, R7, 0x7, P6 ;  /* 0x000000e606137211 */ /* 0x000fe400030f3c07 */
[CC--:B------:R-:W-:Y:S03]  /*10b30*/  LEA R7, P6, R8.reuse, R10.reuse, 0x5 ;  /* 0x0000000a08077211 */ /* 0x0c0fe600078c28ff */
[----:B------:R-:W-:Y:S01]  /*10b40*/  @!PT LDS RZ, [RZ] ;  /* 0x00000000fffff984 */ /* 0x000fe20000000800 */
[----:B------:R-:W-:Y:S01]  /*10b50*/  @!PT LDS RZ, [RZ] ;  /* 0x00000000fffff984 */ /* 0x000fe20000000800 */
[----:B------:R-:W-:Y:S01]  /*10b60*/  @!PT LDS RZ, [RZ] ;  /* 0x00000000fffff984 */ /* 0x000fe20000000800 */
[----:B------:R1:W-:Y:S01]  /*10b70*/  LDGSTS.E.BYPASS.LTC128B.128 [R213+0x4000], desc[UR18][R18.64] ;  /* 0x0400000012d57fae */ /* 0x0003e2000b981a12 */
[----:B------:R-:W-:Y:S02]  /*10b80*/  LEA.HI.X R21, R8, R11, R9, 0x5, P6 ;  /* 0x0000000b08157211 */ /* 0x000fe400030f2c09 */
[----:B------:R-:W-:Y:S05]  /*10b90*/  IADD3 R6, P6, PT, R15, R10, RZ ;  /* 0x0000000a0f067210 */ /* 0x000fea0007fde0ff */
[--C-:B------:R-:W-:Y:S01]  /*10ba0*/  IMAD.X R9, R16, 0x1, R11.reuse, P6 ;  /* 0x0000000110097824 */ /* 0x100fe200030e060b */
[CC--:B------:R-:W-:Y:S04]  /*10bb0*/  LEA R16, P6, R10.reuse, R231.reuse, 0x1 ;  /* 0x000000e70a107211 */ /* 0x0c0fe800078c08ff */
[-C--:B------:R-:W-:Y:S02]  /*10bc0*/  LEA.HI.X R17, R10, R230.reuse, R11, 0x1, P6 ;  /* 0x000000e60a117211 */ /* 0x080fe400030f0c0b */
[CC--:B------:R-:W-:Y:S03]  /*10bd0*/  LEA R8, P6, R6.reuse, R231.reuse, 0x1 ;  /* 0x000000e706087211 */ /* 0x0c0fe600078c08ff */
[----:B------:R1:W-:Y:S01]  /*10be0*/  LDGSTS.E.BYPASS.LTC128B.128 [R213+0x4800], desc[UR18][R16.64] ;  /* 0x0480000010d57fae */ /* 0x0003e2000b981a12 */
[-C--:B------:R-:W-:Y:S02]  /*10bf0*/  LEA.HI.X R9, R6, R230.reuse, R9, 0x1, P6 ;  /* 0x000000e606097211 */ /* 0x080fe400030f0c09 */
[C---:B------:R-:W-:Y:S03]  /*10c00*/  LEA R6, P6, R7.reuse, R231, 0x1 ;  /* 0x000000e707067211 */ /* 0x040fe600078c08ff */
[----:B------:R1:W-:Y:S01]  /*10c10*/  LDGSTS.E.BYPASS.LTC128B.128 [R213+0x5000], desc[UR18][R8.64] ;  /* 0x0500000008d57fae */ /* 0x0003e2000b981a12 */
[----:B------:R-:W-:Y:S05]  /*10c20*/  LEA.HI.X R7, R7, R230, R21, 0x1, P6 ;  /* 0x000000e607077211 */ /* 0x000fea00030f0c15 */
[----:B------:R1:W-:Y:S04]  /*10c30*/  LDGSTS.E.BYPASS.LTC128B.128 [R213+0x5800], desc[UR18][R6.64] ;  /* 0x0580000006d57fae */ /* 0x0003e8000b981a12 */
[----:B------:R-:W0:Y:S01]  /*10c40*/  LDGDEPBAR ;  /* 0x00000000000079af */ /* 0x000e220000000000 */
[----:B------:R-:W-:Y:S05]  /*10c50*/  BRA `(.L_x_2072) ;  /* 0x0000001400c87947 */ /* 0x000fea0003800000 */
.L_x_2071:
[----:B--2---:R-:W2:Y:S01]  /*10c60*/  LDL R4, [R1] ;  /* 0x0000000001047983 */ /* 0x004ea20000100800 */
[----:B------:R-:W-:Y:S04]  /*10c70*/  DEPBAR.LE SB0, 0x0 ;  /* 0x000080000000791a */ /* 0x000fe80000000000 */
[----:B------:R-:W3:Y:S01]  /*10c80*/  LDL R6, [R1+0x2c] ;  /* 0x00002c0001067983 */ /* 0x000ee20000100800 */
[C---:B------:R-:W-:Y:S03]  /*10c90*/  IMAD.WIDE.U32 R14, R212.reuse, UR6, RZ ;  /* 0x00000006d40e7c25 */ /* 0x040fe6000f8e00ff */
[----:B------:R-:W4:Y:S01]  /*10ca0*/  LDL R16, [R1+0x28] ;  /* 0x0000280001107983 */ /* 0x000f220000100800 */
[----:B------:R-:W-:Y:S01]  /*10cb0*/  IMAD R5, R212, UR7, R15 ;  /* 0x00000007d4057c24 */ /* 0x000fe2000f8e020f */
[----:B------:R-:W-:Y:S01]  /*10cc0*/  BAR.SYNC.DEFER_BLOCKING 0x0 ;  /* 0x0000000000007b1d */ /* 0x000fe20000010000 */
[CC--:B------:R-:W-:Y:S04]  /*10cd0*/  LEA R0, P0, R14.reuse, R242.reuse, 0x6 ;  /* 0x000000f20e007211 */ /* 0x0c0fe800078030ff */
[----:B------:R-:W-:Y:S02]  /*10ce0*/  LEA.HI.X R2, R14, R243, R5, 0x6, P0 ;  /* 0x000000f30e027211 */ /* 0x000fe400000f3405 */
[----:B------:R-:W-:Y:S05]  /*10cf0*/  IADD3 R7, P1, PT, R0, R242, RZ ;  /* 0x000000f200077210 */ /* 0x000fea0007f3e0ff */
[----:B------:R-:W-:Y:S01]  /*10d00*/  IMAD.X R13, R2, 0x1, R243, P1 ;  /* 0x00000001020d7824 */ /* 0x000fe200008e06f3 */
[----:B------:R-:W1:Y:S02]  /*10d10*/  S2R R70, SR_TID.X ;  /* 0x0000000000467919 */ /* 0x000e640000002100 */
[----:B-1----:R-:W-:Y:S05]  /*10d20*/  IMAD.SHL.U32 R70, R70, 0x2, RZ ;  /* 0x0000000246467824 */ /* 0x002fea00078e00ff */
[----:B------:R1:W-:Y:S01]  /*10d30*/  STL [R1+0x48], R70 ;  /* 0x0000484601007387 */ /* 0x0003e20000100800 */
[-C--:B--2---:R-:W-:Y:S02]  /*10d40*/  LEA R10, P3, R14, R4.reuse, 0x7 ;  /* 0x000000040e0a7211 */ /* 0x084fe400078638ff */
[----:B------:R-:W-:Y:S02]  /*10d50*/  LEA R8, P2, R0, R4, 0x1 ;  /* 0x0000000400087211 */ /* 0x000fe400078408ff */
[-C--:B------:R-:W-:Y:S02]  /*10d60*/  LEA.HI.X R11, R14, R252.reuse, R5, 0x7, P3 ;  /* 0x000000fc0e0b7211 */ /* 0x080fe400018f3c05 */
[C---:B------:R-:W-:Y:S02]  /*10d70*/  LEA.HI.X R9, R0.reuse, R252, R2, 0x1, P2 ;  /* 0x000000fc00097211 */ /* 0x040fe400010f0c02 */
[----:B---3--:R-:W-:Y:S01]  /*10d80*/  IADD3 R12, P0, PT, R0, R6, RZ ;  /* 0x00000006000c7210 */ /* 0x008fe20007f1e0ff */
[----:B------:R-:W-:Y:S01]  /*10d90*/  @!PT LDS RZ, [RZ] ;  /* 0x00000000fffff984 */ /* 0x000fe20000000800 */
[----:B------:R-:W-:Y:S01]  /*10da0*/  @!PT LDS RZ, [RZ] ;  /* 0x00000000fffff984 */ /* 0x000fe20000000800 */
[----:B------:R-:W-:Y:S01]  /*10db0*/  @!PT LDS RZ, [RZ] ;  /* 0x00000000fffff984 */ /* 0x000fe20000000800 */
[----:B------:R-:W-:Y:S01]  /*10dc0*/  LDGSTS.E.BYPASS.LTC128B.128 [R213+0x6000], desc[UR18][R10.64] ;  /* 0x060000000ad57fae */ /* 0x000fe2000b981a12 */
[C---:B------:R-:W-:Y:S02]  /*10dd0*/  LEA R6, P1, R7.reuse, R4, 0x1 ;  /* 0x0000000407067211 */ /* 0x040fe400078208ff */
[----:B------:R-:W-:Y:S01]  /*10de0*/  LOP3.LUT R0, R70, 0x6, RZ, 0xc0, !PT ;  /* 0x0000000646007812 */ /* 0x000fe200078ec0ff */
[----:B----4-:R-:W-:Y:S01]  /*10df0*/  IMAD.X R15, R2, 0x1, R16, P0 ;  /* 0x00000001020f7824 */ /* 0x010fe200000e0610 */
[----:B------:R-:W-:Y:S02]  /*10e00*/  LEA.HI.X R7, R7, R252, R13, 0x1, P1 ;  /* 0x000000fc07077211 */ /* 0x000fe400008f0c0d */
[----:B------:R-:W-:Y:S01]  /*10e10*/  LEA R4, P0, R12, R4, 0x1 ;  /* 0x000000040c047211 */ /* 0x000fe200078008ff */
[----:B------:R-:W-:Y:S01]  /*10e20*/  LDGSTS.E.BYPASS.LTC128B.128 [R213+0x6800], desc[UR18][R8.64] ;  /* 0x0680000008d57fae */ /* 0x000fe2000b981a12 */
[----:B-1----:R-:W-:Y:S02]  /*10e30*/  IMAD R70, R212, 0x40, R0 ;  /* 0x00000040d4467824 */ /* 0x002fe400078e0200 */
[----:B------:R-:W-:Y:S02]  /*10e40*/  LEA.HI.X R5, R12, R252, R15, 0x1, P0 ;  /* 0x000000fc0c057211 */ /* 0x000fe400000f0c0f */
[----:B------:R-:W-:Y:S01]  /*10e50*/  VIADD R73, R70, 0x9 ;  /* 0x0000000946497836 */ /* 0x000fe20000000000 */
[-C--:B------:R-:W-:Y:S01]  /*10e60*/  ISETP.GT.AND P3, PT, R204, R70.reuse, PT ;  /* 0x00000046cc00720c */ /* 0x080fe20003f64270 */
[----:B------:R-:W-:Y:S01]  /*10e70*/  VIADD R75, R70, 0x8 ;  /* 0x00000008464b7836 */ /* 0x000fe20000000000 */
[----:B------:R-:W-:Y:S01]  /*10e80*/  LDGSTS.E.BYPASS.LTC128B.128 [R213+0x7000], desc[UR18][R6.64] ;  /* 0x0700000006d57fae */ /* 0x000fe2000b981a12 */
[----:B------:R-:W-:Y:S01]  /*10e90*/  ISETP.GT.AND P1, PT, R210, R70, PT ;  /* 0x00000046d200720c */ /* 0x000fe20003f24270 */
[C---:B------:R-:W-:Y:S01]  /*10ea0*/  VIADD R72, R70.reuse, 0x11 ;  /* 0x0000001146487836 */ /* 0x040fe20000000000 */
[C---:B------:R-:W-:Y:S01]  /*10eb0*/  ISETP.GE.AND P6, PT, R70.reuse, R206, PT ;  /* 0x000000ce4600720c */ /* 0x040fe20003fc6270 */
[C---:B------:R-:W-:Y:S02]  /*10ec0*/  VIADD R71, R70.reuse, 0x10 ;  /* 0x0000001046477836 */ /* 0x040fe40000000000 */
[----:B------:R-:W-:Y:S02]  /*10ed0*/  VIADD R2, R70, 0x38 ;  /* 0x0000003846027836 */ /* 0x000fe40000000000 */
[----:B------:R1:W-:Y:S03]  /*10ee0*/  LDGSTS.E.BYPASS.LTC128B.128 [R213+0x7800], desc[UR18][R4.64] ;  /* 0x0780000004d57fae */ /* 0x0003e6000b981a12 */
[----:B------:R-:W-:Y:S05]  /*10ef0*/  ISETP.GT.AND P4, PT, R210, R2, PT ;  /* 0x00000002d200720c */ /* 0x000fea0003f84270 */
        /* <DEDUP_REMOVED lines=31> */
[-C--:B-----5:R-:W-:Y:S07]  /*110f0*/  HMMA.16816.F32.BF16 R52, R64, R140.reuse, RZ ;  /* 0x0000008c4034723c */ /* 0x0a0fee00000418ff */
[----:B------:R4:W-:Y:S01]  /*11100*/  STL [R1+0x4], R0 ;  /* 0x0000040001007387 */ /* 0x0009e20000100800 */
[C---:B------:R-:W-:Y:S03]  /*11110*/  HMMA.16816.F32.BF16 R56, R60.reuse, R140, RZ ;  /* 0x0000008c3c38723c */ /* 0x040fe600000418ff */
[----:B------:R-:W5:Y:S05]  /*11120*/  LDL R219, [R1+0x4c] ;  /* 0x00004c0001db7983 */ /* 0x000f6a0000100800 */
[-C--:B------:R-:W-:Y:S08]  /*11130*/  HMMA.16816.F32.BF16 R60, R60, R142.reuse, RZ ;  /* 0x0000008e3c3c723c */ /* 0x080ff000000418ff */
[----:B------:R-:W-:Y:S01]  /*11140*/  HMMA.16816.F32.BF16 R64, R64, R142, RZ ;  /* 0x0000008e4040723c */ /* 0x000fe200000418ff */
[----:B------:R-:W3:Y:S01]  /*11150*/  LDSM.16.M88.4 R140, [R199+0x5800] ;  /* 0x00580000c78c783b */ /* 0x000ee20000000200 */
[----:B----4-:R-:W-:Y:S06]  /*11160*/  VIADD R0, R70, 0x39 ;  /* 0x0000003946007836 */ /* 0x010fec0000000000 */
[-C--:B-1----:R-:W-:Y:S05]  /*11170*/  HMMA.16816.F32.BF16 R4, R144, R148.reuse, R4 ;  /* 0x000000949004723c */ /* 0x082fea0000041804 */
[----:B------:R-:W-:Y:S03]  /*11180*/  ISETP.GT.AND P5, PT, R204, R0, PT ;  /* 0x00000000cc00720c */ /* 0x000fe60003fa4270 */
[C---:B--2---:R-:W-:Y:S08]  /*11190*/  HMMA.16816.F32.BF16 R8, R152.reuse, R148, R8 ;  /* 0x000000949808723c */ /* 0x044ff00000041808 */
[-C--:B------:R-:W-:Y:S08]  /*111a0*/  HMMA.16816.F32.BF16 R12, R152, R150.reuse, R12 ;  /* 0x00000096980c723c */ /* 0x080ff0000004180c */
        /* <DEDUP_REMOVED lines=11> */
[-C--:B------:R-:W-:Y:S08]  /*11260*/  HMMA.16816.F32.BF16 R52, R144, R140.reuse, R52 ;  /* 0x0000008c9034723c */ /* 0x080ff00000041834 */
[C---:B------:R-:W-:Y:S08]  /*11270*/  HMMA.16816.F32.BF16 R56, R152.reuse, R140, R56 ;  /* 0x0000008c9838723c */ /* 0x040ff00000041838 */
[-C--:B------:R-:W-:Y:S08]  /*11280*/  HMMA.16816.F32.BF16 R60, R152, R142.reuse, R60 ;  /* 0x0000008e983c723c */ /* 0x080ff0000004183c */
[----:B------:R-:W-:Y:S01]  /*11290*/  HMMA.16816.F32.BF16 R64, R144, R142, R64 ;  /* 0x0000008e9040723c */ /* 0x000fe20000041840 */
[----:B------:R-:W3:Y:S03]  /*112a0*/  LDSM.16.M88.4 R140, [R198+0x4800] ;  /* 0x00480000c68c783b */ /* 0x000ee60000000200 */
[----:B------:R-:W-:Y:S04]  /*112b0*/  VIADD R144, R70, 0x1 ;  /* 0x0000000146907836 */ /* 0x000fe80000000000 */
[-C--:B-1----:R-:W-:Y:S05]  /*112c0*/  HMMA.16816.F32.BF16 R4, R148, R164.reuse, R4 ;  /* 0x000000a49404723c */ /* 0x082fea0000041804 */
[-C--:B------:R-:W-:Y:S02]  /*112d0*/  ISETP.GT.AND P2, PT, R204, R144.reuse, PT ;  /* 0x00000090cc00720c */ /* 0x080fe40003f44270 */
[----:B------:R-:W-:Y:S01]  /*112e0*/  ISETP.GT.AND P0, PT, R210, R144, PT ;  /* 0x00000090d200720c */ /* 0x000fe20003f04270 */
        /* <DEDUP_REMOVED lines=38> */
[----:B------:R-:W-:Y:S01]  /*11550*/  ISETP.GT.AND P2, PT, R209, R73, PT ;  /* 0x00000049d100720c */ /* 0x000fe20003f44270 */
[C---:B------:R-:W-:Y:S05]  /*11560*/  HMMA.16816.F32.BF16 R32, R180.reuse, R142, R32 ;  /* 0x0000008eb420723c */ /* 0x040fea0000041820 */
[----:B------:R-:W-:Y:S01]  /*11570*/  FSEL R159, R13, -INF , !P2 ;  /* 0xff8000000d9f7808 */ /* 0x000fe20005000000 */
[----:B------:R-:W-:Y:S01]  /*11580*/  VIADD R13, R70, 0x28 ;  /* 0x00000028460d7836 */ /* 0x000fe20000000000 */
[----:B------:R-:W-:Y:S02]  /*11590*/  ISETP.GT.AND P3, PT, R209, R75, PT ;  /* 0x0000004bd100720c */ /* 0x000fe40003f64270 */
[----:B------:R-:W-:Y:S01]  /*115a0*/  ISETP.GT.AND P2, PT, R204, R73, PT ;  /* 0x00000049cc00720c */ /* 0x000fe20003f44270 */
[-C--:B-1----:R-:W-:Y:S03]  /*115b0*/  HMMA.16816.F32.BF16 R36, R180, R4.reuse, R36 ;  /* 0x00000004b424723c */ /* 0x082fe60000041824 */
[----:B------:R-:W-:Y:S01]  /*115c0*/  FSEL R160, R12, -INF , !P3 ;  /* 0xff8000000ca07808 */ /* 0x000fe20005800000 */
[C---:B------:R-:W-:Y:S01]  /*115d0*/  VIADD R12, R70.reuse, 0x29 ;  /* 0x00000029460c7836 */ /* 0x040fe20000000000 */
[----:B------:R-:W-:Y:S01]  /*115e0*/  FSEL R155, R17, -INF , !P2 ;  /* 0xff800000119b7808 */ /* 0x000fe20005000000 */
[----:B------:R-:W-:Y:S01]  /*115f0*/  VIADD R17, R70, 0x18 ;  /* 0x0000001846117836 */ /* 0x000fe20000000000 */
[CC--:B------:R-:W-:Y:S01]  /*11600*/  ISETP.GT.AND P3, PT, R204.reuse, R75.reuse, PT ;  /* 0x0000004bcc00720c */ /* 0x0c0fe20003f64270 */
[C---:B------:R-:W-:Y:S04]  /*11610*/  HMMA.16816.F32.BF16 R40, R188.reuse, R4, R40 ;  /* 0x00000004bc28723c */ /* 0x040fe80000041828 */
[-C--:B------:R-:W-:Y:S01]  /*11620*/  ISETP.GT.AND P2, PT, R204, R72.reuse, PT ;  /* 0x00000048cc00720c */ /* 0x080fe20003f44270 */
[C---:B------:R-:W-:Y:S01]  /*11630*/  VIADD R4, R70.reuse, 0x31 ;  /* 0x0000003146047836 */ /* 0x040fe20000000000 */
[----:B------:R-:W-:Y:S01]  /*11640*/  ISETP.GT.AND P1, PT, R211, R75, PT ;  /* 0x0000004bd300720c */ /* 0x000fe20003f24270 */
[----:B------:R-:W-:Y:S01]  /*11650*/  VIADD R5, R70, 0x30 ;  /* 0x0000003046057836 */ /* 0x000fe20000000000 */
[----:B------:R-:W-:Y:S01]  /*11660*/  FSEL R156, R16, -INF , !P3 ;  /* 0xff800000109c7808 */ /* 0x000fe20005800000 */
[-C--:B------:R-:W-:Y:S03]  /*11670*/  HMMA.16816.F32.BF16 R44, R188, R6.reuse, R44 ;  /* 0x00000006bc2c723c */ /* 0x080fe6000004182c */
[----:B------:R-:W-:Y:S01]  /*11680*/  FSEL R151, R21, -INF , !P2 ;  /* 0xff80000015977808 */ /* 0x000fe20005000000 */
[----:B------:R-:W-:Y:S01]  /*11690*/  VIADD R16, R70, 0x19 ;  /* 0x0000001946107836 */ /* 0x000fe20000000000 */
[----:B------:R-:W-:Y:S02]  /*116a0*/  ISETP.GT.AND P2, PT, R209, R72, PT ;  /* 0x00000048d100720c */ /* 0x000fe40003f44270 */
[----:B------:R-:W-:Y:S01]  /*116b0*/  ISETP.GT.AND P0, PT, R211, R73, PT ;  /* 0x00000049d300720c */ /* 0x000fe20003f04270 */
[C---:B------:R-:W-:Y:S04]  /*116c0*/  HMMA.16816.F32.BF16 R48, R180.reuse, R6, R48 ;  /* 0x00000006b430723c */ /* 0x040fe80000041830 */
[----:B------:R-:W-:Y:S01]  /*116d0*/  FSEL R158, R14, -INF , !P1 ;  /* 0xff8000000e9e7808 */ /* 0x000fe20004800000 */
[----:B------:R-:W-:Y:S01]  /*116e0*/  VIADD R14, R70, 0x21 ;  /* 0x00000021460e7836 */ /* 0x000fe20000000000 */
[----:B------:R-:W-:Y:S02]  /*116f0*/  ISETP.GT.AND P1, PT, R210, R75, PT ;  /* 0x0000004bd200720c */ /* 0x000fe40003f24270 */
[----:B------:R-:W-:Y:S01]  /*11700*/  ISETP.GT.AND P3, PT, R204, R71, PT ;  /* 0x00000047cc00720c */ /* 0x000fe20003f64270 */
[-C--:B--2---:R-:W-:Y:S03]  /*11710*/  HMMA.16816.F32.BF16 R52, R180, R8.reuse, R52 ;  /* 0x00000008b434723c */ /* 0x084fe60000041834 */
[----:B------:R-:W-:Y:S02]  /*11720*/  FSEL R142, R25, -INF , !P2 ;  /* 0xff800000198e7808 */ /* 0x000fe40005000000 */
[-C--:B------:R-:W-:Y:S02]  /*11730*/  ISETP.GT.AND P2, PT, R209, R16.reuse, PT ;  /* 0x00000010d100720c */ /* 0x080fe40003f44270 */
[----:B------:R-:W-:Y:S01]  /*11740*/  FSEL R157, R15, -INF , !P0 ;  /* 0xff8000000f9d7808 */ /* 0x000fe20004000000 */
[C---:B------:R-:W-:Y:S04]  /*11750*/  HMMA.16816.F32.BF16 R56, R188.reuse, R8, R56 ;  /* 0x00000008bc38723c */ /* 0x040fe80000041838 */
[----:B------:R-:W-:Y:S01]  /*11760*/  ISETP.GT.AND P0, PT, R210, R73, PT ;  /* 0x00000049d200720c */ /* 0x000fe20003f04270 */
[----:B------:R-:W-:Y:S01]  /*11770*/  VIADD R15, R70, 0x20 ;  /* 0x00000020460f7836 */ /* 0x000fe20000000000 */
[----:B------:R-:W-:Y:S02]  /*11780*/  FSEL R154, R18, -INF , !P1 ;  /* 0xff800000129a7808 */ /* 0x000fe40004800000 */
[----:B------:R-:W-:Y:S01]  /*11790*/  FSEL R152, R20, -INF , !P3 ;  /* 0xff80000014987808 */ /* 0x000fe20005800000 */
[-C--:B------:R-:W-:Y:S03]  /*117a0*/  HMMA.16816.F32.BF16 R60, R188, R10.reuse, R60 ;  /* 0x0000000abc3c723c */ /* 0x080fe6000004183c */
[-C--:B------:R-:W-:Y:S02]  /*117b0*/  ISETP.GT.AND P1, PT, R210, R71.reuse, PT ;  /* 0x00000047d200720c */ /* 0x080fe40003f24270 */
[-C--:B------:R-:W-:Y:S02]  /*117c0*/  ISETP.GT.AND P3, PT, R209, R71.reuse, PT ;  /* 0x00000047d100720c */ /* 0x080fe40003f64270 */
[----:B------:R-:W-:Y:S01]  /*117d0*/  FSEL R21, R29, -INF , !P2 ;  /* 0xff8000001d157808 */ /* 0x000fe20005000000 */
[----:B------:R-:W-:Y:S04]  /*117e0*/  HMMA.16816.F32.BF16 R64, R180, R10, R64 ;  /* 0x0000000ab440723c */ /* 0x000fe80000041840 */
[----:B------:R-:W-:Y:S02]  /*117f0*/  ISETP.GT.AND P2, PT, R204, R16, PT ;  /* 0x00000010cc00720c */ /* 0x000fe40003f44270 */
[----:B------:R-:W-:Y:S02]  /*11800*/  FSEL R153, R19, -INF , !P0 ;  /* 0xff80000013997808 */ /* 0x000fe40004000000 */
[----:B------:R-:W-:Y:S02]  /*11810*/  ISETP.GT.AND P0, PT, R210, R72, PT ;  /* 0x00000048d200720c */ /* 0x000fe40003f04270 */
[----:B------:R-:W-:Y:S02]  /*11820*/  FSEL R150, R22, -INF , !P1 ;  /* 0xff80000016967808 */ /* 0x000fe40004800000 */
[----:B------:R-:W-:Y:S02]  /*11830*/  FSEL R143, R24, -INF , !P3 ;  /* 0xff800000188f7808 */ /* 0x000fe40005800000 */
[----:B------:R-:W-:Y:S02]  /*11840*/  ISETP.GT.AND P1, PT, R211, R71, PT ;  /* 0x00000047d300720c */ /* 0x000fe40003f24270 */
        /* <DEDUP_REMOVED lines=8> */
[----:B------:R-:W-:Y:S02]  /*118d0*/  FSEL R37, R37, -INF , !P2 ;  /* 0xff80000025257808 */ /* 0x000fe40005000000 */
[----:B------:R-:W-:Y:S02]  /*118e0*/  ISETP.GT.AND P2, PT, R209, R14, PT ;  /* 0x0000000ed100720c */ /* 0x000fe40003f44270 */
[----:B------:R-:W-:Y:S02]  /*118f0*/  FSEL R170, R30, -INF , !P1 ;  /* 0xff8000001eaa7808 */ /* 0x000fe40004800000 */
[----:B------:R-:W-:Y:S02]  /*11900*/  FSEL R19, R32, -INF , !P3 ;  /* 0xff80000020137808 */ /* 0x000fe40005800000 */
[----:B------:R-:W-:Y:S02]  /*11910*/  ISETP.GT.AND P1, PT, R210, R17, PT ;  /* 0x00000011d200720c */ /* 0x000fe40003f24270 */
[-C--:B------:R-:W-:Y:S02]  /*11920*/  ISETP.GT.AND P3, PT, R204, R15.reuse, PT ;  /* 0x0000000fcc00720c */ /* 0x080fe40003f64270 */
[----:B------:R-:W-:Y:S02]  /*11930*/  FSEL R147, R41, -INF , !P2 ;  /* 0xff80000029937808 */ /* 0x000fe40005000000 */
[----:B------:R-:W-:Y:S02]  /*11940*/  ISETP.GT.AND P2, PT, R209, R12, PT ;  /* 0x0000000cd100720c */ /* 0x000fe40003f44270 */
[----:B------:R-:W-:Y:S02]  /*11950*/  FSEL R34, R34, -INF , !P1 ;  /* 0xff80000022227808 */ /* 0x000fe40004800000 */
[----:B------:R-:W-:Y:S02]  /*11960*/  FSEL R36, R36, -INF , !P3 ;  /* 0xff80000024247808 */ /* 0x000fe40005800000 */
[----:B------:R-:W-:Y:S02]  /*11970*/  ISETP.GT.AND P0, PT, R211, R72, PT ;  /* 0x00000048d300720c */ /* 0x000fe40003f04270 */
[-C--:B------:R-:W-:Y:S02]  /*11980*/  ISETP.GT.AND P1, PT, R210, R15.reuse, PT ;  /* 0x0000000fd200720c */ /* 0x080fe40003f24270 */
[-C--:B------:R-:W-:Y:S02]  /*11990*/  ISETP.GT.AND P3, PT, R209, R15.reuse, PT ;  /* 0x0000000fd100720c */ /* 0x080fe40003f64270 */
[----:B------:R-:W-:Y:S02]  /*119a0*/  FSEL R45, R45, -INF , !P2 ;  /* 0xff8000002d2d7808 */ /* 0x000fe40005000000 */
[----:B------:R-:W-:Y:S02]  /*119b0*/  ISETP.GT.AND P2, PT, R204, R12, PT ;  /* 0x0000000ccc00720c */ /* 0x000fe40003f44270 */
[----:B------:R-:W-:Y:S02]  /*119c0*/  FSEL R140, R27, -INF , !P0 ;  /* 0xff8000001b8c7808 */ /* 0x000fe40004000000 */
[----:B------:R-:W-:Y:S02]  /*119d0*/  FSEL R38, R38, -INF , !P1 ;  /* 0xff80000026267808 */ /* 0x000fe40004800000 */
[----:B------:R-:W-:Y:S02]  /*119e0*/  FSEL R148, R40, -INF , !P3 ;  /* 0xff80000028947808 */ /* 0x000fe40005800000 */
[C---:B------:R-:W-:Y:S02]  /*119f0*/  ISETP.GT.AND P0, PT, R211.reuse, R16, PT ;  /* 0x00000010d300720c */ /* 0x040fe40003f04270 */
[----:B------:R-:W-:Y:S02]  /*11a00*/  ISETP.GT.AND P1, PT, R211, R15, PT ;  /* 0x0000000fd300720c */ /* 0x000fe40003f24270 */
[-C--:B------:R-:W-:Y:S02]  /*11a10*/  ISETP.GT.AND P3, PT, R209, R13.reuse, PT ;  /* 0x0000000dd100720c */ /* 0x080fe40003f64270 */
[----:B------:R-:W-:Y:S02]  /*11a20*/  FSEL R49, R49, -INF , !P2 ;  /* 0xff80000031317808 */ /* 0x000fe40005000000 */
[----:B------:R-:W-:Y:S02]  /*11a30*/  ISETP.GT.AND P2, PT, R204, R4, PT ;  /* 0x00000004cc00720c */ /* 0x000fe40003f44270 */
[----:B------:R-:W-:Y:S02]  /*11a40*/  FSEL R165, R31, -INF , !P0 ;  /* 0xff8000001fa57808 */ /* 0x000fe40004000000 */
        /* <DEDUP_REMOVED lines=20> */
[----:B------:R-:W-:Y:S02]  /*11b90*/  ISETP.GT.AND P3, PT, R209, R5, PT ;  /* 0x00000005d100720c */ /* 0x000fe40003f64270 */
[----:B------:R-:W-:Y:S02]  /*11ba0*/  FSEL R67, R67, -INF , !P2 ;  /* 0xff80000043437808 */ /* 0x000fe40005000000 */
[----:B------:R-:W-:Y:S02]  /*11bb0*/  ISETP.GE.AND P2, PT, R144, R205, PT ;  /* 0x000000cd9000720c */ /* 0x000fe40003f46270 */
[----:B------:R-:W-:Y:S02]  /*11bc0*/  FSEL R145, R43, -INF , !P0 ;  /* 0xff8000002b917808 */ /* 0x000fe40004000000 */
[----:B------:R-:W-:Y:S02]  /*11bd0*/  FSEL R54, R54, -INF , !P1 ;  /* 0xff80000036367808 */ /* 0x000fe40004800000 */
[----:B------:R-:W-:Y:S02]  /*11be0*/  FSEL R56, R56, -INF , !P3 ;  /* 0xff80000038387808 */ /* 0x000fe40005800000 */
[C---:B------:R-:W-:Y:S02]  /*11bf0*/  ISETP.GT.AND P0, PT, R211.reuse, R12, PT ;  /* 0x0000000cd300720c */ /* 0x040fe40003f04270 */
[----:B------:R-:W-:Y:S02]  /*11c00*/  ISETP.GT.AND P1, PT, R211, R5, PT ;  /* 0x00000005d300720c */ /* 0x000fe40003f24270 */
[----:B------:R-:W-:Y:S02]  /*11c10*/  ISETP.GE.AND P3, PT, R70, R205, PT ;  /* 0x000000cd4600720c */ /* 0x000fe40003f66270 */
[----:B------:R-:W-:Y:S02]  /*11c20*/  FSEL R66, R66, -INF , !P4 ;  /* 0xff80000042427808 */ /* 0x000fe40006000000 */
[----:B------:R-:W-:Y:S02]  /*11c30*/  FSEL R27, R168, -INF , !P2 ;  /* 0xff800000a81b7808 */ /* 0x000fe40005000000 */
[----:B------:R-:W-:Y:S02]  /*11c40*/  ISETP.GE.AND P4, PT, R144, R206, PT ;  /* 0x000000ce9000720c */ /* 0x000fe40003f86270 */
[----:B------:R-:W-:Y:S02]  /*11c50*/  ISETP.GE.AND P2, PT, R75, R207, PT ;  /* 0x000000cf4b00720c */ /* 0x000fe40003f46270 */
[----:B------:R-:W-:Y:S02]  /*11c60*/  FSEL R40, R47, -INF , !P0 ;  /* 0xff8000002f287808 */ /* 0x000fe40004000000 */
[----:B------:R-:W-:Y:S02]  /*11c70*/  FSEL R58, R58, -INF , !P1 ;  /* 0xff8000003a3a7808 */ /* 0x000fe40004800000 */
[----:B------:R-:W-:Y:S02]  /*11c80*/  FSEL R26, R169, -INF , !P3 ;  /* 0xff800000a91a7808 */ /* 0x000fe40005800000 */
[----:B------:R-:W-:Y:S02]  /*11c90*/  ISETP.GT.AND P0, PT, R210, R12, PT ;  /* 0x0000000cd200720c */ /* 0x000fe40003f04270 */
        /* <DEDUP_REMOVED lines=11> */
[-C--:B------:R-:W-:Y:S02]  /*11d50*/  ISETP.GE.AND P1, PT, R70, R208.reuse, PT ;  /* 0x000000d04600720c */ /* 0x080fe40003f26270 */
[----:B------:R-:W-:Y:S02]  /*11d60*/  ISETP.GE.AND P5, PT, R144, R207, PT ;  /* 0x000000cf9000720c */ /* 0x000fe40003fa6270 */
[----:B------:R-:W-:Y:S02]  /*11d70*/  ISETP.GE.AND P3, PT, R73, R205, PT ;  /* 0x000000cd4900720c */ /* 0x000fe40003f66270 */
[----:B------:R-:W-:Y:S02]  /*11d80*/  FSEL R20, R156, -INF , !P4 ;  /* 0xff8000009c147808 */ /* 0x000fe40006000000 */
[----:B------:R-:W-:Y:S02]  /*11d90*/  FSEL R25, R153, -INF , !P2 ;  /* 0xff80000099197808 */ /* 0x000fe40005000000 */
[-C--:B------:R-:W-:Y:S02]  /*11da0*/  ISETP.GE.AND P4, PT, R71, R208.reuse, PT ;  /* 0x000000d04700720c */ /* 0x080fe40003f86270 */
[----:B------:R-:W-:Y:S02]  /*11db0*/  ISETP.GE.AND P2, PT, R72, R207, PT ;  /* 0x000000cf4800720c */ /* 0x000fe40003f46270 */
[----:B------:R-:W-:Y:S02]  /*11dc0*/  FSEL R28, R167, -INF , !P6 ;  /* 0xff800000a71c7808 */ /* 0x000fe40007000000 */
        /* <DEDUP_REMOVED lines=8> */
[----:B------:R-:W-:Y:S02]  /*11e50*/  FSEL R163, R141, -INF , !P4 ;  /* 0xff8000008da37808 */ /* 0x000fe40006000000 */
[C---:B------:R-:W-:Y:S02]  /*11e60*/  ISETP.GE.AND P2, PT, R16.reuse, R207, PT ;  /* 0x000000cf1000720c */ /* 0x040fe40003f46270 */
[----:B------:R-:W-:Y:S02]  /*11e70*/  ISETP.GE.AND P4, PT, R16, R205, PT ;  /* 0x000000cd1000720c */ /* 0x000fe40003f86270 */
[----:B------:R-:W-:Y:S02]  /*11e80*/  FSEL R46, R158, -INF , !P6 ;  /* 0xff8000009e2e7808 */ /* 0x000fe40007000000 */
[----:B------:R-:W-:Y:S02]  /*11e90*/  FSEL R59, R59, -INF , !P0 ;  /* 0xff8000003b3b7808 */ /* 0x000fe40004000000 */
[-C--:B------:R-:W-:Y:S02]  /*11ea0*/  ISETP.GE.AND P6, PT, R71, R206.reuse, PT ;  /* 0x000000ce4700720c */ /* 0x080fe40003fc6270 */
[----:B------:R-:W-:Y:S02]  /*11eb0*/  FSEL R155, R151, -INF , !P3 ;  /* 0xff800000979b7808 */ /* 0x000fe40005800000 */
[-C--:B------:R-:W-:Y:S02]  /*11ec0*/  ISETP.GE.AND P0, PT, R70, R207.reuse, PT ;  /* 0x000000cf4600720c */ /* 0x080fe40003f06270 */
[----:B------:R-:W-:Y:S02]  /*11ed0*/  FSEL R160, R21, -INF , !P2 ;  /* 0xff80000015a07808 */ /* 0x000fe40005000000 */
[----:B------:R-:W-:Y:S02]  /*11ee0*/  FSEL R151, R18, -INF , !P4 ;  /* 0xff80000012977808 */ /* 0x000fe40006000000 */
[----:B------:R-:W-:Y:S02]  /*11ef0*/  ISETP.GE.AND P5, PT, R73, R207, PT ;  /* 0x000000cf4900720c */ /* 0x000fe40003fa6270 */
[CC--:B------:R-:W-:Y:S02]  /*11f00*/  ISETP.GE.AND P2, PT, R15.reuse, R205.reuse, PT ;  /* 0x000000cd0f00720c */ /* 0x0c0fe40003f46270 */
[-C--:B------:R-:W-:Y:S02]  /*11f10*/  ISETP.GE.AND P4, PT, R15, R206.reuse, PT ;  /* 0x000000ce0f00720c */ /* 0x080fe40003f86270 */
[----:B------:R-:W-:Y:S02]  /*11f20*/  FSEL R156, R150, -INF , !P6 ;  /* 0xff800000969c7808 */ /* 0x000fe40007000000 */
[----:B------:R-:W-:Y:S02]  /*11f30*/  FSEL R30, R164, -INF , !P0 ;  /* 0xff800000a41e7808 */ /* 0x000fe40004000000 */
[-C--:B------:R-:W-:Y:S02]  /*11f40*/  ISETP.GE.AND P6, PT, R17, R205.reuse, PT ;  /* 0x000000cd1100720c */ /* 0x080fe40003fc6270 */
[-C--:B------:R-:W-:Y:S02]  /*11f50*/  ISETP.GE.AND P0, PT, R75, R206.reuse, PT ;  /* 0x000000ce4b00720c */ /* 0x080fe40003f06270 */
[----:B------:R-:W-:Y:S02]  /*11f60*/  FSEL R43, R159, -INF , !P5 ;  /* 0xff8000009f2b7808 */ /* 0x000fe40006800000 */
[----:B------:R-:W-:Y:S02]  /*11f70*/  FSEL R173, R36, -INF , !P2 ;  /* 0xff80000024ad7808 */ /* 0x000fe40005000000 */
[----:B------:R-:W-:Y:S02]  /*11f80*/  FSEL R177, R38, -INF , !P4 ;  /* 0xff80000026b17808 */ /* 0x000fe40006000000 */
[-C--:B------:R-:W-:Y:S02]  /*11f90*/  ISETP.GE.AND P5, PT, R71, R205.reuse, PT ;  /* 0x000000cd4700720c */ /* 0x080fe40003fa6270 */
[----:B------:R-:W-:Y:S02]  /*11fa0*/  ISETP.GE.AND P2, PT, R14, R206, PT ;  /* 0x000000ce0e00720c */ /* 0x000fe40003f46270 */
[-C--:B------:R-:W-:Y:S02]  /*11fb0*/  ISETP.GE.AND P4, PT, R12, R205.reuse, PT ;  /* 0x000000cd0c00720c */ /* 0x080fe40003f86270 */
[----:B------:R-:W-:Y:S02]  /*11fc0*/  FMNMX3.FTZ R6, R3, R26, R27, !PT ;  /* 0x0000001a03067276 */ /* 0x000fe4000781001b */
[----:B------:R-:W-:Y:S02]  /*11fd0*/  FSEL R150, R19, -INF , !P6 ;  /* 0xff80000013967808 */ /* 0x000fe40007000000 */
[----:B------:R-:W-:Y:S02]  /*11fe0*/  FSEL R24, R154, -INF , !P0 ;  /* 0xff8000009a187808 */ /* 0x000fe40004000000 */
[-C--:B------:R-:W-:Y:S02]  /*11ff0*/  ISETP.GE.AND P6, PT, R14, R205.reuse, PT ;  /* 0x000000cd0e00720c */ /* 0x080fe40003fc6270 */
[----:B------:R-:W-:Y:S02]  /*12000*/  FSEL R154, R152, -INF , !P5 ;  /* 0xff800000989a7808 */ /* 0x000fe40006800000 */
[----:B------:R-:W-:Y:S02]  /*12010*/  FSEL R178, R39, -INF , !P2 ;  /* 0xff80000027b27808 */ /* 0x000fe40005000000 */
[----:B------:R-:W-:Y:S02]  /*12020*/  FSEL R167, R49, -INF , !P4 ;  /* 0xff80000031a77808 */ /* 0x000fe40006000000 */
[----:B------:R-:W-:Y:S02]  /*12030*/  FMNMX3.FTZ R6, R6, R20, R22, !PT ;  /* 0x0000001406067276 */ /* 0x000fe40007810016 */
[-C--:B------:R-:W-:Y:S02]  /*12040*/  ISETP.GE.AND P2, PT, R13, R206.reuse, PT ;  /* 0x000000ce0d00720c */ /* 0x080fe40003f46270 */
[----:B------:R-:W-:Y:S02]  /*12050*/  ISETP.GE.AND P4, PT, R12, R206, PT ;  /* 0x000000ce0c00720c */ /* 0x000fe40003f86270 */
[----:B------:R-:W-:Y:S02]  /*12060*/  FSEL R175, R37, -INF , !P6 ;  /* 0xff80000025af7808 */ /* 0x000fe40007000000 */
[-C--:B------:R-:W-:Y:S02]  /*12070*/  ISETP.GE.AND P6, PT, R13, R205.reuse, PT ;  /* 0x000000cd0d00720c */ /* 0x080fe40003fc6270 */
[----:B------:R-:W-:Y:S02]  /*12080*/  FMNMX3.FTZ R7, R6, R154, R155, !PT ;  /* 0x0000009a06077276 */ /* 0x000fe4000781009b */
[----:B------:R-:W-:Y:S02]  /*12090*/  FSEL R168, R50, -INF , !P2 ;  /* 0xff80000032a87808 */ /* 0x000fe40005000000 */
[----:B------:R-:W-:Y:S02]  /*120a0*/  FSEL R169, R51, -INF , !P4 ;  /* 0xff80000033a97808 */ /* 0x000fe40006000000 */
[-C--:B------:R-:W-:Y:S02]  /*120b0*/  ISETP.GE.AND P2, PT, R5, R205.reuse, PT ;  /* 0x000000cd0500720c */ /* 0x080fe40003f46270 */
[----:B------:R-:W-:Y:S02]  /*120c0*/  ISETP.GE.AND P4, PT, R4, R205, PT ;  /* 0x000000cd0400720c */ /* 0x000fe40003f86270 */
[C---:B------:R-:W-:Y:S02]  /*120d0*/  ISETP.GE.AND P0, PT, R72.reuse, R206, PT ;  /* 0x000000ce4800720c */ /* 0x040fe40003f06270 */
[----:B------:R-:W-:Y:S02]  /*120e0*/  ISETP.GE.AND P5, PT, R72, R208, PT ;  /* 0x000000d04800720c */ /* 0x000fe40003fa6270 */
[----:B------:R-:W-:Y:S02]  /*120f0*/  FSEL R166, R48, -INF , !P6 ;  /* 0xff80000030a67808 */ /* 0x000fe40007000000 */
[----:B------:R-:W-:Y:S02]  /*12100*/  FMNMX3.FTZ R6, R68, R28, R29, !PT ;  /* 0x0000001c44067276 */ /* 0x000fe4000781001d */
[----:B------:R-:W-:Y:S02]  /*12110*/  FMNMX3.FTZ R7, R7, R150, R151, !PT ;  /* 0x0000009607077276 */ /* 0x000fe40007810097 */
[----:B-----5:R-:W-:Y:S02]  /*12120*/  ISETP.GT.AND P6, PT, R212, R219, PT ;  /* 0x000000dbd400720c */ /* 0x020fe40003fc4270 */
[----:B------:R-:W-:Y:S02]  /*12130*/  FSEL R215, R52, -INF , !P2 ;  /* 0xff80000034d77808 */ /* 0x000fe40005000000 */
[----:B------:R-:W-:Y:S02]  /*12140*/  FSEL R216, R53, -INF , !P4 ;  /* 0xff80000035d87808 */ /* 0x000fe40006000000 */
[----:B------:R-:W-:Y:S02]  /*12150*/  ISETP.GE.AND P1, PT, R73, R208, PT ;  /* 0x000000d04900720c */ /* 0x000fe40003f26270 */
[----:B------:R-:W-:Y:S02]  /*12160*/  FSEL R159, R149, -INF , !P0 ;  /* 0xff800000959f7808 */ /* 0x000fe40004000000 */
[----:B------:R-:W-:Y:S02]  /*12170*/  FSEL R164, R140, -INF , !P5 ;  /* 0xff8000008ca47808 */ /* 0x000fe40006800000 */
[-C--:B------:R-:W-:Y:S02]  /*12180*/  ISETP.GE.AND P2, PT, R5, R206.reuse, PT ;  /* 0x000000ce0500720c */ /* 0x080fe40003f46270 */
[-C--:B------:R-:W-:Y:S02]  /*12190*/  ISETP.GE.AND P4, PT, R4, R206.reuse, PT ;  /* 0x000000ce0400720c */ /* 0x080fe40003f86270 */
[-C--:B------:R-:W-:Y:S02]  /*121a0*/  ISETP.GE.AND P0, PT, R17, R206.reuse, PT ;  /* 0x000000ce1100720c */ /* 0x080fe40003f06270 */
[----:B------:R-:W-:Y:S02]  /*121b0*/  ISETP.GE.AND P5, PT, R16, R206, PT ;  /* 0x000000ce1000720c */ /* 0x000fe40003fa6270 */
[----:B------:R-:W-:Y:S02]  /*121c0*/  FMNMX3.FTZ R6, R6, R24, R25, !PT ;  /* 0x0000001806067276 */ /* 0x000fe40007810019 */
[----:B------:R-:W-:Y:S02]  /*121d0*/  FMNMX3.FTZ R73, R7, R173, R175, !PT ;  /* 0x000000ad07497276 */ /* 0x000fe400078100af */
[----:B------:R-:W-:Y:S02]  /*121e0*/  FSEL R217, R54, -INF , !P2 ;  /* 0xff80000036d97808 */ /* 0x000fe40005000000 */
[----:B------:R-:W-:Y:S02]  /*121f0*/  FSEL R218, R55, -INF , !P4 ;  /* 0xff80000037da7808 */ /* 0x000fe40006000000 */
[----:B------:R-:W-:Y:S02]  /*12200*/  FSEL R152, R34, -INF , !P0 ;  /* 0xff80000022987808 */ /* 0x000fe40004000000 */
[----:B------:R-:W-:Y:S02]  /*12210*/  FSEL R153, R35, -INF , !P5 ;  /* 0xff80000023997808 */ /* 0x000fe40006800000 */
[-C--:B------:R-:W-:Y:S02]  /*12220*/  ISETP.GE.AND P2, PT, R2, R205.reuse, PT ;  /* 0x000000cd0200720c */ /* 0x080fe40003f46270 */
[----:B------:R-:W-:Y:S02]  /*12230*/  ISETP.GE.AND P4, PT, R0, R205, PT ;  /* 0x000000cd0000720c */ /* 0x000fe40003f86270 */
[----:B------:R-:W-:Y:S02]  /*12240*/  FMNMX3.FTZ R6, R6, R156, R159, !PT ;  /* 0x0000009c06067276 */ /* 0x000fe4000781009f */
[----:B------:R-:W-:Y:S02]  /*12250*/  FMNMX3.FTZ R73, R73, R166, R167, !PT ;  /* 0x000000a649497276 */ /* 0x000fe400078100a7 */
[----:B------:R-:W-:Y:S02]  /*12260*/  FSEL R47, R157, -INF , !P1 ;  /* 0xff8000009d2f7808 */ /* 0x000fe40004800000 */
[-C--:B------:R-:W-:Y:S02]  /*12270*/  ISETP.GE.AND P1, PT, R71, R207.reuse, PT ;  /* 0x000000cf4700720c */ /* 0x080fe40003f26270 */
[----:B------:R-:W-:Y:S02]  /*12280*/  ISETP.GE.AND P3, PT, R17, R207, PT ;  /* 0x000000cf1100720c */ /* 0x000fe40003f66270 */
[----:B------:R-:W-:Y:S02]  /*12290*/  FSEL R186, R64, -INF , !P2 ;  /* 0xff80000040ba7808 */ /* 0x000fe40005000000 */
[----:B------:R-:W-:Y:S02]  /*122a0*/  FSEL R187, R65, -INF , !P4 ;  /* 0xff80000041bb7808 */ /* 0x000fe40006000000 */
[----:B------:R-:W-:Y:S02]  /*122b0*/  FMNMX3.FTZ R6, R6, R152, R153, !PT ;  /* 0x0000009806067276 */ /* 0x000fe40007810099 */
[----:B------:R-:W-:Y:S02]  /*122c0*/  FMNMX3.FTZ R73, R73, R215, R216, !PT ;  /* 0x000000d749497276 */ /* 0x000fe400078100d8 */
[----:B------:R-:W-:Y:S02]  /*122d0*/  FSEL R161, R143, -INF , !P1 ;  /* 0xff8000008fa17808 */ /* 0x000fe40004800000 */
[----:B------:R-:W-:Y:S02]  /*122e0*/  FSEL R158, R23, -INF , !P3 ;  /* 0xff800000179e7808 */ /* 0x000fe40005800000 */
[-C--:B------:R-:W-:Y:S02]  /*122f0*/  ISETP.GE.AND P1, PT, R17, R208.reuse, PT ;  /* 0x000000d01100720c */ /* 0x080fe40003f26270 */
[-C--:B------:R-:W-:Y:S02]  /*12300*/  ISETP.GE.AND P3, PT, R16, R208.reuse, PT ;  /* 0x000000d01000720c */ /* 0x080fe40003f66270 */
[C---:B------:R-:W-:Y:S02]  /*12310*/  ISETP.GE.AND P0, PT, R15.reuse, R207, PT ;  /* 0x000000cf0f00720c */ /* 0x040fe40003f06270 */
[----:B------:R-:W-:Y:S02]  /*12320*/  ISETP.GE.AND P5, PT, R15, R208, PT ;  /* 0x000000d00f00720c */ /* 0x000fe40003fa6270 */
[-C--:B------:R-:W-:Y:S02]  /*12330*/  ISETP.GE.AND P2, PT, R2, R206.reuse, PT ;  /* 0x000000ce0200720c */ /* 0x080fe40003f46270 */
[----:B------:R-:W-:Y:S02]  /*12340*/  ISETP.GE.AND P4, PT, R0, R206, PT ;  /* 0x000000ce0000720c */ /* 0x000fe40003f86270 */
[----:B------:R-:W-:Y:S02]  /*12350*/  FMNMX3.FTZ R23, R6, R177, R178, !PT ;  /* 0x000000b106177276 */ /* 0x000fe400078100b2 */
[----:B------:R-:W-:Y:S01]  /*12360*/  FMNMX3.FTZ R73, R73, R186, R187, !PT ;  /* 0x000000ba49497276 */ /* 0x000fe200078100bb */
[----:B------:R-:W-:Y:S08]  /*12370*/  @P6 BRA `(.L_x_2073) ;  /* 0xffffffe400c46947 */ /* 0x000ff0000383ffff */
.L_x_2072:
[----:B-1----:R-:W-:Y:S01]  /*12380*/  FMNMX3.FTZ R6, R23, R168, R169, !PT ;  /* 0x000000a817067276 */ /* 0x002fe200078100a9 */
[----:B------:R-:W2:Y:S01]  /*12390*/  LDL.64 R48, [R1+0x30] ;  /* 0x0000300001307983 */ /* 0x000ea20000100a00 */
[----:B------:R-:W-:Y:S01]  /*123a0*/  FSEL R183, R66, -INF , !P2 ;  /* 0xff80000042b77808 */ /* 0x000fe20005000000 */
[----:B------:R-:W-:Y:S01]  /*123b0*/  UIADD3 UR12, UPT, UPT, UR21, 0x76cf5d0a, URZ ;  /* 0x76cf5d0a150c7890 */ /* 0x000fe2000fffe0ff */
[----:B------:R-:W-:Y:S01]  /*123c0*/  FSEL R184, R67, -INF , !P4 ;  /* 0xff80000043b87808 */ /* 0x000fe20006000000 */
[----:B------:R-:W-:Y:S01]  /*123d0*/  UIADD3 UR11, UPT, UPT, UR21, 0x32370b8f, URZ ;  /* 0x32370b8f150b7890 */ /* 0x000fe2000fffe0ff */
[----:B------:R-:W-:Y:S01]  /*123e0*/  FMNMX3.FTZ R6, R6, R217, R218, !PT ;  /* 0x000000d906067276 */ /* 0x000fe200078100da */
[----:B------:R-:W3:Y:S01]  /*123f0*/  LDL.64 R224, [R1+0x38] ;  /* 0x0000380001e07983 */ /* 0x000ee20000100a00 */
[----:B------:R-:W-:Y:S01]  /*12400*/  ISETP.GE.AND P6, PT, R14, R207, PT ;  /* 0x000000cf0e00720c */ /* 0x000fe20003fc6270 */
[----:B------:R-:W-:Y:S01]  /*12410*/  UIADD3 UR10, UPT, UPT, UR21, -0x126145ec, URZ ;  /* 0xed9eba14150a7890 */ /* 0x000fe2000fffe0ff */
[----:B------:R-:W-:Y:S01]  /*12420*/  FMNMX3.FTZ R9, R6, R183, R184, !PT ;  /* 0x000000b706097276 */ /* 0x000fe200078100b8 */
[----:B------:R-:W-:Y:S01]  /*12430*/  UIADD3 UR9, UPT, UPT, UR21, -0x56f99767, URZ ;  /* 0xa906689915097890 */ /* 0x000fe2000fffe0ff */
[----:B------:R-:W-:Y:S01]  /*12440*/  FSEL R180, R147, -INF , !P6 ;  /* 0xff80000093b47808 */ /* 0x000fe20007000000 */
[----:B------:R-:W4:Y:S01]  /*12450*/  LDL.64 R52, [R1+0x40] ;  /* 0x0000400001347983 */ /* 0x000f220000100a00 */
[----:B------:R-:W-:Y:S01]  /*12460*/  FSEL R181, R146, -INF , !P5 ;  /* 0xff80000092b57808 */ /* 0x000fe20006800000 */
[----:B------:R-:W-:Y:S01]  /*12470*/  IMAD.U32 R141, RZ, RZ, UR13 ;  /* 0x0000000dff8d7e24 */ /* 0x000fe2000f8e00ff */
[CC--:B------:R-:W-:Y:S01]  /*12480*/  ISETP.GE.AND P6, PT, R5.reuse, R207.reuse, PT ;  /* 0x000000cf0500720c */ /* 0x0c0fe20003fc6270 */
[----:B------:R-:W-:Y:S01]  /*12490*/  UIADD3 UR8, UPT, UPT, UR21, 0x646e171e, URZ ;  /* 0x646e171e15087890 */ /* 0x000fe2000fffe0ff */
[-C--:B------:R-:W-:Y:S01]  /*124a0*/  ISETP.GE.AND P5, PT, R5, R208.reuse, PT ;  /* 0x000000d00500720c */ /* 0x080fe20003fa6270 */
[----:B------:R-:W5:Y:S01]  /*124b0*/  LDL.64 R220, [R1+0x20] ;  /* 0x0000200001dc7983 */ /* 0x000f620000100a00 */
[-C--:B------:R-:W-:Y:S01]  /*124c0*/  ISETP.GE.AND P2, PT, R14, R208.reuse, PT ;  /* 0x000000d00e00720c */ /* 0x080fe20003f46270 */
[----:B------:R-:W-:Y:S01]  /*124d0*/  IMAD.SHL.U32 R157, R212, 0x2, RZ ;  /* 0x00000002d49d7824 */ /* 0x000fe200078e00ff */
[-C--:B------:R-:W-:Y:S02]  /*124e0*/  ISETP.GE.AND P4, PT, R13, R207.reuse, PT ;  /* 0x000000cf0d00720c */ /* 0x080fe40003f86270 */
[----:B------:R-:W-:Y:S01]  /*124f0*/  FSEL R182, R145, -INF , !P2 ;  /* 0xff80000091b67808 */ /* 0x000fe20005000000 */
[----:B------:R-:W5:Y:S01]  /*12500*/  LDL.64 R222, [R1+0x18] ;  /* 0x0000180001de7983 */ /* 0x000f620000100a00 */
[----:B------:R-:W-:Y:S02]  /*12510*/  FSEL R171, R44, -INF , !P4 ;  /* 0xff8000002cab7808 */ /* 0x000fe40006000000 */
[CC--:B------:R-:W-:Y:S02]  /*12520*/  ISETP.GE.AND P2, PT, R4.reuse, R207.reuse, PT ;  /* 0x000000cf0400720c */ /* 0x0c0fe40003f46270 */
[----:B------:R-:W-:Y:S01]  /*12530*/  ISETP.GE.AND P4, PT, R4, R208, PT ;  /* 0x000000d00400720c */ /* 0x000fe20003f86270 */
[----:B------:R-:W1:Y:S01]  /*12540*/  SHFL.BFLY PT, R7, R73, 0x2, 0x1f ;  /* 0x0c401f0049077f89 */ /* 0x000e6200000e0000 */
[----:B------:R-:W-:Y:S02]  /*12550*/  FSEL R170, R170, -INF , !P1 ;  /* 0xff800000aaaa7808 */ /* 0x000fe40004800000 */
[----:B------:R-:W-:Y:S05]  /*12560*/  FSEL R165, R165, -INF , !P3 ;  /* 0xff800000a5a57808 */ /* 0x000fea0005800000 */
[----:B------:R-:W-:Y:S01]  /*12570*/  LDSM.16.MT88.4 R36, [R197+0x6000] ;  /* 0x00600000c524783b */ /* 0x000fe20000004200 */
[----:B------:R-:W-:Y:S02]  /*12580*/  FMNMX3.FTZ R4, R69, R30, R31, !PT ;  /* 0x0000001e45047276 */ /* 0x000fe4000781001f */
[----:B------:R-:W-:Y:S02]  /*12590*/  ISETP.GE.AND P1, PT, R13, R208, PT ;  /* 0x000000d00d00720c */ /* 0x000fe40003f26270 */
[----:B------:R-:W-:Y:S02]  /*125a0*/  ISETP.GE.AND P3, PT, R12, R207, PT ;  /* 0x000000cf0c00720c */ /* 0x000fe40003f66270 */
[----:B------:R-:W-:Y:S01]  /*125b0*/  FMNMX3.FTZ R6, R4, R42, R43, !PT ;  /* 0x0000002a04067276 */ /* 0x000fe2000781002b */
[----:B------:R-:W1:Y:S01]  /*125c0*/  SHFL.BFLY PT, R8, R9, 0x2, 0x1f ;  /* 0x0c401f0009087f89 */ /* 0x000e6200000e0000 */
[----:B------:R-:W-:Y:S02]  /*125d0*/  FSEL R179, R148, -INF , !P0 ;  /* 0xff80000094b37808 */ /* 0x000fe40004000000 */
[----:B------:R-:W-:Y:S02]  /*125e0*/  FSEL R172, R45, -INF , !P3 ;  /* 0xff8000002dac7808 */ /* 0x000fe40005800000 */
[----:B------:R-:W-:Y:S02]  /*125f0*/  FSEL R174, R41, -INF , !P1 ;  /* 0xff80000029ae7808 */ /* 0x000fe40004800000 */
[----:B------:R-:W-:Y:S02]  /*12600*/  ISETP.GE.AND P0, PT, R12, R208, PT ;  /* 0x000000d00c00720c */ /* 0x000fe40003f06270 */
[C---:B------:R-:W-:Y:S02]  /*12610*/  ISETP.GT.AND P3, PT, R209.reuse, R2, PT ;  /* 0x00000002d100720c */ /* 0x040fe40003f64270 */
[----:B------:R-:W-:Y:S02]  /*12620*/  ISETP.GT.AND P1, PT, R209, R0, PT ;  /* 0x00000000d100720c */ /* 0x000fe40003f24270 */
[----:B-1----:R-:W-:Y:S02]  /*12630*/  FMNMX.FTZ R73, R73, R7, !PT ;  /* 0x0000000749497209 */ /* 0x002fe40007810000 */
[----:B------:R-:W-:Y:S02]  /*12640*/  FMNMX3.FTZ R4, R74, R32, R33, !PT ;  /* 0x000000204a047276 */ /* 0x000fe40007810021 */
[----:B------:R-:W-:Y:S01]  /*12650*/  FMNMX3.FTZ R6, R6, R161, R162, !PT ;  /* 0x000000a106067276 */ /* 0x000fe200078100a2 */
[----:B------:R-:W1:Y:S01]  /*12660*/  SHFL.BFLY PT, R5, R73, 0x1, 0x1f ;  /* 0x0c201f0049057f89 */ /* 0x000e6200000e0000 */
[----:B------:R-:W-:Y:S02]  /*12670*/  FSEL R176, R40, -INF , !P0 ;  /* 0xff80000028b07808 */ /* 0x000fe40004000000 */
[----:B------:R-:W-:Y:S02]  /*12680*/  FSEL R60, R60, -INF , !P3 ;  /* 0xff8000003c3c7808 */ /* 0x000fe40005800000 */
[----:B------:R-:W-:Y:S02]  /*12690*/  FSEL R61, R61, -INF , !P1 ;  /* 0xff8000003d3d7808 */ /* 0x000fe40004800000 */
[----:B------:R-:W-:Y:S02]  /*126a0*/  FMNMX.FTZ R8, R9, R8, !PT ;  /* 0x0000000809087209 */ /* 0x000fe40007810000 */
[C---:B------:R-:W-:Y:S02]  /*126b0*/  ISETP.GE.AND P0, PT, R2.reuse, R207, PT ;  /* 0x000000cf0200720c */ /* 0x040fe40003f06270 */
[----:B------:R-:W-:Y:S01]  /*126c0*/  ISETP.GT.AND P3, PT, R211, R2, PT ;  /* 0x00000002d300720c */ /* 0x000fe20003f64270 */
[----:B------:R-:W1:Y:S01]  /*126d0*/  SHFL.BFLY PT, R72, R8, 0x1, 0x1f ;  /* 0x0c201f0008487f89 */ /* 0x000e6200000e0000 */
[----:B------:R-:W-:Y:S02]  /*126e0*/  ISETP.GE.AND P1, PT, R2, R208, PT ;  /* 0x000000d00200720c */ /* 0x000fe40003f26270 */
[----:B------:R-:W-:Y:S02]  /*126f0*/  FMNMX3.FTZ R2, R4, R46, R47, !PT ;  /* 0x0000002e04027276 */ /* 0x000fe4000781002f */
[----:B------:R-:W-:Y:S02]  /*12700*/  FMNMX3.FTZ R6, R6, R158, R160, !PT ;  /* 0x0000009e06067276 */ /* 0x000fe400078100a0 */
[----:B------:R-:W-:Y:S02]  /*12710*/  FSEL R62, R62, -INF , !P3 ;  /* 0xff8000003e3e7808 */ /* 0x000fe40005800000 */
[----:B------:R-:W-:Y:S02]  /*12720*/  FMNMX3.FTZ R2, R2, R163, R164, !PT ;  /* 0x000000a302027276 */ /* 0x000fe400078100a4 */
[----:B------:R-:W-:Y:S02]  /*12730*/  FMNMX3.FTZ R6, R6, R179, R180, !PT ;  /* 0x000000b306067276 */ /* 0x000fe400078100b4 */
[----:B-1----:R-:W-:Y:S02]  /*12740*/  FMNMX.FTZ R73, R73, R5, !PT ;  /* 0x0000000549497209 */ /* 0x002fe40007810000 */
[----:B------:R-:W-:Y:S02]  /*12750*/  FSEL R185, R56, -INF , !P6 ;  /* 0xff80000038b97808 */ /* 0x000fe40007000000 */
[C---:B------:R-:W-:Y:S01]  /*12760*/  FSETP.NEU.FTZ.AND P3, PT, R73.reuse, -INF , PT ;  /* 0xff8000004900780b */ /* 0x040fe20003f7d000 */
[----:B------:R-:W-:Y:S01]  /*12770*/  FMUL.FTZ R142, R73, UR4 ;  /* 0x00000004498e7c20 */ /* 0x000fe20008410000 */
[----:B------:R-:W-:Y:S02]  /*12780*/  ISETP.GE.AND P6, PT, R0, R207, PT ;  /* 0x000000cf0000720c */ /* 0x000fe40003fc6270 */
[----:B------:R-:W-:Y:S02]  /*12790*/  FSEL R189, R57, -INF , !P2 ;  /* 0xff80000039bd7808 */ /* 0x000fe40005000000 */
[----:B------:R-:W-:Y:S02]  /*127a0*/  FMNMX3.FTZ R2, R2, R170, R165, !PT ;  /* 0x000000aa02027276 */ /* 0x000fe400078100a5 */
[----:B------:R-:W-:Y:S02]  /*127b0*/  FMNMX3.FTZ R6, R6, R171, R172, !PT ;  /* 0x000000ab06067276 */ /* 0x000fe400078100ac */
[----:B------:R-:W-:Y:S02]  /*127c0*/  FSEL R142, R142, RZ, P3 ;  /* 0x000000ff8e8e7208 */ /* 0x000fe40001800000 */
[----:B------:R-:W-:Y:S02]  /*127d0*/  FSEL R214, R60, -INF , !P0 ;  /* 0xff8000003cd67808 */ /* 0x000fe40004000000 */
[----:B------:R-:W-:Y:S01]  /*127e0*/  ISETP.GT.AND P2, PT, R211, R0, PT ;  /* 0x00000000d300720c */ /* 0x000fe20003f44270 */
[----:B------:R-:W-:Y:S01]  /*127f0*/  FFMA.FTZ R7, R22, UR4, -R142 ;  /* 0x0000000416077c23 */ /* 0x000fe2000801088e */
[----:B------:R-:W-:Y:S02]  /*12800*/  ISETP.GE.AND P0, PT, R0, R208, PT ;  /* 0x000000d00000720c */ /* 0x000fe40003f06270 */
[----:B------:R-:W-:Y:S01]  /*12810*/  FSEL R191, R61, -INF , !P6 ;  /* 0xff8000003dbf7808 */ /* 0x000fe20007000000 */
[----:B------:R-:W-:Y:S01]  /*12820*/  MUFU.EX2 R250, R7 ;  /* 0x0000000700fa7308 */ /* 0x000fe20000000800 */
[----:B------:R-:W-:Y:S02]  /*12830*/  FMNMX3.FTZ R6, R6, R185, R189, !PT ;  /* 0x000000b906067276 */ /* 0x000fe400078100bd */
[----:B------:R-:W-:Y:S01]  /*12840*/  FMNMX3.FTZ R0, R2, R181, R182, !PT ;  /* 0x000000b502007276 */ /* 0x000fe200078100b6 */
[----:B------:R-:W-:Y:S01]  /*12850*/  FFMA.FTZ R2, R20, UR4, -R142 ;  /* 0x0000000414027c23 */ /* 0x000fe2000801088e */
[----:B------:R-:W-:Y:S01]  /*12860*/  FMNMX3.FTZ R6, R6, R214, R191, !PT ;  /* 0x000000d606067276 */ /* 0x000fe200078100bf */
[----:B------:R-:W-:Y:S01]  /*12870*/  LDSM.16.MT88.4 R20, [R192+0x6000] ;  /* 0x00600000c014783b */ /* 0x000fe20000004200 */
[----:B------:R-:W-:Y:S03]  /*12880*/  FSEL R63, R63, -INF , !P2 ;  /* 0xff8000003f3f7808 */ /* 0x000fe60005000000 */
[----:B------:R1:W1:Y:S01]  /*12890*/  MUFU.EX2 R251, R2 ;  /* 0x0000000200fb7308 */ /* 0x0002620000000800 */
[----:B------:R-:W-:Y:S02]  /*128a0*/  FMNMX3.FTZ R0, R0, R174, R176, !PT ;  /* 0x000000ae00007276 */ /* 0x000fe400078100b0 */
[----:B------:R-:W-:Y:S02]  /*128b0*/  FSEL R188, R58, -INF , !P5 ;  /* 0xff8000003abc7808 */ /* 0x000fe40006800000 */
[----:B------:R-:W-:Y:S01]  /*128c0*/  FSEL R190, R59, -INF , !P4 ;  /* 0xff8000003bbe7808 */ /* 0x000fe20006000000 */
[----:B------:R-:W1:Y:S01]  /*128d0*/  SHFL.BFLY PT, R71, R6, 0x2, 0x1f ;  /* 0x0c401f0006477f89 */ /* 0x000e6200000e0000 */
[----:B------:R-:W-:Y:S02]  /*128e0*/  FSEL R140, R62, -INF , !P1 ;  /* 0xff8000003e8c7808 */ /* 0x000fe40004800000 */
[----:B------:R-:W-:Y:S02]  /*128f0*/  FSEL R75, R63, -INF , !P0 ;  /* 0xff8000003f4b7808 */ /* 0x000fe40004000000 */
[----:B------:R-:W-:Y:S02]  /*12900*/  FMNMX3.FTZ R0, R0, R188, R190, !PT ;  /* 0x000000bc00007276 */ /* 0x000fe400078100be */
[----:B------:R-:W-:Y:S02]  /*12910*/  FMNMX.FTZ R72, R8, R72, !PT ;  /* 0x0000004808487209 */ /* 0x000fe40007810000 */
[----:B------:R-:W-:Y:S02]  /*12920*/  FMNMX3.FTZ R0, R0, R140, R75, !PT ;  /* 0x0000008c00007276 */ /* 0x000fe4000781004b */
[C---:B------:R-:W-:Y:S01]  /*12930*/  FSETP.NEU.FTZ.AND P2, PT, R72.reuse, -INF , PT ;  /* 0xff8000004800780b */ /* 0x040fe20003f5d000 */
[----:B------:R-:W-:Y:S01]  /*12940*/  FMUL.FTZ R143, R72, UR4 ;  /* 0x00000004488f7c20 */ /* 0x000fe20008410000 */
[----:B------:R-:W-:Y:S01]  /*12950*/  LEA R141, R141, UR13, 0x10 ;  /* 0x0000000d8d8d7c11 */ /* 0x000fe2000f8e80ff */
[----:B-1----:R-:W1:Y:S01]  /*12960*/  SHFL.BFLY PT, R2, R0, 0x2, 0x1f ;  /* 0x0c401f0000027f89 */ /* 0x002e6200000e0000 */
[----:B------:R-:W-:Y:S02]  /*12970*/  F2FP.BF16.F32.PACK_AB R146, R250, R251 ;  /* 0x000000fbfa92723e */ /* 0x000fe400000010ff */
[----:B------:R-:W-:Y:S05]  /*12980*/  FSEL R143, R143, RZ, P2 ;  /* 0x000000ff8f8f7208 */ /* 0x000fea0001000000 */
[----:B------:R-:W-:Y:S01]  /*12990*/  FFMA.FTZ R7, R24, UR4, -R143 ;  /* 0x0000000418077c23 */ /* 0x000fe2000801088f */
[----:B------:R-:W-:Y:S03]  /*129a0*/  FMNMX.FTZ R71, R6, R71, !PT ;  /* 0x0000004706477209 */ /* 0x000fe60007810000 */
[----:B------:R-:W-:Y:S02]  /*129b0*/  MUFU.EX2 R249, R7 ;  /* 0x0000000700f97308 */ /* 0x000fe40000000800 */
[----:B------:R-:W1:Y:S02]  /*129c0*/  SHFL.BFLY PT, R13, R71, 0x1, 0x1f ;  /* 0x0c201f00470d7f89 */ /* 0x000e6400000e0000 */
[----:B-1----:R-:W-:Y:S01]  /*129d0*/  FMNMX.FTZ R0, R0, R2, !PT ;  /* 0x0000000200007209 */ /* 0x002fe20007810000 */
[----:B------:R-:W-:Y:S05]  /*129e0*/  FFMA.FTZ R2, R26, UR4, -R142 ;  /* 0x000000041a027c23 */ /* 0x000fea000801088e */
[----:B------:R1:W-:Y:S01]  /*129f0*/  MUFU.EX2 R246, R2 ;  /* 0x0000000200f67308 */ /* 0x0003e20000000800 */
[----:B------:R-:W-:Y:S04]  /*12a00*/  FMNMX.FTZ R71, R71, R13, !PT ;  /* 0x0000000d47477209 */ /* 0x000fe80007810000 */
[C---:B------:R-:W-:Y:S01]  /*12a10*/  FSETP.NEU.FTZ.AND P1, PT, R71.reuse, -INF , PT ;  /* 0xff8000004700780b */ /* 0x040fe20003f3d000 */
[----:B------:R-:W-:Y:S01]  /*12a20*/  FMUL.FTZ R148, R71, UR4 ;  /* 0x0000000447947c20 */ /* 0x000fe20008410000 */
[----:B-1----:R-:W1:Y:S04]  /*12a30*/  SHFL.BFLY PT, R2, R0, 0x1, 0x1f ;  /* 0x0c201f0000027f89 */ /* 0x002e6800000e0000 */
[----:B------:R-:W-:Y:S02]  /*12a40*/  FSEL R148, R148, RZ, P1 ;  /* 0x000000ff94947208 */ /* 0x000fe40000800000 */
[----:B-1----:R-:W-:Y:S03]  /*12a50*/  FMNMX.FTZ R70, R0, R2, !PT ;  /* 0x0000000200467209 */ /* 0x002fe60007810000 */
[----:B------:R-:W-:Y:S01]  /*12a60*/  FFMA.FTZ R0, R31, UR4, -R148 ;  /* 0x000000041f007c23 */ /* 0x000fe20008010894 */
[C---:B------:R-:W-:Y:S01]  /*12a70*/  FSETP.NEU.FTZ.AND P0, PT, R70.reuse, -INF , PT ;  /* 0xff8000004600780b */ /* 0x040fe20003f1d000 */
[----:B------:R-:W-:Y:S02]  /*12a80*/  FMUL.FTZ R149, R70, UR4 ;  /* 0x0000000446957c20 */ /* 0x000fe40008410000 */
[----:B------:R1:W-:Y:S03]  /*12a90*/  MUFU.EX2 R238, R0 ;  /* 0x0000000000ee7308 */ /* 0x0003e60000000800 */
[----:B------:R-:W-:Y:S05]  /*12aa0*/  FSEL R149, R149, RZ, P0 ;  /* 0x000000ff95957208 */ /* 0x000fea0000000000 */
[--C-:B------:R-:W-:Y:S06]  /*12ab0*/  FFMA.FTZ R140, R140, UR4, -R149.reuse ;  /* 0x000000048c8c7c23 */ /* 0x100fec0008010895 */
[----:B------:R-:W-:Y:S01]  /*12ac0*/  MUFU.EX2 R140, R140 ;  /* 0x0000008c008c7308 */ /* 0x000fe20000000800 */
[----:B-1----:R-:W-:Y:S09]  /*12ad0*/  FFMA.FTZ R0, R32, UR4, -R149 ;  /* 0x0000000420007c23 */ /* 0x002ff20008010895 */
[----:B------:R-:W-:Y:S01]  /*12ae0*/  MUFU.EX2 R235, R0 ;  /* 0x0000000000eb7308 */ /* 0x000fe20000000800 */
[----:B--2---:R-:W-:Y:S05]  /*12af0*/  LOP3.LUT R4, R157, UR21, R49, 0x96, !PT ;  /* 0x000000159d047c12 */ /* 0x004fea000f8e9631 */
[----:B------:R-:W-:Y:S05]  /*12b00*/  IMAD.WIDE.U32 R4, R4, -0x326172a9, RZ ;  /* 0xcd9e8d5704047825 */ /* 0x000fea00078e00ff */
[C---:B------:R-:W-:Y:S02]  /*12b10*/  LOP3.LUT R6, R5.reuse, R237, RZ, 0x3c, !PT ;  /* 0x000000ed05067212 */ /* 0x040fe400078e3cff */
[----:B------:R-:W-:Y:S01]  /*12b20*/  LOP3.LUT R11, R5, R245, RZ, 0x3c, !PT ;  /* 0x000000f5050b7212 */ /* 0x000fe200078e3cff */
[----:B------:R-:W-:Y:S01]  /*12b30*/  FFMA.FTZ R5, R25, UR4, -R143 ;  /* 0x0000000419057c23 */ /* 0x000fe2000801088f */
[----:B------:R-:W-:Y:S01]  /*12b40*/  LOP3.LUT R8, R4, R236, RZ, 0x3c, !PT ;  /* 0x000000ec04087212 */ /* 0x000fe200078e3cff */
[----:B------:R-:W-:Y:S01]  /*12b50*/  IMAD.WIDE.U32 R6, R6, -0x2daee0ad, RZ ;  /* 0xd2511f5306067825 */ /* 0x000fe200078e00ff */
[----:B------:R-:W-:Y:S01]  /*12b60*/  LOP3.LUT R10, R4, R244, RZ, 0x3c, !PT ;  /* 0x000000f4040a7212 */ /* 0x000fe200078e3cff */
[----:B------:R-:W1:Y:S02]  /*12b70*/  MUFU.EX2 R248, R5 ;  /* 0x0000000500f87308 */ /* 0x000e640000000800 */
[----:B------:R-:W-:Y:S01]  /*12b80*/  IMAD.WIDE.U32 R8, R8, -0x2daee0ad, RZ ;  /* 0xd2511f5308087825 */ /* 0x000fe200078e00ff */
[----:B---3--:R-:W-:Y:S04]  /*12b90*/  LOP3.LUT R12, R224, UR12, R7, 0x96, !PT ;  /* 0x0000000ce00c7c12 */ /* 0x008fe8000f8e9607 */
[----:B------:R-:W-:Y:S01]  /*12ba0*/  LOP3.LUT R9, R6, UR11, R9, 0x96, !PT ;  /* 0x0000000b06097c12 */ /* 0x000fe2000f8e9609 */
[----:B------:R-:W-:Y:S04]  /*12bb0*/  IMAD.WIDE.U32 R6, R10, -0x2daee0ad, RZ ;  /* 0xd2511f530a067825 */ /* 0x000fe800078e00ff */
[----:B------:R-:W-:Y:S01]  /*12bc0*/  IMAD.WIDE.U32 R40, R9, -0x326172a9, RZ ;  /* 0xcd9e8d5709287825 */ /* 0x000fe200078e00ff */
[----:B-1----:R-:W-:Y:S03]  /*12bd0*/  F2FP.BF16.F32.PACK_AB R147, R248, R249 ;  /* 0x000000f9f893723e */ /* 0x002fe600000010ff */
[----:B------:R-:W-:Y:S04]  /*12be0*/  IMAD.WIDE.U32 R4, R11, -0x2daee0ad, RZ ;  /* 0xd2511f530b047825 */ /* 0x000fe800078e00ff */
[----:B------:R-:W-:Y:S01]  /*12bf0*/  IMAD.WIDE.U32 R10, R12, -0x326172a9, RZ ;  /* 0xcd9e8d570c0a7825 */ /* 0x000fe200078e00ff */
[----:B------:R-:W-:Y:S02]  /*12c00*/  LOP3.LUT R4, R4, UR11, R7, 0x96, !PT ;  /* 0x0000000b04047c12 */ /* 0x000fe4000f8e9607 */
[----:B----4-:R-:W-:Y:S01]  /*12c10*/  LOP3.LUT R9, R52, UR12, R5, 0x96, !PT ;  /* 0x0000000c34097c12 */ /* 0x010fe2000f8e9605 */
[----:B------:R-:W-:Y:S01]  /*12c20*/  FFMA.FTZ R7, R27, UR4, -R142 ;  /* 0x000000041b077c23 */ /* 0x000fe2000801088e */
[----:B-----5:R-:W-:Y:S01]  /*12c30*/  LOP3.LUT R5, R220, UR25, R11, 0x96, !PT ;  /* 0x00000019dc057c12 */ /* 0x020fe2000f8e960b */
[----:B------:R-:W-:Y:S04]  /*12c40*/  IMAD.WIDE.U32 R34, R4, -0x326172a9, RZ ;  /* 0xcd9e8d5704227825 */ /* 0x000fe800078e00ff */
[----:B------:R-:W-:Y:S01]  /*12c50*/  FFMA.FTZ R4, R28, UR4, -R143 ;  /* 0x000000041c047c23 */ /* 0x000fe2000801088f */
[----:B------:R1:W2:Y:S01]  /*12c60*/  MUFU.EX2 R247, R7 ;  /* 0x0000000700f77308 */ /* 0x0002a20000000800 */
[----:B------:R-:W-:Y:S01]  /*12c70*/  LOP3.LUT R10, R10, UR24, R41, 0x96, !PT ;  /* 0x000000180a0a7c12 */ /* 0x000fe2000f8e9629 */
[----:B------:R-:W-:Y:S04]  /*12c80*/  IMAD.WIDE.U32 R14, R9, -0x326172a9, RZ ;  /* 0xcd9e8d57090e7825 */ /* 0x000fe800078e00ff */
[----:B------:R-:W-:Y:S01]  /*12c90*/  IMAD.WIDE.U32 R16, R5, -0x2daee0ad, RZ ;  /* 0xd2511f5305107825 */ /* 0x000fe200078e00ff */
[----:B------:R-:W-:Y:S03]  /*12ca0*/  LOP3.LUT R5, R222, UR25, R15, 0x96, !PT ;  /* 0x00000019de057c12 */ /* 0x000fe6000f8e960f */
[----:B------:R3:W-:Y:S01]  /*12cb0*/  MUFU.EX2 R240, R4 ;  /* 0x0000000400f07308 */ /* 0x0007e20000000800 */
[----:B------:R-:W-:Y:S01]  /*12cc0*/  IMAD.WIDE.U32 R56, R10, -0x2daee0ad, RZ ;  /* 0xd2511f530a387825 */ /* 0x000fe200078e00ff */
[----:B------:R-:W-:Y:S03]  /*12cd0*/  LOP3.LUT R8, R8, UR10, R17, 0x96, !PT ;  /* 0x0000000a08087c12 */ /* 0x000fe6000f8e9611 */
[----:B------:R-:W-:Y:S01]  /*12ce0*/  IMAD.WIDE.U32 R10, R5, -0x2daee0ad, RZ ;  /* 0xd2511f53050a7825 */ /* 0x000fe200078e00ff */
[----:B-1----:R-:W-:Y:S04]  /*12cf0*/  LOP3.LUT R7, R14, UR24, R35, 0x96, !PT ;  /* 0x000000180e077c12 */ /* 0x002fe8000f8e9623 */
[----:B------:R-:W-:Y:S02]  /*12d00*/  LOP3.LUT R12, R6, UR10, R11, 0x96, !PT ;  /* 0x0000000a060c7c12 */ /* 0x000fe4000f8e960b */
[----:B--2---:R-:W-:Y:S01]  /*12d10*/  F2FP.BF16.F32.PACK_AB R144, R247, R246 ;  /* 0x000000f6f790723e */ /* 0x004fe200000010ff */
[----:B------:R-:W-:Y:S01]  /*12d20*/  IMAD.WIDE.U32 R50, R7, -0x2daee0ad, RZ ;  /* 0xd2511f5307327825 */ /* 0x000fe200078e00ff */
[----:B------:R-:W-:Y:S03]  /*12d30*/  LOP3.LUT R7, R16, UR9, R57, 0x96, !PT ;  /* 0x0000000910077c12 */ /* 0x000fe6000f8e9639 */
[----:B---3--:R-:W-:Y:S01]  /*12d40*/  FFMA.FTZ R4, R29, UR4, -R143 ;  /* 0x000000041d047c23 */ /* 0x008fe2000801088f */
[----:B------:R-:W-:Y:S01]  /*12d50*/  IMAD.WIDE.U32 R44, R12, -0x326172a9, RZ ;  /* 0xcd9e8d570c2c7825 */ /* 0x000fe200078e00ff */
[----:B------:R-:W-:Y:S02]  /*12d60*/  LOP3.LUT R5, R10, UR9, R51, 0x96, !PT ;  /* 0x000000090a057c12 */ /* 0x000fe4000f8e9633 */
[----:B------:R1:W2:Y:S01]  /*12d70*/  MUFU.EX2 R241, R4 ;  /* 0x0000000400f17308 */ /* 0x0002a20000000800 */
[----:B------:R-:W-:Y:S04]  /*12d80*/  IMAD.WIDE.U32 R6, R7, -0x326172a9, RZ ;  /* 0xcd9e8d5707067825 */ /* 0x000fe800078e00ff */
[----:B------:R-:W-:Y:S01]  /*12d90*/  IMAD.WIDE.U32 R28, R8, -0x326172a9, RZ ;  /* 0xcd9e8d57081c7825 */ /* 0x000fe200078e00ff */
[C---:B------:R-:W-:Y:S02]  /*12da0*/  PRMT R13, R6.reuse, 0x7771, RZ ;  /* 0x00007771060d7816 */ /* 0x040fe400000000ff */
[----:B------:R-:W-:Y:S01]  /*12db0*/  PRMT R9, R6, 0x7772, RZ ;  /* 0x0000777206097816 */ /* 0x000fe200000000ff */
[----:B------:R-:W-:Y:S01]  /*12dc0*/  IMAD.MOV.U32 R10, RZ, RZ, R6 ;  /* 0x000000ffff0a7224 */ /* 0x000fe200078e0006 */
[----:B------:R-:W-:Y:S01]  /*12dd0*/  LOP3.LUT R2, R28, UR22, R7, 0x96, !PT ;  /* 0x000000161c027c12 */ /* 0x000fe2000f8e9607 */
[----:B------:R-:W-:Y:S01]  /*12de0*/  FFMA.FTZ R28, R150, UR4, -R142 ;  /* 0x00000004961c7c23 */ /* 0x000fe2000801088e */
[----:B------:R-:W-:Y:S01]  /*12df0*/  PRMT R11, R6, 0x7773, RZ ;  /* 0x00007773060b7816 */ /* 0x000fe200000000ff */
[----:B------:R-:W-:Y:S02]  /*12e00*/  IMAD.MOV.U32 R150, RZ, RZ, R48 ;  /* 0x000000ffff967224 */ /* 0x000fe400078e0030 */
[----:B------:R-:W-:Y:S01]  /*12e10*/  MUFU.EX2 R226, R28 ;  /* 0x0000001c00e27308 */ /* 0x000fe20000000800 */
[----:B------:R-:W-:Y:S01]  /*12e20*/  PRMT R11, R9, 0x5410, R11 ;  /* 0x00005410090b7816 */ /* 0x000fe2000000000b */
[----:B-1----:R-:W-:Y:S01]  /*12e30*/  FFMA.FTZ R4, R30, UR4, -R148 ;  /* 0x000000041e047c23 */ /* 0x002fe20008010894 */
[----:B------:R-:W-:Y:S02]  /*12e40*/  LOP3.LUT R9, R10, 0xff, RZ, 0xc0, !PT ;  /* 0x000000ff0a097812 */ /* 0x000fe400078ec0ff */
[----:B------:R-:W-:Y:S02]  /*12e50*/  LOP3.LUT R10, R2, 0xff, RZ, 0xc0, !PT ;  /* 0x000000ff020a7812 */ /* 0x000fe400078ec0ff */
[----:B------:R-:W-:Y:S03]  /*12e60*/  PRMT R9, R9, 0x5410, R13 ;  /* 0x0000541009097816 */ /* 0x000fe6000000000d */
[----:B------:R1:W3:Y:S01]  /*12e70*/  MUFU.EX2 R239, R4 ;  /* 0x0000000400ef7308 */ /* 0x0002e20000000800 */
[----:B--2---:R-:W-:Y:S01]  /*12e80*/  F2FP.BF16.F32.PACK_AB R145, R241, R240 ;  /* 0x000000f0f191723e */ /* 0x004fe200000010ff */
[----:B-1----:R-:W-:Y:S01]  /*12e90*/  IMAD.WIDE.U32 R4, R5, -0x326172a9, RZ ;  /* 0xcd9e8d5705047825 */ /* 0x002fe200078e00ff */
[----:B---3--:R-:W-:Y:S03]  /*12ea0*/  F2FP.BF16.F32.PACK_AB R64, R238, R239 ;  /* 0x000000efee40723e */ /* 0x008fe600000010ff */
[----:B------:R-:W-:Y:S01]  /*12eb0*/  IMAD.MOV.U32 R7, RZ, RZ, R4 ;  /* 0x000000ffff077224 */ /* 0x000fe200078e0004 */
[----:B------:R-:W-:Y:S01]  /*12ec0*/  LOP3.LUT R0, R44, UR22, R5, 0x96, !PT ;  /* 0x000000162c007c12 */ /* 0x000fe2000f8e9605 */
[----:B------:R-:W-:Y:S01]  /*12ed0*/  FFMA.FTZ R5, R42, UR4, -R148 ;  /* 0x000000042a057c23 */ /* 0x000fe20008010894 */
[C---:B------:R-:W-:Y:S02]  /*12ee0*/  PRMT R12, R4.reuse, 0x7771, RZ ;  /* 0x00007771040c7816 */ /* 0x040fe400000000ff */
[C---:B------:R-:W-:Y:S01]  /*12ef0*/  PRMT R8, R4.reuse, 0x7773, RZ ;  /* 0x0000777304087816 */ /* 0x040fe200000000ff */
[----:B------:R1:W-:Y:S01]  /*12f00*/  MUFU.EX2 R233, R5 ;  /* 0x0000000500e97308 */ /* 0x0003e20000000800 */
[----:B------:R-:W-:Y:S01]  /*12f10*/  PRMT R6, R4, 0x7772, RZ ;  /* 0x0000777204067816 */ /* 0x000fe200000000ff */
[----:B------:R-:W-:Y:S01]  /*12f20*/  FFMA.FTZ R4, R33, UR4, -R149 ;  /* 0x0000000421047c23 */ /* 0x000fe20008010895 */
[----:B------:R-:W-:Y:S02]  /*12f30*/  LOP3.LUT R44, R34, UR23, R45, 0x96, !PT ;  /* 0x00000017222c7c12 */ /* 0x000fe4000f8e962d */
[----:B------:R-:W-:Y:S02]  /*12f40*/  PRMT R67, R6, 0x5410, R8 ;  /* 0x0000541006437816 */ /* 0x000fe40000000008 */
[----:B------:R-:W-:Y:S03]  /*12f50*/  PRMT R6, R2, 0x7632, R6 ;  /* 0x0000763202067816 */ /* 0x000fe60000000006 */
[----:B------:R2:W3:Y:S01]  /*12f60*/  MUFU.EX2 R234, R4 ;  /* 0x0000000400ea7308 */ /* 0x0004e20000000800 */
[----:B------:R-:W-:Y:S01]  /*12f70*/  LOP3.LUT R8, R7, 0xff, RZ, 0xc0, !PT ;  /* 0x000000ff07087812 */ /* 0x000fe200078ec0ff */
[----:B------:R-:W-:Y:S01]  /*12f80*/  IMAD.WIDE.U32 R44, R44, -0x2daee0ad, RZ ;  /* 0xd2511f532c2c7825 */ /* 0x000fe200078e00ff */
[----:B------:R-:W-:Y:S02]  /*12f90*/  SHF.R.U32.HI R7, RZ, 0x18, R2 ;  /* 0x00000018ff077819 */ /* 0x000fe40000011602 */
[----:B------:R-:W-:Y:S02]  /*12fa0*/  PRMT R66, R8, 0x5410, R12 ;  /* 0x0000541008427816 */ /* 0x000fe4000000000c */
[----:B------:R-:W-:Y:S01]  /*12fb0*/  LOP3.LUT R8, R0, 0xff, RZ, 0xc0, !PT ;  /* 0x000000ff00087812 */ /* 0x000fe200078ec0ff */
[----:B-1----:R-:W-:Y:S01]  /*12fc0*/  FFMA.FTZ R5, R43, UR4, -R148 ;  /* 0x000000042b057c23 */ /* 0x002fe20008010894 */
[----:B------:R-:W-:Y:S02]  /*12fd0*/  LOP3.LUT R67, R67, 0xff00ff, RZ, 0xc0, !PT ;  /* 0x00ff00ff43437812 */ /* 0x000fe400078ec0ff */
[--C-:B------:R-:W-:Y:S01]  /*12fe0*/  HSET2.LE.AND R66, R66, R141.reuse, PT ;  /* 0x0000008d42427233 */ /* 0x100fe20003803000 */
[----:B------:R1:W-:Y:S01]  /*12ff0*/  MUFU.EX2 R232, R5 ;  /* 0x0000000500e87308 */ /* 0x0003e20000000800 */
[----:B------:R-:W-:Y:S02]  /*13000*/  PRMT R60, R44, 0x7771, RZ ;  /* 0x000077712c3c7816 */ /* 0x000fe400000000ff */
[--C-:B------:R-:W-:Y:S02]  /*13010*/  HSET2.LE.AND R67, R67, R141.reuse, PT ;  /* 0x0000008d43437233 */ /* 0x100fe40003803000 */
[----:B--2---:R-:W-:Y:S02]  /*13020*/  LOP3.LUT R4, R2, 0xffff, RZ, 0xc0, !PT ;  /* 0x0000ffff02047812 */ /* 0x004fe400078ec0ff */
[----:B------:R-:W-:Y:S01]  /*13030*/  LOP3.LUT R2, R6, 0xff, RZ, 0xc0, !PT ;  /* 0x000000ff06027812 */ /* 0x000fe200078ec0ff */
[----:B------:R-:W-:Y:S01]  /*13040*/  FFMA.FTZ R6, R46, UR4, -R149 ;  /* 0x000000042e067c23 */ /* 0x000fe20008010895 */
[----:B------:R-:W-:Y:S01]  /*13050*/  SHF.R.U32.HI R4, RZ, 0x8, R4 ;  /* 0x00000008ff047819 */ /* 0x000fe20000011604 */
[----:B------:R-:W-:Y:S01]  /*13060*/  FFMA.FTZ R46, R155, UR4, -R142 ;  /* 0x000000049b2e7c23 */ /* 0x000fe2000801088e */
[----:B------:R-:W-:Y:S01]  /*13070*/  PRMT R12, R2, 0x5410, R7 ;  /* 0x00005410020c7816 */ /* 0x000fe20000000007 */
[----:B------:R2:W-:Y:S01]  /*13080*/  MUFU.EX2 R229, R6 ;  /* 0x0000000600e57308 */ /* 0x0005e20000000800 */
[----:B------:R-:W-:Y:S02]  /*13090*/  LOP3.LUT R2, R0, 0xffff, RZ, 0xc0, !PT ;  /* 0x0000ffff00027812 */ /* 0x000fe400078ec0ff */
[----:B------:R-:W-:Y:S02]  /*130a0*/  PRMT R10, R10, 0x5410, R4 ;  /* 0x000054100a0a7816 */ /* 0x000fe40000000004 */
[----:B-1----:R-:W-:Y:S02]  /*130b0*/  SHF.R.U32.HI R5, RZ, 0x8, R2 ;  /* 0x00000008ff057819 */ /* 0x002fe40000011602 */
[----:B------:R-:W-:Y:S02]  /*130c0*/  FSEL R2, R73, RZ, P3 ;  /* 0x000000ff49027208 */ /* 0x000fe40001800000 */
[----:B------:R-:W-:Y:S02]  /*130d0*/  PRMT R4, R0, 0x7632, R4 ;  /* 0x0000763200047816 */ /* 0x000fe40000000004 */
[----:B------:R-:W-:Y:S01]  /*130e0*/  SHF.R.U32.HI R7, RZ, 0x18, R0 ;  /* 0x00000018ff077819 */ /* 0x000fe20000011600 */
[----:B------:R-:W-:Y:S01]  /*130f0*/  FADD.FTZ R2, -R2, R3 ;  /* 0x0000000302027221 */ /* 0x000fe20000010100 */
[----:B------:R-:W-:Y:S02]  /*13100*/  FSEL R3, R71, RZ, P1 ;  /* 0x000000ff47037208 */ /* 0x000fe40000800000 */
[----:B------:R-:W-:Y:S01]  /*13110*/  LOP3.LUT R4, R4, 0xff, RZ, 0xc0, !PT ;  /* 0x000000ff04047812 */ /* 0x000fe200078ec0ff */
[----:B------:R-:W-:Y:S01]  /*13120*/  FMUL.FTZ R2, R2, UR4 ;  /* 0x0000000402027c20 */ /* 0x000fe20008410000 */
[----:B------:R-:W-:Y:S01]  /*13130*/  FSEL R0, R72, RZ, P2 ;  /* 0x000000ff48007208 */ /* 0x000fe20001000000 */
[----:B------:R-:W-:Y:S01]  /*13140*/  FADD.FTZ R3, -R3, R69 ;  /* 0x0000004503037221 */ /* 0x000fe20000010100 */
[----:B------:R-:W-:Y:S01]  /*13150*/  PRMT R7, R4, 0x5410, R7 ;  /* 0x0000541004077816 */ /* 0x000fe20000000007 */
[----:B------:R1:W4:Y:S01]  /*13160*/  MUFU.EX2 R69, R2 ;  /* 0x0000000200457308 */ /* 0x0003220000000800 */
[----:B------:R-:W-:Y:S01]  /*13170*/  PRMT R8, R8, 0x5410, R5 ;  /* 0x0000541008087816 */ /* 0x000fe20000000005 */
[----:B------:R-:W-:Y:S01]  /*13180*/  FADD.FTZ R4, -R0, R68 ;  /* 0x0000004400047221 */ /* 0x000fe20000010100 */
[----:B------:R-:W-:Y:S01]  /*13190*/  FSEL R0, R70, RZ, P0 ;  /* 0x000000ff46007208 */ /* 0x000fe20000000000 */
[----:B------:R-:W-:Y:S01]  /*131a0*/  FFMA.FTZ R5, R47, UR4, -R149 ;  /* 0x000000042f057c23 */ /* 0x000fe20008010895 */
[----:B--2---:R-:W-:Y:S02]  /*131b0*/  LOP3.LUT R6, R11, 0xff00ff, RZ, 0xc0, !PT ;  /* 0x00ff00ff0b067812 */ /* 0x004fe400078ec0ff */
[----:B---3--:R-:W-:Y:S03]  /*131c0*/  F2FP.BF16.F32.PACK_AB R65, R234, R235 ;  /* 0x000000ebea41723e */ /* 0x008fe600000010ff */
[----:B------:R2:W-:Y:S01]  /*131d0*/  MUFU.EX2 R228, R5 ;  /* 0x0000000500e47308 */ /* 0x0005e20000000800 */
[C---:B------:R-:W-:Y:S02]  /*131e0*/  PRMT R62, R44.reuse, 0x7773, RZ ;  /* 0x000077732c3e7816 */ /* 0x040fe400000000ff */
[----:B------:R-:W-:Y:S01]  /*131f0*/  PRMT R61, R44, 0x7772, RZ ;  /* 0x000077722c3d7816 */ /* 0x000fe200000000ff */
[----:B-1----:R-:W-:Y:S01]  /*13200*/  FADD.FTZ R2, -R0, R74 ;  /* 0x0000004a00027221 */ /* 0x002fe20000010100 */
[----:B------:R-:W-:Y:S01]  /*13210*/  FMUL.FTZ R0, R4, UR4 ;  /* 0x0000000404007c20 */ /* 0x000fe20008410000 */
[--C-:B------:R-:W-:Y:S01]  /*13220*/  HSET2.LE.AND R4, R6, R141.reuse, PT ;  /* 0x0000008d06047233 */ /* 0x100fe20003803000 */
[C---:B----4-:R-:W-:Y:S01]  /*13230*/  FMUL.FTZ R16, R69.reuse, R88 ;  /* 0x0000005845107220 */ /* 0x050fe20000410000 */
[--C-:B------:R-:W-:Y:S02]  /*13240*/  HSET2.LE.AND R6, R10, R141.reuse, PT ;  /* 0x0000008d0a067233 */ /* 0x100fe40003803000 */
[----:B------:R1:W3:Y:S01]  /*13250*/  MUFU.EX2 R68, R0 ;  /* 0x0000000000447308 */ /* 0x0002e20000000800 */
[----:B------:R-:W-:Y:S01]  /*13260*/  FMUL.FTZ R17, R69, R89 ;  /* 0x0000005945117220 */ /* 0x000fe20000410000 */
[----:B------:R-:W-:Y:S01]  /*13270*/  LOP3.LUT R147, R147, R4, RZ, 0xc0, !PT ;  /* 0x0000000493937212 */ /* 0x000fe200078ec0ff */
[C---:B------:R-:W-:Y:S01]  /*13280*/  FMUL.FTZ R32, R69.reuse, R104 ;  /* 0x0000006845207220 */ /* 0x040fe20000410000 */
[--C-:B--2---:R-:W-:Y:S01]  /*13290*/  HSET2.LE.AND R5, R9, R141.reuse, PT ;  /* 0x0000008d09057233 */ /* 0x104fe20003803000 */
[----:B------:R-:W-:Y:S01]  /*132a0*/  FMUL.FTZ R33, R69, R105 ;  /* 0x0000006945217220 */ /* 0x000fe20000410000 */
[----:B------:R-:W-:Y:S02]  /*132b0*/  LOP3.LUT R144, R144, R6, RZ, 0xc0, !PT ;  /* 0x0000000690907212 */ /* 0x000fe400078ec0ff */
[--C-:B------:R-:W-:Y:S02]  /*132c0*/  HSET2.LE.AND R4, R12, R141.reuse, PT ;  /* 0x0000008d0c047233 */ /* 0x100fe40003803000 */
[----:B------:R-:W-:Y:S02]  /*132d0*/  LOP3.LUT R146, R146, R5, RZ, 0xc0, !PT ;  /* 0x0000000592927212 */ /* 0x000fe400078ec0ff */
[--C-:B------:R-:W-:Y:S02]  /*132e0*/  HSET2.LE.AND R5, R8, R141.reuse, PT ;  /* 0x0000008d08057233 */ /* 0x100fe40003803000 */
[--C-:B------:R-:W-:Y:S02]  /*132f0*/  HSET2.LE.AND R6, R7, R141.reuse, PT ;  /* 0x0000008d07067233 */ /* 0x100fe40003803000 */
[----:B------:R-:W-:Y:S01]  /*13300*/  LOP3.LUT R145, R145, R4, RZ, 0xc0, !PT ;  /* 0x0000000491917212 */ /* 0x000fe200078ec0ff */
[----:B-1----:R-:W-:Y:S01]  /*13310*/  FMUL.FTZ R0, R3, UR4 ;  /* 0x0000000403007c20 */ /* 0x002fe20008410000 */
[----:B------:R-:W-:Y:S01]  /*13320*/  LOP3.LUT R64, R64, R5, RZ, 0xc0, !PT ;  /* 0x0000000540407212 */ /* 0x000fe200078ec0ff */
[----:B------:R-:W-:Y:S01]  /*13330*/  FMUL.FTZ R4, R69, R76 ;  /* 0x0000004c45047220 */ /* 0x000fe20000410000 */
[----:B------:R-:W-:Y:S01]  /*13340*/  LOP3.LUT R65, R65, R6, RZ, 0xc0, !PT ;  /* 0x0000000641417212 */ /* 0x000fe200078ec0ff */
[----:B------:R1:W2:Y:S01]  /*13350*/  MUFU.EX2 R3, R0 ;  /* 0x0000000000037308 */ /* 0x0002a20000000800 */
[----:B------:R-:W-:Y:S01]  /*13360*/  FMUL.FTZ R5, R69, R77 ;  /* 0x0000004d45057220 */ /* 0x000fe20000410000 */
[C---:B---3--:R-:W-:Y:S01]  /*13370*/  FMUL.FTZ R6, R68.reuse, R78 ;  /* 0x0000004e44067220 */ /* 0x048fe20000410000 */
[----:B------:R-:W-:Y:S01]  /*13380*/  FMUL.FTZ R7, R68, R79 ;  /* 0x0000004f44077220 */ /* 0x000fe20000410000 */
[----:B------:R-:W-:Y:S01]  /*13390*/  F2FP.BF16.F32.PACK_AB R8, R228, R229 ;  /* 0x000000e5e408723e */ /* 0x000fe200000010ff */
[----:B------:R-:W-:Y:S01]  /*133a0*/  LDSM.16.MT88.4 R76, [R196+0x6000] ;  /* 0x00600000c44c783b */ /* 0x000fe20000004200 */
[C---:B------:R-:W-:Y:S01]  /*133b0*/  FMUL.FTZ R51, R68.reuse, R123 ;  /* 0x0000007b44337220 */ /* 0x040fe20000410000 */
[----:B------:R-:W-:Y:S01]  /*133c0*/  FMUL.FTZ R18, R68, R90 ;  /* 0x0000005a44127220 */ /* 0x000fe20000410000 */
[----:B------:R-:W-:Y:S01]  /*133d0*/  LOP3.LUT R67, R8, R67, RZ, 0xc0, !PT ;  /* 0x0000004308437212 */ /* 0x000fe200078ec0ff */
[C---:B------:R-:W-:Y:S01]  /*133e0*/  FMUL.FTZ R19, R68.reuse, R91 ;  /* 0x0000005b44137220 */ /* 0x040fe20000410000 */
[-C--:B------:R-:W-:Y:S05]  /*133f0*/  HMMA.16816.F32.BF16 R4, R144, R20.reuse, R4 ;  /* 0x000000149004723c */ /* 0x080fea0000041804 */
[C---:B------:R-:W-:Y:S01]  /*13400*/  FMUL.FTZ R34, R68.reuse, R106 ;  /* 0x0000006a44227220 */ /* 0x040fe20000410000 */
[----:B------:R-:W-:Y:S01]  /*13410*/  FMUL.FTZ R35, R68, R107 ;  /* 0x0000006b44237220 */ /* 0x000fe20000410000 */
[----:B-1----:R-:W-:Y:S01]  /*13420*/  FMUL.FTZ R0, R2, UR4 ;  /* 0x0000000402007c20 */ /* 0x002fe20008410000 */
[----:B------:R-:W-:Y:S01]  /*13430*/  F2FP.BF16.F32.PACK_AB R2, R232, R233 ;  /* 0x000000e9e802723e */ /* 0x000fe200000010ff */
[C---:B--2---:R-:W-:Y:S01]  /*13440*/  FMUL.FTZ R8, R3.reuse, R80 ;  /* 0x0000005003087220 */ /* 0x044fe20000410000 */
[C---:B------:R-:W-:Y:S01]  /*13450*/  FMUL.FTZ R9, R3.reuse, R81 ;  /* 0x0000005103097220 */ /* 0x040fe20000410000 */
[C---:B------:R-:W-:Y:S01]  /*13460*/  FMUL.FTZ R12, R3.reuse, R84 ;  /* 0x00000054030c7220 */ /* 0x040fe20000410000 */
[----:B------:R-:W-:Y:S01]  /*13470*/  LOP3.LUT R66, R2, R66, RZ, 0xc0, !PT ;  /* 0x0000004202427212 */ /* 0x000fe200078ec0ff */
[----:B------:R-:W1:Y:S01]  /*13480*/  MUFU.EX2 R0, R0 ;  /* 0x0000000000007308 */ /* 0x000e620000000800 */
[C---:B------:R-:W-:Y:S01]  /*13490*/  FMUL.FTZ R13, R3.reuse, R85 ;  /* 0x00000055030d7220 */ /* 0x040fe20000410000 */
[C---:B------:R-:W-:Y:S01]  /*134a0*/  FMUL.FTZ R24, R3.reuse, R96 ;  /* 0x0000006003187220 */ /* 0x040fe20000410000 */
[C---:B------:R-:W-:Y:S01]  /*134b0*/  FMUL.FTZ R25, R3.reuse, R97 ;  /* 0x0000006103197220 */ /* 0x040fe20000410000 */
[----:B------:R-:W-:Y:S01]  /*134c0*/  LOP3.LUT R2, R40, UR23, R29, 0x96, !PT ;  /* 0x0000001728027c12 */ /* 0x000fe2000f8e961d */
[C---:B------:R-:W-:Y:S01]  /*134d0*/  FMUL.FTZ R28, R3.reuse, R100 ;  /* 0x00000064031c7220 */ /* 0x040fe20000410000 */
[C---:B------:R-:W-:Y:S01]  /*134e0*/  FMUL.FTZ R29, R3.reuse, R101 ;  /* 0x00000065031d7220 */ /* 0x040fe20000410000 */
[----:B------:R-:W-:Y:S01]  /*134f0*/  FFMA.FTZ R40, R154, UR4, -R142 ;  /* 0x000000049a287c23 */ /* 0x000fe2000801088e */
[----:B------:R-:W-:Y:S02]  /*13500*/  IMAD.MOV.U32 R97, RZ, RZ, R221 ;  /* 0x000000ffff617224 */ /* 0x000fe400078e00dd */
[----:B------:R-:W-:Y:S01]  /*13510*/  FMUL.FTZ R41, R3, R113 ;  /* 0x0000007103297220 */ /* 0x000fe20000410000 */
[----:B------:R-:W-:Y:S01]  /*13520*/  IMAD.MOV.U32 R96, RZ, RZ, R220 ;  /* 0x000000ffff607224 */ /* 0x000fe200078e00dc */
[----:B------:R-:W-:Y:S01]  /*13530*/  PRMT R90, R61, 0x5410, R62 ;  /* 0x000054103d5a7816 */ /* 0x000fe2000000003e */
[----:B------:R-:W-:Y:S01]  /*13540*/  FFMA.FTZ R61, R161, UR4, -R148 ;  /* 0x00000004a13d7c23 */ /* 0x000fe20008010894 */
[----:B------:R-:W-:Y:S02]  /*13550*/  IMAD.MOV.U32 R107, RZ, RZ, R97 ;  /* 0x000000ffff6b7224 */ /* 0x000fe400078e0061 */
[----:B------:R-:W-:Y:S02]  /*13560*/  IMAD.MOV.U32 R106, RZ, RZ, R96 ;  /* 0x000000ffff6a7224 */ /* 0x000fe400078e0060 */
[C---:B-1----:R-:W-:Y:S01]  /*13570*/  FMUL.FTZ R10, R0.reuse, R82 ;  /* 0x00000052000a7220 */ /* 0x042fe20000410000 */
[C---:B------:R-:W-:Y:S01]  /*13580*/  FMUL.FTZ R11, R0.reuse, R83 ;  /* 0x00000053000b7220 */ /* 0x040fe20000410000 */
[C---:B------:R-:W-:Y:S01]  /*13590*/  FMUL.FTZ R14, R0.reuse, R86 ;  /* 0x00000056000e7220 */ /* 0x040fe20000410000 */
[C---:B------:R-:W-:Y:S01]  /*135a0*/  FMUL.FTZ R15, R0.reuse, R87 ;  /* 0x00000057000f7220 */ /* 0x040fe20000410000 */
[C---:B------:R-:W-:Y:S01]  /*135b0*/  FMUL.FTZ R26, R0.reuse, R98 ;  /* 0x00000062001a7220 */ /* 0x040fe20000410000 */
[----:B------:R-:W-:Y:S01]  /*135c0*/  LDSM.16.MT88.4 R84, [R192+0x6800] ;  /* 0x00680000c054783b */ /* 0x000fe20000004200 */
[----:B------:R-:W-:Y:S02]  /*135d0*/  IMAD.MOV.U32 R98, RZ, RZ, R52 ;  /* 0x000000ffff627224 */ /* 0x000fe400078e0034 */
[C---:B------:R-:W-:Y:S01]  /*135e0*/  FMUL.FTZ R27, R0.reuse, R99 ;  /* 0x00000063001b7220 */ /* 0x040fe20000410000 */
[C---:B------:R-:W-:Y:S04]  /*135f0*/  HMMA.16816.F32.BF16 R8, R64.reuse, R20, R8 ;  /* 0x000000144008723c */ /* 0x040fe80000041808 */
[----:B------:R-:W-:Y:S02]  /*13600*/  IMAD.MOV.U32 R99, RZ, RZ, R53 ;  /* 0x000000ffff637224 */ /* 0x000fe400078e0035 */
[C---:B------:R-:W-:Y:S01]  /*13610*/  FMUL.FTZ R20, R69.reuse, R92 ;  /* 0x0000005c45147220 */ /* 0x040fe20000410000 */
[----:B------:R-:W1:Y:S01]  /*13620*/  LDSM.16.MT88.4 R52, [R193+0x6000] ;  /* 0x00600000c134783b */ /* 0x000e620000004200 */
[----:B------:R-:W-:Y:S01]  /*13630*/  FMUL.FTZ R21, R69, R93 ;  /* 0x0000005d45157220 */ /* 0x000fe20000410000 */
[-C--:B------:R-:W-:Y:S03]  /*13640*/  HMMA.16816.F32.BF16 R12, R64, R22.reuse, R12 ;  /* 0x00000016400c723c */ /* 0x080fe6000004180c */
[C---:B------:R-:W-:Y:S01]  /*13650*/  FMUL.FTZ R31, R0.reuse, R103 ;  /* 0x00000067001f7220 */ /* 0x040fe20000410000 */
[----:B------:R-:W-:Y:S02]  /*13660*/  IMAD.MOV.U32 R103, RZ, RZ, R225 ;  /* 0x000000ffff677224 */ /* 0x000fe400078e00e1 */
[C---:B------:R-:W-:Y:S01]  /*13670*/  FMUL.FTZ R30, R0.reuse, R102 ;  /* 0x00000066001e7220 */ /* 0x040fe20000410000 */
[----:B------:R-:W-:Y:S02]  /*13680*/  IMAD.MOV.U32 R102, RZ, RZ, R224 ;  /* 0x000000ffff667224 */ /* 0x000fe400078e00e0 */
[----:B------:R-:W-:Y:S01]  /*13690*/  FMUL.FTZ R42, R0, R114 ;  /* 0x00000072002a7220 */ /* 0x000fe20000410000 */
[C---:B------:R-:W-:Y:S04]  /*136a0*/  HMMA.16816.F32.BF16 R16, R144.reuse, R22, R16 ;  /* 0x000000169010723c */ /* 0x040fe80000041810 */
[C---:B------:R-:W-:Y:S01]  /*136b0*/  FMUL.FTZ R22, R68.reuse, R94 ;  /* 0x0000005e44167220 */ /* 0x040fe20000410000 */
[----:B------:R-:W-:Y:S01]  /*136c0*/  FMUL.FTZ R23, R68, R95 ;  /* 0x0000005f44177220 */ /* 0x000fe20000410000 */
[----:B------:R-:W-:Y:S02]  /*136d0*/  IMAD.MOV.U32 R95, RZ, RZ, R223 ;  /* 0x000000ffff5f7224 */ /* 0x000fe400078e00df */
[----:B------:R-:W-:Y:S01]  /*136e0*/  FMUL.FTZ R43, R0, R115 ;  /* 0x00000073002b7220 */ /* 0x000fe20000410000 */
[----:B------:R2:W-:Y:S01]  /*136f0*/  MUFU.EX2 R223, R40 ;  /* 0x0000002800df7308 */ /* 0x0005e20000000800 */
[----:B------:R-:W-:Y:S02]  /*13700*/  IMAD.MOV.U32 R94, RZ, RZ, R222 ;  /* 0x000000ffff5e7224 */ /* 0x000fe400078e00de */
[----:B------:R-:W-:Y:S01]  /*13710*/  IMAD.MOV.U32 R105, RZ, RZ, R95 ;  /* 0x000000ffff697224 */ /* 0x000fe200078e005f */
[-C--:B------:R-:W-:Y:S03]  /*13720*/  HMMA.16816.F32.BF16 R20, R144, R36.reuse, R20 ;  /* 0x000000249014723c */ /* 0x080fe60000041814 */
[----:B------:R-:W-:Y:S03]  /*13730*/  IMAD.MOV.U32 R104, RZ, RZ, R94 ;  /* 0x000000ffff687224 */ /* 0x000fe600078e005e */
[----:B------:R-:W-:Y:S01]  /*13740*/  MUFU.EX2 R222, R46 ;  /* 0x0000002e00de7308 */ /* 0x000fe20000000800 */
[----:B------:R-:W-:Y:S01]  /*13750*/  IMAD.MOV.U32 R93, RZ, RZ, R219 ;  /* 0x000000ffff5d7224 */ /* 0x000fe200078e00db */
[C---:B------:R-:W-:Y:S04]  /*13760*/  HMMA.16816.F32.BF16 R24, R64.reuse, R36, R24 ;  /* 0x000000244018723c */ /* 0x040fe80000041818 */
[----:B------:R-:W-:Y:S04]  /*13770*/  IMAD.WIDE.U32 R36, R2, -0x2daee0ad, RZ ;  /* 0xd2511f5302247825 */ /* 0x000fe800078e00ff */
[----:B------:R-:W-:Y:S01]  /*13780*/  FFMA.FTZ R2, R151, UR4, -R142 ;  /* 0x0000000497027c23 */ /* 0x000fe2000801088e */
[----:B--2---:R-:W-:Y:S01]  /*13790*/  FMUL.FTZ R40, R3, R112 ;  /* 0x0000007003287220 */ /* 0x004fe20000410000 */
[-C--:B------:R-:W-:Y:S02]  /*137a0*/  HMMA.16816.F32.BF16 R28, R64, R38.reuse, R28 ;  /* 0x00000026401c723c */ /* 0x080fe4000004181c */
[----:B------:R2:W-:Y:S01]  /*137b0*/  MUFU.EX2 R227, R2 ;  /* 0x0000000200e37308 */ /* 0x0005e20000000800 */
[C---:B------:R-:W-:Y:S01]  /*137c0*/  PRMT R48, R36.reuse, 0x7773, RZ ;  /* 0x0000777324307816 */ /* 0x040fe200000000ff */
[----:B------:R-:W-:Y:S01]  /*137d0*/  IMAD.MOV.U32 R151, RZ, RZ, R49 ;  /* 0x000000ffff977224 */ /* 0x000fe200078e0031 */
[----:B------:R-:W-:Y:S01]  /*137e0*/  PRMT R47, R36, 0x7772, RZ ;  /* 0x00007772242f7816 */ /* 0x000fe200000000ff */
[----:B------:R-:W-:Y:S01]  /*137f0*/  IMAD.MOV.U32 R150, RZ, RZ, R93 ;  /* 0x000000ffff967224 */ /* 0x000fe200078e005d */
[----:B------:R-:W-:Y:S01]  /*13800*/  LOP3.LUT R56, R56, UR8, R37, 0x96, !PT ;  /* 0x0000000838387c12 */ /* 0x000fe2000f8e9625 */
[C---:B------:R-:W-:Y:S04]  /*13810*/  HMMA.16816.F32.BF16 R32, R144.reuse, R38, R32 ;  /* 0x000000269020723c */ /* 0x040fe80000041820 */
[----:B------:R-:W-:Y:S01]  /*13820*/  IMAD.MOV.U32 R59, RZ, RZ, R36 ;  /* 0x000000ffff3b7224 */ /* 0x000fe200078e0024 */
[----:B------:R-:W-:Y:S01]  /*13830*/  PRMT R82, R36, 0x7771, RZ ;  /* 0x0000777124527816 */ /* 0x000fe200000000ff */
[C---:B------:R-:W-:Y:S01]  /*13840*/  FMUL.FTZ R36, R69.reuse, R108 ;  /* 0x0000006c45247220 */ /* 0x040fe20000410000 */
[----:B------:R-:W-:Y:S01]  /*13850*/  FMUL.FTZ R37, R69, R109 ;  /* 0x0000006d45257220 */ /* 0x000fe20000410000 */
[C---:B------:R-:W-:Y:S01]  /*13860*/  FMUL.FTZ R38, R68.reuse, R110 ;  /* 0x0000006e44267220 */ /* 0x040fe20000410000 */
[----:B------:R-:W-:Y:S01]  /*13870*/  FMUL.FTZ R39, R68, R111 ;  /* 0x0000006f44277220 */ /* 0x000fe20000410000 */
[--C-:B--2---:R-:W-:Y:S01]  /*13880*/  FFMA.FTZ R2, R152, UR4, -R143.reuse ;  /* 0x0000000498027c23 */ /* 0x104fe2000801088f */
[----:B------:R-:W-:Y:S01]  /*13890*/  PRMT R83, R47, 0x5410, R48 ;  /* 0x000054102f537816 */ /* 0x000fe20000000030 */
[----:B------:R-:W-:Y:S01]  /*138a0*/  FFMA.FTZ R48, R159, UR4, -R143 ;  /* 0x000000049f307c23 */ /* 0x000fe2000801088f */
[----:B------:R-:W-:Y:S01]  /*138b0*/  FMUL.FTZ R47, R0, R119 ;  /* 0x00000077002f7220 */ /* 0x000fe20000410000 */
[----:B------:R2:W-:Y:S01]  /*138c0*/  MUFU.EX2 R225, R2 ;  /* 0x0000000200e17308 */ /* 0x0005e20000000800 */
[----:B------:R-:W-:Y:S01]  /*138d0*/  LOP3.LUT R49, R56, 0xffff, RZ, 0xc0, !PT ;  /* 0x0000ffff38317812 */ /* 0x000fe200078ec0ff */
[-C--:B-1----:R-:W-:Y:S03]  /*138e0*/  HMMA.16816.F32.BF16 R36, R144, R52.reuse, R36 ;  /* 0x000000349024723c */ /* 0x082fe60000041824 */
[----:B------:R-:W-:Y:S01]  /*138f0*/  FMUL.FTZ R46, R0, R118 ;  /* 0x00000076002e7220 */ /* 0x000fe20000410000 */
[----:B------:R-:W-:Y:S04]  /*13900*/  LOP3.LUT R58, R56, 0xff, RZ, 0xc0, !PT ;  /* 0x000000ff383a7812 */ /* 0x000fe800078ec0ff */
[----:B------:R1:W-:Y:S01]  /*13910*/  MUFU.EX2 R119, R48 ;  /* 0x0000003000777308 */ /* 0x0003e20000000800 */
[----:B------:R-:W-:Y:S01]  /*13920*/  SHF.R.U32.HI R81, RZ, 0x18, R56 ;  /* 0x00000018ff517819 */ /* 0x000fe20000011638 */
[C---:B------:R-:W-:Y:S04]  /*13930*/  HMMA.16816.F32.BF16 R40, R64.reuse, R52, R40 ;  /* 0x000000344028723c */ /* 0x040fe80000041828 */
[----:B------:R-:W-:Y:S01]  /*13940*/  SHF.R.U32.HI R53, RZ, 0x8, R49 ;  /* 0x00000008ff357819 */ /* 0x000fe20000011631 */
[----:B------:R-:W-:Y:S01]  /*13950*/  FMUL.FTZ R49, R69, R121 ;  /* 0x0000007945317220 */ /* 0x000fe20000410000 */
[----:B------:R-:W-:Y:S01]  /*13960*/  FFMA.FTZ R52, R158, UR4, -R148 ;  /* 0x000000049e347c23 */ /* 0x000fe20008010894 */
[----:B--2---:R-:W-:Y:S01]  /*13970*/  FFMA.FTZ R2, R153, UR4, -R143 ;  /* 0x0000000499027c23 */ /* 0x004fe2000801088f */
[--C-:B------:R-:W-:Y:S01]  /*13980*/  PRMT R92, R58, 0x5410, R53.reuse ;  /* 0x000054103a5c7816 */ /* 0x100fe20000000035 */
[----:B------:R2:W-:Y:S01]  /*13990*/  MUFU.EX2 R118, R61 ;  /* 0x0000003d00767308 */ /* 0x0005e20000000800 */
[----:B------:R-:W-:Y:S01]  /*139a0*/  PRMT R53, R56, 0x7632, R53 ;  /* 0x0000763238357816 */ /* 0x000fe20000000035 */
[C---:B------:R-:W-:Y:S01]  /*139b0*/  FMUL.FTZ R58, R0.reuse, R130 ;  /* 0x00000082003a7220 */ /* 0x040fe20000410000 */
[----:B------:R-:W-:Y:S02]  /*139c0*/  LOP3.LUT R59, R59, 0xff, RZ, 0xc0, !PT ;  /* 0x000000ff3b3b7812 */ /* 0x000fe400078ec0ff */
[----:B------:R-:W-:Y:S01]  /*139d0*/  LOP3.LUT R62, R53, 0xff, RZ, 0xc0, !PT ;  /* 0x000000ff353e7812 */ /* 0x000fe200078ec0ff */
[----:B-1----:R-:W-:Y:S01]  /*139e0*/  FMUL.FTZ R48, R69, R120 ;  /* 0x0000007845307220 */ /* 0x002fe20000410000 */
[----:B------:R-:W-:Y:S03]  /*139f0*/  PRMT R82, R59, 0x5410, R82 ;  /* 0x000054103b527816 */ /* 0x000fe60000000052 */
[----:B------:R1:W3:Y:S01]  /*13a00*/  MUFU.EX2 R224, R2 ;  /* 0x0000000200e07308 */ /* 0x0002e20000000800 */
[----:B------:R-:W-:Y:S01]  /*13a10*/  FMUL.FTZ R53, R69, R125 ;  /* 0x0000007d45357220 */ /* 0x000fe20000410000 */
[----:B------:R-:W-:Y:S01]  /*13a20*/  FMUL.FTZ R59, R0, R131 ;  /* 0x00000083003b7220 */ /* 0x000fe20000410000 */
[----:B------:R-:W-:Y:S01]  /*13a30*/  PRMT R81, R62, 0x5410, R81 ;  /* 0x000054103e517816 */ /* 0x000fe20000000051 */
[----:B------:R-:W-:Y:S01]  /*13a40*/  FMUL.FTZ R62, R0, R134 ;  /* 0x00000086003e7220 */ /* 0x000fe20000410000 */
[--C-:B------:R-:W-:Y:S05]  /*13a50*/  HSET2.LE.AND R82, R82, R141.reuse, PT ;  /* 0x0000008d52527233 */ /* 0x100fea0003803000 */
[----:B------:R4:W-:Y:S01]  /*13a60*/  MUFU.EX2 R220, R52 ;  /* 0x0000003400dc7308 */ /* 0x0009e20000000800 */
[----:B--2---:R-:W-:Y:S01]  /*13a70*/  FMUL.FTZ R61, R3, R133 ;  /* 0x00000085033d7220 */ /* 0x004fe20000410000 */
[--C-:B------:R-:W-:Y:S02]  /*13a80*/  HSET2.LE.AND R81, R81, R141.reuse, PT ;  /* 0x0000008d51517233 */ /* 0x100fe40003803000 */
[----:B-1----:R-:W-:Y:S01]  /*13a90*/  LOP3.LUT R2, R50, UR8, R45, 0x96, !PT ;  /* 0x0000000832027c12 */ /* 0x002fe2000f8e962d */
[----:B------:R-:W-:Y:S02]  /*13aa0*/  IMAD.MOV.U32 R45, RZ, RZ, R44 ;  /* 0x000000ffff2d7224 */ /* 0x000fe400078e002c */
[----:B------:R-:W-:Y:S01]  /*13ab0*/  FFMA.FTZ R44, R156, UR4, -R143 ;  /* 0x000000049c2c7c23 */ /* 0x000fe2000801088f */
[----:B------:R-:W-:Y:S01]  /*13ac0*/  FMUL.FTZ R50, R68, R122 ;  /* 0x0000007a44327220 */ /* 0x000fe20000410000 */
[C---:B------:R-:W-:Y:S01]  /*13ad0*/  LOP3.LUT R56, R2.reuse, 0xffff, RZ, 0xc0, !PT ;  /* 0x0000ffff02387812 */ /* 0x040fe200078ec0ff */
[----:B------:R-:W-:Y:S01]  /*13ae0*/  LDSM.16.MT88.4 R120, [R193+0x7800] ;  /* 0x00780000c178783b */ /* 0x000fe20000004200 */
[----:B------:R1:W2:Y:S01]  /*13af0*/  MUFU.EX2 R221, R44 ;  /* 0x0000002c00dd7308 */ /* 0x0002a20000000800 */
[----:B------:R-:W-:Y:S01]  /*13b00*/  LOP3.LUT R57, R45, 0xff, RZ, 0xc0, !PT ;  /* 0x000000ff2d397812 */ /* 0x000fe200078ec0ff */
[----:B------:R-:W-:Y:S01]  /*13b10*/  FMUL.FTZ R45, R3, R117 ;  /* 0x00000075032d7220 */ /* 0x000fe20000410000 */
[----:B------:R-:W-:Y:S01]  /*13b20*/  PRMT R63, R2, 0x7632, R63 ;  /* 0x00007632023f7816 */ /* 0x000fe2000000003f */
[----:B----4-:R-:W-:Y:S01]  /*13b30*/  FFMA.FTZ R52, R160, UR4, -R148 ;  /* 0x00000004a0347c23 */ /* 0x010fe20008010894 */
[----:B------:R-:W-:Y:S02]  /*13b40*/  SHF.R.U32.HI R80, RZ, 0x18, R2 ;  /* 0x00000018ff507819 */ /* 0x000fe40000011602 */
[----:B------:R-:W-:Y:S01]  /*13b50*/  LOP3.LUT R74, R2, 0xff, RZ, 0xc0, !PT ;  /* 0x000000ff024a7812 */ /* 0x000fe200078ec0ff */
[--C-:B------:R-:W-:Y:S02]  /*13b60*/  FFMA.FTZ R2, R165, UR4, -R149.reuse ;  /* 0x00000004a5027c23 */ /* 0x100fe40008010895 */
[----:B------:R4:W5:Y:S01]  /*13b70*/  MUFU.EX2 R219, R52 ;  /* 0x0000003400db7308 */ /* 0x0009620000000800 */
[----:B------:R-:W-:Y:S01]  /*13b80*/  PRMT R91, R57, 0x5410, R60 ;  /* 0x00005410395b7816 */ /* 0x000fe2000000003c */
[C---:B------:R-:W-:Y:S01]  /*13b90*/  FMUL.FTZ R57, R3.reuse, R129 ;  /* 0x0000008103397220 */ /* 0x040fe20000410000 */
[----:B------:R-:W-:Y:S01]  /*13ba0*/  SHF.R.U32.HI R60, RZ, 0x8, R56 ;  /* 0x00000008ff3c7819 */ /* 0x000fe20000011638 */
[C---:B------:R-:W-:Y:S03]  /*13bb0*/  FMUL.FTZ R56, R3.reuse, R128 ;  /* 0x0000008003387220 */ /* 0x040fe60000410000 */
[----:B------:R-:W-:Y:S01]  /*13bc0*/  PRMT R88, R74, 0x5410, R60 ;  /* 0x000054104a587816 */ /* 0x000fe2000000003c */
[C---:B-1----:R-:W-:Y:S01]  /*13bd0*/  FMUL.FTZ R44, R3.reuse, R116 ;  /* 0x00000074032c7220 */ /* 0x042fe20000410000 */
[----:B------:R-:W-:Y:S01]  /*13be0*/  FMUL.FTZ R60, R3, R132 ;  /* 0x00000084033c7220 */ /* 0x000fe20000410000 */
[----:B------:R-:W-:Y:S02]  /*13bf0*/  LOP3.LUT R74, R83, 0xff00ff, RZ, 0xc0, !PT ;  /* 0x00ff00ff534a7812 */ /* 0x000fe400078ec0ff */
[----:B---3--:R-:W-:Y:S02]  /*13c00*/  F2FP.BF16.F32.PACK_AB R83, R224, R225 ;  /* 0x000000e1e053723e */ /* 0x008fe400000010ff */
[--C-:B------:R-:W-:Y:S01]  /*13c10*/  HSET2.LE.AND R88, R88, R141.reuse, PT ;  /* 0x0000008d58587233 */ /* 0x100fe20003803000 */
[-C--:B------:R-:W-:Y:S03]  /*13c20*/  HMMA.16816.F32.BF16 R44, R64, R54.reuse, R44 ;  /* 0x00000036402c723c */ /* 0x080fe6000004182c */
[--C-:B------:R-:W-:Y:S01]  /*13c30*/  HSET2.LE.AND R74, R74, R141.reuse, PT ;  /* 0x0000008d4a4a7233 */ /* 0x100fe20003803000 */
[--C-:B----4-:R-:W-:Y:S04]  /*13c40*/  FFMA.FTZ R52, R170, UR4, -R149.reuse ;  /* 0x00000004aa347c23 */ /* 0x110fe80008010895 */
[C---:B------:R-:W-:Y:S01]  /*13c50*/  HMMA.16816.F32.BF16 R48, R144.reuse, R54, R48 ;  /* 0x000000369030723c */ /* 0x040fe20000041830 */
[----:B------:R1:W-:Y:S03]  /*13c60*/  MUFU.EX2 R153, R52 ;  /* 0x0000003400997308 */ /* 0x0003e60000000800 */
[C---:B------:R-:W-:Y:S01]  /*13c70*/  FMUL.FTZ R54, R68.reuse, R126 ;  /* 0x0000007e44367220 */ /* 0x040fe20000410000 */
[----:B------:R-:W-:Y:S01]  /*13c80*/  FMUL.FTZ R55, R68, R127 ;  /* 0x0000007f44377220 */ /* 0x000fe20000410000 */
[----:B------:R-:W-:Y:S02]  /*13c90*/  LOP3.LUT R83, R83, R74, RZ, 0xc0, !PT ;  /* 0x0000004a53537212 */ /* 0x000fe400078ec0ff */
[----:B--2---:R-:W-:Y:S03]  /*13ca0*/  F2FP.BF16.F32.PACK_AB R74, R119, R221 ;  /* 0x000000dd774a723e */ /* 0x004fe600000010ff */
[----:B------:R2:W3:Y:S01]  /*13cb0*/  MUFU.EX2 R126, R2 ;  /* 0x00000002007e7308 */ /* 0x0004e20000000800 */
[----:B------:R-:W-:Y:S01]  /*13cc0*/  LOP3.LUT R81, R74, R81, RZ, 0xc0, !PT ;  /* 0x000000514a517212 */ /* 0x000fe200078ec0ff */
[----:B-1----:R-:W-:Y:S07]  /*13cd0*/  FMUL.FTZ R52, R69, R124 ;  /* 0x0000007c45347220 */ /* 0x002fee0000410000 */
[-C--:B------:R-:W-:Y:S03]  /*13ce0*/  HMMA.16816.F32.BF16 R52, R144, R76.reuse, R52 ;  /* 0x0000004c9034723c */ /* 0x080fe60000041834 */
[----:B--2---:R-:W-:Y:S01]  /*13cf0*/  LOP3.LUT R2, R63, 0xff, RZ, 0xc0, !PT ;  /* 0x000000ff3f027812 */ /* 0x004fe200078ec0ff */
[----:B------:R-:W-:Y:S03]  /*13d00*/  FMUL.FTZ R63, R0, R135 ;  /* 0x00000087003f7220 */ /* 0x000fe60000410000 */
[----:B------:R-:W-:Y:S01]  /*13d10*/  PRMT R89, R2, 0x5410, R80 ;  /* 0x0000541002597816 */ /* 0x000fe20000000050 */
[C---:B------:R-:W-:Y:S04]  /*13d20*/  HMMA.16816.F32.BF16 R56, R64.reuse, R76, R56 ;  /* 0x0000004c4038723c */ /* 0x040fe80000041838 */
[----:B------:R-:W-:Y:S01]  /*13d30*/  FFMA.FTZ R2, R162, UR4, -R148 ;  /* 0x00000004a2027c23 */ /* 0x000fe20008010894 */
[--C-:B------:R-:W-:Y:S01]  /*13d40*/  HSET2.LE.AND R80, R92, R141.reuse, PT ;  /* 0x0000008d5c507233 */ /* 0x100fe20003803000 */
[--C-:B------:R-:W-:Y:S01]  /*13d50*/  FFMA.FTZ R76, R163, UR4, -R149.reuse ;  /* 0x00000004a34c7c23 */ /* 0x100fe20008010895 */
[----:B------:R-:W-:Y:S01]  /*13d60*/  LOP3.LUT R77, R90, 0xff00ff, RZ, 0xc0, !PT ;  /* 0x00ff00ff5a4d7812 */ /* 0x000fe200078ec0ff */
[-C--:B------:R-:W-:Y:S01]  /*13d70*/  HMMA.16816.F32.BF16 R60, R64, R78.reuse, R60 ;  /* 0x0000004e403c723c */ /* 0x080fe2000004183c */
[----:B------:R1:W-:Y:S02]  /*13d80*/  MUFU.EX2 R117, R2 ;  /* 0x0000000200757308 */ /* 0x0003e40000000800 */
[C---:B------:R-:W-:Y:S01]  /*13d90*/  FMUL.FTZ R64, R69.reuse, R136 ;  /* 0x0000008845407220 */ /* 0x040fe20000410000 */
[----:B------:R-:W-:Y:S01]  /*13da0*/  FMUL.FTZ R65, R69, R137 ;  /* 0x0000008945417220 */ /* 0x000fe20000410000 */
[C---:B------:R-:W-:Y:S01]  /*13db0*/  FMUL.FTZ R66, R68.reuse, R138 ;  /* 0x0000008a44427220 */ /* 0x040fe20000410000 */
[----:B------:R-:W-:Y:S01]  /*13dc0*/  FMUL.FTZ R67, R68, R139 ;  /* 0x0000008b44437220 */ /* 0x000fe20000410000 */
[--C-:B------:R-:W-:Y:S04]  /*13dd0*/  HSET2.LE.AND R77, R77, R141.reuse, PT ;  /* 0x0000008d4d4d7233 */ /* 0x100fe80003803000 */
[----:B------:R2:W-:Y:S01]  /*13de0*/  MUFU.EX2 R116, R76 ;  /* 0x0000004c00747308 */ /* 0x0005e20000000800 */
[----:B-----5:R-:W-:Y:S02]  /*13df0*/  F2FP.BF16.F32.PACK_AB R90, R219, R220 ;  /* 0x000000dcdb5a723e */ /* 0x020fe400000010ff */
[--C-:B------:R-:W-:Y:S01]  /*13e00*/  HSET2.LE.AND R89, R89, R141.reuse, PT ;  /* 0x0000008d59597233 */ /* 0x100fe20003803000 */
[----:B------:R-:W-:Y:S04]  /*13e10*/  HMMA.16816.F32.BF16 R64, R144, R78, R64 ;  /* 0x0000004e9040723c */ /* 0x000fe80000041840 */
[----:B-1----:R-:W-:Y:S04]  /*13e20*/  F2FP.BF16.F32.PACK_AB R2, R227, R226 ;  /* 0x000000e2e302723e */ /* 0x002fe800000010ff */
[----:B------:R-:W-:Y:S01]  /*13e30*/  LOP3.LUT R82, R2, R82, RZ, 0xc0, !PT ;  /* 0x0000005202527212 */ /* 0x000fe200078ec0ff */
[----:B------:R-:W-:Y:S01]  /*13e40*/  FFMA.FTZ R2, R164, UR4, -R149 ;  /* 0x00000004a4027c23 */ /* 0x000fe20008010895 */
[--C-:B--2---:R-:W-:Y:S03]  /*13e50*/  HSET2.LE.AND R76, R91, R141.reuse, PT ;  /* 0x0000008d5b4c7233 */ /* 0x104fe60003803000 */
[----:B------:R1:W2:Y:S01]  /*13e60*/  MUFU.EX2 R170, R2 ;  /* 0x0000000200aa7308 */ /* 0x0002a20000000800 */
[----:B---3--:R-:W-:Y:S02]  /*13e70*/  F2FP.BF16.F32.PACK_AB R91, R126, R153 ;  /* 0x000000997e5b723e */ /* 0x008fe400000010ff */
[----:B------:R-:W-:Y:S02]  /*13e80*/  LOP3.LUT R90, R90, R76, RZ, 0xc0, !PT ;  /* 0x0000004c5a5a7212 */ /* 0x000fe400078ec0ff */
[----:B------:R-:W-:Y:S02]  /*13e90*/  LOP3.LUT R91, R91, R77, RZ, 0xc0, !PT ;  /* 0x0000004d5b5b7212 */ /* 0x000fe400078ec0ff */
[----:B------:R-:W3:Y:S01]  /*13ea0*/  LDSM.16.MT88.4 R76, [R197+0x6800] ;  /* 0x00680000c54c783b */ /* 0x000ee20000004200 */
[----:B-1----:R-:W-:Y:S02]  /*13eb0*/  F2FP.BF16.F32.PACK_AB R2, R222, R223 ;  /* 0x000000dfde02723e */ /* 0x002fe400000010ff */
[----:B--2---:R-:W-:Y:S02]  /*13ec0*/  F2FP.BF16.F32.PACK_AB R74, R170, R116 ;  /* 0x00000074aa4a723e */ /* 0x004fe400000010ff */
[----:B------:R-:W-:Y:S02]  /*13ed0*/  LOP3.LUT R80, R2, R80, RZ, 0xc0, !PT ;  /* 0x0000005002507212 */ /* 0x000fe400078ec0ff */
[----:B------:R-:W-:Y:S02]  /*13ee0*/  F2FP.BF16.F32.PACK_AB R2, R117, R118 ;  /* 0x000000767502723e */ /* 0x000fe400000010ff */
[----:B------:R-:W-:Y:S01]  /*13ef0*/  LOP3.LUT R89, R74, R89, RZ, 0xc0, !PT ;  /* 0x000000594a597212 */ /* 0x000fe200078ec0ff */
[----:B------:R-:W-:Y:S01]  /*13f00*/  FFMA.FTZ R74, R167, UR4, -R142 ;  /* 0x00000004a74a7c23 */ /* 0x000fe2000801088e */
[----:B------:R-:W-:Y:S01]  /*13f10*/  LOP3.LUT R88, R2, R88, RZ, 0xc0, !PT ;  /* 0x0000005802587212 */ /* 0x000fe200078ec0ff */
[-C--:B------:R-:W-:Y:S02]  /*13f20*/  HMMA.16816.F32.BF16 R4, R80, R84.reuse, R4 ;  /* 0x000000545004723c */ /* 0x080fe40000041804 */
[----:B------:R-:W-:Y:S03]  /*13f30*/  MUFU.EX2 R165, R74 ;  /* 0x0000004a00a57308 */ /* 0x000fe60000000800 */
[----:B------:R-:W-:Y:S02]  /*13f40*/  VIADD R2, R157, 0x1 ;  /* 0x000000019d027836 */ /* 0x000fe40000000000 */
[----:B------:R-:W-:Y:S01]  /*13f50*/  IMAD.MOV.U32 R167, RZ, RZ, R150 ;  /* 0x000000ffffa77224 */ /* 0x000fe200078e0096 */
[C---:B------:R-:W-:Y:S04]  /*13f60*/  HMMA.16816.F32.BF16 R8, R88.reuse, R84, R8 ;  /* 0x000000545808723c */ /* 0x040fe80000041808 */
[----:B------:R-:W-:Y:S02]  /*13f70*/  LOP3.LUT R2, R151, UR21, R2, 0x96, !PT ;  /* 0x0000001597027c12 */ /* 0x000fe4000f8e9602 */
[C---:B------:R-:W-:Y:S01]  /*13f80*/  ISETP.GT.AND P0, PT, R212.reuse, R167, PT ;  /* 0x000000a7d400720c */ /* 0x040fe20003f04270 */
[----:B------:R-:W-:Y:S01]  /*13f90*/  VIADD R212, R212, 0xffffffff ;  /* 0xffffffffd4d47836 */ /* 0x000fe20000000000 */
[-C--:B------:R-:W-:Y:S03]  /*13fa0*/  HMMA.16816.F32.BF16 R12, R88, R86.reuse, R12 ;  /* 0x00000056580c723c */ /* 0x080fe6000004180c */
[----:B------:R-:W-:Y:S04]  /*13fb0*/  IMAD.WIDE.U32 R92, R2, -0x326172a9, RZ ;  /* 0xcd9e8d57025c7825 */ /* 0x000fe800078e00ff */
[--C-:B------:R-:W-:Y:S01]  /*13fc0*/  FFMA.FTZ R2, R166, UR4, -R142.reuse ;  /* 0x00000004a6027c23 */ /* 0x100fe2000801088e */
[C---:B------:R-:W-:Y:S03]  /*13fd0*/  HMMA.16816.F32.BF16 R16, R80.reuse, R86, R16 ;  /* 0x000000565010723c */ /* 0x040fe60000041810 */
[----:B------:R1:W-:Y:S01]  /*13fe0*/  MUFU.EX2 R166, R2 ;  /* 0x0000000200a67308 */ /* 0x0003e20000000800 */
[C---:B------:R-:W-:Y:S02]  /*13ff0*/  LOP3.LUT R84, R93.reuse, R237, RZ, 0x3c, !PT ;  /* 0x000000ed5d547212 */ /* 0x040fe400078e3cff */
[----:B------:R-:W-:Y:S02]  /*14000*/  LOP3.LUT R85, R93, R245, RZ, 0x3c, !PT ;  /* 0x000000f55d557212 */ /* 0x000fe400078e3cff */
[-C--:B---3--:R-:W-:Y:S03]  /*14010*/  HMMA.16816.F32.BF16 R20, R80, R76.reuse, R20 ;  /* 0x0000004c5014723c */ /* 0x088fe60000041814 */
[----:B------:R-:W-:Y:S04]  /*14020*/  IMAD.WIDE.U32 R94, R84, -0x2daee0ad, RZ ;  /* 0xd2511f53545e7825 */ /* 0x000fe800078e00ff */
[----:B------:R-:W-:Y:S01]  /*14030*/  FFMA.FTZ R84, R168, UR4, -R143 ;  /* 0x00000004a8547c23 */ /* 0x000fe2000801088f */
[----:B------:R-:W-:Y:S01]  /*14040*/  IMAD.WIDE.U32 R96, R85, -0x2daee0ad, RZ ;  /* 0xd2511f5355607825 */ /* 0x000fe200078e00ff */
[C---:B------:R-:W-:Y:S02]  /*14050*/  HMMA.16816.F32.BF16 R24, R88.reuse, R76, R24 ;  /* 0x0000004c5818723c */ /* 0x040fe40000041818 */
[----:B------:R2:W-:Y:S02]  /*14060*/  MUFU.EX2 R164, R84 ;  /* 0x0000005400a47308 */ /* 0x0005e40000000800 */
[C---:B-1----:R-:W-:Y:S02]  /*14070*/  LOP3.LUT R2, R92.reuse, R236, RZ, 0x3c, !PT ;  /* 0x000000ec5c027212 */ /* 0x042fe400078e3cff */
[----:B------:R-:W-:Y:S02]  /*14080*/  LOP3.LUT R92, R92, R244, RZ, 0x3c, !PT ;  /* 0x000000f45c5c7212 */ /* 0x000fe400078e3cff */
[-C--:B------:R-:W-:Y:S03]  /*14090*/  HMMA.16816.F32.BF16 R28, R88, R78.reuse, R28 ;  /* 0x0000004e581c723c */ /* 0x080fe6000004181c */
[----:B------:R-:W-:Y:S01]  /*140a0*/  IMAD.WIDE.U32 R100, R2, -0x2daee0ad, RZ ;  /* 0xd2511f5302647825 */ /* 0x000fe200078e00ff */
[----:B------:R-:W-:Y:S04]  /*140b0*/  LOP3.LUT R74, R102, UR12, R95, 0x96, !PT ;  /* 0x0000000c664a7c12 */ /* 0x000fe8000f8e965f */
[C---:B------:R-:W-:Y:S01]  /*140c0*/  HMMA.16816.F32.BF16 R32, R80.reuse, R78, R32 ;  /* 0x0000004e5020723c */ /* 0x040fe20000041820 */
[----:B--2---:R-:W1:Y:S03]  /*140d0*/  LDSM.16.MT88.4 R84, [R193+0x6800] ;  /* 0x00680000c154783b */ /* 0x004e660000004200 */
[----:B------:R-:W-:Y:S01]  /*140e0*/  LOP3.LUT R2, R94, UR11, R101, 0x96, !PT ;  /* 0x0000000b5e027c12 */ /* 0x000fe2000f8e9665 */
[----:B------:R-:W-:Y:S01]  /*140f0*/  IMAD.WIDE.U32 R94, R92, -0x2daee0ad, RZ ;  /* 0xd2511f535c5e7825 */ /* 0x000fe200078e00ff */
[----:B------:R-:W-:Y:S03]  /*14100*/  LOP3.LUT R92, R98, UR12, R97, 0x96, !PT ;  /* 0x0000000c625c7c12 */ /* 0x000fe6000f8e9661 */
[----:B------:R-:W-:Y:S04]  /*14110*/  IMAD.WIDE.U32 R98, R74, -0x326172a9, RZ ;  /* 0xcd9e8d574a627825 */ /* 0x000fe800078e00ff */
[----:B------:R-:W-:Y:S01]  /*14120*/  FFMA.FTZ R74, R169, UR4, -R143 ;  /* 0x00000004a94a7c23 */ /* 0x000fe2000801088f */
[----:B------:R-:W-:Y:S03]  /*14130*/  IMAD.WIDE.U32 R110, R2, -0x326172a9, RZ ;  /* 0xcd9e8d57026e7825 */ /* 0x000fe600078e00ff */
[----:B------:R2:W-:Y:S01]  /*14140*/  MUFU.EX2 R163, R74 ;  /* 0x0000004a00a37308 */ /* 0x0005e20000000800 */
[----:B------:R-:W-:Y:S01]  /*14150*/  LOP3.LUT R2, R96, UR11, R95, 0x96, !PT ;  /* 0x0000000b60027c12 */ /* 0x000fe2000f8e965f */
[----:B------:R-:W-:Y:S01]  /*14160*/  IMAD.WIDE.U32 R102, R92, -0x326172a9, RZ ;  /* 0xcd9e8d575c667825 */ /* 0x000fe200078e00ff */
[----:B------:R-:W-:Y:S02]  /*14170*/  LOP3.LUT R93, R106, UR25, R99, 0x96, !PT ;  /* 0x000000196a5d7c12 */ /* 0x000fe4000f8e9663 */
[----:B------:R-:W-:Y:S01]  /*14180*/  LOP3.LUT R92, R98, UR24, R111, 0x96, !PT ;  /* 0x00000018625c7c12 */ /* 0x000fe2000f8e966f */
[----:B------:R-:W-:Y:S01]  /*14190*/  IMAD.WIDE.U32 R108, R2, -0x326172a9, RZ ;  /* 0xcd9e8d57026c7825 */ /* 0x000fe200078e00ff */
[----:B------:R-:W-:Y:S03]  /*141a0*/  LOP3.LUT R2, R104, UR25, R103, 0x96, !PT ;  /* 0x0000001968027c12 */ /* 0x000fe6000f8e9667 */
[----:B------:R-:W-:Y:S01]  /*141b0*/  IMAD.WIDE.U32 R96, R93, -0x2daee0ad, RZ ;  /* 0xd2511f535d607825 */ /* 0x000fe200078e00ff */
[----:B------:R-:W-:Y:S03]  /*141c0*/  LOP3.LUT R76, R102, UR24, R109, 0x96, !PT ;  /* 0x00000018664c7c12 */ /* 0x000fe6000f8e966d */
[----:B------:R-:W-:Y:S04]  /*141d0*/  IMAD.WIDE.U32 R112, R92, -0x2daee0ad, RZ ;  /* 0xd2511f535c707825 */ /* 0x000fe800078e00ff */
[----:B--2---:R-:W-:Y:S01]  /*141e0*/  FFMA.FTZ R74, R173, UR4, -R142 ;  /* 0x00000004ad4a7c23 */ /* 0x004fe2000801088e */
[----:B------:R-:W-:Y:S04]  /*141f0*/  IMAD.WIDE.U32 R92, R2, -0x2daee0ad, RZ ;  /* 0xd2511f53025c7825 */ /* 0x000fe800078e00ff */
[----:B------:R-:W-:Y:S01]  /*14200*/  FFMA.FTZ R2, R177, UR4, -R143 ;  /* 0x00000004b1027c23 */ /* 0x000fe2000801088f */
[----:B------:R-:W2:Y:S01]  /*14210*/  LDL.LU R173, [R1+0xc] ;  /* 0x00000c0001ad7983 */ /* 0x000ea20000300800 */
[----:B------:R3:W-:Y:S01]  /*14220*/  MUFU.EX2 R162, R74 ;  /* 0x0000004a00a27308 */ /* 0x0007e20000000800 */
[----:B------:R-:W-:Y:S01]  /*14230*/  LOP3.LUT R77, R96, UR9, R113, 0x96, !PT ;  /* 0x00000009604d7c12 */ /* 0x000fe2000f8e9671 */
[----:B------:R-:W-:Y:S01]  /*14240*/  IMAD.WIDE.U32 R114, R76, -0x2daee0ad, RZ ;  /* 0xd2511f534c727825 */ /* 0x000fe200078e00ff */
[----:B------:R-:W4:Y:S02]  /*14250*/  LDL.LU R169, [R1+0x10] ;  /* 0x0000100001a97983 */ /* 0x000f240000300800 */
[----:B------:R-:W-:Y:S01]  /*14260*/  LOP3.LUT R94, R94, UR10, R93, 0x96, !PT ;  /* 0x0000000a5e5e7c12 */ /* 0x000fe2000f8e965d */
[-C--:B-1----:R-:W-:Y:S01]  /*14270*/  HMMA.16816.F32.BF16 R36, R80, R84.reuse, R36 ;  /* 0x000000545024723c */ /* 0x082fe20000041824 */
[----:B------:R-:W5:Y:S03]  /*14280*/  LDL.LU R168, [R1+0x14] ;  /* 0x0000140001a87983 */ /* 0x000f660000300800 */
[----:B------:R1:W-:Y:S01]  /*14290*/  MUFU.EX2 R127, R2 ;  /* 0x00000002007f7308 */ /* 0x0003e20000000800 */
[----:B------:R-:W-:Y:S01]  /*142a0*/  IMAD.WIDE.U32 R76, R77, -0x326172a9, RZ ;  /* 0xcd9e8d574d4c7825 */ /* 0x000fe200078e00ff */
[----:B------:R-:W-:Y:S03]  /*142b0*/  LOP3.LUT R92, R92, UR9, R115, 0x96, !PT ;  /* 0x000000095c5c7c12 */ /* 0x000fe6000f8e9673 */
[----:B------:R-:W-:Y:S01]  /*142c0*/  IMAD.MOV.U32 R98, RZ, RZ, R76 ;  /* 0x000000ffff627224 */ /* 0x000fe200078e004c */
[C---:B------:R-:W-:Y:S04]  /*142d0*/  HMMA.16816.F32.BF16 R40, R88.reuse, R84, R40 ;  /* 0x000000545828723c */ /* 0x040fe80000041828 */
[----:B---3--:R-:W-:Y:S01]  /*142e0*/  FFMA.FTZ R74, R175, UR4, -R142 ;  /* 0x00000004af4a7c23 */ /* 0x008fe2000801088e */
[----:B------:R-:W-:Y:S01]  /*142f0*/  FFMA.FTZ R85, R174, UR4, -R149 ;  /* 0x00000004ae557c23 */ /* 0x000fe20008010895 */
[----:B------:R-:W-:Y:S01]  /*14300*/  PRMT R96, R76, 0x7772, RZ ;  /* 0x000077724c607816 */ /* 0x000fe200000000ff */
[----:B------:R-:W-:Y:S01]  /*14310*/  IMAD.WIDE.U32 R106, R94, -0x326172a9, RZ ;  /* 0xcd9e8d575e6a7825 */ /* 0x000fe200078e00ff */
[-C--:B------:R-:W-:Y:S01]  /*14320*/  HMMA.16816.F32.BF16 R44, R88, R86.reuse, R44 ;  /* 0x00000056582c723c */ /* 0x080fe2000004182c */
[----:B------:R3:W3:Y:S01]  /*14330*/  MUFU.EX2 R161, R74 ;  /* 0x0000004a00a17308 */ /* 0x0006e20000000800 */
[----:B------:R-:W2:Y:S01]  /*14340*/  LDL.LU R175, [R1+0x8] ;  /* 0x0000080001af7983 */ /* 0x000ea20000300800 */
[----:B-1----:R-:W-:Y:S01]  /*14350*/  FFMA.FTZ R2, R178, UR4, -R143 ;  /* 0x00000004b2027c23 */ /* 0x002fe2000801088f */
[----:B------:R-:W-:Y:S01]  /*14360*/  PRMT R102, R76, 0x7771, RZ ;  /* 0x000077714c667816 */ /* 0x000fe200000000ff */
[----:B------:R-:W-:Y:S01]  /*14370*/  FFMA.FTZ R94, R172, UR4, -R148 ;  /* 0x00000004ac5e7c23 */ /* 0x000fe20008010894 */
[----:B------:R-:W-:Y:S02]  /*14380*/  IMAD.WIDE.U32 R92, R92, -0x326172a9, RZ ;  /* 0xcd9e8d575c5c7825 */ /* 0x000fe400078e00ff */
[C---:B------:R-:W-:Y:S03]  /*14390*/  HMMA.16816.F32.BF16 R48, R80.reuse, R86, R48 ;  /* 0x000000565030723c */ /* 0x040fe60000041830 */
[----:B------:R1:W1:Y:S01]  /*143a0*/  MUFU.EX2 R160, R2 ;  /* 0x0000000200a07308 */ /* 0x0002620000000800 */
[----:B------:R-:W-:Y:S01]  /*143b0*/  IMAD.MOV.U32 R95, RZ, RZ, R92 ;  /* 0x000000ffff5f7224 */ /* 0x000fe200078e005c */
[C---:B------:R-:W-:Y:S02]  /*143c0*/  PRMT R99, R92.reuse, 0x7772, RZ ;  /* 0x000077725c637816 */ /* 0x040fe400000000ff */
[----:B------:R-:W-:Y:S06]  /*143d0*/  PRMT R101, R92, 0x7771, RZ ;  /* 0x000077715c657816 */ /* 0x000fec00000000ff */
[----:B------:R1:W-:Y:S01]  /*143e0*/  MUFU.EX2 R130, R85 ;  /* 0x0000005500827308 */ /* 0x0003e20000000800 */
[----:B---3--:R-:W-:Y:S02]  /*143f0*/  LOP3.LUT R74, R100, UR10, R97, 0x96, !PT ;  /* 0x0000000a644a7c12 */ /* 0x008fe4000f8e9661 */
[----:B------:R-:W-:Y:S02]  /*14400*/  PRMT R97, R76, 0x7773, RZ ;  /* 0x000077734c617816 */ /* 0x000fe400000000ff */
[----:B------:R-:W-:Y:S01]  /*14410*/  PRMT R100, R92, 0x7773, RZ ;  /* 0x000077735c647816 */ /* 0x000fe200000000ff */
[----:B------:R-:W-:Y:S01]  /*14420*/  IMAD.WIDE.U32 R104, R74, -0x326172a9, RZ ;  /* 0xcd9e8d574a687825 */ /* 0x000fe200078e00ff */
[----:B------:R-:W-:Y:S03]  /*14430*/  PRMT R103, R96, 0x5410, R97 ;  /* 0x0000541060677816 */ /* 0x000fe60000000061 */
[----:B------:R3:W-:Y:S01]  /*14440*/  MUFU.EX2 R152, R94 ;  /* 0x0000005e00987308 */ /* 0x0007e20000000800 */
[----:B-1----:R-:W-:Y:S01]  /*14450*/  FFMA.FTZ R2, R171, UR4, -R148 ;  /* 0x00000004ab027c23 */ /* 0x002fe20008010894 */
[----:B------:R-:W-:Y:S02]  /*14460*/  LOP3.LUT R92, R98, 0xff, RZ, 0xc0, !PT ;  /* 0x000000ff625c7812 */ /* 0x000fe400078ec0ff */
[----:B------:R-:W-:Y:S02]  /*14470*/  LOP3.LUT R74, R104, UR22, R77, 0x96, !PT ;  /* 0x00000016684a7c12 */ /* 0x000fe4000f8e964d */
[----:B------:R-:W1:Y:S01]  /*14480*/  LDSM.16.MT88.4 R76, [R196+0x6800] ;  /* 0x00680000c44c783b */ /* 0x000e620000004200 */
[----:B------:R-:W-:Y:S03]  /*14490*/  PRMT R104, R99, 0x5410, R100 ;  /* 0x0000541063687816 */ /* 0x000fe60000000064 */
[----:B------:R3:W-:Y:S01]  /*144a0*/  MUFU.EX2 R131, R2 ;  /* 0x0000000200837308 */ /* 0x0007e20000000800 */
[----:B------:R-:W-:Y:S01]  /*144b0*/  FFMA.FTZ R85, R176, UR4, -R149 ;  /* 0x00000004b0557c23 */ /* 0x000fe20008010895 */
[----:B------:R-:W-:Y:S02]  /*144c0*/  SHF.R.U32.HI R97, RZ, 0x18, R74 ;  /* 0x00000018ff617819 */ /* 0x000fe4000001164a */
[----:B------:R-:W-:Y:S02]  /*144d0*/  LOP3.LUT R84, R74, 0xffff, RZ, 0xc0, !PT ;  /* 0x0000ffff4a547812 */ /* 0x000fe400078ec0ff */
[----:B------:R-:W-:Y:S04]  /*144e0*/  PRMT R102, R92, 0x5410, R102 ;  /* 0x000054105c667816 */ /* 0x000fe80000000066 */
[----:B------:R1:W1:Y:S01]  /*144f0*/  MUFU.EX2 R151, R85 ;  /* 0x0000005500977308 */ /* 0x0002620000000800 */
[----:B---3--:R-:W-:Y:S02]  /*14500*/  LOP3.LUT R94, R74, 0xff, RZ, 0xc0, !PT ;  /* 0x000000ff4a5e7812 */ /* 0x008fe400078ec0ff */
[----:B------:R-:W-:Y:S04]  /*14510*/  SHF.R.U32.HI R84, RZ, 0x8, R84 ;  /* 0x00000008ff547819 */ /* 0x000fe80000011654 */
[----:B------:R-:W-:Y:S01]  /*14520*/  PRMT R98, R94, 0x5410, R84 ;  /* 0x000054105e627816 */ /* 0x000fe20000000054 */
[----:B------:R-:W-:Y:S01]  /*14530*/  FFMA.FTZ R84, R179, UR4, -R148 ;  /* 0x00000004b3547c23 */ /* 0x000fe20008010894 */
[----:B------:R-:W-:Y:S02]  /*14540*/  LOP3.LUT R2, R106, UR22, R93, 0x96, !PT ;  /* 0x000000166a027c12 */ /* 0x000fe4000f8e965d */
[----:B------:R-:W-:Y:S01]  /*14550*/  LOP3.LUT R93, R95, 0xff, RZ, 0xc0, !PT ;  /* 0x000000ff5f5d7812 */ /* 0x000fe200078ec0ff */
[----:B------:R3:W-:Y:S01]  /*14560*/  MUFU.EX2 R125, R84 ;  /* 0x00000054007d7308 */ /* 0x0007e20000000800 */
[----:B------:R-:W-:Y:S02]  /*14570*/  PRMT R86, R2, 0x7632, R86 ;  /* 0x0000763202567816 */ /* 0x000fe40000000056 */
[----:B------:R-:W-:Y:S02]  /*14580*/  SHF.R.U32.HI R96, RZ, 0x18, R2 ;  /* 0x00000018ff607819 */ /* 0x000fe40000011602 */
[----:B-1----:R-:W-:Y:S02]  /*14590*/  PRMT R85, R74, 0x7632, R85 ;  /* 0x000076324a557816 */ /* 0x002fe40000000055 */
[C---:B------:R-:W-:Y:S02]  /*145a0*/  LOP3.LUT R74, R2.reuse, 0xffff, RZ, 0xc0, !PT ;  /* 0x0000ffff024a7812 */ /* 0x040fe400078ec0ff */
[----:B------:R-:W-:Y:S02]  /*145b0*/  LOP3.LUT R87, R2, 0xff, RZ, 0xc0, !PT ;  /* 0x000000ff02577812 */ /* 0x000fe400078ec0ff */
[----:B------:R-:W-:Y:S02]  /*145c0*/  LOP3.LUT R2, R86, 0xff, RZ, 0xc0, !PT ;  /* 0x000000ff56027812 */ /* 0x000fe400078ec0ff */
[----:B------:R-:W-:Y:S02]  /*145d0*/  PRMT R99, R93, 0x5410, R101 ;  /* 0x000054105d637816 */ /* 0x000fe40000000065 */
[----:B------:R-:W-:Y:S01]  /*145e0*/  PRMT R101, R2, 0x5410, R96 ;  /* 0x0000541002657816 */ /* 0x000fe20000000060 */
[----:B------:R-:W-:Y:S01]  /*145f0*/  FFMA.FTZ R2, R181, UR4, -R149 ;  /* 0x00000004b5027c23 */ /* 0x000fe20008010895 */
[----:B------:R-:W1:Y:S01]  /*14600*/  LDSM.16.MT88.4 R92, [R192+0x7000] ;  /* 0x00700000c05c783b */ /* 0x000e620000004200 */
[-C--:B------:R-:W-:Y:S02]  /*14610*/  HMMA.16816.F32.BF16 R52, R80, R76.reuse, R52 ;  /* 0x0000004c5034723c */ /* 0x080fe40000041834 */
[----:B------:R3:W-:Y:S01]  /*14620*/  MUFU.EX2 R124, R2 ;  /* 0x00000002007c7308 */ /* 0x0007e20000000800 */
[----:B------:R-:W-:Y:S01]  /*14630*/  LOP3.LUT R85, R85, 0xff, RZ, 0xc0, !PT ;  /* 0x000000ff55557812 */ /* 0x000fe200078ec0ff */
[----:B---3--:R-:W-:Y:S01]  /*14640*/  FFMA.FTZ R84, R180, UR4, -R148 ;  /* 0x00000004b4547c23 */ /* 0x008fe20008010894 */
[--C-:B------:R-:W-:Y:S02]  /*14650*/  HSET2.LE.AND R86, R102, R141.reuse, PT ;  /* 0x0000008d66567233 */ /* 0x100fe40003803000 */
[----:B------:R-:W-:Y:S01]  /*14660*/  PRMT R85, R85, 0x5410, R97 ;  /* 0x0000541055557816 */ /* 0x000fe20000000061 */
[C---:B------:R-:W-:Y:S04]  /*14670*/  HMMA.16816.F32.BF16 R56, R88.reuse, R76, R56 ;  /* 0x0000004c5838723c */ /* 0x040fe80000041838 */
[----:B------:R3:W-:Y:S01]  /*14680*/  MUFU.EX2 R129, R84 ;  /* 0x0000005400817308 */ /* 0x0007e20000000800 */
[----:B------:R-:W-:Y:S01]  /*14690*/  FFMA.FTZ R77, R182, UR4, -R149 ;  /* 0x00000004b64d7c23 */ /* 0x000fe20008010895 */
[----:B------:R-:W-:Y:S02]  /*146a0*/  F2FP.BF16.F32.PACK_AB R76, R161, R162 ;  /* 0x000000a2a14c723e */ /* 0x000fe400000010ff */
[--C-:B------:R-:W-:Y:S01]  /*146b0*/  HSET2.LE.AND R85, R85, R141.reuse, PT ;  /* 0x0000008d55557233 */ /* 0x100fe20003803000 */
[-C--:B------:R-:W-:Y:S05]  /*146c0*/  HMMA.16816.F32.BF16 R60, R88, R78.reuse, R60 ;  /* 0x0000004e583c723c */ /* 0x080fea000004183c */
[----:B------:R-:W1:Y:S01]  /*146d0*/  MUFU.EX2 R128, R77 ;  /* 0x0000004d00807308 */ /* 0x000e620000000800 */
[----:B------:R-:W-:Y:S02]  /*146e0*/  F2FP.BF16.F32.PACK_AB R2, R165, R166 ;  /* 0x000000a6a502723e */ /* 0x000fe400000010ff */
[----:B------:R-:W-:Y:S02]  /*146f0*/  LOP3.LUT R91, R104, 0xff00ff, RZ, 0xc0, !PT ;  /* 0x00ff00ff685b7812 */ /* 0x000fe400078ec0ff */
[----:B------:R-:W-:Y:S01]  /*14700*/  LOP3.LUT R86, R2, R86, RZ, 0xc0, !PT ;  /* 0x0000005602567212 */ /* 0x000fe200078ec0ff */
[----:B------:R-:W-:Y:S01]  /*14710*/  HMMA.16816.F32.BF16 R64, R80, R78, R64 ;  /* 0x0000004e5040723c */ /* 0x000fe20000041840 */
[----:B------:R-:W-:Y:S03]  /*14720*/  LDSM.16.MT88.4 R80, [R196+0x7000] ;  /* 0x00700000c450783b */ /* 0x000fe60000004200 */
[----:B------:R-:W-:Y:S02]  /*14730*/  F2FP.BF16.F32.PACK_AB R2, R160, R127 ;  /* 0x0000007fa002723e */ /* 0x000fe400000010ff */
[--C-:B------:R-:W-:Y:S02]  /*14740*/  HSET2.LE.AND R91, R91, R141.reuse, PT ;  /* 0x0000008d5b5b7233 */ /* 0x100fe40003803000 */
[----:B------:R-:W-:Y:S02]  /*14750*/  LOP3.LUT R85, R2, R85, RZ, 0xc0, !PT ;  /* 0x0000005502557212 */ /* 0x000fe400078ec0ff */
[----:B------:R-:W-:Y:S02]  /*14760*/  F2FP.BF16.F32.PACK_AB R2, R151, R130 ;  /* 0x000000829702723e */ /* 0x000fe400000010ff */
[----:B------:R-:W-:Y:S02]  /*14770*/  SHF.R.U32.HI R74, RZ, 0x8, R74 ;  /* 0x00000008ff4a7819 */ /* 0x000fe4000001164a */
[----:B------:R-:W-:Y:S01]  /*14780*/  LOP3.LUT R91, R2, R91, RZ, 0xc0, !PT ;  /* 0x0000005b025b7212 */ /* 0x000fe200078ec0ff */
[----:B------:R-:W-:Y:S01]  /*14790*/  FFMA.FTZ R2, R186, UR4, -R142 ;  /* 0x00000004ba027c23 */ /* 0x000fe2000801088e */
[----:B------:R-:W-:Y:S02]  /*147a0*/  PRMT R100, R87, 0x5410, R74 ;  /* 0x0000541057647816 */ /* 0x000fe4000000004a */
[----:B------:R-:W-:Y:S01]  /*147b0*/  LOP3.LUT R87, R103, 0xff00ff, RZ, 0xc0, !PT ;  /* 0x00ff00ff67577812 */ /* 0x000fe200078ec0ff */
[----:B------:R1:W-:Y:S01]  /*147c0*/  MUFU.EX2 R159, R2 ;  /* 0x00000002009f7308 */ /* 0x0003e20000000800 */
[----:B------:R-:W-:Y:S02]  /*147d0*/  F2FP.BF16.F32.PACK_AB R74, R163, R164 ;  /* 0x000000a4a34a723e */ /* 0x000fe400000010ff */
[--C-:B---3--:R-:W-:Y:S02]  /*147e0*/  HSET2.LE.AND R84, R98, R141.reuse, PT ;  /* 0x0000008d62547233 */ /* 0x108fe40003803000 */
[--C-:B------:R-:W-:Y:S02]  /*147f0*/  HSET2.LE.AND R87, R87, R141.reuse, PT ;  /* 0x0000008d57577233 */ /* 0x100fe40003803000 */
[--C-:B------:R-:W-:Y:S02]  /*14800*/  HSET2.LE.AND R90, R99, R141.reuse, PT ;  /* 0x0000008d635a7233 */ /* 0x100fe40003803000 */
[----:B------:R-:W3:Y:S01]  /*14810*/  LDSM.16.MT88.4 R96, [R197+0x7000] ;  /* 0x00700000c560783b */ /* 0x000ee20000004200 */
[----:B------:R-:W-:Y:S02]  /*14820*/  LOP3.LUT R87, R74, R87, RZ, 0xc0, !PT ;  /* 0x000000574a577212 */ /* 0x000fe400078ec0ff */
[----:B------:R-:W-:Y:S02]  /*14830*/  F2FP.BF16.F32.PACK_AB R74, R152, R131 ;  /* 0x00000083984a723e */ /* 0x000fe400000010ff */
[----:B------:R-:W-:Y:S02]  /*14840*/  LOP3.LUT R84, R76, R84, RZ, 0xc0, !PT ;  /* 0x000000544c547212 */ /* 0x000fe400078ec0ff */
[--C-:B------:R-:W-:Y:S01]  /*14850*/  HSET2.LE.AND R89, R101, R141.reuse, PT ;  /* 0x0000008d65597233 */ /* 0x100fe20003803000 */
[----:B-1----:R-:W-:Y:S01]  /*14860*/  FFMA.FTZ R2, R187, UR4, -R142 ;  /* 0x00000004bb027c23 */ /* 0x002fe2000801088e */
[----:B------:R-:W-:Y:S02]  /*14870*/  LOP3.LUT R90, R74, R90, RZ, 0xc0, !PT ;  /* 0x0000005a4a5a7212 */ /* 0x000fe400078ec0ff */
[--C-:B------:R-:W-:Y:S01]  /*14880*/  HSET2.LE.AND R88, R100, R141.reuse, PT ;  /* 0x0000008d64587233 */ /* 0x100fe20003803000 */
[-C--:B------:R-:W-:Y:S01]  /*14890*/  HMMA.16816.F32.BF16 R4, R84, R92.reuse, R4 ;  /* 0x0000005c5404723c */ /* 0x080fe20000041804 */
[----:B------:R1:W1:Y:S04]  /*148a0*/  MUFU.EX2 R158, R2 ;  /* 0x00000002009e7308 */ /* 0x0002680000000800 */
[----:B------:R-:W-:Y:S02]  /*148b0*/  F2FP.BF16.F32.PACK_AB R76, R128, R124 ;  /* 0x0000007c804c723e */ /* 0x000fe400000010ff */
[----:B------:R-:W-:Y:S02]  /*148c0*/  F2FP.BF16.F32.PACK_AB R74, R129, R125 ;  /* 0x0000007d814a723e */ /* 0x000fe400000010ff */
[----:B------:R-:W-:Y:S02]  /*148d0*/  LOP3.LUT R89, R76, R89, RZ, 0xc0, !PT ;  /* 0x000000594c597212 */ /* 0x000fe400078ec0ff */
[----:B------:R-:W-:Y:S01]  /*148e0*/  LOP3.LUT R88, R74, R88, RZ, 0xc0, !PT ;  /* 0x000000584a587212 */ /* 0x000fe200078ec0ff */
[----:B------:R-:W3:Y:S06]  /*148f0*/  LDSM.16.MT88.4 R76, [R193+0x7000] ;  /* 0x00700000c14c783b */ /* 0x000eec0000004200 */
[C---:B------:R-:W-:Y:S04]  /*14900*/  HMMA.16816.F32.BF16 R8, R88.reuse, R92, R8 ;  /* 0x0000005c5808723c */ /* 0x040fe80000041808 */
[----:B-1----:R-:W-:Y:S01]  /*14910*/  FFMA.FTZ R2, R183, UR4, -R143 ;  /* 0x00000004b7027c23 */ /* 0x002fe2000801088f */
[----:B------:R-:W-:Y:S02]  /*14920*/  LOP3.LUT R92, R108, UR23, R107, 0x96, !PT ;  /* 0x000000176c5c7c12 */ /* 0x000fe4000f8e966b */
[----:B------:R-:W-:Y:S01]  /*14930*/  F2FP.BF16.F32.PACK_AB R138, R158, R159 ;  /* 0x0000009f9e8a723e */ /* 0x000fe200000010ff */
[-C--:B------:R-:W-:Y:S01]  /*14940*/  HMMA.16816.F32.BF16 R12, R88, R94.reuse, R12 ;  /* 0x0000005e580c723c */ /* 0x080fe2000004180c */
[----:B------:R1:W-:Y:S02]  /*14950*/  MUFU.EX2 R150, R2 ;  /* 0x0000000200967308 */ /* 0x0003e40000000800 */
[----:B------:R-:W-:Y:S05]  /*14960*/  IMAD.WIDE.U32 R92, R92, -0x2daee0ad, RZ ;  /* 0xd2511f535c5c7825 */ /* 0x000fea00078e00ff */
[C---:B------:R-:W-:Y:S04]  /*14970*/  HMMA.16816.F32.BF16 R16, R84.reuse, R94, R16 ;  /* 0x0000005e5410723c */ /* 0x040fe80000041810 */
[----:B------:R-:W-:Y:S02]  /*14980*/  LOP3.LUT R94, R110, UR23, R105, 0x96, !PT ;  /* 0x000000176e5e7c12 */ /* 0x000fe4000f8e9669 */
[----:B------:R-:W-:Y:S02]  /*14990*/  LDSM.16.MT88.4 R104, [R197+0x7800] ;  /* 0x00780000c568783b */ /* 0x000fe40000004200 */
[-C--:B---3--:R-:W-:Y:S03]  /*149a0*/  HMMA.16816.F32.BF16 R20, R84, R96.reuse, R20 ;  /* 0x000000605414723c */ /* 0x088fe60000041814 */
[----:B-1----:R-:W-:Y:S01]  /*149b0*/  FFMA.FTZ R2, R184, UR4, -R143 ;  /* 0x00000004b8027c23 */ /* 0x002fe2000801088f */
[----:B------:R-:W-:Y:S03]  /*149c0*/  IMAD.WIDE.U32 R94, R94, -0x2daee0ad, RZ ;  /* 0xd2511f535e5e7825 */ /* 0x000fe600078e00ff */
[----:B------:R1:W3:Y:S01]  /*149d0*/  MUFU.EX2 R147, R2 ;  /* 0x0000000200937308 */ /* 0x0002e20000000800 */
[C---:B------:R-:W-:Y:S04]  /*149e0*/  HMMA.16816.F32.BF16 R24, R88.reuse, R96, R24 ;  /* 0x000000605818723c */ /* 0x040fe80000041818 */
[----:B------:R-:W-:Y:S01]  /*149f0*/  IMAD.MOV.U32 R97, RZ, RZ, R94 ;  /* 0x000000ffff617224 */ /* 0x000fe200078e005e */
[----:B------:R-:W-:Y:S02]  /*14a00*/  PRMT R96, R94, 0x7772, RZ ;  /* 0x000077725e607816 */ /* 0x000fe400000000ff */
[----:B------:R-:W-:Y:S01]  /*14a10*/  LOP3.LUT R74, R112, UR8, R95, 0x96, !PT ;  /* 0x00000008704a7c12 */ /* 0x000fe2000f8e965f */
[-C--:B------:R-:W-:Y:S03]  /*14a20*/  HMMA.16816.F32.BF16 R28, R88, R98.reuse, R28 ;  /* 0x00000062581c723c */ /* 0x080fe6000004181c */
[----:B------:R-:W-:Y:S04]  /*14a30*/  FFMA.FTZ R95, R185, UR4, -R148 ;  /* 0x00000004b95f7c23 */ /* 0x000fe80008010894 */
[----:B------:R3:W-:Y:S01]  /*14a40*/  MUFU.EX2 R146, R95 ;  /* 0x0000005f00927308 */ /* 0x0007e20000000800 */
[C---:B------:R-:W-:Y:S04]  /*14a50*/  HMMA.16816.F32.BF16 R32, R84.reuse, R98, R32 ;  /* 0x000000625420723c */ /* 0x040fe80000041820 */
[--C-:B-1----:R-:W-:Y:S01]  /*14a60*/  FFMA.FTZ R2, R215, UR4, -R142.reuse ;  /* 0x00000004d7027c23 */ /* 0x102fe2000801088e */
[----:B------:R-:W-:Y:S01]  /*14a70*/  PRMT R98, R94, 0x7773, RZ ;  /* 0x000077735e627816 */ /* 0x000fe200000000ff */
[----:B------:R-:W-:Y:S01]  /*14a80*/  FFMA.FTZ R142, R216, UR4, -R142 ;  /* 0x00000004d88e7c23 */ /* 0x000fe2000801088e */
[----:B------:R-:W-:Y:S01]  /*14a90*/  PRMT R99, R94, 0x7771, RZ ;  /* 0x000077715e637816 */ /* 0x000fe200000000ff */
[-C--:B------:R-:W-:Y:S01]  /*14aa0*/  HMMA.16816.F32.BF16 R36, R84, R76.reuse, R36 ;  /* 0x0000004c5424723c */ /* 0x080fe20000041824 */
[----:B------:R1:W-:Y:S02]  /*14ab0*/  MUFU.EX2 R157, R2 ;  /* 0x00000002009d7308 */ /* 0x0003e40000000800 */
[----:B------:R-:W-:Y:S02]  /*14ac0*/  PRMT R94, R92, 0x7772, RZ ;  /* 0x000077725c5e7816 */ /* 0x000fe400000000ff */
[----:B------:R-:W-:Y:S02]  /*14ad0*/  PRMT R101, R96, 0x5410, R98 ;  /* 0x0000541060657816 */ /* 0x000fe40000000062 */
[----:B---3--:R-:W-:Y:S01]  /*14ae0*/  F2FP.BF16.F32.PACK_AB R139, R147, R150 ;  /* 0x00000096938b723e */ /* 0x008fe200000010ff */
[C---:B------:R-:W-:Y:S03]  /*14af0*/  HMMA.16816.F32.BF16 R40, R88.reuse, R76, R40 ;  /* 0x0000004c5828723c */ /* 0x040fe60000041828 */
[----:B------:R-:W3:Y:S01]  /*14b00*/  MUFU.EX2 R156, R142 ;  /* 0x0000008e009c7308 */ /* 0x000ee20000000800 */
[----:B------:R-:W-:Y:S01]  /*14b10*/  FFMA.FTZ R77, R189, UR4, -R148 ;  /* 0x00000004bd4d7c23 */ /* 0x000fe20008010894 */
[----:B------:R-:W-:Y:S01]  /*14b20*/  IMAD.MOV.U32 R76, RZ, RZ, R92 ;  /* 0x000000ffff4c7224 */ /* 0x000fe200078e005c */
[----:B------:R-:W-:Y:S02]  /*14b30*/  PRMT R95, R92, 0x7773, RZ ;  /* 0x000077735c5f7816 */ /* 0x000fe400000000ff */
[-C--:B------:R-:W-:Y:S05]  /*14b40*/  HMMA.16816.F32.BF16 R44, R88, R78.reuse, R44 ;  /* 0x0000004e582c723c */ /* 0x080fea000004182c */
[----:B------:R3:W3:Y:S01]  /*14b50*/  MUFU.EX2 R145, R77 ;  /* 0x0000004d00917308 */ /* 0x0006e20000000800 */
[--C-:B-1----:R-:W-:Y:S01]  /*14b60*/  FFMA.FTZ R2, R217, UR4, -R143.reuse ;  /* 0x00000004d9027c23 */ /* 0x102fe2000801088f */
[----:B------:R-:W-:Y:S01]  /*14b70*/  FFMA.FTZ R143, R218, UR4, -R143 ;  /* 0x00000004da8f7c23 */ /* 0x000fe2000801088f */
[----:B------:R-:W-:Y:S02]  /*14b80*/  PRMT R98, R94, 0x5410, R95 ;  /* 0x000054105e627816 */ /* 0x000fe4000000005f */
[----:B------:R-:W-:Y:S01]  /*14b90*/  SHF.R.U32.HI R96, RZ, 0x18, R74 ;  /* 0x00000018ff607819 */ /* 0x000fe2000001164a */
[C---:B------:R-:W-:Y:S04]  /*14ba0*/  HMMA.16816.F32.BF16 R48, R84.reuse, R78, R48 ;  /* 0x0000004e5430723c */ /* 0x040fe80000041830 */
[----:B------:R1:W-:Y:S01]  /*14bb0*/  MUFU.EX2 R155, R2 ;  /* 0x00000002009b7308 */ /* 0x0003e20000000800 */
[----:B---3--:R-:W-:Y:S02]  /*14bc0*/  F2FP.BF16.F32.PACK_AB R136, R156, R157 ;  /* 0x0000009d9c88723e */ /* 0x008fe400000010ff */
[----:B------:R-:W-:Y:S01]  /*14bd0*/  PRMT R78, R74, 0x7632, R78 ;  /* 0x000076324a4e7816 */ /* 0x000fe2000000004e */
[-C--:B------:R-:W-:Y:S06]  /*14be0*/  HMMA.16816.F32.BF16 R52, R84, R80.reuse, R52 ;  /* 0x000000505434723c */ /* 0x080fec0000041834 */
[----:B------:R-:W3:Y:S01]  /*14bf0*/  MUFU.EX2 R154, R143 ;  /* 0x0000008f009a7308 */ /* 0x000ee20000000800 */
[----:B------:R-:W-:Y:S01]  /*14c00*/  LOP3.LUT R77, R76, 0xff, RZ, 0xc0, !PT ;  /* 0x000000ff4c4d7812 */ /* 0x000fe200078ec0ff */
[----:B------:R-:W-:Y:S01]  /*14c10*/  FFMA.FTZ R76, R188, UR4, -R149 ;  /* 0x00000004bc4c7c23 */ /* 0x000fe20008010895 */
[----:B------:R-:W-:Y:S02]  /*14c20*/  F2FP.BF16.F32.PACK_AB R132, R145, R146 ;  /* 0x000000929184723e */ /* 0x000fe400000010ff */
[----:B------:R-:W-:Y:S01]  /*14c30*/  LOP3.LUT R78, R78, 0xff, RZ, 0xc0, !PT ;  /* 0x000000ff4e4e7812 */ /* 0x000fe200078ec0ff */
[C---:B------:R-:W-:Y:S04]  /*14c40*/  HMMA.16816.F32.BF16 R56, R88.reuse, R80, R56 ;  /* 0x000000505838723c */ /* 0x040fe80000041838 */
[----:B------:R4:W-:Y:S01]  /*14c50*/  MUFU.EX2 R144, R76 ;  /* 0x0000004c00907308 */ /* 0x0009e20000000800 */
[----:B-1----:R-:W-:Y:S02]  /*14c60*/  LOP3.LUT R2, R114, UR8, R93, 0x96, !PT ;  /* 0x0000000872027c12 */ /* 0x002fe4000f8e965d */
[----:B------:R-:W-:Y:S01]  /*14c70*/  PRMT R93, R92, 0x7771, RZ ;  /* 0x000077715c5d7816 */ /* 0x000fe200000000ff */
[-C--:B------:R-:W-:Y:S03]  /*14c80*/  HMMA.16816.F32.BF16 R60, R88, R82.reuse, R60 ;  /* 0x00000052583c723c */ /* 0x080fe6000004183c */
[----:B------:R-:W-:Y:S02]  /*14c90*/  LOP3.LUT R92, R97, 0xff, RZ, 0xc0, !PT ;  /* 0x000000ff615c7812 */ /* 0x000fe400078ec0ff */
[----:B------:R-:W-:Y:S02]  /*14ca0*/  LOP3.LUT R97, R74, 0xff, RZ, 0xc0, !PT ;  /* 0x000000ff4a617812 */ /* 0x000fe400078ec0ff */
[----:B------:R-:W-:Y:S01]  /*14cb0*/  PRMT R100, R92, 0x5410, R99 ;  /* 0x000054105c647816 */ /* 0x000fe20000000063 */
[----:B------:R-:W-:Y:S04]  /*14cc0*/  HMMA.16816.F32.BF16 R64, R84, R82, R64 ;  /* 0x000000525440723c */ /* 0x000fe80000041840 */
[--C-:B------:R-:W-:Y:S01]  /*14cd0*/  FFMA.FTZ R92, R214, UR4, -R148.reuse ;  /* 0x00000004d65c7c23 */ /* 0x100fe20008010894 */
[----:B------:R-:W-:Y:S01]  /*14ce0*/  PRMT R99, R77, 0x5410, R93 ;  /* 0x000054104d637816 */ /* 0x000fe2000000005d */
[--C-:B----4-:R-:W-:Y:S01]  /*14cf0*/  FFMA.FTZ R76, R190, UR4, -R149.reuse ;  /* 0x00000004be4c7c23 */ /* 0x110fe20008010895 */
[----:B------:R-:W-:Y:S01]  /*14d00*/  FFMA.FTZ R148, R191, UR4, -R148 ;  /* 0x00000004bf947c23 */ /* 0x000fe20008010894 */
[----:B------:R1:W-:Y:S01]  /*14d10*/  MUFU.EX2 R143, R92 ;  /* 0x0000005c008f7308 */ /* 0x0003e20000000800 */
[----:B------:R-:W-:Y:S01]  /*14d20*/  LOP3.LUT R77, R74, 0xffff, RZ, 0xc0, !PT ;  /* 0x0000ffff4a4d7812 */ /* 0x000fe200078ec0ff */
[----:B------:R-:W-:Y:S01]  /*14d30*/  FFMA.FTZ R149, R75, UR4, -R149 ;  /* 0x000000044b957c23 */ /* 0x000fe20008010895 */
[C---:B------:R-:W-:Y:S02]  /*14d40*/  LOP3.LUT R74, R2.reuse, 0xffff, RZ, 0xc0, !PT ;  /* 0x0000ffff024a7812 */ /* 0x040fe400078ec0ff */
[----:B------:R-:W-:Y:S02]  /*14d50*/  SHF.R.U32.HI R77, RZ, 0x8, R77 ;  /* 0x00000008ff4d7819 */ /* 0x000fe4000001164d */
[----:B------:R-:W-:Y:S03]  /*14d60*/  LOP3.LUT R79, R2, 0xff, RZ, 0xc0, !PT ;  /* 0x000000ff024f7812 */ /* 0x000fe600078ec0ff */
[----:B------:R4:W2:Y:S01]  /*14d70*/  MUFU.EX2 R142, R76 ;  /* 0x0000004c008e7308 */ /* 0x0008a20000000800 */
[----:B------:R-:W-:Y:S01]  /*14d80*/  SHF.R.U32.HI R74, RZ, 0x8, R74 ;  /* 0x00000008ff4a7819 */ /* 0x000fe2000001164a */
[----:B------:R-:W-:Y:S01]  /*14d90*/  FFMA.FTZ R3, R3, R169, R239 ;  /* 0x000000a903037223 */ /* 0x000fe200000100ef */
[----:B------:R-:W-:Y:S01]  /*14da0*/  PRMT R97, R97, 0x5410, R77 ;  /* 0x0000541061617816 */ /* 0x000fe2000000004d */
[----:B-----5:R-:W-:Y:S01]  /*14db0*/  FFMA.FTZ R0, R0, R168, R235 ;  /* 0x000000a800007223 */ /* 0x020fe200000100eb */
[----:B------:R-:W-:Y:S02]  /*14dc0*/  PRMT R77, R79, 0x5410, R74 ;  /* 0x000054104f4d7816 */ /* 0x000fe4000000004a */
[----:B------:R-:W-:Y:S03]  /*14dd0*/  PRMT R96, R78, 0x5410, R96 ;  /* 0x000054104e607816 */ /* 0x000fe60000000060 */
[----:B------:R-:W5:Y:S01]  /*14de0*/  MUFU.EX2 R148, R148 ;  /* 0x0000009400947308 */ /* 0x000f620000000800 */
[----:B-1----:R-:W1:Y:S01]  /*14df0*/  LDSM.16.MT88.4 R92, [R192+0x7800] ;  /* 0x00780000c05c783b */ /* 0x002e620000004200 */
[----:B------:R-:W-:Y:S01]  /*14e00*/  LOP3.LUT R74, R101, 0xff00ff, RZ, 0xc0, !PT ;  /* 0x00ff00ff654a7812 */ /* 0x000fe200078ec0ff */
[----:B------:R-:W-:Y:S01]  /*14e10*/  FADD.FTZ R0, R234, R0 ;  /* 0x00000000ea007221 */ /* 0x000fe20000010000 */
[--C-:B------:R-:W-:Y:S02]  /*14e20*/  HSET2.LE.AND R75, R97, R141.reuse, PT ;  /* 0x0000008d614b7233 */ /* 0x100fe40003803000 */
[----:B---3--:R-:W-:Y:S01]  /*14e30*/  F2FP.BF16.F32.PACK_AB R137, R154, R155 ;  /* 0x0000009b9a89723e */ /* 0x008fe200000010ff */
[----:B------:R-:W-:Y:S03]  /*14e40*/  FADD.FTZ R0, R229, R0 ;  /* 0x00000000e5007221 */ /* 0x000fe60000010000 */
[----:B------:R-:W3:Y:S01]  /*14e50*/  MUFU.EX2 R149, R149 ;  /* 0x0000009500957308 */ /* 0x000ee20000000800 */
[----:B----4-:R-:W-:Y:S02]  /*14e60*/  PRMT R76, R2, 0x7632, R76 ;  /* 0x00007632024c7816 */ /* 0x010fe4000000004c */
[----:B------:R-:W-:Y:S02]  /*14e70*/  SHF.R.U32.HI R2, RZ, 0x18, R2 ;  /* 0x00000018ff027819 */ /* 0x000fe40000011602 */
[----:B------:R-:W-:Y:S02]  /*14e80*/  LOP3.LUT R76, R76, 0xff, RZ, 0xc0, !PT ;  /* 0x000000ff4c4c7812 */ /* 0x000fe400078ec0ff */
[--C-:B------:R-:W-:Y:S02]  /*14e90*/  HSET2.LE.AND R74, R74, R141.reuse, PT ;  /* 0x0000008d4a4a7233 */ /* 0x100fe40003803000 */
[----:B------:R-:W-:Y:S02]  /*14ea0*/  PRMT R78, R76, 0x5410, R2 ;  /* 0x000054104c4e7816 */ /* 0x000fe40000000002 */
[--C-:B------:R-:W-:Y:S02]  /*14eb0*/  HSET2.LE.AND R76, R96, R141.reuse, PT ;  /* 0x0000008d604c7233 */ /* 0x100fe40003803000 */
[--C-:B------:R-:W-:Y:S02]  /*14ec0*/  HSET2.LE.AND R2, R100, R141.reuse, PT ;  /* 0x0000008d64027233 */ /* 0x100fe40003803000 */
[----:B------:R-:W-:Y:S02]  /*14ed0*/  LOP3.LUT R80, R98, 0xff00ff, RZ, 0xc0, !PT ;  /* 0x00ff00ff62507812 */ /* 0x000fe400078ec0ff */
[--C-:B------:R-:W-:Y:S02]  /*14ee0*/  HSET2.LE.AND R79, R99, R141.reuse, PT ;  /* 0x0000008d634f7233 */ /* 0x100fe40003803000 */
[--C-:B------:R-:W-:Y:S02]  /*14ef0*/  HSET2.LE.AND R77, R77, R141.reuse, PT ;  /* 0x0000008d4d4d7233 */ /* 0x100fe40003803000 */
[--C-:B------:R-:W-:Y:S02]  /*14f00*/  HSET2.LE.AND R78, R78, R141.reuse, PT ;  /* 0x0000008d4e4e7233 */ /* 0x100fe40003803000 */
[----:B------:R-:W-:Y:S01]  /*14f10*/  LOP3.LUT R138, R138, R2, RZ, 0xc0, !PT ;  /* 0x000000028a8a7212 */ /* 0x000fe200078ec0ff */
[----:B--2---:R-:W-:Y:S01]  /*14f20*/  FFMA.FTZ R2, R69, R175, R246 ;  /* 0x000000af45027223 */ /* 0x004fe200000100f6 */
[----:B------:R-:W-:Y:S01]  /*14f30*/  LOP3.LUT R139, R139, R74, RZ, 0xc0, !PT ;  /* 0x0000004a8b8b7212 */ /* 0x000fe200078ec0ff */
[----:B------:R-:W-:Y:S01]  /*14f40*/  IMAD.MOV.U32 R74, RZ, RZ, R70 ;  /* 0x000000ffff4a7224 */ /* 0x000fe200078e0046 */
[----:B------:R-:W-:Y:S01]  /*14f50*/  LOP3.LUT R136, R136, R75, RZ, 0xc0, !PT ;  /* 0x0000004b88887212 */ /* 0x000fe200078ec0ff */
[----:B------:R-:W-:Y:S01]  /*14f60*/  FADD.FTZ R2, R247, R2 ;  /* 0x00000002f7027221 */ /* 0x000fe20000010000 */
[----:B------:R-:W-:Y:S01]  /*14f70*/  LOP3.LUT R137, R137, R76, RZ, 0xc0, !PT ;  /* 0x0000004c89897212 */ /* 0x000fe200078ec0ff */
[----:B------:R-:W-:Y:S01]  /*14f80*/  IMAD.MOV.U32 R69, RZ, RZ, R71 ;  /* 0x000000ffff457224 */ /* 0x000fe200078e0047 */
[----:B------:R-:W-:Y:S02]  /*14f90*/  F2FP.BF16.F32.PACK_AB R133, R142, R144 ;  /* 0x000000908e85723e */ /* 0x000fe400000010ff */
[----:B-----5:R-:W-:Y:S02]  /*14fa0*/  F2FP.BF16.F32.PACK_AB R134, R148, R143 ;  /* 0x0000008f9486723e */ /* 0x020fe400000010ff */
[----:B------:R-:W-:Y:S02]  /*14fb0*/  HSET2.LE.AND R80, R80, R141, PT ;  /* 0x0000008d50507233 */ /* 0x000fe40003803000 */
[----:B---3--:R-:W-:Y:S02]  /*14fc0*/  F2FP.BF16.F32.PACK_AB R135, R149, R140 ;  /* 0x0000008c9587723e */ /* 0x008fe400000010ff */
[----:B------:R-:W-:Y:S02]  /*14fd0*/  LOP3.LUT R132, R132, R77, RZ, 0xc0, !PT ;  /* 0x0000004d84847212 */ /* 0x000fe400078ec0ff */
[----:B------:R-:W-:Y:S02]  /*14fe0*/  LOP3.LUT R133, R133, R78, RZ, 0xc0, !PT ;  /* 0x0000004e85857212 */ /* 0x000fe400078ec0ff */
[----:B------:R-:W-:Y:S02]  /*14ff0*/  LOP3.LUT R134, R134, R79, RZ, 0xc0, !PT ;  /* 0x0000004f86867212 */ /* 0x000fe400078ec0ff */
[-C--:B-1----:R-:W-:Y:S01]  /*15000*/  HMMA.16816.F32.BF16 R76, R136, R92.reuse, R4 ;  /* 0x0000005c884c723c */ /* 0x082fe20000041804 */
[----:B------:R-:W1:Y:S04]  /*15010*/  LDSM.16.MT88.4 R4, [R196+0x7800] ;  /* 0x00780000c404783b */ /* 0x000e680000004200 */
[----:B------:R-:W-:Y:S07]  /*15020*/  LOP3.LUT R135, R135, R80, RZ, 0xc0, !PT ;  /* 0x0000005087877212 */ /* 0x000fee00078ec0ff */
        /* <DEDUP_REMOVED lines=80> */
.L_x_2070:
[----:B--2---:R-:W2:Y:S01]  /*15530*/  LDL.LU R0, [R1+0x8] ;  /* 0x0000080001007983 */ /* 0x004ea20000300800 */
[----:B------:R-:W1:Y:S03]  /*15540*/  LDCU UR4, c[0x0][0x4fc] ;  /* 0x00009f80ff0477ac */ /* 0x000e660008000800 */
[----:B------:R-:W3:Y:S04]  /*15550*/  LDL.LU R5, [R1+0xc] ;  /* 0x00000c0001057983 */ /* 0x000ee80000300800 */
[----:B------:R-:W4:Y:S04]  /*15560*/  LDL.LU R7, [R1+0x10] ;  /* 0x0000100001077983 */ /* 0x000f280000300800 */
[----:B------:R-:W5:Y:S04]  /*15570*/  LDL.LU R8, [R1+0x14] ;  /* 0x0000140001087983 */ /* 0x000f680000300800 */
[----:B------:R-:W5:Y:S04]  /*15580*/  LDL.LU R11, [R1+0x4] ;  /* 0x00000400010b7983 */ /* 0x000f680000300800 */
[----:B------:R-:W5:Y:S01]  /*15590*/  LDL.LU R10, [R1+0x48] ;  /* 0x00004800010a7983 */ /* 0x000f620000300800 */
[----:B------:R-:W-:Y:S01]  /*155a0*/  UMOV UR5, 0x400 ;  /* 0x0000040000057882 */ /* 0x000fe20000000000 */
[----:B------:R-:W1:Y:S01]  /*155b0*/  LDC.U8 R41, c[0x0][0x549] ;  /* 0x00015240ff297b82 */ /* 0x000e620000000000 */
[----:B------:R-:W1:Y:S01]  /*155c0*/  S2R R42, SR_TID.X ;  /* 0x00000000002a7919 */ /* 0x000e620000002100 */
[----:B------:R-:W5:Y:S01]  /*155d0*/  S2R R43, SR_CTAID.Y ;  /* 0x00000000002b7919 */ /* 0x000f620000002600 */
[----:B-1----:R-:W-:Y:S01]  /*155e0*/  LOP3.LUT P0, RZ, R42, 0x4, RZ, 0xc0, !PT ;  /* 0x000000042aff7812 */ /* 0x002fe2000780c0ff */
        /* <DEDUP_REMOVED lines=11> */
[----:B------:R-:W-:Y:S01]  /*156a0*/  SHF.L.U32 R8, R42, 0x5, RZ ;  /* 0x000000052a087819 */ /* 0x000fe200000006ff */
[----:B--2---:R-:W-:-:S03]  /*156b0*/  FADD.FTZ R37, R4, R5 ;  /* 0x0000000504257221 */ /* 0x004fc60000010000 */
[----:B------:R-:W1:Y:S01]  /*156c0*/  SHFL.BFLY PT, R9, R0, 0x1, 0x1f ;  /* 0x0c201f0000097f89 */ /* 0x000e6200000e0000 */
[----:B------:R-:W-:Y:S01]  /*156d0*/  SHF.L.U32 R5, R42, 0x4, RZ ;  /* 0x000000042a057819 */ /* 0x000fe200000006ff */
[----:B------:R-:W2:Y:S01]  /*156e0*/  MUFU.RCP R4, R37 ;  /* 0x0000002500047308 */ /* 0x000ea20000001000 */
[----:B------:R-:W-:Y:S01]  /*156f0*/  FSETP.NE.FTZ.AND P5, PT, R37, RZ, PT ;  /* 0x000000ff2500720b */ /* 0x000fe20003fb5000 */
[----:B---3--:R-:W-:Y:S01]  /*15700*/  FADD.FTZ R40, R3, R6 ;  /* 0x0000000603287221 */ /* 0x008fe20000010000 */
[----:B------:R-:W-:Y:S01]  /*15710*/  MOV R3, UR15 ;  /* 0x0000000f00037c02 */ /* 0x000fe20008000f00 */
[----:B----4-:R-:W-:Y:S01]  /*15720*/  FADD.FTZ R39, R2, R7 ;  /* 0x0000000702277221 */ /* 0x010fe20000010000 */
[----:B------:R-:W-:Y:S02]  /*15730*/  MOV R2, UR15 ;  /* 0x0000000f00027c02 */ /* 0x000fe40008000f00 */
[----:B------:R-:W-:Y:S01]  /*15740*/  FSETP.NE.FTZ.AND P4, PT, R40, RZ, PT ;  /* 0x000000ff2800720b */ /* 0x000fe20003f95000 */
[----:B------:R-:W3:Y:S01]  /*15750*/  MUFU.RCP R6, R40 ;  /* 0x0000002800067308 */ /* 0x000ee20000001000 */
[----:B------:R-:W-:-:S02]  /*15760*/  FSETP.NE.FTZ.AND P3, PT, R39, RZ, PT ;  /* 0x000000ff2700720b */ /* 0x000fc40003f75000 */
[----:B------:R-:W-:Y:S02]  /*15770*/  ISETP.NE.AND P1, PT, R3, -0x1, PT ;  /* 0xffffffff0300780c */ /* 0x000fe40003f25270 */
[----:B------:R-:W-:Y:S02]  /*15780*/  ISETP.NE.AND P6, PT, R2, -0x1, PT ;  /* 0xffffffff0200780c */ /* 0x000fe40003fc5270 */
[----:B------:R-:W-:Y:S01]  /*15790*/  LOP3.LUT R5, R5, 0x1c0, RZ, 0xc0, !PT ;  /* 0x000001c005057812 */ /* 0x000fe200078ec0ff */
[----:B------:R-:W4:Y:S01]  /*157a0*/  MUFU.RCP R7, R39 ;  /* 0x0000002700077308 */ /* 0x000f220000001000 */
[----:B--2---:R-:W-:Y:S02]  /*157b0*/  FSEL R4, R4, 1, P5 ;  /* 0x3f80000004047808 */ /* 0x004fe40002800000 */
[----:B------:R-:W-:Y:S01]  /*157c0*/  LOP3.LUT R8, R11, 0x7c00, R8, 0xf8, !PT ;  /* 0x00007c000b087812 */ /* 0x000fe200078ef808 */
[----:B-1----:R-:W-:Y:S02]  /*157d0*/  FADD.FTZ R38, R0, R9 ;  /* 0x0000000900267221 */ /* 0x002fe40000010000 */
[----:B------:R-:W-:Y:S01]  /*157e0*/  FMUL.FTZ R0, R4, UR4 ;  /* 0x0000000404007c20 */ /* 0x000fe20008410000 */
[----:B------:R-:W-:Y:S01]  /*157f0*/  LOP3.LUT R5, R5, 0x38, R10, 0xf8, !PT ;  /* 0x0000003805057812 */ /* 0x000fe200078ef80a */
[----:B------:R-:W1:Y:S01]  /*15800*/  MUFU.RCP R4, R38 ;  /* 0x0000002600047308 */ /* 0x000e620000001000 */
        /* <DEDUP_REMOVED lines=20> */
[----:B------:R-:W-:Y:S01]  /*15950*/  FMUL.FTZ R3, R3, UR4 ;  /* 0x0000000403037c20 */ /* 0x000fe20008410000 */
[----:B------:R-:W-:Y:S01]  /*15960*/  LOP3.LUT R20, R8, R5, RZ, 0xfc, !PT ;  /* 0x0000000508147212 */ /* 0x000fe200078efcff */
[----:B------:R-:W-:Y:S01]  /*15970*/  FMUL.FTZ R2, R2, UR4 ;  /* 0x0000000402027c20 */ /* 0x000fe20008410000 */
[----:B------:R-:W-:Y:S01]  /*15980*/  MOV R5, 0x10 ;  /* 0x0000001000057802 */ /* 0x000fe20000000f00 */
[----:B------:R-:W-:Y:S01]  /*15990*/  FMUL.FTZ R0, R0, UR4 ;  /* 0x0000000400007c20 */ /* 0x000fe20008410000 */
[----:B------:R-:W1:Y:S01]  /*159a0*/  S2UR UR4, SR_CgaCtaId ;  /* 0x00000000000479c3 */ /* 0x000e620000008800 */
[----:B------:R-:W-:Y:S01]  /*159b0*/  FMUL.FTZ R78, R3, R78 ;  /* 0x0000004e034e7220 */ /* 0x000fe20000410000 */
[----:B------:R-:W-:Y:S01]  /*159c0*/  SEL R5, R5, 0xfffffff0, !P0 ;  /* 0xfffffff005057807 */ /* 0x000fe20004000000 */
[C---:B------:R-:W-:Y:S01]  /*159d0*/  FMUL.FTZ R6, R3.reuse, R79 ;  /* 0x0000004f03067220 */ /* 0x040fe20000410000 */
[----:B------:R-:W-:Y:S01]  /*159e0*/  LOP3.LUT P0, RZ, R42, 0x8, RZ, 0xc0, !PT ;  /* 0x000000082aff7812 */ /* 0x000fe2000780c0ff */
        /* <DEDUP_REMOVED lines=27> */
[----:B------:R-:W-:Y:S01]  /*15ba0*/  SEL R20, R4, 0xffffffe0, !P0 ;  /* 0xffffffe004147807 */ /* 0x000fe20004000000 */
        /* <DEDUP_REMOVED lines=9> */
[----:B------:R-:W-:Y:S01]  /*15c40*/  FMUL.FTZ R86, R0, R86 ;  /* 0x0000005600567220 */ /* 0x000fe20000410000 */
[----:B------:R-:W-:Y:S01]  /*15c50*/  F2FP.BF16.F32.PACK_AB R6, R6, R78 ;  /* 0x0000004e0606723e */ /* 0x000fe200000010ff */
[----:B------:R-:W-:Y:S01]  /*15c60*/  FMUL.FTZ R18, R0, R87 ;  /* 0x0000005700127220 */ /* 0x000fe20000410000 */
[----:B------:R-:W-:Y:S01]  /*15c70*/  LOP3.LUT P0, RZ, R42, 0x10, RZ, 0xc0, !PT ;  /* 0x000000102aff7812 */ /* 0x000fe2000780c0ff */
[C---:B------:R-:W-:Y:S01]  /*15c80*/  FMUL.FTZ R98, R0.reuse, R98 ;  /* 0x0000006200627220 */ /* 0x040fe20000410000 */
[----:B------:R-:W-:Y:S01]  /*15c90*/  F2FP.BF16.F32.PACK_AB R3, R89, R88 ;  /* 0x000000585903723e */ /* 0x000fe200000010ff */
[C---:B------:R-:W-:Y:S01]  /*15ca0*/  FMUL.FTZ R14, R0.reuse, R99 ;  /* 0x00000063000e7220 */ /* 0x040fe20000410000 */
        /* <DEDUP_REMOVED lines=12> */
[----:B------:R-:W-:Y:S01]  /*15d70*/  STS [R2], R7 ;  /* 0x0000000702007388 */ /* 0x000fe20000000800 */
[----:B------:R-:W-:-:S02]  /*15d80*/  F2FP.BF16.F32.PACK_AB R8, R8, R80 ;  /* 0x000000500808723e */ /* 0x000fc400000010ff */
[----:B------:R-:W-:Y:S01]  /*15d90*/  F2FP.BF16.F32.PACK_AB R9, R9, R82 ;  /* 0x000000520909723e */ /* 0x000fe200000010ff */
[----:B------:R1:W-:Y:S01]  /*15da0*/  STS [R2+0x400], R6 ;  /* 0x0004000602007388 */ /* 0x0003e20000000800 */
[----:B------:R-:W-:Y:S02]  /*15db0*/  F2FP.BF16.F32.PACK_AB R19, R19, R84 ;  /* 0x000000541313723e */ /* 0x000fe400000010ff */
[----:B------:R-:W-:Y:S01]  /*15dc0*/  F2FP.BF16.F32.PACK_AB R18, R18, R86 ;  /* 0x000000561212723e */ /* 0x000fe200000010ff */
[----:B------:R2:W-:Y:S01]  /*15dd0*/  STS [R4], R3 ;  /* 0x0000000304007388 */ /* 0x0005e20000000800 */
        /* <DEDUP_REMOVED lines=15> */
[----:B-1----:R-:W1:Y:S01]  /*15ed0*/  @P1 LDC.64 R6, c[0x0][0x408] ;  /* 0x00010200ff061b82 */ /* 0x002e620000000a00 */
[----:B------:R-:W-:Y:S02]  /*15ee0*/  F2FP.BF16.F32.PACK_AB R22, R22, R120 ;  /* 0x000000781616723e */ /* 0x000fe400000010ff */
[----:B------:R-:W-:Y:S02]  /*15ef0*/  F2FP.BF16.F32.PACK_AB R21, R21, R122 ;  /* 0x0000007a1515723e */ /* 0x000fe400000010ff */
[----:B--2---:R-:W-:Y:S02]  /*15f00*/  IADD3 R3, PT, PT, R20, R2, RZ ;  /* 0x0000000214037210 */ /* 0x004fe40007ffe0ff */
[----:B------:R-:W-:Y:S02]  /*15f10*/  F2FP.BF16.F32.PACK_AB R26, R26, R112 ;  /* 0x000000701a1a723e */ /* 0x000fe400000010ff */
[C---:B---3--:R-:W-:Y:S01]  /*15f20*/  IADD3 R0, PT, PT, R2.reuse, 0x40, RZ ;  /* 0x0000004002007810 */ /* 0x048fe20007ffe0ff */
[----:B------:R2:W-:Y:S01]  /*15f30*/  STS [R3+0x400], R16 ;  /* 0x0004001003007388 */ /* 0x0005e20000000800 */
[----:B------:R-:W-:-:S02]  /*15f40*/  @P0 IADD3 R0, PT, PT, R2, -0x40, RZ ;  /* 0xffffffc002000810 */ /* 0x000fc40007ffe0ff */
[----:B------:R-:W-:Y:S01]  /*15f50*/  F2FP.BF16.F32.PACK_AB R25, R25, R114 ;  /* 0x000000721919723e */ /* 0x000fe200000010ff */
[----:B------:R-:W-:Y:S01]  /*15f60*/  STS [R3], R17 ;  /* 0x0000001103007388 */ /* 0x000fe20000000800 */
[----:B------:R-:W-:Y:S01]  /*15f70*/  ISETP.NE.AND P0, PT, R41, RZ, PT ;  /* 0x000000ff2900720c */ /* 0x000fe20003f05270 */
[----:B----4-:R-:W3:Y:S01]  /*15f80*/  @!P1 LDC.64 R8, c[0x0][0x400] ;  /* 0x00010000ff089b82 */ /* 0x010ee20000000a00 */
[----:B------:R-:W-:Y:S02]  /*15f90*/  IADD3 R2, PT, PT, R5, R3, RZ ;  /* 0x0000000305027210 */ /* 0x000fe40007ffe0ff */
[----:B------:R-:W-:Y:S02]  /*15fa0*/  F2FP.BF16.F32.PACK_AB R34, R34, R116 ;  /* 0x000000742222723e */ /* 0x000fe400000010ff */
[----:B------:R-:W-:Y:S01]  /*15fb0*/  F2FP.BF16.F32.PACK_AB R33, R33, R118 ;  /* 0x000000762121723e */ /* 0x000fe200000010ff */
[----:B------:R4:W-:Y:S01]  /*15fc0*/  STS [R2], R13 ;  /* 0x0000000d02007388 */ /* 0x0009e20000000800 */
[----:B------:R-:W-:Y:S01]  /*15fd0*/  F2FP.BF16.F32.PACK_AB R32, R32, R124 ;  /* 0x0000007c2020723e */ /* 0x000fe200000010ff */
[----:B-----5:R1:W1:Y:S01]  /*15fe0*/  @P4 MUFU.LG2 R4, R40 ;  /* 0x0000002800044308 */ /* 0x0202620000000c00 */
[----:B------:R-:W-:Y:S01]  /*15ff0*/  F2FP.BF16.F32.PACK_AB R31, R31, R126 ;  /* 0x0000007e1f1f723e */ /* 0x000fe200000010ff */
[----:B------:R-:W-:Y:S01]  /*16000*/  STS [R2+0x400], R12 ;  /* 0x0004000c02007388 */ /* 0x000fe20000000800 */
[----:B------:R-:W-:-:S02]  /*16010*/  F2FP.BF16.F32.PACK_AB R28, R28, R136 ;  /* 0x000000881c1c723e */ /* 0x000fc400000010ff */
[----:B------:R-:W-:Y:S01]  /*16020*/  F2FP.BF16.F32.PACK_AB R27, R27, R138 ;  /* 0x0000008a1b1b723e */ /* 0x000fe200000010ff */
[----:B------:R5:W-:Y:S01]  /*16030*/  STS [R3+0x2400], R14 ;  /* 0x0024000e03007388 */ /* 0x000be20000000800 */
[----:B------:R-:W-:Y:S02]  /*16040*/  F2FP.BF16.F32.PACK_AB R30, R30, R128 ;  /* 0x000000801e1e723e */ /* 0x000fe400000010ff */
[----:B------:R-:W-:Y:S01]  /*16050*/  F2FP.BF16.F32.PACK_AB R29, R29, R130 ;  /* 0x000000821d1d723e */ /* 0x000fe200000010ff */
[----:B------:R1:W-:Y:S01]  /*16060*/  STS [R3+0x2000], R15 ;  /* 0x0020000f03007388 */ /* 0x0003e20000000800 */
[----:B------:R-:W-:Y:S02]  /*16070*/  F2FP.BF16.F32.PACK_AB R36, R36, R132 ;  /* 0x000000842424723e */ /* 0x000fe400000010ff */
[----:B------:R-:W-:Y:S01]  /*16080*/  F2FP.BF16.F32.PACK_AB R35, R35, R134 ;  /* 0x000000862323723e */ /* 0x000fe200000010ff */
[----:B--2---:R-:W2:Y:S01]  /*16090*/  S2R R16, SR_CTAID.Y ;  /* 0x0000000000107919 */ /* 0x004ea20000002600 */
[----:B------:R-:W-:Y:S04]  /*160a0*/  STS [R2+0x2000], R11 ;  /* 0x0020000b02007388 */ /* 0x000fe80000000800 */
[----:B------:R3:W-:Y:S01]  /*160b0*/  STS [R2+0x2400], R10 ;  /* 0x0024000a02007388 */ /* 0x0007e20000000800 */
[----:B----4-:R-:W4:Y:S03]  /*160c0*/  @P5 LDC R13, c[0x0][0x458] ;  /* 0x00011600ff0d5b82 */ /* 0x010f260000000800 */
[----:B------:R-:W-:Y:S04]  /*160d0*/  STS [R0], R24 ;  /* 0x0000001800007388 */ /* 0x000fe80000000800 */
[----:B------:R-:W-:Y:S01]  /*160e0*/  STS [R0+0x400], R23 ;  /* 0x0004001700007388 */ /* 0x000fe20000000800 */
[----:B-----5:R-:W2:Y:S01]  /*160f0*/  LDC R14, c[0x0][0x434] ;  /* 0x00010d00ff0e7b82 */ /* 0x020ea20000000800 */
[----:B-1----:R-:W-:-:S07]  /*16100*/  IADD3 R3, PT, PT, R5, R0, RZ ;  /* 0x0000000005037210 */ /* 0x002fce0007ffe0ff */
[----:B------:R-:W1:Y:S01]  /*16110*/  @P4 LDC R12, c[0x0][0x458] ;  /* 0x00011600ff0c4b82 */ /* 0x000e620000000800 */
[----:B------:R5:W-:Y:S04]  /*16120*/  STS [R3], R22 ;  /* 0x0000001603007388 */ /* 0x000be80000000800 */
[----:B------:R-:W-:Y:S01]  /*16130*/  STS [R3+0x400], R21 ;  /* 0x0004001503007388 */ /* 0x000fe20000000800 */
[----:B---3--:R-:W-:-:S03]  /*16140*/  IADD3 R2, PT, PT, R20, R0, RZ ;  /* 0x0000000014027210 */ /* 0x008fc60007ffe0ff */
[----:B------:R3:W-:Y:S01]  /*16150*/  STS [R0+0x2000], R26 ;  /* 0x0020001a00007388 */ /* 0x0007e20000000800 */
[----:B------:R-:W-:-:S03]  /*16160*/  @!P1 IMAD.WIDE.U32 R10, R43, R8, RZ ;  /* 0x000000082b0a9225 */ /* 0x000fc600078e00ff */
[----:B------:R4:W-:Y:S04]  /*16170*/  STS [R0+0x2400], R25 ;  /* 0x0024001900007388 */ /* 0x0009e80000000800 */
[----:B------:R-:W-:Y:S04]  /*16180*/  STS [R3+0x2000], R34 ;  /* 0x0020002203007388 */ /* 0x000fe80000000800 */
[----:B------:R2:W-:Y:S04]  /*16190*/  STS [R3+0x2400], R33 ;  /* 0x0024002103007388 */ /* 0x0005e80000000800 */
[----:B------:R-:W-:Y:S01]  /*161a0*/  STS [R2], R32 ;  /* 0x0000002002007388 */ /* 0x000fe20000000800 */
[----:B-----5:R-:W-:-:S02]  /*161b0*/  @P1 IMAD.WIDE.U32 R22, R6, UR15, RZ ;  /* 0x0000000f06161c25 */ /* 0x020fc4000f8e00ff */
[----:B------:R1:W1:Y:S01]  /*161c0*/  @P5 MUFU.LG2 R6, R37 ;  /* 0x0000002500065308 */ /* 0x0002620000000c00 */
[----:B------:R-:W-:Y:S01]  /*161d0*/  STS [R2+0x400], R31 ;  /* 0x0004001f02007388 */ /* 0x000fe20000000800 */
[----:B---3--:R-:W-:Y:S02]  /*161e0*/  @!P1 IMAD R26, R43, R9, R11 ;  /* 0x000000092b1a9224 */ /* 0x008fe400078e020b */
[----:B------:R-:W-:Y:S01]  /*161f0*/  @P1 IMAD R26, R7, UR15, R23 ;  /* 0x0000000f071a1c24 */ /* 0x000fe2000f8e0217 */
[----:B------:R-:W3:Y:S01]  /*16200*/  @P3 LDC R9, c[0x0][0x458] ;  /* 0x00011600ff093b82 */ /* 0x000ee20000000800 */
[----:B----4-:R-:W-:-:S05]  /*16210*/  IADD3 R0, PT, PT, R5, R2, RZ ;  /* 0x0000000205007210 */ /* 0x010fca0007ffe0ff */
[----:B------:R-:W-:Y:S02]  /*16220*/  STS [R0], R28 ;  /* 0x0000001c00007388 */ /* 0x000fe40000000800 */
[----:B------:R-:W4:Y:S02]  /*16230*/  LDC.U8 R7, c[0x0][0x548] ;  /* 0x00015200ff077b82 */ /* 0x000f240000000000 */
[----:B------:R5:W-:Y:S04]  /*16240*/  STS [R0+0x400], R27 ;  /* 0x0004001b00007388 */ /* 0x000be80000000800 */
[----:B------:R-:W-:Y:S02]  /*16250*/  STS [R2+0x2000], R30 ;  /* 0x0020001e02007388 */ /* 0x000fe40000000800 */
[----:B--2---:R-:W2:Y:S02]  /*16260*/  @P0 LDC R3, c[0x0][0x430] ;  /* 0x00010c00ff030b82 */ /* 0x004ea40000000800 */
[----:B------:R1:W-:Y:S04]  /*16270*/  STS [R2+0x2400], R29 ;  /* 0x0024001d02007388 */ /* 0x0003e80000000800 */
[----:B------:R-:W-:Y:S02]  /*16280*/  STS [R0+0x2000], R36 ;  /* 0x0020002400007388 */ /* 0x000fe40000000800 */
[----:B------:R-:W2:Y:S02]  /*16290*/  @P0 LDC R5, c[0x0][0x430] ;  /* 0x00010c00ff050b82 */ /* 0x000ea40000000800 */
[----:B------:R3:W-:Y:S01]  /*162a0*/  STS [R0+0x2400], R35 ;  /* 0x0024002300007388 */ /* 0x0007e20000000800 */
[----:B-----5:R-:W2:Y:S05]  /*162b0*/  S2R R27, SR_CTAID.Z ;  /* 0x00000000001b7919 */ /* 0x020eaa0000002700 */
[----:B-1----:R-:W2:Y:S01]  /*162c0*/  LDC R2, c[0x0][0x434] ;  /* 0x00010d00ff027b82 */ /* 0x002ea20000000800 */
[----:B---3--:R-:W-:-:S05]  /*162d0*/  @!P6 IMAD R0, R16, R14, RZ ;  /* 0x0000000e1000e224 */ /* 0x008fca00078e02ff */
[----:B------:R-:W-:Y:S02]  /*162e0*/  @!P6 R2UR UR15, R0 ;  /* 0x00000000000fe2ca */ /* 0x000fe400000e0000 */
[----:B------:R-:W-:Y:S01]  /*162f0*/  @P0 MOV R0, 0x1 ;  /* 0x0000000100000802 */ /* 0x000fe20000000f00 */
[----:B--2---:R-:W-:-:S10]  /*16300*/  @P0 IMAD R2, R3, R14, RZ ;  /* 0x0000000e03020224 */ /* 0x004fd400078e02ff */
[----:B------:R-:W-:Y:S01]  /*16310*/  MOV R8, UR15 ;  /* 0x0000000f00087c02 */ /* 0x000fe20008000f00 */
[----:B----4-:R-:W-:Y:S06]  /*16320*/  @P0 BRA `(.L_x_2074) ;  /* 0x0000000000200947 */ /* 0x010fec0003800000 */
        /* <DEDUP_REMOVED lines=8> */
.L_x_2074:
[----:B------:R-:W-:Y:S01]  /*163b0*/  BAR.SYNC.DEFER_BLOCKING 0x0 ;  /* 0x0000000000007b1d */ /* 0x000fe20000010000 */
[----:B------:R-:W-:Y:S01]  /*163c0*/  SHF.R.U32.HI R32, RZ, 0x3, R42 ;  /* 0x00000003ff207819 */ /* 0x000fe2000001162a */
[----:B------:R-:W-:Y:S01]  /*163d0*/  IMAD.MOV.U32 R21, RZ, RZ, 0x7f800000 ;  /* 0x7f800000ff157424 */ /* 0x000fe200078e00ff */
[----:B------:R-:W-:Y:S01]  /*163e0*/  ISETP.NE.AND P0, PT, R7, RZ, !P0 ;  /* 0x000000ff0700720c */ /* 0x000fe20004705270 */
[----:B------:R-:W-:Y:S01]  /*163f0*/  @P5 FMUL.FTZ R7, R6, 0.69314718246459960938 ;  /* 0x3f31721806075820 */ /* 0x000fe20000410000 */
[----:B------:R-:W-:Y:S01]  /*16400*/  @P4 FMUL.FTZ R6, R4, 0.69314718246459960938 ;  /* 0x3f31721804064820 */ /* 0x000fe20000410000 */
[----:B------:R-:W1:Y:S01]  /*16410*/  @P3 MUFU.LG2 R3, R39 ;  /* 0x0000002700033308 */ /* 0x000e620000000c00 */
[----:B------:R-:W-:Y:S01]  /*16420*/  VIADD R11, R32, 0x10 ;  /* 0x00000010200b7836 */ /* 0x000fe20000000000 */
[----:B------:R-:W3:Y:S01]  /*16430*/  @P2 LDC R14, c[0x0][0x458] ;  /* 0x00011600ff0e2b82 */ /* 0x000ee20000000800 */
[----:B------:R-:W-:Y:S01]  /*16440*/  IMAD.MOV.U32 R25, RZ, RZ, 0x7f800000 ;  /* 0x7f800000ff197424 */ /* 0x000fe200078e00ff */
[----:B------:R-:W-:Y:S01]  /*16450*/  MOV R24, 0x7f800000 ;  /* 0x7f80000000187802 */ /* 0x000fe20000000f00 */
[----:B------:R-:W-:Y:S01]  /*16460*/  @P5 FFMA.FTZ R25, R73, R13, R7 ;  /* 0x0000000d49195223 */ /* 0x000fe20000010007 */
[----:B------:R-:W-:Y:S01]  /*16470*/  ISETP.GE.AND P6, PT, R11, UR14, PT ;  /* 0x0000000e0b007c0c */ /* 0x000fe2000bfc6270 */
[----:B------:R-:W-:Y:S01]  /*16480*/  @P4 FFMA.FTZ R24, R72, R12, R6 ;  /* 0x0000000c48184223 */ /* 0x000fe20000010006 */
[----:B------:R-:W4:Y:S01]  /*16490*/  @P2 MUFU.LG2 R11, R38 ;  /* 0x00000026000b2308 */ /* 0x000f220000000c00 */
[----:B------:R-:W-:Y:S01]  /*164a0*/  BSSY.RECONVERGENT B0, `(.L_x_2075) ;  /* 0x000003b000007945 */ /* 0x000fe20003800200 */
[----:B------:R-:W-:-:S02]  /*164b0*/  MOV R20, 0x7f800000 ;  /* 0x7f80000000147802 */ /* 0x000fc40000000f00 */
[----:B------:R-:W-:Y:S01]  /*164c0*/  @!P1 MOV R13, R10 ;  /* 0x0000000a000d9202 */ /* 0x000fe20000000f00 */
[----:B-1----:R-:W-:Y:S01]  /*164d0*/  @P3 FMUL.FTZ R4, R3, 0.69314718246459960938 ;  /* 0x3f31721803043820 */ /* 0x002fe20000410000 */
[----:B------:R1:W1:Y:S01]  /*164e0*/  LDS.128 R28, [R213+0x3800] ;  /* 0x00380000d51c7984 */ /* 0x0002620000000c00 */
[----:B--2---:R-:W-:Y:S01]  /*164f0*/  IMAD R3, R27, R2, RZ ;  /* 0x000000021b037224 */ /* 0x004fe200078e02ff */
[----:B------:R-:W-:Y:S01]  /*16500*/  SHF.R.S32.HI R2, RZ, 0x1f, R8 ;  /* 0x0000001fff027819 */ /* 0x000fe20000011408 */
[----:B------:R-:W-:Y:S01]  /*16510*/  @P3 FFMA.FTZ R21, R71, R9, R4 ;  /* 0x0000000947153223 */ /* 0x000fe20000010004 */
[----:B------:R-:W-:Y:S01]  /*16520*/  LOP3.LUT P3, RZ, R42, 0x3, RZ, 0xc0, !PT ;  /* 0x000000032aff7812 */ /* 0x000fe2000786c0ff */
[----:B------:R-:W-:Y:S01]  /*16530*/  @!P0 IMAD R3, R16, R0, R3 ;  /* 0x0000000010038224 */ /* 0x000fe200078e0203 */
[----:B------:R-:W-:Y:S01]  /*16540*/  SEL R4, RZ, UR15, !P0 ;  /* 0x0000000fff047c07 */ /* 0x000fe2000c000000 */
[----:B------:R-:W-:Y:S01]  /*16550*/  IMAD R0, R5, UR17, RZ ;  /* 0x0000001105007c24 */ /* 0x000fe2000f8e02ff */
[----:B------:R-:W-:Y:S01]  /*16560*/  SEL R8, R2, RZ, P0 ;  /* 0x000000ff02087207 */ /* 0x000fe20000000000 */
[----:B----4-:R-:W-:Y:S01]  /*16570*/  @P2 FMUL.FTZ R6, R11, 0.69314718246459960938 ;  /* 0x3f3172180b062820 */ /* 0x010fe20000410000 */
[----:B------:R-:W-:-:S02]  /*16580*/  SHF.R.S32.HI R2, RZ, 0x1f, R3 ;  /* 0x0000001fff027819 */ /* 0x000fc40000011403 */
[----:B------:R-:W-:Y:S01]  /*16590*/  IADD3 R7, P4, P0, R0, R4, R3 ;  /* 0x0000000400077210 */ /* 0x000fe2000789e003 */
[----:B---3--:R-:W-:Y:S01]  /*165a0*/  @P2 FFMA.FTZ R20, R70, R14, R6 ;  /* 0x0000000e46142223 */ /* 0x008fe20000010006 */
[----:B------:R-:W-:-:S04]  /*165b0*/  SHF.R.S32.HI R0, RZ, 0x1f, R0 ;  /* 0x0000001fff007819 */ /* 0x000fc80000011400 */
[----:B------:R-:W-:Y:S01]  /*165c0*/  IADD3.X R6, PT, PT, R0, R8, R2, P4, P0 ;  /* 0x0000000800067210 */ /* 0x000fe200027e0402 */
[----:B------:R-:W-:Y:S06]  /*165d0*/  @P3 BRA `(.L_x_2076) ;  /* 0x00000000009c3947 */ /* 0x000fec0003800000 */
        /* <DEDUP_REMOVED lines=14> */
[----:B------:R-:W-:Y:S01]  /*166c0*/  @!P4 IMAD R3, R3, R5, RZ ;  /* 0x000000050303c224 */ /* 0x000fe200078e02ff */
[----:B------:R-:W3:Y:S02]  /*166d0*/  @!P4 LDC.64 R14, c[0x0][0x420] ;  /* 0x00010800ff0ecb82 */ /* 0x000ee40000000a00 */
[----:B------:R-:W-:-:S06]  /*166e0*/  @!P5 LEA.HI.X.SX32 R0, R0, R6, 0x1, P0 ;  /* 0x000000060000d211 */ /* 0x000fcc00000f0eff */
[----:B------:R-:W4:Y:S01]  /*166f0*/  @!P3 LDC.64 R18, c[0x0][0x420] ;  /* 0x00010800ff12bb82 */ /* 0x000f220000000a00 */
[----:B--2---:R-:W-:-:S07]  /*16700*/  @!P5 LEA R10, P0, R2, R8, 0x2 ;  /* 0x00000008020ad211 */ /* 0x004fce00078010ff */
[----:B------:R-:W2:Y:S01]  /*16710*/  @!P2 LDC.64 R16, c[0x0][0x420] ;  /* 0x00010800ff10ab82 */ /* 0x000ea20000000a00 */
[----:B------:R-:W-:Y:S01]  /*16720*/  @!P5 LEA.HI.X R11, R2, R9, R0, 0x2, P0 ;  /* 0x00000009020bd211 */ /* 0x000fe200000f1400 */
[----:B------:R-:W-:Y:S01]  /*16730*/  @!P3 IMAD R2, R12, R5, RZ ;  /* 0x000000050c02b224 */ /* 0x000fe200078e02ff */
[----:B------:R-:W-:-:S03]  /*16740*/  @!P4 IADD3 R0, P0, PT, R3, R7, RZ ;  /* 0x000000070300c210 */ /* 0x000fc60007f1e0ff */
[----:B------:R1:W-:Y:S01]  /*16750*/  @!P5 STG.E desc[UR18][R10.64], R25 ;  /* 0x000000190a00d986 */ /* 0x0003e2000c101912 */
[----:B------:R-:W-:Y:S02]  /*16760*/  @!P4 LEA.HI.X.SX32 R3, R3, R6, 0x1, P0 ;  /* 0x000000060303c211 */ /* 0x000fe400000f0eff */
[----:B---3--:R-:W-:-:S04]  /*16770*/  @!P4 LEA R8, P0, R0, R14, 0x2 ;  /* 0x0000000e0008c211 */ /* 0x008fc800078010ff */
[----:B------:R-:W-:Y:S01]  /*16780*/  @!P4 LEA.HI.X R9, R0, R15, R3, 0x2, P0 ;  /* 0x0000000f0009c211 */ /* 0x000fe200000f1403 */
[----:B------:R-:W-:Y:S01]  /*16790*/  @!P2 IMAD R3, R4, R5, RZ ;  /* 0x000000050403a224 */ /* 0x000fe200078e02ff */
[----:B------:R-:W-:-:S03]  /*167a0*/  @!P3 IADD3 R0, P0, PT, R2, R7, RZ ;  /* 0x000000070200b210 */ /* 0x000fc60007f1e0ff */
[----:B------:R3:W-:Y:S01]  /*167b0*/  @!P4 STG.E desc[UR18][R8.64], R24 ;  /* 0x000000180800c986 */ /* 0x0007e2000c101912 */
[----:B------:R-:W-:Y:S02]  /*167c0*/  @!P3 LEA.HI.X.SX32 R2, R2, R6, 0x1, P0 ;  /* 0x000000060202b211 */ /* 0x000fe400000f0eff */
[----:B----4-:R-:W-:-:S04]  /*167d0*/  @!P3 LEA R4, P0, R0, R18, 0x2 ;  /* 0x000000120004b211 */ /* 0x010fc800078010ff */
[----:B------:R-:W-:Y:S02]  /*167e0*/  @!P3 LEA.HI.X R5, R0, R19, R2, 0x2, P0 ;  /* 0x000000130005b211 */ /* 0x000fe400000f1402 */
[----:B------:R-:W-:-:S03]  /*167f0*/  @!P2 IADD3 R0, P0, PT, R3, R7, RZ ;  /* 0x000000070300a210 */ /* 0x000fc60007f1e0ff */
[----:B------:R3:W-:Y:S01]  /*16800*/  @!P3 STG.E desc[UR18][R4.64], R21 ;  /* 0x000000150400b986 */ /* 0x0007e2000c101912 */
[----:B------:R-:W-:Y:S02]  /*16810*/  @!P2 LEA.HI.X.SX32 R3, R3, R6, 0x1, P0 ;  /* 0x000000060303a211 */ /* 0x000fe400000f0eff */
[----:B--2---:R-:W-:-:S04]  /*16820*/  @!P2 LEA R2, P0, R0, R16, 0x2 ;  /* 0x000000100002a211 */ /* 0x004fc800078010ff */
[----:B------:R-:W-:-:S05]  /*16830*/  @!P2 LEA.HI.X R3, R0, R17, R3, 0x2, P0 ;  /* 0x000000110003a211 */ /* 0x000fca00000f1403 */
[----:B-1----:R3:W-:Y:S04]  /*16840*/  @!P2 STG.E desc[UR18][R2.64], R20 ;  /* 0x000000140200a986 */ /* 0x0027e8000c101912 */
.L_x_2076:
[----:B------:R-:W-:Y:S05]  /*16850*/  BSYNC.RECONVERGENT B0 ;  /* 0x0000000000007941 */ /* 0x000fea0003800200 */
.L_x_2075:
[----:B---3--:R2:W3:Y:S01]  /*16860*/  LDS.128 R8, [R213] ;  /* 0x00000000d5087984 */ /* 0x0084e20000000c00 */
[----:B------:R-:W-:Y:S01]  /*16870*/  IMAD.SHL.U32 R2, R42, 0x8, RZ ;  /* 0x000000082a027824 */ /* 0x000fe200078e00ff */
[----:B------:R-:W4:Y:S01]  /*16880*/  LDCU.64 UR4, c[0x0][0x410] ;  /* 0x00008200ff0477ac */ /* 0x000f220008000a00 */
[----:B------:R-:W-:Y:S01]  /*16890*/  VIADD R3, R32, 0x20 ;  /* 0x0000002020037836 */ /* 0x000fe20000000000 */
[----:B------:R-:W-:Y:S01]  /*168a0*/  BSSY.RECONVERGENT B0, `(.L_x_2077) ;  /* 0x0000020000007945 */ /* 0x000fe20003800200 */
[----:B------:R-:W-:Y:S01]  /*168b0*/  @P1 IMAD.MOV.U32 R13, RZ, RZ, R22 ;  /* 0x000000ffff0d1224 */ /* 0x000fe200078e0016 */
[----:B------:R-:W-:Y:S01]  /*168c0*/  LOP3.LUT R2, R2, 0x38, RZ, 0xc0, !PT ;  /* 0x0000003802027812 */ /* 0x000fe200078ec0ff */
[C---:B------:R-:W-:Y:S01]  /*168d0*/  VIADD R0, R32.reuse, 0x30 ;  /* 0x0000003020007836 */ /* 0x040fe20000000000 */
[----:B------:R-:W-:Y:S01]  /*168e0*/  ISETP.GE.AND P5, PT, R3, UR14, PT ;  /* 0x0000000e03007c0c */ /* 0x000fe2000bfa6270 */
[----:B------:R-:W-:Y:S01]  /*168f0*/  UIMAD.WIDE.U32 UR16, UR16, 0x80, URZ ;  /* 0x00000080101078a5 */ /* 0x000fe2000f8e00ff */
[C---:B------:R-:W-:Y:S01]  /*16900*/  IADD3 R3, PT, PT, R32.reuse, 0x40, RZ ;  /* 0x0000004020037810 */ /* 0x040fe20007ffe0ff */
[----:B------:R-:W-:Y:S01]  /*16910*/  VIADD R4, R32, 0x50 ;  /* 0x0000005020047836 */ /* 0x000fe20000000000 */
[----:B------:R-:W-:Y:S01]  /*16920*/  IADD3 R2, P0, PT, R2, R13, RZ ;  /* 0x0000000d02027210 */ /* 0x000fe20007f1e0ff */
[----:B------:R-:W-:Y:S01]  /*16930*/  VIADD R15, R32, 0x70 ;  /* 0x00000070200f7836 */ /* 0x000fe20000000000 */
[----:B------:R-:W-:-:S02]  /*16940*/  ISETP.GE.AND P3, PT, R3, UR14, PT ;  /* 0x0000000e03007c0c */ /* 0x000fc4000bf66270 */
[----:B------:R-:W-:Y:S02]  /*16950*/  IADD3.X R3, PT, PT, RZ, R26, RZ, P0, !PT ;  /* 0x0000001aff037210 */ /* 0x000fe400007fe4ff */
[----:B------:R-:W-:Y:S02]  /*16960*/  ISETP.GE.AND P0, PT, R32, UR14, PT ;  /* 0x0000000e20007c0c */ /* 0x000fe4000bf06270 */
[----:B------:R-:W-:Y:S01]  /*16970*/  ISETP.GE.AND P4, PT, R0, UR14, PT ;  /* 0x0000000e00007c0c */ /* 0x000fe2000bf86270 */
[C---:B----4-:R-:W-:Y:S01]  /*16980*/  IMAD.WIDE.U32 R12, R27.reuse, UR4, R2 ;  /* 0x000000041b0c7c25 */ /* 0x050fe2000f8e0002 */
[----:B------:R-:W-:Y:S02]  /*16990*/  ISETP.GE.AND P2, PT, R4, UR14, PT ;  /* 0x0000000e04007c0c */ /* 0x000fe4000bf46270 */
[C---:B------:R-:W-:Y:S01]  /*169a0*/  LOP3.LUT R14, R32.reuse, UR16, RZ, 0xfc, !PT ;  /* 0x00000010200e7c12 */ /* 0x040fe2000f8efcff */
[----:B------:R-:W-:Y:S02]  /*169b0*/  VIADD R0, R32, 0x60 ;  /* 0x0000006020007836 */ /* 0x000fe40000000000 */
[----:B------:R-:W-:-:S03]  /*169c0*/  IMAD R7, R27, UR5, R13 ;  /* 0x000000051b077c24 */ /* 0x000fc6000f8e020d */
[----:B------:R-:W-:Y:S01]  /*169d0*/  ISETP.GE.AND P1, PT, R0, UR14, PT ;  /* 0x0000000e00007c0c */ /* 0x000fe2000bf26270 */
[----:B--2---:R-:W-:-:S12]  /*169e0*/  @P0 BRA `(.L_x_2078) ;  /* 0x00000000002c0947 */ /* 0x004fd80003800000 */
[----:B------:R-:W2:Y:S01]  /*169f0*/  LDCU.64 UR6, c[0x0][0x408] ;  /* 0x00008100ff0677ac */ /* 0x000ea20008000a00 */
[----:B------:R-:W-:Y:S01]  /*16a00*/  MOV R6, R12 ;  /* 0x0000000c00067202 */ /* 0x000fe20000000f00 */
[----:B------:R-:W4:Y:S01]  /*16a10*/  LDCU.64 UR4, c[0x0][0x3f0] ;  /* 0x00007e00ff0477ac */ /* 0x000f220008000a00 */
[----:B--2---:R-:W-:-:S03]  /*16a20*/  MOV R0, UR6 ;  /* 0x0000000600007c02 */ /* 0x004fc60008000f00 */
[----:B------:R-:W-:-:S04]  /*16a30*/  IMAD.WIDE.U32 R2, R14, UR6, R6 ;  /* 0x000000060e027c25 */ /* 0x000fc8000f8e0006 */
[----:B------:R-:W-:Y:S01]  /*16a40*/  IMAD R0, R0, UR17, RZ ;  /* 0x0000001100007c24 */ /* 0x000fe2000f8e02ff */
[----:B----4-:R-:W-:-:S03]  /*16a50*/  LEA R4, P0, R2, UR4, 0x1 ;  /* 0x0000000402047c11 */ /* 0x010fc6000f8008ff */
[----:B------:R-:W-:-:S05]  /*16a60*/  IMAD R0, R14, UR7, R0 ;  /* 0x000000070e007c24 */ /* 0x000fca000f8e0200 */
[----:B------:R-:W-:-:S04]  /*16a70*/  IADD3 R0, PT, PT, R0, R3, RZ ;  /* 0x0000000300007210 */ /* 0x000fc80007ffe0ff */
[----:B------:R-:W-:-:S05]  /*16a80*/  LEA.HI.X R5, R2, UR5, R0, 0x1, P0 ;  /* 0x0000000502057c11 */ /* 0x000fca00080f0c00 */
[----:B---3--:R2:W-:Y:S02]  /*16a90*/  STG.E.128 desc[UR18][R4.64], R8 ;  /* 0x0000000804007986 */ /* 0x0085e4000c101d12 */
.L_x_2078:
[----:B------:R-:W-:Y:S05]  /*16aa0*/  BSYNC.RECONVERGENT B0 ;  /* 0x0000000000007941 */ /* 0x000fea0003800200 */
.L_x_2077:
[----:B--23--:R2:W3:Y:S01]  /*16ab0*/  LDS.128 R8, [R213+0x800] ;  /* 0x00080000d5087984 */ /* 0x00c4e20000000c00 */
        /* <DEDUP_REMOVED lines=16> */
.L_x_2080:
[----:B------:R-:W-:Y:S05]  /*16bc0*/  BSYNC.RECONVERGENT B0 ;  /* 0x0000000000007941 */ /* 0x000fea0003800200 */
.L_x_2079:
        /* <DEDUP_REMOVED lines=16> */
.L_x_2082:
[----:B------:R-:W-:Y:S05]  /*16cd0*/  BSYNC.RECONVERGENT B0 ;  /* 0x0000000000007941 */ /* 0x000fea0003800200 */
.L_x_2081:
        /* <DEDUP_REMOVED lines=16> */
.L_x_2084:
[----:B------:R-:W-:Y:S05]  /*16de0*/  BSYNC.RECONVERGENT B0 ;  /* 0x0000000000007941 */ /* 0x000fea0003800200 */
.L_x_2083:
        /* <DEDUP_REMOVED lines=16> */
.L_x_2086:
[----:B------:R-:W-:Y:S05]  /*16ef0*/  BSYNC.RECONVERGENT B0 ;  /* 0x0000000000007941 */ /* 0x000fea0003800200 */
.L_x_2085:
        /* <DEDUP_REMOVED lines=16> */
.L_x_2088:
[----:B------:R-:W-:Y:S05]  /*17000*/  BSYNC.RECONVERGENT B0 ;  /* 0x0000000000007941 */ /* 0x000fea0003800200 */
.L_x_2087:
        /* <DEDUP_REMOVED lines=16> */
.L_x_2090:
[----:B------:R-:W-:Y:S05]  /*17110*/  BSYNC.RECONVERGENT B0 ;  /* 0x0000000000007941 */ /* 0x000fea0003800200 */
.L_x_2089:
        /* <DEDUP_REMOVED lines=15> */
.L_x_2091:
        /* <DEDUP_REMOVED lines=15> */
.L_x_2711:


//--------------------- .text._ZN5flash16flash_fwd_kernelI23Flash_fwd_kernel_traitsILi64ELi128ELi64ELi4ELb0ELb0EN7cutlass10bfloat16_tE19Flash_kernel_traitsILi64ELi128ELi64ELi4ES3_EELb0ELb0ELb1ELb0ELb0ELb1ELb1ELb0EEEvNS_16Flash_fwd_paramsE --------------------------
	.section	.text._ZN5flash16flash_fwd_kernelI23Flash_fwd_kernel_traitsILi64ELi128ELi64ELi4ELb0ELb0EN7cutlass10bfloat16_tE19Flash_kernel_traitsILi64ELi128ELi64ELi4ES3_EELb0ELb0ELb1ELb0ELb0ELb1ELb1ELb0EEEvNS_16Flash_fwd_paramsE,"ax",@progbits
	.align	128
        .global         _ZN5flash16flash_fwd_kernelI23Flash_fwd_kernel_traitsILi64ELi128ELi64ELi4ELb0ELb0EN7cutlass10bfloat16_tE19Flash_kernel_traitsILi64ELi128ELi64ELi4ES3_EELb0ELb0ELb1ELb0ELb0ELb1ELb1ELb0EEEvNS_16Flash_fwd_paramsE
        .type           _ZN5flash16flash_fwd_kernelI23Flash_fwd_kernel_traitsILi64ELi128ELi64ELi4ELb0ELb0EN7cutlass10bfloat16_tE19Flash_kernel_traitsILi64ELi128ELi64ELi4ES3_EELb0ELb0ELb1ELb0ELb0ELb1ELb1ELb0EEEvNS_16Flash_fwd_paramsE,@function
        .size           _ZN5flash16flash_fwd_kernelI23Flash_fwd_kernel_traitsILi64ELi128ELi64ELi4ELb0ELb0EN7cutlass10bfloat16_tE19Flash_kernel_traitsILi64ELi128ELi64ELi4ES3_EELb0ELb0ELb1ELb0ELb0ELb1ELb1ELb0EEEvNS_16Flash_fwd_paramsE,(.L_x_2712 - _ZN5flash16flash_fwd_kernelI23Flash_fwd_kernel_traitsILi64ELi128ELi64ELi4ELb0ELb0EN7cutlass10bfloat16_tE19Flash_kernel_traitsILi64ELi128ELi64ELi4ES3_EELb0ELb0ELb1ELb0ELb0ELb1ELb1ELb0EEEvNS_16Flash_fwd_paramsE)
        .other          _ZN5flash16flash_fwd_kernelI23Flash_fwd_kernel_traitsILi64ELi128ELi64ELi4ELb0ELb0EN7cutlass10bfloat16_tE19Flash_kernel_traitsILi64ELi128ELi64ELi4ES3_EELb0ELb0ELb1ELb0ELb0ELb1ELb1ELb0EEEvNS_16Flash_fwd_paramsE,@"STO_CUDA_ENTRY STV_DEFAULT"
_ZN5flash16flash_fwd_kernelI23Flash_fwd_kernel_traitsILi64ELi128ELi64ELi4ELb0ELb0EN7cutlass10bfloat16_tE19Flash_kernel_traitsILi64ELi128ELi64ELi4ES3_EELb0ELb0ELb1ELb0ELb0ELb1ELb1ELb0EEEvNS_16Flash_fwd_paramsE:
.text._ZN5flash16flash_fwd_kernelI23Flash_fwd_kernel_traitsILi64ELi128ELi64ELi4ELb0ELb0EN7cutlass10bfloat16_tE19Flash_kernel_traitsILi64ELi128ELi64ELi4ES3_EELb0ELb0ELb1ELb0ELb0ELb1ELb1ELb0EEEvNS_16Flash_fwd_paramsE:
[----:B------:R-:W1:Y:S01]  /*0000*/  LDC R1, c[0x0][0x37c] ;  /* 0x0000df00ff017b82 */ /* 0x000e620000000800 */
[----:B------:R-:W2:Y:S01]  /*0010*/  S2R R24, SR_CTAID.Y ;  /* 0x0000000000187919 */ /* 0x000ea20000002600 */
[----:B------:R-:W3:Y:S06]  /*0020*/  LDCU.64 UR6, c[0x0][0x460] ;  /* 0x00008c00ff0677ac */ /* 0x000eec0008000a00 */
[----:B------:R-:W2:Y:S01]  /*0030*/  LDC.64 R4, c[0x0][0x460] ;  /* 0x00011800ff047b82 */ /* 0x000ea20000000a00 */
[----:B------:R-:W-:Y:S01]  /*0040*/  IMAD.MOV.U32 R25, RZ, RZ, -0x1 ;  /* 0xffffffffff197424 */ /* 0x000fe200078e00ff */
[----:B------:R-:W4:Y:S01]  /*0050*/  LDCU.64 UR16, c[0x0][0x358] ;  /* 0x00006b00ff1077ac */ /* 0x000f220008000a00 */
[----:B-1----:R-:W-:Y:S01]  /*0060*/  VIADD R1, R1, 0xffffffd8 ;  /* 0xffffffd801017836 */ /* 0x002fe20000000000 */
[----:B------:R-:W1:Y:S04]  /*0070*/  LDCU.64 UR4, c[0x0][0x470] ;  /* 0x00008e00ff0477ac */ /* 0x000e680008000a00 */
[----:B------:R-:W4:Y:S01]  /*0080*/  LDC.64 R2, c[0x0][0x478] ;  /* 0x00011e00ff027b82 */ /* 0x000f220000000a00 */
[----:B---3--:R-:W-:-:S02]  /*0090*/  ISETP.NE.U32.AND P0, PT, RZ, UR6, PT ;  /* 0x00000006ff007c0c */ /* 0x008fc4000bf05070 */
[----:B------:R-:W-:Y:S02]  /*00a0*/  ISETP.NE.U32.AND P4, PT, RZ, UR6, PT ;  /* 0x00000006ff007c0c */ /* 0x000fe4000bf85070 */
[----:B------:R-:W-:Y:S02]  /*00b0*/  ISETP.NE.AND.EX P0, PT, RZ, UR7, PT, P0 ;  /* 0x00000007ff007c0c */ /* 0x000fe4000bf05300 */
[----:B------:R-:W-:Y:S02]  /*00c0*/  ISETP.NE.AND.EX P4, PT, RZ, UR7, PT, P4 ;  /* 0x00000007ff007c0c */ /* 0x000fe4000bf85340 */
[----:B-1----:R-:W-:-:S04]  /*00d0*/  ISETP.NE.U32.AND P3, PT, RZ, UR4, PT ;  /* 0x00000004ff007c0c */ /* 0x002fc8000bf65070 */
[----:B------:R-:W-:Y:S01]  /*00e0*/  ISETP.NE.AND.EX P3, PT, RZ, UR5, PT, P3 ;  /* 0x00000005ff007c0c */ /* 0x000fe2000bf65330 */
[----:B--2---:R-:W-:Y:S01]  /*00f0*/  IMAD.WIDE.U32 R4, R24, 0x4, R4 ;  /* 0x0000000418047825 */ /* 0x004fe200078e0004 */
[----:B------:R-:W-:Y:S02]  /*0100*/  SHF.R.U32.HI R7, RZ, 0x1e, R24 ;  /* 0x0000001eff077819 */ /* 0x000fe40000011618 */
[----:B----4-:R-:W-:Y:S02]  /*0110*/  ISETP.NE.U32.AND P2, PT, R2, RZ, PT ;  /* 0x000000ff0200720c */ /* 0x010fe40003f45070 */
[----:B------:R-:W2:Y:S01]  /*0120*/  @P0 LDG.E R25, desc[UR16][R4.64] ;  /* 0x0000001004190981 */ /* 0x000ea2000c1e1900 */
[----:B------:R-:W-:Y:S01]  /*0130*/  IMAD.SHL.U32 R6, R24, 0x4, RZ ;  /* 0x0000000418067824 */ /* 0x000fe200078e00ff */
[----:B------:R-:W-:Y:S02]  /*0140*/  ISETP.NE.AND.EX P2, PT, R3, RZ, PT, P2 ;  /* 0x000000ff0300720c */ /* 0x000fe40003f45320 */
[----:B------:R1:W3:Y:S01]  /*0150*/  @P4 LDG.E R0, desc[UR16][R4.64+0x4] ;  /* 0x0000041004004981 */ /* 0x0002e2000c1e1900 */
[----:B------:R-:W-:Y:S01]  /*0160*/  IMAD.MOV.U32 R11, RZ, RZ, RZ ;  /* 0x000000ffff0b7224 */ /* 0x000fe200078e00ff */
[----:B------:R-:W4:Y:S08]  /*0170*/  S2UR UR8, SR_CTAID.X ;  /* 0x00000000000879c3 */ /* 0x000f300000002500 */
[----:B------:R-:W3:Y:S08]  /*0180*/  @!P4 LDC R61, c[0x0][0x434] ;  /* 0x00010d00ff3dcb82 */ /* 0x000ef00000000800 */
[----:B------:R-:W2:Y:S01]  /*0190*/  @!P2 LDC R9, c[0x0][0x43c] ;  /* 0x00010f00ff09ab82 */ /* 0x000ea20000000800 */
[----:B-1----:R-:W-:-:S04]  /*01a0*/  @P3 IADD3 R4, P1, PT, R6, UR4, RZ ;  /* 0x0000000406043c10 */ /* 0x002fc8000ff3e0ff */
[----:B------:R-:W-:-:S05]  /*01b0*/  @P3 IADD3.X R5, PT, PT, R7, UR5, RZ, P1, !PT ;  /* 0x0000000507053c10 */ /* 0x000fca0008ffe4ff */
[----:B------:R1:W5:Y:S01]  /*01c0*/  @P3 LDG.E R11, desc[UR16][R4.64] ;  /* 0x00000010040b3981 */ /* 0x000362000c1e1900 */
[----:B------:R-:W-:-:S05]  /*01d0*/  @P2 IADD3 R2, P0, PT, R6, R2, RZ ;  /* 0x0000000206022210 */ /* 0x000fca0007f1e0ff */
[----:B------:R-:W-:-:S05]  /*01e0*/  @P2 IMAD.X R3, R7, 0x1, R3, P0 ;  /* 0x0000000107032824 */ /* 0x000fca00000e0603 */
[----:B------:R4:W5:Y:S01]  /*01f0*/  @P2 LDG.E R8, desc[UR16][R2.64] ;  /* 0x0000001002082981 */ /* 0x000962000c1e1900 */
[----:B-1----:R-:W4:Y:S01]  /*0200*/  LDC.64 R4, c[0x0][0x468] ;  /* 0x00011a00ff047b82 */ /* 0x002f220000000a00 */
[----:B------:R-:W1:Y:S01]  /*0210*/  LDCU.U8 UR4, c[0x0][0x532] ;  /* 0x0000a640ff0477ac */ /* 0x000e620008000000 */
[----:B----4-:R-:W-:-:S05]  /*0220*/  IADD3 R2, P0, PT, R6, R4, RZ ;  /* 0x0000000406027210 */ /* 0x010fca0007f1e0ff */
[----:B------:R-:W-:Y:S01]  /*0230*/  IMAD.X R3, R7, 0x1, R5, P0 ;  /* 0x0000000107037824 */ /* 0x000fe200000e0605 */
[C---:B------:R-:W-:Y:S01]  /*0240*/  ISETP.NE.U32.AND P0, PT, R4.reuse, RZ, PT ;  /* 0x000000ff0400720c */ /* 0x040fe20003f05070 */
[----:B------:R-:W4:Y:S03]  /*0250*/  @!P2 LDC.64 R6, c[0x0][0x488] ;  /* 0x00012200ff06ab82 */ /* 0x000f260000000a00 */
[----:B------:R-:W-:Y:S02]  /*0260*/  ISETP.NE.AND.EX P0, PT, R5, RZ, PT, P0 ;  /* 0x000000ff0500720c */ /* 0x000fe40003f05300 */
[----:B-1----:R-:W-:Y:S02]  /*0270*/  ISETP.NE.AND P1, PT, RZ, UR4, PT ;  /* 0x00000004ff007c0c */ /* 0x002fe4000bf25270 */
[----:B------:R-:W-:-:S04]  /*0280*/  ISETP.EQ.U32.AND P3, PT, R4, RZ, PT ;  /* 0x000000ff0400720c */ /* 0x000fc80003f62070 */
[----:B------:R-:W-:-:S05]  /*0290*/  ISETP.EQ.OR.EX P3, PT, R5, RZ, !P1, P3 ;  /* 0x000000ff0500720c */ /* 0x000fca0004f62730 */
[----:B------:R-:W1:Y:S01]  /*02a0*/  @!P0 LDC R4, c[0x0][0x438] ;  /* 0x00010e00ff048b82 */ /* 0x000e620000000800 */
[----:B------:R-:W-:Y:S01]  /*02b0*/  IMAD.MOV.U32 R12, RZ, RZ, -0x1 ;  /* 0xffffffffff0c7424 */ /* 0x000fe200078e00ff */
[----:B------:R-:W-:-:S06]  /*02c0*/  USHF.L.U32 UR15, UR8, 0x7, URZ ;  /* 0x00000007080f7899 */ /* 0x000fcc00080006ff */
[----:B------:R1:W5:Y:S04]  /*02d0*/  @!P3 LDG.E R12, desc[UR16][R2.64] ;  /* 0x00000010020cb981 */ /* 0x000368000c1e1900 */
[----:B--2---:R2:W-:Y:S01]  /*02e0*/  STL [R1+0x1c], R25 ;  /* 0x00001c1901007387 */ /* 0x0045e20000100800 */
[----:B---3--:R-:W-:-:S05]  /*02f0*/  @P4 IMAD.IADD R61, R0, 0x1, -R25 ;  /* 0x00000001003d4824 */ /* 0x008fca00078e0a19 */
[----:B------:R-:W-:Y:S01]  /*0300*/  ISETP.GT.AND P3, PT, R61, UR15, PT ;  /* 0x0000000f3d007c0c */ /* 0x000fe2000bf64270 */
[----:B-1--4-:R-:W-:-:S12]  /*0310*/  @!P0 BRA `(.L_x_2092) ;  /* 0x00000000000c8947 */ /* 0x012fd80003800000 */
[----:B------:R-:W3:Y:S02]  /*0320*/  @P1 LDG.E R4, desc[UR16][R2.64+0x4] ;  /* 0x0000041002041981 */ /* 0x000ee4000c1e1900 */
[----:B---3-5:R-:W-:-:S06]  /*0330*/  @P1 IADD3 R4, PT, PT, R4, -R12, RZ ;  /* 0x8000000c04041210 */ /* 0x028fcc0007ffe0ff */
[----:B------:R1:W5:Y:S02]  /*0340*/  @!P1 LDG.E R4, desc[UR16][R2.64] ;  /* 0x0000001002049981 */ /* 0x000364000c1e1900 */
.L_x_2092:
[----:B------:R-:W-:Y:S05]  /*0350*/  @!P3 EXIT ;  /* 0x000000000000b94d */ /* 0x000fea0003800000 */
[----:B------:R-:W3:Y:S01]  /*0360*/  LDC R200, c[0x0][0x504] ;  /* 0x00014100ffc87b82 */ /* 0x000ee20000000800 */
[----:B------:R-:W-:Y:S01]  /*0370*/  @!P2 ISETP.NE.U32.AND P0, PT, R6, RZ, PT ;  /* 0x000000ff0600a20c */ /* 0x000fe20003f05070 */
[----:B-----5:R-:W-:Y:S01]  /*0380*/  @P2 IMAD.IADD R60, R8, 0x1, -R11 ;  /* 0x00000001083c2824 */ /* 0x020fe200078e0a0b */
[----:B------:R-:W4:Y:S02]  /*0390*/  S2R R17, SR_CTAID.Z ;  /* 0x0000000000117919 */ /* 0x000f240000002700 */
[----:B------:R-:W-:Y:S01]  /*03a0*/  @!P2 ISETP.NE.AND.EX P0, PT, R7, RZ, PT, P0 ;  /* 0x000000ff0700a20c */ /* 0x000fe20003f05300 */
[----:B------:R-:W2:Y:S02]  /*03b0*/  S2R R141, SR_TID.X ;  /* 0x00000000008d7919 */ /* 0x000ea40000002100 */
[----:B------:R-:W4:Y:S01]  /*03c0*/  LDC R140, c[0x0][0x508] ;  /* 0x00014200ff8c7b82 */ /* 0x000f220000000800 */
[----:B------:R-:W-:-:S04]  /*03d0*/  @!P2 SEL R0, R9, RZ, P0 ;  /* 0x000000ff0900a207 */ /* 0x000fc80000000000 */
[----:B------:R-:W-:-:S05]  /*03e0*/  @!P2 IADD3 R60, PT, PT, R0, R4, -R11 ;  /* 0x00000004003ca210 */ /* 0x000fca0007ffe80b */
[----:B-1----:R-:W-:-:S05]  /*03f0*/  VIADD R3, R60, 0x3f ;  /* 0x0000003f3c037836 */ /* 0x002fca0000000000 */
[----:B------:R-:W-:Y:S01]  /*0400*/  IADD3 R0, PT, PT, R3, UR15, -R61 ;  /* 0x0000000f03007c10 */ /* 0x000fe2000fffe83d */
[----:B---3--:R-:W-:Y:S01]  /*0410*/  IMAD.IADD R200, R61, 0x1, R200 ;  /* 0x000000013dc87824 */ /* 0x008fe200078e02c8 */
[----:B------:R-:W-:-:S04]  /*0420*/  SHF.R.S32.HI R5, RZ, 0x1f, R3 ;  /* 0x0000001fff057819 */ /* 0x000fc80000011403 */
[----:B------:R-:W-:Y:S02]  /*0430*/  IADD3 R2, PT, PT, -R200, UR15, R60 ;  /* 0x0000000fc8027c10 */ /* 0x000fe4000fffe13c */
[----:B------:R-:W-:Y:S02]  /*0440*/  LEA.HI R3, R5, R3, RZ, 0x6 ;  /* 0x0000000305037211 */ /* 0x000fe400078f30ff */
[----:B------:R-:W-:Y:S02]  /*0450*/  SHF.R.S32.HI R6, RZ, 0x1f, R2 ;  /* 0x0000001fff067819 */ /* 0x000fe40000011402 */
[----:B----4-:R-:W-:Y:S02]  /*0460*/  IADD3 R0, PT, PT, R0, 0x80, R140 ;  /* 0x0000008000007810 */ /* 0x010fe40007ffe08c */
        /* <DEDUP_REMOVED lines=10> */
[----:B--2---:R-:W-:Y:S05]  /*0510*/  @P0 BRA `(.L_x_2093) ;  /* 0x00000010009c0947 */ /* 0x004fea0003800000 */
        /* <DEDUP_REMOVED lines=23> */
.L_x_2094:
[C---:B------:R-:W-:Y:S01]  /*0690*/  @!P0 IMAD.WIDE.U32 R2, R24.reuse, R6, RZ ;  /* 0x0000000618028225 */ /* 0x040fe200078e00ff */
[----:B------:R-:W2:Y:S01]  /*06a0*/  LDCU.64 UR4, c[0x0][0x410] ;  /* 0x00008200ff0477ac */ /* 0x000ea20008000a00 */
[----:B------:R-:W-:Y:S01]  /*06b0*/  ISETP.NE.AND P1, PT, R25, -0x1, PT ;  /* 0xffffffff1900780c */ /* 0x000fe20003f25270 */
[----:B------:R-:W-:Y:S01]  /*06c0*/  BSSY.RECONVERGENT B0, `(.L_x_2095) ;  /* 0x0000036000007945 */ /* 0x000fe20003800200 */
[C---:B------:R-:W-:Y:S01]  /*06d0*/  IMAD R6, R24.reuse, R5, RZ ;  /* 0x0000000518067224 */ /* 0x040fe200078e02ff */
[----:B------:R-:W-:Y:S01]  /*06e0*/  SHF.R.U32.HI R14, RZ, 0x3, R141 ;  /* 0x00000003ff0e7819 */ /* 0x000fe2000001168d */
[----:B------:R-:W-:Y:S01]  /*06f0*/  @!P0 IMAD R8, R24, R7, R3 ;  /* 0x0000000718088224 */ /* 0x000fe200078e0203 */
[----:B------:R-:W-:Y:S01]  /*0700*/  UIMAD.WIDE.U32 UR8, UR8, 0x80, URZ ;  /* 0x00000080080878a5 */ /* 0x000fe2000f8e00ff */
[----:B------:R-:W-:Y:S01]  /*0710*/  @!P0 IMAD.MOV.U32 R5, RZ, RZ, R2 ;  /* 0x000000ffff058224 */ /* 0x000fe200078e0002 */
[----:B------:R-:W-:Y:S01]  /*0720*/  SEL R6, R6, R25, !P1 ;  /* 0x0000001906067207 */ /* 0x000fe20004800000 */
[----:B------:R-:W-:Y:S01]  /*0730*/  IMAD.SHL.U32 R9, R141, 0x8, RZ ;  /* 0x000000088d097824 */ /* 0x000fe200078e00ff */
[----:B------:R-:W-:Y:S01]  /*0740*/  IADD3 R21, PT, PT, R14, 0x40, RZ ;  /* 0x000000400e157810 */ /* 0x000fe20007ffe0ff */
[----:B------:R-:W-:Y:S01]  /*0750*/  @P0 IMAD.WIDE.U32 R2, R25, R10, RZ ;  /* 0x0000000a19020225 */ /* 0x000fe200078e00ff */
[----:B------:R-:W-:-:S02]  /*0760*/  SHF.R.S32.HI R7, RZ, 0x1f, R6 ;  /* 0x0000001fff077819 */ /* 0x000fc40000011406 */
[----:B------:R-:W-:Y:S01]  /*0770*/  LOP3.LUT R9, R9, 0x38, RZ, 0xc0, !PT ;  /* 0x0000003809097812 */ /* 0x000fe200078ec0ff */
[----:B------:R-:W-:Y:S01]  /*0780*/  @P0 IMAD.MOV.U32 R5, RZ, RZ, R2 ;  /* 0x000000ffff050224 */ /* 0x000fe200078e0002 */
[----:B------:R-:W-:Y:S01]  /*0790*/  SEL R6, R6, RZ, P2 ;  /* 0x000000ff06067207 */ /* 0x000fe20001000000 */
[----:B------:R-:W-:Y:S01]  /*07a0*/  @P0 IMAD R8, R25, R11, R3 ;  /* 0x0000000b19080224 */ /* 0x000fe200078e0203 */
[----:B------:R-:W-:Y:S01]  /*07b0*/  SEL R7, R7, RZ, P2 ;  /* 0x000000ff07077207 */ /* 0x000fe20001000000 */
[----:B----4-:R-:W-:Y:S01]  /*07c0*/  IMAD R4, R17, R4, RZ ;  /* 0x0000000411047224 */ /* 0x010fe200078e02ff */
[----:B------:R-:W-:Y:S01]  /*07d0*/  IADD3 R2, P0, PT, R9, R5, RZ ;  /* 0x0000000509027210 */ /* 0x000fe20007f1e0ff */
[----:B------:R-:W-:Y:S01]  /*07e0*/  VIADD R10, R61, -UR15 ;  /* 0x8000000f3d0a7c36 */ /* 0x000fe20008000000 */
[----:B------:R-:W-:Y:S01]  /*07f0*/  IADD3 R23, PT, PT, R14, 0x60, RZ ;  /* 0x000000600e177810 */ /* 0x000fe20007ffe0ff */
[----:B------:R-:W-:Y:S01]  /*0800*/  @!P2 IMAD R4, R24, R0, R4 ;  /* 0x000000001804a224 */ /* 0x000fe200078e0204 */
[C---:B------:R-:W-:Y:S01]  /*0810*/  LOP3.LUT R16, R14.reuse, UR8, RZ, 0xfc, !PT ;  /* 0x000000080e107c12 */ /* 0x040fe2000f8efcff */
[----:B------:R-:W-:Y:S01]  /*0820*/  IMAD.X R3, RZ, RZ, R8, P0 ;  /* 0x000000ffff037224 */ /* 0x000fe200000e0608 */
[-C--:B------:R-:W-:Y:S01]  /*0830*/  ISETP.GE.AND P0, PT, R14, R10.reuse, PT ;  /* 0x0000000a0e00720c */ /* 0x080fe20003f06270 */
[----:B-1----:R-:W-:Y:S01]  /*0840*/  IMAD R0, R12, UR15, RZ ;  /* 0x0000000f0c007c24 */ /* 0x002fe2000f8e02ff */
[----:B------:R-:W-:Y:S01]  /*0850*/  ISETP.GE.AND P4, PT, R21, R10, PT ;  /* 0x0000000a1500720c */ /* 0x000fe20003f86270 */
[----:B------:R-:W-:-:S02]  /*0860*/  VIADD R18, R14, 0x10 ;  /* 0x000000100e127836 */ /* 0x000fc40000000000 */
[C---:B--2---:R-:W-:Y:S01]  /*0870*/  IMAD.WIDE.U32 R8, R17.reuse, UR4, R2 ;  /* 0x0000000411087c25 */ /* 0x044fe2000f8e0002 */
[----:B------:R-:W-:Y:S02]  /*0880*/  IADD3 R13, P2, P1, R0, R6, R4 ;  /* 0x00000006000d7210 */ /* 0x000fe4000795e004 */
[----:B------:R-:W-:Y:S01]  /*0890*/  SHF.R.S32.HI R0, RZ, 0x1f, R0 ;  /* 0x0000001fff007819 */ /* 0x000fe20000011400 */
[C---:B------:R-:W-:Y:S01]  /*08a0*/  VIADD R19, R14.reuse, 0x20 ;  /* 0x000000200e137836 */ /* 0x040fe20000000000 */
[----:B------:R-:W-:Y:S01]  /*08b0*/  SHF.R.S32.HI R4, RZ, 0x1f, R4 ;  /* 0x0000001fff047819 */ /* 0x000fe20000011404 */
[C---:B------:R-:W-:Y:S02]  /*08c0*/  VIADD R20, R14.reuse, 0x30 ;  /* 0x000000300e147836 */ /* 0x040fe40000000000 */
[----:B------:R-:W-:Y:S01]  /*08d0*/  VIADD R22, R14, 0x50 ;  /* 0x000000500e167836 */ /* 0x000fe20000000000 */
[----:B------:R-:W-:Y:S01]  /*08e0*/  IADD3.X R11, PT, PT, R0, R7, R4, P2, P1 ;  /* 0x00000007000b7210 */ /* 0x000fe200017e2404 */
[----:B------:R-:W-:Y:S01]  /*08f0*/  IMAD R7, R17, UR5, R9 ;  /* 0x0000000511077c24 */ /* 0x000fe2000f8e0209 */
[-C--:B------:R-:W-:Y:S01]  /*0900*/  ISETP.GE.AND P1, PT, R18, R10.reuse, PT ;  /* 0x0000000a1200720c */ /* 0x080fe20003f26270 */
[----:B------:R-:W-:Y:S01]  /*0910*/  VIADD R17, R14, 0x70 ;  /* 0x000000700e117836 */ /* 0x000fe20000000000 */
[----:B------:R-:W-:-:S02]  /*0920*/  ISETP.GE.AND P6, PT, R19, R10, PT ;  /* 0x0000000a1300720c */ /* 0x000fc40003fc6270 */
[-C--:B------:R-:W-:Y:S02]  /*0930*/  ISETP.GE.AND P5, PT, R20, R10.reuse, PT ;  /* 0x0000000a1400720c */ /* 0x080fe40003fa6270 */
[----:B------:R-:W-:Y:S02]  /*0940*/  P2R R15, PR, RZ, 0x2 ;  /* 0x00000002ff0f7803 */ /* 0x000fe40000000000 */
        /* <DEDUP_REMOVED lines=13> */
.L_x_2096:
[----:B------:R-:W-:Y:S05]  /*0a20*/  BSYNC.RECONVERGENT B0 ;  /* 0x0000000000007941 */ /* 0x000fea0003800200 */
.L_x_2095:
        /* <DEDUP_REMOVED lines=15> */
.L_x_2098:
[----:B------:R-:W-:Y:S05]  /*0b20*/  BSYNC.RECONVERGENT B0 ;  /* 0x0000000000007941 */ /* 0x000fea0003800200 */
.L_x_2097:
        /* <DEDUP_REMOVED lines=15> */
.L_x_2100:
[----:B------:R-:W-:Y:S05]  /*0c20*/  BSYNC.RECONVERGENT B0 ;  /* 0x0000000000007941 */ /* 0x000fea0003800200 */
.L_x_2099:
        /* <DEDUP_REMOVED lines=15> */
.L_x_2102:
[----:B------:R-:W-:Y:S05]  /*0d20*/  BSYNC.RECONVERGENT B0 ;  /* 0x0000000000007941 */ /* 0x000fea0003800200 */
.L_x_2101:
        /* <DEDUP_REMOVED lines=15> */
.L_x_2104:
[----:B------:R-:W-:Y:S05]  /*0e20*/  BSYNC.RECONVERGENT B0 ;  /* 0x0000000000007941 */ /* 0x000fea0003800200 */
.L_x_2103:
        /* <DEDUP_REMOVED lines=15> */
.L_x_2106:
[----:B------:R-:W-:Y:S05]  /*0f20*/  BSYNC.RECONVERGENT B0 ;  /* 0x0000000000007941 */ /* 0x000fea0003800200 */
.L_x_2105:
        /* <DEDUP_REMOVED lines=15> */
.L_x_2108:
[----:B------:R-:W-:Y:S05]  /*1020*/  BSYNC.RECONVERGENT B0 ;  /* 0x0000000000007941 */ /* 0x000fea0003800200 */
.L_x_2107:
        /* <DEDUP_REMOVED lines=16> */
.L_x_2110:
[----:B------:R-:W-:Y:S05]  /*1130*/  BSYNC.RECONVERGENT B0 ;  /* 0x0000000000007941 */ /* 0x000fea0003800200 */
.L_x_2109:
        /* <DEDUP_REMOVED lines=23> */
.L_x_2112:
[----:B------:R-:W-:Y:S05]  /*12b0*/  BSYNC.RECONVERGENT B0 ;  /* 0x0000000000007941 */ /* 0x000fea0003800200 */
.L_x_2111:
        /* <DEDUP_REMOVED lines=11> */
.L_x_2114:
[----:B------:R-:W-:Y:S05]  /*1370*/  BSYNC.RECONVERGENT B0 ;  /* 0x0000000000007941 */ /* 0x000fea0003800200 */
.L_x_2113:
        /* <DEDUP_REMOVED lines=10> */
.L_x_2116:
[----:B------:R-:W-:Y:S05]  /*1420*/  BSYNC.RECONVERGENT B0 ;  /* 0x0000000000007941 */ /* 0x000fea0003800200 */
.L_x_2115:
        /* <DEDUP_REMOVED lines=10> */
.L_x_2118:
[----:B------:R-:W-:Y:S05]  /*14d0*/  BSYNC.RECONVERGENT B0 ;  /* 0x0000000000007941 */ /* 0x000fea0003800200 */
.L_x_2117:
        /* <DEDUP_REMOVED lines=10> */
.L_x_2120:
[----:B------:R-:W-:Y:S05]  /*1580*/  BSYNC.RECONVERGENT B0 ;  /* 0x0000000000007941 */ /* 0x000fea0003800200 */
.L_x_2119:
        /* <DEDUP_REMOVED lines=10> */
.L_x_2122:
[----:B------:R-:W-:Y:S05]  /*1630*/  BSYNC.RECONVERGENT B0 ;  /* 0x0000000000007941 */ /* 0x000fea0003800200 */
.L_x_2121:
        /* <DEDUP_REMOVED lines=10> */
.L_x_2124:
[----:B------:R-:W-:Y:S05]  /*16e0*/  BSYNC.RECONVERGENT B0 ;  /* 0x0000000000007941 */ /* 0x000fea0003800200 */
.L_x_2123:
        /* <DEDUP_REMOVED lines=10> */
.L_x_2093:
[----:B------:R-:W-:Y:S02]  /*1790*/  ISETP.NE.AND P0, PT, R25, -0x1, PT ;  /* 0xffffffff1900780c */ /* 0x000fe40003f05270 */
[----:B------:R-:W-:-:S11]  /*17a0*/  ISETP.NE.AND P2, PT, R12, -0x1, PT ;  /* 0xffffffff0c00780c */ /* 0x000fd60003f45270 */
[----:B------:R-:W2:Y:S08]  /*17b0*/  @!P0 LDC.64 R6, c[0x0][0x398] ;  /* 0x0000e600ff068b82 */ /* 0x000eb00000000a00 */
[----:B------:R-:W3:Y:S01]  /*17c0*/  @P0 LDC.64 R8, c[0x0][0x3b0] ;  /* 0x0000ec00ff080b82 */ /* 0x000ee20000000a00 */
[----:B--2---:R-:W-:-:S04]  /*17d0*/  @!P0 IMAD.WIDE.U32 R4, R24, R6, RZ ;  /* 0x0000000618048225 */ /* 0x004fc800078e00ff */
[----:B------:R-:W-:Y:S02]  /*17e0*/  @!P0 IMAD R16, R24, R7, R5 ;  /* 0x0000000718108224 */ /* 0x000fe400078e0205 */
[----:B---3--:R-:W-:Y:S01]  /*17f0*/  @P0 IMAD.WIDE.U32 R2, R25, R8, RZ ;  /* 0x0000000819020225 */ /* 0x008fe200078e00ff */
[----:B------:R-:W-:-:S03]  /*1800*/  @!P0 MOV R8, R4 ;  /* 0x0000000400088202 */ /* 0x000fc60000000f00 */
        /* <DEDUP_REMOVED lines=16> */
.L_x_2125:
[----:B------:R-:W2:Y:S01]  /*1910*/  LDC.64 R228, c[0x0][0x3b8] ;  /* 0x0000ee00ffe47b82 */ /* 0x000ea20000000a00 */
[----:B------:R-:W-:-:S05]  /*1920*/  IADD3 R2, PT, PT, R11, R12, RZ ;  /* 0x0000000c0b027210 */ /* 0x000fca0007ffe0ff */
[C---:B--2---:R-:W-:Y:S02]  /*1930*/  IMAD R0, R2.reuse, R229, RZ ;  /* 0x000000e502007224 */ /* 0x044fe400078e02ff */
[----:B------:R-:W-:-:S05]  /*1940*/  IMAD.WIDE.U32 R2, R2, R228, RZ ;  /* 0x000000e402027225 */ /* 0x000fca00078e00ff */
[----:B------:R-:W-:Y:S02]  /*1950*/  IADD3 R6, PT, PT, R3, R0, RZ ;  /* 0x0000000003067210 */ /* 0x000fe40007ffe0ff */
[----:B------:R-:W-:-:S07]  /*1960*/  MOV R5, R2 ;  /* 0x0000000200057202 */ /* 0x000fce0000000f00 */
.L_x_2126:
        /* <DEDUP_REMOVED lines=39> */
.L_x_2127:
[----:B------:R-:W2:Y:S01]  /*1be0*/  LDC.64 R210, c[0x0][0x3c0] ;  /* 0x0000f000ffd27b82 */ /* 0x000ea20000000a00 */
[----:B------:R-:W-:-:S05]  /*1bf0*/  IADD3 R0, PT, PT, R11, R12, RZ ;  /* 0x0000000c0b007210 */ /* 0x000fca0007ffe0ff */
[C---:B--2---:R-:W-:Y:S02]  /*1c00*/  IMAD R4, R0.reuse, R211, RZ ;  /* 0x000000d300047224 */ /* 0x044fe400078e02ff */
[----:B------:R-:W-:-:S05]  /*1c10*/  IMAD.WIDE.U32 R2, R0, R210, RZ ;  /* 0x000000d200027225 */ /* 0x000fca00078e00ff */
[----:B------:R-:W-:-:S07]  /*1c20*/  IADD3 R0, PT, PT, R3, R4, RZ ;  /* 0x0000000403007210 */ /* 0x000fce0007ffe0ff */
.L_x_2128:
[----:B------:R-:W-:Y:S01]  /*1c30*/  VIADD R26, R61, -UR15 ;  /* 0x8000000f3d1a7c36 */ /* 0x000fe20008000000 */
[----:B------:R-:W-:Y:S01]  /*1c40*/  SHF.R.U32.HI R32, RZ, 0x3, R141 ;  /* 0x00000003ff207819 */ /* 0x000fe2000001168d */
[----:B------:R-:W-:Y:S01]  /*1c50*/  IMAD.SHL.U32 R28, R141, 0x8, RZ ;  /* 0x000000088d1c7824 */ /* 0x000fe200078e00ff */
[----:B------:R-:W2:Y:S01]  /*1c60*/  LDCU.128 UR4, c[0x0][0x3d0] ;  /* 0x00007a00ff0477ac */ /* 0x000ea20008000c00 */
[----:B------:R-:W-:Y:S01]  /*1c70*/  IADD3 R138, PT, PT, R235, -0x1, RZ ;  /* 0xffffffffeb8a7810 */ /* 0x000fe20007ffe0ff */
[----:B------:R3:W-:Y:S01]  /*1c80*/  STL [R1+0x18], R26 ;  /* 0x0000181a01007387 */ /* 0x0007e20000100800 */
[----:B------:R-:W-:Y:S01]  /*1c90*/  ISETP.GE.AND P1, PT, R32, R26, PT ;  /* 0x0000001a2000720c */ /* 0x000fe20003f26270 */
[----:B------:R-:W4:Y:S01]  /*1ca0*/  LDCU.64 UR10, c[0x0][0x3c8] ;  /* 0x00007900ff0a77ac */ /* 0x000f220008000a00 */
[----:B------:R-:W-:Y:S01]  /*1cb0*/  LOP3.LUT R9, R28, 0x38, RZ, 0xc0, !PT ;  /* 0x000000381c097812 */ /* 0x000fe200078ec0ff */
[C---:B------:R-:W-:Y:S01]  /*1cc0*/  VIADD R31, R32.reuse, 0x20 ;  /* 0x00000020201f7836 */ /* 0x040fe20000000000 */
[C---:B------:R-:W-:Y:S01]  /*1cd0*/  IADD3 R29, PT, PT, R32.reuse, 0x10, RZ ;  /* 0x00000010201d7810 */ /* 0x040fe20007ffe0ff */
[----:B------:R-:W5:Y:S01]  /*1ce0*/  LDCU.64 UR12, c[0x0][0x388] ;  /* 0x00007100ff0c77ac */ /* 0x000f620008000a00 */
[C---:B------:R-:W-:Y:S01]  /*1cf0*/  IADD3 R4, P2, PT, R9.reuse, R5, RZ ;  /* 0x0000000509047210 */ /* 0x040fe20007f5e0ff */
[C---:B------:R-:W-:Y:S01]  /*1d00*/  VIADD R30, R32.reuse, 0x30 ;  /* 0x00000030201e7836 */ /* 0x040fe20000000000 */
[----:B------:R-:W-:Y:S01]  /*1d10*/  IADD3 R2, P0, PT, R9, R2, RZ ;  /* 0x0000000209027210 */ /* 0x000fe20007f1e0ff */
[----:B------:R-:W-:Y:S01]  /*1d20*/  USHF.L.U32 UR18, UR8, 0x7, URZ ;  /* 0x0000000708127899 */ /* 0x000fe200080006ff */
[-C--:B------:R-:W-:Y:S01]  /*1d30*/  ISETP.GE.AND P5, PT, R29, R26.reuse, PT ;  /* 0x0000001a1d00720c */ /* 0x080fe20003fa6270 */
[----:B------:R-:W-:Y:S01]  /*1d40*/  IMAD.X R5, RZ, RZ, R6, P2 ;  /* 0x000000ffff057224 */ /* 0x000fe200010e0606 */
[----:B------:R-:W-:Y:S01]  /*1d50*/  ISETP.GE.AND P4, PT, R31, R26, PT ;  /* 0x0000001a1f00720c */ /* 0x000fe20003f86270 */
[----:B------:R-:W1:Y:S01]  /*1d60*/  @!P1 LDC.64 R14, c[0x0][0x3b0] ;  /* 0x0000ec00ff0e9b82 */ /* 0x000e620000000a00 */
[----:B------:R-:W-:Y:S01]  /*1d70*/  IMAD.X R3, RZ, RZ, R0, P0 ;  /* 0x000000ffff037224 */ /* 0x000fe200000e0600 */
[----:B------:R-:W-:Y:S01]  /*1d80*/  SHF.R.S32.HI R0, RZ, 0x1f, R10 ;  /* 0x0000001fff007819 */ /* 0x000fe2000001140a */
[C---:B------:R-:W-:Y:S01]  /*1d90*/  IMAD.WIDE.U32 R6, R32.reuse, R228, R4 ;  /* 0x000000e420067225 */ /* 0x040fe200078e0004 */
[----:B------:R-:W-:Y:S01]  /*1da0*/  IADD3 R8, P0, PT, R9, R8, RZ ;  /* 0x0000000809087210 */ /* 0x000fe20007f1e0ff */
[----:B------:R-:W-:Y:S01]  /*1db0*/  USHF.R.U32.HI UR14, URZ, 0x19, UR8 ;  /* 0x00000019ff0e7899 */ /* 0x000fe20008011608 */
[C---:B------:R-:W-:Y:S01]  /*1dc0*/  LOP3.LUT R33, R32.reuse, UR18, RZ, 0xfc, !PT ;  /* 0x0000001220217c12 */ /* 0x040fe2000f8efcff */
[----:B------:R-:W-:Y:S01]  /*1dd0*/  IMAD.WIDE.U32 R4, R32, R210, R2 ;  /* 0x000000d220047225 */ /* 0x000fe200078e0002 */
[----:B------:R-:W3:Y:S01]  /*1de0*/  @!P1 LDC.64 R20, c[0x0][0x380] ;  /* 0x0000e000ff149b82 */ /* 0x000ee20000000a00 */
[----:B------:R-:W3:Y:S01]  /*1df0*/  LDCU.64 UR8, c[0x0][0x390] ;  /* 0x00007200ff0877ac */ /* 0x000ee20008000a00 */
[----:B------:R-:W-:Y:S01]  /*1e00*/  ISETP.GE.AND P6, PT, R30, R26, PT ;  /* 0x0000001a1e00720c */ /* 0x000fe20003fc6270 */
[----:B------:R-:W-:Y:S01]  /*1e10*/  IMAD.MOV.U32 R2, RZ, RZ, R6 ;  /* 0x000000ffff027224 */ /* 0x000fe200078e0006 */
[C---:B------:R-:W-:Y:S01]  /*1e20*/  SHF.L.U64.HI R136, R228.reuse, 0x6, R229 ;  /* 0x00000006e4887819 */ /* 0x040fe200000102e5 */
[----:B------:R-:W-:Y:S01]  /*1e30*/  IMAD.MOV.U32 R6, RZ, RZ, R4 ;  /* 0x000000ffff067224 */ /* 0x000fe200078e0004 */
[----:B------:R-:W-:Y:S01]  /*1e40*/  SHF.L.U32 R231, R228, 0x4, RZ ;  /* 0x00000004e4e77819 */ /* 0x000fe200000006ff */
[----:B--2---:R-:W-:Y:S01]  /*1e50*/  IMAD R4, R0, UR4, RZ ;  /* 0x0000000400047c24 */ /* 0x004fe2000f8e02ff */
[----:B------:R-:W2:Y:S01]  /*1e60*/  @!P5 LDC.64 R12, c[0x0][0x3b0] ;  /* 0x0000ec00ff0cdb82 */ /* 0x000ea20000000a00 */
[----:B------:R-:W-:Y:S01]  /*1e70*/  IMAD R3, R32, R229, R7 ;  /* 0x000000e520037224 */ /* 0x000fe200078e0207 */
[----:B------:R-:W-:Y:S01]  /*1e80*/  SHF.L.U64.HI R234, R228, 0x4, R229 ;  /* 0x00000004e4ea7819 */ /* 0x000fe200000102e5 */
[----:B------:R-:W-:Y:S01]  /*1e90*/  IMAD R7, R32, R211, R5 ;  /* 0x000000d320077224 */ /* 0x000fe200078e0205 */
[----:B------:R-:W-:Y:S01]  /*1ea0*/  SHF.R.U32.HI R139, RZ, 0x1, R141 ;  /* 0x00000001ff8b7819 */ /* 0x000fe2000001168d */
[----:B------:R-:W-:Y:S01]  /*1eb0*/  IMAD R11, R10, UR5, R4 ;  /* 0x000000050a0b7c24 */ /* 0x000fe2000f8e0204 */
[----:B------:R-:W-:Y:S01]  /*1ec0*/  STL [R1+0x20], R231 ;  /* 0x000020e701007387 */ /* 0x000fe20000100800 */
[----:B------:R-:W-:Y:S01]  /*1ed0*/  IMAD R0, R0, UR6, RZ ;  /* 0x0000000600007c24 */ /* 0x000fe2000f8e02ff */
[----:B------:R-:W3:Y:S01]  /*1ee0*/  S2UR UR5, SR_CgaCtaId ;  /* 0x00000000000579c3 */ /* 0x000ee20000008800 */
[----:B------:R-:W-:Y:S01]  /*1ef0*/  IMAD.WIDE.U32 R4, R10, UR4, R2 ;  /* 0x000000040a047c25 */ /* 0x000fe2000f8e0002 */
[----:B------:R-:W-:Y:S01]  /*1f00*/  UMOV UR4, 0x400 ;  /* 0x0000040000047882 */ /* 0x000fe20000000000 */
[----:B------:R-:W-:-:S02]  /*1f10*/  MOV R156, R138 ;  /* 0x0000008a009c7202 */ /* 0x000fc40000000f00 */
[----:B------:R-:W-:Y:S01]  /*1f20*/  IMAD.X R9, RZ, RZ, R16, P0 ;  /* 0x000000ffff097224 */ /* 0x000fe200000e0610 */
[----:B------:R-:W-:Y:S01]  /*1f30*/  IADD3 R11, PT, PT, R5, R11, RZ ;  /* 0x0000000b050b7210 */ /* 0x000fe20007ffe0ff */
[----:B------:R-:W-:Y:S01]  /*1f40*/  IMAD R18, R10, UR7, R0 ;  /* 0x000000070a127c24 */ /* 0x000fe2000f8e0200 */
[C---:B-----5:R-:W-:Y:S01]  /*1f50*/  LEA R226, P0, R4.reuse, UR12, 0x1 ;  /* 0x0000000c04e27c11 */ /* 0x060fe2000f8008ff */
[C---:B----4-:R-:W-:Y:S01]  /*1f60*/  IMAD.WIDE.U32 R2, R17.reuse, UR10, R8 ;  /* 0x0000000a11027c25 */ /* 0x050fe2000f8e0008 */
[----:B------:R-:W4:Y:S02]  /*1f70*/  @!P5 LDC.64 R22, c[0x0][0x380] ;  /* 0x0000e000ff16db82 */ /* 0x000f240000000a00 */
[----:B------:R-:W-:Y:S01]  /*1f80*/  LEA.HI.X R224, R4, UR13, R11, 0x1, P0 ;  /* 0x0000000d04e07c11 */ /* 0x000fe200080f0c0b */
[----:B-1----:R-:W-:Y:S02]  /*1f90*/  @!P1 IMAD R0, R14, UR14, RZ ;  /* 0x0000000e0e009c24 */ /* 0x002fe4000f8e02ff */
[----:B------:R-:W-:-:S02]  /*1fa0*/  IMAD R3, R17, UR11, R3 ;  /* 0x0000000b11037c24 */ /* 0x000fc4000f8e0203 */
[C---:B------:R-:W-:Y:S01]  /*1fb0*/  @!P1 IMAD R8, R33.reuse, R15, R0 ;  /* 0x0000000f21089224 */ /* 0x040fe200078e0200 */
[----:B------:R-:W1:Y:S01]  /*1fc0*/  @!P4 LDC.64 R16, c[0x0][0x3b0] ;  /* 0x0000ec00ff10cb82 */ /* 0x000e620000000a00 */
[C---:B------:R-:W-:Y:S01]  /*1fd0*/  @!P5 IADD3 R0, P0, PT, R33.reuse, 0x10, RZ ;  /* 0x000000102100d810 */ /* 0x040fe20007f1e0ff */
[----:B------:R-:W-:-:S04]  /*1fe0*/  @!P1 IMAD.WIDE.U32 R4, R33, R14, R2 ;  /* 0x0000000e21049225 */ /* 0x000fc800078e0002 */
[----:B------:R-:W-:Y:S01]  /*1ff0*/  @!P5 IMAD.X R9, RZ, RZ, UR14, P0 ;  /* 0x0000000eff09de24 */ /* 0x000fe200080e06ff */
[----:B------:R-:W-:Y:S01]  /*2000*/  @!P1 IADD3 R8, PT, PT, R5, R8, RZ ;  /* 0x0000000805089210 */ /* 0x000fe20007ffe0ff */
[----:B------:R-:W-:Y:S01]  /*2010*/  IMAD.WIDE.U32 R6, R10, UR6, R6 ;  /* 0x000000060a067c25 */ /* 0x000fe2000f8e0006 */
[C---:B---3--:R-:W-:Y:S01]  /*2020*/  @!P1 LEA R10, P0, R4.reuse, R20, 0x1 ;  /* 0x00000014040a9211 */ /* 0x048fe200078008ff */
[----:B------:R-:W3:Y:S01]  /*2030*/  @!P6 LDC.64 R14, c[0x0][0x3b0] ;  /* 0x0000ec00ff0eeb82 */ /* 0x000ee20000000a00 */
[----:B------:R-:W-:Y:S01]  /*2040*/  ULEA UR5, UR5, UR4, 0x18 ;  /* 0x0000000405057291 */ /* 0x000fe2000f8ec0ff */
[----:B--2---:R-:W-:Y:S01]  /*2050*/  @!P5 IMAD R5, R9, R12, RZ ;  /* 0x0000000c0905d224 */ /* 0x004fe200078e02ff */
[----:B------:R-:W-:Y:S01]  /*2060*/  @!P1 LEA.HI.X R11, R4, R21, R8, 0x1, P0 ;  /* 0x00000015040b9211 */ /* 0x000fe200000f0c08 */
[----:B------:R-:W-:Y:S01]  /*2070*/  IMAD.IADD R7, R7, 0x1, R18 ;  /* 0x0000000107077824 */ /* 0x000fe200078e0212 */
[----:B------:R-:W-:Y:S01]  /*2080*/  LEA R232, P2, R6, UR8, 0x1 ;  /* 0x0000000806e87c11 */ /* 0x000fe2000f8408ff */
[----:B------:R-:W-:Y:S01]  /*2090*/  @!P5 IMAD R8, R0, R13, R5 ;  /* 0x0000000d0008d224 */ /* 0x000fe200078e0205 */
[----:B------:R-:W-:Y:S01]  /*20a0*/  @!P4 IADD3 R5, P0, PT, R33, 0x20, RZ ;  /* 0x000000202105c810 */ /* 0x000fe20007f1e0ff */
[----:B------:R-:W2:Y:S01]  /*20b0*/  @!P4 LDC.64 R18, c[0x0][0x380] ;  /* 0x0000e000ff12cb82 */ /* 0x000ea20000000a00 */
[----:B------:R-:W-:Y:S01]  /*20c0*/  VIADD R25, R32, 0x40 ;  /* 0x0000004020197836 */ /* 0x000fe20000000000 */
[----:B------:R-:W-:Y:S01]  /*20d0*/  LOP3.LUT R9, R28, 0x1f8, RZ, 0xc0, !PT ;  /* 0x000001f81c097812 */ /* 0x000fe200078ec0ff */
[----:B------:R-:W-:Y:S01]  /*20e0*/  VIADD R24, R32, 0x50 ;  /* 0x0000005020187836 */ /* 0x000fe20000000000 */
[----:B------:R-:W-:Y:S01]  /*20f0*/  LEA.HI.X R230, R6, UR9, R7, 0x1, P2 ;  /* 0x0000000906e67c11 */ /* 0x000fe200090f0c07 */
[----:B------:R-:W-:Y:S01]  /*2100*/  @!P4 IMAD.X R4, RZ, RZ, UR14, P0 ;  /* 0x0000000eff04ce24 */ /* 0x000fe200080e06ff */
[----:B------:R-:W-:Y:S01]  /*2110*/  ISETP.GE.AND P3, PT, R25, R26, PT ;  /* 0x0000001a1900720c */ /* 0x000fe20003f66270 */
[----:B------:R-:W-:Y:S01]  /*2120*/  @!P5 IMAD.WIDE.U32 R6, R0, R12, R2 ;  /* 0x0000000c0006d225 */ /* 0x000fe200078e0002 */
[----:B------:R-:W-:Y:S01]  /*2130*/  LOP3.LUT R0, R9, 0x38, R141, 0x78, !PT ;  /* 0x0000003809007812 */ /* 0x000fe200078e788d */
[----:B------:R-:W5:Y:S01]  /*2140*/  LDCU UR6, c[0x0][0x50c] ;  /* 0x0000a180ff0677ac */ /* 0x000f620008000800 */
[----:B------:R-:W-:Y:S01]  /*2150*/  ISETP.GE.AND P2, PT, R24, R26, PT ;  /* 0x0000001a1800720c */ /* 0x000fe20003f46270 */
[-C--:B-1----:R-:W-:Y:S01]  /*2160*/  @!P4 IMAD R4, R4, R16.reuse, RZ ;  /* 0x000000100404c224 */ /* 0x082fe200078e02ff */
[----:B------:R-:W-:Y:S01]  /*2170*/  LOP3.LUT R0, R0, 0x1e00, R28, 0xf8, !PT ;  /* 0x00001e0000007812 */ /* 0x000fe200078ef81c */
[C---:B------:R-:W-:Y:S01]  /*2180*/  VIADD R21, R32.reuse, 0x60 ;  /* 0x0000006020157836 */ /* 0x040fe20000000000 */
[----:B------:R-:W-:Y:S01]  /*2190*/  IADD3 R20, PT, PT, R32, 0x70, RZ ;  /* 0x0000007020147810 */ /* 0x000fe20007ffe0ff */
[C---:B------:R-:W-:Y:S01]  /*21a0*/  @!P4 IMAD R12, R5.reuse, R17, R4 ;  /* 0x00000011050cc224 */ /* 0x040fe200078e0204 */
[----:B------:R-:W-:Y:S01]  /*21b0*/  LEA R209, R0, UR5, 0x1 ;  /* 0x0000000500d17c11 */ /* 0x000fe2000f8e08ff */
[----:B------:R-:W-:Y:S01]  /*21c0*/  @!P4 IMAD.WIDE.U32 R4, R5, R16, R2 ;  /* 0x000000100504c225 */ /* 0x000fe200078e0002 */
[----:B------:R-:W-:Y:S01]  /*21d0*/  @!P5 IADD3 R0, PT, PT, R7, R8, RZ ;  /* 0x000000080700d210 */ /* 0x000fe20007ffe0ff */
[----:B------:R-:W1:Y:S01]  /*21e0*/  @!P6 LDC.64 R16, c[0x0][0x380] ;  /* 0x0000e000ff10eb82 */ /* 0x000e620000000a00 */
[----:B----4-:R-:W-:Y:S01]  /*21f0*/  @!P5 LEA R8, P0, R6, R22, 0x1 ;  /* 0x000000160608d211 */ /* 0x010fe200078008ff */
[----:B------:R-:W-:Y:S01]  /*2200*/  @!P4 IMAD.IADD R5, R5, 0x1, R12 ;  /* 0x000000010505c824 */ /* 0x000fe200078e020c */
[----:B------:R-:W-:Y:S01]  /*2210*/  @!PT LDS RZ, [RZ] ;  /* 0x00000000fffff984 */ /* 0x000fe20000000800 */
[----:B------:R-:W-:Y:S01]  /*2220*/  @!PT LDS RZ, [RZ] ;  /* 0x00000000fffff984 */ /* 0x000fe20000000800 */
[----:B------:R-:W-:Y:S01]  /*2230*/  @!PT LDS RZ, [RZ] ;  /* 0x00000000fffff984 */ /* 0x000fe20000000800 */
[----:B------:R4:W-:Y:S01]  /*2240*/  @!P1 LDGSTS.E.BYPASS.LTC128B.128 [R209], desc[UR16][R10.64] ;  /* 0x000000000ad19fae */ /* 0x0009e2000b981a10 */
[----:B------:R-:W-:Y:S01]  /*2250*/  IMAD.SHL.U32 R137, R228, 0x40, RZ ;  /* 0x00000040e4897824 */ /* 0x000fe200078e00ff */
[----:B------:R-:W-:-:S02]  /*2260*/  @!P5 LEA.HI.X R9, R6, R23, R0, 0x1, P0 ;  /* 0x000000170609d211 */ /* 0x000fc400000f0c00 */
[----:B------:R-:W-:Y:S01]  /*2270*/  @!P6 IADD3 R0, P0, PT, R33, 0x30, RZ ;  /* 0x000000302100e810 */ /* 0x000fe20007f1e0ff */
[----:B------:R-:W5:Y:S01]  /*2280*/  @!P3 LDC.64 R12, c[0x0][0x3b0] ;  /* 0x0000ec00ff0cbb82 */ /* 0x000f620000000a00 */
[C---:B--2---:R-:W-:Y:S01]  /*2290*/  @!P4 LEA R6, P1, R4.reuse, R18, 0x1 ;  /* 0x000000120406c211 */ /* 0x044fe200078208ff */
[----:B------:R2:W-:Y:S01]  /*22a0*/  @!P5 LDGSTS.E.BYPASS.LTC128B.128 [R209+0x800], desc[UR16][R8.64] ;  /* 0x0080000008d1dfae */ /* 0x0005e2000b981a10 */
[----:B------:R-:W-:Y:S02]  /*22b0*/  ISETP.GE.AND P5, PT, R21, R26, PT ;  /* 0x0000001a1500720c */ /* 0x000fe40003fa6270 */
[----:B------:R-:W-:-:S03]  /*22c0*/  @!P4 LEA.HI.X R7, R4, R19, R5, 0x1, P1 ;  /* 0x000000130407c211 */ /* 0x000fc600008f0c05 */
[----:B------:R-:W5:Y:S02]  /*22d0*/  @!P2 LDC.64 R22, c[0x0][0x3b0] ;  /* 0x0000ec00ff16ab82 */ /* 0x000f640000000a00 */
[----:B------:R1:W-:Y:S01]  /*22e0*/  @!P4 LDGSTS.E.BYPASS.LTC128B.128 [R209+0x1000], desc[UR16][R6.64] ;  /* 0x0100000006d1cfae */ /* 0x0003e2000b981a10 */
[----:B------:R-:W-:-:S05]  /*22f0*/  ISETP.GE.AND P4, PT, R20, R26, PT ;  /* 0x0000001a1400720c */ /* 0x000fca0003f86270 */
[----:B------:R-:W5:Y:S01]  /*2300*/  @!P3 LDC.64 R24, c[0x0][0x380] ;  /* 0x0000e000ff18bb82 */ /* 0x000f620000000a00 */
[----:B----4-:R-:W-:-:S07]  /*2310*/  @!P6 IMAD.X R10, RZ, RZ, UR14, P0 ;  /* 0x0000000eff0aee24 */ /* 0x010fce00080e06ff */
[----:B------:R-:W4:Y:S01]  /*2320*/  @!P2 LDC.64 R26, c[0x0][0x380] ;  /* 0x0000e000ff1aab82 */ /* 0x000f220000000a00 */
[----:B---3--:R-:W-:Y:S01]  /*2330*/  @!P6 IMAD R4, R10, R14, RZ ;  /* 0x0000000e0a04e224 */ /* 0x008fe200078e02ff */
[----:B--2---:R-:W-:-:S06]  /*2340*/  @!P2 IADD3 R8, P0, PT, R33, 0x50, RZ ;  /* 0x000000502108a810 */ /* 0x004fcc0007f1e0ff */
[----:B------:R-:W2:Y:S01]  /*2350*/  @!P5 LDC.64 R18, c[0x0][0x3b0] ;  /* 0x0000ec00ff12db82 */ /* 0x000ea20000000a00 */
[----:B------:R-:W-:Y:S01]  /*2360*/  @!P2 IMAD.X R9, RZ, RZ, UR14, P0 ;  /* 0x0000000eff09ae24 */ /* 0x000fe200080e06ff */
[----:B-1----:R-:W-:Y:S01]  /*2370*/  @!P3 IADD3 R6, P1, PT, R33, 0x40, RZ ;  /* 0x000000402106b810 */ /* 0x002fe20007f3e0ff */
[C---:B------:R-:W-:Y:S01]  /*2380*/  @!P6 IMAD R7, R0.reuse, R15, R4 ;  /* 0x0000000f0007e224 */ /* 0x040fe200078e0204 */
[----:B------:R-:W-:Y:S01]  /*2390*/  @!P4 MOV R15, R3 ;  /* 0x00000003000fc202 */ /* 0x000fe20000000f00 */
[----:B------:R-:W-:-:S03]  /*23a0*/  @!P6 IMAD.WIDE.U32 R4, R0, R14, R2 ;  /* 0x0000000e0004e225 */ /* 0x000fc600078e0002 */
[----:B------:R-:W1:Y:S01]  /*23b0*/  @!P4 LDC.64 R20, c[0x0][0x3b0] ;  /* 0x0000ec00ff14cb82 */ /* 0x000e620000000a00 */
[----:B------:R-:W-:Y:S01]  /*23c0*/  @!P3 IMAD.X R0, RZ, RZ, UR14, P1 ;  /* 0x0000000eff00be24 */ /* 0x000fe200088e06ff */
[----:B------:R-:W-:Y:S01]  /*23d0*/  @!P6 LEA R10, P0, R4, R16, 0x1 ;  /* 0x00000010040ae211 */ /* 0x000fe200078008ff */
[----:B------:R-:W-:Y:S02]  /*23e0*/  @!P6 IMAD.IADD R7, R5, 0x1, R7 ;  /* 0x000000010507e824 */ /* 0x000fe400078e0207 */
[----:B-----5:R-:W-:-:S03]  /*23f0*/  @!P3 IMAD R0, R0, R12, RZ ;  /* 0x0000000c0000b224 */ /* 0x020fc600078e02ff */
[----:B------:R-:W-:Y:S01]  /*2400*/  @!P6 LEA.HI.X R11, R4, R17, R7, 0x1, P0 ;  /* 0x00000011040be211 */ /* 0x000fe200000f0c07 */
[C---:B------:R-:W-:Y:S02]  /*2410*/  @!P3 IMAD R14, R6.reuse, R13, R0 ;  /* 0x0000000d060eb224 */ /* 0x040fe400078e0200 */
[----:B------:R-:W-:Y:S02]  /*2420*/  @!P2 IMAD R0, R9, R22, RZ ;  /* 0x000000160900a224 */ /* 0x000fe400078e02ff */
[----:B------:R-:W-:Y:S01]  /*2430*/  @!P3 IMAD.WIDE.U32 R6, R6, R12, R2 ;  /* 0x0000000c0606b225 */ /* 0x000fe200078e0002 */
[----:B------:R-:W-:Y:S01]  /*2440*/  @!P5 MOV R12, R2 ;  /* 0x00000002000cd202 */ /* 0x000fe20000000f00 */
[----:B------:R3:W-:Y:S02]  /*2450*/  @!P6 LDGSTS.E.BYPASS.LTC128B.128 [R209+0x1800], desc[UR16][R10.64] ;  /* 0x018000000ad1efae */ /* 0x0007e4000b981a10 */
[C---:B------:R-:W-:Y:S02]  /*2460*/  @!P2 IMAD R16, R8.reuse, R23, R0 ;  /* 0x000000170810a224 */ /* 0x040fe400078e0200 */
[----:B------:R-:W-:Y:S01]  /*2470*/  @!P2 IMAD.WIDE.U32 R4, R8, R22, R2 ;  /* 0x000000160804a225 */ /* 0x000fe200078e0002 */
[----:B------:R-:W-:Y:S01]  /*2480*/  @!P3 LEA R8, P0, R6, R24, 0x1 ;  /* 0x000000180608b211 */ /* 0x000fe200078008ff */
[----:B------:R-:W5:Y:S02]  /*2490*/  @!P4 LDC.64 R22, c[0x0][0x380] ;  /* 0x0000e000ff16cb82 */ /* 0x000f640000000a00 */
[----:B------:R-:W-:-:S02]  /*24a0*/  @!P3 IMAD.IADD R0, R7, 0x1, R14 ;  /* 0x000000010700b824 */ /* 0x000fc400078e020e */
[----:B------:R-:W-:Y:S02]  /*24b0*/  @!P4 IMAD.MOV.U32 R14, RZ, RZ, R2 ;  /* 0x000000ffff0ec224 */ /* 0x000fe400078e0002 */
[----:B------:R-:W-:Y:S01]  /*24c0*/  @!P5 IMAD.MOV.U32 R13, RZ, RZ, R3 ;  /* 0x000000ffff0dd224 */ /* 0x000fe200078e0003 */
[----:B------:R-:W-:Y:S01]  /*24d0*/  @!P3 LEA.HI.X R9, R6, R25, R0, 0x1, P0 ;  /* 0x000000190609b211 */ /* 0x000fe200000f0c00 */
[----:B------:R-:W-:Y:S01]  /*24e0*/  @!P2 IMAD.IADD R0, R5, 0x1, R16 ;  /* 0x000000010500a824 */ /* 0x000fe200078e0210 */
[----:B----4-:R-:W-:Y:S01]  /*24f0*/  @!P2 LEA R2, P0, R4, R26, 0x1 ;  /* 0x0000001a0402a211 */ /* 0x010fe200078008ff */
[----:B------:R-:W-:Y:S01]  /*2500*/  IMAD R16, R138, -0x40, R60 ;  /* 0xffffffc08a107824 */ /* 0x000fe200078e023c */
[----:B------:R-:W-:Y:S01]  /*2510*/  @!P5 IADD3 R6, P1, PT, R33, 0x60, RZ ;  /* 0x000000602106d810 */ /* 0x000fe20007f3e0ff */
[----:B------:R-:W-:Y:S01]  /*2520*/  @!P3 LDGSTS.E.BYPASS.LTC128B.128 [R209+0x2000], desc[UR16][R8.64] ;  /* 0x0200000008d1bfae */ /* 0x000fe2000b981a10 */
[----:B------:R-:W-:Y:S01]  /*2530*/  @!P2 LEA.HI.X R3, R4, R27, R0, 0x1, P0 ;  /* 0x0000001b0403a211 */ /* 0x000fe200000f0c00 */
[----:B------:R-:W-:Y:S01]  /*2540*/  IMAD.SHL.U32 R17, R141, 0x40, RZ ;  /* 0x000000408d117824 */ /* 0x000fe200078e00ff */
[----:B------:R-:W-:Y:S01]  /*2550*/  @!P4 IADD3 R5, P0, PT, R33, 0x70, RZ ;  /* 0x000000702105c810 */ /* 0x000fe20007f1e0ff */
[----:B------:R-:W-:Y:S01]  /*2560*/  @!P5 IMAD.X R4, RZ, RZ, UR14, P1 ;  /* 0x0000000eff04de24 */ /* 0x000fe200088e06ff */
[-C--:B------:R-:W-:Y:S01]  /*2570*/  ISETP.GE.AND P6, PT, R32, R16.reuse, PT ;  /* 0x000000102000720c */ /* 0x080fe20003fc6270 */
[----:B------:R4:W-:Y:S01]  /*2580*/  @!P2 LDGSTS.E.BYPASS.LTC128B.128 [R209+0x2800], desc[UR16][R2.64] ;  /* 0x0280000002d1afae */ /* 0x0009e2000b981a10 */
[----:B------:R-:W-:Y:S01]  /*2590*/  ISETP.GE.AND P3, PT, R29, R16, PT ;  /* 0x000000101d00720c */ /* 0x000fe20003f66270 */
[----:B------:R-:W-:Y:S01]  /*25a0*/  @!P4 IMAD.X R0, RZ, RZ, UR14, P0 ;  /* 0x0000000eff00ce24 */ /* 0x000fe200080e06ff */
[----:B---3--:R-:W3:Y:S01]  /*25b0*/  @!P5 LDC.64 R10, c[0x0][0x380] ;  /* 0x0000e000ff0adb82 */ /* 0x008ee20000000a00 */
[----:B--2---:R-:W-:Y:S01]  /*25c0*/  @!P5 IMAD R4, R4, R18, RZ ;  /* 0x000000120404d224 */ /* 0x004fe200078e02ff */
[----:B------:R-:W-:Y:S01]  /*25d0*/  ISETP.GE.AND P2, PT, R31, R16, PT ;  /* 0x000000101f00720c */ /* 0x000fe20003f46270 */
[----:B-1----:R-:W-:Y:S01]  /*25e0*/  @!P4 IMAD R0, R0, R20, RZ ;  /* 0x000000140000c224 */ /* 0x002fe200078e02ff */
[----:B------:R-:W-:-:S02]  /*25f0*/  LOP3.LUT R191, R17, 0x400, RZ, 0xc0, !PT ;  /* 0x0000040011bf7812 */ /* 0x000fc400078ec0ff */
[----:B------:R-:W-:Y:S01]  /*2600*/  LOP3.LUT R149, R17, 0x200, RZ, 0xc0, !PT ;  /* 0x0000020011957812 */ /* 0x000fe200078ec0ff */
[----:B------:R-:W-:Y:S02]  /*2610*/  @!P4 IMAD R0, R5, R21, R0 ;  /* 0x000000150500c224 */ /* 0x000fe400078e0200 */
[C---:B----4-:R-:W-:Y:S02]  /*2620*/  @!P5 IMAD R2, R6.reuse, R19, R4 ;  /* 0x000000130602d224 */ /* 0x050fe400078e0204 */
[----:B------:R-:W-:-:S04]  /*2630*/  @!P5 IMAD.WIDE.U32 R6, R6, R18, R12 ;  /* 0x000000120606d225 */ /* 0x000fc800078e000c */
[----:B------:R-:W-:Y:S01]  /*2640*/  @!P4 IMAD.WIDE.U32 R4, R5, R20, R14 ;  /* 0x000000140504c225 */ /* 0x000fe200078e000e */
[----:B---3--:R-:W-:-:S03]  /*2650*/  @!P5 LEA R12, P1, R6, R10, 0x1 ;  /* 0x0000000a060cd211 */ /* 0x008fc600078208ff */
[----:B------:R-:W-:Y:S01]  /*2660*/  @!P5 IMAD.IADD R7, R7, 0x1, R2 ;  /* 0x000000010707d824 */ /* 0x000fe200078e0202 */
[----:B-----5:R-:W-:Y:S01]  /*2670*/  @!P4 LEA R10, P0, R4, R22, 0x1 ;  /* 0x00000016040ac211 */ /* 0x020fe200078008ff */
[----:B------:R-:W-:Y:S02]  /*2680*/  @!P4 IMAD.IADD R5, R5, 0x1, R0 ;  /* 0x000000010505c824 */ /* 0x000fe400078e0200 */
[-C--:B------:R-:W-:Y:S01]  /*2690*/  IMAD R0, R136, R138.reuse, RZ ;  /* 0x0000008a88007224 */ /* 0x080fe200078e02ff */
[----:B------:R-:W-:Y:S01]  /*26a0*/  @!P5 LEA.HI.X R13, R6, R11, R7, 0x1, P1 ;  /* 0x0000000b060dd211 */ /* 0x000fe200008f0c07 */
[----:B------:R-:W-:Y:S01]  /*26b0*/  IMAD.WIDE.U32 R2, R137, R138, RZ ;  /* 0x0000008a89027225 */ /* 0x000fe200078e00ff */
[----:B------:R-:W-:-:S03]  /*26c0*/  @!P4 LEA.HI.X R11, R4, R23, R5, 0x1, P0 ;  /* 0x00000017040bc211 */ /* 0x000fc600000f0c05 */
[----:B------:R-:W-:Y:S01]  /*26d0*/  IMAD.IADD R3, R3, 0x1, R0 ;  /* 0x0000000103037824 */ /* 0x000fe200078e0200 */
[----:B------:R-:W-:Y:S01]  /*26e0*/  @!P6 LEA R8, P1, R2, R226, 0x1 ;  /* 0x000000e20208e211 */ /* 0x000fe200078208ff */
[----:B------:R-:W-:Y:S01]  /*26f0*/  IMAD.WIDE.U32 R4, R228, 0x20, RZ ;  /* 0x00000020e4047825 */ /* 0x000fe200078e00ff */
[----:B------:R-:W-:Y:S01]  /*2700*/  @!P3 IADD3 R0, P0, PT, R231, R2, RZ ;  /* 0x00000002e700b210 */ /* 0x000fe20007f1e0ff */
[----:B------:R1:W-:Y:S01]  /*2710*/  @!P5 LDGSTS.E.BYPASS.LTC128B.128 [R209+0x3000], desc[UR16][R12.64] ;  /* 0x030000000cd1dfae */ /* 0x0003e2000b981a10 */
[--C-:B------:R-:W-:Y:S01]  /*2720*/  @!P6 LEA.HI.X R9, R2, R224, R3.reuse, 0x1, P1 ;  /* 0x000000e00209e211 */ /* 0x100fe200008f0c03 */
[----:B------:R-:W-:Y:S01]  /*2730*/  IMAD.SHL.U32 R14, R229, 0x20, RZ ;  /* 0x00000020e50e7824 */ /* 0x000fe200078e00ff */
[----:B------:R-:W-:Y:S01]  /*2740*/  ISETP.GE.AND P1, PT, R30, R16, PT ;  /* 0x000000101e00720c */ /* 0x000fe20003f26270 */
[----:B------:R-:W-:Y:S01]  /*2750*/  @!P3 IMAD.X R7, R234, 0x1, R3, P0 ;  /* 0x00000001ea07b824 */ /* 0x000fe200000e0603 */
[----:B------:R-:W-:Y:S01]  /*2760*/  @!P3 LEA R6, P0, R0, R226, 0x1 ;  /* 0x000000e20006b211 */ /* 0x000fe200078008ff */
[----:B------:R2:W-:Y:S01]  /*2770*/  @!P4 LDGSTS.E.BYPASS.LTC128B.128 [R209+0x3800], desc[UR16][R10.64] ;  /* 0x038000000ad1cfae */ /* 0x0005e2000b981a10 */
[----:B------:R-:W-:-:S02]  /*2780*/  ISETP.GE.AND P4, PT, R31, R16, PT ;  /* 0x000000101f00720c */ /* 0x000fc40003f86270 */
[----:B------:R-:W-:Y:S01]  /*2790*/  @!P3 LEA.HI.X R7, R0, R224, R7, 0x1, P0 ;  /* 0x000000e00007b211 */ /* 0x000fe200000f0c07 */
[----:B------:R3:W-:Y:S01]  /*27a0*/  @!P6 LDGSTS.E.BYPASS.LTC128B.128 [R209+0x4000], desc[UR16][R8.64] ;  /* 0x0400000008d1efae */ /* 0x0007e2000b981a10 */
[----:B------:R-:W-:-:S03]  /*27b0*/  @!P2 IADD3 R0, P0, PT, R2, R4, RZ ;  /* 0x000000040200a210 */ /* 0x000fc60007f1e0ff */
[----:B------:R4:W-:Y:S01]  /*27c0*/  @!P3 LDGSTS.E.BYPASS.LTC128B.128 [R209+0x4800], desc[UR16][R6.64] ;  /* 0x0480000006d1bfae */ /* 0x0009e2000b981a10 */
[----:B------:R-:W-:Y:S01]  /*27d0*/  @!P2 IADD3.X R4, PT, PT, R3, R5, R14, P0, !PT ;  /* 0x000000050304a210 */ /* 0x000fe200007fe40e */
[----:B------:R-:W-:Y:S01]  /*27e0*/  @!P1 IMAD.WIDE.U32 R2, R228, 0x30, R2 ;  /* 0x00000030e4029825 */ /* 0x000fe200078e0002 */
[----:B------:R-:W-:Y:S02]  /*27f0*/  @!P2 LEA R14, P0, R0, R226, 0x1 ;  /* 0x000000e2000ea211 */ /* 0x000fe400078008ff */
[----:B------:R-:W-:Y:S02]  /*2800*/  ISETP.GE.AND P3, PT, R30, R16, PT ;  /* 0x000000101e00720c */ /* 0x000fe40003f66270 */
[----:B------:R-:W-:Y:S02]  /*2810*/  @!P2 LEA.HI.X R15, R0, R224, R4, 0x1, P0 ;  /* 0x000000e0000fa211 */ /* 0x000fe400000f0c04 */
[C---:B------:R-:W-:Y:S02]  /*2820*/  SHF.L.U64.HI R0, R210.reuse, 0x6, R211 ;  /* 0x00000006d2007819 */ /* 0x040fe400000102d3 */
[----:B------:R-:W-:Y:S01]  /*2830*/  SHF.L.U32 R4, R210, 0x6, RZ ;  /* 0x00000006d2047819 */ /* 0x000fe200000006ff */
[----:B------:R-:W-:Y:S01]  /*2840*/  @!P2 LDGSTS.E.BYPASS.LTC128B.128 [R209+0x5000], desc[UR16][R14.64] ;  /* 0x050000000ed1afae */ /* 0x000fe2000b981a10 */
[----:B-1----:R-:W-:Y:S01]  /*2850*/  LOP3.LUT R12, R17, 0x1c0, RZ, 0xc0, !PT ;  /* 0x000001c0110c7812 */ /* 0x002fe200078ec0ff */
[----:B------:R-:W-:-:S02]  /*2860*/  IMAD R0, R0, R138, RZ ;  /* 0x0000008a00007224 */ /* 0x000fc400078e02ff */
[----:B------:R-:W-:Y:S01]  /*2870*/  IMAD.WIDE.U32 R4, R4, R138, RZ ;  /* 0x0000008a04047225 */ /* 0x000fe200078e00ff */
[----:B------:R-:W-:-:S03]  /*2880*/  LOP3.LUT R12, R12, 0x38, R28, 0xf8, !PT ;  /* 0x000000380c0c7812 */ /* 0x000fc600078ef81c */
[----:B--2---:R-:W-:Y:S01]  /*2890*/  IMAD.SHL.U32 R10, R211, 0x20, RZ ;  /* 0x00000020d30a7824 */ /* 0x004fe200078e00ff */
[----:B------:R-:W-:Y:S01]  /*28a0*/  LOP3.LUT R144, R12, 0x8, R139, 0x78, !PT ;  /* 0x000000080c907812 */ /* 0x000fe200078e788b */
[----:B---3--:R-:W-:-:S04]  /*28b0*/  @!P1 IMAD R8, R229, 0x30, RZ ;  /* 0x00000030e5089824 */ /* 0x008fc800078e02ff */
[----:B------:R-:W-:Y:S01]  /*28c0*/  @!P1 IMAD.IADD R9, R3, 0x1, R8 ;  /* 0x0000000103099824 */ /* 0x000fe200078e0208 */
[----:B------:R-:W-:Y:S01]  /*28d0*/  @!P1 LEA R8, P5, R2, R226, 0x1 ;  /* 0x000000e202089211 */ /* 0x000fe200078a08ff */
[----:B----4-:R-:W-:Y:S01]  /*28e0*/  IMAD.WIDE.U32 R6, R210, 0x20, RZ ;  /* 0x00000020d2067825 */ /* 0x010fe200078e00ff */
[----:B------:R-:W-:Y:S02]  /*28f0*/  IADD3 R3, PT, PT, R5, R0, RZ ;  /* 0x0000000005037210 */ /* 0x000fe40007ffe0ff */
[----:B------:R-:W-:Y:S01]  /*2900*/  @!P1 LEA.HI.X R9, R2, R224, R9, 0x1, P5 ;  /* 0x000000e002099211 */ /* 0x000fe200028f0c09 */
[----:B------:R-:W-:Y:S01]  /*2910*/  @!P3 IMAD.MOV.U32 R2, RZ, RZ, R4 ;  /* 0x000000ffff02b224 */ /* 0x000fe200078e0004 */
[----:B------:R-:W-:Y:S01]  /*2920*/  ISETP.GE.AND P5, PT, R29, R16, PT ;  /* 0x000000101d00720c */ /* 0x000fe20003fa6270 */
[----:B------:R-:W-:Y:S01]  /*2930*/  @!P3 IMAD R5, R211, 0x30, RZ ;  /* 0x00000030d305b824 */ /* 0x000fe200078e02ff */
[----:B------:R-:W-:Y:S01]  /*2940*/  LOP3.LUT R0, R141, 0x8, RZ, 0xc0, !PT ;  /* 0x000000088d007812 */ /* 0x000fe200078ec0ff */
[----:B------:R1:W-:Y:S01]  /*2950*/  @!P1 LDGSTS.E.BYPASS.LTC128B.128 [R209+0x5800], desc[UR16][R8.64] ;  /* 0x0580000008d19fae */ /* 0x0003e2000b981a10 */
[----:B------:R-:W-:-:S02]  /*2960*/  @!P4 IADD3 R13, P0, PT, R4, R6, RZ ;  /* 0x00000006040dc210 */ /* 0x000fc40007f1e0ff */
[----:B------:R-:W-:Y:S01]  /*2970*/  LOP3.LUT R0, R12, R0, RZ, 0x3c, !PT ;  /* 0x000000000c007212 */ /* 0x000fe200078e3cff */
[----:B------:R-:W0:Y:S01]  /*2980*/  LDGDEPBAR ;  /* 0x00000000000079af */ /* 0x000e220000000000 */
[----:B------:R-:W-:Y:S01]  /*2990*/  @!P4 IADD3.X R16, PT, PT, R3, R7, R10, P0, !PT ;  /* 0x000000070310c210 */ /* 0x000fe200007fe40a */
[----:B------:R-:W-:-:S04]  /*29a0*/  @!P3 IMAD.WIDE.U32 R6, R210, 0x30, R2 ;  /* 0x00000030d206b825 */ /* 0x000fc800078e0002 */
[----:B------:R-:W-:Y:S01]  /*29b0*/  IMAD R191, R0, 0x2, R191 ;  /* 0x0000000200bf7824 */ /* 0x000fe200078e02bf */
[----:B------:R-:W-:Y:S01]  /*29c0*/  @!P5 LEA R0, P1, R210, R4, 0x4 ;  /* 0x00000004d200d211 */ /* 0x000fe200078220ff */
[----:B------:R-:W-:Y:S01]  /*29d0*/  @!P3 IMAD.IADD R5, R7, 0x1, R5 ;  /* 0x000000010705b824 */ /* 0x000fe200078e0205 */
[----:B------:R-:W-:-:S04]  /*29e0*/  @!P3 LEA R10, P0, R6, R232, 0x1 ;  /* 0x000000e8060ab211 */ /* 0x000fc800078008ff */
[----:B------:R-:W-:Y:S02]  /*29f0*/  @!P3 LEA.HI.X R11, R6, R230, R5, 0x1, P0 ;  /* 0x000000e6060bb211 */ /* 0x000fe400000f0c05 */
[----:B------:R-:W-:Y:S02]  /*2a00*/  SHF.L.U32 R6, R141, 0x5, RZ ;  /* 0x000000058d067819 */ /* 0x000fe400000006ff */
[----:B-1----:R-:W-:Y:S01]  /*2a10*/  @!P6 LEA R8, P2, R4, R232, 0x1 ;  /* 0x000000e80408e211 */ /* 0x002fe200078408ff */
[----:B------:R-:W-:-:S04]  /*2a20*/  DEPBAR.LE SB0, 0x0 ;  /* 0x000080000000791a */ /* 0x000fc80000000000 */
[----:B------:R-:W-:Y:S01]  /*2a30*/  @!P6 LEA.HI.X R9, R4, R230, R3, 0x1, P2 ;  /* 0x000000e60409e211 */ /* 0x000fe200010f0c03 */
[----:B------:R-:W-:Y:S01]  /*2a40*/  BAR.SYNC.DEFER_BLOCKING 0x0 ;  /* 0x0000000000007b1d */ /* 0x000fe20000010000 */
[----:B------:R-:W-:Y:S02]  /*2a50*/  @!P5 LEA.HI.X R3, R210, R3, R211, 0x4, P1 ;  /* 0x00000003d203d211 */ /* 0x000fe400008f24d3 */
[CC--:B------:R-:W-:Y:S02]  /*2a60*/  @!P5 LEA R2, P1, R0.reuse, R232.reuse, 0x1 ;  /* 0x000000e80002d211 */ /* 0x0c0fe400078208ff */
[----:B------:R-:W-:Y:S02]  /*2a70*/  @!P4 LEA R4, P0, R13, R232, 0x1 ;  /* 0x000000e80d04c211 */ /* 0x000fe400078008ff */
[----:B------:R-:W-:Y:S02]  /*2a80*/  @!P5 LEA.HI.X R3, R0, R230, R3, 0x1, P1 ;  /* 0x000000e60003d211 */ /* 0x000fe400008f0c03 */
[----:B------:R-:W-:-:S02]  /*2a90*/  LOP3.LUT R0, R149, 0x7c00, R6, 0xf8, !PT ;  /* 0x00007c0095007812 */ /* 0x000fc400078ef806 */
[----:B------:R-:W-:Y:S02]  /*2aa0*/  @!P4 LEA.HI.X R5, R13, R230, R16, 0x1, P0 ;  /* 0x000000e60d05c211 */ /* 0x000fe400000f0c10 */
[----:B------:R-:W-:Y:S01]  /*2ab0*/  R2P PR, R141, 0x6 ;  /* 0x000000068d007804 */ /* 0x000fe20000000000 */
[----:B------:R-:W-:Y:S01]  /*2ac0*/  IMAD.IADD R0, R144, 0x1, R0 ;  /* 0x0000000190007824 */ /* 0x000fe200078e0200 */
[----:B------:R-:W-:-:S04]  /*2ad0*/  ISETP.GT.U32.AND P0, PT, R156, R233, PT ;  /* 0x000000e99c00720c */ /* 0x000fc80003f04070 */
[----:B------:R-:W-:Y:S01]  /*2ae0*/  LEA R196, R0, UR5, 0x1 ;  /* 0x0000000500c47c11 */ /* 0x000fe2000f8e08ff */
[----:B------:R-:W-:Y:S01]  /*2af0*/  IMAD.MOV.U32 R0, RZ, RZ, 0x20 ;  /* 0x00000020ff007424 */ /* 0x000fe200078e00ff */
[----:B------:R-:W-:Y:S01]  /*2b00*/  @!PT LDS RZ, [RZ] ;  /* 0x00000000fffff984 */ /* 0x000fe20000000800 */
[----:B------:R-:W-:Y:S01]  /*2b10*/  @!PT LDS RZ, [RZ] ;  /* 0x00000000fffff984 */ /* 0x000fe20000000800 */
[----:B------:R-:W-:Y:S01]  /*2b20*/  @!PT LDS RZ, [RZ] ;  /* 0x00000000fffff984 */ /* 0x000fe20000000800 */
[----:B------:R-:W-:Y:S04]  /*2b30*/  @!P6 LDGSTS.E.BYPASS.LTC128B.128 [R209+0x6000], desc[UR16][R8.64] ;  /* 0x0600000008d1efae */ /* 0x000fe8000b981a10 */
[----:B------:R-:W-:Y:S01]  /*2b40*/  SEL R0, R0, 0xffffffe0, !P1 ;  /* 0xffffffe000007807 */ /* 0x000fe20004800000 */
[----:B------:R-:W-:Y:S03]  /*2b50*/  @P6 STS.128 [R209+0x6000], RZ ;  /* 0x006000ffd1006388 */ /* 0x000fe60000000c00 */
[----:B------:R-:W-:Y:S01]  /*2b60*/  IADD3 R199, PT, PT, R196, R0, RZ ;  /* 0x00000000c4c77210 */ /* 0x000fe20007ffe0ff */
        /* <DEDUP_REMOVED lines=23> */
[----:B--2---:R-:W1:Y:S02]  /*2ce0*/  LDSM.16.M88.4 R4, [R196+0x2000] ;  /* 0x00200000c404783b */ /* 0x004e640000000200 */
[----:B------:R-:W-:Y:S01]  /*2cf0*/  IADD3 R197, PT, PT, R196, R3, RZ ;  /* 0x00000003c4c57210 */ /* 0x000fe20007ffe0ff */
[----:B------:R-:W-:Y:S01]  /*2d00*/  IMAD.IADD R190, R2, 0x1, R3 ;  /* 0x0000000102be7824 */ /* 0x000fe200078e0203 */
[----:B------:R-:W-:Y:S03]  /*2d10*/  LDSM.16.M88.4 R24, [R199] ;  /* 0x00000000c718783b */ /* 0x000fe60000000200 */
[C---:B------:R-:W-:Y:S01]  /*2d20*/  IMAD.IADD R194, R0.reuse, 0x1, R190 ;  /* 0x0000000100c27824 */ /* 0x040fe200078e02be */
[----:B---3--:R-:W2:Y:S01]  /*2d30*/  LDSM.16.M88.4 R8, [R196] ;  /* 0x00000000c408783b */ /* 0x008ea20000000200 */
[----:B------:R-:W-:-:S03]  /*2d40*/  IMAD.IADD R198, R0, 0x1, R197 ;  /* 0x0000000100c67824 */ /* 0x000fc600078e02c5 */
[----:B------:R-:W3:Y:S04]  /*2d50*/  LDSM.16.M88.4 R36, [R195+0x4000] ;  /* 0x00400000c324783b */ /* 0x000ee80000000200 */
[----:B------:R-:W-:Y:S04]  /*2d60*/  LDSM.16.M88.4 R16, [R199+0x2000] ;  /* 0x00200000c710783b */ /* 0x000fe80000000200 */
[----:B------:R-:W4:Y:S04]  /*2d70*/  LDSM.16.M88.4 R44, [R195+0x5800] ;  /* 0x00580000c32c783b */ /* 0x000f280000000200 */
[----:B------:R-:W5:Y:S04]  /*2d80*/  LDSM.16.M88.4 R48, [R195+0x5000] ;  /* 0x00500000c330783b */ /* 0x000f680000000200 */
[----:B------:R-:W-:Y:S04]  /*2d90*/  LDSM.16.M88.4 R40, [R190+0x4000] ;  /* 0x00400000be28783b */ /* 0x000fe80000000200 */
[----:B------:R-:W-:Y:S04]  /*2da0*/  LDSM.16.M88.4 R56, [R195+0x4800] ;  /* 0x00480000c338783b */ /* 0x000fe80000000200 */
[----:B------:R-:W0:Y:S01]  /*2db0*/  LDGDEPBAR ;  /* 0x00000000000079af */ /* 0x000e220000000000 */
[-C--:B-1----:R-:W-:Y:S08]  /*2dc0*/  HMMA.16816.F32.BF16 R52, R4, R12.reuse, RZ ;  /* 0x0000000c0434723c */ /* 0x082ff000000418ff */
[----:B--2---:R-:W-:Y:S08]  /*2dd0*/  HMMA.16816.F32.BF16 R64, R8, R12, RZ ;  /* 0x0000000c0840723c */ /* 0x004ff000000418ff */
[-C--:B------:R-:W-:Y:S08]  /*2de0*/  HMMA.16816.F32.BF16 R88, R4, R14.reuse, RZ ;  /* 0x0000000e0458723c */ /* 0x080ff000000418ff */
[----:B------:R-:W-:Y:S01]  /*2df0*/  HMMA.16816.F32.BF16 R132, R8, R14, RZ ;  /* 0x0000000e0884723c */ /* 0x000fe200000418ff */
[----:B------:R-:W1:Y:S07]  /*2e00*/  LDSM.16.M88.4 R12, [R197] ;  /* 0x00000000c50c783b */ /* 0x000e6e0000000200 */
[C---:B------:R-:W-:Y:S08]  /*2e10*/  HMMA.16816.F32.BF16 R68, R4.reuse, R20, RZ ;  /* 0x000000140444723c */ /* 0x040ff000000418ff */
[C---:B------:R-:W-:Y:S08]  /*2e20*/  HMMA.16816.F32.BF16 R80, R4.reuse, R28, RZ ;  /* 0x0000001c0450723c */ /* 0x040ff000000418ff */
[C---:B------:R-:W-:Y:S08]  /*2e30*/  HMMA.16816.F32.BF16 R72, R4.reuse, R32, RZ ;  /* 0x000000200448723c */ /* 0x040ff000000418ff */
[C---:B------:R-:W-:Y:S08]  /*2e40*/  HMMA.16816.F32.BF16 R84, R4.reuse, R22, RZ ;  /* 0x000000160454723c */ /* 0x040ff000000418ff */
[C---:B------:R-:W-:Y:S08]  /*2e50*/  HMMA.16816.F32.BF16 R76, R4.reuse, R30, RZ ;  /* 0x0000001e044c723c */ /* 0x040ff000000418ff */
[----:B------:R-:W-:Y:S08]  /*2e60*/  HMMA.16816.F32.BF16 R4, R4, R34, RZ ;  /* 0x000000220404723c */ /* 0x000ff000000418ff */
[C---:B------:R-:W-:Y:S08]  /*2e70*/  HMMA.16816.F32.BF16 R116, R8.reuse, R20, RZ ;  /* 0x000000140874723c */ /* 0x040ff000000418ff */
[C---:B------:R-:W-:Y:S01]  /*2e80*/  HMMA.16816.F32.BF16 R124, R8.reuse, R22, RZ ;  /* 0x00000016087c723c */ /* 0x040fe200000418ff */
[----:B------:R-:W-:Y:S07]  /*2e90*/  LDSM.16.M88.4 R20, [R198] ;  /* 0x00000000c614783b */ /* 0x000fee0000000200 */
[C---:B------:R-:W-:Y:S08]  /*2ea0*/  HMMA.16816.F32.BF16 R112, R8.reuse, R28, RZ ;  /* 0x0000001c0870723c */ /* 0x040ff000000418ff */
[C---:B------:R-:W-:Y:S01]  /*2eb0*/  HMMA.16816.F32.BF16 R128, R8.reuse, R30, RZ ;  /* 0x0000001e0880723c */ /* 0x040fe200000418ff */
[----:B------:R-:W-:Y:S07]  /*2ec0*/  LDSM.16.M88.4 R28, [R190+0x5000] ;  /* 0x00500000be1c783b */ /* 0x000fee0000000200 */
[C---:B------:R-:W-:Y:S08]  /*2ed0*/  HMMA.16816.F32.BF16 R100, R8.reuse, R32, RZ ;  /* 0x000000200864723c */ /* 0x040ff000000418ff */
[----:B------:R-:W-:Y:S01]  /*2ee0*/  HMMA.16816.F32.BF16 R120, R8, R34, RZ ;  /* 0x000000220878723c */ /* 0x000fe200000418ff */
[----:B------:R-:W2:Y:S04]  /*2ef0*/  LDSM.16.M88.4 R8, [R197+0x2000] ;  /* 0x00200000c508783b */ /* 0x000ea80000000200 */
[----:B------:R-:W2:Y:S03]  /*2f00*/  LDSM.16.M88.4 R32, [R194+0x4000] ;  /* 0x00400000c220783b */ /* 0x000ea60000000200 */
[----:B---3--:R-:W-:Y:S08]  /*2f10*/  HMMA.16816.F32.BF16 R64, R24, R36, R64 ;  /* 0x000000241840723c */ /* 0x008ff00000041840 */
[C---:B----4-:R-:W-:Y:S08]  /*2f20*/  HMMA.16816.F32.BF16 R96, R16.reuse, R44, R72 ;  /* 0x0000002c1060723c */ /* 0x050ff00000041848 */
[C---:B------:R-:W-:Y:S01]  /*2f30*/  HMMA.16816.F32.BF16 R72, R16.reuse, R46, R4 ;  /* 0x0000002e1048723c */ /* 0x040fe20000041804 */
[----:B------:R-:W3:Y:S07]  /*2f40*/  LDSM.16.M88.4 R4, [R198+0x2000] ;  /* 0x00200000c604783b */ /* 0x000eee0000000200 */
[C---:B------:R-:W-:Y:S01]  /*2f50*/  HMMA.16816.F32.BF16 R92, R16.reuse, R36, R52 ;  /* 0x00000024105c723c */ /* 0x040fe20000041834 */
[----:B------:R-:W-:Y:S07]  /*2f60*/  LDSM.16.M88.4 R52, [R190+0x5800] ;  /* 0x00580000be34783b */ /* 0x000fee0000000200 */
[----:B-----5:R-:W-:Y:S08]  /*2f70*/  HMMA.16816.F32.BF16 R104, R16, R48, R80 ;  /* 0x000000301068723c */ /* 0x020ff00000041850 */
[----:B-1----:R-:W-:Y:S08]  /*2f80*/  HMMA.16816.F32.BF16 R64, R12, R40, R64 ;  /* 0x000000280c40723c */ /* 0x002ff00000041840 */
[C---:B------:R-:W-:Y:S08]  /*2f90*/  HMMA.16816.F32.BF16 R108, R16.reuse, R56, R68 ;  /* 0x00000038106c723c */ /* 0x040ff00000041844 */
[C---:B------:R-:W-:Y:S08]  /*2fa0*/  HMMA.16816.F32.BF16 R88, R16.reuse, R38, R88 ;  /* 0x000000261058723c */ /* 0x040ff00000041858 */
[C---:B------:R-:W-:Y:S08]  /*2fb0*/  HMMA.16816.F32.BF16 R84, R16.reuse, R58, R84 ;  /* 0x0000003a1054723c */ /* 0x040ff00000041854 */
[----:B------:R-:W-:Y:S01]  /*2fc0*/  HMMA.16816.F32.BF16 R80, R16, R50, R76 ;  /* 0x000000321050723c */ /* 0x000fe2000004184c */
[----:B------:R-:W1:Y:S07]  /*2fd0*/  LDSM.16.M88.4 R16, [R190+0x4800] ;  /* 0x00480000be10783b */ /* 0x000e6e0000000200 */
[C---:B------:R-:W-:Y:S08]  /*2fe0*/  HMMA.16816.F32.BF16 R36, R24.reuse, R38, R132 ;  /* 0x000000261824723c */ /* 0x040ff00000041884 */
[C---:B------:R-:W-:Y:S08]  /*2ff0*/  HMMA.16816.F32.BF16 R68, R24.reuse, R56, R116 ;  /* 0x000000381844723c */ /* 0x040ff00000041874 */
[----:B------:R-:W-:Y:S08]  /*3000*/  HMMA.16816.F32.BF16 R76, R24, R58, R124 ;  /* 0x0000003a184c723c */ /* 0x000ff0000004187c */
[----:B--2---:R-:W-:Y:S08]  /*3010*/  HMMA.16816.F32.BF16 R56, R8, R40, R92 ;  /* 0x000000280838723c */ /* 0x004ff0000004185c */
[----:B------:R-:W-:Y:S08]  /*3020*/  HMMA.16816.F32.BF16 R116, R20, R32, R64 ;  /* 0x000000201474723c */ /* 0x000ff00000041840 */
[----:B------:R-:W-:Y:S08]  /*3030*/  HMMA.16816.F32.BF16 R36, R12, R42, R36 ;  /* 0x0000002a0c24723c */ /* 0x000ff00000041824 */
[----:B------:R-:W-:Y:S03]  /*3040*/  HMMA.16816.F32.BF16 R112, R24, R48, R112 ;  /* 0x000000301870723c */ /* 0x000fe60000041870 */
[----:B------:R-:W-:-:S05]  /*3050*/  FMUL.FTZ R2, R116, UR6 ;  /* 0x0000000674027c20 */ /* 0x000fca0008410000 */
[C---:B------:R-:W-:Y:S08]  /*3060*/  HMMA.16816.F32.BF16 R100, R24.reuse, R44, R100 ;  /* 0x0000002c1864723c */ /* 0x040ff00000041864 */
[C---:B------:R-:W-:Y:S08]  /*3070*/  HMMA.16816.F32.BF16 R48, R24.reuse, R50, R128 ;  /* 0x000000321830723c */ /* 0x040ff00000041880 */
[----:B------:R-:W-:Y:S08]  /*3080*/  HMMA.16816.F32.BF16 R92, R24, R46, R120 ;  /* 0x0000002e185c723c */ /* 0x000ff00000041878 */
[----:B------:R-:W-:Y:S08]  /*3090*/  HMMA.16816.F32.BF16 R24, R8, R42, R88 ;  /* 0x0000002a0818723c */ /* 0x000ff00000041858 */
[----:B---3--:R-:W-:Y:S08]  /*30a0*/  HMMA.16816.F32.BF16 R88, R4, R32, R56 ;  /* 0x000000200458723c */ /* 0x008ff00000041838 */
[C---:B-1----:R-:W-:Y:S01]  /*30b0*/  HMMA.16816.F32.BF16 R64, R8.reuse, R16, R108 ;  /* 0x000000100840723c */ /* 0x042fe2000004186c */
[----:B------:R1:W2:Y:S07]  /*30c0*/  MUFU.TANH R111, R2 ;  /* 0x00000002006f7308 */ /* 0x0002ae0000002400 */
[C---:B------:R-:W-:Y:S08]  /*30d0*/  HMMA.16816.F32.BF16 R104, R8.reuse, R28, R104 ;  /* 0x0000001c0868723c */ /* 0x040ff00000041868 */
[----:B------:R-:W-:Y:S01]  /*30e0*/  HMMA.16816.F32.BF16 R96, R8, R52, R96 ;  /* 0x000000340860723c */ /* 0x000fe20000041860 */
[----:B-1----:R-:W-:-:S04]  /*30f0*/  FMUL.FTZ R2, R117, UR6 ;  /* 0x0000000675027c20 */ /* 0x002fc80008410000 */
[----:B------:R1:W3:Y:S03]  /*3100*/  MUFU.TANH R109, R2 ;  /* 0x00000002006d7308 */ /* 0x0002e60000002400 */
[C---:B------:R-:W-:Y:S08]  /*3110*/  HMMA.16816.F32.BF16 R84, R8.reuse, R18, R84 ;  /* 0x000000120854723c */ /* 0x040ff00000041854 */
[----:B------:R-:W-:Y:S01]  /*3120*/  HMMA.16816.F32.BF16 R80, R8, R30, R80 ;  /* 0x0000001e0850723c */ /* 0x000fe20000041850 */
[----:B-1----:R-:W-:-:S07]  /*3130*/  FMUL.FTZ R2, R119, UR6 ;  /* 0x0000000677027c20 */ /* 0x002fce0008410000 */
[----:B------:R-:W-:Y:S01]  /*3140*/  HMMA.16816.F32.BF16 R72, R8, R54, R72 ;  /* 0x000000360848723c */ /* 0x000fe20000041848 */
[----:B------:R-:W1:Y:S01]  /*3150*/  LDSM.16.M88.4 R8, [R194+0x4800] ;  /* 0x00480000c208783b */ /* 0x000e620000000200 */
[----:B------:R4:W1:Y:S06]  /*3160*/  MUFU.TANH R108, R2 ;  /* 0x00000002006c7308 */ /* 0x00086c0000002400 */
[----:B------:R-:W-:Y:S08]  /*3170*/  HMMA.16816.F32.BF16 R36, R20, R34, R36 ;  /* 0x000000221424723c */ /* 0x000ff00000041824 */
[----:B------:R-:W-:Y:S01]  /*3180*/  HMMA.16816.F32.BF16 R56, R12, R18, R76 ;  /* 0x000000120c38723c */ /* 0x000fe2000004184c */
[----:B----4-:R-:W-:-:S04]  /*3190*/  FMUL.FTZ R2, R88, UR6 ;  /* 0x0000000658027c20 */ /* 0x010fc80008410000 */
[----:B------:R4:W1:Y:S03]  /*31a0*/  MUFU.TANH R110, R2 ;  /* 0x00000002006e7308 */ /* 0x0008660000002400 */
[----:B------:R-:W-:Y:S01]  /*31b0*/  HMMA.16816.F32.BF16 R68, R12, R16, R68 ;  /* 0x000000100c44723c */ /* 0x000fe20000041844 */
[----:B------:R-:W5:Y:S07]  /*31c0*/  LDSM.16.M88.4 R16, [R194+0x5000] ;  /* 0x00500000c210783b */ /* 0x000f6e0000000200 */
[----:B------:R-:W-:Y:S01]  /*31d0*/  HMMA.16816.F32.BF16 R32, R4, R34, R24 ;  /* 0x000000220420723c */ /* 0x000fe20000041818 */
[----:B------:R-:W2:Y:S01]  /*31e0*/  LDSM.16.M88.4 R24, [R194+0x5800] ;  /* 0x00580000c218783b */ /* 0x000ea20000000200 */
[----:B------:R-:W-:-:S04]  /*31f0*/  DEPBAR.LE SB0, 0x0 ;  /* 0x000080000000791a */ /* 0x000fc80000000000 */
[----:B----4-:R-:W-:Y:S02]  /*3200*/  FMUL.FTZ R2, R89, UR6 ;  /* 0x0000000659027c20 */ /* 0x010fe40008410000 */
[C---:B------:R-:W-:Y:S02]  /*3210*/  HMMA.16816.F32.BF16 R40, R12.reuse, R52, R100 ;  /* 0x000000340c28723c */ /* 0x040fe40000041864 */
[----:B------:R4:W1:Y:S06]  /*3220*/  MUFU.TANH R88, R2 ;  /* 0x0000000200587308 */ /* 0x00086c0000002400 */
[C---:B------:R-:W-:Y:S08]  /*3230*/  HMMA.16816.F32.BF16 R44, R12.reuse, R28, R112 ;  /* 0x0000001c0c2c723c */ /* 0x040ff00000041870 */
[----:B------:R-:W-:Y:S01]  /*3240*/  HMMA.16816.F32.BF16 R48, R12, R30, R48 ;  /* 0x0000001e0c30723c */ /* 0x000fe20000041830 */
[----:B----4-:R-:W-:-:S04]  /*3250*/  FMUL.FTZ R2, R91, UR6 ;  /* 0x000000065b027c20 */ /* 0x010fc80008410000 */
[----:B------:R4:W2:Y:S03]  /*3260*/  MUFU.TANH R79, R2 ;  /* 0x00000002004f7308 */ /* 0x0008a60000002400 */
[----:B------:R-:W-:Y:S08]  /*3270*/  HMMA.16816.F32.BF16 R52, R12, R54, R92 ;  /* 0x000000360c34723c */ /* 0x000ff0000004185c */
[----:B-1----:R-:W-:Y:S01]  /*3280*/  HMMA.16816.F32.BF16 R12, R20, R8, R68 ;  /* 0x00000008140c723c */ /* 0x002fe20000041844 */
[----:B----4-:R-:W-:-:S07]  /*3290*/  FMUL.FTZ R2, R36, UR6 ;  /* 0x0000000624027c20 */ /* 0x010fce0008410000 */
[C---:B------:R-:W-:Y:S01]  /*32a0*/  HMMA.16816.F32.BF16 R28, R4.reuse, R8, R64 ;  /* 0x00000008041c723c */ /* 0x040fe20000041840 */
[----:B------:R1:W4:Y:S07]  /*32b0*/  MUFU.TANH R77, R2 ;  /* 0x00000002004d7308 */ /* 0x00032e0000002400 */
[C---:B------:R-:W-:Y:S08]  /*32c0*/  HMMA.16816.F32.BF16 R84, R4.reuse, R10, R84 ;  /* 0x0000000a0454723c */ /* 0x040ff00000041854 */
[----:B-----5:R-:W-:Y:S01]  /*32d0*/  HMMA.16816.F32.BF16 R104, R4, R16, R104 ;  /* 0x000000100468723c */ /* 0x020fe20000041868 */
[----:B-1----:R-:W-:-:S04]  /*32e0*/  FMUL.FTZ R2, R37, UR6 ;  /* 0x0000000625027c20 */ /* 0x002fc80008410000 */
[----:B------:R1:W1:Y:S03]  /*32f0*/  MUFU.TANH R78, R2 ;  /* 0x00000002004e7308 */ /* 0x0002660000002400 */
[C---:B------:R-:W-:Y:S08]  /*3300*/  HMMA.16816.F32.BF16 R80, R4.reuse, R18, R80 ;  /* 0x000000120450723c */ /* 0x040ff00000041850 */
[----:B--2---:R-:W-:Y:S01]  /*3310*/  HMMA.16816.F32.BF16 R96, R4, R24, R96 ;  /* 0x000000180460723c */ /* 0x004fe20000041860 */
[----:B-1----:R-:W-:-:S07]  /*3320*/  FMUL.FTZ R2, R38, UR6 ;  /* 0x0000000626027c20 */ /* 0x002fce0008410000 */
[----:B------:R-:W-:Y:S01]  /*3330*/  HMMA.16816.F32.BF16 R68, R4, R26, R72 ;  /* 0x0000001a0444723c */ /* 0x000fe20000041848 */
[----:B------:R-:W-:Y:S01]  /*3340*/  IMAD.SHL.U32 R7, R141, 0x2, RZ ;  /* 0x000000028d077824 */ /* 0x000fe200078e00ff */
[----:B------:R-:W-:Y:S01]  /*3350*/  SHF.R.U32.HI R4, RZ, 0x2, R141 ;  /* 0x00000002ff047819 */ /* 0x000fe2000001168d */
[----:B------:R1:W2:Y:S01]  /*3360*/  MUFU.TANH R36, R2 ;  /* 0x0000000200247308 */ /* 0x0002a20000002400 */
[----:B------:R-:W-:Y:S01]  /*3370*/  FMUL.FTZ R5, R28, UR6 ;  /* 0x000000061c057c20 */ /* 0x000fe20008410000 */
[----:B------:R-:W-:Y:S01]  /*3380*/  LOP3.LUT R6, R139, 0x1f0, RZ, 0xc0, !PT ;  /* 0x000001f08b067812 */ /* 0x000fe200078ec0ff */
[----:B------:R2:W-:Y:S01]  /*3390*/  STL [R1+0x10], R7 ;  /* 0x0000100701007387 */ /* 0x0005e20000100800 */
[----:B------:R-:W-:Y:S01]  /*33a0*/  LOP3.LUT R250, R7, 0x6, RZ, 0xc0, !PT ;  /* 0x0000000607fa7812 */ /* 0x000fe200078ec0ff */
[C---:B------:R-:W-:Y:S03]  /*33b0*/  HMMA.16816.F32.BF16 R48, R20.reuse, R18, R48 ;  /* 0x000000121430723c */ /* 0x040fe60000041830 */
[----:B------:R5:W2:Y:S05]  /*33c0*/  MUFU.TANH R28, R5 ;  /* 0x00000005001c7308 */ /* 0x000aaa0000002400 */
[----:B------:R-:W-:Y:S01]  /*33d0*/  HMMA.16816.F32.BF16 R44, R20, R16, R44 ;  /* 0x00000010142c723c */ /* 0x000fe2000004182c */
[----:B------:R-:W-:Y:S01]  /*33e0*/  FMUL.FTZ R17, R31, UR6 ;  /* 0x000000061f117c20 */ /* 0x000fe20008410000 */
[----:B-1----:R-:W-:-:S04]  /*33f0*/  FMUL.FTZ R2, R39, UR6 ;  /* 0x0000000627027c20 */ /* 0x002fc80008410000 */
[----:B------:R1:W1:Y:S02]  /*3400*/  MUFU.TANH R76, R2 ;  /* 0x00000002004c7308 */ /* 0x0002640000002400 */
[----:B------:R-:W-:Y:S01]  /*3410*/  HMMA.16816.F32.BF16 R56, R20, R10, R56 ;  /* 0x0000000a1438723c */ /* 0x000fe20000041838 */
[----:B-----5:R-:W-:-:S05]  /*3420*/  FMUL.FTZ R5, R29, UR6 ;  /* 0x000000061d057c20 */ /* 0x020fca0008410000 */
[----:B------:R-:W2:Y:S02]  /*3430*/  MUFU.TANH R19, R5 ;  /* 0x0000000500137308 */ /* 0x000ea40000002400 */
[----:B------:R-:W-:Y:S01]  /*3440*/  HMMA.16816.F32.BF16 R64, R20, R24, R40 ;  /* 0x000000181440723c */ /* 0x000fe20000041828 */
[----:B-1----:R-:W-:-:S07]  /*3450*/  FMUL.FTZ R2, R32, UR6 ;  /* 0x0000000620027c20 */ /* 0x002fce0008410000 */
[----:B------:R-:W-:Y:S01]  /*3460*/  HMMA.16816.F32.BF16 R52, R20, R26, R52 ;  /* 0x0000001a1434723c */ /* 0x000fe20000041834 */
[----:B------:R1:W1:Y:S02]  /*3470*/  MUFU.TANH R39, R2 ;  /* 0x0000000200277308 */ /* 0x0002640000002400 */
[----:B-1----:R-:W-:-:S06]  /*3480*/  FMUL.FTZ R2, R33, UR6 ;  /* 0x0000000621027c20 */ /* 0x002fcc0008410000 */
        /* <DEDUP_REMOVED lines=13> */
[----:B-1----:R-:W-:Y:S02]  /*3560*/  LOP3.LUT R2, R4, 0x7, RZ, 0xc0, !PT ;  /* 0x0000000704027812 */ /* 0x002fe400078ec0ff */
[----:B------:R-:W-:Y:S02]  /*3570*/  IADD3 R4, PT, PT, R60, R140, -R61 ;  /* 0x0000008c3c047210 */ /* 0x000fe40007ffe83d */
[----:B------:R-:W-:-:S04]  /*3580*/  IADD3 R2, PT, PT, R2, UR15, R6 ;  /* 0x0000000f02027c10 */ /* 0x000fc8000fffe006 */
[C---:B------:R-:W-:Y:S02]  /*3590*/  IADD3 R200, PT, PT, R2.reuse, R60, -R200 ;  /* 0x0000003c02c87210 */ /* 0x040fe40007ffe8c8 */
[----:B------:R-:W-:Y:S01]  /*35a0*/  IADD3 R2, PT, PT, R2, 0x1, R4 ;  /* 0x0000000102027810 */ /* 0x000fe20007ffe004 */
[----:B------:R-:W-:-:S03]  /*35b0*/  FMUL.FTZ R4, R30, UR6 ;  /* 0x000000061e047c20 */ /* 0x000fc60008410000 */
[C---:B------:R-:W-:Y:S01]  /*35c0*/  VIMNMX R203, PT, PT, R2.reuse, R60, PT ;  /* 0x0000003c02cb7248 */ /* 0x040fe20003fe0100 */
[----:B------:R1:W1:Y:S01]  /*35d0*/  MUFU.TANH R18, R4 ;  /* 0x0000000400127308 */ /* 0x0002620000002400 */
[C-C-:B------:R-:W-:Y:S02]  /*35e0*/  VIADDMNMX R204, R2.reuse, 0x8, R60.reuse, PT ;  /* 0x0000000802cc7846 */ /* 0x140fe4000380013c */
[C-C-:B------:R-:W-:Y:S02]  /*35f0*/  VIADDMNMX R201, R2.reuse, 0x40, R60.reuse, PT ;  /* 0x0000004002c97846 */ /* 0x140fe4000380013c */
[----:B------:R-:W-:Y:S01]  /*3600*/  VIADDMNMX R202, R2, 0x48, R60, PT ;  /* 0x0000004802ca7846 */ /* 0x000fe2000380013c */
[----:B------:R-:W-:-:S04]  /*3610*/  IMAD R2, R138, 0x40, R250 ;  /* 0x000000408a027824 */ /* 0x000fc800078e02fa */
[----:B-1----:R-:W-:Y:S01]  /*3620*/  VIADD R4, R2, 0x1 ;  /* 0x0000000102047836 */ /* 0x002fe20000000000 */
[----:B------:R-:W-:Y:S06]  /*3630*/  BAR.SYNC.DEFER_BLOCKING 0x0 ;  /* 0x0000000000007b1d */ /* 0x000fec0000010000 */
[----:B--234-:R-:W-:Y:S05]  /*3640*/  @!P0 BRA `(.L_x_2129) ;  /* 0x0000000000688947 */ /* 0x01cfea0003800000 */
[----:B------:R-:W-:-:S04]  /*3650*/  VIADD R6, R235, 0xfffffffe ;  /* 0xfffffffeeb067836 */ /* 0x000fc80000000000 */
[-C--:B------:R-:W-:Y:S02]  /*3660*/  IMAD R5, R136, R6.reuse, RZ ;  /* 0x0000000688057224 */ /* 0x080fe400078e02ff */
[----:B------:R-:W-:-:S04]  /*3670*/  IMAD.WIDE.U32 R6, R137, R6, RZ ;  /* 0x0000000689067225 */ /* 0x000fc800078e00ff */
[----:B------:R-:W-:Y:S01]  /*3680*/  IMAD.IADD R8, R7, 0x1, R5 ;  /* 0x0000000107087824 */ /* 0x000fe200078e0205 */
[C---:B------:R-:W-:Y:S02]  /*3690*/  IADD3 R5, P0, PT, R231.reuse, R6, RZ ;  /* 0x00000006e7057210 */ /* 0x040fe40007f1e0ff */
[----:B------:R-:W-:Y:S02]  /*36a0*/  LEA R12, P2, R6, R226, 0x1 ;  /* 0x000000e2060c7211 */ /* 0x000fe400078408ff */
[-C--:B------:R-:W-:Y:S01]  /*36b0*/  IADD3 R9, P1, PT, R231, R5.reuse, RZ ;  /* 0x00000005e7097210 */ /* 0x080fe20007f3e0ff */
[--C-:B------:R-:W-:Y:S01]  /*36c0*/  IMAD.X R7, R234, 0x1, R8.reuse, P0 ;  /* 0x00000001ea077824 */ /* 0x100fe200000e0608 */
[----:B------:R-:W-:Y:S02]  /*36d0*/  LEA R14, P0, R228, R5, 0x5 ;  /* 0x00000005e40e7211 */ /* 0x000fe400078028ff */
[----:B------:R-:W-:Y:S01]  /*36e0*/  LEA.HI.X R13, R6, R224, R8, 0x1, P2 ;  /* 0x000000e0060d7211 */ /* 0x000fe200010f0c08 */
[----:B------:R-:W-:Y:S01]  /*36f0*/  IMAD.X R15, R234, 0x1, R7, P1 ;  /* 0x00000001ea0f7824 */ /* 0x000fe200008e0607 */
[----:B------:R-:W-:-:S02]  /*3700*/  LEA R10, P2, R5, R226, 0x1 ;  /* 0x000000e2050a7211 */ /* 0x000fc400078408ff */
[----:B------:R-:W-:Y:S01]  /*3710*/  LEA.HI.X R16, R228, R7, R229, 0x5, P0 ;  /* 0x00000007e4107211 */ /* 0x000fe200000f2ce5 */
[----:B------:R-:W-:Y:S01]  /*3720*/  @!PT LDS RZ, [RZ] ;  /* 0x00000000fffff984 */ /* 0x000fe20000000800 */
[----:B------:R-:W-:Y:S01]  /*3730*/  @!PT LDS RZ, [RZ] ;  /* 0x00000000fffff984 */ /* 0x000fe20000000800 */
[----:B------:R-:W-:Y:S01]  /*3740*/  @!PT LDS RZ, [RZ] ;  /* 0x00000000fffff984 */ /* 0x000fe20000000800 */
[----:B------:R1:W-:Y:S01]  /*3750*/  LDGSTS.E.BYPASS.LTC128B.128 [R209+0x4000], desc[UR16][R12.64] ;  /* 0x040000000cd17fae */ /* 0x0003e2000b981a10 */
[-C--:B------:R-:W-:Y:S02]  /*3760*/  LEA R8, P1, R9, R226.reuse, 0x1 ;  /* 0x000000e209087211 */ /* 0x080fe400078208ff */
[C---:B------:R-:W-:Y:S02]  /*3770*/  LEA R6, P0, R14.reuse, R226, 0x1 ;  /* 0x000000e20e067211 */ /* 0x040fe400078008ff */
[-C--:B------:R-:W-:Y:S02]  /*3780*/  LEA.HI.X R11, R5, R224.reuse, R7, 0x1, P2 ;  /* 0x000000e0050b7211 */ /* 0x080fe400010f0c07 */
[-C--:B------:R-:W-:Y:S02]  /*3790*/  LEA.HI.X R9, R9, R224.reuse, R15, 0x1, P1 ;  /* 0x000000e009097211 */ /* 0x080fe400008f0c0f */
[----:B------:R-:W-:Y:S01]  /*37a0*/  LEA.HI.X R7, R14, R224, R16, 0x1, P0 ;  /* 0x000000e00e077211 */ /* 0x000fe200000f0c10 */
[----:B------:R1:W-:Y:S04]  /*37b0*/  LDGSTS.E.BYPASS.LTC128B.128 [R209+0x4800], desc[UR16][R10.64] ;  /* 0x048000000ad17fae */ /* 0x0003e8000b981a10 */
[----:B------:R1:W-:Y:S04]  /*37c0*/  LDGSTS.E.BYPASS.LTC128B.128 [R209+0x5000], desc[UR16][R8.64] ;  /* 0x0500000008d17fae */ /* 0x0003e8000b981a10 */
[----:B------:R1:W-:Y:S04]  /*37d0*/  LDGSTS.E.BYPASS.LTC128B.128 [R209+0x5800], desc[UR16][R6.64] ;  /* 0x0580000006d17fae */ /* 0x0003e8000b981a10 */
[----:B------:R-:W0:Y:S02]  /*37e0*/  LDGDEPBAR ;  /* 0x00000000000079af */ /* 0x000e240000000000 */
.L_x_2129:
[----:B------:R-:W-:Y:S01]  /*37f0*/  FMUL.FTZ R5, R56, UR6 ;  /* 0x0000000638057c20 */ /* 0x000fe20008410000 */
[C---:B-1----:R-:W-:Y:S01]  /*3800*/  VIADD R11, R200.reuse, 0x8 ;  /* 0x00000008c80b7836 */ /* 0x042fe20000000000 */
[----:B------:R-:W1:Y:S01]  /*3810*/  MUFU.TANH R12, R17 ;  /* 0x00000011000c7308 */ /* 0x000e620000002400 */
[CC--:B------:R-:W-:Y:S01]  /*3820*/  ISETP.GT.AND P0, PT, R200.reuse, R4.reuse, PT ;  /* 0x00000004c800720c */ /* 0x0c0fe20003f04270 */
[----:B------:R-:W-:Y:S01]  /*3830*/  VIADD R9, R200, 0x40 ;  /* 0x00000040c8097836 */ /* 0x000fe20000000000 */
[----:B------:R-:W-:Y:S01]  /*3840*/  ISETP.GE.AND P4, PT, R4, R203, PT ;  /* 0x000000cb0400720c */ /* 0x000fe20003f86270 */
[----:B------:R-:W-:Y:S01]  /*3850*/  VIADD R10, R200, 0x48 ;  /* 0x00000048c80a7836 */ /* 0x000fe20000000000 */
[----:B------:R-:W-:Y:S01]  /*3860*/  ISETP.GT.AND P3, PT, R11, R4, PT ;  /* 0x000000040b00720c */ /* 0x000fe20003f64270 */
[----:B------:R-:W-:Y:S01]  /*3870*/  FMUL.FTZ R7, R58, UR6 ;  /* 0x000000063a077c20 */ /* 0x000fe20008410000 */
[----:B------:R-:W-:Y:S01]  /*3880*/  FSEL R6, R109, -INF , !P0 ;  /* 0xff8000006d067808 */ /* 0x000fe20004000000 */
[----:B------:R2:W3:Y:S01]  /*3890*/  MUFU.TANH R17, R5 ;  /* 0x0000000500117308 */ /* 0x0004e20000002400 */
[C---:B------:R-:W-:Y:S01]  /*38a0*/  ISETP.GE.AND P2, PT, R4.reuse, R204, PT ;  /* 0x000000cc0400720c */ /* 0x040fe20003f46270 */
[----:B------:R-:W-:Y:S01]  /*38b0*/  FMUL.FTZ R8, R59, UR6 ;  /* 0x000000063b087c20 */ /* 0x000fe20008410000 */
[----:B------:R-:W-:Y:S01]  /*38c0*/  ISETP.GT.AND P5, PT, R9, R4, PT ;  /* 0x000000040900720c */ /* 0x000fe20003fa4270 */
[----:B------:R-:W4:Y:S01]  /*38d0*/  LDCU UR4, c[0x0][0x45c] ;  /* 0x00008b80ff0477ac */ /* 0x000f220008000800 */
[----:B------:R-:W-:-:S02]  /*38e0*/  ISETP.GE.AND P6, PT, R4, R201, PT ;  /* 0x000000c90400720c */ /* 0x000fc40003fc6270 */
[----:B------:R-:W-:Y:S01]  /*38f0*/  ISETP.GT.AND P1, PT, R10, R4, PT ;  /* 0x000000040a00720c */ /* 0x000fe20003f24270 */
[----:B------:R-:W-:Y:S01]  /*3900*/  MUFU.TANH R24, R7 ;  /* 0x0000000700187308 */ /* 0x000fe20000002400 */
[----:B------:R-:W-:Y:S01]  /*3910*/  ISETP.GE.AND P0, PT, R4, R202, PT ;  /* 0x000000ca0400720c */ /* 0x000fe20003f06270 */
[----:B------:R-:W-:Y:S01]  /*3920*/  VIADD R4, R2, 0x8 ;  /* 0x0000000802047836 */ /* 0x000fe20000000000 */
[----:B------:R-:W-:Y:S02]  /*3930*/  FSEL R38, R6, -INF , !P4 ;  /* 0xff80000006267808 */ /* 0x000fe40006000000 */
[----:B------:R-:W-:Y:S02]  /*3940*/  FSEL R6, R88, -INF , !P5 ;  /* 0xff80000058067808 */ /* 0x000fe40006800000 */
[----:B------:R-:W-:Y:S01]  /*3950*/  ISETP.GT.AND P4, PT, R200, R4, PT ;  /* 0x00000004c800720c */ /* 0x000fe20003f84270 */
[----:B------:R5:W-:Y:S01]  /*3960*/  MUFU.TANH R25, R8 ;  /* 0x0000000800197308 */ /* 0x000be20000002400 */
[----:B--2---:R-:W-:Y:S01]  /*3970*/  FMUL.FTZ R5, R57, UR6 ;  /* 0x0000000639057c20 */ /* 0x004fe20008410000 */
[----:B------:R-:W-:-:S02]  /*3980*/  ISETP.GE.AND P5, PT, R4, R204, PT ;  /* 0x000000cc0400720c */ /* 0x000fc40003fa6270 */
[----:B------:R-:W-:Y:S02]  /*3990*/  FSEL R60, R6, -INF , !P6 ;  /* 0xff800000063c7808 */ /* 0x000fe40007000000 */
[----:B------:R-:W-:Y:S02]  /*39a0*/  FSEL R6, R77, -INF , !P4 ;  /* 0xff8000004d067808 */ /* 0x000fe40006000000 */
[----:B------:R2:W-:Y:S01]  /*39b0*/  MUFU.TANH R26, R5 ;  /* 0x00000005001a7308 */ /* 0x0005e20000002400 */
[C---:B------:R-:W-:Y:S02]  /*39c0*/  ISETP.GE.AND P6, PT, R4.reuse, R201, PT ;  /* 0x000000c90400720c */ /* 0x040fe40003fc6270 */
[----:B------:R-:W-:Y:S01]  /*39d0*/  ISETP.GE.AND P4, PT, R4, R202, PT ;  /* 0x000000ca0400720c */ /* 0x000fe20003f86270 */
[----:B-----5:R-:W-:-:S04]  /*39e0*/  FMUL.FTZ R8, R87, UR6 ;  /* 0x0000000657087c20 */ /* 0x020fc80008410000 */
[----:B------:R-:W-:Y:S01]  /*39f0*/  MUFU.TANH R22, R8 ;  /* 0x0000000800167308 */ /* 0x000fe20000002400 */
[----:B--2---:R-:W-:Y:S02]  /*3a00*/  FSEL R5, R108, -INF , !P3 ;  /* 0xff8000006c057808 */ /* 0x004fe40005800000 */
[----:B------:R-:W-:Y:S02]  /*3a10*/  ISETP.GE.AND P3, PT, R4, R203, PT ;  /* 0x000000cb0400720c */ /* 0x000fe40003f66270 */
[----:B------:R-:W-:Y:S02]  /*3a20*/  FSEL R95, R5, -INF , !P2 ;  /* 0xff800000055f7808 */ /* 0x000fe40005000000 */
[----:B------:R-:W-:Y:S02]  /*3a30*/  FSEL R5, R79, -INF , !P1 ;  /* 0xff8000004f057808 */ /* 0x000fe40004800000 */
[----:B------:R-:W-:Y:S02]  /*3a40*/  ISETP.GT.AND P2, PT, R11, R4, PT ;  /* 0x000000040b00720c */ /* 0x000fe40003f44270 */
[----:B------:R-:W-:-:S02]  /*3a50*/  FSEL R61, R5, -INF , !P0 ;  /* 0xff800000053d7808 */ /* 0x000fc40004000000 */
[----:B------:R-:W-:Y:S02]  /*3a60*/  FSEL R5, R36, -INF , !P2 ;  /* 0xff80000024057808 */ /* 0x000fe40005000000 */
[-C--:B------:R-:W-:Y:S02]  /*3a70*/  ISETP.GT.AND P1, PT, R9, R4.reuse, PT ;  /* 0x000000040900720c */ /* 0x080fe40003f24270 */
[----:B------:R-:W-:Y:S02]  /*3a80*/  FSEL R93, R5, -INF , !P5 ;  /* 0xff800000055d7808 */ /* 0x000fe40006800000 */
[----:B------:R-:W-:Y:S01]  /*3a90*/  FSEL R36, R6, -INF , !P3 ;  /* 0xff80000006247808 */ /* 0x000fe20005800000 */
[----:B------:R-:W-:Y:S01]  /*3aa0*/  FMUL.FTZ R6, R84, UR6 ;  /* 0x0000000654067c20 */ /* 0x000fe20008410000 */
[----:B------:R-:W-:Y:S02]  /*3ab0*/  FSEL R5, R39, -INF , !P1 ;  /* 0xff80000027057808 */ /* 0x000fe40004800000 */
[----:B------:R-:W-:Y:S01]  /*3ac0*/  ISETP.GT.AND P0, PT, R10, R4, PT ;  /* 0x000000040a00720c */ /* 0x000fe20003f04270 */
[----:B------:R-:W-:Y:S01]  /*3ad0*/  VIADD R4, R2, 0x9 ;  /* 0x0000000902047836 */ /* 0x000fe20000000000 */
[----:B------:R-:W-:Y:S01]  /*3ae0*/  FSEL R56, R5, -INF , !P6 ;  /* 0xff80000005387808 */ /* 0x000fe20007000000 */
[----:B------:R2:W5:Y:S01]  /*3af0*/  MUFU.TANH R16, R6 ;  /* 0x0000000600107308 */ /* 0x0005620000002400 */
[----:B------:R-:W-:-:S02]  /*3b00*/  FMUL.FTZ R5, R85, UR6 ;  /* 0x0000000655057c20 */ /* 0x000fc40008410000 */
[-C--:B------:R-:W-:Y:S02]  /*3b10*/  ISETP.GT.AND P3, PT, R200, R4.reuse, PT ;  /* 0x00000004c800720c */ /* 0x080fe40003f64270 */
[----:B------:R-:W-:Y:S02]  /*3b20*/  ISETP.GT.AND P5, PT, R11, R4, PT ;  /* 0x000000040b00720c */ /* 0x000fe40003fa4270 */
[C---:B------:R-:W-:Y:S01]  /*3b30*/  ISETP.GE.AND P2, PT, R4.reuse, R203, PT ;  /* 0x000000cb0400720c */ /* 0x040fe20003f46270 */
[----:B------:R1:W-:Y:S01]  /*3b40*/  MUFU.TANH R23, R5 ;  /* 0x0000000500177308 */ /* 0x0003e20000002400 */
[C---:B------:R-:W-:Y:S02]  /*3b50*/  ISETP.GE.AND P1, PT, R4.reuse, R204, PT ;  /* 0x000000cc0400720c */ /* 0x040fe40003f26270 */
[----:B------:R-:W-:Y:S02]  /*3b60*/  ISETP.GE.AND P6, PT, R4, R201, PT ;  /* 0x000000c90400720c */ /* 0x000fe40003fc6270 */
[----:B------:R-:W-:-:S02]  /*3b70*/  FSEL R7, R76, -INF , !P5 ;  /* 0xff8000004c077808 */ /* 0x000fc40006800000 */
[----:B--2---:R-:W-:Y:S02]  /*3b80*/  FSEL R6, R33, -INF , !P0 ;  /* 0xff80000021067808 */ /* 0x004fe40004000000 */
[-C--:B------:R-:W-:Y:S02]  /*3b90*/  ISETP.GT.AND P0, PT, R9, R4.reuse, PT ;  /* 0x000000040900720c */ /* 0x080fe40003f04270 */
[----:B------:R-:W-:Y:S02]  /*3ba0*/  FSEL R58, R6, -INF , !P4 ;  /* 0xff800000063a7808 */ /* 0x000fe40006000000 */
[----:B------:R-:W-:Y:S01]  /*3bb0*/  ISETP.GT.AND P4, PT, R10, R4, PT ;  /* 0x000000040a00720c */ /* 0x000fe20003f84270 */
[----:B-1----:R-:W-:Y:S01]  /*3bc0*/  FMUL.FTZ R5, R86, UR6 ;  /* 0x0000000656057c20 */ /* 0x002fe20008410000 */
[----:B------:R-:W-:Y:S02]  /*3bd0*/  FSEL R6, R78, -INF , !P3 ;  /* 0xff8000004e067808 */ /* 0x000fe40005800000 */
[----:B------:R-:W-:Y:S01]  /*3be0*/  ISETP.GE.AND P3, PT, R4, R202, PT ;  /* 0x000000ca0400720c */ /* 0x000fe20003f66270 */
[----:B------:R1:W2:Y:S01]  /*3bf0*/  MUFU.TANH R14, R5 ;  /* 0x00000005000e7308 */ /* 0x0002a20000002400 */
[----:B------:R-:W-:Y:S01]  /*3c00*/  VIADD R4, R2, 0x10 ;  /* 0x0000001002047836 */ /* 0x000fe20000000000 */
[----:B------:R-:W-:-:S02]  /*3c10*/  FSEL R33, R6, -INF , !P2 ;  /* 0xff80000006217808 */ /* 0x000fc40005000000 */
[----:B------:R-:W-:Y:S02]  /*3c20*/  FSEL R6, R63, -INF , !P0 ;  /* 0xff8000003f067808 */ /* 0x000fe40004000000 */
[----:B------:R-:W-:Y:S02]  /*3c30*/  FSEL R92, R7, -INF , !P1 ;  /* 0xff800000075c7808 */ /* 0x000fe40004800000 */
[-C--:B------:R-:W-:Y:S02]  /*3c40*/  ISETP.GT.AND P2, PT, R200, R4.reuse, PT ;  /* 0x00000004c800720c */ /* 0x080fe40003f44270 */
[----:B------:R-:W-:Y:S02]  /*3c50*/  ISETP.GT.AND P1, PT, R11, R4, PT ;  /* 0x000000040b00720c */ /* 0x000fe40003f24270 */
[----:B------:R-:W-:Y:S02]  /*3c60*/  FSEL R43, R6, -INF , !P6 ;  /* 0xff800000062b7808 */ /* 0x000fe40007000000 */
[----:B------:R-:W-:-:S02]  /*3c70*/  ISETP.GE.AND P5, PT, R4, R203, PT ;  /* 0x000000cb0400720c */ /* 0x000fc40003fa6270 */
[----:B------:R-:W-:Y:S02]  /*3c80*/  ISETP.GE.AND P0, PT, R4, R204, PT ;  /* 0x000000cc0400720c */ /* 0x000fe40003f06270 */
[----:B-1----:R-:W-:Y:S02]  /*3c90*/  FSEL R5, R37, -INF , !P4 ;  /* 0xff80000025057808 */ /* 0x002fe40006000000 */
[----:B------:R-:W-:Y:S02]  /*3ca0*/  FSEL R6, R35, -INF , !P2 ;  /* 0xff80000023067808 */ /* 0x000fe40005000000 */
[----:B------:R-:W-:Y:S01]  /*3cb0*/  FSEL R57, R5, -INF , !P3 ;  /* 0xff80000005397808 */ /* 0x000fe20005800000 */
[----:B------:R-:W-:Y:S01]  /*3cc0*/  FMUL.FTZ R5, R44, UR6 ;  /* 0x000000062c057c20 */ /* 0x000fe20008410000 */
[-C--:B------:R-:W-:Y:S02]  /*3cd0*/  ISETP.GT.AND P4, PT, R9, R4.reuse, PT ;  /* 0x000000040900720c */ /* 0x080fe40003f84270 */
[----:B------:R-:W-:Y:S01]  /*3ce0*/  ISETP.GE.AND P6, PT, R4, R201, PT ;  /* 0x000000c90400720c */ /* 0x000fe20003fc6270 */
[----:B------:R1:W-:Y:S01]  /*3cf0*/  MUFU.TANH R20, R5 ;  /* 0x0000000500147308 */ /* 0x0003e20000002400 */
[----:B------:R-:W-:-:S02]  /*3d00*/  ISETP.GT.AND P3, PT, R10, R4, PT ;  /* 0x000000040a00720c */ /* 0x000fc40003f64270 */
[----:B------:R-:W-:Y:S01]  /*3d10*/  ISETP.GE.AND P2, PT, R4, R202, PT ;  /* 0x000000ca0400720c */ /* 0x000fe20003f46270 */
[----:B------:R-:W-:Y:S01]  /*3d20*/  VIADD R4, R2, 0x11 ;  /* 0x0000001102047836 */ /* 0x000fe20000000000 */
[----:B------:R-:W-:Y:S01]  /*3d30*/  FSEL R40, R6, -INF , !P5 ;  /* 0xff80000006287808 */ /* 0x000fe20006800000 */
[----:B------:R-:W-:-:S03]  /*3d40*/  FMUL.FTZ R6, R45, UR6 ;  /* 0x000000062d067c20 */ /* 0x000fc60008410000 */
[----:B------:R-:W-:Y:S01]  /*3d50*/  ISETP.GT.AND P5, PT, R200, R4, PT ;  /* 0x00000004c800720c */ /* 0x000fe20003fa4270 */
[----:B------:R3:W-:Y:S03]  /*3d60*/  MUFU.TANH R21, R6 ;  /* 0x0000000600157308 */ /* 0x0007e60000002400 */
[----:B------:R-:W-:Y:S02]  /*3d70*/  FSEL R7, R62, -INF , !P5 ;  /* 0xff8000003e077808 */ /* 0x000fe40006800000 */
[----:B------:R-:W-:Y:S02]  /*3d80*/  ISETP.GE.AND P5, PT, R4, R202, PT ;  /* 0x000000ca0400720c */ /* 0x000fe40003fa6270 */
[----:B-1----:R-:W-:Y:S02]  /*3d90*/  FSEL R5, R32, -INF , !P1 ;  /* 0xff80000020057808 */ /* 0x002fe40004800000 */
[----:B------:R-:W-:-:S02]  /*3da0*/  ISETP.GE.AND P1, PT, R4, R203, PT ;  /* 0x000000cb0400720c */ /* 0x000fc40003f26270 */
[----:B------:R-:W-:Y:S02]  /*3db0*/  FSEL R148, R5, -INF , !P0 ;  /* 0xff80000005947808 */ /* 0x000fe40004000000 */
[----:B------:R-:W-:Y:S02]  /*3dc0*/  FSEL R5, R28, -INF , !P4 ;  /* 0xff8000001c057808 */ /* 0x000fe40006000000 */
[----:B------:R-:W-:Y:S02]  /*3dd0*/  ISETP.GT.AND P0, PT, R11, R4, PT ;  /* 0x000000040b00720c */ /* 0x000fe40003f04270 */
[----:B------:R-:W-:Y:S01]  /*3de0*/  FSEL R91, R5, -INF , !P6 ;  /* 0xff800000055b7808 */ /* 0x000fe20007000000 */
[----:B------:R-:W-:Y:S01]  /*3df0*/  FMUL.FTZ R5, R46, UR6 ;  /* 0x000000062e057c20 */ /* 0x000fe20008410000 */
[----:B---3--:R-:W-:Y:S02]  /*3e00*/  FSEL R6, R18, -INF , !P3 ;  /* 0xff80000012067808 */ /* 0x008fe40005800000 */
[----:B------:R-:W-:Y:S01]  /*3e10*/  ISETP.GE.AND P4, PT, R4, R204, PT ;  /* 0x000000cc0400720c */ /* 0x000fe20003f86270 */
[----:B------:R1:W3:Y:S01]  /*3e20*/  MUFU.TANH R13, R5 ;  /* 0x00000005000d7308 */ /* 0x0002e20000002400 */
[----:B------:R-:W-:Y:S01]  /*3e30*/  FSEL R94, R6, -INF , !P2 ;  /* 0xff800000065e7808 */ /* 0x000fe20005000000 */
[----:B------:R-:W-:Y:S01]  /*3e40*/  FMUL.FTZ R6, R47, UR6 ;  /* 0x000000062f067c20 */ /* 0x000fe20008410000 */
[----:B------:R-:W-:-:S02]  /*3e50*/  ISETP.GT.AND P2, PT, R10, R4, PT ;  /* 0x000000040a00720c */ /* 0x000fc40003f44270 */
[----:B------:R-:W-:Y:S02]  /*3e60*/  ISETP.GT.AND P6, PT, R9, R4, PT ;  /* 0x000000040900720c */ /* 0x000fe40003fc4270 */
[----:B------:R-:W-:Y:S01]  /*3e70*/  FSEL R39, R7, -INF , !P1 ;  /* 0xff80000007277808 */ /* 0x000fe20004800000 */
[----:B------:R4:W-:Y:S01]  /*3e80*/  MUFU.TANH R18, R6 ;  /* 0x0000000600127308 */ /* 0x0009e20000002400 */
[----:B------:R-:W-:Y:S01]  /*3e90*/  ISETP.GE.AND P3, PT, R4, R201, PT ;  /* 0x000000c90400720c */ /* 0x000fe20003f66270 */
[----:B------:R-:W-:Y:S01]  /*3ea0*/  VIADD R4, R2, 0x18 ;  /* 0x0000001802047836 */ /* 0x000fe20000000000 */
[----:B------:R-:W-:-:S04]  /*3eb0*/  FSEL R7, R12, -INF , !P2 ;  /* 0xff8000000c077808 */ /* 0x000fc80005000000 */
[----:B------:R-:W-:Y:S01]  /*3ec0*/  FSEL R89, R7, -INF , !P5 ;  /* 0xff80000007597808 */ /* 0x000fe20006800000 */
[----:B------:R-:W-:Y:S01]  /*3ed0*/  FMUL.FTZ R7, R106, UR6 ;  /* 0x000000066a077c20 */ /* 0x000fe20008410000 */
[----:B-1----:R-:W-:Y:S02]  /*3ee0*/  FSEL R5, R34, -INF , !P0 ;  /* 0xff80000022057808 */ /* 0x002fe40004000000 */
[----:B------:R-:W-:Y:S01]  /*3ef0*/  ISETP.GT.AND P0, PT, R200, R4, PT ;  /* 0x00000004c800720c */ /* 0x000fe20003f04270 */
[----:B------:R5:W-:Y:S01]  /*3f00*/  MUFU.TANH R12, R7 ;  /* 0x00000007000c7308 */ /* 0x000be20000002400 */
[----:B------:R-:W-:Y:S02]  /*3f10*/  FSEL R147, R5, -INF , !P4 ;  /* 0xff80000005937808 */ /* 0x000fe40006000000 */
[----:B------:R-:W-:Y:S01]  /*3f20*/  FSEL R5, R19, -INF , !P6 ;  /* 0xff80000013057808 */ /* 0x000fe20007000000 */
[----:B------:R-:W-:Y:S02]  /*3f30*/  VIADD R19, R2, 0x30 ;  /* 0x0000003002137836 */ /* 0x000fe40000000000 */
[----:B----4-:R-:W-:Y:S01]  /*3f40*/  FMUL.FTZ R6, R104, UR6 ;  /* 0x0000000668067c20 */ /* 0x010fe20008410000 */
[----:B------:R-:W-:-:S02]  /*3f50*/  ISETP.GE.AND P1, PT, R4, R203, PT ;  /* 0x000000cb0400720c */ /* 0x000fc40003f26270 */
[----:B------:R-:W-:Y:S01]  /*3f60*/  FSEL R59, R5, -INF , !P3 ;  /* 0xff800000053b7808 */ /* 0x000fe20005800000 */
[----:B------:R1:W4:Y:S01]  /*3f70*/  MUFU.TANH R15, R6 ;  /* 0x00000006000f7308 */ /* 0x0003220000002400 */
[-C--:B------:R-:W-:Y:S01]  /*3f80*/  ISETP.GT.AND P3, PT, R9, R4.reuse, PT ;  /* 0x000000040900720c */ /* 0x080fe20003f64270 */
[----:B------:R-:W-:Y:S01]  /*3f90*/  VIADD R5, R2, 0x19 ;  /* 0x0000001902057836 */ /* 0x000fe20000000000 */
[----:B------:R-:W-:Y:S02]  /*3fa0*/  ISETP.GE.AND P2, PT, R4, R201, PT ;  /* 0x000000c90400720c */ /* 0x000fe40003f46270 */
[----:B------:R-:W-:Y:S02]  /*3fb0*/  FSEL R8, R17, -INF , !P0 ;  /* 0xff80000011087808 */ /* 0x000fe40004000000 */
[----:B------:R-:W-:Y:S02]  /*3fc0*/  ISETP.GT.AND P4, PT, R11, R4, PT ;  /* 0x000000040b00720c */ /* 0x000fe40003f84270 */
[----:B-----5:R-:W-:-:S02]  /*3fd0*/  FSEL R7, R16, -INF , !P3 ;  /* 0xff80000010077808 */ /* 0x020fc40005800000 */
[----:B------:R-:W-:Y:S02]  /*3fe0*/  ISETP.GT.AND P5, PT, R10, R4, PT ;  /* 0x000000040a00720c */ /* 0x000fe40003fa4270 */
[----:B------:R-:W-:Y:S02]  /*3ff0*/  FSEL R37, R8, -INF , !P1 ;  /* 0xff80000008257808 */ /* 0x000fe40004800000 */
[----:B------:R-:W-:Y:S01]  /*4000*/  FSEL R42, R7, -INF , !P2 ;  /* 0xff800000072a7808 */ /* 0x000fe20005000000 */
[----:B-1----:R-:W-:Y:S01]  /*4010*/  FMUL.FTZ R6, R105, UR6 ;  /* 0x0000000669067c20 */ /* 0x002fe20008410000 */
[C---:B------:R-:W-:Y:S02]  /*4020*/  ISETP.GE.AND P6, PT, R4.reuse, R204, PT ;  /* 0x000000cc0400720c */ /* 0x040fe40003fc6270 */
[----:B------:R-:W-:Y:S01]  /*4030*/  ISETP.GE.AND P0, PT, R4, R202, PT ;  /* 0x000000ca0400720c */ /* 0x000fe20003f06270 */
[----:B------:R1:W5:Y:S01]  /*4040*/  MUFU.TANH R17, R6 ;  /* 0x0000000600117308 */ /* 0x0003620000002400 */
[----:B------:R-:W-:Y:S01]  /*4050*/  ISETP.GT.AND P1, PT, R200, R5, PT ;  /* 0x00000005c800720c */ /* 0x000fe20003f24270 */
[----:B------:R-:W-:Y:S01]  /*4060*/  VIADD R4, R2, 0x20 ;  /* 0x0000002002047836 */ /* 0x000fe20000000000 */
[----:B------:R-:W-:-:S02]  /*4070*/  FSEL R8, R24, -INF , !P4 ;  /* 0xff80000018087808 */ /* 0x000fc40006000000 */
[----:B--2---:R-:W-:Y:S02]  /*4080*/  FSEL R7, R14, -INF , !P5 ;  /* 0xff8000000e077808 */ /* 0x004fe40006800000 */
[----:B------:R-:W-:Y:S02]  /*4090*/  FSEL R134, R8, -INF , !P6 ;  /* 0xff80000008867808 */ /* 0x000fe40007000000 */
[----:B------:R-:W-:Y:S02]  /*40a0*/  FSEL R88, R7, -INF , !P0 ;  /* 0xff80000007587808 */ /* 0x000fe40004000000 */
[----:B------:R-:W-:Y:S02]  /*40b0*/  ISETP.GE.AND P4, PT, R5, R203, PT ;  /* 0x000000cb0500720c */ /* 0x000fe40003f86270 */
[-C--:B------:R-:W-:Y:S02]  /*40c0*/  ISETP.GT.AND P3, PT, R11, R5.reuse, PT ;  /* 0x000000050b00720c */ /* 0x080fe40003f64270 */
[----:B------:R-:W-:Y:S01]  /*40d0*/  ISETP.GE.AND P6, PT, R5, R204, PT ;  /* 0x000000cc0500720c */ /* 0x000fe20003fc6270 */
[----:B-1----:R-:W-:Y:S01]  /*40e0*/  FMUL.FTZ R6, R107, UR6 ;  /* 0x000000066b067c20 */ /* 0x002fe20008410000 */
[----:B------:R-:W-:-:S02]  /*40f0*/  ISETP.GT.AND P2, PT, R9, R5, PT ;  /* 0x000000050900720c */ /* 0x000fc40003f44270 */
[C---:B------:R-:W-:Y:S01]  /*4100*/  ISETP.GE.AND P5, PT, R5.reuse, R201, PT ;  /* 0x000000c90500720c */ /* 0x040fe20003fa6270 */
[----:B------:R1:W2:Y:S01]  /*4110*/  MUFU.TANH R16, R6 ;  /* 0x0000000600107308 */ /* 0x0002a20000002400 */
[----:B------:R-:W-:Y:S02]  /*4120*/  ISETP.GE.AND P0, PT, R5, R202, PT ;  /* 0x000000ca0500720c */ /* 0x000fe40003f06270 */
[----:B------:R-:W-:Y:S01]  /*4130*/  FSEL R7, R23, -INF , !P2 ;  /* 0xff80000017077808 */ /* 0x000fe20005000000 */
[----:B------:R-:W-:Y:S01]  /*4140*/  FMUL.FTZ R23, R71, UR6 ;  /* 0x0000000647177c20 */ /* 0x000fe20008410000 */
[----:B------:R-:W-:Y:S02]  /*4150*/  ISETP.GT.AND P2, PT, R11, R4, PT ;  /* 0x000000040b00720c */ /* 0x000fe40003f44270 */
[----:B------:R-:W-:Y:S01]  /*4160*/  FSEL R127, R25, -INF , !P3 ;  /* 0xff800000197f7808 */ /* 0x000fe20005800000 */
[----:B------:R-:W-:Y:S01]  /*4170*/  VIADD R25, R2, 0x38 ;  /* 0x0000003802197836 */ /* 0x000fe20000000000 */
[----:B------:R-:W-:Y:S01]  /*4180*/  FSEL R41, R7, -INF , !P5 ;  /* 0xff80000007297808 */ /* 0x000fe20006800000 */
[----:B------:R-:W-:Y:S01]  /*4190*/  MUFU.TANH R23, R23 ;  /* 0x0000001700177308 */ /* 0x000fe20000002400 */
[----:B---3--:R-:W-:-:S02]  /*41a0*/  FSEL R32, R13, -INF , !P2 ;  /* 0xff8000000d207808 */ /* 0x008fc40005000000 */
[C---:B------:R-:W-:Y:S02]  /*41b0*/  ISETP.GE.AND P3, PT, R4.reuse, R203, PT ;  /* 0x000000cb0400720c */ /* 0x040fe40003f66270 */
[----:B------:R-:W-:Y:S02]  /*41c0*/  ISETP.GE.AND P5, PT, R4, R204, PT ;  /* 0x000000cc0400720c */ /* 0x000fe40003fa6270 */
[----:B-1----:R-:W-:Y:S01]  /*41d0*/  FSEL R6, R26, -INF , !P1 ;  /* 0xff8000001a067808 */ /* 0x002fe20004800000 */
[----:B------:R-:W-:Y:S01]  /*41e0*/  VIADD R26, R2, 0x31 ;  /* 0x00000031021a7836 */ /* 0x000fe20000000000 */
[----:B------:R-:W-:Y:S01]  /*41f0*/  ISETP.GT.AND P1, PT, R10, R5, PT ;  /* 0x000000050a00720c */ /* 0x000fe20003f24270 */
[----:B------:R-:W-:Y:S01]  /*4200*/  FMUL.FTZ R5, R48, UR6 ;  /* 0x0000000630057c20 */ /* 0x000fe20008410000 */
[----:B------:R-:W-:Y:S02]  /*4210*/  FSEL R105, R6, -INF , !P4 ;  /* 0xff80000006697808 */ /* 0x000fe40006000000 */
[----:B------:R-:W-:Y:S01]  /*4220*/  FSEL R6, R22, -INF , !P1 ;  /* 0xff80000016067808 */ /* 0x000fe20004800000 */
[----:B------:R1:W-:Y:S01]  /*4230*/  MUFU.TANH R14, R5 ;  /* 0x00000005000e7308 */ /* 0x0003e20000002400 */
[----:B------:R-:W-:-:S02]  /*4240*/  ISETP.GT.AND P4, PT, R200, R4, PT ;  /* 0x00000004c800720c */ /* 0x000fc40003f84270 */
[----:B------:R-:W-:Y:S01]  /*4250*/  FSEL R106, R6, -INF , !P0 ;  /* 0xff800000066a7808 */ /* 0x000fe20004000000 */
[----:B------:R-:W-:Y:S01]  /*4260*/  FMUL.FTZ R6, R50, UR6 ;  /* 0x0000000632067c20 */ /* 0x000fe20008410000 */
[----:B------:R-:W-:Y:S02]  /*4270*/  ISETP.GT.AND P1, PT, R9, R4, PT ;  /* 0x000000040900720c */ /* 0x000fe40003f24270 */
[C---:B------:R-:W-:Y:S01]  /*4280*/  ISETP.GE.AND P0, PT, R4.reuse, R201, PT ;  /* 0x000000c90400720c */ /* 0x040fe20003f06270 */
[----:B------:R4:W3:Y:S01]  /*4290*/  MUFU.TANH R13, R6 ;  /* 0x00000006000d7308 */ /* 0x0008e20000002400 */
[----:B------:R-:W-:Y:S02]  /*42a0*/  ISETP.GE.AND P2, PT, R4, R202, PT ;  /* 0x000000ca0400720c */ /* 0x000fe40003f46270 */
[----:B------:R-:W-:Y:S02]  /*42b0*/  FSEL R127, R127, -INF , !P6 ;  /* 0xff8000007f7f7808 */ /* 0x000fe40007000000 */
[----:B------:R-:W-:Y:S01]  /*42c0*/  ISETP.GT.AND P6, PT, R11, R19, PT ;  /* 0x000000130b00720c */ /* 0x000fe20003fc4270 */
[----:B-1----:R-:W-:-:S04]  /*42d0*/  FMUL.FTZ R5, R49, UR6 ;  /* 0x0000000631057c20 */ /* 0x002fc80008410000 */
[----:B------:R1:W-:Y:S01]  /*42e0*/  MUFU.TANH R29, R5 ;  /* 0x00000005001d7308 */ /* 0x0003e20000002400 */
[----:B----4-:R-:W-:Y:S01]  /*42f0*/  FSEL R6, R15, -INF , !P1 ;  /* 0xff8000000f067808 */ /* 0x010fe20004800000 */
[----:B------:R-:W-:-:S03]  /*4300*/  VIADD R15, R2, 0x29 ;  /* 0x00000029020f7836 */ /* 0x000fc60000000000 */
[----:B------:R-:W-:Y:S02]  /*4310*/  FSEL R133, R6, -INF , !P0 ;  /* 0xff80000006857808 */ /* 0x000fe40004000000 */
[----:B-1----:R-:W-:Y:S02]  /*4320*/  FSEL R5, R20, -INF , !P4 ;  /* 0xff80000014057808 */ /* 0x002fe40006000000 */
[----:B------:R-:W-:Y:S01]  /*4330*/  ISETP.GT.AND P4, PT, R10, R4, PT ;  /* 0x000000040a00720c */ /* 0x000fe20003f84270 */
[----:B------:R-:W-:Y:S01]  /*4340*/  VIADD R4, R2, 0x21 ;  /* 0x0000002102047836 */ /* 0x000fe20000000000 */
[----:B------:R-:W-:Y:S01]  /*4350*/  FSEL R75, R5, -INF , !P3 ;  /* 0xff800000054b7808 */ /* 0x000fe20005800000 */
[----:B------:R-:W-:Y:S01]  /*4360*/  FMUL.FTZ R5, R80, UR6 ;  /* 0x0000000650057c20 */ /* 0x000fe20008410000 */
[----:B------:R-:W-:Y:S02]  /*4370*/  FSEL R6, R12, -INF , !P4 ;  /* 0xff8000000c067808 */ /* 0x000fe40006000000 */
[----:B------:R-:W-:Y:S01]  /*4380*/  ISETP.GT.AND P3, PT, R200, R4, PT ;  /* 0x00000004c800720c */ /* 0x000fe20003f64270 */
[----:B------:R1:W4:Y:S01]  /*4390*/  MUFU.TANH R12, R5 ;  /* 0x00000005000c7308 */ /* 0x0003220000002400 */
[----:B------:R-:W-:-:S02]  /*43a0*/  ISETP.GE.AND P1, PT, R4, R203, PT ;  /* 0x000000cb0400720c */ /* 0x000fc40003f26270 */
[----:B------:R-:W-:Y:S02]  /*43b0*/  ISETP.GT.AND P0, PT, R11, R4, PT ;  /* 0x000000040b00720c */ /* 0x000fe40003f04270 */
[----:B------:R-:W-:Y:S01]  /*43c0*/  FSEL R135, R6, -INF , !P2 ;  /* 0xff80000006877808 */ /* 0x000fe20005000000 */
[----:B------:R-:W-:Y:S01]  /*43d0*/  FMUL.FTZ R6, R81, UR6 ;  /* 0x0000000651067c20 */ /* 0x000fe20008410000 */
[----:B------:R-:W-:Y:S01]  /*43e0*/  FSEL R31, R18, -INF , !P0 ;  /* 0xff800000121f7808 */ /* 0x000fe20004000000 */
[----:B------:R-:W-:Y:S01]  /*43f0*/  FMUL.FTZ R18, R70, UR6 ;  /* 0x0000000646127c20 */ /* 0x000fe20008410000 */
[C---:B------:R-:W-:Y:S01]  /*4400*/  ISETP.GE.AND P4, PT, R4.reuse, R204, PT ;  /* 0x000000cc0400720c */ /* 0x040fe20003f86270 */
[----:B------:R3:W-:Y:S01]  /*4410*/  MUFU.TANH R28, R6 ;  /* 0x00000006001c7308 */ /* 0x0007e20000002400 */
[C---:B------:R-:W-:Y:S02]  /*4420*/  ISETP.GE.AND P2, PT, R4.reuse, R201, PT ;  /* 0x000000c90400720c */ /* 0x040fe40003f46270 */
[----:B------:R-:W-:-:S02]  /*4430*/  ISETP.GE.AND P0, PT, R4, R202, PT ;  /* 0x000000ca0400720c */ /* 0x000fc40003f06270 */
[----:B-1----:R-:W-:-:S03]  /*4440*/  FSEL R5, R21, -INF , !P3 ;  /* 0xff80000015057808 */ /* 0x002fc60005800000 */
[----:B------:R-:W-:Y:S01]  /*4450*/  MUFU.TANH R18, R18 ;  /* 0x0000001200127308 */ /* 0x000fe20000002400 */
[-C--:B------:R-:W-:Y:S02]  /*4460*/  ISETP.GT.AND P3, PT, R9, R4.reuse, PT ;  /* 0x000000040900720c */ /* 0x080fe40003f64270 */
[----:B------:R-:W-:Y:S01]  /*4470*/  FSEL R104, R5, -INF , !P1 ;  /* 0xff80000005687808 */ /* 0x000fe20004800000 */
[----:B------:R-:W-:Y:S01]  /*4480*/  FMUL.FTZ R5, R82, UR6 ;  /* 0x0000000652057c20 */ /* 0x000fe20008410000 */
[----:B------:R-:W-:Y:S01]  /*4490*/  ISETP.GT.AND P1, PT, R10, R4, PT ;  /* 0x000000040a00720c */ /* 0x000fe20003f24270 */
[----:B------:R-:W-:Y:S01]  /*44a0*/  VIADD R4, R2, 0x28 ;  /* 0x0000002802047836 */ /* 0x000fe20000000000 */
[----:B-----5:R-:W-:Y:S01]  /*44b0*/  FSEL R8, R17, -INF , !P3 ;  /* 0xff80000011087808 */ /* 0x020fe20005800000 */
[----:B------:R1:W5:Y:S01]  /*44c0*/  MUFU.TANH R20, R5 ;  /* 0x0000000500147308 */ /* 0x0003620000002400 */
[----:B--2---:R-:W-:Y:S01]  /*44d0*/  FSEL R7, R16, -INF , !P1 ;  /* 0xff80000010077808 */ /* 0x004fe20004800000 */
[----:B---3--:R-:W-:Y:S01]  /*44e0*/  FMUL.FTZ R6, R83, UR6 ;  /* 0x0000000653067c20 */ /* 0x008fe20008410000 */
[-C--:B------:R-:W-:Y:S01]  /*44f0*/  ISETP.GT.AND P3, PT, R200, R4.reuse, PT ;  /* 0x00000004c800720c */ /* 0x080fe20003f64270 */
[----:B------:R-:W-:Y:S01]  /*4500*/  FMUL.FTZ R16, R51, UR6 ;  /* 0x0000000633107c20 */ /* 0x000fe20008410000 */
[----:B------:R-:W-:Y:S01]  /*4510*/  FSEL R132, R8, -INF , !P2 ;  /* 0xff80000008847808 */ /* 0x000fe20005000000 */
[----:B------:R-:W-:Y:S01]  /*4520*/  FMUL.FTZ R8, R97, UR6 ;  /* 0x0000000661087c20 */ /* 0x000fe20008410000 */
[----:B------:R-:W-:Y:S01]  /*4530*/  FSEL R146, R7, -INF , !P0 ;  /* 0xff80000007927808 */ /* 0x000fe20004000000 */
[----:B------:R2:W3:Y:S01]  /*4540*/  MUFU.TANH R24, R6 ;  /* 0x0000000600187308 */ /* 0x0004e20000002400 */
[----:B------:R-:W-:Y:S01]  /*4550*/  ISETP.GE.AND P2, PT, R4, R203, PT ;  /* 0x000000cb0400720c */ /* 0x000fe20003f46270 */
[----:B------:R-:W-:Y:S01]  /*4560*/  FMUL.FTZ R17, R69, UR6 ;  /* 0x0000000645117c20 */ /* 0x000fe20008410000 */
[----:B------:R-:W-:-:S02]  /*4570*/  ISETP.GT.AND P1, PT, R11, R4, PT ;  /* 0x000000040b00720c */ /* 0x000fc40003f24270 */
[----:B------:R-:W-:Y:S02]  /*4580*/  ISETP.GT.AND P0, PT, R9, R4, PT ;  /* 0x000000040900720c */ /* 0x000fe40003f04270 */
[----:B------:R-:W-:Y:S01]  /*4590*/  FSEL R30, R13, -INF , !P1 ;  /* 0xff8000000d1e7808 */ /* 0x000fe20004800000 */
[----:B------:R-:W-:Y:S01]  /*45a0*/  MUFU.TANH R8, R8 ;  /* 0x0000000800087308 */ /* 0x000fe20000002400 */
[----:B-1----:R-:W-:Y:S01]  /*45b0*/  FSEL R5, R14, -INF , !P3 ;  /* 0xff8000000e057808 */ /* 0x002fe20005800000 */
[----:B------:R-:W-:Y:S01]  /*45c0*/  FMUL.FTZ R13, R68, UR6 ;  /* 0x00000006440d7c20 */ /* 0x000fe20008410000 */
[----:B----4-:R-:W-:Y:S01]  /*45d0*/  FSEL R7, R12, -INF , !P0 ;  /* 0xff8000000c077808 */ /* 0x010fe20004000000 */
[----:B------:R-:W-:Y:S01]  /*45e0*/  FMUL.FTZ R12, R99, UR6 ;  /* 0x00000006630c7c20 */ /* 0x000fe20008410000 */
[----:B------:R-:W-:Y:S01]  /*45f0*/  FSEL R74, R5, -INF , !P2 ;  /* 0xff800000054a7808 */ /* 0x000fe20005000000 */
[----:B------:R-:W-:Y:S01]  /*4600*/  FMUL.FTZ R5, R64, UR6 ;  /* 0x0000000640057c20 */ /* 0x000fe20008410000 */
[----:B------:R-:W-:Y:S01]  /*4610*/  ISETP.GE.AND P3, PT, R4, R204, PT ;  /* 0x000000cc0400720c */ /* 0x000fe20003f66270 */
[----:B------:R-:W-:Y:S01]  /*4620*/  FMUL.FTZ R14, R90, UR6 ;  /* 0x000000065a0e7c20 */ /* 0x000fe20008410000 */
[----:B------:R-:W-:Y:S01]  /*4630*/  ISETP.GE.AND P2, PT, R4, R201, PT ;  /* 0x000000c90400720c */ /* 0x000fe20003f46270 */
[----:B------:R1:W4:Y:S01]  /*4640*/  MUFU.TANH R22, R5 ;  /* 0x0000000500167308 */ /* 0x0003220000002400 */
[----:B------:R-:W-:Y:S01]  /*4650*/  ISETP.GT.AND P1, PT, R10, R4, PT ;  /* 0x000000040a00720c */ /* 0x000fe20003f24270 */
[----:B--2---:R-:W-:Y:S01]  /*4660*/  FMUL.FTZ R6, R98, UR6 ;  /* 0x0000000662067c20 */ /* 0x004fe20008410000 */
[----:B------:R-:W-:Y:S01]  /*4670*/  ISETP.GE.AND P0, PT, R4, R202, PT ;  /* 0x000000ca0400720c */ /* 0x000fe20003f06270 */
[----:B------:R-:W-:Y:S01]  /*4680*/  FMUL.FTZ R4, R96, UR6 ;  /* 0x0000000660047c20 */ /* 0x000fe20008410000 */
[----:B------:R-:W-:-:S02]  /*4690*/  FSEL R126, R7, -INF , !P2 ;  /* 0xff800000077e7808 */ /* 0x000fc40005000000 */
[----:B------:R-:W-:Y:S01]  /*46a0*/  ISETP.GE.AND P2, PT, R15, R203, PT ;  /* 0x000000cb0f00720c */ /* 0x000fe20003f46270 */
[----:B------:R5:W2:Y:S01]  /*46b0*/  MUFU.TANH R21, R4 ;  /* 0x0000000400157308 */ /* 0x000aa20000002400 */
[----:B------:R-:W-:Y:S02]  /*46c0*/  FSEL R68, R31, -INF , !P4 ;  /* 0xff8000001f447808 */ /* 0x000fe40006000000 */
[----:B------:R-:W-:Y:S02]  /*46d0*/  FSEL R69, R32, -INF , !P5 ;  /* 0xff80000020457808 */ /* 0x000fe40006800000 */
[----:B------:R-:W-:-:S03]  /*46e0*/  ISETP.GE.AND P5, PT, R26, R204, PT ;  /* 0x000000cc1a00720c */ /* 0x000fc60003fa6270 */
[----:B------:R-:W-:Y:S01]  /*46f0*/  MUFU.TANH R7, R12 ;  /* 0x0000000c00077308 */ /* 0x000fe20000002400 */
[----:B-1----:R-:W-:-:S07]  /*4700*/  FMUL.FTZ R5, R65, UR6 ;  /* 0x0000000641057c20 */ /* 0x002fce0008410000 */
[----:B------:R1:W-:Y:S01]  /*4710*/  MUFU.TANH R27, R5 ;  /* 0x00000005001b7308 */ /* 0x0003e20000002400 */
[----:B-----5:R-:W-:Y:S02]  /*4720*/  FSEL R4, R20, -INF , !P1 ;  /* 0xff80000014047808 */ /* 0x020fe40004800000 */
[-C--:B------:R-:W-:Y:S02]  /*4730*/  ISETP.GT.AND P1, PT, R200, R15.reuse, PT ;  /* 0x0000000fc800720c */ /* 0x080fe40003f24270 */
[----:B------:R-:W-:Y:S02]  /*4740*/  FSEL R145, R4, -INF , !P0 ;  /* 0xff80000004917808 */ /* 0x000fe40004000000 */
[----:B------:R-:W-:Y:S01]  /*4750*/  ISETP.GT.AND P0, PT, R9, R15, PT ;  /* 0x0000000f0900720c */ /* 0x000fe20003f04270 */
[----:B------:R5:W2:Y:S03]  /*4760*/  MUFU.TANH R20, R6 ;  /* 0x0000000600147308 */ /* 0x000aa60000002400 */
[----:B------:R-:W-:-:S02]  /*4770*/  FSEL R4, R28, -INF , !P0 ;  /* 0xff8000001c047808 */ /* 0x000fc40004000000 */
[----:B------:R-:W-:-:S03]  /*4780*/  ISETP.GT.AND P0, PT, R10, R15, PT ;  /* 0x0000000f0a00720c */ /* 0x000fc60003f04270 */
[----:B------:R-:W-:Y:S01]  /*4790*/  MUFU.TANH R12, R13 ;  /* 0x0000000d000c7308 */ /* 0x000fe20000002400 */
[----:B-1----:R-:W-:Y:S02]  /*47a0*/  FSEL R5, R29, -INF , !P1 ;  /* 0xff8000001d057808 */ /* 0x002fe40004800000 */
[----:B------:R-:W-:Y:S02]  /*47b0*/  ISETP.GE.AND P1, PT, R15, R201, PT ;  /* 0x000000c90f00720c */ /* 0x000fe40003f26270 */
[----:B------:R-:W-:Y:S02]  /*47c0*/  FSEL R124, R5, -INF , !P2 ;  /* 0xff800000057c7808 */ /* 0x000fe40005000000 */
[----:B------:R-:W-:Y:S01]  /*47d0*/  ISETP.GT.AND P2, PT, R200, R19, PT ;  /* 0x00000013c800720c */ /* 0x000fe20003f44270 */
[----:B------:R-:W-:Y:S01]  /*47e0*/  MUFU.TANH R14, R14 ;  /* 0x0000000e000e7308 */ /* 0x000fe20000002400 */
[----:B------:R-:W-:Y:S01]  /*47f0*/  FSEL R125, R4, -INF , !P1 ;  /* 0xff800000047d7808 */ /* 0x000fe20004800000 */
[----:B-----5:R-:W-:Y:S01]  /*4800*/  FMUL.FTZ R6, R52, UR6 ;  /* 0x0000000634067c20 */ /* 0x020fe20008410000 */
[----:B---3--:R-:W-:Y:S01]  /*4810*/  FSEL R4, R24, -INF , !P0 ;  /* 0xff80000018047808 */ /* 0x008fe20004000000 */
[----:B------:R-:W-:Y:S01]  /*4820*/  VIADD R24, R2, 0x39 ;  /* 0x0000003902187836 */ /* 0x000fe20000000000 */
[----:B------:R-:W-:-:S02]  /*4830*/  ISETP.GE.AND P0, PT, R19, R203, PT ;  /* 0x000000cb1300720c */ /* 0x000fc40003f06270 */
[----:B----4-:R-:W-:Y:S01]  /*4840*/  FSEL R5, R22, -INF , !P2 ;  /* 0xff80000016057808 */ /* 0x010fe20005000000 */
[----:B------:R-:W-:Y:S01]  /*4850*/  MUFU.TANH R17, R17 ;  /* 0x0000001100117308 */ /* 0x000fe20000002400 */
[----:B------:R-:W-:Y:S02]  /*4860*/  ISETP.GE.AND P1, PT, R15, R202, PT ;  /* 0x000000ca0f00720c */ /* 0x000fe40003f26270 */
[----:B------:R-:W-:Y:S02]  /*4870*/  FSEL R136, R5, -INF , !P0 ;  /* 0xff80000005887808 */ /* 0x000fe40004000000 */
[-C--:B------:R-:W-:Y:S02]  /*4880*/  ISETP.GT.AND P2, PT, R9, R19.reuse, PT ;  /* 0x000000130900720c */ /* 0x080fe40003f44270 */
[----:B------:R-:W-:Y:S01]  /*4890*/  ISETP.GT.AND P0, PT, R10, R19, PT ;  /* 0x000000130a00720c */ /* 0x000fe20003f04270 */
[----:B------:R-:W-:Y:S01]  /*48a0*/  MUFU.TANH R22, R16 ;  /* 0x0000001000167308 */ /* 0x000fe20000002400 */
[----:B------:R-:W-:-:S02]  /*48b0*/  FSEL R129, R4, -INF , !P1 ;  /* 0xff80000004817808 */ /* 0x000fc40004800000 */
[----:B------:R-:W-:Y:S02]  /*48c0*/  ISETP.GE.AND P1, PT, R19, R201, PT ;  /* 0x000000c91300720c */ /* 0x000fe40003f26270 */
[----:B--2---:R-:W-:Y:S02]  /*48d0*/  FSEL R5, R21, -INF , !P2 ;  /* 0xff80000015057808 */ /* 0x004fe40005000000 */
[----:B------:R-:W-:Y:S02]  /*48e0*/  FSEL R4, R20, -INF , !P0 ;  /* 0xff80000014047808 */ /* 0x000fe40004000000 */
[----:B------:R-:W-:Y:S01]  /*48f0*/  ISETP.GT.AND P0, PT, R200, R26, PT ;  /* 0x0000001ac800720c */ /* 0x000fe20003f04270 */
[----:B------:R1:W2:Y:S01]  /*4900*/  MUFU.TANH R20, R6 ;  /* 0x0000000600147308 */ /* 0x0002a20000002400 */
[----:B------:R-:W-:Y:S02]  /*4910*/  ISETP.GE.AND P2, PT, R19, R202, PT ;  /* 0x000000ca1300720c */ /* 0x000fe40003f46270 */
[----:B------:R-:W-:-:S02]  /*4920*/  FSEL R169, R5, -INF , !P1 ;  /* 0xff80000005a97808 */ /* 0x000fc40004800000 */
[-C--:B------:R-:W-:Y:S02]  /*4930*/  ISETP.GT.AND P1, PT, R9, R26.reuse, PT ;  /* 0x0000001a0900720c */ /* 0x080fe40003f24270 */
[----:B------:R-:W-:Y:S02]  /*4940*/  FSEL R5, R27, -INF , !P0 ;  /* 0xff8000001b057808 */ /* 0x000fe40004000000 */
[----:B------:R-:W-:Y:S02]  /*4950*/  FSEL R186, R4, -INF , !P2 ;  /* 0xff80000004ba7808 */ /* 0x000fe40005000000 */
[----:B------:R-:W-:Y:S02]  /*4960*/  ISETP.GT.AND P0, PT, R10, R26, PT ;  /* 0x0000001a0a00720c */ /* 0x000fe40003f04270 */
[----:B------:R-:W-:Y:S02]  /*4970*/  ISETP.GT.AND P2, PT, R200, R2, PT ;  /* 0x00000002c800720c */ /* 0x000fe40003f44270 */
[----:B------:R-:W-:-:S02]  /*4980*/  FSEL R4, R8, -INF , !P1 ;  /* 0xff80000008047808 */ /* 0x000fc40004800000 */
[----:B------:R-:W-:Y:S01]  /*4990*/  FSEL R8, R7, -INF , !P0 ;  /* 0xff80000007087808 */ /* 0x000fe20004000000 */
[----:B------:R-:W-:Y:S01]  /*49a0*/  FMUL.FTZ R7, R53, UR6 ;  /* 0x0000000635077c20 */ /* 0x000fe20008410000 */
[-C--:B------:R-:W-:Y:S02]  /*49b0*/  ISETP.GE.AND P0, PT, R2, R203.reuse, PT ;  /* 0x000000cb0200720c */ /* 0x080fe40003f06270 */
[----:B-1----:R-:W-:Y:S01]  /*49c0*/  FSEL R6, R111, -INF , !P2 ;  /* 0xff8000006f067808 */ /* 0x002fe20005000000 */
[----:B------:R1:W3:Y:S01]  /*49d0*/  MUFU.TANH R21, R7 ;  /* 0x0000000700157308 */ /* 0x0002e20000002400 */
[C---:B------:R-:W-:Y:S02]  /*49e0*/  ISETP.GE.AND P1, PT, R26.reuse, R203, PT ;  /* 0x000000cb1a00720c */ /* 0x040fe40003f26270 */
[----:B------:R-:W-:Y:S02]  /*49f0*/  ISETP.GE.AND P2, PT, R26, R201, PT ;  /* 0x000000c91a00720c */ /* 0x000fe40003f46270 */
[----:B------:R-:W-:-:S02]  /*4a00*/  FSEL R13, R6, -INF , !P0 ;  /* 0xff800000060d7808 */ /* 0x000fc40004000000 */
[----:B------:R-:W-:Y:S02]  /*4a10*/  FSEL R130, R5, -INF , !P1 ;  /* 0xff80000005827808 */ /* 0x000fe40004800000 */
[----:B------:R-:W-:Y:S02]  /*4a20*/  ISETP.GT.AND P1, PT, R200, R25, PT ;  /* 0x00000019c800720c */ /* 0x000fe40003f24270 */
[----:B------:R-:W-:Y:S02]  /*4a30*/  FSEL R143, R4, -INF , !P2 ;  /* 0xff800000048f7808 */ /* 0x000fe40005000000 */
[----:B------:R-:W-:Y:S02]  /*4a40*/  FMNMX3.FTZ R4, R13, R38, R36, !PT ;  /* 0x000000260d047276 */ /* 0x000fe40007810024 */
[----:B------:R-:W-:Y:S02]  /*4a50*/  ISETP.GE.AND P0, PT, R25, R203, PT ;  /* 0x000000cb1900720c */ /* 0x000fe40003f06270 */
[----:B--2---:R-:W-:-:S02]  /*4a60*/  FSEL R5, R20, -INF , !P1 ;  /* 0xff80000014057808 */ /* 0x004fc40004800000 */
[----:B------:R-:W-:Y:S02]  /*4a70*/  FMNMX3.FTZ R4, R4, R33, R40, !PT ;  /* 0x0000002104047276 */ /* 0x000fe40007810028 */
[----:B------:R-:W-:Y:S02]  /*4a80*/  ISETP.GT.AND P1, PT, R9, R25, PT ;  /* 0x000000190900720c */ /* 0x000fe40003f24270 */
[----:B------:R-:W-:Y:S02]  /*4a90*/  FSEL R131, R5, -INF , !P0 ;  /* 0xff80000005837808 */ /* 0x000fe40004000000 */
[----:B------:R-:W-:Y:S02]  /*4aa0*/  ISETP.GT.AND P0, PT, R9, R2, PT ;  /* 0x000000020900720c */ /* 0x000fe40003f04270 */
[----:B------:R-:W-:Y:S02]  /*4ab0*/  FMNMX3.FTZ R4, R4, R39, R37, !PT ;  /* 0x0000002704047276 */ /* 0x000fe40007810025 */
[----:B-1----:R-:W-:-:S02]  /*4ac0*/  FSEL R7, R12, -INF , !P1 ;  /* 0xff8000000c077808 */ /* 0x002fc40004800000 */
[----:B------:R-:W-:Y:S02]  /*4ad0*/  ISETP.GE.AND P1, PT, R2, R201, PT ;  /* 0x000000c90200720c */ /* 0x000fe40003f26270 */
[----:B------:R-:W-:Y:S02]  /*4ae0*/  FSEL R5, R110, -INF , !P0 ;  /* 0xff8000006e057808 */ /* 0x000fe40004000000 */
[----:B------:R-:W-:Y:S02]  /*4af0*/  FMNMX3.FTZ R4, R4, R105, R75, !PT ;  /* 0x0000006904047276 */ /* 0x000fe4000781004b */
[----:B------:R-:W-:Y:S02]  /*4b00*/  ISETP.GT.AND P2, PT, R200, R24, PT ;  /* 0x00000018c800720c */ /* 0x000fe40003f44270 */
[----:B------:R-:W-:Y:S02]  /*4b10*/  FSEL R16, R5, -INF , !P1 ;  /* 0xff80000005107808 */ /* 0x000fe40004800000 */
[----:B------:R-:W-:-:S02]  /*4b20*/  FMNMX3.FTZ R5, R4, R104, R74, !PT ;  /* 0x0000006804057276 */ /* 0x000fc4000781004a */
[----:B---3--:R-:W-:Y:S02]  /*4b30*/  FSEL R6, R21, -INF , !P2 ;  /* 0xff80000015067808 */ /* 0x008fe40005000000 */
[----:B------:R-:W-:Y:S02]  /*4b40*/  ISETP.GE.AND P2, PT, R24, R203, PT ;  /* 0x000000cb1800720c */ /* 0x000fe40003f46270 */
[----:B------:R-:W-:Y:S02]  /*4b50*/  FMNMX3.FTZ R5, R5, R124, R136, !PT ;  /* 0x0000007c05057276 */ /* 0x000fe40007810088 */
[----:B------:R-:W-:Y:S01]  /*4b60*/  FSEL R128, R6, -INF , !P2 ;  /* 0xff80000006807808 */ /* 0x000fe20005000000 */
[----:B------:R-:W-:Y:S01]  /*4b70*/  FMUL.FTZ R6, R66, UR6 ;  /* 0x0000000642067c20 */ /* 0x000fe20008410000 */
[----:B------:R-:W-:Y:S02]  /*4b80*/  FMNMX3.FTZ R72, R5, R130, R131, !PT ;  /* 0x0000008205487276 */ /* 0x000fe40007810083 */
[----:B------:R-:W-:Y:S01]  /*4b90*/  FMNMX3.FTZ R4, R16, R60, R56, !PT ;  /* 0x0000003c10047276 */ /* 0x000fe20007810038 */
[----:B------:R-:W1:Y:S01]  /*4ba0*/  MUFU.TANH R21, R6 ;  /* 0x0000000600157308 */ /* 0x000e620000002400 */
[----:B------:R-:W-:-:S02]  /*4bb0*/  ISETP.GE.AND P0, PT, R26, R202, PT ;  /* 0x000000ca1a00720c */ /* 0x000fc40003f06270 */
[----:B------:R-:W-:Y:S02]  /*4bc0*/  FMNMX.FTZ R72, R128, R72, !PT ;  /* 0x0000004880487209 */ /* 0x000fe40007810000 */
[----:B------:R-:W-:Y:S02]  /*4bd0*/  FMNMX3.FTZ R4, R4, R43, R91, !PT ;  /* 0x0000002b04047276 */ /* 0x000fe4000781005b */
[----:B------:R-:W-:Y:S02]  /*4be0*/  FSEL R174, R8, -INF , !P0 ;  /* 0xff80000008ae7808 */ /* 0x000fe40004000000 */
[----:B------:R-:W2:Y:S01]  /*4bf0*/  SHFL.BFLY PT, R8, R72, 0x2, 0x1f ;  /* 0x0c401f0048087f89 */ /* 0x000ea200000e0000 */
[----:B------:R-:W-:Y:S02]  /*4c00*/  FMNMX3.FTZ R4, R4, R59, R42, !PT ;  /* 0x0000003b04047276 */ /* 0x000fe4000781002a */
[----:B------:R-:W-:Y:S02]  /*4c10*/  ISETP.GE.AND P1, PT, R25, R201, PT ;  /* 0x000000c91900720c */ /* 0x000fe40003f26270 */
[----:B------:R-:W-:-:S02]  /*4c20*/  ISETP.GT.AND P2, PT, R10, R2, PT ;  /* 0x000000020a00720c */ /* 0x000fc40003f44270 */
[----:B------:R-:W-:Y:S02]  /*4c30*/  FMNMX3.FTZ R4, R4, R41, R133, !PT ;  /* 0x0000002904047276 */ /* 0x000fe40007810085 */
[----:B------:R-:W-:Y:S02]  /*4c40*/  ISETP.GE.AND P0, PT, R2, R202, PT ;  /* 0x000000ca0200720c */ /* 0x000fe40003f06270 */
[----:B------:R-:W-:Y:S02]  /*4c50*/  FSEL R5, R14, -INF , !P2 ;  /* 0xff8000000e057808 */ /* 0x000fe40005000000 */
[----:B------:R-:W-:Y:S01]  /*4c60*/  FSEL R140, R7, -INF , !P1 ;  /* 0xff800000078c7808 */ /* 0x000fe20004800000 */
[----:B------:R-:W-:Y:S01]  /*4c70*/  FMUL.FTZ R7, R67, UR6 ;  /* 0x0000000643077c20 */ /* 0x000fe20008410000 */
[----:B------:R-:W-:Y:S02]  /*4c80*/  ISETP.GT.AND P1, PT, R9, R24, PT ;  /* 0x000000180900720c */ /* 0x000fe40003f24270 */
[----:B------:R-:W-:Y:S01]  /*4c90*/  FMNMX3.FTZ R4, R4, R132, R126, !PT ;  /* 0x0000008404047276 */ /* 0x000fe2000781007e */
[----:B------:R3:W4:Y:S01]  /*4ca0*/  MUFU.TANH R20, R7 ;  /* 0x0000000700147308 */ /* 0x0007220000002400 */
[----:B------:R-:W-:-:S02]  /*4cb0*/  FSEL R14, R5, -INF , !P0 ;  /* 0xff800000050e7808 */ /* 0x000fc40004000000 */
[----:B------:R-:W-:Y:S02]  /*4cc0*/  ISETP.GE.AND P0, PT, R24, R201, PT ;  /* 0x000000c91800720c */ /* 0x000fe40003f06270 */
[----:B------:R-:W-:Y:S02]  /*4cd0*/  FSEL R5, R17, -INF , !P1 ;  /* 0xff80000011057808 */ /* 0x000fe40004800000 */
[----:B------:R-:W-:Y:S02]  /*4ce0*/  FMNMX3.FTZ R4, R4, R125, R169, !PT ;  /* 0x0000007d04047276 */ /* 0x000fe400078100a9 */
[----:B------:R-:W-:Y:S02]  /*4cf0*/  FSEL R139, R5, -INF , !P0 ;  /* 0xff800000058b7808 */ /* 0x000fe40004000000 */
[----:B------:R-:W-:Y:S02]  /*4d00*/  FMNMX3.FTZ R4, R4, R143, R140, !PT ;  /* 0x0000008f04047276 */ /* 0x000fe4000781008c */
[----:B------:R-:W-:-:S02]  /*4d10*/  FMNMX3.FTZ R5, R14, R61, R58, !PT ;  /* 0x0000003d0e057276 */ /* 0x000fc4000781003a */
[----:B------:R-:W-:Y:S02]  /*4d20*/  FMNMX.FTZ R4, R139, R4, !PT ;  /* 0x000000048b047209 */ /* 0x000fe40007810000 */
[----:B------:R-:W-:Y:S02]  /*4d30*/  FMNMX3.FTZ R5, R5, R57, R94, !PT ;  /* 0x0000003905057276 */ /* 0x000fe4000781005e */
[----:B--2---:R-:W-:Y:S01]  /*4d40*/  FMNMX.FTZ R72, R72, R8, !PT ;  /* 0x0000000848487209 */ /* 0x004fe20007810000 */
[----:B------:R-:W2:Y:S01]  /*4d50*/  SHFL.BFLY PT, R12, R4, 0x2, 0x1f ;  /* 0x0c401f00040c7f89 */ /* 0x000ea200000e0000 */
[----:B------:R-:W-:Y:S02]  /*4d60*/  ISETP.GT.AND P0, PT, R10, R25, PT ;  /* 0x000000190a00720c */ /* 0x000fe40003f04270 */
[----:B------:R-:W-:Y:S01]  /*4d70*/  FMNMX3.FTZ R5, R5, R89, R88, !PT ;  /* 0x0000005905057276 */ /* 0x000fe20007810058 */
[----:B---3--:R-:W3:Y:S01]  /*4d80*/  SHFL.BFLY PT, R7, R72, 0x1, 0x1f ;  /* 0x0c201f0048077f89 */ /* 0x008ee200000e0000 */
[----:B------:R-:W-:-:S02]  /*4d90*/  FSEL R6, R18, -INF , !P0 ;  /* 0xff80000012067808 */ /* 0x000fc40004000000 */
[----:B------:R-:W-:Y:S02]  /*4da0*/  ISETP.GE.AND P0, PT, R25, R202, PT ;  /* 0x000000ca1900720c */ /* 0x000fe40003f06270 */
[----:B------:R-:W-:Y:S01]  /*4db0*/  FMNMX3.FTZ R70, R5, R106, R135, !PT ;  /* 0x0000006a05467276 */ /* 0x000fe20007810087 */
[----:B------:R-:W-:Y:S01]  /*4dc0*/  FMUL.FTZ R5, R54, UR6 ;  /* 0x0000000636057c20 */ /* 0x000fe20008410000 */
[----:B------:R-:W-:Y:S02]  /*4dd0*/  FSEL R141, R6, -INF , !P0 ;  /* 0xff800000068d7808 */ /* 0x000fe40004000000 */
[----:B------:R-:W-:Y:S02]  /*4de0*/  ISETP.GT.AND P0, PT, R10, R24, PT ;  /* 0x000000180a00720c */ /* 0x000fe40003f04270 */
[----:B------:R-:W-:Y:S02]  /*4df0*/  ISETP.GT.AND P2, PT, R11, R15, PT ;  /* 0x0000000f0b00720c */ /* 0x000fe40003f44270 */
[----:B------:R-:W-:-:S02]  /*4e00*/  ISETP.GE.AND P1, PT, R15, R204, PT ;  /* 0x000000cc0f00720c */ /* 0x000fc40003f26270 */
[----:B------:R-:W-:Y:S01]  /*4e10*/  FMNMX3.FTZ R70, R70, R146, R145, !PT ;  /* 0x0000009246467276 */ /* 0x000fe20007810091 */
[----:B------:R5:W4:Y:S01]  /*4e20*/  MUFU.TANH R15, R5 ;  /* 0x00000005000f7308 */ /* 0x000b220000002400 */
[----:B------:R-:W-:Y:S02]  /*4e30*/  FSEL R6, R23, -INF , !P0 ;  /* 0xff80000017067808 */ /* 0x000fe40004000000 */
[----:B------:R-:W-:Y:S02]  /*4e40*/  ISETP.GE.AND P0, PT, R24, R202, PT ;  /* 0x000000ca1800720c */ /* 0x000fe40003f06270 */
[----:B------:R-:W-:Y:S02]  /*4e50*/  FMNMX3.FTZ R70, R70, R129, R186, !PT ;  /* 0x0000008146467276 */ /* 0x000fe400078100ba */
[----:B------:R-:W-:Y:S02]  /*4e60*/  FSEL R142, R6, -INF , !P0 ;  /* 0xff800000068e7808 */ /* 0x000fe40004000000 */
[----:B------:R-:W-:-:S02]  /*4e70*/  FMNMX3.FTZ R70, R70, R174, R141, !PT ;  /* 0x000000ae46467276 */ /* 0x000fc4000781008d */
[----:B------:R-:W-:Y:S02]  /*4e80*/  FSEL R17, R22, -INF , !P2 ;  /* 0xff80000016117808 */ /* 0x000fe40005000000 */
[----:B------:R-:W-:Y:S02]  /*4e90*/  FMNMX.FTZ R70, R142, R70, !PT ;  /* 0x000000468e467209 */ /* 0x000fe40007810000 */
[----:B------:R-:W-:Y:S01]  /*4ea0*/  ISETP.GT.AND P2, PT, R11, R26, PT ;  /* 0x0000001a0b00720c */ /* 0x000fe20003f44270 */
[----:B-----5:R-:W-:Y:S01]  /*4eb0*/  FMUL.FTZ R5, R118, UR6 ;  /* 0x0000000676057c20 */ /* 0x020fe20008410000 */
[----:B--2---:R-:W-:Y:S01]  /*4ec0*/  FMNMX.FTZ R4, R4, R12, !PT ;  /* 0x0000000c04047209 */ /* 0x004fe20007810000 */
[----:B------:R-:W2:Y:S01]  /*4ed0*/  SHFL.BFLY PT, R6, R70, 0x2, 0x1f ;  /* 0x0c401f0046067f89 */ /* 0x000ea200000e0000 */
[----:B-1----:R-:W-:Y:S01]  /*4ee0*/  FSEL R18, R21, -INF , !P6 ;  /* 0xff80000015127808 */ /* 0x002fe20007000000 */
[----:B------:R1:W5:Y:S01]  /*4ef0*/  MUFU.TANH R8, R5 ;  /* 0x0000000500087308 */ /* 0x0003620000002400 */
[----:B------:R-:W-:Y:S01]  /*4f00*/  ISETP.GT.AND P6, PT, R11, R25, PT ;  /* 0x000000190b00720c */ /* 0x000fe20003fc4270 */
[----:B------:R-:W2:Y:S01]  /*4f10*/  SHFL.BFLY PT, R73, R4, 0x1, 0x1f ;  /* 0x0c201f0004497f89 */ /* 0x000ea200000e0000 */
[----:B---3--:R-:W-:-:S02]  /*4f20*/  FMNMX.FTZ R72, R72, R7, !PT ;  /* 0x0000000748487209 */ /* 0x008fc40007810000 */
[----:B----4-:R-:W-:Y:S02]  /*4f30*/  FSEL R7, R20, -INF , !P2 ;  /* 0xff80000014077808 */ /* 0x010fe40005000000 */
[----:B------:R-:W-:Y:S02]  /*4f40*/  ISETP.GT.AND P2, PT, R11, R2, PT ;  /* 0x000000020b00720c */ /* 0x000fe40003f44270 */
[----:B------:R-:W-:Y:S02]  /*4f50*/  FSEL R12, R15, -INF , !P6 ;  /* 0xff8000000f0c7808 */ /* 0x000fe40007000000 */
[-C--:B------:R-:W-:Y:S02]  /*4f60*/  ISETP.GE.AND P6, PT, R2, R204.reuse, PT ;  /* 0x000000cc0200720c */ /* 0x080fe40003fc6270 */
[----:B------:R-:W-:Y:S02]  /*4f70*/  ISETP.GE.AND P0, PT, R19, R204, PT ;  /* 0x000000cc1300720c */ /* 0x000fe40003f06270 */
[----:B------:R-:W-:Y:S01]  /*4f80*/  ISETP.GT.AND P4, PT, R11, R24, PT ;  /* 0x000000180b00720c */ /* 0x000fe20003f84270 */
[----:B-1----:R-:W-:Y:S01]  /*4f90*/  FMUL.FTZ R5, R55, UR6 ;  /* 0x0000000637057c20 */ /* 0x002fe20008410000 */
[----:B-----5:R-:W-:Y:S01]  /*4fa0*/  FSEL R2, R8, -INF , !P2 ;  /* 0xff80000008027808 */ /* 0x020fe20005000000 */
[C---:B------:R-:W-:Y:S01]  /*4fb0*/  FMUL.FTZ R8, R72.reuse, UR4 ;  /* 0x0000000448087c20 */ /* 0x040fe20008410000 */
[----:B------:R-:W-:Y:S01]  /*4fc0*/  FSETP.NEU.FTZ.AND P2, PT, R72, -INF , PT ;  /* 0xff8000004800780b */ /* 0x000fe20003f5d000 */
[----:B------:R1:W3:Y:S01]  /*4fd0*/  MUFU.TANH R15, R5 ;  /* 0x00000005000f7308 */ /* 0x0002e20000002400 */
[----:B------:R-:W-:-:S02]  /*4fe0*/  FSEL R19, R2, -INF , !P6 ;  /* 0xff80000002137808 */ /* 0x000fc40007000000 */
[----:B------:R-:W-:Y:S02]  /*4ff0*/  FSEL R8, R8, RZ, P2 ;  /* 0x000000ff08087208 */ /* 0x000fe40001000000 */
[----:B------:R-:W-:Y:S02]  /*5000*/  FMNMX3.FTZ R2, R19, R95, R93, !PT ;  /* 0x0000005f13027276 */ /* 0x000fe4000781005d */
[----:B--2---:R-:W-:Y:S02]  /*5010*/  FMNMX.FTZ R70, R70, R6, !PT ;  /* 0x0000000646467209 */ /* 0x004fe40007810000 */
[----:B------:R-:W-:Y:S02]  /*5020*/  FMNMX3.FTZ R2, R2, R92, R148, !PT ;  /* 0x0000005c02027276 */ /* 0x000fe40007810094 */
[----:B------:R-:W-:Y:S01]  /*5030*/  FMNMX.FTZ R73, R4, R73, !PT ;  /* 0x0000004904497209 */ /* 0x000fe20007810000 */
[----:B------:R-:W-:Y:S01]  /*5040*/  FFMA.FTZ R4, R38, UR4, -R8 ;  /* 0x0000000426047c23 */ /* 0x000fe20008010808 */
[----:B------:R-:W-:-:S02]  /*5050*/  FMNMX3.FTZ R2, R2, R147, R134, !PT ;  /* 0x0000009302027276 */ /* 0x000fc40007810086 */
[----:B------:R-:W-:Y:S01]  /*5060*/  ISETP.GE.AND P6, PT, R25, R204, PT ;  /* 0x000000cc1900720c */ /* 0x000fe20003fc6270 */
[----:B------:R2:W-:Y:S01]  /*5070*/  MUFU.EX2 R213, R4 ;  /* 0x0000000400d57308 */ /* 0x0005e20000000800 */
[----:B-1----:R-:W-:Y:S01]  /*5080*/  FFMA.FTZ R5, R13, UR4, -R8 ;  /* 0x000000040d057c23 */ /* 0x002fe20008010808 */
[----:B---3--:R-:W-:Y:S01]  /*5090*/  FSEL R6, R15, -INF , !P4 ;  /* 0xff8000000f067808 */ /* 0x008fe20006000000 */
[----:B------:R-:W-:Y:S01]  /*50a0*/  FMUL.FTZ R13, R73, UR4 ;  /* 0x00000004490d7c20 */ /* 0x000fe20008410000 */
[----:B------:R-:W-:Y:S02]  /*50b0*/  FSEL R15, R30, -INF , !P3 ;  /* 0xff8000001e0f7808 */ /* 0x000fe40005800000 */
[----:B------:R-:W-:Y:S02]  /*50c0*/  FMNMX3.FTZ R2, R2, R127, R69, !PT ;  /* 0x0000007f02027276 */ /* 0x000fe40007810045 */
[----:B------:R1:W3:Y:S01]  /*50d0*/  MUFU.EX2 R216, R5 ;  /* 0x0000000500d87308 */ /* 0x0002e20000000800 */
[----:B------:R-:W-:-:S02]  /*50e0*/  FSEL R215, R17, -INF , !P1 ;  /* 0xff80000011d77808 */ /* 0x000fc40004800000 */
[----:B------:R-:W-:Y:S02]  /*50f0*/  FSEL R217, R18, -INF , !P0 ;  /* 0xff80000012d97808 */ /* 0x000fe40004000000 */
[----:B------:R-:W-:Y:S02]  /*5100*/  FMNMX3.FTZ R2, R2, R68, R15, !PT ;  /* 0x0000004402027276 */ /* 0x000fe4000781000f */
[----:B------:R-:W-:Y:S01]  /*5110*/  ISETP.GE.AND P2, PT, R24, R204, PT ;  /* 0x000000cc1800720c */ /* 0x000fe20003f46270 */
[----:B--2---:R-:W-:Y:S01]  /*5120*/  FFMA.FTZ R4, R36, UR4, -R8 ;  /* 0x0000000424047c23 */ /* 0x004fe20008010808 */
[----:B------:R-:W-:Y:S02]  /*5130*/  FSEL R138, R7, -INF , !P5 ;  /* 0xff800000078a7808 */ /* 0x000fe40006800000 */
[----:B------:R-:W-:Y:S01]  /*5140*/  FSEL R137, R12, -INF , !P6 ;  /* 0xff8000000c897808 */ /* 0x000fe20007000000 */
[----:B------:R2:W-:Y:S01]  /*5150*/  MUFU.EX2 R214, R4 ;  /* 0x0000000400d67308 */ /* 0x0005e20000000800 */
[----:B------:R-:W-:-:S02]  /*5160*/  FMNMX3.FTZ R2, R2, R215, R217, !PT ;  /* 0x000000d702027276 */ /* 0x000fc400078100d9 */
[----:B------:R-:W-:Y:S01]  /*5170*/  FSEL R218, R6, -INF , !P2 ;  /* 0xff80000006da7808 */ /* 0x000fe20005000000 */
[----:B-1----:R-:W1:Y:S01]  /*5180*/  SHFL.BFLY PT, R5, R70, 0x1, 0x1f ;  /* 0x0c201f0046057f89 */ /* 0x002e6200000e0000 */
[----:B------:R-:W-:-:S04]  /*5190*/  FSETP.NEU.FTZ.AND P0, PT, R73, -INF , PT ;  /* 0xff8000004900780b */ /* 0x000fc80003f1d000 */
[----:B------:R-:W-:Y:S02]  /*51a0*/  FSEL R13, R13, RZ, P0 ;  /* 0x000000ff0d0d7208 */ /* 0x000fe40000000000 */
[----:B--2---:R-:W-:Y:S01]  /*51b0*/  FMNMX3.FTZ R4, R2, R138, R137, !PT ;  /* 0x0000008a02047276 */ /* 0x004fe20007810089 */
[----:B------:R-:W-:-:S03]  /*51c0*/  FFMA.FTZ R2, R33, UR4, -R8 ;  /* 0x0000000421027c23 */ /* 0x000fc60008010808 */
[----:B------:R-:W-:Y:S01]  /*51d0*/  FMNMX.FTZ R4, R218, R4, !PT ;  /* 0x00000004da047209 */ /* 0x000fe20007810000 */
[----:B------:R2:W4:Y:S04]  /*51e0*/  MUFU.EX2 R212, R2 ;  /* 0x0000000200d47308 */ /* 0x0005280000000800 */
[----:B------:R-:W5:Y:S01]  /*51f0*/  SHFL.BFLY PT, R6, R4, 0x2, 0x1f ;  /* 0x0c401f0004067f89 */ /* 0x000f6200000e0000 */
[----:B-1----:R-:W-:-:S04]  /*5200*/  FMNMX.FTZ R70, R70, R5, !PT ;  /* 0x0000000546467209 */ /* 0x002fc80007810000 */
[C---:B------:R-:W-:Y:S01]  /*5210*/  FSETP.NEU.FTZ.AND P0, PT, R70.reuse, -INF , PT ;  /* 0xff8000004600780b */ /* 0x040fe20003f1d000 */
[----:B------:R-:W-:-:S05]  /*5220*/  FMUL.FTZ R12, R70, UR4 ;  /* 0x00000004460c7c20 */ /* 0x000fca0008410000 */
[----:B------:R-:W-:Y:S01]  /*5230*/  FSEL R12, R12, RZ, P0 ;  /* 0x000000ff0c0c7208 */ /* 0x000fe20000000000 */
[----:B--2---:R-:W-:Y:S01]  /*5240*/  FFMA.FTZ R2, R16, UR4, -R13 ;  /* 0x0000000410027c23 */ /* 0x004fe2000801080d */
[----:B---3--:R-:W-:Y:S02]  /*5250*/  F2FP.BF16.F32.PACK_AB R16, R213, R216 ;  /* 0x000000d8d510723e */ /* 0x008fe400000010ff */
[----:B----4-:R-:W-:Y:S01]  /*5260*/  F2FP.BF16.F32.PACK_AB R18, R212, R214 ;  /* 0x000000d6d412723e */ /* 0x010fe200000010ff */
[----:B------:R1:W-:Y:S01]  /*5270*/  MUFU.EX2 R207, R2 ;  /* 0x0000000200cf7308 */ /* 0x0003e20000000800 */
[----:B------:R-:W-:Y:S01]  /*5280*/  FFMA.FTZ R5, R14, UR4, -R12 ;  /* 0x000000040e057c23 */ /* 0x000fe2000801080c */
[----:B-----5:R-:W-:-:S06]  /*5290*/  FMNMX.FTZ R4, R4, R6, !PT ;  /* 0x0000000604047209 */ /* 0x020fcc0007810000 */
[----:B------:R2:W-:Y:S01]  /*52a0*/  MUFU.EX2 R182, R5 ;  /* 0x0000000500b67308 */ /* 0x0005e20000000800 */
[----:B-1----:R-:W-:-:S07]  /*52b0*/  FFMA.FTZ R2, R60, UR4, -R13 ;  /* 0x000000043c027c23 */ /* 0x002fce000801080d */
[----:B------:R1:W3:Y:S01]  /*52c0*/  MUFU.EX2 R187, R2 ;  /* 0x0000000200bb7308 */ /* 0x0002e20000000800 */
[----:B--2---:R-:W2:Y:S01]  /*52d0*/  SHFL.BFLY PT, R5, R4, 0x1, 0x1f ;  /* 0x0c201f0004057f89 */ /* 0x004ea200000e0000 */
[----:B-1----:R-:W-:-:S06]  /*52e0*/  FFMA.FTZ R2, R56, UR4, -R13 ;  /* 0x0000000438027c23 */ /* 0x002fcc000801080d */
[----:B------:R1:W-:Y:S01]  /*52f0*/  MUFU.EX2 R206, R2 ;  /* 0x0000000200ce7308 */ /* 0x0003e20000000800 */
[----:B--2---:R-:W-:Y:S02]  /*5300*/  FMNMX.FTZ R71, R4, R5, !PT ;  /* 0x0000000504477209 */ /* 0x004fe40007810000 */
[----:B---3--:R-:W-:Y:S02]  /*5310*/  F2FP.BF16.F32.PACK_AB R4, R187, R207 ;  /* 0x000000cfbb04723e */ /* 0x008fe400000010ff */
[----:B------:R-:W-:Y:S01]  /*5320*/  FSETP.NEU.FTZ.AND P0, PT, R71, -INF , PT ;  /* 0xff8000004700780b */ /* 0x000fe20003f1d000 */
[----:B-1----:R-:W-:-:S04]  /*5330*/  FFMA.FTZ R2, R43, UR4, -R13 ;  /* 0x000000042b027c23 */ /* 0x002fc8000801080d */
[----:B------:R1:W2:Y:S02]  /*5340*/  MUFU.EX2 R208, R2 ;  /* 0x0000000200d07308 */ /* 0x0002a40000000800 */
[----:B-1----:R-:W-:Y:S01]  /*5350*/  IMAD.IADD R2, R149, 0x1, R144 ;  /* 0x0000000195027824 */ /* 0x002fe200078e0290 */
[----:B--2---:R-:W-:-:S04]  /*5360*/  F2FP.BF16.F32.PACK_AB R6, R208, R206 ;  /* 0x000000ced006723e */ /* 0x004fc800000010ff */
[----:B------:R-:W-:Y:S01]  /*5370*/  LEA R188, R2, UR5, 0x1 ;  /* 0x0000000502bc7c11 */ /* 0x000fe2000f8e08ff */
[----:B------:R-:W-:-:S04]  /*5380*/  FFMA.FTZ R2, R61, UR4, -R12 ;  /* 0x000000043d027c23 */ /* 0x000fc8000801080c */
[--C-:B------:R-:W-:Y:S01]  /*5390*/  IMAD.IADD R189, R3, 0x1, R188.reuse ;  /* 0x0000000103bd7824 */ /* 0x100fe200078e02bc */
[----:B------:R1:W2:Y:S01]  /*53a0*/  MUFU.EX2 R179, R2 ;  /* 0x0000000200b37308 */ /* 0x0002a20000000800 */
[C---:B------:R-:W-:Y:S01]  /*53b0*/  IMAD.IADD R193, R0.reuse, 0x1, R188 ;  /* 0x0000000100c17824 */ /* 0x040fe200078e02bc */
[----:B------:R-:W-:Y:S01]  /*53c0*/  LDSM.16.MT88.4 R20, [R188+0x6000] ;  /* 0x00600000bc14783b */ /* 0x000fe20000004200 */
[----:B------:R-:W-:Y:S02]  /*53d0*/  IMAD.IADD R192, R0, 0x1, R189 ;  /* 0x0000000100c07824 */ /* 0x000fe400078e02bd */
[--C-:B------:R-:W-:Y:S01]  /*53e0*/  FFMA.FTZ R0, R57, UR4, -R12.reuse ;  /* 0x0000000439007c23 */ /* 0x100fe2000801080c */
[----:B------:R-:W-:Y:S01]  /*53f0*/  FADD.FTZ R3, R216, R213 ;  /* 0x000000d5d8037221 */ /* 0x000fe20000010000 */
[----:B------:R-:W3:Y:S02]  /*5400*/  LDSM.16.MT88.4 R28, [R193+0x6000] ;  /* 0x00600000c11c783b */ /* 0x000ee40000004200 */
[----:B------:R4:W-:Y:S01]  /*5410*/  MUFU.EX2 R184, R0 ;  /* 0x0000000000b87308 */ /* 0x0009e20000000800 */
[----:B------:R-:W-:Y:S01]  /*5420*/  FADD.FTZ R3, R214, R3 ;  /* 0x00000003d6037221 */ /* 0x000fe20000010000 */
[----:B------:R-:W5:Y:S04]  /*5430*/  LDSM.16.MT88.4 R32, [R189+0x6000] ;  /* 0x00600000bd20783b */ /* 0x000f680000004200 */
[----:B------:R-:W5:Y:S01]  /*5440*/  LDSM.16.MT88.4 R44, [R192+0x6000] ;  /* 0x00600000c02c783b */ /* 0x000f620000004200 */
[----:B-1----:R-:W-:Y:S01]  /*5450*/  FFMA.FTZ R2, R58, UR4, -R12 ;  /* 0x000000043a027c23 */ /* 0x002fe2000801080c */
[----:B--2---:R-:W-:-:S02]  /*5460*/  F2FP.BF16.F32.PACK_AB R5, R179, R182 ;  /* 0x000000b6b305723e */ /* 0x004fc400000010ff */
[----:B------:R-:W1:Y:S01]  /*5470*/  LDSM.16.MT88.4 R24, [R188+0x6800] ;  /* 0x00680000bc18783b */ /* 0x000e620000004200 */
[----:B------:R2:W2:Y:S01]  /*5480*/  MUFU.EX2 R180, R2 ;  /* 0x0000000200b47308 */ /* 0x0004a20000000800 */
[----:B----4-:R-:W-:-:S07]  /*5490*/  FFMA.FTZ R0, R40, UR4, -R8 ;  /* 0x0000000428007c23 */ /* 0x010fce0008010808 */
[----:B------:R4:W-:Y:S01]  /*54a0*/  MUFU.EX2 R183, R0 ;  /* 0x0000000000b77308 */ /* 0x0009e20000000800 */
[----:B--2---:R-:W-:Y:S01]  /*54b0*/  FMUL.FTZ R2, R71, UR4 ;  /* 0x0000000447027c20 */ /* 0x004fe20008410000 */
[----:B------:R-:W-:Y:S01]  /*54c0*/  F2FP.BF16.F32.PACK_AB R7, R184, R180 ;  /* 0x000000b4b807723e */ /* 0x000fe200000010ff */
[----:B----4-:R-:W-:-:S06]  /*54d0*/  FFMA.FTZ R0, R39, UR4, -R8 ;  /* 0x0000000427007c23 */ /* 0x010fcc0008010808 */
[C---:B---3--:R-:W-:Y:S01]  /*54e0*/  HMMA.16816.F32.BF16 R76, R4.reuse, R28, RZ ;  /* 0x0000001c044c723c */ /* 0x048fe200000418ff */
[----:B------:R2:W-:Y:S07]  /*54f0*/  MUFU.EX2 R185, R0 ;  /* 0x0000000000b97308 */ /* 0x0005ee0000000800 */
[C---:B------:R-:W-:Y:S08]  /*5500*/  HMMA.16816.F32.BF16 R64, R4.reuse, R30, RZ ;  /* 0x0000001e0440723c */ /* 0x040ff000000418ff */
[C---:B------:R-:W-:Y:S01]  /*5510*/  HMMA.16816.F32.BF16 R84, R4.reuse, R20, RZ ;  /* 0x000000140454723c */ /* 0x040fe200000418ff */
[----:B--2---:R-:W-:Y:S01]  /*5520*/  FSEL R0, R2, RZ, P0 ;  /* 0x000000ff02007208 */ /* 0x004fe20000000000 */
[----:B------:R-:W-:Y:S01]  /*5530*/  FFMA.FTZ R2, R37, UR4, -R8 ;  /* 0x0000000425027c23 */ /* 0x000fe20008010808 */
[----:B------:R-:W-:Y:S01]  /*5540*/  ISETP.GT.U32.AND P0, PT, R156, R233, PT ;  /* 0x000000e99c00720c */ /* 0x000fe20003f04070 */
[----:B------:R-:W-:Y:S04]  /*5550*/  LDSM.16.MT88.4 R36, [R193+0x6800] ;  /* 0x00680000c124783b */ /* 0x000fe80000004200 */
[C---:B-----5:R-:W-:Y:S01]  /*5560*/  HMMA.16816.F32.BF16 R60, R4.reuse, R32, RZ ;  /* 0x00000020043c723c */ /* 0x060fe200000418ff */
[----:B------:R2:W-:Y:S07]  /*5570*/  MUFU.EX2 R205, R2 ;  /* 0x0000000200cd7308 */ /* 0x0005ee0000000800 */
[C---:B------:R-:W-:Y:S08]  /*5580*/  HMMA.16816.F32.BF16 R52, R4.reuse, R44, RZ ;  /* 0x0000002c0434723c */ /* 0x040ff000000418ff */
[----:B------:R-:W-:Y:S01]  /*5590*/  HMMA.16816.F32.BF16 R80, R4, R22, RZ ;  /* 0x000000160450723c */ /* 0x000fe200000418ff */
[----:B--2---:R-:W-:-:S04]  /*55a0*/  FFMA.FTZ R2, R19, UR4, -R0 ;  /* 0x0000000413027c23 */ /* 0x004fc80008010800 */
[----:B------:R2:W-:Y:S03]  /*55b0*/  MUFU.EX2 R166, R2 ;  /* 0x0000000200a67308 */ /* 0x0005e60000000800 */
[----:B------:R-:W-:Y:S01]  /*55c0*/  HMMA.16816.F32.BF16 R48, R4, R46, RZ ;  /* 0x0000002e0430723c */ /* 0x000fe200000418ff */
[----:B--2---:R-:W-:-:S04]  /*55d0*/  FFMA.FTZ R2, R95, UR4, -R0 ;  /* 0x000000045f027c23 */ /* 0x004fc80008010800 */
[----:B------:R2:W3:Y:S02]  /*55e0*/  MUFU.EX2 R165, R2 ;  /* 0x0000000200a57308 */ /* 0x0004e40000000800 */
[----:B--2---:R-:W-:Y:S01]  /*55f0*/  FFMA.FTZ R2, R93, UR4, -R0 ;  /* 0x000000045d027c23 */ /* 0x004fe20008010800 */
[----:B---3--:R-:W-:-:S05]  /*5600*/  F2FP.BF16.F32.PACK_AB R17, R165, R166 ;  /* 0x000000a6a511723e */ /* 0x008fca00000010ff */
[----:B------:R2:W-:Y:S02]  /*5610*/  MUFU.EX2 R170, R2 ;  /* 0x0000000200aa7308 */ /* 0x0005e40000000800 */
[----:B--2---:R-:W-:-:S06]  /*5620*/  FFMA.FTZ R2, R92, UR4, -R0 ;  /* 0x000000045c027c23 */ /* 0x004fcc0008010800 */
[----:B------:R2:W3:Y:S02]  /*5630*/  MUFU.EX2 R175, R2 ;  /* 0x0000000200af7308 */ /* 0x0004e40000000800 */
[----:B--2---:R-:W-:Y:S01]  /*5640*/  FFMA.FTZ R2, R91, UR4, -R13 ;  /* 0x000000045b027c23 */ /* 0x004fe2000801080d */
[----:B---3--:R-:W-:-:S05]  /*5650*/  F2FP.BF16.F32.PACK_AB R19, R175, R170 ;  /* 0x000000aaaf13723e */ /* 0x008fca00000010ff */
[----:B------:R2:W-:Y:S02]  /*5660*/  MUFU.EX2 R176, R2 ;  /* 0x0000000200b07308 */ /* 0x0005e40000000800 */
[C---:B------:R-:W-:Y:S08]  /*5670*/  HMMA.16816.F32.BF16 R112, R16.reuse, R30, RZ ;  /* 0x0000001e1070723c */ /* 0x040ff000000418ff */
[----:B------:R-:W-:Y:S01]  /*5680*/  HMMA.16816.F32.BF16 R96, R16, R20, RZ ;  /* 0x000000141060723c */ /* 0x000fe200000418ff */
[----:B--2---:R-:W-:-:S07]  /*5690*/  FFMA.FTZ R2, R59, UR4, -R13 ;  /* 0x000000043b027c23 */ /* 0x004fce000801080d */
[----:B------:R-:W-:Y:S01]  /*56a0*/  HMMA.16816.F32.BF16 R56, R4, R34, RZ ;  /* 0x000000220438723c */ /* 0x000fe200000418ff */
[----:B------:R2:W3:Y:S07]  /*56b0*/  MUFU.EX2 R181, R2 ;  /* 0x0000000200b57308 */ /* 0x0004ee0000000800 */
[C---:B------:R-:W-:Y:S08]  /*56c0*/  HMMA.16816.F32.BF16 R100, R16.reuse, R22, RZ ;  /* 0x000000161064723c */ /* 0x040ff000000418ff */
[----:B------:R-:W-:Y:S01]  /*56d0*/  HMMA.16816.F32.BF16 R20, R16, R44, RZ ;  /* 0x0000002c1014723c */ /* 0x000fe200000418ff */
[----:B--2---:R-:W-:Y:S01]  /*56e0*/  FFMA.FTZ R2, R42, UR4, -R13 ;  /* 0x000000042a027c23 */ /* 0x004fe2000801080d */
[----:B---3--:R-:W-:-:S03]  /*56f0*/  F2FP.BF16.F32.PACK_AB R4, R181, R176 ;  /* 0x000000b0b504723e */ /* 0x008fc600000010ff */
[----:B------:R2:W-:Y:S03]  /*5700*/  MUFU.EX2 R178, R2 ;  /* 0x0000000200b27308 */ /* 0x0005e60000000800 */
[C---:B------:R-:W-:Y:S08]  /*5710*/  HMMA.16816.F32.BF16 R108, R16.reuse, R46, RZ ;  /* 0x0000002e106c723c */ /* 0x040ff000000418ff */
[----:B------:R-:W-:Y:S01]  /*5720*/  HMMA.16816.F32.BF16 R120, R16, R34, RZ ;  /* 0x000000221078723c */ /* 0x000fe200000418ff */
[----:B--2---:R-:W-:-:S02]  /*5730*/  FFMA.FTZ R2, R41, UR4, -R13 ;  /* 0x0000000429027c23 */ /* 0x004fc4000801080d */
[----:B------:R-:W-:Y:S02]  /*5740*/  LDSM.16.MT88.4 R40, [R192+0x6800] ;  /* 0x00680000c028783b */ /* 0x000fe40000004200 */
[----:B------:R2:W3:Y:S02]  /*5750*/  MUFU.EX2 R177, R2 ;  /* 0x0000000200b17308 */ /* 0x0004e40000000800 */
[--C-:B--2---:R-:W-:Y:S01]  /*5760*/  FFMA.FTZ R2, R94, UR4, -R12.reuse ;  /* 0x000000045e027c23 */ /* 0x104fe2000801080c */
[----:B---3--:R-:W-:Y:S01]  /*5770*/  F2FP.BF16.F32.PACK_AB R6, R177, R178 ;  /* 0x000000b2b106723e */ /* 0x008fe200000010ff */
[----:B------:R-:W-:Y:S01]  /*5780*/  HMMA.16816.F32.BF16 R92, R16, R28, RZ ;  /* 0x0000001c105c723c */ /* 0x000fe200000418ff */
[----:B------:R-:W2:Y:S03]  /*5790*/  LDSM.16.MT88.4 R28, [R189+0x6800] ;  /* 0x00680000bd1c783b */ /* 0x000ea60000004200 */
[----:B------:R3:W-:Y:S02]  /*57a0*/  MUFU.EX2 R167, R2 ;  /* 0x0000000200a77308 */ /* 0x0007e40000000800 */
[----:B---3--:R-:W-:-:S06]  /*57b0*/  FFMA.FTZ R2, R89, UR4, -R12 ;  /* 0x0000000459027c23 */ /* 0x008fcc000801080c */
[----:B------:R3:W4:Y:S02]  /*57c0*/  MUFU.EX2 R171, R2 ;  /* 0x0000000200ab7308 */ /* 0x0007240000000800 */
[--C-:B---3--:R-:W-:Y:S01]  /*57d0*/  FFMA.FTZ R2, R88, UR4, -R12.reuse ;  /* 0x0000000458027c23 */ /* 0x108fe2000801080c */
[----:B----4-:R-:W-:Y:S01]  /*57e0*/  F2FP.BF16.F32.PACK_AB R5, R171, R167 ;  /* 0x000000a7ab05723e */ /* 0x010fe200000010ff */
[----:B------:R-:W-:Y:S01]  /*57f0*/  HMMA.16816.F32.BF16 R88, R16, R32, RZ ;  /* 0x000000201058723c */ /* 0x000fe200000418ff */
[----:B------:R-:W-:Y:S03]  /*5800*/  LDSM.16.MT88.4 R16, [R193+0x7000] ;  /* 0x00700000c110783b */ /* 0x000fe60000004200 */
[----:B------:R3:W-:Y:S01]  /*5810*/  MUFU.EX2 R172, R2 ;  /* 0x0000000200ac7308 */ /* 0x0007e20000000800 */
[----:B------:R-:W-:Y:S01]  /*5820*/  LDSM.16.MT88.4 R32, [R192+0x7000] ;  /* 0x00700000c020783b */ /* 0x000fe20000004200 */
[----:B---3--:R-:W-:-:S06]  /*5830*/  FFMA.FTZ R2, R106, UR4, -R12 ;  /* 0x000000046a027c23 */ /* 0x008fcc000801080c */
[----:B------:R3:W4:Y:S02]  /*5840*/  MUFU.EX2 R173, R2 ;  /* 0x0000000200ad7308 */ /* 0x0007240000000800 */
[----:B---3--:R-:W-:Y:S01]  /*5850*/  FFMA.FTZ R2, R105, UR4, -R8 ;  /* 0x0000000469027c23 */ /* 0x008fe20008010808 */
[----:B----4-:R-:W-:-:S05]  /*5860*/  F2FP.BF16.F32.PACK_AB R7, R173, R172 ;  /* 0x000000acad07723e */ /* 0x010fca00000010ff */
[----:B------:R3:W4:Y:S02]  /*5870*/  MUFU.EX2 R168, R2 ;  /* 0x0000000200a87308 */ /* 0x0007240000000800 */
[C---:B-1----:R-:W-:Y:S08]  /*5880*/  HMMA.16816.F32.BF16 R116, R4.reuse, R24, R84 ;  /* 0x000000180474723c */ /* 0x042ff00000041854 */
[----:B--2---:R-:W-:Y:S01]  /*5890*/  HMMA.16816.F32.BF16 R84, R4, R28, R60 ;  /* 0x0000001c0454723c */ /* 0x004fe2000004183c */
[----:B---3--:R-:W-:-:S07]  /*58a0*/  FFMA.FTZ R2, R75, UR4, -R8 ;  /* 0x000000044b027c23 */ /* 0x008fce0008010808 */
        /* <DEDUP_REMOVED lines=10> */
[----:B------:R-:W-:Y:S01]  /*5950*/  F2FP.BF16.F32.PACK_AB R4, R185, R183 ;  /* 0x000000b7b904723e */ /* 0x000fe200000010ff */
[----:B------:R1:W-:Y:S01]  /*5960*/  MUFU.EX2 R162, R2 ;  /* 0x0000000200a27308 */ /* 0x0003e20000000800 */
[----:B----4-:R-:W-:Y:S01]  /*5970*/  F2FP.BF16.F32.PACK_AB R6, R168, R205 ;  /* 0x000000cda806723e */ /* 0x010fe200000010ff */
        /* <DEDUP_REMOVED lines=12> */
[C---:B------:R-:W-:Y:S08]  /*5a40*/  HMMA.16816.F32.BF16 R56, R4.reuse, R24, R96 ;  /* 0x000000180438723c */ /* 0x040ff00000041860 */
[----:B------:R-:W-:Y:S01]  /*5a50*/  HMMA.16816.F32.BF16 R44, R4, R26, R100 ;  /* 0x0000001a042c723c */ /* 0x000fe20000041864 */
[----:B------:R-:W-:Y:S01]  /*5a60*/  LDSM.16.MT88.4 R24, [R189+0x7000] ;  /* 0x00700000bd18783b */ /* 0x000fe20000004200 */
[----:B-1----:R-:W-:-:S06]  /*5a70*/  FFMA.FTZ R2, R133, UR4, -R13 ;  /* 0x0000000485027c23 */ /* 0x002fcc000801080d */
[C---:B------:R-:W-:Y:S01]  /*5a80*/  HMMA.16816.F32.BF16 R96, R4.reuse, R42, R108 ;  /* 0x0000002a0460723c */ /* 0x040fe2000004186c */
[----:B------:R1:W-:Y:S01]  /*5a90*/  MUFU.EX2 R154, R2 ;  /* 0x00000002009a7308 */ /* 0x0003e20000000800 */
[----:B------:R-:W-:Y:S06]  /*5aa0*/  LDSM.16.MT88.4 R108, [R193+0x7800] ;  /* 0x00780000c16c783b */ /* 0x000fec0000004200 */
[C---:B------:R-:W-:Y:S01]  /*5ab0*/  HMMA.16816.F32.BF16 R52, R4.reuse, R36, R92 ;  /* 0x000000240434723c */ /* 0x040fe2000004185c */
[----:B------:R-:W-:Y:S07]  /*5ac0*/  LDSM.16.MT88.4 R92, [R188+0x7800] ;  /* 0x00780000bc5c783b */ /* 0x000fee0000004200 */
[----:B------:R-:W-:Y:S01]  /*5ad0*/  HMMA.16816.F32.BF16 R36, R4, R38, R112 ;  /* 0x000000260424723c */ /* 0x000fe20000041870 */
[----:B-1----:R-:W-:-:S04]  /*5ae0*/  FFMA.FTZ R2, R132, UR4, -R13 ;  /* 0x0000000484027c23 */ /* 0x002fc8000801080d */
[----:B------:R1:W2:Y:S02]  /*5af0*/  MUFU.EX2 R155, R2 ;  /* 0x00000002009b7308 */ /* 0x0002a40000000800 */
[----:B-1----:R-:W-:-:S06]  /*5b00*/  FFMA.FTZ R2, R126, UR4, -R13 ;  /* 0x000000047e027c23 */ /* 0x002fcc000801080d */
[----:B------:R1:W-:Y:S02]  /*5b10*/  MUFU.EX2 R153, R2 ;  /* 0x0000000200997308 */ /* 0x0003e40000000800 */
[----:B-1----:R-:W-:Y:S02]  /*5b20*/  FFMA.FTZ R2, R125, UR4, -R13 ;  /* 0x000000047d027c23 */ /* 0x002fe4000801080d */
[C---:B------:R-:W-:Y:S04]  /*5b30*/  HMMA.16816.F32.BF16 R124, R4.reuse, R28, R88 ;  /* 0x0000001c047c723c */ /* 0x040fe80000041858 */
[----:B------:R1:W3:Y:S04]  /*5b40*/  MUFU.EX2 R152, R2 ;  /* 0x0000000200987308 */ /* 0x0002e80000000800 */
[----:B------:R-:W-:Y:S01]  /*5b50*/  HMMA.16816.F32.BF16 R28, R4, R30, R120 ;  /* 0x0000001e041c723c */ /* 0x000fe20000041878 */
[----:B-1----:R-:W-:-:S07]  /*5b60*/  FFMA.FTZ R2, R135, UR4, -R12 ;  /* 0x0000000487027c23 */ /* 0x002fce000801080c */
[----:B------:R-:W-:Y:S01]  /*5b70*/  HMMA.16816.F32.BF16 R132, R4, R40, R20 ;  /* 0x000000280484723c */ /* 0x000fe20000041814 */
[----:B------:R-:W1:Y:S01]  /*5b80*/  LDSM.16.MT88.4 R20, [R188+0x7000] ;  /* 0x00700000bc14783b */ /* 0x000e620000004200 */
[----:B------:R4:W-:Y:S01]  /*5b90*/  MUFU.EX2 R151, R2 ;  /* 0x0000000200977308 */ /* 0x0009e20000000800 */
[----:B--2---:R-:W-:Y:S02]  /*5ba0*/  F2FP.BF16.F32.PACK_AB R4, R155, R154 ;  /* 0x0000009a9b04723e */ /* 0x004fe400000010ff */
[----:B---3--:R-:W-:Y:S01]  /*5bb0*/  F2FP.BF16.F32.PACK_AB R6, R152, R153 ;  /* 0x000000999806723e */ /* 0x008fe200000010ff */
[----:B----4-:R-:W-:-:S04]  /*5bc0*/  FFMA.FTZ R2, R146, UR4, -R12 ;  /* 0x0000000492027c23 */ /* 0x010fc8000801080c */
        /* <DEDUP_REMOVED lines=24> */
[----:B------:R-:W-:Y:S01]  /*5d50*/  F2FP.BF16.F32.PACK_AB R6, R161, R162 ;  /* 0x000000a2a106723e */ /* 0x000fe200000010ff */
        /* <DEDUP_REMOVED lines=20> */
[----:B------:R1:W2:Y:S03]  /*5ea0*/  MUFU.EX2 R42, R2 ;  /* 0x00000002002a7308 */ /* 0x0002a60000000800 */
[C---:B------:R-:W-:Y:S01]  /*5eb0*/  HMMA.16816.F32.BF16 R112, R4.reuse, R24, R124 ;  /* 0x000000180470723c */ /* 0x040fe2000004187c */
[----:B------:R-:W3:Y:S07]  /*5ec0*/  LDSM.16.MT88.4 R124, [R189+0x7800] ;  /* 0x00780000bd7c783b */ /* 0x000eee0000004200 */
[----:B------:R-:W-:Y:S01]  /*5ed0*/  HMMA.16816.F32.BF16 R28, R4, R26, R28 ;  /* 0x0000001a041c723c */ /* 0x000fe2000004181c */
[----:B-1----:R-:W-:-:S07]  /*5ee0*/  FFMA.FTZ R2, R140, UR4, -R13 ;  /* 0x000000048c027c23 */ /* 0x002fce000801080d */
[----:B------:R-:W-:Y:S01]  /*5ef0*/  HMMA.16816.F32.BF16 R32, R4, R34, R96 ;  /* 0x000000220420723c */ /* 0x000fe20000041860 */
[----:B------:R-:W-:Y:S01]  /*5f00*/  FADD.FTZ R4, R166, R165 ;  /* 0x000000a5a6047221 */ /* 0x000fe20000010000 */
[----:B------:R-:W-:Y:S01]  /*5f10*/  FADD.FTZ R5, R212, R3 ;  /* 0x00000003d4057221 */ /* 0x000fe20000010000 */
[----:B------:R1:W-:Y:S01]  /*5f20*/  MUFU.EX2 R40, R2 ;  /* 0x0000000200287308 */ /* 0x0003e20000000800 */
[----:B--2---:R-:W-:Y:S01]  /*5f30*/  F2FP.BF16.F32.PACK_AB R136, R42, R41 ;  /* 0x000000292a88723e */ /* 0x004fe200000010ff */
[----:B------:R-:W-:Y:S01]  /*5f40*/  FADD.FTZ R4, R170, R4 ;  /* 0x00000004aa047221 */ /* 0x000fe20000010000 */
[----:B------:R-:W-:Y:S01]  /*5f50*/  FADD.FTZ R7, R183, R5 ;  /* 0x00000005b7077221 */ /* 0x000fe20000010000 */
[----:B------:R-:W-:Y:S02]  /*5f60*/  F2FP.BF16.F32.PACK_AB R140, R146, R147 ;  /* 0x00000093928c723e */ /* 0x000fe400000010ff */
[----:B------:R-:W-:-:S04]  /*5f70*/  FADD.FTZ R3, R175, R4 ;  /* 0x00000004af037221 */ /* 0x000fc80000010000 */
[----:B------:R-:W-:Y:S01]  /*5f80*/  FADD.FTZ R6, R158, R3 ;  /* 0x000000039e067221 */ /* 0x000fe20000010000 */
[----:B------:R-:W-:Y:S01]  /*5f90*/  FADD.FTZ R3, R185, R7 ;  /* 0x00000007b9037221 */ /* 0x000fe20000010000 */
[----:B-1----:R-:W-:-:S04]  /*5fa0*/  FFMA.FTZ R2, R139, UR4, -R13 ;  /* 0x000000048b027c23 */ /* 0x002fc8000801080d */
[----:B------:R1:W2:Y:S02]  /*5fb0*/  MUFU.EX2 R22, R2 ;  /* 0x0000000200167308 */ /* 0x0002a40000000800 */
[----:B-1----:R-:W-:-:S06]  /*5fc0*/  FFMA.FTZ R2, R186, UR4, -R12 ;  /* 0x00000004ba027c23 */ /* 0x002fcc000801080c */
[----:B------:R1:W-:Y:S02]  /*5fd0*/  MUFU.EX2 R21, R2 ;  /* 0x0000000200157308 */ /* 0x0003e40000000800 */
[----:B-1----:R-:W-:-:S06]  /*5fe0*/  FFMA.FTZ R2, R174, UR4, -R12 ;  /* 0x00000004ae027c23 */ /* 0x002fcc000801080c */
[----:B------:R1:W-:Y:S02]  /*5ff0*/  MUFU.EX2 R19, R2 ;  /* 0x0000000200137308 */ /* 0x0003e40000000800 */
[----:B-1----:R-:W-:-:S06]  /*6000*/  FFMA.FTZ R2, R141, UR4, -R12 ;  /* 0x000000048d027c23 */ /* 0x002fcc000801080c */
[----:B------:R1:W-:Y:S02]  /*6010*/  MUFU.EX2 R20, R2 ;  /* 0x0000000200147308 */ /* 0x0003e40000000800 */
[----:B-1----:R-:W-:Y:S01]  /*6020*/  FFMA.FTZ R2, R142, UR4, -R12 ;  /* 0x000000048e027c23 */ /* 0x002fe2000801080c */
[----:B------:R-:W-:Y:S01]  /*6030*/  F2FP.BF16.F32.PACK_AB R142, R144, R145 ;  /* 0x00000091908e723e */ /* 0x000fe200000010ff */
[----:B------:R-:W1:Y:S04]  /*6040*/  LDSM.16.MT88.4 R12, [R192+0x7800] ;  /* 0x00780000c00c783b */ /* 0x000e680000004200 */
[----:B------:R4:W5:Y:S02]  /*6050*/  MUFU.EX2 R18, R2 ;  /* 0x0000000200127308 */ /* 0x0009640000000800 */
[----:B----4-:R-:W-:Y:S01]  /*6060*/  FFMA.FTZ R2, R138, UR4, -R0 ;  /* 0x000000048a027c23 */ /* 0x010fe20008010800 */
[----:B--2---:R-:W-:-:S02]  /*6070*/  F2FP.BF16.F32.PACK_AB R138, R22, R40 ;  /* 0x00000028168a723e */ /* 0x004fc400000010ff */
[----:B-----5:R-:W-:-:S03]  /*6080*/  F2FP.BF16.F32.PACK_AB R139, R18, R20 ;  /* 0x00000014128b723e */ /* 0x020fc600000010ff */
[----:B------:R2:W4:Y:S02]  /*6090*/  MUFU.EX2 R17, R2 ;  /* 0x0000000200117308 */ /* 0x0005240000000800 */
[--C-:B--2---:R-:W-:Y:S01]  /*60a0*/  FFMA.FTZ R2, R137, UR4, -R0.reuse ;  /* 0x0000000489027c23 */ /* 0x104fe20008010800 */
[----:B------:R-:W-:Y:S01]  /*60b0*/  FFMA.FTZ R0, R218, UR4, -R0 ;  /* 0x00000004da007c23 */ /* 0x000fe20008010800 */
[----:B------:R-:W-:-:S04]  /*60c0*/  F2FP.BF16.F32.PACK_AB R137, R19, R21 ;  /* 0x000000151389723e */ /* 0x000fc800000010ff */
[----:B------:R2:W-:Y:S01]  /*60d0*/  MUFU.EX2 R8, R2 ;  /* 0x0000000200087308 */ /* 0x0005e20000000800 */
[----:B----4-:R-:W-:Y:S02]  /*60e0*/  F2FP.BF16.F32.PACK_AB R141, R17, R43 ;  /* 0x0000002b118d723e */ /* 0x010fe400000010ff */
[C---:B------:R-:W-:Y:S05]  /*60f0*/  HMMA.16816.F32.BF16 R84, R136.reuse, R92, R116 ;  /* 0x0000005c8854723c */ /* 0x040fea0000041874 */
[----:B------:R4:W5:Y:S03]  /*6100*/  MUFU.EX2 R16, R0 ;  /* 0x0000000000107308 */ /* 0x0009660000000800 */
[----:B------:R-:W-:Y:S01]  /*6110*/  HMMA.16816.F32.BF16 R100, R136, R108, R104 ;  /* 0x0000006c8864723c */ /* 0x000fe20000041868 */
[----:B--2---:R-:W-:-:S04]  /*6120*/  FADD.FTZ R2, R207, R187 ;  /* 0x000000bbcf027221 */ /* 0x004fc80000010000 */
[----:B------:R-:W-:-:S03]  /*6130*/  FADD.FTZ R2, R206, R2 ;  /* 0x00000002ce027221 */ /* 0x000fc60000010000 */
[C---:B---3--:R-:W-:Y:S01]  /*6140*/  HMMA.16816.F32.BF16 R116, R136.reuse, R124, R120 ;  /* 0x0000007c8874723c */ /* 0x048fe20000041878 */
[----:B----4-:R-:W-:Y:S01]  /*6150*/  FADD.FTZ R0, R182, R179 ;  /* 0x000000b3b6007221 */ /* 0x010fe20000010000 */
[----:B------:R-:W-:Y:S01]  /*6160*/  FADD.FTZ R2, R208, R2 ;  /* 0x00000002d0027221 */ /* 0x000fe20000010000 */
[----:B-----5:R-:W-:Y:S02]  /*6170*/  F2FP.BF16.F32.PACK_AB R143, R16, R8 ;  /* 0x00000008108f723e */ /* 0x020fe400000010ff */
[----:B------:R-:W-:Y:S01]  /*6180*/  FADD.FTZ R0, R180, R0 ;  /* 0x00000000b4007221 */ /* 0x000fe20000010000 */
[----:B------:R-:W-:Y:S01]  /*6190*/  FADD.FTZ R5, R176, R2 ;  /* 0x00000002b0057221 */ /* 0x000fe20000010000 */
[----:B------:R-:W-:Y:S01]  /*61a0*/  FADD.FTZ R2, R160, R6 ;  /* 0x00000006a0027221 */ /* 0x000fe20000010000 */
[----:B------:R-:W-:Y:S01]  /*61b0*/  HMMA.16816.F32.BF16 R88, R136, R94, R88 ;  /* 0x0000005e8858723c */ /* 0x000fe20000041858 */
[----:B------:R-:W-:-:S04]  /*61c0*/  FADD.FTZ R0, R184, R0 ;  /* 0x00000000b8007221 */ /* 0x000fc80000010000 */
        /* <DEDUP_REMOVED lines=42> */
[----:B------:R-:W-:-:S02]  /*6470*/  FADD.FTZ R0, R20, R0 ;  /* 0x0000000014007221 */ /* 0x000fc40000010000 */
[----:B------:R-:W-:Y:S02]  /*6480*/  FADD.FTZ R252, R22, R2 ;  /* 0x0000000216fc7221 */ /* 0x000fe40000010000 */
[----:B------:R2:W-:Y:S01]  /*6490*/  STL [R1+0x4], R227 ;  /* 0x000004e301007387 */ /* 0x0005e20000100800 */
[C---:B------:R-:W-:Y:S01]  /*64a0*/  HMMA.16816.F32.BF16 R80, R140.reuse, R92, R56 ;  /* 0x0000005c8c50723c */ /* 0x040fe20000041838 */
[----:B------:R-:W-:Y:S02]  /*64b0*/  FADD.FTZ R251, R18, R0 ;  /* 0x0000000012fb7221 */ /* 0x000fe40000010000 */
[----:B------:R2:W-:Y:S05]  /*64c0*/  STL [R1], R225 ;  /* 0x000000e101007387 */ /* 0x0005ea0000100800 */
[C---:B------:R-:W-:Y:S08]  /*64d0*/  HMMA.16816.F32.BF16 R96, R140.reuse, R108, R52 ;  /* 0x0000006c8c60723c */ /* 0x040ff00000041834 */
[----:B------:R-:W-:Y:S08]  /*64e0*/  HMMA.16816.F32.BF16 R112, R140, R124, R112 ;  /* 0x0000007c8c70723c */ /* 0x000ff00000041870 */
[----:B-1----:R-:W-:Y:S08]  /*64f0*/  HMMA.16816.F32.BF16 R132, R136, R12, R76 ;  /* 0x0000000c8884723c */ /* 0x002ff0000004184c */
        /* <DEDUP_REMOVED lines=8> */
[----:B------:R-:W-:Y:S01]  /*6580*/  IADD3 R248, PT, PT, R235, -0x2, RZ ;  /* 0xfffffffeebf87810 */ /* 0x000fe20007ffe0ff */
[----:B------:R-:W-:-:S04]  /*6590*/  DEPBAR.LE SB0, 0x0 ;  /* 0x000080000000791a */ /* 0x000fc80000000000 */
[----:B------:R-:W-:Y:S01]  /*65a0*/  IMAD.WIDE.U32 R4, R248, R210, RZ ;  /* 0x000000d2f8047225 */ /* 0x000fe200078e00ff */
[C---:B------:R-:W-:Y:S02]  /*65b0*/  SHF.L.U32 R249, R210.reuse, 0x4, RZ ;  /* 0x00000004d2f97819 */ /* 0x040fe400000006ff */
[----:B------:R-:W-:Y:S01]  /*65c0*/  SHF.L.U64.HI R6, R210, 0x4, R211 ;  /* 0x00000004d2067819 */ /* 0x000fe200000102d3 */
[----:B------:R-:W-:Y:S01]  /*65d0*/  IMAD R3, R248, R211, R5 ;  /* 0x000000d3f8037224 */ /* 0x000fe200078e0205 */
[----:B------:R-:W-:Y:S01]  /*65e0*/  BAR.SYNC.DEFER_BLOCKING 0x0 ;  /* 0x0000000000007b1d */ /* 0x000fe20000010000 */
[C---:B------:R-:W-:Y:S02]  /*65f0*/  LEA R0, P0, R4.reuse, R249, 0x6 ;  /* 0x000000f904007211 */ /* 0x040fe400078030ff */
[C---:B------:R-:W-:Y:S02]  /*6600*/  LEA R16, P3, R4.reuse, R232, 0x7 ;  /* 0x000000e804107211 */ /* 0x040fe400078638ff */
[----:B------:R-:W-:-:S02]  /*6610*/  LEA.HI.X R2, R4, R6, R3, 0x6, P0 ;  /* 0x0000000604027211 */ /* 0x000fc400000f3403 */
[----:B------:R-:W-:Y:S01]  /*6620*/  IADD3 R5, P1, PT, R0, R249, RZ ;  /* 0x000000f900057210 */ /* 0x000fe20007f3e0ff */
[----:B------:R1:W-:Y:S01]  /*6630*/  STL [R1+0x8], R6 ;  /* 0x0000080601007387 */ /* 0x0003e20000100800 */
[----:B------:R-:W-:Y:S02]  /*6640*/  LEA R7, P0, R210, R0, 0x5 ;  /* 0x00000000d2077211 */ /* 0x000fe400078028ff */
[-C--:B------:R-:W-:Y:S01]  /*6650*/  LEA R14, P2, R0, R232.reuse, 0x1 ;  /* 0x000000e8000e7211 */ /* 0x080fe200078408ff */
[----:B------:R-:W-:Y:S01]  /*6660*/  IMAD.X R8, R2, 0x1, R6, P1 ;  /* 0x0000000102087824 */ /* 0x000fe200008e0606 */
[----:B------:R-:W-:Y:S02]  /*6670*/  LEA R12, P1, R5, R232, 0x1 ;  /* 0x000000e8050c7211 */ /* 0x000fe400078208ff */
[----:B------:R-:W-:Y:S02]  /*6680*/  LEA.HI.X R18, R210, R2, R211, 0x5, P0 ;  /* 0x00000002d2127211 */ /* 0x000fe400000f2cd3 */
[----:B------:R-:W-:-:S02]  /*6690*/  LEA.HI.X R17, R4, R230, R3, 0x7, P3 ;  /* 0x000000e604117211 */ /* 0x000fc400018f3c03 */
[-C--:B------:R-:W-:Y:S02]  /*66a0*/  LEA.HI.X R15, R0, R230.reuse, R2, 0x1, P2 ;  /* 0x000000e6000f7211 */ /* 0x080fe400010f0c02 */
[----:B------:R-:W-:Y:S02]  /*66b0*/  LEA.HI.X R13, R5, R230, R8, 0x1, P1 ;  /* 0x000000e6050d7211 */ /* 0x000fe400008f0c08 */
[----:B------:R-:W-:Y:S01]  /*66c0*/  ISETP.GT.U32.AND P2, PT, R248, R233, PT ;  /* 0x000000e9f800720c */ /* 0x000fe20003f44070 */
[----:B------:R-:W-:Y:S01]  /*66d0*/  @!PT LDS RZ, [RZ] ;  /* 0x00000000fffff984 */ /* 0x000fe20000000800 */
[----:B------:R-:W-:Y:S01]  /*66e0*/  @!PT LDS RZ, [RZ] ;  /* 0x00000000fffff984 */ /* 0x000fe20000000800 */
[----:B------:R-:W-:Y:S01]  /*66f0*/  @!PT LDS RZ, [RZ] ;  /* 0x00000000fffff984 */ /* 0x000fe20000000800 */
[----:B------:R2:W-:Y:S04]  /*6700*/  LDGSTS.E.BYPASS.LTC128B.128 [R209+0x6000], desc[UR16][R16.64] ;  /* 0x0600000010d17fae */ /* 0x0005e8000b981a10 */
[----:B------:R-:W-:Y:S04]  /*6710*/  LDGSTS.E.BYPASS.LTC128B.128 [R209+0x6800], desc[UR16][R14.64] ;  /* 0x068000000ed17fae */ /* 0x000fe8000b981a10 */
[----:B------:R3:W-:Y:S01]  /*6720*/  LDGSTS.E.BYPASS.LTC128B.128 [R209+0x7000], desc[UR16][R12.64] ;  /* 0x070000000cd17fae */ /* 0x0007e2000b981a10 */
[----:B-1----:R-:W-:-:S04]  /*6730*/  LEA R6, P0, R7, R232, 0x1 ;  /* 0x000000e807067211 */ /* 0x002fc800078008ff */
[----:B------:R-:W-:-:S05]  /*6740*/  LEA.HI.X R7, R7, R230, R18, 0x1, P0 ;  /* 0x000000e607077211 */ /* 0x000fca00000f0c12 */
[----:B------:R1:W-:Y:S04]  /*6750*/  LDGSTS.E.BYPASS.LTC128B.128 [R209+0x7800], desc[UR16][R6.64] ;  /* 0x0780000006d17fae */ /* 0x0003e8000b981a10 */
[----:B------:R-:W-:Y:S04]  /*6760*/  LDSM.16.M88.4 R40, [R191+UR5+0x4800] ;  /* 0x00480005bf28783b */ /* 0x000fe80008000200 */
[----:B------:R-:W-:Y:S04]  /*6770*/  LDSM.16.M88.4 R36, [R191+UR5+0x5000] ;  /* 0x00500005bf24783b */ /* 0x000fe80008000200 */
[----:B--2---:R-:W-:Y:S04]  /*6780*/  LDSM.16.M88.4 R16, [R191+UR5+0x4000] ;  /* 0x00400005bf10783b */ /* 0x004fe80008000200 */
[----:B------:R-:W-:Y:S04]  /*6790*/  LDSM.16.M88.4 R32, [R191+UR5+0x5800] ;  /* 0x00580005bf20783b */ /* 0x000fe80008000200 */
[----:B---3--:R-:W2:Y:S04]  /*67a0*/  LDSM.16.M88.4 R12, [R196] ;  /* 0x00000000c40c783b */ /* 0x008ea80000000200 */
[----:B------:R-:W-:Y:S04]  /*67b0*/  LDSM.16.M88.4 R28, [R199] ;  /* 0x00000000c71c783b */ /* 0x000fe80000000200 */
[----:B-1----:R-:W1:Y:S04]  /*67c0*/  LDSM.16.M88.4 R4, [R196+0x2000] ;  /* 0x00200000c404783b */ /* 0x002e680000000200 */
[----:B------:R-:W3:Y:S04]  /*67d0*/  LDSM.16.M88.4 R44, [R195+0x4000] ;  /* 0x00400000c32c783b */ /* 0x000ee80000000200 */
[----:B------:R-:W-:Y:S04]  /*67e0*/  LDSM.16.M88.4 R56, [R190+0x4000] ;  /* 0x00400000be38783b */ /* 0x000fe80000000200 */
[----:B------:R-:W-:Y:S04]  /*67f0*/  LDSM.16.M88.4 R24, [R197] ;  /* 0x00000000c518783b */ /* 0x000fe80000000200 */
[----:B------:R-:W-:Y:S04]  /*6800*/  LDSM.16.M88.4 R20, [R199+0x2000] ;  /* 0x00200000c714783b */ /* 0x000fe80000000200 */
[----:B------:R-:W4:Y:S04]  /*6810*/  LDSM.16.M88.4 R52, [R195+0x4800] ;  /* 0x00480000c334783b */ /* 0x000f280000000200 */
[----:B------:R-:W5:Y:S04]  /*6820*/  LDSM.16.M88.4 R60, [R195+0x5800] ;  /* 0x00580000c33c783b */ /* 0x000f680000000200 */
[----:B------:R-:W5:Y:S01]  /*6830*/  LDSM.16.M88.4 R48, [R195+0x5000] ;  /* 0x00500000c330783b */ /* 0x000f620000000200 */
[----:B--2---:R-:W-:Y:S03]  /*6840*/  HMMA.16816.F32.BF16 R180, R12, R42, RZ ;  /* 0x0000002a0cb4723c */ /* 0x004fe600000418ff */
[----:B------:R-:W0:Y:S05]  /*6850*/  LDGDEPBAR ;  /* 0x00000000000079af */ /* 0x000e2a0000000000 */
[C---:B-1----:R-:W-:Y:S08]  /*6860*/  HMMA.16816.F32.BF16 R76, R4.reuse, R16, RZ ;  /* 0x00000010044c723c */ /* 0x042ff000000418ff */
[----:B------:R-:W-:Y:S03]  /*6870*/  HMMA.16816.F32.BF16 R164, R4, R18, RZ ;  /* 0x0000001204a4723c */ /* 0x000fe600000418ff */
[----:B------:R-:W-:Y:S01]  /*6880*/  MOV R8, R180 ;  /* 0x000000b400087202 */ /* 0x000fe20000000f00 */
[----:B------:R-:W-:Y:S01]  /*6890*/  IMAD.MOV.U32 R2, RZ, RZ, R182 ;  /* 0x000000ffff027224 */ /* 0x000fe200078e00b6 */
[----:B------:R-:W-:-:S02]  /*68a0*/  MOV R3, R181 ;  /* 0x000000b500037202 */ /* 0x000fc40000000f00 */
[----:B------:R-:W-:Y:S01]  /*68b0*/  MOV R0, R183 ;  /* 0x000000b700007202 */ /* 0x000fe20000000f00 */
        /* <DEDUP_REMOVED lines=9> */
[----:B------:R-:W-:Y:S03]  /*6950*/  HMMA.16816.F32.BF16 R40, R12, R36, RZ ;  /* 0x000000240c28723c */ /* 0x000fe600000418ff */
[----:B------:R-:W-:Y:S01]  /*6960*/  MOV R39, R4 ;  /* 0x0000000400277202 */ /* 0x000fe20000000f00 */
[----:B------:R-:W-:Y:S01]  /*6970*/  IMAD.MOV.U32 R38, RZ, RZ, R5 ;  /* 0x000000ffff267224 */ /* 0x000fe200078e0005 */
[----:B------:R-:W-:-:S02]  /*6980*/  MOV R37, R6 ;  /* 0x0000000600257202 */ /* 0x000fc40000000f00 */
[----:B------:R-:W-:Y:S01]  /*6990*/  MOV R36, R7 ;  /* 0x0000000700247202 */ /* 0x000fe20000000f00 */
[C---:B------:R-:W-:Y:S01]  /*69a0*/  HMMA.16816.F32.BF16 R176, R12.reuse, R18, RZ ;  /* 0x000000120cb0723c */ /* 0x040fe200000418ff */
[----:B------:R-:W-:Y:S07]  /*69b0*/  LDSM.16.M88.4 R16, [R197+0x2000] ;  /* 0x00200000c510783b */ /* 0x000fee0000000200 */
[C---:B------:R-:W-:Y:S08]  /*69c0*/  HMMA.16816.F32.BF16 R180, R12.reuse, R32, RZ ;  /* 0x000000200cb4723c */ /* 0x040ff000000418ff */
[----:B------:R-:W-:Y:S01]  /*69d0*/  HMMA.16816.F32.BF16 R220, R12, R34, RZ ;  /* 0x000000220cdc723c */ /* 0x000fe200000418ff */
[----:B------:R-:W-:Y:S04]  /*69e0*/  LDSM.16.M88.4 R32, [R194+0x4000] ;  /* 0x00400000c220783b */ /* 0x000fe80000000200 */
[----:B------:R-:W1:Y:S03]  /*69f0*/  LDSM.16.M88.4 R12, [R198] ;  /* 0x00000000c60c783b */ /* 0x000e660000000200 */
[----:B---3--:R-:W-:Y:S08]  /*6a00*/  HMMA.16816.F32.BF16 R4, R28, R44, R64 ;  /* 0x0000002c1c04723c */ /* 0x008ff00000041840 */
[C---:B----4-:R-:W-:Y:S08]  /*6a10*/  HMMA.16816.F32.BF16 R244, R20.reuse, R52, R152 ;  /* 0x0000003414f4723c */ /* 0x050ff00000041898 */
[----:B-----5:R-:W-:Y:S01]  /*6a20*/  HMMA.16816.F32.BF16 R236, R20, R60, R156 ;  /* 0x0000003c14ec723c */ /* 0x020fe2000004189c */
[----:B------:R-:W-:Y:S01]  /*6a30*/  IMAD.MOV.U32 R156, RZ, RZ, R39 ;  /* 0x000000ffff9c7224 */ /* 0x000fe200078e0027 */
[----:B------:R-:W-:Y:S01]  /*6a40*/  MOV R157, R38 ;  /* 0x00000026009d7202 */ /* 0x000fe20000000f00 */
[----:B------:R-:W-:Y:S01]  /*6a50*/  IMAD.MOV.U32 R159, RZ, RZ, R36 ;  /* 0x000000ffff9f7224 */ /* 0x000fe200078e0024 */
[----:B------:R-:W-:-:S02]  /*6a60*/  MOV R158, R37 ;  /* 0x00000025009e7202 */ /* 0x000fc40000000f00 */
[----:B------:R-:W-:Y:S02]  /*6a70*/  LDSM.16.M88.4 R36, [R190+0x5000] ;  /* 0x00500000be24783b */ /* 0x000fe40000000200 */
[----:B------:R-:W-:Y:S02]  /*6a80*/  HMMA.16816.F32.BF16 R64, R24, R56, R4 ;  /* 0x000000381840723c */ /* 0x000fe40000041804 */
[----:B------:R-:W2:Y:S06]  /*6a90*/  LDSM.16.M88.4 R4, [R198+0x2000] ;  /* 0x00200000c604783b */ /* 0x000eac0000000200 */
[C---:B------:R-:W-:Y:S08]  /*6aa0*/  HMMA.16816.F32.BF16 R152, R20.reuse, R46, R164 ;  /* 0x0000002e1498723c */ /* 0x040ff000000418a4 */
[C---:B------:R-:W-:Y:S08]  /*6ab0*/  HMMA.16816.F32.BF16 R76, R20.reuse, R44, R76 ;  /* 0x0000002c144c723c */ /* 0x040ff0000004184c */
[C---:B------:R-:W-:Y:S08]  /*6ac0*/  HMMA.16816.F32.BF16 R160, R20.reuse, R48, R160 ;  /* 0x0000003014a0723c */ /* 0x040ff000000418a0 */
[----:B------:R-:W-:Y:S01]  /*6ad0*/  HMMA.16816.F32.BF16 R216, R20, R54, R172 ;  /* 0x0000003614d8723c */ /* 0x000fe200000418ac */
[----:B------:R-:W-:Y:S01]  /*6ae0*/  MOV R172, R8 ;  /* 0x0000000800ac7202 */ /* 0x000fe20000000f00 */
[----:B------:R-:W-:Y:S01]  /*6af0*/  IMAD.MOV.U32 R174, RZ, RZ, R2 ;  /* 0x000000ffffae7224 */ /* 0x000fe200078e0002 */
[----:B------:R-:W-:-:S02]  /*6b00*/  MOV R173, R3 ;  /* 0x0000000300ad7202 */ /* 0x000fc40000000f00 */
[----:B------:R-:W-:-:S03]  /*6b10*/  MOV R175, R0 ;  /* 0x0000000000af7202 */ /* 0x000fc60000000f00 */
[C---:B------:R-:W-:Y:S08]  /*6b20*/  HMMA.16816.F32.BF16 R212, R20.reuse, R50, R168 ;  /* 0x0000003214d4723c */ /* 0x040ff000000418a8 */
[----:B------:R-:W-:Y:S01]  /*6b30*/  HMMA.16816.F32.BF16 R164, R20, R62, R148 ;  /* 0x0000003e14a4723c */ /* 0x000fe20000041894 */
[----:B------:R-:W3:Y:S07]  /*6b40*/  LDSM.16.M88.4 R20, [R190+0x4800] ;  /* 0x00480000be14783b */ /* 0x000eee0000000200 */
[C---:B------:R-:W-:Y:S01]  /*6b50*/  HMMA.16816.F32.BF16 R240, R28.reuse, R48, R40 ;  /* 0x000000301cf0723c */ /* 0x040fe20000041828 */
[----:B------:R-:W4:Y:S07]  /*6b60*/  LDSM.16.M88.4 R40, [R190+0x5800] ;  /* 0x00580000be28783b */ /* 0x000f2e0000000200 */
[----:B------:R-:W-:Y:S08]  /*6b70*/  HMMA.16816.F32.BF16 R44, R28, R46, R176 ;  /* 0x0000002e1c2c723c */ /* 0x000ff000000418b0 */
[----:B-1----:R-:W-:Y:S08]  /*6b80*/  HMMA.16816.F32.BF16 R64, R12, R32, R64 ;  /* 0x000000200c40723c */ /* 0x002ff00000041840 */
[----:B------:R-:W-:Y:S08]  /*6b90*/  HMMA.16816.F32.BF16 R76, R16, R56, R76 ;  /* 0x00000038104c723c */ /* 0x000ff0000004184c */
        /* <DEDUP_REMOVED lines=8> */
[----:B------:R-:W1:Y:S07]  /*6c20*/  MUFU.TANH R205, R67 ;  /* 0x0000004300cd7308 */ /* 0x000e6e0000002400 */
[C---:B------:R-:W-:Y:S08]  /*6c30*/  HMMA.16816.F32.BF16 R184, R28.reuse, R52, R144 ;  /* 0x000000341cb8723c */ /* 0x040ff00000041890 */
[C---:B------:R-:W-:Y:S08]  /*6c40*/  HMMA.16816.F32.BF16 R144, R28.reuse, R54, R172 ;  /* 0x000000361c90723c */ /* 0x040ff000000418ac */
[C---:B------:R-:W-:Y:S01]  /*6c50*/  HMMA.16816.F32.BF16 R176, R28.reuse, R60, R180 ;  /* 0x0000003c1cb0723c */ /* 0x040fe200000418b4 */
[----:B------:R-:W1:Y:S07]  /*6c60*/  MUFU.TANH R181, R64 ;  /* 0x0000004000b57308 */ /* 0x000e6e0000002400 */
[----:B------:R-:W-:Y:S01]  /*6c70*/  HMMA.16816.F32.BF16 R172, R28, R62, R220 ;  /* 0x0000003e1cac723c */ /* 0x000fe200000418dc */
[----:B------:R-:W5:Y:S01]  /*6c80*/  LDSM.16.M88.4 R28, [R194+0x4800] ;  /* 0x00480000c21c783b */ /* 0x000f620000000200 */
[----:B------:R1:W1:Y:S06]  /*6c90*/  MUFU.TANH R180, R65 ;  /* 0x0000004100b47308 */ /* 0x00026c0000002400 */
[----:B--2---:R-:W-:Y:S08]  /*6ca0*/  HMMA.16816.F32.BF16 R44, R4, R32, R76 ;  /* 0x00000020042c723c */ /* 0x004ff0000004184c */
[----:B---3--:R-:W-:Y:S01]  /*6cb0*/  HMMA.16816.F32.BF16 R76, R16, R20, R244 ;  /* 0x00000014104c723c */ /* 0x008fe200000418f4 */
[----:B------:R-:W-:Y:S01]  /*6cc0*/  MOV R247, R235 ;  /* 0x000000eb00f77202 */ /* 0x000fe20000000f00 */
[----:B------:R-:W-:-:S06]  /*6cd0*/  IMAD.MOV.U32 R246, RZ, RZ, R234 ;  /* 0x000000fffff67224 */ /* 0x000fcc00078e00ea */
[C---:B------:R-:W-:Y:S03]  /*6ce0*/  HMMA.16816.F32.BF16 R160, R16.reuse, R36, R160 ;  /* 0x0000002410a0723c */ /* 0x040fe600000418a0 */
[----:B------:R-:W-:Y:S01]  /*6cf0*/  FMUL.FTZ R44, R44, UR6 ;  /* 0x000000062c2c7c20 */ /* 0x000fe20008410000 */
[----:B------:R-:W-:Y:S01]  /*6d00*/  FMUL.FTZ R45, R45, UR6 ;  /* 0x000000062d2d7c20 */ /* 0x000fe20008410000 */
[----:B------:R-:W-:Y:S01]  /*6d10*/  FMUL.FTZ R46, R46, UR6 ;  /* 0x000000062e2e7c20 */ /* 0x000fe20008410000 */
[----:B------:R-:W-:Y:S01]  /*6d20*/  FMUL.FTZ R47, R47, UR6 ;  /* 0x000000062f2f7c20 */ /* 0x000fe20008410000 */
[----:B------:R-:W2:Y:S01]  /*6d30*/  MUFU.TANH R208, R44 ;  /* 0x0000002c00d07308 */ /* 0x000ea20000002400 */
[C---:B----4-:R-:W-:Y:S07]  /*6d40*/  HMMA.16816.F32.BF16 R168, R16.reuse, R40, R236 ;  /* 0x0000002810a8723c */ /* 0x050fee00000418ec */
[----:B------:R-:W3:Y:S01]  /*6d50*/  MUFU.TANH R207, R45 ;  /* 0x0000002d00cf7308 */ /* 0x000ee20000002400 */
[C---:B------:R-:W-:Y:S07]  /*6d60*/  HMMA.16816.F32.BF16 R152, R16.reuse, R22, R216 ;  /* 0x000000161098723c */ /* 0x040fee00000418d8 */
[----:B------:R-:W4:Y:S01]  /*6d70*/  MUFU.TANH R183, R47 ;  /* 0x0000002f00b77308 */ /* 0x000f220000002400 */
[C---:B------:R-:W-:Y:S08]  /*6d80*/  HMMA.16816.F32.BF16 R148, R16.reuse, R38, R212 ;  /* 0x000000261094723c */ /* 0x040ff000000418d4 */
[----:B-1----:R-:W-:Y:S08]  /*6d90*/  HMMA.16816.F32.BF16 R64, R16, R42, R164 ;  /* 0x0000002a1040723c */ /* 0x002ff000000418a4 */
[----:B------:R-:W-:Y:S08]  /*6da0*/  HMMA.16816.F32.BF16 R16, R12, R34, R56 ;  /* 0x000000220c10723c */ /* 0x000ff00000041838 */
[C---:B------:R-:W-:Y:S01]  /*6db0*/  HMMA.16816.F32.BF16 R52, R24.reuse, R20, R184 ;  /* 0x000000141834723c */ /* 0x040fe200000418b8 */
[----:B------:R1:W1:Y:S07]  /*6dc0*/  MUFU.TANH R184, R46 ;  /* 0x0000002e00b87308 */ /* 0x00026e0000002400 */
[C---:B------:R-:W-:Y:S01]  /*6dd0*/  HMMA.16816.F32.BF16 R56, R24.reuse, R22, R144 ;  /* 0x000000161838723c */ /* 0x040fe20000041890 */
[----:B------:R-:W-:Y:S02]  /*6de0*/  LDSM.16.M88.4 R20, [R194+0x5000] ;  /* 0x00500000c214783b */ /* 0x000fe40000000200 */
[----:B------:R-:W-:Y:S01]  /*6df0*/  FMUL.FTZ R16, R16, UR6 ;  /* 0x0000000610107c20 */ /* 0x000fe20008410000 */
[----:B------:R-:W-:Y:S01]  /*6e00*/  FMUL.FTZ R17, R17, UR6 ;  /* 0x0000000611117c20 */ /* 0x000fe20008410000 */
[----:B------:R-:W-:Y:S01]  /*6e10*/  FMUL.FTZ R18, R18, UR6 ;  /* 0x0000000612127c20 */ /* 0x000fe20008410000 */
[----:B------:R-:W-:Y:S01]  /*6e20*/  FMUL.FTZ R0, R19, UR6 ;  /* 0x0000000613007c20 */ /* 0x000fe20008410000 */
[----:B------:R-:W2:Y:S01]  /*6e30*/  MUFU.TANH R74, R16 ;  /* 0x00000010004a7308 */ /* 0x000ea20000002400 */
[----:B------:R-:W-:Y:S07]  /*6e40*/  HMMA.16816.F32.BF16 R60, R24, R36, R240 ;  /* 0x00000024183c723c */ /* 0x000fee00000418f0 */
[----:B------:R-:W2:Y:S01]  /*6e50*/  MUFU.TANH R69, R17 ;  /* 0x0000001100457308 */ /* 0x000ea20000002400 */
[----:B-1----:R-:W-:Y:S07]  /*6e60*/  HMMA.16816.F32.BF16 R44, R4, R34, R48 ;  /* 0x00000022042c723c */ /* 0x002fee0000041830 */
[----:B------:R1:W1:Y:S01]  /*6e70*/  MUFU.TANH R146, R18 ;  /* 0x0000001200927308 */ /* 0x0002620000002400 */
[C---:B------:R-:W-:Y:S07]  /*6e80*/  HMMA.16816.F32.BF16 R48, R24.reuse, R38, R156 ;  /* 0x000000261830723c */ /* 0x040fee000004189c */
[----:B------:R5:W2:Y:S01]  /*6e90*/  MUFU.TANH R145, R0 ;  /* 0x0000000000917308 */ /* 0x000aa20000002400 */
[----:B------:R-:W-:Y:S03]  /*6ea0*/  HMMA.16816.F32.BF16 R36, R24, R40, R176 ;  /* 0x000000281824723c */ /* 0x000fe600000418b0 */
[----:B------:R-:W-:Y:S01]  /*6eb0*/  FMUL.FTZ R44, R44, UR6 ;  /* 0x000000062c2c7c20 */ /* 0x000fe20008410000 */
[----:B------:R-:W-:Y:S01]  /*6ec0*/  FMUL.FTZ R45, R45, UR6 ;  /* 0x000000062d2d7c20 */ /* 0x000fe20008410000 */
[----:B------:R-:W-:-:S02]  /*6ed0*/  FMUL.FTZ R46, R46, UR6 ;  /* 0x000000062e2e7c20 */ /* 0x000fc40008410000 */
[----:B------:R-:W2:Y:S01]  /*6ee0*/  MUFU.TANH R156, R44 ;  /* 0x0000002c009c7308 */ /* 0x000ea20000002400 */
[----:B-1----:R-:W1:Y:S01]  /*6ef0*/  LDSM.16.M88.4 R16, [R194+0x5800] ;  /* 0x00580000c210783b */ /* 0x002e620000000200 */
[----:B------:R-:W-:Y:S01]  /*6f00*/  HMMA.16816.F32.BF16 R40, R24, R42, R172 ;  /* 0x0000002a1828723c */ /* 0x000fe200000418ac */
[----:B------:R-:W-:-:S05]  /*6f10*/  DEPBAR.LE SB0, 0x0 ;  /* 0x000080000000791a */ /* 0x000fca0000000000 */
[----:B------:R-:W1:Y:S01]  /*6f20*/  MUFU.TANH R147, R45 ;  /* 0x0000002d00937308 */ /* 0x000e620000002400 */
[----:B-----5:R-:W-:Y:S01]  /*6f30*/  FMUL.FTZ R0, R47, UR6 ;  /* 0x000000062f007c20 */ /* 0x020fe20008410000 */
[-C--:B------:R-:W-:Y:S06]  /*6f40*/  HMMA.16816.F32.BF16 R24, R12, R28.reuse, R52 ;  /* 0x0000001c0c18723c */ /* 0x080fec0000041834 */
[----:B------:R5:W1:Y:S02]  /*6f50*/  MUFU.TANH R75, R0 ;  /* 0x00000000004b7308 */ /* 0x000a640000002400 */
[C---:B------:R-:W-:Y:S06]  /*6f60*/  HMMA.16816.F32.BF16 R32, R4.reuse, R28, R76 ;  /* 0x0000001c0420723c */ /* 0x040fec000004184c */
[----:B------:R3:W1:Y:S02]  /*6f70*/  MUFU.TANH R76, R46 ;  /* 0x0000002e004c7308 */ /* 0x0006640000002400 */
[----:B------:R-:W-:Y:S03]  /*6f80*/  HMMA.16816.F32.BF16 R152, R4, R30, R152 ;  /* 0x0000001e0498723c */ /* 0x000fe60000041898 */
[----:B-----5:R-:W-:-:S05]  /*6f90*/  FMUL.FTZ R0, R24, UR6 ;  /* 0x0000000618007c20 */ /* 0x020fca0008410000 */
[----:B------:R-:W-:Y:S01]  /*6fa0*/  HMMA.16816.F32.BF16 R28, R12, R30, R56 ;  /* 0x0000001e0c1c723c */ /* 0x000fe20000041838 */
[----:B------:R5:W2:Y:S07]  /*6fb0*/  MUFU.TANH R53, R0 ;  /* 0x0000000000357308 */ /* 0x000aae0000002400 */
[----:B-1----:R-:W-:Y:S08]  /*6fc0*/  HMMA.16816.F32.BF16 R164, R4, R18, R64 ;  /* 0x0000001204a4723c */ /* 0x002ff00000041840 */
[----:B---3--:R-:W-:Y:S03]  /*6fd0*/  HMMA.16816.F32.BF16 R44, R12, R20, R60 ;  /* 0x000000140c2c723c */ /* 0x008fe6000004183c */
[----:B------:R-:W-:Y:S01]  /*6fe0*/  FMUL.FTZ R2, R28, UR6 ;  /* 0x000000061c027c20 */ /* 0x000fe20008410000 */
[----:B-----5:R-:W-:-:S04]  /*6ff0*/  FMUL.FTZ R0, R25, UR6 ;  /* 0x0000000619007c20 */ /* 0x020fc80008410000 */
[----:B------:R1:W3:Y:S01]  /*7000*/  MUFU.TANH R52, R0 ;  /* 0x0000000000347308 */ /* 0x0002e20000002400 */
[----:B------:R-:W-:Y:S01]  /*7010*/  HMMA.16816.F32.BF16 R56, R12, R16, R36 ;  /* 0x000000100c38723c */ /* 0x000fe20000041824 */
[----:B------:R-:W-:-:S07]  /*7020*/  FMUL.FTZ R36, R31, UR6 ;  /* 0x000000061f247c20 */ /* 0x000fce0008410000 */
[----:B------:R-:W-:Y:S01]  /*7030*/  HMMA.16816.F32.BF16 R40, R12, R18, R40 ;  /* 0x000000120c28723c */ /* 0x000fe20000041828 */
[----:B-1----:R-:W-:-:S07]  /*7040*/  FMUL.FTZ R0, R26, UR6 ;  /* 0x000000061a007c20 */ /* 0x002fce0008410000 */
[C---:B------:R-:W-:Y:S01]  /*7050*/  HMMA.16816.F32.BF16 R160, R4.reuse, R20, R160 ;  /* 0x0000001404a0723c */ /* 0x040fe200000418a0 */
[----:B------:R1:W1:Y:S07]  /*7060*/  MUFU.TANH R68, R0 ;  /* 0x0000000000447308 */ /* 0x00026e0000002400 */
[C---:B------:R-:W-:Y:S08]  /*7070*/  HMMA.16816.F32.BF16 R148, R4.reuse, R22, R148 ;  /* 0x000000160494723c */ /* 0x040ff00000041894 */
[----:B------:R-:W-:Y:S01]  /*7080*/  HMMA.16816.F32.BF16 R168, R4, R16, R168 ;  /* 0x0000001004a8723c */ /* 0x000fe200000418a8 */
[----:B-1----:R-:W-:-:S04]  /*7090*/  FMUL.FTZ R0, R27, UR6 ;  /* 0x000000061b007c20 */ /* 0x002fc80008410000 */
[----:B------:R1:W1:Y:S03]  /*70a0*/  MUFU.TANH R64, R0 ;  /* 0x0000000000407308 */ /* 0x0002660000002400 */
[----:B------:R-:W-:Y:S01]  /*70b0*/  HMMA.16816.F32.BF16 R48, R12, R22, R48 ;  /* 0x000000160c30723c */ /* 0x000fe20000041830 */
[----:B-1----:R-:W-:-:S04]  /*70c0*/  FMUL.FTZ R0, R32, UR6 ;  /* 0x0000000620007c20 */ /* 0x002fc80008410000 */
[----:B------:R1:W1:Y:S02]  /*70d0*/  MUFU.TANH R65, R0 ;  /* 0x0000000000417308 */ /* 0x0002640000002400 */
[----:B-1----:R-:W-:-:S06]  /*70e0*/  FMUL.FTZ R0, R33, UR6 ;  /* 0x0000000621007c20 */ /* 0x002fcc0008410000 */
[----:B------:R1:W1:Y:S08]  /*70f0*/  MUFU.TANH R33, R2 ;  /* 0x0000000200217308 */ /* 0x0002700000002400 */
[----:B------:R5:W2:Y:S01]  /*7100*/  MUFU.TANH R60, R0 ;  /* 0x00000000003c7308 */ /* 0x000aa20000002400 */
[----:B-1----:R-:W-:-:S07]  /*7110*/  FMUL.FTZ R2, R29, UR6 ;  /* 0x000000061d027c20 */ /* 0x002fce0008410000 */
[----:B------:R1:W1:Y:S01]  /*7120*/  MUFU.TANH R31, R2 ;  /* 0x00000002001f7308 */ /* 0x0002620000002400 */
[----:B-----5:R-:W-:-:S07]  /*7130*/  FMUL.FTZ R0, R34, UR6 ;  /* 0x0000000622007c20 */ /* 0x020fce0008410000 */
[----:B------:R5:W2:Y:S01]  /*7140*/  MUFU.TANH R55, R0 ;  /* 0x0000000000377308 */ /* 0x000aa20000002400 */
[----:B-1----:R-:W-:-:S07]  /*7150*/  FMUL.FTZ R2, R44, UR6 ;  /* 0x000000062c027c20 */ /* 0x002fce0008410000 */
[----:B------:R1:W1:Y:S01]  /*7160*/  MUFU.TANH R32, R2 ;  /* 0x0000000200207308 */ /* 0x0002620000002400 */
[----:B-----5:R-:W-:Y:S01]  /*7170*/  FMUL.FTZ R0, R35, UR6 ;  /* 0x0000000623007c20 */ /* 0x020fe20008410000 */
[----:B------:R-:W-:-:S06]  /*7180*/  FMUL.FTZ R35, R30, UR6 ;  /* 0x000000061e237c20 */ /* 0x000fcc0008410000 */
[----:B------:R5:W2:Y:S01]  /*7190*/  MUFU.TANH R54, R0 ;  /* 0x0000000000367308 */ /* 0x000aa20000002400 */
[----:B-1----:R-:W-:-:S07]  /*71a0*/  FMUL.FTZ R2, R45, UR6 ;  /* 0x000000062d027c20 */ /* 0x002fce0008410000 */
[----:B------:R1:W1:Y:S01]  /*71b0*/  MUFU.TANH R34, R2 ;  /* 0x0000000200227308 */ /* 0x0002620000002400 */
[----:B-----5:R-:W-:-:S04]  /*71c0*/  LEA R0, R247, R250, 0x6 ;  /* 0x000000faf7007211 */ /* 0x020fc800078e30ff */
[C---:B------:R-:W-:Y:S01]  /*71d0*/  IADD3 R20, PT, PT, R0.reuse, -0x80, RZ ;  /* 0xffffff8000147810 */ /* 0x040fe20007ffe0ff */
[C---:B------:R-:W-:Y:S01]  /*71e0*/  VIADD R19, R0.reuse, 0xffffff81 ;  /* 0xffffff8100137836 */ /* 0x040fe20000000000 */
        /* <DEDUP_REMOVED lines=8> */
[----:B------:R-:W-:-:S02]  /*7270*/  IADD3 R18, PT, PT, R0, -0x60, RZ ;  /* 0xffffffa000127810 */ /* 0x000fc40007ffe0ff */
[C---:B------:R-:W-:Y:S02]  /*7280*/  IADD3 R8, PT, PT, R0.reuse, -0x5f, RZ ;  /* 0xffffffa100087810 */ /* 0x040fe40007ffe0ff */
[C---:B------:R-:W-:Y:S02]  /*7290*/  IADD3 R6, PT, PT, R0.reuse, -0x57, RZ ;  /* 0xffffffa900067810 */ /* 0x040fe40007ffe0ff */
[----:B------:R-:W-:Y:S01]  /*72a0*/  IADD3 R5, PT, PT, R0, -0x50, RZ ;  /* 0xffffffb000057810 */ /* 0x000fe20007ffe0ff */
[----:B------:R-:W-:Y:S01]  /*72b0*/  BAR.SYNC.DEFER_BLOCKING 0x0 ;  /* 0x0000000000007b1d */ /* 0x000fe20000010000 */
[----:B------:R-:W-:Y:S02]  /*72c0*/  ISETP.GT.AND P6, PT, R200, R20, PT ;  /* 0x00000014c800720c */ /* 0x000fe40003fc4270 */
[----:B------:R-:W-:Y:S02]  /*72d0*/  ISETP.GE.AND P5, PT, R20, R203, PT ;  /* 0x000000cb1400720c */ /* 0x000fe40003fa6270 */
[----:B------:R-:W-:-:S02]  /*72e0*/  ISETP.GT.AND P4, PT, R200, R19, PT ;  /* 0x00000013c800720c */ /* 0x000fc40003f84270 */
[----:B------:R-:W-:Y:S02]  /*72f0*/  ISETP.GE.AND P3, PT, R19, R203, PT ;  /* 0x000000cb1300720c */ /* 0x000fe40003f66270 */
[C---:B------:R-:W-:Y:S02]  /*7300*/  IADD3 R3, PT, PT, R0.reuse, -0x48, RZ ;  /* 0xffffffb800037810 */ /* 0x040fe40007ffe0ff */
[----:B-1----:R-:W-:Y:S01]  /*7310*/  IADD3 R2, PT, PT, R0, -0x47, RZ ;  /* 0xffffffb900027810 */ /* 0x002fe20007ffe0ff */
[----:B--234-:R-:W-:Y:S08]  /*7320*/  @!P2 BRA `(.L_x_2131) ;  /* 0x000000000064a947 */ /* 0x01cff00003800000 */
        /* <DEDUP_REMOVED lines=14> */
[----:B------:R-:W-:Y:S01]  /*7410*/  LEA R21, P0, R228, R21, 0x5 ;  /* 0x00000015e4157211 */ /* 0x000fe200078028ff */
[----:B------:R-:W-:Y:S01]  /*7420*/  IMAD.X R25, R246, 0x1, R22, P1 ;  /* 0x00000001f6197824 */ /* 0x000fe200008e0616 */
[----:B------:R-:W-:Y:S01]  /*7430*/  LEA R24, P1, R23, R226, 0x1 ;  /* 0x000000e217187211 */ /* 0x000fe200078208ff */
        /* <DEDUP_REMOVED lines=8> */
.L_x_2131:
[----:B-1----:R-:W-:Y:S01]  /*74c0*/  FMUL.FTZ R23, R49, UR6 ;  /* 0x0000000631177c20 */ /* 0x002fe20008410000 */
[----:B------:R-:W-:Y:S01]  /*74d0*/  FMUL.FTZ R21, R48, UR6 ;  /* 0x0000000630157c20 */ /* 0x000fe20008410000 */
[----:B------:R-:W-:Y:S02]  /*74e0*/  FSEL R22, R181, -INF , !P6 ;  /* 0xff800000b5167808 */ /* 0x000fe40007000000 */
[----:B------:R1:W-:Y:S01]  /*74f0*/  MUFU.TANH R30, R23 ;  /* 0x00000017001e7308 */ /* 0x0003e20000002400 */
[C---:B------:R-:W-:Y:S02]  /*7500*/  ISETP.GT.AND P1, PT, R200.reuse, R17, PT ;  /* 0x00000011c800720c */ /* 0x040fe40003f24270 */
[----:B------:R-:W-:Y:S02]  /*7510*/  ISETP.GT.AND P6, PT, R200, R16, PT ;  /* 0x00000010c800720c */ /* 0x000fe40003fc4270 */
[----:B------:R-:W-:Y:S02]  /*7520*/  FSEL R26, R22, -INF , !P5 ;  /* 0xff800000161a7808 */ /* 0x000fe40006800000 */
[----:B------:R-:W-:Y:S01]  /*7530*/  ISETP.GE.AND P0, PT, R17, R203, PT ;  /* 0x000000cb1100720c */ /* 0x000fe20003f06270 */
[----:B------:R2:W3:Y:S01]  /*7540*/  MUFU.TANH R37, R21 ;  /* 0x0000001500257308 */ /* 0x0004e20000002400 */
[----:B------:R-:W-:-:S02]  /*7550*/  FSEL R22, R74, -INF , !P1 ;  /* 0xff8000004a167808 */ /* 0x000fc40004800000 */
[----:B------:R-:W-:Y:S02]  /*7560*/  ISETP.GE.AND P5, PT, R16, R203, PT ;  /* 0x000000cb1000720c */ /* 0x000fe40003fa6270 */
[----:B------:R-:W-:Y:S02]  /*7570*/  ISETP.GT.AND P1, PT, R200, R14, PT ;  /* 0x0000000ec800720c */ /* 0x000fe40003f24270 */
[----:B------:R-:W-:Y:S01]  /*7580*/  FSEL R28, R22, -INF , !P0 ;  /* 0xff800000161c7808 */ /* 0x000fe20004000000 */
[----:B-1----:R-:W-:Y:S01]  /*7590*/  FMUL.FTZ R23, R56, UR6 ;  /* 0x0000000638177c20 */ /* 0x002fe20008410000 */
[----:B------:R-:W-:-:S03]  /*75a0*/  ISETP.GT.AND P0, PT, R200, R13, PT ;  /* 0x0000000dc800720c */ /* 0x000fc60003f04270 */
[----:B------:R1:W4:Y:S01]  /*75b0*/  MUFU.TANH R24, R23 ;  /* 0x0000001700187308 */ /* 0x0003220000002400 */
[----:B--2---:R-:W-:Y:S02]  /*75c0*/  FSEL R21, R180, -INF , !P4 ;  /* 0xff800000b4157808 */ /* 0x004fe40006000000 */
[----:B------:R-:W-:Y:S02]  /*75d0*/  ISETP.GT.AND P4, PT, R200, R15, PT ;  /* 0x0000000fc800720c */ /* 0x000fe40003f84270 */
[----:B------:R-:W-:Y:S02]  /*75e0*/  FSEL R27, R21, -INF , !P3 ;  /* 0xff800000151b7808 */ /* 0x000fe40005800000 */
[----:B------:R-:W-:Y:S02]  /*75f0*/  FSEL R21, R69, -INF , !P6 ;  /* 0xff80000045157808 */ /* 0x000fe40007000000 */
[----:B------:R-:W-:Y:S02]  /*7600*/  ISETP.GE.AND P3, PT, R15, R203, PT ;  /* 0x000000cb0f00720c */ /* 0x000fe40003f66270 */
[----:B------:R-:W-:-:S02]  /*7610*/  FSEL R22, R53, -INF , !P4 ;  /* 0xff80000035167808 */ /* 0x000fc40006000000 */
[----:B------:R-:W-:Y:S01]  /*7620*/  FSEL R39, R21, -INF , !P5 ;  /* 0xff80000015277808 */ /* 0x000fe20006800000 */
[----:B-1----:R-:W-:Y:S01]  /*7630*/  FMUL.FTZ R23, R57, UR6 ;  /* 0x0000000639177c20 */ /* 0x002fe20008410000 */
[-C--:B------:R-:W-:Y:S02]  /*7640*/  ISETP.GE.AND P6, PT, R14, R203.reuse, PT ;  /* 0x000000cb0e00720c */ /* 0x080fe40003fc6270 */
[----:B------:R-:W-:Y:S01]  /*7650*/  FSEL R21, R52, -INF , !P1 ;  /* 0xff80000034157808 */ /* 0x000fe20004800000 */
[----:B------:R1:W2:Y:S01]  /*7660*/  MUFU.TANH R29, R23 ;  /* 0x00000017001d7308 */ /* 0x0002a20000002400 */
[----:B------:R-:W-:Y:S02]  /*7670*/  ISETP.GT.AND P4, PT, R200, R12, PT ;  /* 0x0000000cc800720c */ /* 0x000fe40003f84270 */
[----:B------:R-:W-:Y:S02]  /*7680*/  FSEL R44, R22, -INF , !P3 ;  /* 0xff800000162c7808 */ /* 0x000fe40005800000 */
[----:B------:R-:W-:-:S02]  /*7690*/  ISETP.GE.AND P5, PT, R13, R203, PT ;  /* 0x000000cb0d00720c */ /* 0x000fc40003fa6270 */
[----:B------:R-:W-:Y:S02]  /*76a0*/  FSEL R22, R33, -INF , !P0 ;  /* 0xff80000021167808 */ /* 0x000fe40004000000 */
[----:B------:R-:W-:Y:S02]  /*76b0*/  ISETP.GT.AND P1, PT, R200, R18, PT ;  /* 0x00000012c800720c */ /* 0x000fe40003f24270 */
[----:B------:R-:W-:Y:S02]  /*76c0*/  FSEL R69, R21, -INF , !P6 ;  /* 0xff80000015457808 */ /* 0x000fe40007000000 */
[----:B------:R-:W-:Y:S02]  /*76d0*/  ISETP.GE.AND P3, PT, R12, R203, PT ;  /* 0x000000cb0c00720c */ /* 0x000fe40003f66270 */
[----:B------:R-:W-:Y:S01]  /*76e0*/  FSEL R21, R31, -INF , !P4 ;  /* 0xff8000001f157808 */ /* 0x000fe20006000000 */
[----:B-1----:R-:W-:Y:S01]  /*76f0*/  FMUL.FTZ R23, R40, UR6 ;  /* 0x0000000628177c20 */ /* 0x002fe20008410000 */
[----:B------:R-:W-:-:S02]  /*7700*/  ISETP.GT.AND P0, PT, R200, R8, PT ;  /* 0x00000008c800720c */ /* 0x000fc40003f04270 */
[----:B------:R-:W-:Y:S01]  /*7710*/  FSEL R144, R22, -INF , !P5 ;  /* 0xff80000016907808 */ /* 0x000fe20006800000 */
[----:B------:R1:W5:Y:S01]  /*7720*/  MUFU.TANH R25, R23 ;  /* 0x0000001700197308 */ /* 0x0003620000002400 */
[----:B------:R-:W-:Y:S02]  /*7730*/  ISETP.GE.AND P6, PT, R18, R203, PT ;  /* 0x000000cb1200720c */ /* 0x000fe40003fc6270 */
[----:B------:R-:W-:Y:S02]  /*7740*/  FSEL R22, R32, -INF , !P1 ;  /* 0xff80000020167808 */ /* 0x000fe40004800000 */
[----:B------:R-:W-:Y:S02]  /*7750*/  ISETP.GT.AND P4, PT, R200, R7, PT ;  /* 0x00000007c800720c */ /* 0x000fe40003f84270 */
[----:B------:R-:W-:Y:S02]  /*7760*/  FSEL R157, R21, -INF , !P3 ;  /* 0xff800000159d7808 */ /* 0x000fe40005800000 */
[----:B------:R-:W-:-:S02]  /*7770*/  ISETP.GE.AND P5, PT, R8, R203, PT ;  /* 0x000000cb0800720c */ /* 0x000fc40003fa6270 */
[----:B------:R-:W-:Y:S02]  /*7780*/  FSEL R21, R34, -INF , !P0 ;  /* 0xff80000022157808 */ /* 0x000fe40004000000 */
[----:B------:R-:W-:Y:S02]  /*7790*/  ISETP.GT.AND P1, PT, R200, R6, PT ;  /* 0x00000006c800720c */ /* 0x000fe40003f24270 */
[----:B------:R-:W-:Y:S01]  /*77a0*/  FSEL R158, R22, -INF , !P6 ;  /* 0xff800000169e7808 */ /* 0x000fe20007000000 */
[----:B-1----:R-:W-:Y:S01]  /*77b0*/  FMUL.FTZ R23, R41, UR6 ;  /* 0x0000000629177c20 */ /* 0x002fe20008410000 */
[----:B------:R-:W-:Y:S02]  /*77c0*/  ISETP.GE.AND P3, PT, R7, R203, PT ;  /* 0x000000cb0700720c */ /* 0x000fe40003f66270 */
[----:B---3--:R-:W-:Y:S02]  /*77d0*/  FSEL R22, R37, -INF , !P4 ;  /* 0xff80000025167808 */ /* 0x008fe40006000000 */
[----:B------:R-:W-:Y:S01]  /*77e0*/  ISETP.GT.AND P0, PT, R200, R5, PT ;  /* 0x00000005c800720c */ /* 0x000fe20003f04270 */
[----:B------:R-:W1:Y:S01]  /*77f0*/  MUFU.TANH R23, R23 ;  /* 0x0000001700177308 */ /* 0x000e620000002400 */
[----:B------:R-:W-:-:S02]  /*7800*/  FSEL R159, R21, -INF , !P5 ;  /* 0xff800000159f7808 */ /* 0x000fc40006800000 */
[-C--:B------:R-:W-:Y:S02]  /*7810*/  ISETP.GE.AND P6, PT, R6, R203.reuse, PT ;  /* 0x000000cb0600720c */ /* 0x080fe40003fc6270 */
[----:B------:R-:W-:Y:S02]  /*7820*/  FSEL R21, R30, -INF , !P1 ;  /* 0xff8000001e157808 */ /* 0x000fe40004800000 */
[----:B------:R-:W-:Y:S02]  /*7830*/  ISETP.GT.AND P4, PT, R200, R4, PT ;  /* 0x00000004c800720c */ /* 0x000fe40003f84270 */
[----:B------:R-:W-:Y:S02]  /*7840*/  FSEL R182, R22, -INF , !P3 ;  /* 0xff80000016b67808 */ /* 0x000fe40005800000 */
[----:B------:R-:W-:Y:S02]  /*7850*/  ISETP.GE.AND P5, PT, R5, R203, PT ;  /* 0x000000cb0500720c */ /* 0x000fe40003fa6270 */
[----:B----4-:R-:W-:-:S02]  /*7860*/  FSEL R22, R24, -INF , !P0 ;  /* 0xff80000018167808 */ /* 0x010fc40004000000 */
[----:B------:R-:W-:Y:S01]  /*7870*/  ISETP.GT.AND P1, PT, R200, R3, PT ;  /* 0x00000003c800720c */ /* 0x000fe20003f24270 */
[----:B------:R-:W3:Y:S01]  /*7880*/  MUFU.TANH R24, R35 ;  /* 0x0000002300187308 */ /* 0x000ee20000002400 */
[----:B------:R-:W-:Y:S02]  /*7890*/  FSEL R222, R21, -INF , !P6 ;  /* 0xff80000015de7808 */ /* 0x000fe40007000000 */
[----:B------:R-:W-:Y:S02]  /*78a0*/  ISETP.GE.AND P3, PT, R4, R203, PT ;  /* 0x000000cb0400720c */ /* 0x000fe40003f66270 */
[----:B--2---:R-:W-:Y:S02]  /*78b0*/  FSEL R21, R29, -INF , !P4 ;  /* 0xff8000001d157808 */ /* 0x004fe40006000000 */
[----:B------:R-:W-:Y:S02]  /*78c0*/  ISETP.GT.AND P0, PT, R200, R2, PT ;  /* 0x00000002c800720c */ /* 0x000fe40003f04270 */
[----:B------:R-:W-:-:S02]  /*78d0*/  FSEL R234, R22, -INF , !P5 ;  /* 0xff80000016ea7808 */ /* 0x000fc40006800000 */
[-C--:B------:R-:W-:Y:S02]  /*78e0*/  ISETP.GE.AND P6, PT, R3, R203.reuse, PT ;  /* 0x000000cb0300720c */ /* 0x080fe40003fc6270 */
[----:B-----5:R-:W-:Y:S02]  /*78f0*/  FSEL R22, R25, -INF , !P1 ;  /* 0xff80000019167808 */ /* 0x020fe40004800000 */
[----:B------:R-:W-:Y:S01]  /*7900*/  ISETP.GT.AND P4, PT, R11, R20, PT ;  /* 0x000000140b00720c */ /* 0x000fe20003f84270 */
[----:B------:R2:W4:Y:S01]  /*7910*/  MUFU.TANH R25, R36 ;  /* 0x0000002400197308 */ /* 0x0005220000002400 */
[----:B------:R-:W-:Y:S02]  /*7920*/  FSEL R235, R21, -INF , !P3 ;  /* 0xff80000015eb7808 */ /* 0x000fe40005800000 */
[----:B------:R-:W-:Y:S02]  /*7930*/  ISETP.GE.AND P5, PT, R2, R203, PT ;  /* 0x000000cb0200720c */ /* 0x000fe40003fa6270 */
[----:B-1----:R-:W-:Y:S01]  /*7940*/  FSEL R21, R23, -INF , !P0 ;  /* 0xff80000017157808 */ /* 0x002fe20004000000 */
[----:B------:R-:W-:Y:S01]  /*7950*/  FMUL.FTZ R23, R152, UR6 ;  /* 0x0000000698177c20 */ /* 0x000fe20008410000 */
[----:B------:R-:W-:-:S02]  /*7960*/  ISETP.GT.AND P1, PT, R11, R19, PT ;  /* 0x000000130b00720c */ /* 0x000fc40003f24270 */
[----:B------:R-:W-:Y:S01]  /*7970*/  FSEL R236, R22, -INF , !P6 ;  /* 0xff80000016ec7808 */ /* 0x000fe20007000000 */
[----:B------:R1:W5:Y:S01]  /*7980*/  MUFU.TANH R33, R23 ;  /* 0x0000001700217308 */ /* 0x0003620000002400 */
[-C--:B------:R-:W-:Y:S02]  /*7990*/  ISETP.GE.AND P3, PT, R20, R204.reuse, PT ;  /* 0x000000cc1400720c */ /* 0x080fe40003f66270 */
[----:B------:R-:W-:Y:S02]  /*79a0*/  FSEL R22, R206, -INF , !P4 ;  /* 0xff800000ce167808 */ /* 0x000fe40006000000 */
[----:B------:R-:W-:Y:S02]  /*79b0*/  ISETP.GT.AND P0, PT, R11, R17, PT ;  /* 0x000000110b00720c */ /* 0x000fe40003f04270 */
[----:B------:R-:W-:Y:S02]  /*79c0*/  FSEL R237, R21, -INF , !P5 ;  /* 0xff80000015ed7808 */ /* 0x000fe40006800000 */
[----:B------:R-:W-:-:S02]  /*79d0*/  ISETP.GE.AND P6, PT, R19, R204, PT ;  /* 0x000000cc1300720c */ /* 0x000fc40003fc6270 */
[----:B------:R-:W-:Y:S02]  /*79e0*/  FSEL R21, R205, -INF , !P1 ;  /* 0xff800000cd157808 */ /* 0x000fe40004800000 */
[----:B------:R-:W-:Y:S02]  /*79f0*/  ISETP.GT.AND P4, PT, R11, R16, PT ;  /* 0x000000100b00720c */ /* 0x000fe40003f84270 */
[----:B--2---:R-:W-:Y:S02]  /*7a00*/  FSEL R36, R22, -INF , !P3 ;  /* 0xff80000016247808 */ /* 0x004fe40005800000 */
[-C--:B------:R-:W-:Y:S01]  /*7a10*/  ISETP.GE.AND P5, PT, R17, R204.reuse, PT ;  /* 0x000000cc1100720c */ /* 0x080fe20003fa6270 */
[----:B-1----:R-:W-:Y:S01]  /*7a20*/  FMUL.FTZ R23, R153, UR6 ;  /* 0x0000000699177c20 */ /* 0x002fe20008410000 */
[----:B------:R-:W-:Y:S02]  /*7a30*/  FSEL R22, R146, -INF , !P0 ;  /* 0xff80000092167808 */ /* 0x000fe40004000000 */
[----:B------:R-:W-:Y:S01]  /*7a40*/  FSEL R37, R21, -INF , !P6 ;  /* 0xff80000015257808 */ /* 0x000fe20007000000 */
[----:B------:R1:W-:Y:S01]  /*7a50*/  MUFU.TANH R31, R23 ;  /* 0x00000017001f7308 */ /* 0x0003e20000002400 */
[----:B------:R-:W-:-:S02]  /*7a60*/  ISETP.GE.AND P3, PT, R16, R204, PT ;  /* 0x000000cc1000720c */ /* 0x000fc40003f66270 */
[----:B------:R-:W-:Y:S02]  /*7a70*/  FSEL R21, R145, -INF , !P4 ;  /* 0xff80000091157808 */ /* 0x000fe40006000000 */
[C---:B------:R-:W-:Y:S02]  /*7a80*/  ISETP.GT.AND P1, PT, R11.reuse, R15, PT ;  /* 0x0000000f0b00720c */ /* 0x040fe40003f24270 */
[----:B------:R-:W-:Y:S01]  /*7a90*/  FSEL R38, R22, -INF , !P5 ;  /* 0xff80000016267808 */ /* 0x000fe20006800000 */
[----:B------:R-:W-:Y:S01]  /*7aa0*/  FMUL.FTZ R22, R154, UR6 ;  /* 0x000000069a167c20 */ /* 0x000fe20008410000 */
[----:B------:R-:W-:Y:S02]  /*7ab0*/  ISETP.GT.AND P0, PT, R11, R14, PT ;  /* 0x0000000e0b00720c */ /* 0x000fe40003f04270 */
[----:B------:R-:W-:Y:S01]  /*7ac0*/  FSEL R40, R21, -INF , !P3 ;  /* 0xff80000015287808 */ /* 0x000fe20005800000 */
[----:B------:R2:W5:Y:S01]  /*7ad0*/  MUFU.TANH R30, R22 ;  /* 0x00000016001e7308 */ /* 0x0005620000002400 */
[----:B------:R-:W-:-:S02]  /*7ae0*/  ISETP.GE.AND P6, PT, R15, R204, PT ;  /* 0x000000cc0f00720c */ /* 0x000fc40003fc6270 */
[----:B------:R-:W-:Y:S02]  /*7af0*/  FSEL R21, R68, -INF , !P1 ;  /* 0xff80000044157808 */ /* 0x000fe40004800000 */
[-C--:B------:R-:W-:Y:S01]  /*7b00*/  ISETP.GT.AND P4, PT, R9, R20.reuse, PT ;  /* 0x000000140900720c */ /* 0x080fe20003f84270 */
[----:B-1----:R-:W-:Y:S01]  /*7b10*/  FMUL.FTZ R23, R47, UR6 ;  /* 0x000000062f177c20 */ /* 0x002fe20008410000 */
[----:B------:R-:W-:Y:S02]  /*7b20*/  ISETP.GE.AND P3, PT, R20, R201, PT ;  /* 0x000000c91400720c */ /* 0x000fe40003f66270 */
[----:B------:R-:W-:Y:S01]  /*7b30*/  ISETP.GT.AND P1, PT, R10, R20, PT ;  /* 0x000000140a00720c */ /* 0x000fe20003f24270 */
[----:B------:R-:W-:Y:S01]  /*7b40*/  MUFU.TANH R49, R23 ;  /* 0x0000001700317308 */ /* 0x000fe20000002400 */
[----:B------:R-:W-:Y:S02]  /*7b50*/  ISETP.GE.AND P5, PT, R14, R204, PT ;  /* 0x000000cc0e00720c */ /* 0x000fe40003fa6270 */
[----:B------:R-:W-:-:S02]  /*7b60*/  FSEL R68, R21, -INF , !P6 ;  /* 0xff80000015447808 */ /* 0x000fc40007000000 */
[----:B------:R-:W-:Y:S02]  /*7b70*/  ISETP.GT.AND P6, PT, R11, R13, PT ;  /* 0x0000000d0b00720c */ /* 0x000fe40003fc4270 */
[----:B--2---:R-:W-:Y:S02]  /*7b80*/  FSEL R22, R64, -INF , !P0 ;  /* 0xff80000040167808 */ /* 0x004fe40004000000 */
[----:B------:R-:W-:Y:S01]  /*7b90*/  ISETP.GE.AND P0, PT, R20, R202, PT ;  /* 0x000000ca1400720c */ /* 0x000fe20003f06270 */
[----:B------:R-:W-:Y:S01]  /*7ba0*/  FMUL.FTZ R20, R155, UR6 ;  /* 0x000000069b147c20 */ /* 0x000fe20008410000 */
[----:B------:R-:W-:Y:S01]  /*7bb0*/  FSEL R152, R22, -INF , !P5 ;  /* 0xff80000016987808 */ /* 0x000fe20006800000 */
[----:B------:R-:W-:Y:S01]  /*7bc0*/  FMUL.FTZ R22, R46, UR6 ;  /* 0x000000062e167c20 */ /* 0x000fe20008410000 */
[----:B------:R-:W-:Y:S01]  /*7bd0*/  ISETP.GE.AND P5, PT, R13, R204, PT ;  /* 0x000000cc0d00720c */ /* 0x000fe20003fa6270 */
[----:B------:R3:W1:Y:S08]  /*7be0*/  MUFU.TANH R29, R20 ;  /* 0x00000014001d7308 */ /* 0x0006700000002400 */
[----:B------:R-:W-:Y:S01]  /*7bf0*/  MUFU.TANH R52, R22 ;  /* 0x0000001600347308 */ /* 0x000fe20000002400 */
[----:B---3--:R-:W-:-:S02]  /*7c00*/  FSEL R20, R24, -INF , !P6 ;  /* 0xff80000018147808 */ /* 0x008fc40007000000 */
[----:B------:R-:W-:Y:S02]  /*7c10*/  ISETP.GT.AND P6, PT, R11, R12, PT ;  /* 0x0000000c0b00720c */ /* 0x000fe40003fc4270 */
[----:B------:R-:W-:Y:S02]  /*7c20*/  FSEL R153, R20, -INF , !P5 ;  /* 0xff80000014997808 */ /* 0x000fe40006800000 */
[----:B------:R-:W-:Y:S02]  /*7c30*/  ISETP.GE.AND P5, PT, R12, R204, PT ;  /* 0x000000cc0c00720c */ /* 0x000fe40003fa6270 */
[----:B----4-:R-:W-:Y:S02]  /*7c40*/  FSEL R21, R25, -INF , !P6 ;  /* 0xff80000019157808 */ /* 0x010fe40007000000 */
[----:B------:R-:W-:Y:S02]  /*7c50*/  FSEL R20, R208, -INF , !P4 ;  /* 0xff800000d0147808 */ /* 0x000fe40006000000 */
[----:B------:R-:W-:-:S02]  /*7c60*/  ISETP.GT.AND P6, PT, R9, R19, PT ;  /* 0x000000130900720c */ /* 0x000fc40003fc4270 */
[----:B------:R-:W-:Y:S01]  /*7c70*/  FSEL R154, R21, -INF , !P5 ;  /* 0xff800000159a7808 */ /* 0x000fe20006800000 */
[----:B------:R-:W-:Y:S01]  /*7c80*/  FMUL.FTZ R21, R160, UR6 ;  /* 0x00000006a0157c20 */ /* 0x000fe20008410000 */
[----:B------:R-:W-:Y:S02]  /*7c90*/  FSEL R46, R20, -INF , !P3 ;  /* 0xff800000142e7808 */ /* 0x000fe40005800000 */
[C---:B------:R-:W-:Y:S01]  /*7ca0*/  ISETP.GE.AND P5, PT, R19.reuse, R201, PT ;  /* 0x000000c91300720c */ /* 0x040fe20003fa6270 */
[----:B------:R-:W2:Y:S01]  /*7cb0*/  MUFU.TANH R24, R21 ;  /* 0x0000001500187308 */ /* 0x000ea20000002400 */
[----:B------:R-:W-:Y:S02]  /*7cc0*/  ISETP.GT.AND P4, PT, R10, R19, PT ;  /* 0x000000130a00720c */ /* 0x000fe40003f84270 */
[----:B------:R-:W-:Y:S02]  /*7cd0*/  ISETP.GE.AND P3, PT, R19, R202, PT ;  /* 0x000000ca1300720c */ /* 0x000fe40003f66270 */
[----:B------:R-:W-:-:S02]  /*7ce0*/  FSEL R19, R184, -INF , !P1 ;  /* 0xff800000b8137808 */ /* 0x000fc40004800000 */
[----:B------:R-:W-:Y:S02]  /*7cf0*/  FSEL R20, R207, -INF , !P6 ;  /* 0xff800000cf147808 */ /* 0x000fe40007000000 */
[----:B------:R-:W-:Y:S02]  /*7d00*/  ISETP.GT.AND P1, PT, R9, R17, PT ;  /* 0x000000110900720c */ /* 0x000fe40003f24270 */
[----:B------:R-:W-:Y:S02]  /*7d10*/  FSEL R47, R19, -INF , !P0 ;  /* 0xff800000132f7808 */ /* 0x000fe40004000000 */
[----:B------:R-:W-:Y:S01]  /*7d20*/  FSEL R41, R20, -INF , !P5 ;  /* 0xff80000014297808 */ /* 0x000fe20006800000 */
[----:B------:R-:W-:Y:S01]  /*7d30*/  FMUL.FTZ R20, R161, UR6 ;  /* 0x00000006a1147c20 */ /* 0x000fe20008410000 */
[C---:B------:R-:W-:Y:S02]  /*7d40*/  ISETP.GE.AND P6, PT, R17.reuse, R201, PT ;  /* 0x000000c91100720c */ /* 0x040fe40003fc6270 */
[----:B------:R-:W-:Y:S01]  /*7d50*/  ISETP.GT.AND P0, PT, R10, R17, PT ;  /* 0x000000110a00720c */ /* 0x000fe20003f04270 */
[----:B------:R-:W-:Y:S01]  /*7d60*/  MUFU.TANH R23, R20 ;  /* 0x0000001400177308 */ /* 0x000fe20000002400 */
[----:B------:R-:W-:-:S02]  /*7d70*/  ISETP.GE.AND P5, PT, R17, R202, PT ;  /* 0x000000ca1100720c */ /* 0x000fc40003fa6270 */
[----:B------:R-:W-:Y:S02]  /*7d80*/  FSEL R17, R183, -INF , !P4 ;  /* 0xff800000b7117808 */ /* 0x000fe40006000000 */
[----:B------:R-:W-:Y:S02]  /*7d90*/  FSEL R19, R156, -INF , !P1 ;  /* 0xff8000009c137808 */ /* 0x000fe40004800000 */
[----:B------:R-:W-:Y:S02]  /*7da0*/  FSEL R45, R17, -INF , !P3 ;  /* 0xff800000112d7808 */ /* 0x000fe40005800000 */
[----:B------:R-:W-:Y:S01]  /*7db0*/  FSEL R35, R19, -INF , !P6 ;  /* 0xff80000013237808 */ /* 0x000fe20007000000 */
[----:B------:R-:W-:Y:S01]  /*7dc0*/  FMUL.FTZ R19, R163, UR6 ;  /* 0x00000006a3137c20 */ /* 0x000fe20008410000 */
[-C--:B------:R-:W-:Y:S02]  /*7dd0*/  ISETP.GT.AND P4, PT, R9, R16.reuse, PT ;  /* 0x000000100900720c */ /* 0x080fe40003f84270 */
[----:B------:R-:W-:Y:S01]  /*7de0*/  ISETP.GE.AND P3, PT, R16, R201, PT ;  /* 0x000000c91000720c */ /* 0x000fe20003f66270 */
[----:B------:R-:W-:Y:S01]  /*7df0*/  MUFU.TANH R21, R19 ;  /* 0x0000001300157308 */ /* 0x000fe20000002400 */
[----:B------:R-:W-:-:S02]  /*7e00*/  ISETP.GT.AND P1, PT, R10, R16, PT ;  /* 0x000000100a00720c */ /* 0x000fc40003f24270 */
[----:B------:R-:W-:Y:S01]  /*7e10*/  ISETP.GE.AND P6, PT, R16, R202, PT ;  /* 0x000000ca1000720c */ /* 0x000fe20003fc6270 */
[----:B------:R-:W-:Y:S01]  /*7e20*/  FMUL.FTZ R16, R162, UR6 ;  /* 0x00000006a2107c20 */ /* 0x000fe20008410000 */
[----:B------:R-:W-:Y:S02]  /*7e30*/  FSEL R17, R76, -INF , !P0 ;  /* 0xff8000004c117808 */ /* 0x000fe40004000000 */
[----:B------:R-:W-:Y:S01]  /*7e40*/  ISETP.GT.AND P0, PT, R9, R15, PT ;  /* 0x0000000f0900720c */ /* 0x000fe20003f04270 */
[----:B------:R3:W4:Y:S01]  /*7e50*/  MUFU.TANH R22, R16 ;  /* 0x0000001000167308 */ /* 0x0007220000002400 */
[----:B------:R-:W-:Y:S02]  /*7e60*/  FSEL R34, R17, -INF , !P5 ;  /* 0xff80000011227808 */ /* 0x000fe40006800000 */
[----:B------:R-:W-:Y:S02]  /*7e70*/  ISETP.GE.AND P5, PT, R15, R201, PT ;  /* 0x000000c90f00720c */ /* 0x000fe40003fa6270 */
[----:B---3--:R-:W-:-:S02]  /*7e80*/  FSEL R16, R147, -INF , !P4 ;  /* 0xff80000093107808 */ /* 0x008fc40006000000 */
[----:B------:R-:W-:Y:S02]  /*7e90*/  ISETP.GT.AND P4, PT, R10, R15, PT ;  /* 0x0000000f0a00720c */ /* 0x000fe40003f84270 */
[----:B------:R-:W-:Y:S02]  /*7ea0*/  FSEL R25, R16, -INF , !P3 ;  /* 0xff80000010197808 */ /* 0x000fe40005800000 */
[----:B------:R-:W-:Y:S02]  /*7eb0*/  ISETP.GE.AND P3, PT, R15, R202, PT ;  /* 0x000000ca0f00720c */ /* 0x000fe40003f66270 */
[----:B------:R-:W-:Y:S02]  /*7ec0*/  FSEL R15, R75, -INF , !P1 ;  /* 0xff8000004b0f7808 */ /* 0x000fe40004800000 */
[----:B------:R-:W-:Y:S02]  /*7ed0*/  FSEL R16, R65, -INF , !P0 ;  /* 0xff80000041107808 */ /* 0x000fe40004000000 */
[----:B------:R-:W-:Y:S01]  /*7ee0*/  FSEL R32, R15, -INF , !P6 ;  /* 0xff8000000f207808 */ /* 0x000fe20007000000 */
[----:B------:R-:W-:Y:S01]  /*7ef0*/  FMUL.FTZ R15, R50, UR6 ;  /* 0x00000006320f7c20 */ /* 0x000fe20008410000 */
[----:B------:R-:W-:-:S02]  /*7f00*/  ISETP.GT.AND P1, PT, R9, R14, PT ;  /* 0x0000000e0900720c */ /* 0x000fc40003f24270 */
[----:B------:R-:W-:Y:S01]  /*7f10*/  FSEL R162, R16, -INF , !P5 ;  /* 0xff80000010a27808 */ /* 0x000fe20006800000 */
[----:B------:R3:W-:Y:S01]  /*7f20*/  MUFU.TANH R48, R15 ;  /* 0x0000000f00307308 */ /* 0x0007e20000002400 */
[----:B------:R-:W-:Y:S02]  /*7f30*/  ISETP.GE.AND P6, PT, R14, R201, PT ;  /* 0x000000c90e00720c */ /* 0x000fe40003fc6270 */
[----:B------:R-:W-:Y:S02]  /*7f40*/  ISETP.GT.AND P0, PT, R10, R14, PT ;  /* 0x0000000e0a00720c */ /* 0x000fe40003f04270 */
[----:B------:R-:W-:Y:S02]  /*7f50*/  ISETP.GE.AND P5, PT, R14, R202, PT ;  /* 0x000000ca0e00720c */ /* 0x000fe40003fa6270 */
[----:B------:R-:W-:Y:S02]  /*7f60*/  FSEL R14, R55, -INF , !P4 ;  /* 0xff800000370e7808 */ /* 0x000fe40006000000 */
[----:B------:R-:W-:-:S02]  /*7f70*/  ISETP.GT.AND P4, PT, R9, R13, PT ;  /* 0x0000000d0900720c */ /* 0x000fc40003f84270 */
[----:B------:R-:W-:Y:S01]  /*7f80*/  FSEL R242, R14, -INF , !P3 ;  /* 0xff8000000ef27808 */ /* 0x000fe20005800000 */
[----:B------:R-:W-:Y:S01]  /*7f90*/  FMUL.FTZ R14, R148, UR6 ;  /* 0x00000006940e7c20 */ /* 0x000fe20008410000 */
[----:B------:R-:W-:-:S03]  /*7fa0*/  ISETP.GE.AND P3, PT, R13, R201, PT ;  /* 0x000000c90d00720c */ /* 0x000fc60003f66270 */
[----:B------:R5:W4:Y:S01]  /*7fb0*/  MUFU.TANH R19, R14 ;  /* 0x0000000e00137308 */ /* 0x000b220000002400 */
[----:B---3--:R-:W-:Y:S02]  /*7fc0*/  FSEL R15, R60, -INF , !P1 ;  /* 0xff8000003c0f7808 */ /* 0x008fe40004800000 */
[----:B------:R-:W-:Y:S02]  /*7fd0*/  ISETP.GT.AND P1, PT, R10, R13, PT ;  /* 0x0000000d0a00720c */ /* 0x000fe40003f24270 */
[----:B------:R-:W-:Y:S02]  /*7fe0*/  FSEL R161, R15, -INF , !P6 ;  /* 0xff8000000fa17808 */ /* 0x000fe40007000000 */
[----:B------:R-:W-:Y:S02]  /*7ff0*/  ISETP.GE.AND P6, PT, R13, R202, PT ;  /* 0x000000ca0d00720c */ /* 0x000fe40003fc6270 */
[----:B------:R-:W-:Y:S02]  /*8000*/  FSEL R13, R54, -INF , !P0 ;  /* 0xff800000360d7808 */ /* 0x000fe40004000000 */
[----:B------:R-:W-:-:S02]  /*8010*/  ISETP.GT.AND P0, PT, R9, R12, PT ;  /* 0x0000000c0900720c */ /* 0x000fc40003f04270 */
[----:B------:R-:W-:Y:S01]  /*8020*/  FSEL R163, R13, -INF , !P5 ;  /* 0xff8000000da37808 */ /* 0x000fe20006800000 */
[----:B------:R-:W-:Y:S01]  /*8030*/  FMUL.FTZ R13, R149, UR6 ;  /* 0x00000006950d7c20 */ /* 0x000fe20008410000 */
[----:B------:R-:W-:Y:S02]  /*8040*/  ISETP.GE.AND P5, PT, R12, R201, PT ;  /* 0x000000c90c00720c */ /* 0x000fe40003fa6270 */
[----:B-----5:R-:W-:Y:S01]  /*8050*/  FSEL R14, R33, -INF , !P4 ;  /* 0xff800000210e7808 */ /* 0x020fe20006000000 */
[----:B------:R3:W-:Y:S01]  /*8060*/  MUFU.TANH R20, R13 ;  /* 0x0000000d00147308 */ /* 0x0007e20000002400 */
[----:B------:R-:W-:Y:S02]  /*8070*/  ISETP.GT.AND P4, PT, R10, R12, PT ;  /* 0x0000000c0a00720c */ /* 0x000fe40003f84270 */
[----:B------:R-:W-:Y:S02]  /*8080*/  FSEL R155, R14, -INF , !P3 ;  /* 0xff8000000e9b7808 */ /* 0x000fe40005800000 */
[----:B------:R-:W-:-:S02]  /*8090*/  ISETP.GE.AND P3, PT, R12, R202, PT ;  /* 0x000000ca0c00720c */ /* 0x000fc40003f66270 */
[----:B------:R-:W-:Y:S02]  /*80a0*/  FSEL R12, R30, -INF , !P1 ;  /* 0xff8000001e0c7808 */ /* 0x000fe40004800000 */
[----:B-1----:R-:W-:Y:S02]  /*80b0*/  FSEL R14, R29, -INF , !P4 ;  /* 0xff8000001d0e7808 */ /* 0x002fe40006000000 */
[----:B------:R-:W-:Y:S01]  /*80c0*/  FSEL R156, R12, -INF , !P6 ;  /* 0xff8000000c9c7808 */ /* 0x000fe20007000000 */
[----:B------:R-:W-:Y:S01]  /*80d0*/  FMUL.FTZ R12, R150, UR6 ;  /* 0x00000006960c7c20 */ /* 0x000fe20008410000 */
[-C--:B------:R-:W-:Y:S02]  /*80e0*/  ISETP.GT.AND P4, PT, R10, R18.reuse, PT ;  /* 0x000000120a00720c */ /* 0x080fe40003f84270 */
[----:B------:R-:W-:Y:S01]  /*80f0*/  FSEL R160, R14, -INF , !P3 ;  /* 0xff8000000ea07808 */ /* 0x000fe20005800000 */
[----:B------:R1:W5:Y:S01]  /*8100*/  MUFU.TANH R17, R12 ;  /* 0x0000000c00117308 */ /* 0x0003620000002400 */
[----:B---3--:R-:W-:Y:S01]  /*8110*/  FSEL R13, R31, -INF , !P0 ;  /* 0xff8000001f0d7808 */ /* 0x008fe20004000000 */
[----:B------:R-:W-:Y:S01]  /*8120*/  FMUL.FTZ R14, R170, UR6 ;  /* 0x00000006aa0e7c20 */ /* 0x000fe20008410000 */
[----:B------:R-:W-:-:S02]  /*8130*/  ISETP.GT.AND P0, PT, R9, R18, PT ;  /* 0x000000120900720c */ /* 0x000fc40003f04270 */
[----:B------:R-:W-:Y:S02]  /*8140*/  FSEL R150, R13, -INF , !P5 ;  /* 0xff8000000d967808 */ /* 0x000fe40006800000 */
[-C--:B------:R-:W-:Y:S02]  /*8150*/  ISETP.GE.AND P5, PT, R18, R201.reuse, PT ;  /* 0x000000c91200720c */ /* 0x080fe40003fa6270 */
[----:B--2---:R-:W-:Y:S02]  /*8160*/  FSEL R13, R24, -INF , !P0 ;  /* 0xff800000180d7808 */ /* 0x004fe40004000000 */
[----:B------:R-:W-:Y:S02]  /*8170*/  ISETP.GE.AND P0, PT, R18, R202, PT ;  /* 0x000000ca1200720c */ /* 0x000fe40003f06270 */
[----:B------:R-:W-:Y:S02]  /*8180*/  FSEL R145, R13, -INF , !P5 ;  /* 0xff8000000d917808 */ /* 0x000fe40006800000 */
[----:B------:R-:W-:Y:S01]  /*8190*/  ISETP.GT.AND P5, PT, R9, R8, PT ;  /* 0x000000080900720c */ /* 0x000fe20003fa4270 */
[----:B-1----:R-:W-:Y:S01]  /*81a0*/  FMUL.FTZ R12, R151, UR6 ;  /* 0x00000006970c7c20 */ /* 0x002fe20008410000 */
[----:B----4-:R-:W-:Y:S01]  /*81b0*/  FSEL R13, R22, -INF , !P4 ;  /* 0xff800000160d7808 */ /* 0x010fe20006000000 */
[----:B------:R-:W-:Y:S01]  /*81c0*/  IMAD.MOV.U32 R22, RZ, RZ, R227 ;  /* 0x000000ffff167224 */ /* 0x000fe200078e00e3 */
[----:B------:R-:W-:Y:S01]  /*81d0*/  ISETP.GE.AND P4, PT, R8, R201, PT ;  /* 0x000000c90800720c */ /* 0x000fe20003f86270 */
[----:B------:R1:W2:Y:S01]  /*81e0*/  MUFU.TANH R15, R12 ;  /* 0x0000000c000f7308 */ /* 0x0002a20000002400 */
[----:B------:R-:W-:Y:S01]  /*81f0*/  FSEL R151, R13, -INF , !P0 ;  /* 0xff8000000d977808 */ /* 0x000fe20004000000 */
[----:B------:R-:W-:Y:S01]  /*8200*/  FMUL.FTZ R13, R168, UR6 ;  /* 0x00000006a80d7c20 */ /* 0x000fe20008410000 */
[----:B------:R-:W-:-:S02]  /*8210*/  ISETP.GE.AND P0, PT, R8, R202, PT ;  /* 0x000000ca0800720c */ /* 0x000fc40003f06270 */
[C---:B------:R-:W-:Y:S02]  /*8220*/  ISETP.GT.AND P3, PT, R11.reuse, R8, PT ;  /* 0x000000080b00720c */ /* 0x040fe40003f64270 */
[----:B------:R-:W-:Y:S01]  /*8230*/  ISETP.GT.AND P1, PT, R11, R18, PT ;  /* 0x000000120b00720c */ /* 0x000fe20003f24270 */
[----:B------:R3:W4:Y:S01]  /*8240*/  MUFU.TANH R16, R13 ;  /* 0x0000000d00107308 */ /* 0x0007220000002400 */
[----:B------:R-:W-:Y:S01]  /*8250*/  ISETP.GE.AND P6, PT, R18, R204, PT ;  /* 0x000000cc1200720c */ /* 0x000fe20003fc6270 */
[----:B------:R-:W-:Y:S01]  /*8260*/  FMUL.FTZ R18, R51, UR6 ;  /* 0x0000000633127c20 */ /* 0x000fe20008410000 */
[----:B-1----:R-:W-:Y:S01]  /*8270*/  FSEL R12, R23, -INF , !P5 ;  /* 0xff800000170c7808 */ /* 0x002fe20006800000 */
[----:B------:R-:W-:Y:S01]  /*8280*/  IMAD.MOV.U32 R23, RZ, RZ, R225 ;  /* 0x000000ffff177224 */ /* 0x000fe200078e00e1 */
[----:B------:R-:W-:Y:S02]  /*8290*/  ISETP.GT.AND P5, PT, R10, R8, PT ;  /* 0x000000080a00720c */ /* 0x000fe40003fa4270 */
[----:B------:R-:W-:-:S02]  /*82a0*/  FSEL R146, R12, -INF , !P4 ;  /* 0xff8000000c927808 */ /* 0x000fc40006000000 */
[----:B------:R-:W-:Y:S02]  /*82b0*/  ISETP.GT.AND P4, PT, R9, R7, PT ;  /* 0x000000070900720c */ /* 0x000fe40003f84270 */
[----:B------:R-:W-:Y:S02]  /*82c0*/  FSEL R12, R21, -INF , !P5 ;  /* 0xff800000150c7808 */ /* 0x000fe40006800000 */
[----:B------:R-:W-:Y:S01]  /*82d0*/  ISETP.GE.AND P5, PT, R7, R201, PT ;  /* 0x000000c90700720c */ /* 0x000fe20003fa6270 */
[----:B------:R-:W-:Y:S01]  /*82e0*/  MUFU.TANH R21, R18 ;  /* 0x0000001200157308 */ /* 0x000fe20000002400 */
[----:B---3--:R-:W-:Y:S02]  /*82f0*/  FSEL R13, R19, -INF , !P4 ;  /* 0xff800000130d7808 */ /* 0x008fe40006000000 */
[----:B------:R-:W-:Y:S02]  /*8300*/  ISETP.GT.AND P4, PT, R10, R7, PT ;  /* 0x000000070a00720c */ /* 0x000fe40003f84270 */
[----:B------:R-:W-:-:S02]  /*8310*/  FSEL R149, R12, -INF , !P0 ;  /* 0xff8000000c957808 */ /* 0x000fc40004000000 */
[----:B------:R-:W-:Y:S01]  /*8320*/  FSEL R148, R13, -INF , !P5 ;  /* 0xff8000000d947808 */ /* 0x000fe20006800000 */
[----:B------:R1:W3:Y:S01]  /*8330*/  MUFU.TANH R19, R14 ;  /* 0x0000000e00137308 */ /* 0x0002e20000002400 */
[----:B------:R-:W-:Y:S02]  /*8340*/  ISETP.GE.AND P0, PT, R7, R202, PT ;  /* 0x000000ca0700720c */ /* 0x000fe40003f06270 */
[----:B------:R-:W-:Y:S02]  /*8350*/  ISETP.GT.AND P5, PT, R9, R6, PT ;  /* 0x000000060900720c */ /* 0x000fe40003fa4270 */
[----:B-----5:R-:W-:Y:S02]  /*8360*/  FSEL R12, R17, -INF , !P4 ;  /* 0xff800000110c7808 */ /* 0x020fe40006000000 */
[----:B------:R-:W-:Y:S02]  /*8370*/  ISETP.GE.AND P4, PT, R6, R201, PT ;  /* 0x000000c90600720c */ /* 0x000fe40003f86270 */
[----:B------:R-:W-:-:S02]  /*8380*/  FSEL R13, R20, -INF , !P5 ;  /* 0xff800000140d7808 */ /* 0x000fc40006800000 */
[----:B------:R-:W-:Y:S01]  /*8390*/  FSEL R176, R12, -INF , !P0 ;  /* 0xff8000000cb07808 */ /* 0x000fe20004000000 */
[----:B------:R-:W-:Y:S01]  /*83a0*/  FMUL.FTZ R12, R169, UR6 ;  /* 0x00000006a90c7c20 */ /* 0x000fe20008410000 */
[----:B------:R-:W-:Y:S02]  /*83b0*/  ISETP.GT.AND P0, PT, R10, R6, PT ;  /* 0x000000060a00720c */ /* 0x000fe40003f04270 */
[----:B------:R-:W-:Y:S02]  /*83c0*/  ISETP.GE.AND P5, PT, R8, R204, PT ;  /* 0x000000cc0800720c */ /* 0x000fe40003fa6270 */
[----:B------:R-:W-:Y:S01]  /*83d0*/  FSEL R147, R13, -INF , !P4 ;  /* 0xff8000000d937808 */ /* 0x000fe20006000000 */
[----:B-1----:R-:W-:Y:S01]  /*83e0*/  FMUL.FTZ R14, R171, UR6 ;  /* 0x00000006ab0e7c20 */ /* 0x002fe20008410000 */
[----:B------:R-:W-:Y:S01]  /*83f0*/  ISETP.GE.AND P4, PT, R6, R202, PT ;  /* 0x000000ca0600720c */ /* 0x000fe20003f86270 */
[----:B------:R1:W5:Y:S01]  /*8400*/  MUFU.TANH R13, R12 ;  /* 0x0000000c000d7308 */ /* 0x0003620000002400 */
[----:B--2---:R-:W-:Y:S01]  /*8410*/  FSEL R8, R15, -INF , !P0 ;  /* 0xff8000000f087808 */ /* 0x004fe20004000000 */
[----:B------:R-:W-:Y:S01]  /*8420*/  FMUL.FTZ R15, R166, UR6 ;  /* 0x00000006a60f7c20 */ /* 0x000fe20008410000 */
[----:B------:R-:W-:-:S02]  /*8430*/  ISETP.GT.AND P0, PT, R9, R5, PT ;  /* 0x000000050900720c */ /* 0x000fc40003f04270 */
[----:B------:R-:W-:Y:S02]  /*8440*/  FSEL R177, R8, -INF , !P4 ;  /* 0xff80000008b17808 */ /* 0x000fe40006000000 */
[----:B------:R-:W-:Y:S01]  /*8450*/  ISETP.GE.AND P4, PT, R5, R201, PT ;  /* 0x000000c90500720c */ /* 0x000fe20003f86270 */
[----:B------:R-:W-:Y:S01]  /*8460*/  MUFU.TANH R14, R14 ;  /* 0x0000000e000e7308 */ /* 0x000fe20000002400 */
[----:B----4-:R-:W-:Y:S01]  /*8470*/  FSEL R8, R16, -INF , !P0 ;  /* 0xff80000010087808 */ /* 0x010fe20004000000 */
[----:B------:R-:W-:Y:S01]  /*8480*/  FMUL.FTZ R16, R167, UR6 ;  /* 0x00000006a7107c20 */ /* 0x000fe20008410000 */
[----:B------:R-:W-:Y:S02]  /*8490*/  ISETP.GT.AND P0, PT, R10, R5, PT ;  /* 0x000000050a00720c */ /* 0x000fe40003f04270 */
[----:B------:R-:W-:Y:S02]  /*84a0*/  FSEL R225, R8, -INF , !P4 ;  /* 0xff80000008e17808 */ /* 0x000fe40006000000 */
[----:B------:R-:W-:Y:S01]  /*84b0*/  ISETP.GE.AND P4, PT, R5, R202, PT ;  /* 0x000000ca0500720c */ /* 0x000fe20003f86270 */
[----:B------:R2:W-:Y:S01]  /*84c0*/  MUFU.TANH R20, R15 ;  /* 0x0000000f00147308 */ /* 0x0005e20000002400 */
[----:B-1----:R-:W-:Y:S01]  /*84d0*/  FMUL.FTZ R12, R164, UR6 ;  /* 0x00000006a40c7c20 */ /* 0x002fe20008410000 */
[----:B---3--:R-:W-:-:S02]  /*84e0*/  FSEL R8, R19, -INF , !P0 ;  /* 0xff80000013087808 */ /* 0x008fc40004000000 */
[----:B------:R-:W-:Y:S02]  /*84f0*/  ISETP.GT.AND P0, PT, R9, R4, PT ;  /* 0x000000040900720c */ /* 0x000fe40003f04270 */
[----:B------:R-:W-:Y:S02]  /*8500*/  FSEL R233, R8, -INF , !P4 ;  /* 0xff80000008e97808 */ /* 0x000fe40006000000 */
[----:B------:R1:W3:Y:S01]  /*8510*/  MUFU.TANH R17, R12 ;  /* 0x0000000c00117308 */ /* 0x0002e20000002400 */
[----:B------:R-:W-:Y:S02]  /*8520*/  FMNMX3.FTZ R8, R73, R46, R41, !PT ;  /* 0x0000002e49087276 */ /* 0x000fe40007810029 */
[----:B------:R-:W-:Y:S02]  /*8530*/  ISETP.GE.AND P4, PT, R4, R201, PT ;  /* 0x000000c90400720c */ /* 0x000fe40003f86270 */
[----:B------:R-:W-:Y:S02]  /*8540*/  FMNMX3.FTZ R8, R8, R35, R25, !PT ;  /* 0x0000002308087276 */ /* 0x000fe40007810019 */
[----:B-----5:R-:W-:-:S02]  /*8550*/  FSEL R13, R13, -INF , !P0 ;  /* 0xff8000000d0d7808 */ /* 0x020fc40004000000 */
[----:B------:R-:W-:Y:S01]  /*8560*/  FMNMX3.FTZ R8, R8, R162, R161, !PT ;  /* 0x000000a208087276 */ /* 0x000fe200078100a1 */
[----:B--2---:R-:W-:Y:S01]  /*8570*/  FMUL.FTZ R15, R58, UR6 ;  /* 0x000000063a0f7c20 */ /* 0x004fe20008410000 */
[----:B------:R-:W-:Y:S02]  /*8580*/  ISETP.GT.AND P0, PT, R9, R3, PT ;  /* 0x000000030900720c */ /* 0x000fe40003f04270 */
[----:B------:R-:W-:Y:S02]  /*8590*/  FSEL R223, R13, -INF , !P4 ;  /* 0xff8000000ddf7808 */ /* 0x000fe40006000000 */
[----:B------:R-:W-:Y:S01]  /*85a0*/  FMNMX3.FTZ R8, R8, R155, R150, !PT ;  /* 0x0000009b08087276 */ /* 0x000fe20007810096 */
[----:B-1----:R-:W-:Y:S01]  /*85b0*/  FMUL.FTZ R12, R165, UR6 ;  /* 0x00000006a50c7c20 */ /* 0x002fe20008410000 */
[----:B------:R-:W-:Y:S02]  /*85c0*/  ISETP.GE.AND P4, PT, R3, R201, PT ;  /* 0x000000c90300720c */ /* 0x000fe40003f86270 */
[----:B---3--:R-:W-:Y:S01]  /*85d0*/  FSEL R13, R17, -INF , !P0 ;  /* 0xff800000110d7808 */ /* 0x008fe20004000000 */
[----:B------:R1:W2:Y:S01]  /*85e0*/  MUFU.TANH R19, R12 ;  /* 0x0000000c00137308 */ /* 0x0002a20000002400 */
[----:B------:R-:W-:-:S02]  /*85f0*/  ISETP.GT.AND P0, PT, R9, R2, PT ;  /* 0x000000020900720c */ /* 0x000fc40003f04270 */
[----:B------:R-:W-:Y:S02]  /*8600*/  FMNMX3.FTZ R8, R8, R145, R146, !PT ;  /* 0x0000009108087276 */ /* 0x000fe40007810092 */
[----:B------:R-:W-:Y:S02]  /*8610*/  FSEL R219, R13, -INF , !P4 ;  /* 0xff8000000ddb7808 */ /* 0x000fe40006000000 */
[----:B------:R-:W-:Y:S02]  /*8620*/  FMNMX3.FTZ R8, R8, R148, R147, !PT ;  /* 0x0000009408087276 */ /* 0x000fe40007810093 */
[----:B------:R-:W-:-:S04]  /*8630*/  ISETP.GT.AND P4, PT, R10, R4, PT ;  /* 0x000000040a00720c */ /* 0x000fc80003f84270 */
[----:B------:R-:W-:Y:S02]  /*8640*/  FSEL R14, R14, -INF , !P4 ;  /* 0xff8000000e0e7808 */ /* 0x000fe40006000000 */
[----:B------:R-:W-:Y:S02]  /*8650*/  ISETP.GT.AND P4, PT, R10, R3, PT ;  /* 0x000000030a00720c */ /* 0x000fe40003f84270 */
[----:B-1----:R-:W-:Y:S02]  /*8660*/  FMNMX3.FTZ R12, R72, R26, R27, !PT ;  /* 0x0000001a480c7276 */ /* 0x002fe4000781001b */
[----:B--2---:R-:W-:Y:S02]  /*8670*/  FSEL R13, R19, -INF , !P0 ;  /* 0xff800000130d7808 */ /* 0x004fe40004000000 */
[----:B------:R-:W-:Y:S01]  /*8680*/  FMNMX3.FTZ R12, R12, R28, R39, !PT ;  /* 0x0000001c0c0c7276 */ /* 0x000fe20007810027 */
[----:B------:R1:W2:Y:S01]  /*8690*/  MUFU.TANH R19, R16 ;  /* 0x0000001000137308 */ /* 0x0002a20000002400 */
[----:B------:R-:W-:-:S02]  /*86a0*/  ISETP.GE.AND P0, PT, R2, R201, PT ;  /* 0x000000c90200720c */ /* 0x000fc40003f06270 */
[----:B------:R-:W-:Y:S02]  /*86b0*/  FMNMX3.FTZ R12, R12, R44, R69, !PT ;  /* 0x0000002c0c0c7276 */ /* 0x000fe40007810045 */
[----:B------:R-:W-:Y:S02]  /*86c0*/  FSEL R216, R13, -INF , !P0 ;  /* 0xff8000000dd87808 */ /* 0x000fe40004000000 */
[----:B------:R-:W-:Y:S02]  /*86d0*/  FMNMX3.FTZ R12, R12, R144, R157, !PT ;  /* 0x000000900c0c7276 */ /* 0x000fe4000781009d */
[----:B------:R-:W-:Y:S02]  /*86e0*/  FMNMX3.FTZ R13, R8, R225, R223, !PT ;  /* 0x000000e1080d7276 */ /* 0x000fe400078100df */
[----:B------:R-:W-:Y:S02]  /*86f0*/  FMNMX3.FTZ R12, R12, R158, R159, !PT ;  /* 0x0000009e0c0c7276 */ /* 0x000fe4000781009f */
[----:B------:R-:W-:-:S02]  /*8700*/  FMNMX3.FTZ R13, R13, R219, R216, !PT ;  /* 0x000000db0d0d7276 */ /* 0x000fc400078100d8 */
[----:B------:R-:W-:Y:S02]  /*8710*/  FMNMX3.FTZ R12, R12, R182, R222, !PT ;  /* 0x000000b60c0c7276 */ /* 0x000fe400078100de */
[----:B------:R-:W-:Y:S01]  /*8720*/  ISETP.GE.AND P0, PT, R4, R202, PT ;  /* 0x000000ca0400720c */ /* 0x000fe20003f06270 */
[----:B------:R-:W-:Y:S01]  /*8730*/  SHFL.BFLY PT, R18, R13, 0x2, 0x1f ;  /* 0x0c401f000d127f89 */ /* 0x000fe200000e0000 */
[----:B------:R-:W-:Y:S01]  /*8740*/  FMNMX3.FTZ R12, R12, R234, R235, !PT ;  /* 0x000000ea0c0c7276 */ /* 0x000fe200078100eb */
[----:B-1----:R-:W-:Y:S01]  /*8750*/  FMUL.FTZ R16, R59, UR6 ;  /* 0x000000063b107c20 */ /* 0x002fe20008410000 */
[----:B------:R-:W-:Y:S02]  /*8760*/  FSEL R221, R14, -INF , !P0 ;  /* 0xff8000000edd7808 */ /* 0x000fe40004000000 */
[----:B------:R-:W-:Y:S02]  /*8770*/  FMNMX3.FTZ R8, R12, R236, R237, !PT ;  /* 0x000000ec0c087276 */ /* 0x000fe400078100ed */
[----:B------:R-:W-:-:S02]  /*8780*/  FMNMX3.FTZ R12, R70, R47, R45, !PT ;  /* 0x0000002f460c7276 */ /* 0x000fc4000781002d */
[----:B------:R-:W-:Y:S01]  /*8790*/  ISETP.GE.AND P0, PT, R3, R202, PT ;  /* 0x000000ca0300720c */ /* 0x000fe20003f06270 */
[----:B------:R-:W1:Y:S01]  /*87a0*/  SHFL.BFLY PT, R17, R8, 0x2, 0x1f ;  /* 0x0c401f0008117f89 */ /* 0x000e6200000e0000 */
[----:B------:R-:W-:Y:S02]  /*87b0*/  FMNMX3.FTZ R12, R12, R34, R32, !PT ;  /* 0x000000220c0c7276 */ /* 0x000fe40007810020 */
[----:B------:R-:W-:Y:S02]  /*87c0*/  FSEL R14, R20, -INF , !P4 ;  /* 0xff800000140e7808 */ /* 0x000fe40006000000 */
[----:B------:R-:W-:Y:S01]  /*87d0*/  FMNMX3.FTZ R12, R12, R242, R163, !PT ;  /* 0x000000f20c0c7276 */ /* 0x000fe200078100a3 */
[----:B------:R3:W4:Y:S01]  /*87e0*/  MUFU.TANH R20, R15 ;  /* 0x0000000f00147308 */ /* 0x0007220000002400 */
[----:B------:R-:W-:Y:S02]  /*87f0*/  ISETP.GT.AND P4, PT, R10, R2, PT ;  /* 0x000000020a00720c */ /* 0x000fe40003f84270 */
[----:B------:R-:W-:-:S02]  /*8800*/  FMNMX3.FTZ R12, R12, R156, R160, !PT ;  /* 0x0000009c0c0c7276 */ /* 0x000fc400078100a0 */
[----:B------:R-:W-:Y:S02]  /*8810*/  FSEL R227, R14, -INF , !P0 ;  /* 0xff8000000ee37808 */ /* 0x000fe40004000000 */
[----:B------:R-:W-:Y:S02]  /*8820*/  FMNMX3.FTZ R12, R12, R151, R149, !PT ;  /* 0x000000970c0c7276 */ /* 0x000fe40007810095 */
[----:B------:R-:W-:Y:S02]  /*8830*/  ISETP.GE.AND P0, PT, R2, R202, PT ;  /* 0x000000ca0200720c */ /* 0x000fe40003f06270 */
[----:B--2---:R-:W-:Y:S02]  /*8840*/  FSEL R14, R19, -INF , !P4 ;  /* 0xff800000130e7808 */ /* 0x004fe40006000000 */
[----:B------:R-:W-:Y:S01]  /*8850*/  FMNMX3.FTZ R12, R12, R176, R177, !PT ;  /* 0x000000b00c0c7276 */ /* 0x000fe200078100b1 */
[----:B------:R2:W5:Y:S01]  /*8860*/  MUFU.TANH R19, R16 ;  /* 0x0000001000137308 */ /* 0x0005620000002400 */
[----:B------:R-:W-:-:S02]  /*8870*/  FSEL R231, R14, -INF , !P0 ;  /* 0xff8000000ee77808 */ /* 0x000fc40004000000 */
[----:B------:R-:W-:Y:S01]  /*8880*/  FMNMX3.FTZ R14, R12, R233, R221, !PT ;  /* 0x000000e90c0e7276 */ /* 0x000fe200078100dd */
[----:B---3--:R-:W-:Y:S01]  /*8890*/  FMUL.FTZ R15, R42, UR6 ;  /* 0x000000062a0f7c20 */ /* 0x008fe20008410000 */
[----:B------:R-:W-:Y:S02]  /*88a0*/  ISETP.GT.AND P4, PT, R11, R7, PT ;  /* 0x000000070b00720c */ /* 0x000fe40003f84270 */
[----:B------:R-:W-:Y:S02]  /*88b0*/  ISETP.GE.AND P0, PT, R7, R204, PT ;  /* 0x000000cc0700720c */ /* 0x000fe40003f06270 */
[----:B------:R-:W-:Y:S02]  /*88c0*/  FMNMX3.FTZ R7, R14, R227, R231, !PT ;  /* 0x000000e30e077276 */ /* 0x000fe400078100e7 */
[----:B-1----:R-:W-:Y:S02]  /*88d0*/  FMNMX.FTZ R12, R8, R17, !PT ;  /* 0x00000011080c7209 */ /* 0x002fe40007810000 */
[----:B------:R-:W-:-:S02]  /*88e0*/  FMNMX.FTZ R8, R13, R18, !PT ;  /* 0x000000120d087209 */ /* 0x000fc40007810000 */
[----:B------:R-:W1:Y:S01]  /*88f0*/  SHFL.BFLY PT, R13, R7, 0x2, 0x1f ;  /* 0x0c401f00070d7f89 */ /* 0x000e6200000e0000 */
[----:B------:R-:W-:Y:S01]  /*8900*/  FSEL R17, R49, -INF , !P3 ;  /* 0xff80000031117808 */ /* 0x000fe20005800000 */
[----:B------:R3:W-:Y:S01]  /*8910*/  MUFU.TANH R18, R15 ;  /* 0x0000000f00127308 */ /* 0x0007e20000002400 */
[----:B--2---:R-:W-:Y:S01]  /*8920*/  FSEL R16, R52, -INF , !P1 ;  /* 0xff80000034107808 */ /* 0x004fe20004800000 */
[----:B------:R-:W2:Y:S01]  /*8930*/  SHFL.BFLY PT, R14, R12, 0x1, 0x1f ;  /* 0x0c201f000c0e7f89 */ /* 0x000ea200000e0000 */
[----:B------:R-:W-:Y:S02]  /*8940*/  ISETP.GT.AND P1, PT, R11, R6, PT ;  /* 0x000000060b00720c */ /* 0x000fe40003f24270 */
[----:B------:R-:W-:Y:S02]  /*8950*/  FSEL R239, R16, -INF , !P6 ;  /* 0xff80000010ef7808 */ /* 0x000fe40007000000 */
[----:B------:R-:W-:Y:S01]  /*8960*/  ISETP.GE.AND P6, PT, R6, R204, PT ;  /* 0x000000cc0600720c */ /* 0x000fe20003fc6270 */
[----:B------:R-:W-:Y:S01]  /*8970*/  FMUL.FTZ R6, R43, UR6 ;  /* 0x000000062b067c20 */ /* 0x000fe20008410000 */
[----:B------:R-:W-:-:S02]  /*8980*/  FSEL R16, R48, -INF , !P4 ;  /* 0xff80000030107808 */ /* 0x000fc40006000000 */
[C---:B------:R-:W-:Y:S02]  /*8990*/  ISETP.GT.AND P3, PT, R11.reuse, R5, PT ;  /* 0x000000050b00720c */ /* 0x040fe40003f64270 */
[----:B------:R-:W-:Y:S01]  /*89a0*/  ISETP.GT.AND P4, PT, R11, R4, PT ;  /* 0x000000040b00720c */ /* 0x000fe20003f84270 */
[----:B------:R-:W2:Y:S01]  /*89b0*/  MUFU.TANH R6, R6 ;  /* 0x0000000600067308 */ /* 0x000ea20000002400 */
[----:B------:R-:W-:Y:S02]  /*89c0*/  FSEL R241, R16, -INF , !P0 ;  /* 0xff80000010f17808 */ /* 0x000fe40004000000 */
[----:B------:R-:W-:Y:S01]  /*89d0*/  FSEL R240, R17, -INF , !P5 ;  /* 0xff80000011f07808 */ /* 0x000fe20006800000 */
[----:B---3--:R-:W-:Y:S01]  /*89e0*/  SHFL.BFLY PT, R15, R8, 0x1, 0x1f ;  /* 0x0c201f00080f7f89 */ /* 0x008fe200000e0000 */
[-C--:B------:R-:W-:Y:S02]  /*89f0*/  ISETP.GE.AND P0, PT, R4, R204.reuse, PT ;  /* 0x000000cc0400720c */ /* 0x080fe40003f06270 */
[----:B------:R-:W-:-:S02]  /*8a00*/  ISETP.GE.AND P5, PT, R5, R204, PT ;  /* 0x000000cc0500720c */ /* 0x000fc40003fa6270 */
[----:B------:R-:W-:Y:S02]  /*8a10*/  FMNMX3.FTZ R4, R71, R36, R37, !PT ;  /* 0x0000002447047276 */ /* 0x000fe40007810025 */
[----:B------:R-:W-:Y:S02]  /*8a20*/  FSEL R5, R21, -INF , !P1 ;  /* 0xff80000015057808 */ /* 0x000fe40004800000 */
[----:B----4-:R-:W-:Y:S02]  /*8a30*/  FSEL R17, R20, -INF , !P3 ;  /* 0xff80000014117808 */ /* 0x010fe40005800000 */
[----:B------:R-:W-:Y:S02]  /*8a40*/  ISETP.GT.AND P1, PT, R11, R3, PT ;  /* 0x000000030b00720c */ /* 0x000fe40003f24270 */
[----:B------:R-:W-:Y:S02]  /*8a50*/  ISETP.GE.AND P3, PT, R3, R204, PT ;  /* 0x000000cc0300720c */ /* 0x000fe40003f66270 */
[----:B-----5:R-:W-:-:S02]  /*8a60*/  FSEL R16, R19, -INF , !P4 ;  /* 0xff80000013107808 */ /* 0x020fc40006000000 */
[----:B------:R-:W-:Y:S02]  /*8a70*/  ISETP.GT.AND P4, PT, R11, R2, PT ;  /* 0x000000020b00720c */ /* 0x000fe40003f84270 */
[----:B-1----:R-:W-:Y:S02]  /*8a80*/  FMNMX.FTZ R3, R7, R13, !PT ;  /* 0x0000000d07037209 */ /* 0x002fe40007810000 */
[----:B------:R-:W-:Y:S02]  /*8a90*/  FMNMX3.FTZ R4, R4, R38, R40, !PT ;  /* 0x0000002604047276 */ /* 0x000fe40007810028 */
[----:B--2---:R-:W-:Y:S02]  /*8aa0*/  FSEL R7, R6, -INF , !P4 ;  /* 0xff80000006077808 */ /* 0x004fe40006000000 */
[----:B------:R-:W-:Y:S01]  /*8ab0*/  FMNMX3.FTZ R4, R4, R68, R152, !PT ;  /* 0x0000004404047276 */ /* 0x000fe20007810098 */
[----:B------:R-:W1:Y:S01]  /*8ac0*/  SHFL.BFLY PT, R6, R3, 0x1, 0x1f ;  /* 0x0c201f0003067f89 */ /* 0x000e6200000e0000 */
[----:B------:R-:W-:-:S02]  /*8ad0*/  FSEL R43, R5, -INF , !P6 ;  /* 0xff800000052b7808 */ /* 0x000fc40007000000 */
[----:B------:R-:W-:Y:S02]  /*8ae0*/  FMNMX3.FTZ R4, R4, R153, R154, !PT ;  /* 0x0000009904047276 */ /* 0x000fe4000781009a */
[----:B------:R-:W-:Y:S02]  /*8af0*/  FSEL R18, R18, -INF , !P1 ;  /* 0xff80000012127808 */ /* 0x000fe40004800000 */
[----:B------:R-:W-:Y:S02]  /*8b00*/  FMNMX3.FTZ R4, R4, R239, R240, !PT ;  /* 0x000000ef04047276 */ /* 0x000fe400078100f0 */
[----:B------:R-:W-:Y:S02]  /*8b10*/  ISETP.GE.AND P1, PT, R2, R204, PT ;  /* 0x000000cc0200720c */ /* 0x000fe40003f26270 */
[----:B------:R-:W-:Y:S02]  /*8b20*/  FSEL R238, R17, -INF , !P5 ;  /* 0xff80000011ee7808 */ /* 0x000fe40006800000 */
[----:B------:R-:W-:-:S02]  /*8b30*/  FSEL R244, R16, -INF , !P0 ;  /* 0xff80000010f47808 */ /* 0x000fc40004000000 */
[----:B------:R-:W-:Y:S02]  /*8b40*/  FMNMX3.FTZ R4, R4, R241, R43, !PT ;  /* 0x000000f104047276 */ /* 0x000fe4000781002b */
[----:B------:R-:W-:Y:S02]  /*8b50*/  FSEL R243, R18, -INF , !P3 ;  /* 0xff80000012f37808 */ /* 0x000fe40005800000 */
[----:B------:R-:W-:Y:S01]  /*8b60*/  FSEL R245, R7, -INF , !P1 ;  /* 0xff80000007f57808 */ /* 0x000fe20004800000 */
[----:B------:R-:W-:Y:S01]  /*8b70*/  LDSM.16.MT88.4 R16, [R188+0x6000] ;  /* 0x00600000bc10783b */ /* 0x000fe20000004200 */
[----:B------:R-:W-:Y:S02]  /*8b80*/  FMNMX3.FTZ R4, R4, R238, R244, !PT ;  /* 0x000000ee04047276 */ /* 0x000fe400078100f4 */
[----:B------:R-:W-:Y:S02]  /*8b90*/  FMNMX.FTZ R208, R12, R14, !PT ;  /* 0x0000000e0cd07209 */ /* 0x000fe40007810000 */
[----:B------:R-:W-:-:S02]  /*8ba0*/  FMNMX3.FTZ R4, R4, R243, R245, !PT ;  /* 0x000000f304047276 */ /* 0x000fc400078100f5 */
[----:B-1----:R-:W-:Y:S01]  /*8bb0*/  FMNMX.FTZ R205, R3, R6, !PT ;  /* 0x0000000603cd7209 */ /* 0x002fe20007810000 */
[----:B------:R-:W-:Y:S01]  /*8bc0*/  FMUL.FTZ R2, R208, UR4 ;  /* 0x00000004d0027c20 */ /* 0x000fe20008410000 */
[----:B------:R-:W-:Y:S01]  /*8bd0*/  FMNMX.FTZ R206, R8, R15, !PT ;  /* 0x0000000f08ce7209 */ /* 0x000fe20007810000 */
[----:B------:R-:W1:Y:S01]  /*8be0*/  SHFL.BFLY PT, R6, R4, 0x2, 0x1f ;  /* 0x0c401f0004067f89 */ /* 0x000e6200000e0000 */
[----:B------:R-:W-:Y:S02]  /*8bf0*/  FSETP.NEU.FTZ.AND P4, PT, R208, -INF , PT ;  /* 0xff800000d000780b */ /* 0x000fe40003f9d000 */
[C---:B------:R-:W-:Y:S01]  /*8c00*/  FSETP.NEU.FTZ.AND P0, PT, R206.reuse, -INF , PT ;  /* 0xff800000ce00780b */ /* 0x040fe20003f1d000 */
[----:B------:R-:W-:Y:S01]  /*8c10*/  FMUL.FTZ R8, R206, UR4 ;  /* 0x00000004ce087c20 */ /* 0x000fe20008410000 */
[----:B------:R-:W-:Y:S02]  /*8c20*/  FSEL R2, R2, RZ, P4 ;  /* 0x000000ff02027208 */ /* 0x000fe40002000000 */
[----:B------:R-:W-:-:S02]  /*8c30*/  FSETP.NEU.FTZ.AND P1, PT, R205, -INF , PT ;  /* 0xff800000cd00780b */ /* 0x000fc40003f3d000 */
[----:B------:R-:W-:Y:S01]  /*8c40*/  FSEL R8, R8, RZ, P0 ;  /* 0x000000ff08087208 */ /* 0x000fe20000000000 */
[--C-:B------:R-:W-:Y:S01]  /*8c50*/  FFMA.FTZ R5, R26, UR4, -R2.reuse ;  /* 0x000000041a057c23 */ /* 0x100fe20008010802 */
[----:B------:R-:W-:-:S03]  /*8c60*/  FFMA.FTZ R13, R39, UR4, -R2 ;  /* 0x00000004270d7c23 */ /* 0x000fc60008010802 */
[----:B------:R2:W-:Y:S01]  /*8c70*/  MUFU.EX2 R218, R5 ;  /* 0x0000000500da7308 */ /* 0x0005e20000000800 */
[----:B------:R-:W-:-:S07]  /*8c80*/  FFMA.FTZ R3, R41, UR4, -R8 ;  /* 0x0000000429037c23 */ /* 0x000fce0008010808 */
[----:B------:R3:W-:Y:S01]  /*8c90*/  MUFU.EX2 R214, R3 ;  /* 0x0000000300d67308 */ /* 0x0007e20000000800 */
[----:B-1----:R-:W-:Y:S02]  /*8ca0*/  FMNMX.FTZ R4, R4, R6, !PT ;  /* 0x0000000604047209 */ /* 0x002fe40007810000 */
[----:B------:R-:W-:-:S03]  /*8cb0*/  FSEL R6, R206, RZ, P0 ;  /* 0x000000ffce067208 */ /* 0x000fc60000000000 */
[----:B------:R-:W1:Y:S02]  /*8cc0*/  SHFL.BFLY PT, R12, R4, 0x1, 0x1f ;  /* 0x0c201f00040c7f89 */ /* 0x000e6400000e0000 */
[----:B------:R4:W-:Y:S01]  /*8cd0*/  MUFU.EX2 R185, R13 ;  /* 0x0000000d00b97308 */ /* 0x0009e20000000800 */
[----:B--2---:R-:W-:Y:S01]  /*8ce0*/  FFMA.FTZ R5, R46, UR4, -R8 ;  /* 0x000000042e057c23 */ /* 0x004fe20008010808 */
[----:B------:R-:W-:Y:S01]  /*8cf0*/  FADD.FTZ R7, R73, -R6 ;  /* 0x8000000649077221 */ /* 0x000fe20000010000 */
[----:B------:R-:W-:-:S03]  /*8d00*/  FSEL R6, R205, RZ, P1 ;  /* 0x000000ffcd067208 */ /* 0x000fc60000800000 */
[----:B------:R-:W-:Y:S02]  /*8d10*/  FMUL.FTZ R7, R7, UR4 ;  /* 0x0000000407077c20 */ /* 0x000fe40008410000 */
[----:B------:R2:W-:Y:S01]  /*8d20*/  MUFU.EX2 R215, R5 ;  /* 0x0000000500d77308 */ /* 0x0005e20000000800 */
[----:B---3--:R-:W-:-:S05]  /*8d30*/  FMUL.FTZ R3, R205, UR4 ;  /* 0x00000004cd037c20 */ /* 0x008fca0008410000 */
[----:B------:R-:W-:Y:S02]  /*8d40*/  FSEL R3, R3, RZ, P1 ;  /* 0x000000ff03037208 */ /* 0x000fe40000800000 */
[----:B------:R-:W3:Y:S01]  /*8d50*/  MUFU.EX2 R42, R7 ;  /* 0x00000007002a7308 */ /* 0x000ee20000000800 */
[----:B----4-:R-:W-:-:S05]  /*8d60*/  FSEL R13, R208, RZ, P4 ;  /* 0x000000ffd00d7208 */ /* 0x010fca0002000000 */
[----:B------:R-:W-:Y:S01]  /*8d70*/  FADD.FTZ R20, R72, -R13 ;  /* 0x8000000d48147221 */ /* 0x000fe20000010000 */
[----:B-1----:R-:W-:Y:S01]  /*8d80*/  FMNMX.FTZ R207, R4, R12, !PT ;  /* 0x0000000c04cf7209 */ /* 0x002fe20007810000 */
[----:B------:R-:W-:Y:S01]  /*8d90*/  FFMA.FTZ R4, R27, UR4, -R2 ;  /* 0x000000041b047c23 */ /* 0x000fe20008010802 */
[----:B--2---:R-:W-:Y:S02]  /*8da0*/  FFMA.FTZ R5, R35, UR4, -R8 ;  /* 0x0000000423057c23 */ /* 0x004fe40008010808 */
[C---:B------:R-:W-:Y:S01]  /*8db0*/  FSETP.NEU.FTZ.AND P0, PT, R207.reuse, -INF , PT ;  /* 0xff800000cf00780b */ /* 0x040fe20003f1d000 */
[----:B------:R1:W-:Y:S03]  /*8dc0*/  MUFU.EX2 R184, R4 ;  /* 0x0000000400b87308 */ /* 0x0003e60000000800 */
[----:B------:R-:W-:Y:S01]  /*8dd0*/  FSEL R13, R207, RZ, P0 ;  /* 0x000000ffcf0d7208 */ /* 0x000fe20000000000 */
[-C--:B---3--:R-:W-:Y:S01]  /*8de0*/  FMUL.FTZ R84, R84, R42.reuse ;  /* 0x0000002a54547220 */ /* 0x088fe20000410000 */
[-C--:B------:R-:W-:Y:S01]  /*8df0*/  FMUL.FTZ R85, R85, R42.reuse ;  /* 0x0000002a55557220 */ /* 0x080fe20000410000 */
[----:B------:R-:W-:-:S02]  /*8e00*/  FMUL.FTZ R88, R88, R42 ;  /* 0x0000002a58587220 */ /* 0x000fc40000410000 */
[----:B------:R2:W-:Y:S01]  /*8e10*/  MUFU.EX2 R217, R5 ;  /* 0x0000000500d97308 */ /* 0x0005e20000000800 */
[----:B------:R-:W-:Y:S01]  /*8e20*/  FADD.FTZ R13, R71, -R13 ;  /* 0x8000000d470d7221 */ /* 0x000fe20000010000 */
[-C--:B------:R-:W-:Y:S01]  /*8e30*/  FMUL.FTZ R89, R89, R42.reuse ;  /* 0x0000002a59597220 */ /* 0x080fe20000410000 */
[-C--:B------:R-:W-:Y:S01]  /*8e40*/  FMUL.FTZ R100, R100, R42.reuse ;  /* 0x0000002a64647220 */ /* 0x080fe20000410000 */
[-C--:B------:R-:W-:Y:S01]  /*8e50*/  FMUL.FTZ R101, R101, R42.reuse ;  /* 0x0000002a65657220 */ /* 0x080fe20000410000 */
[----:B------:R-:W-:Y:S01]  /*8e60*/  FMUL.FTZ R13, R13, UR4 ;  /* 0x000000040d0d7c20 */ /* 0x000fe20008410000 */
[-C--:B------:R-:W-:Y:S01]  /*8e70*/  FMUL.FTZ R104, R104, R42.reuse ;  /* 0x0000002a68687220 */ /* 0x080fe20000410000 */
[-C--:B------:R-:W-:Y:S01]  /*8e80*/  FMUL.FTZ R105, R105, R42.reuse ;  /* 0x0000002a69697220 */ /* 0x080fe20000410000 */
[-C--:B------:R-:W-:Y:S01]  /*8e90*/  FMUL.FTZ R116, R116, R42.reuse ;  /* 0x0000002a74747220 */ /* 0x080fe20000410000 */
[----:B-1----:R-:W-:Y:S01]  /*8ea0*/  FMUL.FTZ R4, R207, UR4 ;  /* 0x00000004cf047c20 */ /* 0x002fe20008410000 */
[-C--:B------:R-:W-:Y:S01]  /*8eb0*/  FMUL.FTZ R117, R117, R42.reuse ;  /* 0x0000002a75757220 */ /* 0x080fe20000410000 */
[-C--:B------:R-:W-:Y:S01]  /*8ec0*/  FMUL.FTZ R120, R120, R42.reuse ;  /* 0x0000002a78787220 */ /* 0x080fe20000410000 */
[-C--:B------:R-:W-:Y:S01]  /*8ed0*/  FMUL.FTZ R121, R121, R42.reuse ;  /* 0x0000002a79797220 */ /* 0x080fe20000410000 */
[-C--:B------:R-:W-:Y:S01]  /*8ee0*/  FMUL.FTZ R132, R132, R42.reuse ;  /* 0x0000002a84847220 */ /* 0x080fe20000410000 */
[----:B------:R-:W-:Y:S01]  /*8ef0*/  FSEL R12, R4, RZ, P0 ;  /* 0x000000ff040c7208 */ /* 0x000fe20000000000 */
[-C--:B------:R-:W-:Y:S01]  /*8f00*/  FMUL.FTZ R133, R133, R42.reuse ;  /* 0x0000002a85857220 */ /* 0x080fe20000410000 */
[----:B------:R-:W-:Y:S01]  /*8f10*/  F2FP.BF16.F32.PACK_AB R4, R214, R215 ;  /* 0x000000d7d604723e */ /* 0x000fe200000010ff */
[----:B--2---:R-:W-:Y:S01]  /*8f20*/  FFMA.FTZ R5, R25, UR4, -R8 ;  /* 0x0000000419057c23 */ /* 0x004fe20008010808 */
[-C--:B------:R-:W-:Y:S01]  /*8f30*/  FMUL.FTZ R136, R136, R42.reuse ;  /* 0x0000002a88887220 */ /* 0x080fe20000410000 */
[--C-:B------:R-:W-:Y:S01]  /*8f40*/  FFMA.FTZ R15, R37, UR4, -R12.reuse ;  /* 0x00000004250f7c23 */ /* 0x100fe2000801080c */
[----:B------:R-:W1:Y:S01]  /*8f50*/  LDSM.16.MT88.4 R24, [R193+0x6000] ;  /* 0x00600000c118783b */ /* 0x000e620000004200 */
[----:B------:R2:W-:Y:S01]  /*8f60*/  MUFU.EX2 R220, R5 ;  /* 0x0000000500dc7308 */ /* 0x0005e20000000800 */
[----:B------:R-:W-:Y:S01]  /*8f70*/  FFMA.FTZ R14, R36, UR4, -R12 ;  /* 0x00000004240e7c23 */ /* 0x000fe2000801080c */
[----:B------:R-:W-:-:S06]  /*8f80*/  FMUL.FTZ R137, R137, R42 ;  /* 0x0000002a89897220 */ /* 0x000fcc0000410000 */
[----:B------:R3:W-:Y:S08]  /*8f90*/  MUFU.EX2 R180, R15 ;  /* 0x0000000f00b47308 */ /* 0x0007f00000000800 */
[----:B------:R4:W-:Y:S01]  /*8fa0*/  MUFU.EX2 R181, R14 ;  /* 0x0000000e00b57308 */ /* 0x0009e20000000800 */
[----:B--2---:R-:W-:-:S07]  /*8fb0*/  FFMA.FTZ R5, R47, UR4, -R3 ;  /* 0x000000042f057c23 */ /* 0x004fce0008010803 */
[----:B------:R2:W-:Y:S01]  /*8fc0*/  MUFU.EX2 R187, R5 ;  /* 0x0000000500bb7308 */ /* 0x0005e20000000800 */
[----:B---3--:R-:W-:-:S07]  /*8fd0*/  FFMA.FTZ R15, R40, UR4, -R12 ;  /* 0x00000004280f7c23 */ /* 0x008fce000801080c */
[----:B------:R-:W-:Y:S01]  /*8fe0*/  MUFU.EX2 R178, R15 ;  /* 0x0000000f00b27308 */ /* 0x000fe20000000800 */
[----:B----4-:R-:W-:-:S07]  /*8ff0*/  FFMA.FTZ R14, R38, UR4, -R12 ;  /* 0x00000004260e7c23 */ /* 0x010fce000801080c */
[----:B------:R3:W4:Y:S01]  /*9000*/  MUFU.EX2 R15, R13 ;  /* 0x0000000d000f7308 */ /* 0x0007220000000800 */
[----:B--2---:R-:W-:-:S07]  /*9010*/  FFMA.FTZ R5, R45, UR4, -R3 ;  /* 0x000000042d057c23 */ /* 0x004fce0008010803 */
[----:B------:R2:W-:Y:S08]  /*9020*/  MUFU.EX2 R186, R5 ;  /* 0x0000000500ba7308 */ /* 0x0005f00000000800 */
[----:B------:R5:W-:Y:S01]  /*9030*/  MUFU.EX2 R179, R14 ;  /* 0x0000000e00b37308 */ /* 0x000be20000000800 */
[----:B---3--:R-:W-:Y:S01]  /*9040*/  FFMA.FTZ R13, R44, UR4, -R2 ;  /* 0x000000042c0d7c23 */ /* 0x008fe20008010802 */
[-C--:B----4-:R-:W-:Y:S01]  /*9050*/  FMUL.FTZ R82, R82, R15.reuse ;  /* 0x0000000f52527220 */ /* 0x090fe20000410000 */
[-C--:B------:R-:W-:Y:S01]  /*9060*/  FMUL.FTZ R83, R83, R15.reuse ;  /* 0x0000000f53537220 */ /* 0x080fe20000410000 */
[-C--:B------:R-:W-:Y:S01]  /*9070*/  FMUL.FTZ R94, R94, R15.reuse ;  /* 0x0000000f5e5e7220 */ /* 0x080fe20000410000 */
[-C--:B------:R-:W-:Y:S01]  /*9080*/  FMUL.FTZ R95, R95, R15.reuse ;  /* 0x0000000f5f5f7220 */ /* 0x080fe20000410000 */
[-C--:B------:R-:W-:Y:S01]  /*9090*/  FMUL.FTZ R98, R98, R15.reuse ;  /* 0x0000000f62627220 */ /* 0x080fe20000410000 */
[-C--:B------:R-:W-:Y:S01]  /*90a0*/  FMUL.FTZ R99, R99, R15.reuse ;  /* 0x0000000f63637220 */ /* 0x080fe20000410000 */
[----:B------:R3:W-:Y:S01]  /*90b0*/  MUFU.EX2 R174, R13 ;  /* 0x0000000d00ae7308 */ /* 0x0007e20000000800 */
[----:B--2---:R-:W-:Y:S01]  /*90c0*/  FFMA.FTZ R5, R34, UR4, -R3 ;  /* 0x0000000422057c23 */ /* 0x004fe20008010803 */
[-C--:B------:R-:W-:Y:S01]  /*90d0*/  FMUL.FTZ R110, R110, R15.reuse ;  /* 0x0000000f6e6e7220 */ /* 0x080fe20000410000 */
[-C--:B------:R-:W-:Y:S01]  /*90e0*/  FMUL.FTZ R111, R111, R15.reuse ;  /* 0x0000000f6f6f7220 */ /* 0x080fe20000410000 */
[-C--:B------:R-:W-:Y:S01]  /*90f0*/  FMUL.FTZ R114, R114, R15.reuse ;  /* 0x0000000f72727220 */ /* 0x080fe20000410000 */
[-C--:B------:R-:W-:Y:S01]  /*9100*/  FMUL.FTZ R115, R115, R15.reuse ;  /* 0x0000000f73737220 */ /* 0x080fe20000410000 */
[-C--:B------:R-:W-:Y:S01]  /*9110*/  FMUL.FTZ R126, R126, R15.reuse ;  /* 0x0000000f7e7e7220 */ /* 0x080fe20000410000 */
[-C--:B------:R-:W-:Y:S01]  /*9120*/  FMUL.FTZ R127, R127, R15.reuse ;  /* 0x0000000f7f7f7220 */ /* 0x080fe20000410000 */
[----:B------:R2:W-:Y:S01]  /*9130*/  MUFU.EX2 R213, R5 ;  /* 0x0000000500d57308 */ /* 0x0005e20000000800 */
[----:B-----5:R-:W-:Y:S01]  /*9140*/  FMUL.FTZ R14, R20, UR4 ;  /* 0x00000004140e7c20 */ /* 0x020fe20008410000 */
[-C--:B------:R-:W-:Y:S01]  /*9150*/  FMUL.FTZ R130, R130, R15.reuse ;  /* 0x0000000f82827220 */ /* 0x080fe20000410000 */
[-C--:B------:R-:W-:Y:S01]  /*9160*/  FMUL.FTZ R131, R131, R15.reuse ;  /* 0x0000000f83837220 */ /* 0x080fe20000410000 */
[-C--:B------:R-:W-:Y:S01]  /*9170*/  FMUL.FTZ R142, R142, R15.reuse ;  /* 0x0000000f8e8e7220 */ /* 0x080fe20000410000 */
[----:B------:R-:W-:-:S03]  /*9180*/  FMUL.FTZ R143, R143, R15 ;  /* 0x0000000f8f8f7220 */ /* 0x000fc60000410000 */
[----:B------:R4:W5:Y:S01]  /*9190*/  MUFU.EX2 R40, R14 ;  /* 0x0000000e00287308 */ /* 0x0009620000000800 */
[----:B---3--:R-:W-:-:S07]  /*91a0*/  FFMA.FTZ R13, R144, UR4, -R2 ;  /* 0x00000004900d7c23 */ /* 0x008fce0008010802 */
[----:B------:R3:W-:Y:S01]  /*91b0*/  MUFU.EX2 R173, R13 ;  /* 0x0000000d00ad7308 */ /* 0x0007e20000000800 */
[----:B--2---:R-:W-:Y:S02]  /*91c0*/  FFMA.FTZ R5, R32, UR4, -R3 ;  /* 0x0000000420057c23 */ /* 0x004fe40008010803 */
[----:B------:R-:W-:Y:S05]  /*91d0*/  LDSM.16.MT88.4 R32, [R192+0x6000] ;  /* 0x00600000c020783b */ /* 0x000fea0000004200 */
[----:B------:R2:W1:Y:S01]  /*91e0*/  MUFU.EX2 R212, R5 ;  /* 0x0000000500d47308 */ /* 0x0004620000000800 */
[----:B----4-:R-:W-:Y:S01]  /*91f0*/  FFMA.FTZ R14, R69, UR4, -R2 ;  /* 0x00000004450e7c23 */ /* 0x010fe20008010802 */
[-C--:B-----5:R-:W-:Y:S01]  /*9200*/  FMUL.FTZ R80, R80, R40.reuse ;  /* 0x0000002850507220 */ /* 0x0a0fe20000410000 */
[-C--:B------:R-:W-:Y:S01]  /*9210*/  FMUL.FTZ R81, R81, R40.reuse ;  /* 0x0000002851517220 */ /* 0x080fe20000410000 */
[-C--:B------:R-:W-:Y:S01]  /*9220*/  FMUL.FTZ R92, R92, R40.reuse ;  /* 0x000000285c5c7220 */ /* 0x080fe20000410000 */
[-C--:B------:R-:W-:Y:S01]  /*9230*/  FMUL.FTZ R93, R93, R40.reuse ;  /* 0x000000285d5d7220 */ /* 0x080fe20000410000 */
[-C--:B------:R-:W-:Y:S01]  /*9240*/  FMUL.FTZ R96, R96, R40.reuse ;  /* 0x0000002860607220 */ /* 0x080fe20000410000 */
[-C--:B------:R-:W-:Y:S01]  /*9250*/  FMUL.FTZ R97, R97, R40.reuse ;  /* 0x0000002861617220 */ /* 0x080fe20000410000 */
[----:B------:R4:W-:Y:S01]  /*9260*/  MUFU.EX2 R175, R14 ;  /* 0x0000000e00af7308 */ /* 0x0009e20000000800 */
[----:B---3--:R-:W-:Y:S01]  /*9270*/  FFMA.FTZ R13, R161, UR4, -R8 ;  /* 0x00000004a10d7c23 */ /* 0x008fe20008010808 */
[-C--:B------:R-:W-:Y:S01]  /*9280*/  FMUL.FTZ R108, R108, R40.reuse ;  /* 0x000000286c6c7220 */ /* 0x080fe20000410000 */
[-C--:B------:R-:W-:Y:S01]  /*9290*/  FMUL.FTZ R109, R109, R40.reuse ;  /* 0x000000286d6d7220 */ /* 0x080fe20000410000 */
[-C--:B------:R-:W-:Y:S01]  /*92a0*/  FMUL.FTZ R112, R112, R40.reuse ;  /* 0x0000002870707220 */ /* 0x080fe20000410000 */
[-C--:B------:R-:W-:Y:S01]  /*92b0*/  FMUL.FTZ R113, R113, R40.reuse ;  /* 0x0000002871717220 */ /* 0x080fe20000410000 */
[-C--:B------:R-:W-:Y:S01]  /*92c0*/  FMUL.FTZ R124, R124, R40.reuse ;  /* 0x000000287c7c7220 */ /* 0x080fe20000410000 */
[-C--:B------:R-:W-:Y:S01]  /*92d0*/  FMUL.FTZ R125, R125, R40.reuse ;  /* 0x000000287d7d7220 */ /* 0x080fe20000410000 */
[----:B------:R3:W-:Y:S01]  /*92e0*/  MUFU.EX2 R170, R13 ;  /* 0x0000000d00aa7308 */ /* 0x0007e20000000800 */
[----:B--2---:R-:W-:Y:S01]  /*92f0*/  FADD.FTZ R5, R70, -R6 ;  /* 0x8000000646057221 */ /* 0x004fe20000010000 */
[----:B------:R-:W-:Y:S01]  /*9300*/  F2FP.BF16.F32.PACK_AB R6, R220, R217 ;  /* 0x000000d9dc06723e */ /* 0x000fe200000010ff */
[----:B------:R-:W-:Y:S01]  /*9310*/  IMAD.MOV.U32 R70, RZ, RZ, R22 ;  /* 0x000000ffff467224 */ /* 0x000fe200078e0016 */
[----:B-1----:R-:W-:Y:S01]  /*9320*/  F2FP.BF16.F32.PACK_AB R7, R212, R213 ;  /* 0x000000d5d407723e */ /* 0x002fe200000010ff */
[----:B------:R-:W-:Y:S01]  /*9330*/  FMUL.FTZ R5, R5, UR4 ;  /* 0x0000000405057c20 */ /* 0x000fe20008410000 */
[-C--:B------:R-:W-:Y:S01]  /*9340*/  FMUL.FTZ R128, R128, R40.reuse ;  /* 0x0000002880807220 */ /* 0x080fe20000410000 */
[-C--:B------:R-:W-:Y:S01]  /*9350*/  FMUL.FTZ R129, R129, R40.reuse ;  /* 0x0000002881817220 */ /* 0x080fe20000410000 */
[-C--:B------:R-:W-:Y:S01]  /*9360*/  FMUL.FTZ R140, R140, R40.reuse ;  /* 0x000000288c8c7220 */ /* 0x080fe20000410000 */
[----:B------:R1:W2:Y:S01]  /*9370*/  MUFU.EX2 R41, R5 ;  /* 0x0000000500297308 */ /* 0x0002a20000000800 */
[--C-:B----4-:R-:W-:Y:S01]  /*9380*/  FFMA.FTZ R14, R162, UR4, -R8.reuse ;  /* 0x00000004a20e7c23 */ /* 0x110fe20008010808 */
[----:B------:R-:W-:Y:S01]  /*9390*/  FMUL.FTZ R141, R141, R40 ;  /* 0x000000288d8d7220 */ /* 0x000fe20000410000 */
[----:B---3--:R-:W-:-:S05]  /*93a0*/  FFMA.FTZ R13, R150, UR4, -R8 ;  /* 0x00000004960d7c23 */ /* 0x008fca0008010808 */
[----:B------:R-:W-:Y:S01]  /*93b0*/  MUFU.EX2 R172, R14 ;  /* 0x0000000e00ac7308 */ /* 0x000fe20000000800 */
[----:B-1----:R-:W-:-:S07]  /*93c0*/  FFMA.FTZ R5, R28, UR4, -R2 ;  /* 0x000000041c057c23 */ /* 0x002fce0008010802 */
[----:B------:R1:W-:Y:S01]  /*93d0*/  MUFU.EX2 R169, R13 ;  /* 0x0000000d00a97308 */ /* 0x0003e20000000800 */
[----:B------:R-:W3:Y:S01]  /*93e0*/  LDSM.16.MT88.4 R28, [R189+0x6000] ;  /* 0x00600000bd1c783b */ /* 0x000ee20000004200 */
[-C--:B--2---:R-:W-:Y:S01]  /*93f0*/  FMUL.FTZ R86, R86, R41.reuse ;  /* 0x0000002956567220 */ /* 0x084fe20000410000 */
[-C--:B------:R-:W-:Y:S01]  /*9400*/  FMUL.FTZ R87, R87, R41.reuse ;  /* 0x0000002957577220 */ /* 0x080fe20000410000 */
[-C--:B------:R-:W-:Y:S01]  /*9410*/  FMUL.FTZ R90, R90, R41.reuse ;  /* 0x000000295a5a7220 */ /* 0x080fe20000410000 */
[-C--:B------:R-:W-:Y:S01]  /*9420*/  FMUL.FTZ R91, R91, R41.reuse ;  /* 0x000000295b5b7220 */ /* 0x080fe20000410000 */
[-C--:B------:R-:W-:Y:S01]  /*9430*/  FMUL.FTZ R102, R102, R41.reuse ;  /* 0x0000002966667220 */ /* 0x080fe20000410000 */
[-C--:B------:R-:W-:Y:S01]  /*9440*/  FMUL.FTZ R103, R103, R41.reuse ;  /* 0x0000002967677220 */ /* 0x080fe20000410000 */
        /* <DEDUP_REMOVED lines=11> */
[----:B------:R-:W-:Y:S01]  /*9500*/  FMUL.FTZ R139, R139, R41 ;  /* 0x000000298b8b7220 */ /* 0x000fe20000410000 */
[----:B------:R-:W-:Y:S01]  /*9510*/  FFMA.FTZ R14, R155, UR4, -R8 ;  /* 0x000000049b0e7c23 */ /* 0x000fe20008010808 */
[----:B------:R1:W-:Y:S01]  /*9520*/  MUFU.EX2 R166, R13 ;  /* 0x0000000d00a67308 */ /* 0x0003e20000000800 */
[----:B--2---:R-:W-:-:S07]  /*9530*/  F2FP.BF16.F32.PACK_AB R5, R186, R187 ;  /* 0x000000bbba05723e */ /* 0x004fce00000010ff */
[----:B------:R2:W5:Y:S01]  /*9540*/  MUFU.EX2 R171, R14 ;  /* 0x0000000e00ab7308 */ /* 0x0005620000000800 */
[----:B------:R-:W-:Y:S01]  /*9550*/  HMMA.16816.F32.BF16 R84, R4, R16, R84 ;  /* 0x000000100454723c */ /* 0x000fe20000041854 */
[----:B-1----:R-:W-:-:S07]  /*9560*/  FFMA.FTZ R13, R156, UR4, -R3 ;  /* 0x000000049c0d7c23 */ /* 0x002fce0008010803 */
[----:B------:R-:W-:Y:S01]  /*9570*/  HMMA.16816.F32.BF16 R76, R4, R18, R88 ;  /* 0x00000012044c723c */ /* 0x000fe20000041858 */
[----:B------:R1:W-:Y:S01]  /*9580*/  MUFU.EX2 R167, R13 ;  /* 0x0000000d00a77308 */ /* 0x0003e20000000800 */
[----:B--2---:R-:W-:Y:S01]  /*9590*/  FFMA.FTZ R14, R242, UR4, -R3 ;  /* 0x00000004f20e7c23 */ /* 0x004fe20008010803 */
[----:B------:R-:W-:-:S05]  /*95a0*/  IMAD.MOV.U32 R242, RZ, RZ, R23 ;  /* 0x000000fffff27224 */ /* 0x000fca00078e0017 */
[C---:B------:R-:W-:Y:S01]  /*95b0*/  HMMA.16816.F32.BF16 R72, R4.reuse, R24, R100 ;  /* 0x000000180448723c */ /* 0x040fe20000041864 */
[----:B------:R-:W2:Y:S01]  /*95c0*/  LDSM.16.MT88.4 R20, [R193+0x6800] ;  /* 0x00680000c114783b */ /* 0x000ea20000004200 */
[----:B------:R4:W5:Y:S06]  /*95d0*/  MUFU.EX2 R168, R14 ;  /* 0x0000000e00a87308 */ /* 0x00096c0000000800 */
[----:B------:R-:W-:Y:S01]  /*95e0*/  HMMA.16816.F32.BF16 R104, R4, R26, R104 ;  /* 0x0000001a0468723c */ /* 0x000fe20000041868 */
[----:B-1----:R-:W-:-:S04]  /*95f0*/  FFMA.FTZ R13, R160, UR4, -R3 ;  /* 0x00000004a00d7c23 */ /* 0x002fc80008010803 */
[----:B------:R1:W5:Y:S03]  /*9600*/  MUFU.EX2 R165, R13 ;  /* 0x0000000d00a57308 */ /* 0x0003660000000800 */
[----:B---3--:R-:W-:Y:S01]  /*9610*/  HMMA.16816.F32.BF16 R64, R4, R28, R116 ;  /* 0x0000001c0440723c */ /* 0x008fe20000041874 */
[----:B----4-:R-:W-:-:S04]  /*9620*/  FFMA.FTZ R14, R157, UR4, -R2 ;  /* 0x000000049d0e7c23 */ /* 0x010fc80008010802 */
[----:B------:R-:W-:Y:S03]  /*9630*/  MUFU.EX2 R164, R14 ;  /* 0x0000000e00a47308 */ /* 0x000fe60000000800 */
        /* <DEDUP_REMOVED lines=13> */
[----:B------:R-:W-:Y:S04]  /*9710*/  LDSM.16.MT88.4 R16, [R192+0x6800] ;  /* 0x00680000c010783b */ /* 0x000fe80000004200 */
[----:B------:R-:W-:Y:S03]  /*9720*/  LDSM.16.MT88.4 R92, [R188+0x7800] ;  /* 0x00780000bc5c783b */ /* 0x000fe60000004200 */
[----:B------:R-:W-:Y:S01]  /*9730*/  HMMA.16816.F32.BF16 R36, R4, R24, R96 ;  /* 0x000000180424723c */ /* 0x000fe20000041860 */
[----:B-1----:R-:W-:Y:S01]  /*9740*/  FFMA.FTZ R13, R182, UR4, -R2 ;  /* 0x00000004b60d7c23 */ /* 0x002fe20008010802 */
[----:B------:R-:W-:-:S03]  /*9750*/  IMAD.MOV.U32 R182, RZ, RZ, R70 ;  /* 0x000000ffffb67224 */ /* 0x000fc600078e0046 */
[----:B------:R1:W-:Y:S03]  /*9760*/  MUFU.EX2 R161, R13 ;  /* 0x0000000d00a17308 */ /* 0x0003e60000000800 */
[C---:B------:R-:W-:Y:S01]  /*9770*/  HMMA.16816.F32.BF16 R108, R4.reuse, R26, R108 ;  /* 0x0000001a046c723c */ /* 0x040fe2000004186c */
[----:B------:R-:W-:Y:S07]  /*9780*/  LDSM.16.MT88.4 R24, [R189+0x6800] ;  /* 0x00680000bd18783b */ /* 0x000fee0000004200 */
[C---:B------:R-:W-:Y:S08]  /*9790*/  HMMA.16816.F32.BF16 R112, R4.reuse, R28, R112 ;  /* 0x0000001c0470723c */ /* 0x040ff00000041870 */
[----:B------:R-:W-:Y:S01]  /*97a0*/  HMMA.16816.F32.BF16 R124, R4, R30, R124 ;  /* 0x0000001e047c723c */ /* 0x000fe2000004187c */
[----:B------:R-:W3:Y:S01]  /*97b0*/  LDSM.16.MT88.4 R28, [R188+0x6800] ;  /* 0x00680000bc1c783b */ /* 0x000ee20000004200 */
[----:B-1----:R-:W-:-:S04]  /*97c0*/  FFMA.FTZ R13, R68, UR4, -R12 ;  /* 0x00000004440d7c23 */ /* 0x002fc8000801080c */
[----:B------:R1:W-:Y:S02]  /*97d0*/  MUFU.EX2 R159, R13 ;  /* 0x0000000d009f7308 */ /* 0x0003e40000000800 */
[C---:B------:R-:W-:Y:S08]  /*97e0*/  HMMA.16816.F32.BF16 R128, R4.reuse, R32, R128 ;  /* 0x000000200480723c */ /* 0x040ff00000041880 */
[----:B------:R-:W-:Y:S01]  /*97f0*/  HMMA.16816.F32.BF16 R140, R4, R34, R140 ;  /* 0x00000022048c723c */ /* 0x000fe2000004188c */
[----:B------:R-:W-:-:S02]  /*9800*/  F2FP.BF16.F32.PACK_AB R4, R170, R172 ;  /* 0x000000acaa04723e */ /* 0x000fc400000010ff */
[----:B-----5:R-:W-:Y:S02]  /*9810*/  F2FP.BF16.F32.PACK_AB R6, R169, R171 ;  /* 0x000000aba906723e */ /* 0x020fe400000010ff */
[----:B------:R-:W-:Y:S01]  /*9820*/  F2FP.BF16.F32.PACK_AB R5, R166, R168 ;  /* 0x000000a8a605723e */ /* 0x000fe200000010ff */
[----:B-1----:R-:W-:Y:S01]  /*9830*/  FFMA.FTZ R13, R152, UR4, -R12 ;  /* 0x00000004980d7c23 */ /* 0x002fe2000801080c */
[----:B------:R-:W-:-:S03]  /*9840*/  F2FP.BF16.F32.PACK_AB R7, R165, R167 ;  /* 0x000000a7a507723e */ /* 0x000fc600000010ff */
[----:B------:R1:W4:Y:S04]  /*9850*/  MUFU.EX2 R158, R13 ;  /* 0x0000000d009e7308 */ /* 0x0003280000000800 */
[C---:B--2---:R-:W-:Y:S08]  /*9860*/  HMMA.16816.F32.BF16 R72, R4.reuse, R20, R72 ;  /* 0x000000140448723c */ /* 0x044ff00000041848 */
[----:B------:R-:W-:Y:S01]  /*9870*/  HMMA.16816.F32.BF16 R68, R4, R22, R104 ;  /* 0x000000160444723c */ /* 0x000fe20000041868 */
[----:B-1----:R-:W-:-:S07]  /*9880*/  FFMA.FTZ R13, R153, UR4, -R12 ;  /* 0x00000004990d7c23 */ /* 0x002fce000801080c */
[C---:B---3--:R-:W-:Y:S01]  /*9890*/  HMMA.16816.F32.BF16 R80, R4.reuse, R28, R84 ;  /* 0x0000001c0450723c */ /* 0x048fe20000041854 */
        /* <DEDUP_REMOVED lines=10> */
[----:B------:R1:W-:Y:S01]  /*9940*/  MUFU.EX2 R160, R13 ;  /* 0x0000000d00a07308 */ /* 0x0003e20000000800 */
        /* <DEDUP_REMOVED lines=10> */
[----:B------:R-:W3:Y:S01]  /*99f0*/  LDSM.16.MT88.4 R20, [R189+0x7000] ;  /* 0x00700000bd14783b */ /* 0x000ee20000004200 */
[----:B-1----:R-:W-:-:S03]  /*9a00*/  FFMA.FTZ R13, R146, UR4, -R8 ;  /* 0x00000004920d7c23 */ /* 0x002fc60008010808 */
[----:B------:R-:W-:Y:S01]  /*9a10*/  LDSM.16.MT88.4 R108, [R193+0x7800] ;  /* 0x00780000c16c783b */ /* 0x000fe20000004200 */
[----:B------:R1:W4:Y:S02]  /*9a20*/  MUFU.EX2 R155, R13 ;  /* 0x0000000d009b7308 */ /* 0x0003240000000800 */
[C---:B------:R-:W-:Y:S08]  /*9a30*/  HMMA.16816.F32.BF16 R128, R4.reuse, R16, R128 ;  /* 0x000000100480723c */ /* 0x040ff00000041880 */
[----:B------:R-:W-:Y:S01]  /*9a40*/  HMMA.16816.F32.BF16 R140, R4, R18, R140 ;  /* 0x00000012048c723c */ /* 0x000fe2000004188c */
[----:B------:R-:W5:Y:S01]  /*9a50*/  LDSM.16.MT88.4 R16, [R192+0x7000] ;  /* 0x00700000c010783b */ /* 0x000f620000004200 */
[----:B-1----:R-:W-:-:S06]  /*9a60*/  FFMA.FTZ R13, R148, UR4, -R8 ;  /* 0x00000004940d7c23 */ /* 0x002fcc0008010808 */
[C---:B------:R-:W-:Y:S01]  /*9a70*/  HMMA.16816.F32.BF16 R52, R4.reuse, R28, R52 ;  /* 0x0000001c0434723c */ /* 0x040fe20000041834 */
[----:B------:R1:W-:Y:S07]  /*9a80*/  MUFU.EX2 R153, R13 ;  /* 0x0000000d00997308 */ /* 0x0003ee0000000800 */
[----:B------:R-:W-:Y:S01]  /*9a90*/  HMMA.16816.F32.BF16 R44, R4, R30, R44 ;  /* 0x0000001e042c723c */ /* 0x000fe2000004182c */
[----:B------:R-:W5:Y:S01]  /*9aa0*/  LDSM.16.MT88.4 R28, [R188+0x7000] ;  /* 0x00700000bc1c783b */ /* 0x000f620000004200 */
[----:B----4-:R-:W-:Y:S01]  /*9ab0*/  F2FP.BF16.F32.PACK_AB R4, R155, R154 ;  /* 0x0000009a9b04723e */ /* 0x010fe200000010ff */
[----:B-1----:R-:W-:-:S04]  /*9ac0*/  FFMA.FTZ R13, R147, UR4, -R8 ;  /* 0x00000004930d7c23 */ /* 0x002fc80008010808 */
        /* <DEDUP_REMOVED lines=14> */
[----:B--2---:R-:W-:Y:S01]  /*9bb0*/  HMMA.16816.F32.BF16 R100, R4, R24, R72 ;  /* 0x000000180464723c */ /* 0x004fe20000041848 */
[----:B------:R-:W-:-:S07]  /*9bc0*/  IMAD.MOV.U32 R73, RZ, RZ, R206 ;  /* 0x000000ffff497224 */ /* 0x000fce00078e00ce */
[----:B------:R-:W-:Y:S01]  /*9bd0*/  HMMA.16816.F32.BF16 R104, R4, R26, R68 ;  /* 0x0000001a0468723c */ /* 0x000fe20000041844 */
[----:B------:R-:W-:Y:S02]  /*9be0*/  IMAD.MOV.U32 R70, RZ, RZ, R205 ;  /* 0x000000ffff467224 */ /* 0x000fe400078e00cd */
[----:B------:R-:W-:Y:S02]  /*9bf0*/  IMAD.MOV.U32 R71, RZ, RZ, R207 ;  /* 0x000000ffff477224 */ /* 0x000fe400078e00cf */
[----:B-1----:R-:W-:-:S03]  /*9c00*/  FFMA.FTZ R13, R235, UR4, -R2 ;  /* 0x00000004eb0d7c23 */ /* 0x002fc60008010802 */
[C---:B---3--:R-:W-:Y:S01]  /*9c10*/  HMMA.16816.F32.BF16 R116, R4.reuse, R20, R64 ;  /* 0x000000140474723c */ /* 0x048fe20000041840 */
[----:B------:R1:W-:Y:S07]  /*9c20*/  MUFU.EX2 R146, R13 ;  /* 0x0000000d00927308 */ /* 0x0003ee0000000800 */
[C---:B------:R-:W-:Y:S08]  /*9c30*/  HMMA.16816.F32.BF16 R120, R4.reuse, R22, R60 ;  /* 0x000000160478723c */ /* 0x040ff0000004183c */
[----:B-----5:R-:W-:Y:S01]  /*9c40*/  HMMA.16816.F32.BF16 R132, R4, R16, R56 ;  /* 0x000000100484723c */ /* 0x020fe20000041838 */
[--C-:B-1----:R-:W-:Y:S01]  /*9c50*/  FFMA.FTZ R13, R236, UR4, -R2.reuse ;  /* 0x00000004ec0d7c23 */ /* 0x102fe20008010802 */
[----:B------:R-:W-:-:S03]  /*9c60*/  FFMA.FTZ R2, R237, UR4, -R2 ;  /* 0x00000004ed027c23 */ /* 0x000fc60008010802 */
[----:B------:R-:W-:Y:S03]  /*9c70*/  MUFU.EX2 R145, R13 ;  /* 0x0000000d00917308 */ /* 0x000fe60000000800 */
[C---:B------:R-:W-:Y:S05]  /*9c80*/  HMMA.16816.F32.BF16 R80, R4.reuse, R28, R80 ;  /* 0x0000001c0450723c */ /* 0x040fea0000041850 */
[----:B------:R1:W-:Y:S03]  /*9c90*/  MUFU.EX2 R144, R2 ;  /* 0x0000000200907308 */ /* 0x0003e60000000800 */
[C---:B------:R-:W-:Y:S08]  /*9ca0*/  HMMA.16816.F32.BF16 R76, R4.reuse, R30, R76 ;  /* 0x0000001e044c723c */ /* 0x040ff0000004184c */
[----:B------:R-:W-:Y:S01]  /*9cb0*/  HMMA.16816.F32.BF16 R56, R4, R18, R48 ;  /* 0x000000120438723c */ /* 0x000fe20000041830 */
[----:B------:R-:W-:-:S02]  /*9cc0*/  F2FP.BF16.F32.PACK_AB R4, R162, R163 ;  /* 0x000000a3a204723e */ /* 0x000fc400000010ff */
[----:B------:R-:W-:Y:S01]  /*9cd0*/  F2FP.BF16.F32.PACK_AB R6, R160, R161 ;  /* 0x000000a1a006723e */ /* 0x000fe200000010ff */
[----:B-1----:R-:W-:-:S04]  /*9ce0*/  FFMA.FTZ R2, R239, UR4, -R12 ;  /* 0x00000004ef027c23 */ /* 0x002fc8000801080c */
        /* <DEDUP_REMOVED lines=22> */
[----:B------:R-:W3:Y:S04]  /*9e50*/  LDSM.16.MT88.4 R124, [R189+0x7800] ;  /* 0x00780000bd7c783b */ /* 0x000ee80000004200 */
[----:B------:R-:W4:Y:S01]  /*9e60*/  LDSM.16.MT88.4 R20, [R192+0x7800] ;  /* 0x00780000c014783b */ /* 0x000f220000004200 */
[----:B-1----:R-:W-:-:S02]  /*9e70*/  FFMA.FTZ R2, R219, UR4, -R8 ;  /* 0x00000004db027c23 */ /* 0x002fc40008010808 */
[----:B------:R-:W-:Y:S01]  /*9e80*/  HMMA.16816.F32.BF16 R16, R4, R18, R140 ;  /* 0x000000120410723c */ /* 0x000fe2000004188c */
[----:B------:R-:W-:Y:S01]  /*9e90*/  FFMA.FTZ R4, R182, R40, R218 ;  /* 0x00000028b6047223 */ /* 0x000fe200000100da */
[----:B------:R-:W-:Y:S01]  /*9ea0*/  FFMA.FTZ R5, R242, R15, R181 ;  /* 0x0000000ff2057223 */ /* 0x000fe200000100b5 */
[----:B------:R1:W-:Y:S01]  /*9eb0*/  MUFU.EX2 R43, R2 ;  /* 0x00000002002b7308 */ /* 0x0003e20000000800 */
[----:B--2---:R-:W-:Y:S01]  /*9ec0*/  F2FP.BF16.F32.PACK_AB R136, R61, R60 ;  /* 0x0000003c3d88723e */ /* 0x004fe200000010ff */
[----:B------:R-:W-:Y:S01]  /*9ed0*/  FADD.FTZ R4, R184, R4 ;  /* 0x00000004b8047221 */ /* 0x000fe20000010000 */
[----:B------:R-:W-:Y:S01]  /*9ee0*/  FADD.FTZ R5, R180, R5 ;  /* 0x00000005b4057221 */ /* 0x000fe20000010000 */
[----:B------:R-:W-:Y:S02]  /*9ef0*/  F2FP.BF16.F32.PACK_AB R140, R146, R147 ;  /* 0x00000093928c723e */ /* 0x000fe400000010ff */
[----:B------:R-:W-:Y:S01]  /*9f00*/  FADD.FTZ R6, R183, R4 ;  /* 0x00000004b7067221 */ /* 0x000fe20000010000 */
[----:B------:R-:W-:Y:S01]  /*9f10*/  FADD.FTZ R4, R179, R5 ;  /* 0x00000005b3047221 */ /* 0x000fe20000010000 */
[----:B------:R-:W-:-:S03]  /*9f20*/  F2FP.BF16.F32.PACK_AB R142, R144, R145 ;  /* 0x00000091908e723e */ /* 0x000fc600000010ff */
[----:B------:R-:W-:Y:S01]  /*9f30*/  FADD.FTZ R7, R178, R4 ;  /* 0x00000004b2077221 */ /* 0x000fe20000010000 */
[----:B-1----:R-:W-:Y:S01]  /*9f40*/  FFMA.FTZ R2, R216, UR4, -R8 ;  /* 0x00000004d8027c23 */ /* 0x002fe20008010808 */
[----:B------:R-:W-:-:S03]  /*9f50*/  FADD.FTZ R8, R185, R6 ;  /* 0x00000006b9087221 */ /* 0x000fc60000010000 */
[----:B------:R1:W2:Y:S01]  /*9f60*/  MUFU.EX2 R29, R2 ;  /* 0x00000002001d7308 */ /* 0x0002a20000000800 */
[----:B------:R-:W-:Y:S01]  /*9f70*/  FADD.FTZ R4, R174, R8 ;  /* 0x00000008ae047221 */ /* 0x000fe20000010000 */
[----:B-1----:R-:W-:Y:S01]  /*9f80*/  FFMA.FTZ R2, R233, UR4, -R3 ;  /* 0x00000004e9027c23 */ /* 0x002fe20008010803 */
[----:B--2---:R-:W-:-:S05]  /*9f90*/  F2FP.BF16.F32.PACK_AB R138, R29, R43 ;  /* 0x0000002b1d8a723e */ /* 0x004fca00000010ff */
[----:B------:R1:W-:Y:S02]  /*9fa0*/  MUFU.EX2 R28, R2 ;  /* 0x00000002001c7308 */ /* 0x0003e40000000800 */
[----:B-1----:R-:W-:-:S06]  /*9fb0*/  FFMA.FTZ R2, R221, UR4, -R3 ;  /* 0x00000004dd027c23 */ /* 0x002fcc0008010803 */
[----:B------:R1:W2:Y:S02]  /*9fc0*/  MUFU.EX2 R25, R2 ;  /* 0x0000000200197308 */ /* 0x0002a40000000800 */
[--C-:B-1----:R-:W-:Y:S01]  /*9fd0*/  FFMA.FTZ R2, R227, UR4, -R3.reuse ;  /* 0x00000004e3027c23 */ /* 0x102fe20008010803 */
[----:B------:R-:W-:Y:S01]  /*9fe0*/  FFMA.FTZ R3, R231, UR4, -R3 ;  /* 0x00000004e7037c23 */ /* 0x000fe20008010803 */
[----:B--2---:R-:W-:-:S04]  /*9ff0*/  F2FP.BF16.F32.PACK_AB R137, R25, R28 ;  /* 0x0000001c1989723e */ /* 0x004fc800000010ff */
[----:B------:R1:W-:Y:S08]  /*a000*/  MUFU.EX2 R26, R2 ;  /* 0x00000002001a7308 */ /* 0x0003f00000000800 */
[----:B------:R2:W5:Y:S01]  /*a010*/  MUFU.EX2 R24, R3 ;  /* 0x0000000300187308 */ /* 0x0005620000000800 */
[----:B-1----:R-:W-:-:S07]  /*a020*/  FFMA.FTZ R2, R244, UR4, -R12 ;  /* 0x00000004f4027c23 */ /* 0x002fce000801080c */
[----:B------:R1:W3:Y:S01]  /*a030*/  MUFU.EX2 R14, R2 ;  /* 0x00000002000e7308 */ /* 0x0002e20000000800 */
[----:B--2---:R-:W-:Y:S01]  /*a040*/  FFMA.FTZ R3, R252, R42, R215 ;  /* 0x0000002afc037223 */ /* 0x004fe200000100d7 */
[----:B-----5:R-:W-:-:S03]  /*a050*/  F2FP.BF16.F32.PACK_AB R139, R24, R26 ;  /* 0x0000001a188b723e */ /* 0x020fc600000010ff */
[----:B------:R-:W-:-:S04]  /*a060*/  FADD.FTZ R3, R214, R3 ;  /* 0x00000003d6037221 */ /* 0x000fc80000010000 */
[----:B------:R-:W-:Y:S01]  /*a070*/  FADD.FTZ R3, R217, R3 ;  /* 0x00000003d9037221 */ /* 0x000fe20000010000 */
[C---:B------:R-:W-:Y:S03]  /*a080*/  HMMA.16816.F32.BF16 R84, R136.reuse, R92, R80 ;  /* 0x0000005c8854723c */ /* 0x040fe60000041850 */
[----:B------:R-:W-:Y:S01]  /*a090*/  FADD.FTZ R6, R220, R3 ;  /* 0x00000003dc067221 */ /* 0x000fe20000010000 */
[--C-:B-1----:R-:W-:Y:S01]  /*a0a0*/  FFMA.FTZ R2, R243, UR4, -R12.reuse ;  /* 0x00000004f3027c23 */ /* 0x102fe2000801080c */
[----:B------:R-:W-:Y:S01]  /*a0b0*/  FADD.FTZ R3, R159, R7 ;  /* 0x000000079f037221 */ /* 0x000fe20000010000 */
[----:B---3--:R-:W-:Y:S02]  /*a0c0*/  F2FP.BF16.F32.PACK_AB R141, R14, R62 ;  /* 0x0000003e0e8d723e */ /* 0x008fe400000010ff */
[----:B------:R1:W-:Y:S01]  /*a0d0*/  MUFU.EX2 R13, R2 ;  /* 0x00000002000d7308 */ /* 0x0003e20000000800 */
[C---:B------:R-:W-:Y:S08]  /*a0e0*/  HMMA.16816.F32.BF16 R88, R136.reuse, R94, R76 ;  /* 0x0000005e8858723c */ /* 0x040ff0000004184c */
[----:B------:R-:W-:Y:S01]  /*a0f0*/  HMMA.16816.F32.BF16 R100, R136, R108, R100 ;  /* 0x0000006c8864723c */ /* 0x000fe20000041864 */
[----:B-1----:R-:W-:-:S07]  /*a100*/  FFMA.FTZ R2, R245, UR4, -R12 ;  /* 0x00000004f5027c23 */ /* 0x002fce000801080c */
[C---:B------:R-:W-:Y:S01]  /*a110*/  HMMA.16816.F32.BF16 R104, R136.reuse, R110, R104 ;  /* 0x0000006e8868723c */ /* 0x040fe20000041868 */
[----:B------:R1:W2:Y:S07]  /*a120*/  MUFU.EX2 R12, R2 ;  /* 0x00000002000c7308 */ /* 0x0002ae0000000800 */
[C---:B------:R-:W-:Y:S08]  /*a130*/  HMMA.16816.F32.BF16 R116, R136.reuse, R124, R116 ;  /* 0x0000007c8874723c */ /* 0x040ff00000041874 */
[----:B------:R-:W-:Y:S01]  /*a140*/  HMMA.16816.F32.BF16 R120, R136, R126, R120 ;  /* 0x0000007e8878723c */ /* 0x000fe20000041878 */
[----:B-1----:R-:W-:Y:S01]  /*a150*/  FFMA.FTZ R2, R251, R41, R187 ;  /* 0x00000029fb027223 */ /* 0x002fe200000100bb */
[----:B--2---:R-:W-:-:S03]  /*a160*/  F2FP.BF16.F32.PACK_AB R143, R12, R13 ;  /* 0x0000000d0c8f723e */ /* 0x004fc600000010ff */
[----:B------:R-:W-:-:S03]  /*a170*/  FADD.FTZ R2, R186, R2 ;  /* 0x00000002ba027221 */ /* 0x000fc60000010000 */
[----:B----4-:R-:W-:Y:S01]  /*a180*/  HMMA.16816.F32.BF16 R132, R136, R20, R132 ;  /* 0x000000148884723c */ /* 0x010fe20000041884 */
        /* <DEDUP_REMOVED lines=48> */
[----:B------:R-:W-:-:S02]  /*a490*/  IMAD.MOV.U32 R156, RZ, RZ, R248 ;  /* 0x000000ffff9c7224 */ /* 0x000fc400078e00f8 */
[----:B------:R-:W-:Y:S01]  /*a4a0*/  FADD.FTZ R252, R29, R3 ;  /* 0x000000031dfc7221 */ /* 0x000fe20000010000 */
[----:B------:R-:W-:Y:S01]  /*a4b0*/  IMAD.MOV.U32 R72, RZ, RZ, R208 ;  /* 0x000000ffff487224 */ /* 0x000fe200078e00d0 */
[----:B------:R1:W-:Y:S01]  /*a4c0*/  STL [R1+0x4], R245 ;  /* 0x000004f501007387 */ /* 0x0003e20000100800 */
[C---:B------:R-:W-:Y:S01]  /*a4d0*/  HMMA.16816.F32.BF16 R112, R140.reuse, R124, R112 ;  /* 0x0000007c8c70723c */ /* 0x040fe20000041870 */
[----:B------:R-:W-:Y:S02]  /*a4e0*/  FADD.FTZ R251, R24, R2 ;  /* 0x0000000218fb7221 */ /* 0x000fe40000010000 */
[----:B------:R1:W-:Y:S05]  /*a4f0*/  STL [R1], R244 ;  /* 0x000000f401007387 */ /* 0x0003ea0000100800 */
        /* <DEDUP_REMOVED lines=8> */
[----:B------:R-:W2:Y:S01]  /*a580*/  LDL.LU R182, [R1+0x8] ;  /* 0x0000080001b67983 */ /* 0x000ea20000300800 */
[----:B------:R-:W-:Y:S01]  /*a590*/  VIADD R225, R247, 0xfffffffd ;  /* 0xfffffffdf7e17836 */ /* 0x000fe20000000000 */
[----:B------:R-:W-:-:S04]  /*a5a0*/  DEPBAR.LE SB0, 0x0 ;  /* 0x000080000000791a */ /* 0x000fc80000000000 */
[----:B------:R-:W3:Y:S01]  /*a5b0*/  LDL R242, [R1+0x14] ;  /* 0x0000140001f27983 */ /* 0x000ee20000100800 */
[----:B------:R-:W-:-:S04]  /*a5c0*/  IMAD.WIDE.U32 R4, R225, R210, RZ ;  /* 0x000000d2e1047225 */ /* 0x000fc800078e00ff */
[----:B------:R-:W-:Y:S01]  /*a5d0*/  IMAD R5, R225, R211, R5 ;  /* 0x000000d3e1057224 */ /* 0x000fe200078e0205 */
[----:B------:R-:W-:Y:S01]  /*a5e0*/  BAR.SYNC.DEFER_BLOCKING 0x0 ;  /* 0x0000000000007b1d */ /* 0x000fe20000010000 */
[CC--:B------:R-:W-:Y:S02]  /*a5f0*/  LEA R2, P0, R4.reuse, R249.reuse, 0x6 ;  /* 0x000000f904027211 */ /* 0x0c0fe400078030ff */
[-C--:B------:R-:W-:Y:S02]  /*a600*/  LEA R16, P3, R4, R232.reuse, 0x7 ;  /* 0x000000e804107211 */ /* 0x080fe400078638ff */
[C---:B------:R-:W-:Y:S02]  /*a610*/  IADD3 R7, P1, PT, R2.reuse, R249, RZ ;  /* 0x000000f902077210 */ /* 0x040fe40007f3e0ff */
[----:B------:R-:W-:Y:S02]  /*a620*/  LEA R14, P2, R2, R232, 0x1 ;  /* 0x000000e8020e7211 */ /* 0x000fe400078408ff */
[----:B------:R-:W-:-:S05]  /*a630*/  LEA.HI.X R17, R4, R230, R5, 0x7, P3 ;  /* 0x000000e604117211 */ /* 0x000fca00018f3c05 */
[----:B------:R-:W-:Y:S01]  /*a640*/  @!PT LDS RZ, [RZ] ;  /* 0x00000000fffff984 */ /* 0x000fe20000000800 */
[----:B------:R-:W-:Y:S01]  /*a650*/  @!PT LDS RZ, [RZ] ;  /* 0x00000000fffff984 */ /* 0x000fe20000000800 */
[----:B------:R-:W-:Y:S01]  /*a660*/  @!PT LDS RZ, [RZ] ;  /* 0x00000000fffff984 */ /* 0x000fe20000000800 */
[----:B------:R1:W-:Y:S01]  /*a670*/  LDGSTS.E.BYPASS.LTC128B.128 [R209+0x6000], desc[UR16][R16.64] ;  /* 0x0600000010d17fae */ /* 0x0003e2000b981a10 */
[----:B--2---:R-:W-:Y:S02]  /*a680*/  LEA.HI.X R3, R4, R182, R5, 0x6, P0 ;  /* 0x000000b604037211 */ /* 0x004fe400000f3405 */
[----:B------:R-:W-:Y:S02]  /*a690*/  LEA R8, P0, R210, R2, 0x5 ;  /* 0x00000002d2087211 */ /* 0x000fe400078028ff */
[----:B------:R-:W-:Y:S01]  /*a6a0*/  LEA.HI.X R15, R2, R230, R3, 0x1, P2 ;  /* 0x000000e6020f7211 */ /* 0x000fe200010f0c03 */
[----:B------:R-:W-:Y:S01]  /*a6b0*/  IMAD.X R13, R3, 0x1, R182, P1 ;  /* 0x00000001030d7824 */ /* 0x000fe200008e06b6 */
[-C--:B------:R-:W-:Y:S01]  /*a6c0*/  LEA R12, P1, R7, R232.reuse, 0x1 ;  /* 0x000000e8070c7211 */ /* 0x080fe200078208ff */
[----:B---3--:R-:W-:Y:S01]  /*a6d0*/  IMAD.MOV.U32 R234, RZ, RZ, R242 ;  /* 0x000000ffffea7224 */ /* 0x008fe200078e00f2 */
[----:B------:R-:W-:Y:S01]  /*a6e0*/  LEA.HI.X R18, R210, R3, R211, 0x5, P0 ;  /* 0x00000003d2127211 */ /* 0x000fe200000f2cd3 */
[----:B------:R-:W-:Y:S01]  /*a6f0*/  LDGSTS.E.BYPASS.LTC128B.128 [R209+0x6800], desc[UR16][R14.64] ;  /* 0x068000000ed17fae */ /* 0x000fe2000b981a10 */
[----:B------:R-:W-:-:S02]  /*a700*/  LEA R6, P0, R8, R232, 0x1 ;  /* 0x000000e808067211 */ /* 0x000fc400078008ff */
[-C--:B------:R-:W-:Y:S02]  /*a710*/  LEA.HI.X R13, R7, R230.reuse, R13, 0x1, P1 ;  /* 0x000000e6070d7211 */ /* 0x080fe400008f0c0d */
[----:B------:R-:W-:-:S03]  /*a720*/  LEA.HI.X R7, R8, R230, R18, 0x1, P0 ;  /* 0x000000e608077211 */ /* 0x000fc600000f0c12 */
[----:B------:R2:W-:Y:S04]  /*a730*/  LDGSTS.E.BYPASS.LTC128B.128 [R209+0x7000], desc[UR16][R12.64] ;  /* 0x070000000cd17fae */ /* 0x0005e8000b981a10 */
[----:B------:R3:W-:Y:S04]  /*a740*/  LDGSTS.E.BYPASS.LTC128B.128 [R209+0x7800], desc[UR16][R6.64] ;  /* 0x0780000006d17fae */ /* 0x0007e8000b981a10 */
[----:B-1----:R-:W-:Y:S04]  /*a750*/  LDSM.16.M88.4 R16, [R191+UR5+0x4000] ;  /* 0x00400005bf10783b */ /* 0x002fe80008000200 */
[----:B------:R-:W-:Y:S04]  /*a760*/  LDSM.16.M88.4 R28, [R199] ;  /* 0x00000000c71c783b */ /* 0x000fe80000000200 */
[----:B------:R-:W-:Y:S04]  /*a770*/  LDSM.16.M88.4 R60, [R195+0x4000] ;  /* 0x00400000c33c783b */ /* 0x000fe80000000200 */
[----:B------:R-:W-:Y:S04]  /*a780*/  LDSM.16.M88.4 R44, [R191+UR5+0x4800] ;  /* 0x00480005bf2c783b */ /* 0x000fe80008000200 */
[----:B------:R-:W-:Y:S04]  /*a790*/  LDSM.16.M88.4 R40, [R191+UR5+0x5000] ;  /* 0x00500005bf28783b */ /* 0x000fe80008000200 */
[----:B--2---:R-:W1:Y:S04]  /*a7a0*/  LDSM.16.M88.4 R12, [R196] ;  /* 0x00000000c40c783b */ /* 0x004e680000000200 */
[----:B---3--:R-:W2:Y:S04]  /*a7b0*/  LDSM.16.M88.4 R4, [R196+0x2000] ;  /* 0x00200000c404783b */ /* 0x008ea80000000200 */
[----:B------:R-:W3:Y:S04]  /*a7c0*/  LDSM.16.M88.4 R36, [R191+UR5+0x5800] ;  /* 0x00580005bf24783b */ /* 0x000ee80008000200 */
[----:B------:R-:W-:Y:S04]  /*a7d0*/  LDSM.16.M88.4 R64, [R190+0x4000] ;  /* 0x00400000be40783b */ /* 0x000fe80000000200 */
[----:B------:R-:W4:Y:S04]  /*a7e0*/  LDSM.16.M88.4 R20, [R197] ;  /* 0x00000000c514783b */ /* 0x000f280000000200 */
[----:B------:R-:W5:Y:S04]  /*a7f0*/  LDSM.16.M88.4 R24, [R199+0x2000] ;  /* 0x00200000c718783b */ /* 0x000f680000000200 */
[----:B------:R-:W5:Y:S04]  /*a800*/  LDSM.16.M88.4 R52, [R195+0x5000] ;  /* 0x00500000c334783b */ /* 0x000f680000000200 */
[----:B------:R-:W5:Y:S04]  /*a810*/  LDSM.16.M88.4 R48, [R195+0x5800] ;  /* 0x00580000c330783b */ /* 0x000f680000000200 */
[----:B------:R-:W5:Y:S04]  /*a820*/  LDSM.16.M88.4 R56, [R195+0x4800] ;  /* 0x00480000c338783b */ /* 0x000f680000000200 */
[----:B------:R-:W-:Y:S01]  /*a830*/  LDSM.16.M88.4 R68, [R194+0x4000] ;  /* 0x00400000c244783b */ /* 0x000fe20000000200 */
[-C--:B-1----:R-:W-:Y:S03]  /*a840*/  HMMA.16816.F32.BF16 R32, R12, R16.reuse, RZ ;  /* 0x000000100c20723c */ /* 0x082fe600000418ff */
[----:B------:R-:W0:Y:S05]  /*a850*/  LDGDEPBAR ;  /* 0x00000000000079af */ /* 0x000e2a0000000000 */
[C---:B--2---:R-:W-:Y:S08]  /*a860*/  HMMA.16816.F32.BF16 R144, R4.reuse, R16, RZ ;  /* 0x000000100490723c */ /* 0x044ff000000418ff */
[----:B------:R-:W-:Y:S08]  /*a870*/  HMMA.16816.F32.BF16 R172, R4, R18, RZ ;  /* 0x0000001204ac723c */ /* 0x000ff000000418ff */
[----:B------:R-:W-:Y:S01]  /*a880*/  HMMA.16816.F32.BF16 R72, R28, R60, R32 ;  /* 0x0000003c1c48723c */ /* 0x000fe20000041820 */
[----:B------:R-:W1:Y:S07]  /*a890*/  LDSM.16.M88.4 R32, [R198] ;  /* 0x00000000c620783b */ /* 0x000e6e0000000200 */
[----:B------:R-:W-:Y:S01]  /*a8a0*/  HMMA.16816.F32.BF16 R212, R12, R18, RZ ;  /* 0x000000120cd4723c */ /* 0x000fe200000418ff */
[----:B------:R-:W2:Y:S07]  /*a8b0*/  LDSM.16.M88.4 R16, [R197+0x2000] ;  /* 0x00200000c510783b */ /* 0x000eae0000000200 */
[C---:B------:R-:W-:Y:S08]  /*a8c0*/  HMMA.16816.F32.BF16 R164, R4.reuse, R44, RZ ;  /* 0x0000002c04a4723c */ /* 0x040ff000000418ff */
[C---:B------:R-:W-:Y:S08]  /*a8d0*/  HMMA.16816.F32.BF16 R168, R4.reuse, R40, RZ ;  /* 0x0000002804a8723c */ /* 0x040ff000000418ff */
[C---:B---3--:R-:W-:Y:S08]  /*a8e0*/  HMMA.16816.F32.BF16 R152, R4.reuse, R36, RZ ;  /* 0x000000240498723c */ /* 0x048ff000000418ff */
[----:B------:R-:W-:Y:S08]  /*a8f0*/  HMMA.16816.F32.BF16 R160, R4, R46, RZ ;  /* 0x0000002e04a0723c */ /* 0x000ff000000418ff */
[C---:B------:R-:W-:Y:S08]  /*a900*/  HMMA.16816.F32.BF16 R76, R12.reuse, R44, RZ ;  /* 0x0000002c0c4c723c */ /* 0x040ff000000418ff */
[----:B------:R-:W-:Y:S08]  /*a910*/  HMMA.16816.F32.BF16 R184, R12, R46, RZ ;  /* 0x0000002e0cb8723c */ /* 0x000ff000000418ff */
[----:B------:R-:W-:Y:S08]  /*a920*/  HMMA.16816.F32.BF16 R156, R4, R42, RZ ;  /* 0x0000002a049c723c */ /* 0x000ff000000418ff */
[C---:B------:R-:W-:Y:S08]  /*a930*/  HMMA.16816.F32.BF16 R44, R12.reuse, R40, RZ ;  /* 0x000000280c2c723c */ /* 0x040ff000000418ff */
[----:B------:R-:W-:Y:S08]  /*a940*/  HMMA.16816.F32.BF16 R180, R12, R42, RZ ;  /* 0x0000002a0cb4723c */ /* 0x000ff000000418ff */
[----:B------:R-:W-:Y:S01]  /*a950*/  HMMA.16816.F32.BF16 R148, R4, R38, RZ ;  /* 0x000000260494723c */ /* 0x000fe200000418ff */
[----:B------:R-:W3:Y:S07]  /*a960*/  LDSM.16.M88.4 R4, [R198+0x2000] ;  /* 0x00200000c604783b */ /* 0x000eee0000000200 */
[C---:B------:R-:W-:Y:S08]  /*a970*/  HMMA.16816.F32.BF16 R40, R12.reuse, R36, RZ ;  /* 0x000000240c28723c */ /* 0x040ff000000418ff */
[----:B------:R-:W-:Y:S08]  /*a980*/  HMMA.16816.F32.BF16 R176, R12, R38, RZ ;  /* 0x000000260cb0723c */ /* 0x000ff000000418ff */
[----:B----4-:R-:W-:Y:S08]  /*a990*/  HMMA.16816.F32.BF16 R12, R20, R64, R72 ;  /* 0x00000040140c723c */ /* 0x010ff00000041848 */
        /* <DEDUP_REMOVED lines=9> */
[----:B-1----:R-:W-:Y:S08]  /*aa30*/  HMMA.16816.F32.BF16 R40, R32, R68, R12 ;  /* 0x000000442028723c */ /* 0x002ff0000004180c */
[----:B------:R-:W-:Y:S08]  /*aa40*/  HMMA.16816.F32.BF16 R24, R28, R62, R212 ;  /* 0x0000003e1c18723c */ /* 0x000ff000000418d4 */
[----:B--2---:R-:W-:Y:S01]  /*aa50*/  HMMA.16816.F32.BF16 R12, R16, R64, R36 ;  /* 0x00000040100c723c */ /* 0x004fe20000041824 */
[----:B------:R-:W1:Y:S02]  /*aa60*/  LDSM.16.M88.4 R36, [R190+0x4800] ;  /* 0x00480000be24783b */ /* 0x000e640000000200 */
[----:B------:R-:W-:-:S04]  /*aa70*/  FMUL.FTZ R2, R40, UR6 ;  /* 0x0000000628027c20 */ /* 0x000fc80008410000 */
[----:B------:R2:W4:Y:S01]  /*aa80*/  MUFU.TANH R8, R2 ;  /* 0x0000000200087308 */ /* 0x0005220000002400 */
[----:B------:R-:W-:Y:S08]  /*aa90*/  HMMA.16816.F32.BF16 R216, R28, R52, R44 ;  /* 0x000000341cd8723c */ /* 0x000ff0000004182c */
[----:B------:R-:W-:Y:S08]  /*aaa0*/  HMMA.16816.F32.BF16 R24, R20, R66, R24 ;  /* 0x000000421418723c */ /* 0x000ff00000041818 */
[----:B---3--:R-:W-:Y:S01]  /*aab0*/  HMMA.16816.F32.BF16 R44, R4, R68, R12 ;  /* 0x00000044042c723c */ /* 0x008fe2000004180c */
[----:B--2---:R-:W-:Y:S01]  /*aac0*/  FMUL.FTZ R2, R41, UR6 ;  /* 0x0000000629027c20 */ /* 0x004fe20008410000 */
[----:B------:R-:W2:Y:S06]  /*aad0*/  LDSM.16.M88.4 R12, [R190+0x5000] ;  /* 0x00500000be0c783b */ /* 0x000eac0000000200 */
        /* <DEDUP_REMOVED lines=8> */
[----:B------:R-:W5:Y:S01]  /*ab60*/  LDSM.16.M88.4 R28, [R190+0x5800] ;  /* 0x00580000be1c783b */ /* 0x000f620000000200 */
[----:B---3--:R-:W-:-:S06]  /*ab70*/  FMUL.FTZ R2, R43, UR6 ;  /* 0x000000062b027c20 */ /* 0x008fcc0008410000 */
[----:B-1----:R-:W-:Y:S01]  /*ab80*/  HMMA.16816.F32.BF16 R48, R20, R36, R76 ;  /* 0x000000241430723c */ /* 0x002fe2000004184c */
[----:B------:R1:W-:Y:S07]  /*ab90*/  MUFU.TANH R184, R2 ;  /* 0x0000000200b87308 */ /* 0x0003ee0000002400 */
[-C--:B------:R-:W-:Y:S01]  /*aba0*/  HMMA.16816.F32.BF16 R40, R32, R70.reuse, R24 ;  /* 0x000000462028723c */ /* 0x080fe20000041818 */
[----:B------:R-:W3:Y:S07]  /*abb0*/  LDSM.16.M88.4 R24, [R194+0x4800] ;  /* 0x00480000c218783b */ /* 0x000eee0000000200 */
[----:B------:R-:W-:Y:S01]  /*abc0*/  HMMA.16816.F32.BF16 R68, R4, R70, R64 ;  /* 0x000000460444723c */ /* 0x000fe20000041840 */
[----:B-1----:R-:W-:-:S04]  /*abd0*/  FMUL.FTZ R2, R44, UR6 ;  /* 0x000000062c027c20 */ /* 0x002fc80008410000 */
[----:B------:R1:W-:Y:S03]  /*abe0*/  MUFU.TANH R177, R2 ;  /* 0x0000000200b17308 */ /* 0x0003e60000002400 */
[C---:B------:R-:W-:Y:S08]  /*abf0*/  HMMA.16816.F32.BF16 R52, R16.reuse, R38, R168 ;  /* 0x000000261034723c */ /* 0x040ff000000418a8 */
[----:B--2---:R-:W-:Y:S01]  /*ac00*/  HMMA.16816.F32.BF16 R76, R16, R14, R172 ;  /* 0x0000000e104c723c */ /* 0x004fe200000418ac */
[----:B-1----:R-:W-:-:S07]  /*ac10*/  FMUL.FTZ R2, R45, UR6 ;  /* 0x000000062d027c20 */ /* 0x002fce0008410000 */
[C---:B------:R-:W-:Y:S01]  /*ac20*/  HMMA.16816.F32.BF16 R56, R16.reuse, R36, R164 ;  /* 0x000000241038723c */ /* 0x040fe200000418a4 */
[----:B------:R1:W-:Y:S07]  /*ac30*/  MUFU.TANH R182, R2 ;  /* 0x0000000200b67308 */ /* 0x0003ee0000002400 */
[C---:B------:R-:W-:Y:S08]  /*ac40*/  HMMA.16816.F32.BF16 R60, R16.reuse, R12, R220 ;  /* 0x0000000c103c723c */ /* 0x040ff000000418dc */
[----:B-----5:R-:W-:Y:S01]  /*ac50*/  HMMA.16816.F32.BF16 R156, R16, R28, R236 ;  /* 0x0000001c109c723c */ /* 0x020fe200000418ec */
[----:B-1----:R-:W-:-:S04]  /*ac60*/  FMUL.FTZ R2, R46, UR6 ;  /* 0x000000062e027c20 */ /* 0x002fc80008410000 */
[----:B------:R1:W2:Y:S03]  /*ac70*/  MUFU.TANH R176, R2 ;  /* 0x0000000200b07308 */ /* 0x0002a60000002400 */
[----:B------:R-:W-:Y:S08]  /*ac80*/  HMMA.16816.F32.BF16 R152, R16, R30, R160 ;  /* 0x0000001e1098723c */ /* 0x000ff000000418a0 */
[----:B---3--:R-:W-:Y:S01]  /*ac90*/  HMMA.16816.F32.BF16 R16, R4, R24, R56 ;  /* 0x000000180410723c */ /* 0x008fe20000041838 */
[----:B-1----:R-:W-:-:S07]  /*aca0*/  FMUL.FTZ R2, R47, UR6 ;  /* 0x000000062f027c20 */ /* 0x002fce0008410000 */
[C---:B------:R-:W-:Y:S01]  /*acb0*/  HMMA.16816.F32.BF16 R144, R20.reuse, R14, R144 ;  /* 0x0000000e1490723c */ /* 0x040fe20000041890 */
[----:B------:R1:W3:Y:S07]  /*acc0*/  MUFU.TANH R179, R2 ;  /* 0x0000000200b37308 */ /* 0x0002ee0000002400 */
[----:B------:R-:W-:Y:S01]  /*acd0*/  HMMA.16816.F32.BF16 R44, R20, R12, R216 ;  /* 0x0000000c142c723c */ /* 0x000fe200000418d8 */
[----:B------:R-:W5:Y:S02]  /*ace0*/  LDSM.16.M88.4 R12, [R194+0x5000] ;  /* 0x00500000c20c783b */ /* 0x000f640000000200 */
[----:B------:R-:W-:Y:S01]  /*acf0*/  FMUL.FTZ R18, R18, UR6 ;  /* 0x0000000612127c20 */ /* 0x000fe20008410000 */
[----:B------:R-:W-:-:S03]  /*ad00*/  FMUL.FTZ R19, R19, UR6 ;  /* 0x0000000613137c20 */ /* 0x000fc60008410000 */
[----:B------:R-:W-:Y:S01]  /*ad10*/  MUFU.TANH R164, R18 ;  /* 0x0000001200a47308 */ /* 0x000fe20000002400 */
[----:B------:R-:W-:Y:S01]  /*ad20*/  HMMA.16816.F32.BF16 R36, R20, R38, R72 ;  /* 0x000000261424723c */ /* 0x000fe20000041848 */
[----:B-1----:R-:W-:-:S06]  /*ad30*/  FMUL.FTZ R2, R40, UR6 ;  /* 0x0000000628027c20 */ /* 0x002fcc0008410000 */
[----:B------:R-:W-:Y:S01]  /*ad40*/  MUFU.TANH R172, R19 ;  /* 0x0000001300ac7308 */ /* 0x000fe20000002400 */
[----:B------:R-:W-:Y:S07]  /*ad50*/  HMMA.16816.F32.BF16 R52, R4, R26, R52 ;  /* 0x0000001a0434723c */ /* 0x000fee0000041834 */
[----:B------:R1:W3:Y:S01]  /*ad60*/  MUFU.TANH R178, R2 ;  /* 0x0000000200b27308 */ /* 0x0002e20000002400 */
[----:B------:R-:W-:Y:S01]  /*ad70*/  HMMA.16816.F32.BF16 R160, R20, R30, R148 ;  /* 0x0000001e14a0723c */ /* 0x000fe20000041894 */
[----:B-1----:R-:W-:-:S07]  /*ad80*/  FMUL.FTZ R2, R41, UR6 ;  /* 0x0000000629027c20 */ /* 0x002fce0008410000 */
[----:B-----5:R-:W-:Y:S01]  /*ad90*/  HMMA.16816.F32.BF16 R44, R32, R12, R44 ;  /* 0x0000000c202c723c */ /* 0x020fe2000004182c */
[----:B------:R1:W-:Y:S02]  /*ada0*/  MUFU.TANH R181, R2 ;  /* 0x0000000200b57308 */ /* 0x0003e40000002400 */
[----:B-1----:R-:W-:-:S15]  /*adb0*/  FMUL.FTZ R2, R42, UR6 ;  /* 0x000000062a027c20 */ /* 0x002fde0008410000 */
[----:B------:R-:W-:-:S01]  /*adc0*/  NOP ;  /* 0x0000000000007918 */ /* 0x000fc20000000000 */
[----:B------:R-:W-:Y:S01]  /*add0*/  FMUL.FTZ R45, R45, UR6 ;  /* 0x000000062d2d7c20 */ /* 0x000fe20008410000 */
[----:B------:R1:W-:Y:S02]  /*ade0*/  MUFU.TANH R170, R2 ;  /* 0x0000000200aa7308 */ /* 0x0003e40000002400 */
[----:B-1----:R-:W-:Y:S02]  /*adf0*/  FMUL.FTZ R2, R43, UR6 ;  /* 0x000000062b027c20 */ /* 0x002fe40008410000 */
[C---:B------:R-:W-:Y:S04]  /*ae00*/  HMMA.16816.F32.BF16 R40, R32.reuse, R24, R48 ;  /* 0x000000182028723c */ /* 0x040fe80000041830 */
[----:B------:R1:W-:Y:S04]  /*ae10*/  MUFU.TANH R174, R2 ;  /* 0x0000000200ae7308 */ /* 0x0003e80000002400 */
[----:B------:R-:W-:Y:S08]  /*ae20*/  HMMA.16816.F32.BF16 R24, R32, R26, R36 ;  /* 0x0000001a2018723c */ /* 0x000ff00000041824 */
[----:B------:R-:W-:Y:S01]  /*ae30*/  HMMA.16816.F32.BF16 R36, R4, R12, R60 ;  /* 0x0000000c0424723c */ /* 0x000fe2000004183c */
[----:B-1----:R-:W-:-:S02]  /*ae40*/  FMUL.FTZ R2, R68, UR6 ;  /* 0x0000000644027c20 */ /* 0x002fc40008410000 */
[----:B------:R-:W-:Y:S02]  /*ae50*/  FMUL.FTZ R3, R43, UR6 ;  /* 0x000000062b037c20 */ /* 0x000fe40008410000 */
[----:B------:R1:W5:Y:S06]  /*ae60*/  MUFU.TANH R67, R2 ;  /* 0x0000000200437308 */ /* 0x00036c0000002400 */
[----:B------:R-:W-:Y:S02]  /*ae70*/  FMUL.FTZ R13, R25, UR6 ;  /* 0x00000006190d7c20 */ /* 0x000fe40008410000 */
[----:B------:R4:W-:Y:S08]  /*ae80*/  MUFU.TANH R166, R3 ;  /* 0x0000000300a67308 */ /* 0x0009f00000002400 */
[----:B------:R2:W-:Y:S01]  /*ae90*/  MUFU.TANH R171, R13 ;  /* 0x0000000d00ab7308 */ /* 0x0005e20000002400 */
[----:B-1----:R-:W-:-:S07]  /*aea0*/  FMUL.FTZ R2, R69, UR6 ;  /* 0x0000000645027c20 */ /* 0x002fce0008410000 */
[----:B------:R1:W-:Y:S01]  /*aeb0*/  MUFU.TANH R173, R2 ;  /* 0x0000000200ad7308 */ /* 0x0003e20000002400 */
[----:B----4-:R-:W-:-:S07]  /*aec0*/  FMUL.FTZ R3, R16, UR6 ;  /* 0x0000000610037c20 */ /* 0x010fce0008410000 */
[----:B------:R-:W-:Y:S01]  /*aed0*/  MUFU.TANH R72, R3 ;  /* 0x0000000300487308 */ /* 0x000fe20000002400 */
[----:B--2---:R-:W-:Y:S02]  /*aee0*/  VIADD R13, R0, 0xffffff68 ;  /* 0xffffff68000d7836 */ /* 0x004fe40000000000 */
[----:B-1----:R-:W-:-:S05]  /*aef0*/  FMUL.FTZ R2, R70, UR6 ;  /* 0x0000000646027c20 */ /* 0x002fca0008410000 */
[----:B------:R1:W2:Y:S02]  /*af00*/  MUFU.TANH R48, R2 ;  /* 0x0000000200307308 */ /* 0x0002a40000002400 */
[----:B-1----:R-:W-:Y:S02]  /*af10*/  FMUL.FTZ R2, R71, UR6 ;  /* 0x0000000647027c20 */ /* 0x002fe40008410000 */
[----:B------:R-:W-:Y:S01]  /*af20*/  HMMA.16816.F32.BF16 R68, R20, R28, R240 ;  /* 0x0000001c1444723c */ /* 0x000fe200000418f0 */
[----:B------:R-:W-:-:S03]  /*af30*/  FMUL.FTZ R20, R26, UR6 ;  /* 0x000000061a147c20 */ /* 0x000fc60008410000 */
[----:B------:R1:W-:Y:S01]  /*af40*/  MUFU.TANH R167, R2 ;  /* 0x0000000200a77308 */ /* 0x0003e20000002400 */
[----:B------:R-:W-:-:S03]  /*af50*/  FMUL.FTZ R21, R27, UR6 ;  /* 0x000000061b157c20 */ /* 0x000fc60008410000 */
[----:B------:R-:W-:Y:S04]  /*af60*/  HMMA.16816.F32.BF16 R28, R32, R14, R144 ;  /* 0x0000000e201c723c */ /* 0x000fe80000041890 */
[----:B------:R-:W-:Y:S08]  /*af70*/  MUFU.TANH R150, R20 ;  /* 0x0000001400967308 */ /* 0x000ff00000002400 */
[----:B------:R-:W-:Y:S01]  /*af80*/  MUFU.TANH R149, R21 ;  /* 0x0000001500957308 */ /* 0x000fe20000002400 */
[----:B-1----:R-:W-:-:S07]  /*af90*/  FMUL.FTZ R2, R40, UR6 ;  /* 0x0000000628027c20 */ /* 0x002fce0008410000 */
[----:B------:R1:W4:Y:S02]  /*afa0*/  MUFU.TANH R73, R2 ;  /* 0x0000000200497308 */ /* 0x0003240000002400 */
[----:B-1----:R-:W-:-:S06]  /*afb0*/  FMUL.FTZ R2, R41, UR6 ;  /* 0x0000000629027c20 */ /* 0x002fcc0008410000 */
[----:B------:R1:W-:Y:S02]  /*afc0*/  MUFU.TANH R175, R2 ;  /* 0x0000000200af7308 */ /* 0x0003e40000002400 */
[----:B-1----:R-:W-:-:S06]  /*afd0*/  FMUL.FTZ R2, R42, UR6 ;  /* 0x000000062a027c20 */ /* 0x002fcc0008410000 */
[----:B------:R1:W4:Y:S02]  /*afe0*/  MUFU.TANH R168, R2 ;  /* 0x0000000200a87308 */ /* 0x0003240000002400 */
[----:B-1----:R-:W-:-:S05]  /*aff0*/  VIADD R2, R0, 0xffffff40 ;  /* 0xffffff4000027836 */ /* 0x002fca0000000000 */
[-C--:B------:R-:W-:Y:S02]  /*b000*/  ISETP.GT.AND P0, PT, R200, R2.reuse, PT ;  /* 0x00000002c800720c */ /* 0x080fe40003f04270 */
[----:B------:R-:W-:Y:S02]  /*b010*/  ISETP.GT.AND P3, PT, R11, R2, PT ;  /* 0x000000020b00720c */ /* 0x000fe40003f64270 */
[----:B------:R-:W-:Y:S01]  /*b020*/  FSEL R3, R8, -INF , !P0 ;  /* 0xff80000008037808 */ /* 0x000fe20004000000 */
[----:B------:R-:W-:Y:S01]  /*b030*/  FMUL.FTZ R8, R17, UR6 ;  /* 0x0000000611087c20 */ /* 0x000fe20008410000 */
[C---:B------:R-:W-:Y:S01]  /*b040*/  ISETP.GE.AND P6, PT, R2.reuse, R203, PT ;  /* 0x000000cb0200720c */ /* 0x040fe20003fc6270 */
[----:B------:R-:W1:Y:S01]  /*b050*/  LDSM.16.M88.4 R16, [R194+0x5800] ;  /* 0x00580000c210783b */ /* 0x000e620000000200 */
[----:B------:R-:W-:Y:S01]  /*b060*/  ISETP.GE.AND P1, PT, R2, R204, PT ;  /* 0x000000cc0200720c */ /* 0x000fe20003f26270 */
[----:B------:R3:W-:Y:S01]  /*b070*/  MUFU.TANH R165, R8 ;  /* 0x0000000800a57308 */ /* 0x0007e20000002400 */
[----:B------:R-:W-:Y:S01]  /*b080*/  ISETP.GT.AND P5, PT, R9, R2, PT ;  /* 0x000000020900720c */ /* 0x000fe20003fa4270 */
[----:B------:R-:W-:-:S04]  /*b090*/  DEPBAR.LE SB0, 0x0 ;  /* 0x000080000000791a */ /* 0x000fc80000000000 */
[----:B------:R-:W-:Y:S01]  /*b0a0*/  BAR.SYNC.DEFER_BLOCKING 0x0 ;  /* 0x0000000000007b1d */ /* 0x000fe20000010000 */
[C---:B------:R-:W-:Y:S02]  /*b0b0*/  ISETP.GE.AND P2, PT, R2.reuse, R201, PT ;  /* 0x000000c90200720c */ /* 0x040fe40003f46270 */
[----:B------:R-:W-:Y:S02]  /*b0c0*/  ISETP.GE.AND P4, PT, R2, R202, PT ;  /* 0x000000ca0200720c */ /* 0x000fe40003f86270 */
[----:B------:R-:W-:Y:S01]  /*b0d0*/  ISETP.GT.AND P0, PT, R10, R2, PT ;  /* 0x000000020a00720c */ /* 0x000fe20003f04270 */
[----:B------:R-:W-:Y:S01]  /*b0e0*/  VIADD R2, R0, 0xffffff41 ;  /* 0xffffff4100027836 */ /* 0x000fe20000000000 */
[----:B------:R-:W-:Y:S02]  /*b0f0*/  FSEL R65, R3, -INF , !P6 ;  /* 0xff80000003417808 */ /* 0x000fe40007000000 */
[----:B------:R-:W-:Y:S02]  /*b100*/  FSEL R3, R176, -INF , !P0 ;  /* 0xff800000b0037808 */ /* 0x000fe40004000000 */
[----:B---3--:R-:W-:-:S02]  /*b110*/  FSEL R8, R180, -INF , !P3 ;  /* 0xff800000b4087808 */ /* 0x008fc40005800000 */
[-C--:B------:R-:W-:Y:S02]  /*b120*/  ISETP.GT.AND P3, PT, R200, R2.reuse, PT ;  /* 0x00000002c800720c */ /* 0x080fe40003f64270 */
[----:B------:R-:W-:Y:S02]  /*b130*/  FSEL R148, R8, -INF , !P1 ;  /* 0xff80000008947808 */ /* 0x000fe40004800000 */
[----:B------:R-:W-:Y:S02]  /*b140*/  FSEL R8, R177, -INF , !P5 ;  /* 0xff800000b1087808 */ /* 0x000fe40006800000 */
[----:B------:R-:W-:Y:S02]  /*b150*/  ISETP.GT.AND P1, PT, R11, R2, PT ;  /* 0x000000020b00720c */ /* 0x000fe40003f24270 */
[----:B------:R-:W-:Y:S02]  /*b160*/  FSEL R64, R8, -INF , !P2 ;  /* 0xff80000008407808 */ /* 0x000fe40005000000 */
[----:B------:R-:W-:-:S02]  /*b170*/  ISETP.GE.AND P6, PT, R2, R203, PT ;  /* 0x000000cb0200720c */ /* 0x000fc40003fc6270 */
[----:B------:R-:W-:Y:S02]  /*b180*/  FSEL R8, R183, -INF , !P3 ;  /* 0xff800000b7087808 */ /* 0x000fe40005800000 */
[----:B------:R-:W-:Y:S02]  /*b190*/  ISETP.GT.AND P2, PT, R9, R2, PT ;  /* 0x000000020900720c */ /* 0x000fe40003f44270 */
[----:B------:R-:W-:Y:S01]  /*b1a0*/  FSEL R66, R3, -INF , !P4 ;  /* 0xff80000003427808 */ /* 0x000fe20006000000 */
[----:B------:R-:W-:Y:S01]  /*b1b0*/  VIADD R3, R0, 0xffffff48 ;  /* 0xffffff4800037836 */ /* 0x000fe20000000000 */
[----:B------:R-:W-:Y:S01]  /*b1c0*/  ISETP.GE.AND P5, PT, R2, R204, PT ;  /* 0x000000cc0200720c */ /* 0x000fe20003fa6270 */
[----:B-1----:R-:W-:Y:S01]  /*b1d0*/  HMMA.16816.F32.BF16 R56, R4, R16, R156 ;  /* 0x000000100438723c */ /* 0x002fe2000004189c */
[----:B------:R-:W-:Y:S02]  /*b1e0*/  FSEL R12, R184, -INF , !P1 ;  /* 0xff800000b80c7808 */ /* 0x000fe40004800000 */
[----:B------:R-:W-:-:S02]  /*b1f0*/  ISETP.GT.AND P3, PT, R10, R2, PT ;  /* 0x000000020a00720c */ /* 0x000fc40003f64270 */
[----:B------:R-:W-:Y:S02]  /*b200*/  FSEL R62, R8, -INF , !P6 ;  /* 0xff800000083e7808 */ /* 0x000fe40007000000 */
[----:B------:R-:W-:Y:S02]  /*b210*/  ISETP.GE.AND P0, PT, R2, R201, PT ;  /* 0x000000c90200720c */ /* 0x000fe40003f06270 */
[----:B------:R-:W-:Y:S02]  /*b220*/  FSEL R8, R182, -INF , !P2 ;  /* 0xff800000b6087808 */ /* 0x000fe40005000000 */
[----:B------:R-:W-:Y:S02]  /*b230*/  FSEL R74, R12, -INF , !P5 ;  /* 0xff8000000c4a7808 */ /* 0x000fe40006800000 */
[----:B------:R-:W-:Y:S01]  /*b240*/  ISETP.GE.AND P4, PT, R2, R202, PT ;  /* 0x000000ca0200720c */ /* 0x000fe20003f86270 */
[----:B------:R-:W-:Y:S01]  /*b250*/  FMUL.FTZ R2, R24, UR6 ;  /* 0x0000000618027c20 */ /* 0x000fe20008410000 */
[-C--:B------:R-:W-:Y:S01]  /*b260*/  ISETP.GT.AND P6, PT, R200, R3.reuse, PT ;  /* 0x00000003c800720c */ /* 0x080fe20003fc4270 */
[----:B------:R-:W-:Y:S01]  /*b270*/  HMMA.16816.F32.BF16 R24, R4, R14, R76 ;  /* 0x0000000e0418723c */ /* 0x000fe2000004184c */
[----:B------:R-:W-:Y:S01]  /*b280*/  FSEL R12, R179, -INF , !P3 ;  /* 0xff800000b30c7808 */ /* 0x000fe20005800000 */
[----:B------:R1:W-:Y:S01]  /*b290*/  MUFU.TANH R169, R2 ;  /* 0x0000000200a97308 */ /* 0x0003e20000002400 */
[----:B------:R-:W-:Y:S01]  /*b2a0*/  FSEL R60, R8, -INF , !P0 ;  /* 0xff800000083c7808 */ /* 0x000fe20004000000 */
[----:B------:R-:W-:Y:S01]  /*b2b0*/  VIADD R14, R0, 0xffffff70 ;  /* 0xffffff70000e7836 */ /* 0x000fe20000000000 */
[----:B------:R-:W-:-:S02]  /*b2c0*/  ISETP.GT.AND P0, PT, R9, R3, PT ;  /* 0x000000030900720c */ /* 0x000fc40003f04270 */
[----:B------:R-:W-:Y:S02]  /*b2d0*/  ISETP.GE.AND P1, PT, R3, R203, PT ;  /* 0x000000cb0300720c */ /* 0x000fe40003f26270 */
[----:B------:R-:W-:Y:S02]  /*b2e0*/  FSEL R8, R178, -INF , !P6 ;  /* 0xff800000b2087808 */ /* 0x000fe40007000000 */
[----:B------:R-:W-:Y:S01]  /*b2f0*/  FSEL R61, R12, -INF , !P4 ;  /* 0xff8000000c3d7808 */ /* 0x000fe20006000000 */
[----:B------:R-:W-:Y:S01]  /*b300*/  FMUL.FTZ R12, R52, UR6 ;  /* 0x00000006340c7c20 */ /* 0x000fe20008410000 */
[----:B------:R-:W-:Y:S02]  /*b310*/  ISETP.GT.AND P5, PT, R11, R3, PT ;  /* 0x000000030b00720c */ /* 0x000fe40003fa4270 */
[C---:B------:R-:W-:Y:S01]  /*b320*/  ISETP.GE.AND P2, PT, R3.reuse, R204, PT ;  /* 0x000000cc0300720c */ /* 0x040fe20003f46270 */
[----:B------:R3:W-:Y:S01]  /*b330*/  MUFU.TANH R43, R12 ;  /* 0x0000000c002b7308 */ /* 0x0007e20000002400 */
[----:B------:R-:W-:-:S02]  /*b340*/  ISETP.GE.AND P3, PT, R3, R201, PT ;  /* 0x000000c90300720c */ /* 0x000fc40003f66270 */
[----:B------:R-:W-:Y:S01]  /*b350*/  ISETP.GE.AND P4, PT, R3, R202, PT ;  /* 0x000000ca0300720c */ /* 0x000fe20003f86270 */
[----:B-1----:R-:W-:Y:S01]  /*b360*/  VIADD R2, R0, 0xffffff49 ;  /* 0xffffff4900027836 */ /* 0x002fe20000000000 */
[----:B------:R-:W-:Y:S01]  /*b370*/  ISETP.GT.AND P6, PT, R10, R3, PT ;  /* 0x000000030a00720c */ /* 0x000fe20003fc4270 */
[----:B------:R-:W-:Y:S01]  /*b380*/  FMUL.FTZ R15, R24, UR6 ;  /* 0x00000006180f7c20 */ /* 0x000fe20008410000 */
[----:B-----5:R-:W-:Y:S01]  /*b390*/  FSEL R3, R67, -INF , !P0 ;  /* 0xff80000043037808 */ /* 0x020fe20004000000 */
[----:B------:R-:W-:Y:S01]  /*b3a0*/  FMUL.FTZ R21, R25, UR6 ;  /* 0x0000000619157c20 */ /* 0x000fe20008410000 */
[----:B------:R-:W-:Y:S02]  /*b3b0*/  FSEL R63, R8, -INF , !P1 ;  /* 0xff800000083f7808 */ /* 0x000fe40004800000 */
[----:B------:R-:W-:Y:S02]  /*b3c0*/  FSEL R8, R170, -INF , !P5 ;  /* 0xff800000aa087808 */ /* 0x000fe40006800000 */
[----:B------:R-:W-:-:S02]  /*b3d0*/  FSEL R52, R3, -INF , !P3 ;  /* 0xff80000003347808 */ /* 0x000fc40005800000 */
[----:B--2---:R-:W-:Y:S02]  /*b3e0*/  FSEL R3, R48, -INF , !P6 ;  /* 0xff80000030037808 */ /* 0x004fe40007000000 */
[-C--:B------:R-:W-:Y:S01]  /*b3f0*/  ISETP.GT.AND P1, PT, R200, R2.reuse, PT ;  /* 0x00000002c800720c */ /* 0x080fe20003f24270 */
[----:B------:R-:W-:Y:S01]  /*b400*/  HMMA.16816.F32.BF16 R48, R4, R18, R152 ;  /* 0x000000120430723c */ /* 0x000fe20000041898 */
[----:B------:R-:W-:Y:S01]  /*b410*/  FSEL R75, R8, -INF , !P2 ;  /* 0xff800000084b7808 */ /* 0x000fe20005000000 */
[----:B------:R-:W-:Y:S01]  /*b420*/  FMUL.FTZ R8, R53, UR6 ;  /* 0x0000000635087c20 */ /* 0x000fe20008410000 */
[----:B------:R-:W-:Y:S01]  /*b430*/  FSEL R53, R3, -INF , !P4 ;  /* 0xff80000003357808 */ /* 0x000fe20006000000 */
[----:B------:R-:W-:Y:S01]  /*b440*/  FMUL.FTZ R5, R47, UR6 ;  /* 0x000000062f057c20 */ /* 0x000fe20008410000 */
[----:B------:R-:W-:Y:S01]  /*b450*/  ISETP.GE.AND P5, PT, R2, R203, PT ;  /* 0x000000cb0200720c */ /* 0x000fe20003fa6270 */
[----:B------:R1:W-:Y:S01]  /*b460*/  MUFU.TANH R42, R8 ;  /* 0x00000008002a7308 */ /* 0x0003e20000002400 */
[----:B------:R-:W-:Y:S01]  /*b470*/  FSEL R3, R181, -INF , !P1 ;  /* 0xff800000b5037808 */ /* 0x000fe20004800000 */
[----:B------:R-:W-:Y:S01]  /*b480*/  FMUL.FTZ R7, R37, UR6 ;  /* 0x0000000625077c20 */ /* 0x000fe20008410000 */
[-C--:B------:R-:W-:Y:S01]  /*b490*/  ISETP.GT.AND P1, PT, R10, R2.reuse, PT ;  /* 0x000000020a00720c */ /* 0x080fe20003f24270 */
[C---:B------:R-:W-:Y:S01]  /*b4a0*/  VIADD R6, R0.reuse, 0xffffff51 ;  /* 0xffffff5100067836 */ /* 0x040fe20000000000 */
[----:B------:R-:W-:Y:S01]  /*b4b0*/  ISETP.GT.AND P2, PT, R11, R2, PT ;  /* 0x000000020b00720c */ /* 0x000fe20003f44270 */
[----:B---3--:R-:W-:Y:S01]  /*b4c0*/  VIADD R12, R0, 0xffffff69 ;  /* 0xffffff69000c7836 */ /* 0x008fe20000000000 */
[----:B------:R-:W-:Y:S01]  /*b4d0*/  ISETP.GE.AND P0, PT, R2, R204, PT ;  /* 0x000000cc0200720c */ /* 0x000fe20003f06270 */
[----:B------:R2:W-:Y:S01]  /*b4e0*/  MUFU.TANH R40, R5 ;  /* 0x0000000500287308 */ /* 0x0005e20000002400 */
[----:B------:R-:W-:-:S02]  /*b4f0*/  ISETP.GT.AND P3, PT, R9, R2, PT ;  /* 0x000000020900720c */ /* 0x000fc40003f64270 */
[C---:B------:R-:W-:Y:S02]  /*b500*/  ISETP.GE.AND P6, PT, R2.reuse, R201, PT ;  /* 0x000000c90200720c */ /* 0x040fe40003fc6270 */
[----:B------:R-:W-:Y:S01]  /*b510*/  ISETP.GE.AND P4, PT, R2, R202, PT ;  /* 0x000000ca0200720c */ /* 0x000fe20003f86270 */
[----:B------:R-:W-:Y:S01]  /*b520*/  VIADD R2, R0, 0xffffff50 ;  /* 0xffffff5000027836 */ /* 0x000fe20000000000 */
[----:B------:R-:W-:Y:S01]  /*b530*/  FSEL R4, R174, -INF , !P2 ;  /* 0xff800000ae047808 */ /* 0x000fe20005000000 */
[----:B------:R3:W-:Y:S01]  /*b540*/  MUFU.TANH R23, R7 ;  /* 0x0000000700177308 */ /* 0x0007e20000002400 */
[----:B-1----:R-:W-:Y:S01]  /*b550*/  FMUL.FTZ R8, R54, UR6 ;  /* 0x0000000636087c20 */ /* 0x002fe20008410000 */
[----:B------:R-:W-:Y:S01]  /*b560*/  FSEL R54, R3, -INF , !P5 ;  /* 0xff80000003367808 */ /* 0x000fe20006800000 */
[----:B------:R-:W-:Y:S01]  /*b570*/  FMUL.FTZ R3, R46, UR6 ;  /* 0x000000062e037c20 */ /* 0x000fe20008410000 */
[----:B------:R-:W-:Y:S01]  /*b580*/  ISETP.GT.AND P2, PT, R200, R2, PT ;  /* 0x00000002c800720c */ /* 0x000fe20003f44270 */
[----:B------:R-:W-:Y:S01]  /*b590*/  FMUL.FTZ R50, R50, UR6 ;  /* 0x0000000632327c20 */ /* 0x000fe20008410000 */
[----:B------:R-:W-:Y:S01]  /*b5a0*/  FSEL R67, R4, -INF , !P0 ;  /* 0xff80000004437808 */ /* 0x000fe20004000000 */
[----:B------:R-:W-:Y:S01]  /*b5b0*/  FMUL.FTZ R51, R51, UR6 ;  /* 0x0000000633337c20 */ /* 0x000fe20008410000 */
[----:B------:R1:W5:Y:S01]  /*b5c0*/  MUFU.TANH R41, R3 ;  /* 0x0000000300297308 */ /* 0x0003620000002400 */
[----:B------:R-:W-:Y:S01]  /*b5d0*/  FSEL R4, R173, -INF , !P3 ;  /* 0xff800000ad047808 */ /* 0x000fe20005800000 */
[----:B--2---:R-:W-:Y:S01]  /*b5e0*/  VIADD R5, R0, 0xffffff58 ;  /* 0xffffff5800057836 */ /* 0x004fe20000000000 */
[----:B------:R-:W-:-:S02]  /*b5f0*/  ISETP.GE.AND P5, PT, R2, R203, PT ;  /* 0x000000cb0200720c */ /* 0x000fc40003fa6270 */
[----:B----4-:R-:W-:Y:S02]  /*b600*/  FSEL R20, R73, -INF , !P2 ;  /* 0xff80000049147808 */ /* 0x010fe40005000000 */
[----:B------:R-:W-:Y:S01]  /*b610*/  ISETP.GT.AND P0, PT, R11, R2, PT ;  /* 0x000000020b00720c */ /* 0x000fe20003f04270 */
[----:B------:R2:W-:Y:S01]  /*b620*/  MUFU.TANH R73, R15 ;  /* 0x0000000f00497308 */ /* 0x0005e20000002400 */
[----:B------:R-:W-:Y:S01]  /*b630*/  FSEL R46, R4, -INF , !P6 ;  /* 0xff800000042e7808 */ /* 0x000fe20007000000 */
[----:B------:R-:W-:Y:S01]  /*b640*/  VIADD R4, R0, 0xffffff59 ;  /* 0xffffff5900047836 */ /* 0x000fe20000000000 */
[----:B------:R-:W-:Y:S01]  /*b650*/  ISETP.GE.AND P6, PT, R2, R201, PT ;  /* 0x000000c90200720c */ /* 0x000fe20003fc6270 */
[----:B---3--:R-:W-:Y:S01]  /*b660*/  VIADD R7, R0, 0xffffff78 ;  /* 0xffffff7800077836 */ /* 0x008fe20000000000 */
[----:B------:R-:W-:Y:S02]  /*b670*/  FSEL R152, R20, -INF , !P5 ;  /* 0xff80000014987808 */ /* 0x000fe40006800000 */
[----:B------:R-:W-:Y:S01]  /*b680*/  ISETP.GE.AND P3, PT, R2, R204, PT ;  /* 0x000000cc0200720c */ /* 0x000fe20003f66270 */
[----:B------:R3:W-:Y:S01]  /*b690*/  MUFU.TANH R151, R8 ;  /* 0x0000000800977308 */ /* 0x0007e20000002400 */
[----:B-1----:R-:W-:-:S02]  /*b6a0*/  FSEL R3, R167, -INF , !P1 ;  /* 0xff800000a7037808 */ /* 0x002fc40004800000 */
[----:B------:R-:W-:Y:S02]  /*b6b0*/  ISETP.GT.AND P1, PT, R9, R2, PT ;  /* 0x000000020900720c */ /* 0x000fe40003f24270 */
[----:B------:R-:W-:Y:S01]  /*b6c0*/  FSEL R47, R3, -INF , !P4 ;  /* 0xff800000032f7808 */ /* 0x000fe20006000000 */
[----:B------:R-:W-:Y:S01]  /*b6d0*/  FMUL.FTZ R3, R36, UR6 ;  /* 0x0000000624037c20 */ /* 0x000fe20008410000 */
[----:B------:R-:W-:Y:S01]  /*b6e0*/  FSEL R20, R168, -INF , !P0 ;  /* 0xff800000a8147808 */ /* 0x000fe20004000000 */
[----:B------:R-:W-:Y:S01]  /*b6f0*/  FMUL.FTZ R36, R49, UR6 ;  /* 0x0000000631247c20 */ /* 0x000fe20008410000 */
[----:B--2---:R-:W-:Y:S01]  /*b700*/  FSEL R15, R72, -INF , !P1 ;  /* 0xff800000480f7808 */ /* 0x004fe20004800000 */
[----:B------:R1:W2:Y:S01]  /*b710*/  MUFU.TANH R22, R3 ;  /* 0x0000000300167308 */ /* 0x0002a20000002400 */
[----:B------:R-:W-:Y:S01]  /*b720*/  ISETP.GE.AND P4, PT, R2, R202, PT ;  /* 0x000000ca0200720c */ /* 0x000fe20003f86270 */
[----:B------:R-:W-:Y:S01]  /*b730*/  FMUL.FTZ R49, R39, UR6 ;  /* 0x0000000627317c20 */ /* 0x000fe20008410000 */
[----:B------:R-:W-:Y:S01]  /*b740*/  FSEL R155, R15, -INF , !P6 ;  /* 0xff8000000f9b7808 */ /* 0x000fe20007000000 */
[----:B------:R-:W-:Y:S01]  /*b750*/  FMUL.FTZ R15, R56, UR6 ;  /* 0x00000006380f7c20 */ /* 0x000fe20008410000 */
[----:B------:R-:W-:Y:S01]  /*b760*/  ISETP.GT.AND P2, PT, R10, R2, PT ;  /* 0x000000020a00720c */ /* 0x000fe20003f44270 */
[----:B------:R-:W-:Y:S01]  /*b770*/  VIADD R2, R0, 0xffffff61 ;  /* 0xffffff6100027836 */ /* 0x000fe20000000000 */
[----:B------:R-:W-:Y:S01]  /*b780*/  FSEL R173, R20, -INF , !P3 ;  /* 0xff80000014ad7808 */ /* 0x000fe20005800000 */
[----:B------:R4:W2:Y:S01]  /*b790*/  MUFU.TANH R72, R21 ;  /* 0x0000001500487308 */ /* 0x0008a20000002400 */
[C---:B------:R-:W-:Y:S01]  /*b7a0*/  ISETP.GT.AND P5, PT, R11.reuse, R6, PT ;  /* 0x000000060b00720c */ /* 0x040fe20003fa4270 */
[----:B---3--:R-:W-:Y:S01]  /*b7b0*/  VIADD R8, R0, 0xffffff71 ;  /* 0xffffff7100087836 */ /* 0x008fe20000000000 */
[----:B------:R-:W-:-:S02]  /*b7c0*/  ISETP.GT.AND P0, PT, R11, R5, PT ;  /* 0x000000050b00720c */ /* 0x000fc40003f04270 */
[C---:B------:R-:W-:Y:S02]  /*b7d0*/  ISETP.GT.AND P3, PT, R11.reuse, R4, PT ;  /* 0x000000040b00720c */ /* 0x040fe40003f64270 */
[----:B------:R-:W-:Y:S01]  /*b7e0*/  FSEL R24, R164, -INF , !P2 ;  /* 0xff800000a4187808 */ /* 0x000fe20005000000 */
[----:B------:R3:W-:Y:S01]  /*b7f0*/  MUFU.TANH R56, R15 ;  /* 0x0000000f00387308 */ /* 0x0007e20000002400 */
[----:B-1----:R-:W-:Y:S01]  /*b800*/  VIADD R3, R0, 0xffffff60 ;  /* 0xffffff6000037836 */ /* 0x002fe20000000000 */
[----:B------:R-:W-:Y:S01]  /*b810*/  FSEL R146, R166, -INF , !P5 ;  /* 0xff800000a6927808 */ /* 0x000fe20006800000 */
[----:B------:R-:W-:Y:S01]  /*b820*/  VIADD R0, R0, 0xffffff79 ;  /* 0xffffff7900007836 */ /* 0x000fe20000000000 */
[----:B------:R-:W-:Y:S02]  /*b830*/  FSEL R79, R150, -INF , !P0 ;  /* 0xff800000964f7808 */ /* 0x000fe40004000000 */
[----:B------:R-:W-:Y:S02]  /*b840*/  ISETP.GT.AND P1, PT, R11, R3, PT ;  /* 0x000000030b00720c */ /* 0x000fe40003f24270 */
[----:B------:R-:W-:Y:S01]  /*b850*/  FSEL R78, R149, -INF , !P3 ;  /* 0xff800000954e7808 */ /* 0x000fe20005800000 */
[----:B----4-:R-:W-:Y:S01]  /*b860*/  FMUL.FTZ R21, R48, UR6 ;  /* 0x0000000630157c20 */ /* 0x010fe20008410000 */
[----:B-----5:R-:W-:-:S02]  /*b870*/  FSEL R77, R41, -INF , !P1 ;  /* 0xff800000294d7808 */ /* 0x020fc40004800000 */
[----:B------:R-:W-:Y:S01]  /*b880*/  ISETP.GT.AND P6, PT, R11, R2, PT ;  /* 0x000000020b00720c */ /* 0x000fe20003fc4270 */
[----:B------:R1:W4:Y:S01]  /*b890*/  MUFU.TANH R25, R21 ;  /* 0x0000001500197308 */ /* 0x0003220000002400 */
[C---:B------:R-:W-:Y:S02]  /*b8a0*/  ISETP.GT.AND P2, PT, R9.reuse, R6, PT ;  /* 0x000000060900720c */ /* 0x040fe40003f44270 */
[----:B------:R-:W-:Y:S01]  /*b8b0*/  ISETP.GT.AND P5, PT, R9, R5, PT ;  /* 0x000000050900720c */ /* 0x000fe20003fa4270 */
[----:B---3--:R-:W-:Y:S01]  /*b8c0*/  FMUL.FTZ R15, R57, UR6 ;  /* 0x00000006390f7c20 */ /* 0x008fe20008410000 */
[C---:B------:R-:W-:Y:S02]  /*b8d0*/  ISETP.GT.AND P0, PT, R9.reuse, R4, PT ;  /* 0x000000040900720c */ /* 0x040fe40003f04270 */
[C---:B------:R-:W-:Y:S01]  /*b8e0*/  ISETP.GT.AND P3, PT, R9.reuse, R3, PT ;  /* 0x000000030900720c */ /* 0x040fe20003f64270 */
[----:B------:R3:W5:Y:S01]  /*b8f0*/  MUFU.TANH R37, R15 ;  /* 0x0000000f00257308 */ /* 0x0007620000002400 */
[----:B------:R-:W-:-:S02]  /*b900*/  ISETP.GT.AND P1, PT, R9, R2, PT ;  /* 0x000000020900720c */ /* 0x000fc40003f24270 */
[----:B------:R-:W-:Y:S02]  /*b910*/  FSEL R76, R40, -INF , !P6 ;  /* 0xff800000284c7808 */ /* 0x000fe40007000000 */
[----:B------:R-:W-:Y:S02]  /*b920*/  FSEL R20, R43, -INF , !P5 ;  /* 0xff8000002b147808 */ /* 0x000fe40006800000 */
[----:B--2---:R-:W-:Y:S02]  /*b930*/  FSEL R22, R22, -INF , !P3 ;  /* 0xff80000016167808 */ /* 0x004fe40005800000 */
[----:B-1----:R-:W-:Y:S02]  /*b940*/  FSEL R21, R42, -INF , !P0 ;  /* 0xff8000002a157808 */ /* 0x002fe40004000000 */
[----:B------:R-:W-:Y:S01]  /*b950*/  FSEL R23, R23, -INF , !P1 ;  /* 0xff80000017177808 */ /* 0x000fe20004800000 */
[C---:B------:R-:W-:Y:S01]  /*b960*/  HMMA.16816.F32.BF16 R40, R32.reuse, R16, R68 ;  /* 0x000000102028723c */ /* 0x040fe20000041844 */
[----:B------:R-:W-:Y:S01]  /*b970*/  ISETP.GT.AND P6, PT, R9, R13, PT ;  /* 0x0000000d0900720c */ /* 0x000fe20003fc4270 */
[----:B------:R-:W-:Y:S01]  /*b980*/  FMUL.FTZ R16, R55, UR6 ;  /* 0x0000000637107c20 */ /* 0x000fe20008410000 */
[----:B------:R-:W-:Y:S01]  /*b990*/  ISETP.GT.AND P5, PT, R9, R14, PT ;  /* 0x0000000e0900720c */ /* 0x000fe20003fa4270 */
[----:B------:R-:W-:Y:S01]  /*b9a0*/  FMUL.FTZ R71, R27, UR6 ;  /* 0x000000061b477c20 */ /* 0x000fe20008410000 */
[----:B---3--:R-:W-:Y:S01]  /*b9b0*/  FSEL R15, R165, -INF , !P2 ;  /* 0xff800000a50f7808 */ /* 0x008fe20005000000 */
[----:B------:R-:W-:Y:S01]  /*b9c0*/  FMUL.FTZ R17, R44, UR6 ;  /* 0x000000062c117c20 */ /* 0x000fe20008410000 */
[C---:B------:R-:W-:Y:S01]  /*b9d0*/  ISETP.GT.AND P2, PT, R9.reuse, R12, PT ;  /* 0x0000000c0900720c */ /* 0x040fe20003f44270 */
[----:B------:R1:W-:Y:S01]  /*b9e0*/  MUFU.TANH R27, R16 ;  /* 0x00000010001b7308 */ /* 0x0003e20000002400 */
[C---:B------:R-:W-:Y:S01]  /*b9f0*/  ISETP.GT.AND P0, PT, R9.reuse, R8, PT ;  /* 0x000000080900720c */ /* 0x040fe20003f04270 */
[----:B------:R-:W-:Y:S01]  /*ba00*/  FMUL.FTZ R44, R38, UR6 ;  /* 0x00000006262c7c20 */ /* 0x000fe20008410000 */
[C---:B------:R-:W-:Y:S01]  /*ba10*/  ISETP.GT.AND P3, PT, R9.reuse, R7, PT ;  /* 0x000000070900720c */ /* 0x040fe20003f64270 */
[----:B------:R-:W-:Y:S01]  /*ba20*/  FMUL.FTZ R70, R26, UR6 ;  /* 0x000000061a467c20 */ /* 0x000fe20008410000 */
[----:B------:R-:W-:Y:S01]  /*ba30*/  ISETP.GT.AND P1, PT, R9, R0, PT ;  /* 0x000000000900720c */ /* 0x000fe20003f24270 */
[----:B------:R-:W-:Y:S01]  /*ba40*/  HMMA.16816.F32.BF16 R32, R32, R18, R160 ;  /* 0x000000122020723c */ /* 0x000fe200000418a0 */
[----:B------:R-:W-:Y:S01]  /*ba50*/  FSEL R48, R73, -INF , !P6 ;  /* 0xff80000049307808 */ /* 0x000fe20007000000 */
[----:B------:R-:W2:Y:S01]  /*ba60*/  MUFU.TANH R9, R36 ;  /* 0x0000002400097308 */ /* 0x000ea20000002400 */
[----:B------:R-:W-:-:S02]  /*ba70*/  ISETP.GT.AND P6, PT, R200, R6, PT ;  /* 0x00000006c800720c */ /* 0x000fc40003fc4270 */
[----:B------:R-:W-:Y:S01]  /*ba80*/  FSEL R55, R72, -INF , !P2 ;  /* 0xff80000048377808 */ /* 0x000fe20005000000 */
[----:B------:R-:W-:Y:S01]  /*ba90*/  FMUL.FTZ R40, R40, UR6 ;  /* 0x0000000628287c20 */ /* 0x000fe20008410000 */
[----:B------:R-:W-:Y:S01]  /*baa0*/  ISETP.GE.AND P2, PT, R6, R203, PT ;  /* 0x000000cb0600720c */ /* 0x000fe20003f46270 */
[----:B------:R-:W-:Y:S01]  /*bab0*/  FMUL.FTZ R43, R43, UR6 ;  /* 0x000000062b2b7c20 */ /* 0x000fe20008410000 */
[----:B----4-:R-:W-:Y:S01]  /*bac0*/  FSEL R38, R25, -INF , !P3 ;  /* 0xff80000019267808 */ /* 0x010fe20005800000 */
[----:B------:R-:W3:Y:S01]  /*bad0*/  MUFU.TANH R26, R17 ;  /* 0x00000011001a7308 */ /* 0x000ee20000002400 */
[----:B------:R-:W-:Y:S01]  /*bae0*/  ISETP.GT.AND P3, PT, R10, R6, PT ;  /* 0x000000060a00720c */ /* 0x000fe20003f64270 */
[----:B-1----:R-:W-:Y:S01]  /*baf0*/  FMUL.FTZ R16, R28, UR6 ;  /* 0x000000061c107c20 */ /* 0x002fe20008410000 */
[----:B-----5:R-:W-:Y:S01]  /*bb00*/  FSEL R37, R37, -INF , !P0 ;  /* 0xff80000025257808 */ /* 0x020fe20004000000 */
[----:B------:R-:W-:Y:S01]  /*bb10*/  FMUL.FTZ R28, R31, UR6 ;  /* 0x000000061f1c7c20 */ /* 0x000fe20008410000 */
[----:B------:R-:W-:-:S02]  /*bb20*/  ISETP.GE.AND P0, PT, R6, R202, PT ;  /* 0x000000ca0600720c */ /* 0x000fc40003f06270 */
[----:B------:R-:W-:Y:S01]  /*bb30*/  FSEL R149, R24, -INF , !P4 ;  /* 0xff80000018957808 */ /* 0x000fe20006000000 */
[----:B------:R-:W-:Y:S01]  /*bb40*/  MUFU.TANH R17, R49 ;  /* 0x0000003100117308 */ /* 0x000fe20000002400 */
[----:B--2---:R-:W-:Y:S01]  /*bb50*/  FSEL R39, R9, -INF , !P1 ;  /* 0xff80000009277808 */ /* 0x004fe20004800000 */
[----:B------:R-:W-:Y:S01]  /*bb60*/  FMUL.FTZ R34, R34, UR6 ;  /* 0x0000000622227c20 */ /* 0x000fe20008410000 */
[----:B------:R-:W-:Y:S01]  /*bb70*/  FSEL R36, R56, -INF , !P5 ;  /* 0xff80000038247808 */ /* 0x000fe20006800000 */
[----:B------:R-:W-:Y:S01]  /*bb80*/  FMUL.FTZ R35, R35, UR6 ;  /* 0x0000000623237c20 */ /* 0x000fe20008410000 */
[----:B------:R-:W-:Y:S01]  /*bb90*/  FSEL R9, R175, -INF , !P6 ;  /* 0xff800000af097808 */ /* 0x000fe20007000000 */
[----:B------:R-:W-:Y:S01]  /*bba0*/  FMUL.FTZ R33, R33, UR6 ;  /* 0x0000000621217c20 */ /* 0x000fe20008410000 */
[----:B------:R-:W-:Y:S01]  /*bbb0*/  ISETP.GE.AND P5, PT, R6, R201, PT ;  /* 0x000000c90600720c */ /* 0x000fe20003fa6270 */
[----:B------:R-:W1:Y:S01]  /*bbc0*/  MUFU.TANH R24, R44 ;  /* 0x0000002c00187308 */ /* 0x000e620000002400 */
[----:B------:R-:W-:-:S02]  /*bbd0*/  FSEL R57, R9, -INF , !P2 ;  /* 0xff80000009397808 */ /* 0x000fc40005000000 */
[----:B------:R-:W-:Y:S02]  /*bbe0*/  FSEL R144, R15, -INF , !P5 ;  /* 0xff8000000f907808 */ /* 0x000fe40006800000 */
[----:B------:R-:W-:Y:S02]  /*bbf0*/  FSEL R9, R172, -INF , !P3 ;  /* 0xff800000ac097808 */ /* 0x000fe40005800000 */
[----:B------:R-:W-:Y:S01]  /*bc00*/  ISETP.GT.AND P1, PT, R200, R5, PT ;  /* 0x00000005c800720c */ /* 0x000fe20003f24270 */
[----:B------:R-:W2:Y:S01]  /*bc10*/  MUFU.TANH R25, R45 ;  /* 0x0000002d00197308 */ /* 0x000ea20000002400 */
[----:B------:R-:W-:Y:S02]  /*bc20*/  ISETP.GE.AND P6, PT, R5, R201, PT ;  /* 0x000000c90500720c */ /* 0x000fe40003fc6270 */
[----:B------:R-:W-:Y:S02]  /*bc30*/  ISETP.GT.AND P5, PT, R10, R5, PT ;  /* 0x000000050a00720c */ /* 0x000fe40003fa4270 */
[----:B------:R-:W-:-:S02]  /*bc40*/  FSEL R147, R9, -INF , !P0 ;  /* 0xff80000009937808 */ /* 0x000fc40004000000 */
[C---:B------:R-:W-:Y:S01]  /*bc50*/  ISETP.GE.AND P4, PT, R5.reuse, R203, PT ;  /* 0x000000cb0500720c */ /* 0x040fe20003f86270 */
[----:B------:R-:W4:Y:S01]  /*bc60*/  MUFU.TANH R16, R16 ;  /* 0x0000001000107308 */ /* 0x000f220000002400 */
[----:B------:R-:W-:Y:S02]  /*bc70*/  ISETP.GE.AND P2, PT, R5, R202, PT ;  /* 0x000000ca0500720c */ /* 0x000fe40003f46270 */
[----:B------:R-:W-:Y:S02]  /*bc80*/  FSEL R15, R169, -INF , !P1 ;  /* 0xff800000a90f7808 */ /* 0x000fe40004800000 */
[----:B------:R-:W-:Y:S02]  /*bc90*/  FSEL R145, R20, -INF , !P6 ;  /* 0xff80000014917808 */ /* 0x000fe40007000000 */
[----:B------:R-:W-:Y:S01]  /*bca0*/  FSEL R9, R151, -INF , !P5 ;  /* 0xff80000097097808 */ /* 0x000fe20006800000 */
[----:B------:R-:W5:Y:S01]  /*bcb0*/  MUFU.TANH R20, R70 ;  /* 0x0000004600147308 */ /* 0x000f620000002400 */
[----:B------:R-:W-:-:S02]  /*bcc0*/  ISETP.GT.AND P3, PT, R200, R4, PT ;  /* 0x00000004c800720c */ /* 0x000fc40003f64270 */
[----:B------:R-:W-:Y:S02]  /*bcd0*/  ISETP.GT.AND P6, PT, R10, R4, PT ;  /* 0x000000040a00720c */ /* 0x000fe40003fc4270 */
[----:B------:R-:W-:Y:S02]  /*bce0*/  FSEL R68, R15, -INF , !P4 ;  /* 0xff8000000f447808 */ /* 0x000fe40006000000 */
[----:B------:R-:W-:Y:S02]  /*bcf0*/  FSEL R150, R9, -INF , !P2 ;  /* 0xff80000009967808 */ /* 0x000fe40005000000 */
[C---:B------:R-:W-:Y:S02]  /*bd00*/  ISETP.GE.AND P1, PT, R4.reuse, R203, PT ;  /* 0x000000cb0400720c */ /* 0x040fe40003f26270 */
[----:B------:R-:W-:Y:S02]  /*bd10*/  ISETP.GE.AND P4, PT, R4, R202, PT ;  /* 0x000000ca0400720c */ /* 0x000fe40003f86270 */
[----:B------:R-:W-:-:S02]  /*bd20*/  FSEL R15, R171, -INF , !P3 ;  /* 0xff800000ab0f7808 */ /* 0x000fc40005800000 */
[----:B------:R-:W-:Y:S01]  /*bd30*/  FSEL R9, R27, -INF , !P6 ;  /* 0xff8000001b097808 */ /* 0x000fe20007000000 */
[----:B------:R-:W-:Y:S01]  /*bd40*/  FMUL.FTZ R27, R41, UR6 ;  /* 0x00000006291b7c20 */ /* 0x000fe20008410000 */
[----:B------:R-:W-:Y:S02]  /*bd50*/  ISETP.GE.AND P0, PT, R4, R201, PT ;  /* 0x000000c90400720c */ /* 0x000fe40003f06270 */
[----:B------:R-:W-:Y:S01]  /*bd60*/  FSEL R159, R15, -INF , !P1 ;  /* 0xff8000000f9f7808 */ /* 0x000fe20004800000 */
[----:B------:R-:W-:Y:S01]  /*bd70*/  FMUL.FTZ R15, R29, UR6 ;  /* 0x000000061d0f7c20 */ /* 0x000fe20008410000 */
[----:B------:R-:W-:Y:S01]  /*bd80*/  FSEL R151, R9, -INF , !P4 ;  /* 0xff80000009977808 */ /* 0x000fe20006000000 */
[----:B------:R-:W-:Y:S01]  /*bd90*/  FMUL.FTZ R9, R30, UR6 ;  /* 0x000000061e097c20 */ /* 0x000fe20008410000 */
[----:B------:R-:W-:Y:S01]  /*bda0*/  FSEL R69, R21, -INF , !P0 ;  /* 0xff80000015457808 */ /* 0x000fe20004000000 */
[----:B------:R-:W-:Y:S01]  /*bdb0*/  MUFU.TANH R27, R27 ;  /* 0x0000001b001b7308 */ /* 0x000fe20000002400 */
[----:B------:R-:W-:Y:S01]  /*bdc0*/  ISETP.GT.AND P5, PT, R200, R3, PT ;  /* 0x00000003c800720c */ /* 0x000fe20003fa4270 */
[----:B------:R-:W-:Y:S01]  /*bdd0*/  FMUL.FTZ R29, R42, UR6 ;  /* 0x000000062a1d7c20 */ /* 0x000fe20008410000 */
[----:B------:R-:W-:Y:S01]  /*bde0*/  ISETP.GE.AND P3, PT, R3, R201, PT ;  /* 0x000000c90300720c */ /* 0x000fe20003f66270 */
[----:B------:R-:W-:Y:S01]  /*bdf0*/  FMUL.FTZ R30, R59, UR6 ;  /* 0x000000063b1e7c20 */ /* 0x000fe20008410000 */
[----:B------:R-:W-:-:S02]  /*be00*/  ISETP.GT.AND P0, PT, R10, R3, PT ;  /* 0x000000030a00720c */ /* 0x000fc40003f04270 */
[C---:B------:R-:W-:Y:S01]  /*be10*/  ISETP.GE.AND P2, PT, R3.reuse, R203, PT ;  /* 0x000000cb0300720c */ /* 0x040fe20003f46270 */
[----:B------:R3:W5:Y:S01]  /*be20*/  MUFU.TANH R21, R15 ;  /* 0x0000000f00157308 */ /* 0x0007620000002400 */
[----:B------:R-:W-:Y:S02]  /*be30*/  ISETP.GE.AND P1, PT, R3, R202, PT ;  /* 0x000000ca0300720c */ /* 0x000fe40003f26270 */
[----:B------:R-:W-:Y:S02]  /*be40*/  FSEL R167, R22, -INF , !P3 ;  /* 0xff80000016a77808 */ /* 0x000fe40005800000 */
[-C--:B------:R-:W-:Y:S02]  /*be50*/  ISETP.GT.AND P3, PT, R10, R2.reuse, PT ;  /* 0x000000020a00720c */ /* 0x080fe40003f64270 */
[----:B------:R-:W-:Y:S01]  /*be60*/  ISETP.GT.AND P6, PT, R200, R2, PT ;  /* 0x00000002c800720c */ /* 0x000fe20003fc4270 */
[----:B------:R1:W-:Y:S01]  /*be70*/  MUFU.TANH R44, R9 ;  /* 0x00000009002c7308 */ /* 0x0003e20000002400 */
[----:B------:R-:W-:-:S04]  /*be80*/  ISETP.GE.AND P4, PT, R2, R201, PT ;  /* 0x000000c90200720c */ /* 0x000fc80003f86270 */
[----:B------:R-:W-:Y:S02]  /*be90*/  FSEL R170, R23, -INF , !P4 ;  /* 0xff80000017aa7808 */ /* 0x000fe40006000000 */
[----:B------:R-:W-:Y:S02]  /*bea0*/  ISETP.GT.AND P4, PT, R10, R8, PT ;  /* 0x000000080a00720c */ /* 0x000fe40003f84270 */
[----:B---3--:R-:W-:Y:S01]  /*beb0*/  FSEL R15, R26, -INF , !P5 ;  /* 0xff8000001a0f7808 */ /* 0x008fe20006800000 */
[----:B------:R-:W-:Y:S01]  /*bec0*/  FMUL.FTZ R26, R58, UR6 ;  /* 0x000000063a1a7c20 */ /* 0x000fe20008410000 */
[C---:B------:R-:W-:Y:S02]  /*bed0*/  ISETP.GE.AND P5, PT, R2.reuse, R203, PT ;  /* 0x000000cb0200720c */ /* 0x040fe40003fa6270 */
[----:B------:R-:W-:Y:S02]  /*bee0*/  FSEL R157, R15, -INF , !P2 ;  /* 0xff8000000f9d7808 */ /* 0x000fe40005000000 */
[----:B------:R-:W-:Y:S01]  /*bef0*/  ISETP.GE.AND P2, PT, R2, R202, PT ;  /* 0x000000ca0200720c */ /* 0x000fe20003f46270 */
[----:B------:R-:W-:Y:S01]  /*bf00*/  MUFU.TANH R26, R26 ;  /* 0x0000001a001a7308 */ /* 0x000fe20000002400 */
[----:B-1----:R-:W-:-:S02]  /*bf10*/  FSEL R9, R24, -INF , !P0 ;  /* 0xff80000018097808 */ /* 0x002fc40004000000 */
[----:B------:R-:W-:Y:S02]  /*bf20*/  ISETP.GT.AND P0, PT, R200, R13, PT ;  /* 0x0000000dc800720c */ /* 0x000fe40003f04270 */
[----:B------:R-:W-:Y:S02]  /*bf30*/  FSEL R172, R9, -INF , !P1 ;  /* 0xff80000009ac7808 */ /* 0x000fe40004800000 */
[----:B------:R-:W-:Y:S01]  /*bf40*/  FSEL R9, R17, -INF , !P3 ;  /* 0xff80000011097808 */ /* 0x000fe20005800000 */
[----:B------:R-:W-:Y:S01]  /*bf50*/  MUFU.TANH R24, R40 ;  /* 0x0000002800187308 */ /* 0x000fe20000002400 */
[----:B--2---:R-:W-:Y:S01]  /*bf60*/  FSEL R15, R25, -INF , !P6 ;  /* 0xff800000190f7808 */ /* 0x004fe20007000000 */
[----:B------:R-:W-:Y:S01]  /*bf70*/  FMUL.FTZ R25, R32, UR6 ;  /* 0x0000000620197c20 */ /* 0x000fe20008410000 */
[----:B------:R-:W-:Y:S02]  /*bf80*/  FSEL R171, R9, -INF , !P2 ;  /* 0xff80000009ab7808 */ /* 0x000fe40005000000 */
[----:B----4-:R-:W-:-:S02]  /*bf90*/  FSEL R9, R16, -INF , !P0 ;  /* 0xff80000010097808 */ /* 0x010fc40004000000 */
[----:B------:R-:W-:Y:S01]  /*bfa0*/  ISETP.GE.AND P0, PT, R13, R203, PT ;  /* 0x000000cb0d00720c */ /* 0x000fe20003f06270 */
[----:B------:R-:W-:Y:S01]  /*bfb0*/  MUFU.TANH R25, R25 ;  /* 0x0000001900197308 */ /* 0x000fe20000002400 */
[----:B------:R-:W-:Y:S02]  /*bfc0*/  FSEL R164, R15, -INF , !P5 ;  /* 0xff8000000fa47808 */ /* 0x000fe40006800000 */
[C---:B------:R-:W-:Y:S02]  /*bfd0*/  ISETP.GT.AND P6, PT, R10.reuse, R13, PT ;  /* 0x0000000d0a00720c */ /* 0x040fe40003fc4270 */
[C---:B------:R-:W-:Y:S02]  /*bfe0*/  ISETP.GT.AND P1, PT, R10.reuse, R12, PT ;  /* 0x0000000c0a00720c */ /* 0x040fe40003f24270 */
[C---:B------:R-:W-:Y:S02]  /*bff0*/  ISETP.GT.AND P5, PT, R10.reuse, R14, PT ;  /* 0x0000000e0a00720c */ /* 0x040fe40003fa4270 */
[----:B------:R-:W-:-:S02]  /*c000*/  ISETP.GT.AND P3, PT, R10, R7, PT ;  /* 0x000000070a00720c */ /* 0x000fc40003f64270 */
[----:B------:R-:W-:Y:S02]  /*c010*/  ISETP.GT.AND P2, PT, R10, R0, PT ;  /* 0x000000000a00720c */ /* 0x000fe40003f44270 */
[----:B------:R-:W1:Y:S01]  /*c020*/  MUFU.TANH R10, R71 ;  /* 0x00000047000a7308 */ /* 0x000e620000002400 */
[----:B------:R-:W-:Y:S02]  /*c030*/  FSEL R153, R9, -INF , !P0 ;  /* 0xff80000009997808 */ /* 0x000fe40004000000 */
[C---:B------:R-:W-:Y:S02]  /*c040*/  ISETP.GE.AND P0, PT, R13.reuse, R201, PT ;  /* 0x000000c90d00720c */ /* 0x040fe40003f06270 */
[----:B-----5:R-:W-:Y:S02]  /*c050*/  FSEL R9, R20, -INF , !P6 ;  /* 0xff80000014097808 */ /* 0x020fe40007000000 */
[----:B------:R-:W-:Y:S02]  /*c060*/  FSEL R161, R48, -INF , !P0 ;  /* 0xff80000030a17808 */ /* 0x000fe40004000000 */
[----:B------:R-:W-:-:S02]  /*c070*/  ISETP.GE.AND P0, PT, R13, R202, PT ;  /* 0x000000ca0d00720c */ /* 0x000fc40003f06270 */
[----:B------:R-:W-:Y:S02]  /*c080*/  ISETP.GT.AND P6, PT, R200, R12, PT ;  /* 0x0000000cc800720c */ /* 0x000fe40003fc4270 */
[----:B------:R-:W-:Y:S02]  /*c090*/  FSEL R169, R9, -INF , !P0 ;  /* 0xff80000009a97808 */ /* 0x000fe40004000000 */
[C---:B------:R-:W-:Y:S02]  /*c0a0*/  ISETP.GE.AND P0, PT, R12.reuse, R203, PT ;  /* 0x000000cb0c00720c */ /* 0x040fe40003f06270 */
[----:B------:R-:W-:Y:S02]  /*c0b0*/  FSEL R9, R21, -INF , !P6 ;  /* 0xff80000015097808 */ /* 0x000fe40007000000 */
[----:B------:R-:W-:Y:S02]  /*c0c0*/  ISETP.GE.AND P6, PT, R12, R201, PT ;  /* 0x000000c90c00720c */ /* 0x000fe40003fc6270 */
[----:B------:R-:W-:-:S02]  /*c0d0*/  FSEL R158, R9, -INF , !P0 ;  /* 0xff800000099e7808 */ /* 0x000fc40004000000 */
[----:B-1----:R-:W-:Y:S02]  /*c0e0*/  FSEL R9, R10, -INF , !P1 ;  /* 0xff8000000a097808 */ /* 0x002fe40004800000 */
[----:B------:R-:W-:Y:S02]  /*c0f0*/  ISETP.GT.U32.AND P1, PT, R225, R234, PT ;  /* 0x000000eae100720c */ /* 0x000fe40003f24070 */
[----:B------:R-:W-:Y:S02]  /*c100*/  ISETP.GE.AND P0, PT, R12, R202, PT ;  /* 0x000000ca0c00720c */ /* 0x000fe40003f06270 */
[----:B------:R-:W-:Y:S02]  /*c110*/  FSEL R160, R55, -INF , !P6 ;  /* 0xff80000037a07808 */ /* 0x000fe40007000000 */
[----:B------:R-:W-:Y:S02]  /*c120*/  FSEL R168, R9, -INF , !P0 ;  /* 0xff80000009a87808 */ /* 0x000fe40004000000 */
[----:B------:R-:W-:-:S02]  /*c130*/  ISETP.GT.AND P0, PT, R200, R14, PT ;  /* 0x0000000ec800720c */ /* 0x000fc40003f04270 */
[----:B------:R-:W-:Y:S02]  /*c140*/  ISETP.GE.AND P6, PT, R14, R203, PT ;  /* 0x000000cb0e00720c */ /* 0x000fe40003fc6270 */
[----:B------:R-:W-:Y:S01]  /*c150*/  FSEL R24, R24, -INF , !P0 ;  /* 0xff80000018187808 */ /* 0x000fe20004000000 */
[----:B------:R-:W-:Y:S10]  /*c160*/  @!P1 BRA `(.L_x_2132) ;  /* 0x0000000000689947 */ /* 0x000ff40003800000 */
[----:B------:R-:W2:Y:S01]  /*c170*/  LDL.LU R234, [R1+0x20] ;  /* 0x0000200001ea7983 */ /* 0x000ea20000300800 */
[----:B------:R-:W-:-:S04]  /*c180*/  VIADD R9, R247, 0xfffffffc ;  /* 0xfffffffcf7097836 */ /* 0x000fc80000000000 */
[----:B------:R-:W-:-:S04]  /*c190*/  IMAD.WIDE.U32 R16, R9, R228, RZ ;  /* 0x000000e409107225 */ /* 0x000fc800078e00ff */
[----:B------:R-:W-:Y:S01]  /*c1a0*/  IMAD R10, R9, R229, R17 ;  /* 0x000000e5090a7224 */ /* 0x000fe200078e0211 */
[----:B------:R-:W-:-:S04]  /*c1b0*/  LEA R22, P0, R16, R226, 0x7 ;  /* 0x000000e210167211 */ /* 0x000fc800078038ff */
[----:B------:R-:W-:-:S05]  /*c1c0*/  LEA.HI.X R23, R16, R224, R10, 0x7, P0 ;  /* 0x000000e010177211 */ /* 0x000fca00000f3c0a */
[----:B------:R-:W-:Y:S01]  /*c1d0*/  @!PT LDS RZ, [RZ] ;  /* 0x00000000fffff984 */ /* 0x000fe20000000800 */
[----:B------:R-:W-:Y:S01]  /*c1e0*/  @!PT LDS RZ, [RZ] ;  /* 0x00000000fffff984 */ /* 0x000fe20000000800 */
[----:B------:R-:W-:Y:S01]  /*c1f0*/  @!PT LDS RZ, [RZ] ;  /* 0x00000000fffff984 */ /* 0x000fe20000000800 */
[----:B------:R1:W-:Y:S01]  /*c200*/  LDGSTS.E.BYPASS.LTC128B.128 [R209+0x4000], desc[UR16][R22.64] ;  /* 0x0400000016d17fae */ /* 0x0003e2000b981a10 */
[----:B--2---:R-:W-:-:S04]  /*c210*/  LEA R9, P0, R16, R234, 0x6 ;  /* 0x000000ea10097211 */ /* 0x004fc800078030ff */
        /* <DEDUP_REMOVED lines=15> */
.L_x_2132:
[----:B------:R-:W-:Y:S01]  /*c310*/  ISETP.GT.AND P0, PT, R200, R8, PT ;  /* 0x00000008c800720c */ /* 0x000fe20003f04270 */
[----:B-1----:R-:W1:Y:S01]  /*c320*/  MUFU.TANH R16, R33 ;  /* 0x0000002100107308 */ /* 0x002e620000002400 */
[----:B------:R-:W-:Y:S01]  /*c330*/  FSEL R163, R24, -INF , !P6 ;  /* 0xff80000018a37808 */ /* 0x000fe20007000000 */
[----:B------:R-:W-:Y:S01]  /*c340*/  LDSM.16.MT88.4 R20, [R193+0x6000] ;  /* 0x00600000c114783b */ /* 0x000fe20000004200 */
[----:B------:R-:W-:Y:S02]  /*c350*/  ISETP.GE.AND P6, PT, R14, R201, PT ;  /* 0x000000c90e00720c */ /* 0x000fe40003fc6270 */
[----:B------:R-:W-:Y:S02]  /*c360*/  FSEL R9, R27, -INF , !P0 ;  /* 0xff8000001b097808 */ /* 0x000fe40004000000 */
[----:B------:R-:W-:Y:S01]  /*c370*/  FSEL R26, R26, -INF , !P5 ;  /* 0xff8000001a1a7808 */ /* 0x000fe20006800000 */
[----:B------:R-:W2:Y:S01]  /*c380*/  MUFU.TANH R18, R30 ;  /* 0x0000001e00127308 */ /* 0x000ea20000002400 */
[----:B------:R-:W-:-:S02]  /*c390*/  FSEL R177, R36, -INF , !P6 ;  /* 0xff80000024b17808 */ /* 0x000fc40007000000 */
[C---:B------:R-:W-:Y:S02]  /*c3a0*/  ISETP.GE.AND P0, PT, R8.reuse, R201, PT ;  /* 0x000000c90800720c */ /* 0x040fe40003f06270 */
[----:B------:R-:W-:Y:S02]  /*c3b0*/  ISETP.GE.AND P5, PT, R8, R203, PT ;  /* 0x000000cb0800720c */ /* 0x000fe40003fa6270 */
[----:B------:R-:W-:Y:S01]  /*c3c0*/  ISETP.GT.AND P6, PT, R200, R7, PT ;  /* 0x00000007c800720c */ /* 0x000fe20003fc4270 */
[----:B------:R-:W-:Y:S01]  /*c3d0*/  MUFU.TANH R28, R28 ;  /* 0x0000001c001c7308 */ /* 0x000fe20000002400 */
[----:B------:R-:W-:Y:S02]  /*c3e0*/  FSEL R180, R37, -INF , !P0 ;  /* 0xff80000025b47808 */ /* 0x000fe40004000000 */
[----:B------:R-:W-:Y:S02]  /*c3f0*/  FSEL R162, R9, -INF , !P5 ;  /* 0xff80000009a27808 */ /* 0x000fe40006800000 */
[----:B------:R-:W-:-:S02]  /*c400*/  ISETP.GE.AND P0, PT, R7, R203, PT ;  /* 0x000000cb0700720c */ /* 0x000fc40003f06270 */
[----:B------:R-:W-:Y:S01]  /*c410*/  FSEL R10, R25, -INF , !P6 ;  /* 0xff800000190a7808 */ /* 0x000fe20007000000 */
[----:B------:R-:W-:Y:S01]  /*c420*/  MUFU.TANH R29, R29 ;  /* 0x0000001d001d7308 */ /* 0x000fe20000002400 */
[----:B------:R-:W-:Y:S02]  /*c430*/  FMNMX3.FTZ R9, R208, R65, R62, !PT ;  /* 0x00000041d0097276 */ /* 0x000fe4000781003e */
[----:B------:R-:W-:Y:S02]  /*c440*/  FSEL R166, R10, -INF , !P0 ;  /* 0xff8000000aa67808 */ /* 0x000fe40004000000 */
[----:B------:R-:W-:Y:S02]  /*c450*/  FMNMX3.FTZ R10, R9, R63, R54, !PT ;  /* 0x0000003f090a7276 */ /* 0x000fe40007810036 */
[----:B------:R-:W-:Y:S01]  /*c460*/  ISETP.GE.AND P6, PT, R7, R201, PT ;  /* 0x000000c90700720c */ /* 0x000fe20003fc6270 */
[----:B------:R-:W-:Y:S01]  /*c470*/  MUFU.TANH R19, R43 ;  /* 0x0000002b00137308 */ /* 0x000fe20000002400 */
[----:B------:R-:W-:-:S02]  /*c480*/  FMNMX3.FTZ R10, R10, R152, R57, !PT ;  /* 0x000000980a0a7276 */ /* 0x000fc40007810039 */
[----:B------:R-:W-:Y:S02]  /*c490*/  ISETP.GT.AND P0, PT, R200, R0, PT ;  /* 0x00000000c800720c */ /* 0x000fe40003f04270 */
[----:B------:R-:W-:Y:S02]  /*c4a0*/  FMNMX3.FTZ R72, R10, R68, R159, !PT ;  /* 0x000000440a487276 */ /* 0x000fe4000781009f */
[----:B------:R-:W-:Y:S02]  /*c4b0*/  FSEL R179, R38, -INF , !P6 ;  /* 0xff80000026b37808 */ /* 0x000fe40007000000 */
[----:B------:R-:W-:Y:S02]  /*c4c0*/  FMNMX3.FTZ R72, R72, R157, R164, !PT ;  /* 0x0000009d48487276 */ /* 0x000fe400078100a4 */
[----:B------:R-:W-:Y:S02]  /*c4d0*/  ISETP.GE.AND P6, PT, R0, R203, PT ;  /* 0x000000cb0000720c */ /* 0x000fe40003fc6270 */
[----:B-1----:R-:W-:-:S02]  /*c4e0*/  FSEL R10, R16, -INF , !P0 ;  /* 0xff800000100a7808 */ /* 0x002fc40004000000 */
[----:B------:R-:W-:Y:S02]  /*c4f0*/  FMNMX3.FTZ R72, R72, R153, R158, !PT ;  /* 0x0000009948487276 */ /* 0x000fe4000781009e */
[----:B------:R-:W-:Y:S02]  /*c500*/  FMNMX3.FTZ R15, R206, R64, R60, !PT ;  /* 0x00000040ce0f7276 */ /* 0x000fe4000781003c */
[----:B------:R-:W-:Y:S02]  /*c510*/  FSEL R165, R10, -INF , !P6 ;  /* 0xff8000000aa57808 */ /* 0x000fe40007000000 */
[----:B------:R-:W-:Y:S01]  /*c520*/  FMNMX3.FTZ R72, R72, R163, R162, !PT ;  /* 0x000000a348487276 */ /* 0x000fe200078100a2 */
[----:B------:R-:W1:Y:S01]  /*c530*/  MUFU.TANH R10, R50 ;  /* 0x00000032000a7308 */ /* 0x000e620000002400 */
[----:B------:R-:W-:Y:S02]  /*c540*/  FMNMX3.FTZ R9, R15, R52, R46, !PT ;  /* 0x000000340f097276 */ /* 0x000fe4000781002e */
[----:B------:R-:W-:-:S02]  /*c550*/  FMNMX3.FTZ R72, R72, R166, R165, !PT ;  /* 0x000000a648487276 */ /* 0x000fc400078100a5 */
[----:B------:R-:W-:Y:S02]  /*c560*/  FMNMX3.FTZ R9, R9, R155, R144, !PT ;  /* 0x0000009b09097276 */ /* 0x000fe40007810090 */
[----:B------:R-:W-:Y:S01]  /*c570*/  ISETP.GE.AND P6, PT, R0, R201, PT ;  /* 0x000000c90000720c */ /* 0x000fe20003fc6270 */
[----:B------:R-:W3:Y:S01]  /*c580*/  SHFL.BFLY PT, R16, R72, 0x2, 0x1f ;  /* 0x0c401f0048107f89 */ /* 0x000ee200000e0000 */
[----:B------:R-:W-:Y:S01]  /*c590*/  FMNMX3.FTZ R9, R9, R145, R69, !PT ;  /* 0x0000009109097276 */ /* 0x000fe20007810045 */
[----:B------:R-:W4:Y:S01]  /*c5a0*/  MUFU.TANH R15, R51 ;  /* 0x00000033000f7308 */ /* 0x000f220000002400 */
[----:B------:R-:W-:Y:S02]  /*c5b0*/  FSEL R176, R39, -INF , !P6 ;  /* 0xff80000027b07808 */ /* 0x000fe40007000000 */
[----:B------:R-:W-:Y:S02]  /*c5c0*/  FMNMX3.FTZ R9, R9, R167, R170, !PT ;  /* 0x000000a709097276 */ /* 0x000fe400078100aa */
[----:B------:R-:W-:-:S02]  /*c5d0*/  ISETP.GE.AND P6, PT, R14, R202, PT ;  /* 0x000000ca0e00720c */ /* 0x000fc40003fc6270 */
[----:B------:R-:W-:Y:S02]  /*c5e0*/  FMNMX3.FTZ R9, R9, R161, R160, !PT ;  /* 0x000000a109097276 */ /* 0x000fe400078100a0 */
[----:B------:R-:W-:Y:S02]  /*c5f0*/  FSEL R175, R26, -INF , !P6 ;  /* 0xff8000001aaf7808 */ /* 0x000fe40007000000 */
[----:B------:R-:W-:Y:S01]  /*c600*/  FMNMX3.FTZ R9, R9, R177, R180, !PT ;  /* 0x000000b109097276 */ /* 0x000fe200078100b4 */
[----:B------:R-:W-:Y:S01]  /*c610*/  LDSM.16.MT88.4 R24, [R189+0x6000] ;  /* 0x00600000bd18783b */ /* 0x000fe20000004200 */
[----:B------:R-:W-:Y:S02]  /*c620*/  ISETP.GE.AND P6, PT, R8, R202, PT ;  /* 0x000000ca0800720c */ /* 0x000fe40003fc6270 */
[----:B------:R-:W-:Y:S02]  /*c630*/  FMNMX3.FTZ R73, R9, R179, R176, !PT ;  /* 0x000000b309497276 */ /* 0x000fe400078100b0 */
[----:B--2---:R-:W-:-:S02]  /*c640*/  FSEL R9, R18, -INF , !P4 ;  /* 0xff80000012097808 */ /* 0x004fc40006000000 */
[----:B-1----:R-:W-:Y:S01]  /*c650*/  FSEL R10, R10, -INF , !P3 ;  /* 0xff8000000a0a7808 */ /* 0x002fe20005800000 */
[----:B------:R-:W1:Y:S01]  /*c660*/  MUFU.TANH R18, R34 ;  /* 0x0000002200127308 */ /* 0x000e620000002400 */
[----:B------:R-:W-:Y:S01]  /*c670*/  FSEL R174, R9, -INF , !P6 ;  /* 0xff80000009ae7808 */ /* 0x000fe20007000000 */
[----:B------:R-:W-:Y:S01]  /*c680*/  SHFL.BFLY PT, R17, R73, 0x2, 0x1f ;  /* 0x0c401f0049117f89 */ /* 0x000fe200000e0000 */
[----:B----4-:R-:W-:Y:S02]  /*c690*/  FSEL R9, R15, -INF , !P2 ;  /* 0xff8000000f097808 */ /* 0x010fe40005000000 */
[----:B------:R-:W-:Y:S02]  /*c6a0*/  FMNMX3.FTZ R70, R205, R66, R61, !PT ;  /* 0x00000042cd467276 */ /* 0x000fe4000781003d */
[----:B------:R-:W-:Y:S02]  /*c6b0*/  ISETP.GE.AND P3, PT, R0, R202, PT ;  /* 0x000000ca0000720c */ /* 0x000fe40003f66270 */
[----:B---3--:R-:W-:-:S02]  /*c6c0*/  FMNMX.FTZ R72, R72, R16, !PT ;  /* 0x0000001048487209 */ /* 0x008fc40007810000 */
[----:B------:R-:W-:Y:S02]  /*c6d0*/  FMNMX3.FTZ R70, R70, R53, R47, !PT ;  /* 0x0000003546467276 */ /* 0x000fe4000781002f */
[----:B------:R-:W-:Y:S02]  /*c6e0*/  FSEL R181, R9, -INF , !P3 ;  /* 0xff80000009b57808 */ /* 0x000fe40005800000 */
[----:B------:R-:W2:Y:S01]  /*c6f0*/  SHFL.BFLY PT, R9, R72, 0x1, 0x1f ;  /* 0x0c201f0048097f89 */ /* 0x000ea200000e0000 */
[----:B------:R-:W-:Y:S02]  /*c700*/  ISETP.GE.AND P6, PT, R7, R202, PT ;  /* 0x000000ca0700720c */ /* 0x000fe40003fc6270 */
[----:B------:R-:W-:Y:S02]  /*c710*/  FMNMX3.FTZ R70, R70, R149, R147, !PT ;  /* 0x0000009546467276 */ /* 0x000fe40007810093 */
[----:B------:R-:W-:Y:S02]  /*c720*/  FSEL R178, R10, -INF , !P6 ;  /* 0xff8000000ab27808 */ /* 0x000fe40007000000 */
[----:B------:R-:W-:-:S02]  /*c730*/  ISETP.GT.AND P5, PT, R11, R13, PT ;  /* 0x0000000d0b00720c */ /* 0x000fc40003fa4270 */
[C---:B------:R-:W-:Y:S02]  /*c740*/  ISETP.GT.AND P0, PT, R11.reuse, R12, PT ;  /* 0x0000000c0b00720c */ /* 0x040fe40003f04270 */
[C---:B------:R-:W-:Y:S02]  /*c750*/  ISETP.GT.AND P4, PT, R11.reuse, R14, PT ;  /* 0x0000000e0b00720c */ /* 0x040fe40003f84270 */
[C---:B------:R-:W-:Y:S02]  /*c760*/  ISETP.GT.AND P2, PT, R11.reuse, R8, PT ;  /* 0x000000080b00720c */ /* 0x040fe40003f44270 */
[C---:B------:R-:W-:Y:S02]  /*c770*/  ISETP.GT.AND P6, PT, R11.reuse, R7, PT ;  /* 0x000000070b00720c */ /* 0x040fe40003fc4270 */
[----:B------:R-:W-:Y:S02]  /*c780*/  ISETP.GT.AND P3, PT, R11, R0, PT ;  /* 0x000000000b00720c */ /* 0x000fe40003f64270 */
[----:B------:R-:W-:Y:S01]  /*c790*/  FMNMX3.FTZ R70, R70, R150, R151, !PT ;  /* 0x0000009646467276 */ /* 0x000fe20007810097 */
[----:B------:R-:W3:Y:S01]  /*c7a0*/  MUFU.TANH R11, R35 ;  /* 0x00000023000b7308 */ /* 0x000ee20000002400 */
[----:B-1----:R-:W-:-:S02]  /*c7b0*/  FSEL R18, R18, -INF , !P6 ;  /* 0xff80000012127808 */ /* 0x002fc40007000000 */
[----:B------:R-:W-:Y:S02]  /*c7c0*/  FMNMX3.FTZ R70, R70, R172, R171, !PT ;  /* 0x000000ac46467276 */ /* 0x000fe400078100ab */
[----:B------:R-:W-:Y:S02]  /*c7d0*/  FSEL R15, R44, -INF , !P5 ;  /* 0xff8000002c0f7808 */ /* 0x000fe40006800000 */
[----:B------:R-:W-:Y:S02]  /*c7e0*/  FMNMX3.FTZ R70, R70, R169, R168, !PT ;  /* 0x000000a946467276 */ /* 0x000fe400078100a8 */
[-C--:B------:R-:W-:Y:S02]  /*c7f0*/  ISETP.GE.AND P6, PT, R2, R204.reuse, PT ;  /* 0x000000cc0200720c */ /* 0x080fe40003fc6270 */
[----:B------:R-:W-:Y:S02]  /*c800*/  FMNMX3.FTZ R70, R70, R175, R174, !PT ;  /* 0x000000af46467276 */ /* 0x000fe400078100ae */
[----:B------:R-:W-:-:S02]  /*c810*/  ISETP.GE.AND P5, PT, R6, R204, PT ;  /* 0x000000cc0600720c */ /* 0x000fc40003fa6270 */
[----:B------:R-:W-:Y:S02]  /*c820*/  FMNMX3.FTZ R2, R207, R148, R74, !PT ;  /* 0x00000094cf027276 */ /* 0x000fe4000781004a */
[----:B------:R-:W-:Y:S02]  /*c830*/  FMNMX3.FTZ R70, R70, R178, R181, !PT ;  /* 0x000000b246467276 */ /* 0x000fe400078100b5 */
[----:B------:R-:W-:Y:S02]  /*c840*/  FSEL R28, R28, -INF , !P0 ;  /* 0xff8000001c1c7808 */ /* 0x000fe40004000000 */
[----:B------:R-:W-:Y:S01]  /*c850*/  FSEL R29, R29, -INF , !P4 ;  /* 0xff8000001d1d7808 */ /* 0x000fe20006000000 */
[----:B------:R-:W1:Y:S01]  /*c860*/  SHFL.BFLY PT, R6, R70, 0x2, 0x1f ;  /* 0x0c401f0046067f89 */ /* 0x000e6200000e0000 */
[-C--:B------:R-:W-:Y:S02]  /*c870*/  ISETP.GE.AND P0, PT, R5, R204.reuse, PT ;  /* 0x000000cc0500720c */ /* 0x080fe40003f06270 */
[----:B------:R-:W-:-:S02]  /*c880*/  ISETP.GE.AND P4, PT, R4, R204, PT ;  /* 0x000000cc0400720c */ /* 0x000fc40003f86270 */
[----:B---3--:R-:W-:Y:S02]  /*c890*/  FSEL R11, R11, -INF , !P3 ;  /* 0xff8000000b0b7808 */ /* 0x008fe40005800000 */
[----:B------:R-:W-:Y:S02]  /*c8a0*/  FSEL R39, R146, -INF , !P5 ;  /* 0xff80000092277808 */ /* 0x000fe40006800000 */
[----:B--2---:R-:W-:Y:S02]  /*c8b0*/  FMNMX.FTZ R72, R72, R9, !PT ;  /* 0x0000000948487209 */ /* 0x004fe40007810000 */
[----:B------:R-:W-:Y:S02]  /*c8c0*/  FMNMX3.FTZ R2, R2, R75, R67, !PT ;  /* 0x0000004b02027276 */ /* 0x000fe40007810043 */
[----:B------:R-:W-:Y:S02]  /*c8d0*/  ISETP.GE.AND P3, PT, R13, R204, PT ;  /* 0x000000cc0d00720c */ /* 0x000fe40003f66270 */
[----:B------:R-:W-:-:S02]  /*c8e0*/  FSEL R19, R19, -INF , !P2 ;  /* 0xff80000013137808 */ /* 0x000fc40005000000 */
[----:B------:R-:W-:Y:S02]  /*c8f0*/  FSEL R156, R76, -INF , !P6 ;  /* 0xff8000004c9c7808 */ /* 0x000fe40007000000 */
[-C--:B------:R-:W-:Y:S02]  /*c900*/  ISETP.GE.AND P2, PT, R3, R204.reuse, PT ;  /* 0x000000cc0300720c */ /* 0x080fe40003f46270 */
[----:B------:R-:W-:Y:S02]  /*c910*/  FSEL R55, R79, -INF , !P0 ;  /* 0xff8000004f377808 */ /* 0x000fe40004000000 */
[----:B------:R-:W-:Y:S02]  /*c920*/  FSEL R56, R78, -INF , !P4 ;  /* 0xff8000004e387808 */ /* 0x000fe40006000000 */
[----:B------:R-:W-:Y:S01]  /*c930*/  ISETP.GE.AND P6, PT, R0, R204, PT ;  /* 0x000000cc0000720c */ /* 0x000fe20003fc6270 */
[----:B------:R-:W-:Y:S01]  /*c940*/  FMUL.FTZ R0, R72, UR4 ;  /* 0x0000000448007c20 */ /* 0x000fe20008410000 */
[----:B------:R-:W-:-:S02]  /*c950*/  FMNMX3.FTZ R2, R2, R173, R39, !PT ;  /* 0x000000ad02027276 */ /* 0x000fc40007810027 */
[----:B------:R-:W-:Y:S02]  /*c960*/  FSEL R184, R15, -INF , !P3 ;  /* 0xff8000000fb87808 */ /* 0x000fe40005800000 */
[----:B------:R-:W-:Y:S02]  /*c970*/  FSETP.NEU.FTZ.AND P3, PT, R72, -INF , PT ;  /* 0xff8000004800780b */ /* 0x000fe40003f7d000 */
[----:B------:R-:W-:Y:S02]  /*c980*/  ISETP.GE.AND P5, PT, R12, R204, PT ;  /* 0x000000cc0c00720c */ /* 0x000fe40003fa6270 */
[----:B------:R-:W-:Y:S02]  /*c990*/  FSEL R154, R77, -INF , !P2 ;  /* 0xff8000004d9a7808 */ /* 0x000fe40005000000 */
[----:B------:R-:W-:Y:S02]  /*c9a0*/  FMNMX3.FTZ R2, R2, R55, R56, !PT ;  /* 0x0000003702027276 */ /* 0x000fe40007810038 */
[----:B------:R-:W-:-:S02]  /*c9b0*/  FSEL R0, R0, RZ, P3 ;  /* 0x000000ff00007208 */ /* 0x000fc40001800000 */
[-C--:B------:R-:W-:Y:S02]  /*c9c0*/  ISETP.GE.AND P0, PT, R14, R204.reuse, PT ;  /* 0x000000cc0e00720c */ /* 0x080fe40003f06270 */
[----:B------:R-:W-:Y:S01]  /*c9d0*/  ISETP.GE.AND P4, PT, R8, R204, PT ;  /* 0x000000cc0800720c */ /* 0x000fe20003f86270 */
[--C-:B------:R-:W-:Y:S01]  /*c9e0*/  FFMA.FTZ R4, R65, UR4, -R0.reuse ;  /* 0x0000000441047c23 */ /* 0x100fe20008010800 */
[----:B------:R-:W-:Y:S01]  /*c9f0*/  FSEL R182, R28, -INF , !P5 ;  /* 0xff8000001cb67808 */ /* 0x000fe20006800000 */
[----:B------:R-:W-:Y:S01]  /*ca00*/  FFMA.FTZ R9, R54, UR4, -R0 ;  /* 0x0000000436097c23 */ /* 0x000fe20008010800 */
[----:B------:R-:W-:Y:S01]  /*ca10*/  FMNMX3.FTZ R2, R2, R154, R156, !PT ;  /* 0x0000009a02027276 */ /* 0x000fe2000781009c */
[----:B------:R2:W-:Y:S01]  /*ca20*/  MUFU.EX2 R241, R4 ;  /* 0x0000000400f17308 */ /* 0x0005e20000000800 */
[----:B------:R-:W-:Y:S01]  /*ca30*/  ISETP.GE.AND P2, PT, R7, R204, PT ;  /* 0x000000cc0700720c */ /* 0x000fe20003f46270 */
[----:B------:R-:W-:Y:S01]  /*ca40*/  LDSM.16.MT88.4 R12, [R188+0x6000] ;  /* 0x00600000bc0c783b */ /* 0x000fe20000004200 */
[----:B------:R-:W-:-:S02]  /*ca50*/  FSEL R183, R29, -INF , !P0 ;  /* 0xff8000001db77808 */ /* 0x000fc40004000000 */
[----:B------:R-:W-:Y:S01]  /*ca60*/  FSEL R186, R19, -INF , !P4 ;  /* 0xff80000013ba7808 */ /* 0x000fe20006000000 */
[----:B------:R-:W-:Y:S01]  /*ca70*/  LDSM.16.MT88.4 R28, [R192+0x6000] ;  /* 0x00600000c01c783b */ /* 0x000fe20000004200 */
[----:B------:R-:W-:Y:S01]  /*ca80*/  FMNMX3.FTZ R2, R2, R184, R182, !PT ;  /* 0x000000b802027276 */ /* 0x000fe200078100b6 */
[----:B------:R-:W-:Y:S01]  /*ca90*/  MUFU.EX2 R233, R9 ;  /* 0x0000000900e97308 */ /* 0x000fe20000000800 */
[----:B------:R-:W-:Y:S02]  /*caa0*/  FSEL R185, R18, -INF , !P2 ;  /* 0xff80000012b97808 */ /* 0x000fe40005000000 */
[----:B------:R-:W-:Y:S02]  /*cab0*/  FSEL R187, R11, -INF , !P6 ;  /* 0xff8000000bbb7808 */ /* 0x000fe40007000000 */
[----:B-1----:R-:W-:Y:S02]  /*cac0*/  FMNMX.FTZ R70, R70, R6, !PT ;  /* 0x0000000646467209 */ /* 0x002fe40007810000 */
[----:B------:R-:W-:-:S02]  /*cad0*/  FMNMX.FTZ R73, R73, R17, !PT ;  /* 0x0000001149497209 */ /* 0x000fc40007810000 */
[----:B--2---:R-:W-:Y:S01]  /*cae0*/  FMNMX3.FTZ R4, R2, R183, R186, !PT ;  /* 0x000000b702047276 */ /* 0x004fe200078100ba */
[----:B------:R-:W1:Y:S03]  /*caf0*/  SHFL.BFLY PT, R5, R70, 0x1, 0x1f ;  /* 0x0c201f0046057f89 */ /* 0x000e6600000e0000 */
[----:B------:R-:W-:Y:S01]  /*cb00*/  FMNMX3.FTZ R4, R4, R185, R187, !PT ;  /* 0x000000b904047276 */ /* 0x000fe200078100bb */
[----:B------:R-:W2:Y:S04]  /*cb10*/  SHFL.BFLY PT, R10, R73, 0x1, 0x1f ;  /* 0x0c201f00490a7f89 */ /* 0x000ea800000e0000 */
[----:B------:R-:W3:Y:S01]  /*cb20*/  SHFL.BFLY PT, R6, R4, 0x2, 0x1f ;  /* 0x0c401f0004067f89 */ /* 0x000ee200000e0000 */
[----:B-1----:R-:W-:-:S02]  /*cb30*/  FMNMX.FTZ R70, R70, R5, !PT ;  /* 0x0000000546467209 */ /* 0x002fc40007810000 */
[----:B--2---:R-:W-:Y:S02]  /*cb40*/  FMNMX.FTZ R73, R73, R10, !PT ;  /* 0x0000000a49497209 */ /* 0x004fe40007810000 */
[----:B------:R-:W-:Y:S02]  /*cb50*/  FSETP.NEU.FTZ.AND P2, PT, R70, -INF , PT ;  /* 0xff8000004600780b */ /* 0x000fe40003f5d000 */
[----:B---3--:R-:W-:Y:S01]  /*cb60*/  FMNMX.FTZ R4, R4, R6, !PT ;  /* 0x0000000604047209 */ /* 0x008fe20007810000 */
[C---:B------:R-:W-:Y:S01]  /*cb70*/  FMUL.FTZ R3, R73.reuse, UR4 ;  /* 0x0000000449037c20 */ /* 0x040fe20008410000 */
[----:B------:R-:W-:Y:S02]  /*cb80*/  FSETP.NEU.FTZ.AND P0, PT, R73, -INF , PT ;  /* 0xff8000004900780b */ /* 0x000fe40003f1d000 */
[----:B------:R-:W-:Y:S01]  /*cb90*/  FSEL R10, R72, RZ, P3 ;  /* 0x000000ff480a7208 */ /* 0x000fe20001800000 */
[----:B------:R-:W1:Y:S01]  /*cba0*/  SHFL.BFLY PT, R71, R4, 0x1, 0x1f ;  /* 0x0c201f0004477f89 */ /* 0x000e6200000e0000 */
[----:B------:R-:W-:-:S02]  /*cbb0*/  FSEL R3, R3, RZ, P0 ;  /* 0x000000ff03037208 */ /* 0x000fc40000000000 */
[----:B------:R-:W-:Y:S01]  /*cbc0*/  FSEL R6, R73, RZ, P0 ;  /* 0x000000ff49067208 */ /* 0x000fe20000000000 */
[----:B------:R-:W-:Y:S02]  /*cbd0*/  FADD.FTZ R16, R208, -R10 ;  /* 0x8000000ad0107221 */ /* 0x000fe40000010000 */
[--C-:B------:R-:W-:Y:S01]  /*cbe0*/  FFMA.FTZ R2, R64, UR4, -R3.reuse ;  /* 0x0000000440027c23 */ /* 0x100fe20008010803 */
[----:B------:R-:W-:Y:S01]  /*cbf0*/  FFMA.FTZ R5, R52, UR4, -R3 ;  /* 0x0000000434057c23 */ /* 0x000fe20008010803 */
[----:B------:R-:W-:Y:S01]  /*cc00*/  FADD.FTZ R7, R206, -R6 ;  /* 0x80000006ce077221 */ /* 0x000fe20000010000 */
[----:B------:R-:W-:Y:S01]  /*cc10*/  FSEL R6, R70, RZ, P2 ;  /* 0x000000ff46067208 */ /* 0x000fe20001000000 */
[----:B------:R2:W-:Y:S02]  /*cc20*/  MUFU.EX2 R239, R2 ;  /* 0x0000000200ef7308 */ /* 0x0005e40000000800 */
[----:B------:R-:W-:-:S06]  /*cc30*/  FMUL.FTZ R7, R7, UR4 ;  /* 0x0000000407077c20 */ /* 0x000fcc0008410000 */
[----:B------:R3:W-:Y:S01]  /*cc40*/  MUFU.EX2 R240, R5 ;  /* 0x0000000500f07308 */ /* 0x0007e20000000800 */
[----:B-1----:R-:W-:Y:S01]  /*cc50*/  FMNMX.FTZ R71, R4, R71, !PT ;  /* 0x0000004704477209 */ /* 0x002fe20007810000 */
[----:B------:R-:W-:-:S06]  /*cc60*/  FFMA.FTZ R4, R62, UR4, -R0 ;  /* 0x000000043e047c23 */ /* 0x000fcc0008010800 */
[----:B------:R-:W1:Y:S01]  /*cc70*/  MUFU.EX2 R38, R7 ;  /* 0x0000000700267308 */ /* 0x000e620000000800 */
[----:B--2---:R-:W-:Y:S01]  /*cc80*/  FFMA.FTZ R2, R60, UR4, -R3 ;  /* 0x000000043c027c23 */ /* 0x004fe20008010803 */
[----:B------:R-:W-:-:S06]  /*cc90*/  FSETP.NEU.FTZ.AND P0, PT, R71, -INF , PT ;  /* 0xff8000004700780b */ /* 0x000fcc0003f1d000 */
[----:B------:R2:W-:Y:S01]  /*cca0*/  MUFU.EX2 R231, R4 ;  /* 0x0000000400e77308 */ /* 0x0005e20000000800 */
[----:B---3--:R-:W-:-:S07]  /*ccb0*/  FFMA.FTZ R5, R46, UR4, -R3 ;  /* 0x000000042e057c23 */ /* 0x008fce0008010803 */
[----:B------:R3:W4:Y:S01]  /*ccc0*/  MUFU.EX2 R238, R2 ;  /* 0x0000000200ee7308 */ /* 0x0007220000000800 */
[-C--:B-1----:R-:W-:Y:S01]  /*ccd0*/  FMUL.FTZ R84, R84, R38.reuse ;  /* 0x0000002654547220 */ /* 0x082fe20000410000 */
[-C--:B------:R-:W-:Y:S01]  /*cce0*/  FMUL.FTZ R85, R85, R38.reuse ;  /* 0x0000002655557220 */ /* 0x080fe20000410000 */
[-C--:B------:R-:W-:Y:S01]  /*ccf0*/  FMUL.FTZ R88, R88, R38.reuse ;  /* 0x0000002658587220 */ /* 0x080fe20000410000 */
[-C--:B------:R-:W-:Y:S01]  /*cd00*/  FMUL.FTZ R89, R89, R38.reuse ;  /* 0x0000002659597220 */ /* 0x080fe20000410000 */
[-C--:B------:R-:W-:Y:S01]  /*cd10*/  FMUL.FTZ R100, R100, R38.reuse ;  /* 0x0000002664647220 */ /* 0x080fe20000410000 */
[-C--:B------:R-:W-:Y:S01]  /*cd20*/  FMUL.FTZ R101, R101, R38.reuse ;  /* 0x0000002665657220 */ /* 0x080fe20000410000 */
[-C--:B------:R-:W-:Y:S01]  /*cd30*/  FMUL.FTZ R104, R104, R38.reuse ;  /* 0x0000002668687220 */ /* 0x080fe20000410000 */
[----:B------:R1:W-:Y:S01]  /*cd40*/  MUFU.EX2 R242, R5 ;  /* 0x0000000500f27308 */ /* 0x0003e20000000800 */
[----:B--2---:R-:W-:Y:S01]  /*cd50*/  FMUL.FTZ R4, R71, UR4 ;  /* 0x0000000447047c20 */ /* 0x004fe20008410000 */
[-C--:B------:R-:W-:Y:S01]  /*cd60*/  FMUL.FTZ R105, R105, R38.reuse ;  /* 0x0000002669697220 */ /* 0x080fe20000410000 */
[-C--:B------:R-:W-:Y:S01]  /*cd70*/  FMUL.FTZ R116, R116, R38.reuse ;  /* 0x0000002674747220 */ /* 0x080fe20000410000 */
[-C--:B------:R-:W-:Y:S01]  /*cd80*/  FMUL.FTZ R117, R117, R38.reuse ;  /* 0x0000002675757220 */ /* 0x080fe20000410000 */
[-C--:B------:R-:W-:Y:S01]  /*cd90*/  FMUL.FTZ R120, R120, R38.reuse ;  /* 0x0000002678787220 */ /* 0x080fe20000410000 */
[----:B------:R-:W-:Y:S01]  /*cda0*/  FSEL R8, R4, RZ, P0 ;  /* 0x000000ff04087208 */ /* 0x000fe20000000000 */
[-C--:B------:R-:W-:Y:S01]  /*cdb0*/  FMUL.FTZ R121, R121, R38.reuse ;  /* 0x0000002679797220 */ /* 0x080fe20000410000 */
[-C--:B------:R-:W-:Y:S01]  /*cdc0*/  FMUL.FTZ R132, R132, R38.reuse ;  /* 0x0000002684847220 */ /* 0x080fe20000410000 */
[----:B---3--:R-:W-:Y:S01]  /*cdd0*/  FMUL.FTZ R2, R70, UR4 ;  /* 0x0000000446027c20 */ /* 0x008fe20008410000 */
[----:B----4-:R-:W-:Y:S01]  /*cde0*/  F2FP.BF16.F32.PACK_AB R4, R238, R239 ;  /* 0x000000efee04723e */ /* 0x010fe200000010ff */
[--C-:B------:R-:W-:Y:S01]  /*cdf0*/  FFMA.FTZ R9, R74, UR4, -R8.reuse ;  /* 0x000000044a097c23 */ /* 0x100fe20008010808 */
[--C-:B------:R-:W-:Y:S01]  /*ce00*/  FFMA.FTZ R11, R148, UR4, -R8.reuse ;  /* 0x00000004940b7c23 */ /* 0x100fe20008010808 */
[----:B------:R-:W-:Y:S01]  /*ce10*/  FFMA.FTZ R10, R67, UR4, -R8 ;  /* 0x00000004430a7c23 */ /* 0x000fe20008010808 */
[----:B------:R-:W-:Y:S01]  /*ce20*/  FSEL R2, R2, RZ, P2 ;  /* 0x000000ff02027208 */ /* 0x000fe20001000000 */
[----:B------:R2:W-:Y:S01]  /*ce30*/  MUFU.EX2 R227, R9 ;  /* 0x0000000900e37308 */ /* 0x0005e20000000800 */
[-C--:B------:R-:W-:Y:S01]  /*ce40*/  FMUL.FTZ R133, R133, R38.reuse ;  /* 0x0000002685857220 */ /* 0x080fe20000410000 */
[-C--:B------:R-:W-:Y:S01]  /*ce50*/  FMUL.FTZ R136, R136, R38.reuse ;  /* 0x0000002688887220 */ /* 0x080fe20000410000 */
[----:B------:R-:W-:Y:S01]  /*ce60*/  FMUL.FTZ R137, R137, R38 ;  /* 0x0000002689897220 */ /* 0x000fe20000410000 */
[----:B-1----:R-:W-:-:S04]  /*ce70*/  FFMA.FTZ R5, R66, UR4, -R2 ;  /* 0x0000000442057c23 */ /* 0x002fc80008010802 */
[----:B------:R1:W-:Y:S08]  /*ce80*/  MUFU.EX2 R228, R11 ;  /* 0x0000000b00e47308 */ /* 0x0003f00000000800 */
[----:B------:R3:W-:Y:S01]  /*ce90*/  MUFU.EX2 R235, R5 ;  /* 0x0000000500eb7308 */ /* 0x0007e20000000800 */
[----:B--2---:R-:W-:-:S05]  /*cea0*/  FSEL R9, R71, RZ, P0 ;  /* 0x000000ff47097208 */ /* 0x004fca0000000000 */
[----:B------:R-:W-:Y:S02]  /*ceb0*/  FADD.FTZ R9, R207, -R9 ;  /* 0x80000009cf097221 */ /* 0x000fe40000010000 */
[----:B------:R2:W-:Y:S01]  /*cec0*/  MUFU.EX2 R222, R10 ;  /* 0x0000000a00de7308 */ /* 0x0005e20000000800 */
[----:B-1----:R-:W-:Y:S01]  /*ced0*/  FFMA.FTZ R11, R75, UR4, -R8 ;  /* 0x000000044b0b7c23 */ /* 0x002fe20008010808 */
[----:B------:R-:W-:-:S06]  /*cee0*/  FMUL.FTZ R9, R9, UR4 ;  /* 0x0000000409097c20 */ /* 0x000fcc0008410000 */
[----:B------:R1:W-:Y:S01]  /*cef0*/  MUFU.EX2 R223, R11 ;  /* 0x0000000b00df7308 */ /* 0x0003e20000000800 */
[----:B---3--:R-:W-:-:S07]  /*cf00*/  FFMA.FTZ R5, R61, UR4, -R2 ;  /* 0x000000043d057c23 */ /* 0x008fce0008010802 */
[----:B------:R3:W-:Y:S01]  /*cf10*/  MUFU.EX2 R234, R5 ;  /* 0x0000000500ea7308 */ /* 0x0007e20000000800 */
[----:B--2---:R-:W-:-:S07]  /*cf20*/  FFMA.FTZ R10, R57, UR4, -R0 ;  /* 0x00000004390a7c23 */ /* 0x004fce0008010800 */
[----:B------:R2:W-:Y:S01]  /*cf30*/  MUFU.EX2 R221, R10 ;  /* 0x0000000a00dd7308 */ /* 0x0005e20000000800 */
[----:B-1----:R-:W-:Y:S02]  /*cf40*/  FMUL.FTZ R11, R16, UR4 ;  /* 0x00000004100b7c20 */ /* 0x002fe40008410000 */
[----:B------:R-:W1:Y:S05]  /*cf50*/  LDSM.16.MT88.4 R16, [R193+0x6800] ;  /* 0x00680000c110783b */ /* 0x000e6a0000004200 */
[----:B------:R-:W4:Y:S01]  /*cf60*/  MUFU.EX2 R36, R11 ;  /* 0x0000000b00247308 */ /* 0x000f220000000800 */
[----:B---3--:R-:W-:-:S07]  /*cf70*/  FFMA.FTZ R5, R53, UR4, -R2 ;  /* 0x0000000435057c23 */ /* 0x008fce0008010802 */
[----:B------:R3:W5:Y:S01]  /*cf80*/  MUFU.EX2 R11, R9 ;  /* 0x00000009000b7308 */ /* 0x0007620000000800 */
[----:B--2---:R-:W-:-:S07]  /*cf90*/  FFMA.FTZ R10, R155, UR4, -R3 ;  /* 0x000000049b0a7c23 */ /* 0x004fce0008010803 */
[----:B------:R2:W-:Y:S01]  /*cfa0*/  MUFU.EX2 R237, R5 ;  /* 0x0000000500ed7308 */ /* 0x0005e20000000800 */
        /* <DEDUP_REMOVED lines=8> */
[----:B---3--:R-:W-:Y:S01]  /*d030*/  FFMA.FTZ R9, R152, UR4, -R0 ;  /* 0x0000000498097c23 */ /* 0x008fe20008010800 */
[-C--:B-----5:R-:W-:Y:S01]  /*d040*/  FMUL.FTZ R82, R82, R11.reuse ;  /* 0x0000000b52527220 */ /* 0x0a0fe20000410000 */
[-C--:B------:R-:W-:Y:S01]  /*d050*/  FMUL.FTZ R83, R83, R11.reuse ;  /* 0x0000000b53537220 */ /* 0x080fe20000410000 */
[-C--:B------:R-:W-:Y:S01]  /*d060*/  FMUL.FTZ R94, R94, R11.reuse ;  /* 0x0000000b5e5e7220 */ /* 0x080fe20000410000 */
[----:B------:R3:W-:Y:S01]  /*d070*/  MUFU.EX2 R220, R9 ;  /* 0x0000000900dc7308 */ /* 0x0007e20000000800 */
[-C--:B------:R-:W-:Y:S01]  /*d080*/  FMUL.FTZ R95, R95, R11.reuse ;  /* 0x0000000b5f5f7220 */ /* 0x080fe20000410000 */
[-C--:B------:R-:W-:Y:S01]  /*d090*/  FMUL.FTZ R98, R98, R11.reuse ;  /* 0x0000000b62627220 */ /* 0x080fe20000410000 */
[-C--:B------:R-:W-:Y:S01]  /*d0a0*/  FMUL.FTZ R99, R99, R11.reuse ;  /* 0x0000000b63637220 */ /* 0x080fe20000410000 */
[----:B--2---:R-:W-:Y:S01]  /*d0b0*/  FFMA.FTZ R5, R47, UR4, -R2 ;  /* 0x000000042f057c23 */ /* 0x004fe20008010802 */
        /* <DEDUP_REMOVED lines=18> */
[----:B------:R-:W-:Y:S01]  /*d1e0*/  FMUL.FTZ R141, R141, R36 ;  /* 0x000000248d8d7220 */ /* 0x000fe20000410000 */
[----:B------:R3:W-:Y:S01]  /*d1f0*/  MUFU.EX2 R219, R9 ;  /* 0x0000000900db7308 */ /* 0x0007e20000000800 */
[----:B--2---:R-:W-:Y:S01]  /*d200*/  FADD.FTZ R5, R205, -R6 ;  /* 0x80000006cd057221 */ /* 0x004fe20000010000 */
[----:B------:R-:W-:Y:S01]  /*d210*/  F2FP.BF16.F32.PACK_AB R6, R242, R240 ;  /* 0x000000f0f206723e */ /* 0x000fe200000010ff */
[----:B------:R-:W-:Y:S01]  /*d220*/  FMUL.FTZ R142, R142, R11 ;  /* 0x0000000b8e8e7220 */ /* 0x000fe20000410000 */
[----:B----4-:R-:W-:Y:S01]  /*d230*/  F2FP.BF16.F32.PACK_AB R7, R236, R237 ;  /* 0x000000edec07723e */ /* 0x010fe200000010ff */
[----:B------:R-:W-:Y:S01]  /*d240*/  FMUL.FTZ R5, R5, UR4 ;  /* 0x0000000405057c20 */ /* 0x000fe20008410000 */
[----:B------:R-:W-:-:S03]  /*d250*/  FMUL.FTZ R143, R143, R11 ;  /* 0x0000000b8f8f7220 */ /* 0x000fc60000410000 */
[----:B------:R2:W4:Y:S01]  /*d260*/  MUFU.EX2 R37, R5 ;  /* 0x0000000500257308 */ /* 0x0005220000000800 */
[--C-:B-----5:R-:W-:Y:S01]  /*d270*/  FFMA.FTZ R10, R145, UR4, -R3.reuse ;  /* 0x00000004910a7c23 */ /* 0x120fe20008010803 */
[----:B---3--:R-:W-:-:S06]  /*d280*/  FFMA.FTZ R9, R144, UR4, -R3 ;  /* 0x0000000490097c23 */ /* 0x008fcc0008010803 */
[----:B------:R-:W-:Y:S08]  /*d290*/  MUFU.EX2 R217, R10 ;  /* 0x0000000a00d97308 */ /* 0x000ff00000000800 */
[----:B------:R3:W-:Y:S01]  /*d2a0*/  MUFU.EX2 R216, R9 ;  /* 0x0000000900d87308 */ /* 0x0007e20000000800 */
[----:B--2---:R-:W-:Y:S01]  /*d2b0*/  FFMA.FTZ R5, R63, UR4, -R0 ;  /* 0x000000043f057c23 */ /* 0x004fe20008010800 */
[-C--:B----4-:R-:W-:Y:S01]  /*d2c0*/  FMUL.FTZ R86, R86, R37.reuse ;  /* 0x0000002556567220 */ /* 0x090fe20000410000 */
        /* <DEDUP_REMOVED lines=15> */
[-C--:B------:R-:W-:Y:S01]  /*d3c0*/  FMUL.FTZ R138, R138, R37.reuse ;  /* 0x000000258a8a7220 */ /* 0x080fe20000410000 */
[----:B------:R-:W-:Y:S01]  /*d3d0*/  FMUL.FTZ R139, R139, R37 ;  /* 0x000000258b8b7220 */ /* 0x000fe20000410000 */
[----:B------:R-:W-:Y:S01]  /*d3e0*/  FFMA.FTZ R10, R149, UR4, -R2 ;  /* 0x00000004950a7c23 */ /* 0x000fe20008010802 */
[----:B------:R3:W-:Y:S01]  /*d3f0*/  MUFU.EX2 R215, R9 ;  /* 0x0000000900d77308 */ /* 0x0007e20000000800 */
[----:B--2---:R-:W-:-:S07]  /*d400*/  F2FP.BF16.F32.PACK_AB R5, R234, R235 ;  /* 0x000000ebea05723e */ /* 0x004fce00000010ff */
[----:B------:R2:W-:Y:S01]  /*d410*/  MUFU.EX2 R214, R10 ;  /* 0x0000000a00d67308 */ /* 0x0005e20000000800 */
[----:B------:R-:W-:Y:S01]  /*d420*/  HMMA.16816.F32.BF16 R84, R4, R12, R84 ;  /* 0x0000000c0454723c */ /* 0x000fe20000041854 */
[----:B---3--:R-:W-:-:S07]  /*d430*/  FFMA.FTZ R9, R147, UR4, -R2 ;  /* 0x0000000493097c23 */ /* 0x008fce0008010802 */
[----:B------:R-:W-:Y:S01]  /*d440*/  HMMA.16816.F32.BF16 R88, R4, R14, R88 ;  /* 0x0000000e0458723c */ /* 0x000fe20000041858 */
[----:B------:R3:W5:Y:S01]  /*d450*/  MUFU.EX2 R212, R9 ;  /* 0x0000000900d47308 */ /* 0x0007620000000800 */
[----:B--2---:R-:W-:-:S06]  /*d460*/  FFMA.FTZ R10, R159, UR4, -R0 ;  /* 0x000000049f0a7c23 */ /* 0x004fcc0008010800 */
[C---:B------:R-:W-:Y:S01]  /*d470*/  HMMA.16816.F32.BF16 R76, R4.reuse, R20, R100 ;  /* 0x00000014044c723c */ /* 0x040fe20000041864 */
[----:B------:R-:W-:Y:S07]  /*d480*/  MUFU.EX2 R207, R10 ;  /* 0x0000000a00cf7308 */ /* 0x000fee0000000800 */
[----:B------:R-:W-:Y:S01]  /*d490*/  HMMA.16816.F32.BF16 R64, R4, R22, R104 ;  /* 0x000000160440723c */ /* 0x000fe20000041868 */
[----:B---3--:R-:W-:-:S04]  /*d4a0*/  FFMA.FTZ R9, R150, UR4, -R2 ;  /* 0x0000000496097c23 */ /* 0x008fc80008010802 */
[----:B------:R2:W-:Y:S03]  /*d4b0*/  MUFU.EX2 R213, R9 ;  /* 0x0000000900d57308 */ /* 0x0005e60000000800 */
[C---:B------:R-:W-:Y:S08]  /*d4c0*/  HMMA.16816.F32.BF16 R60, R4.reuse, R24, R116 ;  /* 0x00000018043c723c */ /* 0x040ff00000041874 */
[----:B------:R-:W-:Y:S01]  /*d4d0*/  HMMA.16816.F32.BF16 R120, R4, R26, R120 ;  /* 0x0000001a0478723c */ /* 0x000fe20000041878 */
[----:B--2---:R-:W-:-:S07]  /*d4e0*/  FFMA.FTZ R9, R151, UR4, -R2 ;  /* 0x0000000497097c23 */ /* 0x004fce0008010802 */
[C---:B------:R-:W-:Y:S01]  /*d4f0*/  HMMA.16816.F32.BF16 R132, R4.reuse, R28, R132 ;  /* 0x0000001c0484723c */ /* 0x040fe20000041884 */
[----:B------:R2:W3:Y:S07]  /*d500*/  MUFU.EX2 R208, R9 ;  /* 0x0000000900d07308 */ /* 0x0004ee0000000800 */
[----:B------:R-:W-:Y:S01]  /*d510*/  HMMA.16816.F32.BF16 R44, R4, R30, R136 ;  /* 0x0000001e042c723c */ /* 0x000fe20000041888 */
[----:B------:R-:W-:Y:S02]  /*d520*/  F2FP.BF16.F32.PACK_AB R4, R231, R241 ;  /* 0x000000f1e704723e */ /* 0x000fe400000010ff */
[----:B------:R-:W-:-:S02]  /*d530*/  F2FP.BF16.F32.PACK_AB R5, R227, R228 ;  /* 0x000000e4e305723e */ /* 0x000fc400000010ff */
[----:B----4-:R-:W-:Y:S02]  /*d540*/  F2FP.BF16.F32.PACK_AB R6, R233, R229 ;  /* 0x000000e5e906723e */ /* 0x010fe400000010ff */
[----:B------:R-:W-:Y:S01]  /*d550*/  F2FP.BF16.F32.PACK_AB R7, R222, R223 ;  /* 0x000000dfde07723e */ /* 0x000fe200000010ff */
[----:B--2---:R-:W-:-:S06]  /*d560*/  FFMA.FTZ R9, R157, UR4, -R0 ;  /* 0x000000049d097c23 */ /* 0x004fcc0008010800 */
[C---:B------:R-:W-:Y:S01]  /*d570*/  HMMA.16816.F32.BF16 R48, R4.reuse, R12, R80 ;  /* 0x0000000c0430723c */ /* 0x040fe20000041850 */
[----:B------:R2:W-:Y:S07]  /*d580*/  MUFU.EX2 R206, R9 ;  /* 0x0000000900ce7308 */ /* 0x0005ee0000000800 */
[C---:B------:R-:W-:Y:S01]  /*d590*/  HMMA.16816.F32.BF16 R40, R4.reuse, R14, R92 ;  /* 0x0000000e0428723c */ /* 0x040fe2000004185c */
[----:B------:R-:W-:Y:S04]  /*d5a0*/  LDSM.16.MT88.4 R12, [R192+0x6800] ;  /* 0x00680000c00c783b */ /* 0x000fe80000004200 */
[----:B------:R-:W-:Y:S03]  /*d5b0*/  LDSM.16.MT88.4 R92, [R188+0x7800] ;  /* 0x00780000bc5c783b */ /* 0x000fe60000004200 */
[----:B------:R-:W-:Y:S01]  /*d5c0*/  HMMA.16816.F32.BF16 R32, R4, R20, R96 ;  /* 0x000000140420723c */ /* 0x000fe20000041860 */
[----:B--2---:R-:W-:-:S04]  /*d5d0*/  FFMA.FTZ R9, R164, UR4, -R0 ;  /* 0x00000004a4097c23 */ /* 0x004fc80008010800 */
[----:B------:R2:W-:Y:S03]  /*d5e0*/  MUFU.EX2 R205, R9 ;  /* 0x0000000900cd7308 */ /* 0x0005e60000000800 */
[C---:B------:R-:W-:Y:S01]  /*d5f0*/  HMMA.16816.F32.BF16 R108, R4.reuse, R22, R108 ;  /* 0x00000016046c723c */ /* 0x040fe2000004186c */
[----:B------:R-:W-:Y:S07]  /*d600*/  LDSM.16.MT88.4 R20, [R189+0x6800] ;  /* 0x00680000bd14783b */ /* 0x000fee0000004200 */
[----:B------:R-:W-:Y:S01]  /*d610*/  HMMA.16816.F32.BF16 R112, R4, R24, R112 ;  /* 0x000000180470723c */ /* 0x000fe20000041870 */
[----:B--2---:R-:W-:-:S07]  /*d620*/  FFMA.FTZ R9, R153, UR4, -R0 ;  /* 0x0000000499097c23 */ /* 0x004fce0008010800 */
[C---:B------:R-:W-:Y:S01]  /*d630*/  HMMA.16816.F32.BF16 R124, R4.reuse, R26, R124 ;  /* 0x0000001a047c723c */ /* 0x040fe2000004187c */
[----:B------:R-:W2:Y:S01]  /*d640*/  LDSM.16.MT88.4 R24, [R188+0x6800] ;  /* 0x00680000bc18783b */ /* 0x000ea20000004200 */
[----:B------:R4:W-:Y:S06]  /*d650*/  MUFU.EX2 R164, R9 ;  /* 0x0000000900a47308 */ /* 0x0009ec0000000800 */
[C---:B------:R-:W-:Y:S08]  /*d660*/  HMMA.16816.F32.BF16 R128, R4.reuse, R28, R128 ;  /* 0x0000001c0480723c */ /* 0x040ff00000041880 */
[----:B------:R-:W-:Y:S01]  /*d670*/  HMMA.16816.F32.BF16 R140, R4, R30, R140 ;  /* 0x0000001e048c723c */ /* 0x000fe2000004188c */
[----:B------:R-:W-:-:S02]  /*d680*/  F2FP.BF16.F32.PACK_AB R4, R216, R218 ;  /* 0x000000dad804723e */ /* 0x000fc400000010ff */
[----:B-----5:R-:W-:Y:S01]  /*d690*/  F2FP.BF16.F32.PACK_AB R5, R212, R214 ;  /* 0x000000d6d405723e */ /* 0x020fe200000010ff */
[--C-:B----4-:R-:W-:Y:S01]  /*d6a0*/  FFMA.FTZ R9, R173, UR4, -R8.reuse ;  /* 0x00000004ad097c23 */ /* 0x110fe20008010808 */
[----:B------:R-:W-:Y:S02]  /*d6b0*/  F2FP.BF16.F32.PACK_AB R6, R215, R217 ;  /* 0x000000d9d706723e */ /* 0x000fe400000010ff */
[----:B---3--:R-:W-:Y:S01]  /*d6c0*/  F2FP.BF16.F32.PACK_AB R7, R208, R213 ;  /* 0x000000d5d007723e */ /* 0x008fe200000010ff */
[----:B------:R3:W-:Y:S06]  /*d6d0*/  MUFU.EX2 R159, R9 ;  /* 0x00000009009f7308 */ /* 0x0007ec0000000800 */
[C---:B-1----:R-:W-:Y:S08]  /*d6e0*/  HMMA.16816.F32.BF16 R76, R4.reuse, R16, R76 ;  /* 0x00000010044c723c */ /* 0x042ff0000004184c */
[----:B------:R-:W-:Y:S01]  /*d6f0*/  HMMA.16816.F32.BF16 R64, R4, R18, R64 ;  /* 0x000000120440723c */ /* 0x000fe20000041840 */
[----:B---3--:R-:W-:-:S04]  /*d700*/  FFMA.FTZ R9, R39, UR4, -R8 ;  /* 0x0000000427097c23 */ /* 0x008fc80008010808 */
[----:B------:R1:W3:Y:S03]  /*d710*/  MUFU.EX2 R147, R9 ;  /* 0x0000000900937308 */ /* 0x0002e60000000800 */
        /* <DEDUP_REMOVED lines=11> */
[----:B---3--:R-:W-:Y:S02]  /*d7d0*/  F2FP.BF16.F32.PACK_AB R5, R147, R159 ;  /* 0x0000009f9305723e */ /* 0x008fe400000010ff */
[----:B------:R-:W-:Y:S01]  /*d7e0*/  F2FP.BF16.F32.PACK_AB R6, R207, R219 ;  /* 0x000000dbcf06723e */ /* 0x000fe200000010ff */
[----:B-1----:R-:W-:Y:S01]  /*d7f0*/  FFMA.FTZ R9, R158, UR4, -R0 ;  /* 0x000000049e097c23 */ /* 0x002fe20008010800 */
[----:B--2---:R-:W-:-:S03]  /*d800*/  F2FP.BF16.F32.PACK_AB R7, R145, R146 ;  /* 0x000000929107723e */ /* 0x004fc600000010ff */
[----:B------:R1:W-:Y:S04]  /*d810*/  MUFU.EX2 R158, R9 ;  /* 0x00000009009e7308 */ /* 0x0003e80000000800 */
[C---:B------:R-:W-:Y:S08]  /*d820*/  HMMA.16816.F32.BF16 R112, R4.reuse, R20, R112 ;  /* 0x000000140470723c */ /* 0x040ff00000041870 */
[----:B------:R-:W-:Y:S01]  /*d830*/  HMMA.16816.F32.BF16 R124, R4, R22, R124 ;  /* 0x00000016047c723c */ /* 0x000fe2000004187c */
[----:B------:R-:W2:Y:S01]  /*d840*/  LDSM.16.MT88.4 R20, [R193+0x7000] ;  /* 0x00700000c114783b */ /* 0x000ea20000004200 */
[----:B-1----:R-:W-:-:S06]  /*d850*/  FFMA.FTZ R9, R167, UR4, -R3 ;  /* 0x00000004a7097c23 */ /* 0x002fcc0008010803 */
[C---:B------:R-:W-:Y:S01]  /*d860*/  HMMA.16816.F32.BF16 R32, R4.reuse, R16, R32 ;  /* 0x000000100420723c */ /* 0x040fe20000041820 */
[----:B------:R1:W-:Y:S07]  /*d870*/  MUFU.EX2 R155, R9 ;  /* 0x00000009009b7308 */ /* 0x0003ee0000000800 */
[C---:B------:R-:W-:Y:S01]  /*d880*/  HMMA.16816.F32.BF16 R28, R4.reuse, R18, R108 ;  /* 0x00000012041c723c */ /* 0x040fe2000004186c */
[----:B------:R-:W3:Y:S04]  /*d890*/  LDSM.16.MT88.4 R16, [R189+0x7000] ;  /* 0x00700000bd10783b */ /* 0x000ee80000004200 */
[----:B------:R-:W-:Y:S03]  /*d8a0*/  LDSM.16.MT88.4 R108, [R193+0x7800] ;  /* 0x00780000c16c783b */ /* 0x000fe60000004200 */
[----:B------:R-:W-:Y:S01]  /*d8b0*/  HMMA.16816.F32.BF16 R128, R4, R12, R128 ;  /* 0x0000000c0480723c */ /* 0x000fe20000041880 */
[----:B-1----:R-:W-:-:S04]  /*d8c0*/  FFMA.FTZ R9, R170, UR4, -R3 ;  /* 0x00000004aa097c23 */ /* 0x002fc80008010803 */
[----:B------:R1:W4:Y:S03]  /*d8d0*/  MUFU.EX2 R157, R9 ;  /* 0x00000009009d7308 */ /* 0x0003260000000800 */
[C---:B------:R-:W-:Y:S01]  /*d8e0*/  HMMA.16816.F32.BF16 R140, R4.reuse, R14, R140 ;  /* 0x0000000e048c723c */ /* 0x040fe2000004188c */
[----:B------:R-:W5:Y:S07]  /*d8f0*/  LDSM.16.MT88.4 R12, [R192+0x7000] ;  /* 0x00700000c00c783b */ /* 0x000f6e0000004200 */
[----:B------:R-:W-:Y:S01]  /*d900*/  HMMA.16816.F32.BF16 R48, R4, R24, R48 ;  /* 0x000000180430723c */ /* 0x000fe20000041830 */
[----:B-1----:R-:W-:-:S07]  /*d910*/  FFMA.FTZ R9, R161, UR4, -R3 ;  /* 0x00000004a1097c23 */ /* 0x002fce0008010803 */
[----:B------:R-:W-:Y:S01]  /*d920*/  HMMA.16816.F32.BF16 R40, R4, R26, R40 ;  /* 0x0000001a0428723c */ /* 0x000fe20000041828 */
[----:B------:R-:W1:Y:S01]  /*d930*/  LDSM.16.MT88.4 R24, [R188+0x7000] ;  /* 0x00700000bc18783b */ /* 0x000e620000004200 */
[----:B----4-:R-:W-:Y:S01]  /*d940*/  F2FP.BF16.F32.PACK_AB R4, R157, R155 ;  /* 0x0000009b9d04723e */ /* 0x010fe200000010ff */
[----:B------:R4:W-:Y:S02]  /*d950*/  MUFU.EX2 R153, R9 ;  /* 0x0000000900997308 */ /* 0x0009e40000000800 */
[----:B----4-:R-:W-:-:S06]  /*d960*/  FFMA.FTZ R9, R160, UR4, -R3 ;  /* 0x00000004a0097c23 */ /* 0x010fcc0008010803 */
[----:B------:R4:W2:Y:S02]  /*d970*/  MUFU.EX2 R152, R9 ;  /* 0x0000000900987308 */ /* 0x0008a40000000800 */
[----:B----4-:R-:W-:Y:S01]  /*d980*/  FFMA.FTZ R9, R172, UR4, -R2 ;  /* 0x00000004ac097c23 */ /* 0x010fe20008010802 */
[----:B--2---:R-:W-:-:S05]  /*d990*/  F2FP.BF16.F32.PACK_AB R6, R152, R153 ;  /* 0x000000999806723e */ /* 0x004fca00000010ff */
[----:B------:R2:W-:Y:S02]  /*d9a0*/  MUFU.EX2 R151, R9 ;  /* 0x0000000900977308 */ /* 0x0005e40000000800 */
[----:B--2---:R-:W-:-:S06]  /*d9b0*/  FFMA.FTZ R9, R171, UR4, -R2 ;  /* 0x00000004ab097c23 */ /* 0x004fcc0008010802 */
[----:B------:R2:W4:Y:S02]  /*d9c0*/  MUFU.EX2 R150, R9 ;  /* 0x0000000900967308 */ /* 0x0005240000000800 */
[----:B--2---:R-:W-:Y:S01]  /*d9d0*/  FFMA.FTZ R9, R169, UR4, -R2 ;  /* 0x00000004a9097c23 */ /* 0x004fe20008010802 */
[----:B----4-:R-:W-:-:S05]  /*d9e0*/  F2FP.BF16.F32.PACK_AB R5, R150, R151 ;  /* 0x000000979605723e */ /* 0x010fca00000010ff */
[----:B------:R2:W-:Y:S02]  /*d9f0*/  MUFU.EX2 R149, R9 ;  /* 0x0000000900957308 */ /* 0x0005e40000000800 */
[----:B--2---:R-:W-:-:S06]  /*da00*/  FFMA.FTZ R9, R168, UR4, -R2 ;  /* 0x00000004a8097c23 */ /* 0x004fcc0008010802 */
[----:B------:R2:W4:Y:S02]  /*da10*/  MUFU.EX2 R148, R9 ;  /* 0x0000000900947308 */ /* 0x0005240000000800 */
[----:B--2---:R-:W-:Y:S01]  /*da20*/  FFMA.FTZ R9, R163, UR4, -R0 ;  /* 0x00000004a3097c23 */ /* 0x004fe20008010800 */
[----:B----4-:R-:W-:-:S05]  /*da30*/  F2FP.BF16.F32.PACK_AB R7, R148, R149 ;  /* 0x000000959407723e */ /* 0x010fca00000010ff */
[----:B------:R2:W-:Y:S02]  /*da40*/  MUFU.EX2 R144, R9 ;  /* 0x0000000900907308 */ /* 0x0005e40000000800 */
[C---:B------:R-:W-:Y:S08]  /*da50*/  HMMA.16816.F32.BF16 R104, R4.reuse, R22, R64 ;  /* 0x000000160468723c */ /* 0x040ff00000041840 */
[----:B---3--:R-:W-:Y:S01]  /*da60*/  HMMA.16816.F32.BF16 R116, R4, R16, R60 ;  /* 0x000000100474723c */ /* 0x008fe2000004183c */
[----:B--2---:R-:W-:-:S07]  /*da70*/  FFMA.FTZ R9, R162, UR4, -R0 ;  /* 0x00000004a2097c23 */ /* 0x004fce0008010800 */
[C---:B-----5:R-:W-:Y:S01]  /*da80*/  HMMA.16816.F32.BF16 R132, R4.reuse, R12, R52 ;  /* 0x0000000c0484723c */ /* 0x060fe20000041834 */
[----:B------:R2:W-:Y:S07]  /*da90*/  MUFU.EX2 R75, R9 ;  /* 0x00000009004b7308 */ /* 0x0005ee0000000800 */
[C---:B------:R-:W-:Y:S08]  /*daa0*/  HMMA.16816.F32.BF16 R120, R4.reuse, R18, R56 ;  /* 0x000000120478723c */ /* 0x040ff00000041838 */
[----:B-1----:R-:W-:Y:S01]  /*dab0*/  HMMA.16816.F32.BF16 R84, R4, R24, R84 ;  /* 0x000000180454723c */ /* 0x002fe20000041854 */
[--C-:B--2---:R-:W-:Y:S01]  /*dac0*/  FFMA.FTZ R9, R166, UR4, -R0.reuse ;  /* 0x00000004a6097c23 */ /* 0x104fe20008010800 */
        /* <DEDUP_REMOVED lines=10> */
[----:B-1----:R-:W-:Y:S01]  /*db70*/  FFMA.FTZ R0, R156, UR4, -R8 ;  /* 0x000000049c007c23 */ /* 0x002fe20008010808 */
[----:B------:R-:W-:-:S05]  /*db80*/  MOV R156, R225 ;  /* 0x000000e1009c7202 */ /* 0x000fca0000000f00 */
        /* <DEDUP_REMOVED lines=19> */
[C---:B------:R-:W-:Y:S01]  /*dcc0*/  HMMA.16816.F32.BF16 R40, R4.reuse, R18, R124 ;  /* 0x000000120428723c */ /* 0x040fe2000004187c */
[----:B------:R-:W3:Y:S04]  /*dcd0*/  LDSM.16.MT88.4 R124, [R189+0x7800] ;  /* 0x00780000bd7c783b */ /* 0x000ee80000004200 */
[----:B------:R-:W4:Y:S01]  /*dce0*/  LDSM.16.MT88.4 R16, [R192+0x7800] ;  /* 0x00780000c010783b */ /* 0x000f220000004200 */
[--C-:B-1----:R-:W-:Y:S01]  /*dcf0*/  FFMA.FTZ R0, R179, UR4, -R3.reuse ;  /* 0x00000004b3007c23 */ /* 0x102fe20008010803 */
[----:B------:R-:W-:Y:S01]  /*dd00*/  FFMA.FTZ R3, R176, UR4, -R3 ;  /* 0x00000004b0037c23 */ /* 0x000fe20008010803 */
[----:B------:R-:W-:Y:S01]  /*dd10*/  HMMA.16816.F32.BF16 R12, R4, R14, R140 ;  /* 0x0000000e040c723c */ /* 0x000fe2000004188c */
[----:B------:R-:W-:Y:S01]  /*dd20*/  FFMA.FTZ R4, R245, R36, R241 ;  /* 0x00000024f5047223 */ /* 0x000fe200000100f1 */
[----:B------:R1:W-:Y:S01]  /*dd30*/  MUFU.EX2 R39, R0 ;  /* 0x0000000000277308 */ /* 0x0003e20000000800 */
[----:B--2---:R-:W-:-:S02]  /*dd40*/  F2FP.BF16.F32.PACK_AB R136, R53, R52 ;  /* 0x000000343588723e */ /* 0x004fc400000010ff */
[----:B------:R-:W-:Y:S01]  /*dd50*/  FADD.FTZ R4, R231, R4 ;  /* 0x00000004e7047221 */ /* 0x000fe20000010000 */
[----:B------:R-:W-:Y:S02]  /*dd60*/  F2FP.BF16.F32.PACK_AB R140, R75, R144 ;  /* 0x000000904b8c723e */ /* 0x000fe400000010ff */
[----:B------:R-:W-:Y:S02]  /*dd70*/  F2FP.BF16.F32.PACK_AB R142, R69, R74 ;  /* 0x0000004a458e723e */ /* 0x000fe400000010ff */
[----:B------:R2:W5:Y:S01]  /*dd80*/  MUFU.EX2 R25, R3 ;  /* 0x0000000300197308 */ /* 0x0005620000000800 */
[----:B-1----:R-:W-:-:S07]  /*dd90*/  FFMA.FTZ R0, R175, UR4, -R2 ;  /* 0x00000004af007c23 */ /* 0x002fce0008010802 */
[----:B------:R1:W-:Y:S01]  /*dda0*/  MUFU.EX2 R24, R0 ;  /* 0x0000000000187308 */ /* 0x0003e20000000800 */
[----:B--2---:R-:W-:Y:S01]  /*ddb0*/  FFMA.FTZ R3, R244, R11, R228 ;  /* 0x0000000bf4037223 */ /* 0x004fe200000100e4 */
[----:B-----5:R-:W-:-:S03]  /*ddc0*/  F2FP.BF16.F32.PACK_AB R138, R25, R39 ;  /* 0x00000027198a723e */ /* 0x020fc600000010ff */
[----:B------:R-:W-:Y:S01]  /*ddd0*/  FADD.FTZ R11, R227, R3 ;  /* 0x00000003e30b7221 */ /* 0x000fe20000010000 */
[----:B------:R-:W-:-:S04]  /*dde0*/  FADD.FTZ R3, R229, R4 ;  /* 0x00000004e5037221 */ /* 0x000fc80000010000 */
[----:B------:R-:W-:Y:S01]  /*ddf0*/  FADD.FTZ R3, R233, R3 ;  /* 0x00000003e9037221 */ /* 0x000fe20000010000 */
[----:B-1----:R-:W-:-:S03]  /*de00*/  FFMA.FTZ R0, R174, UR4, -R2 ;  /* 0x00000004ae007c23 */ /* 0x002fc60008010802 */
[----:B------:R-:W-:Y:S01]  /*de10*/  FADD.FTZ R3, R220, R3 ;  /* 0x00000003dc037221 */ /* 0x000fe20000010000 */
[----:B------:R1:W2:Y:S03]  /*de20*/  MUFU.EX2 R20, R0 ;  /* 0x0000000000147308 */ /* 0x0002a60000000800 */
[----:B------:R-:W-:Y:S01]  /*de30*/  FADD.FTZ R3, R221, R3 ;  /* 0x00000003dd037221 */ /* 0x000fe20000010000 */
[--C-:B-1----:R-:W-:Y:S01]  /*de40*/  FFMA.FTZ R0, R178, UR4, -R2.reuse ;  /* 0x00000004b2007c23 */ /* 0x102fe20008010802 */
[----:B------:R-:W-:Y:S01]  /*de50*/  FFMA.FTZ R2, R181, UR4, -R2 ;  /* 0x00000004b5027c23 */ /* 0x000fe20008010802 */
[----:B--2---:R-:W-:Y:S02]  /*de60*/  F2FP.BF16.F32.PACK_AB R137, R20, R24 ;  /* 0x000000181489723e */ /* 0x004fe400000010ff */
[----:B------:R1:W-:Y:S08]  /*de70*/  MUFU.EX2 R21, R0 ;  /* 0x0000000000157308 */ /* 0x0003f00000000800 */
[----:B------:R2:W5:Y:S01]  /*de80*/  MUFU.EX2 R10, R2 ;  /* 0x00000002000a7308 */ /* 0x0005620000000800 */
[----:B-1----:R-:W-:-:S07]  /*de90*/  FFMA.FTZ R0, R186, UR4, -R8 ;  /* 0x00000004ba007c23 */ /* 0x002fce0008010808 */
[----:B------:R1:W3:Y:S01]  /*dea0*/  MUFU.EX2 R9, R0 ;  /* 0x0000000000097308 */ /* 0x0002e20000000800 */
[----:B--2---:R-:W-:Y:S01]  /*deb0*/  FFMA.FTZ R2, R252, R38, R239 ;  /* 0x00000026fc027223 */ /* 0x004fe200000100ef */
[----:B-----5:R-:W-:-:S07]  /*dec0*/  F2FP.BF16.F32.PACK_AB R139, R10, R21 ;  /* 0x000000150a8b723e */ /* 0x020fce00000010ff */
[----:B------:R-:W-:Y:S01]  /*ded0*/  HMMA.16816.F32.BF16 R88, R136, R94, R80 ;  /* 0x0000005e8858723c */ /* 0x000fe20000041850 */
[----:B-1----:R-:W-:Y:S01]  /*dee0*/  FFMA.FTZ R0, R185, UR4, -R8 ;  /* 0x00000004b9007c23 */ /* 0x002fe20008010808 */
[----:B---3--:R-:W-:-:S06]  /*def0*/  F2FP.BF16.F32.PACK_AB R141, R9, R54 ;  /* 0x00000036098d723e */ /* 0x008fcc00000010ff */
[C---:B------:R-:W-:Y:S01]  /*df00*/  HMMA.16816.F32.BF16 R84, R136.reuse, R92, R84 ;  /* 0x0000005c8854723c */ /* 0x040fe20000041854 */
[----:B------:R1:W-:Y:S07]  /*df10*/  MUFU.EX2 R6, R0 ;  /* 0x0000000000067308 */ /* 0x0003ee0000000800 */
[C---:B------:R-:W-:Y:S08]  /*df20*/  HMMA.16816.F32.BF16 R100, R136.reuse, R108, R76 ;  /* 0x0000006c8864723c */ /* 0x040ff0000004184c */
[----:B------:R-:W-:Y:S01]  /*df30*/  HMMA.16816.F32.BF16 R104, R136, R110, R104 ;  /* 0x0000006e8868723c */ /* 0x000fe20000041868 */
[----:B-1----:R-:W-:Y:S01]  /*df40*/  FFMA.FTZ R0, R187, UR4, -R8 ;  /* 0x00000004bb007c23 */ /* 0x002fe20008010808 */
[----:B------:R-:W-:Y:S01]  /*df50*/  FADD.FTZ R8, R238, R2 ;  /* 0x00000002ee087221 */ /* 0x000fe20000010000 */
[----:B------:R-:W-:-:S02]  /*df60*/  FADD.FTZ R2, R223, R11 ;  /* 0x0000000bdf027221 */ /* 0x000fc40000010000 */
[----:B------:R1:W2:Y:S02]  /*df70*/  MUFU.EX2 R7, R0 ;  /* 0x0000000000077308 */ /* 0x0002a40000000800 */
[----:B------:R-:W-:Y:S01]  /*df80*/  FADD.FTZ R2, R222, R2 ;  /* 0x00000002de027221 */ /* 0x000fe20000010000 */
[----:B------:R-:W-:Y:S03]  /*df90*/  HMMA.16816.F32.BF16 R116, R136, R124, R116 ;  /* 0x0000007c8874723c */ /* 0x000fe60000041874 */
[----:B------:R-:W-:-:S04]  /*dfa0*/  FADD.FTZ R2, R159, R2 ;  /* 0x000000029f027221 */ /* 0x000fc80000010000 */
[----:B------:R-:W-:Y:S01]  /*dfb0*/  FADD.FTZ R2, R147, R2 ;  /* 0x0000000293027221 */ /* 0x000fe20000010000 */
[----:B------:R-:W-:Y:S01]  /*dfc0*/  HMMA.16816.F32.BF16 R120, R136, R126, R120 ;  /* 0x0000007e8878723c */ /* 0x000fe20000041878 */
[----:B-1----:R-:W-:Y:S01]  /*dfd0*/  FFMA.FTZ R0, R251, R37, R235 ;  /* 0x00000025fb007223 */ /* 0x002fe200000100eb */
[----:B--2---:R-:W-:-:S06]  /*dfe0*/  F2FP.BF16.F32.PACK_AB R143, R7, R6 ;  /* 0x00000006078f723e */ /* 0x004fcc00000010ff */
[----:B----4-:R-:W-:Y:S01]  /*dff0*/  HMMA.16816.F32.BF16 R132, R136, R16, R132 ;  /* 0x000000108884723c */ /* 0x010fe20000041884 */
[----:B------:R-:W-:Y:S01]  /*e000*/  FADD.FTZ R5, R234, R0 ;  /* 0x00000000ea057221 */ /* 0x000fe20000010000 */
[----:B------:R-:W-:-:S03]  /*e010*/  FADD.FTZ R0, R240, R8 ;  /* 0x00000008f0007221 */ /* 0x000fc60000010000 */
        /* <DEDUP_REMOVED lines=9> */
[----:B------:R-:W-:Y:S02]  /*e0b0*/  FADD.FTZ R0, R216, R0 ;  /* 0x00000000d8007221 */ /* 0x000fe40000010000 */
        /* <DEDUP_REMOVED lines=36> */
[----:B------:R-:W-:Y:S01]  /*e300*/  @P1 IADD3 R208, PT, PT, R247, -0x4, RZ ;  /* 0xfffffffcf7d01810 */ /* 0x000fe20007ffe0ff */
[----:B------:R-:W-:Y:S01]  /*e310*/  FADD.FTZ R0, R21, R0 ;  /* 0x0000000015007221 */ /* 0x000fe20000010000 */
[----:B------:R-:W-:Y:S01]  /*e320*/  FADD.FTZ R4, R69, R4 ;  /* 0x0000000445047221 */ /* 0x000fe20000010000 */
[----:B------:R-:W-:Y:S01]  /*e330*/  FADD.FTZ R252, R25, R2 ;  /* 0x0000000219fc7221 */ /* 0x000fe20000010000 */
[----:B------:R-:W-:Y:S01]  /*e340*/  HMMA.16816.F32.BF16 R92, R140, R94, R44 ;  /* 0x0000005e8c5c723c */ /* 0x000fe2000004182c */
[----:B------:R-:W-:-:S02]  /*e350*/  FADD.FTZ R251, R10, R0 ;  /* 0x000000000afb7221 */ /* 0x000fc40000010000 */
[----:B------:R1:W-:Y:S04]  /*e360*/  STL [R1+0x4], R4 ;  /* 0x0000040401007387 */ /* 0x0003e80000100800 */
[----:B------:R1:W-:Y:S01]  /*e370*/  STL [R1], R3 ;  /* 0x0000000301007387 */ /* 0x0003e20000100800 */
[C---:B------:R-:W-:Y:S08]  /*e380*/  HMMA.16816.F32.BF16 R108, R140.reuse, R110, R28 ;  /* 0x0000006e8c6c723c */ /* 0x040ff0000004181c */
[C---:B------:R-:W-:Y:S08]  /*e390*/  HMMA.16816.F32.BF16 R124, R140.reuse, R126, R40 ;  /* 0x0000007e8c7c723c */ /* 0x040ff00000041828 */
[----:B------:R-:W-:Y:S08]  /*e3a0*/  HMMA.16816.F32.BF16 R128, R140, R16, R128 ;  /* 0x000000108c80723c */ /* 0x000ff00000041880 */
[-C--:B------:R-:W-:Y:S08]  /*e3b0*/  HMMA.16816.F32.BF16 R136, R136, R18.reuse, R56 ;  /* 0x000000128888723c */ /* 0x080ff00000041838 */
[----:B------:R-:W-:Y:S01]  /*e3c0*/  HMMA.16816.F32.BF16 R140, R140, R18, R12 ;  /* 0x000000128c8c723c */ /* 0x000fe2000004180c */
[----:B------:R-:W-:-:S04]  /*e3d0*/  NOP ;  /* 0x0000000000007918 */ /* 0x000fc80000000000 */
[----:B-1----:R-:W-:-:S15]  /*e3e0*/  @P1 BRA `(.L_x_2133) ;  /* 0x0000000000041947 */ /* 0x002fde0003800000 */
.L_x_2130:
[----:B------:R-:W-:-:S07]  /*e3f0*/  IADD3 R208, PT, PT, R156, -0x1, RZ ;  /* 0xffffffff9cd07810 */ /* 0x000fce0007ffe0ff */
.L_x_2133:
[----:B------:R-:W2:Y:S02]  /*e400*/  LDL R0, [R1+0x14] ;  /* 0x0000140001007983 */ /* 0x000ea40000100800 */
[----:B--2---:R-:W-:-:S13]  /*e410*/  ISETP.GE.AND P0, PT, R208, R0, PT ;  /* 0x00000000d000720c */ /* 0x004fda0003f06270 */
[----:B------:R-:W-:Y:S05]  /*e420*/  @!P0 BRA `(.L_x_2134) ;  /* 0x0000004000108947 */ /* 0x000fea0003800000 */
[C-C-:B------:R-:W-:Y:S01]  /*e430*/  SHF.L.U64.HI R2, R210.reuse, 0x5, R211.reuse ;  /* 0x00000005d2027819 */ /* 0x140fe200000102d3 */
[C---:B------:R-:W-:Y:S01]  /*e440*/  IMAD.SHL.U32 R248, R210.reuse, 0x10, RZ ;  /* 0x00000010d2f87824 */ /* 0x040fe200078e00ff */
[C---:B------:R-:W-:Y:S01]  /*e450*/  SHF.L.U32 R0, R210.reuse, 0x5, RZ ;  /* 0x00000005d2007819 */ /* 0x040fe200000006ff */
[----:B------:R-:W-:Y:S01]  /*e460*/  IMAD.MOV.U32 R75, RZ, RZ, R70 ;  /* 0x000000ffff4b7224 */ /* 0x000fe200078e0046 */
[----:B------:R-:W-:Y:S01]  /*e470*/  SHF.L.U64.HI R249, R210, 0x4, R211 ;  /* 0x00000004d2f97819 */ /* 0x000fe200000102d3 */
[----:B------:R1:W-:Y:S01]  /*e480*/  STL [R1+0x8], R2 ;  /* 0x0000080201007387 */ /* 0x0003e20000100800 */
[----:B------:R-:W-:Y:S01]  /*e490*/  MOV R3, R73 ;  /* 0x0000004900037202 */ /* 0x000fe20000000f00 */
[----:B------:R-:W-:Y:S01]  /*e4a0*/  IMAD.MOV.U32 R74, RZ, RZ, R71 ;  /* 0x000000ffff4a7224 */ /* 0x000fe200078e0047 */
[----:B------:R-:W-:Y:S01]  /*e4b0*/  MOV R68, R72 ;  /* 0x0000004800447202 */ /* 0x000fe20000000f00 */
[----:B------:R1:W-:Y:S01]  /*e4c0*/  STL [R1+0xc], R0 ;  /* 0x00000c0001007387 */ /* 0x0003e20000100800 */
[C---:B------:R-:W-:Y:S01]  /*e4d0*/  VIADD R207, R200.reuse, 0x8 ;  /* 0x00000008c8cf7836 */ /* 0x040fe20000000000 */
[C---:B------:R-:W-:Y:S01]  /*e4e0*/  IADD3 R205, PT, PT, R200.reuse, 0x40, RZ ;  /* 0x00000040c8cd7810 */ /* 0x040fe20007ffe0ff */
[----:B------:R-:W-:Y:S01]  /*e4f0*/  VIADD R206, R200, 0x48 ;  /* 0x00000048c8ce7836 */ /* 0x000fe20000000000 */
[----:B------:R-:W2:Y:S01]  /*e500*/  LDCU UR8, c[0x0][0x50c] ;  /* 0x0000a180ff0877ac */ /* 0x000ea20008000800 */
[----:B------:R-:W3:Y:S01]  /*e510*/  LDCU UR4, c[0x0][0x45c] ;  /* 0x00008b80ff0477ac */ /* 0x000ee20008000800 */
[----:B------:R-:W4:Y:S01]  /*e520*/  LDCU.64 UR6, c[0x0][0x3c0] ;  /* 0x00007800ff0677ac */ /* 0x000f220008000a00 */
[----:B------:R-:W-:Y:S05]  /*e530*/  BRA `(.L_x_2135) ;  /* 0x0000000000747947 */ /* 0x000fea0003800000 */
.L_x_2137:
[----:B------:R-:W1:Y:S01]  /*e540*/  LDC.64 R8, c[0x0][0x3b8] ;  /* 0x0000ee00ff087b82 */ /* 0x000e620000000a00 */
[----:B------:R-:W-:Y:S01]  /*e550*/  VIADD R5, R208, 0xffffffff ;  /* 0xffffffffd0057836 */ /* 0x000fe20000000000 */
[C---:B-1----:R-:W-:Y:S03]  /*e560*/  SHF.L.U64.HI R12, R8.reuse, 0x4, R9 ;  /* 0x00000004080c7819 */ /* 0x042fe60000010209 */
[C---:B------:R-:W-:Y:S04]  /*e570*/  IMAD.WIDE.U32 R6, R5.reuse, R8, RZ ;  /* 0x0000000805067225 */ /* 0x040fe800078e00ff */
        /* <DEDUP_REMOVED lines=14> */
[C---:B------:R-:W-:Y:S04]  /*e660*/  LEA R12, P0, R5.reuse, R226, 0x1 ;  /* 0x000000e2050c7211 */ /* 0x040fe800078008ff */
[----:B------:R-:W-:Y:S02]  /*e670*/  LEA.HI.X R13, R5, R224, R10, 0x1, P0 ;  /* 0x000000e0050d7211 */ /* 0x000fe400000f0c0a */
[C---:B------:R-:W-:Y:S03]  /*e680*/  LEA R8, P0, R6.reuse, R226, 0x1 ;  /* 0x000000e206087211 */ /* 0x040fe600078008ff */
[----:B------:R1:W-:Y:S01]  /*e690*/  LDGSTS.E.BYPASS.LTC128B.128 [R209+0x4800], desc[UR16][R12.64] ;  /* 0x048000000cd17fae */ /* 0x0003e2000b981a10 */
[----:B------:R-:W-:Y:S02]  /*e6a0*/  LEA.HI.X R9, R6, R224, R9, 0x1, P0 ;  /* 0x000000e006097211 */ /* 0x000fe400000f0c09 */
[C---:B------:R-:W-:Y:S03]  /*e6b0*/  LEA R6, P0, R7.reuse, R226, 0x1 ;  /* 0x000000e207067211 */ /* 0x040fe600078008ff */
[----:B------:R1:W-:Y:S01]  /*e6c0*/  LDGSTS.E.BYPASS.LTC128B.128 [R209+0x5000], desc[UR16][R8.64] ;  /* 0x0500000008d17fae */ /* 0x0003e2000b981a10 */
[----:B------:R-:W-:Y:S05]  /*e6d0*/  LEA.HI.X R7, R7, R224, R16, 0x1, P0 ;  /* 0x000000e007077211 */ /* 0x000fea00000f0c10 */
[----:B------:R1:W-:Y:S04]  /*e6e0*/  LDGSTS.E.BYPASS.LTC128B.128 [R209+0x5800], desc[UR16][R6.64] ;  /* 0x0580000006d17fae */ /* 0x0003e8000b981a10 */
[----:B------:R-:W0:Y:S01]  /*e6f0*/  LDGDEPBAR ;  /* 0x00000000000079af */ /* 0x000e220000000000 */
[----:B------:R-:W-:Y:S05]  /*e700*/  BRA `(.L_x_2136) ;  /* 0x0000001c00b47947 */ /* 0x000fea0003800000 */
.L_x_2135:
[----:B------:R-:W5:Y:S01]  /*e710*/  LDL R6, [R1+0xc] ;  /* 0x00000c0001067983 */ /* 0x000f620000100800 */
[----:B------:R-:W-:Y:S04]  /*e720*/  DEPBAR.LE SB0, 0x0 ;  /* 0x000080000000791a */ /* 0x000fe80000000000 */
[----:B------:R-:W2:Y:S01]  /*e730*/  LDL R4, [R1+0x8] ;  /* 0x0000080001047983 */ /* 0x000ea20000100800 */
[C---:B----4-:R-:W-:Y:S01]  /*e740*/  IMAD.WIDE.U32 R14, R208.reuse, UR6, RZ ;  /* 0x00000006d00e7c25 */ /* 0x050fe2000f8e00ff */
[----:B------:R-:W-:Y:S03]  /*e750*/  BAR.SYNC.DEFER_BLOCKING 0x0 ;  /* 0x0000000000007b1d */ /* 0x000fe60000010000 */
[----:B------:R-:W-:Y:S01]  /*e760*/  IMAD R5, R208, UR7, R15 ;  /* 0x00000007d0057c24 */ /* 0x000fe2000f8e020f */
[C---:B------:R-:W-:Y:S02]  /*e770*/  LEA R10, P3, R14.reuse, R232, 0x7 ;  /* 0x000000e80e0a7211 */ /* 0x040fe400078638ff */
[C---:B-1----:R-:W-:Y:S02]  /*e780*/  LEA R0, P0, R14.reuse, R248, 0x6 ;  /* 0x000000f80e007211 */ /* 0x042fe400078030ff */
[--C-:B------:R-:W-:Y:S02]  /*e790*/  LEA.HI.X R11, R14, R230, R5.reuse, 0x7, P3 ;  /* 0x000000e60e0b7211 */ /* 0x100fe400018f3c05 */
[----:B------:R-:W-:Y:S02]  /*e7a0*/  LEA R8, P2, R0, R232, 0x1 ;  /* 0x000000e800087211 */ /* 0x000fe400078408ff */
[----:B------:R-:W-:Y:S02]  /*e7b0*/  LEA.HI.X R2, R14, R249, R5, 0x6, P0 ;  /* 0x000000f90e027211 */ /* 0x000fe400000f3405 */
[C---:B------:R-:W-:Y:S02]  /*e7c0*/  IADD3 R7, P1, PT, R0.reuse, R248, RZ ;  /* 0x000000f800077210 */ /* 0x040fe40007f3e0ff */
[----:B------:R-:W-:Y:S03]  /*e7d0*/  LEA.HI.X R9, R0, R230, R2, 0x1, P2 ;  /* 0x000000e600097211 */ /* 0x000fe600010f0c02 */
[----:B------:R-:W-:Y:S01]  /*e7e0*/  IMAD.X R13, R2, 0x1, R249, P1 ;  /* 0x00000001020d7824 */ /* 0x000fe200008e06f9 */
[----:B------:R-:W-:Y:S01]  /*e7f0*/  @!PT LDS RZ, [RZ] ;  /* 0x00000000fffff984 */ /* 0x000fe20000000800 */
[----:B------:R-:W-:Y:S01]  /*e800*/  @!PT LDS RZ, [RZ] ;  /* 0x00000000fffff984 */ /* 0x000fe20000000800 */
[----:B------:R-:W-:Y:S01]  /*e810*/  @!PT LDS RZ, [RZ] ;  /* 0x00000000fffff984 */ /* 0x000fe20000000800 */
[----:B------:R-:W-:Y:S08]  /*e820*/  LDGSTS.E.BYPASS.LTC128B.128 [R209+0x6000], desc[UR16][R10.64] ;  /* 0x060000000ad17fae */ /* 0x000ff0000b981a10 */
[----:B------:R-:W-:Y:S01]  /*e830*/  LDGSTS.E.BYPASS.LTC128B.128 [R209+0x6800], desc[UR16][R8.64] ;  /* 0x0680000008d17fae */ /* 0x000fe2000b981a10 */
[----:B------:R-:W1:Y:S02]  /*e840*/  S2R R210, SR_TID.X ;  /* 0x0000000000d27919 */ /* 0x000e640000002100 */
[----:B-1----:R-:W-:Y:S05]  /*e850*/  IMAD.SHL.U32 R210, R210, 0x2, RZ ;  /* 0x00000002d2d27824 */ /* 0x002fea00078e00ff */
[----:B------:R-:W-:Y:S01]  /*e860*/  STL [R1+0x10], R210 ;  /* 0x000010d201007387 */ /* 0x000fe20000100800 */
[----:B------:R-:W-:Y:S03]  /*e870*/  LOP3.LUT R250, R210, 0x6, RZ, 0xc0, !PT ;  /* 0x00000006d2fa7812 */ /* 0x000fe600078ec0ff */
[----:B------:R-:W4:Y:S01]  /*e880*/  LDL R213, [R1+0x14] ;  /* 0x0000140001d57983 */ /* 0x000f220000100800 */
[----:B-----5:R-:W-:Y:S02]  /*e890*/  IADD3 R12, P0, PT, R0, R6, RZ ;  /* 0x00000006000c7210 */ /* 0x020fe40007f1e0ff */
[C---:B------:R-:W-:Y:S03]  /*e8a0*/  LEA R6, P1, R7.reuse, R232, 0x1 ;  /* 0x000000e807067211 */ /* 0x040fe600078208ff */
[----:B--2---:R-:W-:Y:S01]  /*e8b0*/  IMAD.X R15, R2, 0x1, R4, P0 ;  /* 0x00000001020f7824 */ /* 0x004fe200000e0604 */
[----:B------:R-:W-:Y:S02]  /*e8c0*/  LEA.HI.X R7, R7, R230, R13, 0x1, P1 ;  /* 0x000000e607077211 */ /* 0x000fe400008f0c0d */
[C---:B------:R-:W-:Y:S03]  /*e8d0*/  LEA R4, P0, R12.reuse, R232, 0x1 ;  /* 0x000000e80c047211 */ /* 0x040fe600078008ff */
[----:B------:R-:W-:Y:S01]  /*e8e0*/  LDGSTS.E.BYPASS.LTC128B.128 [R209+0x7000], desc[UR16][R6.64] ;  /* 0x0700000006d17fae */ /* 0x000fe2000b981a10 */
[----:B------:R-:W-:Y:S07]  /*e8f0*/  LEA.HI.X R5, R12, R230, R15, 0x1, P0 ;  /* 0x000000e60c057211 */ /* 0x000fee00000f0c0f */
[----:B------:R1:W-:Y:S08]  /*e900*/  LDGSTS.E.BYPASS.LTC128B.128 [R209+0x7800], desc[UR16][R4.64] ;  /* 0x0780000004d17fae */ /* 0x0003f0000b981a10 */
[----:B------:R-:W-:Y:S08]  /*e910*/  LDSM.16.M88.4 R64, [R196] ;  /* 0x00000000c440783b */ /* 0x000ff00000000200 */
[----:B------:R-:W1:Y:S08]  /*e920*/  LDSM.16.M88.4 R16, [R191+UR5+0x4000] ;  /* 0x00400005bf10783b */ /* 0x000e700008000200 */
[----:B------:R-:W2:Y:S08]  /*e930*/  LDSM.16.M88.4 R60, [R196+0x2000] ;  /* 0x00200000c43c783b */ /* 0x000eb00000000200 */
[----:B------:R-:W5:Y:S08]  /*e940*/  LDSM.16.M88.4 R32, [R191+UR5+0x4800] ;  /* 0x00480005bf20783b */ /* 0x000f700008000200 */
[----:B------:R-:W0:Y:S08]  /*e950*/  LDGDEPBAR ;  /* 0x00000000000079af */ /* 0x000e300000000000 */
[----:B------:R-:W3:Y:S08]  /*e960*/  LDSM.16.M88.4 R48, [R191+UR5+0x5000] ;  /* 0x00500005bf30783b */ /* 0x000ef00008000200 */
[----:B------:R-:W4:Y:S01]  /*e970*/  LDSM.16.M88.4 R76, [R191+UR5+0x5800] ;  /* 0x00580005bf4c783b */ /* 0x000f220008000200 */
        /* <DEDUP_REMOVED lines=8> */
[-C--:B-----5:R-:W-:Y:S07]  /*ea00*/  HMMA.16816.F32.BF16 R20, R64, R32.reuse, RZ ;  /* 0x000000204014723c */ /* 0x0a0fee00000418ff */
[----:B------:R-:W-:Y:S01]  /*ea10*/  LDSM.16.M88.4 R160, [R195+0x5800] ;  /* 0x00580000c3a0783b */ /* 0x000fe20000000200 */
[C---:B------:R-:W-:Y:S07]  /*ea20*/  HMMA.16816.F32.BF16 R24, R60.reuse, R32, RZ ;  /* 0x000000203c18723c */ /* 0x040fee00000418ff */
[----:B------:R-:W-:Y:S01]  /*ea30*/  LDSM.16.M88.4 R164, [R197] ;  /* 0x00000000c5a4783b */ /* 0x000fe20000000200 */
[-C--:B------:R-:W-:Y:S07]  /*ea40*/  HMMA.16816.F32.BF16 R28, R60, R34.reuse, RZ ;  /* 0x000000223c1c723c */ /* 0x080fee00000418ff */
[----:B------:R-:W-:Y:S01]  /*ea50*/  LDSM.16.M88.4 R168, [R190+0x4000] ;  /* 0x00400000bea8783b */ /* 0x000fe20000000200 */
[C---:B------:R-:W-:Y:S07]  /*ea60*/  HMMA.16816.F32.BF16 R32, R64.reuse, R34, RZ ;  /* 0x000000224020723c */ /* 0x040fee00000418ff */
[----:B------:R-:W-:Y:S01]  /*ea70*/  LDSM.16.M88.4 R172, [R197+0x2000] ;  /* 0x00200000c5ac783b */ /* 0x000fe20000000200 */
[-C--:B---3--:R-:W-:Y:S07]  /*ea80*/  HMMA.16816.F32.BF16 R36, R64, R48.reuse, RZ ;  /* 0x000000304024723c */ /* 0x088fee00000418ff */
[----:B------:R-:W-:Y:S01]  /*ea90*/  LDSM.16.M88.4 R176, [R190+0x4800] ;  /* 0x00480000beb0783b */ /* 0x000fe20000000200 */
[C---:B------:R-:W-:Y:S07]  /*eaa0*/  HMMA.16816.F32.BF16 R40, R60.reuse, R48, RZ ;  /* 0x000000303c28723c */ /* 0x040fee00000418ff */
[----:B------:R-:W-:Y:S01]  /*eab0*/  LDSM.16.M88.4 R180, [R190+0x5800] ;  /* 0x00580000beb4783b */ /* 0x000fe20000000200 */
[-C--:B------:R-:W-:Y:S07]  /*eac0*/  HMMA.16816.F32.BF16 R44, R60, R50.reuse, RZ ;  /* 0x000000323c2c723c */ /* 0x080fee00000418ff */
[----:B------:R-:W-:Y:S01]  /*ead0*/  LDSM.16.M88.4 R184, [R194+0x4000] ;  /* 0x00400000c2b8783b */ /* 0x000fe20000000200 */
[C---:B------:R-:W-:Y:S08]  /*eae0*/  HMMA.16816.F32.BF16 R48, R64.reuse, R50, RZ ;  /* 0x000000324030723c */ /* 0x040ff000000418ff */
[-C--:B----4-:R-:W-:Y:S08]  /*eaf0*/  HMMA.16816.F32.BF16 R52, R64, R76.reuse, RZ ;  /* 0x0000004c4034723c */ /* 0x090ff000000418ff */
[C---:B------:R-:W-:Y:S08]  /*eb00*/  HMMA.16816.F32.BF16 R56, R60.reuse, R76, RZ ;  /* 0x0000004c3c38723c */ /* 0x040ff000000418ff */
[-C--:B------:R-:W-:Y:S08]  /*eb10*/  HMMA.16816.F32.BF16 R60, R60, R78.reuse, RZ ;  /* 0x0000004e3c3c723c */ /* 0x080ff000000418ff */
[----:B------:R-:W-:Y:S01]  /*eb20*/  HMMA.16816.F32.BF16 R64, R64, R78, RZ ;  /* 0x0000004e4040723c */ /* 0x000fe200000418ff */
[----:B------:R-:W3:Y:S07]  /*eb30*/  LDSM.16.M88.4 R76, [R195+0x5000] ;  /* 0x00500000c34c783b */ /* 0x000eee0000000200 */
        /* <DEDUP_REMOVED lines=15> */
[-C--:B------:R-:W-:Y:S08]  /*ec30*/  HMMA.16816.F32.BF16 R52, R144, R160.reuse, R52 ;  /* 0x000000a09034723c */ /* 0x080ff00000041834 */
[C---:B------:R-:W-:Y:S08]  /*ec40*/  HMMA.16816.F32.BF16 R56, R152.reuse, R160, R56 ;  /* 0x000000a09838723c */ /* 0x040ff00000041838 */
[-C--:B------:R-:W-:Y:S08]  /*ec50*/  HMMA.16816.F32.BF16 R60, R152, R162.reuse, R60 ;  /* 0x000000a2983c723c */ /* 0x080ff0000004183c */
[----:B------:R-:W-:Y:S08]  /*ec60*/  HMMA.16816.F32.BF16 R64, R144, R162, R64 ;  /* 0x000000a29040723c */ /* 0x000ff00000041840 */
        /* <DEDUP_REMOVED lines=39> */
[----:B------:R1:W2:Y:S10]  /*eee0*/  MUFU.TANH R72, R7 ;  /* 0x0000000700487308 */ /* 0x0002b40000002400 */
[----:B------:R-:W-:Y:S10]  /*eef0*/  MUFU.TANH R150, R17 ;  /* 0x0000001100967308 */ /* 0x000ff40000002400 */
[----:B------:R-:W-:Y:S01]  /*ef00*/  MUFU.TANH R70, R12 ;  /* 0x0000000c00467308 */ /* 0x000fe20000002400 */
[----:B-1----:R-:W1:Y:S09]  /*ef10*/  LDSM.16.M88.4 R4, [R194+0x4800] ;  /* 0x00480000c204783b */ /* 0x002e720000000200 */
[----:B------:R3:W-:Y:S10]  /*ef20*/  MUFU.TANH R144, R8 ;  /* 0x0000000800907308 */ /* 0x0007f40000002400 */
[----:B------:R-:W4:Y:S10]  /*ef30*/  MUFU.TANH R73, R9 ;  /* 0x0000000900497308 */ /* 0x000f340000002400 */
[----:B------:R5:W4:Y:S01]  /*ef40*/  MUFU.TANH R9, R10 ;  /* 0x0000000a00097308 */ /* 0x000b220000002400 */
[----:B---3--:R-:W-:Y:S04]  /*ef50*/  IMAD R8, R208, 0x40, R250 ;  /* 0x00000040d0087824 */ /* 0x008fe800078e02fa */
[----:B------:R-:W-:Y:S01]  /*ef60*/  VIADD R0, R8, 0x1 ;  /* 0x0000000108007836 */ /* 0x000fe20000000000 */
[-C--:B------:R-:W-:Y:S02]  /*ef70*/  ISETP.GT.AND P5, PT, R200, R8.reuse, PT ;  /* 0x00000008c800720c */ /* 0x080fe40003fa4270 */
[C---:B------:R-:W-:Y:S02]  /*ef80*/  ISETP.GT.AND P3, PT, R207.reuse, R8, PT ;  /* 0x00000008cf00720c */ /* 0x040fe40003f64270 */
[----:B------:R4:W-:Y:S01]  /*ef90*/  MUFU.TANH R151, R16 ;  /* 0x0000001000977308 */ /* 0x0009e20000002400 */
[-C--:B------:R-:W-:Y:S02]  /*efa0*/  ISETP.GT.AND P2, PT, R207, R0.reuse, PT ;  /* 0x00000000cf00720c */ /* 0x080fe40003f44270 */
[C---:B------:R-:W-:Y:S02]  /*efb0*/  ISETP.GT.AND P4, PT, R205.reuse, R0, PT ;  /* 0x00000000cd00720c */ /* 0x040fe40003f84270 */
[----:B--2---:R-:W-:Y:S02]  /*efc0*/  FSEL R12, R72, -INF , !P2 ;  /* 0xff800000480c7808 */ /* 0x004fe40005000000 */
[----:B------:R-:W-:Y:S01]  /*efd0*/  ISETP.GT.AND P2, PT, R205, R8, PT ;  /* 0x00000008cd00720c */ /* 0x000fe20003f44270 */
[-C--:B-1----:R-:W-:Y:S02]  /*efe0*/  HMMA.16816.F32.BF16 R20, R156, R4.reuse, R20 ;  /* 0x000000049c14723c */ /* 0x082fe40000041814 */
[----:B------:R1:W-:Y:S01]  /*eff0*/  MUFU.TANH R71, R11 ;  /* 0x0000000b00477308 */ /* 0x0003e20000002400 */
[----:B------:R-:W-:Y:S02]  /*f000*/  ISETP.GT.AND P1, PT, R200, R0, PT ;  /* 0x00000000c800720c */ /* 0x000fe40003f24270 */
[-C--:B------:R-:W-:Y:S02]  /*f010*/  ISETP.GE.AND P0, PT, R0, R203.reuse, PT ;  /* 0x000000cb0000720c */ /* 0x080fe40003f06270 */
[----:B-----5:R-:W-:Y:S01]  /*f020*/  FSEL R10, R69, -INF , !P1 ;  /* 0xff800000450a7808 */ /* 0x020fe20004800000 */
[C---:B------:R-:W-:Y:S04]  /*f030*/  HMMA.16816.F32.BF16 R24, R76.reuse, R4, R24 ;  /* 0x000000044c18723c */ /* 0x040fe80000041818 */
[----:B------:R-:W-:Y:S01]  /*f040*/  MUFU.TANH R19, R19 ;  /* 0x0000001300137308 */ /* 0x000fe20000002400 */
[----:B----4-:R-:W-:Y:S02]  /*f050*/  FSEL R16, R73, -INF , !P4 ;  /* 0xff80000049107808 */ /* 0x010fe40006000000 */
[----:B------:R-:W-:Y:S02]  /*f060*/  FSEL R4, R145, -INF , !P5 ;  /* 0xff80000091047808 */ /* 0x000fe40006800000 */
[----:B------:R-:W-:Y:S01]  /*f070*/  FSEL R5, R2, -INF , !P3 ;  /* 0xff80000002057808 */ /* 0x000fe20005800000 */
[-C--:B------:R-:W-:Y:S04]  /*f080*/  HMMA.16816.F32.BF16 R28, R76, R6.reuse, R28 ;  /* 0x000000064c1c723c */ /* 0x080fe8000004181c */
[----:B------:R-:W2:Y:S01]  /*f090*/  MUFU.TANH R13, R13 ;  /* 0x0000000d000d7308 */ /* 0x000ea20000002400 */
[----:B-1----:R-:W-:Y:S01]  /*f0a0*/  FSEL R11, R144, -INF , !P2 ;  /* 0xff800000900b7808 */ /* 0x002fe20005000000 */
[----:B------:R-:W-:Y:S01]  /*f0b0*/  VIADD R2, R8, 0x8 ;  /* 0x0000000808027836 */ /* 0x000fe20000000000 */
[----:B------:R-:W-:Y:S01]  /*f0c0*/  ISETP.GT.AND P2, PT, R206, R8, PT ;  /* 0x00000008ce00720c */ /* 0x000fe20003f44270 */
[----:B------:R-:W-:Y:S01]  /*f0d0*/  FMUL.FTZ R20, R20, UR8 ;  /* 0x0000000814147c20 */ /* 0x000fe20008410000 */
[C---:B------:R-:W-:Y:S01]  /*f0e0*/  ISETP.GE.AND P4, PT, R8.reuse, R203, PT ;  /* 0x000000cb0800720c */ /* 0x040fe20003f86270 */
[C---:B------:R-:W-:Y:S04]  /*f0f0*/  HMMA.16816.F32.BF16 R32, R156.reuse, R6, R32 ;  /* 0x000000069c20723c */ /* 0x040fe80000041820 */
[----:B------:R-:W1:Y:S01]  /*f100*/  MUFU.TANH R148, R14 ;  /* 0x0000000e00947308 */ /* 0x000e620000002400 */
[----:B------:R-:W-:Y:S01]  /*f110*/  FSEL R9, R9, -INF , !P2 ;  /* 0xff80000009097808 */ /* 0x000fe20005000000 */
[----:B------:R-:W-:Y:S01]  /*f120*/  FMUL.FTZ R25, R25, UR8 ;  /* 0x0000000819197c20 */ /* 0x000fe20008410000 */
[----:B------:R-:W-:Y:S01]  /*f130*/  ISETP.GE.AND P2, PT, R8, R204, PT ;  /* 0x000000cc0800720c */ /* 0x000fe20003f46270 */
[----:B------:R-:W-:Y:S01]  /*f140*/  FMUL.FTZ R27, R27, UR8 ;  /* 0x000000081b1b7c20 */ /* 0x000fe20008410000 */
[----:B------:R-:W-:Y:S05]  /*f150*/  FSEL R147, R4, -INF , !P4 ;  /* 0xff80000004937808 */ /* 0x000fea0006000000 */
[----:B------:R-:W-:Y:S01]  /*f160*/  MUFU.TANH R72, R25 ;  /* 0x0000001900487308 */ /* 0x000fe20000002400 */
[----:B------:R-:W-:Y:S01]  /*f170*/  FSEL R145, R5, -INF , !P2 ;  /* 0xff80000005917808 */ /* 0x000fe20005000000 */
[----:B------:R-:W-:Y:S01]  /*f180*/  FMUL.FTZ R28, R28, UR8 ;  /* 0x000000081c1c7c20 */ /* 0x000fe20008410000 */
[----:B------:R-:W-:Y:S01]  /*f190*/  FSEL R146, R10, -INF , !P0 ;  /* 0xff8000000a927808 */ /* 0x000fe20004000000 */
[----:B------:R-:W3:Y:S01]  /*f1a0*/  LDSM.16.M88.4 R4, [R194+0x5000] ;  /* 0x00500000c204783b */ /* 0x000ee20000000200 */
[----:B------:R-:W-:Y:S01]  /*f1b0*/  ISETP.GT.AND P0, PT, R205, R2, PT ;  /* 0x00000002cd00720c */ /* 0x000fe20003f04270 */
[----:B------:R-:W-:Y:S01]  /*f1c0*/  FMUL.FTZ R29, R29, UR8 ;  /* 0x000000081d1d7c20 */ /* 0x000fe20008410000 */
[----:B------:R-:W-:Y:S03]  /*f1d0*/  ISETP.GT.AND P6, PT, R206, R0, PT ;  /* 0x00000000ce00720c */ /* 0x000fe60003fc4270 */
[----:B------:R-:W-:Y:S01]  /*f1e0*/  MUFU.TANH R160, R20 ;  /* 0x0000001400a07308 */ /* 0x000fe20000002400 */
[----:B------:R-:W-:Y:S01]  /*f1f0*/  FSEL R10, R70, -INF , !P0 ;  /* 0xff800000460a7808 */ /* 0x000fe20004000000 */
[----:B------:R-:W-:Y:S01]  /*f200*/  FMUL.FTZ R33, R33, UR8 ;  /* 0x0000000821217c20 */ /* 0x000fe20008410000 */
[C---:B------:R-:W-:Y:S01]  /*f210*/  ISETP.GE.AND P5, PT, R0.reuse, R204, PT ;  /* 0x000000cc0000720c */ /* 0x040fe20003fa6270 */
[----:B------:R-:W-:Y:S01]  /*f220*/  FMUL.FTZ R31, R31, UR8 ;  /* 0x000000081f1f7c20 */ /* 0x000fe20008410000 */
[C---:B------:R-:W-:Y:S01]  /*f230*/  ISETP.GE.AND P1, PT, R0.reuse, R201, PT ;  /* 0x000000c90000720c */ /* 0x040fe20003f26270 */
[----:B------:R-:W-:Y:S01]  /*f240*/  FMUL.FTZ R21, R21, UR8 ;  /* 0x0000000815157c20 */ /* 0x000fe20008410000 */
[----:B------:R-:W-:Y:S03]  /*f250*/  ISETP.GE.AND P3, PT, R0, R202, PT ;  /* 0x000000ca0000720c */ /* 0x000fe60003f66270 */
[----:B------:R-:W-:Y:S01]  /*f260*/  MUFU.TANH R70, R28 ;  /* 0x0000001c00467308 */ /* 0x000fe20000002400 */
[----:B------:R-:W-:Y:S01]  /*f270*/  FSEL R144, R12, -INF , !P5 ;  /* 0xff8000000c907808 */ /* 0x000fe20006800000 */
[----:B------:R-:W-:Y:S01]  /*f280*/  VIADD R0, R8, 0x9 ;  /* 0x0000000908007836 */ /* 0x000fe20000000000 */
[----:B------:R-:W-:Y:S01]  /*f290*/  ISETP.GT.AND P5, PT, R206, R2, PT ;  /* 0x00000002ce00720c */ /* 0x000fe20003fa4270 */
[----:B------:R-:W-:Y:S01]  /*f2a0*/  FMUL.FTZ R24, R24, UR8 ;  /* 0x0000000818187c20 */ /* 0x000fe20008410000 */
[----:B------:R-:W-:Y:S01]  /*f2b0*/  ISETP.GE.AND P4, PT, R8, R202, PT ;  /* 0x000000ca0800720c */ /* 0x000fe20003f86270 */
[----:B------:R-:W-:Y:S01]  /*f2c0*/  FMUL.FTZ R23, R23, UR8 ;  /* 0x0000000817177c20 */ /* 0x000fe20008410000 */
[-C--:B------:R-:W-:Y:S03]  /*f2d0*/  ISETP.GT.AND P2, PT, R205, R0.reuse, PT ;  /* 0x00000000cd00720c */ /* 0x080fe60003f44270 */
[----:B------:R-:W-:Y:S01]  /*f2e0*/  MUFU.TANH R20, R27 ;  /* 0x0000001b00147308 */ /* 0x000fe20000002400 */
[----:B------:R-:W-:Y:S01]  /*f2f0*/  ISETP.GT.AND P0, PT, R206, R0, PT ;  /* 0x00000000ce00720c */ /* 0x000fe20003f04270 */
[----:B------:R-:W-:Y:S01]  /*f300*/  FMUL.FTZ R30, R30, UR8 ;  /* 0x000000081e1e7c20 */ /* 0x000fe20008410000 */
[----:B--2---:R-:W-:Y:S01]  /*f310*/  FSEL R13, R13, -INF , !P2 ;  /* 0xff8000000d0d7808 */ /* 0x004fe20005000000 */
[----:B------:R-:W-:Y:S01]  /*f320*/  FMUL.FTZ R26, R26, UR8 ;  /* 0x000000081a1a7c20 */ /* 0x000fe20008410000 */
[-C--:B------:R-:W-:Y:S01]  /*f330*/  ISETP.GT.AND P2, PT, R200, R2.reuse, PT ;  /* 0x00000002c800720c */ /* 0x080fe20003f44270 */
[----:B------:R-:W-:Y:S01]  /*f340*/  FMUL.FTZ R22, R22, UR8 ;  /* 0x0000000816167c20 */ /* 0x000fe20008410000 */
[----:B-1----:R-:W-:Y:S03]  /*f350*/  FSEL R12, R148, -INF , !P5 ;  /* 0xff800000940c7808 */ /* 0x002fe60006800000 */
[----:B------:R-:W-:Y:S01]  /*f360*/  MUFU.TANH R31, R31 ;  /* 0x0000001f001f7308 */ /* 0x000fe20000002400 */
[----:B------:R-:W-:Y:S01]  /*f370*/  FSEL R17, R151, -INF , !P2 ;  /* 0xff80000097117808 */ /* 0x000fe20005000000 */
[----:B------:R-:W-:Y:S01]  /*f380*/  FMUL.FTZ R32, R32, UR8 ;  /* 0x0000000820207c20 */ /* 0x000fe20008410000 */
[C---:B------:R-:W-:Y:S01]  /*f390*/  ISETP.GT.AND P5, PT, R207.reuse, R2, PT ;  /* 0x00000002cf00720c */ /* 0x040fe20003fa4270 */
[----:B------:R-:W-:Y:S01]  /*f3a0*/  FMUL.FTZ R34, R34, UR8 ;  /* 0x0000000822227c20 */ /* 0x000fe20008410000 */
[----:B------:R-:W-:Y:S01]  /*f3b0*/  ISETP.GT.AND P2, PT, R207, R0, PT ;  /* 0x00000000cf00720c */ /* 0x000fe20003f44270 */
[----:B------:R-:W-:Y:S01]  /*f3c0*/  FMUL.FTZ R35, R35, UR8 ;  /* 0x0000000823237c20 */ /* 0x000fe20008410000 */
[----:B------:R-:W-:Y:S03]  /*f3d0*/  FSEL R69, R9, -INF , !P4 ;  /* 0xff80000009457808 */ /* 0x000fe60006000000 */
[----:B------:R-:W-:Y:S01]  /*f3e0*/  MUFU.TANH R155, R21 ;  /* 0x00000015009b7308 */ /* 0x000fe20000002400 */
[----:B------:R-:W-:Y:S01]  /*f3f0*/  ISETP.GE.AND P4, PT, R2, R204, PT ;  /* 0x000000cc0200720c */ /* 0x000fe20003f86270 */
[-C--:B---3--:R-:W-:Y:S08]  /*f400*/  HMMA.16816.F32.BF16 R36, R156, R4.reuse, R36 ;  /* 0x000000049c24723c */ /* 0x088ff00000041824 */
[----:B------:R1:W-:Y:S01]  /*f410*/  MUFU.TANH R154, R24 ;  /* 0x00000018009a7308 */ /* 0x0003e20000002400 */
[C---:B------:R-:W-:Y:S09]  /*f420*/  HMMA.16816.F32.BF16 R40, R76.reuse, R4, R40 ;  /* 0x000000044c28723c */ /* 0x040ff20000041828 */
[----:B------:R-:W-:Y:S01]  /*f430*/  MUFU.TANH R152, R23 ;  /* 0x0000001700987308 */ /* 0x000fe20000002400 */
[-C--:B------:R-:W-:Y:S03]  /*f440*/  HMMA.16816.F32.BF16 R44, R76, R6.reuse, R44 ;  /* 0x000000064c2c723c */ /* 0x080fe6000004182c */
[----:B------:R-:W-:Y:S06]  /*f450*/  FMUL.FTZ R36, R36, UR8 ;  /* 0x0000000824247c20 */ /* 0x000fec0008410000 */
[----:B------:R-:W-:Y:S01]  /*f460*/  MUFU.TANH R21, R29 ;  /* 0x0000001d00157308 */ /* 0x000fe20000002400 */
[----:B-1----:R-:W-:Y:S01]  /*f470*/  FSEL R24, R16, -INF , !P1 ;  /* 0xff80000010187808 */ /* 0x002fe20004800000 */
[----:B------:R-:W-:Y:S01]  /*f480*/  FMUL.FTZ R37, R37, UR8 ;  /* 0x0000000825257c20 */ /* 0x000fe20008410000 */
[----:B------:R-:W-:Y:S01]  /*f490*/  ISETP.GE.AND P1, PT, R2, R203, PT ;  /* 0x000000cb0200720c */ /* 0x000fe20003f26270 */
[C---:B------:R-:W-:Y:S04]  /*f4a0*/  HMMA.16816.F32.BF16 R48, R156.reuse, R6, R48 ;  /* 0x000000069c30723c */ /* 0x040fe80000041830 */
[----:B------:R-:W-:Y:S02]  /*f4b0*/  FMUL.FTZ R40, R40, UR8 ;  /* 0x0000000828287c20 */ /* 0x000fe40008410000 */
[----:B------:R1:W2:Y:S01]  /*f4c0*/  MUFU.TANH R14, R15 ;  /* 0x0000000f000e7308 */ /* 0x0002a20000002400 */
        /* <DEDUP_REMOVED lines=11> */
[----:B------:R-:W-:Y:S06]  /*f580*/  FMUL.FTZ R49, R49, UR8 ;  /* 0x0000000831317c20 */ /* 0x000fec0008410000 */
[----:B------:R-:W-:Y:S01]  /*f590*/  MUFU.TANH R22, R33 ;  /* 0x0000002100167308 */ /* 0x000fe20000002400 */
[----:B-1----:R-:W-:Y:S01]  /*f5a0*/  FSEL R15, R71, -INF , !P6 ;  /* 0xff800000470f7808 */ /* 0x002fe20007000000 */
[----:B------:R-:W-:Y:S01]  /*f5b0*/  FMUL.FTZ R50, R50, UR8 ;  /* 0x0000000832327c20 */ /* 0x000fe20008410000 */
[----:B--2---:R-:W-:Y:S01]  /*f5c0*/  FSEL R14, R14, -INF , !P0 ;  /* 0xff8000000e0e7808 */ /* 0x004fe20004000000 */
[----:B------:R-:W-:Y:S01]  /*f5d0*/  FMUL.FTZ R51, R51, UR8 ;  /* 0x0000000833337c20 */ /* 0x000fe20008410000 */
[----:B------:R-:W-:Y:S02]  /*f5e0*/  FSEL R28, R15, -INF , !P3 ;  /* 0xff8000000f1c7808 */ /* 0x000fe40005800000 */
[-C--:B------:R-:W-:Y:S03]  /*f5f0*/  ISETP.GE.AND P6, PT, R8, R201.reuse, PT ;  /* 0x000000c90800720c */ /* 0x080fe60003fc6270 */
[----:B------:R-:W-:Y:S01]  /*f600*/  MUFU.TANH R71, R26 ;  /* 0x0000001a00477308 */ /* 0x000fe20000002400 */
[-C--:B------:R-:W-:Y:S02]  /*f610*/  ISETP.GE.AND P0, PT, R2, R201.reuse, PT ;  /* 0x000000c90200720c */ /* 0x080fe40003f06270 */
[----:B------:R-:W-:Y:S02]  /*f620*/  ISETP.GT.AND P3, PT, R200, R0, PT ;  /* 0x00000000c800720c */ /* 0x000fe40003f64270 */
[----:B------:R-:W-:Y:S02]  /*f630*/  FSEL R23, R11, -INF , !P6 ;  /* 0xff8000000b177808 */ /* 0x000fe40007000000 */
[----:B------:R-:W-:Y:S03]  /*f640*/  FSEL R9, R150, -INF , !P3 ;  /* 0xff80000096097808 */ /* 0x000fe60005800000 */
[----:B------:R-:W1:Y:S01]  /*f650*/  MUFU.TANH R149, R18 ;  /* 0x0000001200957308 */ /* 0x000e620000002400 */
[----:B------:R-:W-:Y:S02]  /*f660*/  FSEL R15, R19, -INF , !P2 ;  /* 0xff800000130f7808 */ /* 0x000fe40005000000 */
[----:B------:R-:W-:Y:S02]  /*f670*/  FSEL R29, R10, -INF , !P0 ;  /* 0xff8000000a1d7808 */ /* 0x000fe40004000000 */
[----:B------:R-:W-:Y:S01]  /*f680*/  ISETP.GE.AND P6, PT, R2, R202, PT ;  /* 0x000000ca0200720c */ /* 0x000fe20003fc6270 */
[----:B------:R-:W-:Y:S01]  /*f690*/  VIADD R2, R8, 0x11 ;  /* 0x0000001108027836 */ /* 0x000fe20000000000 */
[C---:B------:R-:W-:Y:S03]  /*f6a0*/  ISETP.GE.AND P3, PT, R0.reuse, R201, PT ;  /* 0x000000c90000720c */ /* 0x040fe60003f66270 */
[----:B------:R2:W3:Y:S01]  /*f6b0*/  MUFU.TANH R18, R30 ;  /* 0x0000001e00127308 */ /* 0x0004e20000002400 */
[CC--:B------:R-:W-:Y:S02]  /*f6c0*/  ISETP.GE.AND P2, PT, R0.reuse, R203.reuse, PT ;  /* 0x000000cb0000720c */ /* 0x0c0fe40003f46270 */
[C---:B------:R-:W-:Y:S02]  /*f6d0*/  ISETP.GE.AND P0, PT, R0.reuse, R204, PT ;  /* 0x000000cc0000720c */ /* 0x040fe40003f06270 */
[----:B------:R-:W-:Y:S02]  /*f6e0*/  FSEL R25, R13, -INF , !P3 ;  /* 0xff8000000d197808 */ /* 0x000fe40005800000 */
[----:B------:R-:W-:Y:S03]  /*f6f0*/  FSEL R27, R15, -INF , !P0 ;  /* 0xff8000000f1b7808 */ /* 0x000fe60004000000 */
[----:B------:R-:W4:Y:S01]  /*f700*/  MUFU.TANH R73, R32 ;  /* 0x0000002000497308 */ /* 0x000f220000002400 */
[----:B-1----:R-:W-:Y:S02]  /*f710*/  FSEL R16, R149, -INF , !P5 ;  /* 0xff80000095107808 */ /* 0x002fe40006800000 */
[----:B------:R-:W-:Y:S01]  /*f720*/  ISETP.GE.AND P5, PT, R0, R202, PT ;  /* 0x000000ca0000720c */ /* 0x000fe20003fa6270 */
[----:B------:R-:W-:Y:S01]  /*f730*/  VIADD R0, R8, 0x10 ;  /* 0x0000001008007836 */ /* 0x000fe20000000000 */
[----:B------:R-:W-:Y:S02]  /*f740*/  ISETP.GT.AND P0, PT, R205, R2, PT ;  /* 0x00000002cd00720c */ /* 0x000fe40003f04270 */
[----:B------:R-:W-:Y:S03]  /*f750*/  FSEL R26, R14, -INF , !P5 ;  /* 0xff8000000e1a7808 */ /* 0x000fe60006800000 */
[----:B------:R1:W5:Y:S01]  /*f760*/  MUFU.TANH R19, R34 ;  /* 0x0000002200137308 */ /* 0x0003620000002400 */
[----:B--2---:R-:W-:Y:S02]  /*f770*/  FSEL R30, R12, -INF , !P6 ;  /* 0xff8000000c1e7808 */ /* 0x004fe40007000000 */
[C---:B------:R-:W-:Y:S02]  /*f780*/  ISETP.GT.AND P3, PT, R200.reuse, R0, PT ;  /* 0x00000000c800720c */ /* 0x040fe40003f64270 */
[----:B------:R-:W-:Y:S02]  /*f790*/  ISETP.GT.AND P6, PT, R200, R2, PT ;  /* 0x00000002c800720c */ /* 0x000fe40003fc4270 */
[----:B------:R-:W-:Y:S03]  /*f7a0*/  FSEL R10, R160, -INF , !P3 ;  /* 0xff800000a00a7808 */ /* 0x000fe60005800000 */
[----:B------:R-:W2:Y:S01]  /*f7b0*/  MUFU.TANH R35, R35 ;  /* 0x0000002300237308 */ /* 0x000ea20000002400 */
[----:B------:R-:W-:Y:S02]  /*f7c0*/  FSEL R13, R155, -INF , !P6 ;  /* 0xff8000009b0d7808 */ /* 0x000fe40007000000 */
[C---:B------:R-:W-:Y:S02]  /*f7d0*/  ISETP.GT.AND P5, PT, R207.reuse, R0, PT ;  /* 0x00000000cf00720c */ /* 0x040fe40003fa4270 */
[----:B------:R-:W-:Y:S02]  /*f7e0*/  ISETP.GT.AND P3, PT, R207, R2, PT ;  /* 0x00000002cf00720c */ /* 0x000fe40003f64270 */
[-C--:B------:R-:W-:Y:S03]  /*f7f0*/  ISETP.GT.AND P6, PT, R205, R0.reuse, PT ;  /* 0x00000000cd00720c */ /* 0x080fe60003fc4270 */
[----:B------:R-:W2:Y:S01]  /*f800*/  MUFU.TANH R36, R36 ;  /* 0x0000002400247308 */ /* 0x000ea20000002400 */
[----:B------:R-:W-:Y:S02]  /*f810*/  FSEL R12, R153, -INF , !P5 ;  /* 0xff800000990c7808 */ /* 0x000fe40006800000 */
[----:B------:R-:W-:Y:S02]  /*f820*/  FSEL R11, R152, -INF , !P3 ;  /* 0xff800000980b7808 */ /* 0x000fe40005800000 */
[----:B------:R-:W-:Y:S02]  /*f830*/  FSEL R14, R154, -INF , !P6 ;  /* 0xff8000009a0e7808 */ /* 0x000fe40007000000 */
[----:B------:R-:W-:Y:S03]  /*f840*/  ISETP.GT.AND P5, PT, R206, R0, PT ;  /* 0x00000000ce00720c */ /* 0x000fe60003fa4270 */
[----:B------:R-:W2:Y:S01]  /*f850*/  MUFU.TANH R37, R37 ;  /* 0x0000002500257308 */ /* 0x000ea20000002400 */
[-C--:B------:R-:W-:Y:S02]  /*f860*/  ISETP.GE.AND P3, PT, R0, R203.reuse, PT ;  /* 0x000000cb0000720c */ /* 0x080fe40003f66270 */
[----:B------:R-:W-:Y:S02]  /*f870*/  ISETP.GT.AND P6, PT, R206, R2, PT ;  /* 0x00000002ce00720c */ /* 0x000fe40003fc4270 */
[----:B------:R-:W-:Y:S02]  /*f880*/  FSEL R33, R9, -INF , !P2 ;  /* 0xff80000009217808 */ /* 0x000fe40005000000 */
[----:B------:R-:W-:Y:S03]  /*f890*/  FSEL R5, R72, -INF , !P0 ;  /* 0xff80000048057808 */ /* 0x000fe60004000000 */
[----:B------:R-:W2:Y:S01]  /*f8a0*/  MUFU.TANH R38, R38 ;  /* 0x0000002600267308 */ /* 0x000ea20000002400 */
[----:B------:R-:W-:Y:S02]  /*f8b0*/  FSEL R15, R71, -INF , !P5 ;  /* 0xff800000470f7808 */ /* 0x000fe40006800000 */
[----:B------:R-:W-:Y:S02]  /*f8c0*/  FSEL R9, R20, -INF , !P6 ;  /* 0xff80000014097808 */ /* 0x000fe40007000000 */
[----:B------:R-:W-:Y:S02]  /*f8d0*/  FSEL R161, R10, -INF , !P3 ;  /* 0xff8000000aa17808 */ /* 0x000fe40005800000 */
[C---:B------:R-:W-:Y:S03]  /*f8e0*/  ISETP.GE.AND P0, PT, R2.reuse, R203, PT ;  /* 0x000000cb0200720c */ /* 0x040fe60003f06270 */
[----:B------:R3:W-:Y:S01]  /*f8f0*/  MUFU.TANH R20, R40 ;  /* 0x0000002800147308 */ /* 0x0007e20000002400 */
[C---:B------:R-:W-:Y:S02]  /*f900*/  ISETP.GE.AND P5, PT, R2.reuse, R204, PT ;  /* 0x000000cc0200720c */ /* 0x040fe40003fa6270 */
[CC--:B------:R-:W-:Y:S02]  /*f910*/  ISETP.GE.AND P6, PT, R2.reuse, R201.reuse, PT ;  /* 0x000000c90200720c */ /* 0x0c0fe40003fc6270 */
[----:B------:R-:W-:Y:S01]  /*f920*/  ISETP.GE.AND P3, PT, R2, R202, PT ;  /* 0x000000ca0200720c */ /* 0x000fe20003f66270 */
[----:B------:R-:W-:Y:S01]  /*f930*/  VIADD R2, R8, 0x18 ;  /* 0x0000001808027836 */ /* 0x000fe20000000000 */
[----:B-1----:R-:W-:Y:S03]  /*f940*/  FSEL R34, R17, -INF , !P1 ;  /* 0xff80000011227808 */ /* 0x002fe60004800000 */
[----:B------:R-:W1:Y:S01]  /*f950*/  MUFU.TANH R39, R39 ;  /* 0x0000002700277308 */ /* 0x000e620000002400 */
[----:B------:R-:W-:Y:S02]  /*f960*/  FSEL R32, R16, -INF , !P4 ;  /* 0xff80000010207808 */ /* 0x000fe40006000000 */
[C---:B------:R-:W-:Y:S02]  /*f970*/  ISETP.GE.AND P1, PT, R0.reuse, R204, PT ;  /* 0x000000cc0000720c */ /* 0x040fe40003f26270 */
[CC--:B------:R-:W-:Y:S02]  /*f980*/  ISETP.GE.AND P2, PT, R0.reuse, R201.reuse, PT ;  /* 0x000000c90000720c */ /* 0x0c0fe40003f46270 */
[----:B------:R-:W-:Y:S01]  /*f990*/  ISETP.GE.AND P4, PT, R0, R202, PT ;  /* 0x000000ca0000720c */ /* 0x000fe20003f86270 */
[----:B------:R-:W-:Y:S01]  /*f9a0*/  VIADD R0, R8, 0x19 ;  /* 0x0000001908007836 */ /* 0x000fe20000000000 */
[----:B------:R-:W-:Y:S01]  /*f9b0*/  FSEL R160, R13, -INF , !P0 ;  /* 0xff8000000da07808 */ /* 0x000fe20004000000 */
[----:B------:R-:W-:Y:S01]  /*f9c0*/  MUFU.TANH R17, R43 ;  /* 0x0000002b00117308 */ /* 0x000fe20000002400 */
[----:B------:R-:W-:Y:S02]  /*f9d0*/  ISETP.GT.AND P0, PT, R205, R2, PT ;  /* 0x00000002cd00720c */ /* 0x000fe40003f04270 */
[----:B------:R-:W-:Y:S02]  /*f9e0*/  FSEL R168, R11, -INF , !P5 ;  /* 0xff8000000ba87808 */ /* 0x000fe40006800000 */
[----:B------:R-:W-:Y:S02]  /*f9f0*/  FSEL R4, R70, -INF , !P0 ;  /* 0xff80000046047808 */ /* 0x000fe40004000000 */
[----:B------:R-:W-:Y:S03]  /*fa00*/  ISETP.GT.AND P0, PT, R206, R0, PT ;  /* 0x00000000ce00720c */ /* 0x000fe60003f04270 */
[----:B------:R-:W-:Y:S01]  /*fa10*/  MUFU.TANH R42, R42 ;  /* 0x0000002a002a7308 */ /* 0x000fe20000002400 */
[----:B------:R-:W-:Y:S02]  /*fa20*/  FSEL R150, R5, -INF , !P6 ;  /* 0xff80000005967808 */ /* 0x000fe40007000000 */
[----:B------:R-:W-:Y:S02]  /*fa30*/  FSEL R11, R31, -INF , !P0 ;  /* 0xff8000001f0b7808 */ /* 0x000fe40004000000 */
[----:B------:R-:W-:Y:S02]  /*fa40*/  ISETP.GE.AND P0, PT, R2, R201, PT ;  /* 0x000000c90200720c */ /* 0x000fe40003f06270 */
[----:B------:R-:W-:Y:S03]  /*fa50*/  ISETP.GT.AND P5, PT, R206, R2, PT ;  /* 0x00000002ce00720c */ /* 0x000fe60003fa4270 */
[----:B------:R-:W-:Y:S01]  /*fa60*/  MUFU.TANH R44, R44 ;  /* 0x0000002c002c7308 */ /* 0x000fe20000002400 */
[----:B---3--:R-:W-:Y:S02]  /*fa70*/  FSEL R40, R4, -INF , !P0 ;  /* 0xff80000004287808 */ /* 0x008fe40004000000 */
[----:B------:R-:W-:Y:S01]  /*fa80*/  FSEL R167, R12, -INF , !P1 ;  /* 0xff8000000ca77808 */ /* 0x000fe20004800000 */
[----:B------:R-:W3:Y:S01]  /*fa90*/  LDSM.16.M88.4 R4, [R194+0x5800] ;  /* 0x00580000c204783b */ /* 0x000ee20000000200 */
[----:B------:R-:W-:Y:S01]  /*faa0*/  FSEL R12, R18, -INF , !P5 ;  /* 0xff800000120c7808 */ /* 0x000fe20006800000 */
[----:B------:R-:W-:Y:S04]  /*fab0*/  DEPBAR.LE SB0, 0x0 ;  /* 0x000080000000791a */ /* 0x000fe80000000000 */
[----:B------:R-:W-:Y:S01]  /*fac0*/  ISETP.GT.AND P1, PT, R205, R0, PT ;  /* 0x00000000cd00720c */ /* 0x000fe20003f24270 */
[----:B------:R5:W1:Y:S01]  /*fad0*/  MUFU.TANH R18, R41 ;  /* 0x0000002900127308 */ /* 0x000a620000002400 */
[----:B------:R-:W-:Y:S01]  /*fae0*/  FSEL R151, R9, -INF , !P3 ;  /* 0xff80000009977808 */ /* 0x000fe20005800000 */
[----:B------:R-:W-:Y:S01]  /*faf0*/  BAR.SYNC.DEFER_BLOCKING 0x0 ;  /* 0x0000000000007b1d */ /* 0x000fe20000010000 */
[----:B------:R-:W-:Y:S02]  /*fb00*/  FSEL R13, R21, -INF , !P1 ;  /* 0xff800000150d7808 */ /* 0x000fe40004800000 */
[CC--:B------:R-:W-:Y:S02]  /*fb10*/  ISETP.GT.AND P1, PT, R200.reuse, R2.reuse, PT ;  /* 0x00000002c800720c */ /* 0x0c0fe40003f24270 */
[----:B------:R-:W-:Y:S02]  /*fb20*/  ISETP.GT.AND P5, PT, R207, R2, PT ;  /* 0x00000002cf00720c */ /* 0x000fe40003fa4270 */
[----:B----4-:R-:W-:Y:S02]  /*fb30*/  FSEL R16, R73, -INF , !P1 ;  /* 0xff80000049107808 */ /* 0x010fe40004800000 */
[-C--:B------:R-:W-:Y:S02]  /*fb40*/  ISETP.GT.AND P3, PT, R200, R0.reuse, PT ;  /* 0x00000000c800720c */ /* 0x080fe40003f64270 */
[----:B------:R-:W-:Y:S02]  /*fb50*/  ISETP.GT.AND P1, PT, R207, R0, PT ;  /* 0x00000000cf00720c */ /* 0x000fe40003f24270 */
[----:B------:R-:W-:Y:S02]  /*fb60*/  FSEL R31, R14, -INF , !P2 ;  /* 0xff8000000e1f7808 */ /* 0x000fe40005000000 */
[----:B-----5:R-:W-:Y:S02]  /*fb70*/  FSEL R41, R15, -INF , !P4 ;  /* 0xff8000000f297808 */ /* 0x020fe40006000000 */
[----:B------:R-:W-:Y:S02]  /*fb80*/  FSEL R14, R22, -INF , !P3 ;  /* 0xff800000160e7808 */ /* 0x000fe40005800000 */
[----:B------:R-:W-:Y:S02]  /*fb90*/  FSEL R15, R19, -INF , !P5 ;  /* 0xff800000130f7808 */ /* 0x000fe40006800000 */
[----:B--2---:R-:W-:Y:S02]  /*fba0*/  FSEL R10, R35, -INF , !P1 ;  /* 0xff800000230a7808 */ /* 0x004fe40004800000 */
[C---:B------:R-:W-:Y:S01]  /*fbb0*/  ISETP.GE.AND P2, PT, R2.reuse, R202, PT ;  /* 0x000000ca0200720c */ /* 0x040fe20003f46270 */
[----:B------:R-:W2:Y:S01]  /*fbc0*/  MUFU.TANH R45, R45 ;  /* 0x0000002d002d7308 */ /* 0x000ea20000002400 */
[C---:B------:R-:W-:Y:S02]  /*fbd0*/  ISETP.GE.AND P6, PT, R2.reuse, R203, PT ;  /* 0x000000cb0200720c */ /* 0x040fe40003fc6270 */
[----:B------:R-:W-:Y:S01]  /*fbe0*/  ISETP.GE.AND P4, PT, R2, R204, PT ;  /* 0x000000cc0200720c */ /* 0x000fe20003f86270 */
[----:B------:R-:W-:Y:S01]  /*fbf0*/  VIADD R2, R8, 0x21 ;  /* 0x0000002108027836 */ /* 0x000fe20000000000 */
[C---:B------:R-:W-:Y:S02]  /*fc00*/  ISETP.GE.AND P3, PT, R0.reuse, R201, PT ;  /* 0x000000c90000720c */ /* 0x040fe40003f66270 */
[C---:B------:R-:W-:Y:S01]  /*fc10*/  ISETP.GE.AND P5, PT, R0.reuse, R202, PT ;  /* 0x000000ca0000720c */ /* 0x040fe20003fa6270 */
[-C--:B---3--:R-:W-:Y:S02]  /*fc20*/  HMMA.16816.F32.BF16 R52, R156, R4.reuse, R52 ;  /* 0x000000049c34723c */ /* 0x088fe40000041834 */
[----:B------:R-:W3:Y:S03]  /*fc30*/  MUFU.TANH R47, R47 ;  /* 0x0000002f002f7308 */ /* 0x000ee60000002400 */
[CC--:B------:R-:W-:Y:S02]  /*fc40*/  ISETP.GE.AND P1, PT, R0.reuse, R203.reuse, PT ;  /* 0x000000cb0000720c */ /* 0x0c0fe40003f26270 */
[----:B------:R-:W-:Y:S01]  /*fc50*/  ISETP.GE.AND P0, PT, R0, R204, PT ;  /* 0x000000cc0000720c */ /* 0x000fe20003f06270 */
[----:B------:R-:W-:Y:S01]  /*fc60*/  VIADD R0, R8, 0x20 ;  /* 0x0000002008007836 */ /* 0x000fe20000000000 */
[----:B------:R-:W-:Y:S01]  /*fc70*/  FSEL R35, R13, -INF , !P3 ;  /* 0xff8000000d237808 */ /* 0x000fe20005800000 */
[C---:B------:R-:W-:Y:S02]  /*fc80*/  HMMA.16816.F32.BF16 R56, R76.reuse, R4, R56 ;  /* 0x000000044c38723c */ /* 0x040fe40000041838 */
[----:B------:R-:W4:Y:S02]  /*fc90*/  MUFU.TANH R46, R46 ;  /* 0x0000002e002e7308 */ /* 0x000f240000002400 */
[----:B------:R-:W-:Y:S02]  /*fca0*/  FSEL R43, R12, -INF , !P2 ;  /* 0xff8000000c2b7808 */ /* 0x000fe40005000000 */
[C---:B------:R-:W-:Y:S02]  /*fcb0*/  ISETP.GT.AND P3, PT, R200.reuse, R0, PT ;  /* 0x00000000c800720c */ /* 0x040fe40003f64270 */
[----:B------:R-:W-:Y:S04]  /*fcc0*/  ISETP.GT.AND P2, PT, R200, R2, PT ;  /* 0x00000002c800720c */ /* 0x000fe80003f44270 */
[----:B------:R-:W5:Y:S01]  /*fcd0*/  MUFU.TANH R48, R48 ;  /* 0x0000003000307308 */ /* 0x000f620000002400 */
[----:B------:R-:W-:Y:S01]  /*fce0*/  FSEL R170, R11, -INF , !P5 ;  /* 0xff8000000baa7808 */ /* 0x000fe20006800000 */
[-C--:B------:R-:W-:Y:S03]  /*fcf0*/  HMMA.16816.F32.BF16 R60, R76, R6.reuse, R60 ;  /* 0x000000064c3c723c */ /* 0x080fe6000004183c */
[----:B------:R-:W-:Y:S01]  /*fd00*/  FSEL R9, R36, -INF , !P3 ;  /* 0xff80000024097808 */ /* 0x000fe20005800000 */
[----:B------:R-:W-:Y:S01]  /*fd10*/  FMUL.FTZ R52, R52, UR8 ;  /* 0x0000000834347c20 */ /* 0x000fe20008410000 */
[----:B------:R-:W-:Y:S03]  /*fd20*/  FSEL R13, R37, -INF , !P2 ;  /* 0xff800000250d7808 */ /* 0x000fe60005000000 */
[----:B------:R-:W5:Y:S01]  /*fd30*/  MUFU.TANH R49, R49 ;  /* 0x0000003100317308 */ /* 0x000f620000002400 */
[----:B------:R-:W-:Y:S01]  /*fd40*/  ISETP.GT.AND P5, PT, R207, R0, PT ;  /* 0x00000000cf00720c */ /* 0x000fe20003fa4270 */
[----:B------:R-:W-:Y:S01]  /*fd50*/  FMUL.FTZ R53, R53, UR8 ;  /* 0x0000000835357c20 */ /* 0x000fe20008410000 */
[----:B------:R-:W-:Y:S01]  /*fd60*/  ISETP.GT.AND P3, PT, R207, R2, PT ;  /* 0x00000002cf00720c */ /* 0x000fe20003f64270 */
[----:B------:R-:W-:Y:S01]  /*fd70*/  FMUL.FTZ R54, R54, UR8 ;  /* 0x0000000836367c20 */ /* 0x000fe20008410000 */
[----:B------:R-:W-:Y:S01]  /*fd80*/  ISETP.GT.AND P2, PT, R205, R0, PT ;  /* 0x00000000cd00720c */ /* 0x000fe20003f44270 */
[----:B------:R-:W-:Y:S01]  /*fd90*/  FMUL.FTZ R55, R55, UR8 ;  /* 0x0000000837377c20 */ /* 0x000fe20008410000 */
[----:B------:R-:W-:Y:S03]  /*fda0*/  FSEL R165, R10, -INF , !P0 ;  /* 0xff8000000aa57808 */ /* 0x000fe60004000000 */
[----:B------:R-:W5:Y:S01]  /*fdb0*/  MUFU.TANH R50, R50 ;  /* 0x0000003200327308 */ /* 0x000f620000002400 */
[----:B------:R-:W-:Y:S01]  /*fdc0*/  FSEL R152, R16, -INF , !P6 ;  /* 0xff80000010987808 */ /* 0x000fe20007000000 */
[----:B------:R-:W-:Y:S01]  /*fdd0*/  FMUL.FTZ R56, R56, UR8 ;  /* 0x0000000838387c20 */ /* 0x000fe20008410000 */
[----:B------:R-:W-:Y:S01]  /*fde0*/  ISETP.GT.AND P0, PT, R205, R2, PT ;  /* 0x00000002cd00720c */ /* 0x000fe20003f04270 */
[----:B------:R-:W-:Y:S01]  /*fdf0*/  FMUL.FTZ R57, R57, UR8 ;  /* 0x0000000839397c20 */ /* 0x000fe20008410000 */
[----:B------:R-:W-:Y:S01]  /*fe00*/  FSEL R12, R38, -INF , !P5 ;  /* 0xff800000260c7808 */ /* 0x000fe20006800000 */
[----:B------:R-:W-:Y:S01]  /*fe10*/  FMUL.FTZ R60, R60, UR8 ;  /* 0x000000083c3c7c20 */ /* 0x000fe20008410000 */
[----:B-1----:R-:W-:Y:S03]  /*fe20*/  FSEL R11, R39, -INF , !P3 ;  /* 0xff800000270b7808 */ /* 0x002fe60005800000 */
[----:B------:R-:W1:Y:S01]  /*fe30*/  MUFU.TANH R51, R51 ;  /* 0x0000003300337308 */ /* 0x000e620000002400 */
[----:B------:R-:W-:Y:S01]  /*fe40*/  FSEL R16, R20, -INF , !P2 ;  /* 0xff80000014107808 */ /* 0x000fe20005000000 */
[----:B------:R-:W-:Y:S01]  /*fe50*/  FMUL.FTZ R58, R58, UR8 ;  /* 0x000000083a3a7c20 */ /* 0x000fe20008410000 */
[----:B------:R-:W-:Y:S01]  /*fe60*/  ISETP.GT.AND P5, PT, R206, R0, PT ;  /* 0x00000000ce00720c */ /* 0x000fe20003fa4270 */
[----:B------:R-:W-:Y:S01]  /*fe70*/  FMUL.FTZ R61, R61, UR8 ;  /* 0x000000083d3d7c20 */ /* 0x000fe20008410000 */
[----:B------:R-:W-:Y:S01]  /*fe80*/  ISETP.GE.AND P3, PT, R0, R203, PT ;  /* 0x000000cb0000720c */ /* 0x000fe20003f66270 */
[----:B------:R-:W-:Y:S04]  /*fe90*/  HMMA.16816.F32.BF16 R64, R156, R6, R64 ;  /* 0x000000069c40723c */ /* 0x000fe80000041840 */
[----:B------:R-:W1:Y:S01]  /*fea0*/  MUFU.TANH R19, R52 ;  /* 0x0000003400137308 */ /* 0x000e620000002400 */
[----:B------:R-:W-:Y:S01]  /*feb0*/  ISETP.GT.AND P2, PT, R206, R2, PT ;  /* 0x00000002ce00720c */ /* 0x000fe20003f44270 */
[----:B------:R-:W-:Y:S01]  /*fec0*/  FMUL.FTZ R62, R62, UR8 ;  /* 0x000000083e3e7c20 */ /* 0x000fe20008410000 */
[----:B------:R-:W-:Y:S01]  /*fed0*/  FSEL R153, R14, -INF , !P1 ;  /* 0xff8000000e997808 */ /* 0x000fe20004800000 */
[----:B------:R-:W-:Y:S01]  /*fee0*/  FMUL.FTZ R63, R63, UR8 ;  /* 0x000000083f3f7c20 */ /* 0x000fe20008410000 */
[----:B------:R-:W-:Y:S02]  /*fef0*/  FSEL R163, R15, -INF , !P4 ;  /* 0xff8000000fa37808 */ /* 0x000fe40006000000 */
[C---:B------:R-:W-:Y:S03]  /*ff00*/  ISETP.GE.AND P6, PT, R0.reuse, R204, PT ;  /* 0x000000cc0000720c */ /* 0x040fe60003fc6270 */
[----:B------:R-:W1:Y:S01]  /*ff10*/  MUFU.TANH R20, R53 ;  /* 0x0000003500147308 */ /* 0x000e620000002400 */
[C---:B------:R-:W-:Y:S02]  /*ff20*/  ISETP.GE.AND P1, PT, R0.reuse, R201, PT ;  /* 0x000000c90000720c */ /* 0x040fe40003f26270 */
[----:B------:R-:W-:Y:S01]  /*ff30*/  ISETP.GE.AND P4, PT, R0, R202, PT ;  /* 0x000000ca0000720c */ /* 0x000fe20003f86270 */
[----:B------:R-:W-:Y:S01]  /*ff40*/  VIADD R0, R8, 0x28 ;  /* 0x0000002808007836 */ /* 0x000fe20000000000 */
[----:B------:R-:W-:Y:S02]  /*ff50*/  FSEL R14, R18, -INF , !P0 ;  /* 0xff800000120e7808 */ /* 0x000fe40004000000 */
[----:B------:R-:W-:Y:S03]  /*ff60*/  ISETP.GE.AND P0, PT, R2, R203, PT ;  /* 0x000000cb0200720c */ /* 0x000fe60003f06270 */
[----:B------:R-:W1:Y:S01]  /*ff70*/  MUFU.TANH R21, R54 ;  /* 0x0000003600157308 */ /* 0x000e620000002400 */
[----:B------:R-:W-:Y:S02]  /*ff80*/  FSEL R15, R42, -INF , !P5 ;  /* 0xff8000002a0f7808 */ /* 0x000fe40006800000 */
[----:B------:R-:W-:Y:S01]  /*ff90*/  FSEL R10, R17, -INF , !P2 ;  /* 0xff800000110a7808 */ /* 0x000fe20005000000 */
[----:B------:R-:W-:Y:S01]  /*ffa0*/  FMUL.FTZ R17, R59, UR8 ;  /* 0x000000083b117c20 */ /* 0x000fe20008410000 */
[----:B------:R-:W-:Y:S02]  /*ffb0*/  FSEL R184, R9, -INF , !P3 ;  /* 0xff80000009b87808 */ /* 0x000fe40005800000 */
[C---:B------:R-:W-:Y:S03]  /*ffc0*/  ISETP.GE.AND P5, PT, R2.reuse, R204, PT ;  /* 0x000000cc0200720c */ /* 0x040fe60003fa6270 */
[----:B------:R-:W1:Y:S01]  /*ffd0*/  MUFU.TANH R22, R55 ;  /* 0x0000003700167308 */ /* 0x000e620000002400 */
[CC--:B------:R-:W-:Y:S02]  /*ffe0*/  ISETP.GE.AND P2, PT, R2.reuse, R201.reuse, PT ;  /* 0x000000c90200720c */ /* 0x0c0fe40003f46270 */
[----:B------:R-:W-:Y:S01]  /*fff0*/  ISETP.GE.AND P3, PT, R2, R202, PT ;  /* 0x000000ca0200720c */ /* 0x000fe20003f66270 */
[----:B------:R-:W-:Y:S01]  /*10000*/  VIADD R2, R8, 0x29 ;  /* 0x0000002908027836 */ /* 0x000fe20000000000 */
[----:B------:R-:W-:Y:S02]  /*10010*/  FSEL R185, R13, -INF , !P0 ;  /* 0xff8000000db97808 */ /* 0x000fe40004000000 */
[C---:B------:R-:W-:Y:S03]  /*10020*/  ISETP.GT.AND P0, PT, R205.reuse, R0, PT ;  /* 0x00000000cd00720c */ /* 0x040fe60003f04270 */
[----:B------:R-:W-:Y:S01]  /*10030*/  MUFU.TANH R57, R57 ;  /* 0x0000003900397308 */ /* 0x000fe20000002400 */
[----:B------:R-:W-:Y:S02]  /*10040*/  FSEL R186, R12, -INF , !P6 ;  /* 0xff8000000cba7808 */ /* 0x000fe40007000000 */
[-C--:B------:R-:W-:Y:S02]  /*10050*/  ISETP.GT.AND P6, PT, R205, R2.reuse, PT ;  /* 0x00000002cd00720c */ /* 0x080fe40003fc4270 */
[----:B------:R-:W-:Y:S02]  /*10060*/  FSEL R9, R44, -INF , !P0 ;  /* 0xff8000002c097808 */ /* 0x000fe40004000000 */
[C---:B------:R-:W-:Y:S03]  /*10070*/  ISETP.GT.AND P0, PT, R206.reuse, R2, PT ;  /* 0x00000002ce00720c */ /* 0x040fe60003f04270 */
[----:B------:R-:W-:Y:S01]  /*10080*/  MUFU.TANH R18, R58 ;  /* 0x0000003a00127308 */ /* 0x000fe20000002400 */
[----:B------:R-:W-:Y:S02]  /*10090*/  FSEL R187, R11, -INF , !P5 ;  /* 0xff8000000bbb7808 */ /* 0x000fe40006800000 */
[----:B--2---:R-:W-:Y:S02]  /*100a0*/  FSEL R13, R45, -INF , !P6 ;  /* 0xff8000002d0d7808 */ /* 0x004fe40007000000 */
[-C--:B------:R-:W-:Y:S02]  /*100b0*/  ISETP.GT.AND P5, PT, R206, R0.reuse, PT ;  /* 0x00000000ce00720c */ /* 0x080fe40003fa4270 */
[-C--:B------:R-:W-:Y:S03]  /*100c0*/  ISETP.GT.AND P6, PT, R200, R0.reuse, PT ;  /* 0x00000000c800720c */ /* 0x080fe60003fc4270 */
[----:B------:R-:W-:Y:S01]  /*100d0*/  MUFU.TANH R60, R60 ;  /* 0x0000003c003c7308 */ /* 0x000fe20000002400 */
[----:B---3--:R-:W-:Y:S02]  /*100e0*/  FSEL R11, R47, -INF , !P0 ;  /* 0xff8000002f0b7808 */ /* 0x008fe40004000000 */
[----:B------:R-:W-:Y:S02]  /*100f0*/  ISETP.GE.AND P0, PT, R0, R201, PT ;  /* 0x000000c90000720c */ /* 0x000fe40003f06270 */
[----:B------:R-:W-:Y:S02]  /*10100*/  FSEL R169, R10, -INF , !P3 ;  /* 0xff8000000aa97808 */ /* 0x000fe40005800000 */
[----:B----4-:R-:W-:Y:S03]  /*10110*/  FSEL R12, R46, -INF , !P5 ;  /* 0xff8000002e0c7808 */ /* 0x010fe60006800000 */
[----:B------:R-:W-:Y:S01]  /*10120*/  MUFU.TANH R17, R17 ;  /* 0x0000001100117308 */ /* 0x000fe20000002400 */
[----:B-----5:R-:W-:Y:S02]  /*10130*/  FSEL R10, R48, -INF , !P6 ;  /* 0xff800000300a7808 */ /* 0x020fe40007000000 */
[C---:B------:R-:W-:Y:S02]  /*10140*/  ISETP.GT.AND P5, PT, R207.reuse, R0, PT ;  /* 0x00000000cf00720c */ /* 0x040fe40003fa4270 */
[-C--:B------:R-:W-:Y:S02]  /*10150*/  ISETP.GT.AND P3, PT, R200, R2.reuse, PT ;  /* 0x00000002c800720c */ /* 0x080fe40003f64270 */
[----:B------:R-:W-:Y:S03]  /*10160*/  ISETP.GT.AND P6, PT, R207, R2, PT ;  /* 0x00000002cf00720c */ /* 0x000fe60003fc4270 */
[----:B------:R-:W-:Y:S01]  /*10170*/  MUFU.TANH R76, R62 ;  /* 0x0000003e004c7308 */ /* 0x000fe20000002400 */
[----:B------:R-:W-:Y:S02]  /*10180*/  FSEL R155, R9, -INF , !P0 ;  /* 0xff800000099b7808 */ /* 0x000fe40004000000 */
[----:B------:R-:W-:Y:S02]  /*10190*/  FSEL R162, R16, -INF , !P1 ;  /* 0xff80000010a27808 */ /* 0x000fe40004800000 */
[----:B------:R-:W-:Y:S02]  /*101a0*/  FSEL R166, R14, -INF , !P2 ;  /* 0xff8000000ea67808 */ /* 0x000fe40005000000 */
[----:B------:R-:W-:Y:S03]  /*101b0*/  FSEL R172, R15, -INF , !P4 ;  /* 0xff8000000fac7808 */ /* 0x000fe60006000000 */
[----:B------:R-:W2:Y:S01]  /*101c0*/  MUFU.TANH R9, R56 ;  /* 0x0000003800097308 */ /* 0x000ea20000002400 */
[C---:B------:R-:W-:Y:S02]  /*101d0*/  ISETP.GE.AND P1, PT, R0.reuse, R202, PT ;  /* 0x000000ca0000720c */ /* 0x040fe40003f26270 */
[C---:B------:R-:W-:Y:S02]  /*101e0*/  ISETP.GE.AND P2, PT, R0.reuse, R203, PT ;  /* 0x000000cb0000720c */ /* 0x040fe40003f46270 */
[----:B------:R-:W-:Y:S01]  /*101f0*/  ISETP.GE.AND P4, PT, R0, R204, PT ;  /* 0x000000cc0000720c */ /* 0x000fe20003f86270 */
[----:B------:R-:W-:Y:S01]  /*10200*/  VIADD R0, R8, 0x30 ;  /* 0x0000003008007836 */ /* 0x000fe20000000000 */
[----:B------:R-:W-:Y:S03]  /*10210*/  FSEL R4, R49, -INF , !P3 ;  /* 0xff80000031047808 */ /* 0x000fe60005800000 */
[----:B------:R-:W-:Y:S01]  /*10220*/  MUFU.TANH R77, R63 ;  /* 0x0000003f004d7308 */ /* 0x000fe20000002400 */
[----:B------:R-:W-:Y:S02]  /*10230*/  FSEL R14, R50, -INF , !P5 ;  /* 0xff800000320e7808 */ /* 0x000fe40006800000 */
[----:B-1----:R-:W-:Y:S02]  /*10240*/  FSEL R5, R51, -INF , !P6 ;  /* 0xff80000033057808 */ /* 0x002fe40007000000 */
[C---:B------:R-:W-:Y:S02]  /*10250*/  ISETP.GE.AND P3, PT, R2.reuse, R201, PT ;  /* 0x000000c90200720c */ /* 0x040fe40003f66270 */
[C---:B------:R-:W-:Y:S02]  /*10260*/  ISETP.GE.AND P5, PT, R2.reuse, R202, PT ;  /* 0x000000ca0200720c */ /* 0x040fe40003fa6270 */
[C---:B------:R-:W-:Y:S02]  /*10270*/  ISETP.GE.AND P6, PT, R2.reuse, R203, PT ;  /* 0x000000cb0200720c */ /* 0x040fe40003fc6270 */
[----:B------:R-:W-:Y:S01]  /*10280*/  ISETP.GE.AND P0, PT, R2, R204, PT ;  /* 0x000000cc0200720c */ /* 0x000fe20003f06270 */
[----:B------:R-:W-:Y:S01]  /*10290*/  VIADD R2, R8, 0x31 ;  /* 0x0000003108027836 */ /* 0x000fe20000000000 */
[----:B------:R-:W-:Y:S02]  /*102a0*/  FSEL R154, R13, -INF , !P3 ;  /* 0xff8000000d9a7808 */ /* 0x000fe40005800000 */
[----:B------:R-:W-:Y:S02]  /*102b0*/  ISETP.GT.AND P3, PT, R200, R0, PT ;  /* 0x00000000c800720c */ /* 0x000fe40003f64270 */
[----:B------:R-:W-:Y:S02]  /*102c0*/  FSEL R164, R12, -INF , !P1 ;  /* 0xff8000000ca47808 */ /* 0x000fe40004800000 */
[----:B------:R-:W-:Y:S02]  /*102d0*/  ISETP.GT.AND P1, PT, R200, R2, PT ;  /* 0x00000002c800720c */ /* 0x000fe40003f24270 */
[----:B------:R-:W-:Y:S02]  /*102e0*/  FSEL R183, R11, -INF , !P5 ;  /* 0xff8000000bb77808 */ /* 0x000fe40006800000 */
[----:B------:R-:W-:Y:S02]  /*102f0*/  FSEL R19, R19, -INF , !P3 ;  /* 0xff80000013137808 */ /* 0x000fe40005800000 */
[C---:B------:R-:W-:Y:S02]  /*10300*/  ISETP.GT.AND P5, PT, R207.reuse, R0, PT ;  /* 0x00000000cf00720c */ /* 0x040fe40003fa4270 */
[----:B------:R-:W-:Y:S02]  /*10310*/  ISETP.GT.AND P3, PT, R207, R2, PT ;  /* 0x00000002cf00720c */ /* 0x000fe40003f64270 */
[----:B------:R-:W-:Y:S02]  /*10320*/  FSEL R20, R20, -INF , !P1 ;  /* 0xff80000014147808 */ /* 0x000fe40004800000 */
[----:B------:R-:W-:Y:S02]  /*10330*/  FSEL R159, R5, -INF , !P0 ;  /* 0xff800000059f7808 */ /* 0x000fe40004000000 */
[----:B------:R-:W-:Y:S01]  /*10340*/  FMNMX3.FTZ R73, R3, R23, R24, !PT ;  /* 0x0000001703497276 */ /* 0x000fe20007810018 */
[----:B------:R-:W1:Y:S01]  /*10350*/  MUFU.TANH R5, R61 ;  /* 0x0000003d00057308 */ /* 0x000e620000002400 */
[-C--:B------:R-:W-:Y:S02]  /*10360*/  ISETP.GT.AND P1, PT, R205, R0.reuse, PT ;  /* 0x00000000cd00720c */ /* 0x080fe40003f24270 */
[----:B------:R-:W-:Y:S02]  /*10370*/  FSEL R21, R21, -INF , !P5 ;  /* 0xff80000015157808 */ /* 0x000fe40006800000 */
[----:B------:R-:W-:Y:S02]  /*10380*/  FSEL R173, R10, -INF , !P2 ;  /* 0xff8000000aad7808 */ /* 0x000fe40005000000 */
[----:B------:R-:W-:Y:S01]  /*10390*/  FSEL R176, R4, -INF , !P6 ;  /* 0xff80000004b07808 */ /* 0x000fe20007000000 */
[----:B------:R-:W-:Y:S01]  /*103a0*/  VIADD R4, R8, 0x39 ;  /* 0x0000003908047836 */ /* 0x000fe20000000000 */
[----:B------:R-:W-:Y:S02]  /*103b0*/  FSEL R22, R22, -INF , !P3 ;  /* 0xff80000016167808 */ /* 0x000fe40005800000 */
[----:B------:R-:W-:Y:S02]  /*103c0*/  FSEL R178, R14, -INF , !P4 ;  /* 0xff8000000eb27808 */ /* 0x000fe40006000000 */
[----:B------:R-:W-:Y:S02]  /*103d0*/  FMNMX3.FTZ R73, R73, R29, R25, !PT ;  /* 0x0000001d49497276 */ /* 0x000fe40007810019 */
[----:B------:R-:W-:Y:S02]  /*103e0*/  ISETP.GT.AND P5, PT, R206, R0, PT ;  /* 0x00000000ce00720c */ /* 0x000fe40003fa4270 */
[C---:B------:R-:W-:Y:S02]  /*103f0*/  ISETP.GE.AND P2, PT, R0.reuse, R201, PT ;  /* 0x000000c90000720c */ /* 0x040fe40003f46270 */
[C---:B------:R-:W-:Y:S02]  /*10400*/  ISETP.GE.AND P6, PT, R0.reuse, R203, PT ;  /* 0x000000cb0000720c */ /* 0x040fe40003fc6270 */
[C---:B------:R-:W-:Y:S02]  /*10410*/  ISETP.GE.AND P3, PT, R0.reuse, R202, PT ;  /* 0x000000ca0000720c */ /* 0x040fe40003f66270 */
[----:B------:R-:W-:Y:S01]  /*10420*/  ISETP.GE.AND P4, PT, R0, R204, PT ;  /* 0x000000cc0000720c */ /* 0x000fe20003f86270 */
[----:B------:R-:W-:Y:S01]  /*10430*/  VIADD R0, R8, 0x38 ;  /* 0x0000003808007836 */ /* 0x000fe20000000000 */
[----:B--2---:R-:W-:Y:S02]  /*10440*/  FSEL R9, R9, -INF , !P1 ;  /* 0xff80000009097808 */ /* 0x004fe40004800000 */
[----:B------:R-:W-:Y:S02]  /*10450*/  ISETP.GT.AND P1, PT, R205, R2, PT ;  /* 0x00000002cd00720c */ /* 0x000fe40003f24270 */
[----:B------:R-:W-:Y:S02]  /*10460*/  FMNMX3.FTZ R73, R73, R31, R150, !PT ;  /* 0x0000001f49497276 */ /* 0x000fe40007810096 */
[----:B------:R-:W-:Y:S02]  /*10470*/  FSEL R7, R57, -INF , !P1 ;  /* 0xff80000039077808 */ /* 0x000fe40004800000 */
[----:B------:R-:W-:Y:S02]  /*10480*/  ISETP.GT.AND P1, PT, R205, R0, PT ;  /* 0x00000000cd00720c */ /* 0x000fe40003f24270 */
[----:B------:R-:W-:Y:S02]  /*10490*/  FMNMX3.FTZ R73, R73, R40, R35, !PT ;  /* 0x0000002849497276 */ /* 0x000fe40007810023 */
[----:B------:R-:W-:Y:S02]  /*104a0*/  ISETP.GT.AND P0, PT, R208, R213, PT ;  /* 0x000000d5d000720c */ /* 0x000fe40003f04270 */
[----:B------:R-:W-:Y:S02]  /*104b0*/  FSEL R18, R18, -INF , !P5 ;  /* 0xff80000012127808 */ /* 0x000fe40006800000 */
[----:B------:R-:W-:Y:S02]  /*104c0*/  ISETP.GT.AND P5, PT, R205, R4, PT ;  /* 0x00000004cd00720c */ /* 0x000fe40003fa4270 */
[----:B------:R-:W-:Y:S02]  /*104d0*/  FSEL R6, R60, -INF , !P1 ;  /* 0xff8000003c067808 */ /* 0x000fe40004800000 */
[-C--:B------:R-:W-:Y:S02]  /*104e0*/  ISETP.GE.AND P1, PT, R2, R201.reuse, PT ;  /* 0x000000c90200720c */ /* 0x080fe40003f26270 */
[----:B------:R-:W-:Y:S02]  /*104f0*/  FMNMX3.FTZ R73, R73, R162, R166, !PT ;  /* 0x000000a249497276 */ /* 0x000fe400078100a6 */
[----:B-1----:R-:W-:Y:S02]  /*10500*/  FSEL R5, R5, -INF , !P5 ;  /* 0xff80000005057808 */ /* 0x002fe40006800000 */
        /* <DEDUP_REMOVED lines=8> */
[----:B------:R-:W-:Y:S02]  /*10590*/  ISETP.GT.AND P1, PT, R206, R2, PT ;  /* 0x00000002ce00720c */ /* 0x000fe40003f24270 */
[C---:B------:R-:W-:Y:S02]  /*105a0*/  ISETP.GE.AND P5, PT, R2.reuse, R203, PT ;  /* 0x000000cb0200720c */ /* 0x040fe40003fa6270 */
[----:B------:R-:W-:Y:S02]  /*105b0*/  ISETP.GE.AND P2, PT, R2, R202, PT ;  /* 0x000000ca0200720c */ /* 0x000fe40003f46270 */
[----:B------:R-:W-:Y:S01]  /*105c0*/  FMNMX3.FTZ R73, R73, R179, R180, !PT ;  /* 0x000000b349497276 */ /* 0x000fe200078100b4 */
[----:B------:R-:W-:Y:S10]  /*105d0*/  @P0 BRA `(.L_x_2137) ;  /* 0xffffffdc00d80947 */ /* 0x000ff4000383ffff */
.L_x_2136:
[----:B------:R-:W-:Y:S01]  /*105e0*/  ISETP.GE.AND P0, PT, R2, R204, PT ;  /* 0x000000cc0200720c */ /* 0x000fe20003f06270 */
[----:B-1----:R-:W1:Y:S01]  /*105f0*/  SHFL.BFLY PT, R6, R73, 0x2, 0x1f ;  /* 0x0c401f0049067f89 */ /* 0x002e6200000e0000 */
[----:B------:R-:W-:Y:S01]  /*10600*/  FMNMX3.FTZ R2, R75, R69, R28, !PT ;  /* 0x000000454b027276 */ /* 0x000fe2000781001c */
[----:B------:R-:W-:Y:S01]  /*10610*/  FMUL.FTZ R64, R64, UR8 ;  /* 0x0000000840407c20 */ /* 0x000fe20008410000 */
[----:B------:R-:W-:Y:S01]  /*10620*/  FSEL R5, R17, -INF , !P1 ;  /* 0xff80000011057808 */ /* 0x000fe20004800000 */
[----:B------:R-:W-:Y:S01]  /*10630*/  FMUL.FTZ R65, R65, UR8 ;  /* 0x0000000841417c20 */ /* 0x000fe20008410000 */
[----:B------:R-:W-:Y:S01]  /*10640*/  FMNMX3.FTZ R2, R2, R30, R26, !PT ;  /* 0x0000001e02027276 */ /* 0x000fe2000781001a */
[----:B------:R-:W2:Y:S01]  /*10650*/  MUFU.TANH R8, R64 ;  /* 0x0000004000087308 */ /* 0x000ea20000002400 */
[----:B------:R-:W-:Y:S01]  /*10660*/  FSEL R181, R19, -INF , !P6 ;  /* 0xff80000013b57808 */ /* 0x000fe20007000000 */
[----:B------:R-:W-:Y:S01]  /*10670*/  FMUL.FTZ R67, R67, UR8 ;  /* 0x0000000843437c20 */ /* 0x000fe20008410000 */
[C---:B------:R-:W-:Y:S01]  /*10680*/  ISETP.GT.AND P1, PT, R206.reuse, R0, PT ;  /* 0x00000000ce00720c */ /* 0x040fe20003f24270 */
[----:B------:R-:W-:Y:S01]  /*10690*/  LDSM.16.MT88.4 R36, [R193+0x6000] ;  /* 0x00600000c124783b */ /* 0x000fe20000004200 */
[----:B------:R-:W-:Y:S01]  /*106a0*/  ISETP.GT.AND P6, PT, R206, R4, PT ;  /* 0x00000004ce00720c */ /* 0x000fe20003fc4270 */
[----:B------:R-:W-:Y:S01]  /*106b0*/  FMUL.FTZ R66, R66, UR8 ;  /* 0x0000000842427c20 */ /* 0x000fe20008410000 */
[----:B------:R-:W-:Y:S03]  /*106c0*/  FMNMX3.FTZ R2, R2, R41, R151, !PT ;  /* 0x0000002902027276 */ /* 0x000fe60007810097 */
[----:B------:R-:W-:Y:S01]  /*106d0*/  MUFU.TANH R67, R67 ;  /* 0x0000004300437308 */ /* 0x000fe20000002400 */
[----:B------:R-:W-:Y:S02]  /*106e0*/  FSEL R182, R20, -INF , !P5 ;  /* 0xff80000014b67808 */ /* 0x000fe40006800000 */
[----:B------:R-:W-:Y:S01]  /*106f0*/  FSEL R156, R18, -INF , !P3 ;  /* 0xff800000129c7808 */ /* 0x000fe20005800000 */
[----:B------:R-:W-:Y:S01]  /*10700*/  LDSM.16.MT88.4 R52, [R189+0x6000] ;  /* 0x00600000bd34783b */ /* 0x000fe20000004200 */
[----:B------:R-:W-:Y:S02]  /*10710*/  FSEL R76, R76, -INF , !P1 ;  /* 0xff8000004c4c7808 */ /* 0x000fe40004800000 */
[----:B------:R-:W-:Y:S03]  /*10720*/  FSEL R77, R77, -INF , !P6 ;  /* 0xff8000004d4d7808 */ /* 0x000fe60007000000 */
[----:B------:R-:W-:Y:S01]  /*10730*/  MUFU.TANH R66, R66 ;  /* 0x0000004200427308 */ /* 0x000fe20000002400 */
[----:B------:R-:W-:Y:S02]  /*10740*/  FSEL R157, R5, -INF , !P2 ;  /* 0xff800000059d7808 */ /* 0x000fe40005000000 */
[-C--:B------:R-:W-:Y:S02]  /*10750*/  ISETP.GT.AND P1, PT, R200, R0.reuse, PT ;  /* 0x00000000c800720c */ /* 0x080fe40003f24270 */
[C---:B------:R-:W-:Y:S02]  /*10760*/  ISETP.GE.AND P6, PT, R0.reuse, R203, PT ;  /* 0x000000cb0000720c */ /* 0x040fe40003fc6270 */
[----:B------:R-:W-:Y:S02]  /*10770*/  ISETP.GT.AND P3, PT, R207, R0, PT ;  /* 0x00000000cf00720c */ /* 0x000fe40003f64270 */
[C---:B------:R-:W-:Y:S02]  /*10780*/  ISETP.GE.AND P2, PT, R0.reuse, R204, PT ;  /* 0x000000cc0000720c */ /* 0x040fe40003f46270 */
[----:B------:R-:W-:Y:S02]  /*10790*/  ISETP.GE.AND P5, PT, R0, R202, PT ;  /* 0x000000ca0000720c */ /* 0x000fe40003fa6270 */
[----:B------:R-:W-:Y:S02]  /*107a0*/  FMNMX3.FTZ R0, R2, R43, R170, !PT ;  /* 0x0000002b02007276 */ /* 0x000fe400078100aa */
[----:B------:R-:W-:Y:S02]  /*107b0*/  FSEL R76, R76, -INF , !P5 ;  /* 0xff8000004c4c7808 */ /* 0x000fe40006800000 */
[----:B------:R-:W-:Y:S02]  /*107c0*/  FMNMX3.FTZ R0, R0, R172, R169, !PT ;  /* 0x000000ac00007276 */ /* 0x000fe400078100a9 */
        /* <DEDUP_REMOVED lines=9> */
[----:B------:R-:W3:Y:S01]  /*10860*/  SHFL.BFLY PT, R2, R0, 0x2, 0x1f ;  /* 0x0c401f0000027f89 */ /* 0x000ee200000e0000 */
[----:B------:R-:W-:Y:S02]  /*10870*/  ISETP.GT.AND P5, PT, R200, R4, PT ;  /* 0x00000004c800720c */ /* 0x000fe40003fa4270 */
[----:B------:R-:W-:Y:S02]  /*10880*/  FMNMX3.FTZ R5, R5, R32, R27, !PT ;  /* 0x0000002005057276 */ /* 0x000fe4000781001b */
[----:B------:R-:W-:Y:S02]  /*10890*/  FSEL R174, R21, -INF , !P4 ;  /* 0xff80000015ae7808 */ /* 0x000fe40006000000 */
[----:B------:R-:W-:Y:S02]  /*108a0*/  FMNMX3.FTZ R5, R5, R167, R168, !PT ;  /* 0x000000a705057276 */ /* 0x000fe400078100a8 */
[----:B------:R-:W-:Y:S02]  /*108b0*/  ISETP.GE.AND P4, PT, R4, R203, PT ;  /* 0x000000cb0400720c */ /* 0x000fe40003f86270 */
[----:B------:R-:W-:Y:S02]  /*108c0*/  FMNMX3.FTZ R5, R5, R163, R165, !PT ;  /* 0x000000a305057276 */ /* 0x000fe400078100a5 */
[----:B------:R-:W-:Y:S02]  /*108d0*/  FSEL R171, R22, -INF , !P0 ;  /* 0xff80000016ab7808 */ /* 0x000fe40004000000 */
[----:B------:R-:W-:Y:S04]  /*108e0*/  FMNMX3.FTZ R72, R72, R152, R153, !PT ;  /* 0x0000009848487276 */ /* 0x000fe80007810099 */
[----:B------:R-:W-:Y:S04]  /*108f0*/  FMNMX3.FTZ R72, R72, R184, R185, !PT ;  /* 0x000000b848487276 */ /* 0x000fe800078100b9 */
[----:B------:R-:W-:Y:S02]  /*10900*/  FMNMX3.FTZ R72, R72, R173, R176, !PT ;  /* 0x000000ad48487276 */ /* 0x000fe400078100b0 */
[----:B-1----:R-:W-:Y:S02]  /*10910*/  FMNMX.FTZ R73, R73, R6, !PT ;  /* 0x0000000649497209 */ /* 0x002fe40007810000 */
[----:B------:R-:W1:Y:S01]  /*10920*/  MUFU.TANH R6, R65 ;  /* 0x0000004100067308 */ /* 0x000e620000002400 */
[----:B---3--:R-:W-:Y:S02]  /*10930*/  FMNMX.FTZ R0, R0, R2, !PT ;  /* 0x0000000200007209 */ /* 0x008fe40007810000 */
[----:B------:R-:W3:Y:S01]  /*10940*/  SHFL.BFLY PT, R7, R73, 0x1, 0x1f ;  /* 0x0c201f0049077f89 */ /* 0x000ee200000e0000 */
[----:B--2---:R-:W-:Y:S02]  /*10950*/  FSEL R8, R8, -INF , !P1 ;  /* 0xff80000008087808 */ /* 0x004fe40004800000 */
[----:B------:R-:W-:Y:S05]  /*10960*/  ISETP.GT.AND P1, PT, R207, R4, PT ;  /* 0x00000004cf00720c */ /* 0x000fea0003f24270 */
[----:B------:R-:W2:Y:S01]  /*10970*/  SHFL.BFLY PT, R2, R0, 0x1, 0x1f ;  /* 0x0c201f0000027f89 */ /* 0x000ea200000e0000 */
[----:B------:R-:W-:Y:S02]  /*10980*/  FSEL R210, R8, -INF , !P6 ;  /* 0xff80000008d27808 */ /* 0x000fe40007000000 */
[----:B------:R-:W-:Y:S02]  /*10990*/  FMNMX3.FTZ R72, R72, R181, R182, !PT ;  /* 0x000000b548487276 */ /* 0x000fe400078100b6 */
[----:B-1----:R-:W-:Y:S02]  /*109a0*/  FSEL R6, R6, -INF , !P5 ;  /* 0xff80000006067808 */ /* 0x002fe40006800000 */
[----:B------:R-:W-:Y:S02]  /*109b0*/  ISETP.GE.AND P5, PT, R4, R204, PT ;  /* 0x000000cc0400720c */ /* 0x000fe40003fa6270 */
[----:B------:R-:W-:Y:S02]  /*109c0*/  FMNMX3.FTZ R4, R5, R186, R187, !PT ;  /* 0x000000ba05047276 */ /* 0x000fe400078100bb */
[----:B------:R-:W-:Y:S02]  /*109d0*/  FSEL R5, R67, -INF , !P1 ;  /* 0xff80000043057808 */ /* 0x000fe40004800000 */
[----:B------:R-:W-:Y:S02]  /*109e0*/  FSEL R175, R6, -INF , !P4 ;  /* 0xff80000006af7808 */ /* 0x000fe40006000000 */
[----:B---3--:R-:W-:Y:S02]  /*109f0*/  FMNMX.FTZ R73, R73, R7, !PT ;  /* 0x0000000749497209 */ /* 0x008fe40007810000 */
[----:B------:R-:W-:Y:S02]  /*10a00*/  FMNMX3.FTZ R4, R4, R178, R159, !PT ;  /* 0x000000b204047276 */ /* 0x000fe4000781009f */
[C---:B------:R-:W-:Y:S01]  /*10a10*/  FSETP.NEU.FTZ.AND P1, PT, R73.reuse, -INF , PT ;  /* 0xff8000004900780b */ /* 0x040fe20003f3d000 */
[----:B------:R-:W-:Y:S01]  /*10a20*/  FMUL.FTZ R78, R73, UR4 ;  /* 0x00000004494e7c20 */ /* 0x000fe20008410000 */
[----:B--2---:R-:W-:Y:S02]  /*10a30*/  FMNMX.FTZ R70, R0, R2, !PT ;  /* 0x0000000200467209 */ /* 0x004fe40007810000 */
[----:B------:R-:W-:Y:S02]  /*10a40*/  FSEL R6, R66, -INF , !P3 ;  /* 0xff80000042067808 */ /* 0x000fe40005800000 */
[----:B------:R-:W-:Y:S01]  /*10a50*/  FSEL R78, R78, RZ, P1 ;  /* 0x000000ff4e4e7208 */ /* 0x000fe20000800000 */
[C---:B------:R-:W-:Y:S01]  /*10a60*/  FMUL.FTZ R149, R70.reuse, UR4 ;  /* 0x0000000446957c20 */ /* 0x040fe20008410000 */
[----:B------:R-:W-:Y:S02]  /*10a70*/  FSETP.NEU.FTZ.AND P0, PT, R70, -INF , PT ;  /* 0xff8000004600780b */ /* 0x000fe40003f1d000 */
[----:B------:R-:W-:Y:S01]  /*10a80*/  FMNMX3.FTZ R4, R4, R174, R171, !PT ;  /* 0x000000ae04047276 */ /* 0x000fe200078100ab */
[----:B------:R-:W-:Y:S01]  /*10a90*/  FFMA.FTZ R0, R29, UR4, -R78 ;  /* 0x000000041d007c23 */ /* 0x000fe2000801084e */
[----:B------:R-:W-:Y:S02]  /*10aa0*/  FSEL R149, R149, RZ, P0 ;  /* 0x000000ff95957208 */ /* 0x000fe40000000000 */
[----:B------:R-:W-:Y:S01]  /*10ab0*/  FSEL R211, R6, -INF , !P2 ;  /* 0xff80000006d37808 */ /* 0x000fe20005000000 */
[----:B------:R1:W-:Y:S01]  /*10ac0*/  MUFU.EX2 R245, R0 ;  /* 0x0000000000f57308 */ /* 0x0003e20000000800 */
[----:B------:R-:W-:Y:S01]  /*10ad0*/  FSEL R212, R5, -INF , !P5 ;  /* 0xff80000005d47808 */ /* 0x000fe20006800000 */
[----:B------:R-:W-:Y:S01]  /*10ae0*/  FFMA.FTZ R76, R76, UR4, -R149 ;  /* 0x000000044c4c7c23 */ /* 0x000fe20008010895 */
[----:B------:R-:W-:Y:S02]  /*10af0*/  FMNMX3.FTZ R72, R72, R210, R175, !PT ;  /* 0x000000d248487276 */ /* 0x000fe400078100af */
[----:B------:R-:W-:Y:S01]  /*10b00*/  FMNMX3.FTZ R71, R4, R211, R212, !PT ;  /* 0x000000d304477276 */ /* 0x000fe200078100d4 */
[--C-:B------:R-:W-:Y:S02]  /*10b10*/  FFMA.FTZ R4, R23, UR4, -R78.reuse ;  /* 0x0000000417047c23 */ /* 0x100fe4000801084e */
[----:B------:R-:W-:Y:S02]  /*10b20*/  LDSM.16.MT88.4 R20, [R188+0x6000] ;  /* 0x00600000bc14783b */ /* 0x000fe40000004200 */
[----:B------:R2:W-:Y:S06]  /*10b30*/  MUFU.EX2 R244, R4 ;  /* 0x0000000400f47308 */ /* 0x0005ec0000000800 */
[----:B------:R-:W3:Y:S01]  /*10b40*/  SHFL.BFLY PT, R5, R72, 0x2, 0x1f ;  /* 0x0c401f0048057f89 */ /* 0x000ee200000e0000 */
[--C-:B-1----:R-:W-:Y:S07]  /*10b50*/  FFMA.FTZ R0, R25, UR4, -R78.reuse ;  /* 0x0000000419007c23 */ /* 0x102fee000801084e */
[----:B------:R-:W1:Y:S01]  /*10b60*/  SHFL.BFLY PT, R6, R71, 0x2, 0x1f ;  /* 0x0c401f0047067f89 */ /* 0x000e6200000e0000 */
[----:B------:R4:W5:Y:S01]  /*10b70*/  MUFU.EX2 R247, R0 ;  /* 0x0000000000f77308 */ /* 0x0009620000000800 */
[----:B--2---:R-:W-:Y:S09]  /*10b80*/  FFMA.FTZ R4, R24, UR4, -R78 ;  /* 0x0000000418047c23 */ /* 0x004ff2000801084e */
[----:B------:R2:W2:Y:S01]  /*10b90*/  MUFU.EX2 R246, R4 ;  /* 0x0000000400f67308 */ /* 0x0004a20000000800 */
[--C-:B----4-:R-:W-:Y:S01]  /*10ba0*/  FFMA.FTZ R0, R69, UR4, -R149.reuse ;  /* 0x0000000445007c23 */ /* 0x110fe20008010895 */
[----:B-----5:R-:W-:Y:S02]  /*10bb0*/  F2FP.BF16.F32.PACK_AB R66, R247, R245 ;  /* 0x000000f5f742723e */ /* 0x020fe400000010ff */
[----:B---3--:R-:W-:Y:S06]  /*10bc0*/  FMNMX.FTZ R72, R72, R5, !PT ;  /* 0x0000000548487209 */ /* 0x008fec0007810000 */
[----:B------:R3:W-:Y:S01]  /*10bd0*/  MUFU.EX2 R240, R0 ;  /* 0x0000000000f07308 */ /* 0x0007e20000000800 */
[----:B-1----:R-:W-:Y:S01]  /*10be0*/  FMNMX.FTZ R71, R71, R6, !PT ;  /* 0x0000000647477209 */ /* 0x002fe20007810000 */
[----:B--2---:R-:W1:Y:S01]  /*10bf0*/  SHFL.BFLY PT, R4, R72, 0x1, 0x1f ;  /* 0x0c201f0048047f89 */ /* 0x004e6200000e0000 */
[----:B------:R-:W-:Y:S07]  /*10c00*/  F2FP.BF16.F32.PACK_AB R64, R246, R244 ;  /* 0x000000f4f640723e */ /* 0x000fee00000010ff */
[----:B------:R-:W2:Y:S01]  /*10c10*/  SHFL.BFLY PT, R2, R71, 0x1, 0x1f ;  /* 0x0c201f0047027f89 */ /* 0x000ea200000e0000 */
[--C-:B---3--:R-:W-:Y:S04]  /*10c20*/  FFMA.FTZ R0, R28, UR4, -R149.reuse ;  /* 0x000000041c007c23 */ /* 0x108fe80008010895 */
[----:B------:R3:W4:Y:S01]  /*10c30*/  MUFU.EX2 R243, R0 ;  /* 0x0000000000f37308 */ /* 0x0007220000000800 */
[----:B-1----:R-:W-:Y:S04]  /*10c40*/  FMNMX.FTZ R72, R72, R4, !PT ;  /* 0x0000000448487209 */ /* 0x002fe80007810000 */
[C---:B------:R-:W-:Y:S01]  /*10c50*/  FSETP.NEU.FTZ.AND P3, PT, R72.reuse, -INF , PT ;  /* 0xff8000004800780b */ /* 0x040fe20003f7d000 */
[----:B------:R-:W-:Y:S01]  /*10c60*/  FMUL.FTZ R79, R72, UR4 ;  /* 0x00000004484f7c20 */ /* 0x000fe20008410000 */
[----:B--2---:R-:W-:Y:S01]  /*10c70*/  FMNMX.FTZ R71, R71, R2, !PT ;  /* 0x0000000247477209 */ /* 0x004fe20007810000 */
[----:B---3--:R-:W-:Y:S01]  /*10c80*/  FFMA.FTZ R0, R30, UR4, -R149 ;  /* 0x000000041e007c23 */ /* 0x008fe20008010895 */
[----:B----4-:R-:W-:Y:S02]  /*10c90*/  F2FP.BF16.F32.PACK_AB R65, R243, R240 ;  /* 0x000000f0f341723e */ /* 0x010fe400000010ff */
[----:B------:R-:W-:Y:S01]  /*10ca0*/  FSEL R79, R79, RZ, P3 ;  /* 0x000000ff4f4f7208 */ /* 0x000fe20001800000 */
[----:B------:R1:W-:Y:S01]  /*10cb0*/  MUFU.EX2 R242, R0 ;  /* 0x0000000000f27308 */ /* 0x0003e20000000800 */
[C---:B------:R-:W-:Y:S01]  /*10cc0*/  FMUL.FTZ R148, R71.reuse, UR4 ;  /* 0x0000000447947c20 */ /* 0x040fe20008410000 */
[----:B------:R-:W-:Y:S02]  /*10cd0*/  FSETP.NEU.FTZ.AND P2, PT, R71, -INF , PT ;  /* 0xff8000004700780b */ /* 0x000fe40003f5d000 */
[--C-:B------:R-:W-:Y:S01]  /*10ce0*/  FFMA.FTZ R2, R147, UR4, -R79.reuse ;  /* 0x0000000493027c23 */ /* 0x100fe2000801084f */
[----:B------:R-:W-:Y:S01]  /*10cf0*/  FFMA.FTZ R4, R34, UR4, -R79 ;  /* 0x0000000422047c23 */ /* 0x000fe2000801084f */
[----:B------:R-:W-:Y:S04]  /*10d00*/  FSEL R148, R148, RZ, P2 ;  /* 0x000000ff94947208 */ /* 0x000fe80001000000 */
[----:B------:R2:W-:Y:S10]  /*10d10*/  MUFU.EX2 R237, R2 ;  /* 0x0000000200ed7308 */ /* 0x0005f40000000800 */
[----:B------:R-:W-:Y:S01]  /*10d20*/  MUFU.EX2 R236, R4 ;  /* 0x0000000400ec7308 */ /* 0x000fe20000000800 */
[----:B-1----:R-:W-:Y:S09]  /*10d30*/  FFMA.FTZ R0, R26, UR4, -R149 ;  /* 0x000000041a007c23 */ /* 0x002ff20008010895 */
[----:B------:R1:W3:Y:S01]  /*10d40*/  MUFU.EX2 R241, R0 ;  /* 0x0000000000f17308 */ /* 0x0002e20000000800 */
[----:B--2---:R-:W-:Y:S09]  /*10d50*/  FFMA.FTZ R2, R27, UR4, -R148 ;  /* 0x000000041b027c23 */ /* 0x004ff20008010894 */
[----:B------:R2:W-:Y:S01]  /*10d60*/  MUFU.EX2 R231, R2 ;  /* 0x0000000200e77308 */ /* 0x0005e20000000800 */
[--C-:B-1----:R-:W-:Y:S01]  /*10d70*/  FFMA.FTZ R0, R146, UR4, -R79.reuse ;  /* 0x0000000492007c23 */ /* 0x102fe2000801084f */
[----:B---3--:R-:W-:Y:S08]  /*10d80*/  F2FP.BF16.F32.PACK_AB R67, R241, R242 ;  /* 0x000000f2f143723e */ /* 0x008ff000000010ff */
[----:B------:R1:W-:Y:S01]  /*10d90*/  MUFU.EX2 R239, R0 ;  /* 0x0000000000ef7308 */ /* 0x0003e20000000800 */
[----:B--2---:R-:W-:Y:S05]  /*10da0*/  FSEL R2, R72, RZ, P3 ;  /* 0x000000ff48027208 */ /* 0x004fea0001800000 */
[----:B------:R-:W-:Y:S04]  /*10db0*/  FADD.FTZ R2, -R2, R68 ;  /* 0x0000004402027221 */ /* 0x000fe80000010100 */
[----:B------:R-:W-:Y:S01]  /*10dc0*/  FMUL.FTZ R2, R2, UR4 ;  /* 0x0000000402027c20 */ /* 0x000fe20008410000 */
[--C-:B-1----:R-:W-:Y:S03]  /*10dd0*/  FFMA.FTZ R0, R145, UR4, -R148.reuse ;  /* 0x0000000491007c23 */ /* 0x102fe60008010894 */
[----:B------:R-:W1:Y:S10]  /*10de0*/  MUFU.EX2 R68, R2 ;  /* 0x0000000200447308 */ /* 0x000e740000000800 */
[----:B------:R2:W-:Y:S01]  /*10df0*/  MUFU.EX2 R234, R0 ;  /* 0x0000000000ea7308 */ /* 0x0005e20000000800 */
[C---:B-1----:R-:W-:Y:S01]  /*10e00*/  FMUL.FTZ R4, R68.reuse, R80 ;  /* 0x0000005044047220 */ /* 0x042fe20000410000 */
[C---:B------:R-:W-:Y:S01]  /*10e10*/  FMUL.FTZ R5, R68.reuse, R81 ;  /* 0x0000005144057220 */ /* 0x040fe20000410000 */
[C---:B------:R-:W-:Y:S01]  /*10e20*/  FMUL.FTZ R16, R68.reuse, R92 ;  /* 0x0000005c44107220 */ /* 0x040fe20000410000 */
[C---:B------:R-:W-:Y:S01]  /*10e30*/  FMUL.FTZ R17, R68.reuse, R93 ;  /* 0x0000005d44117220 */ /* 0x040fe20000410000 */
[C---:B------:R-:W-:Y:S01]  /*10e40*/  FMUL.FTZ R48, R68.reuse, R124 ;  /* 0x0000007c44307220 */ /* 0x040fe20000410000 */
[----:B------:R-:W-:Y:S01]  /*10e50*/  FMUL.FTZ R49, R68, R125 ;  /* 0x0000007d44317220 */ /* 0x000fe20000410000 */
[--C-:B--2---:R-:W-:Y:S01]  /*10e60*/  FFMA.FTZ R0, R144, UR4, -R148.reuse ;  /* 0x0000000490007c23 */ /* 0x104fe20008010894 */
[----:B------:R-:W-:Y:S03]  /*10e70*/  F2FP.BF16.F32.PACK_AB R144, R239, R237 ;  /* 0x000000edef90723e */ /* 0x000fe600000010ff */
[----:B------:R1:W2:Y:S02]  /*10e80*/  MUFU.EX2 R235, R0 ;  /* 0x0000000000eb7308 */ /* 0x0002a40000000800 */
[----:B-1----:R-:W-:Y:S01]  /*10e90*/  FFMA.FTZ R0, R33, UR4, -R79 ;  /* 0x0000000421007c23 */ /* 0x002fe2000801084f */
[----:B--2---:R-:W-:Y:S01]  /*10ea0*/  F2FP.BF16.F32.PACK_AB R145, R235, R234 ;  /* 0x000000eaeb91723e */ /* 0x004fe200000010ff */
[----:B------:R-:W-:Y:S06]  /*10eb0*/  FMUL.FTZ R33, R68, R109 ;  /* 0x0000006d44217220 */ /* 0x000fec0000410000 */
[----:B------:R1:W2:Y:S02]  /*10ec0*/  MUFU.EX2 R238, R0 ;  /* 0x0000000000ee7308 */ /* 0x0002a40000000800 */
[----:B-1----:R-:W-:Y:S01]  /*10ed0*/  FFMA.FTZ R0, R32, UR4, -R148 ;  /* 0x0000000420007c23 */ /* 0x002fe20008010894 */
[----:B--2---:R-:W-:Y:S01]  /*10ee0*/  F2FP.BF16.F32.PACK_AB R146, R238, R236 ;  /* 0x000000ecee92723e */ /* 0x004fe200000010ff */
[----:B------:R-:W-:Y:S06]  /*10ef0*/  FMUL.FTZ R32, R68, R108 ;  /* 0x0000006c44207220 */ /* 0x000fec0000410000 */
[----:B------:R1:W2:Y:S02]  /*10f00*/  MUFU.EX2 R233, R0 ;  /* 0x0000000000e97308 */ /* 0x0002a40000000800 */
[----:B-1----:R-:W-:Y:S02]  /*10f10*/  FSEL R0, R73, RZ, P1 ;  /* 0x000000ff49007208 */ /* 0x002fe40000800000 */
[----:B--2---:R-:W-:Y:S03]  /*10f20*/  F2FP.BF16.F32.PACK_AB R147, R231, R233 ;  /* 0x000000e9e793723e */ /* 0x004fe600000010ff */
[----:B------:R-:W-:Y:S01]  /*10f30*/  FADD.FTZ R0, -R0, R3 ;  /* 0x0000000300007221 */ /* 0x000fe20000010100 */
[----:B------:R-:W-:Y:S03]  /*10f40*/  FSEL R3, R71, RZ, P2 ;  /* 0x000000ff47037208 */ /* 0x000fe60001000000 */
[----:B------:R-:W-:Y:S02]  /*10f50*/  FMUL.FTZ R0, R0, UR4 ;  /* 0x0000000400007c20 */ /* 0x000fe40008410000 */
[----:B------:R-:W-:Y:S01]  /*10f60*/  FADD.FTZ R3, -R3, R74 ;  /* 0x0000004a03037221 */ /* 0x000fe20000010100 */
[----:B------:R-:W-:Y:S01]  /*10f70*/  MOV R74, R213 ;  /* 0x000000d5004a7202 */ /* 0x000fe20000000f00 */
[----:B------:R1:W2:Y:S02]  /*10f80*/  MUFU.EX2 R69, R0 ;  /* 0x0000000000457308 */ /* 0x0002a40000000800 */
[----:B------:R-:W-:Y:S01]  /*10f90*/  FMUL.FTZ R2, R3, UR4 ;  /* 0x0000000403027c20 */ /* 0x000fe20008410000 */
[--C-:B------:R-:W-:Y:S07]  /*10fa0*/  FFMA.FTZ R3, R31, UR4, -R78.reuse ;  /* 0x000000041f037c23 */ /* 0x100fee000801084e */
[----:B------:R3:W-:Y:S10]  /*10fb0*/  MUFU.EX2 R229, R3 ;  /* 0x0000000300e57308 */ /* 0x0007f40000000800 */
[----:B------:R-:W4:Y:S01]  /*10fc0*/  MUFU.EX2 R2, R2 ;  /* 0x0000000200027308 */ /* 0x000f220000000800 */
[----:B-1----:R-:W-:Y:S01]  /*10fd0*/  FSEL R0, R70, RZ, P0 ;  /* 0x000000ff46007208 */ /* 0x002fe20000000000 */
[C---:B--2---:R-:W-:Y:S01]  /*10fe0*/  FMUL.FTZ R8, R69.reuse, R84 ;  /* 0x0000005445087220 */ /* 0x044fe20000410000 */
[C---:B------:R-:W-:Y:S01]  /*10ff0*/  FMUL.FTZ R9, R69.reuse, R85 ;  /* 0x0000005545097220 */ /* 0x040fe20000410000 */
[C---:B------:R-:W-:Y:S01]  /*11000*/  FMUL.FTZ R12, R69.reuse, R88 ;  /* 0x00000058450c7220 */ /* 0x040fe20000410000 */
[C---:B------:R-:W-:Y:S01]  /*11010*/  FMUL.FTZ R13, R69.reuse, R89 ;  /* 0x00000059450d7220 */ /* 0x040fe20000410000 */
[----:B------:R-:W-:Y:S01]  /*11020*/  FADD.FTZ R0, -R0, R75 ;  /* 0x0000004b00007221 */ /* 0x000fe20000010100 */
[C---:B------:R-:W-:Y:S01]  /*11030*/  FMUL.FTZ R24, R69.reuse, R100 ;  /* 0x0000006445187220 */ /* 0x040fe20000410000 */
[C---:B------:R-:W-:Y:S01]  /*11040*/  FMUL.FTZ R25, R69.reuse, R101 ;  /* 0x0000006545197220 */ /* 0x040fe20000410000 */
[--C-:B---3--:R-:W-:Y:S01]  /*11050*/  FFMA.FTZ R3, R150, UR4, -R78.reuse ;  /* 0x0000000496037c23 */ /* 0x108fe2000801084e */
[----:B------:R-:W-:Y:S01]  /*11060*/  FMUL.FTZ R0, R0, UR4 ;  /* 0x0000000400007c20 */ /* 0x000fe20008410000 */
[C---:B------:R-:W-:Y:S01]  /*11070*/  FMUL.FTZ R28, R69.reuse, R104 ;  /* 0x00000068451c7220 */ /* 0x040fe20000410000 */
[C---:B------:R-:W-:Y:S01]  /*11080*/  FMUL.FTZ R29, R69.reuse, R105 ;  /* 0x00000069451d7220 */ /* 0x040fe20000410000 */
[----:B------:R1:W2:Y:S01]  /*11090*/  MUFU.EX2 R227, R3 ;  /* 0x0000000300e37308 */ /* 0x0002a20000000800 */
[C---:B------:R-:W-:Y:S01]  /*110a0*/  FMUL.FTZ R44, R69.reuse, R120 ;  /* 0x00000078452c7220 */ /* 0x040fe20000410000 */
[C---:B------:R-:W-:Y:S01]  /*110b0*/  FMUL.FTZ R45, R69.reuse, R121 ;  /* 0x00000079452d7220 */ /* 0x040fe20000410000 */
[C---:B------:R-:W-:Y:S01]  /*110c0*/  FMUL.FTZ R57, R69.reuse, R133 ;  /* 0x0000008545397220 */ /* 0x040fe20000410000 */
[C---:B----4-:R-:W-:Y:S01]  /*110d0*/  FMUL.FTZ R6, R2.reuse, R82 ;  /* 0x0000005202067220 */ /* 0x050fe20000410000 */
[C---:B------:R-:W-:Y:S01]  /*110e0*/  FMUL.FTZ R7, R2.reuse, R83 ;  /* 0x0000005302077220 */ /* 0x040fe20000410000 */
[C---:B------:R-:W-:Y:S01]  /*110f0*/  FMUL.FTZ R18, R2.reuse, R94 ;  /* 0x0000005e02127220 */ /* 0x040fe20000410000 */
[----:B------:R-:W3:Y:S03]  /*11100*/  LDSM.16.MT88.4 R80, [R192+0x6000] ;  /* 0x00600000c050783b */ /* 0x000ee60000004200 */
[----:B------:R-:W4:Y:S01]  /*11110*/  MUFU.EX2 R0, R0 ;  /* 0x0000000000007308 */ /* 0x000f220000000800 */
[C---:B------:R-:W-:Y:S01]  /*11120*/  FMUL.FTZ R19, R2.reuse, R95 ;  /* 0x0000005f02137220 */ /* 0x040fe20000410000 */
[C---:B------:R-:W-:Y:S01]  /*11130*/  FMUL.FTZ R34, R2.reuse, R110 ;  /* 0x0000006e02227220 */ /* 0x040fe20000410000 */
[----:B------:R-:W-:Y:S01]  /*11140*/  FMUL.FTZ R50, R2, R126 ;  /* 0x0000007e02327220 */ /* 0x000fe20000410000 */
[-C--:B------:R-:W-:Y:S01]  /*11150*/  HMMA.16816.F32.BF16 R4, R144, R20.reuse, R4 ;  /* 0x000000149004723c */ /* 0x080fe20000041804 */
[----:B------:R-:W-:Y:S04]  /*11160*/  LDSM.16.MT88.4 R92, [R193+0x6800] ;  /* 0x00680000c15c783b */ /* 0x000fe80000004200 */
[--C-:B-1----:R-:W-:Y:S01]  /*11170*/  FFMA.FTZ R3, R40, UR4, -R78.reuse ;  /* 0x0000000428037c23 */ /* 0x102fe2000801084e */
[----:B------:R-:W-:Y:S01]  /*11180*/  FMUL.FTZ R40, R69, R116 ;  /* 0x0000007445287220 */ /* 0x000fe20000410000 */
[----:B------:R-:W-:Y:S01]  /*11190*/  FMUL.FTZ R51, R2, R127 ;  /* 0x0000007f02337220 */ /* 0x000fe20000410000 */
[----:B--2---:R-:W-:Y:S01]  /*111a0*/  F2FP.BF16.F32.PACK_AB R88, R227, R229 ;  /* 0x000000e5e358723e */ /* 0x004fe200000010ff */
[----:B------:R1:W-:Y:S01]  /*111b0*/  MUFU.EX2 R228, R3 ;  /* 0x0000000300e47308 */ /* 0x0003e20000000800 */
[C---:B------:R-:W-:Y:S01]  /*111c0*/  FMUL.FTZ R56, R69.reuse, R132 ;  /* 0x0000008445387220 */ /* 0x040fe20000410000 */
[----:B------:R-:W-:Y:S01]  /*111d0*/  LDSM.16.MT88.4 R124, [R189+0x7800] ;  /* 0x00780000bd7c783b */ /* 0x000fe20000004200 */
[----:B------:R-:W-:Y:S01]  /*111e0*/  FMUL.FTZ R60, R69, R136 ;  /* 0x00000088453c7220 */ /* 0x000fe20000410000 */
[C---:B----4-:R-:W-:Y:S01]  /*111f0*/  FMUL.FTZ R10, R0.reuse, R86 ;  /* 0x00000056000a7220 */ /* 0x050fe20000410000 */
[C---:B------:R-:W-:Y:S01]  /*11200*/  FMUL.FTZ R11, R0.reuse, R87 ;  /* 0x00000057000b7220 */ /* 0x040fe20000410000 */
[C---:B------:R-:W-:Y:S01]  /*11210*/  FMUL.FTZ R26, R0.reuse, R102 ;  /* 0x00000066001a7220 */ /* 0x040fe20000410000 */
[C---:B------:R-:W-:Y:S01]  /*11220*/  FMUL.FTZ R27, R0.reuse, R103 ;  /* 0x00000067001b7220 */ /* 0x040fe20000410000 */
[C---:B------:R-:W-:Y:S01]  /*11230*/  FMUL.FTZ R14, R0.reuse, R90 ;  /* 0x0000005a000e7220 */ /* 0x040fe20000410000 */
[C---:B------:R-:W-:Y:S01]  /*11240*/  FMUL.FTZ R15, R0.reuse, R91 ;  /* 0x0000005b000f7220 */ /* 0x040fe20000410000 */
[----:B------:R-:W2:Y:S01]  /*11250*/  LDSM.16.MT88.4 R84, [R188+0x6800] ;  /* 0x00680000bc54783b */ /* 0x000ea20000004200 */
[----:B------:R-:W-:Y:S01]  /*11260*/  FMUL.FTZ R30, R0, R106 ;  /* 0x0000006a001e7220 */ /* 0x000fe20000410000 */
[C---:B------:R-:W-:Y:S04]  /*11270*/  HMMA.16816.F32.BF16 R8, R64.reuse, R20, R8 ;  /* 0x000000144008723c */ /* 0x040fe80000041808 */
[C---:B------:R-:W-:Y:S01]  /*11280*/  FMUL.FTZ R20, R68.reuse, R96 ;  /* 0x0000006044147220 */ /* 0x040fe20000410000 */
[----:B-1----:R-:W-:Y:S01]  /*11290*/  FFMA.FTZ R3, R35, UR4, -R78 ;  /* 0x0000000423037c23 */ /* 0x002fe2000801084e */
[----:B------:R-:W-:Y:S01]  /*112a0*/  LDSM.16.MT88.4 R100, [R188+0x7800] ;  /* 0x00780000bc64783b */ /* 0x000fe20000004200 */
[----:B------:R-:W-:Y:S01]  /*112b0*/  FMUL.FTZ R21, R68, R97 ;  /* 0x0000006144157220 */ /* 0x000fe20000410000 */
[-C--:B------:R-:W-:Y:S01]  /*112c0*/  HMMA.16816.F32.BF16 R12, R64, R22.reuse, R12 ;  /* 0x00000016400c723c */ /* 0x080fe2000004180c */
[----:B------:R1:W4:Y:S02]  /*112d0*/  MUFU.EX2 R225, R3 ;  /* 0x0000000300e17308 */ /* 0x0003240000000800 */
[----:B------:R-:W-:Y:S01]  /*112e0*/  FMUL.FTZ R35, R2, R111 ;  /* 0x0000006f02237220 */ /* 0x000fe20000410000 */
[C---:B------:R-:W-:Y:S01]  /*112f0*/  FMUL.FTZ R31, R0.reuse, R107 ;  /* 0x0000006b001f7220 */ /* 0x040fe20000410000 */
[C---:B------:R-:W-:Y:S01]  /*11300*/  FMUL.FTZ R42, R0.reuse, R118 ;  /* 0x00000076002a7220 */ /* 0x040fe20000410000 */
[----:B------:R-:W-:Y:S01]  /*11310*/  LDSM.16.MT88.4 R108, [R193+0x7800] ;  /* 0x00780000c16c783b */ /* 0x000fe20000004200 */
[----:B------:R-:W-:Y:S01]  /*11320*/  FMUL.FTZ R46, R0, R122 ;  /* 0x0000007a002e7220 */ /* 0x000fe20000410000 */
[C---:B------:R-:W-:Y:S04]  /*11330*/  HMMA.16816.F32.BF16 R16, R144.reuse, R22, R16 ;  /* 0x000000169010723c */ /* 0x040fe80000041810 */
[C---:B------:R-:W-:Y:S01]  /*11340*/  FMUL.FTZ R22, R2.reuse, R98 ;  /* 0x0000006202167220 */ /* 0x040fe20000410000 */
[----:B------:R-:W-:Y:S01]  /*11350*/  FMUL.FTZ R23, R2, R99 ;  /* 0x0000006302177220 */ /* 0x000fe20000410000 */
[C---:B------:R-:W-:Y:S01]  /*11360*/  FMUL.FTZ R47, R0.reuse, R123 ;  /* 0x0000007b002f7220 */ /* 0x040fe20000410000 */
[----:B------:R-:W5:Y:S01]  /*11370*/  LDSM.16.MT88.4 R96, [R189+0x6800] ;  /* 0x00680000bd60783b */ /* 0x000f620000004200 */
[C---:B------:R-:W-:Y:S01]  /*11380*/  FMUL.FTZ R59, R0.reuse, R135 ;  /* 0x00000087003b7220 */ /* 0x040fe20000410000 */
[C---:B------:R-:W-:Y:S01]  /*11390*/  FMUL.FTZ R58, R0.reuse, R134 ;  /* 0x00000086003a7220 */ /* 0x040fe20000410000 */
[--C-:B-1----:R-:W-:Y:S01]  /*113a0*/  FFMA.FTZ R3, R41, UR4, -R149.reuse ;  /* 0x0000000429037c23 */ /* 0x102fe20008010895 */
[----:B----4-:R-:W-:Y:S01]  /*113b0*/  F2FP.BF16.F32.PACK_AB R90, R225, R228 ;  /* 0x000000e4e15a723e */ /* 0x010fe200000010ff */
[-C--:B------:R-:W-:Y:S02]  /*113c0*/  HMMA.16816.F32.BF16 R20, R144, R36.reuse, R20 ;  /* 0x000000249014723c */ /* 0x080fe40000041814 */
[----:B------:R1:W-:Y:S01]  /*113d0*/  MUFU.EX2 R223, R3 ;  /* 0x0000000300df7308 */ /* 0x0003e20000000800 */
[C---:B------:R-:W-:Y:S01]  /*113e0*/  FMUL.FTZ R41, R69.reuse, R117 ;  /* 0x0000007545297220 */ /* 0x040fe20000410000 */
[C---:B------:R-:W-:Y:S01]  /*113f0*/  FMUL.FTZ R61, R69.reuse, R137 ;  /* 0x00000089453d7220 */ /* 0x040fe20000410000 */
[C---:B------:R-:W-:Y:S01]  /*11400*/  FMUL.FTZ R62, R0.reuse, R138 ;  /* 0x0000008a003e7220 */ /* 0x040fe20000410000 */
[----:B------:R-:W-:Y:S01]  /*11410*/  FMUL.FTZ R63, R0, R139 ;  /* 0x0000008b003f7220 */ /* 0x000fe20000410000 */
[----:B------:R-:W-:Y:S01]  /*11420*/  FFMA.FTZ R69, R69, R252, R244 ;  /* 0x000000fc45457223 */ /* 0x000fe200000100f4 */
[C---:B------:R-:W-:Y:S04]  /*11430*/  HMMA.16816.F32.BF16 R24, R64.reuse, R36, R24 ;  /* 0x000000244018723c */ /* 0x040fe80000041818 */
[C---:B------:R-:W-:Y:S01]  /*11440*/  FMUL.FTZ R36, R68.reuse, R112 ;  /* 0x0000007044247220 */ /* 0x040fe20000410000 */
[----:B------:R-:W-:Y:S02]  /*11450*/  FMUL.FTZ R37, R68, R113 ;  /* 0x0000007144257220 */ /* 0x000fe40000410000 */
[----:B------:R-:W4:Y:S01]  /*11460*/  LDL.LU R113, [R1+0x4] ;  /* 0x0000040001717983 */ /* 0x000f220000300800 */
[-C--:B------:R-:W-:Y:S03]  /*11470*/  HMMA.16816.F32.BF16 R28, R64, R38.reuse, R28 ;  /* 0x00000026401c723c */ /* 0x080fe6000004181c */
[--C-:B-1----:R-:W-:Y:S01]  /*11480*/  FFMA.FTZ R3, R151, UR4, -R149.reuse ;  /* 0x0000000497037c23 */ /* 0x102fe20008010895 */
[----:B------:R-:W5:Y:S03]  /*11490*/  LDL.LU R112, [R1] ;  /* 0x0000000001707983 */ /* 0x000f660000300800 */
[----:B------:R1:W3:Y:S01]  /*114a0*/  MUFU.EX2 R221, R3 ;  /* 0x0000000300dd7308 */ /* 0x0002e20000000800 */
[C---:B------:R-:W-:Y:S04]  /*114b0*/  HMMA.16816.F32.BF16 R32, R144.reuse, R38, R32 ;  /* 0x000000269020723c */ /* 0x040fe80000041820 */
[C---:B------:R-:W-:Y:S01]  /*114c0*/  FMUL.FTZ R38, R2.reuse, R114 ;  /* 0x0000007202267220 */ /* 0x040fe20000410000 */
[----:B------:R-:W-:Y:S07]  /*114d0*/  FMUL.FTZ R39, R2, R115 ;  /* 0x0000007302277220 */ /* 0x000fee0000410000 */
[-C--:B------:R-:W-:Y:S03]  /*114e0*/  HMMA.16816.F32.BF16 R36, R144, R52.reuse, R36 ;  /* 0x000000349024723c */ /* 0x080fe60000041824 */
[----:B-1----:R-:W-:Y:S01]  /*114f0*/  FFMA.FTZ R3, R43, UR4, -R149 ;  /* 0x000000042b037c23 */ /* 0x002fe20008010895 */
[----:B------:R-:W-:Y:S01]  /*11500*/  FMUL.FTZ R43, R0, R119 ;  /* 0x00000077002b7220 */ /* 0x000fe20000410000 */
[----:B---3--:R-:W-:Y:S02]  /*11510*/  F2FP.BF16.F32.PACK_AB R89, R221, R223 ;  /* 0x000000dfdd59723e */ /* 0x008fe400000010ff */
[----:B------:R1:W-:Y:S04]  /*11520*/  MUFU.EX2 R222, R3 ;  /* 0x0000000300de7308 */ /* 0x0003e80000000800 */
[C---:B------:R-:W-:Y:S04]  /*11530*/  HMMA.16816.F32.BF16 R40, R64.reuse, R52, R40 ;  /* 0x000000344028723c */ /* 0x040fe80000041828 */
[C---:B------:R-:W-:Y:S01]  /*11540*/  FMUL.FTZ R52, R68.reuse, R128 ;  /* 0x0000008044347220 */ /* 0x040fe20000410000 */
[----:B------:R-:W-:Y:S03]  /*11550*/  FMUL.FTZ R53, R68, R129 ;  /* 0x0000008144357220 */ /* 0x000fe60000410000 */
[-C--:B------:R-:W-:Y:S03]  /*11560*/  HMMA.16816.F32.BF16 R44, R64, R54.reuse, R44 ;  /* 0x00000036402c723c */ /* 0x080fe6000004182c */
[--C-:B-1----:R-:W-:Y:S05]  /*11570*/  FFMA.FTZ R3, R161, UR4, -R79.reuse ;  /* 0x00000004a1037c23 */ /* 0x102fea000801084f */
[C---:B------:R-:W-:Y:S01]  /*11580*/  HMMA.16816.F32.BF16 R48, R144.reuse, R54, R48 ;  /* 0x000000369030723c */ /* 0x040fe20000041830 */
[----:B------:R1:W-:Y:S03]  /*11590*/  MUFU.EX2 R219, R3 ;  /* 0x0000000300db7308 */ /* 0x0003e60000000800 */
[C---:B------:R-:W-:Y:S01]  /*115a0*/  FMUL.FTZ R55, R2.reuse, R131 ;  /* 0x0000008302377220 */ /* 0x040fe20000410000 */
[----:B------:R-:W-:Y:S07]  /*115b0*/  FMUL.FTZ R54, R2, R130 ;  /* 0x0000008202367220 */ /* 0x000fee0000410000 */
[-C--:B------:R-:W-:Y:S03]  /*115c0*/  HMMA.16816.F32.BF16 R52, R144, R80.reuse, R52 ;  /* 0x000000509034723c */ /* 0x080fe60000041834 */
[--C-:B-1----:R-:W-:Y:S05]  /*115d0*/  FFMA.FTZ R3, R160, UR4, -R79.reuse ;  /* 0x00000004a0037c23 */ /* 0x102fea000801084f */
[C---:B------:R-:W-:Y:S01]  /*115e0*/  HMMA.16816.F32.BF16 R56, R64.reuse, R80, R56 ;  /* 0x000000504038723c */ /* 0x040fe20000041838 */
[----:B------:R1:W3:Y:S07]  /*115f0*/  MUFU.EX2 R220, R3 ;  /* 0x0000000300dc7308 */ /* 0x0002ee0000000800 */
[-C--:B------:R-:W-:Y:S03]  /*11600*/  HMMA.16816.F32.BF16 R60, R64, R82.reuse, R60 ;  /* 0x00000052403c723c */ /* 0x080fe6000004183c */
[C---:B------:R-:W-:Y:S01]  /*11610*/  FMUL.FTZ R64, R68.reuse, R140 ;  /* 0x0000008c44407220 */ /* 0x040fe20000410000 */
[----:B------:R-:W-:Y:S01]  /*11620*/  FMUL.FTZ R65, R68, R141 ;  /* 0x0000008d44417220 */ /* 0x000fe20000410000 */
[C---:B------:R-:W-:Y:S01]  /*11630*/  FMUL.FTZ R66, R2.reuse, R142 ;  /* 0x0000008e02427220 */ /* 0x040fe20000410000 */
[----:B------:R-:W-:Y:S01]  /*11640*/  FMUL.FTZ R67, R2, R143 ;  /* 0x0000008f02437220 */ /* 0x000fe20000410000 */
[--C-:B-1----:R-:W-:Y:S01]  /*11650*/  FFMA.FTZ R3, R167, UR4, -R148.reuse ;  /* 0x00000004a7037c23 */ /* 0x102fe20008010894 */
[----:B---3--:R-:W-:Y:S05]  /*11660*/  F2FP.BF16.F32.PACK_AB R80, R220, R219 ;  /* 0x000000dbdc50723e */ /* 0x008fea00000010ff */
[----:B------:R-:W-:Y:S01]  /*11670*/  HMMA.16816.F32.BF16 R64, R144, R82, R64 ;  /* 0x000000529040723c */ /* 0x000fe20000041840 */
[----:B------:R-:W-:Y:S10]  /*11680*/  MUFU.EX2 R146, R76 ;  /* 0x0000004c00927308 */ /* 0x000ff40000000800 */
[----:B------:R1:W-:Y:S02]  /*11690*/  MUFU.EX2 R217, R3 ;  /* 0x0000000300d97308 */ /* 0x0003e40000000800 */
[--C-:B-1----:R-:W-:Y:S08]  /*116a0*/  FFMA.FTZ R3, R168, UR4, -R148.reuse ;  /* 0x00000004a8037c23 */ /* 0x102ff00008010894 */
[----:B------:R1:W3:Y:S02]  /*116b0*/  MUFU.EX2 R218, R3 ;  /* 0x0000000300da7308 */ /* 0x0002e40000000800 */
[--C-:B-1----:R-:W-:Y:S01]  /*116c0*/  FFMA.FTZ R3, R152, UR4, -R79.reuse ;  /* 0x0000000498037c23 */ /* 0x102fe2000801084f */
[----:B---3--:R-:W-:Y:S07]  /*116d0*/  F2FP.BF16.F32.PACK_AB R81, R218, R217 ;  /* 0x000000d9da51723e */ /* 0x008fee00000010ff */
[----:B------:R1:W-:Y:S02]  /*116e0*/  MUFU.EX2 R215, R3 ;  /* 0x0000000300d77308 */ /* 0x0003e40000000800 */
[----:B-1----:R-:W-:Y:S08]  /*116f0*/  FFMA.FTZ R3, R153, UR4, -R79 ;  /* 0x0000000499037c23 */ /* 0x002ff0000801084f */
[----:B------:R1:W3:Y:S02]  /*11700*/  MUFU.EX2 R216, R3 ;  /* 0x0000000300d87308 */ /* 0x0002e40000000800 */
[--C-:B-1----:R-:W-:Y:S01]  /*11710*/  FFMA.FTZ R3, R163, UR4, -R148.reuse ;  /* 0x00000004a3037c23 */ /* 0x102fe20008010894 */
[----:B---3--:R-:W-:Y:S07]  /*11720*/  F2FP.BF16.F32.PACK_AB R82, R216, R215 ;  /* 0x000000d7d852723e */ /* 0x008fee00000010ff */
[----:B------:R1:W-:Y:S02]  /*11730*/  MUFU.EX2 R214, R3 ;  /* 0x0000000300d67308 */ /* 0x0003e40000000800 */
[----:B-1----:R-:W-:Y:S08]  /*11740*/  FFMA.FTZ R3, R165, UR4, -R148 ;  /* 0x00000004a5037c23 */ /* 0x002ff00008010894 */
[----:B------:R1:W3:Y:S02]  /*11750*/  MUFU.EX2 R213, R3 ;  /* 0x0000000300d57308 */ /* 0x0002e40000000800 */
[----:B-1----:R-:W-:Y:S01]  /*11760*/  FFMA.FTZ R3, R170, UR4, -R149 ;  /* 0x00000004aa037c23 */ /* 0x002fe20008010895 */
[----:B---3--:R-:W-:Y:S02]  /*11770*/  F2FP.BF16.F32.PACK_AB R83, R213, R214 ;  /* 0x000000d6d553723e */ /* 0x008fe400000010ff */
[----:B------:R-:W-:Y:S05]  /*11780*/  MOV R170, R74 ;  /* 0x0000004a00aa7202 */ /* 0x000fea0000000f00 */
[----:B------:R1:W3:Y:S01]  /*11790*/  MUFU.EX2 R168, R3 ;  /* 0x0000000300a87308 */ /* 0x0002e20000000800 */
[--C-:B------:R-:W-:Y:S01]  /*117a0*/  FFMA.FTZ R74, R184, UR4, -R79.reuse ;  /* 0x00000004b84a7c23 */ /* 0x100fe2000801084f */
[C---:B------:R-:W-:Y:S01]  /*117b0*/  ISETP.GT.AND P0, PT, R208.reuse, R170, PT ;  /* 0x000000aad000720c */ /* 0x040fe20003f04270 */
[-C--:B--2---:R-:W-:Y:S07]  /*117c0*/  HMMA.16816.F32.BF16 R4, R80, R84.reuse, R4 ;  /* 0x000000545004723c */ /* 0x084fee0000041804 */
[----:B------:R2:W-:Y:S01]  /*117d0*/  MUFU.EX2 R129, R74 ;  /* 0x0000004a00817308 */ /* 0x0005e20000000800 */
[----:B------:R-:W-:Y:S01]  /*117e0*/  IADD3 R208, PT, PT, R208, -0x1, RZ ;  /* 0xffffffffd0d07810 */ /* 0x000fe20007ffe0ff */
[--C-:B-1----:R-:W-:Y:S01]  /*117f0*/  FFMA.FTZ R3, R162, UR4, -R78.reuse ;  /* 0x00000004a2037c23 */ /* 0x102fe2000801084e */
[----:B---3--:R-:W-:Y:S07]  /*11800*/  F2FP.BF16.F32.PACK_AB R91, R168, R222 ;  /* 0x000000dea85b723e */ /* 0x008fee00000010ff */
[----:B------:R1:W-:Y:S01]  /*11810*/  MUFU.EX2 R167, R3 ;  /* 0x0000000300a77308 */ /* 0x0003e20000000800 */
[C---:B------:R-:W-:Y:S04]  /*11820*/  HMMA.16816.F32.BF16 R8, R88.reuse, R84, R8 ;  /* 0x000000545808723c */ /* 0x040fe80000041808 */
[--C-:B--2---:R-:W-:Y:S04]  /*11830*/  FFMA.FTZ R74, R176, UR4, -R79.reuse ;  /* 0x00000004b04a7c23 */ /* 0x104fe8000801084f */
[-C--:B------:R-:W-:Y:S01]  /*11840*/  HMMA.16816.F32.BF16 R12, R88, R86.reuse, R12 ;  /* 0x00000056580c723c */ /* 0x080fe2000004180c */
[----:B------:R2:W-:Y:S02]  /*11850*/  MUFU.EX2 R160, R74 ;  /* 0x0000004a00a07308 */ /* 0x0005e40000000800 */
[--C-:B-1----:R-:W-:Y:S05]  /*11860*/  FFMA.FTZ R3, R166, UR4, -R78.reuse ;  /* 0x00000004a6037c23 */ /* 0x102fea000801084e */
[C---:B------:R-:W-:Y:S03]  /*11870*/  HMMA.16816.F32.BF16 R16, R80.reuse, R86, R16 ;  /* 0x000000565010723c */ /* 0x040fe60000041810 */
[----:B------:R1:W3:Y:S01]  /*11880*/  MUFU.EX2 R131, R3 ;  /* 0x0000000300837308 */ /* 0x0002e20000000800 */
[----:B------:R-:W3:Y:S04]  /*11890*/  LDSM.16.MT88.4 R84, [R192+0x6800] ;  /* 0x00680000c054783b */ /* 0x000ee80000004200 */
[-C--:B------:R-:W-:Y:S03]  /*118a0*/  HMMA.16816.F32.BF16 R20, R80, R92.reuse, R20 ;  /* 0x0000005c5014723c */ /* 0x080fe60000041814 */
[----:B--2---:R-:W-:Y:S04]  /*118b0*/  FFMA.FTZ R74, R181, UR4, -R79 ;  /* 0x00000004b54a7c23 */ /* 0x004fe8000801084f */
[----:B------:R-:W-:Y:S01]  /*118c0*/  MUFU.EX2 R144, R74 ;  /* 0x0000004a00907308 */ /* 0x000fe20000000800 */
[C---:B------:R-:W-:Y:S04]  /*118d0*/  HMMA.16816.F32.BF16 R24, R88.reuse, R92, R24 ;  /* 0x0000005c5818723c */ /* 0x040fe80000041818 */
[----:B-1----:R-:W-:Y:S04]  /*118e0*/  FFMA.FTZ R3, R155, UR4, -R78 ;  /* 0x000000049b037c23 */ /* 0x002fe8000801084e */
[-C--:B------:R-:W-:Y:S01]  /*118f0*/  HMMA.16816.F32.BF16 R28, R88, R94.reuse, R28 ;  /* 0x0000005e581c723c */ /* 0x080fe2000004181c */
[----:B------:R1:W-:Y:S07]  /*11900*/  MUFU.EX2 R163, R3 ;  /* 0x0000000300a37308 */ /* 0x0003ee0000000800 */
[C---:B------:R-:W-:Y:S01]  /*11910*/  HMMA.16816.F32.BF16 R32, R80.reuse, R94, R32 ;  /* 0x0000005e5020723c */ /* 0x040fe20000041820 */
[----:B------:R-:W2:Y:S03]  /*11920*/  LDSM.16.MT88.4 R92, [R188+0x7000] ;  /* 0x00700000bc5c783b */ /* 0x000ea60000004200 */
[----:B----4-:R-:W-:Y:S01]  /*11930*/  FFMA.FTZ R68, R68, R113, R237 ;  /* 0x0000007144447223 */ /* 0x010fe200000100ed */
[----:B-----5:R-:W-:Y:S03]  /*11940*/  FFMA.FTZ R2, R2, R112, R234 ;  /* 0x0000007002027223 */ /* 0x020fe600000100ea */
[-C--:B------:R-:W-:Y:S03]  /*11950*/  HMMA.16816.F32.BF16 R36, R80, R96.reuse, R36 ;  /* 0x000000605024723c */ /* 0x080fe60000041824 */
[----:B-1----:R-:W-:Y:S01]  /*11960*/  FFMA.FTZ R3, R154, UR4, -R78 ;  /* 0x000000049a037c23 */ /* 0x002fe2000801084e */
[----:B------:R-:W-:Y:S01]  /*11970*/  FADD.FTZ R2, R235, R2 ;  /* 0x00000002eb027221 */ /* 0x000fe20000010000 */
[----:B------:R-:W-:Y:S02]  /*11980*/  FADD.FTZ R68, R239, R68 ;  /* 0x00000044ef447221 */ /* 0x000fe40000010000 */
[----:B------:R1:W4:Y:S01]  /*11990*/  MUFU.EX2 R165, R3 ;  /* 0x0000000300a57308 */ /* 0x0003220000000800 */
[C---:B------:R-:W-:Y:S04]  /*119a0*/  HMMA.16816.F32.BF16 R40, R88.reuse, R96, R40 ;  /* 0x000000605828723c */ /* 0x040fe80000041828 */
[----:B------:R-:W-:Y:S04]  /*119b0*/  FADD.FTZ R2, R233, R2 ;  /* 0x00000002e9027221 */ /* 0x000fe80000010000 */
[-C--:B------:R-:W-:Y:S08]  /*119c0*/  HMMA.16816.F32.BF16 R44, R88, R98.reuse, R44 ;  /* 0x00000062582c723c */ /* 0x080ff0000004182c */
[C---:B------:R-:W-:Y:S01]  /*119d0*/  HMMA.16816.F32.BF16 R48, R80.reuse, R98, R48 ;  /* 0x000000625030723c */ /* 0x040fe20000041830 */
[----:B------:R-:W-:Y:S03]  /*119e0*/  LDSM.16.MT88.4 R96, [R189+0x7000] ;  /* 0x00700000bd60783b */ /* 0x000fe60000004200 */
[--C-:B-1----:R-:W-:Y:S04]  /*119f0*/  FFMA.FTZ R3, R172, UR4, -R149.reuse ;  /* 0x00000004ac037c23 */ /* 0x102fe80008010895 */
[-C--:B---3--:R-:W-:Y:S01]  /*11a00*/  HMMA.16816.F32.BF16 R52, R80, R84.reuse, R52 ;  /* 0x000000545034723c */ /* 0x088fe20000041834 */
[----:B------:R1:W-:Y:S07]  /*11a10*/  MUFU.EX2 R130, R3 ;  /* 0x0000000300827308 */ /* 0x0003ee0000000800 */
[C---:B------:R-:W-:Y:S04]  /*11a20*/  HMMA.16816.F32.BF16 R56, R88.reuse, R84, R56 ;  /* 0x000000545838723c */ /* 0x040fe80000041838 */
[----:B------:R-:W-:Y:S04]  /*11a30*/  F2FP.BF16.F32.PACK_AB R84, R131, R167 ;  /* 0x000000a78354723e */ /* 0x000fe800000010ff */
[-C--:B------:R-:W-:Y:S01]  /*11a40*/  HMMA.16816.F32.BF16 R60, R88, R86.reuse, R60 ;  /* 0x00000056583c723c */ /* 0x080fe2000004183c */
[----:B------:R-:W3:Y:S02]  /*11a50*/  LDSM.16.MT88.4 R88, [R193+0x7000] ;  /* 0x00700000c158783b */ /* 0x000ee40000004200 */
[--C-:B-1----:R-:W-:Y:S04]  /*11a60*/  FFMA.FTZ R3, R169, UR4, -R149.reuse ;  /* 0x00000004a9037c23 */ /* 0x102fe80008010895 */
[----:B------:R1:W5:Y:S01]  /*11a70*/  MUFU.EX2 R162, R3 ;  /* 0x0000000300a27308 */ /* 0x0003620000000800 */
[----:B------:R-:W-:Y:S04]  /*11a80*/  HMMA.16816.F32.BF16 R64, R80, R86, R64 ;  /* 0x000000565040723c */ /* 0x000fe80000041840 */
[----:B----4-:R-:W-:Y:S01]  /*11a90*/  F2FP.BF16.F32.PACK_AB R86, R165, R163 ;  /* 0x000000a3a556723e */ /* 0x010fe200000010ff */
[----:B-1----:R-:W-:Y:S01]  /*11aa0*/  FFMA.FTZ R3, R164, UR4, -R149 ;  /* 0x00000004a4037c23 */ /* 0x002fe20008010895 */
[----:B-----5:R-:W-:Y:S03]  /*11ab0*/  F2FP.BF16.F32.PACK_AB R85, R162, R130 ;  /* 0x00000082a255723e */ /* 0x020fe600000010ff */
[----:B------:R1:W-:Y:S02]  /*11ac0*/  MUFU.EX2 R161, R3 ;  /* 0x0000000300a17308 */ /* 0x0003e40000000800 */
[--C-:B-1----:R-:W-:Y:S08]  /*11ad0*/  FFMA.FTZ R3, R185, UR4, -R79.reuse ;  /* 0x00000004b9037c23 */ /* 0x102ff0000801084f */
[----:B------:R1:W4:Y:S02]  /*11ae0*/  MUFU.EX2 R135, R3 ;  /* 0x0000000300877308 */ /* 0x0003240000000800 */
[--C-:B-1----:R-:W-:Y:S01]  /*11af0*/  FFMA.FTZ R3, R186, UR4, -R148.reuse ;  /* 0x00000004ba037c23 */ /* 0x102fe20008010894 */
[----:B----4-:R-:W-:Y:S07]  /*11b00*/  F2FP.BF16.F32.PACK_AB R80, R135, R129 ;  /* 0x000000818750723e */ /* 0x010fee00000010ff */
[----:B------:R1:W-:Y:S02]  /*11b10*/  MUFU.EX2 R128, R3 ;  /* 0x0000000300807308 */ /* 0x0003e40000000800 */
[--C-:B-1----:R-:W-:Y:S08]  /*11b20*/  FFMA.FTZ R3, R187, UR4, -R148.reuse ;  /* 0x00000004bb037c23 */ /* 0x102ff00008010894 */
[----:B------:R1:W4:Y:S02]  /*11b30*/  MUFU.EX2 R134, R3 ;  /* 0x0000000300867308 */ /* 0x0003240000000800 */
[----:B-1----:R-:W-:Y:S01]  /*11b40*/  FFMA.FTZ R3, R173, UR4, -R79 ;  /* 0x00000004ad037c23 */ /* 0x002fe2000801084f */
[----:B----4-:R-:W-:Y:S07]  /*11b50*/  F2FP.BF16.F32.PACK_AB R81, R134, R128 ;  /* 0x000000808651723e */ /* 0x010fee00000010ff */
[----:B------:R1:W4:Y:S02]  /*11b60*/  MUFU.EX2 R133, R3 ;  /* 0x0000000300857308 */ /* 0x0003240000000800 */
[--C-:B-1----:R-:W-:Y:S01]  /*11b70*/  FFMA.FTZ R3, R178, UR4, -R148.reuse ;  /* 0x00000004b2037c23 */ /* 0x102fe20008010894 */
[----:B----4-:R-:W-:Y:S07]  /*11b80*/  F2FP.BF16.F32.PACK_AB R82, R160, R133 ;  /* 0x00000085a052723e */ /* 0x010fee00000010ff */
[----:B------:R1:W-:Y:S02]  /*11b90*/  MUFU.EX2 R132, R3 ;  /* 0x0000000300847308 */ /* 0x0003e40000000800 */
[----:B-1----:R-:W-:Y:S08]  /*11ba0*/  FFMA.FTZ R3, R159, UR4, -R148 ;  /* 0x000000049f037c23 */ /* 0x002ff00008010894 */
[----:B------:R1:W4:Y:S02]  /*11bb0*/  MUFU.EX2 R159, R3 ;  /* 0x00000003009f7308 */ /* 0x0003240000000800 */
[--C-:B-1----:R-:W-:Y:S01]  /*11bc0*/  FFMA.FTZ R3, R183, UR4, -R149.reuse ;  /* 0x00000004b7037c23 */ /* 0x102fe20008010895 */
[----:B----4-:R-:W-:Y:S07]  /*11bd0*/  F2FP.BF16.F32.PACK_AB R83, R159, R132 ;  /* 0x000000849f53723e */ /* 0x010fee00000010ff */
        /* <DEDUP_REMOVED lines=11> */
[-C--:B---3--:R-:W-:Y:S08]  /*11c90*/  HMMA.16816.F32.BF16 R20, R80, R88.reuse, R20 ;  /* 0x000000585014723c */ /* 0x088ff00000041814 */
[C---:B------:R-:W-:Y:S04]  /*11ca0*/  HMMA.16816.F32.BF16 R24, R84.reuse, R88, R24 ;  /* 0x000000585418723c */ /* 0x040fe80000041818 */
[--C-:B-1----:R-:W-:Y:S01]  /*11cb0*/  FFMA.FTZ R3, R179, UR4, -R78.reuse ;  /* 0x00000004b3037c23 */ /* 0x102fe2000801084e */
[----:B------:R-:W-:Y:S01]  /*11cc0*/  FFMA.FTZ R78, R180, UR4, -R78 ;  /* 0x00000004b44e7c23 */ /* 0x000fe2000801084e */
[----:B--2---:R-:W-:Y:S02]  /*11cd0*/  F2FP.BF16.F32.PACK_AB R136, R154, R153 ;  /* 0x000000999a88723e */ /* 0x004fe400000010ff */
[-C--:B------:R-:W-:Y:S01]  /*11ce0*/  HMMA.16816.F32.BF16 R28, R84, R90.reuse, R28 ;  /* 0x0000005a541c723c */ /* 0x080fe2000004181c */
[----:B------:R1:W-:Y:S07]  /*11cf0*/  MUFU.EX2 R151, R3 ;  /* 0x0000000300977308 */ /* 0x0003ee0000000800 */
[C---:B------:R-:W-:Y:S03]  /*11d00*/  HMMA.16816.F32.BF16 R32, R80.reuse, R90, R32 ;  /* 0x0000005a5020723c */ /* 0x040fe60000041820 */
[----:B------:R-:W2:Y:S05]  /*11d10*/  MUFU.EX2 R152, R78 ;  /* 0x0000004e00987308 */ /* 0x000eaa0000000800 */
[-C--:B------:R-:W-:Y:S03]  /*11d20*/  HMMA.16816.F32.BF16 R36, R80, R96.reuse, R36 ;  /* 0x000000605024723c */ /* 0x080fe60000041824 */
[--C-:B-1----:R-:W-:Y:S04]  /*11d30*/  FFMA.FTZ R3, R156, UR4, -R149.reuse ;  /* 0x000000049c037c23 */ /* 0x102fe80008010895 */
[----:B------:R1:W-:Y:S01]  /*11d40*/  MUFU.EX2 R147, R3 ;  /* 0x0000000300937308 */ /* 0x0003e20000000800 */
[C---:B------:R-:W-:Y:S04]  /*11d50*/  HMMA.16816.F32.BF16 R40, R84.reuse, R96, R40 ;  /* 0x000000605428723c */ /* 0x040fe80000041828 */
[----:B--2---:R-:W-:Y:S04]  /*11d60*/  F2FP.BF16.F32.PACK_AB R138, R152, R151 ;  /* 0x00000097988a723e */ /* 0x004fe800000010ff */
[-C--:B------:R-:W-:Y:S08]  /*11d70*/  HMMA.16816.F32.BF16 R44, R84, R98.reuse, R44 ;  /* 0x00000062542c723c */ /* 0x080ff0000004182c */
[C---:B------:R-:W-:Y:S04]  /*11d80*/  HMMA.16816.F32.BF16 R48, R80.reuse, R98, R48 ;  /* 0x000000625030723c */ /* 0x040fe80000041830 */
[--C-:B-1----:R-:W-:Y:S01]  /*11d90*/  FFMA.FTZ R3, R157, UR4, -R149.reuse ;  /* 0x000000049d037c23 */ /* 0x102fe20008010895 */
[----:B------:R-:W-:Y:S03]  /*11da0*/  FFMA.FTZ R149, R77, UR4, -R149 ;  /* 0x000000044d957c23 */ /* 0x000fe60008010895 */
[-C--:B----4-:R-:W-:Y:S01]  /*11db0*/  HMMA.16816.F32.BF16 R52, R80, R92.reuse, R52 ;  /* 0x0000005c5034723c */ /* 0x090fe20000041834 */
[----:B------:R1:W2:Y:S07]  /*11dc0*/  MUFU.EX2 R150, R3 ;  /* 0x0000000300967308 */ /* 0x0002ae0000000800 */
[C---:B------:R-:W-:Y:S03]  /*11dd0*/  HMMA.16816.F32.BF16 R56, R84.reuse, R92, R56 ;  /* 0x0000005c5438723c */ /* 0x040fe60000041838 */
[----:B------:R-:W3:Y:S05]  /*11de0*/  MUFU.EX2 R149, R149 ;  /* 0x0000009500957308 */ /* 0x000eea0000000800 */
[-C--:B------:R-:W-:Y:S03]  /*11df0*/  HMMA.16816.F32.BF16 R60, R84, R94.reuse, R60 ;  /* 0x0000005e543c723c */ /* 0x080fe6000004183c */
[--C-:B-1----:R-:W-:Y:S01]  /*11e00*/  FFMA.FTZ R3, R182, UR4, -R79.reuse ;  /* 0x00000004b6037c23 */ /* 0x102fe2000801084f */
[----:B--2---:R-:W-:Y:S03]  /*11e10*/  F2FP.BF16.F32.PACK_AB R137, R150, R147 ;  /* 0x000000939689723e */ /* 0x004fe600000010ff */
[----:B------:R1:W2:Y:S01]  /*11e20*/  MUFU.EX2 R145, R3 ;  /* 0x0000000300917308 */ /* 0x0002a20000000800 */
[----:B------:R-:W-:Y:S04]  /*11e30*/  HMMA.16816.F32.BF16 R64, R80, R94, R64 ;  /* 0x0000005e5040723c */ /* 0x000fe80000041840 */
[----:B---3--:R-:W-:Y:S01]  /*11e40*/  F2FP.BF16.F32.PACK_AB R139, R149, R146 ;  /* 0x00000092958b723e */ /* 0x008fe200000010ff */
[--C-:B-1----:R-:W-:Y:S01]  /*11e50*/  FFMA.FTZ R3, R174, UR4, -R148.reuse ;  /* 0x00000004ae037c23 */ /* 0x102fe20008010894 */
[----:B--2---:R-:W-:Y:S03]  /*11e60*/  F2FP.BF16.F32.PACK_AB R140, R145, R144 ;  /* 0x00000090918c723e */ /* 0x004fe600000010ff */
[----:B------:R1:W-:Y:S02]  /*11e70*/  MUFU.EX2 R78, R3 ;  /* 0x00000003004e7308 */ /* 0x0003e40000000800 */
[--C-:B-1----:R-:W-:Y:S08]  /*11e80*/  FFMA.FTZ R3, R171, UR4, -R148.reuse ;  /* 0x00000004ab037c23 */ /* 0x102ff00008010894 */
[----:B------:R1:W2:Y:S02]  /*11e90*/  MUFU.EX2 R75, R3 ;  /* 0x00000003004b7308 */ /* 0x0002a40000000800 */
[--C-:B-1----:R-:W-:Y:S01]  /*11ea0*/  FFMA.FTZ R3, R210, UR4, -R79.reuse ;  /* 0x00000004d2037c23 */ /* 0x102fe2000801084f */
[----:B------:R-:W-:Y:S01]  /*11eb0*/  FFMA.FTZ R79, R175, UR4, -R79 ;  /* 0x00000004af4f7c23 */ /* 0x000fe2000801084f */
[----:B--2---:R-:W-:Y:S06]  /*11ec0*/  F2FP.BF16.F32.PACK_AB R141, R75, R78 ;  /* 0x0000004e4b8d723e */ /* 0x004fec00000010ff */
[----:B------:R1:W-:Y:S10]  /*11ed0*/  MUFU.EX2 R76, R3 ;  /* 0x00000003004c7308 */ /* 0x0003f40000000800 */
[----:B------:R-:W2:Y:S01]  /*11ee0*/  MUFU.EX2 R79, R79 ;  /* 0x0000004f004f7308 */ /* 0x000ea20000000800 */
[--C-:B-1----:R-:W-:Y:S01]  /*11ef0*/  FFMA.FTZ R3, R211, UR4, -R148.reuse ;  /* 0x00000004d3037c23 */ /* 0x102fe20008010894 */
[----:B------:R-:W-:Y:S08]  /*11f00*/  FFMA.FTZ R148, R212, UR4, -R148 ;  /* 0x00000004d4947c23 */ /* 0x000ff00008010894 */
[----:B------:R1:W-:Y:S01]  /*11f10*/  MUFU.EX2 R74, R3 ;  /* 0x00000003004a7308 */ /* 0x0003e20000000800 */
[----:B--2---:R-:W-:Y:S09]  /*11f20*/  F2FP.BF16.F32.PACK_AB R142, R79, R76 ;  /* 0x0000004c4f8e723e */ /* 0x004ff200000010ff */
[----:B------:R-:W2:Y:S01]  /*11f30*/  MUFU.EX2 R148, R148 ;  /* 0x0000009400947308 */ /* 0x000ea20000000800 */
[----:B-1----:R-:W-:Y:S01]  /*11f40*/  FFMA.FTZ R3, R0, R251, R240 ;  /* 0x000000fb00037223 */ /* 0x002fe200000100f0 */
[----:B------:R-:W-:Y:S03]  /*11f50*/  FADD.FTZ R0, R246, R69 ;  /* 0x00000045f6007221 */ /* 0x000fe60000010000 */
[----:B------:R-:W-:Y:S01]  /*11f60*/  FADD.FTZ R3, R243, R3 ;  /* 0x00000003f3037221 */ /* 0x000fe20000010000 */
[----:B--2---:R-:W-:Y:S07]  /*11f70*/  F2FP.BF16.F32.PACK_AB R143, R148, R74 ;  /* 0x0000004a948f723e */ /* 0x004fee00000010ff */
[-C--:B------:R-:W-:Y:S01]  /*11f80*/  HMMA.16816.F32.BF16 R80, R140, R100.reuse, R4 ;  /* 0x000000648c50723c */ /* 0x080fe20000041804 */
[----:B------:R-:W1:Y:S07]  /*11f90*/  LDSM.16.MT88.4 R4, [R192+0x7800] ;  /* 0x00780000c004783b */ /* 0x000e6e0000004200 */
        /* <DEDUP_REMOVED lines=54> */
[----:B------:R-:W-:Y:S03]  /*12300*/  FADD.FTZ R0, R147, R0 ;  /* 0x0000000093007221 */ /* 0x000fe60000010000 */
[-C--:B-1----:R-:W-:Y:S03]  /*12310*/  HMMA.16816.F32.BF16 R128, R140, R4.reuse, R52 ;  /* 0x000000048c80723c */ /* 0x082fe60000041834 */
[----:B------:R-:W-:Y:S05]  /*12320*/  FADD.FTZ R0, R150, R0 ;  /* 0x0000000096007221 */ /* 0x000fea0000010000 */
[C---:B------:R-:W-:Y:S04]  /*12330*/  HMMA.16816.F32.BF16 R132, R136.reuse, R4, R56 ;  /* 0x000000048884723c */ /* 0x040fe80000041838 */
[----:B------:R-:W-:Y:S04]  /*12340*/  FADD.FTZ R4, R159, R9 ;  /* 0x000000099f047221 */ /* 0x000fe80000010000 */
        /* <DEDUP_REMOVED lines=9> */
[----:B------:R-:W-:Y:S01]  /*123e0*/  FADD.FTZ R252, R152, R4 ;  /* 0x0000000498fc7221 */ /* 0x000fe20000010000 */
[----:B------:R-:W-:Y:S01]  /*123f0*/  FADD.FTZ R251, R149, R3 ;  /* 0x0000000395fb7221 */ /* 0x000fe20000010000 */
[----:B------:R-:W-:Y:S01]  /*12400*/  MOV R75, R70 ;  /* 0x00000046004b7202 */ /* 0x000fe20000000f00 */
[----:B------:R1:W-:Y:S01]  /*12410*/  STL [R1+0x4], R2 ;  /* 0x0000040201007387 */ /* 0x0003e20000100800 */
[----:B------:R-:W-:Y:S01]  /*12420*/  FADD.FTZ R0, R148, R0 ;  /* 0x0000000094007221 */ /* 0x000fe20000010000 */
[----:B------:R-:W-:Y:S02]  /*12430*/  MOV R3, R73 ;  /* 0x0000004900037202 */ /* 0x000fe40000000f00 */
[----:B------:R-:W-:Y:S02]  /*12440*/  MOV R74, R71 ;  /* 0x00000047004a7202 */ /* 0x000fe40000000f00 */
[----:B------:R1:W-:Y:S01]  /*12450*/  STL [R1], R0 ;  /* 0x0000000001007387 */ /* 0x0003e20000100800 */
[----:B------:R-:W-:Y:S05]  /*12460*/  @P0 BRA `(.L_x_2135) ;  /* 0xffffffc000a80947 */ /* 0x000fea000383ffff */
.L_x_2134:
[----:B------:R-:W2:Y:S04]  /*12470*/  LDL.LU R6, [R1+0x4] ;  /* 0x0000040001067983 */ /* 0x000ea80000300800 */
[----:B------:R-:W3:Y:S04]  /*12480*/  LDL.LU R5, [R1] ;  /* 0x0000000001057983 */ /* 0x000ee80000300800 */
[----:B------:R-:W4:Y:S04]  /*12490*/  LDL.LU R7, [R1+0x10] ;  /* 0x0000100001077983 */ /* 0x000f280000300800 */
[----:B------:R-:W5:Y:S04]  /*124a0*/  LDL R42, [R1+0x1c] ;  /* 0x00001c00012a7983 */ /* 0x000f680000100800 */
[----:B-1----:R-:W1:Y:S04]  /*124b0*/  SHFL.BFLY PT, R0, R252, 0x2, 0x1f ;  /* 0x0c401f00fc007f89 */ /* 0x002e6800000e0000 */
[----:B------:R-:W1:Y:S01]  /*124c0*/  SHFL.BFLY PT, R4, R251, 0x2, 0x1f ;  /* 0x0c401f00fb047f89 */ /* 0x000e6200000e0000 */
[----:B------:R-:W1:Y:S02]  /*124d0*/  S2R R41, SR_TID.X ;  /* 0x0000000000297919 */ /* 0x000e640000002100 */
[----:B-1----:R-:W-:Y:S01]  /*124e0*/  FADD.FTZ R0, R0, R252 ;  /* 0x000000fc00007221 */ /* 0x002fe20000010000 */
[----:B------:R-:W-:-:S04]  /*124f0*/  FADD.FTZ R4, R4, R251 ;  /* 0x000000fb04047221 */ /* 0x000fc80000010000 */
[----:B------:R-:W1:Y:S04]  /*12500*/  SHFL.BFLY PT, R38, R0, 0x1, 0x1f ;  /* 0x0c201f0000267f89 */ /* 0x000e6800000e0000 */
[----:B------:R-:W1:Y:S01]  /*12510*/  SHFL.BFLY PT, R39, R4, 0x1, 0x1f ;  /* 0x0c201f0004277f89 */ /* 0x000e6200000e0000 */
[----:B------:R-:W1:Y:S02]  /*12520*/  S2UR UR4, SR_CgaCtaId ;  /* 0x00000000000479c3 */ /* 0x000e640000008800 */
[----:B-1----:R-:W-:Y:S01]  /*12530*/  FADD.FTZ R38, R0, R38 ;  /* 0x0000002600267221 */ /* 0x002fe20000010000 */
[----:B------:R-:W-:-:S04]  /*12540*/  FADD.FTZ R39, R4, R39 ;  /* 0x0000002704277221 */ /* 0x000fc80000010000 */
[----:B------:R-:W-:Y:S01]  /*12550*/  FSETP.NE.FTZ.AND P4, PT, R38, RZ, PT ;  /* 0x000000ff2600720b */ /* 0x000fe20003f95000 */
[----:B------:R-:W-:Y:S02]  /*12560*/  UMOV UR5, 0x400 ;  /* 0x0000040000057882 */ /* 0x000fe40000000000 */
[----:B------:R-:W-:Y:S01]  /*12570*/  ULEA UR4, UR4, UR5, 0x18 ;  /* 0x0000000504047291 */ /* 0x000fe2000f8ec0ff */
[----:B------:R-:W-:Y:S02]  /*12580*/  MOV R40, 0x20 ;  /* 0x0000002000287802 */ /* 0x000fe40000000f00 */
[----:B------:R-:W-:Y:S02]  /*12590*/  LOP3.LUT P1, RZ, R41, 0x8, RZ, 0xc0, !PT ;  /* 0x0000000829ff7812 */ /* 0x000fe4000782c0ff */
[----:B------:R-:W-:Y:S02]  /*125a0*/  FSETP.NE.FTZ.AND P3, PT, R39, RZ, PT ;  /* 0x000000ff2700720b */ /* 0x000fe40003f75000 */
[----:B------:R-:W-:Y:S01]  /*125b0*/  LOP3.LUT P0, RZ, R41, 0x4, RZ, 0xc0, !PT ;  /* 0x0000000429ff7812 */ /* 0x000fe2000780c0ff */
[----:B------:R-:W1:Y:S01]  /*125c0*/  S2R R43, SR_CTAID.Y ;  /* 0x00000000002b7919 */ /* 0x000e620000002600 */
[----:B--2---:R-:W2:Y:S04]  /*125d0*/  SHFL.BFLY PT, R3, R6, 0x2, 0x1f ;  /* 0x0c401f0006037f89 */ /* 0x004ea800000e0000 */
[----:B---3--:R-:W3:Y:S01]  /*125e0*/  SHFL.BFLY PT, R2, R5, 0x2, 0x1f ;  /* 0x0c401f0005027f89 */ /* 0x008ee200000e0000 */
[----:B--2---:R-:W-:Y:S01]  /*125f0*/  FADD.FTZ R3, R3, R6 ;  /* 0x0000000603037221 */ /* 0x004fe20000010000 */
[----:B---3--:R-:W-:-:S04]  /*12600*/  FADD.FTZ R2, R2, R5 ;  /* 0x0000000502027221 */ /* 0x008fc80000010000 */
[----:B------:R-:W2:Y:S04]  /*12610*/  SHFL.BFLY PT, R36, R3, 0x1, 0x1f ;  /* 0x0c201f0003247f89 */ /* 0x000ea800000e0000 */
[----:B------:R-:W3:Y:S01]  /*12620*/  SHFL.BFLY PT, R6, R2, 0x1, 0x1f ;  /* 0x0c201f0002067f89 */ /* 0x000ee200000e0000 */
[----:B--2---:R-:W-:Y:S01]  /*12630*/  FADD.FTZ R36, R3, R36 ;  /* 0x0000002403247221 */ /* 0x004fe20000010000 */
[C---:B------:R-:W-:Y:S01]  /*12640*/  SHF.L.U32 R3, R41.reuse, 0x5, RZ ;  /* 0x0000000529037819 */ /* 0x040fe200000006ff */
[----:B---3--:R-:W-:Y:S01]  /*12650*/  FADD.FTZ R37, R2, R6 ;  /* 0x0000000602257221 */ /* 0x008fe20000010000 */
[----:B------:R-:W-:Y:S01]  /*12660*/  SHF.L.U32 R2, R41, 0x4, RZ ;  /* 0x0000000429027819 */ /* 0x000fe200000006ff */
[----:B------:R-:W2:Y:S01]  /*12670*/  MUFU.RCP R5, R36 ;  /* 0x0000002400057308 */ /* 0x000ea20000001000 */
[----:B------:R-:W-:-:S02]  /*12680*/  LOP3.LUT R3, R250, 0x7c00, R3, 0xf8, !PT ;  /* 0x00007c00fa037812 */ /* 0x000fc400078ef803 */
[----:B------:R-:W-:Y:S02]  /*12690*/  LOP3.LUT R2, R2, 0x1c0, RZ, 0xc0, !PT ;  /* 0x000001c002027812 */ /* 0x000fe400078ec0ff */
[----:B------:R-:W-:Y:S02]  /*126a0*/  FSETP.NE.FTZ.AND P6, PT, R36, RZ, PT ;  /* 0x000000ff2400720b */ /* 0x000fe40003fd5000 */
[----:B----4-:R-:W-:Y:S01]  /*126b0*/  LOP3.LUT R2, R2, 0x38, R7, 0xf8, !PT ;  /* 0x0000003802027812 */ /* 0x010fe200078ef807 */
[----:B------:R-:W3:Y:S03]  /*126c0*/  MUFU.RCP R6, R37 ;  /* 0x0000002500067308 */ /* 0x000ee60000001000 */
[----:B------:R-:W-:-:S05]  /*126d0*/  LOP3.LUT R4, R3, R2, RZ, 0xfc, !PT ;  /* 0x0000000203047212 */ /* 0x000fca00078efcff */
[----:B------:R-:W4:Y:S01]  /*126e0*/  MUFU.RCP R2, R38 ;  /* 0x0000002600027308 */ /* 0x000f220000001000 */
[----:B------:R-:W-:Y:S02]  /*126f0*/  FSETP.NE.FTZ.AND P5, PT, R37, RZ, PT ;  /* 0x000000ff2500720b */ /* 0x000fe40003fb5000 */
[----:B--2---:R-:W-:-:S05]  /*12700*/  FSEL R0, R5, 1, P6 ;  /* 0x3f80000005007808 */ /* 0x004fca0003000000 */
        /* <DEDUP_REMOVED lines=9> */
[----:B----4-:R-:W-:Y:S01]  /*127a0*/  FSEL R2, R2, 1, P4 ;  /* 0x3f80000002027808 */ /* 0x010fe20002000000 */
        /* <DEDUP_REMOVED lines=8> */
[----:B------:R-:W2:Y:S01]  /*12830*/  MUFU.RCP R0, R39 ;  /* 0x0000002700007308 */ /* 0x000ea20000001000 */
        /* <DEDUP_REMOVED lines=17> */
[----:B------:R-:W-:-:S05]  /*12950*/  LEA R2, R4, UR4, 0x1 ;  /* 0x0000000404027c11 */ /* 0x000fca000f8e08ff */
[----:B------:R3:W-:Y:S01]  /*12960*/  STS [R2], R6 ;  /* 0x0000000602007388 */ /* 0x0007e20000000800 */
[----:B------:R-:W-:Y:S01]  /*12970*/  MOV R5, 0x10 ;  /* 0x0000001000057802 */ /* 0x000fe20000000f00 */
[C---:B------:R-:W-:Y:S01]  /*12980*/  FMUL.FTZ R82, R3.reuse, R82 ;  /* 0x0000005203527220 */ /* 0x040fe20000410000 */
[----:B--2---:R-:W-:Y:S01]  /*12990*/  FSEL R0, R0, 1, P3 ;  /* 0x3f80000000007808 */ /* 0x004fe20001800000 */
[----:B------:R-:W-:Y:S01]  /*129a0*/  FMUL.FTZ R83, R3, R83 ;  /* 0x0000005303537220 */ /* 0x000fe20000410000 */
[----:B------:R-:W-:Y:S02]  /*129b0*/  SEL R5, R5, 0xfffffff0, !P0 ;  /* 0xfffffff005057807 */ /* 0x000fe40004000000 */
[----:B------:R-:W-:Y:S01]  /*129c0*/  LOP3.LUT P0, RZ, R41, 0x10, RZ, 0xc0, !PT ;  /* 0x0000001029ff7812 */ /* 0x000fe2000780c0ff */
[C---:B------:R-:W-:Y:S01]  /*129d0*/  FMUL.FTZ R94, R3.reuse, R94 ;  /* 0x0000005e035e7220 */ /* 0x040fe20000410000 */
[C---:B------:R-:W-:Y:S01]  /*129e0*/  FMUL.FTZ R7, R3.reuse, R95 ;  /* 0x0000005f03077220 */ /* 0x040fe20000410000 */
[C---:B------:R-:W-:Y:S01]  /*129f0*/  FMUL.FTZ R98, R3.reuse, R98 ;  /* 0x0000006203627220 */ /* 0x040fe20000410000 */
[C---:B------:R-:W-:Y:S01]  /*12a00*/  FMUL.FTZ R14, R3.reuse, R99 ;  /* 0x00000063030e7220 */ /* 0x040fe20000410000 */
[C---:B------:R-:W-:Y:S01]  /*12a10*/  FMUL.FTZ R110, R3.reuse, R110 ;  /* 0x0000006e036e7220 */ /* 0x040fe20000410000 */
[----:B------:R-:W-:Y:S01]  /*12a20*/  FMUL.FTZ R10, R3, R111 ;  /* 0x0000006f030a7220 */ /* 0x000fe20000410000 */
[----:B---3--:R-:W-:-:S02]  /*12a30*/  SEL R6, R40, 0xffffffe0, !P1 ;  /* 0xffffffe028067807 */ /* 0x008fc40004800000 */
[----:B------:R-:W2:Y:S01]  /*12a40*/  LDC.U8 R40, c[0x0][0x549] ;  /* 0x00015240ff287b82 */ /* 0x000ea20000000000 */
        /* <DEDUP_REMOVED lines=26> */
[----:B------:R-:W-:Y:S02]  /*12bf0*/  IADD3 R4, PT, PT, R5, R2, RZ ;  /* 0x0000000205047210 */ /* 0x000fe40007ffe0ff */
        /* <DEDUP_REMOVED lines=15> */
[----:B------:R-:W-:Y:S02]  /*12cf0*/  F2FP.BF16.F32.PACK_AB R12, R12, R102 ;  /* 0x000000660c0c723e */ /* 0x000fe400000010ff */
[----:B---3--:R-:W-:-:S02]  /*12d00*/  IADD3 R3, PT, PT, R6, R2, RZ ;  /* 0x0000000206037210 */ /* 0x008fc40007ffe0ff */
[C---:B----4-:R-:W-:Y:S02]  /*12d10*/  IADD3 R0, PT, PT, R2.reuse, 0x40, RZ ;  /* 0x0000004002007810 */ /* 0x050fe40007ffe0ff */
[----:B------:R-:W-:Y:S01]  /*12d20*/  @P0 IADD3 R0, PT, PT, R2, -0x40, RZ ;  /* 0xffffffc002000810 */ /* 0x000fe20007ffe0ff */
[----:B------:R3:W-:Y:S01]  /*12d30*/  STS [R4+0x2000], R17 ;  /* 0x0020001104007388 */ /* 0x0007e20000000800 */
[----:B--2---:R-:W-:Y:S01]  /*12d40*/  ISETP.NE.AND P1, PT, R40, RZ, PT ;  /* 0x000000ff2800720c */ /* 0x004fe20003f25270 */
[----:B-1----:R-:W1:Y:S01]  /*12d50*/  @P6 LDC R7, c[0x0][0x458] ;  /* 0x00011600ff076b82 */ /* 0x002e620000000800 */
[----:B-----5:R-:W-:Y:S01]  /*12d60*/  ISETP.NE.AND P2, PT, R42, -0x1, PT ;  /* 0xffffffff2a00780c */ /* 0x020fe20003f45270 */
[----:B------:R-:W-:Y:S01]  /*12d70*/  STS [R4+0x2400], R16 ;  /* 0x0024001004007388 */ /* 0x000fe20000000800 */
[----:B------:R-:W-:-:S03]  /*12d80*/  IADD3 R2, PT, PT, R5, R3, RZ ;  /* 0x0000000305027210 */ /* 0x000fc60007ffe0ff */
[----:B------:R-:W-:Y:S01]  /*12d90*/  STS [R3], R15 ;  /* 0x0000000f03007388 */ /* 0x000fe20000000800 */
[----:B------:R-:W-:Y:S01]  /*12da0*/  F2FP.BF16.F32.PACK_AB R24, R24, R104 ;  /* 0x000000681818723e */ /* 0x000fe200000010ff */
[----:B------:R-:W2:Y:S01]  /*12db0*/  @P5 LDC R9, c[0x0][0x458] ;  /* 0x00011600ff095b82 */ /* 0x000ea20000000800 */
[----:B------:R-:W-:Y:S01]  /*12dc0*/  F2FP.BF16.F32.PACK_AB R23, R23, R106 ;  /* 0x0000006a1717723e */ /* 0x000fe200000010ff */
[----:B------:R-:W-:Y:S01]  /*12dd0*/  STS [R3+0x400], R14 ;  /* 0x0004000e03007388 */ /* 0x000fe20000000800 */
[----:B------:R-:W-:Y:S02]  /*12de0*/  F2FP.BF16.F32.PACK_AB R22, R22, R112 ;  /* 0x000000701616723e */ /* 0x000fe400000010ff */
[----:B------:R-:W-:Y:S01]  /*12df0*/  F2FP.BF16.F32.PACK_AB R21, R21, R114 ;  /* 0x000000721515723e */ /* 0x000fe200000010ff */
[----:B------:R-:W-:Y:S01]  /*12e00*/  STS [R2], R11 ;  /* 0x0000000b02007388 */ /* 0x000fe20000000800 */
[----:B------:R-:W-:-:S03]  /*12e10*/  F2FP.BF16.F32.PACK_AB R19, R19, R124 ;  /* 0x0000007c1313723e */ /* 0x000fc600000010ff */
[----:B------:R4:W-:Y:S01]  /*12e20*/  STS [R2+0x400], R10 ;  /* 0x0004000a02007388 */ /* 0x0009e20000000800 */
[----:B------:R-:W-:Y:S02]  /*12e30*/  F2FP.BF16.F32.PACK_AB R18, R18, R126 ;  /* 0x0000007e1212723e */ /* 0x000fe400000010ff */
[----:B------:R-:W-:Y:S01]  /*12e40*/  F2FP.BF16.F32.PACK_AB R20, R20, R116 ;  /* 0x000000741414723e */ /* 0x000fe200000010ff */
[----:B------:R-:W-:Y:S01]  /*12e50*/  STS [R3+0x2000], R13 ;  /* 0x0020000d03007388 */ /* 0x000fe20000000800 */
[----:B------:R-:W-:Y:S01]  /*12e60*/  F2FP.BF16.F32.PACK_AB R25, R25, R118 ;  /* 0x000000761919723e */ /* 0x000fe200000010ff */
[----:B---3--:R-:W3:Y:S02]  /*12e70*/  LDC R17, c[0x0][0x434] ;  /* 0x00010d00ff117b82 */ /* 0x008ee40000000800 */
[----:B------:R5:W-:Y:S01]  /*12e80*/  STS [R3+0x2400], R12 ;  /* 0x0024000c03007388 */ /* 0x000be20000000800 */
[----:B------:R-:W-:Y:S02]  /*12e90*/  F2FP.BF16.F32.PACK_AB R31, R31, R120 ;  /* 0x000000781f1f723e */ /* 0x000fe400000010ff */
[----:B------:R-:W-:Y:S01]  /*12ea0*/  F2FP.BF16.F32.PACK_AB R30, R30, R122 ;  /* 0x0000007a1e1e723e */ /* 0x000fe200000010ff */
[----:B------:R-:W-:Y:S04]  /*12eb0*/  STS [R2+0x2000], R24 ;  /* 0x0020001802007388 */ /* 0x000fe80000000800 */
[----:B------:R1:W-:Y:S04]  /*12ec0*/  STS [R2+0x2400], R23 ;  /* 0x0024001702007388 */ /* 0x0003e80000000800 */
[----:B------:R-:W-:Y:S04]  /*12ed0*/  STS [R0], R22 ;  /* 0x0000001600007388 */ /* 0x000fe80000000800 */
[----:B------:R-:W-:Y:S01]  /*12ee0*/  STS [R0+0x400], R21 ;  /* 0x0004001500007388 */ /* 0x000fe20000000800 */
[----:B----4-:R-:W3:Y:S01]  /*12ef0*/  @P1 LDC R10, c[0x0][0x430] ;  /* 0x00010c00ff0a1b82 */ /* 0x010ee20000000800 */
[----:B-----5:R-:W-:-:S07]  /*12f00*/  IADD3 R3, PT, PT, R5, R0, RZ ;  /* 0x0000000005037210 */ /* 0x020fce0007ffe0ff */
[----:B------:R-:W4:Y:S01]  /*12f10*/  @P2 LDC.64 R12, c[0x0][0x408] ;  /* 0x00010200ff0c2b82 */ /* 0x000f220000000a00 */
[----:B------:R-:W-:Y:S01]  /*12f20*/  STS [R3], R19 ;  /* 0x0000001303007388 */ /* 0x000fe20000000800 */
[----:B-1----:R-:W-:-:S03]  /*12f30*/  IADD3 R2, PT, PT, R6, R0, RZ ;  /* 0x0000000006027210 */ /* 0x002fc60007ffe0ff */
[----:B------:R-:W-:Y:S04]  /*12f40*/  STS [R3+0x400], R18 ;  /* 0x0004001203007388 */ /* 0x000fe80000000800 */
[----:B------:R-:W-:Y:S04]  /*12f50*/  STS [R0+0x2000], R20 ;  /* 0x0020001400007388 */ /* 0x000fe80000000800 */
[----:B------:R1:W-:Y:S04]  /*12f60*/  STS [R0+0x2400], R25 ;  /* 0x0024001900007388 */ /* 0x0003e80000000800 */
[----:B------:R-:W-:Y:S04]  /*12f70*/  STS [R3+0x2000], R31 ;  /* 0x0020001f03007388 */ /* 0x000fe80000000800 */
[----:B------:R5:W-:Y:S01]  /*12f80*/  STS [R3+0x2400], R30 ;  /* 0x0024001e03007388 */ /* 0x000be20000000800 */
[----:B-1----:R-:W-:-:S02]  /*12f90*/  IADD3 R0, PT, PT, R5, R2, RZ ;  /* 0x0000000205007210 */ /* 0x002fc40007ffe0ff */
[----:B------:R-:W1:Y:S08]  /*12fa0*/  @!P2 LDC.64 R4, c[0x0][0x400] ;  /* 0x00010000ff04ab82 */ /* 0x000e700000000a00 */
[----:B-----5:R-:W3:Y:S01]  /*12fb0*/  LDC R3, c[0x0][0x434] ;  /* 0x00010d00ff037b82 */ /* 0x020ee20000000800 */
[----:B------:R-:W-:Y:S02]  /*12fc0*/  F2FP.BF16.F32.PACK_AB R29, R29, R128 ;  /* 0x000000801d1d723e */ /* 0x000fe400000010ff */
[----:B------:R-:W-:-:S02]  /*12fd0*/  F2FP.BF16.F32.PACK_AB R28, R28, R130 ;  /* 0x000000821c1c723e */ /* 0x000fc400000010ff */
[----:B------:R-:W-:Y:S02]  /*12fe0*/  F2FP.BF16.F32.PACK_AB R27, R27, R140 ;  /* 0x0000008c1b1b723e */ /* 0x000fe400000010ff */
[----:B------:R-:W-:Y:S02]  /*12ff0*/  F2FP.BF16.F32.PACK_AB R26, R26, R142 ;  /* 0x0000008e1a1a723e */ /* 0x000fe400000010ff */
[----:B------:R-:W-:Y:S02]  /*13000*/  F2FP.BF16.F32.PACK_AB R35, R35, R132 ;  /* 0x000000842323723e */ /* 0x000fe400000010ff */
[----:B------:R-:W-:Y:S02]  /*13010*/  F2FP.BF16.F32.PACK_AB R34, R34, R134 ;  /* 0x000000862222723e */ /* 0x000fe400000010ff */
[----:B------:R-:W-:Y:S02]  /*13020*/  F2FP.BF16.F32.PACK_AB R33, R33, R136 ;  /* 0x000000882121723e */ /* 0x000fe400000010ff */
[----:B------:R-:W-:Y:S01]  /*13030*/  F2FP.BF16.F32.PACK_AB R32, R32, R138 ;  /* 0x0000008a2020723e */ /* 0x000fe200000010ff */
[----:B------:R-:W-:Y:S04]  /*13040*/  STS [R2], R29 ;  /* 0x0000001d02007388 */ /* 0x000fe80000000800 */
[----:B------:R-:W-:Y:S04]  /*13050*/  STS [R2+0x400], R28 ;  /* 0x0004001c02007388 */ /* 0x000fe80000000800 */
[----:B------:R5:W-:Y:S01]  /*13060*/  STS [R0], R27 ;  /* 0x0000001b00007388 */ /* 0x000be20000000800 */
[----:B---3--:R-:W-:-:S03]  /*13070*/  @P1 IMAD R3, R10, R17, RZ ;  /* 0x000000110a031224 */ /* 0x008fc600078e02ff */
[----:B------:R-:W-:Y:S01]  /*13080*/  STS [R0+0x400], R26 ;  /* 0x0004001a00007388 */ /* 0x000fe20000000800 */
[----:B-1----:R-:W-:-:S03]  /*13090*/  @!P2 IMAD.WIDE.U32 R10, R43, R4, RZ ;  /* 0x000000042b0aa225 */ /* 0x002fc600078e00ff */
[----:B------:R-:W-:Y:S01]  /*130a0*/  STS [R2+0x2000], R35 ;  /* 0x0020002302007388 */ /* 0x000fe20000000800 */
[----:B------:R-:W1:Y:S03]  /*130b0*/  @P1 LDC R4, c[0x0][0x430] ;  /* 0x00010c00ff041b82 */ /* 0x000e660000000800 */
[----:B------:R-:W-:Y:S04]  /*130c0*/  STS [R2+0x2400], R34 ;  /* 0x0024002202007388 */ /* 0x000fe80000000800 */
[----:B------:R-:W-:Y:S04]  /*130d0*/  STS [R0+0x2000], R33 ;  /* 0x0020002100007388 */ /* 0x000fe80000000800 */
[----:B------:R3:W-:Y:S01]  /*130e0*/  STS [R0+0x2400], R32 ;  /* 0x0024002000007388 */ /* 0x0007e20000000800 */
[----:B-----5:R-:W1:Y:S01]  /*130f0*/  S2R R27, SR_CTAID.Z ;  /* 0x00000000001b7919 */ /* 0x020e620000002700 */
[----:B------:R1:W1:Y:S08]  /*13100*/  @P6 MUFU.LG2 R8, R36 ;  /* 0x0000002400086308 */ /* 0x0002700000000c00 */
[----:B------:R1:W1:Y:S01]  /*13110*/  @P5 MUFU.LG2 R6, R37 ;  /* 0x0000002500065308 */ /* 0x0002620000000c00 */
[----:B---3--:R-:W3:Y:S07]  /*13120*/  LDC.U8 R0, c[0x0][0x548] ;  /* 0x00015200ff007b82 */ /* 0x008eee0000000000 */
[----:B------:R1:W1:Y:S01]  /*13130*/  @P4 MUFU.LG2 R14, R38 ;  /* 0x00000026000e4308 */ /* 0x0002620000000c00 */
[----:B------:R-:W-:Y:S01]  /*13140*/  @P1 MOV R2, 0x1 ;  /* 0x0000000100021802 */ /* 0x000fe20000000f00 */
[----:B--2-4-:R-:W-:Y:S06]  /*13150*/  @P1 BRA `(.L_x_2138) ;  /* 0x0000000000201947 */ /* 0x014fec0003800000 */
[----:B---3--:R-:W-:Y:S01]  /*13160*/  ISETP.NE.AND P0, PT, R0, RZ, PT ;  /* 0x000000ff0000720c */ /* 0x008fe20003f05270 */
[----:B------:R-:W2:-:S12]  /*13170*/  LDC R15, c[0x0][0x3e0] ;  /* 0x0000f800ff0f7b82 */ /* 0x000e980000000800 */
[----:B------:R-:W2:Y:S01]  /*13180*/  @P0 LDC R2, c[0x0][0x454] ;  /* 0x00011500ff020b82 */ /* 0x000ea20000000800 */
[----:B-1----:R-:W-:Y:S02]  /*13190*/  @P0 MOV R4, 0x1 ;  /* 0x0000000100040802 */ /* 0x002fe40000000f00 */
[----:B------:R-:W-:-:S05]  /*131a0*/  @!P0 MOV R4, 0x1 ;  /* 0x0000000100048802 */ /* 0x000fca0000000f00 */
[----:B------:R-:W4:Y:S01]  /*131b0*/  @P0 LDC R3, c[0x0][0x454] ;  /* 0x00011500ff030b82 */ /* 0x000f220000000800 */
[-C--:B--2---:R-:W-:Y:S02]  /*131c0*/  @P0 IMAD R2, R2, R15.reuse, RZ ;  /* 0x0000000f02020224 */ /* 0x084fe400078e02ff */
[----:B------:R-:W-:-:S07]  /*131d0*/  @!P0 IMAD R2, R17, R15, RZ ;  /* 0x0000000f11028224 */ /* 0x000fce00078e02ff */
.L_x_2138:
[----:B------:R-:W-:Y:S01]  /*131e0*/  BAR.SYNC.DEFER_BLOCKING 0x0 ;  /* 0x0000000000007b1d */ /* 0x000fe20000010000 */
[C---:B------:R-:W-:Y:S01]  /*131f0*/  ISETP.NE.AND P0, PT, R42.reuse, -0x1, PT ;  /* 0xffffffff2a00780c */ /* 0x040fe20003f05270 */
[----:B------:R-:W-:Y:S01]  /*13200*/  @P2 IMAD.WIDE.U32 R22, R42, R12, RZ ;  /* 0x0000000c2a162225 */ /* 0x000fe200078e00ff */
[----:B---3--:R-:W-:-:S05]  /*13210*/  ISETP.NE.AND P1, PT, R0, RZ, !P1 ;  /* 0x000000ff0000720c */ /* 0x008fca0004f25270 */
[----:B------:R-:W2:Y:S01]  /*13220*/  @P4 LDC R16, c[0x0][0x458] ;  /* 0x00011600ff104b82 */ /* 0x000ea20000000800 */
[C---:B------:R-:W-:Y:S01]  /*13230*/  @!P2 IMAD R26, R43.reuse, R5, R11 ;  /* 0x000000052b1aa224 */ /* 0x040fe200078e020b */
[----:B------:R3:W5:Y:S01]  /*13240*/  LDL R32, [R1+0x18] ;  /* 0x0000180001207983 */ /* 0x0007620000100800 */
[----:B------:R-:W-:Y:S01]  /*13250*/  @P2 IMAD R26, R42, R13, R23 ;  /* 0x0000000d2a1a2224 */ /* 0x000fe200078e0217 */
[----:B------:R-:W3:Y:S01]  /*13260*/  @P3 MUFU.LG2 R11, R39 ;  /* 0x00000027000b3308 */ /* 0x000ee20000000c00 */
[----:B-1----:R-:W-:Y:S01]  /*13270*/  @P6 FMUL.FTZ R0, R8, 0.69314718246459960938 ;  /* 0x3f31721808006820 */ /* 0x002fe20000410000 */
[----:B------:R-:W-:Y:S01]  /*13280*/  MOV R25, 0x7f800000 ;  /* 0x7f80000000197802 */ /* 0x000fe20000000f00 */
[----:B------:R-:W-:Y:S01]  /*13290*/  @P5 FMUL.FTZ R5, R6, 0.69314718246459960938 ;  /* 0x3f31721806055820 */ /* 0x000fe20000410000 */
[----:B------:R-:W1:Y:S01]  /*132a0*/  @P3 LDC R15, c[0x0][0x458] ;  /* 0x00011600ff0f3b82 */ /* 0x000e620000000800 */
[----:B------:R-:W-:Y:S02]  /*132b0*/  @!P0 IMAD R42, R43, R17, RZ ;  /* 0x000000112b2a8224 */ /* 0x000fe400078e02ff */
[----:B------:R-:W-:Y:S01]  /*132c0*/  @P6 FFMA.FTZ R25, R72, R7, R0 ;  /* 0x0000000748196223 */ /* 0x000fe20000010000 */
[----:B----4-:R-:W-:Y:S01]  /*132d0*/  IMAD R0, R27, R3, RZ ;  /* 0x000000031b007224 */ /* 0x010fe200078e02ff */
[----:B------:R-:W-:Y:S01]  /*132e0*/  MOV R24, 0x7f800000 ;  /* 0x7f80000000187802 */ /* 0x000fe20000000f00 */
[----:B------:R-:W-:Y:S01]  /*132f0*/  @P5 FFMA.FTZ R24, R71, R9, R5 ;  /* 0x0000000947185223 */ /* 0x000fe20000010005 */
[----:B------:R4:W-:Y:S01]  /*13300*/  @!P0 STL [R1+0x1c], R42 ;  /* 0x00001c2a01008387 */ /* 0x0009e20000100800 */
[----:B------:R-:W-:Y:S01]  /*13310*/  LOP3.LUT P0, RZ, R41, 0x3, RZ, 0xc0, !PT ;  /* 0x0000000329ff7812 */ /* 0x000fe2000780c0ff */
[----:B------:R-:W-:Y:S01]  /*13320*/  @!P1 IMAD R0, R43, R2, R0 ;  /* 0x000000022b009224 */ /* 0x000fe200078e0200 */
[----:B------:R-:W-:Y:S01]  /*13330*/  SHF.R.S32.HI R3, RZ, 0x1f, R42 ;  /* 0x0000001fff037819 */ /* 0x000fe2000001142a */
[----:B------:R4:W4:Y:S01]  /*13340*/  LDS.128 R28, [R209+0x3800] ;  /* 0x00380000d11c7984 */ /* 0x0009220000000c00 */
[----:B------:R-:W-:Y:S01]  /*13350*/  IMAD R2, R4, UR15, RZ ;  /* 0x0000000f04027c24 */ /* 0x000fe2000f8e02ff */
[----:B------:R-:W-:Y:S01]  /*13360*/  SEL R5, R42, RZ, P1 ;  /* 0x000000ff2a057207 */ /* 0x000fe20000800000 */
[----:B------:R-:W-:Y:S01]  /*13370*/  @P4 FMUL.FTZ R7, R14, 0.69314718246459960938 ;  /* 0x3f3172180e074820 */ /* 0x000fe20000410000 */
[----:B------:R-:W-:Y:S01]  /*13380*/  SEL R3, R3, RZ, P1 ;  /* 0x000000ff03037207 */ /* 0x000fe20000800000 */
[----:B---3--:R-:W-:Y:S01]  /*13390*/  @P3 FMUL.FTZ R6, R11, 0.69314718246459960938 ;  /* 0x3f3172180b063820 */ /* 0x008fe20000410000 */
[----:B------:R-:W-:Y:S01]  /*133a0*/  IADD3 R8, P5, P1, R2, R5, R0 ;  /* 0x0000000502087210 */ /* 0x000fe200079be000 */
[----:B------:R-:W-:Y:S01]  /*133b0*/  BSSY.RECONVERGENT B0, `(.L_x_2139) ;  /* 0x0000031000007945 */ /* 0x000fe20003800200 */
[----:B------:R-:W-:-:S02]  /*133c0*/  SHF.R.S32.HI R2, RZ, 0x1f, R2 ;  /* 0x0000001fff027819 */ /* 0x000fc40000011402 */
[----:B------:R-:W-:Y:S02]  /*133d0*/  SHF.R.S32.HI R0, RZ, 0x1f, R0 ;  /* 0x0000001fff007819 */ /* 0x000fe40000011400 */
[----:B------:R-:W-:Y:S01]  /*133e0*/  MOV R21, 0x7f800000 ;  /* 0x7f80000000157802 */ /* 0x000fe20000000f00 */
[----:B--2---:R-:W-:Y:S01]  /*133f0*/  @P4 FFMA.FTZ R21, R73, R16, R7 ;  /* 0x0000001049154223 */ /* 0x004fe20000010007 */
[----:B------:R-:W-:Y:S01]  /*13400*/  MOV R20, 0x7f800000 ;  /* 0x7f80000000147802 */ /* 0x000fe20000000f00 */
[----:B-1----:R-:W-:Y:S01]  /*13410*/  @P3 FFMA.FTZ R20, R70, R15, R6 ;  /* 0x0000000f46143223 */ /* 0x002fe20000010006 */
[----:B------:R-:W-:Y:S02]  /*13420*/  @!P2 MOV R13, R10 ;  /* 0x0000000a000da202 */ /* 0x000fe40000000f00 */
[----:B------:R-:W-:Y:S01]  /*13430*/  IADD3.X R5, PT, PT, R2, R3, R0, P5, P1 ;  /* 0x0000000302057210 */ /* 0x000fe20002fe2400 */
[----:B----4-:R-:W-:Y:S06]  /*13440*/  @P0 BRA `(.L_x_2140) ;  /* 0x00000000009c0947 */ /* 0x010fec0003800000 */
        /* <DEDUP_REMOVED lines=39> */
.L_x_2140:
[----:B------:R-:W-:Y:S05]  /*136c0*/  BSYNC.RECONVERGENT B0 ;  /* 0x0000000000007941 */ /* 0x000fea0003800200 */
.L_x_2139:
[----:B------:R-:W2:Y:S01]  /*136d0*/  S2R R0, SR_TID.X ;  /* 0x0000000000007919 */ /* 0x000ea20000002100 */
[----:B------:R-:W3:Y:S01]  /*136e0*/  S2UR UR9, SR_CTAID.X ;  /* 0x00000000000979c3 */ /* 0x000ee20000002500 */
[----:B-1----:R-:W-:Y:S01]  /*136f0*/  IMAD.SHL.U32 R2, R41, 0x8, RZ ;  /* 0x0000000829027824 */ /* 0x002fe200078e00ff */
[----:B------:R-:W1:Y:S01]  /*13700*/  LDCU.64 UR4, c[0x0][0x410] ;  /* 0x00008200ff0477ac */ /* 0x000e620008000a00 */
[----:B------:R4:W4:Y:S01]  /*13710*/  LDS.128 R8, [R209] ;  /* 0x00000000d1087984 */ /* 0x0009220000000c00 */
[----:B------:R-:W-:Y:S01]  /*13720*/  @P2 IMAD.MOV.U32 R13, RZ, RZ, R22 ;  /* 0x000000ffff0d2224 */ /* 0x000fe200078e0016 */
[----:B------:R-:W-:Y:S01]  /*13730*/  SHF.R.U32.HI R15, RZ, 0x3, R41 ;  /* 0x00000003ff0f7819 */ /* 0x000fe20000011629 */
[----:B------:R-:W-:Y:S01]  /*13740*/  BSSY.RECONVERGENT B0, `(.L_x_2141) ;  /* 0x0000022000007945 */ /* 0x000fe20003800200 */
[----:B------:R-:W-:Y:S02]  /*13750*/  LOP3.LUT R2, R2, 0x38, RZ, 0xc0, !PT ;  /* 0x0000003802027812 */ /* 0x000fe400078ec0ff */
[----:B-----5:R-:W-:-:S02]  /*13760*/  ISETP.GE.AND P0, PT, R15, R32, PT ;  /* 0x000000200f00720c */ /* 0x020fc40003f06270 */
[----:B------:R-:W-:-:S05]  /*13770*/  IADD3 R2, P1, PT, R2, R13, RZ ;  /* 0x0000000d02027210 */ /* 0x000fca0007f3e0ff */
[----:B------:R-:W-:Y:S02]  /*13780*/  IMAD.X R3, RZ, RZ, R26, P1 ;  /* 0x000000ffff037224 */ /* 0x000fe400008e061a */
[----:B-1----:R-:W-:Y:S01]  /*13790*/  IMAD.WIDE.U32 R12, R27, UR4, R2 ;  /* 0x000000041b0c7c25 */ /* 0x002fe2000f8e0002 */
[----:B---3--:R-:W-:-:S06]  /*137a0*/  USHF.L.U32 UR8, UR9, 0x7, URZ ;  /* 0x0000000709087899 */ /* 0x008fcc00080006ff */
[----:B------:R-:W-:Y:S02]  /*137b0*/  LOP3.LUT R14, R15, UR8, RZ, 0xfc, !PT ;  /* 0x000000080f0e7c12 */ /* 0x000fe4000f8efcff */
[----:B--2---:R-:W-:-:S05]  /*137c0*/  SHF.R.U32.HI R0, RZ, 0x3, R0 ;  /* 0x00000003ff007819 */ /* 0x004fca0000011600 */
[C---:B------:R-:W-:Y:S02]  /*137d0*/  VIADD R5, R0.reuse, 0x10 ;  /* 0x0000001000057836 */ /* 0x040fe40000000000 */
[----:B------:R-:W-:Y:S01]  /*137e0*/  VIADD R4, R0, 0x20 ;  /* 0x0000002000047836 */ /* 0x000fe20000000000 */
[----:B------:R-:W-:Y:S02]  /*137f0*/  SHF.R.U32.HI R0, RZ, 0x3, R41 ;  /* 0x00000003ff007819 */ /* 0x000fe40000011629 */
[-C--:B------:R-:W-:Y:S02]  /*13800*/  ISETP.GE.AND P6, PT, R5, R32.reuse, PT ;  /* 0x000000200500720c */ /* 0x080fe40003fc6270 */
[----:B------:R-:W-:Y:S01]  /*13810*/  ISETP.GE.AND P5, PT, R4, R32, PT ;  /* 0x000000200400720c */ /* 0x000fe20003fa6270 */
[C---:B------:R-:W-:Y:S02]  /*13820*/  VIADD R7, R0.reuse, 0x30 ;  /* 0x0000003000077836 */ /* 0x040fe40000000000 */
[----:B------:R-:W-:-:S02]  /*13830*/  VIADD R5, R0, 0x40 ;  /* 0x0000004000057836 */ /* 0x000fc40000000000 */
[C---:B------:R-:W-:Y:S01]  /*13840*/  VIADD R4, R0.reuse, 0x50 ;  /* 0x0000005000047836 */ /* 0x040fe20000000000 */
[-C--:B------:R-:W-:Y:S01]  /*13850*/  ISETP.GE.AND P4, PT, R7, R32.reuse, PT ;  /* 0x000000200700720c */ /* 0x080fe20003f86270 */
[----:B------:R-:W-:Y:S01]  /*13860*/  VIADD R0, R0, 0x60 ;  /* 0x0000006000007836 */ /* 0x000fe20000000000 */
[-C--:B------:R-:W-:Y:S01]  /*13870*/  ISETP.GE.AND P3, PT, R5, R32.reuse, PT ;  /* 0x000000200500720c */ /* 0x080fe20003f66270 */
[----:B------:R-:W-:Y:S01]  /*13880*/  IMAD R7, R27, UR5, R13 ;  /* 0x000000051b077c24 */ /* 0x000fe2000f8e020d */
[-C--:B------:R-:W-:Y:S02]  /*13890*/  ISETP.GE.AND P2, PT, R4, R32.reuse, PT ;  /* 0x000000200400720c */ /* 0x080fe40003f46270 */
[----:B------:R-:W-:Y:S01]  /*138a0*/  ISETP.GE.AND P1, PT, R0, R32, PT ;  /* 0x000000200000720c */ /* 0x000fe20003f26270 */
[----:B----4-:R-:W-:-:S12]  /*138b0*/  @P0 BRA `(.L_x_2142) ;  /* 0x0000000000280947 */ /* 0x010fd80003800000 */
        /* <DEDUP_REMOVED lines=9> */
[----:B------:R1:W-:Y:S02]  /*13950*/  STG.E.128 desc[UR16][R4.64], R8 ;  /* 0x0000000804007986 */ /* 0x0003e4000c101d10 */
.L_x_2142:
[----:B------:R-:W-:Y:S05]  /*13960*/  BSYNC.RECONVERGENT B0 ;  /* 0x0000000000007941 */ /* 0x000fea0003800200 */
.L_x_2141:
[----:B-1----:R1:W2:Y:S01]  /*13970*/  LDS.128 R8, [R209+0x800] ;  /* 0x00080000d1087984 */ /* 0x0022a20000000c00 */
[----:B------:R-:W-:Y:S01]  /*13980*/  IADD3 R0, PT, PT, R15, 0x70, RZ ;  /* 0x000000700f007810 */ /* 0x000fe20007ffe0ff */
[----:B------:R-:W-:Y:S03]  /*13990*/  BSSY.RECONVERGENT B0, `(.L_x_2143) ;  /* 0x0000010000007945 */ /* 0x000fe60003800200 */
[----:B------:R-:W-:Y:S01]  /*139a0*/  ISETP.GE.AND P0, PT, R0, R32, PT ;  /* 0x000000200000720c */ /* 0x000fe20003f06270 */
[----:B------:R-:W-:-:S12]  /*139b0*/  @P6 BRA `(.L_x_2144) ;  /* 0x0000000000346947 */ /* 0x000fd80003800000 */
        /* <DEDUP_REMOVED lines=13> */
.L_x_2144:
[----:B------:R-:W-:Y:S05]  /*13a90*/  BSYNC.RECONVERGENT B0 ;  /* 0x0000000000007941 */ /* 0x000fea0003800200 */
.L_x_2143:
        /* <DEDUP_REMOVED lines=16> */
.L_x_2146:
[----:B------:R-:W-:Y:S05]  /*13ba0*/  BSYNC.RECONVERGENT B0 ;  /* 0x0000000000007941 */ /* 0x000fea0003800200 */
.L_x_2145:
        /* <DEDUP_REMOVED lines=16> */
.L_x_2148:
[----:B------:R-:W-:Y:S05]  /*13cb0*/  BSYNC.RECONVERGENT B0 ;  /* 0x0000000000007941 */ /* 0x000fea0003800200 */
.L_x_2147:
        /* <DEDUP_REMOVED lines=16> */
.L_x_2150:
[----:B------:R-:W-:Y:S05]  /*13dc0*/  BSYNC.RECONVERGENT B0 ;  /* 0x0000000000007941 */ /* 0x000fea0003800200 */
.L_x_2149:
        /* <DEDUP_REMOVED lines=16> */
.L_x_2152:
[----:B------:R-:W-:Y:S05]  /*13ed0*/  BSYNC.RECONVERGENT B0 ;  /* 0x0000000000007941 */ /* 0x000fea0003800200 */
.L_x_2151:
        /* <DEDUP_REMOVED lines=16> */
.L_x_2154:
[----:B------:R-:W-:Y:S05]  /*13fe0*/  BSYNC.RECONVERGENT B0 ;  /* 0x0000000000007941 */ /* 0x000fea0003800200 */
.L_x_2153:
[----:B------:R-:W-:Y:S05]  /*13ff0*/  @P0 EXIT ;  /* 0x000000000000094d */ /* 0x000fea0003800000 */
[----:B------:R-:W5:Y:S01]  /*14000*/  LDCU.64 UR6, c[0x0][0x408] ;  /* 0x00008100ff0677ac */ /* 0x000f620008000a00 */
[----:B-1----:R-:W-:Y:S01]  /*14010*/  IADD3 R4, P0, PT, R14, 0x70, RZ ;  /* 0x000000700e047810 */ /* 0x002fe20007f1e0ff */
        /* <DEDUP_REMOVED lines=12> */
.L_x_2155:
        /* <DEDUP_REMOVED lines=10> */
.L_x_2712:


//--------------------- .text._ZN5flash16flash_fwd_kernelI23Flash_fwd_kernel_traitsILi64ELi128ELi64ELi4ELb0ELb0EN7cutlass10bfloat16_tE19Flash_kernel_traitsILi64ELi128ELi64ELi4ES3_EELb1ELb0ELb1ELb1ELb0ELb0ELb0ELb0EEEvNS_16Flash_fwd_paramsE --------------------------
	.section	.text._ZN5flash16flash_fwd_kernelI23Flash_fwd_kernel_traitsILi64ELi128ELi64ELi4ELb0ELb0EN7cutlass10bfloat16_tE19Flash_kernel_traitsILi64ELi128ELi64ELi4ES3_EELb1ELb0ELb1ELb1ELb0ELb0ELb0ELb0EEEvNS_16Flash_fwd_paramsE,"ax",@progbits
	.align	128
        .global         _ZN5flash16flash_fwd_kernelI23Flash_fwd_kernel_traitsILi64ELi128ELi64ELi4ELb0ELb0EN7cutlass10bfloat16_tE19Flash_kernel_traitsILi64ELi128ELi64ELi4ES3_EELb1ELb0ELb1ELb1ELb0ELb0ELb0ELb0EEEvNS_16Flash_fwd_paramsE
        .type           _ZN5flash16flash_fwd_kernelI23Flash_fwd_kernel_traitsILi64ELi128ELi64ELi4ELb0ELb0EN7cutlass10bfloat16_tE19Flash_kernel_traitsILi64ELi128ELi64ELi4ES3_EELb1ELb0ELb1ELb1ELb0ELb0ELb0ELb0EEEvNS_16Flash_fwd_paramsE,@function
        .size           _ZN5flash16flash_fwd_kernelI23Flash_fwd_kernel_traitsILi64ELi128ELi64ELi4ELb0ELb0EN7cutlass10bfloat16_tE19Flash_kernel_traitsILi64ELi128ELi64ELi4ES3_EELb1ELb0ELb1ELb1ELb0ELb0ELb0ELb0EEEvNS_16Flash_fwd_paramsE,(.L_x_2713 - _ZN5flash16flash_fwd_kernelI23Flash_fwd_kernel_traitsILi64ELi128ELi64ELi4ELb0ELb0EN7cutlass10bfloat16_tE19Flash_kernel_traitsILi64ELi128ELi64ELi4ES3_EELb1ELb0ELb1ELb1ELb0ELb0ELb0ELb0EEEvNS_16Flash_fwd_paramsE)
        .other          _ZN5flash16flash_fwd_kernelI23Flash_fwd_kernel_traitsILi64ELi128ELi64ELi4ELb0ELb0EN7cutlass10bfloat16_tE19Flash_kernel_traitsILi64ELi128ELi64ELi4ES3_EELb1ELb0ELb1ELb1ELb0ELb0ELb0ELb0EEEvNS_16Flash_fwd_paramsE,@"STO_CUDA_ENTRY STV_DEFAULT"
_ZN5flash16flash_fwd_kernelI23Flash_fwd_kernel_traitsILi64ELi128ELi64ELi4ELb0ELb0EN7cutlass10bfloat16_tE19Flash_kernel_traitsILi64ELi128ELi64ELi4ES3_EELb1ELb0ELb1ELb1ELb0ELb0ELb0ELb0EEEvNS_16Flash_fwd_paramsE:
.text._ZN5flash16flash_fwd_kernelI23Flash_fwd_kernel_traitsILi64ELi128ELi64ELi4ELb0ELb0EN7cutlass10bfloat16_tE19Flash_kernel_traitsILi64ELi128ELi64ELi4ES3_EELb1ELb0ELb1ELb1ELb0ELb0ELb0ELb0EEEvNS_16Flash_fwd_paramsE:
        /* <DEDUP_REMOVED lines=22> */
[----:B-1----:R-:W-:Y:S01]  /*0160*/  IMAD.WIDE.U32 R8, R22, 0x4, R8 ;  /* 0x0000000416087825 */ /* 0x002fe200078e0008 */
[----:B------:R-:W-:Y:S01]  /*0170*/  ISETP.NE.U32.AND P5, PT, RZ, UR4, PT ;  /* 0x00000004ff007c0c */ /* 0x000fe2000bfa5070 */
[----:B------:R-:W-:Y:S01]  /*0180*/  UISETP.NE.U32.AND UP0, UPT, UR4, URZ, UPT ;  /* 0x000000ff0400728c */ /* 0x000fe2000bf05070 */
[----:B------:R-:W-:Y:S02]  /*0190*/  LOP3.LUT P3, RZ, R0, R174, RZ, 0xfc, !PT ;  /* 0x000000ae00ff7212 */ /* 0x000fe4000786fcff */
[----:B------:R-:W3:Y:S01]  /*01a0*/  @P2 LDC R0, c[0x0][0x520] ;  /* 0x00014800ff002b82 */ /* 0x000ee20000000800 */
[----:B------:R-:W-:Y:S01]  /*01b0*/  ISETP.NE.AND.EX P5, PT, RZ, UR5, PT, P5 ;  /* 0x00000005ff007c0c */ /* 0x000fe2000bfa5350 */
[----:B------:R-:W-:Y:S01]  /*01c0*/  UISETP.NE.AND.EX UP0, UPT, UR5, URZ, UPT, UP0 ;  /* 0x000000ff0500728c */ /* 0x000fe2000bf05300 */
[----:B------:R-:W-:Y:S01]  /*01d0*/  ISETP.NE.U32.AND P4, PT, RZ, UR6, PT ;  /* 0x00000006ff007c0c */ /* 0x000fe2000bf85070 */
[----:B------:R-:W1:Y:S04]  /*01e0*/  LDCU.64 UR4, c[0x0][0x478] ;  /* 0x00008f00ff0477ac */ /* 0x000e680008000a00 */
[----:B------:R-:W-:-:S03]  /*01f0*/  PLOP3.LUT P0, PT, PT, PT, UP0, 0x80, 0x8 ;  /* 0x000000000008781c */ /* 0x000fc60003f0f008 */
[----:B------:R-:W2:Y:S01]  /*0200*/  @!P3 LDC.64 R4, c[0x0][0x528] ;  /* 0x00014a00ff04bb82 */ /* 0x000ea20000000a00 */
[----:B----4-:R-:W-:Y:S02]  /*0210*/  @P2 R2UR UR24, R6 ;  /* 0x00000000061822ca */ /* 0x010fe400000e0000 */
[----:B------:R-:W-:-:S11]  /*0220*/  @P2 R2UR UR25, R7 ;  /* 0x00000000071922ca */ /* 0x000fd600000e0000 */
[----:B------:R-:W-:Y:S02]  /*0230*/  IMAD.U32 R6, RZ, RZ, UR24 ;  /* 0x00000018ff067e24 */ /* 0x000fe4000f8e00ff */
[----:B------:R-:W-:-:S05]  /*0240*/  IMAD.U32 R7, RZ, RZ, UR25 ;  /* 0x00000019ff077e24 */ /* 0x000fca000f8e00ff */
[----:B--2---:R2:W-:Y:S01]  /*0250*/  @!P3 STG.E.64 desc[UR20][R4.64], R6 ;  /* 0x000000060400b986 */ /* 0x0045e2000c101b14 */
[----:B---3--:R-:W-:-:S05]  /*0260*/  @P2 IADD3 R17, P1, PT, R2, R0, RZ ;  /* 0x0000000002112210 */ /* 0x008fca0007f3e0ff */
[----:B------:R-:W-:Y:S02]  /*0270*/  @P2 IMAD.X R18, RZ, RZ, R3, P1 ;  /* 0x000000ffff122224 */ /* 0x000fe400008e0603 */
[----:B------:R-:W-:Y:S02]  /*0280*/  @!P3 IMAD.MOV.U32 R2, RZ, RZ, R17 ;  /* 0x000000ffff02b224 */ /* 0x000fe400078e0011 */
[----:B------:R-:W-:-:S05]  /*0290*/  @!P3 IMAD.MOV.U32 R3, RZ, RZ, R18 ;  /* 0x000000ffff03b224 */ /* 0x000fca00078e0012 */
[----:B------:R3:W-:Y:S04]  /*02a0*/  @!P3 STG.E.64 desc[UR20][R4.64+0x8], R2 ;  /* 0x000008020400b986 */ /* 0x0007e8000c101b14 */
[----:B------:R-:W4:Y:S04]  /*02b0*/  @P5 LDG.E R0, desc[UR20][R8.64] ;  /* 0x0000001408005981 */ /* 0x000f28000c1e1900 */
[----:B------:R-:W4:Y:S01]  /*02c0*/  @P0 LDG.E R9, desc[UR20][R8.64+0x4] ;  /* 0x0000041408090981 */ /* 0x000f22000c1e1900 */
[----:B------:R-:W-:Y:S01]  /*02d0*/  ISETP.NE.AND.EX P4, PT, RZ, UR7, PT, P4 ;  /* 0x00000007ff007c0c */ /* 0x000fe2000bf85340 */
[----:B--2---:R-:W-:Y:S01]  /*02e0*/  IMAD.SHL.U32 R6, R22, 0x4, RZ ;  /* 0x0000000416067824 */ /* 0x004fe200078e00ff */
[----:B------:R-:W-:Y:S01]  /*02f0*/  SHF.R.U32.HI R7, RZ, 0x1e, R22 ;  /* 0x0000001eff077819 */ /* 0x000fe20000011616 */
[----:B------:R-:W-:Y:S01]  /*0300*/  IMAD.MOV.U32 R10, RZ, RZ, RZ ;  /* 0x000000ffff0a7224 */ /* 0x000fe200078e00ff */
[----:B-1----:R-:W-:-:S04]  /*0310*/  ISETP.NE.U32.AND P3, PT, RZ, UR4, PT ;  /* 0x00000004ff007c0c */ /* 0x002fc8000bf65070 */
[----:B------:R-:W-:-:S05]  /*0320*/  ISETP.NE.AND.EX P3, PT, RZ, UR5, PT, P3 ;  /* 0x00000005ff007c0c */ /* 0x000fca000bf65330 */
[----:B---3--:R-:W-:-:S04]  /*0330*/  @P4 IADD3 R4, P2, PT, R6, UR6, RZ ;  /* 0x0000000606044c10 */ /* 0x008fc8000ff5e0ff */
[----:B------:R-:W-:-:S04]  /*0340*/  @P4 IADD3.X R5, PT, PT, R7, UR7, RZ, P2, !PT ;  /* 0x0000000707054c10 */ /* 0x000fc800097fe4ff */
[----:B------:R-:W-:Y:S01]  /*0350*/  @P3 IADD3 R2, P1, PT, R6, UR4, RZ ;  /* 0x0000000406023c10 */ /* 0x000fe2000ff3e0ff */
[----:B------:R1:W5:Y:S01]  /*0360*/  @P4 LDG.E R10, desc[UR20][R4.64] ;  /* 0x00000014040a4981 */ /* 0x000362000c1e1900 */
[----:B------:R-:W2:Y:S02]  /*0370*/  LDCU.U8 UR4, c[0x0][0x532] ;  /* 0x0000a640ff0477ac */ /* 0x000ea40008000000 */
[----:B------:R-:W-:-:S05]  /*0380*/  @P3 IADD3.X R3, PT, PT, R7, UR5, RZ, P1, !PT ;  /* 0x0000000507033c10 */ /* 0x000fca0008ffe4ff */
[----:B------:R3:W5:Y:S01]  /*0390*/  @P3 LDG.E R8, desc[UR20][R2.64] ;  /* 0x0000001402083981 */ /* 0x000762000c1e1900 */
[----:B-1----:R-:W3:Y:S01]  /*03a0*/  LDC.64 R4, c[0x0][0x468] ;  /* 0x00011a00ff047b82 */ /* 0x002ee20000000a00 */
[----:B--2---:R-:W-:Y:S01]  /*03b0*/  ISETP.NE.AND P2, PT, RZ, UR4, PT ;  /* 0x00000004ff007c0c */ /* 0x004fe2000bf45270 */
[----:B------:R-:W-:Y:S01]  /*03c0*/  UMOV UR16, 0xffffffff ;  /* 0xffffffff00107882 */ /* 0x000fe20000000000 */
[----:B------:R-:W-:Y:S01]  /*03d0*/  IMAD.MOV.U32 R11, RZ, RZ, -0x1 ;  /* 0xffffffffff0b7424 */ /* 0x000fe200078e00ff */
[----:B---3--:R-:W-:Y:S02]  /*03e0*/  IADD3 R2, P1, PT, R6, R4, RZ ;  /* 0x0000000406027210 */ /* 0x008fe40007f3e0ff */
[----:B------:R-:W-:-:S03]  /*03f0*/  ISETP.EQ.U32.AND P4, PT, R4, RZ, PT ;  /* 0x000000ff0400720c */ /* 0x000fc60003f82070 */
[----:B------:R-:W-:Y:S02]  /*0400*/  IMAD.X R3, R7, 0x1, R5, P1 ;  /* 0x0000000107037824 */ /* 0x000fe400008e0605 */
[----:B------:R-:W1:Y:S01]  /*0410*/  @!P3 LDC.64 R6, c[0x0][0x488] ;  /* 0x00012200ff06bb82 */ /* 0x000e620000000a00 */
[----:B------:R-:W-:Y:S01]  /*0420*/  ISETP.EQ.OR.EX P4, PT, R5, RZ, !P2, P4 ;  /* 0x000000ff0500720c */ /* 0x000fe20005782740 */
[----:B------:R-:W2:-:S12]  /*0430*/  @!UP0 LDCU UR18, c[0x0][0x434] ;  /* 0x00008680ff1287ac */ /* 0x000e980008000800 */
[----:B------:R3:W5:Y:S01]  /*0440*/  @!P4 LDG.E R11, desc[UR20][R2.64] ;  /* 0x00000014020bc981 */ /* 0x000762000c1e1900 */
[----:B------:R-:W-:-:S04]  /*0450*/  ISETP.NE.U32.AND P4, PT, R4, RZ, PT ;  /* 0x000000ff0400720c */ /* 0x000fc80003f85070 */
[----:B------:R-:W-:Y:S02]  /*0460*/  ISETP.NE.AND.EX P4, PT, R5, RZ, PT, P4 ;  /* 0x000000ff0500720c */ /* 0x000fe40003f85340 */
[----:B-1----:R-:W-:-:S04]  /*0470*/  @!P3 ISETP.NE.U32.AND P1, PT, R6, RZ, PT ;  /* 0x000000ff0600b20c */ /* 0x002fc80003f25070 */
[----:B------:R-:W-:Y:S01]  /*0480*/  @!P3 ISETP.NE.AND.EX P1, PT, R7, RZ, PT, P1 ;  /* 0x000000ff0700b20c */ /* 0x000fe20003f25310 */
[----:B------:R-:W-:Y:S01]  /*0490*/  USHF.L.U32 UR17, UR23, 0x7, URZ ;  /* 0x0000000717117899 */ /* 0x000fe200080006ff */
[----:B----4-:R-:W-:Y:S02]  /*04a0*/  @P5 R2UR UR16, R0 ;  /* 0x00000000001052ca */ /* 0x010fe400000e0000 */
[----:B------:R-:W1:Y:S01]  /*04b0*/  @!P3 LDC R0, c[0x0][0x43c] ;  /* 0x00010f00ff00bb82 */ /* 0x000e620000000800 */
[----:B------:R-:W-:Y:S02]  /*04c0*/  @P0 R2UR UR4, R9 ;  /* 0x00000000090402ca */ /* 0x000fe400000e0000 */
[----:B-1----:R-:W-:-:S05]  /*04d0*/  @!P3 SEL R4, R0, RZ, P1 ;  /* 0x000000ff0004b207 */ /* 0x002fca0000800000 */
[----:B------:R-:W1:Y:S06]  /*04e0*/  @!P4 LDC R0, c[0x0][0x438] ;  /* 0x00010e00ff00cb82 */ /* 0x000e6c0000000800 */
[----:B--2---:R-:W-:-:S04]  /*04f0*/  @UP0 UIADD3 UR18, UPT, UPT, UR4, -UR16, URZ ;  /* 0x8000001004120290 */ /* 0x004fc8000fffe0ff */
[----:B------:R-:W-:-:S06]  /*0500*/  UISETP.GT.AND UP0, UPT, UR18, UR17, UPT ;  /* 0x000000111200728c */ /* 0x000fcc000bf04270 */
[----:B------:R-:W-:Y:S01]  /*0510*/  PLOP3.LUT P0, PT, PT, PT, UP0, 0x80, 0x8 ;  /* 0x000000000008781c */ /* 0x000fe20003f0f008 */
[----:B---3--:R-:W-:-:S12]  /*0520*/  @!P4 BRA `(.L_x_2156) ;  /* 0x00000000000cc947 */ /* 0x008fd80003800000 */
[----:B-1----:R-:W2:Y:S02]  /*0530*/  @P2 LDG.E R0, desc[UR20][R2.64+0x4] ;  /* 0x0000041402002981 */ /* 0x002ea4000c1e1900 */
[----:B--2--5:R-:W-:-:S06]  /*0540*/  @P2 IADD3 R0, PT, PT, R0, -R11, RZ ;  /* 0x8000000b00002210 */ /* 0x024fcc0007ffe0ff */
[----:B------:R2:W5:Y:S02]  /*0550*/  @!P2 LDG.E R0, desc[UR20][R2.64] ;  /* 0x000000140200a981 */ /* 0x000564000c1e1900 */
.L_x_2156:
[----:B--2--5:R-:W-:Y:S02]  /*0560*/  @P3 IADD3 R2, PT, PT, R8, -R10, RZ ;  /* 0x8000000a08023210 */ /* 0x024fe40007ffe0ff */
[----:B-1----:R-:W-:Y:S01]  /*0570*/  @!P3 IADD3 R0, PT, PT, R4, R0, -R10 ;  /* 0x000000000400b210 */ /* 0x002fe20007ffe80a */
[----:B------:R-:W-:Y:S06]  /*0580*/  @!P0 EXIT ;  /* 0x000000000000894d */ /* 0x000fec0003800000 */
[----:B------:R-:W1:Y:S01]  /*0590*/  LDC R49, c[0x0][0x504] ;  /* 0x00014100ff317b82 */ /* 0x000e620000000800 */
[----:B------:R-:W-:Y:S01]  /*05a0*/  @P3 R2UR UR22, R2 ;  /* 0x00000000021632ca */ /* 0x000fe200000e0000 */
[----:B------:R-:W2:Y:S01]  /*05b0*/  LDCU UR19, c[0x0][0x508] ;  /* 0x0000a100ff1377ac */ /* 0x000ea20008000800 */
[----:B------:R-:W-:-:S13]  /*05c0*/  @!P3 R2UR UR22, R0 ;  /* 0x000000000016b2ca */ /* 0x000fda00000e0000 */
[----:B------:R-:W-:Y:S01]  /*05d0*/  UIADD3 UR7, UPT, UPT, UR22, 0x3f, URZ ;  /* 0x0000003f16077890 */ /* 0x000fe2000fffe0ff */
[----:B------:R-:W-:-:S03]  /*05e0*/  IMAD.U32 R0, RZ, RZ, UR22 ;  /* 0x00000016ff007e24 */ /* 0x000fc6000f8e00ff */
[----:B------:R-:W-:Y:S02]  /*05f0*/  UIADD3 UR5, UPT, UPT, UR7, UR17, -UR18 ;  /* 0x0000001107057290 */ /* 0x000fe4000fffe812 */
[----:B------:R-:W-:Y:S01]  /*0600*/  USHF.R.S32.HI UR6, URZ, 0x1f, UR7 ;  /* 0x0000001fff067899 */ /* 0x000fe20008011407 */
[----:B-1----:R-:W-:Y:S01]  /*0610*/  VIADD R49, R49, UR18 ;  /* 0x0000001231317c36 */ /* 0x002fe20008000000 */
[----:B--2---:R-:W-:-:S04]  /*0620*/  UIADD3 UR5, UPT, UPT, UR5, 0x80, UR19 ;  /* 0x0000008005057890 */ /* 0x004fc8000fffe013 */
[----:B------:R-:W-:Y:S01]  /*0630*/  IMAD.U32 R3, RZ, RZ, UR6 ;  /* 0x00000006ff037e24 */ /* 0x000fe2000f8e00ff */
[----:B------:R-:W-:Y:S01]  /*0640*/  IADD3 R0, PT, PT, -R49, UR17, R0 ;  /* 0x0000001131007c10 */ /* 0x000fe2000fffe100 */
[----:B------:R-:W-:-:S03]  /*0650*/  USHF.R.S32.HI UR4, URZ, 0x1f, UR5 ;  /* 0x0000001fff047899 */ /* 0x000fc60008011405 */
[----:B------:R-:W-:Y:S02]  /*0660*/  SHF.R.S32.HI R2, RZ, 0x1f, R0 ;  /* 0x0000001fff027819 */ /* 0x000fe40000011400 */
[----:B------:R-:W-:Y:S01]  /*0670*/  LEA.HI R3, R3, UR7, RZ, 0x6 ;  /* 0x0000000703037c11 */ /* 0x000fe2000f8f30ff */
[----:B------:R-:W-:Y:S01]  /*0680*/  IMAD.U32 R4, RZ, RZ, UR4 ;  /* 0x00000004ff047e24 */ /* 0x000fe2000f8e00ff */
[----:B------:R-:W-:Y:S02]  /*0690*/  LEA.HI R2, R2, R0, RZ, 0x6 ;  /* 0x0000000002027211 */ /* 0x000fe400078f30ff */
[----:B------:R-:W-:Y:S02]  /*06a0*/  SHF.R.S32.HI R3, RZ, 0x6, R3 ;  /* 0x00000006ff037819 */ /* 0x000fe40000011403 */
[----:B------:R-:W-:Y:S02]  /*06b0*/  SHF.R.S32.HI R2, RZ, 0x6, R2 ;  /* 0x00000006ff027819 */ /* 0x000fe40000011402 */
[----:B------:R-:W-:-:S02]  /*06c0*/  LEA.HI R0, R4, UR5, RZ, 0x6 ;  /* 0x0000000504007c11 */ /* 0x000fc4000f8f30ff */
[----:B------:R-:W-:Y:S02]  /*06d0*/  VIMNMX R234, PT, PT, RZ, R2, !PT ;  /* 0x00000002ffea7248 */ /* 0x000fe40007fe0100 */
[----:B------:R-:W-:-:S03]  /*06e0*/  SHF.R.S32.HI R0, RZ, 0x6, R0 ;  /* 0x00000006ff007819 */ /* 0x000fc60000011400 */
[----:B------:R1:W-:Y:S01]  /*06f0*/  STL [R1+0x58], R234 ;  /* 0x000058ea01007387 */ /* 0x0003e20000100800 */
[----:B------:R-:W-:-:S04]  /*0700*/  VIMNMX R238, PT, PT, R3, R0, PT ;  /* 0x0000000003ee7248 */ /* 0x000fc80003fe0100 */
[----:B------:R-:W-:-:S13]  /*0710*/  ISETP.GT.AND P0, PT, R238, R234, PT ;  /* 0x000000eaee00720c */ /* 0x000fda0003f04270 */
[----:B------:R-:W-:Y:S05]  /*0720*/  @P0 BRA `(.L_x_2157) ;  /* 0x0000001000980947 */ /* 0x000fea0003800000 */
[----:B------:R-:W2:Y:S01]  /*0730*/  LDC.U8 R0, c[0x0][0x549] ;  /* 0x00015240ff007b82 */ /* 0x000ea20000000000 */
[----:B------:R-:W-:-:S06]  /*0740*/  UISETP.NE.AND UP0, UPT, UR16, -0x1, UPT ;  /* 0xffffffff1000788c */ /* 0x000fcc000bf05270 */
[----:B------:R-:W-:Y:S01]  /*0750*/  PLOP3.LUT P2, PT, PT, PT, UP0, 0x80, 0x8 ;  /* 0x000000000008781c */ /* 0x000fe20003f4f008 */
[----:B------:R-:W3:Y:S08]  /*0760*/  LDC.U8 R12, c[0x0][0x548] ;  /* 0x00015200ff0c7b82 */ /* 0x000ef00000000000 */
[----:B------:R-:W4:Y:S01]  /*0770*/  LDC R11, c[0x0][0x434] ;  /* 0x00010d00ff0b7b82 */ /* 0x000f220000000800 */
[----:B--2---:R-:W-:-:S07]  /*0780*/  ISETP.NE.AND P1, PT, R0, RZ, PT ;  /* 0x000000ff0000720c */ /* 0x004fce0003f25270 */
[----:B------:R-:W2:Y:S01]  /*0790*/  @!P2 LDC.64 R2, c[0x0][0x400] ;  /* 0x00010000ff02ab82 */ /* 0x000ea20000000a00 */
[----:B---3--:R-:W-:-:S07]  /*07a0*/  ISETP.NE.AND P0, PT, R12, RZ, !P1 ;  /* 0x000000ff0c00720c */ /* 0x008fce0004f05270 */
[----:B------:R-:W3:Y:S01]  /*07b0*/  @P2 LDC.64 R8, c[0x0][0x408] ;  /* 0x00010200ff082b82 */ /* 0x000ee20000000a00 */
[----:B------:R-:W-:-:S07]  /*07c0*/  @P1 MOV R0, 0x1 ;  /* 0x0000000100001802 */ /* 0x000fce0000000f00 */
[----:B------:R-:W5:Y:S08]  /*07d0*/  @P1 LDC.64 R6, c[0x0][0x430] ;  /* 0x00010c00ff061b82 */ /* 0x000f700000000a00 */
[----:B------:R-:W1:Y:S01]  /*07e0*/  @P1 LDC R10, c[0x0][0x430] ;  /* 0x00010c00ff0a1b82 */ /* 0x000e620000000800 */
[----:B--2---:R-:W-:-:S04]  /*07f0*/  @!P2 IMAD.WIDE.U32 R4, R22, R2, RZ ;  /* 0x000000021604a225 */ /* 0x004fc800078e00ff */
[----:B-----5:R-:W-:Y:S02]  /*0800*/  @P1 IMAD R6, R6, R7, RZ ;  /* 0x0000000706061224 */ /* 0x020fe400078e02ff */
[----:B------:R-:W-:Y:S02]  /*0810*/  @!P2 IMAD R7, R22, R3, R5 ;  /* 0x000000031607a224 */ /* 0x000fe400078e0205 */
[----:B---3--:R-:W-:Y:S01]  /*0820*/  @P2 IMAD.WIDE.U32 R2, R8, UR16, RZ ;  /* 0x0000001008022c25 */ /* 0x008fe2000f8e00ff */
[----:B----4-:R-:W-:Y:S06]  /*0830*/  @P1 BRA `(.L_x_2158) ;  /* 0x0000000000281947 */ /* 0x010fec0003800000 */
[----:B------:R-:W-:Y:S02]  /*0840*/  ISETP.NE.AND P1, PT, R12, RZ, PT ;  /* 0x000000ff0c00720c */ /* 0x000fe40003f25270 */
[----:B------:R-:W2:Y:S11]  /*0850*/  LDC R12, c[0x0][0x3e0] ;  /* 0x0000f800ff0c7b82 */ /* 0x000eb60000000800 */
[----:B------:R-:W3:Y:S01]  /*0860*/  @P1 LDC R6, c[0x0][0x454] ;  /* 0x00011500ff061b82 */ /* 0x000ee20000000800 */
[----:B-1----:R-:W-:-:S02]  /*0870*/  @P1 MOV R10, 0x1 ;  /* 0x00000001000a1802 */ /* 0x002fc40000000f00 */
[----:B------:R-:W-:-:S05]  /*0880*/  @!P1 MOV R10, 0x1 ;  /* 0x00000001000a9802 */ /* 0x000fca0000000f00 */
[----:B------:R-:W2:Y:S08]  /*0890*/  @P1 LDC R0, c[0x0][0x454] ;  /* 0x00011500ff001b82 */ /* 0x000eb00000000800 */
[----:B------:R-:W1:Y:S08]  /*08a0*/  @!P1 LDC R8, c[0x0][0x434] ;  /* 0x00010d00ff089b82 */ /* 0x000e700000000800 */
[----:B------:R-:W4:Y:S01]  /*08b0*/  @!P1 LDC R6, c[0x0][0x434] ;  /* 0x00010d00ff069b82 */ /* 0x000f220000000800 */
[----:B--2---:R-:W-:-:S02]  /*08c0*/  @P1 IMAD R0, R0, R12, RZ ;  /* 0x0000000c00001224 */ /* 0x004fc400078e02ff */
[----:B-1-3--:R-:W-:-:S07]  /*08d0*/  @!P1 IMAD R0, R8, R12, RZ ;  /* 0x0000000c08009224 */ /* 0x00afce00078e02ff */
.L_x_2158:
[----:B------:R-:W-:Y:S01]  /*08e0*/  UISETP.NE.AND UP0, UPT, UR16, -0x1, UPT ;  /* 0xffffffff1000788c */ /* 0x000fe2000bf05270 */
[----:B------:R-:W-:Y:S01]  /*08f0*/  @!P2 IMAD.MOV.U32 R5, RZ, RZ, R4 ;  /* 0x000000ffff05a224 */ /* 0x000fe200078e0004 */
[----:B------:R-:W2:Y:S01]  /*0900*/  LDCU UR6, c[0x0][0x440] ;  /* 0x00008800ff0677ac */ /* 0x000ea20008000800 */
[----:B------:R-:W-:Y:S01]  /*0910*/  IMAD R4, R22, R11, RZ ;  /* 0x0000000b16047224 */ /* 0x000fe200078e02ff */
[----:B------:R-:W-:Y:S01]  /*0920*/  SHF.R.U32.HI R13, RZ, 0x3, R174 ;  /* 0x00000003ff0d7819 */ /* 0x000fe200000116ae */
[----:B------:R-:W-:Y:S01]  /*0930*/  @P2 IMAD R7, R9, UR16, R3 ;  /* 0x0000001009072c24 */ /* 0x000fe2000f8e0203 */
[----:B------:R-:W-:Y:S01]  /*0940*/  PLOP3.LUT P1, PT, PT, PT, UP0, 0x80, 0x8 ;  /* 0x000000000008781c */ /* 0x000fe20003f2f008 */
[----:B----4-:R-:W-:Y:S01]  /*0950*/  IMAD R3, R14, R6, RZ ;  /* 0x000000060e037224 */ /* 0x010fe200078e02ff */
[----:B------:R-:W3:Y:S01]  /*0960*/  LDCU.64 UR4, c[0x0][0x410] ;  /* 0x00008200ff0477ac */ /* 0x000ee20008000a00 */
[----:B------:R-:W-:Y:S01]  /*0970*/  @P2 IMAD.MOV.U32 R5, RZ, RZ, R2 ;  /* 0x000000ffff052224 */ /* 0x000fe200078e0002 */
[----:B------:R-:W-:Y:S01]  /*0980*/  SEL R2, R4, UR16, !P1 ;  /* 0x0000001004027c07 */ /* 0x000fe2000c800000 */
[----:B------:R-:W-:Y:S01]  /*0990*/  IMAD.SHL.U32 R6, R174, 0x8, RZ ;  /* 0x00000008ae067824 */ /* 0x000fe200078e00ff */
[----:B------:R-:W-:Y:S01]  /*09a0*/  UIADD3 UR18, UPT, UPT, -UR17, UR18, URZ ;  /* 0x0000001211127290 */ /* 0x000fe2000fffe1ff */
[----:B------:R-:W-:Y:S01]  /*09b0*/  @!P0 IMAD R3, R22, R0, R3 ;  /* 0x0000000016038224 */ /* 0x000fe200078e0203 */
[----:B------:R-:W-:Y:S01]  /*09c0*/  SEL R4, R2, RZ, P0 ;  /* 0x000000ff02047207 */ /* 0x000fe20000000000 */
[----:B-1----:R-:W-:Y:S01]  /*09d0*/  IMAD R0, R10, UR17, RZ ;  /* 0x000000110a007c24 */ /* 0x002fe2000f8e02ff */
[----:B------:R-:W-:Y:S01]  /*09e0*/  LOP3.LUT R6, R6, 0x38, RZ, 0xc0, !PT ;  /* 0x0000003806067812 */ /* 0x000fe200078ec0ff */
[----:B------:R-:W-:Y:S01]  /*09f0*/  UIMAD.WIDE.U32 UR8, UR23, 0x80, URZ ;  /* 0x00000080170878a5 */ /* 0x000fe2000f8e00ff */
[----:B------:R-:W-:Y:S01]  /*0a00*/  SHF.R.S32.HI R2, RZ, 0x1f, R2 ;  /* 0x0000001fff027819 */ /* 0x000fe20000011402 */
[C---:B------:R-:W-:Y:S01]  /*0a10*/  VIADD R20, R13.reuse, 0x10 ;  /* 0x000000100d147836 */ /* 0x040fe20000000000 */
[----:B------:R-:W-:Y:S01]  /*0a20*/  IADD3 R12, P3, P2, R0, R4, R3 ;  /* 0x00000004000c7210 */ /* 0x000fe20007a7e003 */
[----:B------:R-:W-:Y:S01]  /*0a30*/  VIADD R21, R13, 0x20 ;  /* 0x000000200d157836 */ /* 0x000fe20000000000 */
[----:B--2---:R-:W-:Y:S01]  /*0a40*/  ISETP.GE.AND P4, PT, R6, UR6, PT ;  /* 0x0000000606007c0c */ /* 0x004fe2000bf86270 */
[----:B------:R-:W-:Y:S01]  /*0a50*/  BSSY.RECONVERGENT B0, `(.L_x_2159) ;  /* 0x000001c000007945 */ /* 0x000fe20003800200 */
[----:B------:R-:W-:-:S02]  /*0a60*/  SHF.R.S32.HI R4, RZ, 0x1f, R0 ;  /* 0x0000001fff047819 */ /* 0x000fc40000011400 */
[----:B------:R-:W-:Y:S02]  /*0a70*/  SEL R0, R2, RZ, P0 ;  /* 0x000000ff02007207 */ /* 0x000fe40000000000 */
[----:B------:R-:W-:Y:S02]  /*0a80*/  SHF.R.S32.HI R3, RZ, 0x1f, R3 ;  /* 0x0000001fff037819 */ /* 0x000fe40000011403 */
[----:B------:R-:W-:Y:S02]  /*0a90*/  IADD3 R2, P0, PT, R6, R5, RZ ;  /* 0x0000000506027210 */ /* 0x000fe40007f1e0ff */
[----:B------:R-:W-:Y:S02]  /*0aa0*/  ISETP.GE.OR P5, PT, R13, UR18, P4 ;  /* 0x000000120d007c0c */ /* 0x000fe4000a7a6670 */
[----:B------:R-:W-:Y:S01]  /*0ab0*/  IADD3.X R11, PT, PT, R4, R0, R3, P3, P2 ;  /* 0x00000000040b7210 */ /* 0x000fe20001fe4403 */
[----:B------:R-:W-:Y:S01]  /*0ac0*/  IMAD.X R3, RZ, RZ, R7, P0 ;  /* 0x000000ffff037224 */ /* 0x000fe200000e0607 */
[----:B------:R-:W-:-:S02]  /*0ad0*/  ISETP.NE.AND P1, PT, R6, RZ, PT ;  /* 0x000000ff0600720c */ /* 0x000fc40003f25270 */
[----:B------:R-:W-:Y:S01]  /*0ae0*/  ISETP.GE.OR P2, PT, R20, UR18, P4 ;  /* 0x0000001214007c0c */ /* 0x000fe2000a746670 */
[----:B---3--:R-:W-:Y:S01]  /*0af0*/  IMAD.WIDE.U32 R8, R14, UR4, R2 ;  /* 0x000000040e087c25 */ /* 0x008fe2000f8e0002 */
[----:B------:R-:W-:Y:S02]  /*0b00*/  ISETP.GE.OR P3, PT, R13, UR18, P1 ;  /* 0x000000120d007c0c */ /* 0x000fe40008f66670 */
[----:B------:R-:W-:Y:S01]  /*0b10*/  ISETP.GE.OR P0, PT, R20, UR18, P1 ;  /* 0x0000001214007c0c */ /* 0x000fe20008f06670 */
[----:B------:R-:W-:Y:S01]  /*0b20*/  IMAD R7, R14, UR5, R9 ;  /* 0x000000050e077c24 */ /* 0x000fe2000f8e0209 */
[----:B------:R-:W-:Y:S02]  /*0b30*/  ISETP.GE.OR P6, PT, R21, UR18, P1 ;  /* 0x0000001215007c0c */ /* 0x000fe40008fc6670 */
[----:B------:R-:W-:Y:S01]  /*0b40*/  LOP3.LUT R14, R13, UR8, RZ, 0xfc, !PT ;  /* 0x000000080d0e7c12 */ /* 0x000fe2000f8efcff */
[----:B------:R-:W-:Y:S10]  /*0b50*/  @P5 BRA `(.L_x_2160) ;  /* 0x00000000002c5947 */ /* 0x000ff40003800000 */
        /* <DEDUP_REMOVED lines=11> */
.L_x_2160:
[----:B------:R-:W-:Y:S05]  /*0c10*/  BSYNC.RECONVERGENT B0 ;  /* 0x0000000000007941 */ /* 0x000fea0003800200 */
.L_x_2159:
        /* <DEDUP_REMOVED lines=17> */
.L_x_2162:
[----:B------:R-:W-:Y:S05]  /*0d30*/  BSYNC.RECONVERGENT B0 ;  /* 0x0000000000007941 */ /* 0x000fea0003800200 */
.L_x_2161:
        /* <DEDUP_REMOVED lines=17> */
.L_x_2164:
[----:B------:R-:W-:Y:S05]  /*0e50*/  BSYNC.RECONVERGENT B0 ;  /* 0x0000000000007941 */ /* 0x000fea0003800200 */
.L_x_2163:
        /* <DEDUP_REMOVED lines=17> */
.L_x_2166:
[----:B------:R-:W-:Y:S05]  /*0f70*/  BSYNC.RECONVERGENT B0 ;  /* 0x0000000000007941 */ /* 0x000fea0003800200 */
.L_x_2165:
        /* <DEDUP_REMOVED lines=18> */
.L_x_2168:
[----:B------:R-:W-:Y:S05]  /*10a0*/  BSYNC.RECONVERGENT B0 ;  /* 0x0000000000007941 */ /* 0x000fea0003800200 */
.L_x_2167:
        /* <DEDUP_REMOVED lines=17> */
.L_x_2170:
[----:B------:R-:W-:Y:S05]  /*11c0*/  BSYNC.RECONVERGENT B0 ;  /* 0x0000000000007941 */ /* 0x000fea0003800200 */
.L_x_2169:
        /* <DEDUP_REMOVED lines=15> */
.L_x_2172:
[----:B------:R-:W-:Y:S05]  /*12c0*/  BSYNC.RECONVERGENT B0 ;  /* 0x0000000000007941 */ /* 0x000fea0003800200 */
.L_x_2171:
        /* <DEDUP_REMOVED lines=15> */
.L_x_2174:
[----:B------:R-:W-:Y:S05]  /*13c0*/  BSYNC.RECONVERGENT B0 ;  /* 0x0000000000007941 */ /* 0x000fea0003800200 */
.L_x_2173:
        /* <DEDUP_REMOVED lines=10> */
.L_x_2176:
[----:B------:R-:W-:Y:S05]  /*1470*/  BSYNC.RECONVERGENT B0 ;  /* 0x0000000000007941 */ /* 0x000fea0003800200 */
.L_x_2175:
        /* <DEDUP_REMOVED lines=15> */
.L_x_2178:
[----:B------:R-:W-:Y:S05]  /*1570*/  BSYNC.RECONVERGENT B0 ;  /* 0x0000000000007941 */ /* 0x000fea0003800200 */
.L_x_2177:
        /* <DEDUP_REMOVED lines=10> */
.L_x_2180:
[----:B------:R-:W-:Y:S05]  /*1620*/  BSYNC.RECONVERGENT B0 ;  /* 0x0000000000007941 */ /* 0x000fea0003800200 */
.L_x_2179:
        /* <DEDUP_REMOVED lines=10> */
.L_x_2182:
[----:B------:R-:W-:Y:S05]  /*16d0*/  BSYNC.RECONVERGENT B0 ;  /* 0x0000000000007941 */ /* 0x000fea0003800200 */
.L_x_2181:
        /* <DEDUP_REMOVED lines=10> */
.L_x_2184:
[----:B------:R-:W-:Y:S05]  /*1780*/  BSYNC.RECONVERGENT B0 ;  /* 0x0000000000007941 */ /* 0x000fea0003800200 */
.L_x_2183:
        /* <DEDUP_REMOVED lines=10> */
.L_x_2186:
[----:B------:R-:W-:Y:S05]  /*1830*/  BSYNC.RECONVERGENT B0 ;  /* 0x0000000000007941 */ /* 0x000fea0003800200 */
.L_x_2185:
        /* <DEDUP_REMOVED lines=10> */
.L_x_2188:
[----:B------:R-:W-:Y:S05]  /*18e0*/  BSYNC.RECONVERGENT B0 ;  /* 0x0000000000007941 */ /* 0x000fea0003800200 */
.L_x_2187:
[----:B------:R-:W-:Y:S05]  /*18f0*/  @P1 EXIT ;  /* 0x000000000000194d */ /* 0x000fea0003800000 */
[----:B------:R-:W5:Y:S01]  /*1900*/  LDCU.64 UR4, c[0x0][0x420] ;  /* 0x00008400ff0477ac */ /* 0x000f620008000a00 */
[----:B-1----:R-:W-:-:S05]  /*1910*/  IMAD R0, R17, R10, RZ ;  /* 0x0000000a11007224 */ /* 0x002fca00078e02ff */
[----:B------:R-:W-:-:S04]  /*1920*/  IADD3 R3, P0, PT, R0, R12, RZ ;  /* 0x0000000c00037210 */ /* 0x000fc80007f1e0ff */
[----:B------:R-:W-:Y:S02]  /*1930*/  LEA.HI.X.SX32 R0, R0, R11, 0x1, P0 ;  /* 0x0000000b00007211 */ /* 0x000fe400000f0eff */
[----:B-----5:R-:W-:-:S04]  /*1940*/  LEA R2, P0, R3, UR4, 0x2 ;  /* 0x0000000403027c11 */ /* 0x020fc8000f8010ff */
[----:B------:R-:W-:Y:S01]  /*1950*/  LEA.HI.X R3, R3, UR5, R0, 0x2, P0 ;  /* 0x0000000503037c11 */ /* 0x000fe200080f1400 */
[----:B------:R-:W-:-:S05]  /*1960*/  IMAD.MOV.U32 R0, RZ, RZ, 0x7f800000 ;  /* 0x7f800000ff007424 */ /* 0x000fca00078e00ff */
[----:B------:R-:W-:Y:S01]  /*1970*/  STG.E desc[UR20][R2.64], R0 ;  /* 0x0000000002007986 */ /* 0x000fe2000c101914 */
[----:B------:R-:W-:Y:S05]  /*1980*/  EXIT ;  /* 0x000000000000794d */ /* 0x000fea0003800000 */
.L_x_2157:
[----:B------:R-:W-:Y:S01]  /*1990*/  UISETP.NE.AND UP0, UPT, UR16, -0x1, UPT ;  /* 0xffffffff1000788c */ /* 0x000fe2000bf05270 */
[----:B------:R-:W-:-:S05]  /*19a0*/  ISETP.NE.AND P2, PT, R11, -0x1, PT ;  /* 0xffffffff0b00780c */ /* 0x000fca0003f45270 */
[----:B------:R-:W-:-:S13]  /*19b0*/  PLOP3.LUT P0, PT, PT, PT, UP0, 0x80, 0x8 ;  /* 0x000000000008781c */ /* 0x000fda0003f0f008 */
[----:B------:R-:W2:Y:S08]  /*19c0*/  @!P0 LDC.64 R6, c[0x0][0x398] ;  /* 0x0000e600ff068b82 */ /* 0x000eb00000000a00 */
[----:B------:R-:W3:Y:S01]  /*19d0*/  @P0 LDC.64 R8, c[0x0][0x3b0] ;  /* 0x0000ec00ff080b82 */ /* 0x000ee20000000a00 */
[----:B--2---:R-:W-:-:S04]  /*19e0*/  @!P0 IMAD.WIDE.U32 R4, R22, R6, RZ ;  /* 0x0000000616048225 */ /* 0x004fc800078e00ff */
[----:B------:R-:W-:Y:S01]  /*19f0*/  @!P0 IMAD R13, R22, R7, R5 ;  /* 0x00000007160d8224 */ /* 0x000fe200078e0205 */
[----:B------:R-:W-:Y:S01]  /*1a00*/  @!P0 MOV R12, R4 ;  /* 0x00000004000c8202 */ /* 0x000fe20000000f00 */
[----:B---3--:R-:W-:-:S04]  /*1a10*/  @P0 IMAD.WIDE.U32 R2, R8, UR16, RZ ;  /* 0x0000001008020c25 */ /* 0x008fc8000f8e00ff */
        /* <DEDUP_REMOVED lines=16> */
.L_x_2189:
[----:B------:R-:W2:Y:S01]  /*1b20*/  LDC.64 R202, c[0x0][0x3b8] ;  /* 0x0000ee00ffca7b82 */ /* 0x000ea20000000a00 */
[----:B------:R-:W-:-:S05]  /*1b30*/  IADD3 R2, PT, PT, R10, R11, RZ ;  /* 0x0000000b0a027210 */ /* 0x000fca0007ffe0ff */
[C---:B--2---:R-:W-:Y:S02]  /*1b40*/  IMAD R0, R2.reuse, R203, RZ ;  /* 0x000000cb02007224 */ /* 0x044fe400078e02ff */
[----:B------:R-:W-:-:S05]  /*1b50*/  IMAD.WIDE.U32 R2, R2, R202, RZ ;  /* 0x000000ca02027225 */ /* 0x000fca00078e00ff */
[----:B------:R-:W-:Y:S02]  /*1b60*/  IADD3 R7, PT, PT, R3, R0, RZ ;  /* 0x0000000003077210 */ /* 0x000fe40007ffe0ff */
[----:B------:R-:W-:-:S07]  /*1b70*/  MOV R6, R2 ;  /* 0x0000000200067202 */ /* 0x000fce0000000f00 */
.L_x_2190:
        /* <DEDUP_REMOVED lines=40> */
.L_x_2191:
[----:B------:R-:W2:Y:S01]  /*1e00*/  LDC.64 R236, c[0x0][0x3c0] ;  /* 0x0000f000ffec7b82 */ /* 0x000ea20000000a00 */
[----:B------:R-:W-:-:S05]  /*1e10*/  IADD3 R0, PT, PT, R10, R11, RZ ;  /* 0x0000000b0a007210 */ /* 0x000fca0007ffe0ff */
[C---:B--2---:R-:W-:Y:S02]  /*1e20*/  IMAD R4, R0.reuse, R237, RZ ;  /* 0x000000ed00047224 */ /* 0x044fe400078e02ff */
[----:B------:R-:W-:-:S05]  /*1e30*/  IMAD.WIDE.U32 R2, R0, R236, RZ ;  /* 0x000000ec00027225 */ /* 0x000fca00078e00ff */
[----:B------:R-:W-:Y:S02]  /*1e40*/  IADD3 R5, PT, PT, R3, R4, RZ ;  /* 0x0000000403057210 */ /* 0x000fe40007ffe0ff */
[----:B------:R-:W-:-:S07]  /*1e50*/  MOV R0, R2 ;  /* 0x0000000200007202 */ /* 0x000fce0000000f00 */
.L_x_2192:
[C---:B------:R-:W-:Y:S01]  /*1e60*/  IMAD.SHL.U32 R201, R174.reuse, 0x8, RZ ;  /* 0x00000008aec97824 */ /* 0x040fe200078e00ff */
[----:B------:R-:W2:Y:S01]  /*1e70*/  LDCU.128 UR8, c[0x0][0x3d0] ;  /* 0x00007a00ff0877ac */ /* 0x000ea20008000c00 */
[----:B------:R-:W-:Y:S01]  /*1e80*/  IMAD.SHL.U32 R183, R174, 0x40, RZ ;  /* 0x00000040aeb77824 */ /* 0x000fe200078e00ff */
[----:B------:R-:W-:Y:S01]  /*1e90*/  SHF.R.U32.HI R10, RZ, 0x3, R174 ;  /* 0x00000003ff0a7819 */ /* 0x000fe200000116ae */
[----:B------:R-:W3:Y:S01]  /*1ea0*/  S2UR UR5, SR_CgaCtaId ;  /* 0x00000000000579c3 */ /* 0x000ee20000008800 */
[C---:B------:R-:W-:Y:S01]  /*1eb0*/  LOP3.LUT R233, R201.reuse, 0x38, RZ, 0xc0, !PT ;  /* 0x00000038c9e97812 */ /* 0x040fe200078ec0ff */
[----:B------:R-:W4:Y:S01]  /*1ec0*/  LDCU.64 UR14, c[0x0][0x388] ;  /* 0x00007100ff0e77ac */ /* 0x000f220008000a00 */
[----:B------:R-:W-:Y:S01]  /*1ed0*/  LOP3.LUT R4, R201, 0x1f8, RZ, 0xc0, !PT ;  /* 0x000001f8c9047812 */ /* 0x000fe200078ec0ff */
[----:B------:R-:W-:Y:S01]  /*1ee0*/  BSSY.RECONVERGENT B0, `(.L_x_2193) ;  /* 0x0000043000007945 */ /* 0x000fe20003800200 */
[----:B------:R-:W-:Y:S01]  /*1ef0*/  IADD3 R2, P0, PT, R233, R6, RZ ;  /* 0x00000006e9027210 */ /* 0x000fe20007f1e0ff */
[----:B------:R-:W5:Y:S01]  /*1f00*/  LDCU.64 UR12, c[0x0][0x390] ;  /* 0x00007200ff0c77ac */ /* 0x000f620008000a00 */
[----:B------:R-:W-:-:S02]  /*1f10*/  LOP3.LUT R16, R183, 0x1c0, RZ, 0xc0, !PT ;  /* 0x000001c0b7107812 */ /* 0x000fc400078ec0ff */
[----:B------:R-:W-:Y:S01]  /*1f20*/  LOP3.LUT R4, R4, 0x38, R174, 0x78, !PT ;  /* 0x0000003804047812 */ /* 0x000fe200078e78ae */
[----:B------:R-:W-:Y:S01]  /*1f30*/  IMAD.X R3, RZ, RZ, R7, P0 ;  /* 0x000000ffff037224 */ /* 0x000fe200000e0607 */
[----:B------:R-:W-:Y:S01]  /*1f40*/  IADD3 R6, P0, PT, R233, R0, RZ ;  /* 0x00000000e9067210 */ /* 0x000fe20007f1e0ff */
[----:B------:R-:W1:Y:S01]  /*1f50*/  LDCU.64 UR6, c[0x0][0x3c8] ;  /* 0x00007900ff0677ac */ /* 0x000e620008000a00 */
[----:B------:R-:W-:Y:S01]  /*1f60*/  SHF.R.S32.HI R0, RZ, 0x1f, R8 ;  /* 0x0000001fff007819 */ /* 0x000fe20000011408 */
[----:B------:R-:W-:Y:S01]  /*1f70*/  IMAD.WIDE.U32 R2, R10, R202, R2 ;  /* 0x000000ca0a027225 */ /* 0x000fe200078e0002 */
[--C-:B------:R-:W-:Y:S01]  /*1f80*/  LOP3.LUT R16, R16, 0x38, R201.reuse, 0xf8, !PT ;  /* 0x0000003810107812 */ /* 0x100fe200078ef8c9 */
[----:B------:R-:W-:Y:S01]  /*1f90*/  UMOV UR4, 0x400 ;  /* 0x0000040000047882 */ /* 0x000fe20000000000 */
[----:B------:R-:W-:Y:S01]  /*1fa0*/  LOP3.LUT R201, R4, 0x1e00, R201, 0xf8, !PT ;  /* 0x00001e0004c97812 */ /* 0x000fe200078ef8c9 */
[----:B------:R-:W-:Y:S01]  /*1fb0*/  IMAD.X R7, RZ, RZ, R5, P0 ;  /* 0x000000ffff077224 */ /* 0x000fe200000e0605 */
[----:B------:R-:W-:Y:S01]  /*1fc0*/  MOV R4, R2 ;  /* 0x0000000200047202 */ /* 0x000fe20000000f00 */
[----:B--2---:R-:W-:Y:S01]  /*1fd0*/  IMAD R2, R0, UR8, RZ ;  /* 0x0000000800027c24 */ /* 0x004fe2000f8e02ff */
[----:B------:R-:W-:Y:S01]  /*1fe0*/  SHF.R.U32.HI R50, RZ, 0x1, R174 ;  /* 0x00000001ff327819 */ /* 0x000fe200000116ae */
[----:B------:R-:W-:Y:S01]  /*1ff0*/  IMAD.WIDE.U32 R6, R10, R236, R6 ;  /* 0x000000ec0a067225 */ /* 0x000fe200078e0006 */
[----:B------:R-:W-:Y:S01]  /*2000*/  LOP3.LUT R172, R183, 0x200, RZ, 0xc0, !PT ;  /* 0x00000200b7ac7812 */ /* 0x000fe200078ec0ff */
[----:B---3--:R-:W-:-:S02]  /*2010*/  ULEA UR5, UR5, UR4, 0x18 ;  /* 0x0000000405057291 */ /* 0x008fc4000f8ec0ff */
[C---:B------:R-:W-:Y:S02]  /*2020*/  IMAD R5, R10.reuse, R203, R3 ;  /* 0x000000cb0a057224 */ /* 0x040fe400078e0203 */
[----:B------:R-:W-:Y:S02]  /*2030*/  IMAD R3, R10, R237, R7 ;  /* 0x000000ed0a037224 */ /* 0x000fe400078e0207 */
[----:B------:R-:W-:Y:S01]  /*2040*/  IMAD R7, R8, UR9, R2 ;  /* 0x0000000908077c24 */ /* 0x000fe2000f8e0202 */
[----:B------:R-:W-:Y:S01]  /*2050*/  LEA R201, R201, UR5, 0x1 ;  /* 0x00000005c9c97c11 */ /* 0x000fe2000f8e08ff */
[----:B------:R-:W-:Y:S02]  /*2060*/  IMAD R0, R0, UR10, RZ ;  /* 0x0000000a00007c24 */ /* 0x000fe4000f8e02ff */
[----:B------:R-:W-:Y:S01]  /*2070*/  IMAD.MOV.U32 R2, RZ, RZ, R6 ;  /* 0x000000ffff027224 */ /* 0x000fe200078e0006 */
[----:B------:R-:W-:Y:S01]  /*2080*/  IADD3 R6, P0, PT, R233, R12, RZ ;  /* 0x0000000ce9067210 */ /* 0x000fe20007f1e0ff */
[----:B------:R-:W-:-:S04]  /*2090*/  IMAD.WIDE.U32 R4, R8, UR8, R4 ;  /* 0x0000000808047c25 */ /* 0x000fc8000f8e0004 */
[----:B------:R-:W-:Y:S01]  /*20a0*/  IMAD R0, R8, UR11, R0 ;  /* 0x0000000b08007c24 */ /* 0x000fe2000f8e0200 */
[----:B----4-:R-:W-:Y:S01]  /*20b0*/  LEA R252, P1, R4, UR14, 0x1 ;  /* 0x0000000e04fc7c11 */ /* 0x010fe2000f8208ff */
[----:B------:R-:W-:Y:S01]  /*20c0*/  IMAD.WIDE.U32 R2, R8, UR10, R2 ;  /* 0x0000000a08027c25 */ /* 0x000fe2000f8e0002 */
[----:B------:R-:W-:-:S03]  /*20d0*/  UIADD3 UR10, UPT, UPT, -UR17, UR18, URZ ;  /* 0x00000012110a7290 */ /* 0x000fc6000fffe1ff */
[----:B------:R-:W-:Y:S01]  /*20e0*/  IMAD.IADD R5, R5, 0x1, R7 ;  /* 0x0000000105057824 */ /* 0x000fe200078e0207 */
[----:B------:R-:W-:Y:S01]  /*20f0*/  IADD3.X R7, PT, PT, RZ, R13, RZ, P0, !PT ;  /* 0x0000000dff077210 */ /* 0x000fe200007fe4ff */
[----:B------:R-:W-:Y:S01]  /*2100*/  IMAD.IADD R0, R3, 0x1, R0 ;  /* 0x0000000103007824 */ /* 0x000fe200078e0200 */
[----:B-----5:R-:W-:Y:S01]  /*2110*/  LEA R232, P0, R2, UR12, 0x1 ;  /* 0x0000000c02e87c11 */ /* 0x020fe2000f8008ff */
[----:B------:R2:W-:Y:S01]  /*2120*/  STL [R1+0x14], R252 ;  /* 0x000014fc01007387 */ /* 0x0005e20000100800 */
[----:B------:R-:W-:Y:S01]  /*2130*/  LEA.HI.X R251, R4, UR15, R5, 0x1, P1 ;  /* 0x0000000f04fb7c11 */ /* 0x000fe200088f0c05 */
[----:B-1----:R-:W-:Y:S01]  /*2140*/  IMAD.WIDE.U32 R8, R14, UR6, R6 ;  /* 0x000000060e087c25 */ /* 0x002fe2000f8e0006 */
[----:B------:R-:W-:Y:S01]  /*2150*/  LEA.HI.X R231, R2, UR13, R0, 0x1, P0 ;  /* 0x0000000d02e77c11 */ /* 0x000fe200080f0c00 */
[----:B------:R-:W-:Y:S01]  /*2160*/  UIMAD.WIDE.U32 UR14, UR23, 0x80, URZ ;  /* 0x00000080170e78a5 */ /* 0x000fe2000f8e00ff */
[----:B------:R-:W-:Y:S01]  /*2170*/  ISETP.GE.AND P1, PT, R10, UR10, PT ;  /* 0x0000000a0a007c0c */ /* 0x000fe2000bf26270 */
[----:B------:R2:W-:Y:S01]  /*2180*/  STL [R1+0x10], R251 ;  /* 0x000010fb01007387 */ /* 0x0005e20000100800 */
[----:B------:R-:W-:-:S03]  /*2190*/  IMAD R7, R14, UR7, R9 ;  /* 0x000000070e077c24 */ /* 0x000fc6000f8e0209 */
[----:B------:R2:W-:Y:S01]  /*21a0*/  STL [R1+0x1c], R232 ;  /* 0x00001ce801007387 */ /* 0x0005e20000100800 */
[----:B------:R-:W-:-:S03]  /*21b0*/  LOP3.LUT R23, R10, UR14, RZ, 0xfc, !PT ;  /* 0x0000000e0a177c12 */ /* 0x000fc6000f8efcff */
[----:B------:R2:W-:Y:S04]  /*21c0*/  STL [R1+0x18], R231 ;  /* 0x000018e701007387 */ /* 0x0005e80000100800 */
[----:B------:R-:W-:Y:S05]  /*21d0*/  @P1 BRA `(.L_x_2194) ;  /* 0x00000000004c1947 */ /* 0x000fea0003800000 */
        /* <DEDUP_REMOVED lines=18> */
.L_x_2195:
[----:B------:R1:W-:Y:S02]  /*2300*/  STS.128 [R201], RZ ;  /* 0x000000ffc9007388 */ /* 0x0003e40000000c00 */
.L_x_2194:
[----:B------:R-:W-:Y:S05]  /*2310*/  BSYNC.RECONVERGENT B0 ;  /* 0x0000000000007941 */ /* 0x000fea0003800200 */
.L_x_2193:
[C---:B------:R-:W-:Y:S01]  /*2320*/  IADD3 R21, PT, PT, R10.reuse, 0x10, RZ ;  /* 0x000000100a157810 */ /* 0x040fe20007ffe0ff */
[----:B------:R-:W-:Y:S01]  /*2330*/  VIADD R0, R10, 0x70 ;  /* 0x000000700a007836 */ /* 0x000fe20000000000 */
[----:B------:R-:W-:Y:S01]  /*2340*/  IADD3 R48, PT, PT, R238, -0x1, RZ ;  /* 0xffffffffee307810 */ /* 0x000fe20007ffe0ff */
[C---:B---3--:R-:W-:Y:S01]  /*2350*/  VIADD R4, R10.reuse, 0x40 ;  /* 0x000000400a047836 */ /* 0x048fe20000000000 */
[----:B------:R-:W-:Y:S01]  /*2360*/  ISETP.GE.AND P1, PT, R21, UR10, PT ;  /* 0x0000000a15007c0c */ /* 0x000fe2000bf26270 */
[----:B------:R-:W-:Y:S01]  /*2370*/  VIADD R3, R10, 0x50 ;  /* 0x000000500a037836 */ /* 0x000fe20000000000 */
[----:B------:R-:W-:Y:S01]  /*2380*/  ISETP.GE.AND P2, PT, R0, UR10, PT ;  /* 0x0000000a00007c0c */ /* 0x000fe2000bf46270 */
[C---:B------:R-:W-:Y:S01]  /*2390*/  VIADD R2, R10.reuse, 0x60 ;  /* 0x000000600a027836 */ /* 0x040fe20000000000 */
[----:B------:R-:W-:Y:S01]  /*23a0*/  BSSY.RECONVERGENT B0, `(.L_x_2196) ;  /* 0x0000020000007945 */ /* 0x000fe20003800200 */
[----:B------:R-:W-:Y:S01]  /*23b0*/  VIADD R20, R10, 0x20 ;  /* 0x000000200a147836 */ /* 0x000fe20000000000 */
[----:B------:R-:W-:Y:S01]  /*23c0*/  ISETP.GE.AND P5, PT, R4, UR10, PT ;  /* 0x0000000a04007c0c */ /* 0x000fe2000bfa6270 */
[----:B------:R-:W-:Y:S01]  /*23d0*/  VIADD R19, R10, 0x30 ;  /* 0x000000300a137836 */ /* 0x000fe20000000000 */
[----:B------:R-:W-:Y:S01]  /*23e0*/  ISETP.GE.AND P4, PT, R3, UR10, PT ;  /* 0x0000000a03007c0c */ /* 0x000fe2000bf86270 */
[----:B------:R-:W-:Y:S01]  /*23f0*/  IMAD.U32 R0, RZ, RZ, UR22 ;  /* 0x00000016ff007e24 */ /* 0x000fe2000f8e00ff */
[----:B------:R-:W-:-:S02]  /*2400*/  ISETP.GE.AND P3, PT, R2, UR10, PT ;  /* 0x0000000a02007c0c */ /* 0x000fc4000bf66270 */
[----:B------:R-:W-:Y:S01]  /*2410*/  ISETP.GE.AND P0, PT, R20, UR10, PT ;  /* 0x0000000a14007c0c */ /* 0x000fe2000bf06270 */
[----:B------:R-:W-:Y:S01]  /*2420*/  IMAD R12, R48, -0x40, R0 ;  /* 0xffffffc0300c7824 */ /* 0x000fe200078e0200 */
[----:B------:R-:W-:Y:S02]  /*2430*/  ISETP.GE.AND P6, PT, R19, UR10, PT ;  /* 0x0000000a13007c0c */ /* 0x000fe4000bfc6270 */
[----:B------:R-:W-:Y:S01]  /*2440*/  SHF.L.U64.HI R166, R202, 0x6, R203 ;  /* 0x00000006caa67819 */ /* 0x000fe200000102cb */
[----:B------:R-:W-:Y:S10]  /*2450*/  @P1 BRA `(.L_x_2197) ;  /* 0x0000000000501947 */ /* 0x000ff40003800000 */
        /* <DEDUP_REMOVED lines=20> */
.L_x_2197:
[----:B------:R-:W-:Y:S05]  /*25a0*/  BSYNC.RECONVERGENT B0 ;  /* 0x0000000000007941 */ /* 0x000fea0003800200 */
.L_x_2196:
        /* <DEDUP_REMOVED lines=26> */
.L_x_2199:
[----:B------:R-:W-:Y:S05]  /*2750*/  BSYNC.RECONVERGENT B0 ;  /* 0x0000000000007941 */ /* 0x000fea0003800200 */
.L_x_2198:
        /* <DEDUP_REMOVED lines=22> */
.L_x_2201:
[----:B------:R-:W-:Y:S05]  /*28c0*/  BSYNC.RECONVERGENT B0 ;  /* 0x0000000000007941 */ /* 0x000fea0003800200 */
.L_x_2200:
        /* <DEDUP_REMOVED lines=22> */
.L_x_2203:
[----:B------:R-:W-:Y:S05]  /*2a30*/  BSYNC.RECONVERGENT B0 ;  /* 0x0000000000007941 */ /* 0x000fea0003800200 */
.L_x_2202:
        /* <DEDUP_REMOVED lines=22> */
.L_x_2205:
[----:B------:R-:W-:Y:S05]  /*2ba0*/  BSYNC.RECONVERGENT B0 ;  /* 0x0000000000007941 */ /* 0x000fea0003800200 */
.L_x_2204:
        /* <DEDUP_REMOVED lines=22> */
.L_x_2207:
[----:B------:R-:W-:Y:S05]  /*2d10*/  BSYNC.RECONVERGENT B0 ;  /* 0x0000000000007941 */ /* 0x000fea0003800200 */
.L_x_2206:
        /* <DEDUP_REMOVED lines=22> */
.L_x_2209:
[----:B------:R-:W-:Y:S05]  /*2e80*/  BSYNC.RECONVERGENT B0 ;  /* 0x0000000000007941 */ /* 0x000fea0003800200 */
.L_x_2208:
[----:B------:R-:W-:Y:S01]  /*2e90*/  BSSY.RECONVERGENT B0, `(.L_x_2210) ;  /* 0x000000f000007945 */ /* 0x000fe20003800200 */
[----:B------:R-:W-:Y:S02]  /*2ea0*/  MOV R146, R48 ;  /* 0x0000003000927202 */ /* 0x000fe40000000f00 */
[----:B----4-:R-:W-:Y:S01]  /*2eb0*/  IADD3 R3, PT, PT, R11, R13, RZ ;  /* 0x0000000d0b037210 */ /* 0x010fe20007ffe0ff */
        /* <DEDUP_REMOVED lines=11> */
.L_x_2212:
[----:B------:R4:W-:Y:S02]  /*2f70*/  STS.128 [R201+0x4000], RZ ;  /* 0x004000ffc9007388 */ /* 0x0009e40000000c00 */
.L_x_2211:
[----:B------:R-:W-:Y:S05]  /*2f80*/  BSYNC.RECONVERGENT B0 ;  /* 0x0000000000007941 */ /* 0x000fea0003800200 */
.L_x_2210:
        /* <DEDUP_REMOVED lines=19> */
.L_x_2214:
[----:B------:R-:W-:Y:S05]  /*30c0*/  BSYNC.RECONVERGENT B0 ;  /* 0x0000000000007941 */ /* 0x000fea0003800200 */
.L_x_2213:
        /* <DEDUP_REMOVED lines=14> */
.L_x_2216:
[----:B------:R-:W-:Y:S05]  /*31b0*/  BSYNC.RECONVERGENT B0 ;  /* 0x0000000000007941 */ /* 0x000fea0003800200 */
.L_x_2215:
        /* <DEDUP_REMOVED lines=16> */
.L_x_2218:
[----:B------:R-:W-:Y:S05]  /*32c0*/  BSYNC.RECONVERGENT B0 ;  /* 0x0000000000007941 */ /* 0x000fea0003800200 */
.L_x_2217:
[----:B------:R-:W5:Y:S01]  /*32d0*/  LDCU.64 UR6, c[0x0][0x538] ;  /* 0x0000a700ff0677ac */ /* 0x000f620008000a00 */
[----:B------:R-:W0:Y:S01]  /*32e0*/  LDGDEPBAR ;  /* 0x00000000000079af */ /* 0x000e220000000000 */
[----:B------:R-:W1:Y:S01]  /*32f0*/  LDC.U8 R51, c[0x0][0x4f8] ;  /* 0x00013e00ff337b82 */ /* 0x000e620000000000 */
[----:B------:R-:W2:Y:S01]  /*3300*/  LDCU UR4, c[0x0][0x3e0] ;  /* 0x00007c00ff0477ac */ /* 0x000ea20008000800 */
[----:B-----5:R-:W-:-:S04]  /*3310*/  ISETP.NE.U32.AND P0, PT, RZ, UR6, PT ;  /* 0x00000006ff007c0c */ /* 0x020fc8000bf05070 */
[----:B------:R-:W-:Y:S01]  /*3320*/  ISETP.NE.AND.EX P0, PT, RZ, UR7, PT, P0 ;  /* 0x00000007ff007c0c */ /* 0x000fe2000bf05300 */
[----:B------:R-:W-:Y:S01]  /*3330*/  IMAD.SHL.U32 R6, R236, 0x40, RZ ;  /* 0x00000040ec067824 */ /* 0x000fe200078e00ff */
[----:B------:R-:W-:Y:S01]  /*3340*/  BSSY.RECONVERGENT B0, `(.L_x_2219) ;  /* 0x000002a000007945 */ /* 0x000fe20003800200 */
[----:B------:R-:W-:-:S10]  /*3350*/  DEPBAR.LE SB0, 0x0 ;  /* 0x000080000000791a */ /* 0x000fd40000000000 */
[----:B------:R-:W-:Y:S01]  /*3360*/  VOTEU.ANY UP0, P0 ;  /* 0x0000000000ff7886 */ /* 0x000fe20000000100 */
[----:B------:R-:W-:-:S13]  /*3370*/  PLOP3.LUT P0, PT, PT, PT, UP0, 0x80, 0x8 ;  /* 0x000000000008781c */ /* 0x000fda0003f0f008 */
[----:B----4-:R-:W4:Y:S01]  /*3380*/  @P0 LDC.64 R4, c[0x0][0x540] ;  /* 0x00015000ff040b82 */ /* 0x010f220000000a00 */
[----:B------:R-:W-:-:S07]  /*3390*/  @P0 IMAD.MOV.U32 R15, RZ, RZ, RZ ;  /* 0x000000ffff0f0224 */ /* 0x000fce00078e00ff */
[----:B------:R-:W5:Y:S01]  /*33a0*/  @P0 LDC R0, c[0x0][0x458] ;  /* 0x00011600ff000b82 */ /* 0x000f620000000800 */
[----:B----4-:R-:W-:-:S04]  /*33b0*/  @P0 IMAD.WIDE.U32 R2, R22, R4, R14 ;  /* 0x0000000416020225 */ /* 0x010fc800078e000e */
[----:B------:R-:W-:Y:S01]  /*33c0*/  @P0 IMAD R5, R22, R5, R3 ;  /* 0x0000000516050224 */ /* 0x000fe200078e0203 */
[----:B------:R-:W-:-:S04]  /*33d0*/  @P0 LEA R4, P2, R2, UR6, 0x2 ;  /* 0x0000000602040c11 */ /* 0x000fc8000f8410ff */
[----:B------:R-:W-:-:S05]  /*33e0*/  @P0 LEA.HI.X R5, R2, UR7, R5, 0x2, P2 ;  /* 0x0000000702050c11 */ /* 0x000fca00090f1405 */
[----:B------:R-:W4:Y:S01]  /*33f0*/  @P0 LDG.E R4, desc[UR20][R4.64] ;  /* 0x0000001404040981 */ /* 0x000f22000c1e1900 */
[----:B-----5:R-:W4:Y:S01]  /*3400*/  @P0 MUFU.RCP R0, R0 ;  /* 0x0000000000000308 */ /* 0x020f220000001000 */
[----:B--2---:R-:W-:Y:S01]  /*3410*/  IMAD R3, R22, UR4, R14 ;  /* 0x0000000416037c24 */ /* 0x004fe2000f8e020e */
[----:B------:R-:W-:Y:S01]  /*3420*/  SHF.L.U64.HI R2, R236, 0x6, R237 ;  /* 0x00000006ec027819 */ /* 0x000fe200000102ed */
[----:B------:R-:W-:Y:S01]  /*3430*/  IMAD.WIDE.U32 R6, R6, R48, RZ ;  /* 0x0000003006067225 */ /* 0x000fe200078e00ff */
[----:B------:R-:W-:-:S03]  /*3440*/  UMOV UR6, URZ ;  /* 0x000000ff00067c82 */ /* 0x000fc60008000000 */
[----:B------:R-:W-:Y:S01]  /*3450*/  IMAD.SHL.U32 R3, R3, 0x20, RZ ;  /* 0x0000002003037824 */ /* 0x000fe200078e00ff */
[----:B------:R-:W-:Y:S01]  /*3460*/  BAR.SYNC.DEFER_BLOCKING 0x0 ;  /* 0x0000000000007b1d */ /* 0x000fe20000010000 */
[----:B----4-:R-:W-:Y:S01]  /*3470*/  @P0 FMUL.FTZ R0, R4, R0 ;  /* 0x0000000004000220 */ /* 0x010fe20000410000 */
[----:B------:R-:W-:-:S04]  /*3480*/  LOP3.LUT R4, R174, 0x1f, RZ, 0xc0, !PT ;  /* 0x0000001fae047812 */ /* 0x000fc800078ec0ff */
[----:B------:R-:W-:Y:S01]  /*3490*/  @P0 R2UR UR4, R0 ;  /* 0x00000000000402ca */ /* 0x000fe200000e0000 */
[----:B------:R-:W-:Y:S01]  /*34a0*/  IMAD R0, R2, R48, RZ ;  /* 0x0000003002007224 */ /* 0x000fe200078e02ff */
[----:B------:R-:W-:Y:S02]  /*34b0*/  IADD3 R171, P2, P0, R3, R17, R4 ;  /* 0x0000001103ab7210 */ /* 0x000fe4000785e004 */
[----:B------:R-:W-:Y:S01]  /*34c0*/  SHF.R.S32.HI R2, RZ, 0x1f, R3 ;  /* 0x0000001fff027819 */ /* 0x000fe20000011403 */
[----:B------:R-:W-:-:S03]  /*34d0*/  IMAD.IADD R5, R7, 0x1, R0 ;  /* 0x0000000107057824 */ /* 0x000fc600078e0200 */
[----:B------:R-:W-:-:S05]  /*34e0*/  IADD3.X R164, PT, PT, R2, R18, RZ, P2, P0 ;  /* 0x0000001202a47210 */ /* 0x000fca00017e04ff */
[----:B------:R-:W-:Y:S01]  /*34f0*/  @UP0 UMOV UR6, UR4 ;  /* 0x0000000400060c82 */ /* 0x000fe20008000000 */
[----:B-1----:R-:W-:Y:S05]  /*3500*/  @P1 BRA `(.L_x_2220) ;  /* 0x0000000000301947 */ /* 0x002fea0003800000 */
        /* <DEDUP_REMOVED lines=10> */
.L_x_2221:
[----:B------:R2:W-:Y:S01]  /*35b0*/  STS.128 [R201+0x6000], RZ ;  /* 0x006000ffc9007388 */ /* 0x0005e20000000c00 */
[----:B------:R-:W-:Y:S05]  /*35c0*/  BRA `(.L_x_2222) ;  /* 0x0000000000047947 */ /* 0x000fea0003800000 */
.L_x_2220:
[----:B------:R1:W-:Y:S02]  /*35d0*/  STS.128 [R201+0x6000], RZ ;  /* 0x006000ffc9007388 */ /* 0x0003e40000000c00 */
.L_x_2222:
[----:B------:R-:W-:Y:S05]  /*35e0*/  BSYNC.RECONVERGENT B0 ;  /* 0x0000000000007941 */ /* 0x000fea0003800200 */
.L_x_2219:
[-C--:B------:R-:W-:Y:S01]  /*35f0*/  ISETP.GE.AND P0, PT, R21, R12.reuse, PT ;  /* 0x0000000c1500720c */ /* 0x080fe20003f06270 */
[----:B----4-:R-:W-:Y:S01]  /*3600*/  IMAD.SHL.U32 R2, R174, 0x20, RZ ;  /* 0x00000020ae027824 */ /* 0x010fe200078e00ff */
[C---:B------:R-:W-:Y:S01]  /*3610*/  LOP3.LUT R0, R16.reuse, 0x8, R174, 0x78, !PT ;  /* 0x0000000810007812 */ /* 0x040fe200078e78ae */
[----:B------:R-:W-:Y:S01]  /*3620*/  BSSY.RECONVERGENT B0, `(.L_x_2223) ;  /* 0x0000018000007945 */ /* 0x000fe20003800200 */
[----:B------:R-:W-:Y:S02]  /*3630*/  LOP3.LUT R183, R183, 0x400, RZ, 0xc0, !PT ;  /* 0x00000400b7b77812 */ /* 0x000fe400078ec0ff */
[----:B------:R-:W-:Y:S02]  /*3640*/  LOP3.LUT R167, R16, 0x8, R50, 0x78, !PT ;  /* 0x0000000810a77812 */ /* 0x000fe400078e7832 */
[----:B------:R-:W-:Y:S01]  /*3650*/  LOP3.LUT R2, R172, 0x7c00, R2, 0xf8, !PT ;  /* 0x00007c00ac027812 */ /* 0x000fe200078ef802 */
[----:B------:R-:W-:Y:S01]  /*3660*/  IMAD R183, R0, 0x2, R183 ;  /* 0x0000000200b77824 */ /* 0x000fe200078e02b7 */
[----:B------:R-:W-:-:S02]  /*3670*/  ISETP.GE.AND P2, PT, R20, R12, PT ;  /* 0x0000000c1400720c */ /* 0x000fc40003f46270 */
[----:B------:R-:W-:Y:S01]  /*3680*/  ISETP.GE.AND P1, PT, R19, R12, PT ;  /* 0x0000000c1300720c */ /* 0x000fe20003f26270 */
[----:B------:R4:W-:Y:S01]  /*3690*/  @P0 STS.128 [R201+0x6800], RZ ;  /* 0x006800ffc9000388 */ /* 0x0009e20000000c00 */
[----:B------:R-:W-:Y:S01]  /*36a0*/  IMAD.IADD R0, R167, 0x1, R2 ;  /* 0x00000001a7007824 */ /* 0x000fe200078e0202 */
        /* <DEDUP_REMOVED lines=15> */
.L_x_2224:
[----:B------:R-:W-:Y:S05]  /*37a0*/  BSYNC.RECONVERGENT B0 ;  /* 0x0000000000007941 */ /* 0x000fea0003800200 */
.L_x_2223:
        /* <DEDUP_REMOVED lines=16> */
.L_x_2226:
[----:B------:R-:W-:Y:S05]  /*38b0*/  BSYNC.RECONVERGENT B0 ;  /* 0x0000000000007941 */ /* 0x000fea0003800200 */
.L_x_2225:
        /* <DEDUP_REMOVED lines=17> */
.L_x_2228:
[----:B------:R-:W-:Y:S05]  /*39d0*/  BSYNC.RECONVERGENT B0 ;  /* 0x0000000000007941 */ /* 0x000fea0003800200 */
.L_x_2227:
[----:B------:R-:W-:Y:S01]  /*39e0*/  LDSM.16.M88.4 R8, [R183+UR5+0x4000] ;  /* 0x00400005b708783b */ /* 0x000fe20008000200 */
[----:B------:R-:W-:Y:S01]  /*39f0*/  R2P PR, R174, 0x6 ;  /* 0x00000006ae007804 */ /* 0x000fe20000000000 */
[----:B-1----:R-:W-:Y:S01]  /*3a00*/  IMAD.MOV.U32 R2, RZ, RZ, 0x20 ;  /* 0x00000020ff027424 */ /* 0x002fe200078e00ff */
[----:B------:R-:W-:Y:S01]  /*3a10*/  LOP3.LUT R50, R50, 0x1f0, RZ, 0xc0, !PT ;  /* 0x000001f032327812 */ /* 0x000fe200078ec0ff */
[----:B------:R-:W1:Y:S01]  /*3a20*/  LDSM.16.M88.4 R4, [R188+0x2000] ;  /* 0x00200000bc04783b */ /* 0x000e620000000200 */
[----:B------:R-:W-:Y:S01]  /*3a30*/  VIADD R0, R183, UR5 ;  /* 0x00000005b7007c36 */ /* 0x000fe20008000000 */
[----:B------:R-:W-:Y:S01]  /*3a40*/  UIADD3 UR19, UPT, UPT, UR22, UR19, -UR18 ;  /* 0x0000001316137290 */ /* 0x000fe2000fffe812 */
[----:B------:R-:W-:Y:S01]  /*3a50*/  SEL R2, R2, 0xffffffe0, !P1 ;  /* 0xffffffe002027807 */ /* 0x000fe20004800000 */
[----:B------:R-:W5:Y:S01]  /*3a60*/  LDSM.16.M88.4 R32, [R183+UR5+0x4800] ;  /* 0x00480005b720783b */ /* 0x000f620008000200 */
[----:B------:R-:W-:Y:S02]  /*3a70*/  IMAD.MOV.U32 R3, RZ, RZ, 0x40 ;  /* 0x00000040ff037424 */ /* 0x000fe400078e00ff */
[----:B------:R-:W-:Y:S01]  /*3a80*/  IMAD.SHL.U32 R128, R174, 0x2, RZ ;  /* 0x00000002ae807824 */ /* 0x000fe200078e00ff */
[----:B------:R-:W2:Y:S01]  /*3a90*/  LDSM.16.M88.4 R40, [R183+UR5+0x5000] ;  /* 0x00500005b728783b */ /* 0x000ea20008000200 */
[--C-:B------:R-:W-:Y:S01]  /*3aa0*/  IMAD.IADD R191, R188, 0x1, R2.reuse ;  /* 0x00000001bcbf7824 */ /* 0x100fe200078e0202 */
[----:B------:R-:W-:Y:S01]  /*3ab0*/  SEL R3, R3, 0xffffffc0, !P2 ;  /* 0xffffffc003037807 */ /* 0x000fe20005000000 */
[----:B------:R-:W-:Y:S01]  /*3ac0*/  IMAD.IADD R187, R0, 0x1, R2 ;  /* 0x0000000100bb7824 */ /* 0x000fe200078e0202 */
[----:B------:R-:W3:Y:S03]  /*3ad0*/  LDSM.16.M88.4 R36, [R183+UR5+0x5800] ;  /* 0x00580005b724783b */ /* 0x000ee60008000200 */
[--C-:B------:R-:W-:Y:S01]  /*3ae0*/  IMAD.IADD R189, R188, 0x1, R3.reuse ;  /* 0x00000001bcbd7824 */ /* 0x100fe200078e0203 */
[----:B------:R-:W4:Y:S01]  /*3af0*/  LDSM.16.M88.4 R12, [R188] ;  /* 0x00000000bc0c783b */ /* 0x000f220000000200 */
[----:B------:R-:W-:Y:S01]  /*3b00*/  IMAD.IADD R182, R0, 0x1, R3 ;  /* 0x0000000100b67824 */ /* 0x000fe200078e0203 */
[----:B------:R-:W-:Y:S01]  /*3b10*/  SHF.R.U32.HI R0, RZ, 0x2, R174 ;  /* 0x00000002ff007819 */ /* 0x000fe200000116ae */
[C---:B------:R-:W-:Y:S01]  /*3b20*/  IMAD.IADD R190, R2.reuse, 0x1, R189 ;  /* 0x0000000102be7824 */ /* 0x040fe200078e02bd */
[----:B------:R-:W-:Y:S01]  /*3b30*/  LDSM.16.M88.4 R20, [R187+0x4000] ;  /* 0x00400000bb14783b */ /* 0x000fe20000000200 */
[----:B------:R-:W-:Y:S01]  /*3b40*/  IMAD.IADD R186, R2, 0x1, R182 ;  /* 0x0000000102ba7824 */ /* 0x000fe200078e02b6 */
[----:B------:R-:W-:-:S02]  /*3b50*/  LOP3.LUT R0, R0, 0x7, RZ, 0xc0, !PT ;  /* 0x0000000700007812 */ /* 0x000fc400078ec0ff */
[----:B------:R-:W-:Y:S02]  /*3b60*/  LDSM.16.M88.4 R16, [R187+0x5800] ;  /* 0x00580000bb10783b */ /* 0x000fe40000000200 */
[----:B------:R-:W-:Y:S02]  /*3b70*/  IADD3 R0, PT, PT, R0, UR17, R50 ;  /* 0x0000001100007c10 */ /* 0x000fe4000fffe032 */
[----:B------:R-:W-:Y:S03]  /*3b80*/  LDSM.16.M88.4 R24, [R187+0x5000] ;  /* 0x00500000bb18783b */ /* 0x000fe60000000200 */
[C---:B------:R-:W-:Y:S01]  /*3b90*/  VIADD R192, R0.reuse, UR22 ;  /* 0x0000001600c07c36 */ /* 0x040fe20008000000 */
[----:B------:R-:W-:Y:S01]  /*3ba0*/  LDSM.16.M88.4 R28, [R187+0x4800] ;  /* 0x00480000bb1c783b */ /* 0x000fe20000000200 */
[----:B------:R-:W-:Y:S02]  /*3bb0*/  VIADD R0, R0, UR19 ;  /* 0x0000001300007c36 */ /* 0x000fe40008000000 */
[----:B------:R-:W-:Y:S01]  /*3bc0*/  IMAD.IADD R193, R192, 0x1, -R49 ;  /* 0x00000001c0c17824 */ /* 0x000fe200078e0a31 */
[----:B------:R-:W-:Y:S01]  /*3bd0*/  LDSM.16.M88.4 R72, [R189] ;  /* 0x00000000bd48783b */ /* 0x000fe20000000200 */
[C---:B-1----:R-:W-:Y:S03]  /*3be0*/  HMMA.16816.F32.BF16 R64, R4.reuse, R8, RZ ;  /* 0x000000080440723c */ /* 0x042fe600000418ff */
[----:B------:R-:W-:Y:S04]  /*3bf0*/  LDSM.16.M88.4 R120, [R182+0x5800] ;  /* 0x00580000b678783b */ /* 0x000fe80000000200 */
[----:B------:R-:W-:Y:S01]  /*3c00*/  LDSM.16.M88.4 R84, [R189+0x2000] ;  /* 0x00200000bd54783b */ /* 0x000fe20000000200 */
[C---:B------:R-:W-:Y:S03]  /*3c10*/  HMMA.16816.F32.BF16 R96, R4.reuse, R10, RZ ;  /* 0x0000000a0460723c */ /* 0x040fe600000418ff */
[----:B------:R-:W-:Y:S04]  /*3c20*/  STL [R1+0x60], R128 ;  /* 0x0000608001007387 */ /* 0x000fe80000100800 */
[----:B------:R-:W0:Y:S01]  /*3c30*/  LDGDEPBAR ;  /* 0x00000000000079af */ /* 0x000e220000000000 */
[C---:B-----5:R-:W-:Y:S08]  /*3c40*/  HMMA.16816.F32.BF16 R92, R4.reuse, R32, RZ ;  /* 0x00000020045c723c */ /* 0x060ff000000418ff */
[C---:B--2---:R-:W-:Y:S08]  /*3c50*/  HMMA.16816.F32.BF16 R80, R4.reuse, R40, RZ ;  /* 0x000000280450723c */ /* 0x044ff000000418ff */
[C---:B---3--:R-:W-:Y:S08]  /*3c60*/  HMMA.16816.F32.BF16 R76, R4.reuse, R36, RZ ;  /* 0x00000024044c723c */ /* 0x048ff000000418ff */
[C---:B------:R-:W-:Y:S08]  /*3c70*/  HMMA.16816.F32.BF16 R108, R4.reuse, R34, RZ ;  /* 0x00000022046c723c */ /* 0x040ff000000418ff */
[C---:B------:R-:W-:Y:S08]  /*3c80*/  HMMA.16816.F32.BF16 R112, R4.reuse, R42, RZ ;  /* 0x0000002a0470723c */ /* 0x040ff000000418ff */
[----:B------:R-:W-:Y:S01]  /*3c90*/  HMMA.16816.F32.BF16 R52, R4, R38, RZ ;  /* 0x000000260434723c */ /* 0x000fe200000418ff */
[----:B------:R-:W1:Y:S07]  /*3ca0*/  LDSM.16.M88.4 R4, [R191+0x2000] ;  /* 0x00200000bf04783b */ /* 0x000e6e0000000200 */
[C---:B----4-:R-:W-:Y:S08]  /*3cb0*/  HMMA.16816.F32.BF16 R56, R12.reuse, R8, RZ ;  /* 0x000000080c38723c */ /* 0x050ff000000418ff */
[C---:B------:R-:W-:Y:S01]  /*3cc0*/  HMMA.16816.F32.BF16 R116, R12.reuse, R10, RZ ;  /* 0x0000000a0c74723c */ /* 0x040fe200000418ff */
[----:B------:R-:W2:Y:S07]  /*3cd0*/  LDSM.16.M88.4 R8, [R191] ;  /* 0x00000000bf08783b */ /* 0x000eae0000000200 */
[C---:B------:R-:W-:Y:S08]  /*3ce0*/  HMMA.16816.F32.BF16 R44, R12.reuse, R38, RZ ;  /* 0x000000260c2c723c */ /* 0x040ff000000418ff */
[C---:B------:R-:W-:Y:S08]  /*3cf0*/  HMMA.16816.F32.BF16 R68, R12.reuse, R36, RZ ;  /* 0x000000240c44723c */ /* 0x040ff000000418ff */
[C---:B------:R-:W-:Y:S08]  /*3d00*/  HMMA.16816.F32.BF16 R100, R12.reuse, R32, RZ ;  /* 0x000000200c64723c */ /* 0x040ff000000418ff */
[C---:B------:R-:W-:Y:S01]  /*3d10*/  HMMA.16816.F32.BF16 R104, R12.reuse, R34, RZ ;  /* 0x000000220c68723c */ /* 0x040fe200000418ff */
[----:B------:R-:W3:Y:S07]  /*3d20*/  LDSM.16.M88.4 R32, [R182+0x4000] ;  /* 0x00400000b620783b */ /* 0x000eee0000000200 */
[C---:B------:R-:W-:Y:S08]  /*3d30*/  HMMA.16816.F32.BF16 R88, R12.reuse, R40, RZ ;  /* 0x000000280c58723c */ /* 0x040ff000000418ff */
[----:B------:R-:W-:Y:S08]  /*3d40*/  HMMA.16816.F32.BF16 R60, R12, R42, RZ ;  /* 0x0000002a0c3c723c */ /* 0x000ff000000418ff */
[C---:B-1----:R-:W-:Y:S01]  /*3d50*/  HMMA.16816.F32.BF16 R36, R4.reuse, R20, R64 ;  /* 0x000000140424723c */ /* 0x042fe20000041840 */
[----:B------:R-:W-:Y:S07]  /*3d60*/  LDSM.16.M88.4 R64, [R190] ;  /* 0x00000000be40783b */ /* 0x000fee0000000200 */
[----:B------:R-:W-:Y:S01]  /*3d70*/  HMMA.16816.F32.BF16 R140, R4, R16, R76 ;  /* 0x00000010048c723c */ /* 0x000fe2000004184c */
[----:B------:R-:W1:Y:S07]  /*3d80*/  LDSM.16.M88.4 R76, [R186+0x5800] ;  /* 0x00580000ba4c783b */ /* 0x000e6e0000000200 */
[C---:B--2---:R-:W-:Y:S08]  /*3d90*/  HMMA.16816.F32.BF16 R12, R8.reuse, R18, R44 ;  /* 0x00000012080c723c */ /* 0x044ff0000004182c */
[----:B------:R-:W-:Y:S01]  /*3da0*/  HMMA.16816.F32.BF16 R40, R8, R20, R56 ;  /* 0x000000140828723c */ /* 0x000fe20000041838 */
[----:B------:R-:W2:Y:S07]  /*3db0*/  LDSM.16.M88.4 R56, [R190+0x2000] ;  /* 0x00200000be38783b */ /* 0x000eae0000000200 */
[C---:B------:R-:W-:Y:S08]  /*3dc0*/  HMMA.16816.F32.BF16 R52, R4.reuse, R18, R52 ;  /* 0x000000120434723c */ /* 0x040ff00000041834 */
[C---:B------:R-:W-:Y:S08]  /*3dd0*/  HMMA.16816.F32.BF16 R124, R4.reuse, R24, R80 ;  /* 0x00000018047c723c */ /* 0x040ff00000041850 */
[C---:B------:R-:W-:Y:S08]  /*3de0*/  HMMA.16816.F32.BF16 R44, R4.reuse, R22, R96 ;  /* 0x00000016042c723c */ /* 0x040ff00000041860 */
[----:B------:R-:W-:Y:S08]  /*3df0*/  HMMA.16816.F32.BF16 R136, R4, R26, R112 ;  /* 0x0000001a0488723c */ /* 0x000ff00000041870 */
[C---:B------:R-:W-:Y:S08]  /*3e00*/  HMMA.16816.F32.BF16 R100, R8.reuse, R28, R100 ;  /* 0x0000001c0864723c */ /* 0x040ff00000041864 */
[C---:B------:R-:W-:Y:S08]  /*3e10*/  HMMA.16816.F32.BF16 R80, R8.reuse, R24, R88 ;  /* 0x000000180850723c */ /* 0x040ff00000041858 */
[C---:B------:R-:W-:Y:S01]  /*3e20*/  HMMA.16816.F32.BF16 R112, R8.reuse, R16, R68 ;  /* 0x000000100870723c */ /* 0x040fe20000041844 */
[----:B------:R-:W4:Y:S07]  /*3e30*/  LDSM.16.M88.4 R16, [R186+0x4000] ;  /* 0x00400000ba10783b */ /* 0x000f2e0000000200 */
[C---:B------:R-:W-:Y:S08]  /*3e40*/  HMMA.16816.F32.BF16 R20, R8.reuse, R22, R116 ;  /* 0x000000160814723c */ /* 0x040ff00000041874 */
[C---:B------:R-:W-:Y:S08]  /*3e50*/  HMMA.16816.F32.BF16 R104, R8.reuse, R30, R104 ;  /* 0x0000001e0868723c */ /* 0x040ff00000041868 */
[----:B------:R-:W-:Y:S08]  /*3e60*/  HMMA.16816.F32.BF16 R96, R8, R26, R60 ;  /* 0x0000001a0860723c */ /* 0x000ff0000004183c */
[----:B------:R-:W-:Y:S08]  /*3e70*/  HMMA.16816.F32.BF16 R8, R72, R122, R12 ;  /* 0x0000007a4808723c */ /* 0x000ff0000004180c */
[C---:B------:R-:W-:Y:S08]  /*3e80*/  HMMA.16816.F32.BF16 R92, R4.reuse, R28, R92 ;  /* 0x0000001c045c723c */ /* 0x040ff0000004185c */
[----:B------:R-:W-:Y:S01]  /*3e90*/  HMMA.16816.F32.BF16 R108, R4, R30, R108 ;  /* 0x0000001e046c723c */ /* 0x000fe2000004186c */
[----:B------:R-:W-:Y:S01]  /*3ea0*/  LOP3.LUT R4, R128, 0x6, RZ, 0xc0, !PT ;  /* 0x0000000680047812 */ /* 0x000fe200078ec0ff */
[----:B------:R-:W5:Y:S04]  /*3eb0*/  LDSM.16.M88.4 R28, [R182+0x4800] ;  /* 0x00480000b61c783b */ /* 0x000f680000000200 */
[----:B------:R1:W-:Y:S02]  /*3ec0*/  STL [R1+0x5c], R4 ;  /* 0x00005c0401007387 */ /* 0x0003e40000100800 */
[----:B------:R-:W-:Y:S08]  /*3ed0*/  HMMA.16816.F32.BF16 R12, R84, R122, R52 ;  /* 0x0000007a540c723c */ /* 0x000ff00000041834 */
[----:B---3--:R-:W-:Y:S08]  /*3ee0*/  HMMA.16816.F32.BF16 R40, R72, R32, R40 ;  /* 0x000000204828723c */ /* 0x008ff00000041828 */
[----:B------:R-:W-:Y:S01]  /*3ef0*/  HMMA.16816.F32.BF16 R24, R84, R34, R44 ;  /* 0x000000225418723c */ /* 0x000fe2000004182c */
[----:B-1----:R-:W-:-:S07]  /*3f00*/  IMAD R4, R48, 0x40, R4 ;  /* 0x0000004030047824 */ /* 0x002fce00078e0204 */
[----:B------:R-:W-:Y:S01]  /*3f10*/  HMMA.16816.F32.BF16 R60, R64, R78, R8 ;  /* 0x0000004e403c723c */ /* 0x000fe20000041808 */
[----:B------:R-:W-:-:S04]  /*3f20*/  VIADD R7, R4, 0x38 ;  /* 0x0000003804077836 */ /* 0x000fc80000000000 */
[----:B------:R-:W-:-:S03]  /*3f30*/  VIADD R44, R7, UR18 ;  /* 0x00000012072c7c36 */ /* 0x000fc60008000000 */
[----:B------:R-:W-:Y:S01]  /*3f40*/  HMMA.16816.F32.BF16 R36, R84, R32, R36 ;  /* 0x000000205424723c */ /* 0x000fe20000041824 */
[----:B------:R-:W-:Y:S01]  /*3f50*/  ISETP.GT.AND P6, PT, R193, R7, PT ;  /* 0x00000007c100720c */ /* 0x000fe20003fc4270 */
[----:B------:R-:W-:Y:S02]  /*3f60*/  IMAD.IADD R5, R192, 0x1, -R44 ;  /* 0x00000001c0057824 */ /* 0x000fe400078e0a2c */
[----:B------:R-:W-:-:S03]  /*3f70*/  VIADD R9, R44, 0xffffffc9 ;  /* 0xffffffc92c097836 */ /* 0x000fc60000000000 */
[----:B------:R-:W-:Y:S01]  /*3f80*/  IABS R6, R5 ;  /* 0x0000000500067213 */ /* 0x000fe20000000000 */
[----:B------:R-:W-:Y:S01]  /*3f90*/  HMMA.16816.F32.BF16 R32, R72, R34, R20 ;  /* 0x000000224820723c */ /* 0x000fe20000041814 */
[----:B------:R-:W-:Y:S02]  /*3fa0*/  IMAD.U32 R5, RZ, RZ, UR22 ;  /* 0x00000016ff057e24 */ /* 0x000fe4000f8e00ff */
[C---:B------:R-:W-:Y:S01]  /*3fb0*/  IMAD.U32 R22, R51.reuse, 0x10000, RZ ;  /* 0x0001000033167824 */ /* 0x040fe200078e00ff */
[----:B------:R-:W-:Y:S01]  /*3fc0*/  I2FP.F32.S32 R6, R6 ;  /* 0x0000000600067245 */ /* 0x000fe20000201400 */
[----:B------:R-:W-:Y:S01]  /*3fd0*/  VIADD R20, R192, 0x8 ;  /* 0x00000008c0147836 */ /* 0x000fe20000000000 */
[--C-:B------:R-:W-:Y:S01]  /*3fe0*/  VIADDMNMX R198, R0, 0x1, R5.reuse, PT ;  /* 0x0000000100c67846 */ /* 0x100fe20003800105 */
[----:B------:R-:W-:Y:S01]  /*3ff0*/  VIADD R21, R192, 0x40 ;  /* 0x00000040c0157836 */ /* 0x000fe20000000000 */
[--C-:B------:R-:W-:Y:S01]  /*4000*/  VIADDMNMX R200, R0, 0x9, R5.reuse, PT ;  /* 0x0000000900c87846 */ /* 0x100fe20003800105 */
[----:B------:R-:W-:Y:S01]  /*4010*/  VIADD R23, R192, 0x48 ;  /* 0x00000048c0177836 */ /* 0x000fe20000000000 */
[C-C-:B------:R-:W-:Y:S01]  /*4020*/  VIADDMNMX R197, R0.reuse, 0x41, R5.reuse, PT ;  /* 0x0000004100c57846 */ /* 0x140fe20003800105 */
[----:B--2---:R-:W-:Y:S01]  /*4030*/  HMMA.16816.F32.BF16 R68, R56, R78, R12 ;  /* 0x0000004e3844723c */ /* 0x004fe2000004180c */
[----:B------:R-:W-:Y:S01]  /*4040*/  VIADDMNMX R199, R0, 0x49, R5, PT ;  /* 0x0000004900c77846 */ /* 0x000fe20003800105 */
[----:B------:R-:W-:Y:S01]  /*4050*/  FFMA.FTZ R0, R6, -UR6, R60 ;  /* 0x8000000606007c23 */ /* 0x000fe2000801003c */
[----:B------:R-:W-:Y:S01]  /*4060*/  LOP3.LUT R22, R51, 0xff0000, R22, 0xf8, !PT ;  /* 0x00ff000033167812 */ /* 0x000fe200078ef816 */
[--C-:B------:R-:W-:Y:S01]  /*4070*/  IMAD.IADD R196, R20, 0x1, -R49.reuse ;  /* 0x0000000114c47824 */ /* 0x100fe200078e0a31 */
[----:B------:R-:W-:Y:S01]  /*4080*/  ISETP.GE.AND P5, PT, R7, R198, PT ;  /* 0x000000c60700720c */ /* 0x000fe20003fa6270 */
[--C-:B------:R-:W-:Y:S01]  /*4090*/  IMAD.IADD R194, R21, 0x1, -R49.reuse ;  /* 0x0000000115c27824 */ /* 0x100fe200078e0a31 */
[----:B------:R-:W-:Y:S01]  /*40a0*/  FSEL R10, R0, -INF , !P6 ;  /* 0xff800000000a7808 */ /* 0x000fe20007000000 */
[C---:B------:R-:W-:Y:S01]  /*40b0*/  IMAD.IADD R195, R23.reuse, 0x1, -R49 ;  /* 0x0000000117c37824 */ /* 0x040fe200078e0a31 */
[-C--:B------:R-:W-:Y:S01]  /*40c0*/  ISETP.GT.AND P2, PT, R196, R7.reuse, PT ;  /* 0x00000007c400720c */ /* 0x080fe20003f44270 */
[----:B----4-:R-:W-:Y:S01]  /*40d0*/  HMMA.16816.F32.BF16 R48, R64, R16, R40 ;  /* 0x000000104030723c */ /* 0x010fe20000041828 */
[--C-:B------:R-:W-:Y:S01]  /*40e0*/  IMAD.IADD R5, R23, 0x1, -R44.reuse ;  /* 0x0000000117057824 */ /* 0x100fe200078e0a2c */
[-C--:B------:R-:W-:Y:S01]  /*40f0*/  ISETP.GT.AND P1, PT, R194, R7.reuse, PT ;  /* 0x00000007c200720c */ /* 0x080fe20003f24270 */
[----:B------:R-:W-:Y:S01]  /*4100*/  IMAD.IADD R6, R21, 0x1, -R44 ;  /* 0x0000000115067824 */ /* 0x000fe200078e0a2c */
[----:B------:R-:W-:Y:S01]  /*4110*/  ISETP.GT.AND P0, PT, R195, R7, PT ;  /* 0x00000007c300720c */ /* 0x000fe20003f04270 */
[----:B------:R-:W-:Y:S01]  /*4120*/  IMAD.IADD R0, R192, 0x1, -R9 ;  /* 0x00000001c0007824 */ /* 0x000fe200078e0a09 */
[----:B------:R-:W-:-:S02]  /*4130*/  ISETP.GE.AND P3, PT, R7, R200, PT ;  /* 0x000000c80700720c */ /* 0x000fc40003f66270 */
[C---:B------:R-:W-:Y:S01]  /*4140*/  ISETP.GE.AND P4, PT, R7.reuse, R197, PT ;  /* 0x000000c50700720c */ /* 0x040fe20003f86270 */
[----:B------:R-:W-:Y:S01]  /*4150*/  HMMA.16816.F32.BF16 R52, R56, R16, R36 ;  /* 0x000000103834723c */ /* 0x000fe20000041824 */
[----:B------:R-:W-:Y:S01]  /*4160*/  ISETP.GE.AND P6, PT, R7, R199, PT ;  /* 0x000000c70700720c */ /* 0x000fe20003fc6270 */
[----:B------:R-:W-:Y:S01]  /*4170*/  IMAD.IADD R7, R20, 0x1, -R44 ;  /* 0x0000000114077824 */ /* 0x000fe200078e0a2c */
[----:B------:R-:W-:Y:S01]  /*4180*/  IABS R5, R5 ;  /* 0x0000000500057213 */ /* 0x000fe20000000000 */
[----:B------:R-:W1:Y:S01]  /*4190*/  LDSM.16.M88.4 R36, [R186+0x4800] ;  /* 0x00480000ba24783b */ /* 0x000e620000000200 */
[----:B------:R-:W-:Y:S01]  /*41a0*/  IABS R6, R6 ;  /* 0x0000000600067213 */ /* 0x000fe20000000000 */
[----:B------:R-:W-:Y:S01]  /*41b0*/  VIADD R16, R44, 0xffffffd1 ;  /* 0xffffffd12c107836 */ /* 0x000fe20000000000 */
[----:B------:R-:W-:Y:S01]  /*41c0*/  IABS R0, R0 ;  /* 0x0000000000007213 */ /* 0x000fe20000000000 */
[----:B------:R-:W-:Y:S01]  /*41d0*/  HMMA.16816.F32.BF16 R32, R64, R18, R32 ;  /* 0x000000124020723c */ /* 0x000fe20000041820 */
[----:B------:R-:W-:-:S02]  /*41e0*/  IABS R7, R7 ;  /* 0x0000000700077213 */ /* 0x000fc40000000000 */
[----:B------:R-:W-:Y:S02]  /*41f0*/  I2FP.F32.S32 R5, R5 ;  /* 0x0000000500057245 */ /* 0x000fe40000201400 */
[----:B------:R-:W-:Y:S02]  /*4200*/  I2FP.F32.S32 R6, R6 ;  /* 0x0000000600067245 */ /* 0x000fe40000201400 */
[----:B------:R-:W-:Y:S01]  /*4210*/  I2FP.F32.S32 R0, R0 ;  /* 0x0000000000007245 */ /* 0x000fe20000201400 */
[----:B------:R-:W-:Y:S01]  /*4220*/  FFMA.FTZ R5, R5, -UR6, R70 ;  /* 0x8000000605057c23 */ /* 0x000fe20008010046 */
[----:B------:R-:W-:Y:S01]  /*4230*/  I2FP.F32.S32 R7, R7 ;  /* 0x0000000700077245 */ /* 0x000fe20000201400 */
[----:B------:R-:W-:Y:S01]  /*4240*/  FFMA.FTZ R6, R6, -UR6, R68 ;  /* 0x8000000606067c23 */ /* 0x000fe20008010044 */
[----:B------:R-:W-:Y:S01]  /*4250*/  FSEL R168, R10, -INF , !P5 ;  /* 0xff8000000aa87808 */ /* 0x000fe20006800000 */
[----:B------:R-:W-:Y:S01]  /*4260*/  FFMA.FTZ R8, R0, -UR6, R49 ;  /* 0x8000000600087c23 */ /* 0x000fe20008010031 */
[----:B------:R-:W-:-:S02]  /*4270*/  VIADD R0, R4, 0x1 ;  /* 0x0000000104007836 */ /* 0x000fc40000000000 */
[----:B------:R-:W-:Y:S01]  /*4280*/  FFMA.FTZ R7, R7, -UR6, R62 ;  /* 0x8000000607077c23 */ /* 0x000fe2000801003e */
[----:B------:R-:W-:Y:S01]  /*4290*/  FSEL R5, R5, -INF , !P0 ;  /* 0xff80000005057808 */ /* 0x000fe20004000000 */
[----:B------:R-:W-:Y:S01]  /*42a0*/  HMMA.16816.F32.BF16 R24, R56, R18, R24 ;  /* 0x000000123818723c */ /* 0x000fe20000041818 */
[----:B------:R-:W-:Y:S02]  /*42b0*/  FSEL R6, R6, -INF , !P1 ;  /* 0xff80000006067808 */ /* 0x000fe40004800000 */
[----:B------:R-:W-:Y:S02]  /*42c0*/  FSEL R7, R7, -INF , !P2 ;  /* 0xff80000007077808 */ /* 0x000fe40005000000 */
[-C--:B------:R-:W-:Y:S02]  /*42d0*/  ISETP.GT.AND P5, PT, R193, R0.reuse, PT ;  /* 0x00000000c100720c */ /* 0x080fe40003fa4270 */
[----:B------:R-:W-:Y:S01]  /*42e0*/  FSEL R173, R5, -INF , !P6 ;  /* 0xff80000005ad7808 */ /* 0x000fe20007000000 */
[----:B------:R-:W-:Y:S01]  /*42f0*/  VIADD R5, R44, 0xffffffd0 ;  /* 0xffffffd02c057836 */ /* 0x000fe20000000000 */
[----:B------:R-:W-:Y:S01]  /*4300*/  FSEL R170, R6, -INF , !P4 ;  /* 0xff80000006aa7808 */ /* 0x000fe20006000000 */
[--C-:B------:R-:W-:Y:S01]  /*4310*/  IMAD.IADD R6, R20, 0x1, -R9.reuse ;  /* 0x0000000114067824 */ /* 0x100fe200078e0a09 */
[----:B------:R-:W-:Y:S01]  /*4320*/  FSEL R169, R7, -INF , !P3 ;  /* 0xff80000007a97808 */ /* 0x000fe20005800000 */
[--C-:B------:R-:W-:Y:S01]  /*4330*/  IMAD.IADD R7, R21, 0x1, -R9.reuse ;  /* 0x0000000115077824 */ /* 0x100fe200078e0a09 */
[----:B------:R-:W-:Y:S01]  /*4340*/  FSEL R10, R8, -INF , !P5 ;  /* 0xff800000080a7808 */ /* 0x000fe20006800000 */
[----:B------:R-:W-:Y:S01]  /*4350*/  IMAD.IADD R9, R23, 0x1, -R9 ;  /* 0x0000000117097824 */ /* 0x000fe200078e0a09 */
[----:B------:R-:W-:-:S02]  /*4360*/  ISETP.GT.AND P2, PT, R196, R0, PT ;  /* 0x00000000c400720c */ /* 0x000fc40003f44270 */
[-C--:B------:R-:W-:Y:S02]  /*4370*/  ISETP.GT.AND P1, PT, R194, R0.reuse, PT ;  /* 0x00000000c200720c */ /* 0x080fe40003f24270 */
[----:B------:R-:W-:Y:S02]  /*4380*/  ISETP.GT.AND P3, PT, R195, R0, PT ;  /* 0x00000000c300720c */ /* 0x000fe40003f64270 */
[C---:B------:R-:W-:Y:S02]  /*4390*/  ISETP.GE.AND P4, PT, R0.reuse, R198, PT ;  /* 0x000000c60000720c */ /* 0x040fe40003f86270 */
[C---:B------:R-:W-:Y:S02]  /*43a0*/  ISETP.GE.AND P0, PT, R0.reuse, R200, PT ;  /* 0x000000c80000720c */ /* 0x040fe40003f06270 */
[C---:B------:R-:W-:Y:S02]  /*43b0*/  ISETP.GE.AND P6, PT, R0.reuse, R197, PT ;  /* 0x000000c50000720c */ /* 0x040fe40003fc6270 */
[----:B------:R-:W-:Y:S01]  /*43c0*/  ISETP.GE.AND P5, PT, R0, R199, PT ;  /* 0x000000c70000720c */ /* 0x000fe20003fa6270 */
[----:B------:R-:W-:Y:S01]  /*43d0*/  IMAD.IADD R0, R192, 0x1, -R5 ;  /* 0x00000001c0007824 */ /* 0x000fe200078e0a05 */
[----:B------:R-:W-:-:S02]  /*43e0*/  IABS R6, R6 ;  /* 0x0000000600067213 */ /* 0x000fc40000000000 */
[----:B------:R-:W-:Y:S02]  /*43f0*/  IABS R7, R7 ;  /* 0x0000000700077213 */ /* 0x000fe40000000000 */
        /* <DEDUP_REMOVED lines=10> */
[----:B------:R-:W-:-:S02]  /*44a0*/  IMAD.IADD R10, R20, 0x1, -R5 ;  /* 0x00000001140a7824 */ /* 0x000fc400078e0a05 */
[----:B------:R-:W-:Y:S01]  /*44b0*/  FFMA.FTZ R13, R7, -UR6, R32 ;  /* 0x80000006070d7c23 */ /* 0x000fe20008010020 */
[--C-:B------:R-:W-:Y:S01]  /*44c0*/  IMAD.IADD R7, R21, 0x1, -R5.reuse ;  /* 0x0000000115077824 */ /* 0x100fe200078e0a05 */
[----:B------:R-:W-:Y:S01]  /*44d0*/  FSEL R6, R6, -INF , !P2 ;  /* 0xff80000006067808 */ /* 0x000fe20005000000 */
[----:B------:R-:W-:Y:S01]  /*44e0*/  IMAD.IADD R9, R23, 0x1, -R5 ;  /* 0x0000000117097824 */ /* 0x000fe200078e0a05 */
[----:B------:R-:W-:Y:S01]  /*44f0*/  FSEL R11, R8, -INF , !P1 ;  /* 0xff800000080b7808 */ /* 0x000fe20004800000 */
[----:B------:R-:W-:Y:S01]  /*4500*/  IMAD.IADD R5, R192, 0x1, -R16 ;  /* 0x00000001c0057824 */ /* 0x000fe200078e0a10 */
[----:B------:R-:W-:Y:S01]  /*4510*/  FSEL R79, R6, -INF , !P0 ;  /* 0xff800000064f7808 */ /* 0x000fe20004000000 */
[----:B------:R-:W-:Y:S01]  /*4520*/  VIADD R0, R4, 0x8 ;  /* 0x0000000804007836 */ /* 0x000fe20000000000 */
[----:B------:R-:W-:Y:S02]  /*4530*/  IABS R7, R7 ;  /* 0x0000000700077213 */ /* 0x000fe40000000000 */
[----:B------:R-:W-:-:S02]  /*4540*/  IABS R6, R10 ;  /* 0x0000000a00067213 */ /* 0x000fc40000000000 */
[----:B------:R-:W-:Y:S02]  /*4550*/  IABS R5, R5 ;  /* 0x0000000500057213 */ /* 0x000fe40000000000 */
[----:B------:R-:W-:Y:S02]  /*4560*/  IABS R9, R9 ;  /* 0x0000000900097213 */ /* 0x000fe40000000000 */
[----:B------:R-:W-:Y:S02]  /*4570*/  I2FP.F32.S32 R8, R7 ;  /* 0x0000000700087245 */ /* 0x000fe40000201400 */
[----:B------:R-:W-:Y:S02]  /*4580*/  ISETP.GT.AND P4, PT, R193, R0, PT ;  /* 0x00000000c100720c */ /* 0x000fe40003f84270 */
[----:B------:R-:W-:Y:S02]  /*4590*/  I2FP.F32.S32 R6, R6 ;  /* 0x0000000600067245 */ /* 0x000fe40000201400 */
[----:B------:R-:W-:-:S02]  /*45a0*/  I2FP.F32.S32 R7, R5 ;  /* 0x0000000500077245 */ /* 0x000fc40000201400 */
[----:B------:R-:W-:Y:S01]  /*45b0*/  FSEL R5, R12, -INF , !P3 ;  /* 0xff8000000c057808 */ /* 0x000fe20005800000 */
[----:B------:R-:W-:Y:S01]  /*45c0*/  FFMA.FTZ R6, R6, -UR6, R34 ;  /* 0x8000000606067c23 */ /* 0x000fe20008010022 */
[----:B------:R-:W-:Y:S02]  /*45d0*/  I2FP.F32.S32 R9, R9 ;  /* 0x0000000900097245 */ /* 0x000fe40000201400 */
[----:B------:R-:W-:Y:S02]  /*45e0*/  FSEL R10, R13, -INF , !P4 ;  /* 0xff8000000d0a7808 */ /* 0x000fe40006000000 */
[----:B------:R-:W-:Y:S01]  /*45f0*/  FSEL R131, R5, -INF , !P5 ;  /* 0xff80000005837808 */ /* 0x000fe20006800000 */
[----:B-----5:R-:W-:Y:S01]  /*4600*/  HMMA.16816.F32.BF16 R12, R72, R28, R100 ;  /* 0x0000001c480c723c */ /* 0x020fe20000041864 */
[-C--:B------:R-:W-:Y:S01]  /*4610*/  ISETP.GT.AND P2, PT, R196, R0.reuse, PT ;  /* 0x00000000c400720c */ /* 0x080fe20003f44270 */
[----:B------:R-:W-:Y:S01]  /*4620*/  FFMA.FTZ R5, R8, -UR6, R24 ;  /* 0x8000000608057c23 */ /* 0x000fe20008010018 */
[-C--:B------:R-:W-:Y:S01]  /*4630*/  ISETP.GT.AND P0, PT, R194, R0.reuse, PT ;  /* 0x00000000c200720c */ /* 0x080fe20003f04270 */
[----:B------:R-:W-:Y:S01]  /*4640*/  FFMA.FTZ R8, R9, -UR6, R26 ;  /* 0x8000000609087c23 */ /* 0x000fe2000801001a */
[----:B------:R-:W-:Y:S01]  /*4650*/  ISETP.GT.AND P1, PT, R195, R0, PT ;  /* 0x00000000c300720c */ /* 0x000fe20003f24270 */
[----:B------:R-:W-:Y:S01]  /*4660*/  FFMA.FTZ R9, R7, -UR6, R33 ;  /* 0x8000000607097c23 */ /* 0x000fe20008010021 */
[----:B------:R-:W-:-:S02]  /*4670*/  FSEL R7, R6, -INF , !P2 ;  /* 0xff80000006077808 */ /* 0x000fc40005000000 */
[----:B------:R-:W-:Y:S02]  /*4680*/  FSEL R6, R5, -INF , !P0 ;  /* 0xff80000005067808 */ /* 0x000fe40004000000 */
[----:B------:R-:W-:Y:S02]  /*4690*/  ISETP.GE.AND P4, PT, R0, R199, PT ;  /* 0x000000c70000720c */ /* 0x000fe40003f86270 */
[----:B------:R-:W-:Y:S02]  /*46a0*/  FSEL R5, R8, -INF , !P1 ;  /* 0xff80000008057808 */ /* 0x000fe40004800000 */
[----:B------:R-:W-:Y:S02]  /*46b0*/  ISETP.GE.AND P5, PT, R0, R197, PT ;  /* 0x000000c50000720c */ /* 0x000fe40003fa6270 */
[----:B------:R-:W-:Y:S01]  /*46c0*/  FSEL R130, R5, -INF , !P4 ;  /* 0xff80000005827808 */ /* 0x000fe20006000000 */
[--C-:B------:R-:W-:Y:S01]  /*46d0*/  IMAD.IADD R5, R20, 0x1, -R16.reuse ;  /* 0x0000000114057824 */ /* 0x100fe200078e0a10 */
[----:B------:R-:W-:Y:S01]  /*46e0*/  FSEL R128, R11, -INF , !P6 ;  /* 0xff8000000b807808 */ /* 0x000fe20007000000 */
[----:B-1----:R-:W-:Y:S01]  /*46f0*/  HMMA.16816.F32.BF16 R40, R64, R36, R12 ;  /* 0x000000244028723c */ /* 0x002fe2000004180c */
[----:B------:R-:W-:Y:S01]  /*4700*/  ISETP.GE.AND P6, PT, R0, R198, PT ;  /* 0x000000c60000720c */ /* 0x000fe20003fc6270 */
[----:B------:R-:W-:Y:S01]  /*4710*/  VIADD R11, R44, 0xffffffd8 ;  /* 0xffffffd82c0b7836 */ /* 0x000fe20000000000 */
[----:B------:R-:W-:Y:S01]  /*4720*/  ISETP.GE.AND P3, PT, R0, R200, PT ;  /* 0x000000c80000720c */ /* 0x000fe20003f66270 */
[----:B------:R-:W-:Y:S01]  /*4730*/  VIADD R0, R4, 0x9 ;  /* 0x0000000904007836 */ /* 0x000fe20000000000 */
[----:B------:R-:W-:Y:S01]  /*4740*/  FSEL R123, R6, -INF , !P5 ;  /* 0xff800000067b7808 */ /* 0x000fe20006800000 */
[----:B------:R-:W-:Y:S01]  /*4750*/  IMAD.IADD R6, R23, 0x1, -R16 ;  /* 0x0000000117067824 */ /* 0x000fe200078e0a10 */
[----:B------:R-:W-:Y:S01]  /*4760*/  IABS R5, R5 ;  /* 0x0000000500057213 */ /* 0x000fe20000000000 */
[----:B------:R-:W-:Y:S01]  /*4770*/  HMMA.16816.F32.BF16 R12, R84, R28, R92 ;  /* 0x0000001c540c723c */ /* 0x000fe2000004185c */
[----:B------:R-:W-:-:S02]  /*4780*/  FSEL R60, R10, -INF , !P6 ;  /* 0xff8000000a3c7808 */ /* 0x000fc40007000000 */
[----:B------:R-:W-:Y:S02]  /*4790*/  ISETP.GT.AND P6, PT, R193, R0, PT ;  /* 0x00000000c100720c */ /* 0x000fe40003fc4270 */
[----:B------:R-:W-:Y:S01]  /*47a0*/  FSEL R78, R7, -INF , !P3 ;  /* 0xff800000074e7808 */ /* 0x000fe20005800000 */
[----:B------:R-:W-:Y:S01]  /*47b0*/  IMAD.IADD R7, R21, 0x1, -R16 ;  /* 0x0000000115077824 */ /* 0x000fe200078e0a10 */
[----:B------:R-:W-:Y:S02]  /*47c0*/  I2FP.F32.S32 R5, R5 ;  /* 0x0000000500057245 */ /* 0x000fe40000201400 */
[----:B------:R-:W-:Y:S02]  /*47d0*/  IABS R6, R6 ;  /* 0x0000000600067213 */ /* 0x000fe40000000000 */
[----:B------:R-:W-:Y:S01]  /*47e0*/  FSEL R10, R9, -INF , !P6 ;  /* 0xff800000090a7808 */ /* 0x000fe20007000000 */
[----:B------:R-:W-:Y:S01]  /*47f0*/  FFMA.FTZ R5, R5, -UR6, R35 ;  /* 0x8000000605057c23 */ /* 0x000fe20008010023 */
[-C--:B------:R-:W-:Y:S01]  /*4800*/  ISETP.GT.AND P2, PT, R196, R0.reuse, PT ;  /* 0x00000000c400720c */ /* 0x080fe20003f44270 */
[----:B------:R-:W-:Y:S01]  /*4810*/  HMMA.16816.F32.BF16 R32, R84, R30, R108 ;  /* 0x0000001e5420723c */ /* 0x000fe2000004186c */
[----:B------:R-:W-:-:S02]  /*4820*/  ISETP.GT.AND P0, PT, R194, R0, PT ;  /* 0x00000000c200720c */ /* 0x000fc40003f04270 */
[----:B------:R-:W-:Y:S02]  /*4830*/  ISETP.GT.AND P3, PT, R195, R0, PT ;  /* 0x00000000c300720c */ /* 0x000fe40003f64270 */
[C---:B------:R-:W-:Y:S02]  /*4840*/  ISETP.GE.AND P5, PT, R0.reuse, R198, PT ;  /* 0x000000c60000720c */ /* 0x040fe40003fa6270 */
[C---:B------:R-:W-:Y:S02]  /*4850*/  ISETP.GE.AND P1, PT, R0.reuse, R200, PT ;  /* 0x000000c80000720c */ /* 0x040fe40003f26270 */
[C---:B------:R-:W-:Y:S02]  /*4860*/  ISETP.GE.AND P4, PT, R0.reuse, R197, PT ;  /* 0x000000c50000720c */ /* 0x040fe40003f86270 */
[----:B------:R-:W-:Y:S01]  /*4870*/  ISETP.GE.AND P6, PT, R0, R199, PT ;  /* 0x000000c70000720c */ /* 0x000fe20003fc6270 */
[----:B------:R-:W-:Y:S01]  /*4880*/  IMAD.IADD R0, R192, 0x1, -R11 ;  /* 0x00000001c0007824 */ /* 0x000fe200078e0a0b */
[----:B------:R-:W-:-:S02]  /*4890*/  I2FP.F32.S32 R8, R6 ;  /* 0x0000000600087245 */ /* 0x000fc40000201400 */
[----:B------:R-:W-:Y:S02]  /*48a0*/  IABS R7, R7 ;  /* 0x0000000700077213 */ /* 0x000fe40000000000 */
[----:B------:R-:W-:Y:S01]  /*48b0*/  IABS R0, R0 ;  /* 0x0000000000007213 */ /* 0x000fe20000000000 */
[----:B------:R-:W-:Y:S01]  /*48c0*/  FFMA.FTZ R8, R8, -UR6, R27 ;  /* 0x8000000608087c23 */ /* 0x000fe2000801001b */
[----:B------:R-:W-:Y:S02]  /*48d0*/  I2FP.F32.S32 R7, R7 ;  /* 0x0000000700077245 */ /* 0x000fe40000201400 */
[----:B------:R-:W-:Y:S02]  /*48e0*/  FSEL R5, R5, -INF , !P2 ;  /* 0xff80000005057808 */ /* 0x000fe40005000000 */
[----:B------:R-:W-:Y:S01]  /*48f0*/  I2FP.F32.S32 R6, R0 ;  /* 0x0000000000067245 */ /* 0x000fe20000201400 */
[----:B------:R-:W-:Y:S01]  /*4900*/  FFMA.FTZ R7, R7, -UR6, R25 ;  /* 0x8000000607077c23 */ /* 0x000fe20008010019 */
[----:B------:R-:W-:Y:S01]  /*4910*/  FSEL R62, R5, -INF , !P1 ;  /* 0xff800000053e7808 */ /* 0x000fe20004800000 */
[----:B------:R-:W-:Y:S01]  /*4920*/  HMMA.16816.F32.BF16 R24, R56, R36, R12 ;  /* 0x000000243818723c */ /* 0x000fe2000004180c */
[----:B------:R-:W-:Y:S01]  /*4930*/  FSEL R5, R8, -INF , !P3 ;  /* 0xff80000008057808 */ /* 0x000fe20005800000 */
[----:B------:R-:W-:Y:S01]  /*4940*/  FFMA.FTZ R9, R6, -UR6, R40 ;  /* 0x8000000606097c23 */ /* 0x000fe20008010028 */
[----:B------:R-:W-:Y:S01]  /*4950*/  FSEL R6, R7, -INF , !P0 ;  /* 0xff80000007067808 */ /* 0x000fe20004000000 */
[----:B------:R-:W-:Y:S01]  /*4960*/  VIADD R0, R4, 0x10 ;  /* 0x0000001004007836 */ /* 0x000fe20000000000 */
[----:B------:R-:W-:Y:S01]  /*4970*/  FSEL R129, R5, -INF , !P6 ;  /* 0xff80000005817808 */ /* 0x000fe20007000000 */
[--C-:B------:R-:W-:Y:S01]  /*4980*/  IMAD.IADD R5, R20, 0x1, -R11.reuse ;  /* 0x0000000114057824 */ /* 0x100fe200078e0a0b */
[----:B------:R-:W-:Y:S01]  /*4990*/  FSEL R122, R6, -INF , !P4 ;  /* 0xff800000067a7808 */ /* 0x000fe20006000000 */
[--C-:B------:R-:W-:Y:S01]  /*49a0*/  IMAD.IADD R6, R23, 0x1, -R11.reuse ;  /* 0x0000000117067824 */ /* 0x100fe200078e0a0b */
[----:B------:R-:W-:Y:S01]  /*49b0*/  FSEL R49, R10, -INF , !P5 ;  /* 0xff8000000a317808 */ /* 0x000fe20006800000 */
[----:B------:R-:W-:Y:S01]  /*49c0*/  VIADD R10, R44, 0xffffffd9 ;  /* 0xffffffd92c0a7836 */ /* 0x000fe20000000000 */
[----:B------:R-:W-:Y:S01]  /*49d0*/  IABS R5, R5 ;  /* 0x0000000500057213 */ /* 0x000fe20000000000 */
[----:B------:R-:W-:Y:S01]  /*49e0*/  IMAD.IADD R7, R21, 0x1, -R11 ;  /* 0x0000000115077824 */ /* 0x000fe200078e0a0b */
[----:B------:R-:W-:Y:S01]  /*49f0*/  ISETP.GT.AND P5, PT, R193, R0, PT ;  /* 0x00000000c100720c */ /* 0x000fe20003fa4270 */
[----:B------:R-:W-:Y:S01]  /*4a00*/  HMMA.16816.F32.BF16 R12, R72, R30, R104 ;  /* 0x0000001e480c723c */ /* 0x000fe20000041868 */
[----:B------:R-:W-:Y:S01]  /*4a10*/  I2FP.F32.S32 R5, R5 ;  /* 0x0000000500057245 */ /* 0x000fe20000201400 */
[----:B------:R-:W1:Y:S01]  /*4a20*/  LDSM.16.M88.4 R28, [R182+0x5000] ;  /* 0x00500000b61c783b */ /* 0x000e620000000200 */
[----:B------:R-:W-:-:S02]  /*4a30*/  FSEL R16, R9, -INF , !P5 ;  /* 0xff80000009107808 */ /* 0x000fc40006800000 */
[----:B------:R-:W-:Y:S01]  /*4a40*/  IABS R6, R6 ;  /* 0x0000000600067213 */ /* 0x000fe20000000000 */
[----:B------:R-:W-:Y:S01]  /*4a50*/  FFMA.FTZ R5, R5, -UR6, R42 ;  /* 0x8000000605057c23 */ /* 0x000fe2000801002a */
[-C--:B------:R-:W-:Y:S02]  /*4a60*/  ISETP.GT.AND P2, PT, R196, R0.reuse, PT ;  /* 0x00000000c400720c */ /* 0x080fe40003f44270 */
[-C--:B------:R-:W-:Y:S02]  /*4a70*/  ISETP.GT.AND P1, PT, R194, R0.reuse, PT ;  /* 0x00000000c200720c */ /* 0x080fe40003f24270 */
[----:B------:R-:W-:Y:S02]  /*4a80*/  ISETP.GT.AND P0, PT, R195, R0, PT ;  /* 0x00000000c300720c */ /* 0x000fe40003f04270 */
[C---:B------:R-:W-:Y:S02]  /*4a90*/  ISETP.GE.AND P4, PT, R0.reuse, R198, PT ;  /* 0x000000c60000720c */ /* 0x040fe40003f86270 */
[----:B------:R-:W-:-:S02]  /*4aa0*/  ISETP.GE.AND P3, PT, R0, R200, PT ;  /* 0x000000c80000720c */ /* 0x000fc40003f66270 */
[C---:B------:R-:W-:Y:S02]  /*4ab0*/  ISETP.GE.AND P6, PT, R0.reuse, R197, PT ;  /* 0x000000c50000720c */ /* 0x040fe40003fc6270 */
[----:B------:R-:W-:Y:S01]  /*4ac0*/  ISETP.GE.AND P5, PT, R0, R199, PT ;  /* 0x000000c70000720c */ /* 0x000fe20003fa6270 */
[----:B------:R-:W-:Y:S01]  /*4ad0*/  IMAD.IADD R0, R192, 0x1, -R10 ;  /* 0x00000001c0007824 */ /* 0x000fe200078e0a0a */
[----:B------:R-:W-:Y:S02]  /*4ae0*/  IABS R7, R7 ;  /* 0x0000000700077213 */ /* 0x000fe40000000000 */
[----:B------:R-:W-:Y:S02]  /*4af0*/  I2FP.F32.S32 R8, R6 ;  /* 0x0000000600087245 */ /* 0x000fe40000201400 */
[----:B------:R-:W-:Y:S02]  /*4b00*/  IABS R0, R0 ;  /* 0x0000000000007213 */ /* 0x000fe40000000000 */
[----:B------:R-:W-:Y:S01]  /*4b10*/  I2FP.F32.S32 R7, R7 ;  /* 0x0000000700077245 */ /* 0x000fe20000201400 */
[----:B------:R-:W-:Y:S01]  /*4b20*/  FFMA.FTZ R8, R8, -UR6, R26 ;  /* 0x8000000608087c23 */ /* 0x000fe2000801001a */
[----:B------:R-:W-:-:S02]  /*4b30*/  FSEL R5, R5, -INF , !P2 ;  /* 0xff80000005057808 */ /* 0x000fc40005000000 */
[----:B------:R-:W-:Y:S01]  /*4b40*/  I2FP.F32.S32 R6, R0 ;  /* 0x0000000000067245 */ /* 0x000fe20000201400 */
[----:B------:R-:W-:Y:S01]  /*4b50*/  FFMA.FTZ R7, R7, -UR6, R24 ;  /* 0x8000000607077c23 */ /* 0x000fe20008010018 */
[----:B------:R-:W-:Y:S01]  /*4b60*/  VIADD R0, R4, 0x11 ;  /* 0x0000001104007836 */ /* 0x000fe20000000000 */
[----:B------:R-:W-:Y:S02]  /*4b70*/  FSEL R88, R5, -INF , !P3 ;  /* 0xff80000005587808 */ /* 0x000fe40005800000 */
[----:B------:R-:W-:Y:S01]  /*4b80*/  FSEL R5, R8, -INF , !P0 ;  /* 0xff80000008057808 */ /* 0x000fe20004000000 */
[----:B------:R-:W-:Y:S01]  /*4b90*/  FFMA.FTZ R9, R6, -UR6, R41 ;  /* 0x8000000606097c23 */ /* 0x000fe20008010029 */
[----:B------:R-:W-:Y:S02]  /*4ba0*/  FSEL R51, R16, -INF , !P4 ;  /* 0xff80000010337808 */ /* 0x000fe40006000000 */
[-C--:B------:R-:W-:Y:S01]  /*4bb0*/  ISETP.GT.AND P4, PT, R193, R0.reuse, PT ;  /* 0x00000000c100720c */ /* 0x080fe20003f84270 */
[-C--:B------:R-:W-:Y:S01]  /*4bc0*/  HMMA.16816.F32.BF16 R16, R64, R38.reuse, R12 ;  /* 0x000000264010723c */ /* 0x080fe2000004180c */
[----:B------:R-:W-:Y:S01]  /*4bd0*/  FSEL R6, R7, -INF , !P1 ;  /* 0xff80000007067808 */ /* 0x000fe20004800000 */
[--C-:B------:R-:W-:Y:S01]  /*4be0*/  IMAD.IADD R7, R21, 0x1, -R10.reuse ;  /* 0x0000000115077824 */ /* 0x100fe200078e0a0a */
[----:B------:R-:W-:Y:S01]  /*4bf0*/  FSEL R157, R5, -INF , !P5 ;  /* 0xff800000059d7808 */ /* 0x000fe20006800000 */
[----:B------:R-:W-:Y:S01]  /*4c00*/  VIADD R5, R44, 0xffffffe0 ;  /* 0xffffffe02c057836 */ /* 0x000fe20000000000 */
[----:B------:R-:W-:Y:S01]  /*4c10*/  FSEL R134, R6, -INF , !P6 ;  /* 0xff80000006867808 */ /* 0x000fe20007000000 */
[--C-:B------:R-:W-:Y:S01]  /*4c20*/  IMAD.IADD R6, R20, 0x1, -R10.reuse ;  /* 0x0000000114067824 */ /* 0x100fe200078e0a0a */
[----:B------:R-:W-:Y:S01]  /*4c30*/  FSEL R11, R9, -INF , !P4 ;  /* 0xff800000090b7808 */ /* 0x000fe20006000000 */
[----:B------:R-:W-:Y:S01]  /*4c40*/  IMAD.IADD R9, R23, 0x1, -R10 ;  /* 0x0000000117097824 */ /* 0x000fe200078e0a0a */
[-C--:B------:R-:W-:Y:S01]  /*4c50*/  ISETP.GT.AND P2, PT, R196, R0.reuse, PT ;  /* 0x00000000c400720c */ /* 0x080fe20003f44270 */
[----:B------:R-:W-:Y:S01]  /*4c60*/  HMMA.16816.F32.BF16 R36, R56, R38, R32 ;  /* 0x000000263824723c */ /* 0x000fe20000041820 */
[-C--:B------:R-:W-:Y:S01]  /*4c70*/  ISETP.GT.AND P3, PT, R194, R0.reuse, PT ;  /* 0x00000000c200720c */ /* 0x080fe20003f64270 */
[----:B------:R-:W2:Y:S01]  /*4c80*/  LDSM.16.M88.4 R32, [R186+0x5000] ;  /* 0x00500000ba20783b */ /* 0x000ea20000000200 */
[----:B------:R-:W-:Y:S01]  /*4c90*/  ISETP.GT.AND P1, PT, R195, R0, PT ;  /* 0x00000000c300720c */ /* 0x000fe20003f24270 */
[----:B------:R-:W-:Y:S01]  /*4ca0*/  IMAD.IADD R10, R20, 0x1, -R5 ;  /* 0x00000001140a7824 */ /* 0x000fe200078e0a05 */
[----:B------:R-:W-:Y:S01]  /*4cb0*/  ISETP.GE.AND P6, PT, R0, R198, PT ;  /* 0x000000c60000720c */ /* 0x000fe20003fc6270 */
[----:B------:R-:W-:-:S04]  /*4cc0*/  DEPBAR.LE SB0, 0x0 ;  /* 0x000080000000791a */ /* 0x000fc80000000000 */
[----:B------:R-:W-:Y:S01]  /*4cd0*/  BAR.SYNC.DEFER_BLOCKING 0x0 ;  /* 0x0000000000007b1d */ /* 0x000fe20000010000 */
[C---:B------:R-:W-:Y:S02]  /*4ce0*/  ISETP.GE.AND P0, PT, R0.reuse, R200, PT ;  /* 0x000000c80000720c */ /* 0x040fe40003f06270 */
[C---:B------:R-:W-:Y:S02]  /*4cf0*/  ISETP.GE.AND P5, PT, R0.reuse, R197, PT ;  /* 0x000000c50000720c */ /* 0x040fe40003fa6270 */
[----:B------:R-:W-:Y:S01]  /*4d00*/  ISETP.GE.AND P4, PT, R0, R199, PT ;  /* 0x000000c70000720c */ /* 0x000fe20003f86270 */
[----:B------:R-:W-:Y:S01]  /*4d10*/  IMAD.IADD R0, R192, 0x1, -R5 ;  /* 0x00000001c0007824 */ /* 0x000fe200078e0a05 */
[----:B------:R-:W-:Y:S02]  /*4d20*/  IABS R7, R7 ;  /* 0x0000000700077213 */ /* 0x000fe40000000000 */
[----:B------:R-:W-:Y:S02]  /*4d30*/  IABS R6, R6 ;  /* 0x0000000600067213 */ /* 0x000fe40000000000 */
[----:B------:R-:W-:-:S02]  /*4d40*/  IABS R0, R0 ;  /* 0x0000000000007213 */ /* 0x000fc40000000000 */
[----:B------:R-:W-:Y:S02]  /*4d50*/  IABS R9, R9 ;  /* 0x0000000900097213 */ /* 0x000fe40000000000 */
[----:B------:R-:W-:Y:S02]  /*4d60*/  I2FP.F32.S32 R8, R7 ;  /* 0x0000000700087245 */ /* 0x000fe40000201400 */
[----:B------:R-:W-:Y:S02]  /*4d70*/  I2FP.F32.S32 R6, R6 ;  /* 0x0000000600067245 */ /* 0x000fe40000201400 */
        /* <DEDUP_REMOVED lines=8> */
[--C-:B------:R-:W-:Y:S01]  /*4e00*/  IMAD.IADD R7, R21, 0x1, -R5.reuse ;  /* 0x0000000115077824 */ /* 0x100fe200078e0a05 */
[----:B------:R-:W-:Y:S01]  /*4e10*/  FSEL R6, R6, -INF , !P2 ;  /* 0xff80000006067808 */ /* 0x000fe20005000000 */
[----:B------:R-:W-:Y:S01]  /*4e20*/  IMAD.IADD R9, R23, 0x1, -R5 ;  /* 0x0000000117097824 */ /* 0x000fe200078e0a05 */
[----:B------:R-:W-:Y:S01]  /*4e30*/  FSEL R45, R11, -INF , !P6 ;  /* 0xff8000000b2d7808 */ /* 0x000fe20007000000 */
[----:B------:R-:W-:Y:S01]  /*4e40*/  IMAD.IADD R5, R192, 0x1, -R16 ;  /* 0x00000001c0057824 */ /* 0x000fe200078e0a10 */
[----:B------:R-:W-:Y:S02]  /*4e50*/  FSEL R55, R6, -INF , !P0 ;  /* 0xff80000006377808 */ /* 0x000fe40004000000 */
[----:B------:R-:W-:-:S02]  /*4e60*/  IABS R7, R7 ;  /* 0x0000000700077213 */ /* 0x000fc40000000000 */
[----:B------:R-:W-:Y:S02]  /*4e70*/  IABS R6, R10 ;  /* 0x0000000a00067213 */ /* 0x000fe40000000000 */
[----:B------:R-:W-:Y:S02]  /*4e80*/  IABS R5, R5 ;  /* 0x0000000500057213 */ /* 0x000fe40000000000 */
[----:B------:R-:W-:Y:S02]  /*4e90*/  FSEL R11, R8, -INF , !P3 ;  /* 0xff800000080b7808 */ /* 0x000fe40005800000 */
[----:B------:R-:W-:Y:S02]  /*4ea0*/  IABS R9, R9 ;  /* 0x0000000900097213 */ /* 0x000fe40000000000 */
[----:B------:R-:W-:Y:S02]  /*4eb0*/  I2FP.F32.S32 R8, R7 ;  /* 0x0000000700087245 */ /* 0x000fe40000201400 */
[----:B------:R-:W-:-:S02]  /*4ec0*/  ISETP.GT.AND P6, PT, R193, R0, PT ;  /* 0x00000000c100720c */ /* 0x000fc40003fc4270 */
[----:B------:R-:W-:Y:S02]  /*4ed0*/  I2FP.F32.S32 R6, R6 ;  /* 0x0000000600067245 */ /* 0x000fe40000201400 */
[----:B------:R-:W-:Y:S02]  /*4ee0*/  I2FP.F32.S32 R7, R5 ;  /* 0x0000000500077245 */ /* 0x000fe40000201400 */
[----:B------:R-:W-:Y:S01]  /*4ef0*/  FSEL R5, R12, -INF , !P1 ;  /* 0xff8000000c057808 */ /* 0x000fe20004800000 */
[----:B------:R-:W-:Y:S01]  /*4f00*/  FFMA.FTZ R6, R6, -UR6, R18 ;  /* 0x8000000606067c23 */ /* 0x000fe20008010012 */
[----:B------:R-:W-:Y:S02]  /*4f10*/  I2FP.F32.S32 R9, R9 ;  /* 0x0000000900097245 */ /* 0x000fe40000201400 */
[----:B------:R-:W-:Y:S02]  /*4f20*/  FSEL R10, R13, -INF , !P6 ;  /* 0xff8000000d0a7808 */ /* 0x000fe40007000000 */
[----:B------:R-:W-:Y:S01]  /*4f30*/  FSEL R135, R5, -INF , !P4 ;  /* 0xff80000005877808 */ /* 0x000fe20006000000 */
[----:B-1----:R-:W-:Y:S01]  /*4f40*/  HMMA.16816.F32.BF16 R12, R72, R28, R80 ;  /* 0x0000001c480c723c */ /* 0x002fe20000041850 */
        /* <DEDUP_REMOVED lines=14> */
[----:B--2---:R-:W-:Y:S01]  /*5030*/  HMMA.16816.F32.BF16 R40, R64, R32, R12 ;  /* 0x000000204028723c */ /* 0x004fe2000004180c */
        /* <DEDUP_REMOVED lines=16> */
[----:B------:R-:W-:-:S02]  /*5140*/  ISETP.GT.AND P2, PT, R196, R0, PT ;  /* 0x00000000c400720c */ /* 0x000fc40003f44270 */
[-C--:B------:R-:W-:Y:S02]  /*5150*/  ISETP.GT.AND P0, PT, R194, R0.reuse, PT ;  /* 0x00000000c200720c */ /* 0x080fe40003f04270 */
[----:B------:R-:W-:Y:S02]  /*5160*/  ISETP.GT.AND P1, PT, R195, R0, PT ;  /* 0x00000000c300720c */ /* 0x000fe40003f24270 */
[C---:B------:R-:W-:Y:S01]  /*5170*/  ISETP.GE.AND P4, PT, R0.reuse, R198, PT ;  /* 0x000000c60000720c */ /* 0x040fe20003f86270 */
[----:B------:R-:W-:Y:S01]  /*5180*/  HMMA.16816.F32.BF16 R24, R56, R32, R12 ;  /* 0x000000203818723c */ /* 0x000fe2000004180c */
[C---:B------:R-:W-:Y:S02]  /*5190*/  ISETP.GE.AND P3, PT, R0.reuse, R200, PT ;  /* 0x000000c80000720c */ /* 0x040fe40003f66270 */
[C---:B------:R-:W-:Y:S02]  /*51a0*/  ISETP.GE.AND P6, PT, R0.reuse, R197, PT ;  /* 0x000000c50000720c */ /* 0x040fe40003fc6270 */
[----:B------:R-:W-:Y:S01]  /*51b0*/  ISETP.GE.AND P5, PT, R0, R199, PT ;  /* 0x000000c70000720c */ /* 0x000fe20003fa6270 */
[----:B------:R-:W-:Y:S01]  /*51c0*/  IMAD.IADD R0, R192, 0x1, -R11 ;  /* 0x00000001c0007824 */ /* 0x000fe200078e0a0b */
[----:B------:R-:W-:Y:S01]  /*51d0*/  I2FP.F32.S32 R8, R6 ;  /* 0x0000000600087245 */ /* 0x000fe20000201400 */
[----:B------:R-:W-:Y:S01]  /*51e0*/  HMMA.16816.F32.BF16 R12, R72, R30, R96 ;  /* 0x0000001e480c723c */ /* 0x000fe20000041860 */
[----:B------:R-:W-:-:S02]  /*51f0*/  IABS R7, R7 ;  /* 0x0000000700077213 */ /* 0x000fc40000000000 */
[----:B------:R-:W-:Y:S01]  /*5200*/  IABS R0, R0 ;  /* 0x0000000000007213 */ /* 0x000fe20000000000 */
[----:B------:R-:W-:Y:S01]  /*5210*/  FFMA.FTZ R8, R8, -UR6, R39 ;  /* 0x8000000608087c23 */ /* 0x000fe20008010027 */
[----:B------:R-:W-:Y:S02]  /*5220*/  I2FP.F32.S32 R7, R7 ;  /* 0x0000000700077245 */ /* 0x000fe40000201400 */
[----:B------:R-:W-:Y:S01]  /*5230*/  FSEL R5, R5, -INF , !P2 ;  /* 0xff80000005057808 */ /* 0x000fe20005000000 */
[----:B------:R-:W-:Y:S01]  /*5240*/  HMMA.16816.F32.BF16 R72, R72, R120, R112 ;  /* 0x000000784848723c */ /* 0x000fe20000041870 */
[----:B------:R-:W-:Y:S01]  /*5250*/  I2FP.F32.S32 R6, R0 ;  /* 0x0000000000067245 */ /* 0x000fe20000201400 */
[----:B------:R-:W-:Y:S01]  /*5260*/  FFMA.FTZ R7, R7, -UR6, R37 ;  /* 0x8000000607077c23 */ /* 0x000fe20008010025 */
[----:B------:R-:W-:Y:S01]  /*5270*/  FSEL R47, R5, -INF , !P3 ;  /* 0xff800000052f7808 */ /* 0x000fe20005800000 */
[----:B------:R-:W-:Y:S01]  /*5280*/  VIADD R0, R4, 0x20 ;  /* 0x0000002004007836 */ /* 0x000fe20000000000 */
[----:B------:R-:W-:Y:S01]  /*5290*/  FSEL R5, R8, -INF , !P1 ;  /* 0xff80000008057808 */ /* 0x000fe20004800000 */
[----:B------:R-:W-:Y:S01]  /*52a0*/  FFMA.FTZ R9, R6, -UR6, R40 ;  /* 0x8000000606097c23 */ /* 0x000fe20008010028 */
[----:B------:R-:W-:Y:S01]  /*52b0*/  FSEL R6, R7, -INF , !P0 ;  /* 0xff80000007067808 */ /* 0x000fe20004000000 */
[--C-:B------:R-:W-:Y:S01]  /*52c0*/  IMAD.IADD R7, R21, 0x1, -R11.reuse ;  /* 0x0000000115077824 */ /* 0x100fe200078e0a0b */
[----:B------:R-:W-:Y:S01]  /*52d0*/  FSEL R116, R5, -INF , !P5 ;  /* 0xff80000005747808 */ /* 0x000fe20006800000 */
[--C-:B------:R-:W-:Y:S01]  /*52e0*/  IMAD.IADD R5, R20, 0x1, -R11.reuse ;  /* 0x0000000114057824 */ /* 0x100fe200078e0a0b */
[----:B------:R-:W-:Y:S01]  /*52f0*/  FSEL R101, R6, -INF , !P6 ;  /* 0xff80000006657808 */ /* 0x000fe20007000000 */
[----:B------:R-:W-:Y:S01]  /*5300*/  IMAD.IADD R6, R23, 0x1, -R11 ;  /* 0x0000000117067824 */ /* 0x000fe200078e0a0b */
[----:B------:R-:W-:Y:S01]  /*5310*/  FSEL R40, R10, -INF , !P4 ;  /* 0xff8000000a287808 */ /* 0x000fe20006000000 */
[C---:B------:R-:W-:Y:S01]  /*5320*/  VIADD R10, R44.reuse, 0xffffffe9 ;  /* 0xffffffe92c0a7836 */ /* 0x040fe20000000000 */
[----:B------:R-:W-:Y:S01]  /*5330*/  IABS R5, R5 ;  /* 0x0000000500057213 */ /* 0x000fe20000000000 */
[----:B------:R-:W-:Y:S01]  /*5340*/  HMMA.16816.F32.BF16 R36, R64, R34, R12 ;  /* 0x000000224024723c */ /* 0x000fe2000004180c */
[----:B------:R-:W-:Y:S01]  /*5350*/  ISETP.GT.AND P4, PT, R193, R0, PT ;  /* 0x00000000c100720c */ /* 0x000fe20003f84270 */
[----:B------:R-:W-:Y:S01]  /*5360*/  VIADD R11, R44, 0xfffffff0 ;  /* 0xfffffff02c0b7836 */ /* 0x000fe20000000000 */
[----:B------:R-:W-:-:S02]  /*5370*/  I2FP.F32.S32 R5, R5 ;  /* 0x0000000500057245 */ /* 0x000fc40000201400 */
[----:B------:R-:W-:Y:S02]  /*5380*/  IABS R6, R6 ;  /* 0x0000000600067213 */ /* 0x000fe40000000000 */
[----:B------:R-:W-:Y:S01]  /*5390*/  FSEL R16, R9, -INF , !P4 ;  /* 0xff80000009107808 */ /* 0x000fe20006000000 */
[----:B------:R-:W-:Y:S01]  /*53a0*/  FFMA.FTZ R5, R5, -UR6, R42 ;  /* 0x8000000605057c23 */ /* 0x000fe2000801002a */
[-C--:B------:R-:W-:Y:S01]  /*53b0*/  ISETP.GT.AND P2, PT, R196, R0.reuse, PT ;  /* 0x00000000c400720c */ /* 0x080fe20003f44270 */
[----:B------:R-:W-:Y:S01]  /*53c0*/  HMMA.16816.F32.BF16 R12, R84, R30, R136 ;  /* 0x0000001e540c723c */ /* 0x000fe20000041888 */
[-C--:B------:R-:W-:Y:S02]  /*53d0*/  ISETP.GT.AND P0, PT, R194, R0.reuse, PT ;  /* 0x00000000c200720c */ /* 0x080fe40003f04270 */
[----:B------:R-:W-:Y:S02]  /*53e0*/  ISETP.GT.AND P3, PT, R195, R0, PT ;  /* 0x00000000c300720c */ /* 0x000fe40003f64270 */
[----:B------:R-:W-:-:S02]  /*53f0*/  ISETP.GE.AND P6, PT, R0, R198, PT ;  /* 0x000000c60000720c */ /* 0x000fc40003fc6270 */
[C---:B------:R-:W-:Y:S02]  /*5400*/  ISETP.GE.AND P1, PT, R0.reuse, R200, PT ;  /* 0x000000c80000720c */ /* 0x040fe40003f26270 */
[C---:B------:R-:W-:Y:S02]  /*5410*/  ISETP.GE.AND P5, PT, R0.reuse, R197, PT ;  /* 0x000000c50000720c */ /* 0x040fe40003fa6270 */
[----:B------:R-:W-:Y:S01]  /*5420*/  ISETP.GE.AND P4, PT, R0, R199, PT ;  /* 0x000000c70000720c */ /* 0x000fe20003f86270 */
[----:B------:R-:W-:Y:S01]  /*5430*/  IMAD.IADD R0, R192, 0x1, -R10 ;  /* 0x00000001c0007824 */ /* 0x000fe200078e0a0a */
[----:B------:R-:W-:Y:S02]  /*5440*/  I2FP.F32.S32 R8, R6 ;  /* 0x0000000600087245 */ /* 0x000fe40000201400 */
[----:B------:R-:W-:Y:S02]  /*5450*/  IABS R7, R7 ;  /* 0x0000000700077213 */ /* 0x000fe40000000000 */
[----:B------:R-:W-:Y:S01]  /*5460*/  IABS R0, R0 ;  /* 0x0000000000007213 */ /* 0x000fe20000000000 */
[----:B------:R-:W-:Y:S01]  /*5470*/  FFMA.FTZ R8, R8, -UR6, R26 ;  /* 0x8000000608087c23 */ /* 0x000fe2000801001a */
[----:B------:R-:W-:-:S02]  /*5480*/  I2FP.F32.S32 R7, R7 ;  /* 0x0000000700077245 */ /* 0x000fc40000201400 */
[----:B------:R-:W-:Y:S02]  /*5490*/  FSEL R5, R5, -INF , !P2 ;  /* 0xff80000005057808 */ /* 0x000fe40005000000 */
        /* <DEDUP_REMOVED lines=9> */
[----:B------:R-:W-:Y:S01]  /*5530*/  IMAD.IADD R5, R20, 0x1, -R10 ;  /* 0x0000000114057824 */ /* 0x000fe200078e0a0a */
[----:B------:R-:W-:-:S02]  /*5540*/  FSEL R117, R16, -INF , !P6 ;  /* 0xff80000010757808 */ /* 0x000fc40007000000 */
[-C--:B------:R-:W-:Y:S02]  /*5550*/  ISETP.GT.AND P6, PT, R193, R0.reuse, PT ;  /* 0x00000000c100720c */ /* 0x080fe40003fc4270 */
[----:B------:R-:W-:Y:S01]  /*5560*/  FSEL R155, R6, -INF , !P5 ;  /* 0xff800000069b7808 */ /* 0x000fe20006800000 */
[----:B------:R-:W-:Y:S01]  /*5570*/  IMAD.IADD R6, R23, 0x1, -R10 ;  /* 0x0000000117067824 */ /* 0x000fe200078e0a0a */
[----:B------:R-:W-:Y:S01]  /*5580*/  IABS R5, R5 ;  /* 0x0000000500057213 */ /* 0x000fe20000000000 */
[----:B------:R-:W-:Y:S01]  /*5590*/  VIADD R10, R44, 0xfffffff1 ;  /* 0xfffffff12c0a7836 */ /* 0x000fe20000000000 */
[----:B------:R-:W-:Y:S02]  /*55a0*/  FSEL R16, R9, -INF , !P6 ;  /* 0xff80000009107808 */ /* 0x000fe40007000000 */
[-C--:B------:R-:W-:Y:S02]  /*55b0*/  ISETP.GT.AND P2, PT, R196, R0.reuse, PT ;  /* 0x00000000c400720c */ /* 0x080fe40003f44270 */
        /* <DEDUP_REMOVED lines=11> */
[----:B------:R-:W-:Y:S02]  /*5670*/  IABS R0, R0 ;  /* 0x0000000000007213 */ /* 0x000fe40000000000 */
[----:B------:R-:W-:Y:S02]  /*5680*/  I2FP.F32.S32 R7, R7 ;  /* 0x0000000700077245 */ /* 0x000fe40000201400 */
[----:B------:R-:W-:Y:S02]  /*5690*/  I2FP.F32.S32 R8, R6 ;  /* 0x0000000600087245 */ /* 0x000fe40000201400 */
[----:B------:R-:W-:Y:S01]  /*56a0*/  I2FP.F32.S32 R6, R0 ;  /* 0x0000000000067245 */ /* 0x000fe20000201400 */
[----:B------:R-:W-:Y:S01]  /*56b0*/  FFMA.FTZ R7, R7, -UR6, R25 ;  /* 0x8000000607077c23 */ /* 0x000fe20008010019 */
[----:B------:R-:W-:-:S02]  /*56c0*/  VIADD R0, R4, 0x28 ;  /* 0x0000002804007836 */ /* 0x000fc40000000000 */
[----:B------:R-:W-:Y:S01]  /*56d0*/  FFMA.FTZ R8, R8, -UR6, R27 ;  /* 0x8000000608087c23 */ /* 0x000fe2000801001b */
[----:B------:R-:W-:Y:S01]  /*56e0*/  FSEL R5, R5, -INF , !P2 ;  /* 0xff80000005057808 */ /* 0x000fe20005000000 */
[----:B------:R-:W-:Y:S01]  /*56f0*/  HMMA.16816.F32.BF16 R24, R56, R34, R12 ;  /* 0x000000223818723c */ /* 0x000fe2000004180c */
[----:B------:R-:W-:Y:S01]  /*5700*/  FFMA.FTZ R9, R6, -UR6, R36 ;  /* 0x8000000606097c23 */ /* 0x000fe20008010024 */
[----:B------:R-:W-:Y:S02]  /*5710*/  FSEL R102, R16, -INF , !P3 ;  /* 0xff80000010667808 */ /* 0x000fe40005800000 */
[----:B------:R-:W-:Y:S02]  /*5720*/  FSEL R148, R5, -INF , !P5 ;  /* 0xff80000005947808 */ /* 0x000fe40006800000 */
[----:B------:R-:W-:Y:S02]  /*5730*/  ISETP.GT.AND P3, PT, R193, R0, PT ;  /* 0x00000000c100720c */ /* 0x000fe40003f64270 */
[----:B------:R-:W-:Y:S01]  /*5740*/  FSEL R6, R7, -INF , !P0 ;  /* 0xff80000007067808 */ /* 0x000fe20004000000 */
[--C-:B------:R-:W-:Y:S01]  /*5750*/  IMAD.IADD R7, R21, 0x1, -R11.reuse ;  /* 0x0000000115077824 */ /* 0x100fe200078e0a0b */
[----:B------:R-:W-:Y:S01]  /*5760*/  FSEL R5, R8, -INF , !P1 ;  /* 0xff80000008057808 */ /* 0x000fe20004800000 */
[----:B------:R-:W-:Y:S01]  /*5770*/  HMMA.16816.F32.BF16 R12, R84, R120, R140 ;  /* 0x00000078540c723c */ /* 0x000fe2000004188c */
[----:B------:R-:W-:Y:S01]  /*5780*/  FSEL R152, R6, -INF , !P4 ;  /* 0xff80000006987808 */ /* 0x000fe20006000000 */
[--C-:B------:R-:W-:Y:S01]  /*5790*/  IMAD.IADD R6, R23, 0x1, -R11.reuse ;  /* 0x0000000117067824 */ /* 0x100fe200078e0a0b */
[----:B------:R-:W-:Y:S01]  /*57a0*/  FSEL R159, R5, -INF , !P6 ;  /* 0xff800000059f7808 */ /* 0x000fe20007000000 */
[----:B------:R-:W-:Y:S01]  /*57b0*/  IMAD.IADD R5, R20, 0x1, -R11 ;  /* 0x0000000114057824 */ /* 0x000fe200078e0a0b */
[----:B------:R-:W-:-:S02]  /*57c0*/  FSEL R16, R9, -INF , !P3 ;  /* 0xff80000009107808 */ /* 0x000fc40005800000 */
[-C--:B------:R-:W-:Y:S02]  /*57d0*/  ISETP.GT.AND P2, PT, R196, R0.reuse, PT ;  /* 0x00000000c400720c */ /* 0x080fe40003f44270 */
[-C--:B------:R-:W-:Y:S02]  /*57e0*/  ISETP.GT.AND P0, PT, R194, R0.reuse, PT ;  /* 0x00000000c200720c */ /* 0x080fe40003f04270 */
[----:B------:R-:W-:Y:S02]  /*57f0*/  ISETP.GT.AND P5, PT, R195, R0, PT ;  /* 0x00000000c300720c */ /* 0x000fe40003fa4270 */
[C---:B------:R-:W-:Y:S02]  /*5800*/  ISETP.GE.AND P4, PT, R0.reuse, R198, PT ;  /* 0x000000c60000720c */ /* 0x040fe40003f86270 */
[C---:B------:R-:W-:Y:S02]  /*5810*/  ISETP.GE.AND P1, PT, R0.reuse, R200, PT ;  /* 0x000000c80000720c */ /* 0x040fe40003f26270 */
[----:B------:R-:W-:-:S02]  /*5820*/  ISETP.GE.AND P6, PT, R0, R197, PT ;  /* 0x000000c50000720c */ /* 0x000fc40003fc6270 */
[----:B------:R-:W-:Y:S01]  /*5830*/  ISETP.GE.AND P3, PT, R0, R199, PT ;  /* 0x000000c70000720c */ /* 0x000fe20003f66270 */
[----:B------:R-:W-:Y:S01]  /*5840*/  IMAD.IADD R0, R192, 0x1, -R10 ;  /* 0x00000001c0007824 */ /* 0x000fe200078e0a0a */
[----:B------:R-:W-:Y:S01]  /*5850*/  IABS R7, R7 ;  /* 0x0000000700077213 */ /* 0x000fe20000000000 */
[----:B------:R-:W-:Y:S01]  /*5860*/  HMMA.16816.F32.BF16 R28, R56, R76, R12 ;  /* 0x0000004c381c723c */ /* 0x000fe2000004180c */
[----:B------:R-:W-:Y:S01]  /*5870*/  IABS R6, R6 ;  /* 0x0000000600067213 */ /* 0x000fe20000000000 */
[----:B------:R-:W-:Y:S01]  /*5880*/  VIADD R15, R44, 0xfffffff9 ;  /* 0xfffffff92c0f7836 */ /* 0x000fe20000000000 */
[----:B------:R-:W-:Y:S02]  /*5890*/  IABS R5, R5 ;  /* 0x0000000500057213 */ /* 0x000fe40000000000 */
[----:B------:R-:W-:Y:S02]  /*58a0*/  IABS R0, R0 ;  /* 0x0000000000007213 */ /* 0x000fe40000000000 */
[----:B------:R-:W-:-:S02]  /*58b0*/  I2FP.F32.S32 R7, R7 ;  /* 0x0000000700077245 */ /* 0x000fc40000201400 */
[----:B------:R-:W-:Y:S02]  /*58c0*/  I2FP.F32.S32 R8, R6 ;  /* 0x0000000600087245 */ /* 0x000fe40000201400 */
[----:B------:R-:W-:Y:S01]  /*58d0*/  I2FP.F32.S32 R5, R5 ;  /* 0x0000000500057245 */ /* 0x000fe20000201400 */
[----:B------:R-:W-:Y:S01]  /*58e0*/  FFMA.FTZ R7, R7, -UR6, R24 ;  /* 0x8000000607077c23 */ /* 0x000fe20008010018 */
[----:B------:R-:W-:Y:S01]  /*58f0*/  I2FP.F32.S32 R6, R0 ;  /* 0x0000000000067245 */ /* 0x000fe20000201400 */
[----:B------:R-:W-:Y:S02]  /*5900*/  VIADD R0, R4, 0x29 ;  /* 0x0000002904007836 */ /* 0x000fe40000000000 */
[----:B------:R-:W-:Y:S01]  /*5910*/  FFMA.FTZ R8, R8, -UR6, R26 ;  /* 0x8000000608087c23 */ /* 0x000fe2000801001a */
[----:B------:R-:W-:Y:S01]  /*5920*/  FFMA.FTZ R5, R5, -UR6, R38 ;  /* 0x8000000605057c23 */ /* 0x000fe20008010026 */
[----:B------:R-:W-:Y:S01]  /*5930*/  FSEL R100, R16, -INF , !P4 ;  /* 0xff80000010647808 */ /* 0x000fe20006000000 */
[----:B------:R-:W-:Y:S01]  /*5940*/  FFMA.FTZ R9, R6, -UR6, R37 ;  /* 0x8000000606097c23 */ /* 0x000fe20008010025 */
[----:B------:R-:W-:Y:S01]  /*5950*/  FSEL R6, R7, -INF , !P0 ;  /* 0xff80000007067808 */ /* 0x000fe20004000000 */
[----:B------:R-:W-:Y:S01]  /*5960*/  HMMA.16816.F32.BF16 R16, R64, R76, R72 ;  /* 0x0000004c4010723c */ /* 0x000fe20000041848 */
[----:B------:R-:W-:Y:S01]  /*5970*/  FSEL R5, R5, -INF , !P2 ;  /* 0xff80000005057808 */ /* 0x000fe20005000000 */
[--C-:B------:R-:W-:Y:S01]  /*5980*/  IMAD.IADD R7, R21, 0x1, -R10.reuse ;  /* 0x0000000115077824 */ /* 0x100fe200078e0a0a */
[----:B------:R-:W-:Y:S01]  /*5990*/  FSEL R147, R6, -INF , !P6 ;  /* 0xff80000006937808 */ /* 0x000fe20007000000 */
[----:B------:R-:W-:Y:S01]  /*59a0*/  IMAD.IADD R6, R20, 0x1, -R10 ;  /* 0x0000000114067824 */ /* 0x000fe200078e0a0a */
[----:B------:R-:W-:-:S02]  /*59b0*/  ISETP.GT.AND P2, PT, R193, R0, PT ;  /* 0x00000000c100720c */ /* 0x000fc40003f44270 */
[----:B------:R-:W-:Y:S02]  /*59c0*/  FSEL R132, R5, -INF , !P1 ;  /* 0xff80000005847808 */ /* 0x000fe40004800000 */
[----:B------:R-:W-:Y:S02]  /*59d0*/  FSEL R5, R8, -INF , !P5 ;  /* 0xff80000008057808 */ /* 0x000fe40006800000 */
[----:B------:R-:W-:Y:S01]  /*59e0*/  FSEL R11, R9, -INF , !P2 ;  /* 0xff800000090b7808 */ /* 0x000fe20005000000 */
[----:B------:R-:W-:Y:S01]  /*59f0*/  IMAD.IADD R9, R23, 0x1, -R10 ;  /* 0x0000000117097824 */ /* 0x000fe200078e0a0a */
[----:B------:R-:W-:Y:S02]  /*5a00*/  IABS R6, R6 ;  /* 0x0000000600067213 */ /* 0x000fe40000000000 */
[----:B------:R-:W-:Y:S01]  /*5a10*/  FSEL R151, R5, -INF , !P3 ;  /* 0xff80000005977808 */ /* 0x000fe20005800000 */
[----:B------:R-:W-:Y:S01]  /*5a20*/  VIADD R5, R44, 0xfffffff8 ;  /* 0xfffffff82c057836 */ /* 0x000fe20000000000 */
[----:B------:R-:W-:-:S02]  /*5a30*/  I2FP.F32.S32 R6, R6 ;  /* 0x0000000600067245 */ /* 0x000fc40000201400 */
[----:B------:R-:W-:Y:S01]  /*5a40*/  IABS R9, R9 ;  /* 0x0000000900097213 */ /* 0x000fe20000000000 */
[----:B------:R-:W-:Y:S01]  /*5a50*/  IMAD.IADD R10, R23, 0x1, -R5 ;  /* 0x00000001170a7824 */ /* 0x000fe200078e0a05 */
[-C--:B------:R-:W-:Y:S01]  /*5a60*/  ISETP.GT.AND P4, PT, R196, R0.reuse, PT ;  /* 0x00000000c400720c */ /* 0x080fe20003f84270 */
[----:B------:R-:W-:Y:S01]  /*5a70*/  FFMA.FTZ R6, R6, -UR6, R39 ;  /* 0x8000000606067c23 */ /* 0x000fe20008010027 */
        /* <DEDUP_REMOVED lines=12> */
[----:B------:R-:W-:Y:S01]  /*5b40*/  FSEL R73, R11, -INF , !P6 ;  /* 0xff8000000b497808 */ /* 0x000fe20007000000 */
[--C-:B------:R-:W-:Y:S01]  /*5b50*/  IMAD.IADD R11, R20, 0x1, -R5.reuse ;  /* 0x00000001140b7824 */ /* 0x100fe200078e0a05 */
[----:B------:R-:W-:Y:S01]  /*5b60*/  FSEL R6, R6, -INF , !P4 ;  /* 0xff80000006067808 */ /* 0x000fe20006000000 */
[----:B------:R-:W-:Y:S01]  /*5b70*/  IMAD.IADD R9, R21, 0x1, -R5 ;  /* 0x0000000115097824 */ /* 0x000fe200078e0a05 */
[----:B------:R-:W-:Y:S01]  /*5b80*/  I2FP.F32.S32 R7, R0 ;  /* 0x0000000000077245 */ /* 0x000fe20000201400 */
[----:B------:R-:W-:Y:S01]  /*5b90*/  FFMA.FTZ R8, R8, -UR6, R25 ;  /* 0x8000000608087c23 */ /* 0x000fe20008010019 */
[----:B------:R-:W-:Y:S01]  /*5ba0*/  FSEL R74, R6, -INF , !P5 ;  /* 0xff800000064a7808 */ /* 0x000fe20006800000 */
[----:B------:R-:W-:Y:S01]  /*5bb0*/  IMAD.IADD R5, R192, 0x1, -R15 ;  /* 0x00000001c0057824 */ /* 0x000fe200078e0a0f */
[----:B------:R-:W-:Y:S01]  /*5bc0*/  IABS R6, R11 ;  /* 0x0000000b00067213 */ /* 0x000fe20000000000 */
[----:B------:R-:W-:Y:S01]  /*5bd0*/  FFMA.FTZ R14, R7, -UR6, R16 ;  /* 0x80000006070e7c23 */ /* 0x000fe20008010010 */
[----:B------:R-:W-:Y:S01]  /*5be0*/  IABS R9, R9 ;  /* 0x0000000900097213 */ /* 0x000fe20000000000 */
[----:B------:R-:W-:Y:S01]  /*5bf0*/  VIADD R0, R4, 0x30 ;  /* 0x0000003004007836 */ /* 0x000fe20000000000 */
[----:B------:R-:W-:Y:S01]  /*5c00*/  FSEL R7, R8, -INF , !P1 ;  /* 0xff80000008077808 */ /* 0x000fe20004800000 */
[----:B------:R-:W-:Y:S01]  /*5c10*/  IMAD.MOV.U32 R8, RZ, RZ, R6 ;  /* 0x000000ffff087224 */ /* 0x000fe200078e0006 */
[----:B------:R-:W-:Y:S01]  /*5c20*/  IABS R5, R5 ;  /* 0x0000000500057213 */ /* 0x000fe20000000000 */
[----:B------:R-:W-:Y:S01]  /*5c30*/  IMAD.MOV.U32 R6, RZ, RZ, R9 ;  /* 0x000000ffff067224 */ /* 0x000fe200078e0009 */
[----:B------:R-:W-:-:S02]  /*5c40*/  IABS R10, R10 ;  /* 0x0000000a000a7213 */ /* 0x000fc40000000000 */
[----:B------:R-:W-:Y:S02]  /*5c50*/  ISETP.GT.AND P6, PT, R193, R0, PT ;  /* 0x00000000c100720c */ /* 0x000fe40003fc4270 */
[----:B------:R-:W-:Y:S01]  /*5c60*/  I2FP.F32.S32 R9, R6 ;  /* 0x0000000600097245 */ /* 0x000fe20000201400 */
[----:B------:R-:W-:Y:S01]  /*5c70*/  IMAD.MOV.U32 R12, RZ, RZ, R10 ;  /* 0x000000ffff0c7224 */ /* 0x000fe200078e000a */
[----:B------:R-:W-:Y:S02]  /*5c80*/  FSEL R6, R13, -INF , !P0 ;  /* 0xff8000000d067808 */ /* 0x000fe40004000000 */
[----:B------:R-:W-:Y:S02]  /*5c90*/  I2FP.F32.S32 R11, R8 ;  /* 0x00000008000b7245 */ /* 0x000fe40000201400 */
[----:B------:R-:W-:Y:S02]  /*5ca0*/  FSEL R143, R6, -INF , !P2 ;  /* 0xff800000068f7808 */ /* 0x000fe40005000000 */
[----:B------:R-:W-:Y:S01]  /*5cb0*/  I2FP.F32.S32 R6, R5 ;  /* 0x0000000500067245 */ /* 0x000fe20000201400 */
[----:B------:R-:W-:Y:S01]  /*5cc0*/  FFMA.FTZ R5, R11, -UR6, R18 ;  /* 0x800000060b057c23 */ /* 0x000fe20008010012 */
[----:B------:R-:W-:Y:S01]  /*5cd0*/  FSEL R75, R7, -INF , !P3 ;  /* 0xff800000074b7808 */ /* 0x000fe20005800000 */
[----:B------:R-:W-:Y:S01]  /*5ce0*/  FFMA.FTZ R7, R9, -UR6, R28 ;  /* 0x8000000609077c23 */ /* 0x000fe2000801001c */
[----:B------:R-:W-:Y:S01]  /*5cf0*/  ISETP.GE.AND P3, PT, R0, R198, PT ;  /* 0x000000c60000720c */ /* 0x000fe20003f66270 */
[----:B------:R-:W-:Y:S01]  /*5d00*/  FFMA.FTZ R9, R6, -UR6, R17 ;  /* 0x8000000606097c23 */ /* 0x000fe20008010011 */
[----:B------:R-:W-:Y:S01]  /*5d10*/  FSEL R10, R14, -INF , !P6 ;  /* 0xff8000000e0a7808 */ /* 0x000fe20007000000 */
[----:B------:R-:W-:Y:S01]  /*5d20*/  IMAD.IADD R6, R20, 0x1, -R15 ;  /* 0x0000000114067824 */ /* 0x000fe200078e0a0f */
[----:B------:R-:W-:-:S02]  /*5d30*/  ISETP.GT.AND P4, PT, R196, R0, PT ;  /* 0x00000000c400720c */ /* 0x000fc40003f84270 */
[----:B------:R-:W-:Y:S01]  /*5d40*/  FSEL R145, R10, -INF , !P3 ;  /* 0xff8000000a917808 */ /* 0x000fe20005800000 */
[----:B------:R-:W-:Y:S01]  /*5d50*/  IMAD.IADD R10, R21, 0x1, -R15 ;  /* 0x00000001150a7824 */ /* 0x000fe200078e0a0f */
[----:B------:R-:W-:Y:S02]  /*5d60*/  ISETP.GE.AND P0, PT, R0, R200, PT ;  /* 0x000000c80000720c */ /* 0x000fe40003f06270 */
[----:B------:R-:W-:Y:S02]  /*5d70*/  FSEL R5, R5, -INF , !P4 ;  /* 0xff80000005057808 */ /* 0x000fe40006000000 */
[----:B------:R-:W-:Y:S02]  /*5d80*/  IABS R6, R6 ;  /* 0x0000000600067213 */ /* 0x000fe40000000000 */
[----:B------:R-:W-:Y:S02]  /*5d90*/  I2FP.F32.S32 R8, R12 ;  /* 0x0000000c00087245 */ /* 0x000fe40000201400 */
[----:B------:R-:W-:-:S02]  /*5da0*/  ISETP.GT.AND P5, PT, R194, R0, PT ;  /* 0x00000000c200720c */ /* 0x000fc40003fa4270 */
[----:B------:R-:W-:Y:S01]  /*5db0*/  FSEL R150, R5, -INF , !P0 ;  /* 0xff80000005967808 */ /* 0x000fe20004000000 */
[----:B------:R-:W-:Y:S01]  /*5dc0*/  IMAD.MOV.U32 R5, RZ, RZ, R6 ;  /* 0x000000ffff057224 */ /* 0x000fe200078e0006 */
[----:B------:R-:W-:Y:S01]  /*5dd0*/  IABS R10, R10 ;  /* 0x0000000a000a7213 */ /* 0x000fe20000000000 */
[----:B------:R-:W-:Y:S01]  /*5de0*/  FFMA.FTZ R8, R8, -UR6, R30 ;  /* 0x8000000608087c23 */ /* 0x000fe2000801001e */
[----:B------:R-:W-:Y:S02]  /*5df0*/  ISETP.GT.AND P1, PT, R195, R0, PT ;  /* 0x00000000c300720c */ /* 0x000fe40003f24270 */
[----:B------:R-:W-:Y:S01]  /*5e00*/  FSEL R6, R7, -INF , !P5 ;  /* 0xff80000007067808 */ /* 0x000fe20006800000 */
[----:B------:R-:W-:Y:S01]  /*5e10*/  IMAD.MOV.U32 R7, RZ, RZ, R10 ;  /* 0x000000ffff077224 */ /* 0x000fe200078e000a */
[C---:B------:R-:W-:Y:S02]  /*5e20*/  ISETP.GE.AND P2, PT, R0.reuse, R197, PT ;  /* 0x000000c50000720c */ /* 0x040fe40003f46270 */
[----:B------:R-:W-:Y:S01]  /*5e30*/  ISETP.GE.AND P6, PT, R0, R199, PT ;  /* 0x000000c70000720c */ /* 0x000fe20003fc6270 */
[----:B------:R-:W-:Y:S01]  /*5e40*/  VIADD R0, R4, 0x31 ;  /* 0x0000003104007836 */ /* 0x000fe20000000000 */
[----:B------:R-:W-:-:S02]  /*5e50*/  I2FP.F32.S32 R10, R5 ;  /* 0x00000005000a7245 */ /* 0x000fc40000201400 */
[----:B------:R-:W-:Y:S01]  /*5e60*/  FSEL R5, R8, -INF , !P1 ;  /* 0xff80000008057808 */ /* 0x000fe20004800000 */
[----:B------:R-:W-:Y:S01]  /*5e70*/  IMAD.IADD R8, R23, 0x1, -R15 ;  /* 0x0000000117087824 */ /* 0x000fe200078e0a0f */
[-C--:B------:R-:W-:Y:S01]  /*5e80*/  ISETP.GT.AND P3, PT, R193, R0.reuse, PT ;  /* 0x00000000c100720c */ /* 0x080fe20003f64270 */
[----:B------:R-:W-:Y:S01]  /*5e90*/  FFMA.FTZ R10, R10, -UR6, R19 ;  /* 0x800000060a0a7c23 */ /* 0x000fe20008010013 */
[----:B------:R-:W-:Y:S01]  /*5ea0*/  FSEL R161, R5, -INF , !P6 ;  /* 0xff80000005a17808 */ /* 0x000fe20007000000 */
[----:B------:R-:W-:Y:S01]  /*5eb0*/  VIADD R5, R44, 0x1 ;  /* 0x000000012c057836 */ /* 0x000fe20000000000 */
[----:B------:R-:W-:Y:S02]  /*5ec0*/  FSEL R156, R6, -INF , !P2 ;  /* 0xff800000069c7808 */ /* 0x000fe40005000000 */
[----:B------:R-:W-:Y:S01]  /*5ed0*/  FSEL R14, R9, -INF , !P3 ;  /* 0xff800000090e7808 */ /* 0x000fe20005800000 */
[--C-:B------:R-:W-:Y:S01]  /*5ee0*/  IMAD.IADD R6, R192, 0x1, -R5.reuse ;  /* 0x00000001c0067824 */ /* 0x100fe200078e0a05 */
[-C--:B------:R-:W-:Y:S01]  /*5ef0*/  ISETP.GT.AND P4, PT, R196, R0.reuse, PT ;  /* 0x00000000c400720c */ /* 0x080fe20003f84270 */
[--C-:B------:R-:W-:Y:S01]  /*5f00*/  IMAD.IADD R17, R20, 0x1, -R5.reuse ;  /* 0x0000000114117824 */ /* 0x100fe200078e0a05 */
[-C--:B------:R-:W-:Y:S01]  /*5f10*/  ISETP.GT.AND P0, PT, R194, R0.reuse, PT ;  /* 0x00000000c200720c */ /* 0x080fe20003f04270 */
[--C-:B------:R-:W-:Y:S01]  /*5f20*/  IMAD.IADD R18, R21, 0x1, -R5.reuse ;  /* 0x0000000115127824 */ /* 0x100fe200078e0a05 */
[----:B------:R-:W-:Y:S01]  /*5f30*/  ISETP.GT.AND P5, PT, R195, R0, PT ;  /* 0x00000000c300720c */ /* 0x000fe20003fa4270 */
[----:B------:R-:W-:Y:S01]  /*5f40*/  IMAD.IADD R16, R23, 0x1, -R5 ;  /* 0x0000000117107824 */ /* 0x000fe200078e0a05 */
[----:B------:R-:W-:-:S02]  /*5f50*/  ISETP.GE.AND P1, PT, R0, R198, PT ;  /* 0x000000c60000720c */ /* 0x000fc40003f26270 */
[C---:B------:R-:W-:Y:S02]  /*5f60*/  ISETP.GE.AND P2, PT, R0.reuse, R200, PT ;  /* 0x000000c80000720c */ /* 0x040fe40003f46270 */
[C---:B------:R-:W-:Y:S02]  /*5f70*/  ISETP.GE.AND P6, PT, R0.reuse, R197, PT ;  /* 0x000000c50000720c */ /* 0x040fe40003fc6270 */
[----:B------:R-:W-:Y:S01]  /*5f80*/  ISETP.GE.AND P3, PT, R0, R199, PT ;  /* 0x000000c70000720c */ /* 0x000fe20003f66270 */
[----:B------:R-:W-:Y:S01]  /*5f90*/  VIADD R0, R4, UR18 ;  /* 0x0000001204007c36 */ /* 0x000fe20008000000 */
[----:B------:R-:W-:Y:S02]  /*5fa0*/  I2FP.F32.S32 R7, R7 ;  /* 0x0000000700077245 */ /* 0x000fe40000201400 */
[----:B------:R-:W-:Y:S01]  /*5fb0*/  IABS R6, R6 ;  /* 0x0000000600067213 */ /* 0x000fe20000000000 */
[--C-:B------:R-:W-:Y:S01]  /*5fc0*/  IMAD.IADD R5, R192, 0x1, -R0.reuse ;  /* 0x00000001c0057824 */ /* 0x100fe200078e0a00 */
[----:B------:R-:W-:Y:S01]  /*5fd0*/  FSEL R142, R14, -INF , !P1 ;  /* 0xff8000000e8e7808 */ /* 0x000fe20004800000 */
[----:B------:R-:W-:Y:S01]  /*5fe0*/  FFMA.FTZ R13, R7, -UR6, R29 ;  /* 0x80000006070d7c23 */ /* 0x000fe2000801001d */
[----:B------:R-:W-:Y:S01]  /*5ff0*/  IABS R7, R8 ;  /* 0x0000000800077213 */ /* 0x000fe20000000000 */
[--C-:B------:R-:W-:Y:S01]  /*6000*/  IMAD.IADD R12, R20, 0x1, -R0.reuse ;  /* 0x00000001140c7824 */ /* 0x100fe200078e0a00 */
[----:B------:R-:W-:Y:S01]  /*6010*/  I2FP.F32.S32 R6, R6 ;  /* 0x0000000600067245 */ /* 0x000fe20000201400 */
[--C-:B------:R-:W-:Y:S01]  /*6020*/  IMAD.IADD R15, R21, 0x1, -R0.reuse ;  /* 0x00000001150f7824 */ /* 0x100fe200078e0a00 */
[----:B------:R-:W-:Y:S01]  /*6030*/  IABS R5, R5 ;  /* 0x0000000500057213 */ /* 0x000fe20000000000 */
[----:B------:R-:W-:Y:S01]  /*6040*/  IMAD.IADD R11, R23, 0x1, -R0 ;  /* 0x00000001170b7824 */ /* 0x000fe200078e0a00 */
[----:B------:R-:W-:Y:S01]  /*6050*/  I2FP.F32.S32 R7, R7 ;  /* 0x0000000700077245 */ /* 0x000fe20000201400 */
[----:B------:R-:W-:Y:S01]  /*6060*/  FFMA.FTZ R9, R6, -UR6, R61 ;  /* 0x8000000606097c23 */ /* 0x000fe2000801003d */
[----:B------:R-:W-:Y:S01]  /*6070*/  FSEL R6, R10, -INF , !P4 ;  /* 0xff8000000a067808 */ /* 0x000fe20006000000 */
[----:B------:R-:W-:Y:S01]  /*6080*/  IMAD.MOV.U32 R10, RZ, RZ, R5 ;  /* 0x000000ffff0a7224 */ /* 0x000fe200078e0005 */
[----:B------:R-:W-:Y:S01]  /*6090*/  IABS R5, R12 ;  /* 0x0000000c00057213 */ /* 0x000fe20000000000 */
[----:B------:R-:W-:Y:S01]  /*60a0*/  FFMA.FTZ R8, R7, -UR6, R31 ;  /* 0x8000000607087c23 */ /* 0x000fe2000801001f */
[----:B------:R-:W-:Y:S01]  /*60b0*/  VIADD R0, R4, 0x39 ;  /* 0x0000003904007836 */ /* 0x000fe20000000000 */
[----:B------:R-:W-:-:S02]  /*60c0*/  FSEL R7, R13, -INF , !P0 ;  /* 0xff8000000d077808 */ /* 0x000fc40004000000 */
[----:B------:R-:W-:Y:S02]  /*60d0*/  FSEL R144, R6, -INF , !P2 ;  /* 0xff80000006907808 */ /* 0x000fe40005000000 */
[----:B------:R-:W-:Y:S02]  /*60e0*/  I2FP.F32.S32 R6, R5 ;  /* 0x0000000500067245 */ /* 0x000fe40000201400 */
[----:B------:R-:W-:Y:S02]  /*60f0*/  ISETP.GT.AND P1, PT, R193, R0, PT ;  /* 0x00000000c100720c */ /* 0x000fe40003f24270 */
[----:B------:R-:W-:Y:S01]  /*6100*/  FSEL R5, R8, -INF , !P5 ;  /* 0xff80000008057808 */ /* 0x000fe20006800000 */
[----:B------:R-:W-:Y:S01]  /*6110*/  FFMA.FTZ R12, R6, -UR6, R50 ;  /* 0x80000006060c7c23 */ /* 0x000fe20008010032 */
[----:B------:R-:W-:Y:S02]  /*6120*/  FSEL R153, R7, -INF , !P6 ;  /* 0xff80000007997808 */ /* 0x000fe40007000000 */
[----:B------:R-:W-:-:S02]  /*6130*/  IABS R7, R18 ;  /* 0x0000001200077213 */ /* 0x000fc40000000000 */
[----:B------:R-:W-:Y:S02]  /*6140*/  FSEL R158, R5, -INF , !P3 ;  /* 0xff800000059e7808 */ /* 0x000fe40005800000 */
[----:B------:R-:W-:Y:S01]  /*6150*/  FSEL R13, R9, -INF , !P1 ;  /* 0xff800000090d7808 */ /* 0x000fe20004800000 */
[----:B------:R-:W-:Y:S01]  /*6160*/  IMAD.MOV.U32 R8, RZ, RZ, R7 ;  /* 0x000000ffff087224 */ /* 0x000fe200078e0007 */
[----:B------:R-:W-:Y:S02]  /*6170*/  IABS R6, R17 ;  /* 0x0000001100067213 */ /* 0x000fe40000000000 */
[-C--:B------:R-:W-:Y:S02]  /*6180*/  ISETP.GT.AND P4, PT, R196, R0.reuse, PT ;  /* 0x00000000c400720c */ /* 0x080fe40003f84270 */
[-C--:B------:R-:W-:Y:S02]  /*6190*/  ISETP.GT.AND P2, PT, R194, R0.reuse, PT ;  /* 0x00000000c200720c */ /* 0x080fe40003f44270 */
[----:B------:R-:W-:-:S02]  /*61a0*/  ISETP.GT.AND P0, PT, R195, R0, PT ;  /* 0x00000000c300720c */ /* 0x000fc40003f04270 */
[C---:B------:R-:W-:Y:S02]  /*61b0*/  ISETP.GE.AND P6, PT, R0.reuse, R198, PT ;  /* 0x000000c60000720c */ /* 0x040fe40003fc6270 */
[C---:B------:R-:W-:Y:S02]  /*61c0*/  ISETP.GE.AND P5, PT, R0.reuse, R200, PT ;  /* 0x000000c80000720c */ /* 0x040fe40003fa6270 */
[C---:B------:R-:W-:Y:S02]  /*61d0*/  ISETP.GE.AND P3, PT, R0.reuse, R197, PT ;  /* 0x000000c50000720c */ /* 0x040fe40003f66270 */
[----:B------:R-:W-:Y:S02]  /*61e0*/  ISETP.GE.AND P1, PT, R0, R199, PT ;  /* 0x000000c70000720c */ /* 0x000fe40003f26270 */
[----:B------:R-:W-:Y:S02]  /*61f0*/  IABS R0, R11 ;  /* 0x0000000b00007213 */ /* 0x000fe40000000000 */
[----:B------:R-:W-:-:S02]  /*6200*/  IABS R5, R15 ;  /* 0x0000000f00057213 */ /* 0x000fc40000000000 */
[----:B------:R-:W-:Y:S02]  /*6210*/  I2FP.F32.S32 R7, R6 ;  /* 0x0000000600077245 */ /* 0x000fe40000201400 */
[----:B------:R-:W-:Y:S02]  /*6220*/  IABS R9, R16 ;  /* 0x0000001000097213 */ /* 0x000fe40000000000 */
[----:B------:R-:W-:Y:S01]  /*6230*/  I2FP.F32.S32 R0, R0 ;  /* 0x0000000000007245 */ /* 0x000fe20000201400 */
[----:B------:R-:W-:Y:S01]  /*6240*/  FFMA.FTZ R7, R7, -UR6, R63 ;  /* 0x8000000607077c23 */ /* 0x000fe2000801003f */
[----:B------:R-:W-:Y:S02]  /*6250*/  I2FP.F32.S32 R10, R10 ;  /* 0x0000000a000a7245 */ /* 0x000fe40000201400 */
[----:B------:R-:W-:Y:S02]  /*6260*/  I2FP.F32.S32 R6, R8 ;  /* 0x0000000800067245 */ /* 0x000fe40000201400 */
[----:B------:R-:W-:Y:S01]  /*6270*/  I2FP.F32.S32 R5, R5 ;  /* 0x0000000500057245 */ /* 0x000fe20000201400 */
[----:B------:R-:W-:Y:S01]  /*6280*/  FFMA.FTZ R14, R10, -UR6, R48 ;  /* 0x800000060a0e7c23 */ /* 0x000fe20008010030 */
[----:B------:R-:W-:Y:S01]  /*6290*/  I2FP.F32.S32 R8, R9 ;  /* 0x0000000900087245 */ /* 0x000fe20000201400 */
[----:B------:R-:W-:Y:S01]  /*62a0*/  FFMA.FTZ R9, R0, -UR6, R54 ;  /* 0x8000000600097c23 */ /* 0x000fe20008010036 */
[----:B------:R-:W-:Y:S01]  /*62b0*/  FFMA.FTZ R0, R6, -UR6, R69 ;  /* 0x8000000606007c23 */ /* 0x000fe20008010045 */
[----:B------:R-:W-:Y:S01]  /*62c0*/  FFMA.FTZ R10, R5, -UR6, R52 ;  /* 0x80000006050a7c23 */ /* 0x000fe20008010034 */
[----:B------:R-:W-:Y:S01]  /*62d0*/  FSEL R5, R7, -INF , !P4 ;  /* 0xff80000007057808 */ /* 0x000fe20006000000 */
[----:B------:R-:W-:Y:S01]  /*62e0*/  FFMA.FTZ R6, R8, -UR6, R71 ;  /* 0x8000000608067c23 */ /* 0x000fe20008010047 */
[----:B------:R-:W-:-:S02]  /*62f0*/  ISETP.GT.U32.AND P4, PT, R146, R234, PT ;  /* 0x000000ea9200720c */ /* 0x000fc40003f84070 */
[----:B------:R-:W-:Y:S02]  /*6300*/  FSEL R0, R0, -INF , !P2 ;  /* 0xff80000000007808 */ /* 0x000fe40005000000 */
[----:B------:R-:W-:Y:S02]  /*6310*/  FSEL R140, R13, -INF , !P6 ;  /* 0xff8000000d8c7808 */ /* 0x000fe40007000000 */
[----:B------:R-:W-:Y:S02]  /*6320*/  FSEL R141, R5, -INF , !P5 ;  /* 0xff800000058d7808 */ /* 0x000fe40006800000 */
[-C--:B------:R-:W-:Y:S02]  /*6330*/  ISETP.GT.AND P6, PT, R193, R4.reuse, PT ;  /* 0x00000004c100720c */ /* 0x080fe40003fc4270 */
[-C--:B------:R-:W-:Y:S02]  /*6340*/  ISETP.GT.AND P5, PT, R196, R4.reuse, PT ;  /* 0x00000004c400720c */ /* 0x080fe40003fa4270 */
        /* <DEDUP_REMOVED lines=11> */
[----:B------:R-:W-:Y:S02]  /*6400*/  FSEL R0, R9, -INF , !P3 ;  /* 0xff80000009007808 */ /* 0x000fe40005800000 */
[----:B------:R-:W-:-:S02]  /*6410*/  FSEL R154, R8, -INF , !P1 ;  /* 0xff800000089a7808 */ /* 0x000fc40004800000 */
[----:B------:R-:W-:Y:S02]  /*6420*/  FSEL R17, R7, -INF , !P0 ;  /* 0xff80000007117808 */ /* 0x000fe40004000000 */
[----:B------:R-:W-:Y:S02]  /*6430*/  FSEL R23, R6, -INF , !P6 ;  /* 0xff80000006177808 */ /* 0x000fe40007000000 */
[----:B------:R-:W-:Y:S02]  /*6440*/  FSEL R36, R5, -INF , !P5 ;  /* 0xff80000005247808 */ /* 0x000fe40006800000 */
[----:B------:R-:W-:Y:S01]  /*6450*/  FSEL R37, R0, -INF , !P2 ;  /* 0xff80000000257808 */ /* 0x000fe20005000000 */
[----:B------:R-:W-:Y:S06]  /*6460*/  @!P4 BRA `(.L_x_2229) ;  /* 0x0000000000bcc947 */ /* 0x000fec0003800000 */
[----:B------:R-:W1:Y:S01]  /*6470*/  LDCU UR4, c[0x0][0x440] ;  /* 0x00008800ff0477ac */ /* 0x000e620008000800 */
[----:B------:R-:W-:Y:S01]  /*6480*/  VIADD R6, R238, 0xfffffffe ;  /* 0xfffffffeee067836 */ /* 0x000fe20000000000 */
[----:B------:R-:W-:Y:S03]  /*6490*/  BSSY.RECONVERGENT B0, `(.L_x_2230) ;  /* 0x000002b000007945 */ /* 0x000fe60003800200 */
        /* <DEDUP_REMOVED lines=42> */
.L_x_2231:
[----:B------:R-:W-:Y:S05]  /*6740*/  BSYNC.RECONVERGENT B0 ;  /* 0x0000000000007941 */ /* 0x000fea0003800200 */
.L_x_2230:
[----:B------:R-:W0:Y:S02]  /*6750*/  LDGDEPBAR ;  /* 0x00000000000079af */ /* 0x000e240000000000 */
.L_x_2229:
[----:B------:R-:W-:Y:S01]  /*6760*/  FMNMX3.FTZ R0, R17, R70, R60, !PT ;  /* 0x0000004611007276 */ /* 0x000fe2000781003c */
[----:B------:R-:W3:Y:S01]  /*6770*/  S2R R8, SR_CTAID.X ;  /* 0x0000000000087919 */ /* 0x000ee20000002500 */
[----:B------:R-:W-:Y:S01]  /*6780*/  SHF.R.U32.HI R5, RZ, 0x5, R174 ;  /* 0x00000005ff057819 */ /* 0x000fe200000116ae */
[----:B------:R-:W4:Y:S01]  /*6790*/  LDCU UR26, c[0x0][0x45c] ;  /* 0x00008b80ff1a77ac */ /* 0x000f220008000800 */
[----:B------:R-:W-:Y:S01]  /*67a0*/  FMNMX3.FTZ R0, R0, R49, R51, !PT ;  /* 0x0000003100007276 */ /* 0x000fe20007810033 */
[----:B------:R-:W-:Y:S01]  /*67b0*/  IMAD.WIDE.U32 R248, R171, -0x2daee0ad, RZ ;  /* 0xd2511f53abf87825 */ /* 0x000fe200078e00ff */
[----:B--2---:R-:W-:Y:S01]  /*67c0*/  FMNMX3.FTZ R7, R23, R79, R78, !PT ;  /* 0x0000004f17077276 */ /* 0x004fe2000781004e */
[----:B------:R-:W-:Y:S01]  /*67d0*/  UIADD3 UR4, UPT, UPT, UR25, -0x4498517b, URZ ;  /* 0xbb67ae8519047890 */ /* 0x000fe2000fffe0ff */
[----:B------:R-:W-:Y:S01]  /*67e0*/  FMNMX3.FTZ R0, R0, R45, R46, !PT ;  /* 0x0000002d00007276 */ /* 0x000fe2000781002e */
[----:B------:R-:W-:Y:S01]  /*67f0*/  IMAD.SHL.U32 R68, R146, 0x2, RZ ;  /* 0x0000000292447824 */ /* 0x000fe200078e00ff */
[----:B------:R-:W-:Y:S01]  /*6800*/  FMNMX3.FTZ R9, R7, R62, R88, !PT ;  /* 0x0000003e07097276 */ /* 0x000fe20007810058 */
[----:B------:R-:W-:Y:S01]  /*6810*/  UIADD3 UR23, UPT, UPT, UR24, -0x61c88647, URZ ;  /* 0x9e3779b918177890 */ /* 0x000fe2000fffe0ff */
[----:B------:R-:W-:Y:S01]  /*6820*/  FMNMX3.FTZ R0, R0, R40, R117, !PT ;  /* 0x0000002800007276 */ /* 0x000fe20007810075 */
[----:B------:R-:W-:Y:S01]  /*6830*/  UIADD3 UR12, UPT, UPT, UR24, 0x3c6ef372, URZ ;  /* 0x3c6ef372180c7890 */ /* 0x000fe2000fffe0ff */
[----:B------:R-:W-:Y:S01]  /*6840*/  STL.64 [R1+0x40], R248 ;  /* 0x000040f801007387 */ /* 0x000fe20000100a00 */
[----:B------:R-:W-:Y:S01]  /*6850*/  UIADD3 UR22, UPT, UPT, UR25, 0x76cf5d0a, URZ ;  /* 0x76cf5d0a19167890 */ /* 0x000fe2000fffe0ff */
[----:B------:R-:W-:Y:S01]  /*6860*/  FMNMX3.FTZ R0, R0, R102, R100, !PT ;  /* 0x0000006600007276 */ /* 0x000fe20007810064 */
[----:B------:R-:W-:-:S02]  /*6870*/  UIADD3 UR19, UPT, UPT, UR25, 0x32370b8f, URZ ;  /* 0x32370b8f19137890 */ /* 0x000fc4000fffe0ff */
[----:B------:R-:W-:Y:S01]  /*6880*/  UIADD3 UR11, UPT, UPT, UR24, -0x255992d5, URZ ;  /* 0xdaa66d2b180b7890 */ /* 0x000fe2000fffe0ff */
[----:B------:R-:W-:Y:S01]  /*6890*/  FMNMX3.FTZ R0, R0, R73, R145, !PT ;  /* 0x0000004900007276 */ /* 0x000fe20007810091 */
[----:B------:R-:W-:Y:S02]  /*68a0*/  UIADD3 UR9, UPT, UPT, UR24, 0x78dde6e4, URZ ;  /* 0x78dde6e418097890 */ /* 0x000fe4000fffe0ff */
[----:B------:R-:W-:Y:S01]  /*68b0*/  UIADD3 UR13, UPT, UPT, UR25, -0x126145ec, URZ ;  /* 0xed9eba14190d7890 */ /* 0x000fe2000fffe0ff */
[----:B------:R-:W-:Y:S01]  /*68c0*/  FMNMX3.FTZ R0, R0, R142, R168, !PT ;  /* 0x0000008e00007276 */ /* 0x000fe200078100a8 */
[----:B------:R-:W-:Y:S02]  /*68d0*/  UIADD3 UR7, UPT, UPT, UR24, -0x4ab325aa, URZ ;  /* 0xb54cda5618077890 */ /* 0x000fe4000fffe0ff */
[----:B------:R-:W-:Y:S01]  /*68e0*/  UIADD3 UR8, UPT, UPT, UR24, 0x1715609d, URZ ;  /* 0x1715609d18087890 */ /* 0x000fe2000fffe0ff */
[----:B------:R-:W-:Y:S01]  /*68f0*/  FMNMX.FTZ R0, R140, R0, !PT ;  /* 0x000000008c007209 */ /* 0x000fe20007810000 */
[----:B------:R-:W-:-:S04]  /*6900*/  UIADD3 UR27, UPT, UPT, UR25, 0x646e171e, URZ ;  /* 0x646e171e191b7890 */ /* 0x000fc8000fffe0ff */
[----:B------:R-:W2:Y:S01]  /*6910*/  SHFL.BFLY PT, R71, R0, 0x2, 0x1f ;  /* 0x0c401f0000477f89 */ /* 0x000ea200000e0000 */
[----:B---3--:R-:W-:Y:S01]  /*6920*/  IMAD R5, R8, 0x8, R5 ;  /* 0x0000000808057824 */ /* 0x008fe200078e0205 */
[----:B------:R-:W-:-:S04]  /*6930*/  FMNMX3.FTZ R8, R36, R128, R123, !PT ;  /* 0x0000008024087276 */ /* 0x000fc8000781007b */
[----:B------:R-:W-:Y:S02]  /*6940*/  FMNMX3.FTZ R7, R8, R122, R134, !PT ;  /* 0x0000007a08077276 */ /* 0x000fe40007810086 */
[----:B------:R-:W-:Y:S01]  /*6950*/  FMNMX3.FTZ R8, R9, R55, R53, !PT ;  /* 0x0000003709087276 */ /* 0x000fe20007810035 */
[----:B------:R-:W-:Y:S01]  /*6960*/  VIADD R9, R5, 0x4 ;  /* 0x0000000405097836 */ /* 0x000fe20000000000 */
[----:B------:R-:W-:Y:S02]  /*6970*/  FMNMX3.FTZ R7, R7, R118, R103, !PT ;  /* 0x0000007607077276 */ /* 0x000fe40007810067 */
[----:B------:R-:W-:Y:S01]  /*6980*/  FMNMX3.FTZ R8, R8, R47, R133, !PT ;  /* 0x0000002f08087276 */ /* 0x000fe20007810085 */
[----:B------:R-:W-:Y:S01]  /*6990*/  IMAD.WIDE.U32 R162, R9, -0x326172a9, RZ ;  /* 0xcd9e8d5709a27825 */ /* 0x000fe200078e00ff */
[----:B------:R-:W-:Y:S02]  /*69a0*/  FMNMX3.FTZ R7, R7, R101, R155, !PT ;  /* 0x0000006507077276 */ /* 0x000fe4000781009b */
[----:B------:R-:W-:-:S02]  /*69b0*/  FMNMX3.FTZ R8, R8, R148, R132, !PT ;  /* 0x0000009408087276 */ /* 0x000fc40007810084 */
[----:B------:R-:W-:Y:S02]  /*69c0*/  FMNMX3.FTZ R7, R7, R152, R147, !PT ;  /* 0x0000009807077276 */ /* 0x000fe40007810093 */
[----:B------:R-:W-:Y:S02]  /*69d0*/  FMNMX3.FTZ R8, R8, R74, R150, !PT ;  /* 0x0000004a08087276 */ /* 0x000fe40007810096 */
[----:B------:R-:W-:Y:S02]  /*69e0*/  LOP3.LUT R9, R164, UR24, R163, 0x96, !PT ;  /* 0x00000018a4097c12 */ /* 0x000fe4000f8e96a3 */
[----:B--2---:R-:W-:Y:S01]  /*69f0*/  FMNMX.FTZ R71, R0, R71, !PT ;  /* 0x0000004700477209 */ /* 0x004fe20007810000 */
[----:B------:R-:W-:Y:S02]  /*6a00*/  IMAD.IADD R0, R172, 0x1, R167 ;  /* 0x00000001ac007824 */ /* 0x000fe400078e02a7 */
[----:B------:R-:W-:Y:S02]  /*6a10*/  IMAD.WIDE.U32 R166, R5, -0x326172a9, RZ ;  /* 0xcd9e8d5705a67825 */ /* 0x000fe400078e00ff */
[----:B------:R-:W2:Y:S01]  /*6a20*/  SHFL.BFLY PT, R6, R71, 0x1, 0x1f ;  /* 0x0c201f0047067f89 */ /* 0x000ea200000e0000 */
[----:B------:R-:W-:Y:S01]  /*6a30*/  LEA R180, R0, UR5, 0x1 ;  /* 0x0000000500b47c11 */ /* 0x000fe2000f8e08ff */
[----:B------:R-:W-:Y:S01]  /*6a40*/  IMAD.WIDE.U32 R242, R9, -0x2daee0ad, RZ ;  /* 0xd2511f5309f27825 */ /* 0x000fe200078e00ff */
[----:B-1----:R-:W-:-:S03]  /*6a50*/  LOP3.LUT R10, R164, UR24, R167, 0x96, !PT ;  /* 0x00000018a40a7c12 */ /* 0x002fc6000f8e96a7 */
[--C-:B------:R-:W-:Y:S01]  /*6a60*/  IMAD.IADD R181, R3, 0x1, R180.reuse ;  /* 0x0000000103b57824 */ /* 0x100fe200078e02b4 */
[----:B------:R-:W-:Y:S01]  /*6a70*/  LOP3.LUT R11, R248, UR4, R243, 0x96, !PT ;  /* 0x00000004f80b7c12 */ /* 0x000fe2000f8e96f3 */
[----:B------:R-:W-:Y:S01]  /*6a80*/  IMAD.WIDE.U32 R244, R10, -0x2daee0ad, RZ ;  /* 0xd2511f530af47825 */ /* 0x000fe200078e00ff */
[----:B------:R-:W-:Y:S03]  /*6a90*/  LDSM.16.MT88.4 R84, [R180+0x6800] ;  /* 0x00680000b454783b */ /* 0x000fe60000004200 */
[----:B------:R-:W-:Y:S01]  /*6aa0*/  IMAD.WIDE.U32 R246, R11, -0x326172a9, RZ ;  /* 0xcd9e8d570bf67825 */ /* 0x000fe200078e00ff */
[----:B------:R-:W-:Y:S03]  /*6ab0*/  LDSM.16.MT88.4 R92, [R181+0x6800] ;  /* 0x00680000b55c783b */ /* 0x000fe60000004200 */
[C---:B------:R-:W-:Y:S01]  /*6ac0*/  IMAD.IADD R185, R2.reuse, 0x1, R180 ;  /* 0x0000000102b97824 */ /* 0x040fe200078e02b4 */
[----:B------:R-:W-:Y:S01]  /*6ad0*/  STL.64 [R1+0x48], R244 ;  /* 0x000048f401007387 */ /* 0x000fe20000100a00 */
[----:B------:R-:W-:-:S03]  /*6ae0*/  IMAD.IADD R184, R2, 0x1, R181 ;  /* 0x0000000102b87824 */ /* 0x000fc600078e02b5 */
[----:B------:R-:W-:Y:S01]  /*6af0*/  LDSM.16.MT88.4 R64, [R185+0x6000] ;  /* 0x00600000b940783b */ /* 0x000fe20000004200 */
[----:B--2---:R-:W-:-:S03]  /*6b00*/  FMNMX.FTZ R71, R71, R6, !PT ;  /* 0x0000000647477209 */ /* 0x004fc60007810000 */
[----:B------:R-:W-:Y:S01]  /*6b10*/  LDSM.16.MT88.4 R80, [R184+0x6000] ;  /* 0x00600000b850783b */ /* 0x000fe20000004200 */
[----:B------:R-:W-:Y:S02]  /*6b20*/  FMNMX3.FTZ R6, R37, R131, R130, !PT ;  /* 0x0000008325067276 */ /* 0x000fe40007810082 */
[C---:B------:R-:W-:Y:S01]  /*6b30*/  FSETP.NEU.FTZ.AND P0, PT, R71.reuse, -INF , PT ;  /* 0xff8000004700780b */ /* 0x040fe20003f1d000 */
[----:B----4-:R-:W-:Y:S01]  /*6b40*/  FMUL.FTZ R10, R71, UR26 ;  /* 0x0000001a470a7c20 */ /* 0x010fe20008410000 */
[----:B------:R-:W-:Y:S01]  /*6b50*/  FMNMX3.FTZ R6, R6, R129, R157, !PT ;  /* 0x0000008106067276 */ /* 0x000fe2000781009d */
[----:B------:R-:W-:Y:S03]  /*6b60*/  LDSM.16.MT88.4 R96, [R184+0x6800] ;  /* 0x00680000b860783b */ /* 0x000fe60000004200 */
[----:B------:R-:W-:Y:S01]  /*6b70*/  FMNMX3.FTZ R6, R6, R135, R119, !PT ;  /* 0x0000008706067276 */ /* 0x000fe20007810077 */
[----:B------:R-:W-:Y:S03]  /*6b80*/  STL.64 [R1+0x50], R242 ;  /* 0x000050f201007387 */ /* 0x000fe60000100a00 */
[----:B------:R-:W-:-:S02]  /*6b90*/  FMNMX3.FTZ R5, R6, R116, R160, !PT ;  /* 0x0000007406057276 */ /* 0x000fc400078100a0 */
[----:B------:R-:W-:Y:S02]  /*6ba0*/  FMNMX3.FTZ R6, R7, R75, R156, !PT ;  /* 0x0000004b07067276 */ /* 0x000fe4000781009c */
[----:B------:R-:W-:Y:S02]  /*6bb0*/  FMNMX3.FTZ R7, R8, R144, R169, !PT ;  /* 0x0000009008077276 */ /* 0x000fe400078100a9 */
[----:B------:R-:W-:Y:S02]  /*6bc0*/  FMNMX3.FTZ R5, R5, R159, R151, !PT ;  /* 0x0000009f05057276 */ /* 0x000fe40007810097 */
[----:B------:R-:W-:Y:S02]  /*6bd0*/  FMNMX3.FTZ R6, R6, R153, R170, !PT ;  /* 0x0000009906067276 */ /* 0x000fe400078100aa */
[----:B------:R-:W-:Y:S02]  /*6be0*/  FMNMX.FTZ R7, R141, R7, !PT ;  /* 0x000000078d077209 */ /* 0x000fe40007810000 */
[----:B------:R-:W-:-:S02]  /*6bf0*/  FMNMX3.FTZ R14, R5, R143, R161, !PT ;  /* 0x0000008f050e7276 */ /* 0x000fc400078100a1 */
[----:B------:R-:W-:Y:S01]  /*6c00*/  FMNMX.FTZ R5, R149, R6, !PT ;  /* 0x0000000695057209 */ /* 0x000fe20007810000 */
[----:B------:R-:W1:Y:S01]  /*6c10*/  SHFL.BFLY PT, R15, R7, 0x2, 0x1f ;  /* 0x0c401f00070f7f89 */ /* 0x000e6200000e0000 */
[----:B------:R-:W-:Y:S02]  /*6c20*/  FMNMX3.FTZ R14, R14, R158, R173, !PT ;  /* 0x0000009e0e0e7276 */ /* 0x000fe400078100ad */
[----:B------:R-:W-:Y:S01]  /*6c30*/  LOP3.LUT R6, R248, UR4, R245, 0x96, !PT ;  /* 0x00000004f8067c12 */ /* 0x000fe2000f8e96f5 */
[----:B------:R-:W2:Y:S01]  /*6c40*/  SHFL.BFLY PT, R72, R5, 0x2, 0x1f ;  /* 0x0c401f0005487f89 */ /* 0x000ea200000e0000 */
[----:B------:R-:W-:Y:S01]  /*6c50*/  FMNMX.FTZ R14, R154, R14, !PT ;  /* 0x0000000e9a0e7209 */ /* 0x000fe20007810000 */
[----:B------:R-:W-:Y:S01]  /*6c60*/  UIADD3 UR4, UPT, UPT, UR25, -0x56f99767, URZ ;  /* 0xa906689919047890 */ /* 0x000fe2000fffe0ff */
[----:B------:R-:W-:Y:S01]  /*6c70*/  LOP3.LUT R8, R68, UR25, R249, 0x96, !PT ;  /* 0x0000001944087c12 */ /* 0x000fe2000f8e96f9 */
[----:B------:R-:W-:Y:S01]  /*6c80*/  IMAD.WIDE.U32 R240, R6, -0x326172a9, RZ ;  /* 0xcd9e8d5706f07825 */ /* 0x000fe200078e00ff */
[----:B------:R-:W-:Y:S01]  /*6c90*/  FSEL R6, R10, RZ, P0 ;  /* 0x000000ff0a067208 */ /* 0x000fe20000000000 */
[----:B------:R-:W3:Y:S02]  /*6ca0*/  SHFL.BFLY PT, R69, R14, 0x2, 0x1f ;  /* 0x0c401f000e457f89 */ /* 0x000ee400000e0000 */
[----:B------:R-:W-:-:S02]  /*6cb0*/  IMAD.WIDE.U32 R8, R8, -0x326172a9, RZ ;  /* 0xcd9e8d5708087825 */ /* 0x000fc400078e00ff */
[----:B------:R-:W-:Y:S03]  /*6cc0*/  STL.64 [R1+0x28], R240 ;  /* 0x000028f001007387 */ /* 0x000fe60000100a00 */
[----:B------:R-:W-:Y:S01]  /*6cd0*/  LOP3.LUT R12, R166, UR23, R9, 0x96, !PT ;  /* 0x00000017a60c7c12 */ /* 0x000fe2000f8e9609 */
[----:B------:R-:W-:Y:S01]  /*6ce0*/  STL.64 [R1+0x20], R246 ;  /* 0x000020f601007387 */ /* 0x000fe20000100a00 */
[----:B------:R-:W-:Y:S02]  /*6cf0*/  LOP3.LUT R10, R8, UR12, R241, 0x96, !PT ;  /* 0x0000000c080a7c12 */ /* 0x000fe4000f8e96f1 */
[----:B------:R-:W-:Y:S01]  /*6d00*/  LOP3.LUT R16, R162, UR23, R9, 0x96, !PT ;  /* 0x00000017a2107c12 */ /* 0x000fe2000f8e9609 */
[----:B------:R-:W-:Y:S01]  /*6d10*/  IMAD.WIDE.U32 R12, R12, -0x2daee0ad, RZ ;  /* 0xd2511f530c0c7825 */ /* 0x000fe200078e00ff */
[----:B------:R-:W-:-:S03]  /*6d20*/  LOP3.LUT R19, R8, UR12, R247, 0x96, !PT ;  /* 0x0000000c08137c12 */ /* 0x000fc6000f8e96f7 */
[--C-:B------:R-:W-:Y:S01]  /*6d30*/  FFMA.FTZ R9, R17, UR26, -R6.reuse ;  /* 0x0000001a11097c23 */ /* 0x100fe20008010806 */
[----:B-1----:R-:W-:Y:S01]  /*6d40*/  FMNMX.FTZ R7, R7, R15, !PT ;  /* 0x0000000f07077209 */ /* 0x002fe20007810000 */
[----:B------:R-:W-:Y:S01]  /*6d50*/  IMAD.WIDE.U32 R10, R10, -0x2daee0ad, RZ ;  /* 0xd2511f530a0a7825 */ /* 0x000fe200078e00ff */
[----:B------:R-:W-:Y:S01]  /*6d60*/  LOP3.LUT R8, R244, UR22, R13, 0x96, !PT ;  /* 0x00000016f4087c12 */ /* 0x000fe2000f8e960d */
[----:B------:R1:W-:Y:S01]  /*6d70*/  MUFU.EX2 R230, R9 ;  /* 0x0000000900e67308 */ /* 0x0003e20000000800 */
[----:B--2---:R-:W-:Y:S01]  /*6d80*/  FMNMX.FTZ R72, R5, R72, !PT ;  /* 0x0000004805487209 */ /* 0x004fe20007810000 */
[----:B------:R-:W-:Y:S01]  /*6d90*/  FFMA.FTZ R5, R70, UR26, -R6 ;  /* 0x0000001a46057c23 */ /* 0x000fe20008010806 */
[----:B------:R-:W-:Y:S01]  /*6da0*/  IMAD.WIDE.U32 R16, R16, -0x2daee0ad, RZ ;  /* 0xd2511f5310107825 */ /* 0x000fe200078e00ff */
[----:B------:R-:W2:Y:S01]  /*6db0*/  SHFL.BFLY PT, R70, R7, 0x1, 0x1f ;  /* 0x0c201f0007467f89 */ /* 0x000ea200000e0000 */
[----:B---3--:R-:W-:Y:S02]  /*6dc0*/  FMNMX.FTZ R69, R14, R69, !PT ;  /* 0x000000450e457209 */ /* 0x008fe40007810000 */
[----:B------:R-:W-:Y:S01]  /*6dd0*/  LOP3.LUT R14, R12, UR19, R11, 0x96, !PT ;  /* 0x000000130c0e7c12 */ /* 0x000fe2000f8e960b */
[----:B------:R3:W-:Y:S01]  /*6de0*/  MUFU.EX2 R227, R5 ;  /* 0x0000000500e37308 */ /* 0x0007e20000000800 */
[----:B------:R-:W4:Y:S03]  /*6df0*/  SHFL.BFLY PT, R18, R72, 0x1, 0x1f ;  /* 0x0c201f0048127f89 */ /* 0x000f2600000e0000 */
[----:B------:R-:W-:Y:S01]  /*6e00*/  IMAD.WIDE.U32 R14, R14, -0x326172a9, RZ ;  /* 0xcd9e8d570e0e7825 */ /* 0x000fe200078e00ff */
[----:B------:R-:W5:Y:S03]  /*6e10*/  SHFL.BFLY PT, R20, R69, 0x1, 0x1f ;  /* 0x0c201f0045147f89 */ /* 0x000f6600000e0000 */
[----:B-1----:R-:W-:-:S05]  /*6e20*/  IMAD.WIDE.U32 R8, R8, -0x326172a9, RZ ;  /* 0xcd9e8d5708087825 */ /* 0x002fca00078e00ff */
[----:B------:R-:W-:Y:S02]  /*6e30*/  LOP3.LUT R13, R240, UR11, R9, 0x96, !PT ;  /* 0x0000000bf00d7c12 */ /* 0x000fe4000f8e9609 */
[----:B------:R-:W-:Y:S01]  /*6e40*/  LOP3.LUT R8, R8, UR9, R15, 0x96, !PT ;  /* 0x0000000908087c12 */ /* 0x000fe2000f8e960f */
[----:B---3--:R-:W-:Y:S02]  /*6e50*/  FFMA.FTZ R5, R60, UR26, -R6 ;  /* 0x0000001a3c057c23 */ /* 0x008fe40008010806 */
[----:B------:R-:W-:Y:S01]  /*6e60*/  IMAD.WIDE.U32 R12, R13, -0x2daee0ad, RZ ;  /* 0xd2511f530d0c7825 */ /* 0x000fe200078e00ff */
[----:B--2---:R-:W-:-:S03]  /*6e70*/  FMNMX.FTZ R70, R7, R70, !PT ;  /* 0x0000004607467209 */ /* 0x004fc60007810000 */
[----:B------:R-:W-:Y:S01]  /*6e80*/  FFMA.FTZ R7, R45, UR26, -R6 ;  /* 0x0000001a2d077c23 */ /* 0x000fe20008010806 */
[----:B------:R1:W-:Y:S01]  /*6e90*/  MUFU.EX2 R228, R5 ;  /* 0x0000000500e47308 */ /* 0x0003e20000000800 */
[----:B------:R-:W-:Y:S02]  /*6ea0*/  FSETP.NEU.FTZ.AND P0, PT, R70, -INF , PT ;  /* 0xff8000004600780b */ /* 0x000fe40003f1d000 */
[----:B------:R-:W-:Y:S02]  /*6eb0*/  LOP3.LUT R10, R10, UR13, R13, 0x96, !PT ;  /* 0x0000000d0a0a7c12 */ /* 0x000fe4000f8e960d */
[----:B----4-:R-:W-:-:S03]  /*6ec0*/  FMNMX.FTZ R72, R72, R18, !PT ;  /* 0x0000001248487209 */ /* 0x010fc60007810000 */
[----:B------:R-:W-:Y:S01]  /*6ed0*/  MUFU.EX2 R226, R7 ;  /* 0x0000000700e27308 */ /* 0x000fe20000000800 */
[----:B------:R-:W-:Y:S01]  /*6ee0*/  IMAD.WIDE.U32 R10, R10, -0x326172a9, RZ ;  /* 0xcd9e8d570a0a7825 */ /* 0x000fe200078e00ff */
[----:B-----5:R-:W-:-:S03]  /*6ef0*/  FMNMX.FTZ R69, R69, R20, !PT ;  /* 0x0000001445457209 */ /* 0x020fc60007810000 */
[----:B-1----:R-:W-:Y:S01]  /*6f00*/  FFMA.FTZ R5, R49, UR26, -R6 ;  /* 0x0000001a31057c23 */ /* 0x002fe20008010806 */
[----:B------:R-:W-:Y:S01]  /*6f10*/  IMAD.WIDE.U32 R48, R19, -0x2daee0ad, RZ ;  /* 0xd2511f5313307825 */ /* 0x000fe200078e00ff */
[----:B------:R-:W-:Y:S02]  /*6f20*/  LOP3.LUT R19, R242, UR22, R17, 0x96, !PT ;  /* 0x00000016f2137c12 */ /* 0x000fe4000f8e9611 */
[----:B------:R1:W2:Y:S02]  /*6f30*/  MUFU.EX2 R229, R5 ;  /* 0x0000000500e57308 */ /* 0x0002a40000000800 */
[----:B------:R-:W-:Y:S01]  /*6f40*/  LOP3.LUT R21, R16, UR19, R49, 0x96, !PT ;  /* 0x0000001310157c12 */ /* 0x000fe2000f8e9631 */
[----:B------:R-:W-:-:S04]  /*6f50*/  IMAD.WIDE.U32 R16, R8, -0x2daee0ad, RZ ;  /* 0xd2511f5308107825 */ /* 0x000fc800078e00ff */
[----:B------:R-:W-:Y:S01]  /*6f60*/  IMAD.WIDE.U32 R18, R19, -0x326172a9, RZ ;  /* 0xcd9e8d5713127825 */ /* 0x000fe200078e00ff */
[----:B------:R-:W-:Y:S02]  /*6f70*/  LOP3.LUT R8, R12, UR4, R17, 0x96, !PT ;  /* 0x000000040c087c12 */ /* 0x000fe4000f8e9611 */
[----:B------:R-:W-:Y:S01]  /*6f80*/  LOP3.LUT R17, R14, UR8, R11, 0x96, !PT ;  /* 0x000000080e117c12 */ /* 0x000fe2000f8e960b */
[----:B------:R-:W-:Y:S01]  /*6f90*/  IMAD.WIDE.U32 R20, R21, -0x326172a9, RZ ;  /* 0xcd9e8d5715147825 */ /* 0x000fe200078e00ff */
[----:B------:R-:W-:-:S03]  /*6fa0*/  LOP3.LUT R19, R246, UR11, R19, 0x96, !PT ;  /* 0x0000000bf6137c12 */ /* 0x000fc6000f8e9613 */
[----:B------:R-:W-:Y:S01]  /*6fb0*/  IMAD.WIDE.U32 R8, R8, -0x326172a9, RZ ;  /* 0xcd9e8d5708087825 */ /* 0x000fe200078e00ff */
[----:B------:R-:W-:-:S03]  /*6fc0*/  LOP3.LUT R18, R18, UR9, R21, 0x96, !PT ;  /* 0x0000000912127c12 */ /* 0x000fc6000f8e9615 */
[----:B-1----:R-:W-:Y:S01]  /*6fd0*/  FFMA.FTZ R5, R51, UR26, -R6 ;  /* 0x0000001a33057c23 */ /* 0x002fe20008010806 */
[----:B--2---:R-:W-:Y:S02]  /*6fe0*/  F2FP.BF16.F32.PACK_AB R3, R229, R228 ;  /* 0x000000e4e503723e */ /* 0x004fe400000010ff */
[----:B------:R-:W-:Y:S01]  /*6ff0*/  LOP3.LUT R7, R10, UR7, R9, 0x96, !PT ;  /* 0x000000070a077c12 */ /* 0x000fe2000f8e9609 */
[----:B------:R1:W-:Y:S01]  /*7000*/  MUFU.EX2 R225, R5 ;  /* 0x0000000500e17308 */ /* 0x0003e20000000800 */
[----:B------:R-:W-:Y:S01]  /*7010*/  PRMT R10, R8, 0x7773, RZ ;  /* 0x00007773080a7816 */ /* 0x000fe200000000ff */
[----:B------:R-:W-:Y:S01]  /*7020*/  IMAD.WIDE.U32 R50, R18, -0x2daee0ad, RZ ;  /* 0xd2511f5312327825 */ /* 0x000fe200078e00ff */
[C---:B------:R-:W-:Y:S02]  /*7030*/  PRMT R9, R8.reuse, 0x7772, RZ ;  /* 0x0000777208097816 */ /* 0x040fe400000000ff */
[----:B------:R-:W-:Y:S02]  /*7040*/  LOP3.LUT R0, R7, 0xffff, RZ, 0xc0, !PT ;  /* 0x0000ffff07007812 */ /* 0x000fe400078ec0ff */
[----:B------:R-:W-:-:S02]  /*7050*/  PRMT R13, R8, 0x7771, RZ ;  /* 0x00007771080d7816 */ /* 0x000fc400000000ff */
[----:B------:R-:W-:Y:S02]  /*7060*/  PRMT R14, R9, 0x5410, R10 ;  /* 0x00005410090e7816 */ /* 0x000fe4000000000a */
[----:B------:R-:W-:Y:S02]  /*7070*/  SHF.R.U32.HI R10, RZ, 0x8, R0 ;  /* 0x00000008ff0a7819 */ /* 0x000fe40000011600 */
[----:B------:R-:W-:Y:S01]  /*7080*/  SHF.R.U32.HI R0, RZ, 0x18, R7 ;  /* 0x00000018ff007819 */ /* 0x000fe20000011607 */
[----:B-1----:R-:W-:-:S05]  /*7090*/  FMUL.FTZ R5, R70, UR26 ;  /* 0x0000001a46057c20 */ /* 0x002fca0008410000 */
[----:B------:R-:W-:Y:S02]  /*70a0*/  FSEL R5, R5, RZ, P0 ;  /* 0x000000ff05057208 */ /* 0x000fe40000000000 */
[----:B------:R-:W-:-:S03]  /*70b0*/  FSETP.NEU.FTZ.AND P0, PT, R72, -INF , PT ;  /* 0xff8000004800780b */ /* 0x000fc60003f1d000 */
[--C-:B------:R-:W-:Y:S01]  /*70c0*/  FFMA.FTZ R12, R78, UR26, -R5.reuse ;  /* 0x0000001a4e0c7c23 */ /* 0x100fe20008010805 */
[----:B------:R-:W-:Y:S02]  /*70d0*/  FFMA.FTZ R11, R62, UR26, -R5 ;  /* 0x0000001a3e0b7c23 */ /* 0x000fe40008010805 */
[----:B------:R-:W1:Y:S01]  /*70e0*/  LDSM.16.MT88.4 R60, [R180+0x6000] ;  /* 0x00600000b43c783b */ /* 0x000e620000004200 */
[----:B------:R2:W-:Y:S08]  /*70f0*/  MUFU.EX2 R223, R12 ;  /* 0x0000000c00df7308 */ /* 0x0005f00000000800 */
[----:B------:R3:W4:Y:S01]  /*7100*/  MUFU.EX2 R224, R11 ;  /* 0x0000000b00e07308 */ /* 0x0007220000000800 */
[--C-:B--2---:R-:W-:Y:S01]  /*7110*/  IMAD.MOV.U32 R12, RZ, RZ, R8.reuse ;  /* 0x000000ffff0c7224 */ /* 0x104fe200078e0008 */
[----:B------:R-:W-:-:S04]  /*7120*/  PRMT R8, R7, 0x7632, R8 ;  /* 0x0000763207087816 */ /* 0x000fc80000000008 */
[----:B------:R-:W-:Y:S02]  /*7130*/  LOP3.LUT R9, R12, 0xff, RZ, 0xc0, !PT ;  /* 0x000000ff0c097812 */ /* 0x000fe400078ec0ff */
[----:B------:R-:W-:Y:S01]  /*7140*/  LOP3.LUT R12, R7, 0xff, RZ, 0xc0, !PT ;  /* 0x000000ff070c7812 */ /* 0x000fe200078ec0ff */
[----:B---3--:R-:W-:Y:S01]  /*7150*/  FFMA.FTZ R11, R23, UR26, -R5 ;  /* 0x0000001a170b7c23 */ /* 0x008fe20008010805 */
[----:B------:R-:W-:Y:S02]  /*7160*/  LOP3.LUT R7, R8, 0xff, RZ, 0xc0, !PT ;  /* 0x000000ff08077812 */ /* 0x000fe400078ec0ff */
[----:B------:R-:W-:Y:S01]  /*7170*/  PRMT R8, R9, 0x5410, R13 ;  /* 0x0000541009087816 */ /* 0x000fe2000000000d */
[----:B------:R2:W-:Y:S01]  /*7180*/  MUFU.EX2 R220, R11 ;  /* 0x0000000b00dc7308 */ /* 0x0005e20000000800 */
[----:B------:R-:W-:Y:S01]  /*7190*/  PRMT R10, R12, 0x5410, R10 ;  /* 0x000054100c0a7816 */ /* 0x000fe2000000000a */
[----:B------:R-:W-:-:S06]  /*71a0*/  FFMA.FTZ R9, R46, UR26, -R6 ;  /* 0x0000001a2e097c23 */ /* 0x000fcc0008010806 */
[----:B------:R-:W-:Y:S01]  /*71b0*/  MUFU.EX2 R222, R9 ;  /* 0x0000000900de7308 */ /* 0x000fe20000000800 */
[----:B--2---:R-:W-:Y:S01]  /*71c0*/  PRMT R11, R7, 0x5410, R0 ;  /* 0x00005410070b7816 */ /* 0x004fe20000000000 */
[----:B------:R-:W-:Y:S01]  /*71d0*/  FFMA.FTZ R7, R79, UR26, -R5 ;  /* 0x0000001a4f077c23 */ /* 0x000fe20008010805 */
[----:B------:R-:W-:Y:S01]  /*71e0*/  HSET2.LE.AND R0, R8, R22, PT ;  /* 0x0000001608007233 */ /* 0x000fe20003803000 */
[----:B------:R-:W2:Y:S01]  /*71f0*/  LDSM.16.MT88.4 R76, [R181+0x6000] ;  /* 0x00600000b54c783b */ /* 0x000ea20000004200 */
[----:B------:R-:W-:-:S03]  /*7200*/  F2FP.BF16.F32.PACK_AB R8, R227, R230 ;  /* 0x000000e6e308723e */ /* 0x000fc600000010ff */
[----:B------:R3:W5:Y:S02]  /*7210*/  MUFU.EX2 R219, R7 ;  /* 0x0000000700db7308 */ /* 0x0007640000000800 */
[----:B---3--:R-:W-:Y:S02]  /*7220*/  LOP3.LUT R7, R14, 0xff00ff, RZ, 0xc0, !PT ;  /* 0x00ff00ff0e077812 */ /* 0x008fe400078ec0ff */
[----:B------:R-:W-:Y:S02]  /*7230*/  LOP3.LUT R14, R3, R0, RZ, 0xc0, !PT ;  /* 0x00000000030e7212 */ /* 0x000fe400078ec0ff */
[----:B----4-:R-:W-:Y:S02]  /*7240*/  F2FP.BF16.F32.PACK_AB R3, R224, R223 ;  /* 0x000000dfe003723e */ /* 0x010fe400000010ff */
[--C-:B------:R-:W-:Y:S02]  /*7250*/  HSET2.LE.AND R0, R7, R22.reuse, PT ;  /* 0x0000001607007233 */ /* 0x100fe40003803000 */
[----:B------:R-:W-:-:S03]  /*7260*/  HSET2.LE.AND R7, R10, R22, PT ;  /* 0x000000160a077233 */ /* 0x000fc60003803000 */
[----:B------:R-:W-:Y:S01]  /*7270*/  LOP3.LUT R15, R3, R0, RZ, 0xc0, !PT ;  /* 0x00000000030f7212 */ /* 0x000fe200078ec0ff */
[----:B------:R-:W-:Y:S01]  /*7280*/  FFMA.FTZ R0, R40, UR26, -R6 ;  /* 0x0000001a28007c23 */ /* 0x000fe20008010806 */
[----:B------:R-:W-:Y:S01]  /*7290*/  LOP3.LUT R12, R8, R7, RZ, 0xc0, !PT ;  /* 0x00000007080c7212 */ /* 0x000fe200078ec0ff */
[----:B------:R-:W-:Y:S01]  /*72a0*/  IMAD.WIDE.U32 R2, R17, -0x2daee0ad, RZ ;  /* 0xd2511f5311027825 */ /* 0x000fe200078e00ff */
[----:B-----5:R-:W-:Y:S01]  /*72b0*/  F2FP.BF16.F32.PACK_AB R7, R219, R220 ;  /* 0x000000dcdb07723e */ /* 0x020fe200000010ff */
[----:B------:R3:W4:Y:S02]  /*72c0*/  MUFU.EX2 R221, R0 ;  /* 0x0000000000dd7308 */ /* 0x0007240000000800 */
[----:B------:R-:W-:Y:S01]  /*72d0*/  FFMA.FTZ R8, R88, UR26, -R5 ;  /* 0x0000001a58087c23 */ /* 0x000fe20008010805 */
[C---:B------:R-:W-:Y:S01]  /*72e0*/  PRMT R10, R2.reuse, 0x7771, RZ ;  /* 0x00007771020a7816 */ /* 0x040fe200000000ff */
[----:B------:R-:W5:Y:S01]  /*72f0*/  LDSM.16.MT88.4 R88, [R185+0x6800] ;  /* 0x00680000b958783b */ /* 0x000f620000004200 */
[----:B------:R-:W-:-:S02]  /*7300*/  PRMT R9, R2, 0x7773, RZ ;  /* 0x0000777302097816 */ /* 0x000fc400000000ff */
[----:B------:R-:W-:Y:S01]  /*7310*/  LOP3.LUT R3, R16, UR27, R3, 0x96, !PT ;  /* 0x0000001b10037c12 */ /* 0x000fe2000f8e9603 */
[----:B------:R1:W-:Y:S01]  /*7320*/  MUFU.EX2 R216, R8 ;  /* 0x0000000800d87308 */ /* 0x0003e20000000800 */
[----:B---3--:R-:W-:-:S05]  /*7330*/  HSET2.LE.AND R0, R11, R22, PT ;  /* 0x000000160b007233 */ /* 0x008fca0003803000 */
[----:B------:R-:W-:Y:S01]  /*7340*/  LOP3.LUT R13, R7, R0, RZ, 0xc0, !PT ;  /* 0x00000000070d7212 */ /* 0x000fe200078ec0ff */
[----:B------:R-:W-:Y:S01]  /*7350*/  FFMA.FTZ R7, R55, UR26, -R5 ;  /* 0x0000001a37077c23 */ /* 0x000fe20008010805 */
[----:B------:R-:W-:Y:S01]  /*7360*/  IMAD.MOV.U32 R0, RZ, RZ, R2 ;  /* 0x000000ffff007224 */ /* 0x000fe200078e0002 */
[----:B-1----:R-:W-:Y:S01]  /*7370*/  PRMT R8, R2, 0x7772, RZ ;  /* 0x0000777202087816 */ /* 0x002fe200000000ff */
[----:B------:R-:W-:Y:S01]  /*7380*/  FMUL.FTZ R2, R72, UR26 ;  /* 0x0000001a48027c20 */ /* 0x000fe20008410000 */
[----:B------:R1:W-:Y:S02]  /*7390*/  MUFU.EX2 R217, R7 ;  /* 0x0000000700d97308 */ /* 0x0003e40000000800 */
[----:B------:R-:W-:Y:S01]  /*73a0*/  LOP3.LUT R0, R0, 0xff, RZ, 0xc0, !PT ;  /* 0x000000ff00007812 */ /* 0x000fe200078ec0ff */
[----:B------:R-:W-:Y:S01]  /*73b0*/  HMMA.16816.F32.BF16 R28, R12, R60, RZ ;  /* 0x0000003c0c1c723c */ /* 0x000fe200000418ff */
[----:B------:R-:W-:Y:S02]  /*73c0*/  PRMT R17, R8, 0x5410, R9 ;  /* 0x0000541008117816 */ /* 0x000fe40000000009 */
[----:B------:R-:W-:-:S02]  /*73d0*/  PRMT R11, R0, 0x5410, R10 ;  /* 0x00005410000b7816 */ /* 0x000fc4000000000a */
[----:B------:R-:W-:Y:S02]  /*73e0*/  FSEL R0, R2, RZ, P0 ;  /* 0x000000ff02007208 */ /* 0x000fe40000000000 */
[C---:B------:R-:W-:Y:S01]  /*73f0*/  LOP3.LUT R2, R3.reuse, 0xffff, RZ, 0xc0, !PT ;  /* 0x0000ffff03027812 */ /* 0x040fe200078ec0ff */
[C---:B------:R-:W-:Y:S01]  /*7400*/  HMMA.16816.F32.BF16 R32, R12.reuse, R64, RZ ;  /* 0x000000400c20723c */ /* 0x040fe200000418ff */
[C---:B------:R-:W-:Y:S02]  /*7410*/  PRMT R8, R3.reuse, 0x7632, R8 ;  /* 0x0000763203087816 */ /* 0x040fe40000000008 */
[----:B------:R-:W-:Y:S02]  /*7420*/  LOP3.LUT R10, R3, 0xff, RZ, 0xc0, !PT ;  /* 0x000000ff030a7812 */ /* 0x000fe400078ec0ff */
[----:B------:R-:W-:Y:S01]  /*7430*/  SHF.R.U32.HI R9, RZ, 0x18, R3 ;  /* 0x00000018ff097819 */ /* 0x000fe20000011603 */
[----:B-1----:R-:W-:Y:S01]  /*7440*/  FFMA.FTZ R7, R53, UR26, -R5 ;  /* 0x0000001a35077c23 */ /* 0x002fe20008010805 */
[----:B------:R-:W-:Y:S01]  /*7450*/  SHF.R.U32.HI R3, RZ, 0x8, R2 ;  /* 0x00000008ff037819 */ /* 0x000fe20000011602 */
[----:B--2---:R-:W-:Y:S01]  /*7460*/  HMMA.16816.F32.BF16 R24, R12, R76, RZ ;  /* 0x0000004c0c18723c */ /* 0x004fe200000418ff */
[----:B------:R-:W-:Y:S01]  /*7470*/  LOP3.LUT R2, R8, 0xff, RZ, 0xc0, !PT ;  /* 0x000000ff08027812 */ /* 0x000fe200078ec0ff */
[----:B------:R1:W-:Y:S01]  /*7480*/  MUFU.EX2 R215, R7 ;  /* 0x0000000700d77308 */ /* 0x0003e20000000800 */
[----:B------:R-:W-:Y:S01]  /*7490*/  PRMT R16, R10, 0x5410, R3 ;  /* 0x000054100a107816 */ /* 0x000fe20000000003 */
[----:B------:R-:W-:Y:S01]  /*74a0*/  FFMA.FTZ R8, R128, UR26, -R0 ;  /* 0x0000001a80087c23 */ /* 0x000fe20008010800 */
[----:B------:R-:W-:-:S02]  /*74b0*/  PRMT R9, R2, 0x5410, R9 ;  /* 0x0000541002097816 */ /* 0x000fc40000000009 */
[--C-:B------:R-:W-:Y:S01]  /*74c0*/  HSET2.LE.AND R2, R11, R22.reuse, PT ;  /* 0x000000160b027233 */ /* 0x100fe20003803000 */
[C---:B------:R-:W-:Y:S01]  /*74d0*/  HMMA.16816.F32.BF16 R40, R12.reuse, R80, RZ ;  /* 0x000000500c28723c */ /* 0x040fe200000418ff */
[----:B----4-:R-:W-:Y:S01]  /*74e0*/  F2FP.BF16.F32.PACK_AB R3, R221, R222 ;  /* 0x000000dedd03723e */ /* 0x010fe200000010ff */
[----:B------:R2:W-:Y:S01]  /*74f0*/  MUFU.EX2 R211, R8 ;  /* 0x0000000800d37308 */ /* 0x0005e20000000800 */
[----:B------:R-:W-:Y:S02]  /*7500*/  FSETP.NEU.FTZ.AND P0, PT, R69, -INF , PT ;  /* 0xff8000004500780b */ /* 0x000fe40003f1d000 */
[----:B------:R-:W-:Y:S02]  /*7510*/  LOP3.LUT R10, R3, R2, RZ, 0xc0, !PT ;  /* 0x00000002030a7212 */ /* 0x000fe400078ec0ff */
[----:B------:R-:W-:Y:S01]  /*7520*/  HSET2.LE.AND R9, R9, R22, PT ;  /* 0x0000001609097233 */ /* 0x000fe20003803000 */
[----:B------:R-:W-:Y:S01]  /*7530*/  HMMA.16816.F32.BF16 R52, R12, R66, RZ ;  /* 0x000000420c34723c */ /* 0x000fe200000418ff */
[----:B-1----:R-:W-:-:S04]  /*7540*/  FFMA.FTZ R7, R47, UR26, -R5 ;  /* 0x0000001a2f077c23 */ /* 0x002fc80008010805 */
[----:B------:R1:W3:Y:S03]  /*7550*/  MUFU.EX2 R218, R7 ;  /* 0x0000000700da7308 */ /* 0x0002e60000000800 */
[----:B------:R-:W-:Y:S01]  /*7560*/  HMMA.16816.F32.BF16 R44, R12, R62, RZ ;  /* 0x0000003e0c2c723c */ /* 0x000fe200000418ff */
[----:B--2---:R-:W-:-:S04]  /*7570*/  FFMA.FTZ R8, R123, UR26, -R0 ;  /* 0x0000001a7b087c23 */ /* 0x004fc80008010800 */
[----:B------:R2:W-:Y:S03]  /*7580*/  MUFU.EX2 R212, R8 ;  /* 0x0000000800d47308 */ /* 0x0005e60000000800 */
[----:B------:R-:W-:Y:S01]  /*7590*/  HMMA.16816.F32.BF16 R56, R12, R78, RZ ;  /* 0x0000004e0c38723c */ /* 0x000fe200000418ff */
[----:B-1----:R-:W-:Y:S01]  /*75a0*/  FFMA.FTZ R7, R36, UR26, -R0 ;  /* 0x0000001a24077c23 */ /* 0x002fe20008010800 */
[----:B---3--:R-:W-:-:S03]  /*75b0*/  F2FP.BF16.F32.PACK_AB R3, R218, R215 ;  /* 0x000000d7da03723e */ /* 0x008fc600000010ff */
[----:B------:R1:W3:Y:S01]  /*75c0*/  MUFU.EX2 R214, R7 ;  /* 0x0000000700d67308 */ /* 0x0002e20000000800 */
[----:B--2---:R-:W-:-:S07]  /*75d0*/  FFMA.FTZ R8, R122, UR26, -R0 ;  /* 0x0000001a7a087c23 */ /* 0x004fce0008010800 */
[----:B------:R2:W4:Y:S01]  /*75e0*/  MUFU.EX2 R213, R8 ;  /* 0x0000000800d57308 */ /* 0x0005220000000800 */
[----:B-1----:R-:W-:-:S05]  /*75f0*/  LOP3.LUT R7, R17, 0xff00ff, RZ, 0xc0, !PT ;  /* 0x00ff00ff11077812 */ /* 0x002fca00078ec0ff */
[----:B------:R-:W-:Y:S01]  /*7600*/  HSET2.LE.AND R2, R7, R22, PT ;  /* 0x0000001607027233 */ /* 0x000fe20003803000 */
[----:B------:R-:W-:-:S04]  /*7610*/  FMUL.FTZ R7, R69, UR26 ;  /* 0x0000001a45077c20 */ /* 0x000fc80008410000 */
[----:B------:R-:W-:Y:S02]  /*7620*/  LOP3.LUT R11, R3, R2, RZ, 0xc0, !PT ;  /* 0x00000002030b7212 */ /* 0x000fe400078ec0ff */
[----:B------:R-:W-:Y:S02]  /*7630*/  FSEL R2, R7, RZ, P0 ;  /* 0x000000ff07027208 */ /* 0x000fe40000000000 */
[----:B------:R-:W-:Y:S02]  /*7640*/  HSET2.LE.AND R3, R16, R22, PT ;  /* 0x0000001610037233 */ /* 0x000fe40003803000 */
[----:B------:R-:W-:Y:S02]  /*7650*/  F2FP.BF16.F32.PACK_AB R7, R226, R225 ;  /* 0x000000e1e207723e */ /* 0x000fe400000010ff */
[----:B------:R-:W-:Y:S02]  /*7660*/  F2FP.BF16.F32.PACK_AB R16, R217, R216 ;  /* 0x000000d8d910723e */ /* 0x000fe400000010ff */
[----:B--2---:R-:W-:Y:S01]  /*7670*/  LOP3.LUT R8, R7, R3, RZ, 0xc0, !PT ;  /* 0x0000000307087212 */ /* 0x004fe200078ec0ff */
[--C-:B------:R-:W-:Y:S01]  /*7680*/  FFMA.FTZ R3, R37, UR26, -R2.reuse ;  /* 0x0000001a25037c23 */ /* 0x100fe20008010802 */
[----:B------:R-:W-:Y:S01]  /*7690*/  LOP3.LUT R9, R16, R9, RZ, 0xc0, !PT ;  /* 0x0000000910097212 */ /* 0x000fe200078ec0ff */
[----:B------:R-:W-:Y:S01]  /*76a0*/  HMMA.16816.F32.BF16 R36, R12, R82, RZ ;  /* 0x000000520c24723c */ /* 0x000fe200000418ff */
[----:B------:R-:W-:Y:S01]  /*76b0*/  IMAD.WIDE.U32 R12, R19, -0x2daee0ad, RZ ;  /* 0xd2511f53130c7825 */ /* 0x000fe200078e00ff */
[----:B------:R1:W-:Y:S03]  /*76c0*/  MUFU.EX2 R210, R3 ;  /* 0x0000000300d27308 */ /* 0x0003e60000000800 */
[----:B------:R-:W-:Y:S01]  /*76d0*/  FFMA.FTZ R14, R130, UR26, -R2 ;  /* 0x0000001a820e7c23 */ /* 0x000fe20008010802 */
[----:B------:R-:W-:-:S02]  /*76e0*/  LOP3.LUT R7, R12, UR4, R51, 0x96, !PT ;  /* 0x000000040c077c12 */ /* 0x000fc4000f8e9633 */
[C---:B-----5:R-:W-:Y:S02]  /*76f0*/  HMMA.16816.F32.BF16 R120, R8.reuse, R90, R52 ;  /* 0x0000005a0878723c */ /* 0x060fe40000041834 */
[----:B------:R-:W-:Y:S06]  /*7700*/  MUFU.EX2 R208, R14 ;  /* 0x0000000e00d07308 */ /* 0x000fec0000000800 */
[----:B------:R-:W-:Y:S01]  /*7710*/  HMMA.16816.F32.BF16 R108, R8, R84, R28 ;  /* 0x00000054086c723c */ /* 0x000fe2000004181c */
[----:B-1----:R-:W-:-:S04]  /*7720*/  FFMA.FTZ R3, R131, UR26, -R2 ;  /* 0x0000001a83037c23 */ /* 0x002fc80008010802 */
[----:B------:R1:W-:Y:S03]  /*7730*/  MUFU.EX2 R209, R3 ;  /* 0x0000000300d17308 */ /* 0x0003e60000000800 */
[C---:B------:R-:W-:Y:S08]  /*7740*/  HMMA.16816.F32.BF16 R104, R8.reuse, R88, R32 ;  /* 0x000000580868723c */ /* 0x040ff00000041820 */
[----:B------:R-:W-:Y:S01]  /*7750*/  HMMA.16816.F32.BF16 R112, R8, R92, R24 ;  /* 0x0000005c0870723c */ /* 0x000fe20000041818 */
[----:B-1----:R-:W-:Y:S01]  /*7760*/  LOP3.LUT R3, R48, UR13, R13, 0x96, !PT ;  /* 0x0000000d30037c12 */ /* 0x002fe2000f8e960d */
[----:B------:R-:W-:-:S06]  /*7770*/  IMAD.WIDE.U32 R12, R7, -0x326172a9, RZ ;  /* 0xcd9e8d57070c7825 */ /* 0x000fcc00078e00ff */
[C---:B------:R-:W-:Y:S01]  /*7780*/  HMMA.16816.F32.BF16 R136, R8.reuse, R86, R44 ;  /* 0x000000560888723c */ /* 0x040fe2000004182c */
[----:B------:R-:W-:Y:S01]  /*7790*/  LDSM.16.MT88.4 R44, [R184+0x7000] ;  /* 0x00700000b82c783b */ /* 0x000fe20000004200 */
[----:B------:R-:W-:Y:S01]  /*77a0*/  IMAD.WIDE.U32 R18, R3, -0x326172a9, RZ ;  /* 0xcd9e8d5703127825 */ /* 0x000fe200078e00ff */
[C---:B------:R-:W-:Y:S02]  /*77b0*/  PRMT R14, R12.reuse, 0x7773, RZ ;  /* 0x000077730c0e7816 */ /* 0x040fe400000000ff */
[C---:B------:R-:W-:Y:S01]  /*77c0*/  PRMT R7, R12.reuse, 0x7772, RZ ;  /* 0x000077720c077816 */ /* 0x040fe200000000ff */
[----:B------:R-:W-:Y:S01]  /*77d0*/  IMAD.MOV.U32 R3, RZ, RZ, R12 ;  /* 0x000000ffff037224 */ /* 0x000fe200078e000c */
[----:B------:R-:W-:Y:S01]  /*77e0*/  PRMT R15, R12, 0x7771, RZ ;  /* 0x000077710c0f7816 */ /* 0x000fe200000000ff */
[----:B------:R-:W-:Y:S03]  /*77f0*/  HMMA.16816.F32.BF16 R124, R8, R94, R56 ;  /* 0x0000005e087c723c */ /* 0x000fe60000041838 */
[----:B------:R-:W-:-:S02]  /*7800*/  LOP3.LUT R12, R3, 0xff, RZ, 0xc0, !PT ;  /* 0x000000ff030c7812 */ /* 0x000fc400078ec0ff */
[----:B------:R-:W-:Y:S02]  /*7810*/  LOP3.LUT R3, R18, UR7, R13, 0x96, !PT ;  /* 0x0000000712037c12 */ /* 0x000fe4000f8e960d */
[----:B------:R-:W-:Y:S01]  /*7820*/  PRMT R18, R7, 0x5410, R14 ;  /* 0x0000541007127816 */ /* 0x000fe2000000000e */
[----:B------:R-:W-:Y:S01]  /*7830*/  FFMA.FTZ R7, R129, UR26, -R2 ;  /* 0x0000001a81077c23 */ /* 0x000fe20008010802 */
[----:B------:R-:W-:Y:S01]  /*7840*/  PRMT R17, R12, 0x5410, R15 ;  /* 0x000054100c117816 */ /* 0x000fe2000000000f */
[----:B------:R-:W-:Y:S01]  /*7850*/  FFMA.FTZ R14, R134, UR26, -R0 ;  /* 0x0000001a860e7c23 */ /* 0x000fe20008010800 */
[C---:B------:R-:W-:Y:S01]  /*7860*/  LOP3.LUT R12, R3.reuse, 0xffff, RZ, 0xc0, !PT ;  /* 0x0000ffff030c7812 */ /* 0x040fe200078ec0ff */
[----:B------:R1:W2:Y:S01]  /*7870*/  MUFU.EX2 R207, R7 ;  /* 0x0000000700cf7308 */ /* 0x0002a20000000800 */
[----:B------:R-:W-:Y:S01]  /*7880*/  LOP3.LUT R16, R3, 0xff, RZ, 0xc0, !PT ;  /* 0x000000ff03107812 */ /* 0x000fe200078ec0ff */
[----:B------:R-:W-:Y:S01]  /*7890*/  HMMA.16816.F32.BF16 R128, R8, R96, R40 ;  /* 0x000000600880723c */ /* 0x000fe20000041828 */
[----:B------:R-:W-:-:S02]  /*78a0*/  SHF.R.U32.HI R13, RZ, 0x8, R12 ;  /* 0x00000008ff0d7819 */ /* 0x000fc4000001160c */
[----:B------:R-:W-:Y:S02]  /*78b0*/  SHF.R.U32.HI R15, RZ, 0x18, R3 ;  /* 0x00000018ff0f7819 */ /* 0x000fe40000011603 */
[----:B------:R-:W-:Y:S01]  /*78c0*/  PRMT R16, R16, 0x5410, R13 ;  /* 0x0000541010107816 */ /* 0x000fe2000000000d */
[----:B------:R5:W-:Y:S01]  /*78d0*/  MUFU.EX2 R206, R14 ;  /* 0x0000000e00ce7308 */ /* 0x000be20000000800 */
[----:B---3--:R-:W-:Y:S01]  /*78e0*/  F2FP.BF16.F32.PACK_AB R13, R211, R214 ;  /* 0x000000d6d30d723e */ /* 0x008fe200000010ff */
[----:B------:R-:W-:Y:S01]  /*78f0*/  HMMA.16816.F32.BF16 R52, R8, R98, R36 ;  /* 0x000000620834723c */ /* 0x000fe20000041824 */
[----:B-1----:R-:W-:Y:S02]  /*7900*/  PRMT R7, R3, 0x7632, R7 ;  /* 0x0000763203077816 */ /* 0x002fe40000000007 */
[----:B------:R-:W-:Y:S02]  /*7910*/  HSET2.LE.AND R3, R17, R22, PT ;  /* 0x0000001611037233 */ /* 0x000fe40003803000 */
[----:B------:R-:W-:-:S02]  /*7920*/  LOP3.LUT R12, R7, 0xff, RZ, 0xc0, !PT ;  /* 0x000000ff070c7812 */ /* 0x000fc400078ec0ff */
[----:B----4-:R-:W-:Y:S02]  /*7930*/  F2FP.BF16.F32.PACK_AB R7, R213, R212 ;  /* 0x000000d4d507723e */ /* 0x010fe400000010ff */
[----:B------:R-:W-:Y:S01]  /*7940*/  PRMT R15, R12, 0x5410, R15 ;  /* 0x000054100c0f7816 */ /* 0x000fe2000000000f */
[--C-:B------:R-:W-:Y:S01]  /*7950*/  FFMA.FTZ R12, R118, UR26, -R0.reuse ;  /* 0x0000001a760c7c23 */ /* 0x100fe20008010800 */
[----:B-----5:R-:W-:Y:S02]  /*7960*/  LOP3.LUT R14, R7, R3, RZ, 0xc0, !PT ;  /* 0x00000003070e7212 */ /* 0x020fe400078ec0ff */
[----:B------:R-:W-:Y:S01]  /*7970*/  LOP3.LUT R3, R18, 0xff00ff, RZ, 0xc0, !PT ;  /* 0x00ff00ff12037812 */ /* 0x000fe200078ec0ff */
[----:B------:R1:W-:Y:S01]  /*7980*/  MUFU.EX2 R205, R12 ;  /* 0x0000000c00cd7308 */ /* 0x0003e20000000800 */
[----:B--2---:R-:W-:Y:S01]  /*7990*/  F2FP.BF16.F32.PACK_AB R7, R207, R208 ;  /* 0x000000d0cf07723e */ /* 0x004fe200000010ff */
[----:B------:R-:W-:Y:S01]  /*79a0*/  FFMA.FTZ R18, R103, UR26, -R0 ;  /* 0x0000001a67127c23 */ /* 0x000fe20008010800 */
[----:B------:R-:W-:-:S02]  /*79b0*/  F2FP.BF16.F32.PACK_AB R17, R209, R210 ;  /* 0x000000d2d111723e */ /* 0x000fc400000010ff */
[----:B------:R-:W-:-:S03]  /*79c0*/  HSET2.LE.AND R3, R3, R22, PT ;  /* 0x0000001603037233 */ /* 0x000fc60003803000 */
[----:B------:R-:W-:Y:S01]  /*79d0*/  MUFU.EX2 R204, R18 ;  /* 0x0000001200cc7308 */ /* 0x000fe20000000800 */
[--C-:B-1----:R-:W-:Y:S02]  /*79e0*/  HSET2.LE.AND R12, R16, R22.reuse, PT ;  /* 0x00000016100c7233 */ /* 0x102fe40003803000 */
[----:B------:R-:W-:Y:S02]  /*79f0*/  HSET2.LE.AND R16, R15, R22, PT ;  /* 0x000000160f107233 */ /* 0x000fe40003803000 */
[----:B------:R-:W-:Y:S01]  /*7a00*/  LOP3.LUT R15, R7, R3, RZ, 0xc0, !PT ;  /* 0x00000003070f7212 */ /* 0x000fe200078ec0ff */
[----:B------:R-:W-:Y:S01]  /*7a10*/  FFMA.FTZ R3, R101, UR26, -R0 ;  /* 0x0000001a65037c23 */ /* 0x000fe20008010800 */
[----:B------:R-:W-:Y:S01]  /*7a20*/  FFMA.FTZ R7, R157, UR26, -R2 ;  /* 0x0000001a9d077c23 */ /* 0x000fe20008010802 */
[----:B------:R-:W-:Y:S02]  /*7a30*/  LOP3.LUT R12, R13, R12, RZ, 0xc0, !PT ;  /* 0x0000000c0d0c7212 */ /* 0x000fe400078ec0ff */
[----:B------:R1:W2:Y:S01]  /*7a40*/  MUFU.EX2 R179, R3 ;  /* 0x0000000300b37308 */ /* 0x0002a20000000800 */
[----:B------:R-:W-:-:S07]  /*7a50*/  LOP3.LUT R13, R17, R16, RZ, 0xc0, !PT ;  /* 0x00000010110d7212 */ /* 0x000fce00078ec0ff */
[----:B------:R3:W-:Y:S01]  /*7a60*/  MUFU.EX2 R177, R7 ;  /* 0x0000000700b17308 */ /* 0x0007e20000000800 */
[----:B------:R-:W-:Y:S01]  /*7a70*/  HMMA.16816.F32.BF16 R36, R12, R60, RZ ;  /* 0x0000003c0c24723c */ /* 0x000fe200000418ff */
[----:B-1----:R-:W-:-:S07]  /*7a80*/  LOP3.LUT R3, R20, UR8, R19, 0x96, !PT ;  /* 0x0000000814037c12 */ /* 0x002fce000f8e9613 */
[----:B------:R-:W-:Y:S01]  /*7a90*/  HMMA.16816.F32.BF16 R32, R12, R64, RZ ;  /* 0x000000400c20723c */ /* 0x000fe200000418ff */
[----:B------:R-:W-:-:S04]  /*7aa0*/  IMAD.WIDE.U32 R8, R3, -0x2daee0ad, RZ ;  /* 0xd2511f5303087825 */ /* 0x000fc800078e00ff */
[----:B---3--:R-:W-:Y:S01]  /*7ab0*/  FFMA.FTZ R7, R119, UR26, -R2 ;  /* 0x0000001a77077c23 */ /* 0x008fe20008010802 */
[----:B------:R-:W-:Y:S01]  /*7ac0*/  IMAD.MOV.U32 R3, RZ, RZ, R8 ;  /* 0x000000ffff037224 */ /* 0x000fe200078e0008 */
[C---:B------:R-:W-:Y:S01]  /*7ad0*/  PRMT R16, R8.reuse, 0x7771, RZ ;  /* 0x0000777108107816 */ /* 0x040fe200000000ff */
[----:B------:R-:W-:Y:S01]  /*7ae0*/  HMMA.16816.F32.BF16 R28, R12, R76, RZ ;  /* 0x0000004c0c1c723c */ /* 0x000fe200000418ff */
[C---:B------:R-:W-:Y:S01]  /*7af0*/  PRMT R11, R8.reuse, 0x7773, RZ ;  /* 0x00007773080b7816 */ /* 0x040fe200000000ff */
[----:B------:R1:W-:Y:S01]  /*7b00*/  MUFU.EX2 R178, R7 ;  /* 0x0000000700b27308 */ /* 0x0003e20000000800 */
[----:B------:R-:W-:Y:S01]  /*7b10*/  PRMT R10, R8, 0x7772, RZ ;  /* 0x00007772080a7816 */ /* 0x000fe200000000ff */
[----:B------:R-:W-:-:S03]  /*7b20*/  FFMA.FTZ R8, R116, UR26, -R2 ;  /* 0x0000001a74087c23 */ /* 0x000fc60008010802 */
[----:B------:R-:W-:Y:S01]  /*7b30*/  PRMT R19, R10, 0x5410, R11 ;  /* 0x000054100a137816 */ /* 0x000fe2000000000b */
[C---:B------:R-:W-:Y:S02]  /*7b40*/  HMMA.16816.F32.BF16 R60, R12.reuse, R62, RZ ;  /* 0x0000003e0c3c723c */ /* 0x040fe400000418ff */
[----:B------:R3:W4:Y:S06]  /*7b50*/  MUFU.EX2 R176, R8 ;  /* 0x0000000800b07308 */ /* 0x00072c0000000800 */
[----:B------:R-:W-:Y:S01]  /*7b60*/  HMMA.16816.F32.BF16 R64, R12, R66, RZ ;  /* 0x000000420c40723c */ /* 0x000fe200000418ff */
[----:B-1----:R-:W-:-:S02]  /*7b70*/  LOP3.LUT R7, R3, 0xff, RZ, 0xc0, !PT ;  /* 0x000000ff03077812 */ /* 0x002fc400078ec0ff */
[----:B------:R-:W-:Y:S01]  /*7b80*/  LOP3.LUT R3, R50, UR27, R9, 0x96, !PT ;  /* 0x0000001b32037c12 */ /* 0x000fe2000f8e9609 */
[----:B------:R-:W-:Y:S01]  /*7b90*/  FFMA.FTZ R9, R135, UR26, -R2 ;  /* 0x0000001a87097c23 */ /* 0x000fe20008010802 */
[----:B------:R-:W-:Y:S01]  /*7ba0*/  PRMT R17, R7, 0x5410, R16 ;  /* 0x0000541007117816 */ /* 0x000fe20000000010 */
[----:B------:R-:W-:Y:S01]  /*7bb0*/  VIADD R16, R68, 0x1 ;  /* 0x0000000144107836 */ /* 0x000fe20000000000 */
[C---:B------:R-:W-:Y:S01]  /*7bc0*/  LOP3.LUT R7, R3.reuse, 0xffff, RZ, 0xc0, !PT ;  /* 0x0000ffff03077812 */ /* 0x040fe200078ec0ff */
[----:B------:R1:W5:Y:S01]  /*7bd0*/  MUFU.EX2 R175, R9 ;  /* 0x0000000900af7308 */ /* 0x0003620000000800 */
[C---:B---3--:R-:W-:Y:S01]  /*7be0*/  PRMT R8, R3.reuse, 0x7632, R8 ;  /* 0x0000763203087816 */ /* 0x048fe20000000008 */
[----:B------:R-:W-:Y:S01]  /*7bf0*/  HMMA.16816.F32.BF16 R76, R12, R78, RZ ;  /* 0x0000004e0c4c723c */ /* 0x000fe200000418ff */
[----:B------:R-:W-:Y:S02]  /*7c00*/  LOP3.LUT R11, R3, 0xff, RZ, 0xc0, !PT ;  /* 0x000000ff030b7812 */ /* 0x000fe400078ec0ff */
[----:B------:R-:W-:-:S02]  /*7c10*/  SHF.R.U32.HI R7, RZ, 0x8, R7 ;  /* 0x00000008ff077819 */ /* 0x000fc40000011607 */
[----:B------:R-:W-:Y:S02]  /*7c20*/  SHF.R.U32.HI R10, RZ, 0x18, R3 ;  /* 0x00000018ff0a7819 */ /* 0x000fe40000011603 */
[----:B------:R-:W-:Y:S01]  /*7c30*/  LOP3.LUT R8, R8, 0xff, RZ, 0xc0, !PT ;  /* 0x000000ff08087812 */ /* 0x000fe200078ec0ff */
[C---:B------:R-:W-:Y:S01]  /*7c40*/  HMMA.16816.F32.BF16 R24, R12.reuse, R80, RZ ;  /* 0x000000500c18723c */ /* 0x040fe200000418ff */
[----:B------:R-:W-:Y:S02]  /*7c50*/  PRMT R18, R11, 0x5410, R7 ;  /* 0x000054100b127816 */ /* 0x000fe40000000007 */
[----:B------:R-:W-:Y:S02]  /*7c60*/  HSET2.LE.AND R3, R17, R22, PT ;  /* 0x0000001611037233 */ /* 0x000fe40003803000 */
[----:B------:R-:W-:Y:S02]  /*7c70*/  PRMT R11, R8, 0x5410, R10 ;  /* 0x00005410080b7816 */ /* 0x000fe4000000000a */
[----:B--2---:R-:W-:Y:S01]  /*7c80*/  F2FP.BF16.F32.PACK_AB R7, R179, R204 ;  /* 0x000000ccb307723e */ /* 0x004fe200000010ff */
[----:B------:R-:W-:Y:S01]  /*7c90*/  HMMA.16816.F32.BF16 R48, R12, R82, RZ ;  /* 0x000000520c30723c */ /* 0x000fe200000418ff */
[----:B------:R-:W-:-:S02]  /*7ca0*/  LOP3.LUT R8, R19, 0xff00ff, RZ, 0xc0, !PT ;  /* 0x00ff00ff13087812 */ /* 0x000fc400078ec0ff */
[----:B-1----:R-:W-:Y:S02]  /*7cb0*/  LOP3.LUT R9, R16, UR25, R249, 0x96, !PT ;  /* 0x0000001910097c12 */ /* 0x002fe4000f8e96f9 */
[----:B------:R-:W-:Y:S02]  /*7cc0*/  LOP3.LUT R10, R7, R3, RZ, 0xc0, !PT ;  /* 0x00000003070a7212 */ /* 0x000fe400078ec0ff */
[--C-:B------:R-:W-:Y:S01]  /*7cd0*/  HSET2.LE.AND R3, R8, R22.reuse, PT ;  /* 0x0000001608037233 */ /* 0x100fe20003803000 */
[----:B------:R-:W-:Y:S01]  /*7ce0*/  IMAD.WIDE.U32 R16, R9, -0x326172a9, RZ ;  /* 0xcd9e8d5709107825 */ /* 0x000fe200078e00ff */
[----:B----4-:R-:W-:Y:S02]  /*7cf0*/  F2FP.BF16.F32.PACK_AB R7, R176, R178 ;  /* 0x000000b2b007723e */ /* 0x010fe400000010ff */
[--C-:B------:R-:W-:Y:S02]  /*7d00*/  HSET2.LE.AND R8, R18, R22.reuse, PT ;  /* 0x0000001612087233 */ /* 0x100fe40003803000 */
[----:B------:R-:W-:-:S02]  /*7d10*/  HSET2.LE.AND R18, R11, R22, PT ;  /* 0x000000160b127233 */ /* 0x000fc40003803000 */
[----:B------:R-:W-:Y:S02]  /*7d20*/  LOP3.LUT R11, R7, R3, RZ, 0xc0, !PT ;  /* 0x00000003070b7212 */ /* 0x000fe400078ec0ff */
[----:B------:R-:W-:Y:S02]  /*7d30*/  LOP3.LUT R7, R166, UR23, R17, 0x96, !PT ;  /* 0x00000017a6077c12 */ /* 0x000fe4000f8e9611 */
[----:B------:R-:W-:Y:S02]  /*7d40*/  LOP3.LUT R3, R16, UR12, R241, 0x96, !PT ;  /* 0x0000000c10037c12 */ /* 0x000fe4000f8e96f1 */
[----:B------:R-:W-:Y:S01]  /*7d50*/  F2FP.BF16.F32.PACK_AB R9, R205, R206 ;  /* 0x000000cecd09723e */ /* 0x000fe200000010ff */
[----:B------:R-:W-:Y:S01]  /*7d60*/  IMAD.WIDE.U32 R14, R7, -0x2daee0ad, RZ ;  /* 0xd2511f53070e7825 */ /* 0x000fe200078e00ff */
[----:B-----5:R-:W-:Y:S02]  /*7d70*/  F2FP.BF16.F32.PACK_AB R19, R175, R177 ;  /* 0x000000b1af13723e */ /* 0x020fe400000010ff */
[----:B------:R-:W-:Y:S01]  /*7d80*/  LOP3.LUT R8, R9, R8, RZ, 0xc0, !PT ;  /* 0x0000000809087212 */ /* 0x000fe200078ec0ff */
[----:B------:R-:W-:Y:S01]  /*7d90*/  IMAD.WIDE.U32 R12, R3, -0x2daee0ad, RZ ;  /* 0xd2511f53030c7825 */ /* 0x000fe200078e00ff */
[----:B------:R-:W-:-:S03]  /*7da0*/  LOP3.LUT R7, R244, UR22, R15, 0x96, !PT ;  /* 0x00000016f4077c12 */ /* 0x000fc6000f8e960f */
[--C-:B------:R-:W-:Y:S01]  /*7db0*/  FFMA.FTZ R15, R102, UR26, -R6.reuse ;  /* 0x0000001a660f7c23 */ /* 0x100fe20008010806 */
[----:B------:R-:W-:Y:S01]  /*7dc0*/  LOP3.LUT R9, R19, R18, RZ, 0xc0, !PT ;  /* 0x0000001213097212 */ /* 0x000fe200078ec0ff */
[----:B------:R-:W-:Y:S01]  /*7dd0*/  FFMA.FTZ R18, R117, UR26, -R6 ;  /* 0x0000001a75127c23 */ /* 0x000fe20008010806 */
[----:B------:R-:W-:Y:S01]  /*7de0*/  LOP3.LUT R3, R14, UR19, R13, 0x96, !PT ;  /* 0x000000130e037c12 */ /* 0x000fe2000f8e960d */
[----:B------:R1:W-:Y:S01]  /*7df0*/  MUFU.EX2 R172, R15 ;  /* 0x0000000f00ac7308 */ /* 0x0003e20000000800 */
[----:B------:R-:W-:-:S03]  /*7e00*/  LOP3.LUT R16, R16, UR12, R247, 0x96, !PT ;  /* 0x0000000c10107c12 */ /* 0x000fc6000f8e96f7 */
[----:B------:R-:W-:Y:S01]  /*7e10*/  IMAD.WIDE.U32 R40, R3, -0x326172a9, RZ ;  /* 0xcd9e8d5703287825 */ /* 0x000fe200078e00ff */
[----:B------:R-:W-:Y:S01]  /*7e20*/  LOP3.LUT R3, R162, UR23, R17, 0x96, !PT ;  /* 0x00000017a2037c12 */ /* 0x000fe2000f8e9611 */
[----:B------:R-:W-:Y:S01]  /*7e30*/  HMMA.16816.F32.BF16 R56, R8, R84, R36 ;  /* 0x000000540838723c */ /* 0x000fe20000041824 */
[----:B------:R-:W-:Y:S01]  /*7e40*/  LDSM.16.MT88.4 R36, [R181+0x7000] ;  /* 0x00700000b524783b */ /* 0x000fe20000004200 */
[----:B------:R2:W-:Y:S01]  /*7e50*/  MUFU.EX2 R174, R18 ;  /* 0x0000001200ae7308 */ /* 0x0005e20000000800 */
[----:B------:R-:W-:-:S05]  /*7e60*/  IMAD.WIDE.U32 R20, R16, -0x2daee0ad, RZ ;  /* 0xd2511f5310147825 */ /* 0x000fca00078e00ff */
[----:B------:R-:W-:Y:S01]  /*7e70*/  HMMA.16816.F32.BF16 R116, R8, R92, R28 ;  /* 0x0000005c0874723c */ /* 0x000fe2000004181c */
[----:B------:R-:W-:Y:S01]  /*7e80*/  LDSM.16.MT88.4 R28, [R185+0x7000] ;  /* 0x00700000b91c783b */ /* 0x000fe20000004200 */
[----:B-1----:R-:W-:-:S04]  /*7e90*/  IMAD.WIDE.U32 R14, R7, -0x326172a9, RZ ;  /* 0xcd9e8d57070e7825 */ /* 0x002fc800078e00ff */
[----:B------:R-:W-:-:S04]  /*7ea0*/  FFMA.FTZ R7, R100, UR26, -R6 ;  /* 0x0000001a64077c23 */ /* 0x000fc80008010806 */
[----:B------:R1:W-:Y:S01]  /*7eb0*/  MUFU.EX2 R171, R7 ;  /* 0x0000000700ab7308 */ /* 0x0003e20000000800 */
[----:B------:R-:W-:Y:S01]  /*7ec0*/  LOP3.LUT R13, R240, UR11, R15, 0x96, !PT ;  /* 0x0000000bf00d7c12 */ /* 0x000fe2000f8e960f */
[----:B------:R-:W-:Y:S04]  /*7ed0*/  HMMA.16816.F32.BF16 R100, R8, R88, R32 ;  /* 0x000000580864723c */ /* 0x000fe80000041820 */
[----:B--2---:R-:W-:-:S04]  /*7ee0*/  IMAD.WIDE.U32 R18, R13, -0x2daee0ad, RZ ;  /* 0xd2511f530d127825 */ /* 0x004fc800078e00ff */
[----:B------:R-:W-:Y:S01]  /*7ef0*/  HMMA.16816.F32.BF16 R60, R8, R86, R60 ;  /* 0x00000056083c723c */ /* 0x000fe2000004183c */
[----:B-1----:R-:W-:Y:S01]  /*7f00*/  LOP3.LUT R7, R14, UR9, R41, 0x96, !PT ;  /* 0x000000090e077c12 */ /* 0x002fe2000f8e9629 */
[----:B------:R-:W-:-:S06]  /*7f10*/  FFMA.FTZ R14, R73, UR26, -R6 ;  /* 0x0000001a490e7c23 */ /* 0x000fcc0008010806 */
[----:B------:R-:W-:Y:S01]  /*7f20*/  HMMA.16816.F32.BF16 R64, R8, R90, R64 ;  /* 0x0000005a0840723c */ /* 0x000fe20000041840 */
[----:B------:R-:W-:Y:S01]  /*7f30*/  LDSM.16.MT88.4 R88, [R180+0x7800] ;  /* 0x00780000b458783b */ /* 0x000fe20000004200 */
[----:B------:R-:W-:Y:S01]  /*7f40*/  IMAD.WIDE.U32 R42, R7, -0x2daee0ad, RZ ;  /* 0xd2511f53072a7825 */ /* 0x000fe200078e00ff */
[----:B------:R1:W-:Y:S01]  /*7f50*/  MUFU.EX2 R167, R14 ;  /* 0x0000000e00a77308 */ /* 0x0003e20000000800 */
[----:B------:R-:W-:-:S03]  /*7f60*/  LOP3.LUT R7, R12, UR13, R19, 0x96, !PT ;  /* 0x0000000d0c077c12 */ /* 0x000fc6000f8e9613 */
[----:B------:R-:W-:Y:S01]  /*7f70*/  LOP3.LUT R12, R18, UR4, R43, 0x96, !PT ;  /* 0x00000004120c7c12 */ /* 0x000fe2000f8e962b */
[----:B------:R-:W-:Y:S01]  /*7f80*/  HMMA.16816.F32.BF16 R76, R8, R94, R76 ;  /* 0x0000005e084c723c */ /* 0x000fe2000004184c */
[----:B------:R-:W-:-:S04]  /*7f90*/  IMAD.WIDE.U32 R32, R7, -0x326172a9, RZ ;  /* 0xcd9e8d5707207825 */ /* 0x000fc800078e00ff */
[----:B------:R-:W-:-:S03]  /*7fa0*/  IMAD.WIDE.U32 R12, R12, -0x326172a9, RZ ;  /* 0xcd9e8d570c0c7825 */ /* 0x000fc600078e00ff */
[----:B------:R-:W-:Y:S01]  /*7fb0*/  HMMA.16816.F32.BF16 R48, R8, R98, R48 ;  /* 0x000000620830723c */ /* 0x000fe20000041830 */
[----:B------:R-:W-:Y:S01]  /*7fc0*/  PRMT R7, R12, 0x7772, RZ ;  /* 0x000077720c077816 */ /* 0x000fe200000000ff */
[----:B-1----:R-:W-:-:S04]  /*7fd0*/  IMAD.WIDE.U32 R14, R3, -0x2daee0ad, RZ ;  /* 0xd2511f53030e7825 */ /* 0x002fc800078e00ff */
[----:B------:R-:W-:Y:S01]  /*7fe0*/  FFMA.FTZ R3, R133, UR26, -R5 ;  /* 0x0000001a85037c23 */ /* 0x000fe20008010805 */
[----:B------:R-:W-:-:S03]  /*7ff0*/  PRMT R17, R12, 0x7771, RZ ;  /* 0x000077710c117816 */ /* 0x000fc600000000ff */
[----:B------:R1:W-:Y:S01]  /*8000*/  MUFU.EX2 R166, R3 ;  /* 0x0000000300a67308 */ /* 0x0003e20000000800 */
[----:B------:R-:W-:Y:S01]  /*8010*/  LOP3.LUT R19, R242, UR22, R15, 0x96, !PT ;  /* 0x00000016f2137c12 */ /* 0x000fe2000f8e960f */
[----:B------:R-:W-:Y:S01]  /*8020*/  FFMA.FTZ R15, R74, UR26, -R5 ;  /* 0x0000001a4a0f7c23 */ /* 0x000fe20008010805 */
[----:B------:R-:W-:Y:S02]  /*8030*/  LOP3.LUT R21, R14, UR19, R21, 0x96, !PT ;  /* 0x000000130e157c12 */ /* 0x000fe4000f8e9615 */
[----:B------:R-:W-:-:S03]  /*8040*/  PRMT R14, R12, 0x7773, RZ ;  /* 0x000077730c0e7816 */ /* 0x000fc600000000ff */
[----:B------:R-:W-:Y:S01]  /*8050*/  MUFU.EX2 R164, R15 ;  /* 0x0000000f00a47308 */ /* 0x000fe20000000800 */
[----:B------:R-:W-:Y:S01]  /*8060*/  PRMT R18, R7, 0x5410, R14 ;  /* 0x0000541007127816 */ /* 0x000fe2000000000e */
[----:B------:R-:W-:-:S04]  /*8070*/  IMAD.WIDE.U32 R34, R21, -0x326172a9, RZ ;  /* 0xcd9e8d5715227825 */ /* 0x000fc800078e00ff */
[----:B-1----:R-:W-:Y:S02]  /*8080*/  FFMA.FTZ R3, R132, UR26, -R5 ;  /* 0x0000001a84037c23 */ /* 0x002fe40008010805 */
[----:B------:R-:W-:Y:S01]  /*8090*/  HMMA.16816.F32.BF16 R132, R8, R96, R24 ;  /* 0x000000600884723c */ /* 0x000fe20000041818 */
[----:B------:R-:W-:Y:S01]  /*80a0*/  FFMA.FTZ R8, R75, UR26, -R0 ;  /* 0x0000001a4b087c23 */ /* 0x000fe20008010800 */
[----:B------:R1:W2:Y:S01]  /*80b0*/  MUFU.EX2 R165, R3 ;  /* 0x0000000300a57308 */ /* 0x0002a20000000800 */
[----:B------:R-:W3:Y:S01]  /*80c0*/  LDSM.16.MT88.4 R24, [R180+0x7000] ;  /* 0x00700000b418783b */ /* 0x000ee20000004200 */
[----:B-1----:R-:W-:Y:S01]  /*80d0*/  LOP3.LUT R3, R32, UR7, R13, 0x96, !PT ;  /* 0x0000000720037c12 */ /* 0x002fe2000f8e960d */
[----:B------:R-:W-:-:S03]  /*80e0*/  IMAD.MOV.U32 R13, RZ, RZ, R12 ;  /* 0x000000ffff0d7224 */ /* 0x000fc600078e000c */
[C---:B------:R-:W-:Y:S02]  /*80f0*/  LOP3.LUT R7, R3.reuse, 0xffff, RZ, 0xc0, !PT ;  /* 0x0000ffff03077812 */ /* 0x040fe400078ec0ff */
[----:B------:R-:W-:Y:S02]  /*8100*/  PRMT R12, R3, 0x7632, R12 ;  /* 0x00007632030c7816 */ /* 0x000fe4000000000c */
[----:B------:R-:W-:Y:S02]  /*8110*/  LOP3.LUT R13, R13, 0xff, RZ, 0xc0, !PT ;  /* 0x000000ff0d0d7812 */ /* 0x000fe400078ec0ff */
[----:B------:R-:W-:Y:S02]  /*8120*/  LOP3.LUT R16, R3, 0xff, RZ, 0xc0, !PT ;  /* 0x000000ff03107812 */ /* 0x000fe400078ec0ff */
[----:B------:R-:W-:Y:S02]  /*8130*/  SHF.R.U32.HI R15, RZ, 0x18, R3 ;  /* 0x00000018ff0f7819 */ /* 0x000fe40000011603 */
[----:B------:R-:W-:Y:S01]  /*8140*/  SHF.R.U32.HI R14, RZ, 0x8, R7 ;  /* 0x00000008ff0e7819 */ /* 0x000fe20000011607 */
[----:B------:R-:W-:Y:S01]  /*8150*/  FFMA.FTZ R7, R148, UR26, -R5 ;  /* 0x0000001a94077c23 */ /* 0x000fe20008010805 */
[----:B------:R-:W-:-:S02]  /*8160*/  LOP3.LUT R3, R12, 0xff, RZ, 0xc0, !PT ;  /* 0x000000ff0c037812 */ /* 0x000fc400078ec0ff */
[----:B------:R-:W-:Y:S01]  /*8170*/  PRMT R12, R13, 0x5410, R17 ;  /* 0x000054100d0c7816 */ /* 0x000fe20000000011 */
[----:B------:R1:W4:Y:S01]  /*8180*/  MUFU.EX2 R163, R7 ;  /* 0x0000000700a37308 */ /* 0x0003220000000800 */
[----:B------:R-:W-:Y:S01]  /*8190*/  PRMT R17, R16, 0x5410, R14 ;  /* 0x0000541010117816 */ /* 0x000fe2000000000e */
[----:B------:R-:W-:Y:S01]  /*81a0*/  FFMA.FTZ R13, R155, UR26, -R0 ;  /* 0x0000001a9b0d7c23 */ /* 0x000fe20008010800 */
[----:B------:R-:W-:Y:S02]  /*81b0*/  PRMT R16, R3, 0x5410, R15 ;  /* 0x0000541003107816 */ /* 0x000fe4000000000f */
[----:B------:R-:W-:Y:S01]  /*81c0*/  LOP3.LUT R15, R18, 0xff00ff, RZ, 0xc0, !PT ;  /* 0x00ff00ff120f7812 */ /* 0x000fe200078ec0ff */
[----:B------:R-:W-:Y:S01]  /*81d0*/  IMAD.WIDE.U32 R18, R19, -0x326172a9, RZ ;  /* 0xcd9e8d5713127825 */ /* 0x000fe200078e00ff */
[----:B------:R-:W-:Y:S01]  /*81e0*/  HSET2.LE.AND R3, R12, R22, PT ;  /* 0x000000160c037233 */ /* 0x000fe20003803000 */
[----:B------:R5:W-:Y:S01]  /*81f0*/  MUFU.EX2 R162, R13 ;  /* 0x0000000d00a27308 */ /* 0x000be20000000800 */
[----:B--2---:R-:W-:-:S02]  /*8200*/  F2FP.BF16.F32.PACK_AB R12, R164, R165 ;  /* 0x000000a5a40c723e */ /* 0x004fc400000010ff */
[----:B------:R-:W-:-:S05]  /*8210*/  HSET2.LE.AND R15, R15, R22, PT ;  /* 0x000000160f0f7233 */ /* 0x000fca0003803000 */
[----:B------:R-:W-:Y:S01]  /*8220*/  LOP3.LUT R15, R12, R15, RZ, 0xc0, !PT ;  /* 0x0000000f0c0f7212 */ /* 0x000fe200078ec0ff */
[----:B------:R-:W-:Y:S01]  /*8230*/  FFMA.FTZ R12, R152, UR26, -R0 ;  /* 0x0000001a980c7c23 */ /* 0x000fe20008010800 */
[----:B-1----:R-:W-:Y:S01]  /*8240*/  F2FP.BF16.F32.PACK_AB R7, R167, R171 ;  /* 0x000000aba707723e */ /* 0x002fe200000010ff */
[----:B------:R-:W-:Y:S03]  /*8250*/  MUFU.EX2 R152, R8 ;  /* 0x0000000800987308 */ /* 0x000fe60000000800 */
[----:B------:R-:W-:Y:S02]  /*8260*/  LOP3.LUT R14, R7, R3, RZ, 0xc0, !PT ;  /* 0x00000003070e7212 */ /* 0x000fe400078ec0ff */
[--C-:B------:R-:W-:Y:S02]  /*8270*/  HSET2.LE.AND R3, R17, R22.reuse, PT ;  /* 0x0000001611037233 */ /* 0x100fe40003803000 */
[----:B------:R-:W-:Y:S01]  /*8280*/  F2FP.BF16.F32.PACK_AB R7, R172, R174 ;  /* 0x000000aeac07723e */ /* 0x000fe200000010ff */
[----:B------:R1:W-:Y:S01]  /*8290*/  MUFU.EX2 R157, R12 ;  /* 0x0000000c009d7308 */ /* 0x0003e20000000800 */
[----:B-----5:R-:W-:-:S02]  /*82a0*/  HSET2.LE.AND R13, R16, R22, PT ;  /* 0x00000016100d7233 */ /* 0x020fc40003803000 */
[----:B----4-:R-:W-:-:S04]  /*82b0*/  F2FP.BF16.F32.PACK_AB R16, R163, R166 ;  /* 0x000000a6a310723e */ /* 0x010fc800000010ff */
[----:B------:R-:W-:Y:S02]  /*82c0*/  LOP3.LUT R13, R16, R13, RZ, 0xc0, !PT ;  /* 0x0000000d100d7212 */ /* 0x000fe400078ec0ff */
[----:B-1----:R-:W-:Y:S01]  /*82d0*/  LOP3.LUT R12, R7, R3, RZ, 0xc0, !PT ;  /* 0x00000003070c7212 */ /* 0x002fe200078ec0ff */
[----:B------:R-:W-:Y:S01]  /*82e0*/  FFMA.FTZ R3, R147, UR26, -R0 ;  /* 0x0000001a93037c23 */ /* 0x000fe20008010800 */
[----:B------:R-:W-:Y:S01]  /*82f0*/  LOP3.LUT R7, R246, UR11, R19, 0x96, !PT ;  /* 0x0000000bf6077c12 */ /* 0x000fe2000f8e9613 */
[----:B------:R-:W-:Y:S02]  /*8300*/  FFMA.FTZ R19, R159, UR26, -R2 ;  /* 0x0000001a9f137c23 */ /* 0x000fe40008010802 */
[----:B------:R1:W2:Y:S02]  /*8310*/  MUFU.EX2 R155, R3 ;  /* 0x00000003009b7308 */ /* 0x0002a40000000800 */
[----:B------:R-:W-:-:S04]  /*8320*/  IMAD.WIDE.U32 R10, R7, -0x2daee0ad, RZ ;  /* 0xd2511f53070a7825 */ /* 0x000fc800078e00ff */
[----:B------:R-:W-:Y:S01]  /*8330*/  FFMA.FTZ R7, R160, UR26, -R2 ;  /* 0x0000001aa0077c23 */ /* 0x000fe20008010802 */
[C---:B---3--:R-:W-:Y:S03]  /*8340*/  HMMA.16816.F32.BF16 R80, R12.reuse, R24, R108 ;  /* 0x000000180c50723c */ /* 0x048fe6000004186c */
[----:B------:R3:W-:Y:S05]  /*8350*/  MUFU.EX2 R147, R7 ;  /* 0x0000000700937308 */ /* 0x0007ea0000000800 */
[----:B------:R-:W-:Y:S01]  /*8360*/  HMMA.16816.F32.BF16 R96, R12, R28, R104 ;  /* 0x0000001c0c60723c */ /* 0x000fe20000041868 */
[----:B------:R-:W4:Y:S02]  /*8370*/  LDSM.16.MT88.4 R104, [R185+0x7800] ;  /* 0x00780000b968783b */ /* 0x000f240000004200 */
[----:B------:R-:W-:Y:S01]  /*8380*/  MUFU.EX2 R68, R19 ;  /* 0x0000001300447308 */ /* 0x000fe20000000800 */
[----:B-1----:R-:W-:-:S04]  /*8390*/  LOP3.LUT R3, R18, UR9, R35, 0x96, !PT ;  /* 0x0000000912037c12 */ /* 0x002fc8000f8e9623 */
[----:B------:R-:W-:Y:S01]  /*83a0*/  HMMA.16816.F32.BF16 R112, R12, R36, R112 ;  /* 0x000000240c70723c */ /* 0x000fe20000041870 */
[----:B------:R-:W-:Y:S01]  /*83b0*/  IMAD.WIDE.U32 R74, R3, -0x2daee0ad, RZ ;  /* 0xd2511f53034a7825 */ /* 0x000fe200078e00ff */
[----:B------:R-:W-:-:S04]  /*83c0*/  LOP3.LUT R3, R20, UR13, R11, 0x96, !PT ;  /* 0x0000000d14037c12 */ /* 0x000fc8000f8e960b */
[----:B------:R-:W-:Y:S01]  /*83d0*/  LOP3.LUT R8, R10, UR4, R75, 0x96, !PT ;  /* 0x000000040a087c12 */ /* 0x000fe2000f8e964b */
[----:B------:R-:W-:-:S04]  /*83e0*/  IMAD.WIDE.U32 R20, R3, -0x326172a9, RZ ;  /* 0xcd9e8d5703147825 */ /* 0x000fc800078e00ff */
[--C-:B------:R-:W-:Y:S01]  /*83f0*/  FFMA.FTZ R3, R151, UR26, -R2.reuse ;  /* 0x0000001a97037c23 */ /* 0x100fe20008010802 */
[----:B------:R-:W-:Y:S01]  /*8400*/  FFMA.FTZ R10, R143, UR26, -R2 ;  /* 0x0000001a8f0a7c23 */ /* 0x000fe20008010802 */
[C---:B------:R-:W-:Y:S01]  /*8410*/  HMMA.16816.F32.BF16 R128, R12.reuse, R44, R128 ;  /* 0x0000002c0c80723c */ /* 0x040fe20000041880 */
[----:B------:R-:W-:Y:S01]  /*8420*/  IMAD.WIDE.U32 R8, R8, -0x326172a9, RZ ;  /* 0xcd9e8d5708087825 */ /* 0x000fe200078e00ff */
[----:B------:R1:W-:Y:S03]  /*8430*/  MUFU.EX2 R148, R3 ;  /* 0x0000000300947308 */ /* 0x0003e60000000800 */
[----:B---3--:R-:W-:Y:S01]  /*8440*/  IMAD.MOV.U32 R7, RZ, RZ, R8 ;  /* 0x000000ffff077224 */ /* 0x008fe200078e0008 */
[C---:B------:R-:W-:Y:S02]  /*8450*/  PRMT R18, R8.reuse, 0x7773, RZ ;  /* 0x0000777308127816 */ /* 0x040fe400000000ff */
[----:B------:R-:W-:Y:S01]  /*8460*/  PRMT R16, R8, 0x7772, RZ ;  /* 0x0000777208107816 */ /* 0x000fe200000000ff */
[C---:B------:R-:W-:Y:S01]  /*8470*/  HMMA.16816.F32.BF16 R92, R12.reuse, R26, R136 ;  /* 0x0000001a0c5c723c */ /* 0x040fe20000041888 */
[----:B------:R3:W5:Y:S07]  /*8480*/  MUFU.EX2 R75, R10 ;  /* 0x0000000a004b7308 */ /* 0x00076e0000000800 */
[----:B------:R-:W-:Y:S01]  /*8490*/  HMMA.16816.F32.BF16 R108, R12, R30, R120 ;  /* 0x0000001e0c6c723c */ /* 0x000fe20000041878 */
[----:B------:R-:W4:Y:S01]  /*84a0*/  LDSM.16.MT88.4 R120, [R181+0x7800] ;  /* 0x00780000b578783b */ /* 0x000f220000004200 */
[----:B-1----:R-:W-:-:S02]  /*84b0*/  LOP3.LUT R3, R20, UR7, R9, 0x96, !PT ;  /* 0x0000000714037c12 */ /* 0x002fc4000f8e9609 */
[----:B------:R-:W-:Y:S02]  /*84c0*/  PRMT R20, R8, 0x7771, RZ ;  /* 0x0000777108147816 */ /* 0x000fe400000000ff */
[C---:B------:R-:W-:Y:S02]  /*84d0*/  PRMT R8, R3.reuse, 0x7632, R8 ;  /* 0x0000763203087816 */ /* 0x040fe40000000008 */
[----:B------:R-:W-:Y:S01]  /*84e0*/  LOP3.LUT R17, R3, 0xff, RZ, 0xc0, !PT ;  /* 0x000000ff03117812 */ /* 0x000fe200078ec0ff */
[----:B------:R-:W-:Y:S01]  /*84f0*/  HMMA.16816.F32.BF16 R124, R12, R38, R124 ;  /* 0x000000260c7c723c */ /* 0x000fe2000004187c */
[----:B---3--:R-:W-:Y:S02]  /*8500*/  LOP3.LUT R10, R7, 0xff, RZ, 0xc0, !PT ;  /* 0x000000ff070a7812 */ /* 0x008fe400078ec0ff */
[----:B------:R-:W-:Y:S02]  /*8510*/  LOP3.LUT R7, R3, 0xffff, RZ, 0xc0, !PT ;  /* 0x0000ffff03077812 */ /* 0x000fe400078ec0ff */
[----:B------:R-:W-:-:S02]  /*8520*/  SHF.R.U32.HI R11, RZ, 0x18, R3 ;  /* 0x00000018ff0b7819 */ /* 0x000fc40000011603 */
[----:B------:R-:W-:Y:S01]  /*8530*/  SHF.R.U32.HI R9, RZ, 0x8, R7 ;  /* 0x00000008ff097819 */ /* 0x000fe20000011607 */
[----:B------:R-:W-:Y:S01]  /*8540*/  HMMA.16816.F32.BF16 R52, R12, R46, R52 ;  /* 0x0000002e0c34723c */ /* 0x000fe20000041834 */
[----:B------:R-:W-:Y:S01]  /*8550*/  LOP3.LUT R8, R8, 0xff, RZ, 0xc0, !PT ;  /* 0x000000ff08087812 */ /* 0x000fe200078ec0ff */
[----:B------:R-:W-:Y:S01]  /*8560*/  FFMA.FTZ R13, R141, UR26, -R5 ;  /* 0x0000001a8d0d7c23 */ /* 0x000fe20008010805 */
[----:B------:R-:W-:Y:S02]  /*8570*/  PRMT R3, R10, 0x5410, R20 ;  /* 0x000054100a037816 */ /* 0x000fe40000000014 */
[----:B------:R-:W-:Y:S02]  /*8580*/  PRMT R7, R16, 0x5410, R18 ;  /* 0x0000541010077816 */ /* 0x000fe40000000012 */
[----:B------:R-:W-:Y:S01]  /*8590*/  PRMT R16, R8, 0x5410, R11 ;  /* 0x0000541008107816 */ /* 0x000fe2000000000b */
[----:B------:R-:W-:Y:S01]  /*85a0*/  FFMA.FTZ R8, R145, UR26, -R6 ;  /* 0x0000001a91087c23 */ /* 0x000fe20008010806 */
[----:B------:R-:W-:-:S02]  /*85b0*/  LOP3.LUT R11, R7, 0xff00ff, RZ, 0xc0, !PT ;  /* 0x00ff00ff070b7812 */ /* 0x000fc400078ec0ff */
[--C-:B------:R-:W-:Y:S01]  /*85c0*/  HSET2.LE.AND R3, R3, R22.reuse, PT ;  /* 0x0000001603037233 */ /* 0x100fe20003803000 */
[----:B------:R5:W-:Y:S01]  /*85d0*/  MUFU.EX2 R73, R8 ;  /* 0x0000000800497308 */ /* 0x000be20000000800 */
[----:B------:R-:W-:Y:S01]  /*85e0*/  PRMT R17, R17, 0x5410, R9 ;  /* 0x0000541011117816 */ /* 0x000fe20000000009 */
[----:B------:R-:W-:Y:S01]  /*85f0*/  FFMA.FTZ R9, R142, UR26, -R6 ;  /* 0x0000001a8e097c23 */ /* 0x000fe20008010806 */
[----:B--2---:R-:W-:Y:S02]  /*8600*/  F2FP.BF16.F32.PACK_AB R7, R152, R155 ;  /* 0x0000009b9807723e */ /* 0x004fe400000010ff */
[--C-:B------:R-:W-:Y:S02]  /*8610*/  HSET2.LE.AND R11, R11, R22.reuse, PT ;  /* 0x000000160b0b7233 */ /* 0x100fe40003803000 */
[----:B------:R-:W-:Y:S01]  /*8620*/  LOP3.LUT R10, R7, R3, RZ, 0xc0, !PT ;  /* 0x00000003070a7212 */ /* 0x000fe200078ec0ff */
[----:B------:R1:W-:Y:S01]  /*8630*/  MUFU.EX2 R43, R9 ;  /* 0x00000009002b7308 */ /* 0x0003e20000000800 */
[----:B------:R-:W-:-:S02]  /*8640*/  HSET2.LE.AND R3, R17, R22, PT ;  /* 0x0000001611037233 */ /* 0x000fc40003803000 */
[----:B------:R-:W-:Y:S02]  /*8650*/  F2FP.BF16.F32.PACK_AB R7, R157, R162 ;  /* 0x000000a29d07723e */ /* 0x000fe400000010ff */
[----:B-----5:R-:W-:-:S04]  /*8660*/  F2FP.BF16.F32.PACK_AB R8, R75, R148 ;  /* 0x000000944b08723e */ /* 0x020fc800000010ff */
[----:B------:R-:W-:Y:S02]  /*8670*/  LOP3.LUT R11, R8, R11, RZ, 0xc0, !PT ;  /* 0x0000000b080b7212 */ /* 0x000fe400078ec0ff */
[----:B------:R-:W-:Y:S01]  /*8680*/  LOP3.LUT R8, R7, R3, RZ, 0xc0, !PT ;  /* 0x0000000307087212 */ /* 0x000fe200078ec0ff */
[----:B------:R-:W-:Y:S01]  /*8690*/  FFMA.FTZ R3, R168, UR26, -R6 ;  /* 0x0000001aa8037c23 */ /* 0x000fe20008010806 */
[----:B-1----:R-:W-:Y:S02]  /*86a0*/  HSET2.LE.AND R9, R16, R22, PT ;  /* 0x0000001610097233 */ /* 0x002fe40003803000 */
[----:B------:R-:W-:Y:S01]  /*86b0*/  F2FP.BF16.F32.PACK_AB R16, R68, R147 ;  /* 0x000000934410723e */ /* 0x000fe200000010ff */
[----:B------:R1:W-:Y:S03]  /*86c0*/  MUFU.EX2 R41, R3 ;  /* 0x0000000300297308 */ /* 0x0003e60000000800 */
[----:B------:R-:W-:Y:S01]  /*86d0*/  LOP3.LUT R9, R16, R9, RZ, 0xc0, !PT ;  /* 0x0000000910097212 */ /* 0x000fe200078ec0ff */
[----:B------:R-:W-:-:S06]  /*86e0*/  FFMA.FTZ R16, R144, UR26, -R5 ;  /* 0x0000001a90107c23 */ /* 0x000fcc0008010805 */
[----:B------:R-:W-:Y:S01]  /*86f0*/  HMMA.16816.F32.BF16 R60, R8, R26, R60 ;  /* 0x0000001a083c723c */ /* 0x000fe2000004183c */
[----:B------:R-:W-:Y:S01]  /*8700*/  MUFU.EX2 R26, R13 ;  /* 0x0000000d001a7308 */ /* 0x000fe20000000800 */
[----:B-1----:R-:W-:Y:S01]  /*8710*/  FFMA.FTZ R3, R140, UR26, -R6 ;  /* 0x0000001a8c037c23 */ /* 0x002fe20008010806 */
[----:B------:R-:W-:-:S05]  /*8720*/  FFMA.FTZ R6, R150, UR26, -R5 ;  /* 0x0000001a96067c23 */ /* 0x000fca0008010805 */
[C---:B------:R-:W-:Y:S01]  /*8730*/  HMMA.16816.F32.BF16 R84, R8.reuse, R24, R56 ;  /* 0x000000180854723c */ /* 0x040fe20000041838 */
[----:B------:R-:W-:Y:S07]  /*8740*/  MUFU.EX2 R25, R16 ;  /* 0x0000001000197308 */ /* 0x000fee0000000800 */
[C---:B------:R-:W-:Y:S01]  /*8750*/  HMMA.16816.F32.BF16 R100, R8.reuse, R28, R100 ;  /* 0x0000001c0864723c */ /* 0x040fe20000041864 */
[----:B------:R1:W2:Y:S07]  /*8760*/  MUFU.EX2 R35, R3 ;  /* 0x0000000300237308 */ /* 0x0002ae0000000800 */
[C---:B------:R-:W-:Y:S01]  /*8770*/  HMMA.16816.F32.BF16 R64, R8.reuse, R30, R64 ;  /* 0x0000001e0840723c */ /* 0x040fe20000041840 */
[----:B------:R3:W-:Y:S07]  /*8780*/  MUFU.EX2 R32, R6 ;  /* 0x0000000600207308 */ /* 0x0007ee0000000800 */
[----:B------:R-:W-:Y:S01]  /*8790*/  HMMA.16816.F32.BF16 R116, R8, R36, R116 ;  /* 0x000000240874723c */ /* 0x000fe20000041874 */
[----:B-1----:R-:W-:-:S07]  /*87a0*/  LOP3.LUT R3, R40, UR8, R33, 0x96, !PT ;  /* 0x0000000828037c12 */ /* 0x002fce000f8e9621 */
[----:B------:R-:W-:Y:S01]  /*87b0*/  HMMA.16816.F32.BF16 R76, R8, R38, R76 ;  /* 0x00000026084c723c */ /* 0x000fe2000004184c */
[----:B---3--:R-:W-:-:S04]  /*87c0*/  IMAD.WIDE.U32 R6, R3, -0x2daee0ad, RZ ;  /* 0xd2511f5303067825 */ /* 0x008fc800078e00ff */
[----:B------:R-:W-:Y:S01]  /*87d0*/  FFMA.FTZ R3, R169, UR26, -R5 ;  /* 0x0000001aa9037c23 */ /* 0x000fe20008010805 */
[----:B------:R-:W-:-:S03]  /*87e0*/  PRMT R12, R6, 0x7773, RZ ;  /* 0x00007773060c7816 */ /* 0x000fc600000000ff */
[----:B------:R1:W3:Y:S01]  /*87f0*/  MUFU.EX2 R27, R3 ;  /* 0x00000003001b7308 */ /* 0x0002e20000000800 */
[C---:B------:R-:W-:Y:S01]  /*8800*/  PRMT R5, R6.reuse, 0x7772, RZ ;  /* 0x0000777206057816 */ /* 0x040fe200000000ff */
[----:B------:R-:W-:Y:S01]  /*8810*/  HMMA.16816.F32.BF16 R132, R8, R44, R132 ;  /* 0x0000002c0884723c */ /* 0x000fe20000041884 */
[----:B------:R-:W-:Y:S02]  /*8820*/  PRMT R14, R6, 0x7771, RZ ;  /* 0x00007771060e7816 */ /* 0x000fe400000000ff */
[----:B------:R-:W-:-:S05]  /*8830*/  PRMT R15, R5, 0x5410, R12 ;  /* 0x00005410050f7816 */ /* 0x000fca000000000c */
[----:B------:R-:W-:Y:S01]  /*8840*/  HMMA.16816.F32.BF16 R48, R8, R46, R48 ;  /* 0x0000002e0830723c */ /* 0x000fe20000041830 */
[----:B------:R-:W-:-:S04]  /*8850*/  FFMA.FTZ R8, R154, UR26, -R2 ;  /* 0x0000001a9a087c23 */ /* 0x000fc80008010802 */
[----:B------:R-:W-:Y:S01]  /*8860*/  MUFU.EX2 R11, R8 ;  /* 0x00000008000b7308 */ /* 0x000fe20000000800 */
[----:B-1----:R-:W-:Y:S01]  /*8870*/  LOP3.LUT R3, R42, UR27, R7, 0x96, !PT ;  /* 0x0000001b2a037c12 */ /* 0x002fe2000f8e9607 */
[----:B------:R-:W-:-:S03]  /*8880*/  IMAD.MOV.U32 R7, RZ, RZ, R6 ;  /* 0x000000ffff077224 */ /* 0x000fc600078e0006 */
[C---:B------:R-:W-:Y:S02]  /*8890*/  LOP3.LUT R5, R3.reuse, 0xffff, RZ, 0xc0, !PT ;  /* 0x0000ffff03057812 */ /* 0x040fe400078ec0ff */
[----:B------:R-:W-:Y:S02]  /*88a0*/  PRMT R6, R3, 0x7632, R6 ;  /* 0x0000763203067816 */ /* 0x000fe40000000006 */
[----:B------:R-:W-:Y:S02]  /*88b0*/  LOP3.LUT R7, R7, 0xff, RZ, 0xc0, !PT ;  /* 0x000000ff07077812 */ /* 0x000fe400078ec0ff */
[----:B------:R-:W-:Y:S02]  /*88c0*/  LOP3.LUT R13, R3, 0xff, RZ, 0xc0, !PT ;  /* 0x000000ff030d7812 */ /* 0x000fe400078ec0ff */
[----:B------:R-:W-:Y:S02]  /*88d0*/  SHF.R.U32.HI R12, RZ, 0x8, R5 ;  /* 0x00000008ff0c7819 */ /* 0x000fe40000011605 */
[----:B------:R-:W-:-:S02]  /*88e0*/  SHF.R.U32.HI R5, RZ, 0x18, R3 ;  /* 0x00000018ff057819 */ /* 0x000fc40000011603 */
[----:B------:R-:W-:Y:S02]  /*88f0*/  LOP3.LUT R6, R6, 0xff, RZ, 0xc0, !PT ;  /* 0x000000ff06067812 */ /* 0x000fe400078ec0ff */
[----:B------:R-:W-:Y:S02]  /*8900*/  PRMT R3, R7, 0x5410, R14 ;  /* 0x0000541007037816 */ /* 0x000fe4000000000e */
[----:B------:R-:W-:Y:S01]  /*8910*/  PRMT R7, R13, 0x5410, R12 ;  /* 0x000054100d077816 */ /* 0x000fe2000000000c */
[--C-:B------:R-:W-:Y:S01]  /*8920*/  FFMA.FTZ R12, R153, UR26, -R0.reuse ;  /* 0x0000001a990c7c23 */ /* 0x100fe20008010800 */
[----:B------:R-:W-:Y:S01]  /*8930*/  PRMT R13, R6, 0x5410, R5 ;  /* 0x00005410060d7816 */ /* 0x000fe20000000005 */
[----:B------:R-:W-:Y:S01]  /*8940*/  FFMA.FTZ R6, R156, UR26, -R0 ;  /* 0x0000001a9c067c23 */ /* 0x000fe20008010800 */
[----:B------:R-:W-:Y:S01]  /*8950*/  HSET2.LE.AND R3, R3, R22, PT ;  /* 0x0000001603037233 */ /* 0x000fe20003803000 */
[----:B------:R-:W-:Y:S01]  /*8960*/  MUFU.EX2 R23, R12 ;  /* 0x0000000c00177308 */ /* 0x000fe20000000800 */
[----:B--2---:R-:W-:-:S04]  /*8970*/  F2FP.BF16.F32.PACK_AB R5, R35, R41 ;  /* 0x000000292305723e */ /* 0x004fc800000010ff */
[----:B------:R-:W-:Y:S02]  /*8980*/  LOP3.LUT R142, R5, R3, RZ, 0xc0, !PT ;  /* 0x00000003058e7212 */ /* 0x000fe400078ec0ff */
[----:B---3--:R-:W-:Y:S01]  /*8990*/  F2FP.BF16.F32.PACK_AB R5, R26, R27 ;  /* 0x0000001b1a05723e */ /* 0x008fe200000010ff */
[----:B------:R1:W-:Y:S02]  /*89a0*/  MUFU.EX2 R24, R6 ;  /* 0x0000000600187308 */ /* 0x0003e40000000800 */
[----:B-1----:R-:W-:-:S05]  /*89b0*/  LOP3.LUT R6, R15, 0xff00ff, RZ, 0xc0, !PT ;  /* 0x00ff00ff0f067812 */ /* 0x002fca00078ec0ff */
[--C-:B------:R-:W-:Y:S02]  /*89c0*/  HSET2.LE.AND R3, R6, R22.reuse, PT ;  /* 0x0000001606037233 */ /* 0x100fe40003803000 */
[--C-:B------:R-:W-:Y:S02]  /*89d0*/  HSET2.LE.AND R6, R7, R22.reuse, PT ;  /* 0x0000001607067233 */ /* 0x100fe40003803000 */
[----:B------:R-:W-:Y:S02]  /*89e0*/  F2FP.BF16.F32.PACK_AB R7, R43, R73 ;  /* 0x000000492b07723e */ /* 0x000fe400000010ff */
[----:B------:R-:W-:Y:S02]  /*89f0*/  LOP3.LUT R143, R5, R3, RZ, 0xc0, !PT ;  /* 0x00000003058f7212 */ /* 0x000fe400078ec0ff */
[----:B------:R-:W-:Y:S01]  /*8a00*/  LOP3.LUT R140, R7, R6, RZ, 0xc0, !PT ;  /* 0x00000006078c7212 */ /* 0x000fe200078ec0ff */
[--C-:B------:R-:W-:Y:S01]  /*8a10*/  FFMA.FTZ R6, R170, UR26, -R0.reuse ;  /* 0x0000001aaa067c23 */ /* 0x100fe20008010800 */
[----:B------:R-:W-:Y:S01]  /*8a20*/  FFMA.FTZ R0, R149, UR26, -R0 ;  /* 0x0000001a95007c23 */ /* 0x000fe20008010800 */
[----:B------:R-:W-:-:S02]  /*8a30*/  HSET2.LE.AND R3, R13, R22, PT ;  /* 0x000000160d037233 */ /* 0x000fc40003803000 */
[----:B------:R-:W-:Y:S01]  /*8a40*/  F2FP.BF16.F32.PACK_AB R5, R25, R32 ;  /* 0x000000201905723e */ /* 0x000fe200000010ff */
[----:B------:R1:W-:Y:S01]  /*8a50*/  MUFU.EX2 R19, R0 ;  /* 0x0000000000137308 */ /* 0x0003e20000000800 */
[----:B------:R-:W2:Y:S02]  /*8a60*/  LDSM.16.MT88.4 R12, [R184+0x7800] ;  /* 0x00780000b80c783b */ /* 0x000ea40000004200 */
[----:B------:R-:W-:Y:S02]  /*8a70*/  LOP3.LUT R141, R5, R3, RZ, 0xc0, !PT ;  /* 0x00000003058d7212 */ /* 0x000fe400078ec0ff */
[----:B------:R-:W-:-:S03]  /*8a80*/  LOP3.LUT R3, R34, UR8, R21, 0x96, !PT ;  /* 0x0000000822037c12 */ /* 0x000fc6000f8e9615 */
[----:B------:R3:W5:Y:S02]  /*8a90*/  MUFU.EX2 R20, R6 ;  /* 0x0000000600147308 */ /* 0x0007640000000800 */
[----:B------:R-:W-:Y:S01]  /*8aa0*/  HMMA.16816.F32.BF16 R80, R140, R88, R80 ;  /* 0x000000588c50723c */ /* 0x000fe20000041850 */
[----:B-1----:R-:W-:-:S07]  /*8ab0*/  FFMA.FTZ R0, R161, UR26, -R2 ;  /* 0x0000001aa1007c23 */ /* 0x002fce0008010802 */
[----:B------:R-:W-:Y:S01]  /*8ac0*/  HMMA.16816.F32.BF16 R92, R140, R90, R92 ;  /* 0x0000005a8c5c723c */ /* 0x000fe2000004185c */
[----:B------:R1:W-:Y:S01]  /*8ad0*/  MUFU.EX2 R18, R0 ;  /* 0x0000000000127308 */ /* 0x0003e20000000800 */
[----:B---3--:R-:W-:-:S06]  /*8ae0*/  IMAD.WIDE.U32 R6, R3, -0x2daee0ad, RZ ;  /* 0xd2511f5303067825 */ /* 0x008fcc00078e00ff */
[----:B----4-:R-:W-:Y:S01]  /*8af0*/  HMMA.16816.F32.BF16 R96, R140, R104, R96 ;  /* 0x000000688c60723c */ /* 0x010fe20000041860 */
[----:B------:R-:W-:Y:S01]  /*8b00*/  IMAD.MOV.U32 R5, RZ, RZ, R6 ;  /* 0x000000ffff057224 */ /* 0x000fe200078e0006 */
[----:B------:R-:W-:-:S06]  /*8b10*/  PRMT R3, R6, 0x7773, RZ ;  /* 0x0000777306037816 */ /* 0x000fcc00000000ff */
[----:B------:R-:W-:Y:S01]  /*8b20*/  HMMA.16816.F32.BF16 R108, R140, R106, R108 ;  /* 0x0000006a8c6c723c */ /* 0x000fe2000004186c */
[----:B-1----:R-:W-:-:S04]  /*8b30*/  FFMA.FTZ R0, R158, UR26, -R2 ;  /* 0x0000001a9e007c23 */ /* 0x002fc80008010802 */
[----:B------:R1:W3:Y:S03]  /*8b40*/  MUFU.EX2 R17, R0 ;  /* 0x0000000000117308 */ /* 0x0002e60000000800 */
[C---:B------:R-:W-:Y:S08]  /*8b50*/  HMMA.16816.F32.BF16 R112, R140.reuse, R120, R112 ;  /* 0x000000788c70723c */ /* 0x040ff00000041870 */
[----:B------:R-:W-:Y:S01]  /*8b60*/  HMMA.16816.F32.BF16 R124, R140, R122, R124 ;  /* 0x0000007a8c7c723c */ /* 0x000fe2000004187c */
[----:B-1----:R-:W-:Y:S01]  /*8b70*/  FFMA.FTZ R0, R173, UR26, -R2 ;  /* 0x0000001aad007c23 */ /* 0x002fe20008010802 */
[----:B------:R-:W-:-:S06]  /*8b80*/  PRMT R2, R6, 0x7772, RZ ;  /* 0x0000777206027816 */ /* 0x000fcc00000000ff */
[----:B--2---:R-:W-:Y:S01]  /*8b90*/  HMMA.16816.F32.BF16 R128, R140, R12, R128 ;  /* 0x0000000c8c80723c */ /* 0x004fe20000041880 */
[----:B------:R-:W-:Y:S01]  /*8ba0*/  PRMT R6, R6, 0x7771, RZ ;  /* 0x0000777106067816 */ /* 0x000fe200000000ff */
[----:B------:R1:W2:Y:S01]  /*8bb0*/  MUFU.EX2 R16, R0 ;  /* 0x0000000000107308 */ /* 0x0002a20000000800 */
[----:B------:R-:W-:Y:S02]  /*8bc0*/  PRMT R10, R2, 0x5410, R3 ;  /* 0x00005410020a7816 */ /* 0x000fe40000000003 */
[----:B------:R-:W-:-:S03]  /*8bd0*/  LOP3.LUT R3, R5, 0xff, RZ, 0xc0, !PT ;  /* 0x000000ff05037812 */ /* 0x000fc600078ec0ff */
[----:B------:R-:W-:Y:S01]  /*8be0*/  HMMA.16816.F32.BF16 R140, R140, R14, R52 ;  /* 0x0000000e8c8c723c */ /* 0x000fe20000041834 */
[----:B-1----:R-:W-:-:S04]  /*8bf0*/  LOP3.LUT R0, R74, UR27, R7, 0x96, !PT ;  /* 0x0000001b4a007c12 */ /* 0x002fc8000f8e9607 */
[C---:B------:R-:W-:Y:S02]  /*8c00*/  LOP3.LUT R2, R0.reuse, 0xffff, RZ, 0xc0, !PT ;  /* 0x0000ffff00027812 */ /* 0x040fe400078ec0ff */
[C---:B------:R-:W-:Y:S02]  /*8c10*/  PRMT R5, R0.reuse, 0x7632, R5 ;  /* 0x0000763200057816 */ /* 0x040fe40000000005 */
[----:B------:R-:W-:Y:S02]  /*8c20*/  LOP3.LUT R9, R0, 0xff, RZ, 0xc0, !PT ;  /* 0x000000ff00097812 */ /* 0x000fe400078ec0ff */
[----:B------:R-:W-:Y:S02]  /*8c30*/  SHF.R.U32.HI R8, RZ, 0x18, R0 ;  /* 0x00000018ff087819 */ /* 0x000fe40000011600 */
[----:B------:R-:W-:Y:S02]  /*8c40*/  SHF.R.U32.HI R7, RZ, 0x8, R2 ;  /* 0x00000008ff077819 */ /* 0x000fe40000011602 */
[----:B------:R-:W-:-:S02]  /*8c50*/  PRMT R0, R3, 0x5410, R6 ;  /* 0x0000541003007816 */ /* 0x000fc40000000006 */
[----:B------:R-:W-:Y:S02]  /*8c60*/  LOP3.LUT R2, R5, 0xff, RZ, 0xc0, !PT ;  /* 0x000000ff05027812 */ /* 0x000fe400078ec0ff */
[----:B------:R-:W-:Y:S02]  /*8c70*/  LOP3.LUT R3, R10, 0xff00ff, RZ, 0xc0, !PT ;  /* 0x00ff00ff0a037812 */ /* 0x000fe400078ec0ff */
[----:B------:R-:W-:Y:S02]  /*8c80*/  PRMT R5, R2, 0x5410, R8 ;  /* 0x0000541002057816 */ /* 0x000fe40000000008 */
[--C-:B------:R-:W-:Y:S02]  /*8c90*/  HSET2.LE.AND R0, R0, R22.reuse, PT ;  /* 0x0000001600007233 */ /* 0x100fe40003803000 */
[----:B-----5:R-:W-:Y:S02]  /*8ca0*/  F2FP.BF16.F32.PACK_AB R2, R19, R20 ;  /* 0x000000141302723e */ /* 0x020fe400000010ff */
[----:B------:R-:W-:-:S02]  /*8cb0*/  HSET2.LE.AND R8, R5, R22, PT ;  /* 0x0000001605087233 */ /* 0x000fc40003803000 */
[----:B------:R-:W-:Y:S01]  /*8cc0*/  LOP3.LUT R138, R2, R0, RZ, 0xc0, !PT ;  /* 0x00000000028a7212 */ /* 0x000fe200078ec0ff */
[----:B------:R-:W-:Y:S01]  /*8cd0*/  FADD.FTZ R2, R230, R227 ;  /* 0x000000e3e6027221 */ /* 0x000fe20000010000 */
[--C-:B------:R-:W-:Y:S02]  /*8ce0*/  HSET2.LE.AND R3, R3, R22.reuse, PT ;  /* 0x0000001603037233 */ /* 0x100fe40003803000 */
[----:B---3--:R-:W-:Y:S01]  /*8cf0*/  F2FP.BF16.F32.PACK_AB R0, R17, R18 ;  /* 0x000000121100723e */ /* 0x008fe200000010ff */
[----:B------:R-:W-:Y:S01]  /*8d00*/  FADD.FTZ R2, R228, R2 ;  /* 0x00000002e4027221 */ /* 0x000fe20000010000 */
[----:B--2---:R-:W-:Y:S02]  /*8d10*/  F2FP.BF16.F32.PACK_AB R5, R11, R16 ;  /* 0x000000100b05723e */ /* 0x004fe400000010ff */
        /* <DEDUP_REMOVED lines=9> */
[----:B------:R-:W-:Y:S01]  /*8db0*/  PRMT R6, R9, 0x5410, R7 ;  /* 0x0000541009067816 */ /* 0x000fe20000000007 */
[----:B------:R-:W-:Y:S01]  /*8dc0*/  FADD.FTZ R0, R224, R0 ;  /* 0x00000000e0007221 */ /* 0x000fe20000010000 */
[----:B------:R-:W-:Y:S01]  /*8dd0*/  FADD.FTZ R3, R213, R3 ;  /* 0x00000003d5037221 */ /* 0x000fe20000010000 */
[----:B------:R-:W-:Y:S01]  /*8de0*/  FADD.FTZ R5, R207, R5 ;  /* 0x00000005cf057221 */ /* 0x000fe20000010000 */
[----:B------:R-:W-:Y:S01]  /*8df0*/  FADD.FTZ R2, R225, R2 ;  /* 0x00000002e1027221 */ /* 0x000fe20000010000 */
[----:B------:R-:W-:Y:S01]  /*8e00*/  FADD.FTZ R0, R216, R0 ;  /* 0x00000000d8007221 */ /* 0x000fe20000010000 */
[----:B------:R-:W-:Y:S01]  /*8e10*/  HSET2.LE.AND R6, R6, R22, PT ;  /* 0x0000001606067233 */ /* 0x000fe20003803000 */
[----:B------:R-:W-:Y:S01]  /*8e20*/  FADD.FTZ R3, R206, R3 ;  /* 0x00000003ce037221 */ /* 0x000fe20000010000 */
[----:B------:R-:W-:Y:S01]  /*8e30*/  F2FP.BF16.F32.PACK_AB R7, R23, R24 ;  /* 0x000000181707723e */ /* 0x000fe200000010ff */
[----:B------:R-:W-:Y:S01]  /*8e40*/  FADD.FTZ R5, R177, R5 ;  /* 0x00000005b1057221 */ /* 0x000fe20000010000 */
[----:B------:R-:W-:Y:S01]  /*8e50*/  FADD.FTZ R2, R226, R2 ;  /* 0x00000002e2027221 */ /* 0x000fe20000010000 */
        /* <DEDUP_REMOVED lines=45> */
[----:B------:R1:W-:Y:S01]  /*9130*/  STL [R1+0x30], R239 ;  /* 0x000030ef01007387 */ /* 0x0003e20000100800 */
[----:B------:R-:W-:Y:S03]  /*9140*/  HMMA.16816.F32.BF16 R84, R136, R88, R84 ;  /* 0x000000588854723c */ /* 0x000fe60000041854 */
[----:B------:R1:W-:Y:S01]  /*9150*/  STL [R1+0x34], R74 ;  /* 0x0000344a01007387 */ /* 0x0003e20000100800 */
[----:B------:R-:W-:-:S03]  /*9160*/  ISETP.GT.U32.AND P0, PT, R146, R68, PT ;  /* 0x000000449200720c */ /* 0x000fc60003f04070 */
        /* <DEDUP_REMOVED lines=21> */
[----:B------:R-:W-:Y:S02]  /*92c0*/  IMAD.SHL.U32 R6, R237, 0x20, RZ ;  /* 0x00000020ed067824 */ /* 0x000fe400078e00ff */
[----:B------:R-:W-:-:S10]  /*92d0*/  VIADD R250, R238, 0xfffffffe ;  /* 0xfffffffeeefa7836 */ /* 0x000fd40000000000 */
[----:B------:R-:W-:Y:S02]  /*92e0*/  @!P0 IADD3 R5, P1, PT, R2, R8, RZ ;  /* 0x0000000802058210 */ /* 0x000fe40007f3e0ff */
[C---:B------:R-:W-:Y:S02]  /*92f0*/  @!P0 LEA R0, P2, R236.reuse, R2, 0x4 ;  /* 0x00000002ec008211 */ /* 0x040fe400078420ff */
[----:B------:R-:W-:Y:S02]  /*9300*/  @!P0 IADD3.X R9, PT, PT, R3, R9, R6, P1, !PT ;  /* 0x0000000903098210 */ /* 0x000fe40000ffe406 */
[----:B------:R-:W-:Y:S02]  /*9310*/  @!P0 LEA.HI.X R6, R236, R3, R237, 0x4, P2 ;  /* 0x00000003ec068211 */ /* 0x000fe400010f24ed */
[-C--:B------:R-:W-:Y:S02]  /*9320*/  @!P0 LEA R10, P2, R0, R232.reuse, 0x1 ;  /* 0x000000e8000a8211 */ /* 0x080fe400078408ff */
[-C--:B------:R-:W-:Y:S01]  /*9330*/  @!P0 LEA R12, P3, R2, R232.reuse, 0x1 ;  /* 0x000000e8020c8211 */ /* 0x080fe200078608ff */
[----:B------:R-:W-:Y:S01]  /*9340*/  @P0 STS.128 [R201+0x6000], RZ ;  /* 0x006000ffc9000388 */ /* 0x000fe20000000c00 */
[-C--:B------:R-:W-:Y:S01]  /*9350*/  @!P0 LEA.HI.X R11, R0, R231.reuse, R6, 0x1, P2 ;  /* 0x000000e7000b8211 */ /* 0x080fe200010f0c06 */
[----:B------:R-:W-:Y:S01]  /*9360*/  @!P0 IMAD R0, R237, 0x30, RZ ;  /* 0x00000030ed008824 */ /* 0x000fe200078e02ff */
[--C-:B------:R-:W-:Y:S01]  /*9370*/  @!P0 LEA.HI.X R13, R2, R231, R3.reuse, 0x1, P3 ;  /* 0x000000e7020d8211 */ /* 0x100fe200018f0c03 */
[----:B------:R-:W-:Y:S01]  /*9380*/  @!P0 IMAD.WIDE.U32 R2, R236, 0x30, R2 ;  /* 0x00000030ec028825 */ /* 0x000fe200078e0002 */
[----:B------:R-:W-:-:S02]  /*9390*/  @!P0 LEA R8, P1, R5, R232, 0x1 ;  /* 0x000000e805088211 */ /* 0x000fc400078208ff */
[----:B------:R-:W-:Y:S01]  /*93a0*/  ISETP.GT.U32.AND P2, PT, R250, R68, PT ;  /* 0x00000044fa00720c */ /* 0x000fe20003f44070 */
        /* <DEDUP_REMOVED lines=24> */
[----:B------:R-:W-:Y:S04]  /*9530*/  LDSM.16.M88.4 R16, [R188+0x2000] ;  /* 0x00200000bc10783b */ /* 0x000fe80000000200 */
[----:B------:R-:W3:Y:S04]  /*9540*/  LDSM.16.M88.4 R44, [R183+UR5+0x5800] ;  /* 0x00580005b72c783b */ /* 0x000ee80008000200 */
[----:B------:R-:W-:Y:S04]  /*9550*/  LDSM.16.M88.4 R52, [R183+UR5+0x4800] ;  /* 0x00480005b734783b */ /* 0x000fe80008000200 */
[----:B-1----:R-:W1:Y:S04]  /*9560*/  LDSM.16.M88.4 R8, [R183+UR5+0x4000] ;  /* 0x00400005b708783b */ /* 0x002e680008000200 */
[----:B------:R-:W4:Y:S04]  /*9570*/  LDSM.16.M88.4 R48, [R183+UR5+0x5000] ;  /* 0x00500005b730783b */ /* 0x000f280008000200 */
[----:B------:R-:W-:Y:S04]  /*9580*/  LDSM.16.M88.4 R28, [R187+0x5800] ;  /* 0x00580000bb1c783b */ /* 0x000fe80000000200 */
[----:B------:R-:W-:Y:S04]  /*9590*/  LDSM.16.M88.4 R40, [R187+0x4000] ;  /* 0x00400000bb28783b */ /* 0x000fe80000000200 */
[----:B------:R-:W-:Y:S04]  /*95a0*/  LDSM.16.M88.4 R32, [R187+0x5000] ;  /* 0x00500000bb20783b */ /* 0x000fe80000000200 */
[----:B------:R-:W-:Y:S04]  /*95b0*/  LDSM.16.M88.4 R12, [R191] ;  /* 0x00000000bf0c783b */ /* 0x000fe80000000200 */
[----:B------:R-:W-:Y:S04]  /*95c0*/  LDSM.16.M88.4 R24, [R189+0x2000] ;  /* 0x00200000bd18783b */ /* 0x000fe80000000200 */
[----:B------:R-:W-:Y:S01]  /*95d0*/  LDSM.16.M88.4 R56, [R182+0x5800] ;  /* 0x00580000b638783b */ /* 0x000fe20000000200 */
[----:B---3--:R-:W-:Y:S03]  /*95e0*/  HMMA.16816.F32.BF16 R168, R16, R44, RZ ;  /* 0x0000002c10a8723c */ /* 0x008fe600000418ff */
[----:B------:R-:W-:Y:S04]  /*95f0*/  LDSM.16.M88.4 R36, [R187+0x4800] ;  /* 0x00480000bb24783b */ /* 0x000fe80000000200 */
[----:B------:R-:W-:Y:S01]  /*9600*/  LDSM.16.M88.4 R60, [R182+0x5000] ;  /* 0x00500000b63c783b */ /* 0x000fe20000000200 */
[-C--:B-1----:R-:W-:Y:S03]  /*9610*/  HMMA.16816.F32.BF16 R224, R20, R8.reuse, RZ ;  /* 0x0000000814e0723c */ /* 0x082fe600000418ff */
[----:B------:R-:W-:Y:S04]  /*9620*/  LDSM.16.M88.4 R76, [R182+0x4000] ;  /* 0x00400000b64c783b */ /* 0x000fe80000000200 */
[----:B------:R-:W-:Y:S01]  /*9630*/  LDSM.16.M88.4 R64, [R182+0x4800] ;  /* 0x00480000b640783b */ /* 0x000fe20000000200 */
[C---:B------:R-:W-:Y:S03]  /*9640*/  HMMA.16816.F32.BF16 R144, R16.reuse, R8, RZ ;  /* 0x000000081090723c */ /* 0x040fe600000418ff */
[----:B------:R-:W0:Y:S05]  /*9650*/  LDGDEPBAR ;  /* 0x00000000000079af */ /* 0x000e2a0000000000 */
[-C--:B------:R-:W-:Y:S08]  /*9660*/  HMMA.16816.F32.BF16 R208, R16, R10.reuse, RZ ;  /* 0x0000000a10d0723c */ /* 0x080ff000000418ff */
[----:B------:R-:W-:Y:S01]  /*9670*/  HMMA.16816.F32.BF16 R220, R20, R10, RZ ;  /* 0x0000000a14dc723c */ /* 0x000fe200000418ff */
[----:B------:R-:W1:Y:S07]  /*9680*/  LDSM.16.M88.4 R8, [R191+0x2000] ;  /* 0x00200000bf08783b */ /* 0x000e6e0000000200 */
[C---:B------:R-:W-:Y:S08]  /*9690*/  HMMA.16816.F32.BF16 R204, R16.reuse, R46, RZ ;  /* 0x0000002e10cc723c */ /* 0x040ff000000418ff */
[C---:B------:R-:W-:Y:S08]  /*96a0*/  HMMA.16816.F32.BF16 R148, R16.reuse, R52, RZ ;  /* 0x000000341094723c */ /* 0x040ff000000418ff */
[C---:B----4-:R-:W-:Y:S08]  /*96b0*/  HMMA.16816.F32.BF16 R160, R16.reuse, R48, RZ ;  /* 0x0000003010a0723c */ /* 0x050ff000000418ff */
[C---:B------:R-:W-:Y:S08]  /*96c0*/  HMMA.16816.F32.BF16 R216, R16.reuse, R54, RZ ;  /* 0x0000003610d8723c */ /* 0x040ff000000418ff */
[-C--:B------:R-:W-:Y:S08]  /*96d0*/  HMMA.16816.F32.BF16 R212, R16, R50.reuse, RZ ;  /* 0x0000003210d4723c */ /* 0x080ff000000418ff */
[----:B------:R-:W-:Y:S08]  /*96e0*/  HMMA.16816.F32.BF16 R156, R20, R50, RZ ;  /* 0x00000032149c723c */ /* 0x000ff000000418ff */
[----:B-1----:R-:W-:Y:S08]  /*96f0*/  HMMA.16816.F32.BF16 R16, R8, R28, R168 ;  /* 0x0000001c0810723c */ /* 0x002ff000000418a8 */
[----:B------:R-:W-:Y:S08]  /*9700*/  HMMA.16816.F32.BF16 R164, R20, R48, RZ ;  /* 0x0000003014a4723c */ /* 0x000ff000000418ff */
[----:B------:R-:W-:Y:S08]  /*9710*/  HMMA.16816.F32.BF16 R48, R8, R40, R144 ;  /* 0x000000280830723c */ /* 0x000ff00000041890 */
[C---:B------:R-:W-:Y:S08]  /*9720*/  HMMA.16816.F32.BF16 R176, R20.reuse, R52, RZ ;  /* 0x0000003414b0723c */ /* 0x040ff000000418ff */
[----:B------:R-:W-:Y:S08]  /*9730*/  HMMA.16816.F32.BF16 R172, R20, R54, RZ ;  /* 0x0000003614ac723c */ /* 0x000ff000000418ff */
[----:B------:R-:W-:Y:S08]  /*9740*/  HMMA.16816.F32.BF16 R144, R8, R42, R208 ;  /* 0x0000002a0890723c */ /* 0x000ff000000418d0 */
[C---:B------:R-:W-:Y:S08]  /*9750*/  HMMA.16816.F32.BF16 R152, R20.reuse, R44, RZ ;  /* 0x0000002c1498723c */ /* 0x040ff000000418ff */
[----:B------:R-:W-:Y:S08]  /*9760*/  HMMA.16816.F32.BF16 R52, R20, R46, RZ ;  /* 0x0000002e1434723c */ /* 0x000ff000000418ff */
[C---:B------:R-:W-:Y:S08]  /*9770*/  HMMA.16816.F32.BF16 R208, R8.reuse, R30, R204 ;  /* 0x0000001e08d0723c */ /* 0x040ff000000418cc */
[----:B------:R-:W-:Y:S08]  /*9780*/  HMMA.16816.F32.BF16 R20, R8, R32, R160 ;  /* 0x000000200814723c */ /* 0x000ff000000418a0 */
[----:B------:R-:W-:Y:S08]  /*9790*/  HMMA.16816.F32.BF16 R204, R12, R34, R156 ;  /* 0x000000220ccc723c */ /* 0x000ff0000004189c */
[----:B------:R-:W-:Y:S01]  /*97a0*/  HMMA.16816.F32.BF16 R156, R24, R56, R16 ;  /* 0x00000038189c723c */ /* 0x000fe20000041810 */
[----:B------:R-:W1:Y:S07]  /*97b0*/  LDSM.16.M88.4 R16, [R189] ;  /* 0x00000000bd10783b */ /* 0x000e6e0000000200 */
[C---:B------:R-:W-:Y:S08]  /*97c0*/  HMMA.16816.F32.BF16 R44, R8.reuse, R36, R148 ;  /* 0x00000024082c723c */ /* 0x040ff00000041894 */
[----:B------:R-:W-:Y:S08]  /*97d0*/  HMMA.16816.F32.BF16 R148, R8, R38, R216 ;  /* 0x000000260894723c */ /* 0x000ff000000418d8 */
[C---:B------:R-:W-:Y:S08]  /*97e0*/  HMMA.16816.F32.BF16 R216, R12.reuse, R36, R176 ;  /* 0x000000240cd8723c */ /* 0x040ff000000418b0 */
[----:B------:R-:W-:Y:S01]  /*97f0*/  HMMA.16816.F32.BF16 R176, R12, R38, R172 ;  /* 0x000000260cb0723c */ /* 0x000fe200000418ac */
[----:B------:R-:W-:Y:S07]  /*9800*/  LDSM.16.M88.4 R36, [R186+0x4000] ;  /* 0x00400000ba24783b */ /* 0x000fee0000000200 */
[----:B------:R-:W-:Y:S01]  /*9810*/  HMMA.16816.F32.BF16 R212, R8, R34, R212 ;  /* 0x0000002208d4723c */ /* 0x000fe200000418d4 */
[----:B------:R-:W3:Y:S07]  /*9820*/  LDSM.16.M88.4 R8, [R190+0x2000] ;  /* 0x00200000be08783b */ /* 0x000eee0000000200 */
[C---:B------:R-:W-:Y:S08]  /*9830*/  HMMA.16816.F32.BF16 R224, R12.reuse, R40, R224 ;  /* 0x000000280ce0723c */ /* 0x040ff000000418e0 */
[C---:B------:R-:W-:Y:S01]  /*9840*/  HMMA.16816.F32.BF16 R228, R12.reuse, R32, R164 ;  /* 0x000000200ce4723c */ /* 0x040fe200000418a4 */
[----:B------:R-:W4:Y:S07]  /*9850*/  LDSM.16.M88.4 R32, [R186+0x4800] ;  /* 0x00480000ba20783b */ /* 0x000f2e0000000200 */
[C---:B------:R-:W-:Y:S08]  /*9860*/  HMMA.16816.F32.BF16 R232, R12.reuse, R28, R152 ;  /* 0x0000001c0ce8723c */ /* 0x040ff00000041898 */
[----:B------:R-:W-:Y:S01]  /*9870*/  HMMA.16816.F32.BF16 R172, R12, R30, R52 ;  /* 0x0000001e0cac723c */ /* 0x000fe20000041834 */
[----:B------:R-:W5:Y:S07]  /*9880*/  LDSM.16.M88.4 R28, [R186+0x5000] ;  /* 0x00500000ba1c783b */ /* 0x000f6e0000000200 */
[----:B------:R-:W-:Y:S01]  /*9890*/  HMMA.16816.F32.BF16 R160, R24, R60, R20 ;  /* 0x0000003c18a0723c */ /* 0x000fe20000041814 */
[----:B------:R-:W2:Y:S07]  /*98a0*/  LDSM.16.M88.4 R20, [R186+0x5800] ;  /* 0x00580000ba14783b */ /* 0x000eae0000000200 */
[----:B------:R-:W-:Y:S01]  /*98b0*/  HMMA.16816.F32.BF16 R40, R12, R42, R220 ;  /* 0x0000002a0c28723c */ /* 0x000fe200000418dc */
[----:B------:R-:W2:Y:S01]  /*98c0*/  LDSM.16.M88.4 R12, [R190] ;  /* 0x00000000be0c783b */ /* 0x000ea20000000200 */
[----:B------:R-:W-:-:S06]  /*98d0*/  DEPBAR.LE SB0, 0x0 ;  /* 0x000080000000791a */ /* 0x000fcc0000000000 */
        /* <DEDUP_REMOVED lines=13> */
[----:B------:R-:W-:Y:S08]  /*99b0*/  HMMA.16816.F32.BF16 R16, R16, R58, R172 ;  /* 0x0000003a1010723c */ /* 0x000ff000000418ac */
[C---:B---3--:R-:W-:Y:S08]  /*99c0*/  HMMA.16816.F32.BF16 R168, R8.reuse, R36, R168 ;  /* 0x0000002408a8723c */ /* 0x048ff000000418a8 */
[C---:B------:R-:W-:Y:S08]  /*99d0*/  HMMA.16816.F32.BF16 R152, R8.reuse, R38, R152 ;  /* 0x000000260898723c */ /* 0x040ff00000041898 */
[C---:B----4-:R-:W-:Y:S08]  /*99e0*/  HMMA.16816.F32.BF16 R164, R8.reuse, R32, R164 ;  /* 0x0000002008a4723c */ /* 0x050ff000000418a4 */
[C---:B------:R-:W-:Y:S08]  /*99f0*/  HMMA.16816.F32.BF16 R56, R8.reuse, R34, R148 ;  /* 0x000000220838723c */ /* 0x040ff00000041894 */
[C---:B-----5:R-:W-:Y:S08]  /*9a00*/  HMMA.16816.F32.BF16 R204, R8.reuse, R28, R160 ;  /* 0x0000001c08cc723c */ /* 0x060ff000000418a0 */
[C---:B------:R-:W-:Y:S08]  /*9a10*/  HMMA.16816.F32.BF16 R144, R8.reuse, R30, R144 ;  /* 0x0000001e0890723c */ /* 0x040ff00000041890 */
[C---:B--2---:R-:W-:Y:S08]  /*9a20*/  HMMA.16816.F32.BF16 R224, R8.reuse, R20, R156 ;  /* 0x0000001408e0723c */ /* 0x044ff0000004189c */
[----:B------:R-:W-:Y:S08]  /*9a30*/  HMMA.16816.F32.BF16 R52, R8, R22, R52 ;  /* 0x000000160834723c */ /* 0x000ff00000041834 */
[C---:B------:R-:W-:Y:S08]  /*9a40*/  HMMA.16816.F32.BF16 R8, R12.reuse, R20, R24 ;  /* 0x000000140c08723c */ /* 0x040ff00000041818 */
[C---:B------:R-:W-:Y:S08]  /*9a50*/  HMMA.16816.F32.BF16 R48, R12.reuse, R36, R48 ;  /* 0x000000240c30723c */ /* 0x040ff00000041830 */
[C---:B------:R-:W-:Y:S03]  /*9a60*/  HMMA.16816.F32.BF16 R76, R12.reuse, R38, R76 ;  /* 0x000000260c4c723c */ /* 0x040fe6000004184c */
[----:B------:R1:W-:Y:S04]  /*9a70*/  STL.64 [R1+0x68], R8 ;  /* 0x0000680801007387 */ /* 0x0003e80000100a00 */
[----:B------:R1:W-:Y:S01]  /*9a80*/  STL.64 [R1+0x70], R10 ;  /* 0x0000700a01007387 */ /* 0x0003e20000100a00 */
[C---:B------:R-:W-:Y:S08]  /*9a90*/  HMMA.16816.F32.BF16 R44, R12.reuse, R32, R44 ;  /* 0x000000200c2c723c */ /* 0x040ff0000004182c */
[C---:B------:R-:W-:Y:S08]  /*9aa0*/  HMMA.16816.F32.BF16 R64, R12.reuse, R34, R64 ;  /* 0x000000220c40723c */ /* 0x040ff00000041840 */
[C---:B------:R-:W-:Y:S08]  /*9ab0*/  HMMA.16816.F32.BF16 R32, R12.reuse, R28, R40 ;  /* 0x0000001c0c20723c */ /* 0x040ff00000041828 */
[C---:B------:R-:W-:Y:S08]  /*9ac0*/  HMMA.16816.F32.BF16 R60, R12.reuse, R30, R60 ;  /* 0x0000001e0c3c723c */ /* 0x040ff0000004183c */
[----:B------:R-:W-:Y:S01]  /*9ad0*/  HMMA.16816.F32.BF16 R36, R12, R22, R16 ;  /* 0x000000160c24723c */ /* 0x000fe20000041810 */
[----:B------:R-:W-:Y:S06]  /*9ae0*/  BAR.SYNC.DEFER_BLOCKING 0x0 ;  /* 0x0000000000007b1d */ /* 0x000fec0000010000 */
[----:B-1----:R-:W-:-:S13]  /*9af0*/  @!P2 BRA `(.L_x_2233) ;  /* 0x0000000000e0a947 */ /* 0x002fda0003800000 */
[C---:B------:R-:W-:Y:S01]  /*9b00*/  @!P0 VIADD R5, R238.reuse, 0xfffffffd ;  /* 0xfffffffdee058836 */ /* 0x040fe20000000000 */
[----:B------:R1:W-:Y:S01]  /*9b10*/  @P0 STS.128 [R201+0x4000], RZ ;  /* 0x004000ffc9000388 */ /* 0x0003e20000000c00 */
[----:B------:R-:W-:Y:S01]  /*9b20*/  @!P0 VIADD R0, R238, 0xfffffffd ;  /* 0xfffffffdee008836 */ /* 0x000fe20000000000 */
[----:B------:R-:W-:Y:S01]  /*9b30*/  BSSY.RECONVERGENT B0, `(.L_x_2234) ;  /* 0x0000033000007945 */ /* 0x000fe20003800200 */
[----:B------:R-:W-:-:S04]  /*9b40*/  @!P0 IMAD.WIDE.U32 R2, R5, R202, RZ ;  /* 0x000000ca05028225 */ /* 0x000fc800078e00ff */
[----:B------:R-:W-:-:S04]  /*9b50*/  @!P0 IMAD.WIDE.U32 R6, R0, R202, RZ ;  /* 0x000000ca00068225 */ /* 0x000fc800078e00ff */
[CC--:B------:R-:W-:Y:S02]  /*9b60*/  @!P0 IMAD R3, R5.reuse, R203.reuse, R3 ;  /* 0x000000cb05038224 */ /* 0x0c0fe400078e0203 */
[----:B------:R-:W-:Y:S02]  /*9b70*/  @!P0 IMAD R0, R0, R203, R7 ;  /* 0x000000cb00008224 */ /* 0x000fe400078e0207 */
[C---:B------:R-:W-:Y:S01]  /*9b80*/  @!P0 IMAD.SHL.U32 R8, R2.reuse, 0x40, RZ ;  /* 0x0000004002088824 */ /* 0x040fe200078e00ff */
[----:B------:R-:W-:Y:S01]  /*9b90*/  @!P0 SHF.L.U64.HI R9, R2, 0x6, R3 ;  /* 0x0000000602098819 */ /* 0x000fe20000010203 */
[C---:B------:R-:W-:Y:S01]  /*9ba0*/  @!P0 IMAD.SHL.U32 R7, R6.reuse, 0x40, RZ ;  /* 0x0000004006078824 */ /* 0x040fe200078e00ff */
[----:B------:R-:W-:Y:S01]  /*9bb0*/  @!P0 SHF.L.U64.HI R6, R6, 0x6, R0 ;  /* 0x0000000606068819 */ /* 0x000fe20000010200 */
[C---:B------:R-:W-:Y:S01]  /*9bc0*/  @!P0 IMAD.WIDE.U32 R2, R5.reuse, R202, RZ ;  /* 0x000000ca05028225 */ /* 0x040fe200078e00ff */
        /* <DEDUP_REMOVED lines=41> */
.L_x_2235:
[----:B------:R-:W-:Y:S05]  /*9e60*/  BSYNC.RECONVERGENT B0 ;  /* 0x0000000000007941 */ /* 0x000fea0003800200 */
.L_x_2234:
[----:B------:R-:W0:Y:S02]  /*9e70*/  LDGDEPBAR ;  /* 0x00000000000079af */ /* 0x000e240000000000 */
.L_x_2233:
[----:B-1----:R-:W-:Y:S01]  /*9e80*/  VIADD R10, R4, UR18 ;  /* 0x00000012040a7c36 */ /* 0x002fe20008000000 */
[----:B------:R-:W3:Y:S01]  /*9e90*/  LDL.LU R14, [R1+0x6c] ;  /* 0x00006c00010e7983 */ /* 0x000ee20000300800 */
[----:B------:R-:W-:Y:S02]  /*9ea0*/  VIADD R173, R192, 0x8 ;  /* 0x00000008c0ad7836 */ /* 0x000fe40000000000 */
[----:B------:R-:W-:Y:S01]  /*9eb0*/  VIADD R3, R10, 0xffffffc0 ;  /* 0xffffffc00a037836 */ /* 0x000fe20000000000 */
[----:B------:R-:W4:Y:S01]  /*9ec0*/  LDL.LU R13, [R1+0x74] ;  /* 0x00007400010d7983 */ /* 0x000f220000300800 */
[----:B------:R-:W-:Y:S02]  /*9ed0*/  IMAD.MOV.U32 R208, RZ, RZ, R248 ;  /* 0x000000ffffd07224 */ /* 0x000fe400078e00f8 */
[--C-:B------:R-:W-:Y:S01]  /*9ee0*/  IMAD.IADD R2, R173, 0x1, -R3.reuse ;  /* 0x00000001ad027824 */ /* 0x100fe200078e0a03 */
[----:B------:R-:W5:Y:S01]  /*9ef0*/  LDL.LU R11, [R1+0x68] ;  /* 0x00006800010b7983 */ /* 0x000f620000300800 */
[----:B------:R-:W-:-:S02]  /*9f00*/  IMAD.IADD R0, R192, 0x1, -R3 ;  /* 0x00000001c0007824 */ /* 0x000fc400078e0a03 */
[----:B------:R-:W-:Y:S01]  /*9f10*/  IMAD.MOV.U32 R209, RZ, RZ, R249 ;  /* 0x000000ffffd17224 */ /* 0x000fe200078e00f9 */
[----:B------:R-:W-:Y:S01]  /*9f20*/  IABS R2, R2 ;  /* 0x0000000200027213 */ /* 0x000fe20000000000 */
[C---:B------:R-:W-:Y:S01]  /*9f30*/  VIADD R12, R192.reuse, 0x40 ;  /* 0x00000040c00c7836 */ /* 0x040fe20000000000 */
[----:B------:R-:W-:Y:S01]  /*9f40*/  IABS R0, R0 ;  /* 0x0000000000007213 */ /* 0x000fe20000000000 */
[----:B------:R-:W-:Y:S01]  /*9f50*/  VIADD R15, R192, 0x48 ;  /* 0x00000048c00f7836 */ /* 0x000fe20000000000 */
[----:B------:R-:W3:Y:S01]  /*9f60*/  LDL.LU R16, [R1+0x70] ;  /* 0x0000700001107983 */ /* 0x000ee20000300800 */
[----:B--2---:R-:W-:Y:S01]  /*9f70*/  IMAD.MOV.U32 R6, RZ, RZ, R2 ;  /* 0x000000ffff067224 */ /* 0x004fe200078e0002 */
[----:B------:R-:W-:Y:S01]  /*9f80*/  I2FP.F32.S32 R2, R0 ;  /* 0x0000000000027245 */ /* 0x000fe20000201400 */
[----:B------:R-:W-:Y:S02]  /*9f90*/  VIADD R0, R4, 0xffffffc0 ;  /* 0xffffffc004007836 */ /* 0x000fe40000000000 */
[----:B------:R-:W-:-:S02]  /*9fa0*/  VIADD R8, R10, 0xfffffff8 ;  /* 0xfffffff80a087836 */ /* 0x000fc40000000000 */
[----:B------:R-:W-:Y:S01]  /*9fb0*/  FFMA.FTZ R2, R2, -UR6, R48 ;  /* 0x8000000602027c23 */ /* 0x000fe20008010030 */
[----:B------:R-:W-:Y:S01]  /*9fc0*/  ISETP.GT.AND P3, PT, R193, R0, PT ;  /* 0x00000000c100720c */ /* 0x000fe20003f64270 */
[--C-:B------:R-:W-:Y:S01]  /*9fd0*/  IMAD.IADD R5, R12, 0x1, -R3.reuse ;  /* 0x000000010c057824 */ /* 0x100fe200078e0a03 */
[----:B------:R-:W-:Y:S01]  /*9fe0*/  ISETP.GE.AND P1, PT, R0, R198, PT ;  /* 0x000000c60000720c */ /* 0x000fe20003f26270 */
[----:B------:R-:W-:Y:S01]  /*9ff0*/  IMAD.IADD R7, R15, 0x1, -R3 ;  /* 0x000000010f077824 */ /* 0x000fe200078e0a03 */
[----:B------:R-:W-:Y:S01]  /*a000*/  FSEL R2, R2, -INF , !P3 ;  /* 0xff80000002027808 */ /* 0x000fe20005800000 */
[--C-:B------:R-:W-:Y:S01]  /*a010*/  IMAD.IADD R9, R173, 0x1, -R8.reuse ;  /* 0x00000001ad097824 */ /* 0x100fe200078e0a08 */
[----:B------:R-:W-:Y:S02]  /*a020*/  IABS R3, R5 ;  /* 0x0000000500037213 */ /* 0x000fe40000000000 */
[----:B------:R-:W-:Y:S02]  /*a030*/  I2FP.F32.S32 R6, R6 ;  /* 0x0000000600067245 */ /* 0x000fe40000201400 */
[----:B------:R-:W-:Y:S01]  /*a040*/  FSEL R172, R2, -INF , !P1 ;  /* 0xff80000002ac7808 */ /* 0x000fe20004800000 */
[----:B------:R-:W-:Y:S01]  /*a050*/  IMAD.IADD R2, R192, 0x1, -R8 ;  /* 0x00000001c0027824 */ /* 0x000fe200078e0a08 */
[----:B------:R-:W-:-:S02]  /*a060*/  IABS R7, R7 ;  /* 0x0000000700077213 */ /* 0x000fc40000000000 */
[----:B------:R-:W-:Y:S02]  /*a070*/  IABS R5, R9 ;  /* 0x0000000900057213 */ /* 0x000fe40000000000 */
[----:B------:R-:W-:Y:S01]  /*a080*/  I2FP.F32.S32 R3, R3 ;  /* 0x0000000300037245 */ /* 0x000fe20000201400 */
[----:B------:R-:W-:Y:S01]  /*a090*/  FFMA.FTZ R6, R6, -UR6, R50 ;  /* 0x8000000606067c23 */ /* 0x000fe20008010032 */
[----:B------:R-:W-:Y:S02]  /*a0a0*/  ISETP.GT.AND P5, PT, R196, R0, PT ;  /* 0x00000000c400720c */ /* 0x000fe40003fa4270 */
[----:B------:R-:W-:Y:S02]  /*a0b0*/  IABS R2, R2 ;  /* 0x0000000200027213 */ /* 0x000fe40000000000 */
[----:B------:R-:W-:Y:S02]  /*a0c0*/  I2FP.F32.S32 R7, R7 ;  /* 0x0000000700077245 */ /* 0x000fe40000201400 */
[----:B------:R-:W-:Y:S01]  /*a0d0*/  I2FP.F32.S32 R9, R5 ;  /* 0x0000000500097245 */ /* 0x000fe20000201400 */
[----:B------:R-:W-:Y:S01]  /*a0e0*/  FFMA.FTZ R5, R3, -UR6, R168 ;  /* 0x8000000603057c23 */ /* 0x000fe200080100a8 */
[----:B------:R-:W-:-:S02]  /*a0f0*/  ISETP.GT.AND P3, PT, R194, R0, PT ;  /* 0x00000000c200720c */ /* 0x000fc40003f64270 */
[----:B------:R-:W-:Y:S01]  /*a100*/  FSEL R6, R6, -INF , !P5 ;  /* 0xff80000006067808 */ /* 0x000fe20006800000 */
[----:B------:R-:W-:Y:S01]  /*a110*/  FFMA.FTZ R3, R7, -UR6, R170 ;  /* 0x8000000607037c23 */ /* 0x000fe200080100aa */
[C---:B------:R-:W-:Y:S02]  /*a120*/  ISETP.GE.AND P6, PT, R0.reuse, R200, PT ;  /* 0x000000c80000720c */ /* 0x040fe40003fc6270 */
[C---:B------:R-:W-:Y:S02]  /*a130*/  ISETP.GE.AND P4, PT, R0.reuse, R197, PT ;  /* 0x000000c50000720c */ /* 0x040fe40003f86270 */
[----:B------:R-:W-:Y:S02]  /*a140*/  ISETP.GT.AND P1, PT, R195, R0, PT ;  /* 0x00000000c300720c */ /* 0x000fe40003f24270 */
[----:B------:R-:W-:Y:S02]  /*a150*/  I2FP.F32.S32 R2, R2 ;  /* 0x0000000200027245 */ /* 0x000fe40000201400 */
[----:B------:R-:W-:Y:S01]  /*a160*/  ISETP.GE.AND P5, PT, R0, R199, PT ;  /* 0x000000c70000720c */ /* 0x000fe20003fa6270 */
[----:B------:R-:W-:Y:S01]  /*a170*/  VIADD R0, R4, 0xfffffff8 ;  /* 0xfffffff804007836 */ /* 0x000fe20000000000 */
[----:B------:R-:W-:Y:S01]  /*a180*/  FSEL R5, R5, -INF , !P3 ;  /* 0xff80000005057808 */ /* 0x000fe20005800000 */
[----:B------:R-:W-:Y:S01]  /*a190*/  FFMA.FTZ R2, R2, -UR6, R36 ;  /* 0x8000000602027c23 */ /* 0x000fe20008010024 */
[----:B------:R-:W-:-:S02]  /*a1a0*/  FSEL R168, R6, -INF , !P6 ;  /* 0xff80000006a87808 */ /* 0x000fc40007000000 */
[----:B------:R-:W-:Y:S02]  /*a1b0*/  ISETP.GT.AND P6, PT, R193, R0, PT ;  /* 0x00000000c100720c */ /* 0x000fe40003fc4270 */
[----:B------:R-:W-:Y:S02]  /*a1c0*/  FSEL R3, R3, -INF , !P1 ;  /* 0xff80000003037808 */ /* 0x000fe40004800000 */
[----:B------:R-:W-:Y:S01]  /*a1d0*/  FSEL R28, R5, -INF , !P4 ;  /* 0xff800000051c7808 */ /* 0x000fe20006000000 */
[--C-:B------:R-:W-:Y:S01]  /*a1e0*/  IMAD.IADD R5, R15, 0x1, -R8.reuse ;  /* 0x000000010f057824 */ /* 0x100fe200078e0a08 */
[----:B------:R-:W-:Y:S01]  /*a1f0*/  ISETP.GE.AND P3, PT, R0, R198, PT ;  /* 0x000000c60000720c */ /* 0x000fe20003f66270 */
[----:B------:R-:W-:Y:S01]  /*a200*/  VIADD R6, R10, 0xffffffc1 ;  /* 0xffffffc10a067836 */ /* 0x000fe20000000000 */
[----:B------:R-:W-:Y:S02]  /*a210*/  FSEL R2, R2, -INF , !P6 ;  /* 0xff80000002027808 */ /* 0x000fe40007000000 */
[----:B------:R-:W-:Y:S01]  /*a220*/  FSEL R29, R3, -INF , !P5 ;  /* 0xff800000031d7808 */ /* 0x000fe20006800000 */
[----:B------:R-:W-:Y:S01]  /*a230*/  IMAD.IADD R3, R12, 0x1, -R8 ;  /* 0x000000010c037824 */ /* 0x000fe200078e0a08 */
[----:B------:R-:W-:-:S02]  /*a240*/  IABS R5, R5 ;  /* 0x0000000500057213 */ /* 0x000fc40000000000 */
[----:B------:R-:W-:Y:S01]  /*a250*/  FSEL R210, R2, -INF , !P3 ;  /* 0xff80000002d27808 */ /* 0x000fe20005800000 */
[----:B------:R-:W-:Y:S01]  /*a260*/  IMAD.IADD R2, R192, 0x1, -R6 ;  /* 0x00000001c0027824 */ /* 0x000fe200078e0a06 */
[----:B------:R-:W-:Y:S01]  /*a270*/  IABS R3, R3 ;  /* 0x0000000300037213 */ /* 0x000fe20000000000 */
[----:B------:R-:W-:Y:S02]  /*a280*/  IMAD.MOV.U32 R8, RZ, RZ, R5 ;  /* 0x000000ffff087224 */ /* 0x000fe400078e0005 */
[----:B------:R-:W-:Y:S01]  /*a290*/  FFMA.FTZ R7, R9, -UR6, R38 ;  /* 0x8000000609077c23 */ /* 0x000fe20008010026 */
[----:B------:R-:W-:Y:S01]  /*a2a0*/  ISETP.GT.AND P1, PT, R196, R0, PT ;  /* 0x00000000c400720c */ /* 0x000fe20003f24270 */
[----:B------:R-:W-:Y:S01]  /*a2b0*/  IMAD.IADD R9, R173, 0x1, -R6 ;  /* 0x00000001ad097824 */ /* 0x000fe200078e0a06 */
[----:B------:R-:W-:Y:S02]  /*a2c0*/  IABS R2, R2 ;  /* 0x0000000200027213 */ /* 0x000fe40000000000 */
[----:B------:R-:W-:-:S02]  /*a2d0*/  I2FP.F32.S32 R5, R3 ;  /* 0x0000000300057245 */ /* 0x000fc40000201400 */
[----:B------:R-:W-:Y:S02]  /*a2e0*/  I2FP.F32.S32 R8, R8 ;  /* 0x0000000800087245 */ /* 0x000fe40000201400 */
[----:B------:R-:W-:Y:S02]  /*a2f0*/  FSEL R215, R7, -INF , !P1 ;  /* 0xff80000007d77808 */ /* 0x000fe40004800000 */
[----:B------:R-:W-:Y:S01]  /*a300*/  I2FP.F32.S32 R3, R2 ;  /* 0x0000000200037245 */ /* 0x000fe20000201400 */
[----:B------:R-:W-:Y:S01]  /*a310*/  FFMA.FTZ R2, R5, -UR6, R52 ;  /* 0x8000000605027c23 */ /* 0x000fe20008010034 */
[----:B------:R-:W-:Y:S02]  /*a320*/  ISETP.GE.AND P4, PT, R0, R200, PT ;  /* 0x000000c80000720c */ /* 0x000fe40003f86270 */
[----:B------:R-:W-:Y:S02]  /*a330*/  ISETP.GT.AND P6, PT, R194, R0, PT ;  /* 0x00000000c200720c */ /* 0x000fe40003fc4270 */
[----:B------:R-:W-:-:S02]  /*a340*/  ISETP.GE.AND P5, PT, R0, R197, PT ;  /* 0x000000c50000720c */ /* 0x000fc40003fa6270 */
[----:B------:R-:W-:Y:S02]  /*a350*/  ISETP.GT.AND P3, PT, R195, R0, PT ;  /* 0x00000000c300720c */ /* 0x000fe40003f64270 */
[----:B------:R-:W-:Y:S01]  /*a360*/  ISETP.GE.AND P1, PT, R0, R199, PT ;  /* 0x000000c70000720c */ /* 0x000fe20003f26270 */
[----:B------:R-:W-:Y:S01]  /*a370*/  VIADD R0, R4, 0xffffffc1 ;  /* 0xffffffc104007836 */ /* 0x000fe20000000000 */
[----:B------:R-:W-:Y:S01]  /*a380*/  IABS R9, R9 ;  /* 0x0000000900097213 */ /* 0x000fe20000000000 */
[----:B------:R-:W-:Y:S01]  /*a390*/  FFMA.FTZ R5, R8, -UR6, R54 ;  /* 0x8000000608057c23 */ /* 0x000fe20008010036 */
[----:B------:R-:W-:Y:S01]  /*a3a0*/  FFMA.FTZ R3, R3, -UR6, R49 ;  /* 0x8000000603037c23 */ /* 0x000fe20008010031 */
[----:B------:R-:W-:Y:S02]  /*a3b0*/  FSEL R7, R2, -INF , !P6 ;  /* 0xff80000002077808 */ /* 0x000fe40007000000 */
[----:B------:R-:W-:Y:S02]  /*a3c0*/  I2FP.F32.S32 R9, R9 ;  /* 0x0000000900097245 */ /* 0x000fe40000201400 */
[----:B------:R-:W-:-:S02]  /*a3d0*/  ISETP.GT.AND P6, PT, R193, R0, PT ;  /* 0x00000000c100720c */ /* 0x000fc40003fc4270 */
[----:B------:R-:W-:Y:S01]  /*a3e0*/  FSEL R5, R5, -INF , !P3 ;  /* 0xff80000005057808 */ /* 0x000fe20005800000 */
[----:B------:R-:W-:Y:S01]  /*a3f0*/  FFMA.FTZ R2, R9, -UR6, R51 ;  /* 0x8000000609027c23 */ /* 0x000fe20008010033 */
[----:B------:R-:W-:Y:S02]  /*a400*/  FSEL R251, R7, -INF , !P5 ;  /* 0xff80000007fb7808 */ /* 0x000fe40006800000 */
[----:B------:R-:W-:Y:S02]  /*a410*/  ISETP.GE.AND P5, PT, R0, R198, PT ;  /* 0x000000c60000720c */ /* 0x000fe40003fa6270 */
[----:B------:R-:W-:Y:S01]  /*a420*/  FSEL R3, R3, -INF , !P6 ;  /* 0xff80000003037808 */ /* 0x000fe20007000000 */
[----:B------:R-:W-:Y:S01]  /*a430*/  VIADD R7, R10, 0xffffffc8 ;  /* 0xffffffc80a077836 */ /* 0x000fe20000000000 */
[----:B------:R-:W-:Y:S02]  /*a440*/  ISETP.GT.AND P3, PT, R196, R0, PT ;  /* 0x00000000c400720c */ /* 0x000fe40003f64270 */
[----:B------:R-:W-:Y:S01]  /*a450*/  FSEL R252, R5, -INF , !P1 ;  /* 0xff80000005fc7808 */ /* 0x000fe20004800000 */
[--C-:B------:R-:W-:Y:S01]  /*a460*/  IMAD.IADD R5, R12, 0x1, -R6.reuse ;  /* 0x000000010c057824 */ /* 0x100fe200078e0a06 */
[----:B------:R-:W-:Y:S01]  /*a470*/  FSEL R158, R3, -INF , !P5 ;  /* 0xff800000039e7808 */ /* 0x000fe20006800000 */
[----:B------:R-:W-:Y:S01]  /*a480*/  IMAD.IADD R6, R15, 0x1, -R6 ;  /* 0x000000010f067824 */ /* 0x000fe200078e0a06 */
[----:B------:R-:W-:Y:S01]  /*a490*/  FSEL R3, R2, -INF , !P3 ;  /* 0xff80000002037808 */ /* 0x000fe20005800000 */
[----:B------:R-:W-:Y:S01]  /*a4a0*/  IMAD.IADD R2, R192, 0x1, -R7 ;  /* 0x00000001c0027824 */ /* 0x000fe200078e0a07 */
[----:B------:R-:W-:-:S02]  /*a4b0*/  IABS R5, R5 ;  /* 0x0000000500057213 */ /* 0x000fc40000000000 */
[----:B------:R-:W-:Y:S02]  /*a4c0*/  IABS R6, R6 ;  /* 0x0000000600067213 */ /* 0x000fe40000000000 */
[----:B------:R-:W-:Y:S01]  /*a4d0*/  ISETP.GE.AND P1, PT, R0, R200, PT ;  /* 0x000000c80000720c */ /* 0x000fe20003f26270 */
[----:B------:R-:W-:Y:S01]  /*a4e0*/  IMAD.IADD R8, R173, 0x1, -R7 ;  /* 0x00000001ad087824 */ /* 0x000fe200078e0a07 */
[----:B------:R-:W-:Y:S02]  /*a4f0*/  IABS R2, R2 ;  /* 0x0000000200027213 */ /* 0x000fe40000000000 */
[----:B------:R-:W-:Y:S02]  /*a500*/  I2FP.F32.S32 R5, R5 ;  /* 0x0000000500057245 */ /* 0x000fe40000201400 */
[----:B------:R-:W-:Y:S02]  /*a510*/  I2FP.F32.S32 R6, R6 ;  /* 0x0000000600067245 */ /* 0x000fe40000201400 */
[----:B------:R-:W-:-:S02]  /*a520*/  FSEL R159, R3, -INF , !P1 ;  /* 0xff800000039f7808 */ /* 0x000fc40004800000 */
[----:B------:R-:W-:Y:S01]  /*a530*/  I2FP.F32.S32 R3, R2 ;  /* 0x0000000200037245 */ /* 0x000fe20000201400 */
[----:B------:R-:W-:Y:S01]  /*a540*/  FFMA.FTZ R2, R5, -UR6, R169 ;  /* 0x8000000605027c23 */ /* 0x000fe200080100a9 */
[-C--:B------:R-:W-:Y:S02]  /*a550*/  ISETP.GT.AND P6, PT, R194, R0.reuse, PT ;  /* 0x00000000c200720c */ /* 0x080fe40003fc4270 */
[C---:B------:R-:W-:Y:S02]  /*a560*/  ISETP.GE.AND P5, PT, R0.reuse, R197, PT ;  /* 0x000000c50000720c */ /* 0x040fe40003fa6270 */
[----:B------:R-:W-:Y:S02]  /*a570*/  ISETP.GT.AND P3, PT, R195, R0, PT ;  /* 0x00000000c300720c */ /* 0x000fe40003f64270 */
[----:B------:R-:W-:Y:S01]  /*a580*/  ISETP.GE.AND P1, PT, R0, R199, PT ;  /* 0x000000c70000720c */ /* 0x000fe20003f26270 */
[----:B------:R-:W-:Y:S01]  /*a590*/  VIADD R0, R4, 0xffffffc8 ;  /* 0xffffffc804007836 */ /* 0x000fe20000000000 */
[----:B------:R-:W-:Y:S01]  /*a5a0*/  IABS R8, R8 ;  /* 0x0000000800087213 */ /* 0x000fe20000000000 */
[----:B------:R-:W-:Y:S01]  /*a5b0*/  FFMA.FTZ R5, R6, -UR6, R171 ;  /* 0x8000000606057c23 */ /* 0x000fe200080100ab */
[----:B------:R-:W-:Y:S01]  /*a5c0*/  FFMA.FTZ R3, R3, -UR6, R76 ;  /* 0x8000000603037c23 */ /* 0x000fe2000801004c */
[----:B------:R-:W-:-:S02]  /*a5d0*/  FSEL R6, R2, -INF , !P6 ;  /* 0xff80000002067808 */ /* 0x000fc40007000000 */
[----:B------:R-:W-:Y:S02]  /*a5e0*/  I2FP.F32.S32 R8, R8 ;  /* 0x0000000800087245 */ /* 0x000fe40000201400 */
[----:B------:R-:W-:Y:S02]  /*a5f0*/  ISETP.GT.AND P6, PT, R193, R0, PT ;  /* 0x00000000c100720c */ /* 0x000fe40003fc4270 */
[----:B------:R-:W-:Y:S01]  /*a600*/  FSEL R5, R5, -INF , !P3 ;  /* 0xff80000005057808 */ /* 0x000fe20005800000 */
[----:B------:R-:W-:Y:S01]  /*a610*/  FFMA.FTZ R2, R8, -UR6, R78 ;  /* 0x8000000608027c23 */ /* 0x000fe2000801004e */
[----:B------:R-:W-:Y:S02]  /*a620*/  FSEL R25, R6, -INF , !P5 ;  /* 0xff80000006197808 */ /* 0x000fe40006800000 */
[----:B------:R-:W-:Y:S02]  /*a630*/  ISETP.GE.AND P5, PT, R0, R198, PT ;  /* 0x000000c60000720c */ /* 0x000fe40003fa6270 */
[----:B------:R-:W-:Y:S01]  /*a640*/  FSEL R3, R3, -INF , !P6 ;  /* 0xff80000003037808 */ /* 0x000fe20007000000 */
[----:B------:R-:W-:Y:S01]  /*a650*/  VIADD R6, R10, 0xffffffc9 ;  /* 0xffffffc90a067836 */ /* 0x000fe20000000000 */
[----:B------:R-:W-:-:S02]  /*a660*/  ISETP.GT.AND P3, PT, R196, R0, PT ;  /* 0x00000000c400720c */ /* 0x000fc40003f64270 */
[----:B------:R-:W-:Y:S01]  /*a670*/  FSEL R27, R5, -INF , !P1 ;  /* 0xff800000051b7808 */ /* 0x000fe20004800000 */
[--C-:B------:R-:W-:Y:S01]  /*a680*/  IMAD.IADD R5, R12, 0x1, -R7.reuse ;  /* 0x000000010c057824 */ /* 0x100fe200078e0a07 */
[----:B------:R-:W-:Y:S01]  /*a690*/  FSEL R157, R3, -INF , !P5 ;  /* 0xff800000039d7808 */ /* 0x000fe20006800000 */
[----:B------:R-:W-:Y:S01]  /*a6a0*/  IMAD.IADD R7, R15, 0x1, -R7 ;  /* 0x000000010f077824 */ /* 0x000fe200078e0a07 */
[----:B------:R-:W-:Y:S01]  /*a6b0*/  FSEL R3, R2, -INF , !P3 ;  /* 0xff80000002037808 */ /* 0x000fe20005800000 */
[--C-:B------:R-:W-:Y:S01]  /*a6c0*/  IMAD.IADD R2, R192, 0x1, -R6.reuse ;  /* 0x00000001c0027824 */ /* 0x100fe200078e0a06 */
[----:B------:R-:W-:Y:S02]  /*a6d0*/  IABS R5, R5 ;  /* 0x0000000500057213 */ /* 0x000fe40000000000 */
[----:B------:R-:W-:Y:S02]  /*a6e0*/  IABS R7, R7 ;  /* 0x0000000700077213 */ /* 0x000fe40000000000 */
[----:B------:R-:W-:Y:S01]  /*a6f0*/  ISETP.GE.AND P1, PT, R0, R200, PT ;  /* 0x000000c80000720c */ /* 0x000fe20003f26270 */
[----:B------:R-:W-:Y:S01]  /*a700*/  IMAD.IADD R8, R173, 0x1, -R6 ;  /* 0x00000001ad087824 */ /* 0x000fe200078e0a06 */
[----:B------:R-:W-:-:S02]  /*a710*/  IABS R2, R2 ;  /* 0x0000000200027213 */ /* 0x000fc40000000000 */
[----:B------:R-:W-:Y:S02]  /*a720*/  I2FP.F32.S32 R5, R5 ;  /* 0x0000000500057245 */ /* 0x000fe40000201400 */
[----:B------:R-:W-:Y:S02]  /*a730*/  I2FP.F32.S32 R7, R7 ;  /* 0x0000000700077245 */ /* 0x000fe40000201400 */
[----:B------:R-:W-:Y:S02]  /*a740*/  FSEL R156, R3, -INF , !P1 ;  /* 0xff800000039c7808 */ /* 0x000fe40004800000 */
[----:B------:R-:W-:Y:S01]  /*a750*/  I2FP.F32.S32 R3, R2 ;  /* 0x0000000200037245 */ /* 0x000fe20000201400 */
[----:B------:R-:W-:Y:S01]  /*a760*/  FFMA.FTZ R2, R5, -UR6, R152 ;  /* 0x8000000605027c23 */ /* 0x000fe20008010098 */
        /* <DEDUP_REMOVED lines=81> */
[----:B------:R-:W-:Y:S01]  /*ac80*/  FSEL R149, R7, -INF , !P5 ;  /* 0xff80000007957808 */ /* 0x000fe20006800000 */
[----:B------:R-:W-:Y:S01]  /*ac90*/  IMAD.MOV.U32 R30, RZ, RZ, R242 ;  /* 0x000000ffff1e7224 */ /* 0x000fe200078e00f2 */
[----:B------:R-:W-:Y:S02]  /*aca0*/  ISETP.GE.AND P5, PT, R0, R198, PT ;  /* 0x000000c60000720c */ /* 0x000fe40003fa6270 */
[----:B------:R-:W-:Y:S01]  /*acb0*/  FSEL R3, R3, -INF , !P6 ;  /* 0xff80000003037808 */ /* 0x000fe20007000000 */
[----:B------:R-:W-:Y:S01]  /*acc0*/  VIADD R7, R10, 0xffffffd8 ;  /* 0xffffffd80a077836 */ /* 0x000fe20000000000 */
[----:B------:R-:W-:Y:S01]  /*acd0*/  ISETP.GT.AND P3, PT, R196, R0, PT ;  /* 0x00000000c400720c */ /* 0x000fe20003f64270 */
[----:B------:R-:W-:Y:S01]  /*ace0*/  IMAD.MOV.U32 R19, RZ, RZ, R247 ;  /* 0x000000ffff137224 */ /* 0x000fe200078e00f7 */
[----:B------:R-:W-:Y:S01]  /*acf0*/  FSEL R154, R5, -INF , !P1 ;  /* 0xff800000059a7808 */ /* 0x000fe20004800000 */
[--C-:B------:R-:W-:Y:S01]  /*ad00*/  IMAD.IADD R5, R12, 0x1, -R6.reuse ;  /* 0x000000010c057824 */ /* 0x100fe200078e0a06 */
[----:B------:R-:W-:Y:S01]  /*ad10*/  FSEL R163, R3, -INF , !P5 ;  /* 0xff80000003a37808 */ /* 0x000fe20006800000 */
[----:B------:R-:W-:Y:S01]  /*ad20*/  IMAD.IADD R6, R15, 0x1, -R6 ;  /* 0x000000010f067824 */ /* 0x000fe200078e0a06 */
[----:B------:R-:W-:Y:S01]  /*ad30*/  FSEL R3, R2, -INF , !P3 ;  /* 0xff80000002037808 */ /* 0x000fe20005800000 */
[----:B------:R-:W-:Y:S01]  /*ad40*/  IMAD.IADD R2, R192, 0x1, -R7 ;  /* 0x00000001c0027824 */ /* 0x000fe200078e0a07 */
[----:B------:R-:W-:Y:S01]  /*ad50*/  IABS R5, R5 ;  /* 0x0000000500057213 */ /* 0x000fe20000000000 */
[----:B------:R-:W-:Y:S01]  /*ad60*/  IMAD.MOV.U32 R31, RZ, RZ, R243 ;  /* 0x000000ffff1f7224 */ /* 0x000fe200078e00f3 */
[----:B------:R-:W-:Y:S01]  /*ad70*/  IABS R6, R6 ;  /* 0x0000000600067213 */ /* 0x000fe20000000000 */
[----:B----4-:R-:W-:Y:S01]  /*ad80*/  IMAD.MOV.U32 R24, RZ, RZ, R13 ;  /* 0x000000ffff187224 */ /* 0x010fe200078e000d */
[----:B------:R-:W-:Y:S01]  /*ad90*/  ISETP.GE.AND P1, PT, R0, R200, PT ;  /* 0x000000c80000720c */ /* 0x000fe20003f26270 */
[----:B------:R-:W-:Y:S01]  /*ada0*/  IMAD.IADD R8, R173, 0x1, -R7 ;  /* 0x00000001ad087824 */ /* 0x000fe200078e0a07 */
[----:B------:R-:W-:Y:S01]  /*adb0*/  IABS R2, R2 ;  /* 0x0000000200027213 */ /* 0x000fe20000000000 */
[----:B-----5:R-:W-:Y:S01]  /*adc0*/  IMAD.MOV.U32 R17, RZ, RZ, R11 ;  /* 0x000000ffff117224 */ /* 0x020fe200078e000b */
[----:B------:R-:W-:Y:S01]  /*add0*/  I2FP.F32.S32 R5, R5 ;  /* 0x0000000500057245 */ /* 0x000fe20000201400 */
[----:B------:R-:W-:Y:S01]  /*ade0*/  VIADD R20, R10, 0xfffffff9 ;  /* 0xfffffff90a147836 */ /* 0x000fe20000000000 */
[----:B------:R-:W-:Y:S01]  /*adf0*/  I2FP.F32.S32 R6, R6 ;  /* 0x0000000600067245 */ /* 0x000fe20000201400 */
[----:B---3--:R-:W-:Y:S01]  /*ae00*/  IMAD.MOV.U32 R179, RZ, RZ, R14 ;  /* 0x000000ffffb37224 */ /* 0x008fe200078e000e */
[----:B------:R-:W-:Y:S01]  /*ae10*/  FSEL R217, R3, -INF , !P1 ;  /* 0xff80000003d97808 */ /* 0x000fe20004800000 */
[----:B------:R-:W-:Y:S01]  /*ae20*/  IMAD.MOV.U32 R18, RZ, RZ, R246 ;  /* 0x000000ffff127224 */ /* 0x000fe200078e00f6 */
[----:B------:R-:W-:Y:S01]  /*ae30*/  I2FP.F32.S32 R3, R2 ;  /* 0x0000000200037245 */ /* 0x000fe20000201400 */
[----:B------:R-:W-:Y:S01]  /*ae40*/  FFMA.FTZ R2, R5, -UR6, R165 ;  /* 0x8000000605027c23 */ /* 0x000fe200080100a5 */
[----:B------:R-:W-:Y:S01]  /*ae50*/  ISETP.GT.AND P6, PT, R194, R0, PT ;  /* 0x00000000c200720c */ /* 0x000fe20003fc4270 */
[----:B------:R-:W1:Y:S01]  /*ae60*/  S2R R174, SR_TID.X ;  /* 0x0000000000ae7919 */ /* 0x000e620000002100 */
[----:B------:R-:W-:-:S02]  /*ae70*/  ISETP.GE.AND P5, PT, R0, R197, PT ;  /* 0x000000c50000720c */ /* 0x000fc40003fa6270 */
[----:B------:R-:W-:Y:S01]  /*ae80*/  ISETP.GT.AND P3, PT, R195, R0, PT ;  /* 0x00000000c300720c */ /* 0x000fe20003f64270 */
[----:B------:R-:W2:Y:S01]  /*ae90*/  S2R R166, SR_CTAID.X ;  /* 0x0000000000a67919 */ /* 0x000ea20000002500 */
[----:B------:R-:W-:Y:S01]  /*aea0*/  ISETP.GE.AND P1, PT, R0, R199, PT ;  /* 0x000000c70000720c */ /* 0x000fe20003f26270 */
[----:B------:R-:W-:Y:S01]  /*aeb0*/  VIADD R0, R4, 0xffffffd8 ;  /* 0xffffffd804007836 */ /* 0x000fe20000000000 */
[----:B------:R-:W-:Y:S01]  /*aec0*/  IABS R8, R8 ;  /* 0x0000000800087213 */ /* 0x000fe20000000000 */
[----:B------:R-:W-:Y:S01]  /*aed0*/  FFMA.FTZ R5, R6, -UR6, R167 ;  /* 0x8000000606057c23 */ /* 0x000fe200080100a7 */
[----:B------:R-:W-:Y:S01]  /*aee0*/  FFMA.FTZ R3, R3, -UR6, R64 ;  /* 0x8000000603037c23 */ /* 0x000fe20008010040 */
[----:B------:R-:W-:Y:S01]  /*aef0*/  FSEL R6, R2, -INF , !P6 ;  /* 0xff80000002067808 */ /* 0x000fe20007000000 */
[----:B------:R-:W-:Y:S01]  /*af00*/  IMAD.SHL.U32 R40, R250, 0x2, RZ ;  /* 0x00000002fa287824 */ /* 0x000fe200078e00ff */
[----:B------:R-:W-:Y:S01]  /*af10*/  I2FP.F32.S32 R8, R8 ;  /* 0x0000000800087245 */ /* 0x000fe20000201400 */
[----:B------:R-:W-:Y:S01]  /*af20*/  IMAD.MOV.U32 R212, RZ, RZ, R16 ;  /* 0x000000ffffd47224 */ /* 0x000fe200078e0010 */
[----:B------:R-:W-:Y:S01]  /*af30*/  ISETP.GT.AND P6, PT, R193, R0, PT ;  /* 0x00000000c100720c */ /* 0x000fe20003fc4270 */
[----:B------:R-:W-:Y:S01]  /*af40*/  UIADD3 UR22, UPT, UPT, UR25, 0x76cf5d0a, URZ ;  /* 0x76cf5d0a19167890 */ /* 0x000fe2000fffe0ff */
[----:B------:R-:W-:Y:S01]  /*af50*/  FSEL R5, R5, -INF , !P3 ;  /* 0xff80000005057808 */ /* 0x000fe20005800000 */
[----:B------:R-:W-:Y:S01]  /*af60*/  FFMA.FTZ R2, R8, -UR6, R66 ;  /* 0x8000000608027c23 */ /* 0x000fe20008010042 */
[----:B------:R-:W-:Y:S01]  /*af70*/  FSEL R148, R6, -INF , !P5 ;  /* 0xff80000006947808 */ /* 0x000fe20006800000 */
[----:B------:R-:W-:Y:S01]  /*af80*/  UIADD3 UR19, UPT, UPT, UR25, 0x32370b8f, URZ ;  /* 0x32370b8f19137890 */ /* 0x000fe2000fffe0ff */
[----:B------:R-:W-:Y:S01]  /*af90*/  ISETP.GE.AND P5, PT, R0, R198, PT ;  /* 0x000000c60000720c */ /* 0x000fe20003fa6270 */
[----:B------:R-:W-:Y:S01]  /*afa0*/  UIADD3 UR4, UPT, UPT, UR25, -0x56f99767, URZ ;  /* 0xa906689919047890 */ /* 0x000fe2000fffe0ff */
[----:B------:R-:W-:Y:S01]  /*afb0*/  FSEL R3, R3, -INF , !P6 ;  /* 0xff80000003037808 */ /* 0x000fe20007000000 */
[----:B------:R-:W-:Y:S01]  /*afc0*/  VIADD R6, R10, 0xffffffd9 ;  /* 0xffffffd90a067836 */ /* 0x000fe20000000000 */
[----:B------:R-:W-:Y:S01]  /*afd0*/  ISETP.GT.AND P3, PT, R196, R0, PT ;  /* 0x00000000c400720c */ /* 0x000fe20003f64270 */
[----:B------:R-:W-:Y:S01]  /*afe0*/  UIADD3 UR13, UPT, UPT, UR25, -0x126145ec, URZ ;  /* 0xed9eba14190d7890 */ /* 0x000fe2000fffe0ff */
[----:B------:R-:W-:Y:S01]  /*aff0*/  FSEL R152, R5, -INF , !P1 ;  /* 0xff80000005987808 */ /* 0x000fe20004800000 */
[--C-:B------:R-:W-:Y:S01]  /*b000*/  IMAD.IADD R5, R12, 0x1, -R7.reuse ;  /* 0x000000010c057824 */ /* 0x100fe200078e0a07 */
[----:B------:R-:W-:Y:S01]  /*b010*/  FSEL R162, R3, -INF , !P5 ;  /* 0xff80000003a27808 */ /* 0x000fe20006800000 */
[----:B------:R-:W-:Y:S01]  /*b020*/  IMAD.IADD R7, R15, 0x1, -R7 ;  /* 0x000000010f077824 */ /* 0x000fe200078e0a07 */
[----:B------:R-:W-:Y:S01]  /*b030*/  FSEL R3, R2, -INF , !P3 ;  /* 0xff80000002037808 */ /* 0x000fe20005800000 */
[--C-:B------:R-:W-:Y:S01]  /*b040*/  IMAD.IADD R2, R192, 0x1, -R6.reuse ;  /* 0x00000001c0027824 */ /* 0x100fe200078e0a06 */
[----:B------:R-:W-:Y:S01]  /*b050*/  IABS R5, R5 ;  /* 0x0000000500057213 */ /* 0x000fe20000000000 */
[----:B------:R-:W-:Y:S01]  /*b060*/  IMAD.IADD R8, R173, 0x1, -R6 ;  /* 0x00000001ad087824 */ /* 0x000fe200078e0a06 */
[----:B------:R-:W-:Y:S01]  /*b070*/  IABS R7, R7 ;  /* 0x0000000700077213 */ /* 0x000fe20000000000 */
[----:B------:R-:W3:Y:S01]  /*b080*/  S2R R48, SR_CTAID.X ;  /* 0x0000000000307919 */ /* 0x000ee20000002500 */
[----:B------:R-:W-:-:S02]  /*b090*/  ISETP.GE.AND P1, PT, R0, R200, PT ;  /* 0x000000c80000720c */ /* 0x000fc40003f26270 */
[----:B------:R-:W-:Y:S01]  /*b0a0*/  IABS R2, R2 ;  /* 0x0000000200027213 */ /* 0x000fe20000000000 */
[----:B------:R-:W-:Y:S01]  /*b0b0*/  LDSM.16.MT88.4 R44, [R184+0x6000] ;  /* 0x00600000b82c783b */ /* 0x000fe20000004200 */
[----:B------:R-:W-:Y:S02]  /*b0c0*/  I2FP.F32.S32 R5, R5 ;  /* 0x0000000500057245 */ /* 0x000fe40000201400 */
[----:B------:R-:W-:Y:S02]  /*b0d0*/  I2FP.F32.S32 R7, R7 ;  /* 0x0000000700077245 */ /* 0x000fe40000201400 */
[----:B------:R-:W-:Y:S02]  /*b0e0*/  FSEL R178, R3, -INF , !P1 ;  /* 0xff80000003b27808 */ /* 0x000fe40004800000 */
[----:B------:R-:W-:Y:S02]  /*b0f0*/  IABS R8, R8 ;  /* 0x0000000800087213 */ /* 0x000fe40000000000 */
[----:B------:R-:W-:Y:S01]  /*b100*/  I2FP.F32.S32 R3, R2 ;  /* 0x0000000200037245 */ /* 0x000fe20000201400 */
[----:B------:R-:W-:Y:S01]  /*b110*/  FFMA.FTZ R2, R5, -UR6, R56 ;  /* 0x8000000605027c23 */ /* 0x000fe20008010038 */
[----:B------:R-:W-:-:S02]  /*b120*/  ISETP.GT.AND P6, PT, R194, R0, PT ;  /* 0x00000000c200720c */ /* 0x000fc40003fc4270 */
[C---:B------:R-:W-:Y:S02]  /*b130*/  ISETP.GE.AND P5, PT, R0.reuse, R197, PT ;  /* 0x000000c50000720c */ /* 0x040fe40003fa6270 */
[----:B------:R-:W-:Y:S02]  /*b140*/  ISETP.GT.AND P3, PT, R195, R0, PT ;  /* 0x00000000c300720c */ /* 0x000fe40003f64270 */
[----:B------:R-:W-:Y:S01]  /*b150*/  ISETP.GE.AND P1, PT, R0, R199, PT ;  /* 0x000000c70000720c */ /* 0x000fe20003f26270 */
[----:B------:R-:W-:Y:S02]  /*b160*/  VIADD R0, R4, 0xffffffd9 ;  /* 0xffffffd904007836 */ /* 0x000fe40000000000 */
[----:B------:R-:W-:Y:S01]  /*b170*/  FFMA.FTZ R5, R7, -UR6, R58 ;  /* 0x8000000607057c23 */ /* 0x000fe2000801003a */
[----:B------:R-:W-:Y:S01]  /*b180*/  I2FP.F32.S32 R8, R8 ;  /* 0x0000000800087245 */ /* 0x000fe20000201400 */
[----:B------:R-:W-:Y:S01]  /*b190*/  FFMA.FTZ R3, R3, -UR6, R65 ;  /* 0x8000000603037c23 */ /* 0x000fe20008010041 */
[----:B------:R-:W-:-:S02]  /*b1a0*/  FSEL R7, R2, -INF , !P6 ;  /* 0xff80000002077808 */ /* 0x000fc40007000000 */
[----:B------:R-:W-:Y:S01]  /*b1b0*/  ISETP.GT.AND P6, PT, R193, R0, PT ;  /* 0x00000000c100720c */ /* 0x000fe20003fc4270 */
[----:B------:R-:W-:Y:S01]  /*b1c0*/  FFMA.FTZ R2, R8, -UR6, R67 ;  /* 0x8000000608027c23 */ /* 0x000fe20008010043 */
[----:B------:R-:W-:Y:S02]  /*b1d0*/  FSEL R5, R5, -INF , !P3 ;  /* 0xff80000005057808 */ /* 0x000fe40005800000 */
        /* <DEDUP_REMOVED lines=81> */
[----:B------:R-:W-:Y:S02]  /*b6f0*/  IABS R6, R6 ;  /* 0x0000000600067213 */ /* 0x000fe40000000000 */
[----:B------:R-:W-:-:S02]  /*b700*/  ISETP.GE.AND P1, PT, R0, R200, PT ;  /* 0x000000c80000720c */ /* 0x000fc40003f26270 */
[----:B------:R-:W-:Y:S02]  /*b710*/  IABS R2, R2 ;  /* 0x0000000200027213 */ /* 0x000fe40000000000 */
[----:B------:R-:W-:Y:S02]  /*b720*/  I2FP.F32.S32 R5, R5 ;  /* 0x0000000500057245 */ /* 0x000fe40000201400 */
[----:B------:R-:W-:Y:S02]  /*b730*/  I2FP.F32.S32 R6, R6 ;  /* 0x0000000600067245 */ /* 0x000fe40000201400 */
[----:B------:R-:W-:Y:S02]  /*b740*/  IABS R7, R7 ;  /* 0x0000000700077213 */ /* 0x000fe40000000000 */
[----:B------:R-:W-:Y:S02]  /*b750*/  FSEL R247, R3, -INF , !P1 ;  /* 0xff80000003f77808 */ /* 0x000fe40004800000 */
[----:B------:R-:W-:Y:S01]  /*b760*/  I2FP.F32.S32 R3, R2 ;  /* 0x0000000200037245 */ /* 0x000fe20000201400 */
[----:B------:R-:W-:Y:S01]  /*b770*/  FFMA.FTZ R2, R5, -UR6, R205 ;  /* 0x8000000605027c23 */ /* 0x000fe200080100cd */
[----:B------:R-:W-:Y:S01]  /*b780*/  ISETP.GT.AND P6, PT, R194, R0, PT ;  /* 0x00000000c200720c */ /* 0x000fe20003fc4270 */
[----:B------:R-:W-:Y:S01]  /*b790*/  FFMA.FTZ R5, R6, -UR6, R207 ;  /* 0x8000000606057c23 */ /* 0x000fe200080100cf */
[----:B------:R-:W-:-:S02]  /*b7a0*/  ISETP.GE.AND P5, PT, R0, R197, PT ;  /* 0x000000c50000720c */ /* 0x000fc40003fa6270 */
[----:B------:R-:W-:Y:S02]  /*b7b0*/  ISETP.GT.AND P3, PT, R195, R0, PT ;  /* 0x00000000c300720c */ /* 0x000fe40003f64270 */
[----:B------:R-:W-:Y:S01]  /*b7c0*/  ISETP.GE.AND P1, PT, R0, R199, PT ;  /* 0x000000c70000720c */ /* 0x000fe20003f26270 */
[----:B------:R-:W-:Y:S01]  /*b7d0*/  VIADD R0, R4, 0xffffffe8 ;  /* 0xffffffe804007836 */ /* 0x000fe20000000000 */
[----:B------:R-:W-:Y:S01]  /*b7e0*/  I2FP.F32.S32 R7, R7 ;  /* 0x0000000700077245 */ /* 0x000fe20000201400 */
[----:B------:R-:W-:Y:S01]  /*b7f0*/  FFMA.FTZ R3, R3, -UR6, R60 ;  /* 0x8000000603037c23 */ /* 0x000fe2000801003c */
[----:B------:R-:W-:Y:S02]  /*b800*/  FSEL R6, R2, -INF , !P6 ;  /* 0xff80000002067808 */ /* 0x000fe40007000000 */
[----:B------:R-:W-:Y:S01]  /*b810*/  FSEL R5, R5, -INF , !P3 ;  /* 0xff80000005057808 */ /* 0x000fe20005800000 */
[----:B------:R-:W-:Y:S01]  /*b820*/  FFMA.FTZ R2, R7, -UR6, R62 ;  /* 0x8000000607027c23 */ /* 0x000fe2000801003e */
[----:B------:R-:W-:-:S02]  /*b830*/  ISETP.GT.AND P6, PT, R193, R0, PT ;  /* 0x00000000c100720c */ /* 0x000fc40003fc4270 */
[----:B------:R-:W-:Y:S02]  /*b840*/  ISETP.GT.AND P3, PT, R196, R0, PT ;  /* 0x00000000c400720c */ /* 0x000fe40003f64270 */
[----:B------:R-:W-:Y:S02]  /*b850*/  FSEL R175, R6, -INF , !P5 ;  /* 0xff80000006af7808 */ /* 0x000fe40006800000 */
[----:B------:R-:W-:Y:S02]  /*b860*/  FSEL R216, R5, -INF , !P1 ;  /* 0xff80000005d87808 */ /* 0x000fe40004800000 */
[C---:B------:R-:W-:Y:S02]  /*b870*/  ISETP.GE.AND P5, PT, R0.reuse, R198, PT ;  /* 0x000000c60000720c */ /* 0x040fe40003fa6270 */
[----:B------:R-:W-:Y:S02]  /*b880*/  FSEL R3, R3, -INF , !P6 ;  /* 0xff80000003037808 */ /* 0x000fe40007000000 */
[----:B------:R-:W-:-:S02]  /*b890*/  ISETP.GE.AND P1, PT, R0, R200, PT ;  /* 0x000000c80000720c */ /* 0x000fc40003f26270 */
[----:B------:R-:W-:Y:S01]  /*b8a0*/  FSEL R2, R2, -INF , !P3 ;  /* 0xff80000002027808 */ /* 0x000fe20005800000 */
[----:B------:R-:W-:Y:S02]  /*b8b0*/  IMAD.MOV.U32 R205, RZ, RZ, R31 ;  /* 0x000000ffffcd7224 */ /* 0x000fe400078e001f */
[----:B------:R-:W-:Y:S01]  /*b8c0*/  VIADD R7, R10, 0xffffffe9 ;  /* 0xffffffe90a077836 */ /* 0x000fe20000000000 */
[----:B------:R-:W-:Y:S01]  /*b8d0*/  FSEL R231, R3, -INF , !P5 ;  /* 0xff80000003e77808 */ /* 0x000fe20006800000 */
[----:B------:R-:W-:Y:S01]  /*b8e0*/  IMAD.MOV.U32 R31, RZ, RZ, R241 ;  /* 0x000000ffff1f7224 */ /* 0x000fe200078e00f1 */
[----:B------:R-:W-:Y:S01]  /*b8f0*/  FSEL R241, R2, -INF , !P1 ;  /* 0xff80000002f17808 */ /* 0x000fe20004800000 */
[--C-:B------:R-:W-:Y:S01]  /*b900*/  IMAD.IADD R3, R15, 0x1, -R8.reuse ;  /* 0x000000010f037824 */ /* 0x100fe200078e0a08 */
[----:B------:R-:W-:Y:S01]  /*b910*/  ISETP.GT.AND P6, PT, R194, R0, PT ;  /* 0x00000000c200720c */ /* 0x000fe20003fc4270 */
[----:B------:R-:W-:Y:S01]  /*b920*/  IMAD.IADD R2, R12, 0x1, -R8 ;  /* 0x000000010c027824 */ /* 0x000fe200078e0a08 */
[----:B------:R-:W-:-:S02]  /*b930*/  ISETP.GE.AND P5, PT, R0, R197, PT ;  /* 0x000000c50000720c */ /* 0x000fc40003fa6270 */
[----:B------:R-:W-:Y:S02]  /*b940*/  ISETP.GT.AND P3, PT, R195, R0, PT ;  /* 0x00000000c300720c */ /* 0x000fe40003f64270 */
[----:B------:R-:W-:Y:S01]  /*b950*/  ISETP.GE.AND P1, PT, R0, R199, PT ;  /* 0x000000c70000720c */ /* 0x000fe20003f26270 */
[--C-:B------:R-:W-:Y:S02]  /*b960*/  IMAD.IADD R0, R192, 0x1, -R7.reuse ;  /* 0x00000001c0007824 */ /* 0x100fe400078e0a07 */
        /* <DEDUP_REMOVED lines=8> */
[----:B------:R-:W-:Y:S02]  /*b9f0*/  IMAD.IADD R6, R173, 0x1, -R7 ;  /* 0x00000001ad067824 */ /* 0x000fe400078e0a07 */
[----:B------:R-:W-:Y:S02]  /*ba00*/  IMAD.MOV.U32 R9, RZ, RZ, R5 ;  /* 0x000000ffff097224 */ /* 0x000fe400078e0005 */
[----:B------:R-:W-:Y:S01]  /*ba10*/  FFMA.FTZ R5, R3, -UR6, R146 ;  /* 0x8000000603057c23 */ /* 0x000fe20008010092 */
[----:B------:R-:W-:Y:S01]  /*ba20*/  FFMA.FTZ R2, R2, -UR6, R144 ;  /* 0x8000000602027c23 */ /* 0x000fe20008010090 */
[----:B------:R-:W-:Y:S01]  /*ba30*/  FFMA.FTZ R3, R0, -UR6, R61 ;  /* 0x8000000600037c23 */ /* 0x000fe2000801003d */
[----:B------:R-:W-:Y:S01]  /*ba40*/  IMAD.IADD R7, R15, 0x1, -R7 ;  /* 0x000000010f077824 */ /* 0x000fe200078e0a07 */
[----:B------:R-:W-:Y:S01]  /*ba50*/  IABS R6, R6 ;  /* 0x0000000600067213 */ /* 0x000fe20000000000 */
[----:B------:R-:W-:Y:S01]  /*ba60*/  VIADD R0, R4, 0xffffffe9 ;  /* 0xffffffe904007836 */ /* 0x000fe20000000000 */
[----:B------:R-:W-:-:S02]  /*ba70*/  FSEL R8, R2, -INF , !P6 ;  /* 0xff80000002087808 */ /* 0x000fc40007000000 */
[----:B------:R-:W-:Y:S02]  /*ba80*/  FSEL R5, R5, -INF , !P3 ;  /* 0xff80000005057808 */ /* 0x000fe40005800000 */
[----:B------:R-:W-:Y:S02]  /*ba90*/  IABS R7, R7 ;  /* 0x0000000700077213 */ /* 0x000fe40000000000 */
[----:B------:R-:W-:Y:S02]  /*baa0*/  I2FP.F32.S32 R6, R6 ;  /* 0x0000000600067245 */ /* 0x000fe40000201400 */
[----:B------:R-:W-:Y:S02]  /*bab0*/  I2FP.F32.S32 R9, R9 ;  /* 0x0000000900097245 */ /* 0x000fe40000201400 */
[----:B------:R-:W-:Y:S02]  /*bac0*/  ISETP.GT.AND P6, PT, R193, R0, PT ;  /* 0x00000000c100720c */ /* 0x000fe40003fc4270 */
[----:B------:R-:W-:-:S02]  /*bad0*/  FSEL R161, R8, -INF , !P5 ;  /* 0xff80000008a17808 */ /* 0x000fc40006800000 */
[----:B------:R-:W-:Y:S01]  /*bae0*/  FSEL R176, R5, -INF , !P1 ;  /* 0xff80000005b07808 */ /* 0x000fe20004800000 */
[----:B------:R-:W-:Y:S01]  /*baf0*/  IMAD.MOV.U32 R5, RZ, RZ, R7 ;  /* 0x000000ffff057224 */ /* 0x000fe200078e0007 */
[----:B------:R-:W-:Y:S01]  /*bb00*/  ISETP.GE.AND P5, PT, R0, R198, PT ;  /* 0x000000c60000720c */ /* 0x000fe20003fa6270 */
[----:B------:R-:W-:Y:S01]  /*bb10*/  FFMA.FTZ R6, R6, -UR6, R63 ;  /* 0x8000000606067c23 */ /* 0x000fe2000801003f */
[----:B------:R-:W-:Y:S01]  /*bb20*/  FSEL R3, R3, -INF , !P6 ;  /* 0xff80000003037808 */ /* 0x000fe20007000000 */
[----:B------:R-:W-:Y:S01]  /*bb30*/  FFMA.FTZ R2, R9, -UR6, R145 ;  /* 0x8000000609027c23 */ /* 0x000fe20008010091 */
[-C--:B------:R-:W-:Y:S02]  /*bb40*/  ISETP.GT.AND P3, PT, R196, R0.reuse, PT ;  /* 0x00000000c400720c */ /* 0x080fe40003f64270 */
[----:B------:R-:W-:Y:S01]  /*bb50*/  ISETP.GT.AND P6, PT, R194, R0, PT ;  /* 0x00000000c200720c */ /* 0x000fe20003fc4270 */
[----:B------:R-:W-:Y:S01]  /*bb60*/  VIADD R13, R10, 0xfffffff0 ;  /* 0xfffffff00a0d7836 */ /* 0x000fe20000000000 */
[----:B------:R-:W-:-:S02]  /*bb70*/  FSEL R223, R3, -INF , !P5 ;  /* 0xff80000003df7808 */ /* 0x000fc40006800000 */
[----:B------:R-:W-:Y:S01]  /*bb80*/  I2FP.F32.S32 R3, R5 ;  /* 0x0000000500037245 */ /* 0x000fe20000201400 */
[----:B------:R-:W-:Y:S01]  /*bb90*/  IMAD.MOV.U32 R207, RZ, RZ, R19 ;  /* 0x000000ffffcf7224 */ /* 0x000fe200078e0013 */
[----:B------:R-:W-:Y:S02]  /*bba0*/  FSEL R11, R6, -INF , !P3 ;  /* 0xff800000060b7808 */ /* 0x000fe40005800000 */
[----:B------:R-:W-:Y:S01]  /*bbb0*/  FSEL R5, R2, -INF , !P6 ;  /* 0xff80000002057808 */ /* 0x000fe20007000000 */
[----:B------:R-:W-:Y:S01]  /*bbc0*/  VIADD R19, R10, 0xfffffff1 ;  /* 0xfffffff10a137836 */ /* 0x000fe20000000000 */
[C---:B------:R-:W-:Y:S02]  /*bbd0*/  ISETP.GE.AND P1, PT, R0.reuse, R200, PT ;  /* 0x000000c80000720c */ /* 0x040fe40003f26270 */
[----:B------:R-:W-:Y:S02]  /*bbe0*/  ISETP.GE.AND P5, PT, R0, R197, PT ;  /* 0x000000c50000720c */ /* 0x000fe40003fa6270 */
[----:B------:R-:W-:-:S02]  /*bbf0*/  ISETP.GT.AND P3, PT, R195, R0, PT ;  /* 0x00000000c300720c */ /* 0x000fc40003f64270 */
[----:B------:R-:W-:Y:S01]  /*bc00*/  ISETP.GE.AND P6, PT, R0, R199, PT ;  /* 0x000000c70000720c */ /* 0x000fe20003fc6270 */
[--C-:B------:R-:W-:Y:S02]  /*bc10*/  IMAD.IADD R0, R12, 0x1, -R13.reuse ;  /* 0x000000010c007824 */ /* 0x100fe400078e0a0d */
[C---:B------:R-:W-:Y:S02]  /*bc20*/  IMAD.IADD R2, R15.reuse, 0x1, -R13 ;  /* 0x000000010f027824 */ /* 0x040fe400078e0a0d */
[----:B------:R-:W-:Y:S01]  /*bc30*/  IMAD.IADD R6, R15, 0x1, -R19 ;  /* 0x000000010f067824 */ /* 0x000fe200078e0a13 */
[----:B------:R-:W-:Y:S02]  /*bc40*/  IABS R0, R0 ;  /* 0x0000000000007213 */ /* 0x000fe40000000000 */
[----:B------:R-:W-:Y:S02]  /*bc50*/  IABS R2, R2 ;  /* 0x0000000200027213 */ /* 0x000fe40000000000 */
[----:B------:R-:W-:-:S02]  /*bc60*/  IABS R6, R6 ;  /* 0x0000000600067213 */ /* 0x000fc40000000000 */
[----:B------:R-:W-:Y:S01]  /*bc70*/  I2FP.F32.S32 R0, R0 ;  /* 0x0000000000007245 */ /* 0x000fe20000201400 */
[----:B------:R-:W-:Y:S01]  /*bc80*/  IMAD.IADD R7, R12, 0x1, -R19 ;  /* 0x000000010c077824 */ /* 0x000fe200078e0a13 */
[----:B------:R-:W-:Y:S02]  /*bc90*/  I2FP.F32.S32 R2, R2 ;  /* 0x0000000200027245 */ /* 0x000fe40000201400 */
[----:B------:R-:W-:Y:S01]  /*bca0*/  I2FP.F32.S32 R10, R6 ;  /* 0x00000006000a7245 */ /* 0x000fe20000201400 */
[----:B------:R-:W-:Y:S01]  /*bcb0*/  FFMA.FTZ R6, R0, -UR6, R224 ;  /* 0x8000000600067c23 */ /* 0x000fe200080100e0 */
[----:B------:R-:W-:Y:S01]  /*bcc0*/  FMNMX3.FTZ R0, R72, R28, R25, !PT ;  /* 0x0000001c48007276 */ /* 0x000fe20007810019 */
[----:B------:R-:W-:Y:S01]  /*bcd0*/  FFMA.FTZ R9, R2, -UR6, R226 ;  /* 0x8000000602097c23 */ /* 0x000fe200080100e2 */
[----:B------:R-:W-:Y:S01]  /*bce0*/  IMAD.IADD R8, R12, 0x1, -R20 ;  /* 0x000000010c087824 */ /* 0x000fe200078e0a14 */
[----:B------:R-:W-:Y:S01]  /*bcf0*/  IABS R7, R7 ;  /* 0x0000000700077213 */ /* 0x000fe20000000000 */
[----:B------:R-:W-:-:S02]  /*bd00*/  VIADD R2, R4, 0xfffffff0 ;  /* 0xfffffff004027836 */ /* 0x000fc40000000000 */
[----:B------:R-:W-:Y:S01]  /*bd10*/  FFMA.FTZ R3, R3, -UR6, R147 ;  /* 0x8000000603037c23 */ /* 0x000fe20008010093 */
[----:B------:R-:W-:Y:S01]  /*bd20*/  FMNMX3.FTZ R0, R0, R22, R21, !PT ;  /* 0x0000001600007276 */ /* 0x000fe20007810015 */
[----:B------:R-:W-:Y:S01]  /*bd30*/  VIADD R14, R4, 0xfffffff1 ;  /* 0xfffffff1040e7836 */ /* 0x000fe20000000000 */
[----:B------:R-:W-:Y:S02]  /*bd40*/  I2FP.F32.S32 R7, R7 ;  /* 0x0000000700077245 */ /* 0x000fe40000201400 */
[----:B------:R-:W-:Y:S02]  /*bd50*/  FSEL R151, R5, -INF , !P5 ;  /* 0xff80000005977808 */ /* 0x000fe40006800000 */
[----:B------:R-:W-:Y:S02]  /*bd60*/  IABS R8, R8 ;  /* 0x0000000800087213 */ /* 0x000fe40000000000 */
[----:B------:R-:W-:Y:S02]  /*bd70*/  ISETP.GT.AND P5, PT, R194, R2, PT ;  /* 0x00000002c200720c */ /* 0x000fe40003fa4270 */
[----:B------:R-:W-:Y:S01]  /*bd80*/  FMNMX3.FTZ R0, R0, R149, R148, !PT ;  /* 0x0000009500007276 */ /* 0x000fe20007810094 */
[----:B------:R-:W-:Y:S01]  /*bd90*/  IMAD.MOV.U32 R206, RZ, RZ, R18 ;  /* 0x000000ffffce7224 */ /* 0x000fe200078e0012 */
[----:B------:R-:W-:Y:S01]  /*bda0*/  FSEL R5, R3, -INF , !P3 ;  /* 0xff80000003057808 */ /* 0x000fe20005800000 */
[----:B------:R-:W-:Y:S01]  /*bdb0*/  FFMA.FTZ R7, R7, -UR6, R225 ;  /* 0x8000000607077c23 */ /* 0x000fe200080100e1 */
[----:B------:R-:W-:Y:S01]  /*bdc0*/  I2FP.F32.S32 R8, R8 ;  /* 0x0000000800087245 */ /* 0x000fe20000201400 */
[----:B------:R-:W-:Y:S01]  /*bdd0*/  VIADD R18, R4, 0xfffffff9 ;  /* 0xfffffff904127836 */ /* 0x000fe20000000000 */
[----:B------:R-:W-:-:S02]  /*bde0*/  ISETP.GE.AND P3, PT, R2, R197, PT ;  /* 0x000000c50200720c */ /* 0x000fc40003f66270 */
[----:B------:R-:W-:Y:S02]  /*bdf0*/  FSEL R3, R6, -INF , !P5 ;  /* 0xff80000006037808 */ /* 0x000fe40006800000 */
[----:B------:R-:W-:Y:S02]  /*be00*/  ISETP.GT.AND P5, PT, R194, R14, PT ;  /* 0x0000000ec200720c */ /* 0x000fe40003fa4270 */
[----:B------:R-:W-:Y:S01]  /*be10*/  FMNMX3.FTZ R0, R0, R67, R41, !PT ;  /* 0x0000004300007276 */ /* 0x000fe20007810029 */
[----:B------:R-:W-:Y:S01]  /*be20*/  FFMA.FTZ R8, R8, -UR6, R53 ;  /* 0x8000000608087c23 */ /* 0x000fe20008010035 */
[----:B------:R-:W-:Y:S02]  /*be30*/  FSEL R225, R3, -INF , !P3 ;  /* 0xff80000003e17808 */ /* 0x000fe40005800000 */
[----:B------:R-:W-:Y:S02]  /*be40*/  ISETP.GE.AND P3, PT, R14, R197, PT ;  /* 0x000000c50e00720c */ /* 0x000fe40003f66270 */
[----:B------:R-:W-:-:S02]  /*be50*/  FSEL R3, R7, -INF , !P5 ;  /* 0xff80000007037808 */ /* 0x000fc40006800000 */
[----:B------:R-:W-:Y:S02]  /*be60*/  ISETP.GT.AND P5, PT, R194, R18, PT ;  /* 0x00000012c200720c */ /* 0x000fe40003fa4270 */
[----:B------:R-:W-:Y:S02]  /*be70*/  FMNMX3.FTZ R0, R0, R177, R175, !PT ;  /* 0x000000b100007276 */ /* 0x000fe400078100af */
[----:B------:R-:W-:Y:S02]  /*be80*/  FSEL R224, R3, -INF , !P3 ;  /* 0xff80000003e07808 */ /* 0x000fe40005800000 */
[----:B------:R-:W-:Y:S02]  /*be90*/  ISETP.GE.AND P3, PT, R18, R197, PT ;  /* 0x000000c51200720c */ /* 0x000fe40003f66270 */
[----:B------:R-:W-:Y:S02]  /*bea0*/  FSEL R3, R8, -INF , !P5 ;  /* 0xff80000008037808 */ /* 0x000fe40006800000 */
[----:B------:R-:W-:-:S02]  /*beb0*/  FMNMX3.FTZ R0, R0, R161, R151, !PT ;  /* 0x000000a100007276 */ /* 0x000fc40007810097 */
[----:B------:R-:W-:Y:S02]  /*bec0*/  FSEL R226, R3, -INF , !P3 ;  /* 0xff80000003e27808 */ /* 0x000fe40005800000 */
[----:B------:R-:W-:Y:S01]  /*bed0*/  FMNMX3.FTZ R0, R0, R225, R224, !PT ;  /* 0x000000e100007276 */ /* 0x000fe200078100e0 */
[----:B------:R-:W-:Y:S01]  /*bee0*/  IMAD.IADD R12, R15, 0x1, -R20 ;  /* 0x000000010f0c7824 */ /* 0x000fe200078e0a14 */
[----:B------:R-:W-:Y:S02]  /*bef0*/  ISETP.GT.AND P3, PT, R195, R2, PT ;  /* 0x00000002c300720c */ /* 0x000fe40003f64270 */
[----:B------:R-:W-:Y:S02]  /*bf00*/  FMNMX3.FTZ R0, R0, R251, R226, !PT ;  /* 0x000000fb00007276 */ /* 0x000fe400078100e2 */
[----:B------:R-:W-:Y:S02]  /*bf10*/  IABS R6, R12 ;  /* 0x0000000c00067213 */ /* 0x000fe40000000000 */
[----:B------:R-:W-:Y:S01]  /*bf20*/  FSEL R160, R5, -INF , !P6 ;  /* 0xff80000005a07808 */ /* 0x000fe20007000000 */
[----:B------:R-:W4:Y:S01]  /*bf30*/  SHFL.BFLY PT, R8, R0, 0x2, 0x1f ;  /* 0x0c401f0000087f89 */ /* 0x000f2200000e0000 */
[----:B------:R-:W-:-:S02]  /*bf40*/  ISETP.GE.AND P6, PT, R2, R199, PT ;  /* 0x000000c70200720c */ /* 0x000fc40003fc6270 */
[----:B------:R-:W-:Y:S02]  /*bf50*/  FSEL R5, R9, -INF , !P3 ;  /* 0xff80000009057808 */ /* 0x000fe40005800000 */
[----:B------:R-:W-:Y:S02]  /*bf60*/  FMNMX3.FTZ R3, R69, R29, R27, !PT ;  /* 0x0000001d45037276 */ /* 0x000fe4000781001b */
[----:B------:R-:W-:Y:S01]  /*bf70*/  I2FP.F32.S32 R7, R6 ;  /* 0x0000000600077245 */ /* 0x000fe20000201400 */
[----:B------:R-:W-:Y:S01]  /*bf80*/  IMAD.IADD R6, R192, 0x1, -R13 ;  /* 0x00000001c0067824 */ /* 0x000fe200078e0a0d */
[----:B------:R-:W-:Y:S01]  /*bf90*/  FSEL R234, R5, -INF , !P6 ;  /* 0xff80000005ea7808 */ /* 0x000fe20007000000 */
[----:B------:R-:W-:Y:S01]  /*bfa0*/  FFMA.FTZ R10, R10, -UR6, R227 ;  /* 0x800000060a0a7c23 */ /* 0x000fe200080100e3 */
[----:B------:R-:W-:Y:S02]  /*bfb0*/  FMNMX3.FTZ R5, R3, R26, R23, !PT ;  /* 0x0000001a03057276 */ /* 0x000fe40007810017 */
[----:B------:R-:W-:Y:S01]  /*bfc0*/  ISETP.GT.AND P3, PT, R195, R14, PT ;  /* 0x0000000ec300720c */ /* 0x000fe20003f64270 */
[----:B------:R-:W-:Y:S01]  /*bfd0*/  FFMA.FTZ R7, R7, -UR6, R55 ;  /* 0x8000000607077c23 */ /* 0x000fe20008010037 */
[----:B------:R-:W-:-:S02]  /*bfe0*/  IABS R3, R6 ;  /* 0x0000000600037213 */ /* 0x000fc40000000000 */
[----:B------:R-:W-:Y:S02]  /*bff0*/  FMNMX3.FTZ R5, R5, R154, R152, !PT ;  /* 0x0000009a05057276 */ /* 0x000fe40007810098 */
[----:B------:R-:W-:Y:S02]  /*c000*/  ISETP.GE.AND P6, PT, R14, R199, PT ;  /* 0x000000c70e00720c */ /* 0x000fe40003fc6270 */
[----:B------:R-:W-:Y:S02]  /*c010*/  FSEL R6, R10, -INF , !P3 ;  /* 0xff8000000a067808 */ /* 0x000fe40005800000 */
[----:B------:R-:W-:Y:S02]  /*c020*/  ISETP.GT.AND P3, PT, R195, R18, PT ;  /* 0x00000012c300720c */ /* 0x000fe40003f64270 */
[----:B------:R-:W-:Y:S02]  /*c030*/  FMNMX3.FTZ R5, R5, R68, R43, !PT ;  /* 0x0000004405057276 */ /* 0x000fe4000781002b */
[----:B------:R-:W-:-:S02]  /*c040*/  FSEL R233, R6, -INF , !P6 ;  /* 0xff80000006e97808 */ /* 0x000fc40007000000 */
[----:B------:R-:W-:Y:S02]  /*c050*/  FSEL R6, R7, -INF , !P3 ;  /* 0xff80000007067808 */ /* 0x000fe40005800000 */
[----:B------:R-:W-:Y:S02]  /*c060*/  I2FP.F32.S32 R7, R3 ;  /* 0x0000000300077245 */ /* 0x000fe40000201400 */
[----:B------:R-:W-:Y:S02]  /*c070*/  FMNMX3.FTZ R3, R5, R214, R216, !PT ;  /* 0x000000d605037276 */ /* 0x000fe400078100d8 */
[----:B------:R-:W-:Y:S02]  /*c080*/  ISETP.GE.AND P6, PT, R18, R199, PT ;  /* 0x000000c71200720c */ /* 0x000fe40003fc6270 */
[----:B------:R-:W-:Y:S02]  /*c090*/  FMNMX3.FTZ R3, R3, R176, R160, !PT ;  /* 0x000000b003037276 */ /* 0x000fe400078100a0 */
[----:B----4-:R-:W-:-:S02]  /*c0a0*/  FMNMX.FTZ R5, R0, R8, !PT ;  /* 0x0000000800057209 */ /* 0x010fc40007810000 */
[----:B------:R-:W-:Y:S02]  /*c0b0*/  FSEL R227, R6, -INF , !P6 ;  /* 0xff80000006e37808 */ /* 0x000fe40007000000 */
[----:B------:R-:W-:Y:S02]  /*c0c0*/  FMNMX3.FTZ R0, R3, R234, R233, !PT ;  /* 0x000000ea03007276 */ /* 0x000fe400078100e9 */
[----:B-1----:R-:W-:Y:S02]  /*c0d0*/  SHF.R.U32.HI R51, RZ, 0x5, R174 ;  /* 0x00000005ff337819 */ /* 0x002fe400000116ae */
[----:B------:R-:W-:-:S03]  /*c0e0*/  FMNMX3.FTZ R0, R0, R252, R227, !PT ;  /* 0x000000fc00007276 */ /* 0x000fc600078100e3 */
[----:B--2---:R-:W-:Y:S01]  /*c0f0*/  IMAD R166, R166, 0x8, R51 ;  /* 0x00000008a6a67824 */ /* 0x004fe200078e0233 */
[----:B------:R-:W-:Y:S02]  /*c100*/  FSEL R222, R11, -INF , !P1 ;  /* 0xff8000000bde7808 */ /* 0x000fe40004800000 */
[----:B------:R-:W-:Y:S01]  /*c110*/  ISETP.GT.AND P5, PT, R193, R2, PT ;  /* 0x00000002c100720c */ /* 0x000fe20003fa4270 */
[----:B------:R-:W-:Y:S01]  /*c120*/  VIADD R166, R166, 0x4 ;  /* 0x00000004a6a67836 */ /* 0x000fe20000000000 */
[----:B------:R-:W-:Y:S01]  /*c130*/  ISETP.GE.AND P1, PT, R2, R198, PT ;  /* 0x000000c60200720c */ /* 0x000fe20003f26270 */
[----:B------:R-:W1:Y:S01]  /*c140*/  SHFL.BFLY PT, R11, R0, 0x2, 0x1f ;  /* 0x0c401f00000b7f89 */ /* 0x000e6200000e0000 */
[----:B------:R-:W-:Y:S02]  /*c150*/  ISETP.GT.AND P3, PT, R196, R2, PT ;  /* 0x00000002c400720c */ /* 0x000fe40003f64270 */
[----:B------:R-:W-:Y:S01]  /*c160*/  ISETP.GE.AND P6, PT, R2, R200, PT ;  /* 0x000000c80200720c */ /* 0x000fe20003fc6270 */
[----:B------:R-:W-:Y:S01]  /*c170*/  IMAD.IADD R2, R192, 0x1, -R19 ;  /* 0x00000001c0027824 */ /* 0x000fe200078e0a13 */
[----:B------:R-:W-:Y:S01]  /*c180*/  LOP3.LUT R12, R40, UR25, R209, 0x96, !PT ;  /* 0x00000019280c7c12 */ /* 0x000fe2000f8e96d1 */
[----:B------:R-:W-:Y:S01]  /*c190*/  FFMA.FTZ R15, R7, -UR6, R17 ;  /* 0x80000006070f7c23 */ /* 0x000fe20008010011 */
[----:B------:R-:W-:-:S02]  /*c1a0*/  IMAD.IADD R17, R173, 0x1, -R13 ;  /* 0x00000001ad117824 */ /* 0x000fc400078e0a0d */
[----:B------:R-:W-:Y:S01]  /*c1b0*/  IMAD.WIDE.U32 R166, R166, -0x326172a9, RZ ;  /* 0xcd9e8d57a6a67825 */ /* 0x000fe200078e00ff */
[----:B------:R-:W-:-:S03]  /*c1c0*/  IABS R2, R2 ;  /* 0x0000000200027213 */ /* 0x000fc60000000000 */
[----:B------:R-:W-:Y:S01]  /*c1d0*/  IMAD.WIDE.U32 R12, R12, -0x326172a9, RZ ;  /* 0xcd9e8d570c0c7825 */ /* 0x000fe200078e00ff */
[----:B------:R-:W-:-:S03]  /*c1e0*/  IABS R17, R17 ;  /* 0x0000001100117213 */ /* 0x000fc60000000000 */
[----:B------:R-:W-:Y:S01]  /*c1f0*/  IMAD.MOV.U32 R8, RZ, RZ, R2 ;  /* 0x000000ffff087224 */ /* 0x000fe200078e0002 */
[----:B------:R-:W-:Y:S02]  /*c200*/  LOP3.LUT R3, R166, UR23, R13, 0x96, !PT ;  /* 0x00000017a6037c12 */ /* 0x000fe4000f8e960d */
[----:B------:R-:W-:Y:S01]  /*c210*/  LOP3.LUT R6, R12, UR12, R207, 0x96, !PT ;  /* 0x0000000c0c067c12 */ /* 0x000fe2000f8e96cf */
[----:B------:R-:W2:Y:S01]  /*c220*/  SHFL.BFLY PT, R16, R5, 0x1, 0x1f ;  /* 0x0c201f0005107f89 */ /* 0x000ea200000e0000 */
[----:B------:R-:W-:Y:S01]  /*c230*/  IMAD.MOV.U32 R204, RZ, RZ, R30 ;  /* 0x000000ffffcc7224 */ /* 0x000fe200078e001e */
[----:B------:R-:W-:Y:S01]  /*c240*/  I2FP.F32.S32 R17, R17 ;  /* 0x0000001100117245 */ /* 0x000fe20000201400 */
[----:B------:R-:W-:Y:S01]  /*c250*/  IMAD.WIDE.U32 R2, R3, -0x2daee0ad, RZ ;  /* 0xd2511f5303027825 */ /* 0x000fe200078e00ff */
[----:B------:R-:W-:-:S03]  /*c260*/  I2FP.F32.S32 R9, R8 ;  /* 0x0000000800097245 */ /* 0x000fc60000201400 */
[----:B------:R-:W-:Y:S01]  /*c270*/  IMAD.WIDE.U32 R6, R6, -0x2daee0ad, RZ ;  /* 0xd2511f5306067825 */ /* 0x000fe200078e00ff */
[----:B------:R-:W-:-:S03]  /*c280*/  LOP3.LUT R10, R204, UR22, R3, 0x96, !PT ;  /* 0x00000016cc0a7c12 */ /* 0x000fc6000f8e9603 */
[----:B------:R-:W-:Y:S01]  /*c290*/  FFMA.FTZ R3, R17, -UR6, R212 ;  /* 0x8000000611037c23 */ /* 0x000fe200080100d4 */
[----:B------:R-:W-:Y:S02]  /*c2a0*/  FSEL R8, R15, -INF , !P5 ;  /* 0xff8000000f087808 */ /* 0x000fe40006800000 */
[----:B------:R-:W-:Y:S01]  /*c2b0*/  LOP3.LUT R2, R2, UR19, R7, 0x96, !PT ;  /* 0x0000001302027c12 */ /* 0x000fe2000f8e9607 */
[----:B------:R-:W-:Y:S01]  /*c2c0*/  FFMA.FTZ R7, R9, -UR6, R179 ;  /* 0x8000000609077c23 */ /* 0x000fe200080100b3 */
[----:B------:R-:W-:Y:S01]  /*c2d0*/  ISETP.GT.AND P5, PT, R193, R14, PT ;  /* 0x0000000ec100720c */ /* 0x000fe20003fa4270 */
[----:B------:R-:W-:Y:S01]  /*c2e0*/  IMAD.MOV.U32 R179, RZ, RZ, R24 ;  /* 0x000000ffffb37224 */ /* 0x000fe200078e0018 */
[----:B-1----:R-:W-:Y:S02]  /*c2f0*/  FMNMX.FTZ R0, R0, R11, !PT ;  /* 0x0000000b00007209 */ /* 0x002fe40007810000 */
[----:B------:R-:W-:Y:S02]  /*c300*/  FSEL R230, R8, -INF , !P1 ;  /* 0xff80000008e67808 */ /* 0x000fe40004800000 */
[----:B------:R-:W-:-:S02]  /*c310*/  FSEL R24, R3, -INF , !P3 ;  /* 0xff80000003187808 */ /* 0x000fc40005800000 */
[----:B------:R-:W-:Y:S02]  /*c320*/  FSEL R7, R7, -INF , !P5 ;  /* 0xff80000007077808 */ /* 0x000fe40006800000 */
[----:B------:R-:W-:Y:S02]  /*c330*/  ISETP.GE.AND P1, PT, R14, R198, PT ;  /* 0x000000c60e00720c */ /* 0x000fe40003f26270 */
[----:B------:R-:W-:Y:S02]  /*c340*/  ISETP.GT.AND P3, PT, R196, R14, PT ;  /* 0x0000000ec400720c */ /* 0x000fe40003f64270 */
[----:B------:R-:W-:Y:S01]  /*c350*/  ISETP.GE.AND P5, PT, R14, R200, PT ;  /* 0x000000c80e00720c */ /* 0x000fe20003fa6270 */
[----:B------:R-:W-:Y:S01]  /*c360*/  IMAD.WIDE.U32 R14, R10, -0x326172a9, RZ ;  /* 0xcd9e8d570a0e7825 */ /* 0x000fe200078e00ff */
[----:B------:R-:W1:Y:S03]  /*c370*/  SHFL.BFLY PT, R9, R0, 0x1, 0x1f ;  /* 0x0c201f0000097f89 */ /* 0x000e6600000e0000 */
[----:B------:R-:W-:Y:S01]  /*c380*/  IMAD.IADD R10, R173, 0x1, -R19 ;  /* 0x00000001ad0a7824 */ /* 0x000fe200078e0a13 */
[----:B--2---:R-:W-:-:S04]  /*c390*/  FMNMX.FTZ R213, R5, R16, !PT ;  /* 0x0000001005d57209 */ /* 0x004fc80007810000 */
[----:B------:R-:W-:Y:S01]  /*c3a0*/  IABS R10, R10 ;  /* 0x0000000a000a7213 */ /* 0x000fe20000000000 */
[----:B------:R-:W-:-:S04]  /*c3b0*/  IMAD.WIDE.U32 R34, R2, -0x326172a9, RZ ;  /* 0xcd9e8d5702227825 */ /* 0x000fc800078e00ff */
[----:B------:R-:W-:Y:S02]  /*c3c0*/  IMAD.IADD R2, R192, 0x1, -R20 ;  /* 0x00000001c0027824 */ /* 0x000fe400078e0a14 */
[----:B------:R-:W-:Y:S01]  /*c3d0*/  IMAD.MOV.U32 R5, RZ, RZ, R10 ;  /* 0x000000ffff057224 */ /* 0x000fe200078e000a */
[----:B------:R-:W-:Y:S02]  /*c3e0*/  LOP3.LUT R3, R14, UR9, R35, 0x96, !PT ;  /* 0x000000090e037c12 */ /* 0x000fe4000f8e9623 */
[----:B------:R-:W-:Y:S01]  /*c3f0*/  FSEL R229, R7, -INF , !P1 ;  /* 0xff80000007e57808 */ /* 0x000fe20004800000 */
[----:B------:R-:W-:Y:S01]  /*c400*/  FMUL.FTZ R7, R213, UR26 ;  /* 0x0000001ad5077c20 */ /* 0x000fe20008410000 */
[----:B------:R-:W-:Y:S02]  /*c410*/  LOP3.LUT R8, R206, UR11, R15, 0x96, !PT ;  /* 0x0000000bce087c12 */ /* 0x000fe4000f8e960f */
[----:B------:R-:W-:Y:S02]  /*c420*/  IABS R2, R2 ;  /* 0x0000000200027213 */ /* 0x000fe40000000000 */
[----:B------:R-:W-:-:S02]  /*c430*/  I2FP.F32.S32 R5, R5 ;  /* 0x0000000500057245 */ /* 0x000fc40000201400 */
[----:B------:R-:W-:Y:S01]  /*c440*/  FSETP.NEU.FTZ.AND P1, PT, R213, -INF , PT ;  /* 0xff800000d500780b */ /* 0x000fe20003f3d000 */
[----:B------:R-:W-:Y:S01]  /*c450*/  IMAD.WIDE.U32 R164, R3, -0x2daee0ad, RZ ;  /* 0xd2511f5303a47825 */ /* 0x000fe200078e00ff */
[----:B------:R-:W-:-:S03]  /*c460*/  I2FP.F32.S32 R2, R2 ;  /* 0x0000000200027245 */ /* 0x000fc60000201400 */
[----:B------:R-:W-:Y:S01]  /*c470*/  FFMA.FTZ R3, R5, -UR6, R179 ;  /* 0x8000000605037c23 */ /* 0x000fe200080100b3 */
[----:B------:R-:W-:Y:S01]  /*c480*/  FSEL R7, R7, RZ, P1 ;  /* 0x000000ff07077208 */ /* 0x000fe20000800000 */
[----:B------:R-:W-:Y:S01]  /*c490*/  IMAD.WIDE.U32 R10, R8, -0x2daee0ad, RZ ;  /* 0xd2511f53080a7825 */ /* 0x000fe200078e00ff */
[----:B-1----:R-:W-:-:S03]  /*c4a0*/  FMNMX.FTZ R212, R0, R9, !PT ;  /* 0x0000000900d47209 */ /* 0x002fc60007810000 */
[----:B------:R-:W-:Y:S01]  /*c4b0*/  FFMA.FTZ R5, R2, -UR6, R37 ;  /* 0x8000000602057c23 */ /* 0x000fe20008010025 */
[----:B------:R-:W-:Y:S01]  /*c4c0*/  FSEL R19, R3, -INF , !P3 ;  /* 0xff80000003137808 */ /* 0x000fe20005800000 */
[----:B------:R-:W-:Y:S01]  /*c4d0*/  FFMA.FTZ R2, R28, UR26, -R7 ;  /* 0x0000001a1c027c23 */ /* 0x000fe20008010807 */
[----:B------:R-:W-:Y:S01]  /*c4e0*/  LOP3.LUT R8, R10, UR4, R165, 0x96, !PT ;  /* 0x000000040a087c12 */ /* 0x000fe2000f8e96a5 */
[----:B------:R-:W-:Y:S01]  /*c4f0*/  IMAD.IADD R10, R173, 0x1, -R20 ;  /* 0x00000001ad0a7824 */ /* 0x000fe200078e0a14 */
[----:B------:R-:W-:Y:S01]  /*c500*/  ISETP.GT.AND P3, PT, R193, R18, PT ;  /* 0x00000012c100720c */ /* 0x000fe20003f64270 */
[----:B------:R-:W-:Y:S01]  /*c510*/  FFMA.FTZ R0, R25, UR26, -R7 ;  /* 0x0000001a19007c23 */ /* 0x000fe20008010807 */
[----:B------:R-:W-:Y:S01]  /*c520*/  IMAD.MOV.U32 R57, RZ, RZ, R245 ;  /* 0x000000ffff397224 */ /* 0x000fe200078e00f5 */
[----:B------:R1:W-:Y:S01]  /*c530*/  MUFU.EX2 R246, R2 ;  /* 0x0000000200f67308 */ /* 0x0003e20000000800 */
[----:B------:R-:W2:Y:S01]  /*c540*/  LDC R20, c[0x0][0x4f8] ;  /* 0x00013e00ff147b82 */ /* 0x000ea20000000800 */
[----:B------:R-:W-:-:S02]  /*c550*/  LOP3.LUT R6, R6, UR13, R11, 0x96, !PT ;  /* 0x0000000d06067c12 */ /* 0x000fc4000f8e960b */
[----:B------:R-:W-:Y:S01]  /*c560*/  IABS R3, R10 ;  /* 0x0000000a00037213 */ /* 0x000fe20000000000 */
[----:B------:R-:W-:-:S03]  /*c570*/  FMUL.FTZ R16, R212, UR26 ;  /* 0x0000001ad4107c20 */ /* 0x000fc60008410000 */
[----:B------:R4:W-:Y:S01]  /*c580*/  MUFU.EX2 R245, R0 ;  /* 0x0000000000f57308 */ /* 0x0009e20000000800 */
[----:B------:R-:W-:Y:S01]  /*c590*/  FSEL R14, R213, RZ, P1 ;  /* 0x000000ffd50e7208 */ /* 0x000fe20000800000 */
[----:B------:R-:W-:Y:S01]  /*c5a0*/  IMAD.MOV.U32 R56, RZ, RZ, R244 ;  /* 0x000000ffff387224 */ /* 0x000fe200078e00f4 */
[----:B------:R-:W-:Y:S02]  /*c5b0*/  FSETP.NEU.FTZ.AND P1, PT, R212, -INF , PT ;  /* 0xff800000d400780b */ /* 0x000fe40003f3d000 */
[----:B-1----:R-:W-:Y:S02]  /*c5c0*/  FSEL R2, R5, -INF , !P3 ;  /* 0xff80000005027808 */ /* 0x002fe40005800000 */
[----:B------:R-:W-:Y:S01]  /*c5d0*/  ISETP.GE.AND P3, PT, R18, R198, PT ;  /* 0x000000c61200720c */ /* 0x000fe20003f66270 */
[----:B------:R-:W-:Y:S01]  /*c5e0*/  IMAD.WIDE.U32 R32, R6, -0x326172a9, RZ ;  /* 0xcd9e8d5706207825 */ /* 0x000fe200078e00ff */
[----:B------:R-:W-:-:S03]  /*c5f0*/  I2FP.F32.S32 R5, R3 ;  /* 0x0000000300057245 */ /* 0x000fc60000201400 */
[----:B----4-:R-:W-:Y:S01]  /*c600*/  FFMA.FTZ R0, R22, UR26, -R7 ;  /* 0x0000001a16007c23 */ /* 0x010fe20008010807 */
[----:B------:R-:W-:Y:S01]  /*c610*/  FSEL R228, R2, -INF , !P3 ;  /* 0xff80000002e47808 */ /* 0x000fe20005800000 */
[----:B------:R-:W-:Y:S02]  /*c620*/  IMAD.WIDE.U32 R2, R8, -0x326172a9, RZ ;  /* 0xcd9e8d5708027825 */ /* 0x000fe400078e00ff */
[----:B------:R1:W-:Y:S01]  /*c630*/  MUFU.EX2 R244, R0 ;  /* 0x0000000000f47308 */ /* 0x0003e20000000800 */
[----:B------:R-:W-:Y:S02]  /*c640*/  FSEL R16, R16, RZ, P1 ;  /* 0x000000ff10107208 */ /* 0x000fe40000800000 */
[----:B------:R-:W-:Y:S02]  /*c650*/  FSEL R11, R212, RZ, P1 ;  /* 0x000000ffd40b7208 */ /* 0x000fe40000800000 */
[----:B------:R-:W-:Y:S02]  /*c660*/  ISETP.GT.AND P3, PT, R196, R18, PT ;  /* 0x00000012c400720c */ /* 0x000fe40003f64270 */
[----:B------:R-:W-:Y:S01]  /*c670*/  ISETP.GE.AND P1, PT, R18, R200, PT ;  /* 0x000000c81200720c */ /* 0x000fe20003f26270 */
[----:B------:R-:W-:Y:S01]  /*c680*/  FFMA.FTZ R18, R5, -UR6, R39 ;  /* 0x8000000605127c23 */ /* 0x000fe20008010027 */
[----:B------:R-:W-:Y:S01]  /*c690*/  PRMT R5, R2, 0x7773, RZ ;  /* 0x0000777302057816 */ /* 0x000fe200000000ff */
[----:B------:R-:W-:Y:S01]  /*c6a0*/  FFMA.FTZ R8, R29, UR26, -R16 ;  /* 0x0000001a1d087c23 */ /* 0x000fe20008010810 */
[----:B-1----:R-:W-:Y:S01]  /*c6b0*/  FFMA.FTZ R0, R21, UR26, -R7 ;  /* 0x0000001a15007c23 */ /* 0x002fe20008010807 */
[----:B------:R-:W-:-:S02]  /*c6c0*/  IMAD.MOV.U32 R6, RZ, RZ, R2 ;  /* 0x000000ffff067224 */ /* 0x000fc400078e0002 */
[----:B------:R-:W-:Y:S01]  /*c6d0*/  IMAD.MOV.U32 R30, RZ, RZ, R240 ;  /* 0x000000ffff1e7224 */ /* 0x000fe200078e00f0 */
[----:B------:R1:W-:Y:S01]  /*c6e0*/  MUFU.EX2 R243, R0 ;  /* 0x0000000000f37308 */ /* 0x0003e20000000800 */
[----:B------:R-:W-:Y:S01]  /*c6f0*/  PRMT R10, R2, 0x7771, RZ ;  /* 0x00007771020a7816 */ /* 0x000fe200000000ff */
[----:B------:R-:W-:Y:S02]  /*c700*/  IMAD.MOV.U32 R173, RZ, RZ, R239 ;  /* 0x000000ffffad7224 */ /* 0x000fe400078e00ef */
[----:B------:R-:W-:Y:S01]  /*c710*/  FADD.FTZ R11, R69, -R11 ;  /* 0x8000000b450b7221 */ /* 0x000fe20000010000 */
[----:B------:R-:W-:Y:S03]  /*c720*/  LDSM.16.MT88.4 R36, [R181+0x6000] ;  /* 0x00600000b524783b */ /* 0x000fe60000004200 */
[----:B------:R4:W-:Y:S01]  /*c730*/  MUFU.EX2 R240, R8 ;  /* 0x0000000800f07308 */ /* 0x0009e20000000800 */
[----:B-1----:R-:W-:-:S02]  /*c740*/  LOP3.LUT R0, R32, UR7, R3, 0x96, !PT ;  /* 0x0000000720007c12 */ /* 0x002fc4000f8e9603 */
[----:B------:R-:W-:-:S04]  /*c750*/  PRMT R3, R2, 0x7772, RZ ;  /* 0x0000777202037816 */ /* 0x000fc800000000ff */
[--C-:B------:R-:W-:Y:S01]  /*c760*/  PRMT R17, R3, 0x5410, R5.reuse ;  /* 0x0000541003117816 */ /* 0x100fe20000000005 */
[----:B------:R-:W-:Y:S01]  /*c770*/  FFMA.FTZ R3, R27, UR26, -R16 ;  /* 0x0000001a1b037c23 */ /* 0x000fe20008010810 */
[----:B----4-:R-:W-:Y:S02]  /*c780*/  LOP3.LUT R8, R6, 0xff, RZ, 0xc0, !PT ;  /* 0x000000ff06087812 */ /* 0x010fe400078ec0ff */
[C---:B------:R-:W-:Y:S01]  /*c790*/  PRMT R5, R0.reuse, 0x7632, R5 ;  /* 0x0000763200057816 */ /* 0x040fe20000000005 */
[----:B------:R1:W4:Y:S01]  /*c7a0*/  MUFU.EX2 R239, R3 ;  /* 0x0000000300ef7308 */ /* 0x0003220000000800 */
[C---:B------:R-:W-:Y:S02]  /*c7b0*/  LOP3.LUT R2, R0.reuse, 0xffff, RZ, 0xc0, !PT ;  /* 0x0000ffff00027812 */ /* 0x040fe400078ec0ff */
[----:B------:R-:W-:Y:S02]  /*c7c0*/  LOP3.LUT R9, R0, 0xff, RZ, 0xc0, !PT ;  /* 0x000000ff00097812 */ /* 0x000fe400078ec0ff */
[----:B------:R-:W-:-:S02]  /*c7d0*/  SHF.R.U32.HI R6, RZ, 0x18, R0 ;  /* 0x00000018ff067819 */ /* 0x000fc40000011600 */
[----:B------:R-:W-:Y:S02]  /*c7e0*/  PRMT R15, R8, 0x5410, R10 ;  /* 0x00005410080f7816 */ /* 0x000fe4000000000a */
[----:B------:R-:W-:Y:S02]  /*c7f0*/  LOP3.LUT R0, R5, 0xff, RZ, 0xc0, !PT ;  /* 0x000000ff05007812 */ /* 0x000fe400078ec0ff */
[----:B--2---:R-:W-:Y:S02]  /*c800*/  LOP3.LUT R8, R20, 0xff, RZ, 0xc0, !PT ;  /* 0x000000ff14087812 */ /* 0x004fe400078ec0ff */
[----:B------:R-:W-:Y:S01]  /*c810*/  SHF.R.U32.HI R2, RZ, 0x8, R2 ;  /* 0x00000008ff027819 */ /* 0x000fe20000011602 */
[----:B-1----:R-:W-:Y:S01]  /*c820*/  FFMA.FTZ R3, R26, UR26, -R16 ;  /* 0x0000001a1a037c23 */ /* 0x002fe20008010810 */
[----:B------:R-:W-:Y:S01]  /*c830*/  PRMT R5, R0, 0x5410, R6 ;  /* 0x0000541000057816 */ /* 0x000fe20000000006 */
[----:B------:R-:W-:Y:S01]  /*c840*/  IMAD R0, R8, 0x10000, R8 ;  /* 0x0001000008007824 */ /* 0x000fe200078e0208 */
[----:B------:R-:W-:Y:S01]  /*c850*/  PRMT R2, R9, 0x5410, R2 ;  /* 0x0000541009027816 */ /* 0x000fe20000000002 */
[----:B------:R1:W-:Y:S01]  /*c860*/  MUFU.EX2 R235, R3 ;  /* 0x0000000300eb7308 */ /* 0x0003e20000000800 */
[----:B------:R-:W-:Y:S01]  /*c870*/  FADD.FTZ R8, R72, -R14 ;  /* 0x8000000e48087221 */ /* 0x000fe20000010000 */
[----:B------:R-:W-:-:S02]  /*c880*/  FMNMX3.FTZ R10, R71, R172, R158, !PT ;  /* 0x000000ac470a7276 */ /* 0x000fc4000781009e */
[--C-:B------:R-:W-:Y:S01]  /*c890*/  HSET2.LE.AND R2, R2, R0.reuse, PT ;  /* 0x0000000002027233 */ /* 0x100fe20003803000 */
[----:B------:R-:W-:Y:S01]  /*c8a0*/  FMUL.FTZ R14, R8, UR26 ;  /* 0x0000001a080e7c20 */ /* 0x000fe20008410000 */
[----:B------:R-:W-:Y:S02]  /*c8b0*/  HSET2.LE.AND R5, R5, R0, PT ;  /* 0x0000000005057233 */ /* 0x000fe40003803000 */
[----:B----4-:R-:W-:Y:S01]  /*c8c0*/  F2FP.BF16.F32.PACK_AB R6, R239, R240 ;  /* 0x000000f0ef06723e */ /* 0x010fe200000010ff */
[----:B-1----:R-:W-:-:S03]  /*c8d0*/  FFMA.FTZ R3, R23, UR26, -R16 ;  /* 0x0000001a17037c23 */ /* 0x002fc60008010810 */
[----:B------:R-:W-:Y:S01]  /*c8e0*/  LOP3.LUT R9, R6, R5, RZ, 0xc0, !PT ;  /* 0x0000000506097212 */ /* 0x000fe200078ec0ff */
[----:B------:R-:W-:Y:S01]  /*c8f0*/  FMUL.FTZ R11, R11, UR26 ;  /* 0x0000001a0b0b7c20 */ /* 0x000fe20008410000 */
[----:B------:R-:W-:Y:S01]  /*c900*/  MUFU.EX2 R66, R14 ;  /* 0x0000000e00427308 */ /* 0x000fe20000000800 */
[----:B------:R-:W-:Y:S01]  /*c910*/  IMAD.MOV.U32 R52, RZ, RZ, R30 ;  /* 0x000000ffff347224 */ /* 0x000fe200078e001e */
[----:B------:R-:W-:Y:S06]  /*c920*/  LDSM.16.MT88.4 R20, [R180+0x6000] ;  /* 0x00600000b414783b */ /* 0x000fec0000004200 */
[----:B------:R1:W2:Y:S02]  /*c930*/  MUFU.EX2 R232, R3 ;  /* 0x0000000300e87308 */ /* 0x0002a40000000800 */
[----:B-1----:R-:W-:-:S04]  /*c940*/  F2FP.BF16.F32.PACK_AB R3, R245, R246 ;  /* 0x000000f6f503723e */ /* 0x002fc800000010ff */
[----:B------:R-:W-:Y:S02]  /*c950*/  LOP3.LUT R8, R3, R2, RZ, 0xc0, !PT ;  /* 0x0000000203087212 */ /* 0x000fe400078ec0ff */
[----:B------:R-:W-:Y:S01]  /*c960*/  FMNMX3.FTZ R2, R10, R157, R150, !PT ;  /* 0x0000009d0a027276 */ /* 0x000fe20007810096 */
[----:B------:R1:W4:Y:S03]  /*c970*/  MUFU.EX2 R65, R11 ;  /* 0x0000000b00417308 */ /* 0x0003260000000800 */
[----:B------:R-:W-:Y:S02]  /*c980*/  FMNMX3.FTZ R6, R2, R211, R163, !PT ;  /* 0x000000d302067276 */ /* 0x000fe400078100a3 */
[----:B------:R-:W-:Y:S02]  /*c990*/  HSET2.LE.AND R2, R15, R0, PT ;  /* 0x000000000f027233 */ /* 0x000fe40003803000 */
[----:B------:R-:W-:-:S02]  /*c9a0*/  F2FP.BF16.F32.PACK_AB R3, R243, R244 ;  /* 0x000000f4f303723e */ /* 0x000fc400000010ff */
[----:B------:R-:W-:Y:S02]  /*c9b0*/  FMNMX3.FTZ R14, R70, R168, R159, !PT ;  /* 0x000000a8460e7276 */ /* 0x000fe4000781009f */
[----:B------:R-:W-:Y:S02]  /*c9c0*/  LOP3.LUT R10, R3, R2, RZ, 0xc0, !PT ;  /* 0x00000002030a7212 */ /* 0x000fe400078ec0ff */
[----:B-1----:R-:W-:-:S04]  /*c9d0*/  FMNMX3.FTZ R11, R6, R162, R153, !PT ;  /* 0x000000a2060b7276 */ /* 0x002fc80007810099 */
[----:B------:R-:W-:Y:S02]  /*c9e0*/  FMNMX3.FTZ R2, R11, R248, R242, !PT ;  /* 0x000000f80b027276 */ /* 0x000fe400078100f2 */
[----:B------:R-:W-:Y:S02]  /*c9f0*/  FMNMX3.FTZ R3, R14, R156, R42, !PT ;  /* 0x0000009c0e037276 */ /* 0x000fe4000781002a */
[----:B------:R-:W-:Y:S02]  /*ca00*/  FMNMX3.FTZ R2, R2, R231, R223, !PT ;  /* 0x000000e702027276 */ /* 0x000fe400078100df */
[----:B------:R-:W-:Y:S02]  /*ca10*/  FMNMX3.FTZ R3, R3, R220, R217, !PT ;  /* 0x000000dc03037276 */ /* 0x000fe400078100d9 */
[----:B------:R-:W-:Y:S02]  /*ca20*/  FMNMX3.FTZ R2, R2, R230, R229, !PT ;  /* 0x000000e602027276 */ /* 0x000fe400078100e5 */
[----:B------:R-:W-:-:S02]  /*ca30*/  LOP3.LUT R5, R17, 0xff00ff, RZ, 0xc0, !PT ;  /* 0x00ff00ff11057812 */ /* 0x000fc400078ec0ff */
[----:B------:R-:W-:Y:S02]  /*ca40*/  FMNMX3.FTZ R2, R2, R210, R228, !PT ;  /* 0x000000d202027276 */ /* 0x000fe400078100e4 */
[----:B------:R-:W-:Y:S02]  /*ca50*/  FMNMX3.FTZ R3, R3, R178, R155, !PT ;  /* 0x000000b203037276 */ /* 0x000fe4000781009b */
[----:B------:R-:W-:Y:S01]  /*ca60*/  HSET2.LE.AND R5, R5, R0, PT ;  /* 0x0000000005057233 */ /* 0x000fe20003803000 */
[----:B------:R-:W1:Y:S01]  /*ca70*/  SHFL.BFLY PT, R14, R2, 0x2, 0x1f ;  /* 0x0c401f00020e7f89 */ /* 0x000e6200000e0000 */
[----:B--2---:R-:W-:Y:S02]  /*ca80*/  F2FP.BF16.F32.PACK_AB R6, R232, R235 ;  /* 0x000000ebe806723e */ /* 0x004fe400000010ff */
[----:B------:R-:W-:Y:S01]  /*ca90*/  FMNMX3.FTZ R3, R3, R249, R247, !PT ;  /* 0x000000f903037276 */ /* 0x000fe200078100f7 */
[----:B------:R-:W-:Y:S01]  /*caa0*/  IMAD.MOV.U32 R53, RZ, RZ, R31 ;  /* 0x000000ffff357224 */ /* 0x000fe200078e001f */
[----:B------:R-:W-:Y:S01]  /*cab0*/  LOP3.LUT R11, R6, R5, RZ, 0xc0, !PT ;  /* 0x00000005060b7212 */ /* 0x000fe200078ec0ff */
[----:B------:R-:W-:Y:S01]  /*cac0*/  LDSM.16.MT88.4 R28, [R185+0x6000] ;  /* 0x00600000b91c783b */ /* 0x000fe20000004200 */
[----:B------:R-:W-:-:S02]  /*cad0*/  FSEL R5, R18, -INF , !P3 ;  /* 0xff80000012057808 */ /* 0x000fc40005800000 */
[----:B------:R-:W-:Y:S02]  /*cae0*/  FSEL R219, R24, -INF , !P6 ;  /* 0xff80000018db7808 */ /* 0x000fe40007000000 */
[----:B------:R-:W-:Y:S02]  /*caf0*/  FSEL R221, R19, -INF , !P5 ;  /* 0xff80000013dd7808 */ /* 0x000fe40006800000 */
[----:B------:R-:W-:Y:S02]  /*cb00*/  FMNMX3.FTZ R3, R3, R241, R222, !PT ;  /* 0x000000f103037276 */ /* 0x000fe400078100de */
[----:B------:R-:W-:Y:S02]  /*cb10*/  SHF.R.U32.HI R50, RZ, 0x5, R174 ;  /* 0x00000005ff327819 */ /* 0x000fe400000116ae */
[----:B------:R-:W-:Y:S02]  /*cb20*/  FSEL R215, R215, -INF , !P4 ;  /* 0xff800000d7d77808 */ /* 0x000fe40006000000 */
[----:B------:R-:W-:-:S02]  /*cb30*/  FSEL R218, R5, -INF , !P1 ;  /* 0xff80000005da7808 */ /* 0x000fc40004800000 */
[----:B------:R-:W-:Y:S01]  /*cb40*/  FMNMX3.FTZ R3, R3, R219, R221, !PT ;  /* 0x000000db03037276 */ /* 0x000fe200078100dd */
[----:B---3--:R-:W-:-:S03]  /*cb50*/  IMAD R48, R48, 0x8, R50 ;  /* 0x0000000830307824 */ /* 0x008fc600078e0232 */
[----:B------:R-:W-:Y:S01]  /*cb60*/  FMNMX3.FTZ R3, R3, R215, R218, !PT ;  /* 0x000000d703037276 */ /* 0x000fe200078100da */
[----:B------:R-:W-:-:S04]  /*cb70*/  IMAD.WIDE.U32 R48, R48, -0x326172a9, RZ ;  /* 0xcd9e8d5730307825 */ /* 0x000fc800078e00ff */
[-C--:B------:R-:W-:Y:S01]  /*cb80*/  FMUL.FTZ R116, R116, R66.reuse ;  /* 0x0000004274747220 */ /* 0x080fe20000410000 */
[----:B------:R-:W-:Y:S01]  /*cb90*/  FMUL.FTZ R117, R117, R66 ;  /* 0x0000004275757220 */ /* 0x000fe20000410000 */
[-C--:B----4-:R-:W-:Y:S01]  /*cba0*/  FMUL.FTZ R118, R118, R65.reuse ;  /* 0x0000004176767220 */ /* 0x090fe20000410000 */
[----:B------:R-:W-:Y:S01]  /*cbb0*/  FMUL.FTZ R119, R119, R65 ;  /* 0x0000004177777220 */ /* 0x000fe20000410000 */
[----:B------:R-:W2:Y:S01]  /*cbc0*/  SHFL.BFLY PT, R15, R3, 0x2, 0x1f ;  /* 0x0c401f00030f7f89 */ /* 0x000ea200000e0000 */
[----:B------:R-:W-:Y:S02]  /*cbd0*/  LOP3.LUT R5, R48, UR23, R13, 0x96, !PT ;  /* 0x0000001730057c12 */ /* 0x000fe4000f8e960d */
[----:B------:R-:W-:Y:S02]  /*cbe0*/  LOP3.LUT R6, R12, UR12, R53, 0x96, !PT ;  /* 0x0000000c0c067c12 */ /* 0x000fe4000f8e9635 */
[----:B-1----:R-:W-:Y:S01]  /*cbf0*/  FMNMX.FTZ R2, R2, R14, !PT ;  /* 0x0000000e02027209 */ /* 0x002fe20007810000 */
[----:B------:R-:W-:Y:S01]  /*cc00*/  HMMA.16816.F32.BF16 R60, R8, R36, R116 ;  /* 0x00000024083c723c */ /* 0x000fe20000041874 */
[----:B------:R-:W-:-:S04]  /*cc10*/  IMAD.WIDE.U32 R18, R5, -0x2daee0ad, RZ ;  /* 0xd2511f5305127825 */ /* 0x000fc800078e00ff */
[-C--:B------:R-:W-:Y:S01]  /*cc20*/  FMUL.FTZ R120, R120, R66.reuse ;  /* 0x0000004278787220 */ /* 0x080fe20000410000 */
[----:B------:R-:W-:Y:S01]  /*cc30*/  FMUL.FTZ R121, R121, R66 ;  /* 0x0000004279797220 */ /* 0x000fe20000410000 */
[----:B------:R-:W-:Y:S02]  /*cc40*/  IMAD.MOV.U32 R116, RZ, RZ, R56 ;  /* 0x000000ffff747224 */ /* 0x000fe400078e0038 */
[-C--:B------:R-:W-:Y:S01]  /*cc50*/  FMUL.FTZ R122, R122, R65.reuse ;  /* 0x000000417a7a7220 */ /* 0x080fe20000410000 */
[----:B------:R-:W-:Y:S01]  /*cc60*/  FMUL.FTZ R123, R123, R65 ;  /* 0x000000417b7b7220 */ /* 0x000fe20000410000 */
[----:B------:R-:W-:Y:S01]  /*cc70*/  IMAD.WIDE.U32 R12, R6, -0x2daee0ad, RZ ;  /* 0xd2511f53060c7825 */ /* 0x000fe200078e00ff */
[----:B------:R-:W1:Y:S01]  /*cc80*/  SHFL.BFLY PT, R14, R2, 0x1, 0x1f ;  /* 0x0c201f00020e7f89 */ /* 0x000e6200000e0000 */
[----:B------:R-:W-:Y:S02]  /*cc90*/  LOP3.LUT R6, R116, UR22, R19, 0x96, !PT ;  /* 0x0000001674067c12 */ /* 0x000fe4000f8e9613 */
[----:B------:R-:W-:Y:S01]  /*cca0*/  IMAD.MOV.U32 R117, RZ, RZ, R57 ;  /* 0x000000ffff757224 */ /* 0x000fe200078e0039 */
[----:B------:R-:W-:Y:S01]  /*ccb0*/  LOP3.LUT R5, R18, UR19, R13, 0x96, !PT ;  /* 0x0000001312057c12 */ /* 0x000fe2000f8e960d */
[----:B------:R-:W-:Y:S01]  /*ccc0*/  HMMA.16816.F32.BF16 R56, R8, R38, R120 ;  /* 0x000000260838723c */ /* 0x000fe20000041878 */
[----:B------:R-:W-:-:S02]  /*ccd0*/  IMAD.MOV.U32 R122, RZ, RZ, R52 ;  /* 0x000000ffff7a7224 */ /* 0x000fc400078e0034 */
[----:B------:R-:W-:-:S04]  /*cce0*/  IMAD.WIDE.U32 R18, R6, -0x326172a9, RZ ;  /* 0xcd9e8d5706127825 */ /* 0x000fc800078e00ff */
        /* <DEDUP_REMOVED lines=24> */
[----:B------:R-:W-:Y:S01]  /*ce70*/  IMAD.WIDE.U32 R26, R5, -0x326172a9, RZ ;  /* 0xcd9e8d57051a7825 */ /* 0x000fe200078e00ff */
[----:B------:R-:W-:-:S02]  /*ce80*/  LOP3.LUT R13, R122, UR11, R19, 0x96, !PT ;  /* 0x0000000b7a0d7c12 */ /* 0x000fc4000f8e9613 */
[----:B--2---:R-:W-:Y:S01]  /*ce90*/  FMNMX.FTZ R6, R3, R15, !PT ;  /* 0x0000000f03067209 */ /* 0x004fe20007810000 */
[----:B------:R-:W-:Y:S01]  /*cea0*/  IMAD.MOV.U32 R174, RZ, RZ, R73 ;  /* 0x000000ffffae7224 */ /* 0x000fe200078e0049 */
[C---:B------:R-:W-:Y:S01]  /*ceb0*/  HMMA.16816.F32.BF16 R144, R8.reuse, R20, R84 ;  /* 0x000000140890723c */ /* 0x040fe20000041854 */
[----:B------:R-:W-:Y:S01]  /*cec0*/  IMAD.MOV.U32 R179, RZ, RZ, R75 ;  /* 0x000000ffffb37224 */ /* 0x000fe200078e004b */
[----:B------:R-:W-:Y:S01]  /*ced0*/  LOP3.LUT R5, R18, UR9, R27, 0x96, !PT ;  /* 0x0000000912057c12 */ /* 0x000fe2000f8e961b */
[----:B------:R-:W-:Y:S02]  /*cee0*/  IMAD.MOV.U32 R170, RZ, RZ, R74 ;  /* 0x000000ffffaa7224 */ /* 0x000fe400078e004a */
[----:B------:R-:W-:Y:S02]  /*cef0*/  IMAD.MOV.U32 R123, RZ, RZ, R53 ;  /* 0x000000ffff7b7224 */ /* 0x000fe400078e0035 */
[----:B------:R-:W-:Y:S01]  /*cf00*/  IMAD.MOV.U32 R118, RZ, RZ, R48 ;  /* 0x000000ffff767224 */ /* 0x000fe200078e0030 */
[----:B------:R-:W-:Y:S01]  /*cf10*/  HMMA.16816.F32.BF16 R76, R8, R22, R88 ;  /* 0x00000016084c723c */ /* 0x000fe20000041858 */
[----:B------:R-:W-:-:S02]  /*cf20*/  IMAD.MOV.U32 R119, RZ, RZ, R49 ;  /* 0x000000ffff777224 */ /* 0x000fc400078e0031 */
[----:B------:R-:W-:-:S05]  /*cf30*/  IMAD.WIDE.U32 R88, R5, -0x2daee0ad, RZ ;  /* 0xd2511f5305587825 */ /* 0x000fca00078e00ff */
[C---:B------:R-:W-:Y:S08]  /*cf40*/  HMMA.16816.F32.BF16 R72, R8.reuse, R28, R100 ;  /* 0x0000001c0848723c */ /* 0x040ff00000041864 */
[C---:B------:R-:W-:Y:S08]  /*cf50*/  HMMA.16816.F32.BF16 R104, R8.reuse, R30, R104 ;  /* 0x0000001e0868723c */ /* 0x040ff00000041868 */
[C---:B------:R-:W-:Y:S08]  /*cf60*/  HMMA.16816.F32.BF16 R52, R8.reuse, R44, R132 ;  /* 0x0000002c0834723c */ /* 0x040ff00000041884 */
[----:B------:R-:W-:Y:S01]  /*cf70*/  HMMA.16816.F32.BF16 R48, R8, R46, R136 ;  /* 0x0000002e0830723c */ /* 0x000fe20000041888 */
[----:B------:R-:W-:-:S02]  /*cf80*/  IMAD.WIDE.U32 R8, R13, -0x2daee0ad, RZ ;  /* 0xd2511f530d087825 */ /* 0x000fc400078e00ff */
[----:B------:R-:W2:Y:S02]  /*cf90*/  SHFL.BFLY PT, R13, R6, 0x1, 0x1f ;  /* 0x0c201f00060d7f89 */ /* 0x000ea400000e0000 */
[----:B------:R-:W-:Y:S01]  /*cfa0*/  IMAD.MOV.U32 R103, RZ, RZ, R173 ;  /* 0x000000ffff677224 */ /* 0x000fe200078e00ad */
[----:B-1----:R-:W-:Y:S02]  /*cfb0*/  FMNMX.FTZ R173, R2, R14, !PT ;  /* 0x0000000e02ad7209 */ /* 0x002fe40007810000 */
[----:B------:R-:W-:Y:S02]  /*cfc0*/  LOP3.LUT R2, R8, UR4, R89, 0x96, !PT ;  /* 0x0000000408027c12 */ /* 0x000fe4000f8e9659 */
[C---:B------:R-:W-:Y:S01]  /*cfd0*/  FSETP.NEU.FTZ.AND P3, PT, R173.reuse, -INF , PT ;  /* 0xff800000ad00780b */ /* 0x040fe20003f7d000 */
[----:B------:R-:W-:Y:S02]  /*cfe0*/  FMUL.FTZ R5, R173, UR26 ;  /* 0x0000001aad057c20 */ /* 0x000fe40008410000 */
[----:B------:R-:W-:Y:S01]  /*cff0*/  IMAD.WIDE.U32 R2, R2, -0x326172a9, RZ ;  /* 0xcd9e8d5702027825 */ /* 0x000fe200078e00ff */
[----:B------:R-:W-:-:S02]  /*d000*/  LOP3.LUT R11, R12, UR13, R9, 0x96, !PT ;  /* 0x0000000d0c0b7c12 */ /* 0x000fc4000f8e9609 */
[----:B------:R-:W-:Y:S01]  /*d010*/  FSEL R5, R5, RZ, P3 ;  /* 0x000000ff05057208 */ /* 0x000fe20001800000 */
[----:B------:R-:W-:Y:S01]  /*d020*/  IMAD.MOV.U32 R10, RZ, RZ, R2 ;  /* 0x000000ffff0a7224 */ /* 0x000fe200078e0002 */
[C---:B------:R-:W-:Y:S02]  /*d030*/  PRMT R9, R2.reuse, 0x7773, RZ ;  /* 0x0000777302097816 */ /* 0x040fe400000000ff */
[----:B------:R-:W-:Y:S01]  /*d040*/  PRMT R8, R2, 0x7772, RZ ;  /* 0x0000777202087816 */ /* 0x000fe200000000ff */
[----:B------:R-:W-:-:S04]  /*d050*/  IMAD.WIDE.U32 R24, R11, -0x326172a9, RZ ;  /* 0xcd9e8d570b187825 */ /* 0x000fc800078e00ff */
[----:B------:R-:W-:Y:S01]  /*d060*/  FFMA.FTZ R12, R172, UR26, -R5 ;  /* 0x0000001aac0c7c23 */ /* 0x000fe20008010805 */
[----:B------:R-:W-:Y:S02]  /*d070*/  PRMT R14, R8, 0x5410, R9 ;  /* 0x00005410080e7816 */ /* 0x000fe40000000009 */
[----:B------:R-:W-:Y:S01]  /*d080*/  LOP3.LUT R9, R10, 0xff, RZ, 0xc0, !PT ;  /* 0x000000ff0a097812 */ /* 0x000fe200078ec0ff */
[----:B------:R-:W-:Y:S01]  /*d090*/  FFMA.FTZ R10, R158, UR26, -R5 ;  /* 0x0000001a9e0a7c23 */ /* 0x000fe20008010805 */
[----:B------:R-:W-:Y:S02]  /*d0a0*/  PRMT R8, R2, 0x7771, RZ ;  /* 0x0000777102087816 */ /* 0x000fe400000000ff */
[----:B--2---:R-:W-:Y:S02]  /*d0b0*/  FMNMX.FTZ R172, R6, R13, !PT ;  /* 0x0000000d06ac7209 */ /* 0x004fe40007810000 */
[----:B------:R-:W-:Y:S01]  /*d0c0*/  LOP3.LUT R2, R24, UR7, R3, 0x96, !PT ;  /* 0x0000000718027c12 */ /* 0x000fe2000f8e9603 */
[----:B------:R-:W-:-:S02]  /*d0d0*/  IMAD.MOV.U32 R121, RZ, RZ, R210 ;  /* 0x000000ffff797224 */ /* 0x000fc400078e00d2 */
[----:B------:R1:W-:Y:S01]  /*d0e0*/  MUFU.EX2 R210, R10 ;  /* 0x0000000a00d27308 */ /* 0x0003e20000000800 */
[----:B------:R-:W-:Y:S01]  /*d0f0*/  LOP3.LUT R3, R2, 0xffff, RZ, 0xc0, !PT ;  /* 0x0000ffff02037812 */ /* 0x000fe200078ec0ff */
[C---:B------:R-:W-:Y:S01]  /*d100*/  FMUL.FTZ R6, R172.reuse, UR26 ;  /* 0x0000001aac067c20 */ /* 0x040fe20008410000 */
[----:B------:R-:W-:Y:S01]  /*d110*/  FSETP.NEU.FTZ.AND P1, PT, R172, -INF , PT ;  /* 0xff800000ac00780b */ /* 0x000fe20003f3d000 */
[----:B------:R-:W-:-:S03]  /*d120*/  IMAD.MOV.U32 R139, RZ, RZ, R209 ;  /* 0x000000ffff8b7224 */ /* 0x000fc600078e00d1 */
[----:B------:R-:W-:Y:S01]  /*d130*/  FSEL R6, R6, RZ, P1 ;  /* 0x000000ff06067208 */ /* 0x000fe20000800000 */
[----:B------:R-:W-:Y:S01]  /*d140*/  IMAD.MOV.U32 R138, RZ, RZ, R208 ;  /* 0x000000ffff8a7224 */ /* 0x000fe200078e00d0 */
[----:B-1----:R-:W-:Y:S01]  /*d150*/  PRMT R10, R9, 0x5410, R8 ;  /* 0x00005410090a7816 */ /* 0x002fe20000000008 */
[----:B------:R-:W-:Y:S01]  /*d160*/  FFMA.FTZ R8, R157, UR26, -R5 ;  /* 0x0000001a9d087c23 */ /* 0x000fe20008010805 */
[----:B------:R-:W-:Y:S02]  /*d170*/  SHF.R.U32.HI R9, RZ, 0x8, R3 ;  /* 0x00000008ff097819 */ /* 0x000fe40000011603 */
[----:B------:R-:W-:Y:S01]  /*d180*/  LOP3.LUT R3, R2, 0xff, RZ, 0xc0, !PT ;  /* 0x000000ff02037812 */ /* 0x000fe200078ec0ff */
[----:B------:R1:W-:Y:S03]  /*d190*/  MUFU.EX2 R209, R8 ;  /* 0x0000000800d17308 */ /* 0x0003e60000000800 */
[----:B------:R-:W-:Y:S01]  /*d1a0*/  PRMT R13, R3, 0x5410, R9 ;  /* 0x00005410030d7816 */ /* 0x000fe20000000009 */
[----:B------:R-:W-:Y:S01]  /*d1b0*/  FFMA.FTZ R3, R168, UR26, -R6 ;  /* 0x0000001aa8037c23 */ /* 0x000fe20008010806 */
[----:B------:R-:W-:-:S03]  /*d1c0*/  IMAD.MOV.U32 R132, RZ, RZ, R204 ;  /* 0x000000ffff847224 */ /* 0x000fc600078e00cc */
[----:B------:R-:W-:Y:S01]  /*d1d0*/  MUFU.EX2 R204, R3 ;  /* 0x0000000300cc7308 */ /* 0x000fe20000000800 */
[----:B-1----:R-:W-:-:S07]  /*d1e0*/  FFMA.FTZ R8, R150, UR26, -R5 ;  /* 0x0000001a96087c23 */ /* 0x002fce0008010805 */
[----:B------:R1:W2:Y:S01]  /*d1f0*/  MUFU.EX2 R208, R8 ;  /* 0x0000000800d07308 */ /* 0x0002a20000000800 */
[----:B------:R-:W-:Y:S02]  /*d200*/  IMAD.MOV.U32 R133, RZ, RZ, R205 ;  /* 0x000000ffff857224 */ /* 0x000fe400078e00cd */
[----:B------:R-:W-:-:S05]  /*d210*/  IMAD.MOV.U32 R134, RZ, RZ, R206 ;  /* 0x000000ffff867224 */ /* 0x000fca00078e00ce */
[----:B------:R3:W-:Y:S01]  /*d220*/  MUFU.EX2 R205, R12 ;  /* 0x0000000c00cd7308 */ /* 0x0007e20000000800 */
[----:B-1----:R-:W-:Y:S02]  /*d230*/  PRMT R8, R2, 0x7632, R8 ;  /* 0x0000763202087816 */ /* 0x002fe40000000008 */
[----:B------:R-:W-:Y:S02]  /*d240*/  SHF.R.U32.HI R2, RZ, 0x18, R2 ;  /* 0x00000018ff027819 */ /* 0x000fe40000011602 */
[----:B------:R-:W-:Y:S01]  /*d250*/  LOP3.LUT R3, R8, 0xff, RZ, 0xc0, !PT ;  /* 0x000000ff08037812 */ /* 0x000fe200078ec0ff */
[----:B------:R-:W-:-:S03]  /*d260*/  FFMA.FTZ R8, R156, UR26, -R6 ;  /* 0x0000001a9c087c23 */ /* 0x000fc60008010806 */
[----:B---3--:R-:W-:Y:S02]  /*d270*/  PRMT R12, R3, 0x5410, R2 ;  /* 0x00005410030c7816 */ /* 0x008fe40000000002 */
[----:B------:R-:W-:Y:S01]  /*d280*/  FSEL R3, R173, RZ, P3 ;  /* 0x000000ffad037208 */ /* 0x000fe20001800000 */
[----:B------:R-:W-:Y:S01]  /*d290*/  FFMA.FTZ R2, R42, UR26, -R6 ;  /* 0x0000001a2a027c23 */ /* 0x000fe20008010806 */
[----:B------:R1:W-:Y:S01]  /*d2a0*/  MUFU.EX2 R206, R8 ;  /* 0x0000000800ce7308 */ /* 0x0003e20000000800 */
[----:B------:R-:W-:-:S07]  /*d2b0*/  IMAD.MOV.U32 R135, RZ, RZ, R207 ;  /* 0x000000ffff877224 */ /* 0x000fce00078e00cf */
[----:B------:R3:W4:Y:S01]  /*d2c0*/  MUFU.EX2 R207, R2 ;  /* 0x0000000200cf7308 */ /* 0x0007220000000800 */
[----:B-1----:R-:W-:Y:S01]  /*d2d0*/  FADD.FTZ R8, R71, -R3 ;  /* 0x8000000347087221 */ /* 0x002fe20000010000 */
[----:B------:R-:W-:Y:S01]  /*d2e0*/  FSEL R3, R172, RZ, P1 ;  /* 0x000000ffac037208 */ /* 0x000fe20000800000 */
[----:B------:R-:W-:-:S04]  /*d2f0*/  IMAD.MOV.U32 R101, RZ, RZ, R179 ;  /* 0x000000ffff657224 */ /* 0x000fc800078e00b3 */
[----:B------:R-:W-:Y:S01]  /*d300*/  FADD.FTZ R9, R70, -R3 ;  /* 0x8000000346097221 */ /* 0x000fe20000010000 */
[----:B------:R-:W-:Y:S01]  /*d310*/  FMUL.FTZ R3, R8, UR26 ;  /* 0x0000001a08037c20 */ /* 0x000fe20008410000 */
[----:B---3--:R-:W-:Y:S01]  /*d320*/  FFMA.FTZ R2, R159, UR26, -R6 ;  /* 0x0000001a9f027c23 */ /* 0x008fe20008010806 */
[----:B------:R-:W-:Y:S02]  /*d330*/  LOP3.LUT R8, R14, 0xff00ff, RZ, 0xc0, !PT ;  /* 0x00ff00ff0e087812 */ /* 0x000fe400078ec0ff */
[----:B------:R2:W-:Y:S08]  /*d340*/  MUFU.EX2 R42, R3 ;  /* 0x00000003002a7308 */ /* 0x0005f00000000800 */
[----:B------:R1:W3:Y:S01]  /*d350*/  MUFU.EX2 R179, R2 ;  /* 0x0000000200b37308 */ /* 0x0002e20000000800 */
[----:B--2---:R-:W-:-:S02]  /*d360*/  F2FP.BF16.F32.PACK_AB R3, R208, R209 ;  /* 0x000000d1d003723e */ /* 0x004fc400000010ff */
[----:B-1----:R-:W-:-:S05]  /*d370*/  HSET2.LE.AND R2, R10, R0, PT ;  /* 0x000000000a027233 */ /* 0x002fca0003803000 */
[----:B------:R-:W-:Y:S02]  /*d380*/  LOP3.LUT R10, R3, R2, RZ, 0xc0, !PT ;  /* 0x00000002030a7212 */ /* 0x000fe400078ec0ff */
[----:B------:R-:W-:Y:S02]  /*d390*/  HSET2.LE.AND R2, R8, R0, PT ;  /* 0x0000000008027233 */ /* 0x000fe40003803000 */
[----:B----4-:R-:W-:-:S04]  /*d3a0*/  F2FP.BF16.F32.PACK_AB R3, R207, R206 ;  /* 0x000000cecf03723e */ /* 0x010fc800000010ff */
[----:B------:R-:W-:Y:S02]  /*d3b0*/  LOP3.LUT R11, R3, R2, RZ, 0xc0, !PT ;  /* 0x00000002030b7212 */ /* 0x000fe400078ec0ff */
[----:B------:R-:W-:Y:S02]  /*d3c0*/  HSET2.LE.AND R2, R13, R0, PT ;  /* 0x000000000d027233 */ /* 0x000fe40003803000 */
[----:B------:R-:W-:Y:S01]  /*d3d0*/  F2FP.BF16.F32.PACK_AB R3, R210, R205 ;  /* 0x000000cdd203723e */ /* 0x000fe200000010ff */
[----:B------:R-:W-:-:S03]  /*d3e0*/  FMUL.FTZ R9, R9, UR26 ;  /* 0x0000001a09097c20 */ /* 0x000fc60008410000 */
[----:B------:R-:W-:Y:S02]  /*d3f0*/  LOP3.LUT R8, R3, R2, RZ, 0xc0, !PT ;  /* 0x0000000203087212 */ /* 0x000fe400078ec0ff */
[----:B------:R-:W-:Y:S02]  /*d400*/  HSET2.LE.AND R2, R12, R0, PT ;  /* 0x000000000c027233 */ /* 0x000fe40003803000 */
[----:B---3--:R-:W-:Y:S01]  /*d410*/  F2FP.BF16.F32.PACK_AB R3, R179, R204 ;  /* 0x000000ccb303723e */ /* 0x008fe200000010ff */
[----:B------:R1:W2:Y:S01]  /*d420*/  MUFU.EX2 R64, R9 ;  /* 0x0000000900407308 */ /* 0x0002a20000000800 */
[----:B------:R-:W-:Y:S01]  /*d430*/  FFMA.FTZ R12, R148, UR26, -R7 ;  /* 0x0000001a940c7c23 */ /* 0x000fe20008010807 */
[----:B------:R-:W-:-:S06]  /*d440*/  IMAD.MOV.U32 R102, RZ, RZ, R174 ;  /* 0x000000ffff667224 */ /* 0x000fcc00078e00ae */
[----:B------:R-:W-:Y:S01]  /*d450*/  MUFU.EX2 R174, R12 ;  /* 0x0000000c00ae7308 */ /* 0x000fe20000000800 */
[----:B-1----:R-:W-:Y:S01]  /*d460*/  LOP3.LUT R9, R3, R2, RZ, 0xc0, !PT ;  /* 0x0000000203097212 */ /* 0x002fe200078ec0ff */
[----:B------:R-:W-:Y:S01]  /*d470*/  FFMA.FTZ R2, R149, UR26, -R7 ;  /* 0x0000001a95027c23 */ /* 0x000fe20008010807 */
[----:B------:R-:W-:Y:S01]  /*d480*/  LOP3.LUT R3, R34, UR8, R33, 0x96, !PT ;  /* 0x0000000822037c12 */ /* 0x000fe2000f8e9621 */
[----:B------:R-:W-:Y:S01]  /*d490*/  FFMA.FTZ R13, R67, UR26, -R7 ;  /* 0x0000001a430d7c23 */ /* 0x000fe20008010807 */
[----:B------:R-:W-:-:S03]  /*d4a0*/  IMAD.MOV.U32 R100, RZ, RZ, R170 ;  /* 0x000000ffff647224 */ /* 0x000fc600078e00aa */
[----:B------:R1:W-:Y:S01]  /*d4b0*/  MUFU.EX2 R171, R2 ;  /* 0x0000000200ab7308 */ /* 0x0003e20000000800 */
[----:B------:R-:W-:Y:S02]  /*d4c0*/  IMAD.MOV.U32 R91, RZ, RZ, R167 ;  /* 0x000000ffff5b7224 */ /* 0x000fe400078e00a7 */
[----:B------:R-:W-:Y:S02]  /*d4d0*/  IMAD.MOV.U32 R90, RZ, RZ, R166 ;  /* 0x000000ffff5a7224 */ /* 0x000fe400078e00a6 */
[-C--:B------:R-:W-:Y:S01]  /*d4e0*/  FMUL.FTZ R80, R80, R42.reuse ;  /* 0x0000002a50507220 */ /* 0x080fe20000410000 */
[----:B------:R-:W-:Y:S01]  /*d4f0*/  FMUL.FTZ R81, R81, R42 ;  /* 0x0000002a51517220 */ /* 0x000fe20000410000 */
[-C--:B--2---:R-:W-:Y:S01]  /*d500*/  FMUL.FTZ R82, R82, R64.reuse ;  /* 0x0000004052527220 */ /* 0x084fe20000410000 */
        /* <DEDUP_REMOVED lines=9> */
[----:B------:R-:W-:Y:S01]  /*d5a0*/  FMUL.FTZ R108, R108, R42 ;  /* 0x0000002a6c6c7220 */ /* 0x000fe20000410000 */
[----:B-1----:R-:W-:-:S04]  /*d5b0*/  IMAD.WIDE.U32 R2, R3, -0x2daee0ad, RZ ;  /* 0xd2511f5303027825 */ /* 0x002fc800078e00ff */
[----:B------:R-:W-:Y:S01]  /*d5c0*/  FMUL.FTZ R109, R109, R42 ;  /* 0x0000002a6d6d7220 */ /* 0x000fe20000410000 */
[-C--:B------:R-:W-:Y:S01]  /*d5d0*/  FMUL.FTZ R110, R110, R64.reuse ;  /* 0x000000406e6e7220 */ /* 0x080fe20000410000 */
[----:B------:R-:W-:Y:S01]  /*d5e0*/  FMUL.FTZ R111, R111, R64 ;  /* 0x000000406f6f7220 */ /* 0x000fe20000410000 */
[----:B------:R-:W-:Y:S01]  /*d5f0*/  IMAD.MOV.U32 R12, RZ, RZ, R2 ;  /* 0x000000ffff0c7224 */ /* 0x000fe200078e0002 */
[C---:B------:R-:W-:Y:S01]  /*d600*/  PRMT R18, R2.reuse, 0x7771, RZ ;  /* 0x0000777102127816 */ /* 0x040fe200000000ff */
[----:B------:R-:W1:Y:S01]  /*d610*/  LDSM.16.MT88.4 R32, [R180+0x6800] ;  /* 0x00680000b420783b */ /* 0x000e620000004200 */
[----:B------:R-:W-:Y:S02]  /*d620*/  PRMT R17, R2, 0x7773, RZ ;  /* 0x0000777302117816 */ /* 0x000fe400000000ff */
[----:B------:R-:W-:Y:S01]  /*d630*/  LOP3.LUT R14, R12, 0xff, RZ, 0xc0, !PT ;  /* 0x000000ff0c0e7812 */ /* 0x000fe200078ec0ff */
[----:B------:R-:W-:Y:S01]  /*d640*/  FFMA.FTZ R12, R41, UR26, -R7 ;  /* 0x0000001a290c7c23 */ /* 0x000fe20008010807 */
[----:B------:R-:W-:-:S02]  /*d650*/  PRMT R15, R2, 0x7772, RZ ;  /* 0x00007772020f7816 */ /* 0x000fc400000000ff */
[----:B------:R-:W-:Y:S01]  /*d660*/  LOP3.LUT R2, R164, UR27, R3, 0x96, !PT ;  /* 0x0000001ba4027c12 */ /* 0x000fe2000f8e9603 */
[----:B------:R2:W-:Y:S01]  /*d670*/  MUFU.EX2 R169, R12 ;  /* 0x0000000c00a97308 */ /* 0x0005e20000000800 */
[----:B------:R-:W-:Y:S02]  /*d680*/  PRMT R19, R15, 0x5410, R17 ;  /* 0x000054100f137816 */ /* 0x000fe40000000011 */
[----:B------:R-:W-:Y:S02]  /*d690*/  PRMT R18, R14, 0x5410, R18 ;  /* 0x000054100e127816 */ /* 0x000fe40000000012 */
[C---:B------:R-:W-:Y:S02]  /*d6a0*/  LOP3.LUT R3, R2.reuse, 0xffff, RZ, 0xc0, !PT ;  /* 0x0000ffff02037812 */ /* 0x040fe400078ec0ff */
[----:B------:R-:W-:Y:S01]  /*d6b0*/  LOP3.LUT R14, R2, 0xff, RZ, 0xc0, !PT ;  /* 0x000000ff020e7812 */ /* 0x000fe200078ec0ff */
[----:B------:R3:W4:Y:S01]  /*d6c0*/  MUFU.EX2 R170, R13 ;  /* 0x0000000d00aa7308 */ /* 0x0007220000000800 */
[----:B------:R-:W-:-:S02]  /*d6d0*/  SHF.R.U32.HI R15, RZ, 0x18, R2 ;  /* 0x00000018ff0f7819 */ /* 0x000fc40000011602 */
[----:B--2---:R-:W-:Y:S01]  /*d6e0*/  PRMT R12, R2, 0x7632, R12 ;  /* 0x00007632020c7816 */ /* 0x004fe2000000000c */
[--C-:B------:R-:W-:Y:S01]  /*d6f0*/  FFMA.FTZ R2, R43, UR26, -R16.reuse ;  /* 0x0000001a2b027c23 */ /* 0x100fe20008010810 */
[----:B---3--:R-:W-:-:S03]  /*d700*/  FFMA.FTZ R13, R68, UR26, -R16 ;  /* 0x0000001a440d7c23 */ /* 0x008fc60008010810 */
[----:B------:R2:W-:Y:S01]  /*d710*/  MUFU.EX2 R167, R2 ;  /* 0x0000000200a77308 */ /* 0x0005e20000000800 */
[----:B------:R-:W-:-:S07]  /*d720*/  SHF.R.U32.HI R3, RZ, 0x8, R3 ;  /* 0x00000008ff037819 */ /* 0x000fce0000011603 */
[----:B------:R3:W5:Y:S01]  /*d730*/  MUFU.EX2 R168, R13 ;  /* 0x0000000d00a87308 */ /* 0x0007620000000800 */
[----:B--2---:R-:W-:Y:S02]  /*d740*/  LOP3.LUT R2, R19, 0xff00ff, RZ, 0xc0, !PT ;  /* 0x00ff00ff13027812 */ /* 0x004fe400078ec0ff */
[----:B---3--:R-:W-:Y:S01]  /*d750*/  LOP3.LUT R13, R12, 0xff, RZ, 0xc0, !PT ;  /* 0x000000ff0c0d7812 */ /* 0x008fe200078ec0ff */
[----:B------:R-:W-:-:S03]  /*d760*/  FFMA.FTZ R12, R154, UR26, -R16 ;  /* 0x0000001a9a0c7c23 */ /* 0x000fc60008010810 */
[----:B------:R-:W-:Y:S02]  /*d770*/  PRMT R19, R13, 0x5410, R15 ;  /* 0x000054100d137816 */ /* 0x000fe4000000000f */
[--C-:B------:R-:W-:Y:S01]  /*d780*/  HSET2.LE.AND R15, R2, R0.reuse, PT ;  /* 0x00000000020f7233 */ /* 0x100fe20003803000 */
[----:B------:R-:W-:Y:S01]  /*d790*/  FFMA.FTZ R2, R152, UR26, -R16 ;  /* 0x0000001a98027c23 */ /* 0x000fe20008010810 */
[----:B------:R-:W-:Y:S01]  /*d7a0*/  PRMT R17, R14, 0x5410, R3 ;  /* 0x000054100e117816 */ /* 0x000fe20000000003 */
[----:B------:R-:W-:Y:S01]  /*d7b0*/  MUFU.EX2 R165, R12 ;  /* 0x0000000c00a57308 */ /* 0x000fe20000000800 */
[----:B------:R-:W-:Y:S02]  /*d7c0*/  HSET2.LE.AND R3, R18, R0, PT ;  /* 0x0000000012037233 */ /* 0x000fe40003803000 */
[----:B----4-:R-:W-:-:S05]  /*d7d0*/  F2FP.BF16.F32.PACK_AB R14, R169, R170 ;  /* 0x000000aaa90e723e */ /* 0x010fca00000010ff */
[----:B------:R5:W2:Y:S01]  /*d7e0*/  MUFU.EX2 R166, R2 ;  /* 0x0000000200a67308 */ /* 0x000aa20000000800 */
[----:B------:R-:W-:Y:S01]  /*d7f0*/  LOP3.LUT R14, R14, R3, RZ, 0xc0, !PT ;  /* 0x000000030e0e7212 */ /* 0x000fe200078ec0ff */
[----:B------:R-:W-:-:S06]  /*d800*/  FFMA.FTZ R3, R211, UR26, -R5 ;  /* 0x0000001ad3037c23 */ /* 0x000fcc0008010805 */
[----:B------:R3:W-:Y:S01]  /*d810*/  MUFU.EX2 R164, R3 ;  /* 0x0000000300a47308 */ /* 0x0007e20000000800 */
[----:B-----5:R-:W-:-:S04]  /*d820*/  F2FP.BF16.F32.PACK_AB R2, R167, R168 ;  /* 0x000000a8a702723e */ /* 0x020fc800000010ff */
[----:B------:R-:W-:Y:S02]  /*d830*/  LOP3.LUT R15, R2, R15, RZ, 0xc0, !PT ;  /* 0x0000000f020f7212 */ /* 0x000fe400078ec0ff */
[----:B------:R-:W-:Y:S02]  /*d840*/  HSET2.LE.AND R2, R17, R0, PT ;  /* 0x0000000011027233 */ /* 0x000fe40003803000 */
[----:B---3--:R-:W-:Y:S01]  /*d850*/  F2FP.BF16.F32.PACK_AB R3, R174, R171 ;  /* 0x000000abae03723e */ /* 0x008fe200000010ff */
[----:B------:R-:W-:-:S03]  /*d860*/  FFMA.FTZ R13, R163, UR26, -R5 ;  /* 0x0000001aa30d7c23 */ /* 0x000fc60008010805 */
[----:B------:R-:W-:Y:S02]  /*d870*/  LOP3.LUT R12, R3, R2, RZ, 0xc0, !PT ;  /* 0x00000002030c7212 */ /* 0x000fe400078ec0ff */
[----:B------:R-:W-:Y:S02]  /*d880*/  HSET2.LE.AND R2, R19, R0, PT ;  /* 0x0000000013027233 */ /* 0x000fe40003803000 */
[----:B--2---:R-:W-:Y:S01]  /*d890*/  F2FP.BF16.F32.PACK_AB R3, R166, R165 ;  /* 0x000000a5a603723e */ /* 0x004fe200000010ff */
[----:B------:R2:W-:Y:S01]  /*d8a0*/  MUFU.EX2 R163, R13 ;  /* 0x0000000d00a37308 */ /* 0x0005e20000000800 */
[----:B------:R-:W-:Y:S02]  /*d8b0*/  HMMA.16816.F32.BF16 R84, R8, R20, R80 ;  /* 0x000000140854723c */ /* 0x000fe40000041850 */
[----:B--2---:R-:W-:Y:S01]  /*d8c0*/  LOP3.LUT R13, R3, R2, RZ, 0xc0, !PT ;  /* 0x00000002030d7212 */ /* 0x004fe200078ec0ff */
[----:B------:R-:W-:-:S04]  /*d8d0*/  FFMA.FTZ R2, R162, UR26, -R5 ;  /* 0x0000001aa2027c23 */ /* 0x000fc80008010805 */
[----:B------:R2:W-:Y:S01]  /*d8e0*/  MUFU.EX2 R159, R2 ;  /* 0x00000002009f7308 */ /* 0x0005e20000000800 */
[C---:B------:R-:W-:Y:S01]  /*d8f0*/  HMMA.16816.F32.BF16 R92, R8.reuse, R22, R92 ;  /* 0x00000016085c723c */ /* 0x040fe2000004185c */
[----:B------:R-:W-:Y:S07]  /*d900*/  LDSM.16.MT88.4 R20, [R181+0x6800] ;  /* 0x00680000b514783b */ /* 0x000fee0000004200 */
[----:B------:R-:W-:Y:S01]  /*d910*/  HMMA.16816.F32.BF16 R96, R8, R28, R96 ;  /* 0x0000001c0860723c */ /* 0x000fe20000041860 */
[----:B--2---:R-:W-:-:S07]  /*d920*/  FFMA.FTZ R2, R153, UR26, -R5 ;  /* 0x0000001a99027c23 */ /* 0x004fce0008010805 */
[----:B------:R-:W-:Y:S01]  /*d930*/  HMMA.16816.F32.BF16 R108, R8, R30, R108 ;  /* 0x0000001e086c723c */ /* 0x000fe2000004186c */
[----:B------:R-:W2:Y:S01]  /*d940*/  LDSM.16.MT88.4 R28, [R185+0x6800] ;  /* 0x00680000b91c783b */ /* 0x000ea20000004200 */
[----:B------:R3:W4:Y:S01]  /*d950*/  MUFU.EX2 R162, R2 ;  /* 0x0000000200a27308 */ /* 0x0007220000000800 */
        /* <DEDUP_REMOVED lines=9> */
[----:B---3--:R-:W-:-:S02]  /*d9f0*/  LOP3.LUT R2, R26, UR8, R25, 0x96, !PT ;  /* 0x000000081a027c12 */ /* 0x008fc4000f8e9619 */
[----:B------:R-:W3:Y:S01]  /*da00*/  LDSM.16.MT88.4 R24, [R184+0x6800] ;  /* 0x00680000b818783b */ /* 0x000ee20000004200 */
        /* <DEDUP_REMOVED lines=8> */
[----:B------:R-:W-:-:S07]  /*da90*/  IMAD.WIDE.U32 R2, R2, -0x2daee0ad, RZ ;  /* 0xd2511f5302027825 */ /* 0x000fce00078e00ff */
[C---:B------:R-:W-:Y:S08]  /*daa0*/  HMMA.16816.F32.BF16 R124, R8.reuse, R38, R124 ;  /* 0x00000026087c723c */ /* 0x040ff0000004187c */
[C---:B------:R-:W-:Y:S08]  /*dab0*/  HMMA.16816.F32.BF16 R128, R8.reuse, R44, R128 ;  /* 0x0000002c0880723c */ /* 0x040ff00000041880 */
[----:B------:R-:W-:Y:S01]  /*dac0*/  HMMA.16816.F32.BF16 R140, R8, R46, R140 ;  /* 0x0000002e088c723c */ /* 0x000fe2000004188c */
[--C-:B------:R-:W-:Y:S01]  /*dad0*/  FFMA.FTZ R8, R220, UR26, -R6.reuse ;  /* 0x0000001adc087c23 */ /* 0x100fe20008010806 */
[----:B------:R-:W-:Y:S01]  /*dae0*/  FFMA.FTZ R9, R178, UR26, -R6 ;  /* 0x0000001ab2097c23 */ /* 0x000fe20008010806 */
[----:B------:R-:W-:Y:S01]  /*daf0*/  PRMT R11, R2, 0x7773, RZ ;  /* 0x00007773020b7816 */ /* 0x000fe200000000ff */
[----:B------:R-:W-:Y:S01]  /*db00*/  VIADD R19, R40, 0x1 ;  /* 0x0000000128137836 */ /* 0x000fe20000000000 */
[----:B------:R5:W-:Y:S01]  /*db10*/  MUFU.EX2 R156, R8 ;  /* 0x00000008009c7308 */ /* 0x000be20000000800 */
[C---:B------:R-:W-:Y:S01]  /*db20*/  PRMT R10, R2.reuse, 0x7772, RZ ;  /* 0x00007772020a7816 */ /* 0x040fe200000000ff */
[----:B------:R-:W-:Y:S01]  /*db30*/  LDSM.16.MT88.4 R36, [R185+0x7000] ;  /* 0x00700000b924783b */ /* 0x000fe20000004200 */
[----:B------:R-:W-:Y:S01]  /*db40*/  PRMT R17, R2, 0x7771, RZ ;  /* 0x0000777102117816 */ /* 0x000fe200000000ff */
[----:B-1----:R-:W-:Y:S02]  /*db50*/  HMMA.16816.F32.BF16 R80, R12, R32, R144 ;  /* 0x000000200c50723c */ /* 0x002fe40000041890 */
[----:B------:R-:W-:Y:S02]  /*db60*/  LDSM.16.MT88.4 R44, [R181+0x7000] ;  /* 0x00700000b52c783b */ /* 0x000fe40000004200 */
[----:B------:R1:W-:Y:S01]  /*db70*/  MUFU.EX2 R158, R9 ;  /* 0x00000009009e7308 */ /* 0x0003e20000000800 */
[----:B------:R-:W-:Y:S01]  /*db80*/  PRMT R11, R10, 0x5410, R11 ;  /* 0x000054100a0b7816 */ /* 0x000fe2000000000b */
[----:B-----5:R-:W-:Y:S01]  /*db90*/  IMAD.MOV.U32 R8, RZ, RZ, R2 ;  /* 0x000000ffff087224 */ /* 0x020fe200078e0002 */
[----:B------:R-:W-:Y:S01]  /*dba0*/  LOP3.LUT R2, R88, UR27, R3, 0x96, !PT ;  /* 0x0000001b58027c12 */ /* 0x000fe2000f8e9603 */
[----:B-1----:R-:W-:-:S03]  /*dbb0*/  FFMA.FTZ R9, R155, UR26, -R6 ;  /* 0x0000001a9b097c23 */ /* 0x002fc60008010806 */
[----:B------:R-:W-:Y:S01]  /*dbc0*/  LOP3.LUT R8, R8, 0xff, RZ, 0xc0, !PT ;  /* 0x000000ff08087812 */ /* 0x000fe200078ec0ff */
[----:B------:R1:W5:Y:S03]  /*dbd0*/  MUFU.EX2 R157, R9 ;  /* 0x00000009009d7308 */ /* 0x0003660000000800 */
[----:B------:R-:W-:Y:S02]  /*dbe0*/  PRMT R10, R8, 0x5410, R17 ;  /* 0x00005410080a7816 */ /* 0x000fe40000000011 */
[C---:B------:R-:W-:Y:S02]  /*dbf0*/  LOP3.LUT R3, R2.reuse, 0xffff, RZ, 0xc0, !PT ;  /* 0x0000ffff02037812 */ /* 0x040fe400078ec0ff */
[C---:B------:R-:W-:Y:S02]  /*dc00*/  LOP3.LUT R18, R2.reuse, 0xff, RZ, 0xc0, !PT ;  /* 0x000000ff02127812 */ /* 0x040fe400078ec0ff */
[----:B------:R-:W-:-:S02]  /*dc10*/  PRMT R8, R2, 0x7632, R8 ;  /* 0x0000763202087816 */ /* 0x000fc40000000008 */
[----:B------:R-:W-:Y:S02]  /*dc20*/  SHF.R.U32.HI R17, RZ, 0x18, R2 ;  /* 0x00000018ff117819 */ /* 0x000fe40000011602 */
[----:B------:R-:W-:Y:S01]  /*dc30*/  HSET2.LE.AND R2, R10, R0, PT ;  /* 0x000000000a027233 */ /* 0x000fe20003803000 */
[----:B-1----:R-:W-:Y:S01]  /*dc40*/  FFMA.FTZ R9, R217, UR26, -R6 ;  /* 0x0000001ad9097c23 */ /* 0x002fe20008010806 */
[----:B------:R-:W-:-:S03]  /*dc50*/  LOP3.LUT R11, R11, 0xff00ff, RZ, 0xc0, !PT ;  /* 0x00ff00ff0b0b7812 */ /* 0x000fc600078ec0ff */
[----:B------:R1:W3:Y:S01]  /*dc60*/  MUFU.EX2 R155, R9 ;  /* 0x00000009009b7308 */ /* 0x0002e20000000800 */
[----:B------:R-:W-:Y:S01]  /*dc70*/  LOP3.LUT R19, R19, UR25, R139, 0x96, !PT ;  /* 0x0000001913137c12 */ /* 0x000fe2000f8e968b */
[----:B------:R-:W-:Y:S01]  /*dc80*/  HMMA.16816.F32.BF16 R76, R12, R34, R76 ;  /* 0x000000220c4c723c */ /* 0x000fe2000004184c */
[----:B------:R-:W-:-:S07]  /*dc90*/  LOP3.LUT R8, R8, 0xff, RZ, 0xc0, !PT ;  /* 0x000000ff08087812 */ /* 0x000fce00078ec0ff */
[----:B--2---:R-:W-:Y:S01]  /*dca0*/  HMMA.16816.F32.BF16 R72, R12, R28, R72 ;  /* 0x0000001c0c48723c */ /* 0x004fe20000041848 */
[----:B-1----:R-:W-:Y:S02]  /*dcb0*/  SHF.R.U32.HI R9, RZ, 0x8, R3 ;  /* 0x00000008ff097819 */ /* 0x002fe40000011603 */
[----:B----4-:R-:W-:-:S05]  /*dcc0*/  F2FP.BF16.F32.PACK_AB R3, R162, R159 ;  /* 0x0000009fa203723e */ /* 0x010fca00000010ff */
[----:B------:R-:W-:Y:S01]  /*dcd0*/  HMMA.16816.F32.BF16 R68, R12, R30, R104 ;  /* 0x0000001e0c44723c */ /* 0x000fe20000041868 */
[----:B------:R-:W-:Y:S02]  /*dce0*/  LOP3.LUT R10, R3, R2, RZ, 0xc0, !PT ;  /* 0x00000002030a7212 */ /* 0x000fe400078ec0ff */
[----:B------:R-:W-:Y:S02]  /*dcf0*/  HSET2.LE.AND R2, R11, R0, PT ;  /* 0x000000000b027233 */ /* 0x000fe40003803000 */
[----:B-----5:R-:W-:-:S03]  /*dd00*/  F2FP.BF16.F32.PACK_AB R3, R157, R158 ;  /* 0x0000009e9d03723e */ /* 0x020fc600000010ff */
[----:B------:R-:W-:Y:S01]  /*dd10*/  HMMA.16816.F32.BF16 R60, R12, R20, R60 ;  /* 0x000000140c3c723c */ /* 0x000fe2000004183c */
[----:B------:R-:W-:-:S07]  /*dd20*/  LOP3.LUT R11, R3, R2, RZ, 0xc0, !PT ;  /* 0x00000002030b7212 */ /* 0x000fce00078ec0ff */
[C---:B------:R-:W-:Y:S08]  /*dd30*/  HMMA.16816.F32.BF16 R56, R12.reuse, R22, R56 ;  /* 0x000000160c38723c */ /* 0x040ff00000041838 */
[C---:B---3--:R-:W-:Y:S08]  /*dd40*/  HMMA.16816.F32.BF16 R52, R12.reuse, R24, R52 ;  /* 0x000000180c34723c */ /* 0x048ff00000041834 */
[----:B------:R-:W-:Y:S01]  /*dd50*/  HMMA.16816.F32.BF16 R48, R12, R26, R48 ;  /* 0x0000001a0c30723c */ /* 0x000fe20000041830 */
[----:B------:R-:W-:Y:S01]  /*dd60*/  IMAD.WIDE.U32 R12, R19, -0x326172a9, RZ ;  /* 0xcd9e8d57130c7825 */ /* 0x000fe200078e00ff */
[----:B------:R-:W-:-:S04]  /*dd70*/  PRMT R9, R18, 0x5410, R9 ;  /* 0x0000541012097816 */ /* 0x000fc80000000009 */
[----:B------:R-:W-:Y:S02]  /*dd80*/  LOP3.LUT R2, R90, UR23, R13, 0x96, !PT ;  /* 0x000000175a027c12 */ /* 0x000fe4000f8e960d */
[----:B------:R-:W-:Y:S02]  /*dd90*/  LOP3.LUT R3, R12, UR12, R135, 0x96, !PT ;  /* 0x0000000c0c037c12 */ /* 0x000fe4000f8e9687 */
[----:B------:R-:W-:Y:S01]  /*dda0*/  PRMT R17, R8, 0x5410, R17 ;  /* 0x0000541008117816 */ /* 0x000fe20000000011 */
[----:B------:R-:W-:Y:S01]  /*ddb0*/  IMAD.WIDE.U32 R14, R2, -0x2daee0ad, RZ ;  /* 0xd2511f53020e7825 */ /* 0x000fe200078e00ff */
[----:B------:R-:W-:-:S03]  /*ddc0*/  HSET2.LE.AND R8, R9, R0, PT ;  /* 0x0000000009087233 */ /* 0x000fc60003803000 */
[----:B------:R-:W-:Y:S01]  /*ddd0*/  IMAD.WIDE.U32 R2, R3, -0x2daee0ad, RZ ;  /* 0xd2511f5303027825 */ /* 0x000fe200078e00ff */
[----:B------:R-:W-:Y:S02]  /*dde0*/  F2FP.BF16.F32.PACK_AB R9, R163, R164 ;  /* 0x000000a4a309723e */ /* 0x000fe400000010ff */
[----:B------:R-:W-:Y:S02]  /*ddf0*/  HSET2.LE.AND R17, R17, R0, PT ;  /* 0x0000000011117233 */ /* 0x000fe40003803000 */
[----:B------:R-:W-:Y:S02]  /*de00*/  F2FP.BF16.F32.PACK_AB R18, R155, R156 ;  /* 0x0000009c9b12723e */ /* 0x000fe400000010ff */
[----:B------:R-:W-:Y:S02]  /*de10*/  LOP3.LUT R15, R132, UR22, R15, 0x96, !PT ;  /* 0x00000016840f7c12 */ /* 0x000fe4000f8e960f */
[----:B------:R-:W-:Y:S02]  /*de20*/  LOP3.LUT R3, R14, UR19, R3, 0x96, !PT ;  /* 0x000000130e037c12 */ /* 0x000fe4000f8e9603 */
[----:B------:R-:W-:-:S02]  /*de30*/  LOP3.LUT R8, R9, R8, RZ, 0xc0, !PT ;  /* 0x0000000809087212 */ /* 0x000fc400078ec0ff */
[----:B------:R-:W-:Y:S01]  /*de40*/  LOP3.LUT R9, R18, R17, RZ, 0xc0, !PT ;  /* 0x0000001112097212 */ /* 0x000fe200078ec0ff */
[----:B------:R-:W-:-:S04]  /*de50*/  IMAD.WIDE.U32 R18, R15, -0x326172a9, RZ ;  /* 0xcd9e8d570f127825 */ /* 0x000fc800078e00ff */
[----:B------:R-:W-:Y:S01]  /*de60*/  IMAD.WIDE.U32 R40, R3, -0x326172a9, RZ ;  /* 0xcd9e8d5703287825 */ /* 0x000fe200078e00ff */
[----:B------:R-:W-:-:S04]  /*de70*/  LOP3.LUT R3, R134, UR11, R19, 0x96, !PT ;  /* 0x0000000b86037c12 */ /* 0x000fc8000f8e9613 */
[----:B------:R-:W-:Y:S01]  /*de80*/  LOP3.LUT R15, R18, UR9, R41, 0x96, !PT ;  /* 0x00000009120f7c12 */ /* 0x000fe2000f8e9629 */
[----:B------:R-:W-:Y:S01]  /*de90*/  HMMA.16816.F32.BF16 R108, R8, R30, R108 ;  /* 0x0000001e086c723c */ /* 0x000fe2000004186c */
[----:B------:R-:W-:-:S04]  /*dea0*/  IMAD.WIDE.U32 R18, R3, -0x2daee0ad, RZ ;  /* 0xd2511f5303127825 */ /* 0x000fc800078e00ff */
[--C-:B------:R-:W-:Y:S01]  /*deb0*/  FFMA.FTZ R14, R161, UR26, -R7.reuse ;  /* 0x0000001aa10e7c23 */ /* 0x100fe20008010807 */
[----:B------:R-:W-:Y:S01]  /*dec0*/  FFMA.FTZ R3, R151, UR26, -R7 ;  /* 0x0000001a97037c23 */ /* 0x000fe20008010807 */
[----:B------:R-:W-:Y:S02]  /*ded0*/  IMAD.WIDE.U32 R30, R15, -0x2daee0ad, RZ ;  /* 0xd2511f530f1e7825 */ /* 0x000fe400078e00ff */
[----:B------:R1:W-:Y:S01]  /*dee0*/  MUFU.EX2 R152, R14 ;  /* 0x0000000e00987308 */ /* 0x0003e20000000800 */
[----:B------:R-:W-:Y:S01]  /*def0*/  LOP3.LUT R2, R2, UR13, R19, 0x96, !PT ;  /* 0x0000000d02027c12 */ /* 0x000fe2000f8e9613 */
[----:B------:R-:W-:Y:S01]  /*df00*/  FFMA.FTZ R17, R177, UR26, -R7 ;  /* 0x0000001ab1117c23 */ /* 0x000fe20008010807 */
[----:B------:R-:W-:Y:S05]  /*df10*/  HMMA.16816.F32.BF16 R96, R8, R28, R96 ;  /* 0x0000001c0860723c */ /* 0x000fea0000041860 */
[----:B------:R2:W3:Y:S01]  /*df20*/  MUFU.EX2 R147, R3 ;  /* 0x0000000300937308 */ /* 0x0004e20000000800 */
[----:B------:R-:W-:Y:S01]  /*df30*/  IMAD.WIDE.U32 R28, R2, -0x326172a9, RZ ;  /* 0xcd9e8d57021c7825 */ /* 0x000fe200078e00ff */
[----:B-1----:R-:W-:-:S06]  /*df40*/  LOP3.LUT R14, R18, UR4, R31, 0x96, !PT ;  /* 0x00000004120e7c12 */ /* 0x002fcc000f8e961f */
[----:B------:R1:W-:Y:S01]  /*df50*/  MUFU.EX2 R154, R17 ;  /* 0x00000011009a7308 */ /* 0x0003e20000000800 */
[----:B--2---:R-:W-:-:S07]  /*df60*/  FFMA.FTZ R3, R214, UR26, -R16 ;  /* 0x0000001ad6037c23 */ /* 0x004fce0008010810 */
[----:B------:R2:W-:Y:S01]  /*df70*/  MUFU.EX2 R144, R3 ;  /* 0x0000000300907308 */ /* 0x0005e20000000800 */
[----:B------:R-:W-:Y:S01]  /*df80*/  HMMA.16816.F32.BF16 R112, R8, R20, R112 ;  /* 0x000000140870723c */ /* 0x000fe20000041870 */
[----:B-1----:R-:W-:-:S06]  /*df90*/  FFMA.FTZ R17, R175, UR26, -R7 ;  /* 0x0000001aaf117c23 */ /* 0x002fcc0008010807 */
[----:B------:R1:W-:Y:S01]  /*dfa0*/  MUFU.EX2 R153, R17 ;  /* 0x0000001100997308 */ /* 0x0003e20000000800 */
[----:B--2---:R-:W-:-:S04]  /*dfb0*/  IMAD.WIDE.U32 R2, R14, -0x326172a9, RZ ;  /* 0xcd9e8d570e027825 */ /* 0x004fc800078e00ff */
[----:B------:R-:W-:-:S04]  /*dfc0*/  FFMA.FTZ R14, R176, UR26, -R16 ;  /* 0x0000001ab00e7c23 */ /* 0x000fc80008010810 */
[----:B------:R2:W-:Y:S01]  /*dfd0*/  MUFU.EX2 R146, R14 ;  /* 0x0000000e00927308 */ /* 0x0005e20000000800 */
[C---:B------:R-:W-:Y:S02]  /*dfe0*/  PRMT R15, R2.reuse, 0x7773, RZ ;  /* 0x00007773020f7816 */ /* 0x040fe400000000ff */
[----:B------:R-:W-:Y:S01]  /*dff0*/  PRMT R21, R2, 0x7771, RZ ;  /* 0x0000777102157816 */ /* 0x000fe200000000ff */
[----:B-1----:R-:W-:Y:S01]  /*e000*/  IMAD.MOV.U32 R17, RZ, RZ, R2 ;  /* 0x000000ffff117224 */ /* 0x002fe200078e0002 */
[----:B------:R-:W-:Y:S01]  /*e010*/  LOP3.LUT R3, R28, UR7, R3, 0x96, !PT ;  /* 0x000000071c037c12 */ /* 0x000fe2000f8e9603 */
[----:B------:R-:W-:Y:S01]  /*e020*/  HMMA.16816.F32.BF16 R88, R8, R32, R84 ;  /* 0x000000200858723c */ /* 0x000fe20000041854 */
[----:B--2---:R-:W-:Y:S01]  /*e030*/  PRMT R14, R2, 0x7772, RZ ;  /* 0x00007772020e7816 */ /* 0x004fe200000000ff */
[----:B------:R-:W-:-:S03]  /*e040*/  FFMA.FTZ R2, R160, UR26, -R16 ;  /* 0x0000001aa0027c23 */ /* 0x000fc60008010810 */
[----:B------:R-:W-:Y:S01]  /*e050*/  PRMT R20, R14, 0x5410, R15 ;  /* 0x000054100e147816 */ /* 0x000fe2000000000f */
[----:B------:R1:W2:Y:S01]  /*e060*/  MUFU.EX2 R145, R2 ;  /* 0x0000000200917308 */ /* 0x0002a20000000800 */
[----:B------:R-:W-:Y:S01]  /*e070*/  FFMA.FTZ R15, R216, UR26, -R16 ;  /* 0x0000001ad80f7c23 */ /* 0x000fe20008010810 */
[----:B------:R-:W-:Y:S01]  /*e080*/  PRMT R14, R3, 0x7632, R14 ;  /* 0x00007632030e7816 */ /* 0x000fe2000000000e */
[C---:B------:R-:W-:Y:S01]  /*e090*/  HMMA.16816.F32.BF16 R92, R8.reuse, R34, R92 ;  /* 0x00000022085c723c */ /* 0x040fe2000004185c */
[----:B------:R-:W-:Y:S01]  /*e0a0*/  SHF.R.U32.HI R18, RZ, 0x18, R3 ;  /* 0x00000018ff127819 */ /* 0x000fe20000011603 */
[----:B------:R-:W4:Y:S01]  /*e0b0*/  LDSM.16.MT88.4 R32, [R180+0x7000] ;  /* 0x00700000b420783b */ /* 0x000f220000004200 */
[----:B------:R-:W-:Y:S02]  /*e0c0*/  LOP3.LUT R17, R17, 0xff, RZ, 0xc0, !PT ;  /* 0x000000ff11117812 */ /* 0x000fe400078ec0ff */
[----:B------:R5:W2:Y:S03]  /*e0d0*/  MUFU.EX2 R67, R15 ;  /* 0x0000000f00437308 */ /* 0x000aa60000000800 */
[----:B------:R-:W-:Y:S01]  /*e0e0*/  HMMA.16816.F32.BF16 R128, R8, R24, R128 ;  /* 0x000000180880723c */ /* 0x000fe20000041880 */
[----:B-1----:R-:W-:-:S07]  /*e0f0*/  LOP3.LUT R2, R3, 0xffff, RZ, 0xc0, !PT ;  /* 0x0000ffff03027812 */ /* 0x002fce00078ec0ff */
[----:B------:R-:W-:Y:S01]  /*e100*/  HMMA.16816.F32.BF16 R140, R8, R26, R140 ;  /* 0x0000001a088c723c */ /* 0x000fe2000004188c */
[----:B------:R-:W1:Y:S01]  /*e110*/  LDSM.16.MT88.4 R24, [R184+0x7000] ;  /* 0x00700000b818783b */ /* 0x000e620000004200 */
[----:B------:R-:W-:Y:S02]  /*e120*/  SHF.R.U32.HI R19, RZ, 0x8, R2 ;  /* 0x00000008ff137819 */ /* 0x000fe40000011602 */
[----:B-----5:R-:W-:Y:S02]  /*e130*/  LOP3.LUT R15, R3, 0xff, RZ, 0xc0, !PT ;  /* 0x000000ff030f7812 */ /* 0x020fe400078ec0ff */
[----:B------:R-:W-:Y:S02]  /*e140*/  LOP3.LUT R3, R14, 0xff, RZ, 0xc0, !PT ;  /* 0x000000ff0e037812 */ /* 0x000fe400078ec0ff */
[----:B------:R-:W-:Y:S02]  /*e150*/  PRMT R15, R15, 0x5410, R19 ;  /* 0x000054100f0f7816 */ /* 0x000fe40000000013 */
[----:B------:R-:W-:-:S02]  /*e160*/  PRMT R2, R17, 0x5410, R21 ;  /* 0x0000541011027816 */ /* 0x000fc40000000015 */
[----:B------:R-:W-:Y:S01]  /*e170*/  PRMT R3, R3, 0x5410, R18 ;  /* 0x0000541003037816 */ /* 0x000fe20000000012 */
[----:B------:R-:W-:Y:S01]  /*e180*/  HMMA.16816.F32.BF16 R124, R8, R22, R124 ;  /* 0x00000016087c723c */ /* 0x000fe2000004187c */
[----:B------:R-:W-:Y:S02]  /*e190*/  LOP3.LUT R14, R20, 0xff00ff, RZ, 0xc0, !PT ;  /* 0x00ff00ff140e7812 */ /* 0x000fe400078ec0ff */
[--C-:B------:R-:W-:Y:S01]  /*e1a0*/  HSET2.LE.AND R9, R15, R0.reuse, PT ;  /* 0x000000000f097233 */ /* 0x100fe20003803000 */
[----:B------:R-:W-:Y:S01]  /*e1b0*/  IMAD.MOV.U32 R137, RZ, RZ, R123 ;  /* 0x000000ffff897224 */ /* 0x000fe200078e007b */
[--C-:B------:R-:W-:Y:S02]  /*e1c0*/  HSET2.LE.AND R2, R2, R0.reuse, PT ;  /* 0x0000000002027233 */ /* 0x100fe40003803000 */
[----:B------:R-:W-:Y:S02]  /*e1d0*/  HSET2.LE.AND R15, R3, R0, PT ;  /* 0x00000000030f7233 */ /* 0x000fe40003803000 */
[----:B---3--:R-:W-:-:S02]  /*e1e0*/  F2FP.BF16.F32.PACK_AB R3, R147, R152 ;  /* 0x000000989303723e */ /* 0x008fc400000010ff */
[----:B------:R-:W-:Y:S02]  /*e1f0*/  HSET2.LE.AND R11, R14, R0, PT ;  /* 0x000000000e0b7233 */ /* 0x000fe40003803000 */
[----:B--2---:R-:W-:Y:S02]  /*e200*/  F2FP.BF16.F32.PACK_AB R8, R145, R146 ;  /* 0x000000929108723e */ /* 0x004fe400000010ff */
[----:B------:R-:W-:Y:S02]  /*e210*/  F2FP.BF16.F32.PACK_AB R14, R153, R154 ;  /* 0x0000009a990e723e */ /* 0x000fe400000010ff */
[----:B------:R-:W-:Y:S02]  /*e220*/  LOP3.LUT R10, R3, R2, RZ, 0xc0, !PT ;  /* 0x00000002030a7212 */ /* 0x000fe400078ec0ff */
[----:B------:R-:W-:Y:S02]  /*e230*/  F2FP.BF16.F32.PACK_AB R17, R67, R144 ;  /* 0x000000904311723e */ /* 0x000fe400000010ff */
[----:B------:R-:W-:-:S02]  /*e240*/  LOP3.LUT R3, R118, UR23, R13, 0x96, !PT ;  /* 0x0000001776037c12 */ /* 0x000fc4000f8e960d */
[----:B------:R-:W-:Y:S02]  /*e250*/  LOP3.LUT R2, R12, UR12, R137, 0x96, !PT ;  /* 0x0000000c0c027c12 */ /* 0x000fe4000f8e9689 */
[----:B------:R-:W-:Y:S01]  /*e260*/  LOP3.LUT R11, R8, R11, RZ, 0xc0, !PT ;  /* 0x0000000b080b7212 */ /* 0x000fe200078ec0ff */
[----:B------:R-:W-:Y:S01]  /*e270*/  IMAD.MOV.U32 R136, RZ, RZ, R122 ;  /* 0x000000ffff887224 */ /* 0x000fe200078e007a */
[----:B------:R-:W-:Y:S01]  /*e280*/  LOP3.LUT R8, R14, R9, RZ, 0xc0, !PT ;  /* 0x000000090e087212 */ /* 0x000fe200078ec0ff */
[----:B------:R-:W-:Y:S01]  /*e290*/  IMAD.MOV.U32 R122, RZ, RZ, R116 ;  /* 0x000000ffff7a7224 */ /* 0x000fe200078e0074 */
        /* <DEDUP_REMOVED lines=9> */
[----:B------:R-:W-:Y:S01]  /*e330*/  IMAD.MOV.U32 R123, RZ, RZ, R117 ;  /* 0x000000ffff7b7224 */ /* 0x000fe200078e0075 */
[----:B----4-:R-:W-:Y:S01]  /*e340*/  HMMA.16816.F32.BF16 R84, R8, R32, R80 ;  /* 0x000000200854723c */ /* 0x010fe20000041850 */
[----:B------:R-:W-:Y:S02]  /*e350*/  IMAD.MOV.U32 R139, RZ, RZ, R121 ;  /* 0x000000ffff8b7224 */ /* 0x000fe400078e0079 */
[----:B------:R-:W-:-:S04]  /*e360*/  IMAD.WIDE.U32 R160, R2, -0x2daee0ad, RZ ;  /* 0xd2511f5302a07825 */ /* 0x000fc800078e00ff */
[----:B------:R-:W-:Y:S01]  /*e370*/  FFMA.FTZ R2, R242, UR26, -R5 ;  /* 0x0000001af2027c23 */ /* 0x000fe20008010805 */
[C---:B------:R-:W-:Y:S08]  /*e380*/  HMMA.16816.F32.BF16 R76, R8.reuse, R34, R76 ;  /* 0x00000022084c723c */ /* 0x040ff0000004184c */
        /* <DEDUP_REMOVED lines=8> */
[----:B------:R-:W-:Y:S01]  /*e410*/  LOP3.LUT R3, R10, UR4, R161, 0x96, !PT ;  /* 0x000000040a037c12 */ /* 0x000fe2000f8e96a1 */
[----:B------:R-:W-:Y:S01]  /*e420*/  FFMA.FTZ R8, R223, UR26, -R5 ;  /* 0x0000001adf087c23 */ /* 0x000fe20008010805 */
[----:B------:R-:W-:Y:S01]  /*e430*/  LOP3.LUT R10, R12, UR13, R11, 0x96, !PT ;  /* 0x0000000d0c0a7c12 */ /* 0x000fe2000f8e960b */
[--C-:B------:R-:W-:Y:S01]  /*e440*/  FFMA.FTZ R13, R248, UR26, -R5.reuse ;  /* 0x0000001af80d7c23 */ /* 0x100fe20008010805 */
[----:B-1----:R-:W-:-:S04]  /*e450*/  FFMA.FTZ R2, R231, UR26, -R5 ;  /* 0x0000001ae7027c23 */ /* 0x002fc80008010805 */
[----:B------:R1:W-:Y:S01]  /*e460*/  MUFU.EX2 R52, R2 ;  /* 0x0000000200347308 */ /* 0x0003e20000000800 */
[----:B------:R-:W-:-:S07]  /*e470*/  IMAD.WIDE.U32 R18, R10, -0x326172a9, RZ ;  /* 0xcd9e8d570a127825 */ /* 0x000fce00078e00ff */
[----:B------:R2:W3:Y:S01]  /*e480*/  MUFU.EX2 R54, R8 ;  /* 0x0000000800367308 */ /* 0x0004e20000000800 */
[----:B-1----:R-:W-:-:S07]  /*e490*/  IMAD.WIDE.U32 R2, R3, -0x326172a9, RZ ;  /* 0xcd9e8d5703027825 */ /* 0x002fce00078e00ff */
[----:B------:R1:W-:Y:S01]  /*e4a0*/  MUFU.EX2 R53, R13 ;  /* 0x0000000d00357308 */ /* 0x0003e20000000800 */
[C---:B------:R-:W-:Y:S02]  /*e4b0*/  PRMT R9, R2.reuse, 0x7773, RZ ;  /* 0x0000777302097816 */ /* 0x040fe400000000ff */
[C---:B--2---:R-:W-:Y:S02]  /*e4c0*/  PRMT R8, R2.reuse, 0x7772, RZ ;  /* 0x0000777202087816 */ /* 0x044fe400000000ff */
[----:B------:R-:W-:Y:S02]  /*e4d0*/  PRMT R10, R2, 0x7771, RZ ;  /* 0x00007771020a7816 */ /* 0x000fe400000000ff */
[----:B-1----:R-:W-:Y:S01]  /*e4e0*/  PRMT R13, R8, 0x5410, R9 ;  /* 0x00005410080d7816 */ /* 0x002fe20000000009 */
[----:B------:R-:W-:Y:S01]  /*e4f0*/  IMAD.MOV.U32 R8, RZ, RZ, R2 ;  /* 0x000000ffff087224 */ /* 0x000fe200078e0002 */
[----:B------:R-:W-:Y:S01]  /*e500*/  LOP3.LUT R2, R18, UR7, R3, 0x96, !PT ;  /* 0x0000000712027c12 */ /* 0x000fe2000f8e9603 */
[----:B------:R-:W-:-:S03]  /*e510*/  FFMA.FTZ R9, R241, UR26, -R6 ;  /* 0x0000001af1097c23 */ /* 0x000fc60008010806 */
[----:B------:R-:W-:Y:S01]  /*e520*/  LOP3.LUT R8, R8, 0xff, RZ, 0xc0, !PT ;  /* 0x000000ff08087812 */ /* 0x000fe200078ec0ff */
[----:B------:R1:W-:Y:S01]  /*e530*/  MUFU.EX2 R49, R9 ;  /* 0x0000000900317308 */ /* 0x0003e20000000800 */
[----:B------:R-:W-:Y:S02]  /*e540*/  LOP3.LUT R3, R2, 0xffff, RZ, 0xc0, !PT ;  /* 0x0000ffff02037812 */ /* 0x000fe400078ec0ff */
[----:B------:R-:W-:Y:S02]  /*e550*/  PRMT R10, R8, 0x5410, R10 ;  /* 0x00005410080a7816 */ /* 0x000fe4000000000a */
[----:B------:R-:W-:Y:S02]  /*e560*/  SHF.R.U32.HI R3, RZ, 0x8, R3 ;  /* 0x00000008ff037819 */ /* 0x000fe40000011603 */
[----:B------:R-:W-:Y:S01]  /*e570*/  LOP3.LUT R8, R2, 0xff, RZ, 0xc0, !PT ;  /* 0x000000ff02087812 */ /* 0x000fe200078ec0ff */
[----:B------:R-:W-:-:S03]  /*e580*/  FFMA.FTZ R11, R249, UR26, -R6 ;  /* 0x0000001af90b7c23 */ /* 0x000fc60008010806 */
[--C-:B------:R-:W-:Y:S01]  /*e590*/  PRMT R12, R8, 0x5410, R3.reuse ;  /* 0x00005410080c7816 */ /* 0x100fe20000000003 */
[----:B-1----:R-:W-:Y:S01]  /*e5a0*/  FFMA.FTZ R9, R222, UR26, -R6 ;  /* 0x0000001ade097c23 */ /* 0x002fe20008010806 */
[----:B------:R-:W-:-:S03]  /*e5b0*/  PRMT R3, R2, 0x7632, R3 ;  /* 0x0000763202037816 */ /* 0x000fc60000000003 */
[----:B------:R1:W2:Y:S01]  /*e5c0*/  MUFU.EX2 R50, R9 ;  /* 0x0000000900327308 */ /* 0x0002a20000000800 */
[----:B------:R-:W-:Y:S02]  /*e5d0*/  SHF.R.U32.HI R8, RZ, 0x18, R2 ;  /* 0x00000018ff087819 */ /* 0x000fe40000011602 */
[----:B------:R-:W-:Y:S02]  /*e5e0*/  LOP3.LUT R2, R3, 0xff, RZ, 0xc0, !PT ;  /* 0x000000ff03027812 */ /* 0x000fe400078ec0ff */
[----:B------:R-:W-:-:S03]  /*e5f0*/  LOP3.LUT R3, R13, 0xff00ff, RZ, 0xc0, !PT ;  /* 0x00ff00ff0d037812 */ /* 0x000fc600078ec0ff */
[----:B------:R4:W-:Y:S01]  /*e600*/  MUFU.EX2 R48, R11 ;  /* 0x0000000b00307308 */ /* 0x0009e20000000800 */
[----:B-1----:R-:W-:-:S07]  /*e610*/  FFMA.FTZ R9, R247, UR26, -R6 ;  /* 0x0000001af7097c23 */ /* 0x002fce0008010806 */
[----:B------:R1:W5:Y:S01]  /*e620*/  MUFU.EX2 R41, R9 ;  /* 0x0000000900297308 */ /* 0x0003620000000800 */
[--C-:B----4-:R-:W-:Y:S02]  /*e630*/  HSET2.LE.AND R11, R3, R0.reuse, PT ;  /* 0x00000000030b7233 */ /* 0x110fe40003803000 */
[----:B---3--:R-:W-:Y:S02]  /*e640*/  F2FP.BF16.F32.PACK_AB R3, R54, R52 ;  /* 0x000000343603723e */ /* 0x008fe400000010ff */
[----:B-1----:R-:W-:Y:S02]  /*e650*/  PRMT R9, R2, 0x5410, R8 ;  /* 0x0000541002097816 */ /* 0x002fe40000000008 */
[----:B------:R-:W-:Y:S02]  /*e660*/  HSET2.LE.AND R2, R10, R0, PT ;  /* 0x000000000a027233 */ /* 0x000fe40003803000 */
[----:B--2---:R-:W-:-:S03]  /*e670*/  F2FP.BF16.F32.PACK_AB R8, R50, R49 ;  /* 0x000000313208723e */ /* 0x004fc600000010ff */
[----:B------:R-:W-:Y:S02]  /*e680*/  LOP3.LUT R10, R3, R2, RZ, 0xc0, !PT ;  /* 0x00000002030a7212 */ /* 0x000fe400078ec0ff */
[--C-:B------:R-:W-:Y:S02]  /*e690*/  HSET2.LE.AND R2, R12, R0.reuse, PT ;  /* 0x000000000c027233 */ /* 0x100fe40003803000 */
[----:B------:R-:W-:Y:S02]  /*e6a0*/  F2FP.BF16.F32.PACK_AB R3, R51, R53 ;  /* 0x000000353303723e */ /* 0x000fe400000010ff */
[----:B------:R-:W-:Y:S02]  /*e6b0*/  HSET2.LE.AND R9, R9, R0, PT ;  /* 0x0000000009097233 */ /* 0x000fe40003803000 */
[----:B-----5:R-:W-:Y:S02]  /*e6c0*/  F2FP.BF16.F32.PACK_AB R12, R41, R48 ;  /* 0x00000030290c723e */ /* 0x020fe400000010ff */
[----:B------:R-:W-:-:S02]  /*e6d0*/  LOP3.LUT R11, R8, R11, RZ, 0xc0, !PT ;  /* 0x0000000b080b7212 */ /* 0x000fc400078ec0ff */
[----:B------:R-:W-:Y:S01]  /*e6e0*/  LOP3.LUT R8, R3, R2, RZ, 0xc0, !PT ;  /* 0x0000000203087212 */ /* 0x000fe200078ec0ff */
[----:B------:R-:W-:Y:S01]  /*e6f0*/  FFMA.FTZ R2, R225, UR26, -R7 ;  /* 0x0000001ae1027c23 */ /* 0x000fe20008010807 */
[----:B------:R-:W-:-:S03]  /*e700*/  LOP3.LUT R9, R12, R9, RZ, 0xc0, !PT ;  /* 0x000000090c097212 */ /* 0x000fc600078ec0ff */
[----:B------:R1:W-:Y:S04]  /*e710*/  MUFU.EX2 R43, R2 ;  /* 0x00000002002b7308 */ /* 0x0003e80000000800 */
[----:B------:R-:W-:Y:S01]  /*e720*/  HMMA.16816.F32.BF16 R80, R8, R32, R88 ;  /* 0x000000200850723c */ /* 0x000fe20000041858 */
[----:B------:R-:W-:Y:S01]  /*e730*/  LOP3.LUT R3, R40, UR8, R29, 0x96, !PT ;  /* 0x0000000828037c12 */ /* 0x000fe2000f8e961d */
[----:B-1----:R-:W-:-:S04]  /*e740*/  FFMA.FTZ R2, R224, UR26, -R7 ;  /* 0x0000001ae0027c23 */ /* 0x002fc80008010807 */
[----:B------:R1:W-:Y:S02]  /*e750*/  MUFU.EX2 R33, R2 ;  /* 0x0000000200217308 */ /* 0x0003e40000000800 */
[----:B------:R-:W-:Y:S01]  /*e760*/  HMMA.16816.F32.BF16 R56, R8, R34, R92 ;  /* 0x000000220838723c */ /* 0x000fe2000004185c */
[----:B------:R-:W-:Y:S01]  /*e770*/  IMAD.MOV.U32 R137, RZ, RZ, R139 ;  /* 0x000000ffff897224 */ /* 0x000fe200078e008b */
[----:B------:R-:W2:Y:S01]  /*e780*/  LDSM.16.MT88.4 R92, [R180+0x7800] ;  /* 0x00780000b45c783b */ /* 0x000ea20000004200 */
[----:B-1----:R-:W-:-:S04]  /*e790*/  FFMA.FTZ R2, R251, UR26, -R7 ;  /* 0x0000001afb027c23 */ /* 0x002fc80008010807 */
[----:B------:R1:W-:Y:S02]  /*e7a0*/  MUFU.EX2 R34, R2 ;  /* 0x0000000200227308 */ /* 0x0003e40000000800 */
[----:B-1----:R-:W-:-:S06]  /*e7b0*/  FFMA.FTZ R2, R226, UR26, -R7 ;  /* 0x0000001ae2027c23 */ /* 0x002fcc0008010807 */
[----:B------:R1:W3:Y:S01]  /*e7c0*/  MUFU.EX2 R32, R2 ;  /* 0x0000000200207308 */ /* 0x0002e20000000800 */
[----:B------:R-:W-:Y:S01]  /*e7d0*/  FFMA.FTZ R7, R252, UR26, -R16 ;  /* 0x0000001afc077c23 */ /* 0x000fe20008010810 */
[----:B-1----:R-:W-:-:S05]  /*e7e0*/  IMAD.WIDE.U32 R2, R3, -0x2daee0ad, RZ ;  /* 0xd2511f5303027825 */ /* 0x002fca00078e00ff */
[----:B------:R-:W-:Y:S01]  /*e7f0*/  LOP3.LUT R3, R30, UR27, R3, 0x96, !PT ;  /* 0x0000001b1e037c12 */ /* 0x000fe2000f8e9603 */
[----:B------:R-:W-:Y:S01]  /*e800*/  IMAD.MOV.U32 R13, RZ, RZ, R2 ;  /* 0x000000ffff0d7224 */ /* 0x000fe200078e0002 */
[C---:B------:R-:W-:Y:S02]  /*e810*/  PRMT R17, R2.reuse, 0x7771, RZ ;  /* 0x0000777102117816 */ /* 0x040fe400000000ff */
[C---:B------:R-:W-:Y:S02]  /*e820*/  PRMT R15, R2.reuse, 0x7773, RZ ;  /* 0x00007773020f7816 */ /* 0x040fe400000000ff */
[----:B------:R-:W-:Y:S02]  /*e830*/  PRMT R12, R2, 0x7772, RZ ;  /* 0x00007772020c7816 */ /* 0x000fe400000000ff */
[----:B------:R-:W-:Y:S01]  /*e840*/  LOP3.LUT R2, R3, 0xffff, RZ, 0xc0, !PT ;  /* 0x0000ffff03027812 */ /* 0x000fe200078ec0ff */
[----:B------:R1:W-:Y:S01]  /*e850*/  MUFU.EX2 R31, R7 ;  /* 0x00000007001f7308 */ /* 0x0003e20000000800 */
[----:B------:R-:W-:-:S02]  /*e860*/  LOP3.LUT R14, R13, 0xff, RZ, 0xc0, !PT ;  /* 0x000000ff0d0e7812 */ /* 0x000fc400078ec0ff */
[----:B------:R-:W-:Y:S02]  /*e870*/  LOP3.LUT R13, R3, 0xff, RZ, 0xc0, !PT ;  /* 0x000000ff030d7812 */ /* 0x000fe400078ec0ff */
[----:B------:R-:W-:Y:S02]  /*e880*/  SHF.R.U32.HI R2, RZ, 0x8, R2 ;  /* 0x00000008ff027819 */ /* 0x000fe40000011602 */
[----:B------:R-:W-:Y:S02]  /*e890*/  PRMT R17, R14, 0x5410, R17 ;  /* 0x000054100e117816 */ /* 0x000fe40000000011 */
[--C-:B------:R-:W-:Y:S02]  /*e8a0*/  PRMT R18, R13, 0x5410, R2.reuse ;  /* 0x000054100d127816 */ /* 0x100fe40000000002 */
[----:B------:R-:W-:Y:S01]  /*e8b0*/  PRMT R2, R3, 0x7632, R2 ;  /* 0x0000763203027816 */ /* 0x000fe20000000002 */
[----:B-1----:R-:W-:-:S04]  /*e8c0*/  FFMA.FTZ R7, R227, UR26, -R16 ;  /* 0x0000001ae3077c23 */ /* 0x002fc80008010810 */
[----:B------:R1:W4:Y:S01]  /*e8d0*/  MUFU.EX2 R30, R7 ;  /* 0x00000007001e7308 */ /* 0x0003220000000800 */
[----:B------:R-:W-:Y:S02]  /*e8e0*/  PRMT R12, R12, 0x5410, R15 ;  /* 0x000054100c0c7816 */ /* 0x000fe4000000000f */
[----:B------:R-:W-:Y:S02]  /*e8f0*/  LOP3.LUT R14, R2, 0xff, RZ, 0xc0, !PT ;  /* 0x000000ff020e7812 */ /* 0x000fe400078ec0ff */
[----:B------:R-:W-:Y:S02]  /*e900*/  SHF.R.U32.HI R15, RZ, 0x18, R3 ;  /* 0x00000018ff0f7819 */ /* 0x000fe40000011603 */
[----:B------:R-:W-:Y:S02]  /*e910*/  HSET2.LE.AND R2, R17, R0, PT ;  /* 0x0000000011027233 */ /* 0x000fe40003803000 */
[----:B---3--:R-:W-:Y:S01]  /*e920*/  F2FP.BF16.F32.PACK_AB R3, R32, R34 ;  /* 0x000000222003723e */ /* 0x008fe200000010ff */
[----:B-1----:R-:W-:-:S04]  /*e930*/  FFMA.FTZ R7, R234, UR26, -R16 ;  /* 0x0000001aea077c23 */ /* 0x002fc80008010810 */
[----:B------:R1:W-:Y:S01]  /*e940*/  MUFU.EX2 R29, R7 ;  /* 0x00000007001d7308 */ /* 0x0003e20000000800 */
[----:B------:R-:W-:Y:S02]  /*e950*/  LOP3.LUT R12, R12, 0xff00ff, RZ, 0xc0, !PT ;  /* 0x00ff00ff0c0c7812 */ /* 0x000fe400078ec0ff */
[----:B------:R-:W-:Y:S02]  /*e960*/  LOP3.LUT R138, R3, R2, RZ, 0xc0, !PT ;  /* 0x00000002038a7212 */ /* 0x000fe400078ec0ff */
[----:B------:R-:W-:Y:S02]  /*e970*/  HSET2.LE.AND R2, R18, R0, PT ;  /* 0x0000000012027233 */ /* 0x000fe40003803000 */
[----:B------:R-:W-:Y:S01]  /*e980*/  F2FP.BF16.F32.PACK_AB R3, R33, R43 ;  /* 0x0000002b2103723e */ /* 0x000fe200000010ff */
[----:B-1----:R-:W-:-:S04]  /*e990*/  FFMA.FTZ R7, R233, UR26, -R16 ;  /* 0x0000001ae9077c23 */ /* 0x002fc80008010810 */
[----:B------:R1:W3:Y:S01]  /*e9a0*/  MUFU.EX2 R28, R7 ;  /* 0x00000007001c7308 */ /* 0x0002e20000000800 */
[----:B------:R-:W-:Y:S01]  /*e9b0*/  LOP3.LUT R136, R3, R2, RZ, 0xc0, !PT ;  /* 0x0000000203887212 */ /* 0x000fe200078ec0ff */
[----:B------:R-:W-:Y:S01]  /*e9c0*/  FFMA.FTZ R2, R137, UR26, -R5 ;  /* 0x0000001a89027c23 */ /* 0x000fe20008010805 */
[----:B------:R-:W-:Y:S01]  /*e9d0*/  PRMT R14, R14, 0x5410, R15 ;  /* 0x000054100e0e7816 */ /* 0x000fe2000000000f */
[----:B------:R-:W-:Y:S04]  /*e9e0*/  HMMA.16816.F32.BF16 R128, R8, R24, R128 ;  /* 0x000000180880723c */ /* 0x000fe80000041880 */
[----:B------:R5:W-:Y:S01]  /*e9f0*/  MUFU.EX2 R21, R2 ;  /* 0x0000000200157308 */ /* 0x000be20000000800 */
[----:B-1----:R-:W-:Y:S02]  /*ea00*/  HSET2.LE.AND R7, R12, R0, PT ;  /* 0x000000000c077233 */ /* 0x002fe40003803000 */
[----:B----4-:R-:W-:-:S04]  /*ea10*/  F2FP.BF16.F32.PACK_AB R12, R30, R31 ;  /* 0x0000001f1e0c723e */ /* 0x010fc800000010ff */
[----:B------:R-:W-:Y:S01]  /*ea20*/  LOP3.LUT R139, R12, R7, RZ, 0xc0, !PT ;  /* 0x000000070c8b7212 */ /* 0x000fe200078ec0ff */
[--C-:B------:R-:W-:Y:S01]  /*ea30*/  FFMA.FTZ R12, R229, UR26, -R5.reuse ;  /* 0x0000001ae50c7c23 */ /* 0x100fe20008010805 */
[--C-:B-----5:R-:W-:Y:S01]  /*ea40*/  FFMA.FTZ R2, R228, UR26, -R5.reuse ;  /* 0x0000001ae4027c23 */ /* 0x120fe20008010805 */
[----:B------:R-:W-:Y:S01]  /*ea50*/  FFMA.FTZ R13, R230, UR26, -R5 ;  /* 0x0000001ae60d7c23 */ /* 0x000fe20008010805 */
[----:B------:R-:W-:Y:S01]  /*ea60*/  HSET2.LE.AND R7, R14, R0, PT ;  /* 0x000000000e077233 */ /* 0x000fe20003803000 */
[----:B------:R3:W-:Y:S01]  /*ea70*/  MUFU.EX2 R24, R12 ;  /* 0x0000000c00187308 */ /* 0x0007e20000000800 */
[----:B------:R-:W-:-:S07]  /*ea80*/  FFMA.FTZ R3, R219, UR26, -R6 ;  /* 0x0000001adb037c23 */ /* 0x000fce0008010806 */
[----:B------:R1:W4:Y:S01]  /*ea90*/  MUFU.EX2 R22, R2 ;  /* 0x0000000200167308 */ /* 0x0003220000000800 */
[----:B---3--:R-:W-:-:S07]  /*eaa0*/  F2FP.BF16.F32.PACK_AB R12, R28, R29 ;  /* 0x0000001d1c0c723e */ /* 0x008fce00000010ff */
[----:B------:R-:W-:Y:S01]  /*eab0*/  MUFU.EX2 R23, R13 ;  /* 0x0000000d00177308 */ /* 0x000fe20000000800 */
[----:B------:R-:W-:Y:S02]  /*eac0*/  LOP3.LUT R137, R12, R7, RZ, 0xc0, !PT ;  /* 0x000000070c897212 */ /* 0x000fe400078ec0ff */
[----:B-1----:R-:W-:-:S05]  /*ead0*/  LOP3.LUT R2, R20, UR8, R19, 0x96, !PT ;  /* 0x0000000814027c12 */ /* 0x002fca000f8e9613 */
[----:B------:R1:W-:Y:S01]  /*eae0*/  MUFU.EX2 R13, R3 ;  /* 0x00000003000d7308 */ /* 0x0003e20000000800 */
[----:B------:R-:W-:Y:S01]  /*eaf0*/  FFMA.FTZ R7, R215, UR26, -R6 ;  /* 0x0000001ad7077c23 */ /* 0x000fe20008010806 */
[C---:B------:R-:W-:Y:S01]  /*eb00*/  HMMA.16816.F32.BF16 R96, R8.reuse, R36, R96 ;  /* 0x000000240860723c */ /* 0x040fe20000041860 */
[----:B------:R-:W-:Y:S01]  /*eb10*/  IMAD.MOV.U32 R217, RZ, RZ, R103 ;  /* 0x000000ffffd97224 */ /* 0x000fe200078e0067 */
[----:B------:R-:W-:Y:S04]  /*eb20*/  LDSM.16.MT88.4 R16, [R184+0x7800] ;  /* 0x00780000b810783b */ /* 0x000fe80000004200 */
[----:B------:R3:W-:Y:S02]  /*eb30*/  MUFU.EX2 R15, R7 ;  /* 0x00000007000f7308 */ /* 0x0007e40000000800 */
[----:B------:R-:W-:Y:S01]  /*eb40*/  HMMA.16816.F32.BF16 R60, R8, R38, R108 ;  /* 0x00000026083c723c */ /* 0x000fe2000004186c */
[----:B------:R-:W-:Y:S01]  /*eb50*/  IMAD.MOV.U32 R178, RZ, RZ, R102 ;  /* 0x000000ffffb27224 */ /* 0x000fe200078e0066 */
[----:B------:R-:W5:Y:S01]  /*eb60*/  LDSM.16.MT88.4 R108, [R185+0x7800] ;  /* 0x00780000b96c783b */ /* 0x000f620000004200 */
[----:B-1----:R-:W-:-:S05]  /*eb70*/  IMAD.WIDE.U32 R2, R2, -0x2daee0ad, RZ ;  /* 0xd2511f5302027825 */ /* 0x002fca00078e00ff */
[----:B------:R-:W-:Y:S01]  /*eb80*/  HMMA.16816.F32.BF16 R112, R8, R44, R112 ;  /* 0x0000002c0870723c */ /* 0x000fe20000041870 */
[----:B------:R-:W-:Y:S02]  /*eb90*/  IMAD.MOV.U32 R5, RZ, RZ, R2 ;  /* 0x000000ffff057224 */ /* 0x000fe400078e0002 */
[----:B---3--:R-:W-:-:S05]  /*eba0*/  FFMA.FTZ R7, R218, UR26, -R6 ;  /* 0x0000001ada077c23 */ /* 0x008fca0008010806 */
[C---:B------:R-:W-:Y:S01]  /*ebb0*/  HMMA.16816.F32.BF16 R44, R8.reuse, R46, R124 ;  /* 0x0000002e082c723c */ /* 0x040fe2000004187c */
[----:B------:R-:W-:Y:S01]  /*ebc0*/  FFMA.FTZ R6, R221, UR26, -R6 ;  /* 0x0000001add067c23 */ /* 0x000fe20008010806 */
[----:B------:R-:W-:Y:S01]  /*ebd0*/  LOP3.LUT R5, R5, 0xff, RZ, 0xc0, !PT ;  /* 0x000000ff05057812 */ /* 0x000fe200078ec0ff */
[----:B------:R-:W1:Y:S01]  /*ebe0*/  MUFU.EX2 R14, R7 ;  /* 0x00000007000e7308 */ /* 0x000e620000000800 */
[----:B------:R-:W-:Y:S01]  /*ebf0*/  IMAD.MOV.U32 R220, RZ, RZ, R101 ;  /* 0x000000ffffdc7224 */ /* 0x000fe200078e0065 */
[----:B------:R-:W3:Y:S03]  /*ec00*/  LDSM.16.MT88.4 R124, [R181+0x7800] ;  /* 0x00780000b57c783b */ /* 0x000ee60000004200 */
[----:B------:R-:W-:Y:S01]  /*ec10*/  HMMA.16816.F32.BF16 R36, R8, R26, R140 ;  /* 0x0000001a0824723c */ /* 0x000fe2000004188c */
[C---:B------:R-:W-:Y:S02]  /*ec20*/  PRMT R10, R2.reuse, 0x7771, RZ ;  /* 0x00007771020a7816 */ /* 0x040fe400000000ff */
[----:B------:R-:W-:-:S02]  /*ec30*/  PRMT R9, R2, 0x7773, RZ ;  /* 0x0000777302097816 */ /* 0x000fc400000000ff */
[----:B------:R-:W-:Y:S02]  /*ec40*/  PRMT R8, R2, 0x7772, RZ ;  /* 0x0000777202087816 */ /* 0x000fe400000000ff */
[----:B------:R-:W-:Y:S01]  /*ec50*/  LOP3.LUT R2, R160, UR27, R3, 0x96, !PT ;  /* 0x0000001ba0027c12 */ /* 0x000fe2000f8e9603 */
[----:B------:R2:W5:Y:S01]  /*ec60*/  MUFU.EX2 R12, R6 ;  /* 0x00000006000c7308 */ /* 0x0005620000000800 */
[----:B------:R-:W-:Y:S02]  /*ec70*/  PRMT R10, R5, 0x5410, R10 ;  /* 0x00005410050a7816 */ /* 0x000fe4000000000a */
[C---:B------:R-:W-:Y:S02]  /*ec80*/  LOP3.LUT R3, R2.reuse, 0xffff, RZ, 0xc0, !PT ;  /* 0x0000ffff02037812 */ /* 0x040fe400078ec0ff */
[----:B------:R-:W-:Y:S02]  /*ec90*/  PRMT R5, R2, 0x7632, R5 ;  /* 0x0000763202057816 */ /* 0x000fe40000000005 */
[----:B------:R-:W-:-:S02]  /*eca0*/  PRMT R8, R8, 0x5410, R9 ;  /* 0x0000541008087816 */ /* 0x000fc40000000009 */
[----:B------:R-:W-:Y:S02]  /*ecb0*/  LOP3.LUT R11, R2, 0xff, RZ, 0xc0, !PT ;  /* 0x000000ff020b7812 */ /* 0x000fe400078ec0ff */
[----:B------:R-:W-:Y:S02]  /*ecc0*/  SHF.R.U32.HI R9, RZ, 0x18, R2 ;  /* 0x00000018ff097819 */ /* 0x000fe40000011602 */
[----:B------:R-:W-:Y:S02]  /*ecd0*/  LOP3.LUT R5, R5, 0xff, RZ, 0xc0, !PT ;  /* 0x000000ff05057812 */ /* 0x000fe400078ec0ff */
[----:B------:R-:W-:Y:S02]  /*ece0*/  HSET2.LE.AND R2, R10, R0, PT ;  /* 0x000000000a027233 */ /* 0x000fe40003803000 */
[----:B--2---:R-:W-:Y:S02]  /*ecf0*/  SHF.R.U32.HI R6, RZ, 0x8, R3 ;  /* 0x00000008ff067819 */ /* 0x004fe40000011603 */
[----:B------:R-:W-:-:S02]  /*ed00*/  LOP3.LUT R7, R8, 0xff00ff, RZ, 0xc0, !PT ;  /* 0x00ff00ff08077812 */ /* 0x000fc400078ec0ff */
[----:B----4-:R-:W-:Y:S02]  /*ed10*/  F2FP.BF16.F32.PACK_AB R3, R22, R21 ;  /* 0x000000151603723e */ /* 0x010fe400000010ff */
[----:B------:R-:W-:Y:S02]  /*ed20*/  PRMT R6, R11, 0x5410, R6 ;  /* 0x000054100b067816 */ /* 0x000fe40000000006 */
[----:B------:R-:W-:Y:S02]  /*ed30*/  PRMT R9, R5, 0x5410, R9 ;  /* 0x0000541005097816 */ /* 0x000fe40000000009 */
[----:B------:R-:W-:Y:S02]  /*ed40*/  LOP3.LUT R142, R3, R2, RZ, 0xc0, !PT ;  /* 0x00000002038e7212 */ /* 0x000fe400078ec0ff */
[----:B------:R-:W-:Y:S02]  /*ed50*/  HSET2.LE.AND R2, R7, R0, PT ;  /* 0x0000000007027233 */ /* 0x000fe40003803000 */
[----:B-1----:R-:W-:-:S02]  /*ed60*/  F2FP.BF16.F32.PACK_AB R3, R14, R15 ;  /* 0x0000000f0e03723e */ /* 0x002fc400000010ff */
[--C-:B------:R-:W-:Y:S01]  /*ed70*/  HSET2.LE.AND R5, R6, R0.reuse, PT ;  /* 0x0000000006057233 */ /* 0x100fe20003803000 */
[----:B------:R-:W-:Y:S01]  /*ed80*/  IMAD.MOV.U32 R211, RZ, RZ, R100 ;  /* 0x000000ffffd37224 */ /* 0x000fe200078e0064 */
[----:B------:R-:W-:Y:S02]  /*ed90*/  F2FP.BF16.F32.PACK_AB R6, R24, R23 ;  /* 0x000000171806723e */ /* 0x000fe400000010ff */
[----:B------:R-:W-:Y:S01]  /*eda0*/  HSET2.LE.AND R7, R9, R0, PT ;  /* 0x0000000009077233 */ /* 0x000fe20003803000 */
[----:B------:R-:W-:Y:S01]  /*edb0*/  FFMA.FTZ R10, R217, R42, R205 ;  /* 0x0000002ad90a7223 */ /* 0x000fe200000100cd */
[----:B-----5:R-:W-:Y:S02]  /*edc0*/  F2FP.BF16.F32.PACK_AB R8, R12, R13 ;  /* 0x0000000d0c08723e */ /* 0x020fe400000010ff */
[----:B------:R-:W-:Y:S01]  /*edd0*/  LOP3.LUT R143, R3, R2, RZ, 0xc0, !PT ;  /* 0x00000002038f7212 */ /* 0x000fe200078ec0ff */
[----:B------:R-:W-:Y:S01]  /*ede0*/  FFMA.FTZ R3, R178, R64, R204 ;  /* 0x00000040b2037223 */ /* 0x000fe200000100cc */
[----:B------:R-:W-:Y:S01]  /*edf0*/  LOP3.LUT R140, R6, R5, RZ, 0xc0, !PT ;  /* 0x00000005068c7212 */ /* 0x000fe200078ec0ff */
[----:B------:R-:W-:Y:S01]  /*ee00*/  FFMA.FTZ R2, R220, R66, R246 ;  /* 0x00000042dc027223 */ /* 0x000fe200000100f6 */
[----:B------:R-:W-:Y:S01]  /*ee10*/  LOP3.LUT R141, R8, R7, RZ, 0xc0, !PT ;  /* 0x00000007088d7212 */ /* 0x000fe200078ec0ff */
[----:B------:R-:W-:Y:S01]  /*ee20*/  FFMA.FTZ R5, R211, R65, R240 ;  /* 0x00000041d3057223 */ /* 0x000fe200000100f0 */
        /* <DEDUP_REMOVED lines=65> */
[----:B------:R-:W-:-:S07]  /*f240*/  IMAD.MOV.U32 R146, RZ, RZ, R250 ;  /* 0x000000ffff927224 */ /* 0x000fce00078e00fa */
[C---:B------:R-:W-:Y:S08]  /*f250*/  HMMA.16816.F32.BF16 R88, R136.reuse, R94, R76 ;  /* 0x0000005e8858723c */ /* 0x040ff0000004184c */
[----:B------:R-:W-:Y:S01]  /*f260*/  HMMA.16816.F32.BF16 R100, R136, R108, R72 ;  /* 0x0000006c8864723c */ /* 0x000fe20000041848 */
[----:B------:R-:W-:-:S07]  /*f270*/  IMAD.MOV.U32 R72, RZ, RZ, R213 ;  /* 0x000000ffff487224 */ /* 0x000fce00078e00d5 */
[----:B------:R-:W-:Y:S01]  /*f280*/  HMMA.16816.F32.BF16 R104, R136, R110, R68 ;  /* 0x0000006e8868723c */ /* 0x000fe20000041844 */
[----:B------:R-:W-:Y:S02]  /*f290*/  IMAD.MOV.U32 R69, RZ, RZ, R212 ;  /* 0x000000ffff457224 */ /* 0x000fe400078e00d4 */
[----:B------:R-:W-:-:S05]  /*f2a0*/  IMAD.MOV.U32 R70, RZ, RZ, R172 ;  /* 0x000000ffff467224 */ /* 0x000fca00078e00ac */
[----:B---3--:R-:W-:Y:S01]  /*f2b0*/  HMMA.16816.F32.BF16 R116, R136, R124, R116 ;  /* 0x0000007c8874723c */ /* 0x008fe20000041874 */
[----:B------:R-:W-:-:S07]  /*f2c0*/  IMAD.MOV.U32 R71, RZ, RZ, R173 ;  /* 0x000000ffff477224 */ /* 0x000fce00078e00ad */
        /* <DEDUP_REMOVED lines=21> */
[----:B------:R-:W-:Y:S02]  /*f420*/  IMAD.SHL.U32 R2, R6, 0x40, RZ ;  /* 0x0000004006027824 */ /* 0x000fe400078e00ff */
[----:B------:R-:W-:Y:S01]  /*f430*/  VIADD R242, R192, 0x8 ;  /* 0x00000008c0f27836 */ /* 0x000fe20000000000 */
[----:B------:R-:W-:Y:S02]  /*f440*/  SHF.L.U64.HI R3, R6, 0x6, R3 ;  /* 0x0000000606037819 */ /* 0x000fe40000010203 */
[----:B------:R-:W-:-:S02]  /*f450*/  @!P0 LEA R5, P2, R236, R2, 0x4 ;  /* 0x00000002ec058211 */ /* 0x000fc400078420ff */
[C---:B------:R-:W-:Y:S02]  /*f460*/  @!P0 LEA R6, P1, R236.reuse, R2, 0x5 ;  /* 0x00000002ec068211 */ /* 0x040fe400078228ff */
[CCC-:B------:R-:W-:Y:S02]  /*f470*/  @!P0 LEA.HI.X R7, R236.reuse, R3.reuse, R237.reuse, 0x4, P2 ;  /* 0x00000003ec078211 */ /* 0x1c0fe400010f24ed */
[----:B------:R-:W-:Y:S01]  /*f480*/  @!P0 LEA.HI.X R9, R236, R3, R237, 0x5, P1 ;  /* 0x00000003ec098211 */ /* 0x000fe200008f2ced */
[----:B------:R-:W-:Y:S01]  /*f490*/  @P0 STS.128 [R201+0x6000], RZ ;  /* 0x006000ffc9000388 */ /* 0x000fe20000000c00 */
[CC--:B--2---:R-:W-:Y:S02]  /*f4a0*/  @!P0 LEA R10, P2, R5.reuse, R178.reuse, 0x1 ;  /* 0x000000b2050a8211 */ /* 0x0c4fe400078408ff */
[C---:B------:R-:W-:Y:S02]  /*f4b0*/  @!P0 LEA R12, P3, R2.reuse, R178, 0x1 ;  /* 0x000000b2020c8211 */ /* 0x040fe400078608ff */
[-C--:B---3--:R-:W-:Y:S01]  /*f4c0*/  @!P0 LEA.HI.X R11, R5, R220.reuse, R7, 0x1, P2 ;  /* 0x000000dc050b8211 */ /* 0x088fe200010f0c07 */
        /* <DEDUP_REMOVED lines=9> */
[----:B------:R1:W-:Y:S01]  /*f560*/  @!P0 LDGSTS.E.BYPASS.LTC128B.128 [R201+0x6000], desc[UR20][R12.64] ;  /* 0x060000000cc98fae */ /* 0x0003e2000b981a14 */
[C---:B------:R-:W-:Y:S01]  /*f570*/  @!P0 LEA R6, P1, R2.reuse, R178, 0x1 ;  /* 0x000000b202068211 */ /* 0x040fe200078208ff */
[----:B----4-:R-:W-:Y:S02]  /*f580*/  IMAD.MOV.U32 R248, RZ, RZ, R211 ;  /* 0x000000fffff87224 */ /* 0x010fe400078e00d3 */
        /* <DEDUP_REMOVED lines=17> */
[----:B-1----:R-:W1:Y:S04]  /*f6a0*/  LDSM.16.M88.4 R12, [R188+0x2000] ;  /* 0x00200000bc0c783b */ /* 0x002e680000000200 */
[----:B------:R-:W4:Y:S04]  /*f6b0*/  LDSM.16.M88.4 R24, [R188] ;  /* 0x00000000bc18783b */ /* 0x000f280000000200 */
[----:B------:R-:W5:Y:S04]  /*f6c0*/  LDSM.16.M88.4 R40, [R183+UR5+0x4800] ;  /* 0x00480005b728783b */ /* 0x000f680008000200 */
[----:B------:R-:W3:Y:S04]  /*f6d0*/  LDSM.16.M88.4 R52, [R183+UR5+0x5000] ;  /* 0x00500005b734783b */ /* 0x000ee80008000200 */
[----:B------:R-:W3:Y:S04]  /*f6e0*/  LDSM.16.M88.4 R48, [R183+UR5+0x5800] ;  /* 0x00580005b730783b */ /* 0x000ee80008000200 */
[----:B------:R-:W-:Y:S04]  /*f6f0*/  LDSM.16.M88.4 R32, [R187+0x4000] ;  /* 0x00400000bb20783b */ /* 0x000fe80000000200 */
[----:B--2---:R-:W2:Y:S04]  /*f700*/  LDSM.16.M88.4 R8, [R191+0x2000] ;  /* 0x00200000bf08783b */ /* 0x004ea80000000200 */
[----:B------:R-:W2:Y:S04]  /*f710*/  LDSM.16.M88.4 R152, [R187+0x5800] ;  /* 0x00580000bb98783b */ /* 0x000ea80000000200 */
[----:B------:R-:W2:Y:S04]  /*f720*/  LDSM.16.M88.4 R56, [R187+0x4800] ;  /* 0x00480000bb38783b */ /* 0x000ea80000000200 */
[----:B------:R-:W2:Y:S01]  /*f730*/  LDSM.16.M88.4 R160, [R187+0x5000] ;  /* 0x00500000bba0783b */ /* 0x000ea20000000200 */
[-C--:B-1----:R-:W-:Y:S03]  /*f740*/  HMMA.16816.F32.BF16 R20, R12, R16.reuse, RZ ;  /* 0x000000100c14723c */ /* 0x082fe600000418ff */
[----:B------:R-:W1:Y:S04]  /*f750*/  LDSM.16.M88.4 R28, [R191] ;  /* 0x00000000bf1c783b */ /* 0x000e680000000200 */
[----:B------:R-:W-:Y:S01]  /*f760*/  LDSM.16.M88.4 R44, [R182+0x4000] ;  /* 0x00400000b62c783b */ /* 0x000fe20000000200 */
[----:B----4-:R-:W-:Y:S03]  /*f770*/  HMMA.16816.F32.BF16 R144, R24, R16, RZ ;  /* 0x000000101890723c */ /* 0x010fe600000418ff */
[----:B------:R-:W0:Y:S05]  /*f780*/  LDGDEPBAR ;  /* 0x00000000000079af */ /* 0x000e2a0000000000 */
[-C--:B------:R-:W-:Y:S08]  /*f790*/  HMMA.16816.F32.BF16 R72, R12, R18.reuse, RZ ;  /* 0x000000120c48723c */ /* 0x080ff000000418ff */
[----:B------:R-:W-:Y:S08]  /*f7a0*/  HMMA.16816.F32.BF16 R76, R24, R18, RZ ;  /* 0x00000012184c723c */ /* 0x000ff000000418ff */
[C---:B-----5:R-:W-:Y:S08]  /*f7b0*/  HMMA.16816.F32.BF16 R68, R12.reuse, R40, RZ ;  /* 0x000000280c44723c */ /* 0x060ff000000418ff */
[C---:B---3--:R-:W-:Y:S08]  /*f7c0*/  HMMA.16816.F32.BF16 R60, R12.reuse, R52, RZ ;  /* 0x000000340c3c723c */ /* 0x048ff000000418ff */
[C---:B------:R-:W-:Y:S08]  /*f7d0*/  HMMA.16816.F32.BF16 R16, R12.reuse, R48, RZ ;  /* 0x000000300c10723c */ /* 0x040ff000000418ff */
[C---:B------:R-:W-:Y:S08]  /*f7e0*/  HMMA.16816.F32.BF16 R64, R12.reuse, R42, RZ ;  /* 0x0000002a0c40723c */ /* 0x040ff000000418ff */
[C---:B------:R-:W-:Y:S08]  /*f7f0*/  HMMA.16816.F32.BF16 R36, R12.reuse, R54, RZ ;  /* 0x000000360c24723c */ /* 0x040ff000000418ff */
[----:B------:R-:W-:Y:S08]  /*f800*/  HMMA.16816.F32.BF16 R12, R12, R50, RZ ;  /* 0x000000320c0c723c */ /* 0x000ff000000418ff */
[C---:B--2---:R-:W-:Y:S01]  /*f810*/  HMMA.16816.F32.BF16 R156, R8.reuse, R32, R20 ;  /* 0x00000020089c723c */ /* 0x044fe20000041814 */
[----:B------:R-:W2:Y:S07]  /*f820*/  LDSM.16.M88.4 R20, [R189] ;  /* 0x00000000bd14783b */ /* 0x000eae0000000200 */
[C---:B------:R-:W-:Y:S01]  /*f830*/  HMMA.16816.F32.BF16 R228, R8.reuse, R152, R16 ;  /* 0x0000009808e4723c */ /* 0x040fe20000041810 */
[----:B------:R-:W3:Y:S07]  /*f840*/  LDSM.16.M88.4 R16, [R189+0x2000] ;  /* 0x00200000bd10783b */ /* 0x000eee0000000200 */
[C---:B------:R-:W-:Y:S08]  /*f850*/  HMMA.16816.F32.BF16 R148, R8.reuse, R34, R72 ;  /* 0x000000220894723c */ /* 0x040ff00000041848 */
[C---:B------:R-:W-:Y:S08]  /*f860*/  HMMA.16816.F32.BF16 R164, R8.reuse, R56, R68 ;  /* 0x0000003808a4723c */ /* 0x040ff00000041844 */
[C---:B------:R-:W-:Y:S08]  /*f870*/  HMMA.16816.F32.BF16 R216, R8.reuse, R160, R60 ;  /* 0x000000a008d8723c */ /* 0x040ff0000004183c */
[C---:B------:R-:W-:Y:S08]  /*f880*/  HMMA.16816.F32.BF16 R208, R8.reuse, R58, R64 ;  /* 0x0000003a08d0723c */ /* 0x040ff00000041840 */
[C---:B------:R-:W-:Y:S01]  /*f890*/  HMMA.16816.F32.BF16 R224, R8.reuse, R162, R36 ;  /* 0x000000a208e0723c */ /* 0x040fe20000041824 */
[----:B------:R-:W-:Y:S07]  /*f8a0*/  LDSM.16.M88.4 R36, [R186+0x4000] ;  /* 0x00400000ba24783b */ /* 0x000fee0000000200 */
[----:B------:R-:W-:Y:S01]  /*f8b0*/  HMMA.16816.F32.BF16 R72, R8, R154, R12 ;  /* 0x0000009a0848723c */ /* 0x000fe2000004180c */
[----:B------:R-:W4:Y:S07]  /*f8c0*/  LDSM.16.M88.4 R12, [R190] ;  /* 0x00000000be0c783b */ /* 0x000f2e0000000200 */
[C---:B-1----:R-:W-:Y:S08]  /*f8d0*/  HMMA.16816.F32.BF16 R8, R28.reuse, R32, R144 ;  /* 0x000000201c08723c */ /* 0x042ff00000041890 */
[----:B------:R-:W-:Y:S01]  /*f8e0*/  HMMA.16816.F32.BF16 R68, R28, R34, R76 ;  /* 0x000000221c44723c */ /* 0x000fe2000004184c */
[----:B------:R-:W1:Y:S07]  /*f8f0*/  LDSM.16.M88.4 R76, [R182+0x5800] ;  /* 0x00580000b64c783b */ /* 0x000e6e0000000200 */
[C---:B------:R-:W-:Y:S08]  /*f900*/  HMMA.16816.F32.BF16 R60, R24.reuse, R42, RZ ;  /* 0x0000002a183c723c */ /* 0x040ff000000418ff */
[C---:B------:R-:W-:Y:S08]  /*f910*/  HMMA.16816.F32.BF16 R168, R24.reuse, R48, RZ ;  /* 0x0000003018a8723c */ /* 0x040ff000000418ff */
[C---:B------:R-:W-:Y:S08]  /*f920*/  HMMA.16816.F32.BF16 R48, R24.reuse, R50, RZ ;  /* 0x000000321830723c */ /* 0x040ff000000418ff */
[C---:B------:R-:W-:Y:S08]  /*f930*/  HMMA.16816.F32.BF16 R64, R24.reuse, R40, RZ ;  /* 0x000000281840723c */ /* 0x040ff000000418ff */
[----:B------:R-:W-:Y:S08]  /*f940*/  HMMA.16816.F32.BF16 R32, R24, R52, RZ ;  /* 0x000000341820723c */ /* 0x000ff000000418ff */
[----:B--2---:R-:W-:Y:S01]  /*f950*/  HMMA.16816.F32.BF16 R40, R20, R44, R8 ;  /* 0x0000002c1428723c */ /* 0x004fe20000041808 */
[----:B------:R-:W2:Y:S07]  /*f960*/  LDSM.16.M88.4 R8, [R190+0x2000] ;  /* 0x00200000be08783b */ /* 0x000eae0000000200 */
[----:B------:R-:W-:Y:S08]  /*f970*/  HMMA.16816.F32.BF16 R204, R24, R54, RZ ;  /* 0x0000003618cc723c */ /* 0x000ff000000418ff */
[C---:B------:R-:W-:Y:S01]  /*f980*/  HMMA.16816.F32.BF16 R144, R28.reuse, R58, R60 ;  /* 0x0000003a1c90723c */ /* 0x040fe2000004183c */
[----:B------:R-:W5:Y:S07]  /*f990*/  LDSM.16.M88.4 R60, [R186+0x5800] ;  /* 0x00580000ba3c783b */ /* 0x000f6e0000000200 */
[C---:B------:R-:W-:Y:S08]  /*f9a0*/  HMMA.16816.F32.BF16 R24, R28.reuse, R154, R48 ;  /* 0x0000009a1c18723c */ /* 0x040ff00000041830 */
[----:B------:R-:W-:Y:S01]  /*f9b0*/  HMMA.16816.F32.BF16 R52, R28, R56, R64 ;  /* 0x000000381c34723c */ /* 0x000fe20000041840 */
[----:B------:R-:W-:-:S02]  /*f9c0*/  VIADD R64, R4, UR18 ;  /* 0x0000001204407c36 */ /* 0x000fc40008000000 */
[----:B------:R-:W-:Y:S02]  /*f9d0*/  VIADD R65, R192, 0x40 ;  /* 0x00000040c0417836 */ /* 0x000fe40000000000 */
[----:B------:R-:W-:Y:S02]  /*f9e0*/  VIADD R5, R64, 0xffffff80 ;  /* 0xffffff8040057836 */ /* 0x000fe40000000000 */
[C---:B------:R-:W-:Y:S01]  /*f9f0*/  VIADD R66, R192.reuse, 0x48 ;  /* 0x00000048c0427836 */ /* 0x040fe20000000000 */
[----:B------:R-:W-:Y:S01]  /*fa00*/  HMMA.16816.F32.BF16 R176, R28, R160, R32 ;  /* 0x000000a01cb0723c */ /* 0x000fe20000041820 */
[--C-:B------:R-:W-:Y:S02]  /*fa10*/  IMAD.IADD R2, R192, 0x1, -R5.reuse ;  /* 0x00000001c0027824 */ /* 0x100fe400078e0a05 */
[----:B------:R-:W-:-:S03]  /*fa20*/  IMAD.IADD R7, R242, 0x1, -R5 ;  /* 0x00000001f2077824 */ /* 0x000fc600078e0a05 */
[----:B------:R-:W-:Y:S02]  /*fa30*/  IABS R2, R2 ;  /* 0x0000000200027213 */ /* 0x000fe40000000000 */
[----:B---3--:R-:W-:Y:S01]  /*fa40*/  HMMA.16816.F32.BF16 R32, R16, R44, R156 ;  /* 0x0000002c1020723c */ /* 0x008fe2000004189c */
[----:B------:R-:W-:Y:S02]  /*fa50*/  IABS R7, R7 ;  /* 0x0000000700077213 */ /* 0x000fe40000000000 */
[----:B------:R-:W-:Y:S01]  /*fa60*/  I2FP.F32.S32 R3, R2 ;  /* 0x0000000200037245 */ /* 0x000fe20000201400 */
[----:B------:R-:W-:Y:S01]  /*fa70*/  VIADD R2, R4, 0xffffff80 ;  /* 0xffffff8004027836 */ /* 0x000fe20000000000 */
[----:B------:R-:W-:-:S03]  /*fa80*/  I2FP.F32.S32 R7, R7 ;  /* 0x0000000700077245 */ /* 0x000fc60000201400 */
[-C--:B------:R-:W-:Y:S01]  /*fa90*/  HMMA.16816.F32.BF16 R148, R16, R46.reuse, R148 ;  /* 0x0000002e1094723c */ /* 0x080fe20000041894 */
[----:B------:R-:W-:Y:S02]  /*faa0*/  ISETP.GT.AND P3, PT, R193, R2, PT ;  /* 0x00000002c100720c */ /* 0x000fe40003f64270 */
[----:B------:R-:W-:Y:S02]  /*fab0*/  ISETP.GE.AND P1, PT, R2, R198, PT ;  /* 0x000000c60200720c */ /* 0x000fe40003f26270 */
[----:B------:R-:W-:Y:S02]  /*fac0*/  ISETP.GT.AND P4, PT, R196, R2, PT ;  /* 0x00000002c400720c */ /* 0x000fe40003f84270 */
[----:B------:R-:W-:Y:S01]  /*fad0*/  ISETP.GE.AND P6, PT, R2, R200, PT ;  /* 0x000000c80200720c */ /* 0x000fe20003fc6270 */
[----:B------:R-:W-:Y:S01]  /*fae0*/  HMMA.16816.F32.BF16 R68, R20, R46, R68 ;  /* 0x0000002e1444723c */ /* 0x000fe20000041844 */
[----:B------:R-:W-:Y:S02]  /*faf0*/  ISETP.GT.AND P2, PT, R194, R2, PT ;  /* 0x00000002c200720c */ /* 0x000fe40003f44270 */
[----:B------:R-:W-:-:S05]  /*fb00*/  ISETP.GE.AND P5, PT, R2, R197, PT ;  /* 0x000000c50200720c */ /* 0x000fca0003fa6270 */
[----:B----4-:R-:W-:Y:S08]  /*fb10*/  HMMA.16816.F32.BF16 R44, R12, R36, R40 ;  /* 0x000000240c2c723c */ /* 0x010ff00000041828 */
[----:B-1----:R-:W-:Y:S08]  /*fb20*/  HMMA.16816.F32.BF16 R24, R20, R78, R24 ;  /* 0x0000004e1418723c */ /* 0x002ff00000041818 */
[----:B--2---:R-:W-:Y:S01]  /*fb30*/  HMMA.16816.F32.BF16 R48, R8, R36, R32 ;  /* 0x000000240830723c */ /* 0x004fe20000041820 */
[----:B------:R-:W-:Y:S01]  /*fb40*/  VIADD R36, R64, 0xffffffb8 ;  /* 0xffffffb840247836 */ /* 0x000fe20000000000 */
[----:B------:R-:W1:Y:S01]  /*fb50*/  LDSM.16.M88.4 R32, [R182+0x4800] ;  /* 0x00480000b620783b */ /* 0x000e620000000200 */
[----:B------:R-:W-:Y:S01]  /*fb60*/  FFMA.FTZ R3, R3, -UR6, R44 ;  /* 0x8000000603037c23 */ /* 0x000fe2000801002c */
[----:B------:R-:W-:-:S04]  /*fb70*/  FFMA.FTZ R7, R7, -UR6, R46 ;  /* 0x8000000607077c23 */ /* 0x000fc8000801002e */
[----:B------:R-:W-:Y:S01]  /*fb80*/  FSEL R3, R3, -INF , !P3 ;  /* 0xff80000003037808 */ /* 0x000fe20005800000 */
[----:B------:R-:W-:Y:S01]  /*fb90*/  HMMA.16816.F32.BF16 R40, R16, R78, R72 ;  /* 0x0000004e1028723c */ /* 0x000fe20000041848 */
[----:B------:R-:W-:Y:S02]  /*fba0*/  ISETP.GE.AND P3, PT, R2, R199, PT ;  /* 0x000000c70200720c */ /* 0x000fe40003f66270 */
[----:B------:R-:W-:Y:S01]  /*fbb0*/  FSEL R160, R3, -INF , !P1 ;  /* 0xff80000003a07808 */ /* 0x000fe20004800000 */
[--C-:B------:R-:W-:Y:S01]  /*fbc0*/  IMAD.IADD R3, R65, 0x1, -R5.reuse ;  /* 0x0000000141037824 */ /* 0x100fe200078e0a05 */
[----:B------:R-:W-:Y:S01]  /*fbd0*/  ISETP.GT.AND P1, PT, R195, R2, PT ;  /* 0x00000002c300720c */ /* 0x000fe20003f24270 */
[----:B------:R-:W-:Y:S01]  /*fbe0*/  IMAD.IADD R5, R66, 0x1, -R5 ;  /* 0x0000000142057824 */ /* 0x000fe200078e0a05 */
[----:B------:R-:W-:Y:S01]  /*fbf0*/  FSEL R7, R7, -INF , !P4 ;  /* 0xff80000007077808 */ /* 0x000fe20006000000 */
[----:B-----5:R-:W-:Y:S01]  /*fc00*/  HMMA.16816.F32.BF16 R156, R12, R62, R24 ;  /* 0x0000003e0c9c723c */ /* 0x020fe20000041818 */
[----:B------:R-:W-:Y:S01]  /*fc10*/  IMAD.IADD R2, R192, 0x1, -R36 ;  /* 0x00000001c0027824 */ /* 0x000fe200078e0a24 */
[----:B------:R-:W-:-:S02]  /*fc20*/  IABS R3, R3 ;  /* 0x0000000300037213 */ /* 0x000fc40000000000 */
[----:B------:R-:W-:Y:S02]  /*fc30*/  IABS R5, R5 ;  /* 0x0000000500057213 */ /* 0x000fe40000000000 */
[----:B------:R-:W-:Y:S02]  /*fc40*/  IABS R2, R2 ;  /* 0x0000000200027213 */ /* 0x000fe40000000000 */
[----:B------:R-:W-:Y:S01]  /*fc50*/  I2FP.F32.S32 R6, R3 ;  /* 0x0000000300067245 */ /* 0x000fe20000201400 */
[----:B------:R-:W-:Y:S01]  /*fc60*/  HMMA.16816.F32.BF16 R152, R28, R152, R168 ;  /* 0x000000981c98723c */ /* 0x000fe200000418a8 */
[----:B------:R-:W-:Y:S02]  /*fc70*/  I2FP.F32.S32 R5, R5 ;  /* 0x0000000500057245 */ /* 0x000fe40000201400 */
[----:B------:R-:W-:Y:S01]  /*fc80*/  I2FP.F32.S32 R3, R2 ;  /* 0x0000000200037245 */ /* 0x000fe20000201400 */
[----:B------:R-:W-:Y:S02]  /*fc90*/  VIADD R2, R4, 0xffffffb8 ;  /* 0xffffffb804027836 */ /* 0x000fe40000000000 */
[----:B------:R-:W-:Y:S01]  /*fca0*/  FFMA.FTZ R6, R6, -UR6, R48 ;  /* 0x8000000606067c23 */ /* 0x000fe20008010030 */
[----:B------:R-:W-:Y:S01]  /*fcb0*/  FFMA.FTZ R5, R5, -UR6, R50 ;  /* 0x8000000605057c23 */ /* 0x000fe20008010032 */
[----:B------:R-:W-:Y:S01]  /*fcc0*/  FSEL R214, R7, -INF , !P6 ;  /* 0xff80000007d67808 */ /* 0x000fe20007000000 */
[----:B------:R-:W-:Y:S01]  /*fcd0*/  HMMA.16816.F32.BF16 R72, R8, R62, R40 ;  /* 0x0000003e0848723c */ /* 0x000fe20000041828 */
[----:B------:R-:W-:Y:S01]  /*fce0*/  ISETP.GT.AND P4, PT, R193, R2, PT ;  /* 0x00000002c100720c */ /* 0x000fe20003f84270 */
[----:B------:R-:W-:Y:S01]  /*fcf0*/  FFMA.FTZ R3, R3, -UR6, R156 ;  /* 0x8000000603037c23 */ /* 0x000fe2000801009c */
[----:B------:R-:W-:Y:S01]  /*fd00*/  FSEL R6, R6, -INF , !P2 ;  /* 0xff80000006067808 */ /* 0x000fe20005000000 */
[----:B------:R-:W-:Y:S01]  /*fd10*/  VIADD R7, R64, 0xffffff81 ;  /* 0xffffff8140077836 */ /* 0x000fe20000000000 */
[----:B------:R-:W-:-:S02]  /*fd20*/  ISETP.GE.AND P2, PT, R2, R198, PT ;  /* 0x000000c60200720c */ /* 0x000fc40003f46270 */
[----:B------:R-:W-:Y:S01]  /*fd30*/  FSEL R5, R5, -INF , !P1 ;  /* 0xff80000005057808 */ /* 0x000fe20004800000 */
[----:B-1----:R-:W-:Y:S01]  /*fd40*/  HMMA.16816.F32.BF16 R56, R16, R32, R164 ;  /* 0x000000201038723c */ /* 0x002fe200000418a4 */
[----:B------:R-:W-:Y:S02]  /*fd50*/  FSEL R3, R3, -INF , !P4 ;  /* 0xff80000003037808 */ /* 0x000fe40006000000 */
[----:B------:R-:W-:Y:S01]  /*fd60*/  FSEL R174, R5, -INF , !P3 ;  /* 0xff80000005ae7808 */ /* 0x000fe20005800000 */
[--C-:B------:R-:W-:Y:S01]  /*fd70*/  IMAD.IADD R5, R66, 0x1, -R36.reuse ;  /* 0x0000000142057824 */ /* 0x100fe200078e0a24 */
[----:B------:R-:W-:Y:S01]  /*fd80*/  FSEL R233, R3, -INF , !P2 ;  /* 0xff80000003e97808 */ /* 0x000fe20005000000 */
[--C-:B------:R-:W-:Y:S01]  /*fd90*/  IMAD.IADD R3, R242, 0x1, -R36.reuse ;  /* 0x00000001f2037824 */ /* 0x100fe200078e0a24 */
[----:B------:R-:W-:Y:S01]  /*fda0*/  FSEL R156, R6, -INF , !P5 ;  /* 0xff800000069c7808 */ /* 0x000fe20006800000 */
[----:B------:R-:W-:Y:S01]  /*fdb0*/  IMAD.IADD R6, R65, 0x1, -R36 ;  /* 0x0000000141067824 */ /* 0x000fe200078e0a24 */
[----:B------:R-:W-:Y:S01]  /*fdc0*/  IABS R5, R5 ;  /* 0x0000000500057213 */ /* 0x000fe20000000000 */
[----:B------:R-:W-:Y:S01]  /*fdd0*/  HMMA.16816.F32.BF16 R40, R12, R38, R68 ;  /* 0x000000260c28723c */ /* 0x000fe20000041844 */
[----:B------:R-:W-:-:S02]  /*fde0*/  IABS R3, R3 ;  /* 0x0000000300037213 */ /* 0x000fc40000000000 */
[----:B------:R-:W-:Y:S01]  /*fdf0*/  ISETP.GT.AND P6, PT, R196, R2, PT ;  /* 0x00000002c400720c */ /* 0x000fe20003fc4270 */
[----:B------:R-:W-:Y:S01]  /*fe00*/  IMAD.MOV.U32 R24, RZ, RZ, R5 ;  /* 0x000000ffff187224 */ /* 0x000fe200078e0005 */
[----:B------:R-:W-:Y:S02]  /*fe10*/  ISETP.GE.AND P5, PT, R2, R200, PT ;  /* 0x000000c80200720c */ /* 0x000fe40003fa6270 */
[-C--:B------:R-:W-:Y:S01]  /*fe20*/  ISETP.GT.AND P1, PT, R194, R2.reuse, PT ;  /* 0x00000002c200720c */ /* 0x080fe20003f24270 */
[----:B------:R-:W-:Y:S01]  /*fe30*/  HMMA.16816.F32.BF16 R52, R20, R32, R52 ;  /* 0x000000201434723c */ /* 0x000fe20000041834 */
[----:B------:R-:W-:Y:S01]  /*fe40*/  ISETP.GE.AND P3, PT, R2, R197, PT ;  /* 0x000000c50200720c */ /* 0x000fe20003f66270 */
[----:B------:R-:W-:Y:S01]  /*fe50*/  VIADD R33, R64, 0xffffff89 ;  /* 0xffffff8940217836 */ /* 0x000fe20000000000 */
[----:B------:R-:W-:Y:S02]  /*fe60*/  ISETP.GE.AND P4, PT, R2, R199, PT ;  /* 0x000000c70200720c */ /* 0x000fe40003f86270 */
[----:B------:R-:W-:Y:S01]  /*fe70*/  ISETP.GT.AND P2, PT, R195, R2, PT ;  /* 0x00000002c300720c */ /* 0x000fe20003f44270 */
[----:B------:R-:W-:Y:S01]  /*fe80*/  IMAD.IADD R2, R192, 0x1, -R7 ;  /* 0x00000001c0027824 */ /* 0x000fe200078e0a07 */
[----:B------:R-:W-:Y:S01]  /*fe90*/  I2FP.F32.S32 R3, R3 ;  /* 0x0000000300037245 */ /* 0x000fe20000201400 */
[----:B------:R-:W-:Y:S01]  /*fea0*/  HMMA.16816.F32.BF16 R36, R8, R38, R148 ;  /* 0x000000260824723c */ /* 0x000fe20000041894 */
[----:B------:R-:W-:-:S02]  /*feb0*/  IABS R6, R6 ;  /* 0x0000000600067213 */ /* 0x000fc40000000000 */
[----:B------:R-:W-:Y:S01]  /*fec0*/  IABS R2, R2 ;  /* 0x0000000200027213 */ /* 0x000fe20000000000 */
[----:B------:R-:W-:Y:S01]  /*fed0*/  FFMA.FTZ R3, R3, -UR6, R158 ;  /* 0x8000000603037c23 */ /* 0x000fe2000801009e */
[----:B------:R-:W-:Y:S02]  /*fee0*/  I2FP.F32.S32 R6, R6 ;  /* 0x0000000600067245 */ /* 0x000fe40000201400 */
[----:B------:R-:W-:Y:S02]  /*fef0*/  I2FP.F32.S32 R24, R24 ;  /* 0x0000001800187245 */ /* 0x000fe40000201400 */
[----:B------:R-:W-:Y:S01]  /*ff00*/  I2FP.F32.S32 R5, R2 ;  /* 0x0000000200057245 */ /* 0x000fe20000201400 */
[----:B------:R-:W-:Y:S02]  /*ff10*/  VIADD R2, R4, 0xffffff81 ;  /* 0xffffff8104027836 */ /* 0x000fe40000000000 */
[----:B------:R-:W-:Y:S01]  /*ff20*/  FFMA.FTZ R6, R6, -UR6, R72 ;  /* 0x8000000606067c23 */ /* 0x000fe20008010048 */
[----:B------:R-:W-:Y:S01]  /*ff30*/  FSEL R25, R3, -INF , !P6 ;  /* 0xff80000003197808 */ /* 0x000fe20007000000 */
[----:B------:R-:W-:Y:S01]  /*ff40*/  FFMA.FTZ R3, R24, -UR6, R74 ;  /* 0x8000000618037c23 */ /* 0x000fe2000801004a */
[----:B------:R-:W-:Y:S01]  /*ff50*/  FFMA.FTZ R5, R5, -UR6, R45 ;  /* 0x8000000605057c23 */ /* 0x000fe2000801002d */
[----:B------:R-:W-:-:S02]  /*ff60*/  ISETP.GT.AND P6, PT, R193, R2, PT ;  /* 0x00000002c100720c */ /* 0x000fc40003fc4270 */
[----:B------:R-:W-:Y:S02]  /*ff70*/  FSEL R24, R6, -INF , !P1 ;  /* 0xff80000006187808 */ /* 0x000fe40004800000 */
[----:B------:R-:W-:Y:S02]  /*ff80*/  FSEL R6, R3, -INF , !P2 ;  /* 0xff80000003067808 */ /* 0x000fe40005000000 */
[----:B------:R-:W-:Y:S02]  /*ff90*/  ISETP.GE.AND P1, PT, R2, R198, PT ;  /* 0x000000c60200720c */ /* 0x000fe40003f26270 */
[----:B------:R-:W-:Y:S01]  /*ffa0*/  FSEL R3, R5, -INF , !P6 ;  /* 0xff80000005037808 */ /* 0x000fe20007000000 */
[--C-:B------:R-:W-:Y:S01]  /*ffb0*/  IMAD.IADD R5, R66, 0x1, -R7.reuse ;  /* 0x0000000142057824 */ /* 0x100fe200078e0a07 */
[----:B------:R-:W-:Y:S01]  /*ffc0*/  FSEL R223, R6, -INF , !P4 ;  /* 0xff80000006df7808 */ /* 0x000fe20006000000 */
[--C-:B------:R-:W-:Y:S01]  /*ffd0*/  IMAD.IADD R6, R65, 0x1, -R7.reuse ;  /* 0x0000000141067824 */ /* 0x100fe200078e0a07 */
[----:B------:R-:W-:Y:S01]  /*ffe0*/  FSEL R167, R3, -INF , !P1 ;  /* 0xff80000003a77808 */ /* 0x000fe20004800000 */
[----:B------:R-:W-:Y:S01]  /*fff0*/  IMAD.IADD R3, R242, 0x1, -R7 ;  /* 0x00000001f2037824 */ /* 0x000fe200078e0a07 */
[----:B------:R-:W-:-:S02]  /*10000*/  FSEL R232, R25, -INF , !P5 ;  /* 0xff80000019e87808 */ /* 0x000fc40006800000 */
[----:B------:R-:W-:Y:S02]  /*10010*/  IABS R6, R6 ;  /* 0x0000000600067213 */ /* 0x000fe40000000000 */
[----:B------:R-:W-:Y:S02]  /*10020*/  IABS R3, R3 ;  /* 0x0000000300037213 */ /* 0x000fe40000000000 */
[----:B------:R-:W-:Y:S02]  /*10030*/  I2FP.F32.S32 R6, R6 ;  /* 0x0000000600067245 */ /* 0x000fe40000201400 */
[----:B------:R-:W-:Y:S02]  /*10040*/  I2FP.F32.S32 R3, R3 ;  /* 0x0000000300037245 */ /* 0x000fe40000201400 */
[-C--:B------:R-:W-:Y:S01]  /*10050*/  ISETP.GT.AND P5, PT, R196, R2.reuse, PT ;  /* 0x00000002c400720c */ /* 0x080fe20003fa4270 */
[----:B------:R-:W-:Y:S01]  /*10060*/  FFMA.FTZ R6, R6, -UR6, R49 ;  /* 0x8000000606067c23 */ /* 0x000fe20008010031 */
[----:B------:R-:W-:Y:S01]  /*10070*/  ISETP.GT.AND P2, PT, R194, R2, PT ;  /* 0x00000002c200720c */ /* 0x000fe20003f44270 */
[----:B------:R-:W-:Y:S01]  /*10080*/  FFMA.FTZ R7, R3, -UR6, R47 ;  /* 0x8000000603077c23 */ /* 0x000fe2000801002f */
[----:B------:R-:W-:Y:S01]  /*10090*/  FSEL R222, R24, -INF , !P3 ;  /* 0xff80000018de7808 */ /* 0x000fe20005800000 */
[----:B------:R-:W-:Y:S01]  /*100a0*/  VIADD R24, R64, 0xffffff88 ;  /* 0xffffff8840187836 */ /* 0x000fe20000000000 */
[----:B------:R-:W-:-:S02]  /*100b0*/  ISETP.GE.AND P3, PT, R2, R200, PT ;  /* 0x000000c80200720c */ /* 0x000fc40003f66270 */
[----:B------:R-:W-:Y:S01]  /*100c0*/  ISETP.GE.AND P4, PT, R2, R197, PT ;  /* 0x000000c50200720c */ /* 0x000fe20003f86270 */
[--C-:B------:R-:W-:Y:S01]  /*100d0*/  IMAD.IADD R32, R66, 0x1, -R24.reuse ;  /* 0x0000000142207824 */ /* 0x100fe200078e0a18 */
[----:B------:R-:W-:Y:S02]  /*100e0*/  FSEL R7, R7, -INF , !P5 ;  /* 0xff80000007077808 */ /* 0x000fe40006800000 */
[----:B------:R-:W-:Y:S02]  /*100f0*/  FSEL R6, R6, -INF , !P2 ;  /* 0xff80000006067808 */ /* 0x000fe40005000000 */
[----:B------:R-:W-:Y:S02]  /*10100*/  ISETP.GE.AND P6, PT, R2, R199, PT ;  /* 0x000000c70200720c */ /* 0x000fe40003fc6270 */
[----:B------:R-:W-:Y:S01]  /*10110*/  ISETP.GT.AND P1, PT, R195, R2, PT ;  /* 0x00000002c300720c */ /* 0x000fe20003f24270 */
[--C-:B------:R-:W-:Y:S01]  /*10120*/  IMAD.IADD R2, R192, 0x1, -R24.reuse ;  /* 0x00000001c0027824 */ /* 0x100fe200078e0a18 */
[----:B------:R-:W-:Y:S01]  /*10130*/  FSEL R161, R7, -INF , !P3 ;  /* 0xff80000007a17808 */ /* 0x000fe20005800000 */
[--C-:B------:R-:W-:Y:S01]  /*10140*/  IMAD.IADD R7, R242, 0x1, -R24.reuse ;  /* 0x00000001f2077824 */ /* 0x100fe200078e0a18 */
[----:B------:R-:W-:Y:S01]  /*10150*/  FSEL R68, R6, -INF , !P4 ;  /* 0xff80000006447808 */ /* 0x000fe20006000000 */
[----:B------:R-:W-:Y:S01]  /*10160*/  IMAD.IADD R6, R65, 0x1, -R24 ;  /* 0x0000000141067824 */ /* 0x000fe200078e0a18 */
[----:B------:R-:W-:Y:S01]  /*10170*/  IABS R5, R5 ;  /* 0x0000000500057213 */ /* 0x000fe20000000000 */
[----:B------:R-:W1:Y:S01]  /*10180*/  LDSM.16.M88.4 R24, [R186+0x4800] ;  /* 0x00480000ba18783b */ /* 0x000e620000000200 */
[----:B------:R-:W-:-:S02]  /*10190*/  IABS R2, R2 ;  /* 0x0000000200027213 */ /* 0x000fc40000000000 */
[----:B------:R-:W-:Y:S02]  /*101a0*/  I2FP.F32.S32 R5, R5 ;  /* 0x0000000500057245 */ /* 0x000fe40000201400 */
[----:B------:R-:W-:Y:S01]  /*101b0*/  I2FP.F32.S32 R3, R2 ;  /* 0x0000000200037245 */ /* 0x000fe20000201400 */
[----:B------:R-:W-:Y:S01]  /*101c0*/  VIADD R2, R4, 0xffffff88 ;  /* 0xffffff8804027836 */ /* 0x000fe20000000000 */
[----:B------:R-:W-:Y:S01]  /*101d0*/  IABS R7, R7 ;  /* 0x0000000700077213 */ /* 0x000fe20000000000 */
[----:B------:R-:W-:Y:S01]  /*101e0*/  FFMA.FTZ R5, R5, -UR6, R51 ;  /* 0x8000000605057c23 */ /* 0x000fe20008010033 */
[----:B------:R-:W-:Y:S01]  /*101f0*/  IABS R6, R6 ;  /* 0x0000000600067213 */ /* 0x000fe20000000000 */
[----:B------:R-:W-:Y:S01]  /*10200*/  FFMA.FTZ R3, R3, -UR6, R40 ;  /* 0x8000000603037c23 */ /* 0x000fe20008010028 */
[----:B------:R-:W-:Y:S02]  /*10210*/  ISETP.GT.AND P5, PT, R193, R2, PT ;  /* 0x00000002c100720c */ /* 0x000fe40003fa4270 */
[----:B------:R-:W-:-:S02]  /*10220*/  FSEL R5, R5, -INF , !P1 ;  /* 0xff80000005057808 */ /* 0x000fc40004800000 */
[----:B------:R-:W-:Y:S02]  /*10230*/  ISETP.GE.AND P2, PT, R2, R198, PT ;  /* 0x000000c60200720c */ /* 0x000fe40003f46270 */
[----:B------:R-:W-:Y:S02]  /*10240*/  FSEL R79, R5, -INF , !P6 ;  /* 0xff800000054f7808 */ /* 0x000fe40007000000 */
[----:B------:R-:W-:Y:S01]  /*10250*/  FSEL R5, R3, -INF , !P5 ;  /* 0xff80000003057808 */ /* 0x000fe20006800000 */
[----:B------:R-:W-:Y:S01]  /*10260*/  IMAD.IADD R3, R192, 0x1, -R33 ;  /* 0x00000001c0037824 */ /* 0x000fe200078e0a21 */
[----:B------:R-:W-:Y:S02]  /*10270*/  IABS R32, R32 ;  /* 0x0000002000207213 */ /* 0x000fe40000000000 */
[----:B------:R-:W-:Y:S02]  /*10280*/  I2FP.F32.S32 R7, R7 ;  /* 0x0000000700077245 */ /* 0x000fe40000201400 */
[----:B------:R-:W-:-:S02]  /*10290*/  I2FP.F32.S32 R6, R6 ;  /* 0x0000000600067245 */ /* 0x000fc40000201400 */
[----:B------:R-:W-:Y:S01]  /*102a0*/  FSEL R149, R5, -INF , !P2 ;  /* 0xff80000005957808 */ /* 0x000fe20005000000 */
[----:B------:R-:W-:Y:S01]  /*102b0*/  FFMA.FTZ R7, R7, -UR6, R42 ;  /* 0x8000000607077c23 */ /* 0x000fe2000801002a */
[----:B------:R-:W-:Y:S01]  /*102c0*/  I2FP.F32.S32 R5, R32 ;  /* 0x0000002000057245 */ /* 0x000fe20000201400 */
[----:B------:R-:W-:Y:S01]  /*102d0*/  FFMA.FTZ R6, R6, -UR6, R36 ;  /* 0x8000000606067c23 */ /* 0x000fe20008010024 */
[----:B------:R-:W-:Y:S01]  /*102e0*/  IABS R3, R3 ;  /* 0x0000000300037213 */ /* 0x000fe20000000000 */
[----:B------:R-:W-:Y:S01]  /*102f0*/  VIADD R32, R64, 0xffffff90 ;  /* 0xffffff9040207836 */ /* 0x000fe20000000000 */
[-C--:B------:R-:W-:Y:S01]  /*10300*/  ISETP.GT.AND P3, PT, R196, R2.reuse, PT ;  /* 0x00000002c400720c */ /* 0x080fe20003f64270 */
[----:B------:R-:W-:Y:S01]  /*10310*/  FFMA.FTZ R5, R5, -UR6, R38 ;  /* 0x8000000605057c23 */ /* 0x000fe20008010026 */
[----:B------:R-:W-:Y:S02]  /*10320*/  ISETP.GT.AND P1, PT, R194, R2, PT ;  /* 0x00000002c200720c */ /* 0x000fe40003f24270 */
[----:B------:R-:W-:-:S02]  /*10330*/  ISETP.GE.AND P4, PT, R2, R200, PT ;  /* 0x000000c80200720c */ /* 0x000fc40003f86270 */
[C---:B------:R-:W-:Y:S01]  /*10340*/  ISETP.GE.AND P6, PT, R2.reuse, R197, PT ;  /* 0x000000c50200720c */ /* 0x040fe20003fc6270 */
[----:B-1----:R-:W-:Y:S01]  /*10350*/  HMMA.16816.F32.BF16 R44, R12, R24, R52 ;  /* 0x000000180c2c723c */ /* 0x002fe20000041834 */
[----:B------:R-:W-:Y:S02]  /*10360*/  ISETP.GE.AND P5, PT, R2, R199, PT ;  /* 0x000000c70200720c */ /* 0x000fe40003fa6270 */
[----:B------:R-:W-:Y:S01]  /*10370*/  ISETP.GT.AND P2, PT, R195, R2, PT ;  /* 0x00000002c300720c */ /* 0x000fe20003f44270 */
[----:B------:R-:W-:Y:S01]  /*10380*/  VIADD R2, R4, 0xffffff89 ;  /* 0xffffff8904027836 */ /* 0x000fe20000000000 */
[----:B------:R-:W-:Y:S02]  /*10390*/  I2FP.F32.S32 R3, R3 ;  /* 0x0000000300037245 */ /* 0x000fe40000201400 */
[----:B------:R-:W-:Y:S01]  /*103a0*/  FSEL R7, R7, -INF , !P3 ;  /* 0xff80000007077808 */ /* 0x000fe20005800000 */
[----:B------:R-:W-:Y:S01]  /*103b0*/  HMMA.16816.F32.BF16 R52, R28, R162, R204 ;  /* 0x000000a21c34723c */ /* 0x000fe200000418cc */
[----:B------:R-:W-:Y:S01]  /*103c0*/  FSEL R6, R6, -INF , !P1 ;  /* 0xff80000006067808 */ /* 0x000fe20004800000 */
[----:B------:R-:W-:Y:S01]  /*103d0*/  FFMA.FTZ R3, R3, -UR6, R41 ;  /* 0x8000000603037c23 */ /* 0x000fe20008010029 */
[----:B------:R-:W-:Y:S01]  /*103e0*/  FSEL R164, R7, -INF , !P4 ;  /* 0xff80000007a47808 */ /* 0x000fe20006000000 */
[----:B------:R-:W-:Y:S01]  /*103f0*/  IMAD.IADD R7, R242, 0x1, -R33 ;  /* 0x00000001f2077824 */ /* 0x000fe200078e0a21 */
[----:B------:R-:W-:-:S02]  /*10400*/  FSEL R5, R5, -INF , !P2 ;  /* 0xff80000005057808 */ /* 0x000fc40005000000 */
[----:B------:R-:W-:Y:S02]  /*10410*/  ISETP.GT.AND P3, PT, R193, R2, PT ;  /* 0x00000002c100720c */ /* 0x000fe40003f64270 */
[----:B------:R-:W-:Y:S01]  /*10420*/  FSEL R67, R6, -INF , !P6 ;  /* 0xff80000006437808 */ /* 0x000fe20007000000 */
[--C-:B------:R-:W-:Y:S01]  /*10430*/  IMAD.IADD R6, R65, 0x1, -R33.reuse ;  /* 0x0000000141067824 */ /* 0x100fe200078e0a21 */
[----:B------:R-:W-:Y:S01]  /*10440*/  FSEL R74, R5, -INF , !P5 ;  /* 0xff800000054a7808 */ /* 0x000fe20006800000 */
[----:B------:R-:W-:Y:S01]  /*10450*/  IMAD.IADD R33, R66, 0x1, -R33 ;  /* 0x0000000142217824 */ /* 0x000fe200078e0a21 */
[----:B------:R-:W-:Y:S01]  /*10460*/  FSEL R5, R3, -INF , !P3 ;  /* 0xff80000003057808 */ /* 0x000fe20005800000 */
[----:B------:R-:W-:Y:S01]  /*10470*/  IMAD.IADD R3, R192, 0x1, -R32 ;  /* 0x00000001c0037824 */ /* 0x000fe200078e0a20 */
[----:B------:R-:W-:Y:S02]  /*10480*/  IABS R7, R7 ;  /* 0x0000000700077213 */ /* 0x000fe40000000000 */
[----:B------:R-:W-:-:S02]  /*10490*/  ISETP.GE.AND P1, PT, R2, R198, PT ;  /* 0x000000c60200720c */ /* 0x000fc40003f26270 */
[----:B------:R-:W-:Y:S02]  /*104a0*/  IABS R33, R33 ;  /* 0x0000002100217213 */ /* 0x000fe40000000000 */
[----:B------:R-:W-:Y:S02]  /*104b0*/  IABS R6, R6 ;  /* 0x0000000600067213 */ /* 0x000fe40000000000 */
[----:B------:R-:W-:Y:S02]  /*104c0*/  I2FP.F32.S32 R7, R7 ;  /* 0x0000000700077245 */ /* 0x000fe40000201400 */
[----:B------:R-:W-:Y:S02]  /*104d0*/  IABS R3, R3 ;  /* 0x0000000300037213 */ /* 0x000fe40000000000 */
[----:B------:R-:W-:Y:S01]  /*104e0*/  FSEL R148, R5, -INF , !P1 ;  /* 0xff80000005947808 */ /* 0x000fe20004800000 */
[----:B------:R-:W-:Y:S01]  /*104f0*/  FFMA.FTZ R7, R7, -UR6, R43 ;  /* 0x8000000607077c23 */ /* 0x000fe2000801002b */
[----:B------:R-:W-:Y:S01]  /*10500*/  I2FP.F32.S32 R5, R33 ;  /* 0x0000002100057245 */ /* 0x000fe20000201400 */
[----:B------:R-:W-:Y:S01]  /*10510*/  HMMA.16816.F32.BF16 R40, R8, R24, R56 ;  /* 0x000000180828723c */ /* 0x000fe20000041838 */
[----:B------:R-:W-:-:S02]  /*10520*/  I2FP.F32.S32 R6, R6 ;  /* 0x0000000600067245 */ /* 0x000fc40000201400 */
[----:B------:R-:W-:Y:S01]  /*10530*/  ISETP.GT.AND P4, PT, R196, R2, PT ;  /* 0x00000002c400720c */ /* 0x000fe20003f84270 */
[----:B------:R-:W-:Y:S01]  /*10540*/  FFMA.FTZ R5, R5, -UR6, R39 ;  /* 0x8000000605057c23 */ /* 0x000fe20008010027 */
[----:B------:R-:W-:Y:S01]  /*10550*/  ISETP.GE.AND P6, PT, R2, R200, PT ;  /* 0x000000c80200720c */ /* 0x000fe20003fc6270 */
[----:B------:R-:W-:Y:S01]  /*10560*/  FFMA.FTZ R6, R6, -UR6, R37 ;  /* 0x8000000606067c23 */ /* 0x000fe20008010025 */
[-C--:B------:R-:W-:Y:S01]  /*10570*/  ISETP.GT.AND P2, PT, R194, R2.reuse, PT ;  /* 0x00000002c200720c */ /* 0x080fe20003f44270 */
[----:B------:R-:W-:Y:S01]  /*10580*/  HMMA.16816.F32.BF16 R36, R20, R34, R144 ;  /* 0x000000221424723c */ /* 0x000fe20000041890 */
[----:B------:R-:W-:Y:S01]  /*10590*/  ISETP.GE.AND P5, PT, R2, R197, PT ;  /* 0x000000c50200720c */ /* 0x000fe20003fa6270 */
[----:B------:R-:W-:Y:S01]  /*105a0*/  VIADD R146, R238, 0xfffffffd ;  /* 0xfffffffdee927836 */ /* 0x000fe20000000000 */
[----:B------:R-:W-:Y:S02]  /*105b0*/  ISETP.GE.AND P3, PT, R2, R199, PT ;  /* 0x000000c70200720c */ /* 0x000fe40003f66270 */
[----:B------:R-:W-:Y:S01]  /*105c0*/  ISETP.GT.AND P1, PT, R195, R2, PT ;  /* 0x00000002c300720c */ /* 0x000fe20003f24270 */
[----:B------:R-:W-:Y:S01]  /*105d0*/  VIADD R2, R4, 0xffffff90 ;  /* 0xffffff9004027836 */ /* 0x000fe20000000000 */
[----:B------:R-:W-:-:S02]  /*105e0*/  I2FP.F32.S32 R3, R3 ;  /* 0x0000000300037245 */ /* 0x000fc40000201400 */
[----:B------:R-:W-:Y:S02]  /*105f0*/  FSEL R7, R7, -INF , !P4 ;  /* 0xff80000007077808 */ /* 0x000fe40006000000 */
[----:B------:R-:W-:Y:S01]  /*10600*/  ISETP.GT.AND P4, PT, R193, R2, PT ;  /* 0x00000002c100720c */ /* 0x000fe20003f84270 */
[----:B------:R-:W-:Y:S01]  /*10610*/  FFMA.FTZ R3, R3, -UR6, R44 ;  /* 0x8000000603037c23 */ /* 0x000fe2000801002c */
[----:B------:R-:W-:Y:S02]  /*10620*/  FSEL R5, R5, -INF , !P1 ;  /* 0xff80000005057808 */ /* 0x000fe40004800000 */
[----:B------:R-:W-:Y:S02]  /*10630*/  FSEL R6, R6, -INF , !P2 ;  /* 0xff80000006067808 */ /* 0x000fe40005000000 */
[----:B------:R-:W-:Y:S02]  /*10640*/  ISETP.GE.AND P2, PT, R2, R198, PT ;  /* 0x000000c60200720c */ /* 0x000fe40003f46270 */
[----:B------:R-:W-:Y:S01]  /*10650*/  FSEL R3, R3, -INF , !P4 ;  /* 0xff80000003037808 */ /* 0x000fe20006000000 */
[----:B------:R-:W-:Y:S01]  /*10660*/  HMMA.16816.F32.BF16 R48, R12, R26, R36 ;  /* 0x0000001a0c30723c */ /* 0x000fe20000041824 */
[----:B------:R-:W-:Y:S01]  /*10670*/  FSEL R63, R5, -INF , !P3 ;  /* 0xff800000053f7808 */ /* 0x000fe20005800000 */
[--C-:B------:R-:W-:Y:S01]  /*10680*/  IMAD.IADD R5, R66, 0x1, -R32.reuse ;  /* 0x0000000142057824 */ /* 0x100fe200078e0a20 */
[----:B------:R-:W-:Y:S01]  /*10690*/  FSEL R221, R3, -INF , !P2 ;  /* 0xff80000003dd7808 */ /* 0x000fe20005000000 */
[--C-:B------:R-:W-:Y:S01]  /*106a0*/  IMAD.IADD R3, R242, 0x1, -R32.reuse ;  /* 0x00000001f2037824 */ /* 0x100fe200078e0a20 */
[----:B------:R-:W-:Y:S01]  /*106b0*/  FSEL R62, R6, -INF , !P5 ;  /* 0xff800000063e7808 */ /* 0x000fe20006800000 */
[----:B------:R-:W-:Y:S01]  /*106c0*/  VIADD R6, R64, 0xffffff91 ;  /* 0xffffff9140067836 */ /* 0x000fe20000000000 */
[----:B------:R-:W-:Y:S01]  /*106d0*/  FSEL R151, R7, -INF , !P6 ;  /* 0xff80000007977808 */ /* 0x000fe20007000000 */
[----:B------:R-:W-:Y:S01]  /*106e0*/  IMAD.IADD R7, R65, 0x1, -R32 ;  /* 0x0000000141077824 */ /* 0x000fe200078e0a20 */
[----:B------:R-:W-:Y:S01]  /*106f0*/  IABS R5, R5 ;  /* 0x0000000500057213 */ /* 0x000fe20000000000 */
[----:B------:R-:W-:Y:S01]  /*10700*/  HMMA.16816.F32.BF16 R36, R16, R34, R208 ;  /* 0x000000221024723c */ /* 0x000fe200000418d0 */
[----:B------:R-:W-:Y:S01]  /*10710*/  ISETP.GT.AND P6, PT, R196, R2, PT ;  /* 0x00000002c400720c */ /* 0x000fe20003fc4270 */
[----:B------:R-:W1:Y:S01]  /*10720*/  LDSM.16.M88.4 R32, [R182+0x5000] ;  /* 0x00500000b620783b */ /* 0x000e620000000200 */
[----:B------:R-:W-:Y:S01]  /*10730*/  ISETP.GE.AND P5, PT, R2, R200, PT ;  /* 0x000000c80200720c */ /* 0x000fe20003fa6270 */
[----:B------:R-:W-:Y:S01]  /*10740*/  IMAD.MOV.U32 R25, RZ, RZ, R5 ;  /* 0x000000ffff197224 */ /* 0x000fe200078e0005 */
[----:B------:R-:W-:-:S02]  /*10750*/  ISETP.GT.AND P1, PT, R194, R2, PT ;  /* 0x00000002c200720c */ /* 0x000fc40003f24270 */
[C---:B------:R-:W-:Y:S02]  /*10760*/  ISETP.GE.AND P4, PT, R2.reuse, R197, PT ;  /* 0x000000c50200720c */ /* 0x040fe40003f86270 */
[----:B------:R-:W-:Y:S02]  /*10770*/  ISETP.GE.AND P3, PT, R2, R199, PT ;  /* 0x000000c70200720c */ /* 0x000fe40003f66270 */
[----:B------:R-:W-:Y:S01]  /*10780*/  ISETP.GT.AND P2, PT, R195, R2, PT ;  /* 0x00000002c300720c */ /* 0x000fe20003f44270 */
[----:B------:R-:W-:Y:S01]  /*10790*/  IMAD.IADD R2, R192, 0x1, -R6 ;  /* 0x00000001c0027824 */ /* 0x000fe200078e0a06 */
[----:B------:R-:W-:Y:S02]  /*107a0*/  IABS R3, R3 ;  /* 0x0000000300037213 */ /* 0x000fe40000000000 */
[----:B------:R-:W-:Y:S02]  /*107b0*/  IABS R7, R7 ;  /* 0x0000000700077213 */ /* 0x000fe40000000000 */
[----:B------:R-:W-:-:S02]  /*107c0*/  I2FP.F32.S32 R5, R3 ;  /* 0x0000000300057245 */ /* 0x000fc40000201400 */
[----:B------:R-:W-:Y:S02]  /*107d0*/  IABS R2, R2 ;  /* 0x0000000200027213 */ /* 0x000fe40000000000 */
[----:B------:R-:W-:Y:S01]  /*107e0*/  I2FP.F32.S32 R7, R7 ;  /* 0x0000000700077245 */ /* 0x000fe20000201400 */
[----:B------:R-:W-:Y:S01]  /*107f0*/  FFMA.FTZ R5, R5, -UR6, R46 ;  /* 0x8000000605057c23 */ /* 0x000fe2000801002e */
[----:B------:R-:W-:Y:S02]  /*10800*/  I2FP.F32.S32 R25, R25 ;  /* 0x0000001900197245 */ /* 0x000fe40000201400 */
[----:B------:R-:W-:Y:S01]  /*10810*/  I2FP.F32.S32 R3, R2 ;  /* 0x0000000200037245 */ /* 0x000fe20000201400 */
[----:B------:R-:W-:Y:S02]  /*10820*/  VIADD R2, R4, 0xffffff91 ;  /* 0xffffff9104027836 */ /* 0x000fe40000000000 */
[----:B------:R-:W-:Y:S01]  /*10830*/  FFMA.FTZ R24, R7, -UR6, R40 ;  /* 0x8000000607187c23 */ /* 0x000fe20008010028 */
[----:B------:R-:W-:Y:S01]  /*10840*/  FFMA.FTZ R7, R25, -UR6, R42 ;  /* 0x8000000619077c23 */ /* 0x000fe2000801002a */
[----:B------:R-:W-:Y:S01]  /*10850*/  FSEL R25, R5, -INF , !P6 ;  /* 0xff80000005197808 */ /* 0x000fe20007000000 */
[----:B------:R-:W-:Y:S01]  /*10860*/  FFMA.FTZ R3, R3, -UR6, R45 ;  /* 0x8000000603037c23 */ /* 0x000fe2000801002d */
[----:B------:R-:W-:-:S02]  /*10870*/  ISETP.GT.AND P6, PT, R193, R2, PT ;  /* 0x00000002c100720c */ /* 0x000fc40003fc4270 */
[----:B------:R-:W-:Y:S02]  /*10880*/  FSEL R5, R24, -INF , !P1 ;  /* 0xff80000018057808 */ /* 0x000fe40004800000 */
[----:B------:R-:W-:Y:S02]  /*10890*/  ISETP.GE.AND P1, PT, R2, R198, PT ;  /* 0x000000c60200720c */ /* 0x000fe40003f26270 */
[----:B------:R-:W-:Y:S02]  /*108a0*/  FSEL R3, R3, -INF , !P6 ;  /* 0xff80000003037808 */ /* 0x000fe40007000000 */
[----:B------:R-:W-:Y:S02]  /*108b0*/  FSEL R7, R7, -INF , !P2 ;  /* 0xff80000007077808 */ /* 0x000fe40005000000 */
        /* <DEDUP_REMOVED lines=8> */
[----:B------:R-:W-:Y:S01]  /*10940*/  ISETP.GT.AND P5, PT, R196, R2, PT ;  /* 0x00000002c400720c */ /* 0x000fe20003fa4270 */
[----:B-1----:R-:W-:Y:S01]  /*10950*/  HMMA.16816.F32.BF16 R28, R20, R32, R176 ;  /* 0x00000020141c723c */ /* 0x002fe200000418b0 */
[----:B------:R-:W-:-:S02]  /*10960*/  ISETP.GE.AND P4, PT, R2, R200, PT ;  /* 0x000000c80200720c */ /* 0x000fc40003f86270 */
[-C--:B------:R-:W-:Y:S02]  /*10970*/  ISETP.GT.AND P2, PT, R194, R2.reuse, PT ;  /* 0x00000002c200720c */ /* 0x080fe40003f44270 */
[C---:B------:R-:W-:Y:S02]  /*10980*/  ISETP.GE.AND P6, PT, R2.reuse, R197, PT ;  /* 0x000000c50200720c */ /* 0x040fe40003fc6270 */
[----:B------:R-:W-:Y:S02]  /*10990*/  ISETP.GE.AND P3, PT, R2, R199, PT ;  /* 0x000000c70200720c */ /* 0x000fe40003f66270 */
[----:B------:R-:W-:Y:S01]  /*109a0*/  ISETP.GT.AND P1, PT, R195, R2, PT ;  /* 0x00000002c300720c */ /* 0x000fe20003f24270 */
[----:B------:R-:W-:Y:S01]  /*109b0*/  IMAD.IADD R2, R192, 0x1, -R25 ;  /* 0x00000001c0027824 */ /* 0x000fe200078e0a19 */
[----:B------:R-:W-:Y:S02]  /*109c0*/  IABS R3, R3 ;  /* 0x0000000300037213 */ /* 0x000fe40000000000 */
[----:B------:R-:W-:-:S02]  /*109d0*/  IABS R7, R7 ;  /* 0x0000000700077213 */ /* 0x000fc40000000000 */
[----:B------:R-:W-:Y:S02]  /*109e0*/  I2FP.F32.S32 R3, R3 ;  /* 0x0000000300037245 */ /* 0x000fe40000201400 */
[----:B------:R-:W-:Y:S02]  /*109f0*/  I2FP.F32.S32 R7, R7 ;  /* 0x0000000700077245 */ /* 0x000fe40000201400 */
[----:B------:R-:W-:Y:S01]  /*10a00*/  IABS R6, R6 ;  /* 0x0000000600067213 */ /* 0x000fe20000000000 */
[----:B------:R-:W-:Y:S01]  /*10a10*/  FFMA.FTZ R3, R3, -UR6, R47 ;  /* 0x8000000603037c23 */ /* 0x000fe2000801002f */
[----:B------:R-:W-:Y:S01]  /*10a20*/  IABS R2, R2 ;  /* 0x0000000200027213 */ /* 0x000fe20000000000 */
[----:B------:R-:W-:Y:S01]  /*10a30*/  FFMA.FTZ R7, R7, -UR6, R41 ;  /* 0x8000000607077c23 */ /* 0x000fe20008010029 */
[----:B------:R-:W-:Y:S02]  /*10a40*/  I2FP.F32.S32 R6, R6 ;  /* 0x0000000600067245 */ /* 0x000fe40000201400 */
[----:B------:R-:W-:Y:S01]  /*10a50*/  I2FP.F32.S32 R5, R2 ;  /* 0x0000000200057245 */ /* 0x000fe20000201400 */
[----:B------:R-:W-:Y:S01]  /*10a60*/  VIADD R2, R4, 0xffffff98 ;  /* 0xffffff9804027836 */ /* 0x000fe20000000000 */
[----:B------:R-:W-:Y:S01]  /*10a70*/  FSEL R24, R3, -INF , !P5 ;  /* 0xff80000003187808 */ /* 0x000fe20006800000 */
[----:B------:R-:W-:Y:S01]  /*10a80*/  FFMA.FTZ R6, R6, -UR6, R43 ;  /* 0x8000000606067c23 */ /* 0x000fe2000801002b */
[----:B------:R-:W-:Y:S01]  /*10a90*/  FSEL R3, R7, -INF , !P2 ;  /* 0xff80000007037808 */ /* 0x000fe20005000000 */
[----:B------:R-:W-:Y:S01]  /*10aa0*/  FFMA.FTZ R5, R5, -UR6, R48 ;  /* 0x8000000605057c23 */ /* 0x000fe20008010030 */
[----:B------:R-:W-:Y:S01]  /*10ab0*/  ISETP.GT.AND P5, PT, R193, R2, PT ;  /* 0x00000002c100720c */ /* 0x000fe20003fa4270 */
[----:B------:R-:W-:Y:S01]  /*10ac0*/  HMMA.16816.F32.BF16 R40, R8, R26, R36 ;  /* 0x0000001a0828723c */ /* 0x000fe20000041824 */
[----:B------:R-:W-:Y:S01]  /*10ad0*/  FSEL R147, R3, -INF , !P6 ;  /* 0xff80000003937808 */ /* 0x000fe20007000000 */
[----:B------:R-:W-:Y:S01]  /*10ae0*/  IMAD.IADD R7, R65, 0x1, -R25 ;  /* 0x0000000141077824 */ /* 0x000fe200078e0a19 */
[----:B------:R-:W-:Y:S01]  /*10af0*/  ISETP.GE.AND P2, PT, R2, R198, PT ;  /* 0x000000c60200720c */ /* 0x000fe20003f46270 */
[----:B------:R-:W-:Y:S01]  /*10b00*/  VIADD R36, R64, 0xffffff99 ;  /* 0xffffff9940247836 */ /* 0x000fe20000000000 */
[----:B------:R-:W-:-:S02]  /*10b10*/  FSEL R6, R6, -INF , !P1 ;  /* 0xff80000006067808 */ /* 0x000fc40004800000 */
[----:B------:R-:W-:Y:S02]  /*10b20*/  FSEL R3, R5, -INF , !P5 ;  /* 0xff80000005037808 */ /* 0x000fe40006800000 */
[----:B------:R-:W-:Y:S01]  /*10b30*/  FSEL R165, R6, -INF , !P3 ;  /* 0xff80000006a57808 */ /* 0x000fe20005800000 */
[--C-:B------:R-:W-:Y:S01]  /*10b40*/  IMAD.IADD R6, R66, 0x1, -R25.reuse ;  /* 0x0000000142067824 */ /* 0x100fe200078e0a19 */
[----:B------:R-:W-:Y:S01]  /*10b50*/  FSEL R208, R3, -INF , !P2 ;  /* 0xff80000003d07808 */ /* 0x000fe20005000000 */
[----:B------:R-:W-:Y:S01]  /*10b60*/  IMAD.IADD R3, R242, 0x1, -R25 ;  /* 0x00000001f2037824 */ /* 0x000fe200078e0a19 */
[----:B------:R-:W-:Y:S02]  /*10b70*/  FSEL R209, R24, -INF , !P4 ;  /* 0xff80000018d17808 */ /* 0x000fe40006000000 */
[----:B------:R-:W1:Y:S01]  /*10b80*/  LDSM.16.M88.4 R24, [R186+0x5000] ;  /* 0x00500000ba18783b */ /* 0x000e620000000200 */
[----:B------:R-:W-:Y:S01]  /*10b90*/  ISETP.GT.AND P4, PT, R196, R2, PT ;  /* 0x00000002c400720c */ /* 0x000fe20003f84270 */
[----:B------:R-:W-:-:S04]  /*10ba0*/  DEPBAR.LE SB0, 0x0 ;  /* 0x000080000000791a */ /* 0x000fc80000000000 */
[----:B------:R-:W-:Y:S02]  /*10bb0*/  ISETP.GE.AND P6, PT, R2, R200, PT ;  /* 0x000000c80200720c */ /* 0x000fe40003fc6270 */
[-C--:B------:R-:W-:Y:S01]  /*10bc0*/  ISETP.GT.AND P1, PT, R194, R2.reuse, PT ;  /* 0x00000002c200720c */ /* 0x080fe20003f24270 */
[----:B------:R-:W-:Y:S01]  /*10bd0*/  BAR.SYNC.DEFER_BLOCKING 0x0 ;  /* 0x0000000000007b1d */ /* 0x000fe20000010000 */
[C---:B------:R-:W-:Y:S02]  /*10be0*/  ISETP.GE.AND P5, PT, R2.reuse, R197, PT ;  /* 0x000000c50200720c */ /* 0x040fe40003fa6270 */
[----:B------:R-:W-:Y:S02]  /*10bf0*/  ISETP.GE.AND P3, PT, R2, R199, PT ;  /* 0x000000c70200720c */ /* 0x000fe40003f66270 */
[----:B------:R-:W-:Y:S01]  /*10c00*/  ISETP.GT.AND P2, PT, R195, R2, PT ;  /* 0x00000002c300720c */ /* 0x000fe20003f44270 */
[----:B------:R-:W-:Y:S01]  /*10c10*/  IMAD.IADD R2, R192, 0x1, -R36 ;  /* 0x00000001c0027824 */ /* 0x000fe200078e0a24 */
[----:B------:R-:W-:-:S02]  /*10c20*/  IABS R3, R3 ;  /* 0x0000000300037213 */ /* 0x000fc40000000000 */
[----:B------:R-:W-:Y:S02]  /*10c30*/  IABS R7, R7 ;  /* 0x0000000700077213 */ /* 0x000fe40000000000 */
[----:B------:R-:W-:Y:S02]  /*10c40*/  I2FP.F32.S32 R5, R3 ;  /* 0x0000000300057245 */ /* 0x000fe40000201400 */
[----:B------:R-:W-:Y:S02]  /*10c50*/  IABS R2, R2 ;  /* 0x0000000200027213 */ /* 0x000fe40000000000 */
[----:B------:R-:W-:Y:S01]  /*10c60*/  I2FP.F32.S32 R7, R7 ;  /* 0x0000000700077245 */ /* 0x000fe20000201400 */
[----:B------:R-:W-:Y:S01]  /*10c70*/  FFMA.FTZ R5, R5, -UR6, R50 ;  /* 0x8000000605057c23 */ /* 0x000fe20008010032 */
[----:B------:R-:W-:Y:S01]  /*10c80*/  I2FP.F32.S32 R3, R2 ;  /* 0x0000000200037245 */ /* 0x000fe20000201400 */
[----:B------:R-:W-:Y:S01]  /*10c90*/  VIADD R2, R4, 0xffffff99 ;  /* 0xffffff9904027836 */ /* 0x000fe20000000000 */
[----:B------:R-:W-:Y:S01]  /*10ca0*/  IABS R6, R6 ;  /* 0x0000000600067213 */ /* 0x000fe20000000000 */
[----:B------:R-:W-:Y:S01]  /*10cb0*/  FFMA.FTZ R7, R7, -UR6, R40 ;  /* 0x8000000607077c23 */ /* 0x000fe20008010028 */
[----:B------:R-:W-:Y:S01]  /*10cc0*/  FSEL R5, R5, -INF , !P4 ;  /* 0xff80000005057808 */ /* 0x000fe20006000000 */
[----:B------:R-:W-:Y:S01]  /*10cd0*/  FFMA.FTZ R3, R3, -UR6, R49 ;  /* 0x8000000603037c23 */ /* 0x000fe20008010031 */
[----:B------:R-:W-:Y:S01]  /*10ce0*/  I2FP.F32.S32 R6, R6 ;  /* 0x0000000600067245 */ /* 0x000fe20000201400 */
[----:B------:R-:W-:Y:S01]  /*10cf0*/  VIADD R40, R64, 0xffffffa0 ;  /* 0xffffffa040287836 */ /* 0x000fe20000000000 */
[----:B------:R-:W-:-:S02]  /*10d00*/  ISETP.GT.AND P4, PT, R193, R2, PT ;  /* 0x00000002c100720c */ /* 0x000fc40003f84270 */
[----:B------:R-:W-:Y:S01]  /*10d10*/  FSEL R7, R7, -INF , !P1 ;  /* 0xff80000007077808 */ /* 0x000fe20004800000 */
[----:B------:R-:W-:Y:S01]  /*10d20*/  FFMA.FTZ R6, R6, -UR6, R42 ;  /* 0x8000000606067c23 */ /* 0x000fe2000801002a */
[----:B------:R-:W-:Y:S02]  /*10d30*/  ISETP.GE.AND P1, PT, R2, R198, PT ;  /* 0x000000c60200720c */ /* 0x000fe40003f26270 */
        /* <DEDUP_REMOVED lines=8> */
[----:B------:R-:W-:Y:S01]  /*10dc0*/  HMMA.16816.F32.BF16 R28, R16, R32, R216 ;  /* 0x00000020101c723c */ /* 0x000fe200000418d8 */
[----:B------:R-:W-:Y:S01]  /*10dd0*/  FSEL R145, R6, -INF , !P3 ;  /* 0xff80000006917808 */ /* 0x000fe20005800000 */
[----:B------:R-:W-:Y:S01]  /*10de0*/  IMAD.IADD R6, R65, 0x1, -R36 ;  /* 0x0000000141067824 */ /* 0x000fe200078e0a24 */
[----:B------:R-:W-:-:S02]  /*10df0*/  ISETP.GT.AND P6, PT, R196, R2, PT ;  /* 0x00000002c400720c */ /* 0x000fc40003fc4270 */
[----:B------:R-:W-:Y:S02]  /*10e00*/  ISETP.GE.AND P5, PT, R2, R200, PT ;  /* 0x000000c80200720c */ /* 0x000fe40003fa6270 */
[-C--:B------:R-:W-:Y:S02]  /*10e10*/  ISETP.GT.AND P2, PT, R194, R2.reuse, PT ;  /* 0x00000002c200720c */ /* 0x080fe40003f44270 */
[C---:B------:R-:W-:Y:S02]  /*10e20*/  ISETP.GE.AND P4, PT, R2.reuse, R197, PT ;  /* 0x000000c50200720c */ /* 0x040fe40003f86270 */
[----:B------:R-:W-:Y:S02]  /*10e30*/  ISETP.GE.AND P3, PT, R2, R199, PT ;  /* 0x000000c70200720c */ /* 0x000fe40003f66270 */
[----:B------:R-:W-:Y:S01]  /*10e40*/  ISETP.GT.AND P1, PT, R195, R2, PT ;  /* 0x00000002c300720c */ /* 0x000fe20003f24270 */
[----:B------:R-:W-:Y:S01]  /*10e50*/  IMAD.IADD R2, R192, 0x1, -R40 ;  /* 0x00000001c0027824 */ /* 0x000fe200078e0a28 */
[----:B------:R-:W-:-:S02]  /*10e60*/  IABS R3, R3 ;  /* 0x0000000300037213 */ /* 0x000fc40000000000 */
[----:B------:R-:W-:Y:S02]  /*10e70*/  IABS R6, R6 ;  /* 0x0000000600067213 */ /* 0x000fe40000000000 */
[----:B------:R-:W-:Y:S01]  /*10e80*/  I2FP.F32.S32 R3, R3 ;  /* 0x0000000300037245 */ /* 0x000fe20000201400 */
[----:B------:R-:W-:Y:S01]  /*10e90*/  HMMA.16816.F32.BF16 R36, R8, R24, R28 ;  /* 0x000000180824723c */ /* 0x000fe2000004181c */
[----:B------:R-:W-:Y:S01]  /*10ea0*/  IABS R2, R2 ;  /* 0x0000000200027213 */ /* 0x000fe20000000000 */
[----:B------:R-:W-:Y:S01]  /*10eb0*/  VIADD R24, R64, 0xffffffa1 ;  /* 0xffffffa140187836 */ /* 0x000fe20000000000 */
        /* <DEDUP_REMOVED lines=9> */
[----:B------:R-:W-:Y:S01]  /*10f50*/  HMMA.16816.F32.BF16 R28, R20, R34, R52 ;  /* 0x00000022141c723c */ /* 0x000fe20000041834 */
[----:B------:R-:W-:-:S02]  /*10f60*/  ISETP.GT.AND P6, PT, R193, R2, PT ;  /* 0x00000002c100720c */ /* 0x000fc40003fc4270 */
[----:B------:R-:W-:Y:S01]  /*10f70*/  FSEL R6, R6, -INF , !P2 ;  /* 0xff80000006067808 */ /* 0x000fe20005000000 */
[----:B------:R-:W-:Y:S01]  /*10f80*/  FFMA.FTZ R5, R5, -UR6, R43 ;  /* 0x8000000605057c23 */ /* 0x000fe2000801002b */
[----:B------:R-:W-:Y:S02]  /*10f90*/  ISETP.GE.AND P2, PT, R2, R198, PT ;  /* 0x000000c60200720c */ /* 0x000fe40003f46270 */
[----:B------:R-:W-:Y:S01]  /*10fa0*/  FSEL R3, R3, -INF , !P6 ;  /* 0xff80000003037808 */ /* 0x000fe20007000000 */
[----:B------:R-:W-:Y:S01]  /*10fb0*/  HMMA.16816.F32.BF16 R32, R16, R34, R224 ;  /* 0x000000221020723c */ /* 0x000fe200000418e0 */
[----:B------:R-:W-:Y:S02]  /*10fc0*/  FSEL R5, R5, -INF , !P1 ;  /* 0xff80000005057808 */ /* 0x000fe40004800000 */
[----:B------:R-:W-:Y:S01]  /*10fd0*/  FSEL R216, R3, -INF , !P2 ;  /* 0xff80000003d87808 */ /* 0x000fe20005000000 */
[----:B------:R-:W-:Y:S01]  /*10fe0*/  IMAD.IADD R3, R242, 0x1, -R40 ;  /* 0x00000001f2037824 */ /* 0x000fe200078e0a28 */
[----:B------:R-:W-:-:S02]  /*10ff0*/  FSEL R162, R7, -INF , !P5 ;  /* 0xff80000007a27808 */ /* 0x000fc40006800000 */
[----:B------:R-:W-:Y:S01]  /*11000*/  FSEL R48, R6, -INF , !P4 ;  /* 0xff80000006307808 */ /* 0x000fe20006000000 */
[--C-:B------:R-:W-:Y:S01]  /*11010*/  IMAD.IADD R6, R65, 0x1, -R40.reuse ;  /* 0x0000000141067824 */ /* 0x100fe200078e0a28 */
[----:B------:R-:W-:Y:S01]  /*11020*/  FSEL R49, R5, -INF , !P3 ;  /* 0xff80000005317808 */ /* 0x000fe20005800000 */
[----:B------:R-:W-:Y:S01]  /*11030*/  IMAD.IADD R5, R66, 0x1, -R40 ;  /* 0x0000000142057824 */ /* 0x000fe200078e0a28 */
[----:B------:R-:W-:Y:S01]  /*11040*/  ISETP.GT.AND P5, PT, R196, R2, PT ;  /* 0x00000002c400720c */ /* 0x000fe20003fa4270 */
[----:B------:R-:W-:Y:S01]  /*11050*/  HMMA.16816.F32.BF16 R40, R20, R76, R152 ;  /* 0x0000004c1428723c */ /* 0x000fe20000041898 */
[----:B------:R-:W-:Y:S01]  /*11060*/  ISETP.GE.AND P4, PT, R2, R200, PT ;  /* 0x000000c80200720c */ /* 0x000fe20003f86270 */
[----:B------:R-:W-:Y:S01]  /*11070*/  VIADD R21, R64, 0xffffffa8 ;  /* 0xffffffa840157836 */ /* 0x000fe20000000000 */
[----:B------:R-:W-:Y:S02]  /*11080*/  ISETP.GT.AND P1, PT, R194, R2, PT ;  /* 0x00000002c200720c */ /* 0x000fe40003f24270 */
[----:B------:R-:W-:-:S02]  /*11090*/  ISETP.GE.AND P6, PT, R2, R197, PT ;  /* 0x000000c50200720c */ /* 0x000fc40003fc6270 */
[----:B------:R-:W-:Y:S01]  /*110a0*/  ISETP.GE.AND P3, PT, R2, R199, PT ;  /* 0x000000c70200720c */ /* 0x000fe20003f66270 */
[-C--:B------:R-:W-:Y:S01]  /*110b0*/  HMMA.16816.F32.BF16 R28, R12, R26.reuse, R28 ;  /* 0x0000001a0c1c723c */ /* 0x080fe2000004181c */
[----:B------:R-:W-:Y:S01]  /*110c0*/  ISETP.GT.AND P2, PT, R195, R2, PT ;  /* 0x00000002c300720c */ /* 0x000fe20003f44270 */
[----:B------:R-:W-:Y:S01]  /*110d0*/  IMAD.IADD R2, R192, 0x1, -R24 ;  /* 0x00000001c0027824 */ /* 0x000fe200078e0a18 */
[----:B------:R-:W-:Y:S02]  /*110e0*/  IABS R3, R3 ;  /* 0x0000000300037213 */ /* 0x000fe40000000000 */
[----:B------:R-:W-:Y:S02]  /*110f0*/  IABS R6, R6 ;  /* 0x0000000600067213 */ /* 0x000fe40000000000 */
[----:B------:R-:W-:Y:S01]  /*11100*/  I2FP.F32.S32 R3, R3 ;  /* 0x0000000300037245 */ /* 0x000fe20000201400 */
[----:B------:R-:W-:Y:S01]  /*11110*/  HMMA.16816.F32.BF16 R32, R8, R26, R32 ;  /* 0x0000001a0820723c */ /* 0x000fe20000041820 */
[----:B------:R-:W-:-:S02]  /*11120*/  IABS R5, R5 ;  /* 0x0000000500057213 */ /* 0x000fc40000000000 */
[----:B------:R-:W-:Y:S01]  /*11130*/  IABS R2, R2 ;  /* 0x0000000200027213 */ /* 0x000fe20000000000 */
[----:B------:R-:W-:Y:S01]  /*11140*/  FFMA.FTZ R7, R3, -UR6, R46 ;  /* 0x8000000603077c23 */ /* 0x000fe2000801002e */
[----:B------:R-:W-:Y:S02]  /*11150*/  I2FP.F32.S32 R6, R6 ;  /* 0x0000000600067245 */ /* 0x000fe40000201400 */
[----:B------:R-:W-:Y:S01]  /*11160*/  I2FP.F32.S32 R5, R5 ;  /* 0x0000000500057245 */ /* 0x000fe20000201400 */
[----:B------:R-:W-:Y:S01]  /*11170*/  HMMA.16816.F32.BF16 R16, R16, R76, R228 ;  /* 0x0000004c1010723c */ /* 0x000fe200000418e4 */
        /* <DEDUP_REMOVED lines=11> */
[----:B------:R-:W-:Y:S02]  /*11230*/  FSEL R217, R7, -INF , !P4 ;  /* 0xff80000007d97808 */ /* 0x000fe40006000000 */
[----:B------:R-:W-:Y:S01]  /*11240*/  FSEL R154, R6, -INF , !P6 ;  /* 0xff800000069a7808 */ /* 0x000fe20007000000 */
[--C-:B------:R-:W-:Y:S01]  /*11250*/  IMAD.IADD R6, R66, 0x1, -R24.reuse ;  /* 0x0000000142067824 */ /* 0x100fe200078e0a18 */
[----:B------:R-:W-:Y:S01]  /*11260*/  FSEL R171, R5, -INF , !P3 ;  /* 0xff80000005ab7808 */ /* 0x000fe20005800000 */
[----:B------:R-:W-:Y:S01]  /*11270*/  HMMA.16816.F32.BF16 R16, R8, R60, R16 ;  /* 0x0000003c0810723c */ /* 0x000fe20000041810 */
[----:B------:R-:W-:Y:S01]  /*11280*/  FSEL R205, R3, -INF , !P1 ;  /* 0xff80000003cd7808 */ /* 0x000fe20004800000 */
[----:B------:R-:W-:Y:S01]  /*11290*/  IMAD.IADD R3, R65, 0x1, -R24 ;  /* 0x0000000141037824 */ /* 0x000fe200078e0a18 */
[----:B------:R-:W-:Y:S01]  /*112a0*/  ISETP.GT.AND P4, PT, R196, R2, PT ;  /* 0x00000002c400720c */ /* 0x000fe20003f84270 */
[----:B------:R-:W-:Y:S01]  /*112b0*/  VIADD R9, R64, 0xffffffb1 ;  /* 0xffffffb140097836 */ /* 0x000fe20000000000 */
[----:B------:R-:W-:-:S02]  /*112c0*/  ISETP.GE.AND P6, PT, R2, R200, PT ;  /* 0x000000c80200720c */ /* 0x000fc40003fc6270 */
[-C--:B------:R-:W-:Y:S02]  /*112d0*/  ISETP.GT.AND P2, PT, R194, R2.reuse, PT ;  /* 0x00000002c200720c */ /* 0x080fe40003f44270 */
[C---:B------:R-:W-:Y:S02]  /*112e0*/  ISETP.GE.AND P5, PT, R2.reuse, R197, PT ;  /* 0x000000c50200720c */ /* 0x040fe40003fa6270 */
[----:B------:R-:W-:Y:S02]  /*112f0*/  ISETP.GE.AND P3, PT, R2, R199, PT ;  /* 0x000000c70200720c */ /* 0x000fe40003f66270 */
[----:B------:R-:W-:Y:S01]  /*11300*/  ISETP.GT.AND P1, PT, R195, R2, PT ;  /* 0x00000002c300720c */ /* 0x000fe20003f24270 */
[----:B------:R-:W-:Y:S01]  /*11310*/  IMAD.IADD R2, R242, 0x1, -R24 ;  /* 0x00000001f2027824 */ /* 0x000fe200078e0a18 */
[----:B------:R-:W-:Y:S01]  /*11320*/  IABS R6, R6 ;  /* 0x0000000600067213 */ /* 0x000fe20000000000 */
[----:B------:R-:W-:Y:S01]  /*11330*/  HMMA.16816.F32.BF16 R24, R12, R60, R40 ;  /* 0x0000003c0c18723c */ /* 0x000fe20000041828 */
[----:B------:R-:W-:Y:S01]  /*11340*/  IABS R3, R3 ;  /* 0x0000000300037213 */ /* 0x000fe20000000000 */
[----:B------:R-:W-:Y:S01]  /*11350*/  VIADD R12, R64, 0xffffffb0 ;  /* 0xffffffb0400c7836 */ /* 0x000fe20000000000 */
[----:B------:R-:W-:Y:S01]  /*11360*/  IABS R5, R2 ;  /* 0x0000000200057213 */ /* 0x000fe20000000000 */
[----:B------:R-:W-:-:S02]  /*11370*/  IMAD.IADD R2, R192, 0x1, -R21 ;  /* 0x00000001c0027824 */ /* 0x000fc400078e0a15 */
[----:B------:R-:W-:Y:S01]  /*11380*/  IMAD.MOV.U32 R20, RZ, RZ, R6 ;  /* 0x000000ffff147224 */ /* 0x000fe200078e0006 */
[----:B------:R-:W-:Y:S01]  /*11390*/  I2FP.F32.S32 R7, R5 ;  /* 0x0000000500077245 */ /* 0x000fe20000201400 */
[----:B------:R-:W-:Y:S01]  /*113a0*/  IMAD.IADD R8, R66, 0x1, -R12 ;  /* 0x0000000142087824 */ /* 0x000fe200078e0a0c */
[----:B------:R-:W-:Y:S02]  /*113b0*/  IABS R2, R2 ;  /* 0x0000000200027213 */ /* 0x000fe40000000000 */
[----:B------:R-:W-:Y:S01]  /*113c0*/  I2FP.F32.S32 R6, R3 ;  /* 0x0000000300067245 */ /* 0x000fe20000201400 */
[----:B------:R-:W-:Y:S01]  /*113d0*/  FFMA.FTZ R7, R7, -UR6, R47 ;  /* 0x8000000607077c23 */ /* 0x000fe2000801002f */
[----:B------:R-:W-:Y:S01]  /*113e0*/  I2FP.F32.S32 R3, R2 ;  /* 0x0000000200037245 */ /* 0x000fe20000201400 */
[----:B------:R-:W-:Y:S01]  /*113f0*/  VIADD R2, R4, 0xffffffa8 ;  /* 0xffffffa804027836 */ /* 0x000fe20000000000 */
[----:B------:R-:W-:Y:S01]  /*11400*/  I2FP.F32.S32 R5, R20 ;  /* 0x0000001400057245 */ /* 0x000fe20000201400 */
[----:B------:R-:W-:Y:S01]  /*11410*/  FFMA.FTZ R6, R6, -UR6, R37 ;  /* 0x8000000606067c23 */ /* 0x000fe20008010025 */
[----:B------:R-:W-:Y:S01]  /*11420*/  FSEL R7, R7, -INF , !P4 ;  /* 0xff80000007077808 */ /* 0x000fe20006000000 */
[----:B------:R-:W-:Y:S01]  /*11430*/  FFMA.FTZ R3, R3, -UR6, R28 ;  /* 0x8000000603037c23 */ /* 0x000fe2000801001c */
[----:B------:R-:W-:Y:S01]  /*11440*/  ISETP.GT.AND P4, PT, R193, R2, PT ;  /* 0x00000002c100720c */ /* 0x000fe20003f84270 */
[----:B------:R-:W-:Y:S01]  /*11450*/  FFMA.FTZ R5, R5, -UR6, R39 ;  /* 0x8000000605057c23 */ /* 0x000fe20008010027 */
[----:B------:R-:W-:Y:S01]  /*11460*/  FSEL R6, R6, -INF , !P2 ;  /* 0xff80000006067808 */ /* 0x000fe20005000000 */
[----:B------:R-:W-:Y:S01]  /*11470*/  VIADD R20, R64, 0xffffffa9 ;  /* 0xffffffa940147836 */ /* 0x000fe20000000000 */
[----:B------:R-:W-:-:S02]  /*11480*/  ISETP.GE.AND P2, PT, R2, R198, PT ;  /* 0x000000c60200720c */ /* 0x000fc40003f46270 */
[----:B------:R-:W-:Y:S02]  /*11490*/  FSEL R3, R3, -INF , !P4 ;  /* 0xff80000003037808 */ /* 0x000fe40006000000 */
[----:B------:R-:W-:Y:S01]  /*114a0*/  FSEL R211, R7, -INF , !P6 ;  /* 0xff80000007d37808 */ /* 0x000fe20007000000 */
[--C-:B------:R-:W-:Y:S01]  /*114b0*/  IMAD.IADD R7, R66, 0x1, -R21.reuse ;  /* 0x0000000142077824 */ /* 0x100fe200078e0a15 */
[----:B------:R-:W-:Y:S01]  /*114c0*/  FSEL R178, R3, -INF , !P2 ;  /* 0xff80000003b27808 */ /* 0x000fe20005000000 */
[--C-:B------:R-:W-:Y:S01]  /*114d0*/  IMAD.IADD R3, R242, 0x1, -R21.reuse ;  /* 0x00000001f2037824 */ /* 0x100fe200078e0a15 */
[----:B------:R-:W-:Y:S01]  /*114e0*/  FSEL R152, R6, -INF , !P5 ;  /* 0xff80000006987808 */ /* 0x000fe20006800000 */
[----:B------:R-:W-:Y:S01]  /*114f0*/  IMAD.IADD R6, R65, 0x1, -R21 ;  /* 0x0000000141067824 */ /* 0x000fe200078e0a15 */
[----:B------:R-:W-:Y:S02]  /*11500*/  FSEL R5, R5, -INF , !P1 ;  /* 0xff80000005057808 */ /* 0x000fe40004800000 */
[----:B------:R-:W-:-:S02]  /*11510*/  IABS R3, R3 ;  /* 0x0000000300037213 */ /* 0x000fc40000000000 */
[----:B------:R-:W-:Y:S02]  /*11520*/  FSEL R170, R5, -INF , !P3 ;  /* 0xff80000005aa7808 */ /* 0x000fe40005800000 */
[----:B------:R-:W-:Y:S01]  /*11530*/  IABS R6, R6 ;  /* 0x0000000600067213 */ /* 0x000fe20000000000 */
[----:B------:R-:W-:Y:S01]  /*11540*/  IMAD.MOV.U32 R5, RZ, RZ, R3 ;  /* 0x000000ffff057224 */ /* 0x000fe200078e0003 */
[----:B------:R-:W-:Y:S02]  /*11550*/  IABS R7, R7 ;  /* 0x0000000700077213 */ /* 0x000fe40000000000 */
[----:B------:R-:W-:Y:S01]  /*11560*/  ISETP.GT.AND P6, PT, R196, R2, PT ;  /* 0x00000002c400720c */ /* 0x000fe20003fc4270 */
[----:B------:R-:W-:Y:S01]  /*11570*/  IMAD.MOV.U32 R3, RZ, RZ, R6 ;  /* 0x000000ffff037224 */ /* 0x000fe200078e0006 */
[----:B------:R-:W-:Y:S01]  /*11580*/  ISETP.GE.AND P5, PT, R2, R200, PT ;  /* 0x000000c80200720c */ /* 0x000fe20003fa6270 */
[----:B------:R-:W-:Y:S01]  /*11590*/  IMAD.MOV.U32 R21, RZ, RZ, R7 ;  /* 0x000000ffff157224 */ /* 0x000fe200078e0007 */
[----:B------:R-:W-:-:S02]  /*115a0*/  ISETP.GT.AND P1, PT, R194, R2, PT ;  /* 0x00000002c200720c */ /* 0x000fc40003f24270 */
[C---:B------:R-:W-:Y:S02]  /*115b0*/  ISETP.GE.AND P4, PT, R2.reuse, R197, PT ;  /* 0x000000c50200720c */ /* 0x040fe40003f86270 */
[----:B------:R-:W-:Y:S02]  /*115c0*/  ISETP.GE.AND P3, PT, R2, R199, PT ;  /* 0x000000c70200720c */ /* 0x000fe40003f66270 */
[----:B------:R-:W-:Y:S01]  /*115d0*/  ISETP.GT.AND P2, PT, R195, R2, PT ;  /* 0x00000002c300720c */ /* 0x000fe20003f44270 */
[----:B------:R-:W-:Y:S01]  /*115e0*/  IMAD.IADD R2, R192, 0x1, -R20 ;  /* 0x00000001c0027824 */ /* 0x000fe200078e0a14 */
        /* <DEDUP_REMOVED lines=10> */
[----:B------:R-:W-:Y:S01]  /*11690*/  FSEL R6, R6, -INF , !P1 ;  /* 0xff80000006067808 */ /* 0x000fe20004800000 */
[----:B------:R-:W-:Y:S01]  /*116a0*/  FFMA.FTZ R3, R3, -UR6, R29 ;  /* 0x8000000603037c23 */ /* 0x000fe2000801001d */
[----:B------:R-:W-:-:S02]  /*116b0*/  ISETP.GT.AND P6, PT, R193, R2, PT ;  /* 0x00000002c100720c */ /* 0x000fc40003fc4270 */
        /* <DEDUP_REMOVED lines=8> */
[----:B------:R-:W-:Y:S01]  /*11740*/  IMAD.IADD R6, R65, 0x1, -R20 ;  /* 0x0000000141067824 */ /* 0x000fe200078e0a14 */
[----:B------:R-:W-:-:S02]  /*11750*/  FSEL R177, R7, -INF , !P5 ;  /* 0xff80000007b17808 */ /* 0x000fc40006800000 */
[----:B------:R-:W-:Y:S02]  /*11760*/  ISETP.GT.AND P5, PT, R196, R2, PT ;  /* 0x00000002c400720c */ /* 0x000fe40003fa4270 */
        /* <DEDUP_REMOVED lines=8> */
[----:B------:R-:W-:Y:S02]  /*117f0*/  IABS R6, R6 ;  /* 0x0000000600067213 */ /* 0x000fe40000000000 */
        /* <DEDUP_REMOVED lines=13> */
[----:B------:R-:W-:Y:S02]  /*118d0*/  FSEL R6, R6, -INF , !P2 ;  /* 0xff80000006067808 */ /* 0x000fe40005000000 */
[----:B------:R-:W-:Y:S02]  /*118e0*/  FSEL R144, R5, -INF , !P6 ;  /* 0xff80000005907808 */ /* 0x000fe40007000000 */
[----:B------:R-:W-:Y:S01]  /*118f0*/  FSEL R5, R3, -INF , !P5 ;  /* 0xff80000003057808 */ /* 0x000fe20006800000 */
[----:B------:R-:W-:Y:S01]  /*11900*/  IMAD.IADD R3, R192, 0x1, -R9 ;  /* 0x00000001c0037824 */ /* 0x000fe200078e0a09 */
[----:B------:R-:W-:Y:S01]  /*11910*/  FSEL R78, R6, -INF , !P3 ;  /* 0xff800000064e7808 */ /* 0x000fe20005800000 */
[--C-:B------:R-:W-:Y:S01]  /*11920*/  IMAD.IADD R6, R242, 0x1, -R12.reuse ;  /* 0x00000001f2067824 */ /* 0x100fe200078e0a0c */
[----:B------:R-:W-:Y:S01]  /*11930*/  FSEL R169, R7, -INF , !P4 ;  /* 0xff80000007a97808 */ /* 0x000fe20006000000 */
[----:B------:R-:W-:Y:S01]  /*11940*/  IMAD.IADD R7, R65, 0x1, -R12 ;  /* 0x0000000141077824 */ /* 0x000fe200078e0a0c */
[----:B------:R-:W-:-:S02]  /*11950*/  IABS R3, R3 ;  /* 0x0000000300037213 */ /* 0x000fc40000000000 */
[----:B------:R-:W-:Y:S02]  /*11960*/  IABS R6, R6 ;  /* 0x0000000600067213 */ /* 0x000fe40000000000 */
[----:B------:R-:W-:Y:S02]  /*11970*/  IABS R8, R8 ;  /* 0x0000000800087213 */ /* 0x000fe40000000000 */
[----:B------:R-:W-:Y:S02]  /*11980*/  IABS R7, R7 ;  /* 0x0000000700077213 */ /* 0x000fe40000000000 */
[----:B------:R-:W-:Y:S02]  /*11990*/  I2FP.F32.S32 R3, R3 ;  /* 0x0000000300037245 */ /* 0x000fe40000201400 */
[----:B------:R-:W-:Y:S02]  /*119a0*/  I2FP.F32.S32 R6, R6 ;  /* 0x0000000600067245 */ /* 0x000fe40000201400 */
[----:B------:R-:W-:-:S02]  /*119b0*/  I2FP.F32.S32 R8, R8 ;  /* 0x0000000800087245 */ /* 0x000fc40000201400 */
[----:B------:R-:W-:Y:S01]  /*119c0*/  ISETP.GE.AND P2, PT, R2, R198, PT ;  /* 0x000000c60200720c */ /* 0x000fe20003f46270 */
[----:B------:R-:W-:Y:S01]  /*119d0*/  FFMA.FTZ R6, R6, -UR6, R26 ;  /* 0x8000000606067c23 */ /* 0x000fe2000801001a */
[----:B------:R-:W-:Y:S01]  /*119e0*/  I2FP.F32.S32 R10, R7 ;  /* 0x00000007000a7245 */ /* 0x000fe20000201400 */
[----:B------:R-:W-:Y:S01]  /*119f0*/  FFMA.FTZ R7, R3, -UR6, R25 ;  /* 0x8000000603077c23 */ /* 0x000fe20008010019 */
[----:B------:R-:W-:Y:S01]  /*11a00*/  FSEL R210, R5, -INF , !P2 ;  /* 0xff80000005d27808 */ /* 0x000fe20005000000 */
[----:B------:R-:W-:Y:S01]  /*11a10*/  FFMA.FTZ R3, R8, -UR6, R18 ;  /* 0x8000000608037c23 */ /* 0x000fe20008010012 */
[-C--:B------:R-:W-:Y:S01]  /*11a20*/  ISETP.GT.AND P4, PT, R196, R2.reuse, PT ;  /* 0x00000002c400720c */ /* 0x080fe20003f84270 */
[----:B------:R-:W-:Y:S01]  /*11a30*/  FFMA.FTZ R5, R10, -UR6, R16 ;  /* 0x800000060a057c23 */ /* 0x000fe20008010010 */
[----:B------:R-:W-:Y:S02]  /*11a40*/  ISETP.GT.AND P2, PT, R195, R2, PT ;  /* 0x00000002c300720c */ /* 0x000fe40003f44270 */
[----:B------:R-:W-:-:S02]  /*11a50*/  ISETP.GE.AND P3, PT, R2, R200, PT ;  /* 0x000000c80200720c */ /* 0x000fc40003f66270 */
[----:B------:R-:W-:Y:S02]  /*11a60*/  ISETP.GT.AND P1, PT, R194, R2, PT ;  /* 0x00000002c200720c */ /* 0x000fe40003f24270 */
[C---:B------:R-:W-:Y:S02]  /*11a70*/  ISETP.GE.AND P6, PT, R2.reuse, R197, PT ;  /* 0x000000c50200720c */ /* 0x040fe40003fc6270 */
[----:B------:R-:W-:Y:S01]  /*11a80*/  ISETP.GE.AND P5, PT, R2, R199, PT ;  /* 0x000000c70200720c */ /* 0x000fe20003fa6270 */
[----:B------:R-:W-:Y:S01]  /*11a90*/  VIADD R2, R4, 0xffffffb1 ;  /* 0xffffffb104027836 */ /* 0x000fe20000000000 */
[----:B------:R-:W-:Y:S01]  /*11aa0*/  FSEL R8, R6, -INF , !P4 ;  /* 0xff80000006087808 */ /* 0x000fe20006000000 */
[----:B------:R-:W-:Y:S01]  /*11ab0*/  VIADD R6, R64, 0xffffffb9 ;  /* 0xffffffb940067836 */ /* 0x000fe20000000000 */
[----:B------:R-:W-:Y:S01]  /*11ac0*/  FSEL R3, R3, -INF , !P2 ;  /* 0xff80000003037808 */ /* 0x000fe20005000000 */
[----:B------:R-:W-:Y:S01]  /*11ad0*/  VIADD R4, R4, 0xffffffb9 ;  /* 0xffffffb904047836 */ /* 0x000fe20000000000 */
[----:B------:R-:W-:Y:S01]  /*11ae0*/  FSEL R5, R5, -INF , !P1 ;  /* 0xff80000005057808 */ /* 0x000fe20004800000 */
[--C-:B------:R-:W-:Y:S01]  /*11af0*/  IMAD.IADD R10, R66, 0x1, -R6.reuse ;  /* 0x00000001420a7824 */ /* 0x100fe200078e0a06 */
[----:B------:R-:W-:Y:S01]  /*11b00*/  FSEL R179, R3, -INF , !P5 ;  /* 0xff80000003b37808 */ /* 0x000fe20006800000 */
[----:B------:R-:W-:Y:S01]  /*11b10*/  IMAD.IADD R3, R192, 0x1, -R6 ;  /* 0x00000001c0037824 */ /* 0x000fe200078e0a06 */
[----:B------:R-:W-:-:S02]  /*11b20*/  ISETP.GT.AND P4, PT, R193, R2, PT ;  /* 0x00000002c100720c */ /* 0x000fc40003f84270 */
[----:B------:R-:W-:Y:S01]  /*11b30*/  FSEL R218, R8, -INF , !P3 ;  /* 0xff80000008da7808 */ /* 0x000fe20005800000 */
[--C-:B------:R-:W-:Y:S01]  /*11b40*/  IMAD.IADD R8, R242, 0x1, -R9.reuse ;  /* 0x00000001f2087824 */ /* 0x100fe200078e0a09 */
[----:B------:R-:W-:Y:S02]  /*11b50*/  FSEL R176, R5, -INF , !P6 ;  /* 0xff80000005b07808 */ /* 0x000fe40007000000 */
[----:B------:R-:W-:Y:S02]  /*11b60*/  ISETP.GE.AND P1, PT, R2, R198, PT ;  /* 0x000000c60200720c */ /* 0x000fe40003f26270 */
[----:B------:R-:W-:Y:S02]  /*11b70*/  FSEL R5, R7, -INF , !P4 ;  /* 0xff80000007057808 */ /* 0x000fe40006000000 */
[----:B------:R-:W-:Y:S02]  /*11b80*/  IABS R3, R3 ;  /* 0x0000000300037213 */ /* 0x000fe40000000000 */
[----:B------:R-:W-:Y:S01]  /*11b90*/  IABS R7, R8 ;  /* 0x0000000800077213 */ /* 0x000fe20000000000 */
[----:B------:R-:W-:Y:S01]  /*11ba0*/  IMAD.IADD R8, R65, 0x1, -R6 ;  /* 0x0000000141087824 */ /* 0x000fe200078e0a06 */
[----:B------:R-:W-:Y:S01]  /*11bb0*/  FSEL R207, R5, -INF , !P1 ;  /* 0xff80000005cf7808 */ /* 0x000fe20004800000 */
[--C-:B------:R-:W-:Y:S01]  /*11bc0*/  IMAD.IADD R5, R65, 0x1, -R9.reuse ;  /* 0x0000000141057824 */ /* 0x100fe200078e0a09 */
[----:B------:R-:W-:Y:S01]  /*11bd0*/  ISETP.GT.AND P3, PT, R196, R2, PT ;  /* 0x00000002c400720c */ /* 0x000fe20003f64270 */
[----:B------:R-:W-:Y:S01]  /*11be0*/  IMAD.IADD R9, R66, 0x1, -R9 ;  /* 0x0000000142097824 */ /* 0x000fe200078e0a09 */
[----:B------:R-:W-:-:S02]  /*11bf0*/  ISETP.GE.AND P6, PT, R2, R200, PT ;  /* 0x000000c80200720c */ /* 0x000fc40003fc6270 */
[-C--:B------:R-:W-:Y:S02]  /*11c00*/  ISETP.GT.AND P2, PT, R194, R2.reuse, PT ;  /* 0x00000002c200720c */ /* 0x080fe40003f44270 */
[C---:B------:R-:W-:Y:S02]  /*11c10*/  ISETP.GE.AND P5, PT, R2.reuse, R197, PT ;  /* 0x000000c50200720c */ /* 0x040fe40003fa6270 */
[----:B------:R-:W-:Y:S02]  /*11c20*/  ISETP.GE.AND P4, PT, R2, R199, PT ;  /* 0x000000c70200720c */ /* 0x000fe40003f86270 */
[----:B------:R-:W-:Y:S01]  /*11c30*/  ISETP.GT.AND P1, PT, R195, R2, PT ;  /* 0x00000002c300720c */ /* 0x000fe20003f24270 */
[----:B------:R-:W-:Y:S01]  /*11c40*/  IMAD.MOV.U32 R2, RZ, RZ, R3 ;  /* 0x000000ffff027224 */ /* 0x000fe200078e0003 */
[----:B------:R-:W-:Y:S01]  /*11c50*/  IABS R8, R8 ;  /* 0x0000000800087213 */ /* 0x000fe20000000000 */
[----:B------:R-:W-:Y:S01]  /*11c60*/  IMAD.MOV.U32 R3, RZ, RZ, R7 ;  /* 0x000000ffff037224 */ /* 0x000fe200078e0007 */
        /* <DEDUP_REMOVED lines=12> */
[----:B------:R-:W-:-:S02]  /*11d30*/  I2FP.F32.S32 R3, R3 ;  /* 0x0000000300037245 */ /* 0x000fc40000201400 */
[----:B------:R-:W-:Y:S02]  /*11d40*/  I2FP.F32.S32 R7, R7 ;  /* 0x0000000700077245 */ /* 0x000fe40000201400 */
[----:B------:R-:W-:Y:S01]  /*11d50*/  IABS R10, R10 ;  /* 0x0000000a000a7213 */ /* 0x000fe20000000000 */
[----:B------:R-:W-:Y:S01]  /*11d60*/  FFMA.FTZ R3, R3, -UR6, R19 ;  /* 0x8000000603037c23 */ /* 0x000fe20008010013 */
[----:B------:R-:W-:Y:S01]  /*11d70*/  FSEL R5, R5, -INF , !P2 ;  /* 0xff80000005057808 */ /* 0x000fe20005000000 */
[----:B------:R-:W-:Y:S01]  /*11d80*/  FFMA.FTZ R7, R7, -UR6, R159 ;  /* 0x8000000607077c23 */ /* 0x000fe2000801009f */
[----:B------:R-:W-:Y:S02]  /*11d90*/  I2FP.F32.S32 R10, R10 ;  /* 0x0000000a000a7245 */ /* 0x000fe40000201400 */
[----:B------:R-:W-:Y:S02]  /*11da0*/  FSEL R3, R3, -INF , !P1 ;  /* 0xff80000003037808 */ /* 0x000fe40004800000 */
[----:B------:R-:W-:-:S02]  /*11db0*/  ISETP.GT.AND P1, PT, R194, R4, PT ;  /* 0x00000004c200720c */ /* 0x000fc40003f24270 */
[----:B------:R-:W-:Y:S02]  /*11dc0*/  ISETP.GT.AND P2, PT, R196, R4, PT ;  /* 0x00000004c400720c */ /* 0x000fe40003f44270 */
[----:B------:R-:W-:Y:S02]  /*11dd0*/  FSEL R8, R8, -INF , !P1 ;  /* 0xff80000008087808 */ /* 0x000fe40004800000 */
[----:B------:R-:W-:Y:S02]  /*11de0*/  ISETP.GT.U32.AND P1, PT, R146, R248, PT ;  /* 0x000000f89200720c */ /* 0x000fe40003f24070 */
[----:B------:R-:W-:Y:S01]  /*11df0*/  FSEL R9, R2, -INF , !P3 ;  /* 0xff80000002097808 */ /* 0x000fe20005800000 */
[----:B------:R-:W-:Y:S01]  /*11e00*/  FFMA.FTZ R2, R10, -UR6, R75 ;  /* 0x800000060a027c23 */ /* 0x000fe2000801004b */
[----:B------:R-:W-:Y:S02]  /*11e10*/  FSEL R157, R3, -INF , !P4 ;  /* 0xff800000039d7808 */ /* 0x000fe40006000000 */
        /* <DEDUP_REMOVED lines=12> */
[----:B------:R-:W-:-:S02]  /*11ee0*/  FSEL R204, R3, -INF , !P5 ;  /* 0xff80000003cc7808 */ /* 0x000fc40006800000 */
[----:B------:R-:W-:Y:S02]  /*11ef0*/  FSEL R73, R8, -INF , !P4 ;  /* 0xff80000008497808 */ /* 0x000fe40006000000 */
[----:B------:R-:W-:Y:S01]  /*11f00*/  FSEL R155, R2, -INF , !P3 ;  /* 0xff800000029b7808 */ /* 0x000fe20005800000 */
[----:B------:R-:W-:Y:S06]  /*11f10*/  @!P1 BRA `(.L_x_2236) ;  /* 0x0000000000e89947 */ /* 0x000fec0003800000 */
[----:B------:R-:W2:Y:S04]  /*11f20*/  LDL R241, [R1+0x14] ;  /* 0x0000140001f17983 */ /* 0x000ea80000100800 */
[----:B------:R-:W3:Y:S01]  /*11f30*/  LDL R242, [R1+0x10] ;  /* 0x0000100001f27983 */ /* 0x000ee20000100800 */
[C---:B------:R-:W-:Y:S01]  /*11f40*/  @!P0 VIADD R7, R238.reuse, 0xfffffffc ;  /* 0xfffffffcee078836 */ /* 0x040fe20000000000 */
[----:B------:R-:W-:Y:S01]  /*11f50*/  BSSY.RECONVERGENT B0, `(.L_x_2237) ;  /* 0x0000035000007945 */ /* 0x000fe20003800200 */
[----:B------:R-:W-:Y:S01]  /*11f60*/  @!P0 VIADD R6, R238, 0xfffffffc ;  /* 0xfffffffcee068836 */ /* 0x000fe20000000000 */
[----:B------:R1:W-:Y:S01]  /*11f70*/  @P0 STS.128 [R201+0x4000], RZ ;  /* 0x004000ffc9000388 */ /* 0x0003e20000000c00 */
        /* <DEDUP_REMOVED lines=10> */
[C---:B------:R-:W-:Y:S01]  /*12020*/  @!P0 LEA R10, P1, R202.reuse, R10, 0x5 ;  /* 0x0000000aca0a8211 */ /* 0x040fe200078228ff */
[----:B------:R-:W-:Y:S01]  /*12030*/  @!P0 IMAD R7, R7, R203, R3 ;  /* 0x000000cb07078224 */ /* 0x000fe200078e0203 */
[----:B------:R-:W-:-:S02]  /*12040*/  @!P0 LEA.HI.X R11, R202, R11, R203, 0x4, P2 ;  /* 0x0000000bca0b8211 */ /* 0x000fc400010f24cb */
[----:B------:R-:W-:Y:S02]  /*12050*/  @!P0 LEA.HI.X R3, R202, R4, R203, 0x5, P1 ;  /* 0x00000004ca038211 */ /* 0x000fe400008f2ccb */
[-C--:B--2---:R-:W-:Y:S02]  /*12060*/  @!P0 LEA R8, P3, R2, R241.reuse, 0x7 ;  /* 0x000000f102088211 */ /* 0x084fe400078638ff */
[CC--:B------:R-:W-:Y:S02]  /*12070*/  @!P0 LEA R6, P2, R5.reuse, R241.reuse, 0x1 ;  /* 0x000000f105068211 */ /* 0x0c0fe400078408ff */
[----:B------:R-:W-:Y:S02]  /*12080*/  @!P0 LEA R4, P1, R10, R241, 0x1 ;  /* 0x000000f10a048211 */ /* 0x000fe400078208ff */
[-C--:B---3--:R-:W-:Y:S02]  /*12090*/  @!P0 LEA.HI.X R9, R2, R242.reuse, R7, 0x7, P3 ;  /* 0x000000f202098211 */ /* 0x088fe400018f3c07 */
        /* <DEDUP_REMOVED lines=18> */
[----:B-1----:R-:W-:Y:S01]  /*121c0*/  IADD3 R4, PT, PT, R238, -0x4, RZ ;  /* 0xfffffffcee047810 */ /* 0x002fe20007ffe0ff */
[----:B------:R-:W-:-:S04]  /*121d0*/  IMAD R6, R203, 0x30, RZ ;  /* 0x00000030cb067824 */ /* 0x000fc800078e02ff */
[----:B------:R-:W-:-:S04]  /*121e0*/  IMAD.WIDE.U32 R2, R4, R202, RZ ;  /* 0x000000ca04027225 */ /* 0x000fc800078e00ff */
[----:B------:R-:W-:Y:S01]  /*121f0*/  IMAD R3, R4, R203, R3 ;  /* 0x000000cb04037224 */ /* 0x000fe200078e0203 */
[----:B------:R-:W-:-:S04]  /*12200*/  SHF.L.U32 R4, R2, 0x6, RZ ;  /* 0x0000000602047819 */ /* 0x000fc800000006ff */
[----:B------:R-:W-:-:S03]  /*12210*/  SHF.L.U64.HI R5, R2, 0x6, R3 ;  /* 0x0000000602057819 */ /* 0x000fc60000010203 */
        /* <DEDUP_REMOVED lines=8> */
.L_x_2238:
[----:B------:R-:W-:Y:S05]  /*122a0*/  BSYNC.RECONVERGENT B0 ;  /* 0x0000000000007941 */ /* 0x000fea0003800200 */
.L_x_2237:
[----:B------:R-:W0:Y:S02]  /*122b0*/  LDGDEPBAR ;  /* 0x00000000000079af */ /* 0x000e240000000000 */
.L_x_2236:
[----:B------:R-:W3:Y:S04]  /*122c0*/  LDL.64 R46, [R1+0x40] ;  /* 0x00004000012e7983 */ /* 0x000ee80000100a00 */
[----:B------:R-:W4:Y:S04]  /*122d0*/  LDL.64 R28, [R1+0x20] ;  /* 0x00002000011c7983 */ /* 0x000f280000100a00 */
[----:B------:R-:W5:Y:S04]  /*122e0*/  LDL.64 R244, [R1+0x28] ;  /* 0x0000280001f47983 */ /* 0x000f680000100a00 */
[----:B------:R-:W5:Y:S04]  /*122f0*/  LDL.64 R54, [R1+0x50] ;  /* 0x0000500001367983 */ /* 0x000f680000100a00 */
[----:B------:R-:W5:Y:S01]  /*12300*/  LDL.64 R52, [R1+0x48] ;  /* 0x0000480001347983 */ /* 0x000f620000100a00 */
[----:B------:R-:W-:Y:S01]  /*12310*/  FMNMX3.FTZ R2, R173, R160, R167, !PT ;  /* 0x000000a0ad027276 */ /* 0x000fe200078100a7 */
[----:B-1----:R-:W1:Y:S03]  /*12320*/  S2R R7, SR_TID.X ;  /* 0x0000000000077919 */ /* 0x002e660000002100 */
[----:B------:R-:W-:Y:S01]  /*12330*/  FMNMX3.FTZ R3, R2, R149, R148, !PT ;  /* 0x0000009502037276 */ /* 0x000fe20007810094 */
[----:B------:R-:W1:Y:S03]  /*12340*/  S2R R8, SR_CTAID.X ;  /* 0x0000000000087919 */ /* 0x000e660000002500 */
[----:B------:R-:W-:-:S02]  /*12350*/  FMNMX3.FTZ R3, R3, R221, R215, !PT ;  /* 0x000000dd03037276 */ /* 0x000fc400078100d7 */
[----:B------:R-:W-:Y:S02]  /*12360*/  FMNMX3.FTZ R2, R213, R156, R68, !PT ;  /* 0x0000009cd5027276 */ /* 0x000fe40007810044 */
[----:B--2---:R-:W-:Y:S01]  /*12370*/  FMNMX3.FTZ R4, R172, R214, R161, !PT ;  /* 0x000000d6ac047276 */ /* 0x004fe200078100a1 */
[----:B------:R-:W-:Y:S01]  /*12380*/  UIADD3 UR22, UPT, UPT, UR25, 0x76cf5d0a, URZ ;  /* 0x76cf5d0a19167890 */ /* 0x000fe2000fffe0ff */
[----:B------:R-:W-:Y:S01]  /*12390*/  FMNMX3.FTZ R5, R3, R208, R163, !PT ;  /* 0x000000d003057276 */ /* 0x000fe200078100a3 */
[----:B------:R-:W-:Y:S01]  /*123a0*/  UIADD3 UR4, UPT, UPT, UR25, 0x32370b8f, URZ ;  /* 0x32370b8f19047890 */ /* 0x000fe2000fffe0ff */
[----:B------:R-:W-:Y:S01]  /*123b0*/  FMNMX3.FTZ R2, R2, R67, R62, !PT ;  /* 0x0000004302027276 */ /* 0x000fe2000781003e */
[----:B------:R-:W-:Y:S01]  /*123c0*/  UIADD3 UR19, UPT, UPT, UR25, -0x126145ec, URZ ;  /* 0xed9eba1419137890 */ /* 0x000fe2000fffe0ff */
[----:B------:R-:W-:Y:S01]  /*123d0*/  FMNMX3.FTZ R5, R5, R216, R205, !PT ;  /* 0x000000d805057276 */ /* 0x000fe200078100cd */
[----:B------:R-:W-:Y:S01]  /*123e0*/  UIADD3 UR13, UPT, UPT, UR25, -0x56f99767, URZ ;  /* 0xa9066899190d7890 */ /* 0x000fe2000fffe0ff */
[----:B------:R-:W-:Y:S01]  /*123f0*/  FMNMX3.FTZ R2, R2, R158, R147, !PT ;  /* 0x0000009e02027276 */ /* 0x000fe20007810093 */
[----:B------:R-:W-:Y:S01]  /*12400*/  LDSM.16.MT88.4 R24, [R180+0x6000] ;  /* 0x00600000b418783b */ /* 0x000fe20000004200 */
[----:B------:R-:W-:-:S02]  /*12410*/  FMNMX3.FTZ R5, R5, R178, R175, !PT ;  /* 0x000000b205057276 */ /* 0x000fc400078100af */
[----:B------:R-:W-:Y:S01]  /*12420*/  FMNMX3.FTZ R2, R2, R50, R48, !PT ;  /* 0x0000003202027276 */ /* 0x000fe20007810030 */
[----:B------:R-:W-:Y:S01]  /*12430*/  LDSM.16.MT88.4 R20, [R185+0x6000] ;  /* 0x00600000b914783b */ /* 0x000fe20000004200 */
[----:B------:R-:W-:Y:S02]  /*12440*/  FMNMX3.FTZ R5, R5, R210, R207, !PT ;  /* 0x000000d205057276 */ /* 0x000fe400078100cf */
[----:B------:R-:W-:Y:S01]  /*12450*/  FMNMX3.FTZ R3, R2, R154, R152, !PT ;  /* 0x0000009a02037276 */ /* 0x000fe20007810098 */
[----:B------:R-:W-:Y:S01]  /*12460*/  LDSM.16.MT88.4 R32, [R184+0x6000] ;  /* 0x00600000b820783b */ /* 0x000fe20000004200 */
[----:B------:R-:W-:Y:S02]  /*12470*/  FMNMX3.FTZ R2, R212, R174, R79, !PT ;  /* 0x000000aed4027276 */ /* 0x000fe4000781004f */
[----:B------:R-:W-:Y:S02]  /*12480*/  FMNMX3.FTZ R5, R5, R233, R159, !PT ;  /* 0x000000e905057276 */ /* 0x000fe4000781009f */
[----:B------:R-:W-:-:S03]  /*12490*/  FMNMX3.FTZ R2, R2, R74, R63, !PT ;  /* 0x0000004a02027276 */ /* 0x000fc6000781003f */
[----:B------:R-:W2:Y:S01]  /*124a0*/  SHFL.BFLY PT, R71, R5, 0x2, 0x1f ;  /* 0x0c401f0005477f89 */ /* 0x000ea200000e0000 */
[----:B------:R-:W-:Y:S02]  /*124b0*/  FMNMX3.FTZ R3, R3, R76, R78, !PT ;  /* 0x0000004c03037276 */ /* 0x000fe4000781004e */
[----:B------:R-:W-:Y:S02]  /*124c0*/  FMNMX3.FTZ R2, R2, R166, R165, !PT ;  /* 0x000000a602027276 */ /* 0x000fe400078100a5 */
[----:B------:R-:W-:Y:S02]  /*124d0*/  FMNMX3.FTZ R6, R4, R164, R151, !PT ;  /* 0x000000a404067276 */ /* 0x000fe40007810097 */
[----:B------:R-:W-:Y:S02]  /*124e0*/  FMNMX3.FTZ R4, R3, R176, R153, !PT ;  /* 0x000000b003047276 */ /* 0x000fe40007810099 */
[----:B------:R-:W-:Y:S02]  /*124f0*/  FMNMX3.FTZ R3, R2, R145, R49, !PT ;  /* 0x0000009102037276 */ /* 0x000fe40007810031 */
[----:B-1----:R-:W-:Y:S01]  /*12500*/  SHF.R.U32.HI R7, RZ, 0x5, R7 ;  /* 0x00000005ff077819 */ /* 0x002fe20000011607 */
[----:B------:R-:W-:Y:S01]  /*12510*/  IMAD.SHL.U32 R2, R146, 0x2, RZ ;  /* 0x0000000292027824 */ /* 0x000fe200078e00ff */
[----:B------:R-:W-:-:S03]  /*12520*/  FMNMX3.FTZ R3, R3, R171, R170, !PT ;  /* 0x000000ab03037276 */ /* 0x000fc600078100aa */
[----:B------:R-:W-:Y:S01]  /*12530*/  IMAD R8, R8, 0x8, R7 ;  /* 0x0000000808087824 */ /* 0x000fe200078e0207 */
[----:B------:R-:W-:-:S03]  /*12540*/  FMNMX3.FTZ R3, R3, R150, R144, !PT ;  /* 0x0000009603037276 */ /* 0x000fc60007810090 */
[----:B------:R-:W-:Y:S01]  /*12550*/  VIADD R8, R8, 0x4 ;  /* 0x0000000408087836 */ /* 0x000fe20000000000 */
[----:B------:R-:W-:Y:S01]  /*12560*/  FMNMX3.FTZ R69, R3, R179, R157, !PT ;  /* 0x000000b303457276 */ /* 0x000fe2000781009d */
[----:B------:R-:W1:Y:S02]  /*12570*/  S2R R7, SR_TID.X ;  /* 0x0000000000077919 */ /* 0x000e640000002100 */
[----:B------:R-:W-:Y:S01]  /*12580*/  IMAD.WIDE.U32 R8, R8, -0x326172a9, RZ ;  /* 0xcd9e8d5708087825 */ /* 0x000fe200078e00ff */
[----:B--2---:R-:W-:Y:S02]  /*12590*/  FMNMX.FTZ R71, R5, R71, !PT ;  /* 0x0000004705477209 */ /* 0x004fe40007810000 */
[----:B------:R-:W-:Y:S02]  /*125a0*/  FMNMX3.FTZ R6, R6, R220, R209, !PT ;  /* 0x000000dc06067276 */ /* 0x000fe400078100d1 */
[----:B------:R-:W-:Y:S02]  /*125b0*/  FMNMX3.FTZ R4, R4, R222, R73, !PT ;  /* 0x000000de04047276 */ /* 0x000fe40007810049 */
[----:B------:R-:W-:-:S03]  /*125c0*/  FMNMX3.FTZ R6, R6, R168, R162, !PT ;  /* 0x000000a806067276 */ /* 0x000fc600078100a2 */
[----:B------:R-:W2:Y:S01]  /*125d0*/  SHFL.BFLY PT, R72, R4, 0x2, 0x1f ;  /* 0x0c401f0004487f89 */ /* 0x000ea200000e0000 */
[----:B------:R-:W-:-:S04]  /*125e0*/  FMNMX3.FTZ R6, R6, R217, R211, !PT ;  /* 0x000000d906067276 */ /* 0x000fc800078100d3 */
[----:B------:R-:W-:Y:S02]  /*125f0*/  FMNMX3.FTZ R6, R6, R177, R169, !PT ;  /* 0x000000b106067276 */ /* 0x000fe400078100a9 */
[----:B------:R-:W-:Y:S02]  /*12600*/  FMNMX3.FTZ R69, R69, R223, R155, !PT ;  /* 0x000000df45457276 */ /* 0x000fe4000781009b */
[----:B------:R-:W-:-:S03]  /*12610*/  FMNMX3.FTZ R6, R6, R218, R206, !PT ;  /* 0x000000da06067276 */ /* 0x000fc600078100ce */
[----:B------:R-:W2:Y:S01]  /*12620*/  SHFL.BFLY PT, R11, R69, 0x2, 0x1f ;  /* 0x0c401f00450b7f89 */ /* 0x000ea200000e0000 */
[----:B------:R-:W-:-:S05]  /*12630*/  FMNMX3.FTZ R70, R6, R232, R204, !PT ;  /* 0x000000e806467276 */ /* 0x000fca00078100cc */
[----:B------:R-:W2:Y:S01]  /*12640*/  SHFL.BFLY PT, R10, R70, 0x2, 0x1f ;  /* 0x0c401f00460a7f89 */ /* 0x000ea200000e0000 */
[----:B-1----:R-:W-:-:S03]  /*12650*/  SHF.R.U32.HI R12, RZ, 0x5, R7 ;  /* 0x00000005ff0c7819 */ /* 0x002fc60000011607 */
[----:B------:R-:W1:Y:S01]  /*12660*/  SHFL.BFLY PT, R13, R71, 0x1, 0x1f ;  /* 0x0c201f00470d7f89 */ /* 0x000e6200000e0000 */
[----:B--2---:R-:W-:Y:S02]  /*12670*/  FMNMX.FTZ R72, R4, R72, !PT ;  /* 0x0000004804487209 */ /* 0x004fe40007810000 */
[----:B------:R-:W-:Y:S02]  /*12680*/  FMNMX.FTZ R69, R69, R11, !PT ;  /* 0x0000000b45457209 */ /* 0x000fe40007810000 */
[----:B------:R-:W-:-:S03]  /*12690*/  FMNMX.FTZ R70, R70, R10, !PT ;  /* 0x0000000a46467209 */ /* 0x000fc60007810000 */
[----:B------:R-:W2:Y:S01]  /*126a0*/  SHFL.BFLY PT, R10, R69, 0x1, 0x1f ;  /* 0x0c201f00450a7f89 */ /* 0x000ea200000e0000 */
[----:B-1----:R-:W-:-:S04]  /*126b0*/  FMNMX.FTZ R71, R71, R13, !PT ;  /* 0x0000000d47477209 */ /* 0x002fc80007810000 */
[----:B------:R-:W-:Y:S02]  /*126c0*/  FSETP.NEU.FTZ.AND P3, PT, R71, -INF , PT ;  /* 0xff8000004700780b */ /* 0x000fe40003f7d000 */
[----:B--2---:R-:W-:-:S04]  /*126d0*/  FMNMX.FTZ R69, R69, R10, !PT ;  /* 0x0000000a45457209 */ /* 0x004fc80007810000 */
[C---:B------:R-:W-:Y:S01]  /*126e0*/  FSETP.NEU.FTZ.AND P0, PT, R69.reuse, -INF , PT ;  /* 0xff8000004500780b */ /* 0x040fe20003f1d000 */
[----:B------:R-:W-:-:S05]  /*126f0*/  FMUL.FTZ R13, R69, UR26 ;  /* 0x0000001a450d7c20 */ /* 0x000fca0008410000 */
[----:B------:R-:W-:Y:S02]  /*12700*/  FSEL R13, R13, RZ, P0 ;  /* 0x000000ff0d0d7208 */ /* 0x000fe40000000000 */
[----:B---3--:R-:W-:-:S05]  /*12710*/  LOP3.LUT R2, R2, UR25, R47, 0x96, !PT ;  /* 0x0000001902027c12 */ /* 0x008fca000f8e962f */
[----:B------:R-:W-:-:S05]  /*12720*/  IMAD.WIDE.U32 R2, R2, -0x326172a9, RZ ;  /* 0xcd9e8d5702027825 */ /* 0x000fca00078e00ff */
[----:B------:R-:W-:Y:S02]  /*12730*/  LOP3.LUT R5, R8, UR23, R3, 0x96, !PT ;  /* 0x0000001708057c12 */ /* 0x000fe4000f8e9603 */
[----:B------:R-:W1:Y:S01]  /*12740*/  S2R R8, SR_CTAID.X ;  /* 0x0000000000087919 */ /* 0x000e620000002500 */
[----:B----4-:R-:W-:Y:S02]  /*12750*/  LOP3.LUT R6, R2, UR12, R29, 0x96, !PT ;  /* 0x0000000c02067c12 */ /* 0x010fe4000f8e961d */
[----:B------:R-:W-:-:S04]  /*12760*/  IMAD.WIDE.U32 R4, R5, -0x2daee0ad, RZ ;  /* 0xd2511f5305047825 */ /* 0x000fc800078e00ff */
[----:B------:R-:W-:Y:S01]  /*12770*/  IMAD.WIDE.U32 R6, R6, -0x2daee0ad, RZ ;  /* 0xd2511f5306067825 */ /* 0x000fe200078e00ff */
[----:B-----5:R-:W-:Y:S02]  /*12780*/  LOP3.LUT R2, R2, UR12, R245, 0x96, !PT ;  /* 0x0000000c02027c12 */ /* 0x020fe4000f8e96f5 */
[----:B------:R-:W-:Y:S02]  /*12790*/  LOP3.LUT R5, R54, UR22, R5, 0x96, !PT ;  /* 0x0000001636057c12 */ /* 0x000fe4000f8e9605 */
[----:B------:R-:W-:Y:S01]  /*127a0*/  LOP3.LUT R4, R4, UR4, R7, 0x96, !PT ;  /* 0x0000000404047c12 */ /* 0x000fe2000f8e9607 */
[----:B-1----:R-:W-:Y:S02]  /*127b0*/  IMAD R8, R8, 0x8, R12 ;  /* 0x0000000808087824 */ /* 0x002fe400078e020c */
[----:B------:R-:W1:Y:S02]  /*127c0*/  SHFL.BFLY PT, R12, R72, 0x1, 0x1f ;  /* 0x0c201f00480c7f89 */ /* 0x000e6400000e0000 */
[----:B------:R-:W-:-:S03]  /*127d0*/  IMAD.WIDE.U32 R8, R8, -0x326172a9, RZ ;  /* 0xcd9e8d5708087825 */ /* 0x000fc600078e00ff */
[----:B------:R-:W-:Y:S01]  /*127e0*/  LOP3.LUT R3, R8, UR23, R3, 0x96, !PT ;  /* 0x0000001708037c12 */ /* 0x000fe2000f8e9603 */
[----:B------:R-:W-:-:S04]  /*127f0*/  IMAD.WIDE.U32 R14, R5, -0x326172a9, RZ ;  /* 0xcd9e8d57050e7825 */ /* 0x000fc800078e00ff */
[----:B------:R-:W-:-:S04]  /*12800*/  IMAD.WIDE.U32 R8, R3, -0x2daee0ad, RZ ;  /* 0xd2511f5303087825 */ /* 0x000fc800078e00ff */
[----:B------:R-:W-:-:S04]  /*12810*/  IMAD.WIDE.U32 R2, R2, -0x2daee0ad, RZ ;  /* 0xd2511f5302027825 */ /* 0x000fc800078e00ff */
[----:B------:R-:W-:Y:S01]  /*12820*/  IMAD.WIDE.U32 R36, R4, -0x326172a9, RZ ;  /* 0xcd9e8d5704247825 */ /* 0x000fe200078e00ff */
[----:B------:R-:W-:Y:S02]  /*12830*/  LOP3.LUT R4, R52, UR22, R9, 0x96, !PT ;  /* 0x0000001634047c12 */ /* 0x000fe4000f8e9609 */
[----:B------:R-:W-:Y:S02]  /*12840*/  LOP3.LUT R3, R8, UR4, R3, 0x96, !PT ;  /* 0x0000000408037c12 */ /* 0x000fe4000f8e9603 */
[----:B------:R-:W-:Y:S02]  /*12850*/  LOP3.LUT R7, R28, UR11, R15, 0x96, !PT ;  /* 0x0000000b1c077c12 */ /* 0x000fe4000f8e960f */
[----:B------:R-:W-:Y:S01]  /*12860*/  LOP3.LUT R8, R14, UR9, R37, 0x96, !PT ;  /* 0x000000090e087c12 */ /* 0x000fe2000f8e9625 */
[----:B------:R-:W-:Y:S01]  /*12870*/  IMAD.WIDE.U32 R14, R4, -0x326172a9, RZ ;  /* 0xcd9e8d57040e7825 */ /* 0x000fe200078e00ff */
[----:B------:R-:W2:Y:S01]  /*12880*/  SHFL.BFLY PT, R9, R70, 0x1, 0x1f ;  /* 0x0c201f0046097f89 */ /* 0x000ea200000e0000 */
[----:B-1----:R-:W-:-:S02]  /*12890*/  FMNMX.FTZ R72, R72, R12, !PT ;  /* 0x0000000c48487209 */ /* 0x002fc40007810000 */
[----:B------:R-:W-:Y:S01]  /*128a0*/  IMAD.WIDE.U32 R42, R3, -0x326172a9, RZ ;  /* 0xcd9e8d57032a7825 */ /* 0x000fe200078e00ff */
[----:B------:R-:W-:-:S03]  /*128b0*/  LOP3.LUT R4, R244, UR11, R15, 0x96, !PT ;  /* 0x0000000bf4047c12 */ /* 0x000fc6000f8e960f */
[----:B------:R-:W-:Y:S01]  /*128c0*/  FMUL.FTZ R15, R71, UR26 ;  /* 0x0000001a470f7c20 */ /* 0x000fe20008410000 */
[----:B------:R-:W-:Y:S01]  /*128d0*/  FMUL.FTZ R12, R72, UR26 ;  /* 0x0000001a480c7c20 */ /* 0x000fe20008410000 */
[----:B------:R-:W-:Y:S01]  /*128e0*/  IMAD.WIDE.U32 R16, R7, -0x2daee0ad, RZ ;  /* 0xd2511f5307107825 */ /* 0x000fe200078e00ff */
[----:B------:R-:W-:Y:S02]  /*128f0*/  LOP3.LUT R5, R14, UR9, R43, 0x96, !PT ;  /* 0x000000090e057c12 */ /* 0x000fe4000f8e962b */
[----:B------:R-:W-:Y:S02]  /*12900*/  FSEL R15, R15, RZ, P3 ;  /* 0x000000ff0f0f7208 */ /* 0x000fe40001800000 */
[----:B------:R-:W-:Y:S01]  /*12910*/  FSETP.NEU.FTZ.AND P1, PT, R72, -INF , PT ;  /* 0xff8000004800780b */ /* 0x000fe20003f3d000 */
[----:B------:R-:W-:Y:S01]  /*12920*/  IMAD.WIDE.U32 R44, R8, -0x2daee0ad, RZ ;  /* 0xd2511f53082c7825 */ /* 0x000fe200078e00ff */
[----:B------:R-:W-:-:S03]  /*12930*/  LOP3.LUT R6, R6, UR19, R17, 0x96, !PT ;  /* 0x0000001306067c12 */ /* 0x000fc6000f8e9611 */
[----:B------:R-:W-:Y:S01]  /*12940*/  FFMA.FTZ R3, R160, UR26, -R15 ;  /* 0x0000001aa0037c23 */ /* 0x000fe2000801080f */
[----:B------:R-:W-:Y:S01]  /*12950*/  FSEL R12, R12, RZ, P1 ;  /* 0x000000ff0c0c7208 */ /* 0x000fe20000800000 */
[----:B------:R-:W-:-:S04]  /*12960*/  IMAD.WIDE.U32 R18, R4, -0x2daee0ad, RZ ;  /* 0xd2511f5304127825 */ /* 0x000fc800078e00ff */
[----:B------:R-:W-:Y:S01]  /*12970*/  IMAD.WIDE.U32 R64, R5, -0x2daee0ad, RZ ;  /* 0xd2511f5305407825 */ /* 0x000fe200078e00ff */
[----:B------:R1:W-:Y:S01]  /*12980*/  MUFU.EX2 R243, R3 ;  /* 0x0000000300f37308 */ /* 0x0003e20000000800 */
[----:B------:R-:W-:Y:S02]  /*12990*/  LOP3.LUT R5, R16, UR13, R45, 0x96, !PT ;  /* 0x0000000d10057c12 */ /* 0x000fe4000f8e962d */
[----:B------:R-:W-:Y:S02]  /*129a0*/  LOP3.LUT R4, R2, UR19, R19, 0x96, !PT ;  /* 0x0000001302047c12 */ /* 0x000fe4000f8e9613 */
[----:B------:R-:W-:Y:S01]  /*129b0*/  LOP3.LUT R7, R18, UR13, R65, 0x96, !PT ;  /* 0x0000000d12077c12 */ /* 0x000fe2000f8e9641 */
[----:B------:R-:W-:-:S04]  /*129c0*/  IMAD.WIDE.U32 R18, R6, -0x326172a9, RZ ;  /* 0xcd9e8d5706127825 */ /* 0x000fc800078e00ff */
[----:B------:R-:W-:Y:S01]  /*129d0*/  FFMA.FTZ R6, R68, UR26, -R12 ;  /* 0x0000001a44067c23 */ /* 0x000fe2000801080c */
[----:B------:R-:W-:-:S03]  /*129e0*/  IMAD.WIDE.U32 R40, R4, -0x326172a9, RZ ;  /* 0xcd9e8d5704287825 */ /* 0x000fc600078e00ff */
[----:B------:R3:W-:Y:S01]  /*129f0*/  MUFU.EX2 R241, R6 ;  /* 0x0000000600f17308 */ /* 0x0007e20000000800 */
[----:B-1----:R-:W-:-:S07]  /*12a00*/  FFMA.FTZ R3, R156, UR26, -R12 ;  /* 0x0000001a9c037c23 */ /* 0x002fce000801080c */
[----:B------:R1:W4:Y:S01]  /*12a10*/  MUFU.EX2 R242, R3 ;  /* 0x0000000300f27308 */ /* 0x0003220000000800 */
[----:B--2---:R-:W-:Y:S01]  /*12a20*/  FMNMX.FTZ R70, R70, R9, !PT ;  /* 0x0000000946467209 */ /* 0x004fe20007810000 */
[----:B---3--:R-:W-:-:S06]  /*12a30*/  FFMA.FTZ R6, R67, UR26, -R12 ;  /* 0x0000001a43067c23 */ /* 0x008fcc000801080c */
[----:B------:R2:W-:Y:S01]  /*12a40*/  MUFU.EX2 R240, R6 ;  /* 0x0000000600f07308 */ /* 0x0005e20000000800 */
[----:B-1----:R-:W-:-:S04]  /*12a50*/  IMAD.WIDE.U32 R2, R5, -0x326172a9, RZ ;  /* 0xcd9e8d5705027825 */ /* 0x002fc800078e00ff */
[----:B------:R-:W-:Y:S01]  /*12a60*/  IMAD.WIDE.U32 R4, R7, -0x326172a9, RZ ;  /* 0xcd9e8d5707047825 */ /* 0x000fe200078e00ff */
[C---:B------:R-:W-:Y:S02]  /*12a70*/  PRMT R16, R2.reuse, 0x7771, RZ ;  /* 0x0000777102107816 */ /* 0x040fe400000000ff */
[C---:B------:R-:W-:Y:S01]  /*12a80*/  PRMT R14, R2.reuse, 0x7773, RZ ;  /* 0x00007773020e7816 */ /* 0x040fe200000000ff */
[----:B------:R-:W-:Y:S01]  /*12a90*/  IMAD.MOV.U32 R9, RZ, RZ, R2 ;  /* 0x000000ffff097224 */ /* 0x000fe200078e0002 */
[----:B------:R-:W-:Y:S01]  /*12aa0*/  PRMT R8, R2, 0x7772, RZ ;  /* 0x0000777202087816 */ /* 0x000fe200000000ff */
[----:B------:R-:W-:Y:S01]  /*12ab0*/  IMAD.MOV.U32 R11, RZ, RZ, R4 ;  /* 0x000000ffff0b7224 */ /* 0x000fe200078e0004 */
[----:B------:R-:W-:Y:S02]  /*12ac0*/  LOP3.LUT R2, R40, UR7, R5, 0x96, !PT ;  /* 0x0000000728027c12 */ /* 0x000fe4000f8e9605 */
[C---:B--2---:R-:W-:Y:S02]  /*12ad0*/  PRMT R6, R4.reuse, 0x7773, RZ ;  /* 0x0000777304067816 */ /* 0x044fe400000000ff */
[----:B------:R-:W-:-:S02]  /*12ae0*/  PRMT R5, R4, 0x7772, RZ ;  /* 0x0000777204057816 */ /* 0x000fc400000000ff */
[----:B------:R-:W-:Y:S01]  /*12af0*/  PRMT R10, R4, 0x7771, RZ ;  /* 0x00007771040a7816 */ /* 0x000fe200000000ff */
[----:B------:R-:W-:Y:S01]  /*12b00*/  FFMA.FTZ R4, R174, UR26, -R13 ;  /* 0x0000001aae047c23 */ /* 0x000fe2000801080d */
[----:B------:R-:W-:Y:S02]  /*12b10*/  FSETP.NEU.FTZ.AND P2, PT, R70, -INF , PT ;  /* 0xff8000004600780b */ /* 0x000fe40003f5d000 */
[----:B------:R-:W-:Y:S01]  /*12b20*/  PRMT R37, R5, 0x5410, R6 ;  /* 0x0000541005257816 */ /* 0x000fe20000000006 */
[----:B------:R1:W-:Y:S01]  /*12b30*/  MUFU.EX2 R237, R4 ;  /* 0x0000000400ed7308 */ /* 0x0003e20000000800 */
[----:B------:R-:W-:Y:S01]  /*12b40*/  FSEL R5, R72, RZ, P1 ;  /* 0x000000ff48057208 */ /* 0x000fe20000800000 */
[----:B------:R-:W-:Y:S01]  /*12b50*/  FFMA.FTZ R7, R62, UR26, -R12 ;  /* 0x0000001a3e077c23 */ /* 0x000fe2000801080c */
[----:B------:R-:W-:Y:S02]  /*12b60*/  FSEL R6, R70, RZ, P2 ;  /* 0x000000ff46067208 */ /* 0x000fe40001000000 */
[----:B------:R-:W-:-:S02]  /*12b70*/  LOP3.LUT R3, R18, UR7, R3, 0x96, !PT ;  /* 0x0000000712037c12 */ /* 0x000fc4000f8e9603 */
[----:B------:R-:W-:Y:S01]  /*12b80*/  PRMT R17, R8, 0x5410, R14 ;  /* 0x0000541008117816 */ /* 0x000fe2000000000e */
[----:B------:R2:W-:Y:S01]  /*12b90*/  MUFU.EX2 R239, R7 ;  /* 0x0000000700ef7308 */ /* 0x0005e20000000800 */
[----:B------:R-:W-:Y:S01]  /*12ba0*/  LOP3.LUT R9, R9, 0xff, RZ, 0xc0, !PT ;  /* 0x000000ff09097812 */ /* 0x000fe200078ec0ff */
[----:B------:R-:W-:Y:S01]  /*12bb0*/  FADD.FTZ R14, R213, -R5 ;  /* 0x80000005d50e7221 */ /* 0x000fe20000010000 */
[----:B------:R-:W-:Y:S01]  /*12bc0*/  LOP3.LUT R8, R11, 0xff, RZ, 0xc0, !PT ;  /* 0x000000ff0b087812 */ /* 0x000fe200078ec0ff */
[--C-:B-1----:R-:W-:Y:S01]  /*12bd0*/  FFMA.FTZ R4, R79, UR26, -R13.reuse ;  /* 0x0000001a4f047c23 */ /* 0x102fe2000801080d */
[--C-:B------:R-:W-:Y:S01]  /*12be0*/  FADD.FTZ R39, R172, -R6.reuse ;  /* 0x80000006ac277221 */ /* 0x100fe20000010000 */
[----:B------:R-:W-:Y:S02]  /*12bf0*/  FFMA.FTZ R5, R74, UR26, -R13 ;  /* 0x0000001a4a057c23 */ /* 0x000fe4000801080d */
[----:B------:R1:W3:Y:S01]  /*12c00*/  MUFU.EX2 R236, R4 ;  /* 0x0000000400ec7308 */ /* 0x0002e20000000800 */
[----:B------:R-:W-:-:S02]  /*12c10*/  PRMT R6, R3, 0x7632, R6 ;  /* 0x0000763203067816 */ /* 0x000fc40000000006 */
[----:B--2---:R-:W-:Y:S02]  /*12c20*/  FSEL R7, R71, RZ, P3 ;  /* 0x000000ff47077208 */ /* 0x004fe40001800000 */
[----:B------:R-:W-:Y:S02]  /*12c30*/  PRMT R16, R9, 0x5410, R16 ;  /* 0x0000541009107816 */ /* 0x000fe40000000010 */
[----:B------:R-:W-:Y:S01]  /*12c40*/  PRMT R18, R8, 0x5410, R10 ;  /* 0x0000541008127816 */ /* 0x000fe2000000000a */
[----:B------:R2:W-:Y:S01]  /*12c50*/  MUFU.EX2 R235, R5 ;  /* 0x0000000500eb7308 */ /* 0x0005e20000000800 */
[C---:B------:R-:W-:Y:S02]  /*12c60*/  LOP3.LUT R10, R3.reuse, 0xff, RZ, 0xc0, !PT ;  /* 0x000000ff030a7812 */ /* 0x040fe400078ec0ff */
[----:B------:R-:W-:Y:S02]  /*12c70*/  SHF.R.U32.HI R9, RZ, 0x18, R3 ;  /* 0x00000018ff097819 */ /* 0x000fe40000011603 */
[----:B-1----:R-:W-:Y:S01]  /*12c80*/  LOP3.LUT R4, R3, 0xffff, RZ, 0xc0, !PT ;  /* 0x0000ffff03047812 */ /* 0x002fe200078ec0ff */
[----:B------:R-:W-:Y:S01]  /*12c90*/  FADD.FTZ R38, R173, -R7 ;  /* 0x80000007ad267221 */ /* 0x000fe20000010000 */
[----:B------:R-:W-:-:S02]  /*12ca0*/  LOP3.LUT R7, R2, 0xffff, RZ, 0xc0, !PT ;  /* 0x0000ffff02077812 */ /* 0x000fc400078ec0ff */
[----:B------:R-:W-:Y:S01]  /*12cb0*/  SHF.R.U32.HI R3, RZ, 0x8, R4 ;  /* 0x00000008ff037819 */ /* 0x000fe20000011604 */
[----:B------:R-:W-:Y:S01]  /*12cc0*/  FFMA.FTZ R4, R63, UR26, -R13 ;  /* 0x0000001a3f047c23 */ /* 0x000fe2000801080d */
[----:B--2---:R-:W-:-:S03]  /*12cd0*/  LOP3.LUT R5, R6, 0xff, RZ, 0xc0, !PT ;  /* 0x000000ff06057812 */ /* 0x004fc600078ec0ff */
[----:B------:R1:W-:Y:S01]  /*12ce0*/  MUFU.EX2 R234, R4 ;  /* 0x0000000400ea7308 */ /* 0x0003e20000000800 */
[----:B------:R-:W-:Y:S02]  /*12cf0*/  PRMT R3, R10, 0x5410, R3 ;  /* 0x000054100a037816 */ /* 0x000fe40000000003 */
[----:B------:R-:W-:Y:S02]  /*12d00*/  PRMT R5, R5, 0x5410, R9 ;  /* 0x0000541005057816 */ /* 0x000fe40000000009 */
[----:B------:R-:W-:Y:S02]  /*12d10*/  LOP3.LUT R11, R2, 0xff, RZ, 0xc0, !PT ;  /* 0x000000ff020b7812 */ /* 0x000fe400078ec0ff */
[----:B------:R-:W-:Y:S02]  /*12d20*/  SHF.R.U32.HI R6, RZ, 0x8, R7 ;  /* 0x00000008ff067819 */ /* 0x000fe40000011607 */
[----:B------:R-:W-:Y:S02]  /*12d30*/  SHF.R.U32.HI R7, RZ, 0x18, R2 ;  /* 0x00000018ff077819 */ /* 0x000fe40000011602 */
[----:B------:R-:W-:-:S02]  /*12d40*/  PRMT R11, R11, 0x5410, R6 ;  /* 0x000054100b0b7816 */ /* 0x000fc40000000006 */
[--C-:B------:R-:W-:Y:S02]  /*12d50*/  HSET2.LE.AND R5, R5, R0.reuse, PT ;  /* 0x0000000005057233 */ /* 0x100fe40003803000 */
[----:B-1----:R-:W-:Y:S02]  /*12d60*/  PRMT R4, R2, 0x7632, R4 ;  /* 0x0000763202047816 */ /* 0x002fe40000000004 */
[----:B------:R-:W-:Y:S02]  /*12d70*/  HSET2.LE.AND R2, R3, R0, PT ;  /* 0x0000000003027233 */ /* 0x000fe40003803000 */
[----:B------:R-:W-:Y:S02]  /*12d80*/  LOP3.LUT R4, R4, 0xff, RZ, 0xc0, !PT ;  /* 0x000000ff04047812 */ /* 0x000fe400078ec0ff */
[----:B----4-:R-:W-:Y:S02]  /*12d90*/  F2FP.BF16.F32.PACK_AB R3, R241, R242 ;  /* 0x000000f2f103723e */ /* 0x010fe400000010ff */
[----:B---3--:R-:W-:-:S02]  /*12da0*/  F2FP.BF16.F32.PACK_AB R6, R236, R237 ;  /* 0x000000edec06723e */ /* 0x008fc400000010ff */
[----:B------:R-:W-:Y:S02]  /*12db0*/  PRMT R9, R4, 0x5410, R7 ;  /* 0x0000541004097816 */ /* 0x000fe40000000007 */
[----:B------:R-:W-:Y:S02]  /*12dc0*/  LOP3.LUT R4, R3, R2, RZ, 0xc0, !PT ;  /* 0x0000000203047212 */ /* 0x000fe400078ec0ff */
[----:B------:R-:W-:Y:S01]  /*12dd0*/  LOP3.LUT R5, R6, R5, RZ, 0xc0, !PT ;  /* 0x0000000506057212 */ /* 0x000fe200078ec0ff */
[----:B------:R-:W-:Y:S01]  /*12de0*/  FFMA.FTZ R6, R149, UR26, -R15 ;  /* 0x0000001a95067c23 */ /* 0x000fe2000801080f */
[----:B------:R-:W-:Y:S02]  /*12df0*/  HSET2.LE.AND R2, R16, R0, PT ;  /* 0x0000000010027233 */ /* 0x000fe40003803000 */
[----:B------:R-:W-:Y:S01]  /*12e00*/  F2FP.BF16.F32.PACK_AB R3, R239, R240 ;  /* 0x000000f0ef03723e */ /* 0x000fe200000010ff */
[----:B------:R1:W-:Y:S01]  /*12e10*/  MUFU.EX2 R231, R6 ;  /* 0x0000000600e77308 */ /* 0x0003e20000000800 */
[----:B------:R-:W-:-:S07]  /*12e20*/  FMUL.FTZ R14, R14, UR26 ;  /* 0x0000001a0e0e7c20 */ /* 0x000fce0008410000 */
[----:B------:R2:W-:Y:S01]  /*12e30*/  MUFU.EX2 R59, R14 ;  /* 0x0000000e003b7308 */ /* 0x0005e20000000800 */
[----:B-1----:R-:W-:Y:S01]  /*12e40*/  LOP3.LUT R6, R3, R2, RZ, 0xc0, !PT ;  /* 0x0000000203067212 */ /* 0x002fe200078ec0ff */
[----:B------:R-:W-:Y:S01]  /*12e50*/  FFMA.FTZ R3, R148, UR26, -R15 ;  /* 0x0000001a94037c23 */ /* 0x000fe2000801080f */
[----:B------:R-:W-:-:S05]  /*12e60*/  FMUL.FTZ R2, R70, UR26 ;  /* 0x0000001a46027c20 */ /* 0x000fca0008410000 */
[----:B------:R-:W1:Y:S01]  /*12e70*/  MUFU.EX2 R230, R3 ;  /* 0x0000000300e67308 */ /* 0x000e620000000800 */
[----:B--2---:R-:W-:Y:S01]  /*12e80*/  FSEL R14, R2, RZ, P2 ;  /* 0x000000ff020e7208 */ /* 0x004fe20001000000 */
[----:B------:R-:W-:-:S06]  /*12e90*/  FFMA.FTZ R2, R167, UR26, -R15 ;  /* 0x0000001aa7027c23 */ /* 0x000fcc000801080f */
[----:B------:R2:W3:Y:S01]  /*12ea0*/  MUFU.EX2 R229, R2 ;  /* 0x0000000200e57308 */ /* 0x0004e20000000800 */
[----:B------:R-:W-:Y:S02]  /*12eb0*/  FSEL R8, R69, RZ, P0 ;  /* 0x000000ff45087208 */ /* 0x000fe40000000000 */
[----:B-1----:R-:W-:Y:S01]  /*12ec0*/  F2FP.BF16.F32.PACK_AB R3, R230, R231 ;  /* 0x000000e7e603723e */ /* 0x002fe200000010ff */
[----:B--2---:R-:W-:-:S04]  /*12ed0*/  FFMA.FTZ R2, R214, UR26, -R14 ;  /* 0x0000001ad6027c23 */ /* 0x004fc8000801080e */
[----:B------:R1:W-:Y:S01]  /*12ee0*/  MUFU.EX2 R228, R2 ;  /* 0x0000000200e47308 */ /* 0x0003e20000000800 */
[----:B------:R-:W-:Y:S01]  /*12ef0*/  FADD.FTZ R8, R212, -R8 ;  /* 0x80000008d4087221 */ /* 0x000fe20000010000 */
[----:B------:R-:W-:Y:S01]  /*12f00*/  LOP3.LUT R7, R17, 0xff00ff, RZ, 0xc0, !PT ;  /* 0x00ff00ff11077812 */ /* 0x000fe200078ec0ff */
[----:B------:R-:W-:Y:S02]  /*12f10*/  IMAD.MOV.U32 R148, RZ, RZ, R28 ;  /* 0x000000ffff947224 */ /* 0x000fe400078e001c */
[----:B------:R-:W-:Y:S01]  /*12f20*/  FMUL.FTZ R8, R8, UR26 ;  /* 0x0000001a08087c20 */ /* 0x000fe20008410000 */
[----:B-1----:R-:W-:-:S05]  /*12f30*/  HSET2.LE.AND R2, R18, R0, PT ;  /* 0x0000000012027233 */ /* 0x002fca0003803000 */
[----:B------:R-:W-:Y:S01]  /*12f40*/  LOP3.LUT R10, R3, R2, RZ, 0xc0, !PT ;  /* 0x00000002030a7212 */ /* 0x000fe200078ec0ff */
[----:B------:R-:W-:Y:S01]  /*12f50*/  FFMA.FTZ R2, R164, UR26, -R14 ;  /* 0x0000001aa4027c23 */ /* 0x000fe2000801080e */
[----:B------:R-:W-:Y:S01]  /*12f60*/  IMAD.MOV.U32 R149, RZ, RZ, R29 ;  /* 0x000000ffff957224 */ /* 0x000fe200078e001d */
[----:B------:R1:W2:Y:S01]  /*12f70*/  MUFU.EX2 R58, R8 ;  /* 0x00000008003a7308 */ /* 0x0002a20000000800 */
[----:B------:R-:W4:Y:S01]  /*12f80*/  LDSM.16.MT88.4 R28, [R181+0x6000] ;  /* 0x00600000b51c783b */ /* 0x000f220000004200 */
[----:B------:R-:W-:-:S06]  /*12f90*/  HSET2.LE.AND R7, R7, R0, PT ;  /* 0x0000000007077233 */ /* 0x000fcc0003803000 */
[----:B------:R5:W-:Y:S01]  /*12fa0*/  MUFU.EX2 R226, R2 ;  /* 0x0000000200e27308 */ /* 0x000be20000000800 */
[----:B-1----:R-:W-:Y:S02]  /*12fb0*/  F2FP.BF16.F32.PACK_AB R8, R234, R235 ;  /* 0x000000ebea08723e */ /* 0x002fe400000010ff */
[----:B-----5:R-:W-:-:S05]  /*12fc0*/  LOP3.LUT R2, R37, 0xff00ff, RZ, 0xc0, !PT ;  /* 0x00ff00ff25027812 */ /* 0x020fca00078ec0ff */
[----:B------:R-:W-:Y:S01]  /*12fd0*/  HSET2.LE.AND R16, R2, R0, PT ;  /* 0x0000000002107233 */ /* 0x000fe20003803000 */
[----:B------:R-:W-:Y:S01]  /*12fe0*/  FMUL.FTZ R2, R38, UR26 ;  /* 0x0000001a26027c20 */ /* 0x000fe20008410000 */
[----:B------:R-:W-:Y:S01]  /*12ff0*/  LOP3.LUT R7, R8, R7, RZ, 0xc0, !PT ;  /* 0x0000000708077212 */ /* 0x000fe200078ec0ff */
[----:B------:R-:W-:Y:S02]  /*13000*/  FFMA.FTZ R8, R161, UR26, -R14 ;  /* 0x0000001aa1087c23 */ /* 0x000fe4000801080e */
[----:B------:R1:W-:Y:S08]  /*13010*/  MUFU.EX2 R57, R2 ;  /* 0x0000000200397308 */ /* 0x0003f00000000800 */
[----:B------:R5:W4:Y:S01]  /*13020*/  MUFU.EX2 R227, R8 ;  /* 0x0000000800e37308 */ /* 0x000b220000000800 */
[----:B-1----:R-:W-:-:S07]  /*13030*/  FMUL.FTZ R2, R39, UR26 ;  /* 0x0000001a27027c20 */ /* 0x002fce0008410000 */
[----:B------:R3:W-:Y:S01]  /*13040*/  MUFU.EX2 R56, R2 ;  /* 0x0000000200387308 */ /* 0x0007e20000000800 */
[----:B-----5:R-:W-:Y:S01]  /*13050*/  HSET2.LE.AND R8, R11, R0, PT ;  /* 0x000000000b087233 */ /* 0x020fe20003803000 */
[----:B------:R-:W-:Y:S01]  /*13060*/  FFMA.FTZ R3, R151, UR26, -R14 ;  /* 0x0000001a97037c23 */ /* 0x000fe2000801080e */
[----:B---3--:R-:W-:-:S04]  /*13070*/  F2FP.BF16.F32.PACK_AB R2, R229, R243 ;  /* 0x000000f3e502723e */ /* 0x008fc800000010ff */
[----:B------:R-:W-:Y:S01]  /*13080*/  LOP3.LUT R8, R2, R8, RZ, 0xc0, !PT ;  /* 0x0000000802087212 */ /* 0x000fe200078ec0ff */
[--C-:B------:R-:W-:Y:S01]  /*13090*/  FFMA.FTZ R2, R158, UR26, -R12.reuse ;  /* 0x0000001a9e027c23 */ /* 0x100fe2000801080c */
[----:B------:R-:W1:Y:S08]  /*130a0*/  MUFU.EX2 R225, R3 ;  /* 0x0000000300e17308 */ /* 0x000e700000000800 */
[----:B------:R3:W-:Y:S01]  /*130b0*/  MUFU.EX2 R219, R2 ;  /* 0x0000000200db7308 */ /* 0x0007e20000000800 */
[----:B------:R-:W-:Y:S01]  /*130c0*/  HSET2.LE.AND R9, R9, R0, PT ;  /* 0x0000000009097233 */ /* 0x000fe20003803000 */
[-C--:B------:R-:W-:Y:S01]  /*130d0*/  FMUL.FTZ R84, R84, R59.reuse ;  /* 0x0000003b54547220 */ /* 0x080fe20000410000 */
[-C--:B------:R-:W-:Y:S01]  /*130e0*/  FMUL.FTZ R85, R85, R59.reuse ;  /* 0x0000003b55557220 */ /* 0x080fe20000410000 */
[-C--:B--2---:R-:W-:Y:S01]  /*130f0*/  FMUL.FTZ R86, R86, R58.reuse ;  /* 0x0000003a56567220 */ /* 0x084fe20000410000 */
[----:B------:R-:W-:Y:S01]  /*13100*/  FMUL.FTZ R87, R87, R58 ;  /* 0x0000003a57577220 */ /* 0x000fe20000410000 */
[-C--:B------:R-:W-:Y:S01]  /*13110*/  FMUL.FTZ R88, R88, R59.reuse ;  /* 0x0000003b58587220 */ /* 0x080fe20000410000 */
[----:B------:R-:W-:Y:S01]  /*13120*/  FMUL.FTZ R89, R89, R59 ;  /* 0x0000003b59597220 */ /* 0x000fe20000410000 */
[----:B---3--:R-:W-:-:S04]  /*13130*/  FFMA.FTZ R2, R147, UR26, -R12 ;  /* 0x0000001a93027c23 */ /* 0x008fc8000801080c */
        /* <DEDUP_REMOVED lines=29> */
[----:B----4-:R-:W-:-:S02]  /*13310*/  F2FP.BF16.F32.PACK_AB R3, R227, R228 ;  /* 0x000000e4e303723e */ /* 0x010fc400000010ff */
[----:B--2---:R-:W-:Y:S02]  /*13320*/  LOP3.LUT R2, R36, UR8, R19, 0x96, !PT ;  /* 0x0000000824027c12 */ /* 0x004fe4000f8e9613 */
[----:B------:R-:W-:Y:S01]  /*13330*/  LOP3.LUT R9, R3, R9, RZ, 0xc0, !PT ;  /* 0x0000000903097212 */ /* 0x000fe200078ec0ff */
[----:B------:R-:W-:Y:S01]  /*13340*/  HMMA.16816.F32.BF16 R84, R4, R24, R84 ;  /* 0x000000180454723c */ /* 0x000fe20000041854 */
[----:B-1----:R-:W-:Y:S01]  /*13350*/  F2FP.BF16.F32.PACK_AB R11, R225, R226 ;  /* 0x000000e2e10b723e */ /* 0x002fe200000010ff */
[----:B------:R-:W-:-:S04]  /*13360*/  IMAD.WIDE.U32 R2, R2, -0x2daee0ad, RZ ;  /* 0xd2511f5302027825 */ /* 0x000fc800078e00ff */
[-C--:B------:R-:W-:Y:S01]  /*13370*/  FMUL.FTZ R80, R80, R57.reuse ;  /* 0x0000003950507220 */ /* 0x080fe20000410000 */
[----:B------:R-:W-:Y:S01]  /*13380*/  FMUL.FTZ R81, R81, R57 ;  /* 0x0000003951517220 */ /* 0x000fe20000410000 */
[----:B------:R-:W-:Y:S01]  /*13390*/  HMMA.16816.F32.BF16 R88, R4, R26, R88 ;  /* 0x0000001a0458723c */ /* 0x000fe20000041858 */
[----:B------:R-:W-:Y:S01]  /*133a0*/  LOP3.LUT R3, R44, UR27, R3, 0x96, !PT ;  /* 0x0000001b2c037c12 */ /* 0x000fe2000f8e9603 */
[----:B------:R-:W-:Y:S01]  /*133b0*/  FMUL.FTZ R82, R82, R56 ;  /* 0x0000003852527220 */ /* 0x000fe20000410000 */
[----:B------:R-:W-:Y:S01]  /*133c0*/  LOP3.LUT R11, R11, R16, RZ, 0xc0, !PT ;  /* 0x000000100b0b7212 */ /* 0x000fe200078ec0ff */
[----:B------:R-:W-:-:S04]  /*133d0*/  FMUL.FTZ R83, R83, R56 ;  /* 0x0000003853537220 */ /* 0x000fc80000410000 */
[----:B------:R-:W-:Y:S01]  /*133e0*/  HMMA.16816.F32.BF16 R100, R4, R20, R100 ;  /* 0x000000140464723c */ /* 0x000fe20000041864 */
[----:B------:R-:W-:Y:S01]  /*133f0*/  PRMT R17, R2, 0x7771, RZ ;  /* 0x0000777102117816 */ /* 0x000fe200000000ff */
[----:B------:R-:W-:-:S06]  /*13400*/  FMUL.FTZ R92, R92, R57 ;  /* 0x000000395c5c7220 */ /* 0x000fcc0000410000 */
[C---:B------:R-:W-:Y:S01]  /*13410*/  HMMA.16816.F32.BF16 R104, R4.reuse, R22, R104 ;  /* 0x000000160468723c */ /* 0x040fe20000041868 */
[----:B------:R-:W-:Y:S01]  /*13420*/  PRMT R16, R2, 0x7773, RZ ;  /* 0x0000777302107816 */ /* 0x000fe200000000ff */
        /* <DEDUP_REMOVED lines=31> */
[----:B------:R-:W-:Y:S01]  /*13620*/  FFMA.FTZ R4, R48, UR26, -R12 ;  /* 0x0000001a30047c23 */ /* 0x000fe2000801080c */
[----:B------:R-:W-:Y:S01]  /*13630*/  IMAD.MOV.U32 R5, RZ, RZ, R2 ;  /* 0x000000ffff057224 */ /* 0x000fe200078e0002 */
[----:B------:R-:W-:Y:S01]  /*13640*/  PRMT R7, R2, 0x7772, RZ ;  /* 0x0000777202077816 */ /* 0x000fe200000000ff */
[----:B------:R-:W-:Y:S01]  /*13650*/  IMAD.MOV.U32 R160, RZ, RZ, R54 ;  /* 0x000000ffffa07224 */ /* 0x000fe200078e0036 */
[----:B------:R1:W-:Y:S01]  /*13660*/  MUFU.EX2 R213, R4 ;  /* 0x0000000400d57308 */ /* 0x0003e20000000800 */
[----:B------:R-:W-:Y:S01]  /*13670*/  LOP3.LUT R2, R3, 0xffff, RZ, 0xc0, !PT ;  /* 0x0000ffff03027812 */ /* 0x000fe200078ec0ff */
[----:B------:R-:W-:Y:S01]  /*13680*/  IMAD.MOV.U32 R161, RZ, RZ, R55 ;  /* 0x000000ffffa17224 */ /* 0x000fe200078e0037 */
[----:B------:R-:W-:Y:S01]  /*13690*/  LDSM.16.MT88.4 R36, [R184+0x6800] ;  /* 0x00680000b824783b */ /* 0x000fe20000004200 */
[----:B-1----:R-:W-:-:S04]  /*136a0*/  FFMA.FTZ R4, R145, UR26, -R13 ;  /* 0x0000001a91047c23 */ /* 0x002fc8000801080d */
[----:B------:R1:W-:Y:S01]  /*136b0*/  MUFU.EX2 R203, R4 ;  /* 0x0000000400cb7308 */ /* 0x0003e20000000800 */
[----:B------:R-:W-:Y:S01]  /*136c0*/  PRMT R7, R7, 0x5410, R16 ;  /* 0x0000541007077816 */ /* 0x000fe20000000010 */
[--C-:B------:R-:W-:Y:S01]  /*136d0*/  FFMA.FTZ R6, R166, UR26, -R13.reuse ;  /* 0x0000001aa6067c23 */ /* 0x100fe2000801080d */
[----:B-1----:R-:W-:Y:S01]  /*136e0*/  SHF.R.U32.HI R4, RZ, 0x8, R2 ;  /* 0x00000008ff047819 */ /* 0x002fe20000011602 */
[----:B------:R-:W-:-:S04]  /*136f0*/  FFMA.FTZ R2, R49, UR26, -R13 ;  /* 0x0000001a31027c23 */ /* 0x000fc8000801080d */
[----:B------:R1:W2:Y:S01]  /*13700*/  MUFU.EX2 R202, R2 ;  /* 0x0000000200ca7308 */ /* 0x0002a20000000800 */
[----:B------:R-:W-:Y:S02]  /*13710*/  LOP3.LUT R7, R7, 0xff00ff, RZ, 0xc0, !PT ;  /* 0x00ff00ff07077812 */ /* 0x000fe400078ec0ff */
[----:B------:R-:W-:-:S03]  /*13720*/  LOP3.LUT R5, R5, 0xff, RZ, 0xc0, !PT ;  /* 0x000000ff05057812 */ /* 0x000fc600078ec0ff */
[----:B------:R-:W-:Y:S02]  /*13730*/  HSET2.LE.AND R7, R7, R0, PT ;  /* 0x0000000007077233 */ /* 0x000fe40003803000 */
[----:B------:R3:W-:Y:S01]  /*13740*/  MUFU.EX2 R212, R6 ;  /* 0x0000000600d47308 */ /* 0x0007e20000000800 */
[----:B------:R-:W-:Y:S02]  /*13750*/  PRMT R5, R5, 0x5410, R17 ;  /* 0x0000541005057816 */ /* 0x000fe40000000011 */
[----:B-1----:R-:W-:-:S04]  /*13760*/  PRMT R2, R3, 0x7632, R2 ;  /* 0x0000763203027816 */ /* 0x002fc80000000002 */
[----:B------:R-:W-:Y:S02]  /*13770*/  LOP3.LUT R16, R2, 0xff, RZ, 0xc0, !PT ;  /* 0x000000ff02107812 */ /* 0x000fe400078ec0ff */
[----:B--2---:R-:W-:Y:S02]  /*13780*/  F2FP.BF16.F32.PACK_AB R2, R202, R203 ;  /* 0x000000cbca02723e */ /* 0x004fe400000010ff */
[----:B---3--:R-:W-:Y:S02]  /*13790*/  LOP3.LUT R6, R3, 0xff, RZ, 0xc0, !PT ;  /* 0x000000ff03067812 */ /* 0x008fe400078ec0ff */
[----:B------:R-:W-:Y:S02]  /*137a0*/  SHF.R.U32.HI R17, RZ, 0x18, R3 ;  /* 0x00000018ff117819 */ /* 0x000fe40000011603 */
[----:B------:R-:W-:Y:S01]  /*137b0*/  PRMT R18, R6, 0x5410, R4 ;  /* 0x0000541006127816 */ /* 0x000fe20000000004 */
[----:B------:R-:W-:Y:S01]  /*137c0*/  FFMA.FTZ R4, R165, UR26, -R13 ;  /* 0x0000001aa5047c23 */ /* 0x000fe2000801080d */
[----:B------:R-:W-:Y:S01]  /*137d0*/  LOP3.LUT R7, R2, R7, RZ, 0xc0, !PT ;  /* 0x0000000702077212 */ /* 0x000fe200078ec0ff */
[----:B------:R-:W-:Y:S01]  /*137e0*/  FFMA.FTZ R2, R215, UR26, -R15 ;  /* 0x0000001ad7027c23 */ /* 0x000fe2000801080f */
[----:B------:R-:W-:Y:S01]  /*137f0*/  HSET2.LE.AND R3, R5, R0, PT ;  /* 0x0000000005037233 */ /* 0x000fe20003803000 */
[----:B------:R1:W2:Y:S01]  /*13800*/  MUFU.EX2 R174, R4 ;  /* 0x0000000400ae7308 */ /* 0x0002a20000000800 */
[----:B------:R-:W-:Y:S01]  /*13810*/  F2FP.BF16.F32.PACK_AB R6, R213, R214 ;  /* 0x000000d6d506723e */ /* 0x000fe200000010ff */
[----:B------:R-:W-:-:S03]  /*13820*/  IMAD.MOV.U32 R66, RZ, RZ, R52 ;  /* 0x000000ffff427224 */ /* 0x000fc600078e0034 */
[----:B------:R-:W-:-:S03]  /*13830*/  LOP3.LUT R6, R6, R3, RZ, 0xc0, !PT ;  /* 0x0000000306067212 */ /* 0x000fc600078ec0ff */
[----:B------:R3:W-:Y:S01]  /*13840*/  MUFU.EX2 R172, R2 ;  /* 0x0000000200ac7308 */ /* 0x0007e20000000800 */
[----:B------:R-:W-:Y:S01]  /*13850*/  F2FP.BF16.F32.PACK_AB R3, R224, R219 ;  /* 0x000000dbe003723e */ /* 0x000fe200000010ff */
[----:B------:R-:W-:Y:S01]  /*13860*/  IMAD.MOV.U32 R67, RZ, RZ, R53 ;  /* 0x000000ffff437224 */ /* 0x000fe200078e0035 */
[----:B------:R-:W-:Y:S01]  /*13870*/  HMMA.16816.F32.BF16 R80, R8, R24, R80 ;  /* 0x000000180850723c */ /* 0x000fe20000041850 */
[----:B------:R-:W-:Y:S02]  /*13880*/  IMAD.MOV.U32 R74, RZ, RZ, R46 ;  /* 0x000000ffff4a7224 */ /* 0x000fe400078e002e */
[----:B------:R-:W-:Y:S02]  /*13890*/  IMAD.MOV.U32 R75, RZ, RZ, R47 ;  /* 0x000000ffff4b7224 */ /* 0x000fe400078e002f */
[----:B-1----:R-:W-:-:S03]  /*138a0*/  FFMA.FTZ R4, R221, UR26, -R15 ;  /* 0x0000001add047c23 */ /* 0x002fc6000801080f */
[C---:B------:R-:W-:Y:S01]  /*138b0*/  HMMA.16816.F32.BF16 R92, R8.reuse, R26, R92 ;  /* 0x0000001a085c723c */ /* 0x040fe2000004185c */
[----:B---3--:R-:W-:Y:S01]  /*138c0*/  HSET2.LE.AND R2, R18, R0, PT ;  /* 0x0000000012027233 */ /* 0x008fe20003803000 */
[----:B------:R1:W-:Y:S06]  /*138d0*/  MUFU.EX2 R173, R4 ;  /* 0x0000000400ad7308 */ /* 0x0003ec0000000800 */
[----:B------:R-:W-:Y:S01]  /*138e0*/  HMMA.16816.F32.BF16 R96, R8, R20, R96 ;  /* 0x000000140860723c */ /* 0x000fe20000041860 */
[----:B------:R-:W-:-:S07]  /*138f0*/  PRMT R5, R16, 0x5410, R17 ;  /* 0x0000541010057816 */ /* 0x000fce0000000011 */
[C---:B------:R-:W-:Y:S08]  /*13900*/  HMMA.16816.F32.BF16 R60, R8.reuse, R22, R108 ;  /* 0x00000016083c723c */ /* 0x040ff0000004186c */
[----:B------:R-:W-:Y:S01]  /*13910*/  HMMA.16816.F32.BF16 R52, R8, R30, R124 ;  /* 0x0000001e0834723c */ /* 0x000fe2000004187c */
[----:B-1----:R-:W-:Y:S01]  /*13920*/  LOP3.LUT R4, R3, R2, RZ, 0xc0, !PT ;  /* 0x0000000203047212 */ /* 0x002fe200078ec0ff */
[----:B------:R-:W-:Y:S01]  /*13930*/  FFMA.FTZ R3, R163, UR26, -R15 ;  /* 0x0000001aa3037c23 */ /* 0x000fe2000801080f */
[----:B------:R-:W-:-:S05]  /*13940*/  LOP3.LUT R2, R42, UR8, R41, 0x96, !PT ;  /* 0x000000082a027c12 */ /* 0x000fca000f8e9629 */
[C---:B------:R-:W-:Y:S01]  /*13950*/  HMMA.16816.F32.BF16 R128, R8.reuse, R32, R128 ;  /* 0x000000200880723c */ /* 0x040fe20000041880 */
[----:B------:R1:W-:Y:S07]  /*13960*/  MUFU.EX2 R166, R3 ;  /* 0x0000000300a67308 */ /* 0x0003ee0000000800 */
[C---:B------:R-:W-:Y:S08]  /*13970*/  HMMA.16816.F32.BF16 R44, R8.reuse, R28, R112 ;  /* 0x0000001c082c723c */ /* 0x040ff00000041870 */
[----:B------:R-:W-:Y:S01]  /*13980*/  HMMA.16816.F32.BF16 R48, R8, R34, R140 ;  /* 0x000000220830723c */ /* 0x000fe2000004188c */
[----:B------:R-:W-:Y:S01]  /*13990*/  FFMA.FTZ R8, R208, UR26, -R15 ;  /* 0x0000001ad0087c23 */ /* 0x000fe2000801080f */
[----:B-1----:R-:W-:Y:S01]  /*139a0*/  IMAD.WIDE.U32 R2, R2, -0x2daee0ad, RZ ;  /* 0xd2511f5302027825 */ /* 0x002fe200078e00ff */
[----:B------:R-:W-:Y:S01]  /*139b0*/  HSET2.LE.AND R5, R5, R0, PT ;  /* 0x0000000005057233 */ /* 0x000fe20003803000 */
[----:B------:R-:W1:Y:S01]  /*139c0*/  S2R R74, SR_CTAID.X ;  /* 0x00000000004a7919 */ /* 0x000e620000002500 */
[----:B------:R3:W4:Y:S01]  /*139d0*/  MUFU.EX2 R167, R8 ;  /* 0x0000000800a77308 */ /* 0x0007220000000800 */
[----:B--2---:R-:W-:-:S02]  /*139e0*/  F2FP.BF16.F32.PACK_AB R16, R174, R212 ;  /* 0x000000d4ae10723e */ /* 0x004fc400000010ff */
[----:B------:R-:W-:Y:S01]  /*139f0*/  LOP3.LUT R3, R64, UR27, R3, 0x96, !PT ;  /* 0x0000001b40037c12 */ /* 0x000fe2000f8e9603 */
[----:B------:R-:W-:Y:S01]  /*13a00*/  IMAD.MOV.U32 R9, RZ, RZ, R2 ;  /* 0x000000ffff097224 */ /* 0x000fe200078e0002 */
[----:B------:R-:W-:Y:S01]  /*13a10*/  LOP3.LUT R5, R16, R5, RZ, 0xc0, !PT ;  /* 0x0000000510057212 */ /* 0x000fe200078ec0ff */
[----:B------:R-:W2:Y:S01]  /*13a20*/  LDSM.16.MT88.4 R20, [R180+0x6800] ;  /* 0x00680000b414783b */ /* 0x000ea20000004200 */
[----:B------:R-:W-:-:S03]  /*13a30*/  PRMT R17, R2, 0x7771, RZ ;  /* 0x0000777102117816 */ /* 0x000fc600000000ff */
[----:B------:R-:W5:Y:S04]  /*13a40*/  LDSM.16.MT88.4 R24, [R185+0x6800] ;  /* 0x00680000b918783b */ /* 0x000f680000004200 */
[----:B------:R-:W5:Y:S01]  /*13a50*/  LDSM.16.MT88.4 R28, [R181+0x6800] ;  /* 0x00680000b51c783b */ /* 0x000f620000004200 */
[--C-:B---3--:R-:W-:Y:S01]  /*13a60*/  FFMA.FTZ R8, R220, UR26, -R14.reuse ;  /* 0x0000001adc087c23 */ /* 0x108fe2000801080e */
[----:B------:R-:W-:Y:S01]  /*13a70*/  FFMA.FTZ R11, R162, UR26, -R14 ;  /* 0x0000001aa20b7c23 */ /* 0x000fe2000801080e */
[----:B------:R-:W3:Y:S02]  /*13a80*/  S2R R77, SR_TID.X ;  /* 0x00000000004d7919 */ /* 0x000ee40000002100 */
[----:B------:R4:W-:Y:S01]  /*13a90*/  MUFU.EX2 R165, R8 ;  /* 0x0000000800a57308 */ /* 0x0009e20000000800 */
[----:B------:R-:W-:Y:S01]  /*13aa0*/  PRMT R16, R2, 0x7773, RZ ;  /* 0x0000777302107816 */ /* 0x000fe200000000ff */
[----:B------:R-:W3:Y:S01]  /*13ab0*/  LDSM.16.MT88.4 R32, [R180+0x7000] ;  /* 0x00700000b420783b */ /* 0x000ee20000004200 */
[----:B------:R-:W-:-:S03]  /*13ac0*/  LOP3.LUT R10, R3, 0xff, RZ, 0xc0, !PT ;  /* 0x000000ff030a7812 */ /* 0x000fc600078ec0ff */
[----:B------:R-:W-:Y:S04]  /*13ad0*/  LDSM.16.MT88.4 R108, [R185+0x7800] ;  /* 0x00780000b96c783b */ /* 0x000fe80000004200 */
[----:B------:R-:W-:Y:S01]  /*13ae0*/  LDSM.16.MT88.4 R124, [R181+0x7800] ;  /* 0x00780000b57c783b */ /* 0x000fe20000004200 */
[----:B----4-:R-:W-:-:S04]  /*13af0*/  FFMA.FTZ R8, R168, UR26, -R14 ;  /* 0x0000001aa8087c23 */ /* 0x010fc8000801080e */
[----:B------:R4:W-:Y:S02]  /*13b00*/  MUFU.EX2 R164, R8 ;  /* 0x0000000800a47308 */ /* 0x0009e40000000800 */
[----:B----4-:R-:W-:Y:S02]  /*13b10*/  PRMT R8, R2, 0x7772, RZ ;  /* 0x0000777202087816 */ /* 0x010fe400000000ff */
[----:B------:R-:W-:-:S04]  /*13b20*/  LOP3.LUT R2, R3, 0xffff, RZ, 0xc0, !PT ;  /* 0x0000ffff03027812 */ /* 0x000fc800078ec0ff */
[----:B------:R-:W-:-:S04]  /*13b30*/  SHF.R.U32.HI R2, RZ, 0x8, R2 ;  /* 0x00000008ff027819 */ /* 0x000fc80000011602 */
[----:B------:R-:W-:Y:S02]  /*13b40*/  PRMT R19, R10, 0x5410, R2 ;  /* 0x000054100a137816 */ /* 0x000fe40000000002 */
[----:B------:R-:W-:Y:S02]  /*13b50*/  LEA R2, R238, 0xfffffffb, 0x1 ;  /* 0xfffffffbee027811 */ /* 0x000fe400078e08ff */
[----:B------:R-:W-:Y:S02]  /*13b60*/  PRMT R18, R8, 0x5410, R16 ;  /* 0x0000541008127816 */ /* 0x000fe40000000010 */
[----:B------:R-:W-:Y:S02]  /*13b70*/  LOP3.LUT R16, R2, UR25, R75, 0x96, !PT ;  /* 0x0000001902107c12 */ /* 0x000fe4000f8e964b */
[----:B------:R-:W4:Y:S01]  /*13b80*/  S2R R75, SR_TID.X ;  /* 0x00000000004b7919 */ /* 0x000f220000002100 */
[----:B------:R-:W-:Y:S01]  /*13b90*/  FFMA.FTZ R8, R209, UR26, -R14 ;  /* 0x0000001ad1087c23 */ /* 0x000fe2000801080e */
[----:B------:R-:W-:Y:S01]  /*13ba0*/  LOP3.LUT R9, R9, 0xff, RZ, 0xc0, !PT ;  /* 0x000000ff09097812 */ /* 0x000fe200078ec0ff */
[----:B------:R1:W2:Y:S08]  /*13bb0*/  MUFU.EX2 R163, R11 ;  /* 0x0000000b00a37308 */ /* 0x0002b00000000800 */
[----:B------:R5:W3:Y:S01]  /*13bc0*/  MUFU.EX2 R162, R8 ;  /* 0x0000000800a27308 */ /* 0x000ae20000000800 */
[----:B-1----:R-:W-:-:S02]  /*13bd0*/  PRMT R11, R9, 0x5410, R17 ;  /* 0x00005410090b7816 */ /* 0x002fc40000000011 */
[----:B------:R-:W-:-:S03]  /*13be0*/  PRMT R9, R3, 0x7632, R9 ;  /* 0x0000763203097816 */ /* 0x000fc60000000009 */
[----:B------:R-:W-:Y:S02]  /*13bf0*/  HSET2.LE.AND R2, R11, R0, PT ;  /* 0x000000000b027233 */ /* 0x000fe40003803000 */
[----:B----4-:R-:W-:Y:S02]  /*13c00*/  SHF.R.U32.HI R68, RZ, 0x5, R75 ;  /* 0x00000005ff447819 */ /* 0x010fe4000001164b */
[----:B-----5:R-:W-:-:S03]  /*13c10*/  SHF.R.U32.HI R8, RZ, 0x18, R3 ;  /* 0x00000018ff087819 */ /* 0x020fc60000011603 */
[----:B------:R-:W-:Y:S01]  /*13c20*/  IMAD R74, R74, 0x8, R68 ;  /* 0x000000084a4a7824 */ /* 0x000fe200078e0244 */
[----:B------:R-:W-:Y:S02]  /*13c30*/  LOP3.LUT R9, R9, 0xff, RZ, 0xc0, !PT ;  /* 0x000000ff09097812 */ /* 0x000fe400078ec0ff */
[----:B------:R-:W-:Y:S01]  /*13c40*/  F2FP.BF16.F32.PACK_AB R3, R166, R167 ;  /* 0x000000a7a603723e */ /* 0x000fe200000010ff */
[----:B------:R-:W-:Y:S01]  /*13c50*/  VIADD R74, R74, 0x4 ;  /* 0x000000044a4a7836 */ /* 0x000fe20000000000 */
[----:B------:R-:W-:Y:S02]  /*13c60*/  LOP3.LUT R11, R18, 0xff00ff, RZ, 0xc0, !PT ;  /* 0x00ff00ff120b7812 */ /* 0x000fe400078ec0ff */
[----:B------:R-:W-:Y:S01]  /*13c70*/  PRMT R17, R9, 0x5410, R8 ;  /* 0x0000541009117816 */ /* 0x000fe20000000008 */
[----:B------:R-:W-:Y:S01]  /*13c80*/  IMAD.WIDE.U32 R74, R74, -0x326172a9, RZ ;  /* 0xcd9e8d574a4a7825 */ /* 0x000fe200078e00ff */
[----:B------:R-:W-:Y:S02]  /*13c90*/  LOP3.LUT R10, R3, R2, RZ, 0xc0, !PT ;  /* 0x00000002030a7212 */ /* 0x000fe400078ec0ff */
[----:B------:R-:W-:Y:S01]  /*13ca0*/  HSET2.LE.AND R11, R11, R0, PT ;  /* 0x000000000b0b7233 */ /* 0x000fe20003803000 */
[----:B------:R-:W-:Y:S01]  /*13cb0*/  IMAD.WIDE.U32 R2, R16, -0x326172a9, RZ ;  /* 0xcd9e8d5710027825 */ /* 0x000fe200078e00ff */
[----:B--2---:R-:W-:-:S02]  /*13cc0*/  F2FP.BF16.F32.PACK_AB R8, R163, R164 ;  /* 0x000000a4a308723e */ /* 0x004fc400000010ff */
[--C-:B------:R-:W-:Y:S02]  /*13cd0*/  HSET2.LE.AND R9, R19, R0.reuse, PT ;  /* 0x0000000013097233 */ /* 0x100fe40003803000 */
[----:B------:R-:W-:Y:S02]  /*13ce0*/  F2FP.BF16.F32.PACK_AB R16, R172, R173 ;  /* 0x000000adac10723e */ /* 0x000fe400000010ff */
[----:B------:R-:W-:Y:S02]  /*13cf0*/  HSET2.LE.AND R17, R17, R0, PT ;  /* 0x0000000011117233 */ /* 0x000fe40003803000 */
[----:B---3--:R-:W-:Y:S02]  /*13d00*/  F2FP.BF16.F32.PACK_AB R18, R162, R165 ;  /* 0x000000a5a212723e */ /* 0x008fe400000010ff */
[----:B------:R-:W-:Y:S02]  /*13d10*/  LOP3.LUT R19, R74, UR23, R3, 0x96, !PT ;  /* 0x000000174a137c12 */ /* 0x000fe4000f8e9603 */
[----:B------:R-:W-:Y:S01]  /*13d20*/  LOP3.LUT R11, R8, R11, RZ, 0xc0, !PT ;  /* 0x0000000b080b7212 */ /* 0x000fe200078ec0ff */
[----:B------:R-:W-:Y:S01]  /*13d30*/  IMAD.MOV.U32 R74, RZ, RZ, R66 ;  /* 0x000000ffff4a7224 */ /* 0x000fe200078e0042 */
[----:B------:R-:W-:Y:S01]  /*13d40*/  LOP3.LUT R8, R16, R9, RZ, 0xc0, !PT ;  /* 0x0000000910087212 */ /* 0x000fe200078ec0ff */
[----:B------:R-:W-:Y:S01]  /*13d50*/  IMAD.MOV.U32 R75, RZ, RZ, R67 ;  /* 0x000000ffff4b7224 */ /* 0x000fe200078e0043 */
[----:B------:R-:W-:Y:S01]  /*13d60*/  LOP3.LUT R9, R18, R17, RZ, 0xc0, !PT ;  /* 0x0000001112097212 */ /* 0x000fe200078ec0ff */
[----:B------:R-:W-:Y:S01]  /*13d70*/  HMMA.16816.F32.BF16 R84, R4, R20, R84 ;  /* 0x000000140454723c */ /* 0x000fe20000041854 */
[----:B------:R-:W-:Y:S01]  /*13d80*/  LOP3.LUT R17, R2, UR12, R149, 0x96, !PT ;  /* 0x0000000c02117c12 */ /* 0x000fe2000f8e9695 */
[----:B------:R-:W-:-:S06]  /*13d90*/  FFMA.FTZ R16, R154, UR26, -R12 ;  /* 0x0000001a9a107c23 */ /* 0x000fcc000801080c */
[C---:B------:R-:W-:Y:S08]  /*13da0*/  HMMA.16816.F32.BF16 R88, R4.reuse, R22, R88 ;  /* 0x000000160458723c */ /* 0x040ff00000041858 */
[C---:B------:R-:W-:Y:S08]  /*13db0*/  HMMA.16816.F32.BF16 R100, R4.reuse, R24, R100 ;  /* 0x000000180464723c */ /* 0x040ff00000041864 */
[C---:B------:R-:W-:Y:S08]  /*13dc0*/  HMMA.16816.F32.BF16 R104, R4.reuse, R26, R104 ;  /* 0x0000001a0468723c */ /* 0x040ff00000041868 */
[C---:B------:R-:W-:Y:S08]  /*13dd0*/  HMMA.16816.F32.BF16 R116, R4.reuse, R28, R116 ;  /* 0x0000001c0474723c */ /* 0x040ff00000041874 */
[C---:B------:R-:W-:Y:S08]  /*13de0*/  HMMA.16816.F32.BF16 R120, R4.reuse, R30, R120 ;  /* 0x0000001e0478723c */ /* 0x040ff00000041878 */
[C---:B------:R-:W-:Y:S08]  /*13df0*/  HMMA.16816.F32.BF16 R132, R4.reuse, R36, R132 ;  /* 0x000000240484723c */ /* 0x040ff00000041884 */
[----:B------:R-:W-:Y:S01]  /*13e00*/  HMMA.16816.F32.BF16 R64, R4, R38, R136 ;  /* 0x000000260440723c */ /* 0x000fe20000041888 */
[----:B------:R-:W-:-:S04]  /*13e10*/  IMAD.WIDE.U32 R6, R19, -0x2daee0ad, RZ ;  /* 0xd2511f5313067825 */ /* 0x000fc800078e00ff */
[----:B------:R-:W-:Y:S01]  /*13e20*/  IMAD.WIDE.U32 R4, R17, -0x2daee0ad, RZ ;  /* 0xd2511f5311047825 */ /* 0x000fe200078e00ff */
[----:B------:R-:W-:Y:S01]  /*13e30*/  LOP3.LUT R7, R160, UR22, R7, 0x96, !PT ;  /* 0x00000016a0077c12 */ /* 0x000fe2000f8e9607 */
[----:B------:R1:W-:Y:S03]  /*13e40*/  MUFU.EX2 R161, R16 ;  /* 0x0000001000a17308 */ /* 0x0003e60000000800 */
[----:B------:R-:W-:-:S05]  /*13e50*/  LOP3.LUT R6, R6, UR4, R5, 0x96, !PT ;  /* 0x0000000406067c12 */ /* 0x000fca000f8e9605 */
[----:B------:R-:W-:-:S04]  /*13e60*/  IMAD.WIDE.U32 R42, R6, -0x326172a9, RZ ;  /* 0xcd9e8d57062a7825 */ /* 0x000fc800078e00ff */
[----:B-1----:R-:W-:-:S05]  /*13e70*/  IMAD.WIDE.U32 R16, R7, -0x326172a9, RZ ;  /* 0xcd9e8d5707107825 */ /* 0x002fca00078e00ff */
[----:B------:R-:W-:Y:S02]  /*13e80*/  LOP3.LUT R6, R148, UR11, R17, 0x96, !PT ;  /* 0x0000000b94067c12 */ /* 0x000fe4000f8e9611 */
[----:B------:R-:W1:Y:S01]  /*13e90*/  S2R R148, SR_CTAID.X ;  /* 0x0000000000947919 */ /* 0x000e620000002500 */
[----:B------:R-:W-:Y:S01]  /*13ea0*/  FFMA.FTZ R5, R152, UR26, -R12 ;  /* 0x0000001a98057c23 */ /* 0x000fe2000801080c */
[----:B------:R-:W-:-:S03]  /*13eb0*/  SHF.R.U32.HI R68, RZ, 0x5, R77 ;  /* 0x00000005ff447819 */ /* 0x000fc6000001164d */
[----:B------:R2:W-:Y:S01]  /*13ec0*/  MUFU.EX2 R160, R5 ;  /* 0x0000000500a07308 */ /* 0x0005e20000000800 */
[----:B------:R-:W-:Y:S01]  /*13ed0*/  FFMA.FTZ R7, R76, UR26, -R12 ;  /* 0x0000001a4c077c23 */ /* 0x000fe2000801080c */
[----:B--2---:R-:W-:Y:S01]  /*13ee0*/  LOP3.LUT R5, R16, UR9, R43, 0x96, !PT ;  /* 0x0000000910057c12 */ /* 0x004fe2000f8e962b */
[----:B------:R-:W-:-:S04]  /*13ef0*/  IMAD.WIDE.U32 R16, R6, -0x2daee0ad, RZ ;  /* 0xd2511f5306107825 */ /* 0x000fc800078e00ff */
[----:B------:R-:W-:-:S04]  /*13f00*/  IMAD.WIDE.U32 R76, R5, -0x2daee0ad, RZ ;  /* 0xd2511f53054c7825 */ /* 0x000fc800078e00ff */
[----:B-1----:R-:W-:-:S04]  /*13f10*/  IMAD R148, R148, 0x8, R68 ;  /* 0x0000000894947824 */ /* 0x002fc800078e0244 */
[----:B------:R-:W-:Y:S01]  /*13f20*/  IMAD.WIDE.U32 R148, R148, -0x326172a9, RZ ;  /* 0xcd9e8d5794947825 */ /* 0x000fe200078e00ff */
[----:B------:R-:W-:Y:S02]  /*13f30*/  LOP3.LUT R6, R2, UR12, R245, 0x96, !PT ;  /* 0x0000000c02067c12 */ /* 0x000fe4000f8e96f5 */
[----:B------:R-:W-:Y:S02]  /*13f40*/  LOP3.LUT R2, R16, UR13, R77, 0x96, !PT ;  /* 0x0000000d10027c12 */ /* 0x000fe4000f8e964d */
[----:B------:R-:W-:Y:S02]  /*13f50*/  LOP3.LUT R3, R148, UR23, R3, 0x96, !PT ;  /* 0x0000001794037c12 */ /* 0x000fe4000f8e9603 */
[----:B------:R-:W-:Y:S01]  /*13f60*/  LOP3.LUT R4, R4, UR19, R17, 0x96, !PT ;  /* 0x0000001304047c12 */ /* 0x000fe2000f8e9611 */
[----:B------:R-:W-:Y:S02]  /*13f70*/  FFMA.FTZ R5, R78, UR26, -R12 ;  /* 0x0000001a4e057c23 */ /* 0x000fe4000801080c */
[----:B------:R-:W-:Y:S01]  /*13f80*/  IMAD.WIDE.U32 R18, R3, -0x2daee0ad, RZ ;  /* 0xd2511f5303127825 */ /* 0x000fe200078e00ff */
[----:B------:R-:W-:Y:S03]  /*13f90*/  HMMA.16816.F32.BF16 R80, R8, R20, R80 ;  /* 0x000000140850723c */ /* 0x000fe60000041850 */
[----:B------:R-:W-:Y:S01]  /*13fa0*/  IMAD.WIDE.U32 R2, R2, -0x326172a9, RZ ;  /* 0xcd9e8d5702027825 */ /* 0x000fe200078e00ff */
[----:B------:R1:W-:Y:S03]  /*13fb0*/  MUFU.EX2 R158, R7 ;  /* 0x00000007009e7308 */ /* 0x0003e60000000800 */
[----:B------:R-:W-:Y:S01]  /*13fc0*/  IMAD.WIDE.U32 R20, R6, -0x2daee0ad, RZ ;  /* 0xd2511f5306147825 */ /* 0x000fe200078e00ff */
[----:B------:R-:W-:-:S03]  /*13fd0*/  PRMT R6, R2, 0x7772, RZ ;  /* 0x0000777202067816 */ /* 0x000fc600000000ff */
[----:B------:R-:W-:Y:S01]  /*13fe0*/  IMAD.WIDE.U32 R40, R4, -0x326172a9, RZ ;  /* 0xcd9e8d5704287825 */ /* 0x000fe200078e00ff */
[----:B------:R2:W3:Y:S01]  /*13ff0*/  MUFU.EX2 R156, R5 ;  /* 0x00000005009c7308 */ /* 0x0004e20000000800 */
[----:B------:R-:W-:Y:S02]  /*14000*/  HMMA.16816.F32.BF16 R92, R8, R22, R92 ;  /* 0x00000016085c723c */ /* 0x000fe4000004185c */
[----:B------:R-:W-:Y:S01]  /*14010*/  IMAD.MOV.U32 R4, RZ, RZ, R2 ;  /* 0x000000ffff047224 */ /* 0x000fe200078e0002 */
[----:B------:R-:W-:Y:S02]  /*14020*/  LOP3.LUT R22, R74, UR22, R19, 0x96, !PT ;  /* 0x000000164a167c12 */ /* 0x000fe4000f8e9613 */
[C---:B------:R-:W-:Y:S02]  /*14030*/  PRMT R16, R2.reuse, 0x7771, RZ ;  /* 0x0000777102107816 */ /* 0x040fe400000000ff */
[----:B-1----:R-:W-:Y:S02]  /*14040*/  PRMT R7, R2, 0x7773, RZ ;  /* 0x0000777302077816 */ /* 0x002fe400000000ff */
[----:B------:R-:W-:-:S02]  /*14050*/  LOP3.LUT R19, R18, UR4, R21, 0x96, !PT ;  /* 0x0000000412137c12 */ /* 0x000fc4000f8e9615 */
[----:B------:R-:W-:Y:S01]  /*14060*/  LOP3.LUT R4, R4, 0xff, RZ, 0xc0, !PT ;  /* 0x000000ff04047812 */ /* 0x000fe200078ec0ff */
[----:B--2---:R-:W-:Y:S01]  /*14070*/  FFMA.FTZ R5, R171, UR26, -R13 ;  /* 0x0000001aab057c23 */ /* 0x004fe2000801080d */
[----:B------:R-:W-:Y:S01]  /*14080*/  LOP3.LUT R2, R40, UR7, R3, 0x96, !PT ;  /* 0x0000000728027c12 */ /* 0x000fe2000f8e9603 */
[----:B------:R-:W-:Y:S01]  /*14090*/  FFMA.FTZ R3, R144, UR26, -R13 ;  /* 0x0000001a90037c23 */ /* 0x000fe2000801080d */
[----:B------:R-:W-:Y:S01]  /*140a0*/  PRMT R18, R6, 0x5410, R7 ;  /* 0x0000541006127816 */ /* 0x000fe20000000007 */
[----:B------:R1:W-:Y:S01]  /*140b0*/  MUFU.EX2 R152, R5 ;  /* 0x0000000500987308 */ /* 0x0003e20000000800 */
[----:B------:R-:W-:Y:S01]  /*140c0*/  FFMA.FTZ R6, R170, UR26, -R13 ;  /* 0x0000001aaa067c23 */ /* 0x000fe2000801080d */
[----:B------:R-:W-:Y:S02]  /*140d0*/  PRMT R7, R4, 0x5410, R16 ;  /* 0x0000541004077816 */ /* 0x000fe40000000010 */
[----:B------:R-:W-:-:S04]  /*140e0*/  PRMT R4, R2, 0x7632, R4 ;  /* 0x0000763202047816 */ /* 0x000fc80000000004 */
[----:B------:R2:W-:Y:S01]  /*140f0*/  MUFU.EX2 R151, R3 ;  /* 0x0000000300977308 */ /* 0x0005e20000000800 */
[----:B------:R-:W-:Y:S01]  /*14100*/  SHF.R.U32.HI R16, RZ, 0x18, R2 ;  /* 0x00000018ff107819 */ /* 0x000fe20000011602 */
[----:B-1----:R-:W-:-:S06]  /*14110*/  FFMA.FTZ R5, R150, UR26, -R13 ;  /* 0x0000001a96057c23 */ /* 0x002fcc000801080d */
[----:B------:R-:W1:Y:S01]  /*14120*/  MUFU.EX2 R150, R6 ;  /* 0x0000000600967308 */ /* 0x000e620000000800 */
[----:B------:R-:W-:Y:S02]  /*14130*/  LOP3.LUT R4, R4, 0xff, RZ, 0xc0, !PT ;  /* 0x000000ff04047812 */ /* 0x000fe400078ec0ff */
[C---:B------:R-:W-:Y:S02]  /*14140*/  LOP3.LUT R17, R2.reuse, 0xff, RZ, 0xc0, !PT ;  /* 0x000000ff02117812 */ /* 0x040fe400078ec0ff */
[----:B--2---:R-:W-:-:S03]  /*14150*/  LOP3.LUT R3, R2, 0xffff, RZ, 0xc0, !PT ;  /* 0x0000ffff02037812 */ /* 0x004fc600078ec0ff */
[----:B------:R2:W4:Y:S01]  /*14160*/  MUFU.EX2 R154, R5 ;  /* 0x00000005009a7308 */ /* 0x0005220000000800 */
[----:B------:R-:W-:Y:S02]  /*14170*/  HSET2.LE.AND R2, R7, R0, PT ;  /* 0x0000000007027233 */ /* 0x000fe40003803000 */
[----:B------:R-:W-:Y:S02]  /*14180*/  PRMT R7, R4, 0x5410, R16 ;  /* 0x0000541004077816 */ /* 0x000fe40000000010 */
[----:B------:R-:W-:Y:S02]  /*14190*/  LOP3.LUT R4, R18, 0xff00ff, RZ, 0xc0, !PT ;  /* 0x00ff00ff12047812 */ /* 0x000fe400078ec0ff */
[----:B--2---:R-:W-:Y:S02]  /*141a0*/  SHF.R.U32.HI R5, RZ, 0x8, R3 ;  /* 0x00000008ff057819 */ /* 0x004fe40000011603 */
[----:B---3--:R-:W-:Y:S02]  /*141b0*/  F2FP.BF16.F32.PACK_AB R3, R156, R158 ;  /* 0x0000009e9c03723e */ /* 0x008fe400000010ff */
[----:B------:R-:W-:-:S02]  /*141c0*/  PRMT R5, R17, 0x5410, R5 ;  /* 0x0000541011057816 */ /* 0x000fc40000000005 */
[----:B------:R-:W-:Y:S01]  /*141d0*/  LOP3.LUT R6, R3, R2, RZ, 0xc0, !PT ;  /* 0x0000000203067212 */ /* 0x000fe200078ec0ff */
[----:B------:R-:W-:Y:S01]  /*141e0*/  FFMA.FTZ R3, R216, UR26, -R15 ;  /* 0x0000001ad8037c23 */ /* 0x000fe2000801080f */
[--C-:B------:R-:W-:Y:S02]  /*141f0*/  HSET2.LE.AND R2, R4, R0.reuse, PT ;  /* 0x0000000004027233 */ /* 0x100fe40003803000 */
[--C-:B------:R-:W-:Y:S01]  /*14200*/  HSET2.LE.AND R4, R5, R0.reuse, PT ;  /* 0x0000000005047233 */ /* 0x100fe20003803000 */
[----:B------:R4:W-:Y:S01]  /*14210*/  MUFU.EX2 R149, R3 ;  /* 0x0000000300957308 */ /* 0x0009e20000000800 */
[----:B------:R-:W-:Y:S02]  /*14220*/  F2FP.BF16.F32.PACK_AB R5, R160, R161 ;  /* 0x000000a1a005723e */ /* 0x000fe400000010ff */
[----:B------:R-:W-:Y:S02]  /*14230*/  HSET2.LE.AND R16, R7, R0, PT ;  /* 0x0000000007107233 */ /* 0x000fe40003803000 */
[----:B-1----:R-:W-:-:S02]  /*14240*/  F2FP.BF16.F32.PACK_AB R17, R150, R152 ;  /* 0x000000989611723e */ /* 0x002fc400000010ff */
[----:B------:R-:W-:Y:S02]  /*14250*/  LOP3.LUT R4, R5, R4, RZ, 0xc0, !PT ;  /* 0x0000000405047212 */ /* 0x000fe400078ec0ff */
[----:B------:R-:W-:Y:S01]  /*14260*/  LOP3.LUT R5, R17, R16, RZ, 0xc0, !PT ;  /* 0x0000001011057212 */ /* 0x000fe200078ec0ff */
[----:B------:R-:W-:Y:S01]  /*14270*/  IMAD.WIDE.U32 R16, R22, -0x326172a9, RZ ;  /* 0xcd9e8d5716107825 */ /* 0x000fe200078e00ff */
[----:B----4-:R-:W-:-:S03]  /*14280*/  F2FP.BF16.F32.PACK_AB R3, R151, R154 ;  /* 0x0000009a9703723e */ /* 0x010fc600000010ff */
[----:B------:R-:W-:Y:S01]  /*14290*/  IMAD.WIDE.U32 R22, R19, -0x326172a9, RZ ;  /* 0xcd9e8d5713167825 */ /* 0x000fe200078e00ff */
[----:B------:R-:W-:-:S03]  /*142a0*/  LOP3.LUT R7, R3, R2, RZ, 0xc0, !PT ;  /* 0x0000000203077212 */ /* 0x000fc600078ec0ff */
[--C-:B------:R-:W-:Y:S01]  /*142b0*/  FFMA.FTZ R2, R205, UR26, -R15.reuse ;  /* 0x0000001acd027c23 */ /* 0x100fe2000801080f */
[C---:B------:R-:W-:Y:S03]  /*142c0*/  HMMA.16816.F32.BF16 R96, R8.reuse, R24, R96 ;  /* 0x000000180860723c */ /* 0x040fe60000041860 */
[----:B------:R1:W-:Y:S05]  /*142d0*/  MUFU.EX2 R148, R2 ;  /* 0x0000000200947308 */ /* 0x0003ea0000000800 */
[C---:B------:R-:W-:Y:S01]  /*142e0*/  HMMA.16816.F32.BF16 R60, R8.reuse, R26, R60 ;  /* 0x0000001a083c723c */ /* 0x040fe2000004183c */
[----:B------:R-:W-:Y:S01]  /*142f0*/  FFMA.FTZ R3, R178, UR26, -R15 ;  /* 0x0000001ab2037c23 */ /* 0x000fe2000801080f */
[----:B------:R-:W-:Y:S06]  /*14300*/  LDSM.16.MT88.4 R24, [R181+0x7000] ;  /* 0x00700000b518783b */ /* 0x000fec0000004200 */
[----:B------:R-:W-:Y:S01]  /*14310*/  HMMA.16816.F32.BF16 R44, R8, R28, R44 ;  /* 0x0000001c082c723c */ /* 0x000fe2000004182c */
[----:B-1----:R-:W-:-:S07]  /*14320*/  LOP3.LUT R2, R244, UR11, R17, 0x96, !PT ;  /* 0x0000000bf4027c12 */ /* 0x002fce000f8e9611 */
[C---:B------:R-:W-:Y:S08]  /*14330*/  HMMA.16816.F32.BF16 R52, R8.reuse, R30, R52 ;  /* 0x0000001e0834723c */ /* 0x040ff00000041834 */
[C---:B------:R-:W-:Y:S08]  /*14340*/  HMMA.16816.F32.BF16 R128, R8.reuse, R36, R128 ;  /* 0x000000240880723c */ /* 0x040ff00000041880 */
[----:B------:R-:W-:Y:S01]  /*14350*/  HMMA.16816.F32.BF16 R48, R8, R38, R48 ;  /* 0x000000260830723c */ /* 0x000fe20000041830 */
[----:B------:R-:W-:Y:S01]  /*14360*/  LOP3.LUT R8, R16, UR9, R23, 0x96, !PT ;  /* 0x0000000910087c12 */ /* 0x000fe2000f8e9617 */
[----:B------:R-:W-:-:S04]  /*14370*/  IMAD.WIDE.U32 R10, R2, -0x2daee0ad, RZ ;  /* 0xd2511f53020a7825 */ /* 0x000fc800078e00ff */
[----:B------:R-:W-:Y:S01]  /*14380*/  FFMA.FTZ R2, R175, UR26, -R15 ;  /* 0x0000001aaf027c23 */ /* 0x000fe2000801080f */
[----:B------:R1:W-:Y:S01]  /*14390*/  MUFU.EX2 R147, R3 ;  /* 0x0000000300937308 */ /* 0x0003e20000000800 */
[----:B------:R-:W2:Y:S01]  /*143a0*/  LDSM.16.MT88.4 R28, [R185+0x7000] ;  /* 0x00700000b91c783b */ /* 0x000ea20000004200 */
[----:B------:R-:W-:Y:S01]  /*143b0*/  IMAD.WIDE.U32 R74, R8, -0x2daee0ad, RZ ;  /* 0xd2511f53084a7825 */ /* 0x000fe200078e00ff */
[----:B------:R-:W-:Y:S02]  /*143c0*/  LOP3.LUT R8, R20, UR19, R11, 0x96, !PT ;  /* 0x0000001314087c12 */ /* 0x000fe4000f8e960b */
[----:B------:R-:W3:Y:S03]  /*143d0*/  LDSM.16.MT88.4 R36, [R184+0x7000] ;  /* 0x00700000b824783b */ /* 0x000ee60000004200 */
[----:B------:R4:W5:Y:S01]  /*143e0*/  MUFU.EX2 R145, R2 ;  /* 0x0000000200917308 */ /* 0x0009620000000800 */
[----:B------:R-:W-:Y:S01]  /*143f0*/  IMAD.WIDE.U32 R18, R8, -0x326172a9, RZ ;  /* 0xcd9e8d5708127825 */ /* 0x000fe200078e00ff */
[----:B-1----:R-:W-:-:S03]  /*14400*/  LOP3.LUT R3, R10, UR13, R75, 0x96, !PT ;  /* 0x0000000d0a037c12 */ /* 0x002fc6000f8e964b */
[----:B----4-:R-:W-:-:S04]  /*14410*/  FFMA.FTZ R2, R217, UR26, -R14 ;  /* 0x0000001ad9027c23 */ /* 0x010fc8000801080e */
[----:B------:R1:W-:Y:S01]  /*14420*/  MUFU.EX2 R144, R2 ;  /* 0x0000000200907308 */ /* 0x0003e20000000800 */
[--C-:B------:R-:W-:Y:S01]  /*14430*/  FFMA.FTZ R8, R177, UR26, -R14.reuse ;  /* 0x0000001ab1087c23 */ /* 0x100fe2000801080e */
[----:B------:R-:W-:-:S06]  /*14440*/  FFMA.FTZ R11, R169, UR26, -R14 ;  /* 0x0000001aa90b7c23 */ /* 0x000fcc000801080e */
[----:B------:R4:W-:Y:S01]  /*14450*/  MUFU.EX2 R79, R8 ;  /* 0x00000008004f7308 */ /* 0x0009e20000000800 */
[----:B-1----:R-:W-:-:S04]  /*14460*/  IMAD.WIDE.U32 R2, R3, -0x326172a9, RZ ;  /* 0xcd9e8d5703027825 */ /* 0x002fc800078e00ff */
[----:B------:R-:W-:Y:S01]  /*14470*/  IMAD.MOV.U32 R10, RZ, RZ, R2 ;  /* 0x000000ffff0a7224 */ /* 0x000fe200078e0002 */
[C---:B------:R-:W-:Y:S02]  /*14480*/  PRMT R9, R2.reuse, 0x7773, RZ ;  /* 0x0000777302097816 */ /* 0x040fe400000000ff */
[----:B------:R1:W2:Y:S01]  /*14490*/  MUFU.EX2 R78, R11 ;  /* 0x0000000b004e7308 */ /* 0x0002a20000000800 */
[C---:B------:R-:W-:Y:S02]  /*144a0*/  PRMT R16, R2.reuse, 0x7771, RZ ;  /* 0x0000777102107816 */ /* 0x040fe400000000ff */
[----:B----4-:R-:W-:Y:S02]  /*144b0*/  PRMT R8, R2, 0x7772, RZ ;  /* 0x0000777202087816 */ /* 0x010fe400000000ff */
[----:B------:R-:W-:Y:S02]  /*144c0*/  LOP3.LUT R10, R10, 0xff, RZ, 0xc0, !PT ;  /* 0x000000ff0a0a7812 */ /* 0x000fe400078ec0ff */
[----:B------:R-:W-:-:S02]  /*144d0*/  LOP3.LUT R2, R18, UR7, R3, 0x96, !PT ;  /* 0x0000000712027c12 */ /* 0x000fc4000f8e9603 */
[----:B------:R-:W-:Y:S01]  /*144e0*/  PRMT R8, R8, 0x5410, R9 ;  /* 0x0000541008087816 */ /* 0x000fe20000000009 */
[----:B------:R-:W-:Y:S01]  /*144f0*/  FFMA.FTZ R9, R211, UR26, -R14 ;  /* 0x0000001ad3097c23 */ /* 0x000fe2000801080e */
[C---:B------:R-:W-:Y:S02]  /*14500*/  LOP3.LUT R3, R2.reuse, 0xffff, RZ, 0xc0, !PT ;  /* 0x0000ffff02037812 */ /* 0x040fe400078ec0ff */
[----:B------:R-:W-:Y:S02]  /*14510*/  LOP3.LUT R18, R2, 0xff, RZ, 0xc0, !PT ;  /* 0x000000ff02127812 */ /* 0x000fe400078ec0ff */
[----:B-1----:R-:W-:Y:S02]  /*14520*/  PRMT R11, R10, 0x5410, R16 ;  /* 0x000054100a0b7816 */ /* 0x002fe40000000010 */
[----:B------:R-:W-:Y:S01]  /*14530*/  PRMT R10, R2, 0x7632, R10 ;  /* 0x00007632020a7816 */ /* 0x000fe2000000000a */
[----:B------:R1:W4:Y:S01]  /*14540*/  MUFU.EX2 R77, R9 ;  /* 0x00000009004d7308 */ /* 0x0003220000000800 */
[----:B------:R-:W-:-:S02]  /*14550*/  SHF.R.U32.HI R17, RZ, 0x18, R2 ;  /* 0x00000018ff117819 */ /* 0x000fc40000011602 */
[----:B------:R-:W-:Y:S02]  /*14560*/  LOP3.LUT R16, R8, 0xff00ff, RZ, 0xc0, !PT ;  /* 0x00ff00ff08107812 */ /* 0x000fe400078ec0ff */
[----:B------:R-:W-:Y:S02]  /*14570*/  HSET2.LE.AND R2, R11, R0, PT ;  /* 0x000000000b027233 */ /* 0x000fe40003803000 */
[----:B------:R-:W-:-:S04]  /*14580*/  LOP3.LUT R8, R10, 0xff, RZ, 0xc0, !PT ;  /* 0x000000ff0a087812 */ /* 0x000fc800078ec0ff */
[----:B------:R-:W-:Y:S02]  /*14590*/  PRMT R11, R8, 0x5410, R17 ;  /* 0x00005410080b7816 */ /* 0x000fe40000000011 */
[----:B-1----:R-:W-:Y:S02]  /*145a0*/  SHF.R.U32.HI R9, RZ, 0x8, R3 ;  /* 0x00000008ff097819 */ /* 0x002fe40000011603 */
[----:B-----5:R-:W-:-:S04]  /*145b0*/  F2FP.BF16.F32.PACK_AB R3, R145, R147 ;  /* 0x000000939103723e */ /* 0x020fc800000010ff */
[----:B------:R-:W-:Y:S02]  /*145c0*/  LOP3.LUT R10, R3, R2, RZ, 0xc0, !PT ;  /* 0x00000002030a7212 */ /* 0x000fe400078ec0ff */
[--C-:B------:R-:W-:Y:S02]  /*145d0*/  HSET2.LE.AND R2, R16, R0.reuse, PT ;  /* 0x0000000010027233 */ /* 0x100fe40003803000 */
[----:B--2---:R-:W-:Y:S02]  /*145e0*/  F2FP.BF16.F32.PACK_AB R3, R78, R79 ;  /* 0x0000004f4e03723e */ /* 0x004fe400000010ff */
[----:B------:R-:W-:Y:S02]  /*145f0*/  HSET2.LE.AND R16, R11, R0, PT ;  /* 0x000000000b107233 */ /* 0x000fe40003803000 */
[----:B------:R-:W-:Y:S01]  /*14600*/  LOP3.LUT R11, R3, R2, RZ, 0xc0, !PT ;  /* 0x00000002030b7212 */ /* 0x000fe200078ec0ff */
[----:B------:R-:W-:-:S04]  /*14610*/  FFMA.FTZ R2, R176, UR26, -R12 ;  /* 0x0000001ab0027c23 */ /* 0x000fc8000801080c */
[----:B------:R1:W-:Y:S01]  /*14620*/  MUFU.EX2 R75, R2 ;  /* 0x00000002004b7308 */ /* 0x0003e20000000800 */
[----:B------:R-:W-:Y:S02]  /*14630*/  PRMT R9, R18, 0x5410, R9 ;  /* 0x0000541012097816 */ /* 0x000fe40000000009 */
[----:B----4-:R-:W-:-:S03]  /*14640*/  F2FP.BF16.F32.PACK_AB R17, R77, R144 ;  /* 0x000000904d11723e */ /* 0x010fc600000010ff */
[----:B------:R-:W-:Y:S02]  /*14650*/  HSET2.LE.AND R8, R9, R0, PT ;  /* 0x0000000009087233 */ /* 0x000fe40003803000 */
[----:B------:R-:W-:Y:S01]  /*14660*/  F2FP.BF16.F32.PACK_AB R9, R148, R149 ;  /* 0x000000959409723e */ /* 0x000fe200000010ff */
[----:B-1----:R-:W-:-:S04]  /*14670*/  FFMA.FTZ R2, R153, UR26, -R12 ;  /* 0x0000001a99027c23 */ /* 0x002fc8000801080c */
[----:B------:R1:W-:Y:S01]  /*14680*/  MUFU.EX2 R68, R2 ;  /* 0x0000000200447308 */ /* 0x0003e20000000800 */
[----:B------:R-:W-:Y:S02]  /*14690*/  LOP3.LUT R3, R42, UR8, R41, 0x96, !PT ;  /* 0x000000082a037c12 */ /* 0x000fe4000f8e9629 */
[----:B------:R-:W-:Y:S02]  /*146a0*/  LOP3.LUT R8, R9, R8, RZ, 0xc0, !PT ;  /* 0x0000000809087212 */ /* 0x000fe400078ec0ff */
[----:B------:R-:W-:Y:S01]  /*146b0*/  LOP3.LUT R9, R17, R16, RZ, 0xc0, !PT ;  /* 0x0000001011097212 */ /* 0x000fe200078ec0ff */
[----:B-1----:R-:W-:-:S04]  /*146c0*/  FFMA.FTZ R2, R222, UR26, -R12 ;  /* 0x0000001ade027c23 */ /* 0x002fc8000801080c */
        /* <DEDUP_REMOVED lines=8> */
[----:B-1----:R-:W-:-:S07]  /*14750*/  IMAD.WIDE.U32 R2, R3, -0x2daee0ad, RZ ;  /* 0xd2511f5303027825 */ /* 0x002fce00078e00ff */
[----:B------:R-:W-:Y:S01]  /*14760*/  HMMA.16816.F32.BF16 R120, R4, R26, R120 ;  /* 0x0000001a0478723c */ /* 0x000fe20000041878 */
[----:B------:R-:W-:-:S07]  /*14770*/  LOP3.LUT R3, R76, UR27, R3, 0x96, !PT ;  /* 0x0000001b4c037c12 */ /* 0x000fce000f8e9603 */
[----:B---3--:R-:W-:Y:S01]  /*14780*/  HMMA.16816.F32.BF16 R132, R4, R36, R132 ;  /* 0x000000240484723c */ /* 0x008fe20000041884 */
[----:B------:R-:W-:-:S07]  /*14790*/  PRMT R17, R2, 0x7771, RZ ;  /* 0x0000777102117816 */ /* 0x000fce00000000ff */
[----:B------:R-:W-:Y:S01]  /*147a0*/  HMMA.16816.F32.BF16 R64, R4, R38, R64 ;  /* 0x000000260440723c */ /* 0x000fe20000041840 */
[--C-:B------:R-:W-:Y:S01]  /*147b0*/  FFMA.FTZ R4, R223, UR26, -R13.reuse ;  /* 0x0000001adf047c23 */ /* 0x100fe2000801080d */
[----:B------:R-:W-:Y:S02]  /*147c0*/  IMAD.MOV.U32 R6, RZ, RZ, R2 ;  /* 0x000000ffff067224 */ /* 0x000fe400078e0002 */
[----:B------:R-:W-:Y:S01]  /*147d0*/  FFMA.FTZ R5, R155, UR26, -R13 ;  /* 0x0000001a9b057c23 */ /* 0x000fe2000801080d */
[----:B------:R-:W-:-:S03]  /*147e0*/  PRMT R16, R2, 0x7773, RZ ;  /* 0x0000777302107816 */ /* 0x000fc600000000ff */
[----:B------:R-:W-:Y:S01]  /*147f0*/  HMMA.16816.F32.BF16 R60, R8, R30, R60 ;  /* 0x0000001e083c723c */ /* 0x000fe2000004183c */
[----:B------:R1:W-:Y:S01]  /*14800*/  MUFU.EX2 R30, R4 ;  /* 0x00000004001e7308 */ /* 0x0003e20000000800 */
[----:B------:R-:W-:-:S06]  /*14810*/  LOP3.LUT R7, R3, 0xff, RZ, 0xc0, !PT ;  /* 0x000000ff03077812 */ /* 0x000fcc00078ec0ff */
[----:B------:R-:W-:Y:S01]  /*14820*/  HMMA.16816.F32.BF16 R96, R8, R28, R96 ;  /* 0x0000001c0860723c */ /* 0x000fe20000041860 */
[----:B------:R3:W4:Y:S01]  /*14830*/  MUFU.EX2 R29, R5 ;  /* 0x00000005001d7308 */ /* 0x0007220000000800 */
[----:B-1----:R-:W-:Y:S02]  /*14840*/  PRMT R4, R2, 0x7772, RZ ;  /* 0x0000777202047816 */ /* 0x002fe400000000ff */
[----:B------:R-:W-:Y:S02]  /*14850*/  LOP3.LUT R2, R3, 0xffff, RZ, 0xc0, !PT ;  /* 0x0000ffff03027812 */ /* 0x000fe400078ec0ff */
[----:B---3--:R-:W-:Y:S02]  /*14860*/  LOP3.LUT R5, R6, 0xff, RZ, 0xc0, !PT ;  /* 0x000000ff06057812 */ /* 0x008fe400078ec0ff */
[----:B------:R-:W-:Y:S02]  /*14870*/  SHF.R.U32.HI R6, RZ, 0x8, R2 ;  /* 0x00000008ff067819 */ /* 0x000fe40000011602 */
[----:B------:R-:W-:-:S02]  /*14880*/  PRMT R2, R5, 0x5410, R17 ;  /* 0x0000541005027816 */ /* 0x000fc40000000011 */
[----:B------:R-:W-:Y:S01]  /*14890*/  PRMT R4, R4, 0x5410, R16 ;  /* 0x0000541004047816 */ /* 0x000fe20000000010 */
[--C-:B------:R-:W-:Y:S01]  /*148a0*/  FFMA.FTZ R12, R179, UR26, -R13.reuse ;  /* 0x0000001ab30c7c23 */ /* 0x100fe2000801080d */
[----:B------:R-:W-:Y:S01]  /*148b0*/  PRMT R16, R7, 0x5410, R6 ;  /* 0x0000541007107816 */ /* 0x000fe20000000006 */
[----:B------:R-:W-:Y:S01]  /*148c0*/  FFMA.FTZ R13, R157, UR26, -R13 ;  /* 0x0000001a9d0d7c23 */ /* 0x000fe2000801080d */
[----:B------:R-:W-:Y:S02]  /*148d0*/  PRMT R5, R3, 0x7632, R5 ;  /* 0x0000763203057816 */ /* 0x000fe40000000005 */
[----:B------:R-:W-:Y:S02]  /*148e0*/  SHF.R.U32.HI R7, RZ, 0x18, R3 ;  /* 0x00000018ff077819 */ /* 0x000fe40000011603 */
[----:B------:R-:W-:Y:S02]  /*148f0*/  HSET2.LE.AND R2, R2, R0, PT ;  /* 0x0000000002027233 */ /* 0x000fe40003803000 */
[----:B--2---:R-:W-:Y:S01]  /*14900*/  F2FP.BF16.F32.PACK_AB R3, R40, R43 ;  /* 0x0000002b2803723e */ /* 0x004fe200000010ff */
[----:B------:R-:W-:Y:S01]  /*14910*/  HMMA.16816.F32.BF16 R44, R8, R24, R44 ;  /* 0x00000018082c723c */ /* 0x000fe2000004182c */
[----:B------:R-:W-:Y:S01]  /*14920*/  MUFU.EX2 R28, R12 ;  /* 0x0000000c001c7308 */ /* 0x000fe20000000800 */
[----:B------:R-:W-:-:S02]  /*14930*/  LOP3.LUT R4, R4, 0xff00ff, RZ, 0xc0, !PT ;  /* 0x00ff00ff04047812 */ /* 0x000fc400078ec0ff */
[----:B------:R-:W-:Y:S02]  /*14940*/  LOP3.LUT R138, R3, R2, RZ, 0xc0, !PT ;  /* 0x00000002038a7212 */ /* 0x000fe400078ec0ff */
[----:B------:R-:W-:-:S03]  /*14950*/  HSET2.LE.AND R2, R16, R0, PT ;  /* 0x0000000010027233 */ /* 0x000fc60003803000 */
[----:B------:R-:W1:Y:S01]  /*14960*/  MUFU.EX2 R25, R13 ;  /* 0x0000000d00197308 */ /* 0x000e620000000800 */
[----:B------:R-:W-:Y:S02]  /*14970*/  F2FP.BF16.F32.PACK_AB R3, R68, R75 ;  /* 0x0000004b4403723e */ /* 0x000fe400000010ff */
[----:B------:R-:W-:Y:S02]  /*14980*/  LOP3.LUT R6, R5, 0xff, RZ, 0xc0, !PT ;  /* 0x000000ff05067812 */ /* 0x000fe400078ec0ff */
[----:B------:R-:W-:Y:S02]  /*14990*/  HSET2.LE.AND R4, R4, R0, PT ;  /* 0x0000000004047233 */ /* 0x000fe40003803000 */
[----:B----4-:R-:W-:Y:S02]  /*149a0*/  F2FP.BF16.F32.PACK_AB R5, R29, R30 ;  /* 0x0000001e1d05723e */ /* 0x010fe400000010ff */
[----:B------:R-:W-:Y:S01]  /*149b0*/  LOP3.LUT R136, R3, R2, RZ, 0xc0, !PT ;  /* 0x0000000203887212 */ /* 0x000fe200078ec0ff */
[--C-:B------:R-:W-:Y:S01]  /*149c0*/  FFMA.FTZ R2, R233, UR26, -R15.reuse ;  /* 0x0000001ae9027c23 */ /* 0x100fe2000801080f */
[----:B------:R-:W-:Y:S01]  /*149d0*/  LOP3.LUT R139, R5, R4, RZ, 0xc0, !PT ;  /* 0x00000004058b7212 */ /* 0x000fe200078ec0ff */
[----:B------:R-:W-:Y:S01]  /*149e0*/  FFMA.FTZ R4, R207, UR26, -R15 ;  /* 0x0000001acf047c23 */ /* 0x000fe2000801080f */
[----:B------:R-:W-:Y:S01]  /*149f0*/  PRMT R6, R6, 0x5410, R7 ;  /* 0x0000541006067816 */ /* 0x000fe20000000007 */
[----:B------:R2:W-:Y:S01]  /*14a00*/  MUFU.EX2 R21, R2 ;  /* 0x0000000200157308 */ /* 0x0005e20000000800 */
[----:B------:R-:W-:Y:S01]  /*14a10*/  FFMA.FTZ R3, R218, UR26, -R14 ;  /* 0x0000001ada037c23 */ /* 0x000fe2000801080e */
[----:B-1----:R-:W-:-:S06]  /*14a20*/  F2FP.BF16.F32.PACK_AB R5, R25, R28 ;  /* 0x0000001c1905723e */ /* 0x002fcc00000010ff */
[----:B------:R1:W-:Y:S01]  /*14a30*/  MUFU.EX2 R23, R4 ;  /* 0x0000000400177308 */ /* 0x0003e20000000800 */
[--C-:B------:R-:W-:Y:S01]  /*14a40*/  FFMA.FTZ R12, R210, UR26, -R15.reuse ;  /* 0x0000001ad20c7c23 */ /* 0x100fe2000801080f */
[----:B--2---:R-:W-:-:S06]  /*14a50*/  FFMA.FTZ R2, R159, UR26, -R15 ;  /* 0x0000001a9f027c23 */ /* 0x004fcc000801080f */
[----:B------:R2:W3:Y:S01]  /*14a60*/  MUFU.EX2 R20, R2 ;  /* 0x0000000200147308 */ /* 0x0004e20000000800 */
[----:B-1----:R-:W-:Y:S01]  /*14a70*/  HSET2.LE.AND R4, R6, R0, PT ;  /* 0x0000000006047233 */ /* 0x002fe20003803000 */
[C---:B------:R-:W-:Y:S06]  /*14a80*/  HMMA.16816.F32.BF16 R80, R8.reuse, R32, R80 ;  /* 0x000000200850723c */ /* 0x040fec0000041850 */
[----:B------:R1:W-:Y:S01]  /*14a90*/  MUFU.EX2 R15, R3 ;  /* 0x00000003000f7308 */ /* 0x0003e20000000800 */
[----:B------:R-:W-:Y:S01]  /*14aa0*/  LOP3.LUT R137, R5, R4, RZ, 0xc0, !PT ;  /* 0x0000000405897212 */ /* 0x000fe200078ec0ff */
[--C-:B------:R-:W-:Y:S01]  /*14ab0*/  FFMA.FTZ R4, R232, UR26, -R14.reuse ;  /* 0x0000001ae8047c23 */ /* 0x100fe2000801080e */
[----:B--2---:R-:W-:Y:S01]  /*14ac0*/  LOP3.LUT R2, R22, UR8, R19, 0x96, !PT ;  /* 0x0000000816027c12 */ /* 0x004fe2000f8e9613 */
[----:B------:R-:W-:Y:S01]  /*14ad0*/  HMMA.16816.F32.BF16 R32, R8, R34, R92 ;  /* 0x000000220820723c */ /* 0x000fe2000004185c */
[----:B------:R-:W-:-:S03]  /*14ae0*/  FFMA.FTZ R6, R204, UR26, -R14 ;  /* 0x0000001acc067c23 */ /* 0x000fc6000801080e */
[----:B------:R2:W-:Y:S01]  /*14af0*/  MUFU.EX2 R13, R4 ;  /* 0x00000004000d7308 */ /* 0x0005e20000000800 */
[----:B------:R-:W4:Y:S01]  /*14b00*/  LDSM.16.MT88.4 R92, [R180+0x7800] ;  /* 0x00780000b45c783b */ /* 0x000f220000004200 */
[----:B-1----:R-:W-:Y:S02]  /*14b10*/  IMAD.WIDE.U32 R2, R2, -0x2daee0ad, RZ ;  /* 0xd2511f5302027825 */ /* 0x002fe400078e00ff */
[----:B------:R-:W-:Y:S01]  /*14b20*/  HMMA.16816.F32.BF16 R52, R8, R26, R52 ;  /* 0x0000001a0834723c */ /* 0x000fe20000041834 */
[----:B------:R-:W1:Y:S03]  /*14b30*/  LDSM.16.MT88.4 R16, [R184+0x7800] ;  /* 0x00780000b810783b */ /* 0x000e660000004200 */
[----:B------:R-:W-:Y:S01]  /*14b40*/  MUFU.EX2 R24, R12 ;  /* 0x0000000c00187308 */ /* 0x000fe20000000800 */
[----:B------:R-:W-:Y:S01]  /*14b50*/  IMAD.MOV.U32 R7, RZ, RZ, R2 ;  /* 0x000000ffff077224 */ /* 0x000fe200078e0002 */
[----:B------:R-:W-:-:S02]  /*14b60*/  PRMT R5, R2, 0x7773, RZ ;  /* 0x0000777302057816 */ /* 0x000fc400000000ff */
[----:B------:R-:W-:Y:S01]  /*14b70*/  HMMA.16816.F32.BF16 R128, R8, R36, R128 ;  /* 0x000000240880723c */ /* 0x000fe20000041880 */
[----:B------:R-:W-:Y:S02]  /*14b80*/  LOP3.LUT R3, R74, UR27, R3, 0x96, !PT ;  /* 0x0000001b4a037c12 */ /* 0x000fe4000f8e9603 */
[----:B--2---:R-:W-:-:S05]  /*14b90*/  PRMT R4, R2, 0x7772, RZ ;  /* 0x0000777202047816 */ /* 0x004fca00000000ff */
[----:B------:R-:W-:Y:S01]  /*14ba0*/  HMMA.16816.F32.BF16 R48, R8, R38, R48 ;  /* 0x000000260830723c */ /* 0x000fe20000041830 */
[----:B------:R-:W-:Y:S01]  /*14bb0*/  FFMA.FTZ R8, R206, UR26, -R14 ;  /* 0x0000001ace087c23 */ /* 0x000fe2000801080e */
[----:B------:R2:W5:Y:S01]  /*14bc0*/  MUFU.EX2 R12, R6 ;  /* 0x00000006000c7308 */ /* 0x0005620000000800 */
[----:B------:R-:W-:Y:S02]  /*14bd0*/  PRMT R11, R2, 0x7771, RZ ;  /* 0x00007771020b7816 */ /* 0x000fe400000000ff */
[--C-:B------:R-:W-:Y:S02]  /*14be0*/  PRMT R4, R4, 0x5410, R5.reuse ;  /* 0x0000541004047816 */ /* 0x100fe40000000005 */
[C---:B------:R-:W-:Y:S02]  /*14bf0*/  LOP3.LUT R2, R3.reuse, 0xffff, RZ, 0xc0, !PT ;  /* 0x0000ffff03027812 */ /* 0x040fe400078ec0ff */
[----:B------:R-:W-:Y:S01]  /*14c00*/  PRMT R5, R3, 0x7632, R5 ;  /* 0x0000763203057816 */ /* 0x000fe20000000005 */
[----:B------:R-:W4:Y:S01]  /*14c10*/  MUFU.EX2 R8, R8 ;  /* 0x0000000800087308 */ /* 0x000f220000000800 */
[----:B------:R-:W-:-:S02]  /*14c20*/  LOP3.LUT R7, R7, 0xff, RZ, 0xc0, !PT ;  /* 0x000000ff07077812 */ /* 0x000fc400078ec0ff */
[----:B------:R-:W-:Y:S02]  /*14c30*/  LOP3.LUT R10, R3, 0xff, RZ, 0xc0, !PT ;  /* 0x000000ff030a7812 */ /* 0x000fe400078ec0ff */
[----:B------:R-:W-:Y:S02]  /*14c40*/  SHF.R.U32.HI R9, RZ, 0x18, R3 ;  /* 0x00000018ff097819 */ /* 0x000fe40000011603 */
[----:B------:R-:W-:Y:S02]  /*14c50*/  LOP3.LUT R5, R5, 0xff, RZ, 0xc0, !PT ;  /* 0x000000ff05057812 */ /* 0x000fe400078ec0ff */
[----:B--2---:R-:W-:Y:S02]  /*14c60*/  SHF.R.U32.HI R6, RZ, 0x8, R2 ;  /* 0x00000008ff067819 */ /* 0x004fe40000011602 */
[----:B------:R-:W-:Y:S02]  /*14c70*/  LOP3.LUT R3, R4, 0xff00ff, RZ, 0xc0, !PT ;  /* 0x00ff00ff04037812 */ /* 0x000fe400078ec0ff */
[----:B------:R-:W-:-:S02]  /*14c80*/  PRMT R2, R7, 0x5410, R11 ;  /* 0x0000541007027816 */ /* 0x000fc4000000000b */
[----:B------:R-:W-:Y:S02]  /*14c90*/  PRMT R6, R10, 0x5410, R6 ;  /* 0x000054100a067816 */ /* 0x000fe40000000006 */
[----:B------:R-:W-:Y:S02]  /*14ca0*/  PRMT R5, R5, 0x5410, R9 ;  /* 0x0000541005057816 */ /* 0x000fe40000000009 */
[--C-:B------:R-:W-:Y:S02]  /*14cb0*/  HSET2.LE.AND R2, R2, R0.reuse, PT ;  /* 0x0000000002027233 */ /* 0x100fe40003803000 */
[--C-:B------:R-:W-:Y:S02]  /*14cc0*/  HSET2.LE.AND R4, R3, R0.reuse, PT ;  /* 0x0000000003047233 */ /* 0x100fe40003803000 */
[----:B---3--:R-:W-:Y:S02]  /*14cd0*/  F2FP.BF16.F32.PACK_AB R3, R20, R21 ;  /* 0x000000151403723e */ /* 0x008fe400000010ff */
[----:B------:R-:W-:-:S02]  /*14ce0*/  HSET2.LE.AND R6, R6, R0, PT ;  /* 0x0000000006067233 */ /* 0x000fc40003803000 */
[----:B------:R-:W-:Y:S02]  /*14cf0*/  HSET2.LE.AND R7, R5, R0, PT ;  /* 0x0000000005077233 */ /* 0x000fe40003803000 */
[----:B-----5:R-:W-:Y:S02]  /*14d00*/  F2FP.BF16.F32.PACK_AB R0, R12, R13 ;  /* 0x0000000d0c00723e */ /* 0x020fe400000010ff */
[----:B------:R-:W-:Y:S02]  /*14d10*/  LOP3.LUT R142, R3, R2, RZ, 0xc0, !PT ;  /* 0x00000002038e7212 */ /* 0x000fe400078ec0ff */
[----:B----4-:R-:W-:Y:S02]  /*14d20*/  F2FP.BF16.F32.PACK_AB R2, R8, R15 ;  /* 0x0000000f0802723e */ /* 0x010fe400000010ff */
        /* <DEDUP_REMOVED lines=72> */
[----:B------:R-:W-:Y:S01]  /*151b0*/  ISETP.GT.U32.AND P0, PT, R146, R248, PT ;  /* 0x000000f89200720c */ /* 0x000fe20003f04070 */
[C---:B------:R-:W-:Y:S08]  /*151c0*/  HMMA.16816.F32.BF16 R84, R136.reuse, R92, R84 ;  /* 0x0000005c8854723c */ /* 0x040ff00000041854 */
[C---:B------:R-:W-:Y:S08]  /*151d0*/  HMMA.16816.F32.BF16 R88, R136.reuse, R94, R88 ;  /* 0x0000005e8858723c */ /* 0x040ff00000041858 */
[----:B------:R-:W-:Y:S01]  /*151e0*/  HMMA.16816.F32.BF16 R100, R136, R108, R100 ;  /* 0x0000006c8864723c */ /* 0x000fe20000041864 */
[----:B------:R-:W-:-:S07]  /*151f0*/  @P0 VIADD R205, R238, 0xfffffffc ;  /* 0xfffffffceecd0836 */ /* 0x000fce0000000000 */
[C---:B------:R-:W-:Y:S08]  /*15200*/  HMMA.16816.F32.BF16 R104, R136.reuse, R110, R104 ;  /* 0x0000006e8868723c */ /* 0x040ff00000041868 */
[C---:B------:R-:W-:Y:S08]  /*15210*/  HMMA.16816.F32.BF16 R116, R136.reuse, R124, R116 ;  /* 0x0000007c8874723c */ /* 0x040ff00000041874 */
[----:B------:R-:W-:Y:S08]  /*15220*/  HMMA.16816.F32.BF16 R120, R136, R126, R120 ;  /* 0x0000007e8878723c */ /* 0x000ff00000041878 */
[C---:B------:R-:W-:Y:S08]  /*15230*/  HMMA.16816.F32.BF16 R80, R140.reuse, R92, R80 ;  /* 0x0000005c8c50723c */ /* 0x040ff00000041850 */
        /* <DEDUP_REMOVED lines=10> */
[----:B--2---:R-:W-:-:S15]  /*152e0*/  @P0 BRA `(.L_x_2239) ;  /* 0x0000000000040947 */ /* 0x004fde0003800000 */
.L_x_2232:
[----:B------:R-:W-:-:S07]  /*152f0*/  IADD3 R205, PT, PT, R146, -0x1, RZ ;  /* 0xffffffff92cd7810 */ /* 0x000fce0007ffe0ff */
.L_x_2239:
[----:B------:R-:W2:Y:S02]  /*15300*/  LDL R0, [R1+0x58] ;  /* 0x0000580001007983 */ /* 0x000ea40000100800 */
[----:B--2---:R-:W-:-:S13]  /*15310*/  ISETP.GE.AND P0, PT, R205, R0, PT ;  /* 0x00000000cd00720c */ /* 0x004fda0003f06270 */
[----:B------:R-:W-:Y:S05]  /*15320*/  @!P0 BRA `(.L_x_2240) ;  /* 0x00000060008c8947 */ /* 0x000fea0003800000 */
[----:B------:R-:W2:Y:S01]  /*15330*/  LDL.64 R6, [R1+0x28] ;  /* 0x0000280001067983 */ /* 0x000ea20000100a00 */
[----:B------:R-:W1:Y:S01]  /*15340*/  LDCU UR19, c[0x0][0x440] ;  /* 0x00008800ff1377ac */ /* 0x000e620008000800 */
[----:B------:R-:W3:Y:S02]  /*15350*/  LDC.64 R250, c[0x0][0x3c0] ;  /* 0x0000f000fffa7b82 */ /* 0x000ee40000000a00 */
[----:B------:R-:W4:Y:S01]  /*15360*/  LDL.64 R4, [R1+0x20] ;  /* 0x0000200001047983 */ /* 0x000f220000100a00 */
[----:B------:R-:W5:Y:S01]  /*15370*/  LDCU UR22, c[0x0][0x4f8] ;  /* 0x00009f00ff1677ac */ /* 0x000f620008000800 */
[----:B------:R-:W1:Y:S01]  /*15380*/  S2R R3, SR_TID.X ;  /* 0x0000000000037919 */ /* 0x000e620000002100 */
[----:B------:R-:W5:Y:S01]  /*15390*/  S2R R2, SR_CTAID.X ;  /* 0x0000000000027919 */ /* 0x000f620000002500 */
[----:B------:R-:W5:Y:S01]  /*153a0*/  S2R R8, SR_CTAID.X ;  /* 0x0000000000087919 */ /* 0x000f620000002500 */
[----:B------:R-:W-:Y:S01]  /*153b0*/  IMAD.MOV.U32 R68, RZ, RZ, R69 ;  /* 0x000000ffff447224 */ /* 0x000fe200078e0045 */
[----:B------:R-:W1:Y:S01]  /*153c0*/  LDCU UR13, c[0x0][0x440] ;  /* 0x00008800ff0d77ac */ /* 0x000e620008000800 */
[----:B------:R-:W1:Y:S02]  /*153d0*/  LDCU UR4, c[0x0][0x45c] ;  /* 0x00008b80ff0477ac */ /* 0x000e640008000800 */
[----:B-1----:R-:W-:-:S05]  /*153e0*/  SHF.R.U32.HI R0, RZ, 0x5, R3 ;  /* 0x00000005ff007819 */ /* 0x002fca0000011603 */
[----:B-----5:R-:W-:Y:S02]  /*153f0*/  IMAD R2, R2, 0x8, R0 ;  /* 0x0000000802027824 */ /* 0x020fe400078e0200 */
[----:B------:R-:W1:Y:S01]  /*15400*/  S2R R0, SR_TID.X ;  /* 0x0000000000007919 */ /* 0x000e620000002100 */
[----:B------:R-:W-:Y:S01]  /*15410*/  SHF.R.U32.HI R10, RZ, 0x5, R3 ;  /* 0x00000005ff0a7819 */ /* 0x000fe20000011603 */
[----:B------:R-:W-:-:S03]  /*15420*/  VIADD R2, R2, 0x4 ;  /* 0x0000000402027836 */ /* 0x000fc60000000000 */
[----:B------:R-:W-:Y:S01]  /*15430*/  LEA R8, R8, R10, 0x3 ;  /* 0x0000000a08087211 */ /* 0x000fe200078e18ff */
[----:B------:R-:W-:-:S04]  /*15440*/  IMAD.WIDE.U32 R2, R2, -0x326172a9, RZ ;  /* 0xcd9e8d5702027825 */ /* 0x000fc800078e00ff */
[----:B------:R-:W-:Y:S01]  /*15450*/  IMAD.WIDE.U32 R8, R8, -0x326172a9, RZ ;  /* 0xcd9e8d5708087825 */ /* 0x000fe200078e00ff */
[----:B------:R-:W-:Y:S02]  /*15460*/  LOP3.LUT R2, R2, UR23, RZ, 0x3c, !PT ;  /* 0x0000001702027c12 */ /* 0x000fe4000f8e3cff */
[----:B------:R-:W-:-:S05]  /*15470*/  LOP3.LUT R8, R8, UR23, RZ, 0x3c, !PT ;  /* 0x0000001708087c12 */ /* 0x000fca000f8e3cff */
[----:B------:R-:W-:Y:S04]  /*15480*/  STL [R1+0xc], R8 ;  /* 0x00000c0801007387 */ /* 0x000fe80000100800 */
[----:B------:R2:W-:Y:S01]  /*15490*/  STL [R1+0x4], R2 ;  /* 0x0000040201007387 */ /* 0x0005e20000100800 */
[----:B-1----:R-:W-:-:S04]  /*154a0*/  SHF.L.U32 R0, R0, 0x3, RZ ;  /* 0x0000000300007819 */ /* 0x002fc800000006ff */
[----:B------:R-:W-:-:S04]  /*154b0*/  LOP3.LUT R0, R0, 0x38, RZ, 0xc0, !PT ;  /* 0x0000003800007812 */ /* 0x000fc800078ec0ff */
[----:B------:R-:W-:Y:S01]  /*154c0*/  ISETP.GE.AND P4, PT, R0, UR19, PT ;  /* 0x0000001300007c0c */ /* 0x000fe2000bf86270 */
[----:B------:R-:W-:Y:S01]  /*154d0*/  IMAD.MOV.U32 R3, RZ, RZ, R72 ;  /* 0x000000ffff037224 */ /* 0x000fe200078e0048 */
[C---:B------:R-:W-:Y:S01]  /*154e0*/  IADD3 R204, PT, PT, R192.reuse, 0x8, RZ ;  /* 0x00000008c0cc7810 */ /* 0x040fe20007ffe0ff */
[----:B------:R-:W-:Y:S01]  /*154f0*/  IMAD.MOV.U32 R74, RZ, RZ, R70 ;  /* 0x000000ffff4a7224 */ /* 0x000fe200078e0046 */
[C---:B------:R-:W-:Y:S01]  /*15500*/  IADD3 R203, PT, PT, R192.reuse, 0x48, RZ ;  /* 0x00000048c0cb7810 */ /* 0x040fe20007ffe0ff */
[----:B------:R-:W-:Y:S02]  /*15510*/  IMAD.MOV.U32 R73, RZ, RZ, R71 ;  /* 0x000000ffff497224 */ /* 0x000fe400078e0047 */
[----:B------:R-:W-:Y:S01]  /*15520*/  VIADD R202, R192, 0x40 ;  /* 0x00000040c0ca7836 */ /* 0x000fe20000000000 */
[----:B------:R-:W-:Y:S01]  /*15530*/  ULOP3.LUT UR19, UR22, 0xff, URZ, 0xc0, !UPT ;  /* 0x000000ff16137892 */ /* 0x000fe2000f8ec0ff */
[----:B--2---:R-:W-:Y:S02]  /*15540*/  LOP3.LUT R2, R7, UR12, RZ, 0x3c, !PT ;  /* 0x0000000c07027c12 */ /* 0x004fe4000f8e3cff */
[----:B----4-:R-:W-:-:S03]  /*15550*/  LOP3.LUT R0, R5, UR12, RZ, 0x3c, !PT ;  /* 0x0000000c05007c12 */ /* 0x010fc6000f8e3cff */
[----:B------:R1:W-:Y:S04]  /*15560*/  STL [R1+0x8], R2 ;  /* 0x0000080201007387 */ /* 0x0003e80000100800 */
[----:B------:R1:W-:Y:S01]  /*15570*/  STL [R1], R0 ;  /* 0x0000000001007387 */ /* 0x0003e20000100800 */
[----:B---3--:R-:W-:Y:S05]  /*15580*/  BRA `(.L_x_2241) ;  /* 0x0000000000b87947 */ /* 0x008fea0003800000 */
.L_x_2243:
[----:B------:R-:W2:Y:S01]  /*15590*/  LDL R151, [R1+0x14] ;  /* 0x0000140001977983 */ /* 0x000ea20000100800 */
[----:B------:R-:W1:Y:S01]  /*155a0*/  LDC.64 R76, c[0x0][0x3b8] ;  /* 0x0000ee00ff4c7b82 */ /* 0x000e620000000a00 */
[----:B------:R-:W-:Y:S01]  /*155b0*/  ISETP.GE.AND P4, PT, R206, UR13, PT ;  /* 0x0000000dce007c0c */ /* 0x000fe2000bf86270 */
[----:B------:R-:W-:Y:S01]  /*155c0*/  VIADD R70, R205, 0xffffffff ;  /* 0xffffffffcd467836 */ /* 0x000fe20000000000 */
[----:B------:R-:W3:Y:S03]  /*155d0*/  LDL R150, [R1+0x10] ;  /* 0x0000100001967983 */ /* 0x000ee60000100800 */
[C---:B-1----:R-:W-:Y:S04]  /*155e0*/  IMAD.WIDE.U32 R78, R70.reuse, R76, RZ ;  /* 0x0000004c464e7225 */ /* 0x042fe800078e00ff */
[----:B------:R-:W-:Y:S02]  /*155f0*/  IMAD R79, R70, R77, R79 ;  /* 0x0000004d464f7224 */ /* 0x000fe400078e024f */
[C---:B------:R-:W-:Y:S03]  /*15600*/  IMAD.SHL.U32 R70, R78.reuse, 0x40, RZ ;  /* 0x000000404e467824 */ /* 0x040fe600078e00ff */
[----:B------:R-:W-:Y:S02]  /*15610*/  SHF.L.U64.HI R71, R78, 0x6, R79 ;  /* 0x000000064e477819 */ /* 0x000fe4000001024f */
[CC--:B------:R-:W-:Y:S04]  /*15620*/  @!P0 LEA R78, P1, R76.reuse, R70.reuse, 0x4 ;  /* 0x000000464c4e8211 */ /* 0x0c0fe800078220ff */
[CCC-:B------:R-:W-:Y:S02]  /*15630*/  @!P0 LEA.HI.X R145, R76.reuse, R71.reuse, R77.reuse, 0x4, P1 ;  /* 0x000000474c918211 */ /* 0x1c0fe400008f244d */
[C---:B------:R-:W-:Y:S04]  /*15640*/  @!P0 LEA R79, P1, R76.reuse, R70, 0x5 ;  /* 0x000000464c4f8211 */ /* 0x040fe800078228ff */
[----:B------:R-:W-:Y:S01]  /*15650*/  @!P0 LEA.HI.X R148, R76, R71, R77, 0x5, P1 ;  /* 0x000000474c948211 */ /* 0x000fe200008f2c4d */
[----:B------:R-:W-:Y:S01]  /*15660*/  @!P0 IMAD R77, R77, 0x30, RZ ;  /* 0x000000304d4d8824 */ /* 0x000fe200078e02ff */
[CC--:B--2---:R-:W-:Y:S04]  /*15670*/  @!P4 LEA R146, P1, R70.reuse, R151.reuse, 0x1 ;  /* 0x000000974692c211 */ /* 0x0c4fe800078208ff */
[-CC-:B---3--:R-:W-:Y:S01]  /*15680*/  @!P4 LEA.HI.X R147, R70, R150.reuse, R71.reuse, 0x1, P1 ;  /* 0x000000964693c211 */ /* 0x188fe200008f0c47 */
[----:B------:R-:W-:Y:S01]  /*15690*/  @!P0 IMAD.WIDE.U32 R70, R76, 0x30, R70 ;  /* 0x000000304c468825 */ /* 0x000fe200078e0046 */
[CC--:B------:R-:W-:Y:S03]  /*156a0*/  @!P0 LEA R144, P1, R78.reuse, R151.reuse, 0x1 ;  /* 0x000000974e908211 */ /* 0x0c0fe600078208ff */
[----:B------:R-:W-:Y:S01]  /*156b0*/  @!PT LDS RZ, [RZ] ;  /* 0x00000000fffff984 */ /* 0x000fe20000000800 */
[----:B------:R-:W-:Y:S01]  /*156c0*/  @!PT LDS RZ, [RZ] ;  /* 0x00000000fffff984 */ /* 0x000fe20000000800 */
[----:B------:R-:W-:Y:S01]  /*156d0*/  @!PT LDS RZ, [RZ] ;  /* 0x00000000fffff984 */ /* 0x000fe20000000800 */
[----:B------:R1:W-:Y:S01]  /*156e0*/  @!P4 LDGSTS.E.BYPASS.LTC128B.128 [R201+0x4000], desc[UR20][R146.64] ;  /* 0x0400000092c9cfae */ /* 0x0003e2000b981a14 */
[-C--:B------:R-:W-:Y:S01]  /*156f0*/  @!P0 LEA.HI.X R145, R78, R150.reuse, R145, 0x1, P1 ;  /* 0x000000964e918211 */ /* 0x080fe200008f0c91 */
[----:B------:R-:W-:Y:S01]  /*15700*/  @!P0 IMAD.IADD R71, R77, 0x1, R71 ;  /* 0x000000014d478824 */ /* 0x000fe200078e0247 */
[CC--:B------:R-:W-:Y:S01]  /*15710*/  @!P0 LEA R78, P1, R79.reuse, R151.reuse, 0x1 ;  /* 0x000000974f4e8211 */ /* 0x0c0fe200078208ff */
[----:B------:R1:W-:Y:S03]  /*15720*/  @P4 STS.128 [R201+0x4000], RZ ;  /* 0x004000ffc9004388 */ /* 0x0003e60000000c00 */
[-C--:B------:R-:W-:Y:S01]  /*15730*/  @!P0 LEA.HI.X R79, R79, R150.reuse, R148, 0x1, P1 ;  /* 0x000000964f4f8211 */ /* 0x080fe200008f0c94 */
[----:B------:R1:W-:Y:S01]  /*15740*/  @P0 STS.128 [R201+0x4800], RZ ;  /* 0x004800ffc9000388 */ /* 0x0003e20000000c00 */
[C---:B------:R-:W-:Y:S03]  /*15750*/  @!P0 LEA R76, P1, R70.reuse, R151, 0x1 ;  /* 0x00000097464c8211 */ /* 0x040fe600078208ff */
[----:B------:R-:W-:Y:S01]  /*15760*/  @!PT LDS RZ, [RZ] ;  /* 0x00000000fffff984 */ /* 0x000fe20000000800 */
[----:B------:R-:W-:Y:S01]  /*15770*/  @!PT LDS RZ, [RZ] ;  /* 0x00000000fffff984 */ /* 0x000fe20000000800 */
[----:B------:R-:W-:Y:S01]  /*15780*/  @!PT LDS RZ, [RZ] ;  /* 0x00000000fffff984 */ /* 0x000fe20000000800 */
[----:B------:R1:W-:Y:S01]  /*15790*/  @!P0 LDGSTS.E.BYPASS.LTC128B.128 [R201+0x4800], desc[UR20][R144.64] ;  /* 0x0480000090c98fae */ /* 0x0003e2000b981a14 */
        /* <DEDUP_REMOVED lines=13> */
.L_x_2241:
[----:B--2---:R-:W2:Y:S01]  /*15870*/  LDL R15, [R1+0x1c] ;  /* 0x00001c00010f7983 */ /* 0x004ea20000100800 */
[----:B------:R-:W-:Y:S05]  /*15880*/  DEPBAR.LE SB0, 0x0 ;  /* 0x000080000000791a */ /* 0x000fea0000000000 */
[----:B------:R-:W3:Y:S01]  /*15890*/  LDL R14, [R1+0x18] ;  /* 0x00001800010e7983 */ /* 0x000ee20000100800 */
[C---:B------:R-:W-:Y:S01]  /*158a0*/  IMAD.WIDE.U32 R6, R205.reuse, R250, RZ ;  /* 0x000000facd067225 */ /* 0x040fe200078e00ff */
[----:B-1----:R-:W1:Y:S03]  /*158b0*/  S2R R0, SR_TID.X ;  /* 0x0000000000007919 */ /* 0x002e660000002100 */
[C---:B------:R-:W-:Y:S02]  /*158c0*/  IMAD.SHL.U32 R4, R6.reuse, 0x40, RZ ;  /* 0x0000004006047824 */ /* 0x040fe400078e00ff */
[----:B------:R-:W-:Y:S01]  /*158d0*/  IMAD R7, R205, R251, R7 ;  /* 0x000000fbcd077224 */ /* 0x000fe200078e0207 */
[----:B------:R-:W-:Y:S04]  /*158e0*/  BAR.SYNC.DEFER_BLOCKING 0x0 ;  /* 0x0000000000007b1d */ /* 0x000fe80000010000 */
[----:B------:R-:W-:Y:S01]  /*158f0*/  SHF.L.U64.HI R5, R6, 0x6, R7 ;  /* 0x0000000606057819 */ /* 0x000fe20000010207 */
[----:B-1----:R-:W-:Y:S05]  /*15900*/  IMAD.SHL.U32 R206, R0, 0x8, RZ ;  /* 0x0000000800ce7824 */ /* 0x002fea00078e00ff */
[----:B------:R-:W-:Y:S04]  /*15910*/  LOP3.LUT R206, R206, 0x38, RZ, 0xc0, !PT ;  /* 0x00000038cece7812 */ /* 0x000fe800078ec0ff */
[----:B------:R-:W-:Y:S11]  /*15920*/  ISETP.GE.AND P0, PT, R206, UR13, PT ;  /* 0x0000000dce007c0c */ /* 0x000ff6000bf06270 */
[----:B------:R-:W-:Y:S02]  /*15930*/  @!UPT UIADD3 URZ, UPT, UPT, URZ, URZ, URZ ;  /* 0x000000fffffff290 */ /* 0x000fe4000fffe0ff */
        /* <DEDUP_REMOVED lines=16> */
[----:B------:R-:W-:Y:S04]  /*15a40*/  @!P0 LEA R6, P1, R4, R15, 0x1 ;  /* 0x0000000f04068211 */ /* 0x000fe800078208ff */
[----:B------:R-:W-:Y:S01]  /*15a50*/  @P4 STS.128 [R201+0x6000], RZ ;  /* 0x006000ffc9004388 */ /* 0x000fe20000000c00 */
[----:B------:R-:W-:Y:S05]  /*15a60*/  @!P0 IMAD.IADD R0, R0, 0x1, R5 ;  /* 0x0000000100008824 */ /* 0x000fea00078e0205 */
[----:B------:R-:W-:Y:S01]  /*15a70*/  @P0 STS.128 [R201+0x6800], RZ ;  /* 0x006800ffc9000388 */ /* 0x000fe20000000c00 */
[----:B------:R-:W-:Y:S05]  /*15a80*/  @!P0 LEA.HI.X R7, R4, R14, R0, 0x1, P1 ;  /* 0x0000000e04078211 */ /* 0x000fea00008f0c00 */
        /* <DEDUP_REMOVED lines=19> */
[----:B------:R-:W4:Y:S06]  /*15bc0*/  LDSM.16.M88.4 R48, [R183+UR5+0x5000] ;  /* 0x00500005b730783b */ /* 0x000f2c0008000200 */
[----:B------:R-:W5:Y:S06]  /*15bd0*/  LDSM.16.M88.4 R76, [R183+UR5+0x5800] ;  /* 0x00580005b74c783b */ /* 0x000f6c0008000200 */
        /* <DEDUP_REMOVED lines=10> */
[----:B------:R-:W-:Y:S01]  /*15c80*/  LDSM.16.M88.4 R168, [R189] ;  /* 0x00000000bda8783b */ /* 0x000fe20000000200 */
[-C--:B---3--:R-:W-:Y:S05]  /*15c90*/  HMMA.16816.F32.BF16 R20, R64, R32.reuse, RZ ;  /* 0x000000204014723c */ /* 0x088fea00000418ff */
[----:B------:R-:W3:Y:S03]  /*15ca0*/  LDSM.16.M88.4 R172, [R182+0x4000] ;  /* 0x00400000b6ac783b */ /* 0x000ee60000000200 */
[C---:B------:R-:W-:Y:S03]  /*15cb0*/  HMMA.16816.F32.BF16 R24, R60.reuse, R32, RZ ;  /* 0x000000203c18723c */ /* 0x040fe600000418ff */
[----:B------:R-:W3:Y:S05]  /*15cc0*/  LDSM.16.M88.4 R176, [R189+0x2000] ;  /* 0x00200000bdb0783b */ /* 0x000eea0000000200 */
[-C--:B------:R-:W-:Y:S01]  /*15cd0*/  HMMA.16816.F32.BF16 R28, R60, R34.reuse, RZ ;  /* 0x000000223c1c723c */ /* 0x080fe200000418ff */
[----:B------:R-:W5:Y:S07]  /*15ce0*/  S2R R2, SR_TID.X ;  /* 0x0000000000027919 */ /* 0x000f6e0000002100 */
[C---:B------:R-:W-:Y:S08]  /*15cf0*/  HMMA.16816.F32.BF16 R32, R64.reuse, R34, RZ ;  /* 0x000000224020723c */ /* 0x040ff000000418ff */
[-C--:B----4-:R-:W-:Y:S08]  /*15d00*/  HMMA.16816.F32.BF16 R36, R64, R48.reuse, RZ ;  /* 0x000000304024723c */ /* 0x090ff000000418ff */
[C---:B------:R-:W-:Y:S08]  /*15d10*/  HMMA.16816.F32.BF16 R40, R60.reuse, R48, RZ ;  /* 0x000000303c28723c */ /* 0x040ff000000418ff */
[-C--:B------:R-:W-:Y:S01]  /*15d20*/  HMMA.16816.F32.BF16 R44, R60, R50.reuse, RZ ;  /* 0x000000323c2c723c */ /* 0x080fe200000418ff */
[----:B-----5:R-:W-:Y:S05]  /*15d30*/  IMAD.SHL.U32 R2, R2, 0x2, RZ ;  /* 0x0000000202027824 */ /* 0x020fea00078e00ff */
[----:B------:R-:W-:Y:S01]  /*15d40*/  STL [R1+0x60], R2 ;  /* 0x0000600201007387 */ /* 0x000fe20000100800 */
[----:B------:R-:W-:Y:S01]  /*15d50*/  LOP3.LUT R0, R2, 0x6, RZ, 0xc0, !PT ;  /* 0x0000000602007812 */ /* 0x000fe200078ec0ff */
[C---:B------:R-:W-:Y:S04]  /*15d60*/  HMMA.16816.F32.BF16 R48, R64.reuse, R50, RZ ;  /* 0x000000324030723c */ /* 0x040fe800000418ff */
[----:B------:R4:W-:Y:S04]  /*15d70*/  STL [R1+0x5c], R0 ;  /* 0x00005c0001007387 */ /* 0x0009e80000100800 */
[-C--:B------:R-:W-:Y:S08]  /*15d80*/  HMMA.16816.F32.BF16 R52, R64, R76.reuse, RZ ;  /* 0x0000004c4034723c */ /* 0x080ff000000418ff */
[C---:B------:R-:W-:Y:S08]  /*15d90*/  HMMA.16816.F32.BF16 R56, R60.reuse, R76, RZ ;  /* 0x0000004c3c38723c */ /* 0x040ff000000418ff */
[-C--:B------:R-:W-:Y:S01]  /*15da0*/  HMMA.16816.F32.BF16 R60, R60, R78.reuse, RZ ;  /* 0x0000004e3c3c723c */ /* 0x080fe200000418ff */
[----:B----4-:R-:W-:Y:S07]  /*15db0*/  IMAD R0, R205, 0x40, R0 ;  /* 0x00000040cd007824 */ /* 0x010fee00078e0200 */
[----:B------:R-:W-:Y:S01]  /*15dc0*/  HMMA.16816.F32.BF16 R64, R64, R78, RZ ;  /* 0x0000004e4040723c */ /* 0x000fe200000418ff */
[----:B------:R-:W4:Y:S01]  /*15dd0*/  LDSM.16.M88.4 R76, [R182+0x4800] ;  /* 0x00480000b64c783b */ /* 0x000f220000000200 */
[C---:B------:R-:W-:Y:S01]  /*15de0*/  VIADD R72, R0.reuse, 0x38 ;  /* 0x0000003800487836 */ /* 0x040fe20000000000 */
[-C--:B------:R-:W-:Y:S01]  /*15df0*/  ISETP.GT.AND P6, PT, R193, R0.reuse, PT ;  /* 0x00000000c100720c */ /* 0x080fe20003fc4270 */
[----:B------:R-:W-:Y:S01]  /*15e00*/  VIADD R70, R0, UR18 ;  /* 0x0000001200467c36 */ /* 0x000fe20008000000 */
[-C--:B------:R-:W-:Y:S01]  /*15e10*/  ISETP.GT.AND P3, PT, R196, R0.reuse, PT ;  /* 0x00000000c400720c */ /* 0x080fe20003f64270 */
[----:B------:R-:W-:Y:S01]  /*15e20*/  VIADD R69, R72, UR18 ;  /* 0x0000001248457c36 */ /* 0x000fe20008000000 */
[----:B------:R-:W-:Y:S01]  /*15e30*/  ISETP.GT.AND P5, PT, R194, R0, PT ;  /* 0x00000000c200720c */ /* 0x000fe20003fa4270 */
[-C--:B-1----:R-:W-:Y:S05]  /*15e40*/  HMMA.16816.F32.BF16 R4, R144, R148.reuse, R4 ;  /* 0x000000949004723c */ /* 0x082fea0000041804 */
[--C-:B------:R-:W-:Y:S02]  /*15e50*/  IMAD.IADD R2, R192, 0x1, -R70.reuse ;  /* 0x00000001c0027824 */ /* 0x100fe400078e0a46 */
[----:B------:R-:W-:Y:S01]  /*15e60*/  VIADD R75, R69, 0xffffffc9 ;  /* 0xffffffc9454b7836 */ /* 0x000fe20000000000 */
[C---:B------:R-:W-:Y:S04]  /*15e70*/  HMMA.16816.F32.BF16 R8, R152.reuse, R148, R8 ;  /* 0x000000949808723c */ /* 0x040fe80000041808 */
[----:B------:R-:W-:Y:S01]  /*15e80*/  IABS R2, R2 ;  /* 0x0000000200027213 */ /* 0x000fe20000000000 */
[--C-:B------:R-:W-:Y:S03]  /*15e90*/  IMAD.IADD R71, R202, 0x1, -R70.reuse ;  /* 0x00000001ca477824 */ /* 0x100fe600078e0a46 */
        /* <DEDUP_REMOVED lines=16> */
[----:B------:R-:W-:Y:S07]  /*15fa0*/  LDSM.16.M88.4 R152, [R190] ;  /* 0x00000000be98783b */ /* 0x000fee0000000200 */
[----:B------:R-:W-:Y:S01]  /*15fb0*/  HMMA.16816.F32.BF16 R64, R144, R166, R64 ;  /* 0x000000a69040723c */ /* 0x000fe20000041840 */
[----:B------:R-:W2:Y:S06]  /*15fc0*/  LDSM.16.M88.4 R144, [R182+0x5800] ;  /* 0x00580000b690783b */ /* 0x000eac0000000200 */
[----:B------:R-:W5:Y:S01]  /*15fd0*/  LDSM.16.M88.4 R164, [R186+0x4800] ;  /* 0x00480000baa4783b */ /* 0x000f620000000200 */
[-C--:B---3--:R-:W-:Y:S08]  /*15fe0*/  HMMA.16816.F32.BF16 R4, R168, R172.reuse, R4 ;  /* 0x000000aca804723c */ /* 0x088ff00000041804 */
        /* <DEDUP_REMOVED lines=8> */
[----:B------:R-:W4:Y:S01]  /*16070*/  LDSM.16.M88.4 R76, [R186+0x5800] ;  /* 0x00580000ba4c783b */ /* 0x000f220000000200 */
[----:B------:R-:W-:Y:S04]  /*16080*/  DEPBAR.LE SB0, 0x0 ;  /* 0x000080000000791a */ /* 0x000fe80000000000 */
[----:B------:R-:W-:Y:S02]  /*16090*/  BAR.SYNC.DEFER_BLOCKING 0x0 ;  /* 0x0000000000007b1d */ /* 0x000fe40000010000 */
[-C--:B-1----:R-:W-:Y:S08]  /*160a0*/  HMMA.16816.F32.BF16 R36, R168, R148.reuse, R36 ;  /* 0x00000094a824723c */ /* 0x082ff00000041824 */
[C---:B------:R-:W-:Y:S04]  /*160b0*/  HMMA.16816.F32.BF16 R40, R176.reuse, R148, R40 ;  /* 0x00000094b028723c */ /* 0x040fe80000041828 */
[--C-:B------:R-:W-:Y:S04]  /*160c0*/  IMAD.IADD R149, R203, 0x1, -R70.reuse ;  /* 0x00000001cb957824 */ /* 0x100fe800078e0a46 */
[-C--:B------:R-:W-:Y:S08]  /*160d0*/  HMMA.16816.F32.BF16 R44, R176, R150.reuse, R44 ;  /* 0x00000096b02c723c */ /* 0x080ff0000004182c */
[C---:B------:R-:W-:Y:S08]  /*160e0*/  HMMA.16816.F32.BF16 R48, R168.reuse, R150, R48 ;  /* 0x00000096a830723c */ /* 0x040ff00000041830 */
[-C--:B--2---:R-:W-:Y:S08]  /*160f0*/  HMMA.16816.F32.BF16 R52, R168, R144.reuse, R52 ;  /* 0x00000090a834723c */ /* 0x084ff00000041834 */
[C---:B------:R-:W-:Y:S08]  /*16100*/  HMMA.16816.F32.BF16 R56, R176.reuse, R144, R56 ;  /* 0x00000090b038723c */ /* 0x040ff00000041838 */
[-C--:B------:R-:W-:Y:S08]  /*16110*/  HMMA.16816.F32.BF16 R60, R176, R146.reuse, R60 ;  /* 0x00000092b03c723c */ /* 0x080ff0000004183c */
[----:B------:R-:W-:Y:S04]  /*16120*/  HMMA.16816.F32.BF16 R64, R168, R146, R64 ;  /* 0x00000092a840723c */ /* 0x000fe80000041840 */
[----:B------:R-:W-:Y:S01]  /*16130*/  IABS R146, R71 ;  /* 0x0000004700927213 */ /* 0x000fe20000000000 */
[C---:B------:R-:W-:Y:S03]  /*16140*/  IMAD.IADD R71, R204.reuse, 0x1, -R75 ;  /* 0x00000001cc477824 */ /* 0x040fe600078e0a4b */
[-C--:B------:R-:W-:Y:S05]  /*16150*/  HMMA.16816.F32.BF16 R4, R152, R156.reuse, R4 ;  /* 0x0000009c9804723c */ /* 0x080fea0000041804 */
[----:B------:R-:W-:Y:S03]  /*16160*/  IABS R71, R71 ;  /* 0x0000004700477213 */ /* 0x000fe60000000000 */
[C---:B------:R-:W-:Y:S04]  /*16170*/  HMMA.16816.F32.BF16 R8, R160.reuse, R156, R8 ;  /* 0x0000009ca008723c */ /* 0x040fe80000041808 */
[----:B------:R-:W-:Y:S04]  /*16180*/  I2FP.F32.S32 R71, R71 ;  /* 0x0000004700477245 */ /* 0x000fe80000201400 */
[-C--:B------:R-:W-:Y:S03]  /*16190*/  HMMA.16816.F32.BF16 R12, R160, R158.reuse, R12 ;  /* 0x0000009ea00c723c */ /* 0x080fe6000004180c */
[----:B------:R-:W-:Y:S05]  /*161a0*/  FFMA.FTZ R7, R71, -UR6, R7 ;  /* 0x8000000647077c23 */ /* 0x000fea0008010007 */
[C---:B------:R-:W-:Y:S08]  /*161b0*/  HMMA.16816.F32.BF16 R16, R152.reuse, R158, R16 ;  /* 0x0000009e9810723c */ /* 0x040ff00000041810 */
[-C--:B-----5:R-:W-:Y:S08]  /*161c0*/  HMMA.16816.F32.BF16 R20, R152, R164.reuse, R20 ;  /* 0x000000a49814723c */ /* 0x0a0ff00000041814 */
[C---:B------:R-:W-:Y:S08]  /*161d0*/  HMMA.16816.F32.BF16 R24, R160.reuse, R164, R24 ;  /* 0x000000a4a018723c */ /* 0x040ff00000041818 */
[-C--:B------:R-:W-:Y:S08]  /*161e0*/  HMMA.16816.F32.BF16 R28, R160, R166.reuse, R28 ;  /* 0x000000a6a01c723c */ /* 0x080ff0000004181c */
[C---:B------:R-:W-:Y:S08]  /*161f0*/  HMMA.16816.F32.BF16 R32, R152.reuse, R166, R32 ;  /* 0x000000a69820723c */ /* 0x040ff00000041820 */
[-C--:B---3--:R-:W-:Y:S08]  /*16200*/  HMMA.16816.F32.BF16 R36, R152, R172.reuse, R36 ;  /* 0x000000ac9824723c */ /* 0x088ff00000041824 */
[C---:B------:R-:W-:Y:S08]  /*16210*/  HMMA.16816.F32.BF16 R40, R160.reuse, R172, R40 ;  /* 0x000000aca028723c */ /* 0x040ff00000041828 */
[-C--:B------:R-:W-:Y:S08]  /*16220*/  HMMA.16816.F32.BF16 R44, R160, R174.reuse, R44 ;  /* 0x000000aea02c723c */ /* 0x080ff0000004182c */
[C---:B------:R-:W-:Y:S01]  /*16230*/  HMMA.16816.F32.BF16 R48, R152.reuse, R174, R48 ;  /* 0x000000ae9830723c */ /* 0x040fe20000041830 */
[----:B------:R-:W2:Y:S07]  /*16240*/  LDL R174, [R1+0x58] ;  /* 0x0000580001ae7983 */ /* 0x000eae0000100800 */
[-C--:B----4-:R-:W-:Y:S08]  /*16250*/  HMMA.16816.F32.BF16 R52, R152, R76.reuse, R52 ;  /* 0x0000004c9834723c */ /* 0x090ff00000041834 */
[C---:B------:R-:W-:Y:S04]  /*16260*/  HMMA.16816.F32.BF16 R56, R160.reuse, R76, R56 ;  /* 0x0000004ca038723c */ /* 0x040fe80000041838 */
[----:B------:R-:W-:Y:S02]  /*16270*/  IMAD.IADD R76, R204, 0x1, -R70 ;  /* 0x00000001cc4c7824 */ /* 0x000fe400078e0a46 */
[----:B------:R-:W-:Y:S02]  /*16280*/  IMAD.IADD R77, R192, 0x1, -R75 ;  /* 0x00000001c04d7824 */ /* 0x000fe400078e0a4b */
[-C--:B------:R-:W-:Y:S03]  /*16290*/  HMMA.16816.F32.BF16 R60, R160, R78.reuse, R60 ;  /* 0x0000004ea03c723c */ /* 0x080fe6000004183c */
[----:B------:R-:W-:Y:S01]  /*162a0*/  IABS R144, R76 ;  /* 0x0000004c00907213 */ /* 0x000fe20000000000 */
[----:B------:R-:W-:Y:S01]  /*162b0*/  IMAD.MOV.U32 R76, RZ, RZ, R2 ;  /* 0x000000ffff4c7224 */ /* 0x000fe200078e0002 */
[----:B------:R-:W-:Y:S01]  /*162c0*/  IABS R2, R77 ;  /* 0x0000004d00027213 */ /* 0x000fe20000000000 */
[----:B------:R-:W-:Y:S02]  /*162d0*/  IMAD.MOV.U32 R77, RZ, RZ, R146 ;  /* 0x000000ffff4d7224 */ /* 0x000fe400078e0092 */
[----:B------:R-:W-:Y:S04]  /*162e0*/  HMMA.16816.F32.BF16 R64, R152, R78, R64 ;  /* 0x0000004e9840723c */ /* 0x000fe80000041840 */
[----:B------:R-:W-:Y:S02]  /*162f0*/  I2FP.F32.S32 R145, R76 ;  /* 0x0000004c00917245 */ /* 0x000fe40000201400 */
[----:B------:R-:W-:Y:S02]  /*16300*/  I2FP.F32.S32 R76, R2 ;  /* 0x00000002004c7245 */ /* 0x000fe40000201400 */
[----:B------:R-:W-:Y:S01]  /*16310*/  I2FP.F32.S32 R2, R144 ;  /* 0x0000009000027245 */ /* 0x000fe20000201400 */
[----:B------:R-:W-:Y:S01]  /*16320*/  FFMA.FTZ R4, R145, -UR6, R4 ;  /* 0x8000000691047c23 */ /* 0x000fe20008010004 */
[----:B------:R-:W-:Y:S01]  /*16330*/  I2FP.F32.S32 R77, R77 ;  /* 0x0000004d004d7245 */ /* 0x000fe20000201400 */
[----:B------:R-:W-:Y:S02]  /*16340*/  FFMA.FTZ R5, R76, -UR6, R5 ;  /* 0x800000064c057c23 */ /* 0x000fe40008010005 */
[----:B------:R-:W-:Y:S01]  /*16350*/  FFMA.FTZ R6, R2, -UR6, R6 ;  /* 0x8000000602067c23 */ /* 0x000fe20008010006 */
[----:B------:R-:W-:Y:S02]  /*16360*/  VIADD R2, R0, 0x1 ;  /* 0x0000000100027836 */ /* 0x000fe40000000000 */
[----:B------:R-:W-:Y:S03]  /*16370*/  FFMA.FTZ R8, R77, -UR6, R8 ;  /* 0x800000064d087c23 */ /* 0x000fe60008010008 */
[----:B------:R-:W-:Y:S02]  /*16380*/  ISETP.GT.AND P2, PT, R193, R2, PT ;  /* 0x00000002c100720c */ /* 0x000fe40003f44270 */
[----:B--2---:R-:W-:Y:S11]  /*16390*/  ISETP.GT.AND P1, PT, R205, R174, PT ;  /* 0x000000aecd00720c */ /* 0x004ff60003f24270 */
[----:B------:R-:W-:Y:S02]  /*163a0*/  @!UPT UIADD3 URZ, UPT, UPT, URZ, URZ, URZ ;  /* 0x000000fffffff290 */ /* 0x000fe4000fffe0ff */
[----:B------:R-:W-:Y:S05]  /*163b0*/  @P1 BRA `(.L_x_2243) ;  /* 0xfffffff000741947 */ /* 0x000fea000383ffff */
.L_x_2242:
[----:B-1----:R-:W-:Y:S01]  /*163c0*/  FSEL R77, R4, -INF , !P6 ;  /* 0xff800000044d7808 */ /* 0x002fe20007000000 */
[----:B------:R-:W-:Y:S01]  /*163d0*/  IMAD.IADD R70, R202, 0x1, -R75 ;  /* 0x00000001ca467824 */ /* 0x000fe200078e0a4b */
[----:B------:R-:W-:Y:S01]  /*163e0*/  ISETP.GT.AND P0, PT, R196, R2, PT ;  /* 0x00000002c400720c */ /* 0x000fe20003f04270 */
[----:B------:R-:W2:Y:S01]  /*163f0*/  LDL.64 R172, [R1+0x40] ;  /* 0x0000400001ac7983 */ /* 0x000ea20000100a00 */
[----:B------:R-:W-:Y:S01]  /*16400*/  FSEL R76, R6, -INF , !P3 ;  /* 0xff800000064c7808 */ /* 0x000fe20005800000 */
[----:B------:R-:W-:Y:S01]  /*16410*/  UIADD3 UR23, UPT, UPT, UR25, -0x126145ec, URZ ;  /* 0xed9eba1419177890 */ /* 0x000fe2000fffe0ff */
[----:B------:R-:W-:Y:S01]  /*16420*/  IABS R4, R70 ;  /* 0x0000004600047213 */ /* 0x000fe20000000000 */
[----:B------:R-:W-:Y:S01]  /*16430*/  UIADD3 UR22, UPT, UPT, UR25, -0x56f99767, URZ ;  /* 0xa906689919167890 */ /* 0x000fe2000fffe0ff */
[----:B------:R-:W-:Y:S01]  /*16440*/  FSEL R78, R5, -INF , !P2 ;  /* 0xff800000054e7808 */ /* 0x000fe20005000000 */
[----:B------:R-:W3:Y:S01]  /*16450*/  LDL R178, [R1+0x8] ;  /* 0x0000080001b27983 */ /* 0x000ee20000100800 */
[----:B------:R-:W-:Y:S01]  /*16460*/  I2FP.F32.S32 R6, R4 ;  /* 0x0000000400067245 */ /* 0x000fe20000201400 */
[----:B------:R-:W-:Y:S01]  /*16470*/  VIADD R4, R69, 0xffffffd0 ;  /* 0xffffffd045047836 */ /* 0x000fe20000000000 */
[----:B------:R-:W-:Y:S01]  /*16480*/  IABS R5, R149 ;  /* 0x0000009500057213 */ /* 0x000fe20000000000 */
[----:B------:R-:W4:Y:S01]  /*16490*/  LDL R175, [R1+0xc] ;  /* 0x00000c0001af7983 */ /* 0x000f220000100800 */
[----:B------:R-:W-:Y:S01]  /*164a0*/  FSEL R71, R7, -INF , !P0 ;  /* 0xff80000007477808 */ /* 0x000fe20004000000 */
[----:B------:R-:W-:Y:S01]  /*164b0*/  UIADD3 UR12, UPT, UPT, UR25, 0x646e171e, URZ ;  /* 0x646e171e190c7890 */ /* 0x000fe2000fffe0ff */
[----:B------:R-:W-:Y:S01]  /*164c0*/  FSEL R79, R8, -INF , !P5 ;  /* 0xff800000084f7808 */ /* 0x000fe20006800000 */
[----:B------:R-:W-:Y:S01]  /*164d0*/  IMAD.SHL.U32 R151, R205, 0x2, RZ ;  /* 0x00000002cd977824 */ /* 0x000fe200078e00ff */
[-C--:B------:R-:W-:Y:S01]  /*164e0*/  ISETP.GT.AND P1, PT, R194, R2.reuse, PT ;  /* 0x00000002c200720c */ /* 0x080fe20003f24270 */
[----:B------:R-:W-:Y:S01]  /*164f0*/  UIADD3 UR27, UPT, UPT, UR25, 0x76cf5d0a, URZ ;  /* 0x76cf5d0a191b7890 */ /* 0x000fe2000fffe0ff */
[----:B------:R-:W-:Y:S01]  /*16500*/  ISETP.GT.AND P6, PT, R195, R2, PT ;  /* 0x00000002c300720c */ /* 0x000fe20003fc4270 */
[----:B------:R-:W-:Y:S01]  /*16510*/  UIADD3 UR26, UPT, UPT, UR25, 0x32370b8f, URZ ;  /* 0x32370b8f191a7890 */ /* 0x000fe2000fffe0ff */
[----:B------:R-:W-:Y:S01]  /*16520*/  ISETP.GE.AND P2, PT, R2, R198, PT ;  /* 0x000000c60200720c */ /* 0x000fe20003f46270 */
[----:B------:R-:W-:Y:S01]  /*16530*/  FFMA.FTZ R9, R6, -UR6, R9 ;  /* 0x8000000606097c23 */ /* 0x000fe20008010009 */
[C---:B------:R-:W-:Y:S01]  /*16540*/  ISETP.GE.AND P3, PT, R2.reuse, R200, PT ;  /* 0x000000c80200720c */ /* 0x040fe20003f66270 */
[----:B------:R-:W-:Y:S01]  /*16550*/  IMAD.IADD R75, R203, 0x1, -R75 ;  /* 0x00000001cb4b7824 */ /* 0x000fe200078e0a4b */
[C---:B------:R-:W-:Y:S02]  /*16560*/  ISETP.GE.AND P0, PT, R2.reuse, R197, PT ;  /* 0x000000c50200720c */ /* 0x040fe40003f06270 */
[----:B------:R-:W-:Y:S01]  /*16570*/  ISETP.GE.AND P5, PT, R2, R199, PT ;  /* 0x000000c70200720c */ /* 0x000fe20003fa6270 */
[C---:B------:R-:W-:Y:S01]  /*16580*/  IMAD.IADD R2, R202.reuse, 0x1, -R4 ;  /* 0x00000001ca027824 */ /* 0x040fe200078e0a04 */
[----:B------:R-:W-:Y:S01]  /*16590*/  I2FP.F32.S32 R7, R5 ;  /* 0x0000000500077245 */ /* 0x000fe20000201400 */
[----:B------:R-:W-:Y:S01]  /*165a0*/  VIADD R5, R69, 0xffffffd1 ;  /* 0xffffffd145057836 */ /* 0x000fe20000000000 */
[----:B------:R-:W-:Y:S02]  /*165b0*/  IABS R75, R75 ;  /* 0x0000004b004b7213 */ /* 0x000fe40000000000 */
[----:B------:R-:W-:Y:S01]  /*165c0*/  IABS R2, R2 ;  /* 0x0000000200027213 */ /* 0x000fe20000000000 */
[----:B------:R-:W-:Y:S01]  /*165d0*/  FFMA.FTZ R10, R7, -UR6, R10 ;  /* 0x80000006070a7c23 */ /* 0x000fe2000801000a */
[----:B------:R-:W-:Y:S01]  /*165e0*/  I2FP.F32.S32 R75, R75 ;  /* 0x0000004b004b7245 */ /* 0x000fe20000201400 */
        /* <DEDUP_REMOVED lines=8> */
[----:B------:R-:W-:Y:S01]  /*16670*/  FFMA.FTZ R11, R75, -UR6, R11 ;  /* 0x800000064b0b7c23 */ /* 0x000fe2000801000b */
        /* <DEDUP_REMOVED lines=11> */
[----:B------:R-:W-:Y:S01]  /*16730*/  ISETP.GT.AND P1, PT, R195, R0, PT ;  /* 0x00000000c300720c */ /* 0x000fe20003f24270 */
[--C-:B------:R-:W-:Y:S01]  /*16740*/  IMAD.IADD R9, R192, 0x1, -R4.reuse ;  /* 0x00000001c0097824 */ /* 0x100fe200078e0a04 */
[C---:B------:R-:W-:Y:S01]  /*16750*/  ISETP.GE.AND P6, PT, R0.reuse, R200, PT ;  /* 0x000000c80000720c */ /* 0x040fe20003fc6270 */
[----:B------:R-:W-:Y:S01]  /*16760*/  VIADD R2, R0, 0x8 ;  /* 0x0000000800027836 */ /* 0x000fe20000000000 */
[----:B------:R-:W-:Y:S01]  /*16770*/  FSEL R10, R10, -INF , !P1 ;  /* 0xff8000000a0a7808 */ /* 0x000fe20004800000 */
[----:B------:R-:W-:Y:S01]  /*16780*/  VIADD R6, R0, 0x9 ;  /* 0x0000000900067836 */ /* 0x000fe20000000000 */
[----:B------:R-:W-:Y:S01]  /*16790*/  FSEL R158, R76, -INF , !P6 ;  /* 0xff8000004c9e7808 */ /* 0x000fe20007000000 */
[--C-:B------:R-:W-:Y:S01]  /*167a0*/  IMAD.IADD R8, R192, 0x1, -R5.reuse ;  /* 0x00000001c0087824 */ /* 0x100fe200078e0a05 */
[----:B------:R-:W-:Y:S01]  /*167b0*/  IABS R9, R9 ;  /* 0x0000000900097213 */ /* 0x000fe20000000000 */
[----:B------:R-:W-:Y:S01]  /*167c0*/  IMAD.IADD R7, R204, 0x1, -R4 ;  /* 0x00000001cc077824 */ /* 0x000fe200078e0a04 */
[----:B------:R-:W-:Y:S01]  /*167d0*/  ISETP.GE.AND P1, PT, R0, R198, PT ;  /* 0x000000c60000720c */ /* 0x000fe20003f26270 */
[----:B------:R-:W-:Y:S01]  /*167e0*/  IMAD.IADD R5, R204, 0x1, -R5 ;  /* 0x00000001cc057824 */ /* 0x000fe200078e0a05 */
[C---:B------:R-:W-:Y:S02]  /*167f0*/  ISETP.GT.AND P2, PT, R194.reuse, R2, PT ;  /* 0x00000002c200720c */ /* 0x040fe40003f44270 */
[----:B------:R-:W-:Y:S02]  /*16800*/  ISETP.GT.AND P6, PT, R194, R6, PT ;  /* 0x00000006c200720c */ /* 0x000fe40003fc4270 */
[----:B------:R-:W-:Y:S02]  /*16810*/  IABS R4, R8 ;  /* 0x0000000800047213 */ /* 0x000fe40000000000 */
[----:B------:R-:W-:Y:S01]  /*16820*/  IABS R8, R7 ;  /* 0x0000000700087213 */ /* 0x000fe20000000000 */
[----:B------:R-:W-:Y:S01]  /*16830*/  IMAD.MOV.U32 R7, RZ, RZ, R9 ;  /* 0x000000ffff077224 */ /* 0x000fe200078e0009 */
[----:B------:R-:W-:Y:S02]  /*16840*/  FSEL R156, R77, -INF , !P1 ;  /* 0xff8000004d9c7808 */ /* 0x000fe40004800000 */
[----:B------:R-:W-:Y:S02]  /*16850*/  FSEL R12, R12, -INF , !P2 ;  /* 0xff8000000c0c7808 */ /* 0x000fe40005000000 */
[----:B------:R-:W-:Y:S02]  /*16860*/  FSEL R13, R13, -INF , !P6 ;  /* 0xff8000000d0d7808 */ /* 0x000fe40007000000 */
[C---:B------:R-:W-:Y:S02]  /*16870*/  ISETP.GE.AND P1, PT, R0.reuse, R197, PT ;  /* 0x000000c50000720c */ /* 0x040fe40003f26270 */
[C---:B------:R-:W-:Y:S02]  /*16880*/  ISETP.GT.AND P3, PT, R195.reuse, R2, PT ;  /* 0x00000002c300720c */ /* 0x040fe40003f64270 */
[----:B------:R-:W-:Y:S02]  /*16890*/  ISETP.GT.AND P2, PT, R195, R6, PT ;  /* 0x00000006c300720c */ /* 0x000fe40003f44270 */
[----:B------:R-:W-:Y:S02]  /*168a0*/  ISETP.GE.AND P6, PT, R0, R199, PT ;  /* 0x000000c70000720c */ /* 0x000fe40003fc6270 */
[----:B------:R-:W-:Y:S02]  /*168b0*/  I2FP.F32.S32 R4, R4 ;  /* 0x0000000400047245 */ /* 0x000fe40000201400 */
[----:B------:R-:W-:Y:S02]  /*168c0*/  FSEL R14, R14, -INF , !P3 ;  /* 0xff8000000e0e7808 */ /* 0x000fe40005800000 */
[----:B------:R-:W-:Y:S01]  /*168d0*/  FSEL R15, R15, -INF , !P2 ;  /* 0xff8000000f0f7808 */ /* 0x000fe20005000000 */
[----:B------:R-:W-:Y:S01]  /*168e0*/  FFMA.FTZ R17, R4, -UR6, R17 ;  /* 0x8000000604117c23 */ /* 0x000fe20008010011 */
[----:B------:R-:W-:Y:S01]  /*168f0*/  FSEL R145, R79, -INF , !P1 ;  /* 0xff8000004f917808 */ /* 0x000fe20004800000 */
[----:B------:R-:W-:Y:S01]  /*16900*/  VIADD R4, R69, 0xffffffd8 ;  /* 0xffffffd845047836 */ /* 0x000fe20000000000 */
[----:B------:R-:W-:Y:S02]  /*16910*/  FSEL R146, R70, -INF , !P0 ;  /* 0xff80000046927808 */ /* 0x000fe40004000000 */
[----:B------:R-:W-:Y:S01]  /*16920*/  FSEL R147, R10, -INF , !P6 ;  /* 0xff8000000a937808 */ /* 0x000fe20007000000 */
[----:B------:R-:W-:Y:S01]  /*16930*/  IMAD.IADD R10, R204, 0x1, -R4 ;  /* 0x00000001cc0a7824 */ /* 0x000fe200078e0a04 */
[----:B------:R-:W-:Y:S02]  /*16940*/  I2FP.F32.S32 R7, R7 ;  /* 0x0000000700077245 */ /* 0x000fe40000201400 */
[----:B------:R-:W-:Y:S02]  /*16950*/  FSEL R148, R11, -INF , !P5 ;  /* 0xff8000000b947808 */ /* 0x000fe40006800000 */
[-C--:B------:R-:W-:Y:S01]  /*16960*/  ISETP.GT.AND P3, PT, R193, R2.reuse, PT ;  /* 0x00000002c100720c */ /* 0x080fe20003f64270 */
[----:B------:R-:W-:Y:S01]  /*16970*/  FFMA.FTZ R16, R7, -UR6, R16 ;  /* 0x8000000607107c23 */ /* 0x000fe20008010010 */
[----:B------:R-:W-:Y:S01]  /*16980*/  ISETP.GT.AND P2, PT, R196, R2, PT ;  /* 0x00000002c400720c */ /* 0x000fe20003f44270 */
[----:B------:R-:W-:Y:S01]  /*16990*/  VIADD R7, R69, 0xffffffd9 ;  /* 0xffffffd945077836 */ /* 0x000fe20000000000 */
[C---:B------:R-:W-:Y:S02]  /*169a0*/  ISETP.GE.AND P1, PT, R2.reuse, R197, PT ;  /* 0x000000c50200720c */ /* 0x040fe40003f26270 */
[----:B------:R-:W-:Y:S01]  /*169b0*/  ISETP.GE.AND P0, PT, R2, R199, PT ;  /* 0x000000c70200720c */ /* 0x000fe20003f06270 */
[--C-:B------:R-:W-:Y:S01]  /*169c0*/  IMAD.IADD R11, R204, 0x1, -R7.reuse ;  /* 0x00000001cc0b7824 */ /* 0x100fe200078e0a07 */
[C---:B------:R-:W-:Y:S02]  /*169d0*/  ISETP.GE.AND P6, PT, R2.reuse, R198, PT ;  /* 0x000000c60200720c */ /* 0x040fe40003fc6270 */
[----:B------:R-:W-:Y:S02]  /*169e0*/  ISETP.GE.AND P5, PT, R2, R200, PT ;  /* 0x000000c80200720c */ /* 0x000fe40003fa6270 */
[----:B------:R-:W-:Y:S01]  /*169f0*/  I2FP.F32.S32 R2, R8 ;  /* 0x0000000800027245 */ /* 0x000fe20000201400 */
[----:B------:R-:W-:Y:S01]  /*16a00*/  IMAD.IADD R8, R192, 0x1, -R7 ;  /* 0x00000001c0087824 */ /* 0x000fe200078e0a07 */
[----:B------:R-:W-:Y:S02]  /*16a10*/  IABS R5, R5 ;  /* 0x0000000500057213 */ /* 0x000fe40000000000 */
[----:B------:R-:W-:Y:S01]  /*16a20*/  FSEL R16, R16, -INF , !P3 ;  /* 0xff80000010107808 */ /* 0x000fe20005800000 */
[----:B------:R-:W-:Y:S01]  /*16a30*/  FFMA.FTZ R18, R2, -UR6, R18 ;  /* 0x8000000602127c23 */ /* 0x000fe20008010012 */
[----:B------:R-:W-:Y:S01]  /*16a40*/  IABS R9, R8 ;  /* 0x0000000800097213 */ /* 0x000fe20000000000 */
[----:B------:R-:W-:Y:S01]  /*16a50*/  IMAD.IADD R2, R192, 0x1, -R4 ;  /* 0x00000001c0027824 */ /* 0x000fe200078e0a04 */
[----:B------:R-:W-:Y:S01]  /*16a60*/  IABS R8, R10 ;  /* 0x0000000a00087213 */ /* 0x000fe20000000000 */
[----:B------:R-:W-:Y:S01]  /*16a70*/  IMAD.MOV.U32 R10, RZ, RZ, R5 ;  /* 0x000000ffff0a7224 */ /* 0x000fe200078e0005 */
[----:B------:R-:W-:Y:S02]  /*16a80*/  I2FP.F32.S32 R9, R9 ;  /* 0x0000000900097245 */ /* 0x000fe40000201400 */
[----:B------:R-:W-:Y:S02]  /*16a90*/  IABS R2, R2 ;  /* 0x0000000200027213 */ /* 0x000fe40000000000 */
[----:B------:R-:W-:Y:S01]  /*16aa0*/  FSEL R18, R18, -INF , !P2 ;  /* 0xff80000012127808 */ /* 0x000fe20005000000 */
[----:B------:R-:W-:Y:S01]  /*16ab0*/  FFMA.FTZ R21, R9, -UR6, R21 ;  /* 0x8000000609157c23 */ /* 0x000fe20008010015 */
[----:B------:R-:W-:Y:S01]  /*16ac0*/  ISETP.GT.AND P3, PT, R193, R6, PT ;  /* 0x00000006c100720c */ /* 0x000fe20003f64270 */
[----:B------:R-:W-:Y:S01]  /*16ad0*/  IMAD.MOV.U32 R5, RZ, RZ, R2 ;  /* 0x000000ffff057224 */ /* 0x000fe200078e0002 */
[----:B------:R-:W-:Y:S01]  /*16ae0*/  IABS R2, R11 ;  /* 0x0000000b00027213 */ /* 0x000fe20000000000 */
[----:B------:R-:W-:Y:S01]  /*16af0*/  IMAD.IADD R9, R202, 0x1, -R4 ;  /* 0x00000001ca097824 */ /* 0x000fe200078e0a04 */
[----:B------:R-:W-:Y:S02]  /*16b00*/  I2FP.F32.S32 R11, R10 ;  /* 0x0000000a000b7245 */ /* 0x000fe40000201400 */
[----:B------:R-:W-:Y:S01]  /*16b10*/  I2FP.F32.S32 R10, R5 ;  /* 0x00000005000a7245 */ /* 0x000fe20000201400 */
[----:B------:R-:W-:Y:S01]  /*16b20*/  IMAD.MOV.U32 R5, RZ, RZ, R8 ;  /* 0x000000ffff057224 */ /* 0x000fe200078e0008 */
[----:B------:R-:W-:Y:S01]  /*16b30*/  I2FP.F32.S32 R2, R2 ;  /* 0x0000000200027245 */ /* 0x000fe20000201400 */
[----:B------:R-:W-:Y:S01]  /*16b40*/  FFMA.FTZ R19, R11, -UR6, R19 ;  /* 0x800000060b137c23 */ /* 0x000fe20008010013 */
[----:B------:R-:W-:Y:S01]  /*16b50*/  ISETP.GE.AND P2, PT, R6, R197, PT ;  /* 0x000000c50600720c */ /* 0x000fe20003f46270 */
[----:B------:R-:W-:Y:S01]  /*16b60*/  FFMA.FTZ R20, R10, -UR6, R20 ;  /* 0x800000060a147c23 */ /* 0x000fe20008010014 */
[----:B------:R-:W-:Y:S01]  /*16b70*/  I2FP.F32.S32 R5, R5 ;  /* 0x0000000500057245 */ /* 0x000fe20000201400 */
[----:B------:R-:W-:Y:S01]  /*16b80*/  FFMA.FTZ R23, R2, -UR6, R23 ;  /* 0x8000000602177c23 */ /* 0x000fe20008010017 */
[----:B------:R-:W-:Y:S01]  /*16b90*/  FSEL R17, R17, -INF , !P3 ;  /* 0xff80000011117808 */ /* 0x000fe20005800000 */
[----:B------:R-:W-:Y:S01]  /*16ba0*/  VIADD R2, R0, 0x10 ;  /* 0x0000001000027836 */ /* 0x000fe20000000000 */
[----:B------:R-:W-:Y:S01]  /*16bb0*/  FSEL R77, R12, -INF , !P1 ;  /* 0xff8000000c4d7808 */ /* 0x000fe20004800000 */
[----:B------:R-:W-:Y:S01]  /*16bc0*/  FFMA.FTZ R22, R5, -UR6, R22 ;  /* 0x8000000605167c23 */ /* 0x000fe20008010016 */
[----:B------:R-:W-:Y:S01]  /*16bd0*/  FSEL R13, R13, -INF , !P2 ;  /* 0xff8000000d0d7808 */ /* 0x000fe20005000000 */
[----:B------:R-:W-:Y:S01]  /*16be0*/  VIADD R5, R0, 0x11 ;  /* 0x0000001100057836 */ /* 0x000fe20000000000 */
[----:B------:R-:W-:Y:S01]  /*16bf0*/  ISETP.GT.AND P3, PT, R196, R6, PT ;  /* 0x00000006c400720c */ /* 0x000fe20003f64270 */
[--C-:B------:R-:W-:Y:S01]  /*16c00*/  IMAD.IADD R8, R202, 0x1, -R7.reuse ;  /* 0x00000001ca087824 */ /* 0x100fe200078e0a07 */
[----:B------:R-:W-:Y:S01]  /*16c10*/  ISETP.GT.AND P1, PT, R193, R2, PT ;  /* 0x00000002c100720c */ /* 0x000fe20003f24270 */
[----:B------:R-:W-:Y:S01]  /*16c20*/  IMAD.IADD R7, R203, 0x1, -R7 ;  /* 0x00000001cb077824 */ /* 0x000fe200078e0a07 */
[----:B------:R-:W-:Y:S02]  /*16c30*/  ISETP.GT.AND P2, PT, R193, R5, PT ;  /* 0x00000005c100720c */ /* 0x000fe40003f44270 */
[----:B------:R-:W-:Y:S02]  /*16c40*/  FSEL R19, R19, -INF , !P3 ;  /* 0xff80000013137808 */ /* 0x000fe40005800000 */
[----:B------:R-:W-:Y:S02]  /*16c50*/  FSEL R20, R20, -INF , !P1 ;  /* 0xff80000014147808 */ /* 0x000fe40004800000 */
[----:B------:R-:W-:Y:S02]  /*16c60*/  FSEL R21, R21, -INF , !P2 ;  /* 0xff80000015157808 */ /* 0x000fe40005000000 */
[C---:B------:R-:W-:Y:S02]  /*16c70*/  ISETP.GE.AND P3, PT, R6.reuse, R199, PT ;  /* 0x000000c70600720c */ /* 0x040fe40003f66270 */
[C---:B------:R-:W-:Y:S02]  /*16c80*/  ISETP.GE.AND P1, PT, R6.reuse, R198, PT ;  /* 0x000000c60600720c */ /* 0x040fe40003f26270 */
[----:B------:R-:W-:Y:S01]  /*16c90*/  ISETP.GE.AND P2, PT, R6, R200, PT ;  /* 0x000000c80600720c */ /* 0x000fe20003f46270 */
[----:B------:R-:W-:Y:S01]  /*16ca0*/  IMAD.IADD R6, R203, 0x1, -R4 ;  /* 0x00000001cb067824 */ /* 0x000fe200078e0a04 */
[----:B------:R-:W-:Y:S02]  /*16cb0*/  IABS R9, R9 ;  /* 0x0000000900097213 */ /* 0x000fe40000000000 */
[----:B------:R-:W-:Y:S02]  /*16cc0*/  IABS R4, R8 ;  /* 0x0000000800047213 */ /* 0x000fe40000000000 */
[----:B------:R-:W-:Y:S01]  /*16cd0*/  IABS R8, R6 ;  /* 0x0000000600087213 */ /* 0x000fe20000000000 */
[----:B------:R-:W-:Y:S01]  /*16ce0*/  IMAD.MOV.U32 R6, RZ, RZ, R9 ;  /* 0x000000ffff067224 */ /* 0x000fe200078e0009 */
[----:B------:R-:W-:Y:S02]  /*16cf0*/  FSEL R78, R14, -INF , !P0 ;  /* 0xff8000000e4e7808 */ /* 0x000fe40004000000 */
[----:B------:R-:W-:Y:S02]  /*16d00*/  FSEL R144, R15, -INF , !P3 ;  /* 0xff8000000f907808 */ /* 0x000fe40005800000 */
[C---:B------:R-:W-:Y:S02]  /*16d10*/  ISETP.GT.AND P0, PT, R196.reuse, R2, PT ;  /* 0x00000002c400720c */ /* 0x040fe40003f04270 */
[----:B------:R-:W-:Y:S02]  /*16d20*/  ISETP.GT.AND P3, PT, R196, R5, PT ;  /* 0x00000005c400720c */ /* 0x000fe40003f64270 */
        /* <DEDUP_REMOVED lines=16> */
[C---:B------:R-:W-:Y:S01]  /*16e30*/  ISETP.GE.AND P1, PT, R2.reuse, R200, PT ;  /* 0x000000c80200720c */ /* 0x040fe20003f26270 */
        /* <DEDUP_REMOVED lines=53> */
[C---:B------:R-:W-:Y:S01]  /*17190*/  ISETP.GT.AND P1, PT, R195.reuse, R2, PT ;  /* 0x00000002c300720c */ /* 0x040fe20003f24270 */
[----:B------:R-:W-:Y:S01]  /*171a0*/  LDSM.16.MT88.4 R20, [R180+0x6000] ;  /* 0x00600000b414783b */ /* 0x000fe20000004200 */
        /* <DEDUP_REMOVED lines=64> */
[----:B------:R-:W-:Y:S01]  /*175b0*/  IABS R8, R8 ;  /* 0x0000000800087213 */ /* 0x000fe20000000000 */
[----:B------:R-:W-:Y:S01]  /*175c0*/  IMAD.IADD R5, R203, 0x1, -R4 ;  /* 0x00000001cb057824 */ /* 0x000fe200078e0a04 */
[----:B------:R-:W-:Y:S02]  /*175d0*/  FSEL R153, R30, -INF , !P6 ;  /* 0xff8000001e997808 */ /* 0x000fe40007000000 */
        /* <DEDUP_REMOVED lines=10> */
[----:B------:R-:W-:Y:S02]  /*17680*/  I2FP.F32.S32 R7, R7 ;  /* 0x0000000700077245 */ /* 0x000fe40000201400 */
[----:B------:R-:W-:Y:S02]  /*17690*/  FSEL R157, R35, -INF , !P0 ;  /* 0xff800000239d7808 */ /* 0x000fe40004000000 */
[----:B------:R-:W-:Y:S01]  /*176a0*/  I2FP.F32.S32 R4, R4 ;  /* 0x0000000400047245 */ /* 0x000fe20000201400 */
[----:B------:R-:W-:Y:S01]  /*176b0*/  FFMA.FTZ R40, R7, -UR6, R40 ;  /* 0x8000000607287c23 */ /* 0x000fe20008010028 */
[-C--:B------:R-:W-:Y:S02]  /*176c0*/  ISETP.GT.AND P6, PT, R194, R2.reuse, PT ;  /* 0x00000002c200720c */ /* 0x080fe40003fc4270 */
[----:B------:R-:W-:Y:S01]  /*176d0*/  ISETP.GT.AND P1, PT, R195, R2, PT ;  /* 0x00000002c300720c */ /* 0x000fe20003f24270 */
[----:B------:R-:W-:Y:S01]  /*176e0*/  FFMA.FTZ R41, R4, -UR6, R41 ;  /* 0x8000000604297c23 */ /* 0x000fe20008010029 */
[C---:B------:R-:W-:Y:S02]  /*176f0*/  ISETP.GE.AND P2, PT, R2.reuse, R198, PT ;  /* 0x000000c60200720c */ /* 0x040fe40003f46270 */
[C---:B------:R-:W-:Y:S02]  /*17700*/  ISETP.GE.AND P5, PT, R2.reuse, R200, PT ;  /* 0x000000c80200720c */ /* 0x040fe40003fa6270 */
[C---:B------:R-:W-:Y:S02]  /*17710*/  ISETP.GE.AND P3, PT, R2.reuse, R197, PT ;  /* 0x000000c50200720c */ /* 0x040fe40003f66270 */
[----:B------:R-:W-:Y:S02]  /*17720*/  ISETP.GE.AND P0, PT, R2, R199, PT ;  /* 0x000000c70200720c */ /* 0x000fe40003f06270 */
[----:B------:R-:W-:Y:S01]  /*17730*/  IABS R8, R5 ;  /* 0x0000000500087213 */ /* 0x000fe20000000000 */
[C---:B------:R-:W-:Y:S01]  /*17740*/  VIADD R5, R69.reuse, 0xfffffff0 ;  /* 0xfffffff045057836 */ /* 0x040fe20000000000 */
[----:B------:R-:W-:Y:S02]  /*17750*/  IABS R2, R9 ;  /* 0x0000000900027213 */ /* 0x000fe40000000000 */
[----:B------:R-:W-:Y:S01]  /*17760*/  FSEL R40, R40, -INF , !P6 ;  /* 0xff80000028287808 */ /* 0x000fe20007000000 */
[----:B------:R-:W-:Y:S01]  /*17770*/  IMAD.MOV.U32 R7, RZ, RZ, R8 ;  /* 0x000000ffff077224 */ /* 0x000fe200078e0008 */
[----:B------:R-:W-:Y:S01]  /*17780*/  I2FP.F32.S32 R4, R2 ;  /* 0x0000000200047245 */ /* 0x000fe20000201400 */
[--C-:B------:R-:W-:Y:S01]  /*17790*/  IMAD.IADD R2, R202, 0x1, -R5.reuse ;  /* 0x00000001ca027824 */ /* 0x100fe200078e0a05 */
[----:B------:R-:W-:Y:S01]  /*177a0*/  ISETP.GT.AND P6, PT, R194, R6, PT ;  /* 0x00000006c200720c */ /* 0x000fe20003fc4270 */
[----:B------:R-:W-:Y:S01]  /*177b0*/  IMAD.IADD R9, R192, 0x1, -R5 ;  /* 0x00000001c0097824 */ /* 0x000fe200078e0a05 */
[----:B------:R-:W-:Y:S01]  /*177c0*/  I2FP.F32.S32 R7, R7 ;  /* 0x0000000700077245 */ /* 0x000fe20000201400 */
[----:B------:R-:W-:Y:S01]  /*177d0*/  FFMA.FTZ R42, R4, -UR6, R42 ;  /* 0x80000006042a7c23 */ /* 0x000fe2000801002a */
[----:B------:R-:W-:Y:S01]  /*177e0*/  IABS R2, R2 ;  /* 0x0000000200027213 */ /* 0x000fe20000000000 */
[----:B------:R-:W-:Y:S01]  /*177f0*/  VIADD R4, R69, 0xfffffff1 ;  /* 0xfffffff145047836 */ /* 0x000fe20000000000 */
[----:B------:R-:W-:Y:S01]  /*17800*/  FSEL R41, R41, -INF , !P6 ;  /* 0xff80000029297808 */ /* 0x000fe20007000000 */
[----:B------:R-:W-:Y:S01]  /*17810*/  FFMA.FTZ R43, R7, -UR6, R43 ;  /* 0x80000006072b7c23 */ /* 0x000fe2000801002b */
[----:B------:R-:W-:Y:S01]  /*17820*/  FSEL R42, R42, -INF , !P1 ;  /* 0xff8000002a2a7808 */ /* 0x000fe20004800000 */
[--C-:B------:R-:W-:Y:S01]  /*17830*/  IMAD.IADD R8, R203, 0x1, -R4.reuse ;  /* 0x00000001cb087824 */ /* 0x100fe200078e0a04 */
[----:B------:R-:W-:Y:S01]  /*17840*/  ISETP.GT.AND P6, PT, R195, R6, PT ;  /* 0x00000006c300720c */ /* 0x000fe20003fc4270 */
[----:B------:R-:W-:Y:S01]  /*17850*/  IMAD.IADD R10, R192, 0x1, -R4 ;  /* 0x00000001c00a7824 */ /* 0x000fe200078e0a04 */
[----:B------:R-:W-:Y:S02]  /*17860*/  ISETP.GE.AND P1, PT, R6, R198, PT ;  /* 0x000000c60600720c */ /* 0x000fe40003f26270 */
[----:B------:R-:W-:Y:S02]  /*17870*/  I2FP.F32.S32 R2, R2 ;  /* 0x0000000200027245 */ /* 0x000fe40000201400 */
[----:B------:R-:W-:Y:S02]  /*17880*/  FSEL R43, R43, -INF , !P6 ;  /* 0xff8000002b2b7808 */ /* 0x000fe40007000000 */
[----:B------:R-:W-:Y:S01]  /*17890*/  FSEL R233, R36, -INF , !P2 ;  /* 0xff80000024e97808 */ /* 0x000fe20005000000 */
[----:B------:R-:W-:Y:S01]  /*178a0*/  FFMA.FTZ R44, R2, -UR6, R44 ;  /* 0x80000006022c7c23 */ /* 0x000fe2000801002c */
[----:B------:R-:W-:Y:S01]  /*178b0*/  FSEL R238, R37, -INF , !P1 ;  /* 0xff80000025ee7808 */ /* 0x000fe20004800000 */
[--C-:B------:R-:W-:Y:S01]  /*178c0*/  IMAD.IADD R2, R203, 0x1, -R5.reuse ;  /* 0x00000001cb027824 */ /* 0x100fe200078e0a05 */
[----:B------:R-:W-:Y:S01]  /*178d0*/  ISETP.GE.AND P6, PT, R6, R200, PT ;  /* 0x000000c80600720c */ /* 0x000fe20003fc6270 */
[----:B------:R-:W-:Y:S01]  /*178e0*/  IMAD.IADD R5, R204, 0x1, -R5 ;  /* 0x00000001cc057824 */ /* 0x000fe200078e0a05 */
[C---:B------:R-:W-:Y:S02]  /*178f0*/  ISETP.GE.AND P2, PT, R6.reuse, R197, PT ;  /* 0x000000c50600720c */ /* 0x040fe40003f46270 */
[----:B------:R-:W-:Y:S01]  /*17900*/  ISETP.GE.AND P1, PT, R6, R199, PT ;  /* 0x000000c70600720c */ /* 0x000fe20003f26270 */
[--C-:B------:R-:W-:Y:S01]  /*17910*/  IMAD.IADD R6, R202, 0x1, -R4.reuse ;  /* 0x00000001ca067824 */ /* 0x100fe200078e0a04 */
[----:B------:R-:W-:Y:S01]  /*17920*/  FSEL R227, R38, -INF , !P5 ;  /* 0xff80000026e37808 */ /* 0x000fe20006800000 */
[----:B------:R-:W-:Y:S01]  /*17930*/  IMAD.IADD R4, R204, 0x1, -R4 ;  /* 0x00000001cc047824 */ /* 0x000fe200078e0a04 */
[----:B------:R-:W-:Y:S02]  /*17940*/  IABS R5, R5 ;  /* 0x0000000500057213 */ /* 0x000fe40000000000 */
[----:B------:R-:W-:Y:S02]  /*17950*/  IABS R7, R6 ;  /* 0x0000000600077213 */ /* 0x000fe40000000000 */
[----:B------:R-:W-:Y:S02]  /*17960*/  IABS R6, R2 ;  /* 0x0000000200067213 */ /* 0x000fe40000000000 */
[----:B------:R-:W-:Y:S02]  /*17970*/  IABS R2, R8 ;  /* 0x0000000800027213 */ /* 0x000fe40000000000 */
[----:B------:R-:W-:Y:S01]  /*17980*/  IABS R8, R9 ;  /* 0x0000000900087213 */ /* 0x000fe20000000000 */
[----:B------:R-:W-:Y:S01]  /*17990*/  IMAD.MOV.U32 R9, RZ, RZ, R6 ;  /* 0x000000ffff097224 */ /* 0x000fe200078e0006 */
[----:B------:R-:W-:Y:S02]  /*179a0*/  I2FP.F32.S32 R2, R2 ;  /* 0x0000000200027245 */ /* 0x000fe40000201400 */
        /* <DEDUP_REMOVED lines=9> */
[-C--:B------:R-:W-:Y:S01]  /*17a40*/  ISETP.GT.AND P5, PT, R194, R2.reuse, PT ;  /* 0x00000002c200720c */ /* 0x080fe20003fa4270 */
        /* <DEDUP_REMOVED lines=8> */
[----:B------:R-:W-:Y:S01]  /*17ad0*/  VIADD R5, R69, 0xfffffff8 ;  /* 0xfffffff845057836 */ /* 0x000fe20000000000 */
[----:B------:R-:W-:Y:S01]  /*17ae0*/  ISETP.GT.AND P6, PT, R194, R6, PT ;  /* 0x00000006c200720c */ /* 0x000fe20003fc4270 */
[----:B------:R-:W-:Y:S01]  /*17af0*/  LDSM.16.MT88.4 R36, [R185+0x6000] ;  /* 0x00600000b924783b */ /* 0x000fe20000004200 */
[----:B------:R-:W-:Y:S01]  /*17b00*/  FSEL R46, R46, -INF , !P5 ;  /* 0xff8000002e2e7808 */ /* 0x000fe20006800000 */
[--C-:B------:R-:W-:Y:S01]  /*17b10*/  IMAD.IADD R9, R202, 0x1, -R5.reuse ;  /* 0x00000001ca097824 */ /* 0x100fe200078e0a05 */
[----:B------:R-:W-:Y:S02]  /*17b20*/  ISETP.GT.AND P5, PT, R193, R2, PT ;  /* 0x00000002c100720c */ /* 0x000fe40003fa4270 */
[----:B------:R-:W-:Y:S02]  /*17b30*/  FSEL R45, R45, -INF , !P6 ;  /* 0xff8000002d2d7808 */ /* 0x000fe40007000000 */
[----:B------:R-:W-:Y:S02]  /*17b40*/  ISETP.GT.AND P6, PT, R195, R6, PT ;  /* 0x00000006c300720c */ /* 0x000fe40003fc4270 */
[----:B------:R-:W-:Y:S02]  /*17b50*/  FSEL R206, R40, -INF , !P3 ;  /* 0xff80000028ce7808 */ /* 0x000fe40005800000 */
[----:B------:R-:W-:Y:S02]  /*17b60*/  FSEL R208, R41, -INF , !P2 ;  /* 0xff80000029d07808 */ /* 0x000fe40005000000 */
[----:B------:R-:W-:Y:S02]  /*17b70*/  FSEL R252, R42, -INF , !P0 ;  /* 0xff8000002afc7808 */ /* 0x000fe40004000000 */
[----:B------:R-:W-:Y:S02]  /*17b80*/  FSEL R237, R43, -INF , !P1 ;  /* 0xff8000002bed7808 */ /* 0x000fe40004800000 */
[----:B------:R-:W-:Y:S01]  /*17b90*/  FSEL R48, R48, -INF , !P5 ;  /* 0xff80000030307808 */ /* 0x000fe20006800000 */
[----:B------:R-:W5:Y:S01]  /*17ba0*/  LDL.64 R42, [R1+0x20] ;  /* 0x00002000012a7983 */ /* 0x000f620000100a00 */
[----:B------:R-:W-:Y:S02]  /*17bb0*/  ISETP.GT.AND P3, PT, R196, R2, PT ;  /* 0x00000002c400720c */ /* 0x000fe40003f64270 */
[C---:B------:R-:W-:Y:S02]  /*17bc0*/  ISETP.GE.AND P2, PT, R2.reuse, R197, PT ;  /* 0x000000c50200720c */ /* 0x040fe40003f46270 */
[C---:B------:R-:W-:Y:S02]  /*17bd0*/  ISETP.GE.AND P0, PT, R2.reuse, R199, PT ;  /* 0x000000c70200720c */ /* 0x040fe40003f06270 */
[C---:B------:R-:W-:Y:S02]  /*17be0*/  ISETP.GE.AND P1, PT, R2.reuse, R198, PT ;  /* 0x000000c60200720c */ /* 0x040fe40003f26270 */
[----:B------:R-:W-:Y:S01]  /*17bf0*/  ISETP.GE.AND P5, PT, R2, R200, PT ;  /* 0x000000c80200720c */ /* 0x000fe20003fa6270 */
[----:B------:R-:W-:Y:S01]  /*17c00*/  IMAD.IADD R2, R192, 0x1, -R5 ;  /* 0x00000001c0027824 */ /* 0x000fe200078e0a05 */
[----:B------:R-:W-:Y:S02]  /*17c10*/  FSEL R47, R47, -INF , !P6 ;  /* 0xff8000002f2f7808 */ /* 0x000fe40007000000 */
[----:B------:R-:W-:Y:S02]  /*17c20*/  ISETP.GT.AND P6, PT, R193, R6, PT ;  /* 0x00000006c100720c */ /* 0x000fe40003fc4270 */
[----:B------:R-:W-:Y:S02]  /*17c30*/  IABS R2, R2 ;  /* 0x0000000200027213 */ /* 0x000fe40000000000 */
[----:B------:R-:W-:Y:S01]  /*17c40*/  IABS R7, R4 ;  /* 0x0000000400077213 */ /* 0x000fe20000000000 */
[----:B------:R-:W-:Y:S01]  /*17c50*/  VIADD R4, R69, 0xfffffff9 ;  /* 0xfffffff945047836 */ /* 0x000fe20000000000 */
[----:B------:R-:W-:Y:S02]  /*17c60*/  FSEL R49, R49, -INF , !P6 ;  /* 0xff80000031317808 */ /* 0x000fe40007000000 */
[----:B------:R-:W-:Y:S01]  /*17c70*/  ISETP.GE.AND P6, PT, R6, R197, PT ;  /* 0x000000c50600720c */ /* 0x000fe20003fc6270 */
[----:B------:R-:W-:Y:S01]  /*17c80*/  IMAD.IADD R10, R202, 0x1, -R4 ;  /* 0x00000001ca0a7824 */ /* 0x000fe200078e0a04 */
[----:B------:R-:W-:Y:S02]  /*17c90*/  I2FP.F32.S32 R2, R2 ;  /* 0x0000000200027245 */ /* 0x000fe40000201400 */
[----:B------:R-:W-:Y:S02]  /*17ca0*/  I2FP.F32.S32 R7, R7 ;  /* 0x0000000700077245 */ /* 0x000fe40000201400 */
[----:B------:R-:W-:Y:S01]  /*17cb0*/  FSEL R50, R50, -INF , !P3 ;  /* 0xff80000032327808 */ /* 0x000fe20005800000 */
[----:B------:R-:W-:Y:S01]  /*17cc0*/  FFMA.FTZ R52, R2, -UR6, R52 ;  /* 0x8000000602347c23 */ /* 0x000fe20008010034 */
[----:B------:R-:W-:Y:S01]  /*17cd0*/  FSEL R161, R44, -INF , !P2 ;  /* 0xff8000002ca17808 */ /* 0x000fe20005000000 */
[----:B------:R-:W-:Y:S01]  /*17ce0*/  FFMA.FTZ R51, R7, -UR6, R51 ;  /* 0x8000000607337c23 */ /* 0x000fe20008010033 */
[----:B------:R-:W-:Y:S01]  /*17cf0*/  FSEL R163, R45, -INF , !P6 ;  /* 0xff8000002da37808 */ /* 0x000fe20007000000 */
[--C-:B------:R-:W-:Y:S01]  /*17d00*/  IMAD.IADD R2, R204, 0x1, -R5.reuse ;  /* 0x00000001cc027824 */ /* 0x100fe200078e0a05 */
[----:B------:R-:W-:Y:S01]  /*17d10*/  FSEL R164, R46, -INF , !P0 ;  /* 0xff8000002ea47808 */ /* 0x000fe20004000000 */
[--C-:B------:R-:W-:Y:S01]  /*17d20*/  IMAD.IADD R7, R204, 0x1, -R4.reuse ;  /* 0x00000001cc077824 */ /* 0x100fe200078e0a04 */
[----:B------:R-:W-:Y:S01]  /*17d30*/  ISETP.GE.AND P3, PT, R6, R199, PT ;  /* 0x000000c70600720c */ /* 0x000fe20003f66270 */
[----:B------:R-:W-:Y:S01]  /*17d40*/  IMAD.IADD R5, R203, 0x1, -R5 ;  /* 0x00000001cb057824 */ /* 0x000fe200078e0a05 */
[----:B------:R-:W-:Y:S02]  /*17d50*/  ISETP.GT.AND P2, PT, R196, R6, PT ;  /* 0x00000006c400720c */ /* 0x000fe40003f44270 */
[C---:B------:R-:W-:Y:S02]  /*17d60*/  ISETP.GE.AND P6, PT, R6.reuse, R198, PT ;  /* 0x000000c60600720c */ /* 0x040fe40003fc6270 */
[----:B------:R-:W-:Y:S01]  /*17d70*/  ISETP.GE.AND P0, PT, R6, R200, PT ;  /* 0x000000c80600720c */ /* 0x000fe20003f06270 */
[--C-:B------:R-:W-:Y:S01]  /*17d80*/  IMAD.IADD R6, R192, 0x1, -R4.reuse ;  /* 0x00000001c0067824 */ /* 0x100fe200078e0a04 */
[----:B------:R-:W-:Y:S01]  /*17d90*/  FSEL R162, R47, -INF , !P3 ;  /* 0xff8000002fa27808 */ /* 0x000fe20005800000 */
[----:B------:R-:W-:Y:S01]  /*17da0*/  IMAD.IADD R4, R203, 0x1, -R4 ;  /* 0x00000001cb047824 */ /* 0x000fe200078e0a04 */
[----:B------:R-:W-:Y:S01]  /*17db0*/  FSEL R51, R51, -INF , !P2 ;  /* 0xff80000033337808 */ /* 0x000fe20005000000 */
[----:B------:R-:W4:Y:S01]  /*17dc0*/  LDL.64 R46, [R1+0x28] ;  /* 0x00002800012e7983 */ /* 0x000f220000100a00 */
[----:B------:R-:W-:Y:S02]  /*17dd0*/  IABS R8, R6 ;  /* 0x0000000600087213 */ /* 0x000fe40000000000 */
        /* <DEDUP_REMOVED lines=9> */
[----:B------:R-:W-:Y:S01]  /*17e70*/  IABS R6, R10 ;  /* 0x0000000a00067213 */ /* 0x000fe20000000000 */
[C---:B------:R-:W-:Y:S01]  /*17e80*/  VIADD R2, R0.reuse, 0x30 ;  /* 0x0000003000027836 */ /* 0x040fe20000000000 */
[----:B------:R-:W-:Y:S01]  /*17e90*/  IABS R11, R5 ;  /* 0x00000005000b7213 */ /* 0x000fe20000000000 */
[----:B------:R-:W-:Y:S01]  /*17ea0*/  VIADD R9, R0, 0x31 ;  /* 0x0000003100097836 */ /* 0x000fe20000000000 */
[----:B------:R-:W-:Y:S01]  /*17eb0*/  I2FP.F32.S32 R6, R6 ;  /* 0x0000000600067245 */ /* 0x000fe20000201400 */
[----:B------:R-:W-:Y:S01]  /*17ec0*/  FFMA.FTZ R56, R7, -UR6, R56 ;  /* 0x8000000607387c23 */ /* 0x000fe20008010038 */
[CC--:B------:R-:W-:Y:S01]  /*17ed0*/  ISETP.GT.AND P3, PT, R193.reuse, R2.reuse, PT ;  /* 0x00000002c100720c */ /* 0x0c0fe20003f64270 */
[----:B------:R-:W-:Y:S01]  /*17ee0*/  FFMA.FTZ R54, R8, -UR6, R54 ;  /* 0x8000000608367c23 */ /* 0x000fe20008010036 */
[-C--:B------:R-:W-:Y:S01]  /*17ef0*/  ISETP.GT.AND P2, PT, R193, R9.reuse, PT ;  /* 0x00000009c100720c */ /* 0x080fe20003f44270 */
[----:B------:R-:W-:Y:S01]  /*17f00*/  IMAD.IADD R7, R202, 0x1, -R69 ;  /* 0x00000001ca077824 */ /* 0x000fe200078e0a45 */
[----:B------:R-:W-:Y:S01]  /*17f10*/  FSEL R52, R52, -INF , !P3 ;  /* 0xff80000034347808 */ /* 0x000fe20005800000 */
[----:B------:R-:W-:Y:S01]  /*17f20*/  VIADD R10, R69, 0x1 ;  /* 0x00000001450a7836 */ /* 0x000fe20000000000 */
[----:B------:R-:W-:Y:S01]  /*17f30*/  FSEL R53, R53, -INF , !P2 ;  /* 0xff80000035357808 */ /* 0x000fe20005000000 */
[----:B------:R-:W-:Y:S01]  /*17f40*/  FFMA.FTZ R57, R6, -UR6, R57 ;  /* 0x8000000606397c23 */ /* 0x000fe20008010039 */
[----:B------:R-:W-:Y:S01]  /*17f50*/  FSEL R176, R48, -INF , !P1 ;  /* 0xff80000030b07808 */ /* 0x000fe20004800000 */
[----:B------:R-:W-:Y:S01]  /*17f60*/  IMAD.IADD R6, R202, 0x1, -R10 ;  /* 0x00000001ca067824 */ /* 0x000fe200078e0a0a */
[----:B------:R-:W-:Y:S01]  /*17f70*/  FSEL R177, R49, -INF , !P6 ;  /* 0xff80000031b17808 */ /* 0x000fe20007000000 */
[----:B------:R-:W4:Y:S01]  /*17f80*/  LDL R48, [R1+0x4] ;  /* 0x0000040001307983 */ /* 0x000f220000100800 */
[CC--:B------:R-:W-:Y:S02]  /*17f90*/  ISETP.GT.AND P3, PT, R196.reuse, R2.reuse, PT ;  /* 0x00000002c400720c */ /* 0x0c0fe40003f64270 */
[-C--:B------:R-:W-:Y:S01]  /*17fa0*/  ISETP.GT.AND P2, PT, R196, R9.reuse, PT ;  /* 0x00000009c400720c */ /* 0x080fe20003f44270 */
[----:B------:R-:W4:Y:S01]  /*17fb0*/  LDL R49, [R1] ;  /* 0x0000000001317983 */ /* 0x000f220000100800 */
[C---:B------:R-:W-:Y:S02]  /*17fc0*/  ISETP.GT.AND P1, PT, R194.reuse, R2, PT ;  /* 0x00000002c200720c */ /* 0x040fe40003f24270 */
[----:B------:R-:W-:Y:S02]  /*17fd0*/  ISETP.GT.AND P6, PT, R194, R9, PT ;  /* 0x00000009c200720c */ /* 0x000fe40003fc4270 */
[----:B------:R-:W-:Y:S01]  /*17fe0*/  IABS R5, R7 ;  /* 0x0000000700057213 */ /* 0x000fe20000000000 */
[----:B------:R-:W-:Y:S01]  /*17ff0*/  IMAD.MOV.U32 R7, RZ, RZ, R11 ;  /* 0x000000ffff077224 */ /* 0x000fe200078e000b */
[----:B------:R-:W-:Y:S02]  /*18000*/  FSEL R54, R54, -INF , !P3 ;  /* 0xff80000036367808 */ /* 0x000fe40005800000 */
[----:B------:R-:W-:Y:S02]  /*18010*/  FSEL R55, R55, -INF , !P2 ;  /* 0xff80000037377808 */ /* 0x000fe40005000000 */
[----:B------:R-:W-:Y:S02]  /*18020*/  FSEL R232, R50, -INF , !P5 ;  /* 0xff80000032e87808 */ /* 0x000fe40006800000 */
[----:B------:R-:W-:Y:S02]  /*18030*/  FSEL R56, R56, -INF , !P1 ;  /* 0xff80000038387808 */ /* 0x000fe40004800000 */
[----:B------:R-:W-:Y:S02]  /*18040*/  IABS R8, R4 ;  /* 0x0000000400087213 */ /* 0x000fe40000000000 */
[----:B------:R-:W-:Y:S02]  /*18050*/  FSEL R57, R57, -INF , !P6 ;  /* 0xff80000039397808 */ /* 0x000fe40007000000 */
[----:B------:R-:W-:Y:S02]  /*18060*/  ISETP.GT.AND P3, PT, R195, R2, PT ;  /* 0x00000002c300720c */ /* 0x000fe40003f64270 */
[C---:B------:R-:W-:Y:S02]  /*18070*/  ISETP.GE.AND P2, PT, R2.reuse, R197, PT ;  /* 0x000000c50200720c */ /* 0x040fe40003f46270 */
[C---:B------:R-:W-:Y:S02]  /*18080*/  ISETP.GE.AND P5, PT, R2.reuse, R199, PT ;  /* 0x000000c70200720c */ /* 0x040fe40003fa6270 */
[C---:B------:R-:W-:Y:S02]  /*18090*/  ISETP.GE.AND P1, PT, R2.reuse, R198, PT ;  /* 0x000000c60200720c */ /* 0x040fe40003f26270 */
[----:B------:R-:W-:Y:S02]  /*180a0*/  IABS R4, R6 ;  /* 0x0000000600047213 */ /* 0x000fe40000000000 */
[----:B------:R-:W-:Y:S01]  /*180b0*/  ISETP.GE.AND P6, PT, R2, R200, PT ;  /* 0x000000c80200720c */ /* 0x000fe20003fc6270 */
[----:B------:R-:W-:Y:S01]  /*180c0*/  IMAD.IADD R2, R203, 0x1, -R69 ;  /* 0x00000001cb027824 */ /* 0x000fe200078e0a45 */
[----:B------:R-:W-:Y:S02]  /*180d0*/  I2FP.F32.S32 R6, R7 ;  /* 0x0000000700067245 */ /* 0x000fe40000201400 */
[----:B------:R-:W-:Y:S01]  /*180e0*/  I2FP.F32.S32 R7, R8 ;  /* 0x0000000800077245 */ /* 0x000fe20000201400 */
[----:B------:R-:W-:Y:S01]  /*180f0*/  VIADD R8, R0, 0x39 ;  /* 0x0000003900087836 */ /* 0x000fe20000000000 */
[----:B------:R-:W-:Y:S01]  /*18100*/  IABS R2, R2 ;  /* 0x0000000200027213 */ /* 0x000fe20000000000 */
[----:B------:R-:W-:Y:S01]  /*18110*/  FFMA.FTZ R58, R6, -UR6, R58 ;  /* 0x80000006063a7c23 */ /* 0x000fe2000801003a */
[----:B------:R-:W-:Y:S01]  /*18120*/  I2FP.F32.S32 R6, R5 ;  /* 0x0000000500067245 */ /* 0x000fe20000201400 */
[----:B------:R-:W-:Y:S01]  /*18130*/  FFMA.FTZ R59, R7, -UR6, R59 ;  /* 0x80000006073b7c23 */ /* 0x000fe2000801003b */
[----:B------:R-:W-:Y:S02]  /*18140*/  I2FP.F32.S32 R2, R2 ;  /* 0x0000000200027245 */ /* 0x000fe40000201400 */
[----:B------:R-:W-:Y:S01]  /*18150*/  FSEL R58, R58, -INF , !P3 ;  /* 0xff8000003a3a7808 */ /* 0x000fe20005800000 */
[----:B------:R-:W-:Y:S01]  /*18160*/  FFMA.FTZ R60, R6, -UR6, R60 ;  /* 0x80000006063c7c23 */ /* 0x000fe2000801003c */
[----:B------:R-:W-:Y:S01]  /*18170*/  ISETP.GT.AND P3, PT, R195, R9, PT ;  /* 0x00000009c300720c */ /* 0x000fe20003f64270 */
[----:B------:R-:W-:Y:S01]  /*18180*/  FFMA.FTZ R62, R2, -UR6, R62 ;  /* 0x80000006023e7c23 */ /* 0x000fe2000801003e */
[----:B------:R-:W-:Y:S01]  /*18190*/  FSEL R215, R56, -INF , !P2 ;  /* 0xff80000038d77808 */ /* 0x000fe20005000000 */
[--C-:B------:R-:W-:Y:S01]  /*181a0*/  IMAD.IADD R6, R192, 0x1, -R10.reuse ;  /* 0x00000001c0067824 */ /* 0x100fe200078e0a0a */
[----:B------:R-:W-:Y:S02]  /*181b0*/  FSEL R59, R59, -INF , !P3 ;  /* 0xff8000003b3b7808 */ /* 0x000fe40005800000 */
[-C--:B------:R-:W-:Y:S02]  /*181c0*/  ISETP.GT.AND P2, PT, R195, R72.reuse, PT ;  /* 0x00000048c300720c */ /* 0x080fe40003f44270 */
[----:B------:R-:W-:Y:S02]  /*181d0*/  ISETP.GT.AND P3, PT, R194, R72, PT ;  /* 0x00000048c200720c */ /* 0x000fe40003f64270 */
[----:B------:R-:W-:Y:S02]  /*181e0*/  FSEL R62, R62, -INF , !P2 ;  /* 0xff8000003e3e7808 */ /* 0x000fe40005000000 */
[----:B------:R-:W-:Y:S02]  /*181f0*/  FSEL R60, R60, -INF , !P3 ;  /* 0xff8000003c3c7808 */ /* 0x000fe40005800000 */
[----:B------:R-:W-:Y:S02]  /*18200*/  ISETP.GE.AND P2, PT, R72, R197, PT ;  /* 0x000000c54800720c */ /* 0x000fe40003f46270 */
[----:B------:R-:W-:Y:S02]  /*18210*/  FSEL R248, R58, -INF , !P5 ;  /* 0xff8000003af87808 */ /* 0x000fe40006800000 */
[----:B------:R-:W-:Y:S02]  /*18220*/  FSEL R223, R60, -INF , !P2 ;  /* 0xff8000003cdf7808 */ /* 0x000fe40005000000 */
[-C--:B------:R-:W-:Y:S02]  /*18230*/  ISETP.GE.AND P2, PT, R9, R199.reuse, PT ;  /* 0x000000c70900720c */ /* 0x080fe40003f46270 */
[----:B------:R-:W-:Y:S01]  /*18240*/  I2FP.F32.S32 R5, R4 ;  /* 0x0000000400057245 */ /* 0x000fe20000201400 */
[----:B------:R-:W-:Y:S01]  /*18250*/  IMAD.IADD R4, R203, 0x1, -R10 ;  /* 0x00000001cb047824 */ /* 0x000fe200078e0a0a */
[----:B------:R-:W-:Y:S02]  /*18260*/  FSEL R217, R59, -INF , !P2 ;  /* 0xff8000003bd97808 */ /* 0x000fe40005000000 */
[----:B------:R-:W-:Y:S01]  /*18270*/  ISETP.GT.AND P3, PT, R194, R8, PT ;  /* 0x00000008c200720c */ /* 0x000fe20003f64270 */
[----:B------:R-:W4:Y:S01]  /*18280*/  LDL.64 R58, [R1+0x50] ;  /* 0x00005000013a7983 */ /* 0x000f220000100a00 */
[----:B------:R-:W-:Y:S01]  /*18290*/  IABS R4, R4 ;  /* 0x0000000400047213 */ /* 0x000fe20000000000 */
[----:B------:R-:W-:Y:S01]  /*182a0*/  FFMA.FTZ R61, R5, -UR6, R61 ;  /* 0x80000006053d7c23 */ /* 0x000fe2000801003d */
[----:B------:R-:W-:Y:S01]  /*182b0*/  ISETP.GE.AND P2, PT, R72, R199, PT ;  /* 0x000000c74800720c */ /* 0x000fe20003f46270 */
[--C-:B------:R-:W-:Y:S01]  /*182c0*/  IMAD.IADD R5, R192, 0x1, -R69.reuse ;  /* 0x00000001c0057824 */ /* 0x100fe200078e0a45 */
[----:B------:R-:W-:Y:S01]  /*182d0*/  FSEL R236, R52, -INF , !P1 ;  /* 0xff80000034ec7808 */ /* 0x000fe20004800000 */
[----:B------:R-:W-:Y:S01]  /*182e0*/  IMAD.MOV.U32 R0, RZ, RZ, R4 ;  /* 0x000000ffff007224 */ /* 0x000fe200078e0004 */
[----:B------:R-:W-:Y:S01]  /*182f0*/  FSEL R61, R61, -INF , !P3 ;  /* 0xff8000003d3d7808 */ /* 0x000fe20005800000 */
[----:B------:R-:W-:Y:S01]  /*18300*/  IMAD.IADD R69, R204, 0x1, -R69 ;  /* 0x00000001cc457824 */ /* 0x000fe200078e0a45 */
[----:B------:R-:W-:Y:S02]  /*18310*/  ISETP.GE.AND P3, PT, R9, R197, PT ;  /* 0x000000c50900720c */ /* 0x000fe40003f66270 */
[----:B------:R-:W-:Y:S02]  /*18320*/  I2FP.F32.S32 R0, R0 ;  /* 0x0000000000007245 */ /* 0x000fe40000201400 */
[----:B------:R-:W-:Y:S02]  /*18330*/  FSEL R218, R57, -INF , !P3 ;  /* 0xff80000039da7808 */ /* 0x000fe40005800000 */
[----:B------:R-:W-:Y:S01]  /*18340*/  ISETP.GT.AND P3, PT, R195, R8, PT ;  /* 0x00000008c300720c */ /* 0x000fe20003f64270 */
[----:B------:R-:W-:Y:S01]  /*18350*/  FFMA.FTZ R63, R0, -UR6, R63 ;  /* 0x80000006003f7c23 */ /* 0x000fe2000801003f */
[----:B------:R-:W-:Y:S02]  /*18360*/  FMNMX3.FTZ R4, R3, R145, R146, !PT ;  /* 0x0000009103047276 */ /* 0x000fe40007810092 */
[----:B------:R-:W-:Y:S02]  /*18370*/  FMNMX3.FTZ R0, R68, R147, R148, !PT ;  /* 0x0000009344007276 */ /* 0x000fe40007810094 */
[----:B------:R-:W-:Y:S02]  /*18380*/  FSEL R63, R63, -INF , !P3 ;  /* 0xff8000003f3f7808 */ /* 0x000fe40005800000 */
[----:B------:R-:W-:Y:S02]  /*18390*/  ISETP.GE.AND P3, PT, R8, R197, PT ;  /* 0x000000c50800720c */ /* 0x000fe40003f66270 */
[----:B------:R-:W-:Y:S02]  /*183a0*/  FMNMX3.FTZ R4, R4, R77, R13, !PT ;  /* 0x0000004d04047276 */ /* 0x000fe4000781000d */
[----:B------:R-:W-:Y:S02]  /*183b0*/  FSEL R224, R61, -INF , !P3 ;  /* 0xff8000003de07808 */ /* 0x000fe40005800000 */
[----:B------:R-:W-:Y:S01]  /*183c0*/  FMNMX3.FTZ R4, R4, R169, R160, !PT ;  /* 0x000000a904047276 */ /* 0x000fe200078100a0 */
[----:B------:R-:W4:Y:S01]  /*183d0*/  LDL.64 R60, [R1+0x48] ;  /* 0x00004800013c7983 */ /* 0x000f220000100a00 */
[----:B------:R-:W-:Y:S02]  /*183e0*/  FMNMX3.FTZ R2, R0, R78, R144, !PT ;  /* 0x0000004e00027276 */ /* 0x000fe40007810090 */
[----:B------:R-:W-:Y:S02]  /*183f0*/  FMNMX3.FTZ R4, R4, R24, R152, !PT ;  /* 0x0000001804047276 */ /* 0x000fe40007810098 */
[----:B------:R-:W-:Y:S02]  /*18400*/  FMNMX3.FTZ R2, R2, R243, R212, !PT ;  /* 0x000000f302027276 */ /* 0x000fe400078100d4 */
[----:B------:R-:W-:Y:S02]  /*18410*/  FMNMX3.FTZ R4, R4, R206, R208, !PT ;  /* 0x000000ce04047276 */ /* 0x000fe400078100d0 */
[----:B------:R-:W-:Y:S02]  /*18420*/  FMNMX3.FTZ R2, R2, R153, R154, !PT ;  /* 0x0000009902027276 */ /* 0x000fe4000781009a */
[----:B------:R-:W-:Y:S02]  /*18430*/  FMNMX3.FTZ R4, R4, R161, R163, !PT ;  /* 0x000000a104047276 */ /* 0x000fe400078100a3 */
[----:B------:R-:W-:Y:S02]  /*18440*/  IABS R5, R5 ;  /* 0x0000000500057213 */ /* 0x000fe40000000000 */
[----:B------:R-:W-:Y:S02]  /*18450*/  FMNMX3.FTZ R4, R4, R215, R218, !PT ;  /* 0x000000d704047276 */ /* 0x000fe400078100da */
[----:B------:R-:W-:Y:S02]  /*18460*/  IABS R0, R6 ;  /* 0x0000000600007213 */ /* 0x000fe40000000000 */
[----:B------:R-:W-:Y:S02]  /*18470*/  FMNMX3.FTZ R4, R4, R223, R224, !PT ;  /* 0x000000df04047276 */ /* 0x000fe400078100e0 */
[----:B------:R-:W-:Y:S02]  /*18480*/  FMNMX3.FTZ R2, R2, R252, R237, !PT ;  /* 0x000000fc02027276 */ /* 0x000fe400078100ed */
[----:B------:R-:W-:Y:S01]  /*18490*/  I2FP.F32.S32 R6, R5 ;  /* 0x0000000500067245 */ /* 0x000fe20000201400 */
[----:B------:R-:W1:Y:S01]  /*184a0*/  SHFL.BFLY PT, R7, R4, 0x2, 0x1f ;  /* 0x0c401f0004077f89 */ /* 0x000e6200000e0000 */
[----:B------:R-:W-:Y:S02]  /*184b0*/  I2FP.F32.S32 R5, R0 ;  /* 0x0000000000057245 */ /* 0x000fe40000201400 */
[----:B------:R-:W-:Y:S01]  /*184c0*/  FSEL R75, R62, -INF , !P2 ;  /* 0xff8000003e4b7808 */ /* 0x000fe20005000000 */
[----:B------:R-:W-:Y:S01]  /*184d0*/  FFMA.FTZ R64, R6, -UR6, R64 ;  /* 0x8000000606407c23 */ /* 0x000fe20008010040 */
[----:B------:R-:W-:Y:S01]  /*184e0*/  ISETP.GE.AND P2, PT, R8, R199, PT ;  /* 0x000000c70800720c */ /* 0x000fe20003f46270 */
[----:B------:R-:W-:Y:S01]  /*184f0*/  FFMA.FTZ R65, R5, -UR6, R65 ;  /* 0x8000000605417c23 */ /* 0x000fe20008010041 */
[----:B------:R-:W-:Y:S01]  /*18500*/  FMNMX3.FTZ R0, R2, R164, R162, !PT ;  /* 0x000000a402007276 */ /* 0x000fe200078100a2 */
[----:B------:R-:W-:Y:S01]  /*18510*/  IMAD.IADD R5, R204, 0x1, -R10 ;  /* 0x00000001cc057824 */ /* 0x000fe200078e0a0a */
[----:B------:R-:W-:Y:S02]  /*18520*/  FSEL R76, R63, -INF , !P2 ;  /* 0xff8000003f4c7808 */ /* 0x000fe40005000000 */
[----:B------:R-:W-:Y:S02]  /*18530*/  FMNMX3.FTZ R0, R0, R248, R217, !PT ;  /* 0x000000f800007276 */ /* 0x000fe400078100d9 */
[----:B------:R-:W-:Y:S02]  /*18540*/  ISETP.GE.AND P3, PT, R9, R198, PT ;  /* 0x000000c60900720c */ /* 0x000fe40003f66270 */
[----:B------:R-:W-:Y:S02]  /*18550*/  FMNMX3.FTZ R0, R0, R75, R76, !PT ;  /* 0x0000004b00007276 */ /* 0x000fe4000781004c */
[----:B------:R-:W-:Y:S02]  /*18560*/  ISETP.GT.AND P2, PT, R193, R72, PT ;  /* 0x00000048c100720c */ /* 0x000fe40003f44270 */
[----:B------:R-:W-:Y:S01]  /*18570*/  FSEL R235, R53, -INF , !P3 ;  /* 0xff80000035eb7808 */ /* 0x000fe20005800000 */
[----:B------:R-:W2:Y:S01]  /*18580*/  SHFL.BFLY PT, R2, R0, 0x2, 0x1f ;  /* 0x0c401f0000027f89 */ /* 0x000ea200000e0000 */
[----:B------:R-:W-:Y:S02]  /*18590*/  FSEL R64, R64, -INF , !P2 ;  /* 0xff80000040407808 */ /* 0x000fe40005000000 */
[----:B------:R-:W-:Y:S02]  /*185a0*/  ISETP.GE.AND P1, PT, R72, R198, PT ;  /* 0x000000c64800720c */ /* 0x000fe40003f26270 */
[----:B------:R-:W-:Y:S02]  /*185b0*/  ISETP.GT.AND P3, PT, R196, R72, PT ;  /* 0x00000048c400720c */ /* 0x000fe40003f64270 */
[----:B------:R-:W-:Y:S02]  /*185c0*/  ISETP.GE.AND P2, PT, R72, R200, PT ;  /* 0x000000c84800720c */ /* 0x000fe40003f46270 */
[----:B-1----:R-:W-:Y:S02]  /*185d0*/  FMNMX.FTZ R72, R4, R7, !PT ;  /* 0x0000000704487209 */ /* 0x002fe40007810000 */
[----:B------:R-:W-:Y:S02]  /*185e0*/  FMNMX3.FTZ R4, R73, R156, R170, !PT ;  /* 0x0000009c49047276 */ /* 0x000fe400078100aa */
[----:B------:R-:W-:Y:S01]  /*185f0*/  ISETP.GE.AND P5, PT, R9, R200, PT ;  /* 0x000000c80900720c */ /* 0x000fe20003fa6270 */
[----:B------:R-:W1:Y:S01]  /*18600*/  SHFL.BFLY PT, R7, R72, 0x1, 0x1f ;  /* 0x0c201f0048077f89 */ /* 0x000e6200000e0000 */
[----:B------:R-:W-:Y:S02]  /*18610*/  FMNMX3.FTZ R4, R4, R16, R17, !PT ;  /* 0x0000001004047276 */ /* 0x000fe40007810011 */
[----:B------:R-:W-:Y:S02]  /*18620*/  IABS R9, R5 ;  /* 0x0000000500097213 */ /* 0x000fe40000000000 */
[----:B------:R-:W-:Y:S02]  /*18630*/  FMNMX3.FTZ R5, R4, R166, R167, !PT ;  /* 0x000000a604057276 */ /* 0x000fe400078100a7 */
[----:B------:R-:W-:Y:S02]  /*18640*/  FMNMX3.FTZ R4, R74, R158, R159, !PT ;  /* 0x0000009e4a047276 */ /* 0x000fe4000781009f */
[----:B------:R-:W-:Y:S02]  /*18650*/  FMNMX3.FTZ R6, R5, R165, R155, !PT ;  /* 0x000000a505067276 */ /* 0x000fe4000781009b */
[----:B--2---:R-:W-:Y:S02]  /*18660*/  FMNMX.FTZ R0, R0, R2, !PT ;  /* 0x0000000200007209 */ /* 0x004fe40007810000 */
[----:B------:R-:W-:Y:S02]  /*18670*/  FMNMX3.FTZ R5, R4, R18, R19, !PT ;  /* 0x0000001204057276 */ /* 0x000fe40007810013 */
[----:B------:R-:W-:Y:S01]  /*18680*/  FMNMX3.FTZ R4, R6, R233, R238, !PT ;  /* 0x000000e906047276 */ /* 0x000fe200078100ee */
[----:B------:R-:W2:Y:S01]  /*18690*/  SHFL.BFLY PT, R2, R0, 0x1, 0x1f ;  /* 0x0c201f0000027f89 */ /* 0x000ea200000e0000 */
[----:B------:R-:W-:Y:S02]  /*186a0*/  I2FP.F32.S32 R6, R9 ;  /* 0x0000000900067245 */ /* 0x000fe40000201400 */
[----:B------:R-:W-:Y:S02]  /*186b0*/  FSEL R219, R64, -INF , !P1 ;  /* 0xff80000040db7808 */ /* 0x000fe40004800000 */
[----:B------:R-:W-:Y:S01]  /*186c0*/  FSEL R213, R51, -INF , !P0 ;  /* 0xff80000033d57808 */ /* 0x000fe20004000000 */
[----:B------:R-:W-:Y:S01]  /*186d0*/  FFMA.FTZ R67, R6, -UR6, R67 ;  /* 0x8000000606437c23 */ /* 0x000fe20008010043 */
[-C--:B------:R-:W-:Y:S02]  /*186e0*/  ISETP.GT.AND P1, PT, R196, R8.reuse, PT ;  /* 0x00000008c400720c */ /* 0x080fe40003f24270 */
[----:B-1----:R-:W-:Y:S02]  /*186f0*/  FMNMX.FTZ R72, R72, R7, !PT ;  /* 0x0000000748487209 */ /* 0x002fe40007810000 */
[----:B------:R-:W-:Y:S02]  /*18700*/  ISETP.GT.AND P0, PT, R193, R8, PT ;  /* 0x00000008c100720c */ /* 0x000fe40003f04270 */
[----:B------:R-:W-:Y:S01]  /*18710*/  FSEL R67, R67, -INF , !P1 ;  /* 0xff80000043437808 */ /* 0x000fe20004800000 */
[C---:B------:R-:W-:Y:S01]  /*18720*/  FMUL.FTZ R79, R72.reuse, UR4 ;  /* 0x00000004484f7c20 */ /* 0x040fe20008410000 */
[----:B------:R-:W-:Y:S02]  /*18730*/  FSEL R65, R65, -INF , !P0 ;  /* 0xff80000041417808 */ /* 0x000fe40004000000 */
[----:B------:R-:W-:Y:S02]  /*18740*/  FSETP.NEU.FTZ.AND P1, PT, R72, -INF , PT ;  /* 0xff8000004800780b */ /* 0x000fe40003f3d000 */
[C---:B------:R-:W-:Y:S02]  /*18750*/  ISETP.GE.AND P0, PT, R8.reuse, R198, PT ;  /* 0x000000c60800720c */ /* 0x040fe40003f06270 */
[----:B------:R-:W-:Y:S02]  /*18760*/  IABS R69, R69 ;  /* 0x0000004500457213 */ /* 0x000fe40000000000 */
[----:B------:R-:W-:Y:S02]  /*18770*/  FSEL R79, R79, RZ, P1 ;  /* 0x000000ff4f4f7208 */ /* 0x000fe40000800000 */
[----:B------:R-:W-:Y:S02]  /*18780*/  FSEL R222, R65, -INF , !P0 ;  /* 0xff80000041de7808 */ /* 0x000fe40004000000 */
[----:B------:R-:W-:Y:S01]  /*18790*/  ISETP.GE.AND P0, PT, R8, R200, PT ;  /* 0x000000c80800720c */ /* 0x000fe20003f06270 */
[----:B------:R-:W-:Y:S01]  /*187a0*/  IMAD.MOV.U32 R8, RZ, RZ, R69 ;  /* 0x000000ffff087224 */ /* 0x000fe200078e0045 */
[----:B--2---:R-:W-:Y:S01]  /*187b0*/  FMNMX.FTZ R69, R0, R2, !PT ;  /* 0x0000000200457209 */ /* 0x004fe20007810000 */
[----:B------:R-:W-:Y:S01]  /*187c0*/  FFMA.FTZ R0, R146, UR4, -R79 ;  /* 0x0000000492007c23 */ /* 0x000fe2000801084f */
[----:B------:R-:W-:Y:S02]  /*187d0*/  FSEL R249, R67, -INF , !P0 ;  /* 0xff80000043f97808 */ /* 0x000fe40004000000 */
[C---:B------:R-:W-:Y:S01]  /*187e0*/  FSETP.NEU.FTZ.AND P0, PT, R69.reuse, -INF , PT ;  /* 0xff8000004500780b */ /* 0x040fe20003f1d000 */
[----:B------:R1:W-:Y:S01]  /*187f0*/  MUFU.EX2 R247, R0 ;  /* 0x0000000000f77308 */ /* 0x0003e20000000800 */
[----:B------:R-:W-:Y:S01]  /*18800*/  FMNMX3.FTZ R4, R4, R176, R177, !PT ;  /* 0x000000b004047276 */ /* 0x000fe200078100b1 */
[----:B------:R-:W-:Y:S01]  /*18810*/  FMUL.FTZ R150, R69, UR4 ;  /* 0x0000000445967c20 */ /* 0x000fe20008410000 */
[----:B------:R-:W-:Y:S02]  /*18820*/  FMNMX3.FTZ R5, R5, R210, R211, !PT ;  /* 0x000000d205057276 */ /* 0x000fe400078100d3 */
[----:B------:R-:W-:Y:S02]  /*18830*/  FMNMX3.FTZ R6, R4, R236, R235, !PT ;  /* 0x000000ec04067276 */ /* 0x000fe400078100eb */
[----:B------:R-:W-:Y:S02]  /*18840*/  FSEL R150, R150, RZ, P0 ;  /* 0x000000ff96967208 */ /* 0x000fe40000000000 */
[----:B------:R-:W-:Y:S02]  /*18850*/  I2FP.F32.S32 R8, R8 ;  /* 0x0000000800087245 */ /* 0x000fe40000201400 */
[----:B------:R-:W-:Y:S01]  /*18860*/  FMNMX3.FTZ R5, R5, R168, R157, !PT ;  /* 0x000000a805057276 */ /* 0x000fe2000781009d */
[----:B------:R-:W-:Y:S01]  /*18870*/  FFMA.FTZ R75, R75, UR4, -R150 ;  /* 0x000000044b4b7c23 */ /* 0x000fe20008010896 */
[----:B------:R-:W-:Y:S01]  /*18880*/  FMNMX3.FTZ R6, R6, R219, R222, !PT ;  /* 0x000000db06067276 */ /* 0x000fe200078100de */
[----:B------:R-:W-:Y:S01]  /*18890*/  FFMA.FTZ R66, R8, -UR6, R66 ;  /* 0x8000000608427c23 */ /* 0x000fe20008010042 */
[----:B------:R-:W-:Y:S01]  /*188a0*/  FMNMX3.FTZ R4, R5, R227, R231, !PT ;  /* 0x000000e305047276 */ /* 0x000fe200078100e7 */
[----:B------:R-:W-:Y:S01]  /*188b0*/  FFMA.FTZ R5, R145, UR4, -R79 ;  /* 0x0000000491057c23 */ /* 0x000fe2000801084f */
[----:B------:R-:W-:Y:S01]  /*188c0*/  FSEL R228, R54, -INF , !P6 ;  /* 0xff80000036e47808 */ /* 0x000fe20007000000 */
[----:B-1----:R-:W-:Y:S01]  /*188d0*/  FFMA.FTZ R0, R147, UR4, -R150 ;  /* 0x0000000493007c23 */ /* 0x002fe20008010896 */
[----:B------:R-:W-:Y:S01]  /*188e0*/  FSEL R234, R55, -INF , !P5 ;  /* 0xff80000037ea7808 */ /* 0x000fe20006800000 */
[----:B------:R-:W1:Y:S01]  /*188f0*/  SHFL.BFLY PT, R71, R6, 0x2, 0x1f ;  /* 0x0c401f0006477f89 */ /* 0x000e6200000e0000 */
[----:B------:R-:W-:Y:S01]  /*18900*/  FMNMX3.FTZ R4, R4, R232, R213, !PT ;  /* 0x000000e804047276 */ /* 0x000fe200078100d5 */
[----:B------:R2:W-:Y:S01]  /*18910*/  MUFU.EX2 R245, R0 ;  /* 0x0000000000f57308 */ /* 0x0005e20000000800 */
[----:B------:R-:W-:Y:S05]  /*18920*/  FSEL R66, R66, -INF , !P3 ;  /* 0xff80000042427808 */ /* 0x000fea0005800000 */
[----:B------:R-:W-:Y:S01]  /*18930*/  LDSM.16.MT88.4 R52, [R181+0x6000] ;  /* 0x00600000b534783b */ /* 0x000fe20000004200 */
[----:B------:R-:W-:Y:S01]  /*18940*/  FMNMX3.FTZ R4, R4, R228, R234, !PT ;  /* 0x000000e404047276 */ /* 0x000fe200078100ea */
[--C-:B------:R-:W-:Y:S01]  /*18950*/  FFMA.FTZ R32, R153, UR4, -R150.reuse ;  /* 0x0000000499207c23 */ /* 0x100fe20008010896 */
[----:B------:R-:W-:Y:S01]  /*18960*/  FSEL R171, R66, -INF , !P2 ;  /* 0xff80000042ab7808 */ /* 0x000fe20005000000 */
[----:B-----5:R-:W-:Y:S01]  /*18970*/  IMAD.MOV.U32 R153, RZ, RZ, R43 ;  /* 0x000000ffff997224 */ /* 0x020fe200078e002b */
[----:B------:R-:W5:Y:S02]  /*18980*/  MUFU.EX2 R246, R5 ;  /* 0x0000000500f67308 */ /* 0x000f640000000800 */
[----:B------:R-:W-:Y:S02]  /*18990*/  FMNMX3.FTZ R70, R4, R171, R249, !PT ;  /* 0x000000ab04467276 */ /* 0x000fe400078100f9 */
[----:B------:R-:W-:Y:S03]  /*189a0*/  LOP3.LUT R4, R151, UR25, R173, 0x96, !PT ;  /* 0x0000001997047c12 */ /* 0x000fe6000f8e96ad */
[----:B------:R-:W3:Y:S03]  /*189b0*/  SHFL.BFLY PT, R11, R70, 0x2, 0x1f ;  /* 0x0c401f00460b7f89 */ /* 0x000ee600000e0000 */
[----:B------:R-:W-:Y:S01]  /*189c0*/  MUFU.EX2 R179, R32 ;  /* 0x0000002000b37308 */ /* 0x000fe20000000800 */
[--C-:B--2---:R-:W-:Y:S01]  /*189d0*/  FFMA.FTZ R0, R148, UR4, -R150.reuse ;  /* 0x0000000494007c23 */ /* 0x104fe20008010896 */
[----:B-1----:R-:W-:Y:S08]  /*189e0*/  FMNMX.FTZ R71, R6, R71, !PT ;  /* 0x0000004706477209 */ /* 0x002ff00007810000 */
[----:B------:R-:W1:Y:S01]  /*189f0*/  MUFU.EX2 R244, R0 ;  /* 0x0000000000f47308 */ /* 0x000e620000000800 */
[----:B-----5:R-:W-:Y:S01]  /*18a00*/  F2FP.BF16.F32.PACK_AB R64, R247, R246 ;  /* 0x000000f6f740723e */ /* 0x020fe200000010ff */
[----:B------:R-:W-:Y:S01]  /*18a10*/  IMAD.WIDE.U32 R4, R4, -0x326172a9, RZ ;  /* 0xcd9e8d5704047825 */ /* 0x000fe200078e00ff */
[----:B------:R-:W2:Y:S02]  /*18a20*/  SHFL.BFLY PT, R12, R71, 0x1, 0x1f ;  /* 0x0c201f00470c7f89 */ /* 0x000ea400000e0000 */
[----:B---3--:R-:W-:Y:S05]  /*18a30*/  LOP3.LUT R2, R4, R178, RZ, 0x3c, !PT ;  /* 0x000000b204027212 */ /* 0x008fea00078e3cff */
[----:B------:R-:W-:Y:S01]  /*18a40*/  MUFU.EX2 R153, R75 ;  /* 0x0000004b00997308 */ /* 0x000fe20000000800 */
[----:B------:R-:W-:Y:S02]  /*18a50*/  FMNMX.FTZ R70, R70, R11, !PT ;  /* 0x0000000b46467209 */ /* 0x000fe40007810000 */
[----:B-1----:R-:W-:Y:S01]  /*18a60*/  F2FP.BF16.F32.PACK_AB R65, R244, R245 ;  /* 0x000000f5f441723e */ /* 0x002fe200000010ff */
[----:B------:R-:W-:Y:S06]  /*18a70*/  FFMA.FTZ R0, R77, UR4, -R79 ;  /* 0x000000044d007c23 */ /* 0x000fec000801084f */
[----:B------:R1:W-:Y:S01]  /*18a80*/  MUFU.EX2 R242, R0 ;  /* 0x0000000000f27308 */ /* 0x0003e20000000800 */
[----:B--2---:R-:W-:Y:S04]  /*18a90*/  FMNMX.FTZ R71, R71, R12, !PT ;  /* 0x0000000c47477209 */ /* 0x004fe80007810000 */
[C---:B------:R-:W-:Y:S01]  /*18aa0*/  FSETP.NEU.FTZ.AND P3, PT, R71.reuse, -INF , PT ;  /* 0xff8000004700780b */ /* 0x040fe20003f7d000 */
[----:B------:R-:W-:Y:S05]  /*18ab0*/  FMUL.FTZ R148, R71, UR4 ;  /* 0x0000000447947c20 */ /* 0x000fea0008410000 */
[----:B------:R-:W-:Y:S02]  /*18ac0*/  FSEL R148, R148, RZ, P3 ;  /* 0x000000ff94947208 */ /* 0x000fe40001800000 */
[C---:B----4-:R-:W-:Y:S02]  /*18ad0*/  LOP3.LUT R6, R5.reuse, R48, RZ, 0x3c, !PT ;  /* 0x0000003005067212 */ /* 0x050fe400078e3cff */
[----:B------:R-:W-:Y:S02]  /*18ae0*/  LOP3.LUT R5, R5, R175, RZ, 0x3c, !PT ;  /* 0x000000af05057212 */ /* 0x000fe400078e3cff */
[----:B------:R-:W-:Y:S01]  /*18af0*/  LOP3.LUT R8, R4, R49, RZ, 0x3c, !PT ;  /* 0x0000003104087212 */ /* 0x000fe200078e3cff */
[----:B------:R-:W-:Y:S04]  /*18b00*/  IMAD.WIDE.U32 R6, R6, -0x2daee0ad, RZ ;  /* 0xd2511f5306067825 */ /* 0x000fe800078e00ff */
[----:B------:R-:W-:Y:S04]  /*18b10*/  IMAD.WIDE.U32 R8, R8, -0x2daee0ad, RZ ;  /* 0xd2511f5308087825 */ /* 0x000fe800078e00ff */
[----:B------:R-:W-:Y:S01]  /*18b20*/  IMAD.WIDE.U32 R4, R5, -0x2daee0ad, RZ ;  /* 0xd2511f5305047825 */ /* 0x000fe200078e00ff */
[----:B------:R-:W-:Y:S05]  /*18b30*/  LOP3.LUT R9, R6, UR26, R9, 0x96, !PT ;  /* 0x0000001a06097c12 */ /* 0x000fea000f8e9609 */
[----:B------:R-:W-:Y:S02]  /*18b40*/  IMAD.WIDE.U32 R30, R9, -0x326172a9, RZ ;  /* 0xcd9e8d57091e7825 */ /* 0x000fe400078e00ff */
[----:B------:R-:W2:Y:S02]  /*18b50*/  SHFL.BFLY PT, R9, R70, 0x1, 0x1f ;  /* 0x0c201f0046097f89 */ /* 0x000ea400000e0000 */
[----:B--2---:R-:W-:Y:S04]  /*18b60*/  FMNMX.FTZ R70, R70, R9, !PT ;  /* 0x0000000946467209 */ /* 0x004fe80007810000 */
[C---:B------:R-:W-:Y:S01]  /*18b70*/  FSETP.NEU.FTZ.AND P2, PT, R70.reuse, -INF , PT ;  /* 0xff8000004600780b */ /* 0x040fe20003f5d000 */
[----:B------:R-:W-:Y:S05]  /*18b80*/  FMUL.FTZ R149, R70, UR4 ;  /* 0x0000000446957c20 */ /* 0x000fea0008410000 */
[----:B------:R-:W-:Y:S02]  /*18b90*/  FSEL R149, R149, RZ, P2 ;  /* 0x000000ff95957208 */ /* 0x000fe40001000000 */
[----:B------:R-:W-:Y:S01]  /*18ba0*/  LOP3.LUT R10, R58, UR27, R7, 0x96, !PT ;  /* 0x0000001b3a0a7c12 */ /* 0x000fe2000f8e9607 */
[----:B------:R-:W-:Y:S04]  /*18bb0*/  IMAD.WIDE.U32 R6, R2, -0x2daee0ad, RZ ;  /* 0xd2511f5302067825 */ /* 0x000fe800078e00ff */
[----:B------:R-:W-:Y:S01]  /*18bc0*/  FFMA.FTZ R2, R13, UR4, -R79 ;  /* 0x000000040d027c23 */ /* 0x000fe2000801084f */
[----:B------:R-:W-:Y:S01]  /*18bd0*/  IMAD.WIDE.U32 R10, R10, -0x326172a9, RZ ;  /* 0xcd9e8d570a0a7825 */ /* 0x000fe200078e00ff */
[----:B------:R-:W-:Y:S02]  /*18be0*/  LOP3.LUT R4, R4, UR26, R7, 0x96, !PT ;  /* 0x0000001a04047c12 */ /* 0x000fe4000f8e9607 */
[----:B------:R-:W-:Y:S02]  /*18bf0*/  MUFU.EX2 R241, R2 ;  /* 0x0000000200f17308 */ /* 0x000fe40000000800 */
[----:B-1----:R-:W-:Y:S01]  /*18c00*/  LOP3.LUT R0, R42, UR11, R11, 0x96, !PT ;  /* 0x0000000b2a007c12 */ /* 0x002fe2000f8e960b */
[----:B------:R-:W-:Y:S01]  /*18c10*/  IMAD.WIDE.U32 R34, R4, -0x326172a9, RZ ;  /* 0xcd9e8d5704227825 */ /* 0x000fe200078e00ff */
[----:B------:R-:W-:Y:S03]  /*18c20*/  LOP3.LUT R7, R10, UR9, R31, 0x96, !PT ;  /* 0x000000090a077c12 */ /* 0x000fe6000f8e961f */
[----:B------:R-:W-:Y:S04]  /*18c30*/  IMAD.WIDE.U32 R14, R0, -0x2daee0ad, RZ ;  /* 0xd2511f53000e7825 */ /* 0x000fe800078e00ff */
[--C-:B------:R-:W-:Y:S01]  /*18c40*/  FFMA.FTZ R0, R78, UR4, -R150.reuse ;  /* 0x000000044e007c23 */ /* 0x100fe20008010896 */
[----:B------:R-:W-:Y:S03]  /*18c50*/  IMAD.WIDE.U32 R40, R7, -0x2daee0ad, RZ ;  /* 0xd2511f5307287825 */ /* 0x000fe600078e00ff */
[----:B------:R1:W-:Y:S01]  /*18c60*/  MUFU.EX2 R240, R0 ;  /* 0x0000000000f07308 */ /* 0x0003e20000000800 */
[----:B------:R-:W-:Y:S01]  /*18c70*/  LOP3.LUT R8, R8, UR23, R15, 0x96, !PT ;  /* 0x0000001708087c12 */ /* 0x000fe2000f8e960f */
[----:B------:R-:W-:Y:S04]  /*18c80*/  IMAD.U32 R78, RZ, RZ, UR19 ;  /* 0x00000013ff4e7e24 */ /* 0x000fe8000f8e00ff */
[----:B------:R-:W-:Y:S01]  /*18c90*/  IMAD.WIDE.U32 R28, R8, -0x326172a9, RZ ;  /* 0xcd9e8d57081c7825 */ /* 0x000fe200078e00ff */
[----:B------:R-:W-:Y:S02]  /*18ca0*/  LEA R78, R78, UR19, 0x10 ;  /* 0x000000134e4e7c11 */ /* 0x000fe4000f8e80ff */
[----:B------:R-:W-:Y:S05]  /*18cb0*/  LOP3.LUT R5, R60, UR27, R5, 0x96, !PT ;  /* 0x0000001b3c057c12 */ /* 0x000fea000f8e9605 */
[----:B------:R-:W-:Y:S04]  /*18cc0*/  IMAD.WIDE.U32 R10, R5, -0x326172a9, RZ ;  /* 0xcd9e8d57050a7825 */ /* 0x000fe800078e00ff */
[----:B-1----:R-:W-:Y:S01]  /*18cd0*/  FFMA.FTZ R0, R144, UR4, -R150 ;  /* 0x0000000490007c23 */ /* 0x002fe20008010896 */
[----:B------:R-:W-:Y:S03]  /*18ce0*/  LOP3.LUT R2, R46, UR11, R11, 0x96, !PT ;  /* 0x0000000b2e027c12 */ /* 0x000fe6000f8e960b */
[----:B------:R1:W-:Y:S01]  /*18cf0*/  MUFU.EX2 R239, R0 ;  /* 0x0000000000ef7308 */ /* 0x0003e20000000800 */
[----:B------:R-:W-:Y:S01]  /*18d00*/  LOP3.LUT R4, R10, UR9, R35, 0x96, !PT ;  /* 0x000000090a047c12 */ /* 0x000fe2000f8e9623 */
[----:B------:R-:W-:Y:S04]  /*18d10*/  IMAD.WIDE.U32 R10, R2, -0x2daee0ad, RZ ;  /* 0xd2511f53020a7825 */ /* 0x000fe800078e00ff */
[----:B------:R-:W-:Y:S01]  /*18d20*/  IMAD.WIDE.U32 R56, R4, -0x2daee0ad, RZ ;  /* 0xd2511f5304387825 */ /* 0x000fe200078e00ff */
[----:B------:R-:W-:Y:S02]  /*18d30*/  LOP3.LUT R2, R6, UR23, R11, 0x96, !PT ;  /* 0x0000001706027c12 */ /* 0x000fe4000f8e960b */
[----:B------:R-:W-:Y:S02]  /*18d40*/  LOP3.LUT R4, R14, UR22, R41, 0x96, !PT ;  /* 0x000000160e047c12 */ /* 0x000fe4000f8e9629 */
[----:B------:R-:W-:Y:S01]  /*18d50*/  LOP3.LUT R6, R10, UR22, R57, 0x96, !PT ;  /* 0x000000160a067c12 */ /* 0x000fe2000f8e9639 */
[----:B------:R-:W-:Y:S04]  /*18d60*/  IMAD.WIDE.U32 R44, R2, -0x326172a9, RZ ;  /* 0xcd9e8d57022c7825 */ /* 0x000fe800078e00ff */
[--C-:B------:R-:W-:Y:S01]  /*18d70*/  FFMA.FTZ R10, R19, UR4, -R149.reuse ;  /* 0x00000004130a7c23 */ /* 0x100fe20008010895 */
[----:B-1----:R-:W-:Y:S01]  /*18d80*/  FFMA.FTZ R0, R16, UR4, -R148 ;  /* 0x0000000410007c23 */ /* 0x002fe20008010894 */
[----:B------:R-:W-:Y:S02]  /*18d90*/  IMAD.WIDE.U32 R6, R6, -0x326172a9, RZ ;  /* 0xcd9e8d5706067825 */ /* 0x000fe400078e00ff */
[----:B------:R-:W-:Y:S02]  /*18da0*/  MUFU.EX2 R225, R10 ;  /* 0x0000000a00e17308 */ /* 0x000fe40000000800 */
[----:B------:R-:W-:Y:S01]  /*18db0*/  IMAD.WIDE.U32 R4, R4, -0x326172a9, RZ ;  /* 0xcd9e8d5704047825 */ /* 0x000fe200078e00ff */
[C---:B------:R-:W-:Y:S02]  /*18dc0*/  PRMT R9, R6.reuse, 0x7773, RZ ;  /* 0x0000777306097816 */ /* 0x040fe400000000ff */
[----:B------:R-:W-:Y:S01]  /*18dd0*/  PRMT R8, R6, 0x7772, RZ ;  /* 0x0000777206087816 */ /* 0x000fe200000000ff */
[----:B------:R-:W-:Y:S04]  /*18de0*/  IMAD.MOV.U32 R2, RZ, RZ, R6 ;  /* 0x000000ffff027224 */ /* 0x000fe800078e0006 */
[----:B------:R1:W-:Y:S01]  /*18df0*/  MUFU.EX2 R230, R0 ;  /* 0x0000000000e67308 */ /* 0x0003e20000000800 */
[C---:B------:R-:W-:Y:S01]  /*18e00*/  PRMT R12, R4.reuse, 0x7773, RZ ;  /* 0x00007773040c7816 */ /* 0x040fe200000000ff */
[----:B------:R-:W-:Y:S01]  /*18e10*/  IMAD.MOV.U32 R14, RZ, RZ, R4 ;  /* 0x000000ffff0e7224 */ /* 0x000fe200078e0004 */
[----:B------:R-:W-:Y:S02]  /*18e20*/  PRMT R11, R4, 0x7772, RZ ;  /* 0x00007772040b7816 */ /* 0x000fe400000000ff */
[----:B------:R-:W-:Y:S02]  /*18e30*/  PRMT R6, R6, 0x7771, RZ ;  /* 0x0000777106067816 */ /* 0x000fe400000000ff */
[----:B------:R-:W-:Y:S02]  /*18e40*/  LOP3.LUT R2, R2, 0xff, RZ, 0xc0, !PT ;  /* 0x000000ff02027812 */ /* 0x000fe400078ec0ff */
[----:B------:R-:W-:Y:S02]  /*18e50*/  PRMT R67, R11, 0x5410, R12 ;  /* 0x000054100b437816 */ /* 0x000fe4000000000c */
[----:B------:R-:W-:Y:S01]  /*18e60*/  PRMT R12, R2, 0x5410, R6 ;  /* 0x00005410020c7816 */ /* 0x000fe20000000006 */
[--C-:B------:R-:W-:Y:S01]  /*18e70*/  FFMA.FTZ R2, R156, UR4, -R148.reuse ;  /* 0x000000049c027c23 */ /* 0x100fe20008010894 */
[----:B------:R-:W-:Y:S01]  /*18e80*/  PRMT R13, R4, 0x7771, RZ ;  /* 0x00007771040d7816 */ /* 0x000fe200000000ff */
[----:B------:R-:W-:Y:S01]  /*18e90*/  FFMA.FTZ R4, R18, UR4, -R149 ;  /* 0x0000000412047c23 */ /* 0x000fe20008010895 */
[----:B------:R-:W-:Y:S01]  /*18ea0*/  LOP3.LUT R67, R67, 0xff00ff, RZ, 0xc0, !PT ;  /* 0x00ff00ff43437812 */ /* 0x000fe200078ec0ff */
[----:B------:R-:W-:Y:S01]  /*18eb0*/  MUFU.EX2 R221, R2 ;  /* 0x0000000200dd7308 */ /* 0x000fe20000000800 */
[--C-:B-1----:R-:W-:Y:S01]  /*18ec0*/  FFMA.FTZ R0, R17, UR4, -R148.reuse ;  /* 0x0000000411007c23 */ /* 0x102fe20008010894 */
[----:B------:R-:W-:Y:S02]  /*18ed0*/  IMAD.MOV.U32 R156, RZ, RZ, R171 ;  /* 0x000000ffff9c7224 */ /* 0x000fe400078e00ab */
[--C-:B------:R-:W-:Y:S06]  /*18ee0*/  HSET2.LE.AND R67, R67, R78.reuse, PT ;  /* 0x0000004e43437233 */ /* 0x100fec0003803000 */
[----:B------:R1:W2:Y:S10]  /*18ef0*/  MUFU.EX2 R229, R0 ;  /* 0x0000000000e57308 */ /* 0x0002b40000000800 */
[----:B------:R3:W4:Y:S01]  /*18f00*/  MUFU.EX2 R226, R4 ;  /* 0x0000000400e27308 */ /* 0x0007220000000800 */
[----:B-1----:R-:W-:Y:S01]  /*18f10*/  LOP3.LUT R0, R28, UR7, R5, 0x96, !PT ;  /* 0x000000071c007c12 */ /* 0x002fe2000f8e9605 */
[----:B------:R-:W-:Y:S01]  /*18f20*/  FFMA.FTZ R28, R24, UR4, -R79 ;  /* 0x00000004181c7c23 */ /* 0x000fe2000801084f */
[----:B------:R-:W-:Y:S02]  /*18f30*/  LOP3.LUT R5, R14, 0xff, RZ, 0xc0, !PT ;  /* 0x000000ff0e057812 */ /* 0x000fe400078ec0ff */
[----:B------:R-:W-:Y:S05]  /*18f40*/  LOP3.LUT R6, R0, 0xffff, RZ, 0xc0, !PT ;  /* 0x0000ffff00067812 */ /* 0x000fea00078ec0ff */
[----:B------:R-:W-:Y:S01]  /*18f50*/  MUFU.EX2 R209, R28 ;  /* 0x0000001c00d17308 */ /* 0x000fe20000000800 */
[----:B------:R-:W-:Y:S01]  /*18f60*/  PRMT R13, R5, 0x5410, R13 ;  /* 0x00005410050d7816 */ /* 0x000fe2000000000d */
[----:B------:R-:W-:Y:S01]  /*18f70*/  FFMA.FTZ R5, R170, UR4, -R148 ;  /* 0x00000004aa057c23 */ /* 0x000fe20008010894 */
[----:B------:R-:W-:Y:S02]  /*18f80*/  PRMT R14, R8, 0x5410, R9 ;  /* 0x00005410080e7816 */ /* 0x000fe40000000009 */
[----:B------:R-:W-:Y:S02]  /*18f90*/  SHF.R.U32.HI R2, RZ, 0x8, R6 ;  /* 0x00000008ff027819 */ /* 0x000fe40000011606 */
[----:B------:R-:W-:Y:S03]  /*18fa0*/  LOP3.LUT R8, R0, 0xff, RZ, 0xc0, !PT ;  /* 0x000000ff00087812 */ /* 0x000fe600078ec0ff */
[----:B------:R1:W5:Y:S01]  /*18fb0*/  MUFU.EX2 R220, R5 ;  /* 0x0000000500dc7308 */ /* 0x0003620000000800 */
[----:B---3--:R-:W-:Y:S02]  /*18fc0*/  LOP3.LUT R4, R44, UR7, R7, 0x96, !PT ;  /* 0x000000072c047c12 */ /* 0x008fe4000f8e9607 */
[----:B------:R-:W-:Y:S01]  /*18fd0*/  PRMT R8, R8, 0x5410, R2 ;  /* 0x0000541008087816 */ /* 0x000fe20000000002 */
[----:B------:R-:W-:Y:S01]  /*18fe0*/  FFMA.FTZ R2, R158, UR4, -R149 ;  /* 0x000000049e027c23 */ /* 0x000fe20008010895 */
[----:B------:R-:W-:Y:S01]  /*18ff0*/  PRMT R7, R0, 0x7632, R7 ;  /* 0x0000763200077816 */ /* 0x000fe20000000007 */
[----:B------:R-:W-:Y:S01]  /*19000*/  IMAD.MOV.U32 R158, RZ, RZ, R174 ;  /* 0x000000ffff9e7224 */ /* 0x000fe200078e00ae */
[----:B------:R-:W-:Y:S03]  /*19010*/  SHF.R.U32.HI R10, RZ, 0x18, R0 ;  /* 0x00000018ff0a7819 */ /* 0x000fe60000011600 */
[----:B------:R3:W-:Y:S01]  /*19020*/  MUFU.EX2 R216, R2 ;  /* 0x0000000200d87308 */ /* 0x0007e20000000800 */
[C---:B------:R-:W-:Y:S02]  /*19030*/  LOP3.LUT R0, R4.reuse, 0xffff, RZ, 0xc0, !PT ;  /* 0x0000ffff04007812 */ /* 0x040fe400078ec0ff */
[----:B------:R-:W-:Y:S02]  /*19040*/  LOP3.LUT R9, R4, 0xff, RZ, 0xc0, !PT ;  /* 0x000000ff04097812 */ /* 0x000fe400078ec0ff */
[----:B------:R-:W-:Y:S02]  /*19050*/  LOP3.LUT R6, R7, 0xff, RZ, 0xc0, !PT ;  /* 0x000000ff07067812 */ /* 0x000fe400078ec0ff */
[----:B------:R-:W-:Y:S02]  /*19060*/  LOP3.LUT R7, R14, 0xff00ff, RZ, 0xc0, !PT ;  /* 0x00ff00ff0e077812 */ /* 0x000fe400078ec0ff */
[----:B-1----:R-:W-:Y:S02]  /*19070*/  SHF.R.U32.HI R5, RZ, 0x8, R0 ;  /* 0x00000008ff057819 */ /* 0x002fe40000011600 */
[----:B------:R-:W-:Y:S02]  /*19080*/  FSEL R0, R72, RZ, P1 ;  /* 0x000000ff48007208 */ /* 0x000fe40000800000 */
[--C-:B------:R-:W-:Y:S02]  /*19090*/  PRMT R11, R9, 0x5410, R5.reuse ;  /* 0x00005410090b7816 */ /* 0x100fe40000000005 */
[----:B------:R-:W-:Y:S01]  /*190a0*/  PRMT R5, R4, 0x7632, R5 ;  /* 0x0000763204057816 */ /* 0x000fe20000000005 */
[----:B---3--:R-:W-:Y:S01]  /*190b0*/  FADD.FTZ R2, -R0, R3 ;  /* 0x0000000300027221 */ /* 0x008fe20000010100 */
[----:B------:R-:W-:Y:S02]  /*190c0*/  SHF.R.U32.HI R4, RZ, 0x18, R4 ;  /* 0x00000018ff047819 */ /* 0x000fe40000011604 */
[----:B------:R-:W-:Y:S02]  /*190d0*/  FSEL R0, R69, RZ, P0 ;  /* 0x000000ff45007208 */ /* 0x000fe40000000000 */
[----:B------:R-:W-:Y:S02]  /*190e0*/  LOP3.LUT R5, R5, 0xff, RZ, 0xc0, !PT ;  /* 0x000000ff05057812 */ /* 0x000fe400078ec0ff */
[----:B------:R-:W-:Y:S02]  /*190f0*/  FSEL R3, R71, RZ, P3 ;  /* 0x000000ff47037208 */ /* 0x000fe40001800000 */
[----:B------:R-:W-:Y:S01]  /*19100*/  PRMT R9, R5, 0x5410, R4 ;  /* 0x0000541005097816 */ /* 0x000fe20000000004 */
[----:B------:R-:W-:Y:S01]  /*19110*/  FADD.FTZ R4, -R0, R68 ;  /* 0x0000004400047221 */ /* 0x000fe20000010100 */
[----:B------:R-:W-:Y:S01]  /*19120*/  FMUL.FTZ R0, R2, UR4 ;  /* 0x0000000402007c20 */ /* 0x000fe20008410000 */
[----:B------:R-:W-:Y:S01]  /*19130*/  FSEL R2, R70, RZ, P2 ;  /* 0x000000ff46027208 */ /* 0x000fe20001000000 */
[----:B------:R-:W-:Y:S01]  /*19140*/  FADD.FTZ R3, -R3, R73 ;  /* 0x0000004903037221 */ /* 0x000fe20000010100 */
[----:B------:R-:W-:Y:S01]  /*19150*/  PRMT R10, R6, 0x5410, R10 ;  /* 0x00005410060a7816 */ /* 0x000fe2000000000a */
[----:B------:R1:W3:Y:S01]  /*19160*/  MUFU.EX2 R68, R0 ;  /* 0x0000000000447308 */ /* 0x0002e20000000800 */
[----:B------:R-:W-:Y:S01]  /*19170*/  FFMA.FTZ R6, R159, UR4, -R149 ;  /* 0x000000049f067c23 */ /* 0x000fe20008010895 */
[--C-:B------:R-:W-:Y:S01]  /*19180*/  HSET2.LE.AND R5, R8, R78.reuse, PT ;  /* 0x0000004e08057233 */ /* 0x100fe20003803000 */
[----:B------:R-:W-:Y:S01]  /*19190*/  IMAD.MOV.U32 R159, RZ, RZ, R49 ;  /* 0x000000ffff9f7224 */ /* 0x000fe200078e0031 */
[----:B--2---:R-:W-:Y:S02]  /*191a0*/  F2FP.BF16.F32.PACK_AB R146, R229, R230 ;  /* 0x000000e6e592723e */ /* 0x004fe400000010ff */
[----:B----4-:R-:W-:Y:S04]  /*191b0*/  F2FP.BF16.F32.PACK_AB R147, R225, R226 ;  /* 0x000000e2e193723e */ /* 0x010fe800000010ff */
[----:B------:R2:W4:Y:S01]  /*191c0*/  MUFU.EX2 R214, R6 ;  /* 0x0000000600d67308 */ /* 0x0005220000000800 */
[----:B------:R-:W-:Y:S02]  /*191d0*/  LOP3.LUT R64, R64, R5, RZ, 0xc0, !PT ;  /* 0x0000000540407212 */ /* 0x000fe400078ec0ff */
[--C-:B------:R-:W-:Y:S02]  /*191e0*/  HSET2.LE.AND R5, R10, R78.reuse, PT ;  /* 0x0000004e0a057233 */ /* 0x100fe40003803000 */
[----:B-----5:R-:W-:Y:S02]  /*191f0*/  F2FP.BF16.F32.PACK_AB R144, R220, R221 ;  /* 0x000000dddc90723e */ /* 0x020fe400000010ff */
[--C-:B------:R-:W-:Y:S01]  /*19200*/  HSET2.LE.AND R66, R13, R78.reuse, PT ;  /* 0x0000004e0d427233 */ /* 0x100fe20003803000 */
[----:B-1----:R-:W-:Y:S01]  /*19210*/  FADD.FTZ R0, -R2, R74 ;  /* 0x0000004a02007221 */ /* 0x002fe20000010100 */
[----:B------:R-:W-:Y:S01]  /*19220*/  FMUL.FTZ R2, R3, UR4 ;  /* 0x0000000403027c20 */ /* 0x000fe20008410000 */
[----:B------:R-:W-:Y:S01]  /*19230*/  LOP3.LUT R65, R65, R5, RZ, 0xc0, !PT ;  /* 0x0000000541417212 */ /* 0x000fe200078ec0ff */
[----:B---3--:R-:W-:Y:S01]  /*19240*/  FMUL.FTZ R13, R68, R89 ;  /* 0x00000059440d7220 */ /* 0x008fe20000410000 */
[----:B------:R-:W-:Y:S01]  /*19250*/  FMUL.FTZ R0, R0, UR4 ;  /* 0x0000000400007c20 */ /* 0x000fe20008410000 */
[----:B------:R-:W1:Y:S01]  /*19260*/  MUFU.EX2 R3, R2 ;  /* 0x0000000200037308 */ /* 0x000e620000000800 */
[--C-:B------:R-:W-:Y:S01]  /*19270*/  HSET2.LE.AND R5, R7, R78.reuse, PT ;  /* 0x0000004e07057233 */ /* 0x100fe20003803000 */
[C---:B------:R-:W-:Y:S01]  /*19280*/  FMUL.FTZ R24, R68.reuse, R100 ;  /* 0x0000006444187220 */ /* 0x040fe20000410000 */
[--C-:B--2---:R-:W-:Y:S01]  /*19290*/  HSET2.LE.AND R6, R12, R78.reuse, PT ;  /* 0x0000004e0c067233 */ /* 0x104fe20003803000 */
[C---:B------:R-:W-:Y:S01]  /*192a0*/  FMUL.FTZ R12, R68.reuse, R88 ;  /* 0x00000058440c7220 */ /* 0x040fe20000410000 */
[--C-:B------:R-:W-:Y:S01]  /*192b0*/  HSET2.LE.AND R7, R9, R78.reuse, PT ;  /* 0x0000004e09077233 */ /* 0x100fe20003803000 */
[----:B------:R-:W-:Y:S01]  /*192c0*/  FMUL.FTZ R25, R68, R101 ;  /* 0x0000006544197220 */ /* 0x000fe20000410000 */
[----:B----4-:R-:W-:Y:S03]  /*192d0*/  F2FP.BF16.F32.PACK_AB R145, R214, R216 ;  /* 0x000000d8d691723e */ /* 0x010fe600000010ff */
[----:B------:R2:W3:Y:S01]  /*192e0*/  MUFU.EX2 R2, R0 ;  /* 0x0000000000027308 */ /* 0x0004e20000000800 */
[----:B------:R-:W-:Y:S01]  /*192f0*/  LOP3.LUT R146, R146, R6, RZ, 0xc0, !PT ;  /* 0x0000000692927212 */ /* 0x000fe200078ec0ff */
[----:B------:R-:W-:Y:S01]  /*19300*/  IMAD.MOV.U32 R100, RZ, RZ, R175 ;  /* 0x000000ffff647224 */ /* 0x000fe200078e00af */
[--C-:B------:R-:W-:Y:S01]  /*19310*/  HSET2.LE.AND R6, R11, R78.reuse, PT ;  /* 0x0000004e0b067233 */ /* 0x100fe20003803000 */
[----:B------:R-:W-:Y:S01]  /*19320*/  FMUL.FTZ R41, R68, R117 ;  /* 0x0000007544297220 */ /* 0x000fe20000410000 */
[----:B------:R-:W-:Y:S02]  /*19330*/  LOP3.LUT R147, R147, R5, RZ, 0xc0, !PT ;  /* 0x0000000593937212 */ /* 0x000fe400078ec0ff */
[----:B------:R-:W-:Y:S02]  /*19340*/  LOP3.LUT R145, R145, R7, RZ, 0xc0, !PT ;  /* 0x0000000791917212 */ /* 0x000fe400078ec0ff */
[----:B------:R-:W-:Y:S01]  /*19350*/  LOP3.LUT R144, R144, R6, RZ, 0xc0, !PT ;  /* 0x0000000690907212 */ /* 0x000fe200078ec0ff */
[----:B-1----:R-:W-:Y:S01]  /*19360*/  FMUL.FTZ R5, R3, R81 ;  /* 0x0000005103057220 */ /* 0x002fe20000410000 */
[----:B------:R-:W-:Y:S01]  /*19370*/  F2FP.BF16.F32.PACK_AB R8, R241, R242 ;  /* 0x000000f2f108723e */ /* 0x000fe200000010ff */
[----:B------:R-:W-:Y:S01]  /*19380*/  FMUL.FTZ R16, R3, R92 ;  /* 0x0000005c03107220 */ /* 0x000fe20000410000 */
[----:B------:R-:W-:Y:S01]  /*19390*/  F2FP.BF16.F32.PACK_AB R9, R239, R240 ;  /* 0x000000f0ef09723e */ /* 0x000fe200000010ff */
[C---:B------:R-:W-:Y:S01]  /*193a0*/  FMUL.FTZ R17, R3.reuse, R93 ;  /* 0x0000005d03117220 */ /* 0x040fe20000410000 */
[----:B------:R-:W-:Y:S01]  /*193b0*/  LOP3.LUT R66, R8, R66, RZ, 0xc0, !PT ;  /* 0x0000004208427212 */ /* 0x000fe200078ec0ff */
[----:B------:R-:W-:Y:S01]  /*193c0*/  FMUL.FTZ R8, R68, R84 ;  /* 0x0000005444087220 */ /* 0x000fe20000410000 */
[----:B--2---:R-:W-:Y:S01]  /*193d0*/  FMUL.FTZ R0, R4, UR4 ;  /* 0x0000000404007c20 */ /* 0x004fe20008410000 */
[----:B------:R-:W-:Y:S01]  /*193e0*/  FMUL.FTZ R4, R3, R80 ;  /* 0x0000005003047220 */ /* 0x000fe20000410000 */
[C---:B---3--:R-:W-:Y:S01]  /*193f0*/  FMUL.FTZ R6, R2.reuse, R82 ;  /* 0x0000005202067220 */ /* 0x048fe20000410000 */
[C---:B------:R-:W-:Y:S01]  /*19400*/  FMUL.FTZ R7, R2.reuse, R83 ;  /* 0x0000005302077220 */ /* 0x040fe20000410000 */
[C---:B------:R-:W-:Y:S01]  /*19410*/  FMUL.FTZ R50, R2.reuse, R126 ;  /* 0x0000007e02327220 */ /* 0x040fe20000410000 */
[----:B------:R-:W1:Y:S01]  /*19420*/  LDSM.16.MT88.4 R80, [R184+0x6000] ;  /* 0x00600000b850783b */ /* 0x000e620000004200 */
[----:B------:R-:W2:Y:S01]  /*19430*/  MUFU.EX2 R0, R0 ;  /* 0x0000000000007308 */ /* 0x000ea20000000800 */
[----:B------:R-:W-:Y:S01]  /*19440*/  FMUL.FTZ R51, R2, R127 ;  /* 0x0000007f02337220 */ /* 0x000fe20000410000 */
[----:B------:R-:W-:Y:S01]  /*19450*/  LOP3.LUT R67, R9, R67, RZ, 0xc0, !PT ;  /* 0x0000004309437212 */ /* 0x000fe200078ec0ff */
[----:B------:R-:W-:Y:S01]  /*19460*/  FMUL.FTZ R9, R68, R85 ;  /* 0x0000005544097220 */ /* 0x000fe20000410000 */
[-C--:B------:R-:W-:Y:S05]  /*19470*/  HMMA.16816.F32.BF16 R4, R144, R20.reuse, R4 ;  /* 0x000000149004723c */ /* 0x080fea0000041804 */
[C---:B------:R-:W-:Y:S01]  /*19480*/  FMUL.FTZ R18, R2.reuse, R94 ;  /* 0x0000005e02127220 */ /* 0x040fe20000410000 */
[----:B------:R-:W-:Y:S01]  /*19490*/  FMUL.FTZ R19, R2, R95 ;  /* 0x0000005f02137220 */ /* 0x000fe20000410000 */
[----:B------:R-:W-:Y:S01]  /*194a0*/  LOP3.LUT R28, R30, UR8, R29, 0x96, !PT ;  /* 0x000000081e1c7c12 */ /* 0x000fe2000f8e961d */
[----:B------:R-:W-:Y:S01]  /*194b0*/  FFMA.FTZ R29, R152, UR4, -R79 ;  /* 0x00000004981d7c23 */ /* 0x000fe2000801084f */
[----:B------:R-:W-:Y:S01]  /*194c0*/  LOP3.LUT R44, R34, UR8, R45, 0x96, !PT ;  /* 0x00000008222c7c12 */ /* 0x000fe2000f8e962d */
[C---:B------:R-:W-:Y:S01]  /*194d0*/  FMUL.FTZ R32, R3.reuse, R108 ;  /* 0x0000006c03207220 */ /* 0x040fe20000410000 */
[C---:B------:R-:W-:Y:S01]  /*194e0*/  FMUL.FTZ R33, R3.reuse, R109 ;  /* 0x0000006d03217220 */ /* 0x040fe20000410000 */
[----:B------:R-:W3:Y:S01]  /*194f0*/  MUFU.EX2 R207, R29 ;  /* 0x0000001d00cf7308 */ /* 0x000ee20000000800 */
[C---:B--2---:R-:W-:Y:S01]  /*19500*/  FMUL.FTZ R10, R0.reuse, R86 ;  /* 0x00000056000a7220 */ /* 0x044fe20000410000 */
[C---:B------:R-:W-:Y:S01]  /*19510*/  FMUL.FTZ R11, R0.reuse, R87 ;  /* 0x00000057000b7220 */ /* 0x040fe20000410000 */
[C---:B------:R-:W-:Y:S01]  /*19520*/  FMUL.FTZ R14, R0.reuse, R90 ;  /* 0x0000005a000e7220 */ /* 0x040fe20000410000 */
[C---:B------:R-:W-:Y:S01]  /*19530*/  FMUL.FTZ R15, R0.reuse, R91 ;  /* 0x0000005b000f7220 */ /* 0x040fe20000410000 */
[----:B------:R-:W-:Y:S01]  /*19540*/  IMAD.MOV.U32 R108, RZ, RZ, R58 ;  /* 0x000000ffff6c7224 */ /* 0x000fe200078e003a */
[----:B------:R-:W2:Y:S01]  /*19550*/  LDSM.16.MT88.4 R88, [R180+0x6800] ;  /* 0x00680000b458783b */ /* 0x000ea20000004200 */
[----:B------:R-:W-:Y:S02]  /*19560*/  IMAD.MOV.U32 R109, RZ, RZ, R59 ;  /* 0x000000ffff6d7224 */ /* 0x000fe400078e003b */
[C---:B------:R-:W-:Y:S01]  /*19570*/  FMUL.FTZ R26, R0.reuse, R102 ;  /* 0x00000066001a7220 */ /* 0x040fe20000410000 */
[C---:B------:R-:W-:Y:S04]  /*19580*/  HMMA.16816.F32.BF16 R8, R64.reuse, R20, R8 ;  /* 0x000000144008723c */ /* 0x040fe80000041808 */
[C---:B------:R-:W-:Y:S01]  /*19590*/  FMUL.FTZ R20, R3.reuse, R96 ;  /* 0x0000006003147220 */ /* 0x040fe20000410000 */
[----:B------:R-:W-:Y:S01]  /*195a0*/  FMUL.FTZ R21, R3, R97 ;  /* 0x0000006103157220 */ /* 0x000fe20000410000 */
[C---:B------:R-:W-:Y:S01]  /*195b0*/  FMUL.FTZ R27, R0.reuse, R103 ;  /* 0x00000067001b7220 */ /* 0x040fe20000410000 */
[----:B------:R-:W-:Y:S01]  /*195c0*/  FMUL.FTZ R30, R0, R106 ;  /* 0x0000006a001e7220 */ /* 0x000fe20000410000 */
[-C--:B------:R-:W-:Y:S03]  /*195d0*/  HMMA.16816.F32.BF16 R12, R64, R22.reuse, R12 ;  /* 0x00000016400c723c */ /* 0x080fe6000004180c */
[----:B---3--:R-:W-:Y:S01]  /*195e0*/  F2FP.BF16.F32.PACK_AB R94, R207, R209 ;  /* 0x000000d1cf5e723e */ /* 0x008fe200000010ff */
[----:B------:R-:W-:Y:S01]  /*195f0*/  FMUL.FTZ R29, R68, R105 ;  /* 0x00000069441d7220 */ /* 0x000fe20000410000 */
[----:B------:R-:W-:Y:S01]  /*19600*/  FMUL.FTZ R31, R0, R107 ;  /* 0x0000006b001f7220 */ /* 0x000fe20000410000 */
[C---:B------:R-:W-:Y:S01]  /*19610*/  FMUL.FTZ R34, R2.reuse, R110 ;  /* 0x0000006e02227220 */ /* 0x040fe20000410000 */
[----:B------:R-:W-:Y:S01]  /*19620*/  IMAD.MOV.U32 R110, RZ, RZ, R60 ;  /* 0x000000ffff6e7224 */ /* 0x000fe200078e003c */
[C---:B------:R-:W-:Y:S04]  /*19630*/  HMMA.16816.F32.BF16 R16, R144.reuse, R22, R16 ;  /* 0x000000169010723c */ /* 0x040fe80000041810 */
[C---:B------:R-:W-:Y:S01]  /*19640*/  FMUL.FTZ R22, R2.reuse, R98 ;  /* 0x0000006202167220 */ /* 0x040fe20000410000 */
[C---:B------:R-:W-:Y:S01]  /*19650*/  FMUL.FTZ R23, R2.reuse, R99 ;  /* 0x0000006302177220 */ /* 0x040fe20000410000 */
[----:B------:R-:W-:Y:S01]  /*19660*/  FMUL.FTZ R35, R2, R111 ;  /* 0x0000006f02237220 */ /* 0x000fe20000410000 */
[----:B------:R-:W-:Y:S02]  /*19670*/  IMAD.MOV.U32 R111, RZ, RZ, R61 ;  /* 0x000000ffff6f7224 */ /* 0x000fe400078e003d */
[----:B------:R-:W-:Y:S01]  /*19680*/  FMUL.FTZ R43, R0, R119 ;  /* 0x00000077002b7220 */ /* 0x000fe20000410000 */
[----:B------:R-:W-:Y:S02]  /*19690*/  IMAD.WIDE.U32 R44, R44, -0x2daee0ad, RZ ;  /* 0xd2511f532c2c7825 */ /* 0x000fe400078e00ff */
[-C--:B------:R-:W-:Y:S03]  /*196a0*/  HMMA.16816.F32.BF16 R20, R144, R36.reuse, R20 ;  /* 0x000000249014723c */ /* 0x080fe60000041814 */
[----:B------:R-:W-:Y:S01]  /*196b0*/  IMAD.MOV.U32 R49, RZ, RZ, R44 ;  /* 0x000000ffff317224 */ /* 0x000fe200078e002c */
[----:B------:R-:W-:Y:S01]  /*196c0*/  PRMT R59, R44, 0x7771, RZ ;  /* 0x000077712c3b7816 */ /* 0x000fe200000000ff */
[----:B------:R-:W-:Y:S02]  /*196d0*/  IMAD.MOV.U32 R152, RZ, RZ, R42 ;  /* 0x000000ffff987224 */ /* 0x000fe400078e002a */
[----:B------:R-:W-:Y:S01]  /*196e0*/  FMUL.FTZ R42, R0, R118 ;  /* 0x00000076002a7220 */ /* 0x000fe20000410000 */
[----:B------:R-:W-:Y:S01]  /*196f0*/  IMAD.MOV.U32 R98, RZ, RZ, R48 ;  /* 0x000000ffff627224 */ /* 0x000fe200078e0030 */
[C---:B------:R-:W-:Y:S04]  /*19700*/  HMMA.16816.F32.BF16 R24, R64.reuse, R36, R24 ;  /* 0x000000244018723c */ /* 0x040fe80000041818 */
[----:B------:R-:W-:Y:S04]  /*19710*/  IMAD.WIDE.U32 R36, R28, -0x2daee0ad, RZ ;  /* 0xd2511f531c247825 */ /* 0x000fe800078e00ff */
[----:B------:R-:W-:Y:S01]  /*19720*/  FMUL.FTZ R28, R68, R104 ;  /* 0x00000068441c7220 */ /* 0x000fe20000410000 */
[----:B------:R-:W-:Y:S01]  /*19730*/  FFMA.FTZ R48, R155, UR4, -R148 ;  /* 0x000000049b307c23 */ /* 0x000fe20008010894 */
[----:B------:R-:W-:Y:S01]  /*19740*/  IMAD.MOV.U32 R99, RZ, RZ, R178 ;  /* 0x000000ffff637224 */ /* 0x000fe200078e00b2 */
[----:B------:R-:W-:Y:S01]  /*19750*/  LOP3.LUT R57, R40, UR12, R37, 0x96, !PT ;  /* 0x0000000c28397c12 */ /* 0x000fe2000f8e9625 */
[----:B------:R-:W-:Y:S01]  /*19760*/  FFMA.FTZ R37, R154, UR4, -R150 ;  /* 0x000000049a257c23 */ /* 0x000fe20008010896 */
[----:B------:R-:W-:Y:S02]  /*19770*/  FFMA.FTZ R40, R169, UR4, -R79 ;  /* 0x00000004a9287c23 */ /* 0x000fe4000801084f */
[-C--:B------:R-:W-:Y:S01]  /*19780*/  HMMA.16816.F32.BF16 R28, R64, R38.reuse, R28 ;  /* 0x00000026401c723c */ /* 0x080fe2000004181c */
[----:B------:R3:W-:Y:S02]  /*19790*/  MUFU.EX2 R178, R37 ;  /* 0x0000002500b27308 */ /* 0x0007e40000000800 */
[----:B------:R-:W-:Y:S01]  /*197a0*/  IMAD.MOV.U32 R58, RZ, RZ, R36 ;  /* 0x000000ffff3a7224 */ /* 0x000fe200078e0024 */
[C---:B------:R-:W-:Y:S01]  /*197b0*/  PRMT R63, R36.reuse, 0x7773, RZ ;  /* 0x00007773243f7816 */ /* 0x040fe200000000ff */
[----:B------:R-:W-:Y:S01]  /*197c0*/  IMAD.MOV.U32 R104, RZ, RZ, R172 ;  /* 0x000000ffff687224 */ /* 0x000fe200078e00ac */
[C---:B------:R-:W-:Y:S01]  /*197d0*/  PRMT R62, R36.reuse, 0x7772, RZ ;  /* 0x00007772243e7816 */ /* 0x040fe200000000ff */
[----:B------:R-:W-:Y:S01]  /*197e0*/  IMAD.MOV.U32 R105, RZ, RZ, R173 ;  /* 0x000000ffff697224 */ /* 0x000fe200078e00ad */
[C---:B------:R-:W-:Y:S03]  /*197f0*/  HMMA.16816.F32.BF16 R32, R144.reuse, R38, R32 ;  /* 0x000000269020723c */ /* 0x040fe60000041820 */
[----:B------:R4:W-:Y:S01]  /*19800*/  MUFU.EX2 R175, R40 ;  /* 0x0000002800af7308 */ /* 0x0009e20000000800 */
[----:B------:R-:W-:Y:S01]  /*19810*/  PRMT R87, R36, 0x7771, RZ ;  /* 0x0000777124577816 */ /* 0x000fe200000000ff */
[C---:B------:R-:W-:Y:S01]  /*19820*/  FMUL.FTZ R36, R3.reuse, R112 ;  /* 0x0000007003247220 */ /* 0x040fe20000410000 */
[C---:B------:R-:W-:Y:S01]  /*19830*/  FMUL.FTZ R38, R2.reuse, R114 ;  /* 0x0000007202267220 */ /* 0x040fe20000410000 */
[----:B------:R-:W-:Y:S01]  /*19840*/  FMUL.FTZ R39, R2, R115 ;  /* 0x0000007302277220 */ /* 0x000fe20000410000 */
[----:B------:R-:W-:Y:S01]  /*19850*/  LOP3.LUT R56, R56, UR12, R45, 0x96, !PT ;  /* 0x0000000c38387c12 */ /* 0x000fe2000f8e962d */
[----:B------:R-:W-:Y:S04]  /*19860*/  FFMA.FTZ R45, R160, UR4, -R79 ;  /* 0x00000004a02d7c23 */ /* 0x000fe8000801084f */
[----:B------:R5:W-:Y:S01]  /*19870*/  MUFU.EX2 R173, R48 ;  /* 0x0000003000ad7308 */ /* 0x000be20000000800 */
[----:B---3--:R-:W-:Y:S01]  /*19880*/  FMUL.FTZ R37, R3, R113 ;  /* 0x0000007103257220 */ /* 0x008fe20000410000 */
[----:B------:R-:W-:Y:S02]  /*19890*/  IMAD.MOV.U32 R102, RZ, RZ, R46 ;  /* 0x000000ffff667224 */ /* 0x000fe400078e002e */
[C---:B------:R-:W-:Y:S01]  /*198a0*/  FMUL.FTZ R46, R0.reuse, R122 ;  /* 0x0000007a002e7220 */ /* 0x040fe20000410000 */
[----:B------:R-:W-:Y:S02]  /*198b0*/  IMAD.MOV.U32 R103, RZ, RZ, R47 ;  /* 0x000000ffff677224 */ /* 0x000fe400078e002f */
[----:B------:R-:W-:Y:S01]  /*198c0*/  FMUL.FTZ R47, R0, R123 ;  /* 0x0000007b002f7220 */ /* 0x000fe20000410000 */
[----:B------:R-:W-:Y:S01]  /*198d0*/  LOP3.LUT R77, R57, 0xff, RZ, 0xc0, !PT ;  /* 0x000000ff394d7812 */ /* 0x000fe200078ec0ff */
[----:B------:R-:W-:Y:S01]  /*198e0*/  IMAD.MOV.U32 R106, RZ, RZ, R102 ;  /* 0x000000ffff6a7224 */ /* 0x000fe200078e0066 */
[-C--:B------:R-:W-:Y:S01]  /*198f0*/  HMMA.16816.F32.BF16 R36, R144, R52.reuse, R36 ;  /* 0x000000349024723c */ /* 0x080fe20000041824 */
[----:B------:R3:W-:Y:S02]  /*19900*/  MUFU.EX2 R174, R45 ;  /* 0x0000002d00ae7308 */ /* 0x0007e40000000800 */
[----:B----4-:R-:W-:Y:S01]  /*19910*/  FMUL.FTZ R40, R68, R116 ;  /* 0x0000007444287220 */ /* 0x010fe20000410000 */
[----:B------:R-:W-:Y:S01]  /*19920*/  SHF.R.U32.HI R74, RZ, 0x18, R57 ;  /* 0x00000018ff4a7819 */ /* 0x000fe20000011639 */
[----:B------:R-:W-:Y:S01]  /*19930*/  IMAD.MOV.U32 R107, RZ, RZ, R103 ;  /* 0x000000ffff6b7224 */ /* 0x000fe200078e0067 */
[C---:B------:R-:W-:Y:S01]  /*19940*/  PRMT R61, R44.reuse, 0x7773, RZ ;  /* 0x000077732c3d7816 */ /* 0x040fe200000000ff */
[----:B------:R-:W-:Y:S01]  /*19950*/  IMAD.MOV.U32 R119, RZ, RZ, R156 ;  /* 0x000000ffff777224 */ /* 0x000fe200078e009c */
[----:B------:R-:W-:Y:S01]  /*19960*/  PRMT R60, R44, 0x7772, RZ ;  /* 0x000077722c3c7816 */ /* 0x000fe200000000ff */
[----:B-----5:R-:W-:Y:S01]  /*19970*/  FMUL.FTZ R48, R3, R124 ;  /* 0x0000007c03307220 */ /* 0x020fe20000410000 */
[C---:B------:R-:W-:Y:S04]  /*19980*/  HMMA.16816.F32.BF16 R40, R64.reuse, R52, R40 ;  /* 0x000000344028723c */ /* 0x040fe80000041828 */
[----:B------:R-:W-:Y:S01]  /*19990*/  FFMA.FTZ R52, R168, UR4, -R149 ;  /* 0x00000004a8347c23 */ /* 0x000fe20008010895 */
[----:B------:R-:W-:Y:S01]  /*199a0*/  FMUL.FTZ R44, R68, R120 ;  /* 0x00000078442c7220 */ /* 0x000fe20000410000 */
[----:B------:R-:W-:Y:S01]  /*199b0*/  PRMT R95, R60, 0x5410, R61 ;  /* 0x000054103c5f7816 */ /* 0x000fe2000000003d */
[----:B------:R-:W-:Y:S01]  /*199c0*/  FFMA.FTZ R60, R210, UR4, -R149 ;  /* 0x00000004d23c7c23 */ /* 0x000fe20008010895 */
[----:B------:R4:W-:Y:S01]  /*199d0*/  MUFU.EX2 R171, R52 ;  /* 0x0000003400ab7308 */ /* 0x0009e20000000800 */
[----:B---3--:R-:W-:Y:S01]  /*199e0*/  FFMA.FTZ R45, R165, UR4, -R148 ;  /* 0x00000004a52d7c23 */ /* 0x008fe20008010894 */
[----:B------:R-:W-:Y:S01]  /*199f0*/  LOP3.LUT R53, R49, 0xff, RZ, 0xc0, !PT ;  /* 0x000000ff31357812 */ /* 0x000fe200078ec0ff */
[----:B------:R-:W-:Y:S01]  /*19a00*/  FMUL.FTZ R49, R3, R125 ;  /* 0x0000007d03317220 */ /* 0x000fe20000410000 */
[----:B------:R-:W-:Y:S01]  /*19a10*/  LOP3.LUT R85, R56, 0xff, RZ, 0xc0, !PT ;  /* 0x000000ff38557812 */ /* 0x000fe200078ec0ff */
[----:B------:R-:W-:Y:S01]  /*19a20*/  LDSM.16.MT88.4 R124, [R181+0x7800] ;  /* 0x00780000b57c783b */ /* 0x000fe20000004200 */
[----:B------:R-:W-:Y:S01]  /*19a30*/  PRMT R86, R53, 0x5410, R59 ;  /* 0x0000541035567816 */ /* 0x000fe2000000003b */
[----:B------:R-:W-:Y:S03]  /*19a40*/  FMUL.FTZ R59, R0, R135 ;  /* 0x00000087003b7220 */ /* 0x000fe60000410000 */
[----:B------:R3:W-:Y:S01]  /*19a50*/  MUFU.EX2 R172, R45 ;  /* 0x0000002d00ac7308 */ /* 0x0007e20000000800 */
[----:B------:R-:W-:Y:S01]  /*19a60*/  LOP3.LUT R53, R56, 0xffff, RZ, 0xc0, !PT ;  /* 0x0000ffff38357812 */ /* 0x000fe200078ec0ff */
[----:B------:R-:W-:Y:S01]  /*19a70*/  IMAD.MOV.U32 R118, RZ, RZ, R158 ;  /* 0x000000ffff767224 */ /* 0x000fe200078e009e */
[----:B------:R-:W-:Y:S02]  /*19a80*/  SHF.R.U32.HI R84, RZ, 0x18, R56 ;  /* 0x00000018ff547819 */ /* 0x000fe40000011638 */
[----:B------:R-:W-:Y:S01]  /*19a90*/  LOP3.LUT R58, R58, 0xff, RZ, 0xc0, !PT ;  /* 0x000000ff3a3a7812 */ /* 0x000fe200078ec0ff */
[----:B------:R-:W-:Y:S01]  /*19aa0*/  IMAD.MOV.U32 R210, RZ, RZ, R118 ;  /* 0x000000ffffd27224 */ /* 0x000fe200078e0076 */
[----:B------:R-:W-:Y:S03]  /*19ab0*/  PRMT R96, R62, 0x5410, R63 ;  /* 0x000054103e607816 */ /* 0x000fe6000000003f */
[----:B------:R5:W-:Y:S01]  /*19ac0*/  MUFU.EX2 R122, R60 ;  /* 0x0000003c007a7308 */ /* 0x000be20000000800 */
[----:B----4-:R-:W-:Y:S01]  /*19ad0*/  FFMA.FTZ R52, R157, UR4, -R149 ;  /* 0x000000049d347c23 */ /* 0x010fe20008010895 */
[----:B------:R-:W-:Y:S01]  /*19ae0*/  SHF.R.U32.HI R73, RZ, 0x8, R53 ;  /* 0x00000008ff497819 */ /* 0x000fe20000011635 */
[----:B------:R-:W-:Y:S01]  /*19af0*/  FMUL.FTZ R53, R3, R129 ;  /* 0x0000008103357220 */ /* 0x000fe20000410000 */
[----:B------:R-:W-:Y:S02]  /*19b00*/  PRMT R87, R58, 0x5410, R87 ;  /* 0x000054103a577816 */ /* 0x000fe40000000057 */
[C---:B------:R-:W-:Y:S04]  /*19b10*/  LOP3.LUT R58, R57.reuse, 0xffff, RZ, 0xc0, !PT ;  /* 0x0000ffff393a7812 */ /* 0x040fe800078ec0ff */
[----:B------:R4:W1:Y:S01]  /*19b20*/  MUFU.EX2 R170, R52 ;  /* 0x0000003400aa7308 */ /* 0x0008620000000800 */
[----:B---3--:R-:W-:Y:S01]  /*19b30*/  FMUL.FTZ R45, R68, R121 ;  /* 0x00000079442d7220 */ /* 0x008fe20000410000 */
[----:B------:R-:W-:Y:S01]  /*19b40*/  SHF.R.U32.HI R62, RZ, 0x8, R58 ;  /* 0x00000008ff3e7819 */ /* 0x000fe2000001163a */
[----:B------:R-:W-:Y:S01]  /*19b50*/  FMUL.FTZ R58, R0, R134 ;  /* 0x00000086003a7220 */ /* 0x000fe20000410000 */
[----:B------:R-:W-:Y:S01]  /*19b60*/  PRMT R61, R57, 0x7632, R61 ;  /* 0x00007632393d7816 */ /* 0x000fe2000000003d */
[----:B------:R-:W-:Y:S01]  /*19b70*/  FMUL.FTZ R57, R68, R133 ;  /* 0x0000008544397220 */ /* 0x000fe20000410000 */
[----:B------:R-:W-:Y:S02]  /*19b80*/  PRMT R85, R85, 0x5410, R73 ;  /* 0x0000541055557816 */ /* 0x000fe40000000049 */
[-C--:B------:R-:W-:Y:S03]  /*19b90*/  HMMA.16816.F32.BF16 R44, R64, R54.reuse, R44 ;  /* 0x00000036402c723c */ /* 0x080fe6000004182c */
[--C-:B------:R-:W-:Y:S01]  /*19ba0*/  HSET2.LE.AND R73, R87, R78.reuse, PT ;  /* 0x0000004e57497233 */ /* 0x100fe20003803000 */
[----:B-----5:R-:W-:Y:S01]  /*19bb0*/  FFMA.FTZ R60, R211, UR4, -R149 ;  /* 0x00000004d33c7c23 */ /* 0x020fe20008010895 */
[----:B------:R-:W-:Y:S01]  /*19bc0*/  PRMT R92, R77, 0x5410, R62 ;  /* 0x000054104d5c7816 */ /* 0x000fe2000000003e */
[----:B------:R-:W-:Y:S01]  /*19bd0*/  FMUL.FTZ R62, R0, R138 ;  /* 0x0000008a003e7220 */ /* 0x000fe20000410000 */
[----:B------:R-:W-:Y:S01]  /*19be0*/  FFMA.FTZ R77, R243, UR4, -R150 ;  /* 0x00000004f34d7c23 */ /* 0x000fe20008010896 */
[C---:B------:R-:W-:Y:S01]  /*19bf0*/  HMMA.16816.F32.BF16 R48, R144.reuse, R54, R48 ;  /* 0x000000369030723c */ /* 0x040fe20000041830 */
[----:B------:R3:W-:Y:S03]  /*19c00*/  MUFU.EX2 R168, R60 ;  /* 0x0000003c00a87308 */ /* 0x0007e60000000800 */
[----:B----4-:R-:W-:Y:S01]  /*19c10*/  FFMA.FTZ R52, R166, UR4, -R148 ;  /* 0x00000004a6347c23 */ /* 0x010fe20008010894 */
[----:B------:R-:W-:Y:S01]  /*19c20*/  PRMT R54, R56, 0x7632, R54 ;  /* 0x0000763238367816 */ /* 0x000fe20000000036 */
[----:B------:R-:W-:Y:S01]  /*19c30*/  FFMA.FTZ R56, R167, UR4, -R148 ;  /* 0x00000004a7387c23 */ /* 0x000fe20008010894 */
[----:B------:R-:W-:Y:S01]  /*19c40*/  FMUL.FTZ R55, R2, R131 ;  /* 0x0000008302377220 */ /* 0x000fe20000410000 */
[----:B------:R-:W-:Y:S03]  /*19c50*/  LOP3.LUT R61, R61, 0xff, RZ, 0xc0, !PT ;  /* 0x000000ff3d3d7812 */ /* 0x000fe600078ec0ff */
[----:B------:R4:W-:Y:S01]  /*19c60*/  MUFU.EX2 R169, R52 ;  /* 0x0000003400a97308 */ /* 0x0009e20000000800 */
[----:B------:R-:W-:Y:S01]  /*19c70*/  LOP3.LUT R63, R54, 0xff, RZ, 0xc0, !PT ;  /* 0x000000ff363f7812 */ /* 0x000fe200078ec0ff */
[----:B------:R-:W-:Y:S01]  /*19c80*/  FMUL.FTZ R54, R2, R130 ;  /* 0x0000008202367220 */ /* 0x000fe20000410000 */
[----:B------:R-:W-:Y:S02]  /*19c90*/  LOP3.LUT R87, R95, 0xff00ff, RZ, 0xc0, !PT ;  /* 0x00ff00ff5f577812 */ /* 0x000fe400078ec0ff */
[----:B------:R-:W-:Y:S01]  /*19ca0*/  PRMT R84, R63, 0x5410, R84 ;  /* 0x000054103f547816 */ /* 0x000fe20000000054 */
[----:B------:R-:W-:Y:S01]  /*19cb0*/  FMUL.FTZ R63, R0, R139 ;  /* 0x0000008b003f7220 */ /* 0x000fe20000410000 */
[----:B------:R-:W-:Y:S03]  /*19cc0*/  PRMT R93, R61, 0x5410, R74 ;  /* 0x000054103d5d7816 */ /* 0x000fe6000000004a */
[----:B------:R5:W2:Y:S01]  /*19cd0*/  MUFU.EX2 R123, R56 ;  /* 0x00000038007b7308 */ /* 0x000aa20000000800 */
[----:B------:R-:W-:Y:S01]  /*19ce0*/  LOP3.LUT R94, R94, R73, RZ, 0xc0, !PT ;  /* 0x000000495e5e7212 */ /* 0x000fe200078ec0ff */
[C---:B---3--:R-:W-:Y:S01]  /*19cf0*/  FMUL.FTZ R60, R68.reuse, R136 ;  /* 0x00000088443c7220 */ /* 0x048fe20000410000 */
[----:B------:R-:W-:Y:S01]  /*19d00*/  FMUL.FTZ R61, R68, R137 ;  /* 0x00000089443d7220 */ /* 0x000fe20000410000 */
[--C-:B------:R-:W-:Y:S02]  /*19d10*/  HSET2.LE.AND R87, R87, R78.reuse, PT ;  /* 0x0000004e57577233 */ /* 0x100fe40003803000 */
[----:B------:R-:W-:Y:S04]  /*19d20*/  LOP3.LUT R95, R96, 0xff00ff, RZ, 0xc0, !PT ;  /* 0x00ff00ff605f7812 */ /* 0x000fe800078ec0ff */
[----:B------:R3:W-:Y:S01]  /*19d30*/  MUFU.EX2 R121, R77 ;  /* 0x0000004d00797308 */ /* 0x0007e20000000800 */
[----:B----4-:R-:W-:Y:S01]  /*19d40*/  FMUL.FTZ R52, R3, R128 ;  /* 0x0000008003347220 */ /* 0x010fe20000410000 */
[----:B-1----:R-:W-:Y:S02]  /*19d50*/  F2FP.BF16.F32.PACK_AB R73, R170, R171 ;  /* 0x000000abaa49723e */ /* 0x002fe400000010ff */
[--C-:B------:R-:W-:Y:S02]  /*19d60*/  HSET2.LE.AND R95, R95, R78.reuse, PT ;  /* 0x0000004e5f5f7233 */ /* 0x100fe40003803000 */
[----:B------:R-:W-:Y:S02]  /*19d70*/  LOP3.LUT R87, R73, R87, RZ, 0xc0, !PT ;  /* 0x0000005749577212 */ /* 0x000fe400078ec0ff */
[-C--:B------:R-:W-:Y:S03]  /*19d80*/  HMMA.16816.F32.BF16 R52, R144, R80.reuse, R52 ;  /* 0x000000509034723c */ /* 0x080fe60000041834 */
[----:B-----5:R-:W-:Y:S01]  /*19d90*/  FMUL.FTZ R56, R68, R132 ;  /* 0x0000008444387220 */ /* 0x020fe20000410000 */
[----:B------:R-:W-:Y:S02]  /*19da0*/  F2FP.BF16.F32.PACK_AB R73, R178, R179 ;  /* 0x000000b3b249723e */ /* 0x000fe400000010ff */
[--C-:B------:R-:W-:Y:S02]  /*19db0*/  HSET2.LE.AND R74, R86, R78.reuse, PT ;  /* 0x0000004e564a7233 */ /* 0x100fe40003803000 */
[----:B------:R-:W-:Y:S01]  /*19dc0*/  LOP3.LUT R95, R73, R95, RZ, 0xc0, !PT ;  /* 0x0000005f495f7212 */ /* 0x000fe200078ec0ff */
[----:B------:R-:W-:Y:S01]  /*19dd0*/  VIADD R73, R151, 0x1 ;  /* 0x0000000197497836 */ /* 0x000fe20000000000 */
[C---:B------:R-:W-:Y:S04]  /*19de0*/  HMMA.16816.F32.BF16 R56, R64.reuse, R80, R56 ;  /* 0x000000504038723c */ /* 0x040fe80000041838 */
[----:B------:R-:W-:Y:S02]  /*19df0*/  F2FP.BF16.F32.PACK_AB R86, R173, R172 ;  /* 0x000000acad56723e */ /* 0x000fe400000010ff */
[--C-:B---3--:R-:W-:Y:S02]  /*19e00*/  HSET2.LE.AND R77, R84, R78.reuse, PT ;  /* 0x0000004e544d7233 */ /* 0x108fe40003803000 */
[-C--:B------:R-:W-:Y:S03]  /*19e10*/  HMMA.16816.F32.BF16 R60, R64, R82.reuse, R60 ;  /* 0x00000052403c723c */ /* 0x080fe6000004183c */
[--C-:B------:R-:W-:Y:S01]  /*19e20*/  FFMA.FTZ R64, R212, UR4, -R150.reuse ;  /* 0x00000004d4407c23 */ /* 0x100fe20008010896 */
[----:B------:R-:W-:Y:S01]  /*19e30*/  LOP3.LUT R86, R86, R74, RZ, 0xc0, !PT ;  /* 0x0000004a56567212 */ /* 0x000fe200078ec0ff */
[----:B------:R-:W-:Y:S01]  /*19e40*/  FMUL.FTZ R65, R3, R141 ;  /* 0x0000008d03417220 */ /* 0x000fe20000410000 */
[--C-:B------:R-:W-:Y:S01]  /*19e50*/  HSET2.LE.AND R74, R85, R78.reuse, PT ;  /* 0x0000004e554a7233 */ /* 0x100fe20003803000 */
[----:B------:R1:W3:Y:S01]  /*19e60*/  MUFU.EX2 R120, R64 ;  /* 0x0000004000787308 */ /* 0x0002e20000000800 */
[----:B--2---:R-:W-:Y:S01]  /*19e70*/  F2FP.BF16.F32.PACK_AB R84, R123, R169 ;  /* 0x000000a97b54723e */ /* 0x004fe200000010ff */
[C---:B------:R-:W-:Y:S01]  /*19e80*/  FMUL.FTZ R66, R2.reuse, R142 ;  /* 0x0000008e02427220 */ /* 0x040fe20000410000 */
[----:B------:R-:W-:Y:S01]  /*19e90*/  LOP3.LUT R73, R105, UR25, R73, 0x96, !PT ;  /* 0x0000001969497c12 */ /* 0x000fe2000f8e9649 */
[----:B------:R-:W-:Y:S01]  /*19ea0*/  FMUL.FTZ R67, R2, R143 ;  /* 0x0000008f02437220 */ /* 0x000fe20000410000 */
[----:B------:R-:W-:Y:S02]  /*19eb0*/  LOP3.LUT R84, R84, R74, RZ, 0xc0, !PT ;  /* 0x0000004a54547212 */ /* 0x000fe400078ec0ff */
[--C-:B------:R-:W-:Y:S01]  /*19ec0*/  HSET2.LE.AND R92, R92, R78.reuse, PT ;  /* 0x0000004e5c5c7233 */ /* 0x100fe20003803000 */
[----:B------:R-:W-:Y:S01]  /*19ed0*/  IMAD.WIDE.U32 R96, R73, -0x326172a9, RZ ;  /* 0xcd9e8d5749607825 */ /* 0x000fe200078e00ff */
[----:B------:R-:W-:Y:S03]  /*19ee0*/  F2FP.BF16.F32.PACK_AB R74, R174, R175 ;  /* 0x000000afae4a723e */ /* 0x000fe600000010ff */
[--C-:B------:R-:W-:Y:S01]  /*19ef0*/  FFMA.FTZ R73, R163, UR4, -R79.reuse ;  /* 0x00000004a3497c23 */ /* 0x100fe2000801084f */
[----:B------:R-:W-:Y:S02]  /*19f00*/  F2FP.BF16.F32.PACK_AB R85, R168, R122 ;  /* 0x0000007aa855723e */ /* 0x000fe400000010ff */
[----:B------:R-:W-:Y:S01]  /*19f10*/  LOP3.LUT R92, R74, R92, RZ, 0xc0, !PT ;  /* 0x0000005c4a5c7212 */ /* 0x000fe200078ec0ff */
[----:B------:R-:W-:Y:S01]  /*19f20*/  FFMA.FTZ R74, R161, UR4, -R79 ;  /* 0x00000004a14a7c23 */ /* 0x000fe2000801084f */
[----:B------:R2:W-:Y:S01]  /*19f30*/  MUFU.EX2 R166, R73 ;  /* 0x0000004900a67308 */ /* 0x0005e20000000800 */
[----:B-1----:R-:W-:Y:S01]  /*19f40*/  FMUL.FTZ R64, R3, R140 ;  /* 0x0000008c03407220 */ /* 0x002fe20000410000 */
[----:B------:R-:W-:Y:S02]  /*19f50*/  LOP3.LUT R85, R85, R77, RZ, 0xc0, !PT ;  /* 0x0000004d55557212 */ /* 0x000fe400078ec0ff */
[--C-:B------:R-:W-:Y:S02]  /*19f60*/  HSET2.LE.AND R93, R93, R78.reuse, PT ;  /* 0x0000004e5d5d7233 */ /* 0x100fe40003803000 */
[----:B---3--:R-:W-:Y:S02]  /*19f70*/  F2FP.BF16.F32.PACK_AB R77, R120, R121 ;  /* 0x00000079784d723e */ /* 0x008fe400000010ff */
[----:B------:R-:W-:Y:S02]  /*19f80*/  HMMA.16816.F32.BF16 R64, R144, R82, R64 ;  /* 0x000000529040723c */ /* 0x000fe40000041840 */
[----:B------:R1:W-:Y:S01]  /*19f90*/  MUFU.EX2 R167, R74 ;  /* 0x0000004a00a77308 */ /* 0x0003e20000000800 */
[----:B------:R-:W3:Y:S01]  /*19fa0*/  LDSM.16.MT88.4 R80, [R185+0x6800] ;  /* 0x00680000b950783b */ /* 0x000ee20000004200 */
[----:B------:R-:W-:Y:S02]  /*19fb0*/  LOP3.LUT R93, R77, R93, RZ, 0xc0, !PT ;  /* 0x0000005d4d5d7212 */ /* 0x000fe400078ec0ff */
[C---:B------:R-:W-:Y:S02]  /*19fc0*/  LOP3.LUT R77, R97.reuse, R100, RZ, 0x3c, !PT ;  /* 0x00000064614d7212 */ /* 0x040fe400078e3cff */
[-C--:B------:R-:W-:Y:S05]  /*19fd0*/  HMMA.16816.F32.BF16 R4, R84, R88.reuse, R4 ;  /* 0x000000585404723c */ /* 0x080fea0000041804 */
[----:B--2---:R-:W-:Y:S01]  /*19fe0*/  LOP3.LUT R73, R97, R98, RZ, 0x3c, !PT ;  /* 0x0000006261497212 */ /* 0x004fe200078e3cff */
[----:B------:R-:W-:Y:S04]  /*19ff0*/  IMAD.WIDE.U32 R100, R77, -0x2daee0ad, RZ ;  /* 0xd2511f534d647825 */ /* 0x000fe800078e00ff */
[--C-:B------:R-:W-:Y:S01]  /*1a000*/  FFMA.FTZ R77, R164, UR4, -R150.reuse ;  /* 0x00000004a44d7c23 */ /* 0x100fe20008010896 */
[C---:B------:R-:W-:Y:S03]  /*1a010*/  HMMA.16816.F32.BF16 R8, R92.reuse, R88, R8 ;  /* 0x000000585c08723c */ /* 0x040fe60000041808 */
[----:B------:R2:W-:Y:S01]  /*1a020*/  MUFU.EX2 R165, R77 ;  /* 0x0000004d00a57308 */ /* 0x0005e20000000800 */
[----:B-1----:R-:W-:Y:S01]  /*1a030*/  LOP3.LUT R74, R96, R99, RZ, 0x3c, !PT ;  /* 0x00000063604a7212 */ /* 0x002fe200078e3cff */
[----:B------:R-:W-:Y:S04]  /*1a040*/  IMAD.WIDE.U32 R98, R73, -0x2daee0ad, RZ ;  /* 0xd2511f5349627825 */ /* 0x000fe800078e00ff */
[----:B------:R-:W-:Y:S01]  /*1a050*/  FFMA.FTZ R73, R162, UR4, -R150 ;  /* 0x00000004a2497c23 */ /* 0x000fe20008010896 */
[C---:B------:R-:W-:Y:S01]  /*1a060*/  ISETP.GT.AND P0, PT, R205.reuse, R210, PT ;  /* 0x000000d2cd00720c */ /* 0x040fe20003f04270 */
[-C--:B------:R-:W-:Y:S02]  /*1a070*/  HMMA.16816.F32.BF16 R12, R92, R90.reuse, R12 ;  /* 0x0000005a5c0c723c */ /* 0x080fe4000004180c */
[----:B------:R1:W-:Y:S01]  /*1a080*/  MUFU.EX2 R164, R73 ;  /* 0x0000004900a47308 */ /* 0x0003e20000000800 */
[----:B------:R-:W-:Y:S01]  /*1a090*/  LOP3.LUT R97, R108, UR27, R99, 0x96, !PT ;  /* 0x0000001b6c617c12 */ /* 0x000fe2000f8e9663 */
[----:B------:R-:W-:Y:S01]  /*1a0a0*/  IMAD.WIDE.U32 R104, R74, -0x2daee0ad, RZ ;  /* 0xd2511f534a687825 */ /* 0x000fe200078e00ff */
[----:B------:R-:W-:Y:S03]  /*1a0b0*/  LOP3.LUT R96, R96, R159, RZ, 0x3c, !PT ;  /* 0x0000009f60607212 */ /* 0x000fe600078e3cff */
[C---:B------:R-:W-:Y:S01]  /*1a0c0*/  HMMA.16816.F32.BF16 R16, R84.reuse, R90, R16 ;  /* 0x0000005a5410723c */ /* 0x040fe20000041810 */
[----:B------:R-:W4:Y:S03]  /*1a0d0*/  LDSM.16.MT88.4 R88, [R181+0x6800] ;  /* 0x00680000b558783b */ /* 0x000f260000004200 */
[----:B--2---:R-:W-:Y:S01]  /*1a0e0*/  LOP3.LUT R77, R110, UR27, R101, 0x96, !PT ;  /* 0x0000001b6e4d7c12 */ /* 0x004fe2000f8e9665 */
[----:B------:R-:W-:Y:S01]  /*1a0f0*/  IMAD.WIDE.U32 R102, R96, -0x2daee0ad, RZ ;  /* 0xd2511f5360667825 */ /* 0x000fe200078e00ff */
[----:B------:R-:W-:Y:S03]  /*1a100*/  LOP3.LUT R74, R100, UR26, R105, 0x96, !PT ;  /* 0x0000001a644a7c12 */ /* 0x000fe6000f8e9669 */
[----:B------:R-:W-:Y:S01]  /*1a110*/  VIADD R205, R205, 0xffffffff ;  /* 0xffffffffcdcd7836 */ /* 0x000fe20000000000 */
[-C--:B---3--:R-:W-:Y:S03]  /*1a120*/  HMMA.16816.F32.BF16 R20, R84, R80.reuse, R20 ;  /* 0x000000505414723c */ /* 0x088fe60000041814 */
[----:B-1----:R-:W-:Y:S01]  /*1a130*/  FFMA.FTZ R73, R206, UR4, -R79 ;  /* 0x00000004ce497c23 */ /* 0x002fe2000801084f */
[----:B------:R-:W-:Y:S01]  /*1a140*/  IMAD.WIDE.U32 R110, R74, -0x326172a9, RZ ;  /* 0xcd9e8d574a6e7825 */ /* 0x000fe200078e00ff */
[----:B------:R-:W-:Y:S02]  /*1a150*/  LOP3.LUT R96, R98, UR26, R103, 0x96, !PT ;  /* 0x0000001a62607c12 */ /* 0x000fe4000f8e9667 */
[----:B------:R1:W-:Y:S01]  /*1a160*/  MUFU.EX2 R163, R73 ;  /* 0x0000004900a37308 */ /* 0x0003e20000000800 */
[C---:B------:R-:W-:Y:S04]  /*1a170*/  HMMA.16816.F32.BF16 R24, R92.reuse, R80, R24 ;  /* 0x000000505c18723c */ /* 0x040fe80000041818 */
[----:B------:R-:W-:Y:S04]  /*1a180*/  IMAD.WIDE.U32 R80, R77, -0x326172a9, RZ ;  /* 0xcd9e8d574d507825 */ /* 0x000fe800078e00ff */
[-C--:B------:R-:W-:Y:S03]  /*1a190*/  HMMA.16816.F32.BF16 R28, R92, R82.reuse, R28 ;  /* 0x000000525c1c723c */ /* 0x080fe6000004181c */
[----:B------:R-:W-:Y:S01]  /*1a1a0*/  LOP3.LUT R74, R106, UR11, R81, 0x96, !PT ;  /* 0x0000000b6a4a7c12 */ /* 0x000fe2000f8e9651 */
[----:B------:R-:W-:Y:S01]  /*1a1b0*/  FFMA.FTZ R81, R208, UR4, -R79 ;  /* 0x00000004d0517c23 */ /* 0x000fe2000801084f */
[----:B------:R-:W-:Y:S03]  /*1a1c0*/  IMAD.WIDE.U32 R112, R96, -0x326172a9, RZ ;  /* 0xcd9e8d5760707825 */ /* 0x000fe600078e00ff */
[C---:B------:R-:W-:Y:S01]  /*1a1d0*/  HMMA.16816.F32.BF16 R32, R84.reuse, R82, R32 ;  /* 0x000000525420723c */ /* 0x040fe20000041820 */
[----:B------:R2:W-:Y:S03]  /*1a1e0*/  MUFU.EX2 R131, R81 ;  /* 0x0000005100837308 */ /* 0x0005e60000000800 */
[----:B-1----:R-:W-:Y:S01]  /*1a1f0*/  LOP3.LUT R73, R80, UR9, R111, 0x96, !PT ;  /* 0x0000000950497c12 */ /* 0x002fe2000f8e966f */
[----:B------:R-:W-:Y:S03]  /*1a200*/  IMAD.WIDE.U32 R98, R97, -0x326172a9, RZ ;  /* 0xcd9e8d5761627825 */ /* 0x000fe600078e00ff */
[-C--:B----4-:R-:W-:Y:S03]  /*1a210*/  HMMA.16816.F32.BF16 R36, R84, R88.reuse, R36 ;  /* 0x000000585424723c */ /* 0x090fe60000041824 */
[----:B------:R-:W-:Y:S04]  /*1a220*/  IMAD.WIDE.U32 R114, R73, -0x2daee0ad, RZ ;  /* 0xd2511f5349727825 */ /* 0x000fe800078e00ff */
[--C-:B------:R-:W-:Y:S01]  /*1a230*/  FFMA.FTZ R73, R176, UR4, -R148.reuse ;  /* 0x00000004b0497c23 */ /* 0x100fe20008010894 */
[----:B------:R-:W-:Y:S01]  /*1a240*/  LOP3.LUT R77, R98, UR9, R113, 0x96, !PT ;  /* 0x00000009624d7c12 */ /* 0x000fe2000f8e9671 */
[----:B------:R-:W-:Y:S01]  /*1a250*/  IMAD.WIDE.U32 R96, R74, -0x2daee0ad, RZ ;  /* 0xd2511f534a607825 */ /* 0x000fe200078e00ff */
[C---:B------:R-:W-:Y:S01]  /*1a260*/  HMMA.16816.F32.BF16 R40, R92.reuse, R88, R40 ;  /* 0x000000585c28723c */ /* 0x040fe20000041828 */
[----:B------:R1:W-:Y:S03]  /*1a270*/  MUFU.EX2 R162, R73 ;  /* 0x0000004900a27308 */ /* 0x0003e60000000800 */
[----:B------:R-:W-:Y:S01]  /*1a280*/  LOP3.LUT R80, R152, UR11, R99, 0x96, !PT ;  /* 0x0000000b98507c12 */ /* 0x000fe2000f8e9663 */
[----:B------:R-:W-:Y:S01]  /*1a290*/  IMAD.WIDE.U32 R116, R77, -0x2daee0ad, RZ ;  /* 0xd2511f534d747825 */ /* 0x000fe200078e00ff */
[----:B------:R-:W-:Y:S02]  /*1a2a0*/  LOP3.LUT R96, R96, UR22, R115, 0x96, !PT ;  /* 0x0000001660607c12 */ /* 0x000fe4000f8e9673 */
[-C--:B------:R-:W-:Y:S01]  /*1a2b0*/  HMMA.16816.F32.BF16 R44, R92, R90.reuse, R44 ;  /* 0x0000005a5c2c723c */ /* 0x080fe2000004182c */
[----:B------:R-:W3:Y:S02]  /*1a2c0*/  LDL.LU R115, [R1+0x38] ;  /* 0x0000380001737983 */ /* 0x000ee40000300800 */
[----:B--2---:R-:W-:Y:S01]  /*1a2d0*/  IMAD.WIDE.U32 R80, R80, -0x2daee0ad, RZ ;  /* 0xd2511f5350507825 */ /* 0x004fe200078e00ff */
[----:B------:R-:W-:Y:S03]  /*1a2e0*/  LOP3.LUT R74, R104, UR23, R97, 0x96, !PT ;  /* 0x00000017684a7c12 */ /* 0x000fe6000f8e9661 */
[----:B------:R-:W-:Y:S01]  /*1a2f0*/  FFMA.FTZ R88, R213, UR4, -R149 ;  /* 0x00000004d5587c23 */ /* 0x000fe20008010895 */
[----:B------:R-:W-:Y:S01]  /*1a300*/  IMAD.WIDE.U32 R96, R96, -0x326172a9, RZ ;  /* 0xcd9e8d5760607825 */ /* 0x000fe200078e00ff */
[C---:B------:R-:W-:Y:S02]  /*1a310*/  HMMA.16816.F32.BF16 R48, R84.reuse, R90, R48 ;  /* 0x0000005a5430723c */ /* 0x040fe40000041830 */
[----:B------:R2:W-:Y:S02]  /*1a320*/  MUFU.EX2 R160, R88 ;  /* 0x0000005800a07308 */ /* 0x0005e40000000800 */
[----:B-1----:R-:W-:Y:S01]  /*1a330*/  FFMA.FTZ R73, R177, UR4, -R148 ;  /* 0x00000004b1497c23 */ /* 0x002fe20008010894 */
[----:B------:R-:W-:Y:S01]  /*1a340*/  LOP3.LUT R98, R80, UR22, R117, 0x96, !PT ;  /* 0x0000001650627c12 */ /* 0x000fe2000f8e9675 */
[----:B------:R-:W-:Y:S01]  /*1a350*/  IMAD.MOV.U32 R103, RZ, RZ, R96 ;  /* 0x000000ffff677224 */ /* 0x000fe200078e0060 */
[----:B------:R-:W-:Y:S01]  /*1a360*/  LOP3.LUT R77, R102, UR23, R81, 0x96, !PT ;  /* 0x00000017664d7c12 */ /* 0x000fe2000f8e9651 */
[----:B------:R-:W-:Y:S01]  /*1a370*/  IMAD.WIDE.U32 R108, R74, -0x326172a9, RZ ;  /* 0xcd9e8d574a6c7825 */ /* 0x000fe200078e00ff */
[----:B------:R-:W-:Y:S03]  /*1a380*/  PRMT R102, R96, 0x7771, RZ ;  /* 0x0000777160667816 */ /* 0x000fe600000000ff */
[----:B------:R1:W4:Y:S01]  /*1a390*/  MUFU.EX2 R161, R73 ;  /* 0x0000004900a17308 */ /* 0x0003220000000800 */
[----:B------:R-:W5:Y:S01]  /*1a3a0*/  LDSM.16.MT88.4 R80, [R184+0x6800] ;  /* 0x00680000b850783b */ /* 0x000f620000004200 */
[----:B------:R-:W-:Y:S01]  /*1a3b0*/  IMAD.WIDE.U32 R98, R98, -0x326172a9, RZ ;  /* 0xcd9e8d5762627825 */ /* 0x000fe200078e00ff */
[----:B------:R-:W-:Y:S02]  /*1a3c0*/  LOP3.LUT R74, R108, UR7, R97, 0x96, !PT ;  /* 0x000000076c4a7c12 */ /* 0x000fe4000f8e9661 */
[C---:B------:R-:W-:Y:S01]  /*1a3d0*/  PRMT R101, R96.reuse, 0x7773, RZ ;  /* 0x0000777360657816 */ /* 0x040fe200000000ff */
[----:B------:R-:W-:Y:S01]  /*1a3e0*/  IMAD.WIDE.U32 R106, R77, -0x326172a9, RZ ;  /* 0xcd9e8d574d6a7825 */ /* 0x000fe200078e00ff */
[----:B------:R-:W-:Y:S02]  /*1a3f0*/  PRMT R100, R96, 0x7772, RZ ;  /* 0x0000777260647816 */ /* 0x000fe400000000ff */
[C---:B------:R-:W-:Y:S01]  /*1a400*/  PRMT R97, R98.reuse, 0x7773, RZ ;  /* 0x0000777362617816 */ /* 0x040fe200000000ff */
[----:B------:R-:W-:Y:S01]  /*1a410*/  IMAD.MOV.U32 R77, RZ, RZ, R98 ;  /* 0x000000ffff4d7224 */ /* 0x000fe200078e0062 */
[C---:B------:R-:W-:Y:S01]  /*1a420*/  PRMT R96, R98.reuse, 0x7772, RZ ;  /* 0x0000777262607816 */ /* 0x040fe200000000ff */
[----:B--2---:R-:W-:Y:S01]  /*1a430*/  FFMA.FTZ R88, R233, UR4, -R148 ;  /* 0x00000004e9587c23 */ /* 0x004fe20008010894 */
[----:B------:R-:W-:Y:S02]  /*1a440*/  PRMT R98, R98, 0x7771, RZ ;  /* 0x0000777162627816 */ /* 0x000fe400000000ff */
[----:B------:R-:W-:Y:S01]  /*1a450*/  LOP3.LUT R89, R77, 0xff, RZ, 0xc0, !PT ;  /* 0x000000ff4d597812 */ /* 0x000fe200078ec0ff */
[----:B------:R2:W-:Y:S01]  /*1a460*/  MUFU.EX2 R130, R88 ;  /* 0x0000005800827308 */ /* 0x0005e20000000800 */
[----:B------:R-:W-:Y:S01]  /*1a470*/  LOP3.LUT R77, R103, 0xff, RZ, 0xc0, !PT ;  /* 0x000000ff674d7812 */ /* 0x000fe200078ec0ff */
[----:B-1----:R-:W-:Y:S01]  /*1a480*/  FFMA.FTZ R73, R232, UR4, -R149 ;  /* 0x00000004e8497c23 */ /* 0x002fe20008010895 */
[----:B------:R-:W-:Y:S02]  /*1a490*/  PRMT R105, R89, 0x5410, R98 ;  /* 0x0000541059697816 */ /* 0x000fe40000000062 */
[----:B------:R-:W-:Y:S01]  /*1a4a0*/  PRMT R103, R77, 0x5410, R102 ;  /* 0x000054104d677816 */ /* 0x000fe20000000066 */
[----:B------:R-:W-:Y:S01]  /*1a4b0*/  FFMA.FTZ R77, R238, UR4, -R148 ;  /* 0x00000004ee4d7c23 */ /* 0x000fe20008010894 */
[----:B------:R-:W-:Y:S03]  /*1a4c0*/  PRMT R104, R100, 0x5410, R101 ;  /* 0x0000541064687816 */ /* 0x000fe60000000065 */
[----:B------:R1:W4:Y:S01]  /*1a4d0*/  MUFU.EX2 R135, R73 ;  /* 0x0000004900877308 */ /* 0x0003220000000800 */
[C---:B------:R-:W-:Y:S02]  /*1a4e0*/  LOP3.LUT R102, R74.reuse, 0xff, RZ, 0xc0, !PT ;  /* 0x000000ff4a667812 */ /* 0x040fe400078ec0ff */
[C---:B------:R-:W-:Y:S02]  /*1a4f0*/  PRMT R90, R74.reuse, 0x7632, R90 ;  /* 0x000076324a5a7816 */ /* 0x040fe4000000005a */
[----:B------:R-:W-:Y:S02]  /*1a500*/  SHF.R.U32.HI R101, RZ, 0x18, R74 ;  /* 0x00000018ff657819 */ /* 0x000fe4000001164a */
[----:B------:R-:W-:Y:S03]  /*1a510*/  LOP3.LUT R89, R74, 0xffff, RZ, 0xc0, !PT ;  /* 0x0000ffff4a597812 */ /* 0x000fe600078ec0ff */
[----:B------:R4:W-:Y:S01]  /*1a520*/  MUFU.EX2 R134, R77 ;  /* 0x0000004d00867308 */ /* 0x0009e20000000800 */
[----:B--2---:R-:W-:Y:S01]  /*1a530*/  FFMA.FTZ R88, R227, UR4, -R149 ;  /* 0x00000004e3587c23 */ /* 0x004fe20008010895 */
[----:B------:R-:W-:Y:S02]  /*1a540*/  LOP3.LUT R90, R90, 0xff, RZ, 0xc0, !PT ;  /* 0x000000ff5a5a7812 */ /* 0x000fe400078ec0ff */
[----:B------:R-:W-:Y:S06]  /*1a550*/  SHF.R.U32.HI R89, RZ, 0x8, R89 ;  /* 0x00000008ff597819 */ /* 0x000fec0000011659 */
[----:B------:R2:W-:Y:S01]  /*1a560*/  MUFU.EX2 R129, R88 ;  /* 0x0000005800817308 */ /* 0x0005e20000000800 */
[-C--:B-----5:R-:W-:Y:S03]  /*1a570*/  HMMA.16816.F32.BF16 R52, R84, R80.reuse, R52 ;  /* 0x000000505434723c */ /* 0x0a0fe60000041834 */
[----:B-1----:R-:W-:Y:S02]  /*1a580*/  LOP3.LUT R73, R106, UR7, R99, 0x96, !PT ;  /* 0x000000076a497c12 */ /* 0x002fe4000f8e9663 */
[----:B------:R-:W-:Y:S02]  /*1a590*/  PRMT R106, R96, 0x5410, R97 ;  /* 0x00005410606a7816 */ /* 0x000fe40000000061 */
[C---:B------:R-:W-:Y:S01]  /*1a5a0*/  LOP3.LUT R74, R73.reuse, 0xffff, RZ, 0xc0, !PT ;  /* 0x0000ffff494a7812 */ /* 0x040fe200078ec0ff */
[C---:B------:R-:W-:Y:S01]  /*1a5b0*/  HMMA.16816.F32.BF16 R56, R92.reuse, R80, R56 ;  /* 0x000000505c38723c */ /* 0x040fe20000041838 */
[----:B------:R-:W1:Y:S03]  /*1a5c0*/  LDSM.16.MT88.4 R96, [R180+0x7000] ;  /* 0x00700000b460783b */ /* 0x000e660000004200 */
[----:B----4-:R-:W-:Y:S01]  /*1a5d0*/  PRMT R77, R73, 0x7632, R77 ;  /* 0x00007632494d7816 */ /* 0x010fe2000000004d */
[----:B------:R-:W-:Y:S01]  /*1a5e0*/  FFMA.FTZ R80, R237, UR4, -R150 ;  /* 0x00000004ed507c23 */ /* 0x000fe20008010896 */
[----:B------:R-:W-:Y:S02]  /*1a5f0*/  LOP3.LUT R100, R73, 0xff, RZ, 0xc0, !PT ;  /* 0x000000ff49647812 */ /* 0x000fe400078ec0ff */
[-C--:B------:R-:W-:Y:S01]  /*1a600*/  HMMA.16816.F32.BF16 R60, R92, R82.reuse, R60 ;  /* 0x000000525c3c723c */ /* 0x080fe2000004183c */
[----:B------:R4:W-:Y:S01]  /*1a610*/  MUFU.EX2 R132, R80 ;  /* 0x0000005000847308 */ /* 0x0009e20000000800 */
[----:B------:R-:W5:Y:S01]  /*1a620*/  LDSM.16.MT88.4 R92, [R185+0x7000] ;  /* 0x00700000b95c783b */ /* 0x000f620000004200 */
[----:B------:R-:W-:Y:S01]  /*1a630*/  SHF.R.U32.HI R91, RZ, 0x18, R73 ;  /* 0x00000018ff5b7819 */ /* 0x000fe20000011649 */
[----:B------:R-:W-:Y:S01]  /*1a640*/  FFMA.FTZ R73, R231, UR4, -R149 ;  /* 0x00000004e7497c23 */ /* 0x000fe20008010895 */
[----:B------:R-:W-:Y:S02]  /*1a650*/  LOP3.LUT R77, R77, 0xff, RZ, 0xc0, !PT ;  /* 0x000000ff4d4d7812 */ /* 0x000fe400078ec0ff */
[----:B------:R-:W-:Y:S01]  /*1a660*/  SHF.R.U32.HI R74, RZ, 0x8, R74 ;  /* 0x00000008ff4a7819 */ /* 0x000fe2000001164a */
[----:B------:R-:W-:Y:S03]  /*1a670*/  HMMA.16816.F32.BF16 R64, R84, R82, R64 ;  /* 0x000000525440723c */ /* 0x000fe60000041840 */
[----:B------:R1:W1:Y:S01]  /*1a680*/  MUFU.EX2 R133, R73 ;  /* 0x0000004900857308 */ /* 0x0002620000000800 */
[----:B------:R-:W-:Y:S01]  /*1a690*/  LDSM.16.MT88.4 R84, [R184+0x7000] ;  /* 0x00700000b854783b */ /* 0x000fe20000004200 */
[----:B--2---:R-:W-:Y:S02]  /*1a6a0*/  PRMT R88, R102, 0x5410, R89 ;  /* 0x0000541066587816 */ /* 0x004fe40000000059 */
[----:B------:R-:W-:Y:S02]  /*1a6b0*/  PRMT R89, R90, 0x5410, R101 ;  /* 0x000054105a597816 */ /* 0x000fe40000000065 */
[----:B------:R-:W-:Y:S02]  /*1a6c0*/  PRMT R101, R77, 0x5410, R91 ;  /* 0x000054104d657816 */ /* 0x000fe4000000005b */
[--C-:B------:R-:W-:Y:S01]  /*1a6d0*/  HSET2.LE.AND R102, R105, R78.reuse, PT ;  /* 0x0000004e69667233 */ /* 0x100fe20003803000 */
[----:B----4-:R-:W2:Y:S01]  /*1a6e0*/  LDSM.16.MT88.4 R80, [R181+0x7000] ;  /* 0x00700000b550783b */ /* 0x010ea20000004200 */
[--C-:B------:R-:W-:Y:S02]  /*1a6f0*/  HSET2.LE.AND R90, R103, R78.reuse, PT ;  /* 0x0000004e675a7233 */ /* 0x100fe40003803000 */
[----:B------:R-:W-:Y:S02]  /*1a700*/  PRMT R100, R100, 0x5410, R74 ;  /* 0x0000541064647816 */ /* 0x000fe4000000004a */
[----:B------:R-:W-:Y:S01]  /*1a710*/  LOP3.LUT R91, R104, 0xff00ff, RZ, 0xc0, !PT ;  /* 0x00ff00ff685b7812 */ /* 0x000fe200078ec0ff */
[--C-:B-1----:R-:W-:Y:S01]  /*1a720*/  FFMA.FTZ R73, R252, UR4, -R150.reuse ;  /* 0x00000004fc497c23 */ /* 0x102fe20008010896 */
[----:B------:R-:W-:Y:S03]  /*1a730*/  F2FP.BF16.F32.PACK_AB R74, R161, R162 ;  /* 0x000000a2a14a723e */ /* 0x000fe600000010ff */
[--C-:B------:R-:W-:Y:S01]  /*1a740*/  HSET2.LE.AND R91, R91, R78.reuse, PT ;  /* 0x0000004e5b5b7233 */ /* 0x100fe20003803000 */
[----:B------:R1:W4:Y:S01]  /*1a750*/  MUFU.EX2 R128, R73 ;  /* 0x0000004900807308 */ /* 0x0003220000000800 */
[----:B------:R-:W-:Y:S02]  /*1a760*/  LOP3.LUT R90, R74, R90, RZ, 0xc0, !PT ;  /* 0x0000005a4a5a7212 */ /* 0x000fe400078ec0ff */
[--C-:B------:R-:W-:Y:S02]  /*1a770*/  HSET2.LE.AND R88, R88, R78.reuse, PT ;  /* 0x0000004e58587233 */ /* 0x100fe40003803000 */
[--C-:B------:R-:W-:Y:S02]  /*1a780*/  HSET2.LE.AND R89, R89, R78.reuse, PT ;  /* 0x0000004e59597233 */ /* 0x100fe40003803000 */
[----:B------:R-:W-:Y:S02]  /*1a790*/  F2FP.BF16.F32.PACK_AB R77, R160, R135 ;  /* 0x00000087a04d723e */ /* 0x000fe400000010ff */
[----:B------:R-:W-:Y:S02]  /*1a7a0*/  F2FP.BF16.F32.PACK_AB R74, R133, R129 ;  /* 0x00000081854a723e */ /* 0x000fe400000010ff */
[----:B------:R-:W-:Y:S02]  /*1a7b0*/  LOP3.LUT R103, R106, 0xff00ff, RZ, 0xc0, !PT ;  /* 0x00ff00ff6a677812 */ /* 0x000fe400078ec0ff */
[----:B------:R-:W-:Y:S02]  /*1a7c0*/  LOP3.LUT R91, R77, R91, RZ, 0xc0, !PT ;  /* 0x0000005b4d5b7212 */ /* 0x000fe400078ec0ff */
[----:B------:R-:W-:Y:S02]  /*1a7d0*/  LOP3.LUT R89, R74, R89, RZ, 0xc0, !PT ;  /* 0x000000594a597212 */ /* 0x000fe400078ec0ff */
[----:B-1----:R-:W-:Y:S02]  /*1a7e0*/  F2FP.BF16.F32.PACK_AB R73, R166, R167 ;  /* 0x000000a7a649723e */ /* 0x002fe400000010ff */
[--C-:B------:R-:W-:Y:S02]  /*1a7f0*/  HSET2.LE.AND R103, R103, R78.reuse, PT ;  /* 0x0000004e67677233 */ /* 0x100fe40003803000 */
[----:B------:R-:W-:Y:S02]  /*1a800*/  LOP3.LUT R102, R73, R102, RZ, 0xc0, !PT ;  /* 0x0000006649667212 */ /* 0x000fe400078ec0ff */
[----:B------:R-:W-:Y:S02]  /*1a810*/  F2FP.BF16.F32.PACK_AB R73, R134, R130 ;  /* 0x000000828649723e */ /* 0x000fe400000010ff */
[--C-:B------:R-:W-:Y:S02]  /*1a820*/  HSET2.LE.AND R100, R100, R78.reuse, PT ;  /* 0x0000004e64647233 */ /* 0x100fe40003803000 */
[----:B------:R-:W-:Y:S02]  /*1a830*/  LOP3.LUT R88, R73, R88, RZ, 0xc0, !PT ;  /* 0x0000005849587212 */ /* 0x000fe400078ec0ff */
[--C-:B------:R-:W-:Y:S02]  /*1a840*/  HSET2.LE.AND R101, R101, R78.reuse, PT ;  /* 0x0000004e65657233 */ /* 0x100fe40003803000 */
[----:B------:R-:W-:Y:S02]  /*1a850*/  F2FP.BF16.F32.PACK_AB R74, R131, R163 ;  /* 0x000000a3834a723e */ /* 0x000fe400000010ff */
[----:B----4-:R-:W-:Y:S01]  /*1a860*/  F2FP.BF16.F32.PACK_AB R77, R132, R128 ;  /* 0x00000080844d723e */ /* 0x010fe200000010ff */
[-C--:B------:R-:W-:Y:S05]  /*1a870*/  HMMA.16816.F32.BF16 R4, R88, R96.reuse, R4 ;  /* 0x000000605804723c */ /* 0x080fea0000041804 */
[----:B------:R-:W-:Y:S02]  /*1a880*/  F2FP.BF16.F32.PACK_AB R73, R164, R165 ;  /* 0x000000a5a449723e */ /* 0x000fe400000010ff */
[----:B------:R-:W-:Y:S02]  /*1a890*/  LOP3.LUT R100, R74, R100, RZ, 0xc0, !PT ;  /* 0x000000644a647212 */ /* 0x000fe400078ec0ff */
[----:B------:R-:W-:Y:S02]  /*1a8a0*/  LOP3.LUT R101, R77, R101, RZ, 0xc0, !PT ;  /* 0x000000654d657212 */ /* 0x000fe400078ec0ff */
[----:B------:R-:W-:Y:S01]  /*1a8b0*/  LOP3.LUT R103, R73, R103, RZ, 0xc0, !PT ;  /* 0x0000006749677212 */ /* 0x000fe200078ec0ff */
[----:B------:R-:W-:Y:S01]  /*1a8c0*/  FFMA.FTZ R73, R215, UR4, -R79 ;  /* 0x00000004d7497c23 */ /* 0x000fe2000801084f */
[----:B------:R-:W-:Y:S03]  /*1a8d0*/  LOP3.LUT R74, R112, UR8, R107, 0x96, !PT ;  /* 0x00000008704a7c12 */ /* 0x000fe6000f8e966b */
[----:B------:R1:W-:Y:S02]  /*1a8e0*/  MUFU.EX2 R158, R73 ;  /* 0x00000049009e7308 */ /* 0x0003e40000000800 */
[C---:B------:R-:W-:Y:S04]  /*1a8f0*/  HMMA.16816.F32.BF16 R8, R100.reuse, R96, R8 ;  /* 0x000000606408723c */ /* 0x040fe80000041808 */
[----:B------:R-:W-:Y:S04]  /*1a900*/  IMAD.WIDE.U32 R74, R74, -0x2daee0ad, RZ ;  /* 0xd2511f534a4a7825 */ /* 0x000fe800078e00ff */
[-C--:B------:R-:W-:Y:S03]  /*1a910*/  HMMA.16816.F32.BF16 R12, R100, R98.reuse, R12 ;  /* 0x00000062640c723c */ /* 0x080fe6000004180c */
[----:B-1----:R-:W-:Y:S05]  /*1a920*/  FFMA.FTZ R73, R218, UR4, -R79 ;  /* 0x00000004da497c23 */ /* 0x002fea000801084f */
[C---:B------:R-:W-:Y:S01]  /*1a930*/  HMMA.16816.F32.BF16 R16, R88.reuse, R98, R16 ;  /* 0x000000625810723c */ /* 0x040fe20000041810 */
[----:B------:R1:W4:Y:S07]  /*1a940*/  MUFU.EX2 R159, R73 ;  /* 0x00000049009f7308 */ /* 0x00032e0000000800 */
[-C--:B-----5:R-:W-:Y:S08]  /*1a950*/  HMMA.16816.F32.BF16 R20, R88, R92.reuse, R20 ;  /* 0x0000005c5814723c */ /* 0x0a0ff00000041814 */
[C---:B------:R-:W-:Y:S04]  /*1a960*/  HMMA.16816.F32.BF16 R24, R100.reuse, R92, R24 ;  /* 0x0000005c6418723c */ /* 0x040fe80000041818 */
[----:B------:R-:W-:Y:S01]  /*1a970*/  LOP3.LUT R92, R110, UR8, R109, 0x96, !PT ;  /* 0x000000086e5c7c12 */ /* 0x000fe2000f8e966d */
[----:B-1----:R-:W-:Y:S01]  /*1a980*/  FFMA.FTZ R73, R248, UR4, -R150 ;  /* 0x00000004f8497c23 */ /* 0x002fe20008010896 */
[----:B------:R-:W-:Y:S01]  /*1a990*/  LDSM.16.MT88.4 R108, [R185+0x7800] ;  /* 0x00780000b96c783b */ /* 0x000fe20000004200 */
[----:B----4-:R-:W-:Y:S01]  /*1a9a0*/  F2FP.BF16.F32.PACK_AB R136, R159, R158 ;  /* 0x0000009e9f88723e */ /* 0x010fe200000010ff */
[-C--:B------:R-:W-:Y:S01]  /*1a9b0*/  HMMA.16816.F32.BF16 R28, R100, R94.reuse, R28 ;  /* 0x0000005e641c723c */ /* 0x080fe2000004181c */
[----:B------:R1:W-:Y:S02]  /*1a9c0*/  MUFU.EX2 R156, R73 ;  /* 0x00000049009c7308 */ /* 0x0003e40000000800 */
[----:B------:R-:W-:Y:S05]  /*1a9d0*/  IMAD.WIDE.U32 R92, R92, -0x2daee0ad, RZ ;  /* 0xd2511f535c5c7825 */ /* 0x000fea00078e00ff */
[C---:B------:R-:W-:Y:S04]  /*1a9e0*/  HMMA.16816.F32.BF16 R32, R88.reuse, R94, R32 ;  /* 0x0000005e5820723c */ /* 0x040fe80000041820 */
[----:B------:R-:W-:Y:S01]  /*1a9f0*/  LOP3.LUT R77, R114, UR12, R93, 0x96, !PT ;  /* 0x0000000c724d7c12 */ /* 0x000fe2000f8e965d */
[----:B------:R-:W-:Y:S01]  /*1aa00*/  IMAD.MOV.U32 R94, RZ, RZ, R92 ;  /* 0x000000ffff5e7224 */ /* 0x000fe200078e005c */
[----:B------:R-:W4:Y:S01]  /*1aa10*/  LDL.LU R114, [R1+0x34] ;  /* 0x0000340001727983 */ /* 0x000f220000300800 */
[C---:B------:R-:W-:Y:S01]  /*1aa20*/  PRMT R95, R92.reuse, 0x7773, RZ ;  /* 0x000077735c5f7816 */ /* 0x040fe200000000ff */
[-C--:B--2---:R-:W-:Y:S02]  /*1aa30*/  HMMA.16816.F32.BF16 R36, R88, R80.reuse, R36 ;  /* 0x000000505824723c */ /* 0x084fe40000041824 */
[----:B------:R-:W2:Y:S01]  /*1aa40*/  LDL.LU R113, [R1+0x30] ;  /* 0x0000300001717983 */ /* 0x000ea20000300800 */
[--C-:B-1----:R-:W-:Y:S01]  /*1aa50*/  FFMA.FTZ R73, R217, UR4, -R150.reuse ;  /* 0x00000004d9497c23 */ /* 0x102fe20008010896 */
[----:B------:R-:W-:Y:S01]  /*1aa60*/  PRMT R93, R92, 0x7772, RZ ;  /* 0x000077725c5d7816 */ /* 0x000fe200000000ff */
[----:B------:R-:W-:Y:S01]  /*1aa70*/  FFMA.FTZ R150, R76, UR4, -R150 ;  /* 0x000000044c967c23 */ /* 0x000fe20008010896 */
[----:B------:R-:W5:Y:S01]  /*1aa80*/  LDL.LU R112, [R1+0x3c] ;  /* 0x00003c0001707983 */ /* 0x000f620000300800 */
[----:B------:R1:W1:Y:S01]  /*1aa90*/  MUFU.EX2 R157, R73 ;  /* 0x00000049009d7308 */ /* 0x0002620000000800 */
[C---:B------:R-:W-:Y:S04]  /*1aaa0*/  HMMA.16816.F32.BF16 R40, R100.reuse, R80, R40 ;  /* 0x000000506428723c */ /* 0x040fe80000041828 */
[----:B------:R-:W-:Y:S02]  /*1aab0*/  PRMT R96, R92, 0x7771, RZ ;  /* 0x000077715c607816 */ /* 0x000fe400000000ff */
[C---:B------:R-:W-:Y:S03]  /*1aac0*/  PRMT R92, R74.reuse, 0x7773, RZ ;  /* 0x000077734a5c7816 */ /* 0x040fe600000000ff */
[----:B------:R-:W1:Y:S01]  /*1aad0*/  MUFU.EX2 R150, R150 ;  /* 0x0000009600967308 */ /* 0x000e620000000800 */
[-C--:B------:R-:W-:Y:S03]  /*1aae0*/  HMMA.16816.F32.BF16 R44, R100, R82.reuse, R44 ;  /* 0x00000052642c723c */ /* 0x080fe6000004182c */
[C---:B------:R-:W-:Y:S02]  /*1aaf0*/  PRMT R81, R74.reuse, 0x7772, RZ ;  /* 0x000077724a517816 */ /* 0x040fe400000000ff */
[----:B------:R-:W-:Y:S02]  /*1ab00*/  PRMT R80, R74, 0x7771, RZ ;  /* 0x000077714a507816 */ /* 0x000fe400000000ff */
[----:B------:R-:W-:Y:S01]  /*1ab10*/  PRMT R99, R93, 0x5410, R95 ;  /* 0x000054105d637816 */ /* 0x000fe2000000005f */
[C---:B------:R-:W-:Y:S04]  /*1ab20*/  HMMA.16816.F32.BF16 R48, R88.reuse, R82, R48 ;  /* 0x000000525830723c */ /* 0x040fe80000041830 */
[--C-:B-1----:R-:W-:Y:S01]  /*1ab30*/  FFMA.FTZ R73, R223, UR4, -R79.reuse ;  /* 0x00000004df497c23 */ /* 0x102fe2000801084f */
[----:B------:R-:W-:Y:S01]  /*1ab40*/  FFMA.FTZ R79, R224, UR4, -R79 ;  /* 0x00000004e04f7c23 */ /* 0x000fe2000801084f */
[----:B------:R-:W-:Y:S02]  /*1ab50*/  PRMT R97, R81, 0x5410, R92 ;  /* 0x0000541051617816 */ /* 0x000fe4000000005c */
[-C--:B------:R-:W-:Y:S01]  /*1ab60*/  HMMA.16816.F32.BF16 R52, R88, R84.reuse, R52 ;  /* 0x000000545834723c */ /* 0x080fe20000041834 */
[----:B------:R1:W-:Y:S02]  /*1ab70*/  MUFU.EX2 R155, R73 ;  /* 0x00000049009b7308 */ /* 0x0003e40000000800 */
[----:B------:R-:W-:Y:S02]  /*1ab80*/  LOP3.LUT R83, R77, 0xff, RZ, 0xc0, !PT ;  /* 0x000000ff4d537812 */ /* 0x000fe400078ec0ff */
[----:B------:R-:W-:Y:S02]  /*1ab90*/  SHF.R.U32.HI R82, RZ, 0x18, R77 ;  /* 0x00000018ff527819 */ /* 0x000fe4000001164d */
[----:B------:R-:W-:Y:S01]  /*1aba0*/  F2FP.BF16.F32.PACK_AB R137, R157, R156 ;  /* 0x0000009c9d89723e */ /* 0x000fe200000010ff */
[C---:B------:R-:W-:Y:S03]  /*1abb0*/  HMMA.16816.F32.BF16 R56, R100.reuse, R84, R56 ;  /* 0x000000546438723c */ /* 0x040fe60000041838 */
[----:B------:R3:W3:Y:S01]  /*1abc0*/  MUFU.EX2 R154, R79 ;  /* 0x0000004f009a7308 */ /* 0x0006e20000000800 */
[----:B------:R-:W-:Y:S02]  /*1abd0*/  LOP3.LUT R84, R97, 0xff00ff, RZ, 0xc0, !PT ;  /* 0x00ff00ff61547812 */ /* 0x000fe400078ec0ff */
[----:B------:R-:W-:Y:S02]  /*1abe0*/  F2FP.BF16.F32.PACK_AB R139, R150, R153 ;  /* 0x00000099968b723e */ /* 0x000fe400000010ff */
[-C--:B------:R-:W-:Y:S03]  /*1abf0*/  HMMA.16816.F32.BF16 R60, R100, R86.reuse, R60 ;  /* 0x00000056643c723c */ /* 0x080fe6000004183c */
[--C-:B-1----:R-:W-:Y:S01]  /*1ac00*/  FFMA.FTZ R73, R219, UR4, -R148.reuse ;  /* 0x00000004db497c23 */ /* 0x102fe20008010894 */
[--C-:B------:R-:W-:Y:S03]  /*1ac10*/  HSET2.LE.AND R84, R84, R78.reuse, PT ;  /* 0x0000004e54547233 */ /* 0x100fe60003803000 */
[----:B------:R1:W-:Y:S01]  /*1ac20*/  MUFU.EX2 R152, R73 ;  /* 0x0000004900987308 */ /* 0x0003e20000000800 */
[----:B------:R-:W-:Y:S04]  /*1ac30*/  HMMA.16816.F32.BF16 R64, R88, R86, R64 ;  /* 0x000000565840723c */ /* 0x000fe80000041840 */
[----:B---3--:R-:W-:Y:S01]  /*1ac40*/  FFMA.FTZ R79, R222, UR4, -R148 ;  /* 0x00000004de4f7c23 */ /* 0x008fe20008010894 */
[----:B------:R-:W-:Y:S02]  /*1ac50*/  F2FP.BF16.F32.PACK_AB R138, R154, R155 ;  /* 0x0000009b9a8a723e */ /* 0x000fe400000010ff */
[----:B------:R-:W-:Y:S02]  /*1ac60*/  LOP3.LUT R139, R139, R84, RZ, 0xc0, !PT ;  /* 0x000000548b8b7212 */ /* 0x000fe400078ec0ff */
[----:B------:R3:W3:Y:S01]  /*1ac70*/  MUFU.EX2 R151, R79 ;  /* 0x0000004f00977308 */ /* 0x0006e20000000800 */
[----:B-1----:R-:W-:Y:S01]  /*1ac80*/  LOP3.LUT R73, R116, UR12, R75, 0x96, !PT ;  /* 0x0000000c74497c12 */ /* 0x002fe2000f8e964b */
[----:B------:R-:W-:Y:S02]  /*1ac90*/  IMAD.MOV.U32 R75, RZ, RZ, R74 ;  /* 0x000000ffff4b7224 */ /* 0x000fe400078e004a */
[--C-:B------:R-:W-:Y:S01]  /*1aca0*/  FFMA.FTZ R74, R249, UR4, -R149.reuse ;  /* 0x00000004f94a7c23 */ /* 0x100fe20008010895 */
[----:B------:R-:W-:Y:S05]  /*1acb0*/  LOP3.LUT R81, R73, 0xff, RZ, 0xc0, !PT ;  /* 0x000000ff49517812 */ /* 0x000fea00078ec0ff */
[----:B------:R1:W-:Y:S01]  /*1acc0*/  MUFU.EX2 R146, R74 ;  /* 0x0000004a00927308 */ /* 0x0003e20000000800 */
[----:B------:R-:W-:Y:S01]  /*1acd0*/  LOP3.LUT R75, R75, 0xff, RZ, 0xc0, !PT ;  /* 0x000000ff4b4b7812 */ /* 0x000fe200078ec0ff */
[----:B---3--:R-:W-:Y:S01]  /*1ace0*/  FFMA.FTZ R79, R119, UR4, -R149 ;  /* 0x00000004774f7c23 */ /* 0x008fe20008010895 */
[----:B------:R-:W-:Y:S07]  /*1acf0*/  F2FP.BF16.F32.PACK_AB R142, R151, R152 ;  /* 0x00000098978e723e */ /* 0x000fee00000010ff */
[----:B------:R3:W3:Y:S01]  /*1ad00*/  MUFU.EX2 R147, R79 ;  /* 0x0000004f00937308 */ /* 0x0006e20000000800 */
[----:B------:R-:W-:Y:S01]  /*1ad10*/  FFMA.FTZ R68, R68, R115, R246 ;  /* 0x0000007344447223 */ /* 0x000fe200000100f6 */
[--C-:B-1----:R-:W-:Y:S01]  /*1ad20*/  FFMA.FTZ R74, R236, UR4, -R148.reuse ;  /* 0x00000004ec4a7c23 */ /* 0x102fe20008010894 */
[----:B------:R-:W-:Y:S07]  /*1ad30*/  FFMA.FTZ R148, R235, UR4, -R148 ;  /* 0x00000004eb947c23 */ /* 0x000fee0008010894 */
[----:B------:R1:W-:Y:S01]  /*1ad40*/  MUFU.EX2 R145, R74 ;  /* 0x0000004a00917308 */ /* 0x0003e20000000800 */
[----:B---3--:R-:W-:Y:S02]  /*1ad50*/  LOP3.LUT R79, R94, 0xff, RZ, 0xc0, !PT ;  /* 0x000000ff5e4f7812 */ /* 0x008fe400078ec0ff */
[----:B------:R-:W3:Y:S01]  /*1ad60*/  LDSM.16.MT88.4 R92, [R180+0x7800] ;  /* 0x00780000b45c783b */ /* 0x000ee20000004200 */
[----:B------:R-:W-:Y:S06]  /*1ad70*/  F2FP.BF16.F32.PACK_AB R143, R146, R147 ;  /* 0x00000093928f723e */ /* 0x000fec00000010ff */
[----:B------:R-:W3:Y:S01]  /*1ad80*/  MUFU.EX2 R148, R148 ;  /* 0x0000009400947308 */ /* 0x000ee20000000800 */
[----:B------:R-:W-:Y:S02]  /*1ad90*/  PRMT R98, R79, 0x5410, R96 ;  /* 0x000054104f627816 */ /* 0x000fe40000000060 */
[--C-:B------:R-:W-:Y:S02]  /*1ada0*/  PRMT R96, R75, 0x5410, R80.reuse ;  /* 0x000054104b607816 */ /* 0x100fe40000000050 */
[C---:B------:R-:W-:Y:S02]  /*1adb0*/  LOP3.LUT R79, R77.reuse, 0xffff, RZ, 0xc0, !PT ;  /* 0x0000ffff4d4f7812 */ /* 0x040fe400078ec0ff */
[----:B------:R-:W-:Y:S02]  /*1adc0*/  PRMT R80, R77, 0x7632, R80 ;  /* 0x000076324d507816 */ /* 0x000fe40000000050 */
[----:B------:R-:W-:Y:S02]  /*1add0*/  SHF.R.U32.HI R77, RZ, 0x18, R73 ;  /* 0x00000018ff4d7819 */ /* 0x000fe40000011649 */
[C---:B-1----:R-:W-:Y:S02]  /*1ade0*/  LOP3.LUT R74, R73.reuse, 0xffff, RZ, 0xc0, !PT ;  /* 0x0000ffff494a7812 */ /* 0x042fe400078ec0ff */
[----:B------:R-:W-:Y:S01]  /*1adf0*/  PRMT R75, R73, 0x7632, R75 ;  /* 0x00007632494b7816 */ /* 0x000fe2000000004b */
[--C-:B------:R-:W-:Y:S01]  /*1ae00*/  FFMA.FTZ R73, R228, UR4, -R149.reuse ;  /* 0x00000004e4497c23 */ /* 0x100fe20008010895 */
[----:B------:R-:W-:Y:S01]  /*1ae10*/  FFMA.FTZ R149, R234, UR4, -R149 ;  /* 0x00000004ea957c23 */ /* 0x000fe20008010895 */
[----:B------:R-:W-:Y:S02]  /*1ae20*/  SHF.R.U32.HI R74, RZ, 0x8, R74 ;  /* 0x00000008ff4a7819 */ /* 0x000fe4000001164a */
[----:B------:R1:W-:Y:S01]  /*1ae30*/  MUFU.EX2 R144, R73 ;  /* 0x0000004900907308 */ /* 0x0003e20000000800 */
[----:B------:R-:W-:Y:S02]  /*1ae40*/  SHF.R.U32.HI R79, RZ, 0x8, R79 ;  /* 0x00000008ff4f7819 */ /* 0x000fe4000001164f */
[----:B------:R-:W-:Y:S02]  /*1ae50*/  LOP3.LUT R80, R80, 0xff, RZ, 0xc0, !PT ;  /* 0x000000ff50507812 */ /* 0x000fe400078ec0ff */
[----:B------:R-:W-:Y:S02]  /*1ae60*/  PRMT R81, R81, 0x5410, R74 ;  /* 0x0000541051517816 */ /* 0x000fe4000000004a */
[----:B------:R-:W-:Y:S03]  /*1ae70*/  PRMT R83, R83, 0x5410, R79 ;  /* 0x0000541053537816 */ /* 0x000fe6000000004f */
[----:B------:R-:W3:Y:S01]  /*1ae80*/  MUFU.EX2 R149, R149 ;  /* 0x0000009500957308 */ /* 0x000ee20000000800 */
[----:B------:R-:W-:Y:S02]  /*1ae90*/  PRMT R82, R80, 0x5410, R82 ;  /* 0x0000541050527816 */ /* 0x000fe40000000052 */
[----:B------:R-:W-:Y:S02]  /*1aea0*/  LOP3.LUT R75, R75, 0xff, RZ, 0xc0, !PT ;  /* 0x000000ff4b4b7812 */ /* 0x000fe400078ec0ff */
[----:B------:R-:W-:Y:S02]  /*1aeb0*/  LOP3.LUT R74, R99, 0xff00ff, RZ, 0xc0, !PT ;  /* 0x00ff00ff634a7812 */ /* 0x000fe400078ec0ff */
[----:B------:R-:W-:Y:S02]  /*1aec0*/  PRMT R80, R75, 0x5410, R77 ;  /* 0x000054104b507816 */ /* 0x000fe4000000004d */
[--C-:B------:R-:W-:Y:S02]  /*1aed0*/  HSET2.LE.AND R75, R83, R78.reuse, PT ;  /* 0x0000004e534b7233 */ /* 0x100fe40003803000 */
[--C-:B------:R-:W-:Y:S02]  /*1aee0*/  HSET2.LE.AND R76, R82, R78.reuse, PT ;  /* 0x0000004e524c7233 */ /* 0x100fe40003803000 */
[--C-:B-1----:R-:W-:Y:S02]  /*1aef0*/  HSET2.LE.AND R73, R98, R78.reuse, PT ;  /* 0x0000004e62497233 */ /* 0x102fe40003803000 */
[--C-:B------:R-:W-:Y:S02]  /*1af00*/  HSET2.LE.AND R74, R74, R78.reuse, PT ;  /* 0x0000004e4a4a7233 */ /* 0x100fe40003803000 */
[----:B---3--:R-:W-:Y:S02]  /*1af10*/  F2FP.BF16.F32.PACK_AB R140, R148, R145 ;  /* 0x00000091948c723e */ /* 0x008fe400000010ff */
[----:B------:R-:W-:Y:S02]  /*1af20*/  F2FP.BF16.F32.PACK_AB R141, R149, R144 ;  /* 0x00000090958d723e */ /* 0x000fe400000010ff */
[----:B------:R-:W-:Y:S01]  /*1af30*/  LOP3.LUT R142, R142, R73, RZ, 0xc0, !PT ;  /* 0x000000498e8e7212 */ /* 0x000fe200078ec0ff */
[----:B------:R-:W-:Y:S01]  /*1af40*/  IMAD.MOV.U32 R73, RZ, RZ, R71 ;  /* 0x000000ffff497224 */ /* 0x000fe200078e0047 */
[----:B------:R-:W-:Y:S01]  /*1af50*/  LOP3.LUT R143, R143, R74, RZ, 0xc0, !PT ;  /* 0x0000004a8f8f7212 */ /* 0x000fe200078ec0ff */
[----:B------:R-:W-:Y:S01]  /*1af60*/  IMAD.MOV.U32 R74, RZ, RZ, R70 ;  /* 0x000000ffff4a7224 */ /* 0x000fe200078e0046 */
[----:B------:R-:W-:Y:S02]  /*1af70*/  LOP3.LUT R140, R140, R75, RZ, 0xc0, !PT ;  /* 0x0000004b8c8c7212 */ /* 0x000fe400078ec0ff */
[----:B------:R-:W-:Y:S02]  /*1af80*/  LOP3.LUT R141, R141, R76, RZ, 0xc0, !PT ;  /* 0x0000004c8d8d7212 */ /* 0x000fe400078ec0ff */
[--C-:B------:R-:W-:Y:S02]  /*1af90*/  HSET2.LE.AND R77, R81, R78.reuse, PT ;  /* 0x0000004e514d7233 */ /* 0x100fe40003803000 */
[--C-:B------:R-:W-:Y:S02]  /*1afa0*/  HSET2.LE.AND R79, R96, R78.reuse, PT ;  /* 0x0000004e604f7233 */ /* 0x100fe40003803000 */
[----:B------:R-:W-:Y:S02]  /*1afb0*/  HSET2.LE.AND R78, R80, R78, PT ;  /* 0x0000004e504e7233 */ /* 0x000fe40003803000 */
[-C--:B------:R-:W-:Y:S01]  /*1afc0*/  HMMA.16816.F32.BF16 R80, R140, R92.reuse, R4 ;  /* 0x0000005c8c50723c */ /* 0x080fe20000041804 */
[----:B------:R-:W1:Y:S04]  /*1afd0*/  LDSM.16.MT88.4 R4, [R184+0x7800] ;  /* 0x00780000b804783b */ /* 0x000e680000004200 */
[----:B------:R-:W-:Y:S02]  /*1afe0*/  LOP3.LUT R136, R136, R77, RZ, 0xc0, !PT ;  /* 0x0000004d88887212 */ /* 0x000fe400078ec0ff */
[----:B------:R-:W-:Y:S02]  /*1aff0*/  LOP3.LUT R137, R137, R78, RZ, 0xc0, !PT ;  /* 0x0000004e89897212 */ /* 0x000fe400078ec0ff */
[----:B------:R-:W-:Y:S07]  /*1b000*/  LOP3.LUT R138, R138, R79, RZ, 0xc0, !PT ;  /* 0x0000004f8a8a7212 */ /* 0x000fee00078ec0ff */
[C---:B------:R-:W-:Y:S08]  /*1b010*/  HMMA.16816.F32.BF16 R84, R136.reuse, R92, R8 ;  /* 0x0000005c8854723c */ /* 0x040ff00000041808 */
[-C--:B------:R-:W-:Y:S08]  /*1b020*/  HMMA.16816.F32.BF16 R88, R136, R94.reuse, R12 ;  /* 0x0000005e8858723c */ /* 0x080ff0000004180c */
[C---:B------:R-:W-:Y:S08]  /*1b030*/  HMMA.16816.F32.BF16 R92, R140.reuse, R94, R16 ;  /* 0x0000005e8c5c723c */ /* 0x040ff00000041810 */
[-C--:B------:R-:W-:Y:S08]  /*1b040*/  HMMA.16816.F32.BF16 R96, R140, R108.reuse, R20 ;  /* 0x0000006c8c60723c */ /* 0x080ff00000041814 */
[C---:B------:R-:W-:Y:S08]  /*1b050*/  HMMA.16816.F32.BF16 R100, R136.reuse, R108, R24 ;  /* 0x0000006c8864723c */ /* 0x040ff00000041818 */
[-C--:B------:R-:W-:Y:S08]  /*1b060*/  HMMA.16816.F32.BF16 R104, R136, R110.reuse, R28 ;  /* 0x0000006e8868723c */ /* 0x080ff0000004181c */
[C---:B------:R-:W-:Y:S04]  /*1b070*/  HMMA.16816.F32.BF16 R108, R140.reuse, R110, R32 ;  /* 0x0000006e8c6c723c */ /* 0x040fe80000041820 */
[----:B----4-:R-:W-:Y:S01]  /*1b080*/  FFMA.FTZ R8, R0, R114, R245 ;  /* 0x0000007200087223 */ /* 0x010fe200000100f5 */
[----:B------:R-:W-:Y:S01]  /*1b090*/  FADD.FTZ R0, R247, R68 ;  /* 0x00000044f7007221 */ /* 0x000fe20000010000 */
[----:B------:R-:W-:Y:S02]  /*1b0a0*/  IMAD.MOV.U32 R68, RZ, RZ, R69 ;  /* 0x000000ffff447224 */ /* 0x000fe400078e0045 */
[----:B--2---:R-:W-:Y:S01]  /*1b0b0*/  FFMA.FTZ R3, R3, R113, R221 ;  /* 0x0000007103037223 */ /* 0x004fe200000100dd */
[----:B------:R-:W-:Y:S01]  /*1b0c0*/  FADD.FTZ R8, R244, R8 ;  /* 0x00000008f4087221 */ /* 0x000fe20000010000 */
[----:B------:R-:W-:Y:S01]  /*1b0d0*/  FADD.FTZ R9, R242, R0 ;  /* 0x00000000f2097221 */ /* 0x000fe20000010000 */
[----:B-----5:R-:W-:Y:S01]  /*1b0e0*/  FFMA.FTZ R2, R2, R112, R216 ;  /* 0x0000007002027223 */ /* 0x020fe200000100d8 */
        /* <DEDUP_REMOVED lines=15> */
[----:B------:R-:W-:Y:S02]  /*1b1e0*/  FADD.FTZ R3, R169, R3 ;  /* 0x00000003a9037221 */ /* 0x000fe40000010000 */
        /* <DEDUP_REMOVED lines=34> */
[----:B------:R-:W-:Y:S03]  /*1b410*/  FADD.FTZ R0, R156, R0 ;  /* 0x000000009c007221 */ /* 0x000fe60000010000 */
        /* <DEDUP_REMOVED lines=18> */
[----:B-1----:R-:W-:Y:S01]  /*1b540*/  IMAD.MOV.U32 R3, RZ, RZ, R72 ;  /* 0x000000ffff037224 */ /* 0x002fe200078e0048 */
[----:B------:R-:W-:Y:S06]  /*1b550*/  @P0 BRA `(.L_x_2241) ;  /* 0xffffffa000c40947 */ /* 0x000fec000383ffff */
.L_x_2240:
[----:B--2---:R-:W2:Y:S01]  /*1b560*/  LDL.LU R0, [R1+0x30] ;  /* 0x0000300001007983 */ /* 0x004ea20000300800 */
[----:B------:R-:W1:Y:S01]  /*1b570*/  LDCU UR4, c[0x0][0x4fc] ;  /* 0x00009f80ff0477ac */ /* 0x000e620008000800 */
[----:B------:R-:W3:Y:S01]  /*1b580*/  S2R R41, SR_TID.X ;  /* 0x0000000000297919 */ /* 0x000ee20000002100 */
[----:B------:R-:W-:Y:S01]  /*1b590*/  MOV R34, 0x10 ;  /* 0x0000001000227802 */ /* 0x000fe20000000f00 */
[----:B------:R-:W4:Y:S01]  /*1b5a0*/  LDC.U8 R40, c[0x0][0x548] ;  /* 0x00015200ff287b82 */ /* 0x000f220000000000 */
[----:B------:R-:W5:Y:S04]  /*1b5b0*/  LDL.LU R7, [R1+0x3c] ;  /* 0x00003c0001077983 */ /* 0x000f680000300800 */
[----:B------:R-:W4:Y:S04]  /*1b5c0*/  LDL.LU R6, [R1+0x38] ;  /* 0x0000380001067983 */ /* 0x000f280000300800 */
[----:B------:R-:W4:Y:S04]  /*1b5d0*/  LDL.LU R5, [R1+0x34] ;  /* 0x0000340001057983 */ /* 0x000f280000300800 */
[----:B------:R-:W4:Y:S04]  /*1b5e0*/  LDL.LU R10, [R1+0x5c] ;  /* 0x00005c00010a7983 */ /* 0x000f280000300800 */
[----:B------:R-:W4:Y:S01]  /*1b5f0*/  LDL.LU R9, [R1+0x60] ;  /* 0x0000600001097983 */ /* 0x000f220000300800 */
[----:B------:R-:W-:Y:S01]  /*1b600*/  UMOV UR5, 0x400 ;  /* 0x0000040000057882 */ /* 0x000fe20000000000 */
[----:B------:R-:W-:Y:S01]  /*1b610*/  UISETP.NE.AND UP1, UPT, UR16, -0x1, UPT ;  /* 0xffffffff1000788c */ /* 0x000fe2000bf25270 */
[----:B------:R-:W1:Y:S01]  /*1b620*/  S2R R42, SR_CTAID.Y ;  /* 0x00000000002a7919 */ /* 0x000e620000002600 */
[----:B---3--:R-:W-:-:S02]  /*1b630*/  LOP3.LUT P2, RZ, R41, 0x4, RZ, 0xc0, !PT ;  /* 0x0000000429ff7812 */ /* 0x008fc4000784c0ff */
[C---:B------:R-:W-:Y:S02]  /*1b640*/  LOP3.LUT P0, RZ, R41.reuse, 0x10, RZ, 0xc0, !PT ;  /* 0x0000001029ff7812 */ /* 0x040fe4000780c0ff */
[----:B------:R-:W-:Y:S02]  /*1b650*/  SEL R34, R34, 0xfffffff0, !P2 ;  /* 0xfffffff022227807 */ /* 0x000fe40005000000 */
[C---:B------:R-:W-:Y:S02]  /*1b660*/  LOP3.LUT P1, RZ, R41.reuse, 0x8, RZ, 0xc0, !PT ;  /* 0x0000000829ff7812 */ /* 0x040fe4000782c0ff */
[----:B------:R-:W-:Y:S01]  /*1b670*/  LOP3.LUT P6, RZ, R41, 0x3, RZ, 0xc0, !PT ;  /* 0x0000000329ff7812 */ /* 0x000fe200078cc0ff */
[----:B--2---:R-:W2:Y:S04]  /*1b680*/  SHFL.BFLY PT, R4, R0, 0x2, 0x1f ;  /* 0x0c401f0000047f89 */ /* 0x004ea800000e0000 */
[----:B-----5:R-:W3:Y:S04]  /*1b690*/  SHFL.BFLY PT, R3, R7, 0x2, 0x1f ;  /* 0x0c401f0007037f89 */ /* 0x020ee800000e0000 */
[----:B----4-:R-:W4:Y:S01]  /*1b6a0*/  SHFL.BFLY PT, R2, R6, 0x2, 0x1f ;  /* 0x0c401f0006027f89 */ /* 0x010f2200000e0000 */
[----:B--2---:R-:W-:-:S03]  /*1b6b0*/  FADD.FTZ R4, R4, R0 ;  /* 0x0000000004047221 */ /* 0x004fc60000010000 */
[----:B------:R-:W2:Y:S04]  /*1b6c0*/  SHFL.BFLY PT, R0, R5, 0x2, 0x1f ;  /* 0x0c401f0005007f89 */ /* 0x000ea800000e0000 */
[----:B------:R-:W5:Y:S01]  /*1b6d0*/  SHFL.BFLY PT, R36, R4, 0x1, 0x1f ;  /* 0x0c201f0004247f89 */ /* 0x000f6200000e0000 */
[----:B---3--:R-:W-:Y:S01]  /*1b6e0*/  FADD.FTZ R3, R3, R7 ;  /* 0x0000000703037221 */ /* 0x008fe20000010000 */
[----:B----4-:R-:W-:-:S04]  /*1b6f0*/  FADD.FTZ R2, R2, R6 ;  /* 0x0000000602027221 */ /* 0x010fc80000010000 */
[----:B------:R-:W3:Y:S01]  /*1b700*/  SHFL.BFLY PT, R37, R3, 0x1, 0x1f ;  /* 0x0c201f0003257f89 */ /* 0x000ee200000e0000 */
[----:B------:R-:W-:-:S03]  /*1b710*/  SHF.L.U32 R6, R41, 0x5, RZ ;  /* 0x0000000529067819 */ /* 0x000fc600000006ff */
[----:B------:R-:W4:Y:S01]  /*1b720*/  SHFL.BFLY PT, R7, R2, 0x1, 0x1f ;  /* 0x0c201f0002077f89 */ /* 0x000f2200000e0000 */
[----:B------:R-:W-:Y:S01]  /*1b730*/  LOP3.LUT R6, R10, 0x7c00, R6, 0xf8, !PT ;  /* 0x00007c000a067812 */ /* 0x000fe200078ef806 */
[----:B--2---:R-:W-:Y:S01]  /*1b740*/  FADD.FTZ R0, R0, R5 ;  /* 0x0000000500007221 */ /* 0x004fe20000010000 */
[----:B------:R-:W-:Y:S01]  /*1b750*/  SHF.L.U32 R5, R41, 0x4, RZ ;  /* 0x0000000429057819 */ /* 0x000fe200000006ff */
[----:B-----5:R-:W-:-:S03]  /*1b760*/  FADD.FTZ R36, R4, R36 ;  /* 0x0000002404247221 */ /* 0x020fc60000010000 */
[----:B------:R-:W2:Y:S01]  /*1b770*/  SHFL.BFLY PT, R8, R0, 0x1, 0x1f ;  /* 0x0c201f0000087f89 */ /* 0x000ea200000e0000 */
[----:B------:R-:W-:Y:S01]  /*1b780*/  LOP3.LUT R5, R5, 0x1c0, RZ, 0xc0, !PT ;  /* 0x000001c005057812 */ /* 0x000fe200078ec0ff */
[----:B------:R-:W5:Y:S01]  /*1b790*/  MUFU.RCP R4, R36 ;  /* 0x0000002400047308 */ /* 0x000f620000001000 */
[----:B------:R-:W-:Y:S01]  /*1b7a0*/  FSETP.NE.FTZ.AND P5, PT, R36, RZ, PT ;  /* 0x000000ff2400720b */ /* 0x000fe20003fb5000 */
[----:B---3--:R-:W-:Y:S01]  /*1b7b0*/  FADD.FTZ R37, R3, R37 ;  /* 0x0000002503257221 */ /* 0x008fe20000010000 */
[----:B------:R-:W-:Y:S01]  /*1b7c0*/  LOP3.LUT R5, R5, 0x38, R9, 0xf8, !PT ;  /* 0x0000003805057812 */ /* 0x000fe200078ef809 */
[----:B----4-:R-:W-:-:S04]  /*1b7d0*/  FADD.FTZ R38, R2, R7 ;  /* 0x0000000702267221 */ /* 0x010fc80000010000 */
[----:B------:R-:W3:Y:S01]  /*1b7e0*/  MUFU.RCP R3, R37 ;  /* 0x0000002500037308 */ /* 0x000ee20000001000 */
[----:B------:R-:W-:Y:S02]  /*1b7f0*/  FSETP.NE.FTZ.AND P4, PT, R37, RZ, PT ;  /* 0x000000ff2500720b */ /* 0x000fe40003f95000 */
[----:B------:R-:W-:Y:S02]  /*1b800*/  LOP3.LUT R25, R6, R5, RZ, 0xfc, !PT ;  /* 0x0000000506197212 */ /* 0x000fe400078efcff */
[----:B------:R-:W-:Y:S02]  /*1b810*/  FSETP.NE.FTZ.AND P3, PT, R38, RZ, PT ;  /* 0x000000ff2600720b */ /* 0x000fe40003f75000 */
[----:B-----5:R-:W-:Y:S01]  /*1b820*/  FSEL R4, R4, 1, P5 ;  /* 0x3f80000004047808 */ /* 0x020fe20002800000 */
[----:B--2---:R-:W-:-:S04]  /*1b830*/  FADD.FTZ R39, R0, R8 ;  /* 0x0000000800277221 */ /* 0x004fc80000010000 */
[----:B-1----:R-:W-:Y:S02]  /*1b840*/  FMUL.FTZ R0, R4, UR4 ;  /* 0x0000000404007c20 */ /* 0x002fe40008410000 */
[----:B------:R-:W1:Y:S01]  /*1b850*/  MUFU.RCP R4, R38 ;  /* 0x0000002600047308 */ /* 0x000e620000001000 */
[----:B---3--:R-:W-:Y:S01]  /*1b860*/  FSEL R2, R3, 1, P4 ;  /* 0x3f80000003027808 */ /* 0x008fe20002000000 */
[C---:B------:R-:W-:Y:S01]  /*1b870*/  FMUL.FTZ R80, R0.reuse, R80 ;  /* 0x0000005000507220 */ /* 0x040fe20000410000 */
[----:B------:R-:W-:Y:S01]  /*1b880*/  FSETP.NE.FTZ.AND P2, PT, R39, RZ, PT ;  /* 0x000000ff2700720b */ /* 0x000fe20003f55000 */
[C---:B------:R-:W-:Y:S01]  /*1b890*/  FMUL.FTZ R9, R0.reuse, R81 ;  /* 0x0000005100097220 */ /* 0x040fe20000410000 */
[C---:B------:R-:W-:Y:S01]  /*1b8a0*/  FMUL.FTZ R92, R0.reuse, R92 ;  /* 0x0000005c005c7220 */ /* 0x040fe20000410000 */
[C---:B------:R-:W-:Y:S01]  /*1b8b0*/  FMUL.FTZ R5, R0.reuse, R93 ;  /* 0x0000005d00057220 */ /* 0x040fe20000410000 */
[C---:B------:R-:W-:Y:S01]  /*1b8c0*/  FMUL.FTZ R96, R0.reuse, R96 ;  /* 0x0000006000607220 */ /* 0x040fe20000410000 */
        /* <DEDUP_REMOVED lines=13> */
[----:B------:R-:W-:Y:S01]  /*1b9a0*/  FMUL.FTZ R2, R2, UR4 ;  /* 0x0000000402027c20 */ /* 0x000fe20008410000 */
[----:B------:R-:W-:-:S02]  /*1b9b0*/  F2FP.BF16.F32.PACK_AB R9, R9, R80 ;  /* 0x000000500909723e */ /* 0x000fc400000010ff */
[----:B------:R-:W-:Y:S01]  /*1b9c0*/  F2FP.BF16.F32.PACK_AB R5, R5, R92 ;  /* 0x0000005c0505723e */ /* 0x000fe200000010ff */
[----:B------:R-:W-:Y:S01]  /*1b9d0*/  FMUL.FTZ R0, R0, UR4 ;  /* 0x0000000400007c20 */ /* 0x000fe20008410000 */
[----:B--2---:R-:W-:Y:S01]  /*1b9e0*/  FSEL R3, R3, 1, P2 ;  /* 0x3f80000003037808 */ /* 0x004fe20001000000 */
[C---:B------:R-:W-:Y:S01]  /*1b9f0*/  FMUL.FTZ R82, R2.reuse, R82 ;  /* 0x0000005202527220 */ /* 0x040fe20000410000 */
[----:B------:R-:W-:Y:S01]  /*1ba00*/  FMUL.FTZ R8, R2, R83 ;  /* 0x0000005302087220 */ /* 0x000fe20000410000 */
[C---:B------:R-:W-:Y:S01]  /*1ba10*/  FMUL.FTZ R84, R0.reuse, R84 ;  /* 0x0000005400547220 */ /* 0x040fe20000410000 */
[C---:B------:R-:W-:Y:S01]  /*1ba20*/  FMUL.FTZ R7, R0.reuse, R85 ;  /* 0x0000005500077220 */ /* 0x040fe20000410000 */
        /* <DEDUP_REMOVED lines=9> */
[----:B------:R-:W2:Y:S01]  /*1bac0*/  LDC.U8 R3, c[0x0][0x549] ;  /* 0x00015240ff037b82 */ /* 0x000ea20000000000 */
        /* <DEDUP_REMOVED lines=25> */
[----:B------:R-:W-:Y:S01]  /*1bc60*/  SEL R25, R0, 0xffffffe0, !P1 ;  /* 0xffffffe000197807 */ /* 0x000fe20004800000 */
[----:B------:R-:W-:Y:S01]  /*1bc70*/  FMUL.FTZ R6, R35, R87 ;  /* 0x0000005723067220 */ /* 0x000fe20000410000 */
[----:B--2---:R-:W-:Y:S01]  /*1bc80*/  ISETP.NE.AND P1, PT, R3, RZ, PT ;  /* 0x000000ff0300720c */ /* 0x004fe20003f25270 */
[C---:B------:R-:W-:Y:S01]  /*1bc90*/  FMUL.FTZ R90, R35.reuse, R90 ;  /* 0x0000005a235a7220 */ /* 0x040fe20000410000 */
[C---:B------:R-:W-:Y:S01]  /*1bca0*/  IADD3 R0, PT, PT, R2.reuse, 0x40, RZ ;  /* 0x0000004002007810 */ /* 0x040fe20007ffe0ff */
[C---:B------:R-:W-:Y:S01]  /*1bcb0*/  FMUL.FTZ R10, R35.reuse, R91 ;  /* 0x0000005b230a7220 */ /* 0x040fe20000410000 */
[----:B------:R-:W-:Y:S01]  /*1bcc0*/  @P0 IADD3 R0, PT, PT, R2, -0x40, RZ ;  /* 0xffffffc002000810 */ /* 0x000fe20007ffe0ff */
[----:B------:R-:W-:Y:S01]  /*1bcd0*/  STS [R2], R9 ;  /* 0x0000000902007388 */ /* 0x000fe20000000800 */
[----:B------:R-:W-:Y:S01]  /*1bce0*/  ISETP.NE.AND P0, PT, R40, RZ, !P1 ;  /* 0x000000ff2800720c */ /* 0x000fe20004f05270 */
[C---:B------:R-:W-:Y:S01]  /*1bcf0*/  FMUL.FTZ R102, R35.reuse, R102 ;  /* 0x0000006623667220 */ /* 0x040fe20000410000 */
[----:B------:R-:W-:Y:S01]  /*1bd00*/  F2FP.BF16.F32.PACK_AB R8, R8, R82 ;  /* 0x000000520808723e */ /* 0x000fe200000010ff */
[----:B------:R-:W-:Y:S01]  /*1bd10*/  FMUL.FTZ R14, R35, R103 ;  /* 0x00000067230e7220 */ /* 0x000fe20000410000 */
[----:B------:R-:W-:Y:S01]  /*1bd20*/  F2FP.BF16.F32.PACK_AB R4, R95, R94 ;  /* 0x0000005e5f04723e */ /* 0x000fe200000010ff */
[----:B------:R-:W-:Y:S01]  /*1bd30*/  FMUL.FTZ R106, R35, R106 ;  /* 0x0000006a236a7220 */ /* 0x000fe20000410000 */
[----:B------:R-:W-:Y:S01]  /*1bd40*/  IADD3 R3, PT, PT, R34, R2, RZ ;  /* 0x0000000222037210 */ /* 0x000fe20007ffe0ff */
[----:B------:R1:W-:Y:S01]  /*1bd50*/  STS [R2+0x400], R8 ;  /* 0x0004000802007388 */ /* 0x0003e20000000800 */
[----:B------:R-:W-:Y:S01]  /*1bd60*/  F2FP.BF16.F32.PACK_AB R7, R7, R84 ;  /* 0x000000540707723e */ /* 0x000fe200000010ff */
[----:B------:R-:W-:Y:S01]  /*1bd70*/  FMUL.FTZ R23, R35, R107 ;  /* 0x0000006b23177220 */ /* 0x000fe20000410000 */
[----:B------:R-:W-:Y:S01]  /*1bd80*/  F2FP.BF16.F32.PACK_AB R6, R6, R86 ;  /* 0x000000560606723e */ /* 0x000fe200000010ff */
[----:B------:R-:W-:Y:S01]  /*1bd90*/  STS [R3], R5 ;  /* 0x0000000503007388 */ /* 0x000fe20000000800 */
[----:B------:R-:W-:Y:S01]  /*1bda0*/  F2FP.BF16.F32.PACK_AB R11, R11, R88 ;  /* 0x000000580b0b723e */ /* 0x000fe200000010ff */
[----:B------:R-:W-:Y:S01]  /*1bdb0*/  VOTEU.ANY UP0, P0 ;  /* 0x0000000000ff7886 */ /* 0x000fe20000000100 */
[----:B------:R-:W-:Y:S01]  /*1bdc0*/  PLOP3.LUT P0, PT, PT, PT, UP1, 0x80, 0x8 ;  /* 0x000000000008781c */ /* 0x000fe20003f0f018 */
        /* <DEDUP_REMOVED lines=17> */
[----:B-1----:R-:W1:Y:S01]  /*1bee0*/  @!P0 LDC.64 R8, c[0x0][0x400] ;  /* 0x00010000ff088b82 */ /* 0x002e620000000a00 */
[----:B------:R-:W-:Y:S01]  /*1bef0*/  F2FP.BF16.F32.PACK_AB R23, R23, R106 ;  /* 0x0000006a1717723e */ /* 0x000fe200000010ff */
[----:B------:R-:W5:Y:S01]  /*1bf00*/  LDCU UR4, c[0x0][0x434] ;  /* 0x00008680ff0477ac */ /* 0x000f620008000800 */
[----:B------:R-:W-:Y:S01]  /*1bf10*/  F2FP.BF16.F32.PACK_AB R22, R22, R112 ;  /* 0x000000701616723e */ /* 0x000fe200000010ff */
[----:B------:R-:W-:Y:S01]  /*1bf20*/  FMUL.FTZ R134, R35, R134 ;  /* 0x0000008623867220 */ /* 0x000fe20000410000 */
[----:B------:R-:W-:Y:S01]  /*1bf30*/  F2FP.BF16.F32.PACK_AB R21, R21, R114 ;  /* 0x000000721515723e */ /* 0x000fe200000010ff */
[----:B------:R-:W-:Y:S01]  /*1bf40*/  UISETP.NE.AND UP1, UPT, UR16, -0x1, UPT ;  /* 0xffffffff1000788c */ /* 0x000fe2000bf25270 */
[----:B------:R-:W-:Y:S01]  /*1bf50*/  F2FP.BF16.F32.PACK_AB R19, R19, R124 ;  /* 0x0000007c1313723e */ /* 0x000fe200000010ff */
[----:B------:R-:W5:Y:S01]  /*1bf60*/  S2UR UR5, SR_CTAID.Y ;  /* 0x00000000000579c3 */ /* 0x000f620000002600 */
[----:B------:R-:W-:Y:S01]  /*1bf70*/  F2FP.BF16.F32.PACK_AB R18, R18, R126 ;  /* 0x0000007e1212723e */ /* 0x000fe200000010ff */
[C---:B------:R-:W-:Y:S01]  /*1bf80*/  FMUL.FTZ R138, R35.reuse, R138 ;  /* 0x0000008a238a7220 */ /* 0x040fe20000410000 */
[----:B--2---:R-:W-:Y:S01]  /*1bf90*/  IADD3 R4, PT, PT, R34, R0, RZ ;  /* 0x0000000022047210 */ /* 0x004fe20007ffe0ff */
[----:B------:R-:W-:Y:S01]  /*1bfa0*/  FMUL.FTZ R139, R35, R139 ;  /* 0x0000008b238b7220 */ /* 0x000fe20000410000 */
[----:B------:R-:W-:-:S02]  /*1bfb0*/  F2FP.BF16.F32.PACK_AB R20, R20, R116 ;  /* 0x000000741414723e */ /* 0x000fc400000010ff */
[----:B------:R-:W-:Y:S01]  /*1bfc0*/  F2FP.BF16.F32.PACK_AB R28, R28, R118 ;  /* 0x000000761c1c723e */ /* 0x000fe200000010ff */
[----:B------:R-:W2:Y:S01]  /*1bfd0*/  LDC R5, c[0x0][0x434] ;  /* 0x00010d00ff057b82 */ /* 0x000ea20000000800 */
[----:B---3--:R-:W-:Y:S02]  /*1bfe0*/  IADD3 R2, PT, PT, R25, R2, RZ ;  /* 0x0000000219027210 */ /* 0x008fe40007ffe0ff */
[----:B------:R-:W-:Y:S02]  /*1bff0*/  F2FP.BF16.F32.PACK_AB R27, R27, R120 ;  /* 0x000000781b1b723e */ /* 0x000fe400000010ff */
[----:B------:R-:W-:Y:S01]  /*1c000*/  F2FP.BF16.F32.PACK_AB R26, R26, R122 ;  /* 0x0000007a1a1a723e */ /* 0x000fe200000010ff */
[----:B------:R3:W-:Y:S01]  /*1c010*/  STS [R2], R17 ;  /* 0x0000001102007388 */ /* 0x0007e20000000800 */
[----:B------:R-:W-:Y:S01]  /*1c020*/  F2FP.BF16.F32.PACK_AB R29, R29, R128 ;  /* 0x000000801d1d723e */ /* 0x000fe200000010ff */
[----:B----4-:R-:W4:Y:S01]  /*1c030*/  @P0 LDC.64 R10, c[0x0][0x408] ;  /* 0x00010200ff0a0b82 */ /* 0x010f220000000a00 */
[----:B------:R-:W-:Y:S01]  /*1c040*/  IADD3 R3, PT, PT, R34, R2, RZ ;  /* 0x0000000222037210 */ /* 0x000fe20007ffe0ff */
[----:B------:R5:W-:Y:S01]  /*1c050*/  STS [R2+0x400], R16 ;  /* 0x0004001002007388 */ /* 0x000be20000000800 */
[----:B------:R-:W-:-:S02]  /*1c060*/  F2FP.BF16.F32.PACK_AB R33, R33, R130 ;  /* 0x000000822121723e */ /* 0x000fc400000010ff */
[----:B------:R-:W-:Y:S01]  /*1c070*/  F2FP.BF16.F32.PACK_AB R31, R31, R140 ;  /* 0x0000008c1f1f723e */ /* 0x000fe200000010ff */
[----:B------:R1:W-:Y:S01]  /*1c080*/  STS [R3], R13 ;  /* 0x0000000d03007388 */ /* 0x0003e20000000800 */
[----:B------:R-:W-:Y:S02]  /*1c090*/  F2FP.BF16.F32.PACK_AB R30, R30, R142 ;  /* 0x0000008e1e1e723e */ /* 0x000fe400000010ff */
[----:B------:R-:W-:Y:S01]  /*1c0a0*/  F2FP.BF16.F32.PACK_AB R32, R32, R132 ;  /* 0x000000842020723e */ /* 0x000fe200000010ff */
[----:B------:R-:W-:Y:S01]  /*1c0b0*/  STS [R3+0x400], R12 ;  /* 0x0004000c03007388 */ /* 0x000fe20000000800 */
[----:B------:R-:W-:Y:S02]  /*1c0c0*/  F2FP.BF16.F32.PACK_AB R6, R137, R136 ;  /* 0x000000888906723e */ /* 0x000fe400000010ff */
[----:B------:R-:W-:Y:S01]  /*1c0d0*/  F2FP.BF16.F32.PACK_AB R138, R139, R138 ;  /* 0x0000008a8b8a723e */ /* 0x000fe200000010ff */
[----:B------:R2:W-:Y:S04]  /*1c0e0*/  STS [R2+0x2000], R15 ;  /* 0x0020000f02007388 */ /* 0x0005e80000000800 */
[----:B------:R2:W-:Y:S04]  /*1c0f0*/  STS [R2+0x2400], R14 ;  /* 0x0024000e02007388 */ /* 0x0005e80000000800 */
[----:B------:R4:W-:Y:S01]  /*1c100*/  STS [R3+0x2000], R24 ;  /* 0x0020001803007388 */ /* 0x0009e20000000800 */
[----:B---3--:R3:W3:Y:S03]  /*1c110*/  @P5 MUFU.LG2 R17, R36 ;  /* 0x0000002400115308 */ /* 0x0086e60000000c00 */
[----:B------:R3:W-:Y:S01]  /*1c120*/  STS [R3+0x2400], R23 ;  /* 0x0024001703007388 */ /* 0x0007e20000000800 */
[----:B-----5:R-:W3:Y:S03]  /*1c130*/  @P5 LDC R16, c[0x0][0x458] ;  /* 0x00011600ff105b82 */ /* 0x020ee60000000800 */
[----:B------:R-:W-:Y:S01]  /*1c140*/  STS [R0], R22 ;  /* 0x0000001600007388 */ /* 0x000fe20000000800 */
[----:B-1----:R1:W1:Y:S03]  /*1c150*/  @P3 MUFU.LG2 R13, R38 ;  /* 0x00000026000d3308 */ /* 0x0022660000000c00 */
[----:B------:R-:W-:Y:S04]  /*1c160*/  STS [R0+0x400], R21 ;  /* 0x0004001500007388 */ /* 0x000fe80000000800 */
[----:B------:R-:W-:Y:S01]  /*1c170*/  STS [R4], R19 ;  /* 0x0000001304007388 */ /* 0x000fe20000000800 */
[----:B--2---:R-:W2:Y:S03]  /*1c180*/  @P4 LDC R15, c[0x0][0x458] ;  /* 0x00011600ff0f4b82 */ /* 0x004ea60000000800 */
[----:B------:R-:W-:Y:S01]  /*1c190*/  STS [R4+0x400], R18 ;  /* 0x0004001204007388 */ /* 0x000fe20000000800 */
[----:B------:R-:W-:Y:S01]  /*1c1a0*/  IADD3 R2, PT, PT, R25, R0, RZ ;  /* 0x0000000019027210 */ /* 0x000fe20007ffe0ff */
[----:B------:R1:W1:Y:S02]  /*1c1b0*/  @P4 MUFU.LG2 R14, R37 ;  /* 0x00000025000e4308 */ /* 0x0002640000000c00 */
[----:B------:R-:W-:Y:S01]  /*1c1c0*/  STS [R0+0x2000], R20 ;  /* 0x0020001400007388 */ /* 0x000fe20000000800 */
[----:B------:R-:W-:Y:S01]  /*1c1d0*/  IADD3 R7, PT, PT, R34, R2, RZ ;  /* 0x0000000222077210 */ /* 0x000fe20007ffe0ff */
[----:B----4-:R-:W-:-:S02]  /*1c1e0*/  @P0 IMAD.WIDE.U32 R24, R10, UR16, RZ ;  /* 0x000000100a180c25 */ /* 0x010fc4000f8e00ff */
[----:B------:R4:W-:Y:S02]  /*1c1f0*/  STS [R0+0x2400], R28 ;  /* 0x0024001c00007388 */ /* 0x0009e40000000800 */
[----:B---3--:R-:W-:Y:S02]  /*1c200*/  FMUL.FTZ R3, R35, R135 ;  /* 0x0000008723037220 */ /* 0x008fe40000410000 */
[----:B------:R-:W-:Y:S03]  /*1c210*/  STS [R4+0x2000], R27 ;  /* 0x0020001b04007388 */ /* 0x000fe60000000800 */
[----:B------:R-:W-:Y:S01]  /*1c220*/  F2FP.BF16.F32.PACK_AB R3, R3, R134 ;  /* 0x000000860303723e */ /* 0x000fe200000010ff */
[----:B------:R3:W-:Y:S04]  /*1c230*/  STS [R4+0x2400], R26 ;  /* 0x0024001a04007388 */ /* 0x0007e80000000800 */
[----:B------:R-:W-:Y:S04]  /*1c240*/  STS [R2], R29 ;  /* 0x0000001d02007388 */ /* 0x000fe80000000800 */
[----:B------:R-:W-:Y:S04]  /*1c250*/  STS [R2+0x400], R33 ;  /* 0x0004002102007388 */ /* 0x000fe80000000800 */
[----:B------:R-:W-:Y:S04]  /*1c260*/  STS [R7], R31 ;  /* 0x0000001f07007388 */ /* 0x000fe80000000800 */
[----:B------:R5:W-:Y:S01]  /*1c270*/  STS [R7+0x400], R30 ;  /* 0x0004001e07007388 */ /* 0x000be20000000800 */
[----:B----4-:R-:W4:Y:S03]  /*1c280*/  @P1 LDC R0, c[0x0][0x430] ;  /* 0x00010c00ff001b82 */ /* 0x010f260000000800 */
[----:B------:R1:W-:Y:S05]  /*1c290*/  STS [R2+0x2000], R32 ;  /* 0x0020002002007388 */ /* 0x0003ea0000000800 */
[----:B---3--:R-:W3:Y:S01]  /*1c2a0*/  @P1 LDC R4, c[0x0][0x430] ;  /* 0x00010c00ff041b82 */ /* 0x008ee20000000800 */
[----:B------:R-:W-:-:S04]  /*1c2b0*/  @!P0 IMAD.WIDE.U32 R26, R42, R8, RZ ;  /* 0x000000082a1a8225 */ /* 0x000fc800078e00ff */
[----:B------:R-:W-:Y:S02]  /*1c2c0*/  @!P0 IMAD R28, R42, R9, R27 ;  /* 0x000000092a1c8224 */ /* 0x000fe400078e021b */
[----:B------:R-:W-:Y:S01]  /*1c2d0*/  @P0 IMAD R28, R11, UR16, R25 ;  /* 0x000000100b1c0c24 */ /* 0x000fe2000f8e0219 */
[----:B------:R-:W-:-:S04]  /*1c2e0*/  @!UP1 UIMAD UR16, UR5, UR4, URZ ;  /* 0x00000004051092a4 */ /* 0x000fc8000f8e02ff */
[----:B------:R-:W-:Y:S01]  /*1c2f0*/  USHF.R.S32.HI UR6, URZ, 0x1f, UR16 ;  /* 0x0000001fff067899 */ /* 0x000fe20008011410 */
[----:B-----5:R-:W1:Y:S01]  /*1c300*/  S2R R30, SR_CTAID.Z ;  /* 0x00000000001e7919 */ /* 0x020e620000002700 */
[----:B----4-:R-:W-:Y:S01]  /*1c310*/  @P1 IMAD R5, R0, UR4, RZ ;  /* 0x0000000400051c24 */ /* 0x010fe2000f8e02ff */
[----:B------:R-:W-:Y:S01]  /*1c320*/  @P1 MOV R0, 0x1 ;  /* 0x0000000100001802 */ /* 0x000fe20000000f00 */
[----:B--2---:R-:W-:Y:S08]  /*1c330*/  @P1 BRA `(.L_x_2244) ;  /* 0x0000000000201947 */ /* 0x004ff00003800000 */
[----:B------:R-:W-:Y:S01]  /*1c340*/  ISETP.NE.AND P1, PT, R40, RZ, PT ;  /* 0x000000ff2800720c */ /* 0x000fe20003f25270 */
[----:B------:R-:W2:-:S12]  /*1c350*/  LDC R8, c[0x0][0x3e0] ;  /* 0x0000f800ff087b82 */ /* 0x000e980000000800 */
[----:B------:R-:W2:Y:S01]  /*1c360*/  @P1 LDC R0, c[0x0][0x454] ;  /* 0x00011500ff001b82 */ /* 0x000ea20000000800 */
[----:B---3--:R-:W-:Y:S02]  /*1c370*/  @P1 MOV R4, 0x1 ;  /* 0x0000000100041802 */ /* 0x008fe40000000f00 */
[----:B------:R-:W-:-:S05]  /*1c380*/  @!P1 MOV R4, 0x1 ;  /* 0x0000000100049802 */ /* 0x000fca0000000f00 */
[----:B------:R-:W4:Y:S01]  /*1c390*/  @P1 LDC R5, c[0x0][0x454] ;  /* 0x00011500ff051b82 */ /* 0x000f220000000800 */
[----:B--2---:R-:W-:Y:S02]  /*1c3a0*/  @P1 IMAD R0, R0, R8, RZ ;  /* 0x0000000800001224 */ /* 0x004fe400078e02ff */
[----:B------:R-:W-:-:S07]  /*1c3b0*/  @!P1 IMAD R0, R8, UR4, RZ ;  /* 0x0000000408009c24 */ /* 0x000fce000f8e02ff */
.L_x_2244:
[----:B------:R-:W-:Y:S01]  /*1c3c0*/  PLOP3.LUT P1, PT, PT, PT, UP0, 0x80, 0x8 ;  /* 0x000000000008781c */ /* 0x000fe20003f2f008 */
[----:B------:R-:W2:Y:S01]  /*1c3d0*/  @P3 LDC R12, c[0x0][0x458] ;  /* 0x00011600ff0c3b82 */ /* 0x000ea20000000800 */
[----:B------:R-:W5:Y:S01]  /*1c3e0*/  @P2 MUFU.LG2 R10, R39 ;  /* 0x00000027000a2308 */ /* 0x000f620000000c00 */
[----:B------:R-:W2:Y:S01]  /*1c3f0*/  S2R R29, SR_TID.X ;  /* 0x00000000001d7919 */ /* 0x000ea20000002100 */
[----:B------:R-:W-:Y:S01]  /*1c400*/  MOV R22, 0x7f800000 ;  /* 0x7f80000000167802 */ /* 0x000fe20000000f00 */
[----:B------:R-:W-:Y:S01]  /*1c410*/  USEL UR16, UR16, URZ, UP0 ;  /* 0x000000ff10107287 */ /* 0x000fe20008000000 */
[----:B------:R-:W-:Y:S01]  /*1c420*/  @P5 FMUL.FTZ R8, R17, 0.69314718246459960938 ;  /* 0x3f31721811085820 */ /* 0x000fe20000410000 */
[----:B------:R3:W-:Y:S01]  /*1c430*/  STS [R2+0x2400], R3 ;  /* 0x0024000302007388 */ /* 0x0007e20000000800 */
[----:B------:R-:W-:Y:S01]  /*1c440*/  MOV R23, 0x7f800000 ;  /* 0x7f80000000177802 */ /* 0x000fe20000000f00 */
[----:B------:R-:W5:Y:S01]  /*1c450*/  @P2 LDC R11, c[0x0][0x458] ;  /* 0x00011600ff0b2b82 */ /* 0x000f620000000800 */
[----:B------:R-:W-:Y:S01]  /*1c460*/  @P5 FFMA.FTZ R23, R71, R16, R8 ;  /* 0x0000001047175223 */ /* 0x000fe20000010008 */
[----:B------:R5:W-:Y:S01]  /*1c470*/  STS [R7+0x2000], R6 ;  /* 0x0020000607007388 */ /* 0x000be20000000800 */
[----:B-1----:R-:W-:Y:S01]  /*1c480*/  @P3 FMUL.FTZ R9, R13, 0.69314718246459960938 ;  /* 0x3f3172180d093820 */ /* 0x002fe20000410000 */
[----:B------:R-:W-:Y:S01]  /*1c490*/  BSSY.RECONVERGENT B0, `(.L_x_2245) ;  /* 0x000003c000007945 */ /* 0x000fe20003800200 */
[----:B------:R-:W-:Y:S01]  /*1c4a0*/  MOV R19, 0x7f800000 ;  /* 0x7f80000000137802 */ /* 0x000fe20000000f00 */
[----:B------:R1:W-:Y:S01]  /*1c4b0*/  STS [R7+0x2400], R138 ;  /* 0x0024008a07007388 */ /* 0x0003e20000000800 */
[----:B------:R-:W-:Y:S01]  /*1c4c0*/  MOV R18, 0x7f800000 ;  /* 0x7f80000000127802 */ /* 0x000fe20000000f00 */
[----:B--2---:R-:W-:Y:S01]  /*1c4d0*/  @P3 FFMA.FTZ R19, R72, R12, R9 ;  /* 0x0000000c48133223 */ /* 0x004fe20000010009 */
[----:B---3--:R-:W-:Y:S01]  /*1c4e0*/  @P4 FMUL.FTZ R3, R14, 0.69314718246459960938 ;  /* 0x3f3172180e034820 */ /* 0x008fe20000410000 */
[----:B----4-:R-:W-:-:S03]  /*1c4f0*/  IMAD R2, R30, R5, RZ ;  /* 0x000000051e027224 */ /* 0x010fc600078e02ff */
[----:B------:R-:W-:Y:S01]  /*1c500*/  @P4 FFMA.FTZ R22, R70, R15, R3 ;  /* 0x0000000f46164223 */ /* 0x000fe20000010003 */
[----:B------:R-:W-:Y:S01]  /*1c510*/  @!P1 IMAD R2, R0, UR5, R2 ;  /* 0x0000000500029c24 */ /* 0x000fe2000f8e0202 */
[----:B------:R-:W-:Y:S01]  /*1c520*/  MOV R3, UR6 ;  /* 0x0000000600037c02 */ /* 0x000fe20008000f00 */
[----:B------:R-:W-:Y:S02]  /*1c530*/  IMAD R0, R4, UR17, RZ ;  /* 0x0000001104007c24 */ /* 0x000fe4000f8e02ff */
[----:B-----5:R-:W-:Y:S01]  /*1c540*/  @P2 FMUL.FTZ R6, R10, 0.69314718246459960938 ;  /* 0x3f3172180a062820 */ /* 0x020fe20000410000 */
[----:B------:R-:W-:Y:S02]  /*1c550*/  SEL R3, R3, RZ, P1 ;  /* 0x000000ff03037207 */ /* 0x000fe40000800000 */
[----:B------:R-:W-:Y:S01]  /*1c560*/  SHF.R.S32.HI R5, RZ, 0x1f, R0 ;  /* 0x0000001fff057819 */ /* 0x000fe20000011400 */
[----:B------:R-:W-:Y:S01]  /*1c570*/  @P2 FFMA.FTZ R18, R69, R11, R6 ;  /* 0x0000000b45122223 */ /* 0x000fe20000010006 */
[----:B------:R-:W-:Y:S01]  /*1c580*/  BAR.SYNC.DEFER_BLOCKING 0x0 ;  /* 0x0000000000007b1d */ /* 0x000fe20000010000 */
[----:B------:R-:W-:-:S02]  /*1c590*/  IADD3 R8, P4, P1, R0, UR16, R2 ;  /* 0x0000001000087c10 */ /* 0x000fc4000f99e002 */
[----:B------:R-:W-:-:S04]  /*1c5a0*/  SHF.R.S32.HI R0, RZ, 0x1f, R2 ;  /* 0x0000001fff007819 */ /* 0x000fc80000011402 */
[----:B------:R-:W-:Y:S01]  /*1c5b0*/  IADD3.X R5, PT, PT, R5, R3, R0, P4, P1 ;  /* 0x0000000305057210 */ /* 0x000fe200027e2400 */
[----:B-1----:R-:W-:Y:S06]  /*1c5c0*/  @P6 BRA `(.L_x_2246) ;  /* 0x0000000000a06947 */ /* 0x002fec0003800000 */
[----:B------:R-:W1:Y:S02]  /*1c5d0*/  S2R R0, SR_TID.X ;  /* 0x0000000000007919 */ /* 0x000e640000002100 */
[--C-:B-1----:R-:W-:Y:S02]  /*1c5e0*/  SHF.R.U32.HI R3, RZ, 0x1, R0.reuse ;  /* 0x00000001ff037819 */ /* 0x102fe40000011600 */
        /* <DEDUP_REMOVED lines=11> */
[----:B------:R-:W-:-:S05]  /*1c6a0*/  @!P6 IMAD R3, R0, R4, RZ ;  /* 0x000000040003e224 */ /* 0x000fca00078e02ff */
[----:B------:R-:W-:Y:S01]  /*1c6b0*/  @!P6 IADD3 R0, P1, PT, R3, R8, RZ ;  /* 0x000000080300e210 */ /* 0x000fe20007f3e0ff */
        /* <DEDUP_REMOVED lines=25> */
.L_x_2246:
[----:B------:R-:W-:Y:S05]  /*1c850*/  BSYNC.RECONVERGENT B0 ;  /* 0x0000000000007941 */ /* 0x000fea0003800200 */
.L_x_2245:
[----:B------:R-:W2:Y:S01]  /*1c860*/  LDCU UR6, c[0x0][0x440] ;  /* 0x00008800ff0677ac */ /* 0x000ea20008000800 */
[----:B-1----:R-:W-:Y:S01]  /*1c870*/  IMAD.SHL.U32 R3, R41, 0x8, RZ ;  /* 0x0000000829037824 */ /* 0x002fe200078e00ff */
[----:B------:R-:W-:Y:S01]  /*1c880*/  SHF.R.U32.HI R8, RZ, 0x3, R41 ;  /* 0x00000003ff087819 */ /* 0x000fe20000011629 */
[----:B------:R1:W3:Y:S01]  /*1c890*/  LDS.128 R16, [R201+0x3800] ;  /* 0x00380000c9107984 */ /* 0x0002e20000000c00 */
[----:B------:R-:W4:Y:S01]  /*1c8a0*/  LDCU.64 UR4, c[0x0][0x410] ;  /* 0x00008200ff0477ac */ /* 0x000f220008000a00 */
[----:B------:R-:W-:Y:S01]  /*1c8b0*/  @!P0 IMAD.MOV.U32 R2, RZ, RZ, R26 ;  /* 0x000000ffff028224 */ /* 0x000fe200078e001a */
[----:B------:R-:W-:Y:S01]  /*1c8c0*/  LOP3.LUT R3, R3, 0x38, RZ, 0xc0, !PT ;  /* 0x0000003803037812 */ /* 0x000fe200078ec0ff */
[----:B------:R-:W-:Y:S01]  /*1c8d0*/  @P0 IMAD.MOV.U32 R2, RZ, RZ, R24 ;  /* 0x000000ffff020224 */ /* 0x000fe200078e0018 */
[----:B------:R-:W-:Y:S01]  /*1c8e0*/  LOP3.LUT R20, R8, UR14, RZ, 0xfc, !PT ;  /* 0x0000000e08147c12 */ /* 0x000fe2000f8efcff */
[----:B------:R-:W-:Y:S01]  /*1c8f0*/  BSSY.RECONVERGENT B0, `(.L_x_2247) ;  /* 0x0000020000007945 */ /* 0x000fe20003800200 */
[----:B------:R-:W-:-:S02]  /*1c900*/  LEA.HI R0, R29, 0x10, RZ, 0x1d ;  /* 0x000000101d007811 */ /* 0x000fc400078fe8ff */
[----:B------:R-:W-:Y:S02]  /*1c910*/  IADD3 R2, P3, PT, R3, R2, RZ ;  /* 0x0000000203027210 */ /* 0x000fe40007f7e0ff */
[C---:B------:R-:W-:Y:S02]  /*1c920*/  LEA.HI R6, R29.reuse, 0x20, RZ, 0x1d ;  /* 0x000000201d067811 */ /* 0x040fe400078fe8ff */
[----:B------:R-:W-:Y:S02]  /*1c930*/  LEA.HI R5, R29, 0x30, RZ, 0x1d ;  /* 0x000000301d057811 */ /* 0x000fe400078fe8ff */
[----:B--2---:R-:W-:Y:S01]  /*1c940*/  ISETP.GE.AND P1, PT, R3, UR6, PT ;  /* 0x0000000603007c0c */ /* 0x004fe2000bf26270 */
[----:B------:R-:W-:Y:S01]  /*1c950*/  IMAD.X R3, RZ, RZ, R28, P3 ;  /* 0x000000ffff037224 */ /* 0x000fe200018e061c */
[----:B------:R-:W-:Y:S02]  /*1c960*/  LEA.HI R4, R29, 0x40, RZ, 0x1d ;  /* 0x000000401d047811 */ /* 0x000fe400078fe8ff */
[----:B------:R-:W-:Y:S01]  /*1c970*/  ISETP.GE.OR P2, PT, R8, UR10, P1 ;  /* 0x0000000a08007c0c */ /* 0x000fe20008f46670 */
[----:B----4-:R-:W-:Y:S01]  /*1c980*/  IMAD.WIDE.U32 R12, R30, UR4, R2 ;  /* 0x000000041e0c7c25 */ /* 0x010fe2000f8e0002 */
[----:B------:R1:W2:Y:S01]  /*1c990*/  LDS.128 R8, [R201] ;  /* 0x00000000c9087984 */ /* 0x0002a20000000c00 */
[----:B------:R-:W-:-:S02]  /*1c9a0*/  ISETP.GE.OR P0, PT, R0, UR10, P1 ;  /* 0x0000000a00007c0c */ /* 0x000fc40008f06670 */
[----:B------:R-:W-:Y:S01]  /*1c9b0*/  LEA.HI R0, R29, 0x50, RZ, 0x1d ;  /* 0x000000501d007811 */ /* 0x000fe200078fe8ff */
[----:B------:R-:W-:Y:S01]  /*1c9c0*/  IMAD R7, R30, UR5, R13 ;  /* 0x000000051e077c24 */ /* 0x000fe2000f8e020d */
[----:B------:R-:W-:Y:S02]  /*1c9d0*/  ISETP.GE.OR P6, PT, R6, UR10, P1 ;  /* 0x0000000a06007c0c */ /* 0x000fe40008fc6670 */
[----:B------:R-:W-:Y:S02]  /*1c9e0*/  ISETP.GE.OR P5, PT, R5, UR10, P1 ;  /* 0x0000000a05007c0c */ /* 0x000fe40008fa6670 */
[----:B------:R-:W-:Y:S02]  /*1c9f0*/  ISETP.GE.OR P4, PT, R4, UR10, P1 ;  /* 0x0000000a04007c0c */ /* 0x000fe40008f86670 */
[----:B------:R-:W-:Y:S02]  /*1ca00*/  ISETP.GE.OR P3, PT, R0, UR10, P1 ;  /* 0x0000000a00007c0c */ /* 0x000fe40008f66670 */
[----:B------:R-:W-:-:S02]  /*1ca10*/  LEA.HI R15, R29, 0x60, RZ, 0x1d ;  /* 0x000000601d0f7811 */ /* 0x000fc400078fe8ff */
[----:B------:R-:W-:Y:S01]  /*1ca20*/  LEA.HI R14, R29, 0x70, RZ, 0x1d ;  /* 0x000000701d0e7811 */ /* 0x000fe200078fe8ff */
[----:B------:R-:W-:Y:S08]  /*1ca30*/  @P2 BRA `(.L_x_2248) ;  /* 0x00000000002c2947 */ /* 0x000ff00003800000 */
        /* <DEDUP_REMOVED lines=10> */
[----:B--2---:R4:W-:Y:S02]  /*1cae0*/  STG.E.128 desc[UR20][R4.64], R8 ;  /* 0x0000000804007986 */ /* 0x0049e4000c101d14 */
.L_x_2248:
[----:B------:R-:W-:Y:S05]  /*1caf0*/  BSYNC.RECONVERGENT B0 ;  /* 0x0000000000007941 */ /* 0x000fea0003800200 */
.L_x_2247:
[----:B--2-4-:R2:W4:Y:S01]  /*1cb00*/  LDS.128 R8, [R201+0x800] ;  /* 0x00080000c9087984 */ /* 0x0145220000000c00 */
[----:B------:R-:W-:Y:S01]  /*1cb10*/  BSSY.RECONVERGENT B0, `(.L_x_2249) ;  /* 0x0000011000007945 */ /* 0x000fe20003800200 */
[----:B------:R-:W-:Y:S02]  /*1cb20*/  ISETP.GE.OR P2, PT, R15, UR10, P1 ;  /* 0x0000000a0f007c0c */ /* 0x000fe40008f46670 */
[----:B------:R-:W-:Y:S01]  /*1cb30*/  ISETP.GE.OR P1, PT, R14, UR10, P1 ;  /* 0x0000000a0e007c0c */ /* 0x000fe20008f26670 */
[----:B------:R-:W-:-:S12]  /*1cb40*/  @P0 BRA `(.L_x_2250) ;  /* 0x0000000000340947 */ /* 0x000fd80003800000 */
        /* <DEDUP_REMOVED lines=13> */
.L_x_2250:
[----:B------:R-:W-:Y:S05]  /*1cc20*/  BSYNC.RECONVERGENT B0 ;  /* 0x0000000000007941 */ /* 0x000fea0003800200 */
.L_x_2249:
        /* <DEDUP_REMOVED lines=16> */
.L_x_2252:
[----:B------:R-:W-:Y:S05]  /*1cd30*/  BSYNC.RECONVERGENT B0 ;  /* 0x0000000000007941 */ /* 0x000fea0003800200 */
.L_x_2251:
        /* <DEDUP_REMOVED lines=16> */
.L_x_2254:
[----:B------:R-:W-:Y:S05]  /*1ce40*/  BSYNC.RECONVERGENT B0 ;  /* 0x0000000000007941 */ /* 0x000fea0003800200 */
.L_x_2253:
        /* <DEDUP_REMOVED lines=16> */
.L_x_2256:
[----:B------:R-:W-:Y:S05]  /*1cf50*/  BSYNC.RECONVERGENT B0 ;  /* 0x0000000000007941 */ /* 0x000fea0003800200 */
.L_x_2255:
        /* <DEDUP_REMOVED lines=16> */
.L_x_2258:
[----:B------:R-:W-:Y:S05]  /*1d060*/  BSYNC.RECONVERGENT B0 ;  /* 0x0000000000007941 */ /* 0x000fea0003800200 */
.L_x_2257:
        /* <DEDUP_REMOVED lines=16> */
.L_x_2260:
[----:B------:R-:W-:Y:S05]  /*1d170*/  BSYNC.RECONVERGENT B0 ;  /* 0x0000000000007941 */ /* 0x000fea0003800200 */
.L_x_2259:
[----:B------:R-:W-:Y:S05]  /*1d180*/  @P1 EXIT ;  /* 0x000000000000194d */ /* 0x000fea0003800000 */
        /* <DEDUP_REMOVED lines=14> */
.L_x_2261:
        /* <DEDUP_REMOVED lines=9> */
.L_x_2713:


//--------------------- .text._ZN5flash16flash_fwd_kernelI23Flash_fwd_kernel_traitsILi64ELi128ELi64ELi4ELb0ELb0EN7cutlass10bfloat16_tE19Flash_kernel_traitsILi64ELi128ELi64ELi4ES3_EELb1ELb0ELb1ELb0ELb0ELb0ELb0ELb1EEEvNS_16Flash_fwd_paramsE --------------------------
	.section	.text._ZN5flash16flash_fwd_kernelI23Flash_fwd_kernel_traitsILi64ELi128ELi64ELi4ELb0ELb0EN7cutlass10bfloat16_tE19Flash_kernel_traitsILi64ELi128ELi64ELi4ES3_EELb1ELb0ELb1ELb0ELb0ELb0ELb0ELb1EEEvNS_16Flash_fwd_paramsE,"ax",@progbits
	.align	128
        .global         _ZN5flash16flash_fwd_kernelI23Flash_fwd_kernel_traitsILi64ELi128ELi64ELi4ELb0ELb0EN7cutlass10bfloat16_tE19Flash_kernel_traitsILi64ELi128ELi64ELi4ES3_EELb1ELb0ELb1ELb0ELb0ELb0ELb0ELb1EEEvNS_16Flash_fwd_paramsE
        .type           _ZN5flash16flash_fwd_kernelI23Flash_fwd_kernel_traitsILi64ELi128ELi64ELi4ELb0ELb0EN7cutlass10bfloat16_tE19Flash_kernel_traitsILi64ELi128ELi64ELi4ES3_EELb1ELb0ELb1ELb0ELb0ELb0ELb0ELb1EEEvNS_16Flash_fwd_paramsE,@function
        .size           _ZN5flash16flash_fwd_kernelI23Flash_fwd_kernel_traitsILi64ELi128ELi64ELi4ELb0ELb0EN7cutlass10bfloat16_tE19Flash_kernel_traitsILi64ELi128ELi64ELi4ES3_EELb1ELb0ELb1ELb0ELb0ELb0ELb0ELb1EEEvNS_16Flash_fwd_paramsE,(.L_x_2714 - _ZN5flash16flash_fwd_kernelI23Flash_fwd_kernel_traitsILi64ELi128ELi64ELi4ELb0ELb0EN7cutlass10bfloat16_tE19Flash_kernel_traitsILi64ELi128ELi64ELi4ES3_EELb1ELb0ELb1ELb0ELb0ELb0ELb0ELb1EEEvNS_16Flash_fwd_paramsE)
        .other          _ZN5flash16flash_fwd_kernelI23Flash_fwd_kernel_traitsILi64ELi128ELi64ELi4ELb0ELb0EN7cutlass10bfloat16_tE19Flash_kernel_traitsILi64ELi128ELi64ELi4ES3_EELb1ELb0ELb1ELb0ELb0ELb0ELb0ELb1EEEvNS_16Flash_fwd_paramsE,@"STO_CUDA_ENTRY STV_DEFAULT"
_ZN5flash16flash_fwd_kernelI23Flash_fwd_kernel_traitsILi64ELi128ELi64ELi4ELb0ELb0EN7cutlass10bfloat16_tE19Flash_kernel_traitsILi64ELi128ELi64ELi4ES3_EELb1ELb0ELb1ELb0ELb0ELb0ELb0ELb1EEEvNS_16Flash_fwd_paramsE:
.text._ZN5flash16flash_fwd_kernelI23Flash_fwd_kernel_traitsILi64ELi128ELi64ELi4ELb0ELb0EN7cutlass10bfloat16_tE19Flash_kernel_traitsILi64ELi128ELi64ELi4ES3_EELb1ELb0ELb1ELb0ELb0ELb0ELb0ELb1EEEvNS_16Flash_fwd_paramsE:
[----:B------:R-:W1:Y:S01]  /*0000*/  LDC R1, c[0x0][0x37c] ;  /* 0x0000df00ff017b82 */ /* 0x000e620000000800 */
[----:B------:R-:W2:Y:S07]  /*0010*/  LDCU.U8 UR4, c[0x0][0x524] ;  /* 0x0000a480ff0477ac */ /* 0x000eae0008000000 */
[----:B------:R-:W3:Y:S01]  /*0020*/  LDC R12, c[0x0][0x518] ;  /* 0x00014600ff0c7b82 */ /* 0x000ee20000000800 */
[----:B-1----:R-:W-:Y:S01]  /*0030*/  VIADD R1, R1, 0xfffffe88 ;  /* 0xfffffe8801017836 */ /* 0x002fe20000000000 */
[----:B------:R-:W1:Y:S01]  /*0040*/  LDCU.64 UR36, c[0x0][0x510] ;  /* 0x0000a200ff2477ac */ /* 0x000e620008000a00 */
[----:B------:R-:W4:Y:S05]  /*0050*/  LDCU.64 UR28, c[0x0][0x358] ;  /* 0x00006b00ff1c77ac */ /* 0x000f2a0008000a00 */
[----:B------:R-:W3:Y:S01]  /*0060*/  LDC R13, c[0x0][0x51c] ;  /* 0x00014700ff0d7b82 */ /* 0x000ee20000000800 */
[----:B------:R-:W3:Y:S01]  /*0070*/  S2R R178, SR_TID.X ;  /* 0x0000000000b27919 */ /* 0x000ee20000002100 */
[----:B------:R-:W3:Y:S01]  /*0080*/  LDCU.64 UR10, c[0x0][0x460] ;  /* 0x00008c00ff0a77ac */ /* 0x000ee20008000a00 */
[----:B------:R-:W3:Y:S01]  /*0090*/  LDCU.64 UR8, c[0x0][0x470] ;  /* 0x00008e00ff0877ac */ /* 0x000ee20008000a00 */
[----:B--2---:R-:W-:-:S04]  /*00a0*/  ISETP.NE.AND P1, PT, RZ, UR4, PT ;  /* 0x00000004ff007c0c */ /* 0x004fc8000bf25270 */
[----:B------:R-:W-:Y:S01]  /*00b0*/  S2UR UR20, SR_CTAID.X ;  /* 0x00000000001479c3 */ /* 0x000fe20000002500 */
[----:B------:R-:W2:Y:S01]  /*00c0*/  LDCU.64 UR14, c[0x0][0x460] ;  /* 0x00008c00ff0e77ac */ /* 0x000ea20008000a00 */
[----:B-1----:R-:W-:Y:S02]  /*00d0*/  IMAD.U32 R2, RZ, RZ, UR36 ;  /* 0x00000024ff027e24 */ /* 0x002fe4000f8e00ff */
[----:B------:R-:W-:-:S04]  /*00e0*/  IMAD.U32 R3, RZ, RZ, UR37 ;  /* 0x00000025ff037e24 */ /* 0x000fc8000f8e00ff */
[----:B------:R-:W-:Y:S08]  /*00f0*/  S2UR UR13, SR_CTAID.Y ;  /* 0x00000000000d79c3 */ /* 0x000ff00000002600 */
[----:B------:R-:W1:Y:S01]  /*0100*/  S2UR UR35, SR_CTAID.Z ;  /* 0x00000000002379c3 */ /* 0x000e620000002700 */
[----:B----4-:R3:W4:Y:S01]  /*0110*/  @P1 LDG.E.64 R4, desc[UR28][R2.64] ;  /* 0x0000001c02041981 */ /* 0x010722000c1e1b00 */
[----:B------:R-:W2:Y:S01]  /*0120*/  LDCU.U8 UR12, c[0x0][0x532] ;  /* 0x0000a640ff0c77ac */ /* 0x000ea20008000000 */
[----:B------:R-:W2:Y:S05]  /*0130*/  LDCU.64 UR6, c[0x0][0x468] ;  /* 0x00008d00ff0677ac */ /* 0x000eaa0008000a00 */
[----:B------:R-:W4:Y:S01]  /*0140*/  @P1 LDC R0, c[0x0][0x520] ;  /* 0x00014800ff001b82 */ /* 0x000f220000000800 */
[----:B---3--:R-:W-:-:S02]  /*0150*/  @P1 IMAD.MOV.U32 R2, RZ, RZ, R12 ;  /* 0x000000ffff021224 */ /* 0x008fc400078e000c */
[----:B------:R-:W-:-:S06]  /*0160*/  @P1 IMAD.MOV.U32 R3, RZ, RZ, R13 ;  /* 0x000000ffff031224 */ /* 0x000fcc00078e000d */
[----:B------:R-:W3:Y:S01]  /*0170*/  @P1 LDG.E.64 R2, desc[UR28][R2.64] ;  /* 0x0000001c02021981 */ /* 0x000ee2000c1e1b00 */
[----:B-1----:R-:W-:Y:S01]  /*0180*/  ULOP3.LUT UR4, UR35, UR20, UR13, 0xfe, !UPT ;  /* 0x0000001423047292 */ /* 0x002fe2000f8efe0d */
[----:B------:R-:W-:Y:S01]  /*0190*/  ISETP.NE.U32.AND P4, PT, RZ, UR10, PT ;  /* 0x0000000aff007c0c */ /* 0x000fe2000bf85070 */
[----:B------:R-:W-:Y:S02]  /*01a0*/  UISETP.NE.U32.AND UP4, UPT, UR10, URZ, UPT ;  /* 0x000000ff0a00728c */ /* 0x000fe4000bf85070 */
[----:B------:R-:W-:Y:S01]  /*01b0*/  UISETP.NE.U32.AND UP3, UPT, UR8, URZ, UPT ;  /* 0x000000ff0800728c */ /* 0x000fe2000bf65070 */
[----:B------:R-:W-:Y:S01]  /*01c0*/  ISETP.NE.AND.EX P4, PT, RZ, UR11, PT, P4 ;  /* 0x0000000bff007c0c */ /* 0x000fe2000bf85340 */
[----:B------:R-:W-:Y:S01]  /*01d0*/  UISETP.NE.AND.EX UP4, UPT, UR11, URZ, UPT, UP4 ;  /* 0x000000ff0b00728c */ /* 0x000fe2000bf85340 */
[----:B------:R-:W-:Y:S01]  /*01e0*/  LOP3.LUT P3, RZ, R178, UR4, RZ, 0xfc, !PT ;  /* 0x00000004b2ff7c12 */ /* 0x000fe2000f86fcff */
[----:B------:R-:W-:Y:S02]  /*01f0*/  UISETP.NE.AND.EX UP3, UPT, UR9, URZ, UPT, UP3 ;  /* 0x000000ff0900728c */ /* 0x000fe4000bf65330 */
[----:B--2---:R-:W-:Y:S01]  /*0200*/  UIMAD.WIDE.U32 UR14, UR13, 0x4, UR14 ;  /* 0x000000040d0e78a5 */ /* 0x004fe2000f8e000e */
[----:B------:R-:W1:Y:S01]  /*0210*/  LDCU.64 UR4, c[0x0][0x478] ;  /* 0x00008f00ff0477ac */ /* 0x000e620008000a00 */
[----:B------:R-:W-:Y:S01]  /*0220*/  PLOP3.LUT P2, PT, PT, PT, UP4, 0x80, 0x8 ;  /* 0x000000000008781c */ /* 0x000fe20003f4f048 */
[----:B------:R-:W-:-:S02]  /*0230*/  USHF.L.U32 UR11, UR13, 0x2, URZ ;  /* 0x000000020d0b7899 */ /* 0x000fc400080006ff */
[----:B------:R-:W-:-:S05]  /*0240*/  UISETP.NE.AND UP5, UPT, UR12, URZ, UPT ;  /* 0x000000ff0c00728c */ /* 0x000fca000bfa5270 */
[----:B------:R-:W2:Y:S01]  /*0250*/  @!P3 LDC.64 R6, c[0x0][0x528] ;  /* 0x00014a00ff06bb82 */ /* 0x000ea20000000a00 */
[----:B------:R-:W-:Y:S02]  /*0260*/  UISETP.EQ.U32.AND UP2, UPT, UR6, URZ, UPT ;  /* 0x000000ff0600728c */ /* 0x000fe4000bf42070 */
[----:B------:R-:W-:Y:S02]  /*0270*/  USHF.R.U32.HI UR10, URZ, 0x1e, UR13 ;  /* 0x0000001eff0a7899 */ /* 0x000fe4000801160d */
[----:B------:R-:W-:Y:S02]  /*0280*/  UISETP.EQ.OR.EX UP2, UPT, UR7, URZ, !UP5, UP2 ;  /* 0x000000ff0700728c */ /* 0x000fe4000ef42720 */
[----:B-1----:R-:W-:-:S04]  /*0290*/  UISETP.NE.U32.AND UP0, UPT, UR4, URZ, UPT ;  /* 0x000000ff0400728c */ /* 0x002fc8000bf05070 */
[----:B------:R-:W-:Y:S01]  /*02a0*/  UISETP.NE.AND.EX UP0, UPT, UR5, URZ, UPT, UP0 ;  /* 0x000000ff0500728c */ /* 0x000fe2000bf05300 */
[----:B----4-:R-:W-:Y:S02]  /*02b0*/  @P1 R2UR UR36, R4 ;  /* 0x00000000042412ca */ /* 0x010fe400000e0000 */
[----:B------:R-:W-:-:S11]  /*02c0*/  @P1 R2UR UR37, R5 ;  /* 0x00000000052512ca */ /* 0x000fd600000e0000 */
[----:B------:R-:W-:Y:S02]  /*02d0*/  IMAD.U32 R4, RZ, RZ, UR36 ;  /* 0x00000024ff047e24 */ /* 0x000fe4000f8e00ff */
[----:B------:R-:W-:-:S05]  /*02e0*/  IMAD.U32 R5, RZ, RZ, UR37 ;  /* 0x00000025ff057e24 */ /* 0x000fca000f8e00ff */
[----:B--2---:R1:W-:Y:S01]  /*02f0*/  @!P3 STG.E.64 desc[UR28][R6.64], R4 ;  /* 0x000000040600b986 */ /* 0x0043e2000c101b1c */
[----:B---3--:R-:W-:Y:S01]  /*0300*/  @P1 IADD3 R12, P0, PT, R2, R0, RZ ;  /* 0x00000000020c1210 */ /* 0x008fe20007f1e0ff */
[----:B------:R-:W-:Y:S01]  /*0310*/  IMAD.U32 R2, RZ, RZ, UR14 ;  /* 0x0000000eff027e24 */ /* 0x000fe2000f8e00ff */
[----:B------:R-:W-:-:S03]  /*0320*/  @UP3 UIADD3 UR14, UP1, UPT, UR11, UR8, URZ ;  /* 0x000000080b0e3290 */ /* 0x000fc6000ff3e0ff */
[----:B------:R-:W-:Y:S01]  /*0330*/  @P1 IMAD.X R13, RZ, RZ, R3, P0 ;  /* 0x000000ffff0d1224 */ /* 0x000fe200000e0603 */
[----:B------:R-:W-:Y:S02]  /*0340*/  PLOP3.LUT P1, PT, PT, PT, UP3, 0x80, 0x8 ;  /* 0x000000000008781c */ /* 0x000fe40003f2f038 */
[----:B------:R-:W-:Y:S01]  /*0350*/  MOV R3, UR15 ;  /* 0x0000000f00037c02 */ /* 0x000fe20008000f00 */
[----:B------:R-:W-:Y:S02]  /*0360*/  @UP3 UIADD3.X UR15, UPT, UPT, UR10, UR9, URZ, UP1, !UPT ;  /* 0x000000090a0f3290 */ /* 0x000fe40008ffe4ff */
[----:B------:R-:W-:Y:S01]  /*0370*/  UIADD3 UR9, UP1, UPT, UR11, UR6, URZ ;  /* 0x000000060b097290 */ /* 0x000fe2000ff3e0ff */
[----:B-1----:R-:W-:Y:S02]  /*0380*/  @!P3 IMAD.MOV.U32 R4, RZ, RZ, R12 ;  /* 0x000000ffff04b224 */ /* 0x002fe400078e000c */
[----:B------:R-:W-:Y:S01]  /*0390*/  @!P3 IMAD.MOV.U32 R5, RZ, RZ, R13 ;  /* 0x000000ffff05b224 */ /* 0x000fe200078e000d */
[----:B------:R-:W-:-:S04]  /*03a0*/  UIADD3.X UR8, UPT, UPT, UR10, UR7, URZ, UP1, !UPT ;  /* 0x000000070a087290 */ /* 0x000fc80008ffe4ff */
[----:B------:R1:W-:Y:S01]  /*03b0*/  @!P3 STG.E.64 desc[UR28][R6.64+0x8], R4 ;  /* 0x000008040600b986 */ /* 0x0003e2000c101b1c */
[----:B------:R-:W-:-:S03]  /*03c0*/  PLOP3.LUT P3, PT, PT, PT, UP2, 0x80, 0x8 ;  /* 0x000000000008781c */ /* 0x000fc60003f6f028 */
[----:B------:R-:W2:Y:S01]  /*03d0*/  @P4 LDG.E R8, desc[UR28][R2.64] ;  /* 0x0000001c02084981 */ /* 0x000ea2000c1e1900 */
[----:B------:R-:W-:Y:S01]  /*03e0*/  @UP0 UIADD3 UR4, UP1, UPT, UR11, UR4, URZ ;  /* 0x000000040b040290 */ /* 0x000fe2000ff3e0ff */
[----:B------:R-:W-:-:S03]  /*03f0*/  PLOP3.LUT P0, PT, PT, PT, UP0, 0x80, 0x8 ;  /* 0x000000000008781c */ /* 0x000fc60003f0f008 */
[----:B------:R-:W-:Y:S01]  /*0400*/  @UP0 UIADD3.X UR5, UPT, UPT, UR10, UR5, URZ, UP1, !UPT ;  /* 0x000000050a050290 */ /* 0x000fe20008ffe4ff */
[----:B-1----:R1:W3:Y:S01]  /*0410*/  @P2 LDG.E R7, desc[UR28][R2.64+0x4] ;  /* 0x0000041c02072981 */ /* 0x0022e2000c1e1900 */
[----:B------:R-:W-:-:S04]  /*0420*/  IMAD.U32 R4, RZ, RZ, UR4 ;  /* 0x00000004ff047e24 */ /* 0x000fc8000f8e00ff */
[----:B------:R-:W-:Y:S01]  /*0430*/  IMAD.U32 R5, RZ, RZ, UR5 ;  /* 0x00000005ff057e24 */ /* 0x000fe2000f8e00ff */
[----:B------:R-:W4:Y:S04]  /*0440*/  @!UP4 LDCU UR33, c[0x0][0x434] ;  /* 0x00008680ff21c7ac */ /* 0x000f280008000800 */
[----:B------:R-:W5:Y:S01]  /*0450*/  @P0 LDG.E R4, desc[UR28][R4.64] ;  /* 0x0000001c04040981 */ /* 0x000f62000c1e1900 */
[----:B------:R-:W-:Y:S01]  /*0460*/  UMOV UR19, 0xffffffff ;  /* 0xffffffff00137882 */ /* 0x000fe20000000000 */
[----:B------:R-:W4:Y:S01]  /*0470*/  @!UP0 LDCU.64 UR4, c[0x0][0x488] ;  /* 0x00009100ff0487ac */ /* 0x000f220008000a00 */
[----:B-1----:R-:W-:Y:S02]  /*0480*/  IMAD.U32 R2, RZ, RZ, UR14 ;  /* 0x0000000eff027e24 */ /* 0x002fe4000f8e00ff */
[----:B------:R-:W-:-:S05]  /*0490*/  IMAD.U32 R3, RZ, RZ, UR15 ;  /* 0x0000000fff037e24 */ /* 0x000fca000f8e00ff */
[----:B------:R1:W4:Y:S02]  /*04a0*/  @P1 LDG.E R0, desc[UR28][R2.64] ;  /* 0x0000001c02001981 */ /* 0x000324000c1e1900 */
[----:B-1----:R-:W-:Y:S01]  /*04b0*/  MOV R2, UR9 ;  /* 0x0000000900027c02 */ /* 0x002fe20008000f00 */
[----:B------:R-:W-:-:S05]  /*04c0*/  IMAD.U32 R3, RZ, RZ, UR8 ;  /* 0x00000008ff037e24 */ /* 0x000fca000f8e00ff */
[----:B------:R-:W4:Y:S01]  /*04d0*/  @!P3 LDG.E R6, desc[UR28][R2.64] ;  /* 0x0000001c0206b981 */ /* 0x000f22000c1e1900 */
[----:B------:R-:W-:Y:S01]  /*04e0*/  UISETP.NE.U32.AND UP1, UPT, UR6, URZ, UPT ;  /* 0x000000ff0600728c */ /* 0x000fe2000bf25070 */
[----:B------:R-:W-:Y:S01]  /*04f0*/  UMOV UR15, 0xffffffff ;  /* 0xffffffff000f7882 */ /* 0x000fe20000000000 */
[----:B------:R-:W-:Y:S02]  /*0500*/  USHF.L.U32 UR31, UR20, 0x7, URZ ;  /* 0x00000007141f7899 */ /* 0x000fe400080006ff */
[----:B------:R-:W-:Y:S01]  /*0510*/  UISETP.NE.AND.EX UP1, UPT, UR7, URZ, UPT, UP1 ;  /* 0x000000ff0700728c */ /* 0x000fe2000bf25310 */
[----:B------:R-:W-:Y:S01]  /*0520*/  UMOV UR14, URZ ;  /* 0x000000ff000e7c82 */ /* 0x000fe20008000000 */
[----:B------:R-:W1:Y:S01]  /*0530*/  @!UP0 LDCU UR6, c[0x0][0x43c] ;  /* 0x00008780ff0687ac */ /* 0x000e620008000800 */
[----:B--2---:R-:W-:Y:S02]  /*0540*/  @P4 R2UR UR19, R8 ;  /* 0x00000000081342ca */ /* 0x004fe400000e0000 */
[----:B---3--:R-:W-:-:S13]  /*0550*/  @P2 R2UR UR8, R7 ;  /* 0x00000000070822ca */ /* 0x008fda00000e0000 */
[----:B----4-:R-:W-:-:S04]  /*0560*/  @UP4 UIADD3 UR33, UPT, UPT, UR8, -UR19, URZ ;  /* 0x8000001308214290 */ /* 0x010fc8000fffe0ff */
[----:B------:R-:W-:Y:S01]  /*0570*/  UISETP.GT.AND UP2, UPT, UR33, UR31, UPT ;  /* 0x0000001f2100728c */ /* 0x000fe2000bf44270 */
[----:B------:R-:W-:-:S05]  /*0580*/  @P1 R2UR UR14, R0 ;  /* 0x00000000000e12ca */ /* 0x000fca00000e0000 */
[----:B------:R-:W-:Y:S01]  /*0590*/  PLOP3.LUT P1, PT, PT, PT, UP2, 0x80, 0x8 ;  /* 0x000000000008781c */ /* 0x000fe20003f2f028 */
[----:B------:R-:W-:Y:S01]  /*05a0*/  @!UP0 UISETP.NE.U32.AND UP2, UPT, UR4, URZ, UPT ;  /* 0x000000ff0400828c */ /* 0x000fe2000bf45070 */
[----:B------:R-:W2:Y:S01]  /*05b0*/  @!UP1 LDCU UR4, c[0x0][0x438] ;  /* 0x00008700ff0497ac */ /* 0x000ea20008000800 */
        /* <DEDUP_REMOVED lines=8> */
.L_x_2262:
[----:B-----5:R-:W-:Y:S01]  /*0640*/  @P0 R2UR UR32, R4 ;  /* 0x00000000042002ca */ /* 0x020fe200000e0000 */
[----:B------:R-:W-:Y:S01]  /*0650*/  @!UP0 UISETP.NE.AND.EX UP2, UPT, UR5, URZ, UPT, UP2 ;  /* 0x000000ff0500828c */ /* 0x000fe2000bf45320 */
[----:B------:R-:W-:-:S13]  /*0660*/  @!P1 EXIT ;  /* 0x000000000000994d */ /* 0x000fda0003800000 */
[----:B------:R-:W1:Y:S01]  /*0670*/  LDCU UR24, c[0x0][0x504] ;  /* 0x0000a080ff1877ac */ /* 0x000e620008000800 */
[----:B------:R-:W2:Y:S01]  /*0680*/  LDCU UR26, c[0x0][0x508] ;  /* 0x0000a100ff1a77ac */ /* 0x000ea20008000800 */
[----:B------:R-:W-:Y:S02]  /*0690*/  @!UP0 USEL UR6, UR6, URZ, UP2 ;  /* 0x000000ff06068287 */ /* 0x000fe40009000000 */
[----:B------:R-:W-:Y:S02]  /*06a0*/  @UP0 UIADD3 UR32, UPT, UPT, UR32, -UR14, URZ ;  /* 0x8000000e20200290 */ /* 0x000fe4000fffe0ff */
[----:B------:R-:W-:Y:S01]  /*06b0*/  @!UP0 UIADD3 UR32, UPT, UPT, UR6, UR4, -UR14 ;  /* 0x0000000406208290 */ /* 0x000fe2000fffe80e */
[----:B------:R-:W3:Y:S03]  /*06c0*/  LDCU UR10, c[0x0][0x3e0] ;  /* 0x00007c00ff0a77ac */ /* 0x000ee60008000800 */
[----:B------:R-:W-:-:S02]  /*06d0*/  UIADD3 UR7, UPT, UPT, UR32, 0x3f, URZ ;  /* 0x0000003f20077890 */ /* 0x000fc4000fffe0ff */
[----:B-1----:R-:W-:Y:S02]  /*06e0*/  UIADD3 UR24, UPT, UPT, UR33, UR24, URZ ;  /* 0x0000001821187290 */ /* 0x002fe4000fffe0ff */
[----:B------:R-:W-:Y:S02]  /*06f0*/  UIADD3 UR5, UPT, UPT, UR7, UR31, -UR33 ;  /* 0x0000001f07057290 */ /* 0x000fe4000fffe821 */
[----:B------:R-:W-:Y:S02]  /*0700*/  UIADD3 UR9, UPT, UPT, -UR24, UR31, UR32 ;  /* 0x0000001f18097290 */ /* 0x000fe4000fffe120 */
[----:B--2---:R-:W-:Y:S02]  /*0710*/  UIADD3 UR5, UPT, UPT, UR5, 0x80, UR26 ;  /* 0x0000008005057890 */ /* 0x004fe4000fffe01a */
[----:B------:R-:W-:Y:S02]  /*0720*/  USHF.R.S32.HI UR6, URZ, 0x1f, UR7 ;  /* 0x0000001fff067899 */ /* 0x000fe40008011407 */
[----:B------:R-:W-:-:S02]  /*0730*/  USHF.R.S32.HI UR8, URZ, 0x1f, UR9 ;  /* 0x0000001fff087899 */ /* 0x000fc40008011409 */
[----:B------:R-:W-:Y:S02]  /*0740*/  USHF.R.S32.HI UR4, URZ, 0x1f, UR5 ;  /* 0x0000001fff047899 */ /* 0x000fe40008011405 */
[----:B------:R-:W-:Y:S02]  /*0750*/  ULEA.HI UR6, UR6, UR7, URZ, 0x6 ;  /* 0x0000000706067291 */ /* 0x000fe4000f8f30ff */
[----:B------:R-:W-:Y:S02]  /*0760*/  ULEA.HI UR8, UR8, UR9, URZ, 0x6 ;  /* 0x0000000908087291 */ /* 0x000fe4000f8f30ff */
[----:B------:R-:W-:Y:S02]  /*0770*/  ULEA.HI UR4, UR4, UR5, URZ, 0x6 ;  /* 0x0000000504047291 */ /* 0x000fe4000f8f30ff */
[----:B------:R-:W-:Y:S02]  /*0780*/  USHF.R.S32.HI UR6, URZ, 0x6, UR6 ;  /* 0x00000006ff067899 */ /* 0x000fe40008011406 */
[----:B------:R-:W-:-:S02]  /*0790*/  USHF.R.S32.HI UR8, URZ, 0x6, UR8 ;  /* 0x00000006ff087899 */ /* 0x000fc40008011408 */
[----:B------:R-:W-:Y:S02]  /*07a0*/  USHF.R.S32.HI UR4, URZ, 0x6, UR4 ;  /* 0x00000006ff047899 */ /* 0x000fe40008011404 */
[----:B------:R-:W-:Y:S02]  /*07b0*/  UISETP.LT.AND UP1, UPT, URZ, UR8, UPT ;  /* 0x00000008ff00728c */ /* 0x000fe4000bf21270 */
[----:B------:R-:W-:Y:S02]  /*07c0*/  UISETP.LT.AND UP0, UPT, UR6, UR4, UPT ;  /* 0x000000040600728c */ /* 0x000fe4000bf01270 */
[----:B------:R-:W-:Y:S02]  /*07d0*/  USEL UR18, URZ, UR8, !UP1 ;  /* 0x00000008ff127287 */ /* 0x000fe4000c800000 */
[----:B------:R-:W-:Y:S02]  /*07e0*/  USEL UR23, UR6, UR4, UP0 ;  /* 0x0000000406177287 */ /* 0x000fe40008000000 */
[----:B---3--:R-:W-:-:S02]  /*07f0*/  UIMAD UR34, UR13, UR10, UR35 ;  /* 0x0000000a0d2272a4 */ /* 0x008fc4000f8e0223 */
[----:B------:R-:W-:-:S09]  /*0800*/  UISETP.GT.AND UP0, UPT, UR23, UR18, UPT ;  /* 0x000000121700728c */ /* 0x000fd2000bf04270 */
        /* <DEDUP_REMOVED lines=9> */
[----:B------:R-:W-:-:S03]  /*08a0*/  @UP1 UMOV UR11, 0x1 ;  /* 0x00000001000b1882 */ /* 0x000fc60000000000 */
[----:B------:R-:W-:Y:S02]  /*08b0*/  @!UP0 UIMAD UR9, UR13, UR9, UR23 ;  /* 0x000000090d0982a4 */ /* 0x000fe4000f8e0217 */
[----:B-1----:R-:W-:Y:S01]  /*08c0*/  @UP0 UIMAD.WIDE.U32 UR16, UR19, UR6, URZ ;  /* 0x00000006131002a5 */ /* 0x002fe2000f8e00ff */
[----:B------:R-:W-:-:S03]  /*08d0*/  @!UP0 UMOV UR8, UR22 ;  /* 0x0000001600088c82 */ /* 0x000fc60008000000 */
[----:B------:R-:W-:-:S03]  /*08e0*/  @UP0 UIMAD UR9, UR19, UR7, UR17 ;  /* 0x00000007130902a4 */ /* 0x000fc6000f8e0211 */
[----:B------:R-:W-:Y:S01]  /*08f0*/  @UP0 UMOV UR8, UR16 ;  /* 0x0000001000080c82 */ /* 0x000fe20008000000 */
[----:B----4-:R-:W-:Y:S01]  /*0900*/  @UP1 UIMAD UR5, UR4, UR5, URZ ;  /* 0x00000005040512a4 */ /* 0x010fe2000f8e02ff */
[----:B------:R-:W1:Y:S01]  /*0910*/  @UP1 LDCU UR4, c[0x0][0x430] ;  /* 0x00008600ff0417ac */ /* 0x000e620008000800 */
[----:B--2---:R-:W-:Y:S10]  /*0920*/  BRA.U UP1, `(.L_x_2264) ;  /* 0x0000000101247547 */ /* 0x004ff4000b800000 */
[----:B------:R-:W-:-:S11]  /*0930*/  UISETP.NE.AND UP0, UPT, UR14, URZ, UPT ;  /* 0x000000ff0e00728c */ /* 0x000fd6000bf05270 */
[----:B------:R-:W2:Y:S01]  /*0940*/  @UP0 LDCU UR11, c[0x0][0x454] ;  /* 0x00008a80ff0b07ac */ /* 0x000ea20008000800 */
[----:B-1----:R-:W1:Y:S01]  /*0950*/  @!UP0 LDCU UR4, c[0x0][0x434] ;  /* 0x00008680ff0487ac */ /* 0x002e620008000800 */
[----:B------:R-:W3:Y:S02]  /*0960*/  @UP0 LDCU UR5, c[0x0][0x454] ;  /* 0x00008a80ff0507ac */ /* 0x000ee40008000800 */
[----:B---3--:R-:W3:Y:S01]  /*0970*/  @!UP0 LDCU UR5, c[0x0][0x434] ;  /* 0x00008680ff0587ac */ /* 0x008ee20008000800 */
[----:B--2---:R-:W-:Y:S02]  /*0980*/  @UP0 UIMAD UR11, UR10, UR11, URZ ;  /* 0x0000000b0a0b02a4 */ /* 0x004fe4000f8e02ff */
[----:B-1----:R-:W-:-:S03]  /*0990*/  @!UP0 UIMAD UR11, UR10, UR4, URZ ;  /* 0x000000040a0b82a4 */ /* 0x002fc6000f8e02ff */
[----:B------:R-:W-:Y:S01]  /*09a0*/  @UP0 UMOV UR4, 0x1 ;  /* 0x0000000100040882 */ /* 0x000fe20000000000 */
[----:B------:R-:W-:-:S08]  /*09b0*/  @!UP0 UMOV UR4, 0x1 ;  /* 0x0000000100048882 */ /* 0x000fd00000000000 */
.L_x_2264:
[----:B------:R-:W2:Y:S01]  /*09c0*/  LDCU UR12, c[0x0][0x440] ;  /* 0x00008800ff0c77ac */ /* 0x000ea20008000800 */
[----:B------:R-:W-:Y:S01]  /*09d0*/  IMAD.SHL.U32 R2, R178, 0x8, RZ ;  /* 0x00000008b2027824 */ /* 0x000fe200078e00ff */
[----:B------:R-:W-:Y:S01]  /*09e0*/  SHF.R.U32.HI R178, RZ, 0x3, R178 ;  /* 0x00000003ffb27819 */ /* 0x000fe200000116b2 */
[----:B------:R-:W-:Y:S01]  /*09f0*/  BSSY.RECONVERGENT B0, `(.L_x_2265) ;  /* 0x0000030000007945 */ /* 0x000fe20003800200 */
[----:B------:R-:W4:Y:S02]  /*0a00*/  LDCU UR10, c[0x0][0x434] ;  /* 0x00008680ff0a77ac */ /* 0x000f240008000800 */
        /* <DEDUP_REMOVED lines=8> */
[C---:B--2---:R-:W-:Y:S01]  /*0a90*/  ISETP.GE.AND P4, PT, R2.reuse, UR12, PT ;  /* 0x0000000c02007c0c */ /* 0x044fe2000bf86270 */
[----:B---3--:R-:W-:Y:S01]  /*0aa0*/  UIMAD UR5, UR35, UR5, URZ ;  /* 0x00000005230572a4 */ /* 0x008fe2000f8e02ff */
[----:B------:R-:W-:Y:S01]  /*0ab0*/  IADD3 R2, P2, PT, R2, UR8, RZ ;  /* 0x0000000802027c10 */ /* 0x000fe2000ff5e0ff */
[----:B-1----:R-:W-:Y:S01]  /*0ac0*/  UIMAD UR31, UR31, UR4, URZ ;  /* 0x000000041f1f72a4 */ /* 0x002fe2000f8e02ff */
[C---:B------:R-:W-:Y:S01]  /*0ad0*/  ISETP.GE.OR P5, PT, R178.reuse, UR33, P4 ;  /* 0x00000021b2007c0c */ /* 0x040fe2000a7a6670 */
[----:B----4-:R-:W-:Y:S01]  /*0ae0*/  UIMAD UR8, UR13, UR10, URZ ;  /* 0x0000000a0d0872a4 */ /* 0x010fe2000f8e02ff */
[----:B------:R-:W-:Y:S01]  /*0af0*/  ISETP.GE.OR P3, PT, R178, UR33, P1 ;  /* 0x00000021b2007c0c */ /* 0x000fe20008f66670 */
[----:B------:R-:W-:Y:S01]  /*0b00*/  @!UP1 UIMAD UR5, UR13, UR11, UR5 ;  /* 0x0000000b0d0592a4 */ /* 0x000fe2000f8e0205 */
[----:B-----5:R-:W-:Y:S01]  /*0b10*/  IMAD.U32 R4, RZ, RZ, UR6 ;  /* 0x00000006ff047e24 */ /* 0x020fe2000f8e00ff */
[----:B------:R-:W-:Y:S01]  /*0b20*/  USEL UR8, UR8, UR19, !UP0 ;  /* 0x0000001308087287 */ /* 0x000fe2000c000000 */
[----:B------:R-:W-:Y:S01]  /*0b30*/  IMAD.X R3, RZ, RZ, UR9, P2 ;  /* 0x00000009ff037e24 */ /* 0x000fe200090e06ff */
[----:B------:R-:W-:Y:S01]  /*0b40*/  USHF.R.S32.HI UR10, URZ, 0x1f, UR31 ;  /* 0x0000001fff0a7899 */ /* 0x000fe2000801141f */
[----:B------:R-:W-:Y:S01]  /*0b50*/  IMAD.U32 R0, RZ, RZ, UR7 ;  /* 0x00000007ff007e24 */ /* 0x000fe2000f8e00ff */
[----:B------:R-:W-:Y:S01]  /*0b60*/  USHF.R.S32.HI UR6, URZ, 0x1f, UR8 ;  /* 0x0000001fff067899 */ /* 0x000fe20008011408 */
[----:B------:R-:W-:Y:S01]  /*0b70*/  IMAD.WIDE.U32 R8, R4, UR35, R2 ;  /* 0x0000002304087c25 */ /* 0x000fe2000f8e0002 */
[----:B------:R-:W-:Y:S01]  /*0b80*/  USEL UR8, UR8, URZ, UP1 ;  /* 0x000000ff08087287 */ /* 0x000fe20008800000 */
[----:B------:R-:W-:Y:S01]  /*0b90*/  ISETP.GE.OR P0, PT, R16, UR33, P1 ;  /* 0x0000002110007c0c */ /* 0x000fe20008f06670 */
[----:B------:R-:W-:Y:S01]  /*0ba0*/  USHF.R.S32.HI UR7, URZ, 0x1f, UR5 ;  /* 0x0000001fff077899 */ /* 0x000fe20008011405 */
[----:B------:R-:W-:Y:S01]  /*0bb0*/  IMAD R7, R0, UR35, R9 ;  /* 0x0000002300077c24 */ /* 0x000fe2000f8e0209 */
[----:B------:R-:W-:Y:S01]  /*0bc0*/  USEL UR6, UR6, URZ, UP1 ;  /* 0x000000ff06067287 */ /* 0x000fe20008800000 */
[----:B------:R-:W-:Y:S01]  /*0bd0*/  ISETP.GE.OR P6, PT, R17, UR33, P1 ;  /* 0x0000002111007c0c */ /* 0x000fe20008fc6670 */
[----:B------:R-:W-:Y:S01]  /*0be0*/  UIADD3 UR5, UP1, UP0, UR31, UR8, UR5 ;  /* 0x000000081f057290 */ /* 0x000fe2000f83e005 */
[----:B------:R-:W-:Y:S01]  /*0bf0*/  ISETP.GE.OR P2, PT, R16, UR33, P4 ;  /* 0x0000002110007c0c */ /* 0x000fe2000a746670 */
        /* <DEDUP_REMOVED lines=15> */
.L_x_2266:
[----:B------:R-:W-:Y:S05]  /*0cf0*/  BSYNC.RECONVERGENT B0 ;  /* 0x0000000000007941 */ /* 0x000fea0003800200 */
.L_x_2265:
        /* <DEDUP_REMOVED lines=17> */
.L_x_2268:
[----:B------:R-:W-:Y:S05]  /*0e10*/  BSYNC.RECONVERGENT B0 ;  /* 0x0000000000007941 */ /* 0x000fea0003800200 */
.L_x_2267:
        /* <DEDUP_REMOVED lines=17> */
.L_x_2270:
[----:B------:R-:W-:Y:S05]  /*0f30*/  BSYNC.RECONVERGENT B0 ;  /* 0x0000000000007941 */ /* 0x000fea0003800200 */
.L_x_2269:
        /* <DEDUP_REMOVED lines=17> */
.L_x_2272:
[----:B------:R-:W-:Y:S05]  /*1050*/  BSYNC.RECONVERGENT B0 ;  /* 0x0000000000007941 */ /* 0x000fea0003800200 */
.L_x_2271:
        /* <DEDUP_REMOVED lines=18> */
.L_x_2274:
[----:B------:R-:W-:Y:S05]  /*1180*/  BSYNC.RECONVERGENT B0 ;  /* 0x0000000000007941 */ /* 0x000fea0003800200 */
.L_x_2273:
        /* <DEDUP_REMOVED lines=17> */
.L_x_2276:
[----:B------:R-:W-:Y:S05]  /*12a0*/  BSYNC.RECONVERGENT B0 ;  /* 0x0000000000007941 */ /* 0x000fea0003800200 */
.L_x_2275:
        /* <DEDUP_REMOVED lines=15> */
.L_x_2278:
[----:B------:R-:W-:Y:S05]  /*13a0*/  BSYNC.RECONVERGENT B0 ;  /* 0x0000000000007941 */ /* 0x000fea0003800200 */
.L_x_2277:
        /* <DEDUP_REMOVED lines=15> */
.L_x_2280:
[----:B------:R-:W-:Y:S05]  /*14a0*/  BSYNC.RECONVERGENT B0 ;  /* 0x0000000000007941 */ /* 0x000fea0003800200 */
.L_x_2279:
        /* <DEDUP_REMOVED lines=10> */
.L_x_2282:
[----:B------:R-:W-:Y:S05]  /*1550*/  BSYNC.RECONVERGENT B0 ;  /* 0x0000000000007941 */ /* 0x000fea0003800200 */
.L_x_2281:
        /* <DEDUP_REMOVED lines=15> */
.L_x_2284:
[----:B------:R-:W-:Y:S05]  /*1650*/  BSYNC.RECONVERGENT B0 ;  /* 0x0000000000007941 */ /* 0x000fea0003800200 */
.L_x_2283:
        /* <DEDUP_REMOVED lines=10> */
.L_x_2286:
[----:B------:R-:W-:Y:S05]  /*1700*/  BSYNC.RECONVERGENT B0 ;  /* 0x0000000000007941 */ /* 0x000fea0003800200 */
.L_x_2285:
        /* <DEDUP_REMOVED lines=10> */
.L_x_2288:
[----:B------:R-:W-:Y:S05]  /*17b0*/  BSYNC.RECONVERGENT B0 ;  /* 0x0000000000007941 */ /* 0x000fea0003800200 */
.L_x_2287:
        /* <DEDUP_REMOVED lines=10> */
.L_x_2290:
[----:B------:R-:W-:Y:S05]  /*1860*/  BSYNC.RECONVERGENT B0 ;  /* 0x0000000000007941 */ /* 0x000fea0003800200 */
.L_x_2289:
        /* <DEDUP_REMOVED lines=10> */
.L_x_2292:
[----:B------:R-:W-:Y:S05]  /*1910*/  BSYNC.RECONVERGENT B0 ;  /* 0x0000000000007941 */ /* 0x000fea0003800200 */
.L_x_2291:
        /* <DEDUP_REMOVED lines=10> */
.L_x_2294:
[----:B------:R-:W-:Y:S05]  /*19c0*/  BSYNC.RECONVERGENT B0 ;  /* 0x0000000000007941 */ /* 0x000fea0003800200 */
.L_x_2293:
        /* <DEDUP_REMOVED lines=10> */
.L_x_2263:
[----:B------:R-:W-:Y:S01]  /*1a70*/  UISETP.NE.AND UP0, UPT, UR19, -0x1, UPT ;  /* 0xffffffff1300788c */ /* 0x000fe2000bf05270 */
[----:B------:R-:W1:Y:S01]  /*1a80*/  LDCU UR8, c[0x0][0x444] ;  /* 0x00008880ff0877ac */ /* 0x000e620008000800 */
[----:B------:R-:W2:Y:S01]  /*1a90*/  LDCU UR25, c[0x0][0x448] ;  /* 0x00008900ff1977ac */ /* 0x000ea20008000800 */
[----:B------:R-:W-:-:S08]  /*1aa0*/  UISETP.NE.AND UP1, UPT, UR15, -0x1, UPT ;  /* 0xffffffff0f00788c */ /* 0x000fd0000bf25270 */
[----:B------:R-:W3:Y:S01]  /*1ab0*/  @!UP0 LDCU.64 UR6, c[0x0][0x398] ;  /* 0x00007300ff0687ac */ /* 0x000ee20008000a00 */
[----:B------:R-:W4:Y:S01]  /*1ac0*/  @UP0 LDCU.64 UR4, c[0x0][0x3b0] ;  /* 0x00007600ff0407ac */ /* 0x000f220008000a00 */
[----:B------:R-:W-:Y:S02]  /*1ad0*/  UIADD3 UR30, UPT, UPT, UR23, -0x1, URZ ;  /* 0xffffffff171e7890 */ /* 0x000fe4000fffe0ff */
[----:B-1----:R-:W-:Y:S02]  /*1ae0*/  UIMAD UR8, UR34, UR8, UR31 ;  /* 0x00000008220872a4 */ /* 0x002fe4000f8e021f */
[----:B------:R-:W-:-:S04]  /*1af0*/  USHF.L.U32 UR22, UR30, 0x6, URZ ;  /* 0x000000061e167899 */ /* 0x000fc800080006ff */
[----:B--2---:R-:W-:Y:S02]  /*1b00*/  UIMAD UR21, UR8, UR25, UR22 ;  /* 0x00000019081572a4 */ /* 0x004fe4000f8e0216 */
[----:B---3--:R-:W-:-:S04]  /*1b10*/  @!UP0 UIMAD.WIDE.U32 UR40, UR13, UR6, URZ ;  /* 0x000000060d2882a5 */ /* 0x008fc8000f8e00ff */
        /* <DEDUP_REMOVED lines=16> */
.L_x_2295:
[----:B------:R-:W1:Y:S01]  /*1c20*/  LDCU.64 UR10, c[0x0][0x3b8] ;  /* 0x00007700ff0a77ac */ /* 0x000e620008000a00 */
[----:B------:R-:W-:-:S04]  /*1c30*/  UIADD3 UR12, UPT, UPT, UR14, UR15, URZ ;  /* 0x0000000f0e0c7290 */ /* 0x000fc8000fffe0ff */
[----:B-1----:R-:W-:Y:S02]  /*1c40*/  UIMAD.WIDE.U32 UR6, UR12, UR10, URZ ;  /* 0x0000000a0c0672a5 */ /* 0x002fe4000f8e00ff */
[----:B------:R-:W-:-:S04]  /*1c50*/  UIMAD UR12, UR12, UR11, URZ ;  /* 0x0000000b0c0c72a4 */ /* 0x000fc8000f8e02ff */
[----:B------:R-:W-:Y:S02]  /*1c60*/  UIADD3 UR12, UPT, UPT, UR7, UR12, URZ ;  /* 0x0000000c070c7290 */ /* 0x000fe4000fffe0ff */
.L_x_2296:
        /* <DEDUP_REMOVED lines=38> */
.L_x_2297:
[----:B------:R-:W1:Y:S01]  /*1ed0*/  LDCU.64 UR8, c[0x0][0x3c0] ;  /* 0x00007800ff0877ac */ /* 0x000e620008000a00 */
[----:B------:R-:W-:-:S04]  /*1ee0*/  UIADD3 UR14, UPT, UPT, UR14, UR15, URZ ;  /* 0x0000000f0e0e7290 */ /* 0x000fc8000fffe0ff */
[----:B-1----:R-:W-:Y:S02]  /*1ef0*/  UIMAD.WIDE.U32 UR4, UR14, UR8, URZ ;  /* 0x000000080e0472a5 */ /* 0x002fe4000f8e00ff */
[----:B------:R-:W-:-:S04]  /*1f00*/  UIMAD UR13, UR14, UR9, URZ ;  /* 0x000000090e0d72a4 */ /* 0x000fc8000f8e02ff */
[----:B------:R-:W-:Y:S01]  /*1f10*/  UIADD3 UR13, UPT, UPT, UR5, UR13, URZ ;  /* 0x0000000d050d7290 */ /* 0x000fe2000fffe0ff */
[----:B------:R-:W-:-:S11]  /*1f20*/  UMOV UR14, UR4 ;  /* 0x00000004000e7c82 */ /* 0x000fd60008000000 */
.L_x_2298:
[C---:B------:R-:W-:Y:S01]  /*1f30*/  IMAD.SHL.U32 R191, R178.reuse, 0x8, RZ ;  /* 0x00000008b2bf7824 */ /* 0x040fe200078e00ff */
[--C-:B------:R-:W-:Y:S01]  /*1f40*/  SHF.R.U32.HI R14, RZ, 0x3, R178.reuse ;  /* 0x00000003ff0e7819 */ /* 0x100fe200000116b2 */
[----:B------:R-:W1:Y:S01]  /*1f50*/  LDCU.64 UR16, c[0x0][0x388] ;  /* 0x00007100ff1077ac */ /* 0x000e620008000a00 */
[----:B------:R-:W-:Y:S01]  /*1f60*/  IMAD.SHL.U32 R19, R178, 0x40, RZ ;  /* 0x00000040b2137824 */ /* 0x000fe200078e00ff */
[----:B------:R-:W-:Y:S01]  /*1f70*/  SHF.R.U32.HI R176, RZ, 0x1, R178 ;  /* 0x00000001ffb07819 */ /* 0x000fe200000116b2 */
[----:B------:R-:W2:Y:S01]  /*1f80*/  S2UR UR27, SR_CgaCtaId ;  /* 0x00000000001b79c3 */ /* 0x000ea20000008800 */
[C---:B------:R-:W-:Y:S01]  /*1f90*/  LOP3.LUT R172, R191.reuse, 0x38, RZ, 0xc0, !PT ;  /* 0x00000038bfac7812 */ /* 0x040fe200078ec0ff */
[----:B------:R-:W-:Y:S01]  /*1fa0*/  BSSY.RECONVERGENT B0, `(.L_x_2299) ;  /* 0x000004a000007945 */ /* 0x000fe20003800200 */
[----:B------:R-:W-:Y:S02]  /*1fb0*/  LOP3.LUT R6, R191, 0x1f8, RZ, 0xc0, !PT ;  /* 0x000001f8bf067812 */ /* 0x000fe400078ec0ff */
[C---:B------:R-:W-:Y:S01]  /*1fc0*/  IADD3 R4, P1, PT, R172.reuse, UR6, RZ ;  /* 0x00000006ac047c10 */ /* 0x040fe2000ff3e0ff */
[----:B------:R-:W3:Y:S01]  /*1fd0*/  LDCU.128 UR4, c[0x0][0x3d0] ;  /* 0x00007a00ff0477ac */ /* 0x000ee20008000c00 */
[----:B------:R-:W-:-:S02]  /*1fe0*/  IADD3 R2, P0, PT, R172, UR14, RZ ;  /* 0x0000000eac027c10 */ /* 0x000fc4000ff1e0ff */
[----:B------:R-:W-:Y:S01]  /*1ff0*/  LOP3.LUT R6, R6, 0x38, R178, 0x78, !PT ;  /* 0x0000003806067812 */ /* 0x000fe200078e78b2 */
[----:B------:R-:W4:Y:S01]  /*2000*/  LDCU.64 UR14, c[0x0][0x390] ;  /* 0x00007200ff0e77ac */ /* 0x000f220008000a00 */
[----:B------:R-:W-:Y:S01]  /*2010*/  IMAD.X R5, RZ, RZ, UR12, P1 ;  /* 0x0000000cff057e24 */ /* 0x000fe200088e06ff */
[----:B------:R-:W-:Y:S01]  /*2020*/  LOP3.LUT R16, R172, 0x1c0, R19, 0xf8, !PT ;  /* 0x000001c0ac107812 */ /* 0x000fe200078ef813 */
[----:B------:R-:W-:Y:S01]  /*2030*/  IMAD.X R3, RZ, RZ, UR13, P0 ;  /* 0x0000000dff037e24 */ /* 0x000fe200080e06ff */
[----:B------:R-:W-:Y:S01]  /*2040*/  LOP3.LUT R191, R6, 0x1e00, R191, 0xf8, !PT ;  /* 0x00001e0006bf7812 */ /* 0x000fe200078ef8bf */
[----:B------:R-:W-:Y:S01]  /*2050*/  IMAD.WIDE.U32 R4, R14, UR10, R4 ;  /* 0x0000000a0e047c25 */ /* 0x000fe2000f8e0004 */
[----:B------:R-:W-:Y:S01]  /*2060*/  SHF.R.S32.HI R6, RZ, 0x1f, R0 ;  /* 0x0000001fff067819 */ /* 0x000fe20000011400 */
[----:B------:R-:W5:Y:S01]  /*2070*/  LDCU.64 UR12, c[0x0][0x3c8] ;  /* 0x00007900ff0c77ac */ /* 0x000f620008000a00 */
[----:B------:R-:W-:Y:S01]  /*2080*/  IADD3 R8, P0, PT, R172, UR40, RZ ;  /* 0x00000028ac087c10 */ /* 0x000fe2000ff1e0ff */
[----:B------:R-:W-:Y:S01]  /*2090*/  IMAD.WIDE.U32 R2, R14, UR8, R2 ;  /* 0x000000080e027c25 */ /* 0x000fe2000f8e0002 */
[----:B------:R-:W-:-:S03]  /*20a0*/  LOP3.LUT R243, R19, 0x200, RZ, 0xc0, !PT ;  /* 0x0000020013f37812 */ /* 0x000fc600078ec0ff */
[----:B------:R-:W-:Y:S02]  /*20b0*/  IMAD R3, R14, UR9, R3 ;  /* 0x000000090e037c24 */ /* 0x000fe4000f8e0203 */
[C---:B---3--:R-:W-:Y:S02]  /*20c0*/  IMAD R7, R6.reuse, UR4, RZ ;  /* 0x0000000406077c24 */ /* 0x048fe4000f8e02ff */
[----:B------:R-:W-:Y:S02]  /*20d0*/  IMAD R10, R6, UR6, RZ ;  /* 0x00000006060a7c24 */ /* 0x000fe4000f8e02ff */
[----:B------:R-:W-:Y:S02]  /*20e0*/  IMAD R5, R14, UR11, R5 ;  /* 0x0000000b0e057c24 */ /* 0x000fe4000f8e0205 */
[C---:B------:R-:W-:Y:S02]  /*20f0*/  IMAD R11, R0.reuse, UR5, R7 ;  /* 0x00000005000b7c24 */ /* 0x040fe4000f8e0207 */
[----:B------:R-:W-:-:S02]  /*2100*/  IMAD R10, R0, UR7, R10 ;  /* 0x00000007000a7c24 */ /* 0x000fc4000f8e020a */
[----:B------:R-:W-:-:S04]  /*2110*/  IMAD.WIDE.U32 R2, R0, UR6, R2 ;  /* 0x0000000600027c25 */ /* 0x000fc8000f8e0002 */
[----:B------:R-:W-:Y:S01]  /*2120*/  IMAD.WIDE.U32 R6, R0, UR4, R4 ;  /* 0x0000000400067c25 */ /* 0x000fe2000f8e0004 */
[----:B------:R-:W-:Y:S02]  /*2130*/  UMOV UR4, 0x400 ;  /* 0x0000040000047882 */ /* 0x000fe40000000000 */
[----:B--2---:R-:W-:Y:S01]  /*2140*/  ULEA UR5, UR27, UR4, 0x18 ;  /* 0x000000041b057291 */ /* 0x004fe2000f8ec0ff */
[----:B------:R-:W-:Y:S01]  /*2150*/  IMAD.X R9, RZ, RZ, UR38, P0 ;  /* 0x00000026ff097e24 */ /* 0x000fe200080e06ff */
[----:B----4-:R-:W-:Y:S01]  /*2160*/  LEA R18, P0, R2, UR14, 0x1 ;  /* 0x0000000e02127c11 */ /* 0x010fe2000f8008ff */
[----:B------:R-:W-:Y:S01]  /*2170*/  IMAD.IADD R0, R3, 0x1, R10 ;  /* 0x0000000103007824 */ /* 0x000fe200078e020a */
[----:B-1----:R-:W-:Y:S01]  /*2180*/  LEA R157, P1, R6, UR16, 0x1 ;  /* 0x00000010069d7c11 */ /* 0x002fe2000f8208ff */
[----:B------:R-:W-:Y:S01]  /*2190*/  IMAD.IADD R7, R7, 0x1, R11 ;  /* 0x0000000107077824 */ /* 0x000fe200078e020b */
[----:B------:R-:W-:Y:S01]  /*21a0*/  UIADD3 UR14, UPT, UPT, -UR31, UR33, URZ ;  /* 0x000000211f0e7290 */ /* 0x000fe2000fffe1ff */
[----:B-----5:R-:W-:Y:S01]  /*21b0*/  IMAD.U32 R4, RZ, RZ, UR12 ;  /* 0x0000000cff047e24 */ /* 0x020fe2000f8e00ff */
[----:B------:R-:W-:Y:S01]  /*21c0*/  LEA.HI.X R17, R2, UR15, R0, 0x1, P0 ;  /* 0x0000000f02117c11 */ /* 0x000fe200080f0c00 */
[----:B------:R1:W-:Y:S01]  /*21d0*/  STL [R1+0xfc], R157 ;  /* 0x0000fc9d01007387 */ /* 0x0003e20000100800 */
[----:B------:R-:W-:Y:S01]  /*21e0*/  LEA.HI.X R156, R6, UR17, R7, 0x1, P1 ;  /* 0x00000011069c7c11 */ /* 0x000fe200088f0c07 */
[----:B------:R-:W-:Y:S01]  /*21f0*/  IMAD.WIDE.U32 R4, R4, UR35, R8 ;  /* 0x0000002304047c25 */ /* 0x000fe2000f8e0008 */
[----:B------:R-:W-:Y:S01]  /*2200*/  LOP3.LUT R0, R176, 0x8, RZ, 0xc0, !PT ;  /* 0x00000008b0007812 */ /* 0x000fe200078ec0ff */
[----:B------:R1:W-:Y:S01]  /*2210*/  STL [R1+0x110], R18 ;  /* 0x0001101201007387 */ /* 0x0003e20000100800 */
[----:B------:R-:W-:Y:S01]  /*2220*/  ISETP.GE.AND P0, PT, R14, UR14, PT ;  /* 0x0000000e0e007c0c */ /* 0x000fe2000bf06270 */
[----:B------:R-:W-:Y:S01]  /*2230*/  IMAD.U32 R2, RZ, RZ, UR13 ;  /* 0x0000000dff027e24 */ /* 0x000fe2000f8e00ff */
[----:B------:R-:W-:Y:S01]  /*2240*/  LOP3.LUT R244, R16, R0, RZ, 0x3c, !PT ;  /* 0x0000000010f47212 */ /* 0x000fe200078e3cff */
[----:B------:R1:W-:Y:S01]  /*2250*/  STL [R1+0xf8], R156 ;  /* 0x0000f89c01007387 */ /* 0x0003e20000100800 */
[----:B------:R-:W-:Y:S01]  /*2260*/  LOP3.LUT R3, R176, 0x30, RZ, 0xc0, !PT ;  /* 0x00000030b0037812 */ /* 0x000fe200078ec0ff */
[----:B------:R-:W-:Y:S01]  /*2270*/  UIMAD.WIDE.U32 UR16, UR20, 0x80, URZ ;  /* 0x00000080141078a5 */ /* 0x000fe2000f8e00ff */
[----:B------:R-:W-:Y:S01]  /*2280*/  LEA R191, R191, UR5, 0x1 ;  /* 0x00000005bfbf7c11 */ /* 0x000fe2000f8e08ff */
[----:B------:R1:W-:Y:S01]  /*2290*/  STL [R1+0x10c], R17 ;  /* 0x00010c1101007387 */ /* 0x0003e20000100800 */
[----:B------:R-:W-:Y:S01]  /*22a0*/  LEA.HI R235, R155, R3, RZ, 0x1e ;  /* 0x000000039beb7211 */ /* 0x000fe200078ff0ff */
[----:B------:R-:W-:-:S02]  /*22b0*/  IMAD R3, R2, UR35, R5 ;  /* 0x0000002302037c24 */ /* 0x000fc4000f8e0205 */
[----:B------:R1:W-:Y:S01]  /*22c0*/  STL [R1+0x60], R16 ;  /* 0x0000601001007387 */ /* 0x0003e20000100800 */
[----:B------:R-:W-:-:S03]  /*22d0*/  LOP3.LUT R20, R14, UR16, RZ, 0xfc, !PT ;  /* 0x000000100e147c12 */ /* 0x000fc6000f8efcff */
[----:B------:R1:W-:Y:S04]  /*22e0*/  STL [R1+0xa8], R243 ;  /* 0x0000a8f301007387 */ /* 0x0003e80000100800 */
[----:B------:R1:W-:Y:S01]  /*22f0*/  STL [R1+0xb4], R244 ;  /* 0x0000b4f401007387 */ /* 0x0003e20000100800 */
        /* <DEDUP_REMOVED lines=19> */
.L_x_2301:
[----:B------:R2:W-:Y:S02]  /*2430*/  STS.128 [R191], RZ ;  /* 0x000000ffbf007388 */ /* 0x0005e40000000c00 */
.L_x_2300:
[----:B------:R-:W-:Y:S05]  /*2440*/  BSYNC.RECONVERGENT B0 ;  /* 0x0000000000007941 */ /* 0x000fea0003800200 */
.L_x_2299:
        /* <DEDUP_REMOVED lines=10> */
[C---:B------:R-:W-:Y:S01]  /*24f0*/  VIADD R11, R14.reuse, 0x20 ;  /* 0x000000200e0b7836 */ /* 0x040fe20000000000 */
[----:B------:R-:W-:Y:S01]  /*2500*/  UIMAD.WIDE.U32 UR40, UR38, UR30, URZ ;  /* 0x0000001e262872a5 */ /* 0x000fe2000f8e00ff */
[----:B------:R-:W-:Y:S01]  /*2510*/  VIADD R15, R14, 0x30 ;  /* 0x000000300e0f7836 */ /* 0x000fe20000000000 */
[----:B------:R-:W-:Y:S01]  /*2520*/  BSSY.RECONVERGENT B0, `(.L_x_2302) ;  /* 0x000001b000007945 */ /* 0x000fe20003800200 */
[----:B------:R-:W-:-:S02]  /*2530*/  ISETP.GE.AND P3, PT, R7, UR14, PT ;  /* 0x0000000e07007c0c */ /* 0x000fc4000bf66270 */
        /* <DEDUP_REMOVED lines=9> */
[----:B------:R-:W3:Y:S01]  /*25d0*/  LDCU.64 UR12, c[0x0][0x3b0] ;  /* 0x00007600ff0c77ac */ /* 0x000ee20008000a00 */
[----:B------:R-:W-:Y:S02]  /*25e0*/  IADD3 R0, P0, PT, R20, 0x10, RZ ;  /* 0x0000001014007810 */ /* 0x000fe40007f1e0ff */
[----:B------:R-:W-:Y:S01]  /*25f0*/  MOV R7, R3 ;  /* 0x0000000300077202 */ /* 0x000fe20000000f00 */
[----:B------:R-:W5:Y:S02]  /*2600*/  LDCU.64 UR6, c[0x0][0x380] ;  /* 0x00007000ff0677ac */ /* 0x000f640008000a00 */
[----:B------:R-:W-:-:S04]  /*2610*/  IMAD.X R6, RZ, RZ, UR17, P0 ;  /* 0x00000011ff067e24 */ /* 0x000fc800080e06ff */
[----:B---3--:R-:W-:Y:S02]  /*2620*/  IMAD R8, R6, UR12, RZ ;  /* 0x0000000c06087c24 */ /* 0x008fe4000f8e02ff */
[----:B------:R-:W-:-:S04]  /*2630*/  IMAD.MOV.U32 R6, RZ, RZ, R4 ;  /* 0x000000ffff067224 */ /* 0x000fc800078e0004 */
        /* <DEDUP_REMOVED lines=9> */
.L_x_2303:
[----:B------:R-:W-:Y:S05]  /*26d0*/  BSYNC.RECONVERGENT B0 ;  /* 0x0000000000007941 */ /* 0x000fea0003800200 */
.L_x_2302:
[----:B------:R-:W-:Y:S04]  /*26e0*/  BSSY.RECONVERGENT B0, `(.L_x_2304) ;  /* 0x0000016000007945 */ /* 0x000fe80003800200 */
[----:B------:R-:W-:Y:S05]  /*26f0*/  @P6 BRA `(.L_x_2305) ;  /* 0x0000000000506947 */ /* 0x000fea0003800000 */
[----:B------:R-:W5:Y:S02]  /*2700*/  LDCU UR6, c[0x0][0x440] ;  /* 0x00008800ff0677ac */ /* 0x000f640008000800 */
[----:B-----5:R-:W-:-:S13]  /*2710*/  ISETP.GE.AND P0, PT, R172, UR6, PT ;  /* 0x00000006ac007c0c */ /* 0x020fda000bf06270 */
        /* <DEDUP_REMOVED lines=18> */
.L_x_2305:
[----:B------:R-:W-:Y:S05]  /*2840*/  BSYNC.RECONVERGENT B0 ;  /* 0x0000000000007941 */ /* 0x000fea0003800200 */
.L_x_2304:
        /* <DEDUP_REMOVED lines=22> */
.L_x_2307:
[----:B------:R-:W-:Y:S05]  /*29b0*/  BSYNC.RECONVERGENT B0 ;  /* 0x0000000000007941 */ /* 0x000fea0003800200 */
.L_x_2306:
        /* <DEDUP_REMOVED lines=22> */
.L_x_2309:
[----:B------:R-:W-:Y:S05]  /*2b20*/  BSYNC.RECONVERGENT B0 ;  /* 0x0000000000007941 */ /* 0x000fea0003800200 */
.L_x_2308:
        /* <DEDUP_REMOVED lines=22> */
.L_x_2311:
[----:B------:R-:W-:Y:S05]  /*2c90*/  BSYNC.RECONVERGENT B0 ;  /* 0x0000000000007941 */ /* 0x000fea0003800200 */
.L_x_2310:
        /* <DEDUP_REMOVED lines=22> */
.L_x_2313:
[----:B------:R-:W-:Y:S05]  /*2e00*/  BSYNC.RECONVERGENT B0 ;  /* 0x0000000000007941 */ /* 0x000fea0003800200 */
.L_x_2312:
        /* <DEDUP_REMOVED lines=8> */
[----:B------:R-:W2:Y:S03]  /*2e90*/  LDCU.64 UR6, c[0x0][0x380] ;  /* 0x00007000ff0677ac */ /* 0x000ea60008000a00 */
[----:B------:R-:W-:-:S05]  /*2ea0*/  IADD3.X R2, PT, PT, RZ, UR17, RZ, P0, !PT ;  /* 0x00000011ff027c10 */ /* 0x000fca00087fe4ff */
[----:B-----5:R-:W-:Y:S01]  /*2eb0*/  IMAD R6, R2, UR12, RZ ;  /* 0x0000000c02067c24 */ /* 0x020fe2000f8e02ff */
[----:B------:R-:W-:-:S05]  /*2ec0*/  MOV R2, R4 ;  /* 0x0000000400027202 */ /* 0x000fca0000000f00 */
        /* <DEDUP_REMOVED lines=9> */
.L_x_2315:
[----:B------:R-:W-:Y:S05]  /*2f60*/  BSYNC.RECONVERGENT B0 ;  /* 0x0000000000007941 */ /* 0x000fea0003800200 */
.L_x_2314:
        /* <DEDUP_REMOVED lines=18> */
.L_x_2318:
[----:B------:R1:W-:Y:S02]  /*3090*/  STS.128 [R191+0x4000], RZ ;  /* 0x004000ffbf007388 */ /* 0x0003e40000000c00 */
.L_x_2317:
[----:B------:R-:W-:Y:S05]  /*30a0*/  BSYNC.RECONVERGENT B0 ;  /* 0x0000000000007941 */ /* 0x000fea0003800200 */
.L_x_2316:
        /* <DEDUP_REMOVED lines=23> */
.L_x_2320:
[----:B------:R-:W-:Y:S05]  /*3220*/  BSYNC.RECONVERGENT B0 ;  /* 0x0000000000007941 */ /* 0x000fea0003800200 */
.L_x_2319:
        /* <DEDUP_REMOVED lines=16> */
.L_x_2322:
[----:B------:R-:W-:Y:S05]  /*3330*/  BSYNC.RECONVERGENT B0 ;  /* 0x0000000000007941 */ /* 0x000fea0003800200 */
.L_x_2321:
        /* <DEDUP_REMOVED lines=20> */
.L_x_2324:
[----:B------:R-:W-:Y:S05]  /*3480*/  BSYNC.RECONVERGENT B0 ;  /* 0x0000000000007941 */ /* 0x000fea0003800200 */
.L_x_2323:
[----:B------:R-:W0:Y:S01]  /*3490*/  LDGDEPBAR ;  /* 0x00000000000079af */ /* 0x000e220000000000 */
[----:B------:R-:W-:Y:S01]  /*34a0*/  USHF.L.U32 UR34, UR34, 0x5, URZ ;  /* 0x0000000522227899 */ /* 0x000fe200080006ff */
[----:B------:R-:W-:Y:S01]  /*34b0*/  SHF.R.U32.HI R152, RZ, 0x5, R178 ;  /* 0x00000005ff987819 */ /* 0x000fe200000116b2 */
[----:B------:R-:W-:Y:S01]  /*34c0*/  UIMAD.WIDE.U32 UR40, UR39, UR30, URZ ;  /* 0x0000001e272872a5 */ /* 0x000fe2000f8e00ff */
[----:B------:R-:W-:Y:S01]  /*34d0*/  IMAD.U32 R0, RZ, RZ, UR20 ;  /* 0x00000014ff007e24 */ /* 0x000fe2000f8e00ff */
[----:B------:R-:W-:Y:S01]  /*34e0*/  UIMAD UR7, UR17, UR30, URZ ;  /* 0x0000001e110772a4 */ /* 0x000fe2000f8e02ff */
[----:B------:R-:W-:Y:S01]  /*34f0*/  BSSY.RECONVERGENT B0, `(.L_x_2325) ;  /* 0x000001b000007945 */ /* 0x000fe20003800200 */
[----:B------:R-:W-:Y:S01]  /*3500*/  IADD3 R155, P1, P0, R12, UR34, R155 ;  /* 0x000000220c9b7c10 */ /* 0x000fe2000f83e09b */
[----:B------:R-:W-:Y:S01]  /*3510*/  USHF.R.S32.HI UR34, URZ, 0x1f, UR34 ;  /* 0x0000001fff227899 */ /* 0x000fe20008011422 */
[----:B------:R-:W-:Y:S01]  /*3520*/  IMAD R152, R0, 0x8, R152 ;  /* 0x0000000800987824 */ /* 0x000fe200078e0298 */
[----:B------:R-:W-:Y:S01]  /*3530*/  UIADD3 UR26, UPT, UPT, UR32, UR26, -UR33 ;  /* 0x0000001a201a7290 */ /* 0x000fe2000fffe821 */
[----:B------:R-:W-:Y:S01]  /*3540*/  LOP3.LUT R154, R176, 0x1f0, RZ, 0xc0, !PT ;  /* 0x000001f0b09a7812 */ /* 0x000fe200078ec0ff */
[----:B------:R-:W-:-:S02]  /*3550*/  UIADD3 UR7, UPT, UPT, UR41, UR7, URZ ;  /* 0x0000000729077290 */ /* 0x000fc4000fffe0ff */
[----:B------:R-:W-:Y:S01]  /*3560*/  IADD3.X R153, PT, PT, R13, UR34, RZ, P1, P0 ;  /* 0x000000220d997c10 */ /* 0x000fe20008fe04ff */
        /* <DEDUP_REMOVED lines=16> */
.L_x_2327:
[----:B------:R1:W-:Y:S01]  /*3670*/  STS.128 [R191+0x6000], RZ ;  /* 0x006000ffbf007388 */ /* 0x0003e20000000c00 */
[----:B------:R-:W-:Y:S05]  /*3680*/  BRA `(.L_x_2328) ;  /* 0x0000000000047947 */ /* 0x000fea0003800000 */
.L_x_2326:
[----:B------:R1:W-:Y:S02]  /*3690*/  STS.128 [R191+0x6000], RZ ;  /* 0x006000ffbf007388 */ /* 0x0003e40000000c00 */
.L_x_2328:
[----:B------:R-:W-:Y:S05]  /*36a0*/  BSYNC.RECONVERGENT B0 ;  /* 0x0000000000007941 */ /* 0x000fea0003800200 */
.L_x_2325:
[----:B------:R-:W-:Y:S01]  /*36b0*/  ISETP.GE.AND P0, PT, R10, UR15, PT ;  /* 0x0000000f0a007c0c */ /* 0x000fe2000bf06270 */
[C---:B------:R-:W-:Y:S01]  /*36c0*/  IMAD.SHL.U32 R177, R178.reuse, 0x20, RZ ;  /* 0x00000020b2b17824 */ /* 0x040fe200078e00ff */
[----:B--2---:R-:W-:Y:S01]  /*36d0*/  LOP3.LUT R2, R178, 0x8, RZ, 0xc0, !PT ;  /* 0x00000008b2027812 */ /* 0x004fe200078ec0ff */
[----:B------:R-:W-:Y:S01]  /*36e0*/  BSSY.RECONVERGENT B0, `(.L_x_2329) ;  /* 0x000001b000007945 */ /* 0x000fe20003800200 */
[----:B------:R-:W-:Y:S02]  /*36f0*/  LOP3.LUT R6, R19, 0x400, RZ, 0xc0, !PT ;  /* 0x0000040013067812 */ /* 0x000fe400078ec0ff */
[----:B------:R-:W-:Y:S02]  /*3700*/  LOP3.LUT R177, R177, 0x7c00, RZ, 0xc0, !PT ;  /* 0x00007c00b1b17812 */ /* 0x000fe400078ec0ff */
[----:B------:R-:W-:Y:S02]  /*3710*/  LOP3.LUT R2, R16, R2, RZ, 0x3c, !PT ;  /* 0x0000000210027212 */ /* 0x000fe400078e3cff */
[----:B------:R-:W-:-:S02]  /*3720*/  LOP3.LUT R0, R243, R177, RZ, 0xfc, !PT ;  /* 0x000000b1f3007212 */ /* 0x000fc400078efcff */
[----:B------:R-:W-:Y:S01]  /*3730*/  ISETP.GE.AND P2, PT, R11, UR15, PT ;  /* 0x0000000f0b007c0c */ /* 0x000fe2000bf46270 */
[----:B------:R2:W-:Y:S01]  /*3740*/  @P0 STS.128 [R191+0x6800], RZ ;  /* 0x006800ffbf000388 */ /* 0x0005e20000000c00 */
[----:B------:R-:W-:Y:S01]  /*3750*/  ISETP.GE.AND P1, PT, R15, UR15, PT ;  /* 0x0000000f0f007c0c */ /* 0x000fe2000bf26270 */
[----:B------:R-:W-:Y:S02]  /*3760*/  IMAD R6, R2, 0x2, R6 ;  /* 0x0000000202067824 */ /* 0x000fe400078e0206 */
        /* <DEDUP_REMOVED lines=18> */
.L_x_2330:
[----:B------:R-:W-:Y:S05]  /*3890*/  BSYNC.RECONVERGENT B0 ;  /* 0x0000000000007941 */ /* 0x000fea0003800200 */
.L_x_2329:
[----:B------:R2:W-:Y:S01]  /*38a0*/  @P2 STS.128 [R191+0x7000], RZ ;  /* 0x007000ffbf002388 */ /* 0x0005e20000000c00 */
[----:B------:R-:W-:Y:S01]  /*38b0*/  BSSY.RECONVERGENT B0, `(.L_x_2331) ;  /* 0x0000011000007945 */ /* 0x000fe20003800200 */
[----:B-1----:R-:W-:-:S03]  /*38c0*/  LEA R16, R0, UR5, 0x1 ;  /* 0x0000000500107c11 */ /* 0x002fc6000f8e08ff */
[----:B------:R-:W-:Y:S05]  /*38d0*/  @P2 BRA `(.L_x_2332) ;  /* 0x0000000000382947 */ /* 0x000fea0003800000 */
[----:B------:R-:W1:Y:S02]  /*38e0*/  LDCU UR6, c[0x0][0x440] ;  /* 0x00008800ff0677ac */ /* 0x000e640008000800 */
[----:B-1----:R-:W-:-:S13]  /*38f0*/  ISETP.GE.AND P0, PT, R172, UR6, PT ;  /* 0x00000006ac007c0c */ /* 0x002fda000bf06270 */
        /* <DEDUP_REMOVED lines=12> */
.L_x_2332:
[----:B------:R-:W-:Y:S05]  /*39c0*/  BSYNC.RECONVERGENT B0 ;  /* 0x0000000000007941 */ /* 0x000fea0003800200 */
.L_x_2331:
        /* <DEDUP_REMOVED lines=21> */
.L_x_2334:
[----:B------:R-:W-:Y:S05]  /*3b20*/  BSYNC.RECONVERGENT B0 ;  /* 0x0000000000007941 */ /* 0x000fea0003800200 */
.L_x_2333:
[----:B------:R-:W-:Y:S01]  /*3b30*/  LDSM.16.M88.4 R12, [R16] ;  /* 0x00000000100c783b */ /* 0x000fe20000000200 */
[----:B------:R-:W-:Y:S01]  /*3b40*/  IMAD.MOV.U32 R0, RZ, RZ, 0x20 ;  /* 0x00000020ff007424 */ /* 0x000fe200078e00ff */
[----:B------:R-:W-:Y:S01]  /*3b50*/  LOP3.LUT P6, RZ, R178, 0x2, RZ, 0xc0, !PT ;  /* 0x00000002b2ff7812 */ /* 0x000fe200078cc0ff */
[----:B------:R-:W-:Y:S01]  /*3b60*/  VIADD R17, R6, UR5 ;  /* 0x0000000506117c36 */ /* 0x000fe20008000000 */
[----:B------:R-:W5:Y:S01]  /*3b70*/  LDSM.16.M88.4 R28, [R6+UR5+0x4000] ;  /* 0x00400005061c783b */ /* 0x000f620008000200 */
[C---:B------:R-:W-:Y:S01]  /*3b80*/  LOP3.LUT P2, RZ, R178.reuse, 0x4, RZ, 0xc0, !PT ;  /* 0x00000004b2ff7812 */ /* 0x040fe2000784c0ff */
[----:B------:R-:W-:Y:S01]  /*3b90*/  IMAD.SHL.U32 R158, R178, 0x2, RZ ;  /* 0x00000002b29e7824 */ /* 0x000fe200078e00ff */
[----:B------:R-:W-:Y:S01]  /*3ba0*/  SEL R0, R0, 0xffffffe0, !P6 ;  /* 0xffffffe000007807 */ /* 0x000fe20007000000 */
[----:B---3--:R-:W3:Y:S01]  /*3bb0*/  LDSM.16.M88.4 R8, [R16+0x2000] ;  /* 0x002000001008783b */ /* 0x008ee20000000200 */
[----:B------:R-:W-:Y:S02]  /*3bc0*/  UISETP.GT.U32.AND UP0, UPT, UR30, UR18, UPT ;  /* 0x000000121e00728c */ /* 0x000fe4000bf04070 */
[----:B------:R-:W-:Y:S01]  /*3bd0*/  LOP3.LUT R237, R158, 0x6, RZ, 0xc0, !PT ;  /* 0x000000069eed7812 */ /* 0x000fe200078ec0ff */
[----:B------:R-:W2:Y:S01]  /*3be0*/  LDSM.16.M88.4 R24, [R6+UR5+0x4800] ;  /* 0x004800050618783b */ /* 0x000ea20008000200 */
[--C-:B-1----:R-:W-:Y:S01]  /*3bf0*/  IMAD.IADD R2, R17, 0x1, R0.reuse ;  /* 0x0000000111027824 */ /* 0x102fe200078e0200 */
[----:B------:R-:W1:Y:S01]  /*3c00*/  LDCU.U8 UR12, c[0x0][0x4f8] ;  /* 0x00009f00ff0c77ac */ /* 0x000e620008000000 */
[----:B------:R-:W-:Y:S01]  /*3c10*/  IMAD.IADD R3, R16, 0x1, R0 ;  /* 0x0000000110037824 */ /* 0x000fe200078e0200 */
[----:B------:R-:W4:Y:S04]  /*3c20*/  LDSM.16.M88.4 R32, [R6+UR5+0x5000] ;  /* 0x005000050620783b */ /* 0x000f280008000200 */
[----:B------:R-:W1:Y:S04]  /*3c30*/  LDSM.16.M88.4 R36, [R6+UR5+0x5800] ;  /* 0x005800050624783b */ /* 0x000e680008000200 */
[----:B------:R-:W-:Y:S04]  /*3c40*/  LDSM.16.M88.4 R44, [R2+0x4800] ;  /* 0x00480000022c783b */ /* 0x000fe80000000200 */
[----:B------:R-:W1:Y:S04]  /*3c50*/  LDSM.16.M88.4 R20, [R3] ;  /* 0x000000000314783b */ /* 0x000e680000000200 */
[----:B------:R-:W-:Y:S04]  /*3c60*/  LDSM.16.M88.4 R4, [R3+0x2000] ;  /* 0x002000000304783b */ /* 0x000fe80000000200 */
[----:B------:R-:W1:Y:S04]  /*3c70*/  LDSM.16.M88.4 R56, [R2+0x5000] ;  /* 0x005000000238783b */ /* 0x000e680000000200 */
[----:B------:R-:W1:Y:S01]  /*3c80*/  LDSM.16.M88.4 R40, [R2+0x4000] ;  /* 0x004000000228783b */ /* 0x000e620000000200 */
[-C--:B-----5:R-:W-:Y:S03]  /*3c90*/  HMMA.16816.F32.BF16 R88, R12, R28.reuse, RZ ;  /* 0x0000001c0c58723c */ /* 0x0a0fe600000418ff */
[----:B------:R5:W1:Y:S04]  /*3ca0*/  LDSM.16.M88.4 R76, [R2+0x5800] ;  /* 0x00580000024c783b */ /* 0x000a680000000200 */
[----:B------:R-:W-:Y:S01]  /*3cb0*/  STL [R1+0x30], R17 ;  /* 0x0000301101007387 */ /* 0x000fe20000100800 */
[C---:B---3--:R-:W-:Y:S03]  /*3cc0*/  HMMA.16816.F32.BF16 R84, R8.reuse, R28, RZ ;  /* 0x0000001c0854723c */ /* 0x048fe600000418ff */
[----:B------:R-:W0:Y:S05]  /*3cd0*/  LDGDEPBAR ;  /* 0x00000000000079af */ /* 0x000e2a0000000000 */
[-C--:B------:R-:W-:Y:S08]  /*3ce0*/  HMMA.16816.F32.BF16 R80, R8, R30.reuse, RZ ;  /* 0x0000001e0850723c */ /* 0x080ff000000418ff */
[----:B------:R-:W-:Y:S01]  /*3cf0*/  HMMA.16816.F32.BF16 R100, R12, R30, RZ ;  /* 0x0000001e0c64723c */ /* 0x000fe200000418ff */
[----:B-----5:R-:W-:-:S05]  /*3d00*/  IMAD.MOV.U32 R2, RZ, RZ, 0x40 ;  /* 0x00000040ff027424 */ /* 0x020fca00078e00ff */
[----:B------:R-:W-:Y:S02]  /*3d10*/  SEL R234, R2, 0xffffffc0, !P2 ;  /* 0xffffffc002ea7807 */ /* 0x000fe40005000000 */
[-C--:B--2---:R-:W-:Y:S02]  /*3d20*/  HMMA.16816.F32.BF16 R28, R12, R24.reuse, RZ ;  /* 0x000000180c1c723c */ /* 0x084fe400000418ff */
[----:B------:R-:W-:Y:S01]  /*3d30*/  IADD3 R2, PT, PT, R16, R234, RZ ;  /* 0x000000ea10027210 */ /* 0x000fe20007ffe0ff */
[----:B------:R-:W-:Y:S01]  /*3d40*/  IMAD.IADD R247, R17, 0x1, R234 ;  /* 0x0000000111f77824 */ /* 0x000fe200078e02ea */
[----:B------:R-:W-:Y:S03]  /*3d50*/  STL [R1+0x6c], R234 ;  /* 0x00006cea01007387 */ /* 0x000fe60000100800 */
[C---:B------:R-:W-:Y:S01]  /*3d60*/  IMAD.IADD R3, R0.reuse, 0x1, R2 ;  /* 0x0000000100037824 */ /* 0x040fe200078e0202 */
[C---:B------:R-:W-:Y:S01]  /*3d70*/  HMMA.16816.F32.BF16 R72, R8.reuse, R24, RZ ;  /* 0x000000180848723c */ /* 0x040fe200000418ff */
[----:B------:R-:W-:Y:S04]  /*3d80*/  LDSM.16.M88.4 R16, [R2] ;  /* 0x000000000210783b */ /* 0x000fe80000000200 */
[----:B------:R-:W-:Y:S03]  /*3d90*/  STL [R1+0x148], R158 ;  /* 0x0001489e01007387 */ /* 0x000fe60000100800 */
[C---:B----4-:R-:W-:Y:S01]  /*3da0*/  HMMA.16816.F32.BF16 R64, R8.reuse, R32, RZ ;  /* 0x000000200840723c */ /* 0x050fe200000418ff */
[----:B------:R-:W-:Y:S07]  /*3db0*/  STL [R1+0x12c], R237 ;  /* 0x00012ced01007387 */ /* 0x000fee0000100800 */
[C---:B-1----:R-:W-:Y:S08]  /*3dc0*/  HMMA.16816.F32.BF16 R52, R8.reuse, R36, RZ ;  /* 0x000000240834723c */ /* 0x042ff000000418ff */
[C---:B------:R-:W-:Y:S08]  /*3dd0*/  HMMA.16816.F32.BF16 R68, R8.reuse, R26, RZ ;  /* 0x0000001a0844723c */ /* 0x040ff000000418ff */
[C---:B------:R-:W-:Y:S08]  /*3de0*/  HMMA.16816.F32.BF16 R60, R8.reuse, R34, RZ ;  /* 0x00000022083c723c */ /* 0x040ff000000418ff */
[----:B------:R-:W-:Y:S08]  /*3df0*/  HMMA.16816.F32.BF16 R48, R8, R38, RZ ;  /* 0x000000260830723c */ /* 0x000ff000000418ff */
[C---:B------:R-:W-:Y:S01]  /*3e00*/  HMMA.16816.F32.BF16 R96, R12.reuse, R26, RZ ;  /* 0x0000001a0c60723c */ /* 0x040fe200000418ff */
[----:B------:R-:W-:Y:S07]  /*3e10*/  LDSM.16.M88.4 R24, [R247+0x5000] ;  /* 0x00500000f718783b */ /* 0x000fee0000000200 */
[C---:B------:R-:W-:Y:S08]  /*3e20*/  HMMA.16816.F32.BF16 R8, R12.reuse, R32, RZ ;  /* 0x000000200c08723c */ /* 0x040ff000000418ff */
[C---:B------:R-:W-:Y:S01]  /*3e30*/  HMMA.16816.F32.BF16 R148, R12.reuse, R34, RZ ;  /* 0x000000220c94723c */ /* 0x040fe200000418ff */
[----:B------:R-:W-:Y:S07]  /*3e40*/  LDSM.16.M88.4 R32, [R247+0x4000] ;  /* 0x00400000f720783b */ /* 0x000fee0000000200 */
[C---:B------:R-:W-:Y:S08]  /*3e50*/  HMMA.16816.F32.BF16 R92, R12.reuse, R36, RZ ;  /* 0x000000240c5c723c */ /* 0x040ff000000418ff */
[----:B------:R-:W-:Y:S01]  /*3e60*/  HMMA.16816.F32.BF16 R144, R12, R38, RZ ;  /* 0x000000260c90723c */ /* 0x000fe200000418ff */
[----:B------:R1:W2:Y:S04]  /*3e70*/  LDSM.16.M88.4 R12, [R2+0x2000] ;  /* 0x00200000020c783b */ /* 0x0002a80000000200 */
[----:B------:R-:W-:Y:S03]  /*3e80*/  LDSM.16.M88.4 R36, [R247+0x5800] ;  /* 0x00580000f724783b */ /* 0x000fe60000000200 */
[----:B------:R-:W-:Y:S01]  /*3e90*/  HMMA.16816.F32.BF16 R112, R20, R44, R28 ;  /* 0x0000002c1470723c */ /* 0x000fe2000004181c */
[----:B------:R-:W3:Y:S07]  /*3ea0*/  LDSM.16.M88.4 R28, [R247+0x4800] ;  /* 0x00480000f71c783b */ /* 0x000eee0000000200 */
[----:B------:R-:W-:Y:S01]  /*3eb0*/  HMMA.16816.F32.BF16 R124, R4, R58, R60 ;  /* 0x0000003a047c723c */ /* 0x000fe2000004183c */
[----:B-1----:R-:W-:-:S07]  /*3ec0*/  IMAD.IADD R2, R0, 0x1, R247 ;  /* 0x0000000100027824 */ /* 0x002fce00078e02f7 */
[C---:B------:R-:W-:Y:S08]  /*3ed0*/  HMMA.16816.F32.BF16 R104, R4.reuse, R40, R84 ;  /* 0x000000280468723c */ /* 0x040ff00000041854 */
[C---:B------:R-:W-:Y:S08]  /*3ee0*/  HMMA.16816.F32.BF16 R136, R4.reuse, R44, R72 ;  /* 0x0000002c0488723c */ /* 0x040ff00000041848 */
[----:B------:R-:W-:Y:S08]  /*3ef0*/  HMMA.16816.F32.BF16 R140, R4, R42, R80 ;  /* 0x0000002a048c723c */ /* 0x000ff00000041850 */
[C---:B------:R-:W-:Y:S08]  /*3f00*/  HMMA.16816.F32.BF16 R108, R20.reuse, R40, R88 ;  /* 0x00000028146c723c */ /* 0x040ff00000041858 */
[----:B------:R-:W-:Y:S01]  /*3f10*/  HMMA.16816.F32.BF16 R60, R20, R42, R100 ;  /* 0x0000002a143c723c */ /* 0x000fe20000041864 */
[----:B------:R-:W-:Y:S07]  /*3f20*/  LDSM.16.M88.4 R40, [R2+0x5800] ;  /* 0x005800000228783b */ /* 0x000fee0000000200 */
[C---:B------:R-:W-:Y:S08]  /*3f30*/  HMMA.16816.F32.BF16 R128, R4.reuse, R56, R64 ;  /* 0x000000380480723c */ /* 0x040ff00000041840 */
[C---:B------:R-:W-:Y:S01]  /*3f40*/  HMMA.16816.F32.BF16 R84, R4.reuse, R76, R52 ;  /* 0x0000004c0454723c */ /* 0x040fe20000041834 */
[----:B------:R-:W-:Y:S07]  /*3f50*/  LDSM.16.M88.4 R52, [R2+0x4000] ;  /* 0x004000000234783b */ /* 0x000fee0000000200 */
[C---:B------:R-:W-:Y:S08]  /*3f60*/  HMMA.16816.F32.BF16 R132, R4.reuse, R46, R68 ;  /* 0x0000002e0484723c */ /* 0x040ff00000041844 */
[----:B------:R-:W-:Y:S01]  /*3f70*/  HMMA.16816.F32.BF16 R72, R4, R78, R48 ;  /* 0x0000004e0448723c */ /* 0x000fe20000041830 */
[----:B------:R-:W-:Y:S04]  /*3f80*/  LDSM.16.M88.4 R4, [R3+0x2000] ;  /* 0x002000000304783b */ /* 0x000fe80000000200 */
[----:B------:R-:W1:Y:S03]  /*3f90*/  LDSM.16.M88.4 R48, [R2+0x4800] ;  /* 0x004800000230783b */ /* 0x000e660000000200 */
[C---:B------:R-:W-:Y:S01]  /*3fa0*/  HMMA.16816.F32.BF16 R116, R20.reuse, R56, R8 ;  /* 0x000000381474723c */ /* 0x040fe20000041808 */
[----:B------:R4:W5:Y:S07]  /*3fb0*/  LDSM.16.M88.4 R8, [R3] ;  /* 0x000000000308783b */ /* 0x00096e0000000200 */
[----:B------:R-:W-:Y:S01]  /*3fc0*/  HMMA.16816.F32.BF16 R64, R20, R46, R96 ;  /* 0x0000002e1440723c */ /* 0x000fe20000041860 */
[----:B------:R2:W5:Y:S01]  /*3fd0*/  LDSM.16.M88.4 R44, [R2+0x5000] ;  /* 0x00500000022c783b */ /* 0x0005620000000200 */
[----:B------:R-:W-:-:S06]  /*3fe0*/  DEPBAR.LE SB0, 0x0 ;  /* 0x000080000000791a */ /* 0x000fcc0000000000 */
[C---:B------:R-:W-:Y:S08]  /*3ff0*/  HMMA.16816.F32.BF16 R68, R20.reuse, R58, R148 ;  /* 0x0000003a1444723c */ /* 0x040ff00000041894 */
[----:B------:R-:W-:Y:S01]  /*4000*/  HMMA.16816.F32.BF16 R120, R20, R76, R92 ;  /* 0x0000004c1478723c */ /* 0x000fe2000004185c */
[----:B----4-:R-:W-:-:S07]  /*4010*/  MOV R3, UR26 ;  /* 0x0000001a00037c02 */ /* 0x010fce0008000f00 */
[----:B------:R-:W-:Y:S01]  /*4020*/  HMMA.16816.F32.BF16 R76, R20, R78, R144 ;  /* 0x0000004e144c723c */ /* 0x000fe20000041890 */
[----:B--2---:R-:W-:-:S04]  /*4030*/  SHF.R.U32.HI R2, RZ, 0x2, R178 ;  /* 0x00000002ff027819 */ /* 0x004fc800000116b2 */
[----:B------:R-:W-:-:S03]  /*4040*/  LOP3.LUT R2, R2, 0x7, RZ, 0xc0, !PT ;  /* 0x0000000702027812 */ /* 0x000fc600078ec0ff */
[----:B------:R-:W-:Y:S01]  /*4050*/  HMMA.16816.F32.BF16 R104, R12, R32, R104 ;  /* 0x000000200c68723c */ /* 0x000fe20000041868 */
[----:B------:R-:W-:-:S04]  /*4060*/  IADD3 R2, PT, PT, R2, UR31, R154 ;  /* 0x0000001f02027c10 */ /* 0x000fc8000fffe09a */
[----:B------:R-:W-:-:S03]  /*4070*/  IADD3 R3, PT, PT, R2, 0x1, R3 ;  /* 0x0000000102037810 */ /* 0x000fc60007ffe003 */
[----:B------:R-:W-:Y:S01]  /*4080*/  HMMA.16816.F32.BF16 R100, R12, R34, R140 ;  /* 0x000000220c64723c */ /* 0x000fe2000004188c */
[----:B------:R-:W-:-:S07]  /*4090*/  VIMNMX R189, PT, PT, R3, UR32, PT ;  /* 0x0000002003bd7c48 */ /* 0x000fce000bfe0100 */
[C---:B------:R-:W-:Y:S08]  /*40a0*/  HMMA.16816.F32.BF16 R56, R16.reuse, R32, R108 ;  /* 0x000000201038723c */ /* 0x040ff0000004186c */
[----:B------:R-:W-:Y:S08]  /*40b0*/  HMMA.16816.F32.BF16 R60, R16, R34, R60 ;  /* 0x00000022103c723c */ /* 0x000ff0000004183c */
[C---:B---3--:R-:W-:Y:S08]  /*40c0*/  HMMA.16816.F32.BF16 R96, R12.reuse, R28, R136 ;  /* 0x0000001c0c60723c */ /* 0x048ff00000041888 */
[C---:B------:R-:W-:Y:S08]  /*40d0*/  HMMA.16816.F32.BF16 R80, R12.reuse, R36, R84 ;  /* 0x000000240c50723c */ /* 0x040ff00000041854 */
[----:B------:R-:W-:Y:S08]  /*40e0*/  HMMA.16816.F32.BF16 R92, R12, R30, R132 ;  /* 0x0000001e0c5c723c */ /* 0x000ff00000041884 */
[----:B------:R-:W-:Y:S08]  /*40f0*/  HMMA.16816.F32.BF16 R32, R16, R28, R112 ;  /* 0x0000001c1020723c */ /* 0x000ff00000041870 */
        /* <DEDUP_REMOVED lines=8> */
[C---:B-1----:R-:W-:Y:S08]  /*4180*/  HMMA.16816.F32.BF16 R96, R4.reuse, R48, R96 ;  /* 0x000000300460723c */ /* 0x042ff00000041860 */
[----:B------:R-:W-:Y:S08]  /*4190*/  HMMA.16816.F32.BF16 R92, R4, R50, R92 ;  /* 0x00000032045c723c */ /* 0x000ff0000004185c */
[C---:B-----5:R-:W-:Y:S08]  /*41a0*/  HMMA.16816.F32.BF16 R36, R8.reuse, R48, R32 ;  /* 0x000000300824723c */ /* 0x060ff00000041820 */
[----:B------:R-:W-:Y:S08]  /*41b0*/  HMMA.16816.F32.BF16 R28, R8, R50, R28 ;  /* 0x00000032081c723c */ /* 0x000ff0000004181c */
[C---:B------:R-:W-:Y:S08]  /*41c0*/  HMMA.16816.F32.BF16 R88, R4.reuse, R44, R88 ;  /* 0x0000002c0458723c */ /* 0x040ff00000041858 */
[----:B------:R-:W-:Y:S08]  /*41d0*/  HMMA.16816.F32.BF16 R84, R4, R46, R84 ;  /* 0x0000002e0454723c */ /* 0x000ff00000041854 */
[C---:B------:R-:W-:Y:S08]  /*41e0*/  HMMA.16816.F32.BF16 R48, R8.reuse, R44, R20 ;  /* 0x0000002c0830723c */ /* 0x040ff00000041814 */
        /* <DEDUP_REMOVED lines=8> */
[----:B------:R-:W-:Y:S01]  /*4270*/  HMMA.16816.F32.BF16 R100, R4, R54, R100 ;  /* 0x000000360464723c */ /* 0x000fe20000041864 */
[----:B------:R-:W-:-:S02]  /*4280*/  IMAD.U32 R4, RZ, RZ, UR24 ;  /* 0x00000018ff047e24 */ /* 0x000fc4000f8e00ff */
[----:B------:R-:W-:-:S03]  /*4290*/  IMAD.U32 R5, RZ, RZ, UR32 ;  /* 0x00000020ff057e24 */ /* 0x000fc6000f8e00ff */
[----:B------:R-:W-:Y:S01]  /*42a0*/  IADD3 R183, PT, PT, R2, UR32, -R4 ;  /* 0x0000002002b77c10 */ /* 0x000fe2000fffe804 */
[----:B------:R-:W-:Y:S01]  /*42b0*/  VIADD R2, R237, UR22 ;  /* 0x00000016ed027c36 */ /* 0x000fe20008000000 */
[C-C-:B------:R-:W-:Y:S02]  /*42c0*/  VIADDMNMX R190, R3.reuse, 0x8, R5.reuse, PT ;  /* 0x0000000803be7846 */ /* 0x140fe40003800105 */
[--C-:B------:R-:W-:Y:S01]  /*42d0*/  VIADDMNMX R184, R3, 0x40, R5.reuse, PT ;  /* 0x0000004003b87846 */ /* 0x100fe20003800105 */
[----:B------:R-:W-:Y:S01]  /*42e0*/  VIADD R32, R183, 0x40 ;  /* 0x00000040b7207836 */ /* 0x000fe20000000000 */
[----:B------:R-:W-:Y:S01]  /*42f0*/  VIADDMNMX R185, R3, 0x48, R5, PT ;  /* 0x0000004803b97846 */ /* 0x000fe20003800105 */
[C---:B------:R-:W-:Y:S01]  /*4300*/  VIADD R34, R183.reuse, 0x48 ;  /* 0x00000048b7227836 */ /* 0x040fe20000000000 */
[----:B------:R-:W-:Y:S01]  /*4310*/  IADD3 R33, PT, PT, R183, 0x8, RZ ;  /* 0x00000008b7217810 */ /* 0x000fe20007ffe0ff */
[----:B------:R-:W-:Y:S06]  /*4320*/  BAR.SYNC.DEFER_BLOCKING 0x0 ;  /* 0x0000000000007b1d */ /* 0x000fec0000010000 */
[----:B------:R-:W-:Y:S05]  /*4330*/  BRA.U !UP0, `(.L_x_2335) ;  /* 0x0000000108f07547 */ /* 0x000fea000b800000 */
[----:B------:R-:W1:Y:S01]  /*4340*/  LDCU UR6, c[0x0][0x440] ;  /* 0x00008800ff0677ac */ /* 0x000e620008000800 */
[----:B------:R-:W-:Y:S01]  /*4350*/  IMAD.U32 R3, RZ, RZ, UR10 ;  /* 0x0000000aff037e24 */ /* 0x000fe2000f8e00ff */
[----:B------:R-:W-:Y:S01]  /*4360*/  BSSY.RECONVERGENT B0, `(.L_x_2336) ;  /* 0x0000038000007945 */ /* 0x000fe20003800200 */
[----:B------:R-:W-:Y:S01]  /*4370*/  IMAD.U32 R7, RZ, RZ, UR10 ;  /* 0x0000000aff077e24 */ /* 0x000fe2000f8e00ff */
[----:B------:R-:W-:Y:S01]  /*4380*/  UIADD3 UR7, UPT, UPT, UR23, -0x2, URZ ;  /* 0xfffffffe17077890 */ /* 0x000fe2000fffe0ff */
[----:B------:R-:W-:-:S03]  /*4390*/  IMAD.U32 R6, RZ, RZ, UR11 ;  /* 0x0000000bff067e24 */ /* 0x000fc6000f8e00ff */
        /* <DEDUP_REMOVED lines=52> */
.L_x_2337:
[----:B------:R-:W-:Y:S05]  /*46e0*/  BSYNC.RECONVERGENT B0 ;  /* 0x0000000000007941 */ /* 0x000fea0003800200 */
.L_x_2336:
[----:B------:R-:W0:Y:S02]  /*46f0*/  LDGDEPBAR ;  /* 0x00000000000079af */ /* 0x000e240000000000 */
.L_x_2335:
[C---:B-1----:R-:W-:Y:S01]  /*4700*/  VIADD R4, R2.reuse, 0x8 ;  /* 0x0000000802047836 */ /* 0x042fe20000000000 */
[----:B------:R-:W-:Y:S01]  /*4710*/  USHF.L.U32 UR6, UR30, 0x1, URZ ;  /* 0x000000011e067899 */ /* 0x000fe200080006ff */
[C---:B------:R-:W-:Y:S01]  /*4720*/  VIADD R5, R2.reuse, 0x1 ;  /* 0x0000000102057836 */ /* 0x040fe20000000000 */
[----:B------:R-:W-:Y:S01]  /*4730*/  UIADD3 UR34, UPT, UPT, UR36, -0x61c88647, URZ ;  /* 0x9e3779b924227890 */ /* 0x000fe2000fffe0ff */
[C---:B------:R-:W-:Y:S01]  /*4740*/  VIADD R3, R2.reuse, 0x9 ;  /* 0x0000000902037836 */ /* 0x040fe20000000000 */
[-C--:B------:R-:W-:Y:S01]  /*4750*/  ISETP.GT.AND P1, PT, R33, R4.reuse, PT ;  /* 0x000000042100720c */ /* 0x080fe20003f24270 */
[----:B--2---:R-:W-:Y:S01]  /*4760*/  VIADD R6, R2, 0x10 ;  /* 0x0000001002067836 */ /* 0x004fe20000000000 */
[----:B------:R-:W-:Y:S01]  /*4770*/  ISETP.GE.AND P5, PT, R5, R189, PT ;  /* 0x000000bd0500720c */ /* 0x000fe20003fa6270 */
[----:B------:R-:W-:Y:S01]  /*4780*/  IMAD.WIDE.U32 R138, R152, -0x326172a9, RZ ;  /* 0xcd9e8d57988a7825 */ /* 0x000fe200078e00ff */
[----:B------:R-:W-:Y:S01]  /*4790*/  FSEL R13, R62, -INF , !P1 ;  /* 0xff8000003e0d7808 */ /* 0x000fe20004800000 */
[----:B------:R-:W-:Y:S01]  /*47a0*/  UIADD3 UR7, UPT, UPT, UR6, 0x1, URZ ;  /* 0x0000000106077890 */ /* 0x000fe2000fffe0ff */
[----:B------:R-:W-:Y:S01]  /*47b0*/  ISETP.GT.AND P1, PT, R33, R5, PT ;  /* 0x000000052100720c */ /* 0x000fe20003f24270 */
[----:B------:R-:W-:Y:S01]  /*47c0*/  IMAD.WIDE.U32 R70, R155, -0x2daee0ad, RZ ;  /* 0xd2511f539b467825 */ /* 0x000fe200078e00ff */
[-C--:B------:R-:W-:Y:S01]  /*47d0*/  ISETP.GT.AND P0, PT, R33, R3.reuse, PT ;  /* 0x000000032100720c */ /* 0x080fe20003f04270 */
[----:B------:R-:W-:Y:S01]  /*47e0*/  UIADD3 UR33, UPT, UPT, UR36, 0x3c6ef372, URZ ;  /* 0x3c6ef37224217890 */ /* 0x000fe2000fffe0ff */
[----:B------:R-:W-:Y:S01]  /*47f0*/  ISETP.GT.AND P3, PT, R183, R3, PT ;  /* 0x00000003b700720c */ /* 0x000fe20003f64270 */
[----:B------:R-:W-:Y:S01]  /*4800*/  UIADD3 UR32, UPT, UPT, UR37, 0x76cf5d0a, URZ ;  /* 0x76cf5d0a25207890 */ /* 0x000fe2000fffe0ff */
[----:B------:R-:W-:Y:S01]  /*4810*/  FSEL R9, R59, -INF , !P1 ;  /* 0xff8000003b097808 */ /* 0x000fe20004800000 */
[----:B------:R-:W-:Y:S01]  /*4820*/  UIADD3 UR31, UPT, UPT, UR37, 0x32370b8f, URZ ;  /* 0x32370b8f251f7890 */ /* 0x000fe2000fffe0ff */
[----:B------:R-:W-:Y:S01]  /*4830*/  FSEL R17, R63, -INF , !P0 ;  /* 0xff8000003f117808 */ /* 0x000fe20004000000 */
[----:B------:R-:W-:Y:S01]  /*4840*/  UIADD3 UR17, UPT, UPT, UR36, -0x255992d5, URZ ;  /* 0xdaa66d2b24117890 */ /* 0x000fe2000fffe0ff */
[C---:B------:R-:W-:Y:S01]  /*4850*/  ISETP.GT.AND P1, PT, R32.reuse, R4, PT ;  /* 0x000000042000720c */ /* 0x040fe20003f24270 */
[----:B------:R-:W-:Y:S01]  /*4860*/  UIADD3 UR16, UPT, UPT, UR36, 0x78dde6e4, URZ ;  /* 0x78dde6e424107890 */ /* 0x000fe2000fffe0ff */
[-C--:B------:R-:W-:Y:S01]  /*4870*/  ISETP.GT.AND P0, PT, R183, R5.reuse, PT ;  /* 0x00000005b700720c */ /* 0x080fe20003f04270 */
[----:B------:R-:W-:Y:S01]  /*4880*/  UIADD3 UR26, UPT, UPT, UR37, -0x126145ec, URZ ;  /* 0xed9eba14251a7890 */ /* 0x000fe2000fffe0ff */
[----:B------:R-:W-:Y:S01]  /*4890*/  FSEL R18, R61, -INF , !P3 ;  /* 0xff8000003d127808 */ /* 0x000fe20005800000 */
[----:B------:R-:W1:Y:S01]  /*48a0*/  LDCU UR35, c[0x0][0x45c] ;  /* 0x00008b80ff2377ac */ /* 0x000e620008000800 */
[----:B------:R-:W-:-:S02]  /*48b0*/  ISETP.GT.AND P3, PT, R32, R5, PT ;  /* 0x000000052000720c */ /* 0x000fc40003f64270 */
[----:B------:R-:W-:Y:S01]  /*48c0*/  FSEL R12, R100, -INF , !P1 ;  /* 0xff800000640c7808 */ /* 0x000fe20004800000 */
[----:B------:R-:W-:Y:S01]  /*48d0*/  UIADD3 UR24, UPT, UPT, UR37, -0x56f99767, URZ ;  /* 0xa906689925187890 */ /* 0x000fe2000fffe0ff */
[----:B------:R-:W-:Y:S01]  /*48e0*/  FSEL R10, R57, -INF , !P0 ;  /* 0xff800000390a7808 */ /* 0x000fe20004000000 */
[----:B------:R-:W-:Y:S01]  /*48f0*/  UIADD3 UR13, UPT, UPT, UR36, -0x4ab325aa, URZ ;  /* 0xb54cda56240d7890 */ /* 0x000fe2000fffe0ff */
[----:B------:R-:W-:Y:S01]  /*4900*/  ISETP.GT.AND P1, PT, R32, R3, PT ;  /* 0x000000032000720c */ /* 0x000fe20003f24270 */
[----:B------:R-:W-:Y:S01]  /*4910*/  UIADD3 UR15, UPT, UPT, UR36, 0x1715609d, URZ ;  /* 0x1715609d240f7890 */ /* 0x000fe2000fffe0ff */
[C---:B------:R-:W-:Y:S01]  /*4920*/  ISETP.GT.AND P0, PT, R34.reuse, R5, PT ;  /* 0x000000052200720c */ /* 0x040fe20003f04270 */
[----:B------:R-:W-:Y:S01]  /*4930*/  UIADD3 UR22, UPT, UPT, UR37, 0x646e171e, URZ ;  /* 0x646e171e25167890 */ /* 0x000fe2000fffe0ff */
[----:B------:R-:W-:Y:S02]  /*4940*/  FSEL R8, R105, -INF , !P3 ;  /* 0xff80000069087808 */ /* 0x000fe40005800000 */
[----:B------:R-:W-:-:S02]  /*4950*/  ISETP.GT.AND P3, PT, R34, R4, PT ;  /* 0x000000042200720c */ /* 0x000fc40003f64270 */
[----:B------:R-:W-:Y:S02]  /*4960*/  FSEL R16, R101, -INF , !P1 ;  /* 0xff80000065107808 */ /* 0x000fe40004800000 */
[----:B------:R-:W-:Y:S02]  /*4970*/  FSEL R7, R107, -INF , !P0 ;  /* 0xff8000006b077808 */ /* 0x000fe40004000000 */
[C---:B------:R-:W-:Y:S02]  /*4980*/  ISETP.GE.AND P1, PT, R5.reuse, R185, PT ;  /* 0x000000b90500720c */ /* 0x040fe40003f26270 */
[----:B------:R-:W-:Y:S02]  /*4990*/  FSEL R11, R102, -INF , !P3 ;  /* 0xff800000660b7808 */ /* 0x000fe40005800000 */
[C---:B------:R-:W-:Y:S02]  /*49a0*/  ISETP.GE.AND P0, PT, R5.reuse, R190, PT ;  /* 0x000000be0500720c */ /* 0x040fe40003f06270 */
[----:B------:R-:W-:Y:S01]  /*49b0*/  ISETP.GE.AND P3, PT, R5, R184, PT ;  /* 0x000000b80500720c */ /* 0x000fe20003f66270 */
[----:B------:R-:W-:Y:S01]  /*49c0*/  VIADD R5, R2, 0x11 ;  /* 0x0000001102057836 */ /* 0x000fe20000000000 */
[----:B------:R-:W-:-:S02]  /*49d0*/  FSEL R62, R7, -INF , !P1 ;  /* 0xff800000073e7808 */ /* 0x000fc40004800000 */
[-C--:B------:R-:W-:Y:S02]  /*49e0*/  ISETP.GT.AND P1, PT, R33, R6.reuse, PT ;  /* 0x000000062100720c */ /* 0x080fe40003f24270 */
[----:B------:R-:W-:Y:S02]  /*49f0*/  FSEL R52, R9, -INF , !P0 ;  /* 0xff80000009347808 */ /* 0x000fe40004000000 */
[----:B------:R-:W-:Y:S02]  /*4a00*/  FSEL R55, R8, -INF , !P3 ;  /* 0xff80000008377808 */ /* 0x000fe40005800000 */
[C---:B------:R-:W-:Y:S02]  /*4a10*/  ISETP.GT.AND P3, PT, R183.reuse, R6, PT ;  /* 0x00000006b700720c */ /* 0x040fe40003f64270 */
[----:B------:R-:W-:Y:S02]  /*4a20*/  FSEL R9, R38, -INF , !P1 ;  /* 0xff80000026097808 */ /* 0x000fe40004800000 */
[----:B------:R-:W-:-:S02]  /*4a30*/  ISETP.GT.AND P1, PT, R183, R5, PT ;  /* 0x00000005b700720c */ /* 0x000fc40003f24270 */
[----:B------:R-:W-:Y:S02]  /*4a40*/  FSEL R53, R10, -INF , !P5 ;  /* 0xff8000000a357808 */ /* 0x000fe40006800000 */
[----:B------:R-:W-:Y:S02]  /*4a50*/  FSEL R10, R36, -INF , !P3 ;  /* 0xff800000240a7808 */ /* 0x000fe40005800000 */
[----:B------:R-:W-:Y:S02]  /*4a60*/  ISETP.GT.AND P3, PT, R34, R6, PT ;  /* 0x000000062200720c */ /* 0x000fe40003f64270 */
[----:B------:R-:W-:Y:S02]  /*4a70*/  FSEL R21, R37, -INF , !P1 ;  /* 0xff80000025157808 */ /* 0x000fe40004800000 */
[----:B------:R-:W-:Y:S02]  /*4a80*/  ISETP.GE.AND P1, PT, R4, R185, PT ;  /* 0x000000b90400720c */ /* 0x000fe40003f26270 */
[----:B------:R-:W-:-:S02]  /*4a90*/  ISETP.GT.AND P4, PT, R183, R4, PT ;  /* 0x00000004b700720c */ /* 0x000fc40003f84270 */
[----:B------:R-:W-:Y:S02]  /*4aa0*/  FSEL R7, R98, -INF , !P3 ;  /* 0xff80000062077808 */ /* 0x000fe40005800000 */
[C---:B------:R-:W-:Y:S02]  /*4ab0*/  ISETP.GE.AND P5, PT, R4.reuse, R189, PT ;  /* 0x000000bd0400720c */ /* 0x040fe40003fa6270 */
[C---:B------:R-:W-:Y:S02]  /*4ac0*/  ISETP.GE.AND P0, PT, R4.reuse, R190, PT ;  /* 0x000000be0400720c */ /* 0x040fe40003f06270 */
[-C--:B------:R-:W-:Y:S01]  /*4ad0*/  ISETP.GE.AND P3, PT, R4, R184.reuse, PT ;  /* 0x000000b80400720c */ /* 0x080fe20003f66270 */
[----:B------:R-:W-:Y:S01]  /*4ae0*/  VIADD R4, R2, 0x18 ;  /* 0x0000001802047836 */ /* 0x000fe20000000000 */
[----:B------:R-:W-:Y:S02]  /*4af0*/  FSEL R100, R11, -INF , !P1 ;  /* 0xff8000000b647808 */ /* 0x000fe40004800000 */
[----:B------:R-:W-:-:S02]  /*4b00*/  ISETP.GE.AND P1, PT, R3, R184, PT ;  /* 0x000000b80300720c */ /* 0x000fc40003f26270 */
        /* <DEDUP_REMOVED lines=22> */
[----:B------:R-:W-:Y:S02]  /*4c70*/  ISETP.GE.AND P1, PT, R6, R184, PT ;  /* 0x000000b80600720c */ /* 0x000fe40003f26270 */
[----:B------:R-:W-:Y:S02]  /*4c80*/  FSEL R19, R39, -INF , !P4 ;  /* 0xff80000027137808 */ /* 0x000fe40006000000 */
[----:B------:R-:W-:Y:S02]  /*4c90*/  ISETP.GT.AND P4, PT, R34, R5, PT ;  /* 0x000000052200720c */ /* 0x000fe40003f84270 */
[----:B------:R-:W-:-:S02]  /*4ca0*/  FSEL R15, R30, -INF , !P3 ;  /* 0xff8000001e0f7808 */ /* 0x000fc40005800000 */
[-C--:B------:R-:W-:Y:S02]  /*4cb0*/  ISETP.GT.AND P3, PT, R183, R3.reuse, PT ;  /* 0x00000003b700720c */ /* 0x080fe40003f64270 */
[----:B------:R-:W-:Y:S02]  /*4cc0*/  FSEL R94, R8, -INF , !P1 ;  /* 0xff800000085e7808 */ /* 0x000fe40004800000 */
[----:B------:R-:W-:Y:S02]  /*4cd0*/  ISETP.GT.AND P1, PT, R32, R3, PT ;  /* 0x000000032000720c */ /* 0x000fe40003f24270 */
[----:B------:R-:W-:Y:S02]  /*4ce0*/  FSEL R11, R99, -INF , !P4 ;  /* 0xff800000630b7808 */ /* 0x000fe40006000000 */
[----:B------:R-:W-:Y:S02]  /*4cf0*/  FSEL R54, R18, -INF , !P5 ;  /* 0xff80000012367808 */ /* 0x000fe40006800000 */
[----:B------:R-:W-:-:S02]  /*4d00*/  FSEL R59, R17, -INF , !P0 ;  /* 0xff800000113b7808 */ /* 0x000fc40004000000 */
[----:B------:R-:W-:Y:S02]  /*4d10*/  ISETP.GT.AND P4, PT, R32, R4, PT ;  /* 0x000000042000720c */ /* 0x000fe40003f84270 */
[----:B------:R-:W-:Y:S02]  /*4d20*/  FSEL R20, R29, -INF , !P3 ;  /* 0xff8000001d147808 */ /* 0x000fe40005800000 */
[C---:B------:R-:W-:Y:S02]  /*4d30*/  ISETP.GE.AND P5, PT, R6.reuse, R189, PT ;  /* 0x000000bd0600720c */ /* 0x040fe40003fa6270 */
[C---:B------:R-:W-:Y:S02]  /*4d40*/  ISETP.GE.AND P0, PT, R6.reuse, R190, PT ;  /* 0x000000be0600720c */ /* 0x040fe40003f06270 */
[----:B------:R-:W-:Y:S01]  /*4d50*/  ISETP.GE.AND P3, PT, R6, R185, PT ;  /* 0x000000b90600720c */ /* 0x000fe20003f66270 */
[----:B------:R-:W-:Y:S01]  /*4d60*/  VIADD R6, R2, 0x20 ;  /* 0x0000002002067836 */ /* 0x000fe20000000000 */
[----:B------:R-:W-:-:S02]  /*4d70*/  FSEL R8, R93, -INF , !P1 ;  /* 0xff8000005d087808 */ /* 0x000fc40004800000 */
[----:B------:R-:W-:Y:S02]  /*4d80*/  ISETP.GE.AND P1, PT, R5, R185, PT ;  /* 0x000000b90500720c */ /* 0x000fe40003f26270 */
[----:B------:R-:W-:Y:S02]  /*4d90*/  FSEL R14, R92, -INF , !P4 ;  /* 0xff8000005c0e7808 */ /* 0x000fe40006000000 */
[----:B------:R-:W-:Y:S02]  /*4da0*/  FSEL R66, R10, -INF , !P5 ;  /* 0xff8000000a427808 */ /* 0x000fe40006800000 */
[----:B------:R-:W-:Y:S02]  /*4db0*/  FSEL R92, R9, -INF , !P0 ;  /* 0xff800000095c7808 */ /* 0x000fe40004000000 */
[----:B------:R-:W-:Y:S02]  /*4dc0*/  FSEL R97, R7, -INF , !P3 ;  /* 0xff80000007617808 */ /* 0x000fe40005800000 */
[----:B------:R-:W-:-:S02]  /*4dd0*/  ISETP.GE.AND P5, PT, R5, R189, PT ;  /* 0x000000bd0500720c */ /* 0x000fc40003fa6270 */
[C---:B------:R-:W-:Y:S02]  /*4de0*/  ISETP.GE.AND P0, PT, R5.reuse, R190, PT ;  /* 0x000000be0500720c */ /* 0x040fe40003f06270 */
[----:B------:R-:W-:Y:S01]  /*4df0*/  ISETP.GE.AND P3, PT, R5, R184, PT ;  /* 0x000000b80500720c */ /* 0x000fe20003f66270 */
[----:B------:R-:W-:Y:S01]  /*4e00*/  VIADD R5, R2, 0x21 ;  /* 0x0000002102057836 */ /* 0x000fe20000000000 */
[----:B------:R-:W-:Y:S02]  /*4e10*/  FSEL R103, R11, -INF , !P1 ;  /* 0xff8000000b677808 */ /* 0x000fe40004800000 */
[-C--:B------:R-:W-:Y:S02]  /*4e20*/  ISETP.GT.AND P1, PT, R33, R6.reuse, PT ;  /* 0x000000062100720c */ /* 0x080fe40003f24270 */
[----:B------:R-:W-:Y:S02]  /*4e30*/  FSEL R93, R12, -INF , !P3 ;  /* 0xff8000000c5d7808 */ /* 0x000fe40005800000 */
[----:B------:R-:W-:-:S02]  /*4e40*/  ISETP.GT.AND P3, PT, R183, R6, PT ;  /* 0x00000006b700720c */ /* 0x000fc40003f64270 */
[----:B------:R-:W-:Y:S02]  /*4e50*/  FSEL R11, R50, -INF , !P1 ;  /* 0xff800000320b7808 */ /* 0x000fe40004800000 */
[----:B------:R-:W-:Y:S02]  /*4e60*/  ISETP.GT.AND P1, PT, R183, R5, PT ;  /* 0x00000005b700720c */ /* 0x000fe40003f24270 */
[----:B------:R-:W-:Y:S02]  /*4e70*/  FSEL R12, R48, -INF , !P3 ;  /* 0xff800000300c7808 */ /* 0x000fe40005800000 */
[----:B------:R-:W-:Y:S02]  /*4e80*/  ISETP.GT.AND P3, PT, R34, R6, PT ;  /* 0x000000062200720c */ /* 0x000fe40003f64270 */
[----:B------:R-:W-:Y:S02]  /*4e90*/  FSEL R22, R49, -INF , !P1 ;  /* 0xff80000031167808 */ /* 0x000fe40004800000 */
[----:B------:R-:W-:-:S02]  /*4ea0*/  ISETP.GE.AND P1, PT, R4, R185, PT ;  /* 0x000000b90400720c */ /* 0x000fc40003f26270 */
[----:B------:R-:W-:Y:S02]  /*4eb0*/  FSEL R61, R21, -INF , !P5 ;  /* 0xff800000153d7808 */ /* 0x000fe40006800000 */
[----:B------:R-:W-:Y:S02]  /*4ec0*/  FSEL R78, R19, -INF , !P0 ;  /* 0xff800000134e7808 */ /* 0x000fe40004000000 */
[----:B------:R-:W-:Y:S02]  /*4ed0*/  FSEL R9, R90, -INF , !P3 ;  /* 0xff8000005a097808 */ /* 0x000fe40005800000 */
[C---:B------:R-:W-:Y:S02]  /*4ee0*/  ISETP.GE.AND P5, PT, R4.reuse, R189, PT ;  /* 0x000000bd0400720c */ /* 0x040fe40003fa6270 */
[C---:B------:R-:W-:Y:S02]  /*4ef0*/  ISETP.GE.AND P0, PT, R4.reuse, R190, PT ;  /* 0x000000be0400720c */ /* 0x040fe40003f06270 */
[----:B------:R-:W-:Y:S01]  /*4f00*/  ISETP.GE.AND P3, PT, R4, R184, PT ;  /* 0x000000b80400720c */ /* 0x000fe20003f66270 */
[----:B------:R-:W-:Y:S01]  /*4f10*/  VIADD R4, R2, 0x28 ;  /* 0x0000002802047836 */ /* 0x000fe20000000000 */
[----:B------:R-:W-:-:S02]  /*4f20*/  FSEL R114, R13, -INF , !P1 ;  /* 0xff8000000d727808 */ /* 0x000fc40004800000 */
[----:B------:R-:W-:Y:S02]  /*4f30*/  ISETP.GT.AND P4, PT, R33, R3, PT ;  /* 0x000000032100720c */ /* 0x000fe40003f84270 */
[----:B------:R-:W-:Y:S02]  /*4f40*/  ISETP.GE.AND P1, PT, R3, R184, PT ;  /* 0x000000b80300720c */ /* 0x000fe40003f26270 */
[----:B------:R-:W-:Y:S02]  /*4f50*/  FSEL R109, R14, -INF , !P3 ;  /* 0xff8000000e6d7808 */ /* 0x000fe40005800000 */
[----:B------:R-:W-:Y:S02]  /*4f60*/  FSEL R18, R31, -INF , !P4 ;  /* 0xff8000001f127808 */ /* 0x000fe40006000000 */
[----:B------:R-:W-:Y:S02]  /*4f70*/  ISETP.GT.AND P3, PT, R32, R5, PT ;  /* 0x000000052000720c */ /* 0x000fe40003f64270 */
[----:B------:R-:W-:-:S02]  /*4f80*/  FSEL R105, R8, -INF , !P1 ;  /* 0xff80000008697808 */ /* 0x000fc40004800000 */
[----:B------:R-:W-:Y:S02]  /*4f90*/  ISETP.GT.AND P4, PT, R34, R3, PT ;  /* 0x000000032200720c */ /* 0x000fe40003f84270 */
[----:B------:R-:W-:Y:S02]  /*4fa0*/  ISETP.GT.AND P1, PT, R183, R4, PT ;  /* 0x00000004b700720c */ /* 0x000fe40003f24270 */
[----:B------:R-:W-:Y:S02]  /*4fb0*/  FSEL R14, R89, -INF , !P3 ;  /* 0xff800000590e7808 */ /* 0x000fe40005800000 */
[----:B------:R-:W-:Y:S02]  /*4fc0*/  FSEL R7, R95, -INF , !P4 ;  /* 0xff8000005f077808 */ /* 0x000fe40006000000 */
[----:B------:R-:W-:Y:S02]  /*4fd0*/  ISETP.GE.AND P3, PT, R3, R185, PT ;  /* 0x000000b90300720c */ /* 0x000fe40003f66270 */
[----:B------:R-:W-:-:S02]  /*4fe0*/  FSEL R19, R24, -INF , !P1 ;  /* 0xff80000018137808 */ /* 0x000fc40004800000 */
[----:B------:R-:W-:Y:S02]  /*4ff0*/  ISETP.GT.AND P1, PT, R34, R4, PT ;  /* 0x000000042200720c */ /* 0x000fe40003f24270 */
[----:B------:R-:W-:Y:S02]  /*5000*/  ISETP.GT.AND P4, PT, R32, R6, PT ;  /* 0x000000062000720c */ /* 0x000fe40003f84270 */
[----:B------:R-:W-:Y:S02]  /*5010*/  FSEL R48, R16, -INF , !P5 ;  /* 0xff80000010307808 */ /* 0x000fe40006800000 */
[----:B------:R-:W-:Y:S02]  /*5020*/  FSEL R95, R15, -INF , !P0 ;  /* 0xff8000000f5f7808 */ /* 0x000fe40004000000 */
[C---:B------:R-:W-:Y:S02]  /*5030*/  ISETP.GE.AND P5, PT, R3.reuse, R189, PT ;  /* 0x000000bd0300720c */ /* 0x040fe40003fa6270 */
[----:B------:R-:W-:Y:S01]  /*5040*/  ISETP.GE.AND P0, PT, R3, R190, PT ;  /* 0x000000be0300720c */ /* 0x000fe20003f06270 */
[----:B------:R-:W-:Y:S01]  /*5050*/  VIADD R3, R2, 0x29 ;  /* 0x0000002902037836 */ /* 0x000fe20000000000 */
[----:B------:R-:W-:-:S02]  /*5060*/  FSEL R112, R7, -INF , !P3 ;  /* 0xff80000007707808 */ /* 0x000fc40005800000 */
[C---:B------:R-:W-:Y:S02]  /*5070*/  ISETP.GT.AND P3, PT, R33.reuse, R4, PT ;  /* 0x000000042100720c */ /* 0x040fe40003f64270 */
[----:B------:R-:W-:Y:S02]  /*5080*/  FSEL R7, R86, -INF , !P1 ;  /* 0xff80000056077808 */ /* 0x000fe40004800000 */
[----:B------:R-:W-:Y:S02]  /*5090*/  FSEL R10, R88, -INF , !P4 ;  /* 0xff800000580a7808 */ /* 0x000fe40006000000 */
[----:B------:R-:W-:Y:S02]  /*50a0*/  ISETP.GE.AND P1, PT, R6, R184, PT ;  /* 0x000000b80600720c */ /* 0x000fe40003f26270 */
[----:B------:R-:W-:Y:S02]  /*50b0*/  ISETP.GT.AND P4, PT, R33, R5, PT ;  /* 0x000000052100720c */ /* 0x000fe40003f84270 */
[----:B------:R-:W-:-:S02]  /*50c0*/  FSEL R50, R18, -INF , !P0 ;  /* 0xff80000012327808 */ /* 0x000fc40004000000 */
[----:B------:R-:W-:Y:S02]  /*50d0*/  FSEL R16, R26, -INF , !P3 ;  /* 0xff8000001a107808 */ /* 0x000fe40005800000 */
[----:B------:R-:W-:Y:S02]  /*50e0*/  ISETP.GE.AND P0, PT, R6, R190, PT ;  /* 0x000000be0600720c */ /* 0x000fe40003f06270 */
[-C--:B------:R-:W-:Y:S02]  /*50f0*/  ISETP.GT.AND P3, PT, R183, R3.reuse, PT ;  /* 0x00000003b700720c */ /* 0x080fe40003f64270 */
[----:B------:R-:W-:Y:S02]  /*5100*/  FSEL R118, R10, -INF , !P1 ;  /* 0xff8000000a767808 */ /* 0x000fe40004800000 */
[----:B------:R-:W-:Y:S02]  /*5110*/  FSEL R17, R51, -INF , !P4 ;  /* 0xff80000033117808 */ /* 0x000fe40006000000 */
[----:B------:R-:W-:-:S02]  /*5120*/  ISETP.GT.AND P1, PT, R32, R3, PT ;  /* 0x000000032000720c */ /* 0x000fc40003f24270 */
[----:B------:R-:W-:Y:S02]  /*5130*/  ISETP.GT.AND P4, PT, R34, R5, PT ;  /* 0x000000052200720c */ /* 0x000fe40003f84270 */
[----:B------:R-:W-:Y:S02]  /*5140*/  FSEL R49, R20, -INF , !P5 ;  /* 0xff80000014317808 */ /* 0x000fe40006800000 */
[----:B------:R-:W-:Y:S02]  /*5150*/  FSEL R21, R25, -INF , !P3 ;  /* 0xff80000019157808 */ /* 0x000fe40005800000 */
[----:B------:R-:W-:Y:S02]  /*5160*/  FSEL R115, R11, -INF , !P0 ;  /* 0xff8000000b737808 */ /* 0x000fe40004000000 */
[C---:B------:R-:W-:Y:S02]  /*5170*/  ISETP.GE.AND P5, PT, R6.reuse, R189, PT ;  /* 0x000000bd0600720c */ /* 0x040fe40003fa6270 */
[----:B------:R-:W-:Y:S01]  /*5180*/  ISETP.GE.AND P3, PT, R6, R185, PT ;  /* 0x000000b90600720c */ /* 0x000fe20003f66270 */
[----:B------:R-:W-:Y:S01]  /*5190*/  VIADD R6, R2, 0x30 ;  /* 0x0000003002067836 */ /* 0x000fe20000000000 */
[----:B------:R-:W-:-:S02]  /*51a0*/  FSEL R11, R85, -INF , !P1 ;  /* 0xff800000550b7808 */ /* 0x000fc40004800000 */
[----:B------:R-:W-:Y:S02]  /*51b0*/  FSEL R13, R91, -INF , !P4 ;  /* 0xff8000005b0d7808 */ /* 0x000fe40006000000 */
[----:B------:R-:W-:Y:S02]  /*51c0*/  ISETP.GE.AND P1, PT, R5, R185, PT ;  /* 0x000000b90500720c */ /* 0x000fe40003f26270 */
[----:B------:R-:W-:Y:S02]  /*51d0*/  FSEL R107, R12, -INF , !P5 ;  /* 0xff8000000c6b7808 */ /* 0x000fe40006800000 */
[----:B------:R-:W-:Y:S02]  /*51e0*/  FSEL R145, R9, -INF , !P3 ;  /* 0xff80000009917808 */ /* 0x000fe40005800000 */
[C---:B------:R-:W-:Y:S02]  /*51f0*/  ISETP.GE.AND P5, PT, R5.reuse, R189, PT ;  /* 0x000000bd0500720c */ /* 0x040fe40003fa6270 */
[----:B------:R-:W-:-:S02]  /*5200*/  ISETP.GE.AND P0, PT, R5, R190, PT ;  /* 0x000000be0500720c */ /* 0x000fc40003f06270 */
[----:B------:R-:W-:Y:S01]  /*5210*/  ISETP.GE.AND P3, PT, R5, R184, PT ;  /* 0x000000b80500720c */ /* 0x000fe20003f66270 */
[----:B------:R-:W-:Y:S01]  /*5220*/  VIADD R5, R2, 0x31 ;  /* 0x0000003102057836 */ /* 0x000fe20000000000 */
[----:B------:R-:W-:Y:S02]  /*5230*/  FSEL R144, R13, -INF , !P1 ;  /* 0xff8000000d907808 */ /* 0x000fe40004800000 */
[----:B------:R-:W-:Y:S02]  /*5240*/  ISETP.GT.AND P1, PT, R33, R6, PT ;  /* 0x000000062100720c */ /* 0x000fe40003f24270 */
        /* <DEDUP_REMOVED lines=8> */
[----:B------:R-:W-:-:S02]  /*52d0*/  FSEL R18, R44, -INF , !P3 ;  /* 0xff8000002c127808 */ /* 0x000fc40005800000 */
[----:B------:R-:W-:Y:S02]  /*52e0*/  ISETP.GT.AND P3, PT, R34, R6, PT ;  /* 0x000000062200720c */ /* 0x000fe40003f64270 */
[----:B------:R-:W-:Y:S02]  /*52f0*/  FSEL R17, R45, -INF , !P1 ;  /* 0xff8000002d117808 */ /* 0x000fe40004800000 */
[----:B------:R-:W-:Y:S02]  /*5300*/  ISETP.GE.AND P1, PT, R4, R185, PT ;  /* 0x000000b90400720c */ /* 0x000fe40003f26270 */
[----:B------:R-:W-:Y:S02]  /*5310*/  FSEL R20, R27, -INF , !P4 ;  /* 0xff8000001b147808 */ /* 0x000fe40006000000 */
[----:B------:R-:W-:Y:S02]  /*5320*/  ISETP.GT.AND P4, PT, R34, R3, PT ;  /* 0x000000032200720c */ /* 0x000fe40003f84270 */
[----:B------:R-:W-:-:S02]  /*5330*/  FSEL R91, R22, -INF , !P5 ;  /* 0xff800000165b7808 */ /* 0x000fc40006800000 */
        /* <DEDUP_REMOVED lines=32> */
[----:B------:R-:W-:-:S02]  /*5540*/  FSEL R150, R20, -INF , !P0 ;  /* 0xff80000014967808 */ /* 0x000fc40004000000 */
[----:B------:R-:W-:Y:S02]  /*5550*/  ISETP.GT.AND P4, PT, R32, R4, PT ;  /* 0x000000042000720c */ /* 0x000fe40003f84270 */
[C---:B------:R-:W-:Y:S02]  /*5560*/  ISETP.GE.AND P5, PT, R6.reuse, R189, PT ;  /* 0x000000bd0600720c */ /* 0x040fe40003fa6270 */
[----:B------:R-:W-:Y:S02]  /*5570*/  ISETP.GE.AND P0, PT, R6, R190, PT ;  /* 0x000000be0600720c */ /* 0x000fe40003f06270 */
[----:B------:R-:W-:Y:S02]  /*5580*/  FSEL R148, R14, -INF , !P1 ;  /* 0xff8000000e947808 */ /* 0x000fe40004800000 */
[----:B------:R-:W-:Y:S02]  /*5590*/  FSEL R10, R42, -INF , !P3 ;  /* 0xff8000002a0a7808 */ /* 0x000fe40005800000 */
[----:B------:R-:W-:-:S02]  /*55a0*/  ISETP.GT.AND P1, PT, R32, R3, PT ;  /* 0x000000032000720c */ /* 0x000fc40003f24270 */
[-C--:B------:R-:W-:Y:S02]  /*55b0*/  ISETP.GT.AND P3, PT, R183, R3.reuse, PT ;  /* 0x00000003b700720c */ /* 0x080fe40003f64270 */
        /* <DEDUP_REMOVED lines=8> */
[-C--:B------:R-:W-:Y:S02]  /*5640*/  ISETP.GE.AND P1, PT, R5, R185.reuse, PT ;  /* 0x000000b90500720c */ /* 0x080fe40003f26270 */
[----:B------:R-:W-:Y:S02]  /*5650*/  ISETP.GE.AND P3, PT, R6, R185, PT ;  /* 0x000000b90600720c */ /* 0x000fe40003f66270 */
[----:B------:R-:W-:-:S02]  /*5660*/  FSEL R6, R43, -INF , !P4 ;  /* 0xff8000002b067808 */ /* 0x000fc40006000000 */
[----:B------:R-:W-:Y:S02]  /*5670*/  ISETP.GT.AND P4, PT, R34, R3, PT ;  /* 0x000000032200720c */ /* 0x000fe40003f84270 */
[----:B------:R-:W-:Y:S02]  /*5680*/  FSEL R204, R17, -INF , !P5 ;  /* 0xff80000011cc7808 */ /* 0x000fe40006800000 */
[----:B------:R-:W-:Y:S02]  /*5690*/  FSEL R140, R12, -INF , !P0 ;  /* 0xff8000000c8c7808 */ /* 0x000fe40004000000 */
[----:B------:R-:W-:Y:S02]  /*56a0*/  ISETP.GT.AND P5, PT, R33, R2, PT ;  /* 0x000000022100720c */ /* 0x000fe40003fa4270 */
[----:B------:R-:W-:Y:S02]  /*56b0*/  ISETP.GE.AND P0, PT, R4, R189, PT ;  /* 0x000000bd0400720c */ /* 0x000fe40003f06270 */
[----:B------:R-:W-:-:S02]  /*56c0*/  FSEL R206, R7, -INF , !P1 ;  /* 0xff80000007ce7808 */ /* 0x000fc40004800000 */
[----:B------:R-:W-:Y:S02]  /*56d0*/  ISETP.GE.AND P1, PT, R4, R190, PT ;  /* 0x000000be0400720c */ /* 0x000fe40003f26270 */
[----:B------:R-:W-:Y:S02]  /*56e0*/  FSEL R207, R13, -INF , !P3 ;  /* 0xff8000000dcf7808 */ /* 0x000fe40005800000 */
[----:B------:R-:W-:Y:S02]  /*56f0*/  ISETP.GE.AND P3, PT, R5, R184, PT ;  /* 0x000000b80500720c */ /* 0x000fe40003f66270 */
[----:B------:R-:W-:Y:S02]  /*5700*/  FSEL R37, R75, -INF , !P4 ;  /* 0xff8000004b257808 */ /* 0x000fe40006000000 */
[----:B------:R-:W-:Y:S02]  /*5710*/  ISETP.GE.AND P4, PT, R2, R190, PT ;  /* 0x000000be0200720c */ /* 0x000fe40003f86270 */
[----:B------:R-:W-:-:S02]  /*5720*/  FSEL R188, R8, -INF , !P0 ;  /* 0xff80000008bc7808 */ /* 0x000fc40004000000 */
[----:B------:R-:W-:Y:S02]  /*5730*/  FSEL R5, R58, -INF , !P5 ;  /* 0xff8000003a057808 */ /* 0x000fe40006800000 */
[----:B------:R-:W-:Y:S02]  /*5740*/  ISETP.GT.AND P0, PT, R32, R2, PT ;  /* 0x000000022000720c */ /* 0x000fe40003f04270 */
[----:B------:R-:W-:Y:S02]  /*5750*/  FSEL R136, R10, -INF , !P1 ;  /* 0xff8000000a887808 */ /* 0x000fe40004800000 */
[----:B------:R-:W-:Y:S02]  /*5760*/  ISETP.GE.AND P1, PT, R3, R189, PT ;  /* 0x000000bd0300720c */ /* 0x000fe40003f26270 */
[----:B------:R-:W-:Y:S02]  /*5770*/  FSEL R142, R9, -INF , !P3 ;  /* 0xff800000098e7808 */ /* 0x000fe40005800000 */
[----:B------:R-:W-:-:S02]  /*5780*/  FSEL R35, R5, -INF , !P4 ;  /* 0xff80000005237808 */ /* 0x000fc40006000000 */
[----:B------:R-:W-:Y:S02]  /*5790*/  ISETP.GE.AND P3, PT, R2, R184, PT ;  /* 0x000000b80200720c */ /* 0x000fe40003f66270 */
[----:B------:R-:W-:Y:S02]  /*57a0*/  FSEL R5, R104, -INF , !P0 ;  /* 0xff80000068057808 */ /* 0x000fe40004000000 */
[----:B------:R-:W-:Y:S02]  /*57b0*/  FSEL R173, R11, -INF , !P1 ;  /* 0xff8000000bad7808 */ /* 0x000fe40004800000 */
[----:B------:R-:W-:Y:S02]  /*57c0*/  ISETP.GT.AND P5, PT, R183, R2, PT ;  /* 0x00000002b700720c */ /* 0x000fe40003fa4270 */
[----:B------:R-:W-:Y:S02]  /*57d0*/  ISETP.GE.AND P1, PT, R3, R190, PT ;  /* 0x000000be0300720c */ /* 0x000fe40003f26270 */
[----:B------:R-:W-:-:S02]  /*57e0*/  FSEL R36, R5, -INF , !P3 ;  /* 0xff80000005247808 */ /* 0x000fc40005800000 */
[----:B------:R-:W-:Y:S02]  /*57f0*/  ISETP.GT.AND P4, PT, R34, R2, PT ;  /* 0x000000022200720c */ /* 0x000fe40003f84270 */
[C---:B------:R-:W-:Y:S02]  /*5800*/  ISETP.GE.AND P0, PT, R2.reuse, R189, PT ;  /* 0x000000bd0200720c */ /* 0x040fe40003f06270 */
[----:B------:R-:W-:Y:S02]  /*5810*/  ISETP.GE.AND P3, PT, R2, R185, PT ;  /* 0x000000b90200720c */ /* 0x000fe40003f66270 */
[----:B------:R-:W-:Y:S02]  /*5820*/  FSEL R2, R56, -INF , !P5 ;  /* 0xff80000038027808 */ /* 0x000fe40006800000 */
[----:B------:R-:W-:Y:S02]  /*5830*/  FSEL R123, R6, -INF , !P1 ;  /* 0xff800000067b7808 */ /* 0x000fe40004800000 */
[----:B------:R-:W-:-:S02]  /*5840*/  ISETP.GE.AND P5, PT, R4, R184, PT ;  /* 0x000000b80400720c */ /* 0x000fc40003fa6270 */
[-C--:B------:R-:W-:Y:S01]  /*5850*/  ISETP.GE.AND P1, PT, R4, R185.reuse, PT ;  /* 0x000000b90400720c */ /* 0x080fe20003f26270 */
[----:B------:R-:W-:Y:S01]  /*5860*/  VIADD R4, R152, 0x4 ;  /* 0x0000000498047836 */ /* 0x000fe20000000000 */
[----:B------:R-:W-:Y:S02]  /*5870*/  FSEL R29, R106, -INF , !P4 ;  /* 0xff8000006a1d7808 */ /* 0x000fe40006000000 */
[----:B------:R-:W-:Y:S01]  /*5880*/  FSEL R41, R2, -INF , !P0 ;  /* 0xff80000002297808 */ /* 0x000fe20004000000 */
[----:B------:R-:W-:Y:S01]  /*5890*/  IMAD.WIDE.U32 R128, R4, -0x326172a9, RZ ;  /* 0xcd9e8d5704807825 */ /* 0x000fe200078e00ff */
[----:B------:R-:W-:Y:S02]  /*58a0*/  LOP3.LUT R4, R153, UR36, R139, 0x96, !PT ;  /* 0x0000002499047c12 */ /* 0x000fe4000f8e968b */
[C---:B------:R-:W-:Y:S01]  /*58b0*/  ISETP.GE.AND P4, PT, R3.reuse, R184, PT ;  /* 0x000000b80300720c */ /* 0x040fe20003f86270 */
[----:B------:R-:W-:Y:S01]  /*58c0*/  IMAD.U32 R2, RZ, RZ, UR6 ;  /* 0x00000006ff027e24 */ /* 0x000fe2000f8e00ff */
[----:B------:R-:W-:Y:S01]  /*58d0*/  ISETP.GE.AND P0, PT, R3, R185, PT ;  /* 0x000000b90300720c */ /* 0x000fe20003f06270 */
[----:B------:R-:W-:Y:S01]  /*58e0*/  UIADD3 UR6, UPT, UPT, UR37, -0x4498517b, URZ ;  /* 0xbb67ae8525067890 */ /* 0x000fe2000fffe0ff */
[----:B------:R-:W-:Y:S01]  /*58f0*/  LOP3.LUT R3, R153, UR36, R129, 0x96, !PT ;  /* 0x0000002499037c12 */ /* 0x000fe2000f8e9681 */
[----:B------:R-:W-:Y:S01]  /*5900*/  IMAD.WIDE.U32 R120, R4, -0x2daee0ad, RZ ;  /* 0xd2511f5304787825 */ /* 0x000fe200078e00ff */
[----:B------:R-:W-:Y:S01]  /*5910*/  LOP3.LUT R2, R2, UR37, R71, 0x96, !PT ;  /* 0x0000002502027c12 */ /* 0x000fe2000f8e9647 */
[----:B------:R-:W-:Y:S01]  /*5920*/  STL.64 [R1+0x78], R128 ;  /* 0x0000788001007387 */ /* 0x000fe20000100a00 */
[----:B------:R-:W-:Y:S01]  /*5930*/  FSEL R46, R39, -INF , !P5 ;  /* 0xff800000272e7808 */ /* 0x000fe20006800000 */
[----:B------:R-:W-:Y:S01]  /*5940*/  IMAD.WIDE.U32 R68, R3, -0x2daee0ad, RZ ;  /* 0xd2511f5303447825 */ /* 0x000fe200078e00ff */
[----:B------:R-:W-:Y:S01]  /*5950*/  LOP3.LUT R7, R70, UR6, R121, 0x96, !PT ;  /* 0x0000000646077c12 */ /* 0x000fe2000f8e9679 */
[----:B------:R2:W-:Y:S01]  /*5960*/  STL.64 [R1+0x130], R70 ;  /* 0x0001304601007387 */ /* 0x0005e20000100a00 */
[----:B------:R-:W-:Y:S01]  /*5970*/  FSEL R139, R40, -INF , !P1 ;  /* 0xff800000288b7808 */ /* 0x000fe20004800000 */
[----:B------:R-:W-:Y:S01]  /*5980*/  IMAD.U32 R3, RZ, RZ, UR7 ;  /* 0x00000007ff037e24 */ /* 0x000fe2000f8e00ff */
[----:B------:R-:W-:Y:S01]  /*5990*/  LOP3.LUT R6, R70, UR6, R69, 0x96, !PT ;  /* 0x0000000646067c12 */ /* 0x000fe2000f8e9645 */
[----:B------:R-:W-:Y:S01]  /*59a0*/  IMAD.WIDE.U32 R4, R2, -0x326172a9, RZ ;  /* 0xcd9e8d5702047825 */ /* 0x000fe200078e00ff */
[----:B------:R-:W-:Y:S01]  /*59b0*/  STL.64 [R1+0x138], R120 ;  /* 0x0001387801007387 */ /* 0x000fe20000100a00 */
[----:B------:R-:W-:Y:S01]  /*59c0*/  FSEL R44, R38, -INF , !P4 ;  /* 0xff800000262c7808 */ /* 0x000fe20006000000 */
[----:B------:R-:W-:Y:S01]  /*59d0*/  USHF.L.U32 UR6, UR12, 0x10, URZ ;  /* 0x000000100c067899 */ /* 0x000fe200080006ff */
[----:B------:R-:W-:Y:S01]  /*59e0*/  LOP3.LUT R2, R3, UR37, R71, 0x96, !PT ;  /* 0x0000002503027c12 */ /* 0x000fe2000f8e9647 */
[----:B------:R-:W-:Y:S01]  /*59f0*/  IMAD.WIDE.U32 R42, R6, -0x326172a9, RZ ;  /* 0xcd9e8d57062a7825 */ /* 0x000fe200078e00ff */
[--C-:B------:R-:W-:Y:S01]  /*5a00*/  LOP3.LUT R6, R138, UR34, R5.reuse, 0x96, !PT ;  /* 0x000000228a067c12 */ /* 0x100fe2000f8e9605 */
[----:B------:R-:W-:Y:S01]  /*5a10*/  STL.64 [R1+0x140], R68 ;  /* 0x0001404401007387 */ /* 0x000fe20000100a00 */
[----:B------:R-:W-:Y:S01]  /*5a20*/  LOP3.LUT R12, R128, UR34, R5, 0x96, !PT ;  /* 0x00000022800c7c12 */ /* 0x000fe2000f8e9605 */
[----:B------:R-:W-:Y:S01]  /*5a30*/  IMAD.WIDE.U32 R2, R2, -0x326172a9, RZ ;  /* 0xcd9e8d5702027825 */ /* 0x000fe200078e00ff */
[----:B------:R-:W-:-:S02]  /*5a40*/  LOP3.LUT R9, R4, UR33, R43, 0x96, !PT ;  /* 0x0000002104097c12 */ /* 0x000fc4000f8e962b */
[----:B------:R-:W-:Y:S02]  /*5a50*/  FSEL R132, R37, -INF , !P0 ;  /* 0xff80000025847808 */ /* 0x000fe40004000000 */
[----:B------:R-:W-:Y:S02]  /*5a60*/  LOP3.LUT R13, R128, UR34, R3, 0x96, !PT ;  /* 0x00000022800d7c12 */ /* 0x000fe4000f8e9603 */
[----:B------:R-:W-:-:S05]  /*5a70*/  LOP3.LUT R15, R2, UR33, R43, 0x96, !PT ;  /* 0x00000021020f7c12 */ /* 0x000fca000f8e962b */
[----:B------:R-:W-:-:S04]  /*5a80*/  IMAD.WIDE.U32 R18, R15, -0x2daee0ad, RZ ;  /* 0xd2511f530f127825 */ /* 0x000fc800078e00ff */
[----:B--2---:R-:W-:Y:S01]  /*5a90*/  IMAD.WIDE.U32 R70, R7, -0x326172a9, RZ ;  /* 0xcd9e8d5707467825 */ /* 0x004fe200078e00ff */
[----:B------:R-:W-:-:S04]  /*5aa0*/  FMNMX3.FTZ R7, R35, R52, R60, !PT ;  /* 0x0000003423077276 */ /* 0x000fc8000781003c */
        /* <DEDUP_REMOVED lines=8> */
[----:B------:R-:W-:Y:S01]  /*5b30*/  LOP3.LUT R16, R120, UR32, R5, 0x96, !PT ;  /* 0x0000002078107c12 */ /* 0x000fe2000f8e9605 */
[----:B------:R-:W-:Y:S01]  /*5b40*/  IMAD.WIDE.U32 R2, R12, -0x2daee0ad, RZ ;  /* 0xd2511f530c027825 */ /* 0x000fe200078e00ff */
[----:B------:R-:W-:Y:S01]  /*5b50*/  LOP3.LUT R14, R4, UR31, R11, 0x96, !PT ;  /* 0x0000001f040e7c12 */ /* 0x000fe2000f8e960b */
[----:B------:R2:W3:Y:S02]  /*5b60*/  LDL.LU.S16 R252, [R1] ;  /* 0x0000000001fc7983 */ /* 0x0004e40000300600 */
[----:B------:R-:W-:Y:S01]  /*5b70*/  IMAD.WIDE.U32 R4, R6, -0x2daee0ad, RZ ;  /* 0xd2511f5306047825 */ /* 0x000fe200078e00ff */
[----:B------:R-:W-:-:S02]  /*5b80*/  FMNMX3.FTZ R6, R7, R78, R95, !PT ;  /* 0x0000004e07067276 */ /* 0x000fc4000781005f */
[----:B------:R-:W-:Y:S01]  /*5b90*/  LOP3.LUT R7, R68, UR32, R3, 0x96, !PT ;  /* 0x0000002044077c12 */ /* 0x000fe2000f8e9603 */
[----:B------:R-:W-:Y:S01]  /*5ba0*/  IMAD.WIDE.U32 R20, R8, -0x2daee0ad, RZ ;  /* 0xd2511f5308147825 */ /* 0x000fe200078e00ff */
[----:B------:R-:W-:Y:S02]  /*5bb0*/  LOP3.LUT R12, R120, UR32, R5, 0x96, !PT ;  /* 0x00000020780c7c12 */ /* 0x000fe4000f8e9605 */
[----:B------:R-:W-:Y:S01]  /*5bc0*/  FMNMX3.FTZ R5, R41, R53, R57, !PT ;  /* 0x0000003529057276 */ /* 0x000fe20007810039 */
[----:B------:R-:W-:Y:S01]  /*5bd0*/  IMAD.WIDE.U32 R8, R9, -0x2daee0ad, RZ ;  /* 0xd2511f5309087825 */ /* 0x000fe200078e00ff */
[----:B------:R-:W-:Y:S02]  /*5be0*/  LOP3.LUT R11, R4, UR31, R21, 0x96, !PT ;  /* 0x0000001f040b7c12 */ /* 0x000fe4000f8e9615 */
[----:B------:R-:W-:Y:S01]  /*5bf0*/  FMNMX3.FTZ R4, R6, R50, R115, !PT ;  /* 0x0000003206047276 */ /* 0x000fe20007810073 */
[----:B------:R-:W-:Y:S01]  /*5c00*/  IMAD.WIDE.U32 R16, R16, -0x326172a9, RZ ;  /* 0xcd9e8d5710107825 */ /* 0x000fe200078e00ff */
[----:B------:R-:W-:-:S02]  /*5c10*/  LOP3.LUT R9, R2, UR31, R9, 0x96, !PT ;  /* 0x0000001f02097c12 */ /* 0x000fc4000f8e9609 */
[----:B------:R-:W-:Y:S01]  /*5c20*/  FMNMX3.FTZ R4, R4, R113, R151, !PT ;  /* 0x0000007104047276 */ /* 0x000fe20007810097 */
[----:B------:R-:W-:-:S03]  /*5c30*/  IMAD.WIDE.U32 R2, R13, -0x2daee0ad, RZ ;  /* 0xd2511f530d027825 */ /* 0x000fc600078e00ff */
[----:B------:R-:W-:Y:S01]  /*5c40*/  FMNMX3.FTZ R4, R4, R150, R143, !PT ;  /* 0x0000009604047276 */ /* 0x000fe2000781008f */
[----:B------:R-:W-:Y:S01]  /*5c50*/  IMAD.WIDE.U32 R22, R14, -0x326172a9, RZ ;  /* 0xcd9e8d570e167825 */ /* 0x000fe200078e00ff */
[----:B------:R-:W-:Y:S02]  /*5c60*/  LOP3.LUT R28, R2, UR31, R19, 0x96, !PT ;  /* 0x0000001f021c7c12 */ /* 0x000fe4000f8e9613 */
[----:B------:R-:W-:Y:S01]  /*5c70*/  LOP3.LUT R26, R68, UR32, R3, 0x96, !PT ;  /* 0x00000020441a7c12 */ /* 0x000fe2000f8e9603 */
[----:B------:R-:W-:Y:S01]  /*5c80*/  IMAD.WIDE.U32 R12, R12, -0x326172a9, RZ ;  /* 0xcd9e8d570c0c7825 */ /* 0x000fe200078e00ff */
[----:B------:R-:W-:Y:S02]  /*5c90*/  FMNMX3.FTZ R2, R4, R140, R136, !PT ;  /* 0x0000008c04027276 */ /* 0x000fe40007810088 */
[----:B------:R-:W-:Y:S01]  /*5ca0*/  FMNMX3.FTZ R3, R5, R54, R66, !PT ;  /* 0x0000003605037276 */ /* 0x000fe20007810042 */
[----:B------:R-:W-:Y:S01]  /*5cb0*/  IMAD.WIDE.U32 R24, R11, -0x326172a9, RZ ;  /* 0xcd9e8d570b187825 */ /* 0x000fe200078e00ff */
[----:B------:R-:W-:-:S02]  /*5cc0*/  FMNMX.FTZ R6, R123, R2, !PT ;  /* 0x000000027b067209 */ /* 0x000fc40007810000 */
[----:B------:R-:W-:Y:S01]  /*5cd0*/  FMNMX3.FTZ R2, R3, R61, R48, !PT ;  /* 0x0000003d03027276 */ /* 0x000fe20007810030 */
[----:B------:R-:W-:Y:S01]  /*5ce0*/  IMAD.WIDE.U32 R14, R9, -0x326172a9, RZ ;  /* 0xcd9e8d57090e7825 */ /* 0x000fe200078e00ff */
[----:B------:R-:W-:Y:S01]  /*5cf0*/  LOP3.LUT R4, R70, UR17, R17, 0x96, !PT ;  /* 0x0000001146047c12 */ /* 0x000fe2000f8e9611 */
[----:B------:R-:W4:Y:S01]  /*5d00*/  SHFL.BFLY PT, R68, R6, 0x2, 0x1f ;  /* 0x0c401f0006447f89 */ /* 0x000f2200000e0000 */
[----:B------:R-:W-:Y:S02]  /*5d10*/  FMNMX3.FTZ R3, R2, R49, R107, !PT ;  /* 0x0000003102037276 */ /* 0x000fe4000781006b */
[----:B------:R-:W-:Y:S01]  /*5d20*/  LOP3.LUT R27, R16, UR16, R23, 0x96, !PT ;  /* 0x00000010101b7c12 */ /* 0x000fe2000f8e9617 */
[----:B------:R-:W-:Y:S01]  /*5d30*/  IMAD.WIDE.U32 R16, R7, -0x326172a9, RZ ;  /* 0xcd9e8d5707107825 */ /* 0x000fe200078e00ff */
[----:B------:R-:W-:Y:S02]  /*5d40*/  FMNMX3.FTZ R3, R3, R91, R147, !PT ;  /* 0x0000005b03037276 */ /* 0x000fe40007810093 */
[----:B------:R-:W-:Y:S01]  /*5d50*/  LOP3.LUT R21, R12, UR16, R25, 0x96, !PT ;  /* 0x000000100c157c12 */ /* 0x000fe2000f8e9619 */
[----:B------:R-:W-:Y:S01]  /*5d60*/  IMAD.WIDE.U32 R30, R4, -0x2daee0ad, RZ ;  /* 0xd2511f53041e7825 */ /* 0x000fe200078e00ff */
[----:B------:R-:W-:-:S02]  /*5d70*/  FMNMX3.FTZ R5, R3, R149, R205, !PT ;  /* 0x0000009503057276 */ /* 0x000fc400078100cd */
[----:B------:R-:W-:Y:S01]  /*5d80*/  LOP3.LUT R2, R42, UR17, R17, 0x96, !PT ;  /* 0x000000112a027c12 */ /* 0x000fe2000f8e9611 */
[----:B------:R-:W-:Y:S01]  /*5d90*/  IMAD.WIDE.U32 R220, R21, -0x2daee0ad, RZ ;  /* 0xd2511f5315dc7825 */ /* 0x000fe200078e00ff */
[----:B------:R-:W-:Y:S02]  /*5da0*/  LOP3.LUT R25, R10, UR26, R31, 0x96, !PT ;  /* 0x0000001a0a197c12 */ /* 0x000fe4000f8e961f */
[----:B------:R-:W-:Y:S01]  /*5db0*/  FSEL R31, R29, -INF , !P3 ;  /* 0xff8000001d1f7808 */ /* 0x000fe20005800000 */
[----:B------:R-:W-:Y:S01]  /*5dc0*/  IMAD.WIDE.U32 R10, R26, -0x326172a9, RZ ;  /* 0xcd9e8d571a0a7825 */ /* 0x000fe200078e00ff */
[----:B------:R-:W-:Y:S02]  /*5dd0*/  FMNMX3.FTZ R5, R5, R204, R188, !PT ;  /* 0x000000cc05057276 */ /* 0x000fe400078100bc */
[----:B------:R-:W-:Y:S01]  /*5de0*/  LOP3.LUT R7, R70, UR17, R13, 0x96, !PT ;  /* 0x0000001146077c12 */ /* 0x000fe2000f8e960d */
[----:B------:R-:W-:Y:S01]  /*5df0*/  IMAD.WIDE.U32 R12, R2, -0x2daee0ad, RZ ;  /* 0xd2511f53020c7825 */ /* 0x000fe200078e00ff */
[----:B------:R-:W-:-:S02]  /*5e00*/  FMNMX3.FTZ R4, R36, R55, R67, !PT ;  /* 0x0000003724047276 */ /* 0x000fc40007810043 */
[----:B------:R-:W-:Y:S02]  /*5e10*/  FMNMX3.FTZ R2, R31, R62, R100, !PT ;  /* 0x0000003e1f027276 */ /* 0x000fe40007810064 */
[----:B------:R-:W-:Y:S02]  /*5e20*/  FMNMX.FTZ R5, R173, R5, !PT ;  /* 0x00000005ad057209 */ /* 0x000fe40007810000 */
[----:B------:R-:W-:Y:S02]  /*5e30*/  FMNMX3.FTZ R4, R4, R65, R94, !PT ;  /* 0x0000004104047276 */ /* 0x000fe4000781005e */
[----:B------:R-:W-:Y:S01]  /*5e40*/  FMNMX3.FTZ R2, R2, R77, R97, !PT ;  /* 0x0000004d02027276 */ /* 0x000fe20007810061 */
[----:B------:R-:W5:Y:S01]  /*5e50*/  SHFL.BFLY PT, R71, R5, 0x2, 0x1f ;  /* 0x0c401f0005477f89 */ /* 0x000f6200000e0000 */
[----:B------:R-:W-:Y:S02]  /*5e60*/  FMNMX3.FTZ R4, R4, R93, R109, !PT ;  /* 0x0000005d04047276 */ /* 0x000fe4000781006d */
[----:B------:R-:W-:-:S02]  /*5e70*/  FMNMX3.FTZ R2, R2, R103, R114, !PT ;  /* 0x0000006702027276 */ /* 0x000fc40007810072 */
[----:B------:R-:W-:Y:S02]  /*5e80*/  FMNMX3.FTZ R4, R4, R105, R118, !PT ;  /* 0x0000006904047276 */ /* 0x000fe40007810076 */
[----:B------:R-:W-:Y:S02]  /*5e90*/  FMNMX3.FTZ R2, R2, R112, R145, !PT ;  /* 0x0000007002027276 */ /* 0x000fe40007810091 */
[----:B------:R-:W-:Y:S02]  /*5ea0*/  FMNMX3.FTZ R4, R4, R116, R161, !PT ;  /* 0x0000007404047276 */ /* 0x000fe400078100a1 */
[----:B------:R-:W-:Y:S02]  /*5eb0*/  FMNMX3.FTZ R2, R2, R144, R209, !PT ;  /* 0x0000009002027276 */ /* 0x000fe400078100d1 */
[----:B----4-:R-:W-:Y:S02]  /*5ec0*/  FMNMX.FTZ R68, R6, R68, !PT ;  /* 0x0000004406447209 */ /* 0x010fe40007810000 */
[----:B------:R-:W-:-:S02]  /*5ed0*/  FMNMX3.FTZ R4, R4, R154, R148, !PT ;  /* 0x0000009a04047276 */ /* 0x000fc40007810094 */
[----:B------:R-:W-:Y:S02]  /*5ee0*/  FMNMX3.FTZ R2, R2, R208, R207, !PT ;  /* 0x000000d002027276 */ /* 0x000fe400078100cf */
[----:B------:R-:W-:Y:S01]  /*5ef0*/  LOP3.LUT R23, R8, UR26, R13, 0x96, !PT ;  /* 0x0000001a08177c12 */ /* 0x000fe2000f8e960d */
[----:B------:R-:W-:Y:S01]  /*5f00*/  IMAD.WIDE.U32 R8, R7, -0x2daee0ad, RZ ;  /* 0xd2511f5307087825 */ /* 0x000fe200078e00ff */
[----:B------:R-:W-:Y:S01]  /*5f10*/  FMNMX3.FTZ R4, R4, R142, R46, !PT ;  /* 0x0000008e04047276 */ /* 0x000fe2000781002e */
[----:B------:R-:W4:Y:S01]  /*5f20*/  SHFL.BFLY PT, R13, R68, 0x1, 0x1f ;  /* 0x0c201f00440d7f89 */ /* 0x000f2200000e0000 */
[----:B------:R-:W-:Y:S02]  /*5f30*/  FMNMX3.FTZ R3, R2, R206, R139, !PT ;  /* 0x000000ce02037276 */ /* 0x000fe4000781008b */
[----:B------:R-:W-:Y:S02]  /*5f40*/  FMNMX.FTZ R2, R44, R4, !PT ;  /* 0x000000042c027209 */ /* 0x000fe40007810000 */
[----:B------:R-:W-:-:S02]  /*5f50*/  FMNMX.FTZ R3, R132, R3, !PT ;  /* 0x0000000384037209 */ /* 0x000fc40007810000 */
[----:B-----5:R-:W-:Y:S01]  /*5f60*/  FMNMX.FTZ R71, R5, R71, !PT ;  /* 0x0000004705477209 */ /* 0x020fe20007810000 */
[----:B------:R-:W5:Y:S01]  /*5f70*/  SHFL.BFLY PT, R70, R2, 0x2, 0x1f ;  /* 0x0c401f0002467f89 */ /* 0x000f6200000e0000 */
[----:B------:R-:W-:Y:S01]  /*5f80*/  LOP3.LUT R6, R42, UR17, R11, 0x96, !PT ;  /* 0x000000112a067c12 */ /* 0x000fe2000f8e960b */
[----:B------:R-:W-:Y:S01]  /*5f90*/  IMAD.WIDE.U32 R42, R28, -0x326172a9, RZ ;  /* 0xcd9e8d571c2a7825 */ /* 0x000fe200078e00ff */
[----:B------:R-:W-:Y:S01]  /*5fa0*/  LOP3.LUT R19, R16, UR16, R15, 0x96, !PT ;  /* 0x0000001010137c12 */ /* 0x000fe2000f8e960f */
[----:B------:R-:W2:Y:S01]  /*5fb0*/  SHFL.BFLY PT, R69, R3, 0x2, 0x1f ;  /* 0x0c401f0003457f89 */ /* 0x000ea200000e0000 */
[----:B------:R-:W-:Y:S01]  /*5fc0*/  LOP3.LUT R16, R20, UR26, R9, 0x96, !PT ;  /* 0x0000001a14107c12 */ /* 0x000fe2000f8e9609 */
[----:B------:R-:W-:Y:S01]  /*5fd0*/  IMAD.WIDE.U32 R28, R27, -0x2daee0ad, RZ ;  /* 0xd2511f531b1c7825 */ /* 0x000fe200078e00ff */
[----:B------:R-:W-:Y:S01]  /*5fe0*/  LOP3.LUT R7, R10, UR16, R43, 0x96, !PT ;  /* 0x000000100a077c12 */ /* 0x000fe2000f8e962b */
[----:B------:R-:W2:Y:S01]  /*5ff0*/  SHFL.BFLY PT, R17, R71, 0x1, 0x1f ;  /* 0x0c201f0047117f89 */ /* 0x000ea200000e0000 */
[----:B------:R-:W-:Y:S01]  /*6000*/  LOP3.LUT R15, R8, UR24, R221, 0x96, !PT ;  /* 0x00000018080f7c12 */ /* 0x000fe2000f8e96dd */
[----:B------:R-:W-:Y:S01]  /*6010*/  IMAD.WIDE.U32 R20, R6, -0x2daee0ad, RZ ;  /* 0xd2511f5306147825 */ /* 0x000fe200078e00ff */
[----:B------:R-:W-:-:S03]  /*6020*/  LOP3.LUT R10, R30, UR24, R29, 0x96, !PT ;  /* 0x000000181e0a7c12 */ /* 0x000fc6000f8e961d */
[----:B------:R-:W-:Y:S01]  /*6030*/  IMAD.WIDE.U32 R232, R7, -0x2daee0ad, RZ ;  /* 0xd2511f5307e87825 */ /* 0x000fe200078e00ff */
[----:B------:R-:W-:Y:S02]  /*6040*/  LOP3.LUT R119, R18, UR26, R21, 0x96, !PT ;  /* 0x0000001a12777c12 */ /* 0x000fe4000f8e9615 */
[----:B----4-:R-:W-:Y:S01]  /*6050*/  FMNMX.FTZ R68, R68, R13, !PT ;  /* 0x0000000d44447209 */ /* 0x010fe20007810000 */
[----:B------:R-:W-:Y:S01]  /*6060*/  IMAD.WIDE.U32 R4, R25, -0x326172a9, RZ ;  /* 0xcd9e8d5719047825 */ /* 0x000fe200078e00ff */
[----:B------:R-:W-:Y:S02]  /*6070*/  LOP3.LUT R43, R20, UR24, R233, 0x96, !PT ;  /* 0x00000018142b7c12 */ /* 0x000fe4000f8e96e9 */
[----:B------:R-:W-:Y:S01]  /*6080*/  FSETP.NEU.FTZ.AND P0, PT, R68, -INF , PT ;  /* 0xff8000004400780b */ /* 0x000fe20003f1d000 */
[----:B------:R-:W-:Y:S01]  /*6090*/  IMAD.WIDE.U32 R10, R10, -0x326172a9, RZ ;  /* 0xcd9e8d570a0a7825 */ /* 0x000fe200078e00ff */
[----:B------:R-:W-:Y:S02]  /*60a0*/  LOP3.LUT R18, R22, UR15, R5, 0x96, !PT ;  /* 0x0000000f16127c12 */ /* 0x000fe4000f8e9605 */
[----:B-----5:R-:W-:Y:S01]  /*60b0*/  FMNMX.FTZ R70, R2, R70, !PT ;  /* 0x0000004602467209 */ /* 0x020fe20007810000 */
[----:B------:R-:W-:Y:S01]  /*60c0*/  IMAD.WIDE.U32 R6, R15, -0x326172a9, RZ ;  /* 0xcd9e8d570f067825 */ /* 0x000fe200078e00ff */
[----:B------:R-:W-:-:S03]  /*60d0*/  LOP3.LUT R20, R4, UR13, R11, 0x96, !PT ;  /* 0x0000000d04147c12 */ /* 0x000fc6000f8e960b */
[----:B-1----:R-:W-:Y:S01]  /*60e0*/  FMUL.FTZ R4, R68, UR35 ;  /* 0x0000002344047c20 */ /* 0x002fe20008410000 */
[----:B--2---:R-:W-:Y:S01]  /*60f0*/  FMNMX.FTZ R69, R3, R69, !PT ;  /* 0x0000004503457209 */ /* 0x004fe20007810000 */
[----:B------:R-:W-:Y:S01]  /*6100*/  IMAD.WIDE.U32 R2, R16, -0x326172a9, RZ ;  /* 0xcd9e8d5710027825 */ /* 0x000fe200078e00ff */
[----:B------:R-:W-:Y:S02]  /*6110*/  PRMT R22, R6, 0x7770, RZ ;  /* 0x0000777006167816 */ /* 0x000fe400000000ff */
[----:B------:R-:W-:Y:S01]  /*6120*/  FSEL R4, R4, RZ, P0 ;  /* 0x000000ff04047208 */ /* 0x000fe20000000000 */
[----:B------:R-:W-:Y:S01]  /*6130*/  IMAD.WIDE.U32 R8, R23, -0x326172a9, RZ ;  /* 0xcd9e8d5717087825 */ /* 0x000fe200078e00ff */
[----:B------:R-:W-:Y:S02]  /*6140*/  FMNMX.FTZ R71, R71, R17, !PT ;  /* 0x0000001147477209 */ /* 0x000fe40007810000 */
[----:B------:R-:W-:Y:S01]  /*6150*/  LOP3.LUT R51, R2, UR13, R7, 0x96, !PT ;  /* 0x0000000d02337c12 */ /* 0x000fe2000f8e9607 */
[----:B------:R-:W-:Y:S01]  /*6160*/  FFMA.FTZ R2, R35, UR35, -R4 ;  /* 0x0000002323027c23 */ /* 0x000fe20008010804 */
[----:B------:R-:W-:Y:S01]  /*6170*/  LOP3.LUT R146, R24, UR15, R3, 0x96, !PT ;  /* 0x0000000f18927c12 */ /* 0x000fe2000f8e9603 */
[C---:B------:R-:W-:Y:S01]  /*6180*/  FMUL.FTZ R5, R71.reuse, UR35 ;  /* 0x0000002347057c20 */ /* 0x040fe20008410000 */
[----:B------:R-:W-:Y:S01]  /*6190*/  FSETP.NEU.FTZ.AND P0, PT, R71, -INF , PT ;  /* 0xff8000004700780b */ /* 0x000fe20003f1d000 */
[----:B------:R-:W1:Y:S01]  /*61a0*/  SHFL.BFLY PT, R3, R70, 0x1, 0x1f ;  /* 0x0c201f0046037f89 */ /* 0x000e6200000e0000 */
[----:B------:R2:W-:Y:S01]  /*61b0*/  MUFU.EX2 R90, R2 ;  /* 0x00000002005a7308 */ /* 0x0005e20000000800 */
[----:B------:R-:W-:Y:S01]  /*61c0*/  LOP3.LUT R14, R14, UR15, R9, 0x96, !PT ;  /* 0x0000000f0e0e7c12 */ /* 0x000fe2000f8e9609 */
[----:B------:R-:W-:Y:S01]  /*61d0*/  IMAD.MOV.U32 R231, RZ, RZ, R6 ;  /* 0x000000ffffe77224 */ /* 0x000fe200078e0006 */
[----:B------:R-:W-:Y:S01]  /*61e0*/  FSEL R5, R5, RZ, P0 ;  /* 0x000000ff05057208 */ /* 0x000fe20000000000 */
[----:B------:R-:W4:Y:S01]  /*61f0*/  SHFL.BFLY PT, R9, R69, 0x1, 0x1f ;  /* 0x0c201f0045097f89 */ /* 0x000f2200000e0000 */
[C---:B------:R-:W-:Y:S01]  /*6200*/  PRMT R230, R6.reuse, 0x7771, RZ ;  /* 0x0000777106e67816 */ /* 0x040fe200000000ff */
[----:B------:R-:W-:Y:S01]  /*6210*/  IMAD.WIDE.U32 R26, R19, -0x2daee0ad, RZ ;  /* 0xd2511f53131a7825 */ /* 0x000fe200078e00ff */
[----:B------:R-:W-:-:S02]  /*6220*/  PRMT R35, R6, 0x7772, RZ ;  /* 0x0000777206237816 */ /* 0x000fc400000000ff */
[----:B------:R-:W-:Y:S01]  /*6230*/  PRMT R7, R10, 0x7770, RZ ;  /* 0x000077700a077816 */ /* 0x000fe200000000ff */
[----:B------:R-:W-:Y:S01]  /*6240*/  IMAD.MOV.U32 R213, RZ, RZ, R10 ;  /* 0x000000ffffd57224 */ /* 0x000fe200078e000a */
[----:B------:R-:W-:Y:S01]  /*6250*/  LOP3.LUT R12, R12, UR24, R27, 0x96, !PT ;  /* 0x000000180c0c7c12 */ /* 0x000fe2000f8e961b */
[----:B------:R-:W-:Y:S01]  /*6260*/  IMAD.WIDE.U32 R14, R14, -0x2daee0ad, RZ ;  /* 0xd2511f530e0e7825 */ /* 0x000fe200078e00ff */
[----:B------:R-:W-:Y:S02]  /*6270*/  ISETP.LE.U32.AND P5, PT, R7, UR12, PT ;  /* 0x0000000c07007c0c */ /* 0x000fe4000bfa3070 */
[----:B------:R-:W-:Y:S01]  /*6280*/  SHF.R.U32.HI R37, RZ, 0x18, R20 ;  /* 0x00000018ff257819 */ /* 0x000fe20000011614 */
[----:B------:R-:W-:-:S04]  /*6290*/  IMAD.WIDE.U32 R12, R12, -0x326172a9, RZ ;  /* 0xcd9e8d570c0c7825 */ /* 0x000fc800078e00ff */
[----:B--2---:R-:W-:Y:S01]  /*62a0*/  FFMA.FTZ R2, R52, UR35, -R4 ;  /* 0x0000002334027c23 */ /* 0x004fe20008010804 */
[----:B------:R-:W-:Y:S02]  /*62b0*/  PRMT R52, R6, 0x7773, RZ ;  /* 0x0000777306347816 */ /* 0x000fe400000000ff */
[----:B------:R-:W-:Y:S01]  /*62c0*/  PRMT R6, R20, 0x7632, R6 ;  /* 0x0000763214067816 */ /* 0x000fe20000000006 */
[----:B------:R2:W-:Y:S01]  /*62d0*/  MUFU.EX2 R89, R2 ;  /* 0x0000000200597308 */ /* 0x0005e20000000800 */
[----:B------:R-:W-:Y:S01]  /*62e0*/  LOP3.LUT R19, R8, UR13, R13, 0x96, !PT ;  /* 0x0000000d08137c12 */ /* 0x000fe2000f8e960d */
[----:B------:R-:W-:Y:S01]  /*62f0*/  FFMA.FTZ R8, R60, UR35, -R4 ;  /* 0x000000233c087c23 */ /* 0x000fe20008010804 */
[----:B-1----:R-:W-:Y:S02]  /*6300*/  FMNMX.FTZ R70, R70, R3, !PT ;  /* 0x0000000346467209 */ /* 0x002fe40007810000 */
[----:B------:R-:W-:Y:S02]  /*6310*/  LOP3.LUT R6, R6, 0xff, RZ, 0xc0, !PT ;  /* 0x000000ff06067812 */ /* 0x000fe400078ec0ff */
[C---:B------:R-:W-:Y:S01]  /*6320*/  FSETP.NEU.FTZ.AND P0, PT, R70.reuse, -INF , PT ;  /* 0xff8000004600780b */ /* 0x040fe20003f1d000 */
[----:B------:R-:W-:Y:S01]  /*6330*/  FMUL.FTZ R3, R70, UR35 ;  /* 0x0000002346037c20 */ /* 0x000fe20008410000 */
[----:B----4-:R-:W-:Y:S01]  /*6340*/  FMNMX.FTZ R69, R69, R9, !PT ;  /* 0x0000000945457209 */ /* 0x010fe20007810000 */
[----:B------:R1:W-:Y:S01]  /*6350*/  MUFU.EX2 R102, R8 ;  /* 0x0000000800667308 */ /* 0x0003e20000000800 */
[----:B------:R-:W-:-:S02]  /*6360*/  LOP3.LUT R38, R20, 0xff, RZ, 0xc0, !PT ;  /* 0x000000ff14267812 */ /* 0x000fc400078ec0ff */
[----:B------:R-:W-:Y:S02]  /*6370*/  FSEL R3, R3, RZ, P0 ;  /* 0x000000ff03037208 */ /* 0x000fe40000000000 */
[----:B------:R-:W-:Y:S01]  /*6380*/  ISETP.LE.U32.AND P0, PT, R6, UR12, PT ;  /* 0x0000000c06007c0c */ /* 0x000fe2000bf03070 */
[----:B--2---:R-:W-:Y:S02]  /*6390*/  FFMA.FTZ R2, R41, UR35, -R5 ;  /* 0x0000002329027c23 */ /* 0x004fe40008010805 */
[--C-:B------:R-:W-:Y:S01]  /*63a0*/  FFMA.FTZ R6, R55, UR35, -R3.reuse ;  /* 0x0000002337067c23 */ /* 0x100fe20008010803 */
[--C-:B------:R-:W-:Y:S01]  /*63b0*/  FFMA.FTZ R7, R36, UR35, -R3.reuse ;  /* 0x0000002324077c23 */ /* 0x100fe20008010803 */
[----:B------:R-:W-:Y:S01]  /*63c0*/  FSETP.NEU.FTZ.AND P1, PT, R69, -INF , PT ;  /* 0xff8000004500780b */ /* 0x000fe20003f3d000 */
[----:B------:R2:W-:Y:S01]  /*63d0*/  MUFU.EX2 R129, R2 ;  /* 0x0000000200817308 */ /* 0x0005e20000000800 */
[----:B------:R-:W-:Y:S01]  /*63e0*/  ISETP.LE.U32.AND P3, PT, R38, UR12, PT ;  /* 0x0000000c26007c0c */ /* 0x000fe2000bf63070 */
[----:B------:R-:W-:Y:S01]  /*63f0*/  FFMA.FTZ R9, R116, UR35, -R3 ;  /* 0x0000002374097c23 */ /* 0x000fe20008010803 */
[----:B------:R-:W-:-:S02]  /*6400*/  LOP3.LUT R39, R19, 0xff, RZ, 0xc0, !PT ;  /* 0x000000ff13277812 */ /* 0x000fc400078ec0ff */
[----:B------:R-:W-:Y:S01]  /*6410*/  PRMT R21, R10, 0x7773, RZ ;  /* 0x000077730a157816 */ /* 0x000fe200000000ff */
[----:B-1----:R-:W-:Y:S01]  /*6420*/  FFMA.FTZ R8, R92, UR35, -R4 ;  /* 0x000000235c087c23 */ /* 0x002fe20008010804 */
[----:B------:R-:W-:Y:S01]  /*6430*/  SHF.R.U32.HI R36, RZ, 0x18, R19 ;  /* 0x00000018ff247819 */ /* 0x000fe20000011613 */
[----:B------:R-:W-:Y:S01]  /*6440*/  MUFU.EX2 R75, R6 ;  /* 0x00000006004b7308 */ /* 0x000fe20000000800 */
[C---:B------:R-:W-:Y:S02]  /*6450*/  PRMT R17, R10.reuse, 0x7772, RZ ;  /* 0x000077720a117816 */ /* 0x040fe400000000ff */
[----:B------:R-:W-:Y:S01]  /*6460*/  PRMT R166, R10, 0x7771, RZ ;  /* 0x000077710aa67816 */ /* 0x000fe200000000ff */
[----:B------:R-:W-:Y:S01]  /*6470*/  IMAD.WIDE.U32 R10, R18, -0x2daee0ad, RZ ;  /* 0xd2511f53120a7825 */ /* 0x000fe200078e00ff */
[----:B------:R-:W-:Y:S02]  /*6480*/  PRMT R23, R12, 0x7773, RZ ;  /* 0x000077730c177816 */ /* 0x000fe400000000ff */
[----:B------:R-:W-:Y:S01]  /*6490*/  LOP3.LUT R18, R26, UR22, R15, 0x96, !PT ;  /* 0x000000161a127c12 */ /* 0x000fe2000f8e960f */
[----:B------:R1:W-:Y:S01]  /*64a0*/  MUFU.EX2 R79, R7 ;  /* 0x00000007004f7308 */ /* 0x0003e20000000800 */
[----:B--2---:R-:W-:Y:S01]  /*64b0*/  FFMA.FTZ R2, R53, UR35, -R5 ;  /* 0x0000002335027c23 */ /* 0x004fe20008010805 */
[----:B------:R-:W-:Y:S01]  /*64c0*/  LOP3.LUT R16, R28, UR22, R11, 0x96, !PT ;  /* 0x000000161c107c12 */ /* 0x000fe2000f8e960b */
[----:B------:R-:W-:Y:S01]  /*64d0*/  IMAD.MOV.U32 R26, RZ, RZ, R10 ;  /* 0x000000ffff1a7224 */ /* 0x000fe200078e000a */
[----:B------:R-:W-:-:S02]  /*64e0*/  LOP3.LUT R27, R18, 0xff, RZ, 0xc0, !PT ;  /* 0x000000ff121b7812 */ /* 0x000fc400078ec0ff */
[----:B------:R-:W-:Y:S02]  /*64f0*/  LOP3.LUT R28, R16, 0xff, RZ, 0xc0, !PT ;  /* 0x000000ff101c7812 */ /* 0x000fe400078ec0ff */
[----:B------:R2:W4:Y:S01]  /*6500*/  MUFU.EX2 R128, R2 ;  /* 0x0000000200807308 */ /* 0x0005220000000800 */
[----:B------:R-:W-:Y:S02]  /*6510*/  SHF.R.U32.HI R25, RZ, 0x18, R16 ;  /* 0x00000018ff197819 */ /* 0x000fe40000011610 */
[----:B------:R-:W-:Y:S02]  /*6520*/  PRMT R153, R17, 0x5410, R21 ;  /* 0x0000541011997816 */ /* 0x000fe40000000015 */
[----:B------:R-:W-:Y:S02]  /*6530*/  SHF.R.U32.HI R24, RZ, 0x18, R18 ;  /* 0x00000018ff187819 */ /* 0x000fe40000011612 */
[----:B------:R-:W-:Y:S01]  /*6540*/  PRMT R13, R10, 0x7773, RZ ;  /* 0x000077730a0d7816 */ /* 0x000fe200000000ff */
[----:B------:R5:W-:Y:S01]  /*6550*/  MUFU.EX2 R242, R9 ;  /* 0x0000000900f27308 */ /* 0x000be20000000800 */
[----:B-1----:R-:W-:Y:S01]  /*6560*/  FFMA.FTZ R7, R54, UR35, -R5 ;  /* 0x0000002336077c23 */ /* 0x002fe20008010805 */
[----:B------:R-:W-:Y:S01]  /*6570*/  PRMT R15, R10, 0x7772, RZ ;  /* 0x000077720a0f7816 */ /* 0x000fe200000000ff */
[----:B------:R-:W-:Y:S01]  /*6580*/  IMAD.WIDE.U32 R54, R43, -0x326172a9, RZ ;  /* 0xcd9e8d572b367825 */ /* 0x000fe200078e00ff */
[----:B------:R-:W-:-:S02]  /*6590*/  PRMT R11, R14, 0x7772, RZ ;  /* 0x000077720e0b7816 */ /* 0x000fc400000000ff */
[----:B------:R-:W-:Y:S02]  /*65a0*/  PRMT R221, R35, 0x5410, R52 ;  /* 0x0000541023dd7816 */ /* 0x000fe40000000034 */
[----:B------:R-:W-:Y:S01]  /*65b0*/  MUFU.EX2 R122, R7 ;  /* 0x00000007007a7308 */ /* 0x000fe20000000800 */
[----:B--2---:R-:W-:Y:S02]  /*65c0*/  LOP3.LUT R2, R20, 0xffff, RZ, 0xc0, !PT ;  /* 0x0000ffff14027812 */ /* 0x004fe400078ec0ff */
[----:B----4-:R-:W-:Y:S02]  /*65d0*/  F2FP.BF16.F32.PACK_AB R6, R128, R129 ;  /* 0x000000818006723e */ /* 0x010fe400000010ff */
[----:B------:R-:W-:Y:S02]  /*65e0*/  SHF.R.U32.HI R40, RZ, 0x8, R2 ;  /* 0x00000008ff287819 */ /* 0x000fe40000011602 */
[----:B------:R-:W-:Y:S02]  /*65f0*/  PRMT R64, R6, 0x7610, R64 ;  /* 0x0000761006407816 */ /* 0x000fe40000000040 */
[----:B------:R-:W-:Y:S01]  /*6600*/  LOP3.LUT R2, R40, 0xffff, RZ, 0xc0, !PT ;  /* 0x0000ffff28027812 */ /* 0x000fe200078ec0ff */
[----:B-----5:R-:W-:Y:S01]  /*6610*/  IMAD.MOV.U32 R9, RZ, RZ, R12 ;  /* 0x000000ffff097224 */ /* 0x020fe200078e000c */
[----:B------:R-:W-:Y:S01]  /*6620*/  PRMT R63, R6, 0x7632, R63 ;  /* 0x00007632063f7816 */ /* 0x000fe2000000003f */
[----:B------:R-:W-:Y:S01]  /*6630*/  @!P3 HFMA2.BF16_V2 R47, -RZ.H0_H0, RZ.H0_H0, -R64.H0_H0 ;  /* 0x200000ffff2fb231 */ /* 0x000fe20000340940 */
[----:B------:R-:W-:-:S02]  /*6640*/  ISETP.LE.U32.AND P4, PT, R2, UR12, PT ;  /* 0x0000000c02007c0c */ /* 0x000fc4000bf83070 */
[----:B------:R-:W-:Y:S02]  /*6650*/  F2FP.BF16.F32.PACK_AB R2, R89, R90 ;  /* 0x0000005a5902723e */ /* 0x000fe400000010ff */
[----:B------:R-:W-:Y:S02]  /*6660*/  LOP3.LUT R6, R19, 0xffff, RZ, 0xc0, !PT ;  /* 0x0000ffff13067812 */ /* 0x000fe400078ec0ff */
[C---:B------:R-:W-:Y:S02]  /*6670*/  PRMT R76, R2.reuse, 0x7610, R76 ;  /* 0x00007610024c7816 */ /* 0x040fe4000000004c */
[----:B------:R-:W-:Y:S01]  /*6680*/  PRMT R72, R2, 0x7632, R72 ;  /* 0x0000763202487816 */ /* 0x000fe20000000048 */
[----:B------:R-:W-:Y:S01]  /*6690*/  FFMA.FTZ R2, R57, UR35, -R5 ;  /* 0x0000002339027c23 */ /* 0x000fe20008010805 */
[----:B------:R-:W-:Y:S01]  /*66a0*/  SHF.R.U32.HI R41, RZ, 0x8, R6 ;  /* 0x00000008ff297819 */ /* 0x000fe20000011606 */
[----:B------:R-:W-:Y:S01]  /*66b0*/  @!P0 HFMA2.BF16_V2 R45, -RZ.H0_H0, RZ.H0_H0, -R76.H0_H0 ;  /* 0x200000ffff2d8231 */ /* 0x000fe2000034094c */
[----:B------:R-:W-:Y:S01]  /*66c0*/  PRMT R152, R76, 0x5410, R72 ;  /* 0x000054104c987816 */ /* 0x000fe20000000048 */
[----:B------:R1:W2:Y:S01]  /*66d0*/  MUFU.EX2 R121, R2 ;  /* 0x0000000200797308 */ /* 0x0002a20000000800 */
[----:B------:R-:W-:Y:S01]  /*66e0*/  LOP3.LUT R6, R41, 0xffff, RZ, 0xc0, !PT ;  /* 0x0000ffff29067812 */ /* 0x000fe200078ec0ff */
[----:B------:R-:W-:Y:S01]  /*66f0*/  @!P4 HFMA2.BF16_V2 R56, -RZ.H0_H0, RZ.H0_H0, -R63.H0_H0 ;  /* 0x200000ffff38c231 */ /* 0x000fe2000034093f */
[----:B------:R-:W-:-:S02]  /*6700*/  @!P0 PRMT R76, R45, 0x5410, RZ ;  /* 0x000054102d4c8816 */ /* 0x000fc400000000ff */
[----:B------:R-:W-:Y:S02]  /*6710*/  ISETP.LE.U32.AND P0, PT, R6, UR12, PT ;  /* 0x0000000c06007c0c */ /* 0x000fe4000bf03070 */
[----:B------:R-:W-:Y:S02]  /*6720*/  PRMT R6, R19, 0x7632, R6 ;  /* 0x0000763213067816 */ /* 0x000fe40000000006 */
[----:B------:R-:W-:Y:S02]  /*6730*/  PRMT R124, R64, 0x5410, R63 ;  /* 0x00005410407c7816 */ /* 0x000fe4000000003f */
[----:B------:R-:W-:Y:S02]  /*6740*/  @!P4 PRMT R63, R56, 0x5410, RZ ;  /* 0x00005410383fc816 */ /* 0x000fe400000000ff */
[----:B------:R-:W-:Y:S02]  /*6750*/  @!P3 PRMT R64, R47, 0x5410, RZ ;  /* 0x000054102f40b816 */ /* 0x000fe400000000ff */
[----:B------:R-:W-:Y:S01]  /*6760*/  ISETP.LE.U32.AND P3, PT, R39, UR12, PT ;  /* 0x0000000c27007c0c */ /* 0x000fe2000bf63070 */
[----:B-1----:R-:W-:Y:S01]  /*6770*/  FMUL.FTZ R2, R69, UR35 ;  /* 0x0000002345027c20 */ /* 0x002fe20008410000 */
[----:B------:R-:W-:-:S04]  /*6780*/  PRMT R43, R15, 0x5410, R13 ;  /* 0x000054100f2b7816 */ /* 0x000fc8000000000d */
[----:B------:R-:W-:Y:S02]  /*6790*/  FSEL R2, R2, RZ, P1 ;  /* 0x000000ff02027208 */ /* 0x000fe40000800000 */
[----:B------:R-:W-:-:S03]  /*67a0*/  ISETP.LE.U32.AND P1, PT, R37, UR12, PT ;  /* 0x0000000c25007c0c */ /* 0x000fc6000bf23070 */
[--C-:B------:R-:W-:Y:S01]  /*67b0*/  FFMA.FTZ R7, R31, UR35, -R2.reuse ;  /* 0x000000231f077c23 */ /* 0x100fe20008010802 */
[----:B------:R-:W-:Y:S01]  /*67c0*/  PRMT R31, R12, 0x7771, RZ ;  /* 0x000077710c1f7816 */ /* 0x000fe200000000ff */
[----:B------:R-:W-:Y:S02]  /*67d0*/  FFMA.FTZ R116, R207, UR35, -R2 ;  /* 0x00000023cf747c23 */ /* 0x000fe40008010802 */
[----:B------:R1:W-:Y:S06]  /*67e0*/  MUFU.EX2 R111, R7 ;  /* 0x00000007006f7308 */ /* 0x0003ec0000000800 */
[----:B------:R-:W-:-:S05]  /*67f0*/  @!P1 HFMA2.BF16_V2 R58, -RZ.H0_H0, RZ.H0_H0, -R72.H0_H0 ;  /* 0x200000ffff3a9231 */ /* 0x000fca0000340948 */
[----:B------:R-:W-:Y:S01]  /*6800*/  @!P1 PRMT R72, R58, 0x5410, RZ ;  /* 0x000054103a489816 */ /* 0x000fe200000000ff */
[----:B-1----:R-:W-:-:S04]  /*6810*/  FFMA.FTZ R7, R62, UR35, -R2 ;  /* 0x000000233e077c23 */ /* 0x002fc80008010802 */
[----:B------:R1:W4:Y:S02]  /*6820*/  MUFU.EX2 R108, R7 ;  /* 0x00000007006c7308 */ /* 0x0003240000000800 */
[----:B-1----:R-:W-:Y:S02]  /*6830*/  LOP3.LUT R7, R6, 0xff, RZ, 0xc0, !PT ;  /* 0x000000ff06077812 */ /* 0x002fe400078ec0ff */
[----:B------:R-:W-:Y:S02]  /*6840*/  F2FP.BF16.F32.PACK_AB R6, R75, R79 ;  /* 0x0000004f4b06723e */ /* 0x000fe400000010ff */
[----:B------:R-:W-:Y:S01]  /*6850*/  ISETP.LE.U32.AND P4, PT, R7, UR12, PT ;  /* 0x0000000c07007c0c */ /* 0x000fe2000bf83070 */
[----:B------:R-:W-:Y:S01]  /*6860*/  FFMA.FTZ R7, R59, UR35, -R4 ;  /* 0x000000233b077c23 */ /* 0x000fe20008010804 */
[----:B------:R-:W-:Y:S01]  /*6870*/  PRMT R84, R6, 0x7610, R84 ;  /* 0x0000761006547816 */ /* 0x000fe20000000054 */
[----:B------:R-:W-:Y:S01]  /*6880*/  IMAD.WIDE.U32 R58, R146, -0x2daee0ad, RZ ;  /* 0xd2511f53923a7825 */ /* 0x000fe200078e00ff */
[----:B------:R-:W-:Y:S01]  /*6890*/  PRMT R130, R6, 0x7632, R130 ;  /* 0x0000763206827816 */ /* 0x000fe20000000082 */
[----:B------:R4:W1:Y:S01]  /*68a0*/  MUFU.EX2 R101, R7 ;  /* 0x0000000700657308 */ /* 0x0008620000000800 */
[----:B------:R-:W-:Y:S01]  /*68b0*/  PRMT R6, R12, 0x7770, RZ ;  /* 0x000077700c067816 */ /* 0x000fe200000000ff */
[----:B------:R-:W-:Y:S01]  /*68c0*/  @!P3 HFMA2.BF16_V2 R73, -RZ.H0_H0, RZ.H0_H0, -R84.H0_H0 ;  /* 0x200000ffff49b231 */ /* 0x000fe20000340954 */
[----:B------:R-:W-:Y:S01]  /*68d0*/  PRMT R141, R84, 0x5410, R130 ;  /* 0x00005410548d7816 */ /* 0x000fe20000000082 */
[----:B------:R-:W-:Y:S01]  /*68e0*/  @!P0 HFMA2.BF16_V2 R74, -RZ.H0_H0, RZ.H0_H0, -R130.H0_H0 ;  /* 0x200000ffff4a8231 */ /* 0x000fe20000340982 */
[----:B------:R-:W-:-:S02]  /*68f0*/  ISETP.LE.U32.AND P1, PT, R6, UR12, PT ;  /* 0x0000000c06007c0c */ /* 0x000fc4000bf23070 */
[----:B--2---:R-:W-:Y:S02]  /*6900*/  F2FP.BF16.F32.PACK_AB R6, R122, R121 ;  /* 0x000000797a06723e */ /* 0x004fe400000010ff */
[----:B------:R-:W-:Y:S02]  /*6910*/  @!P0 PRMT R130, R74, 0x5410, RZ ;  /* 0x000054104a828816 */ /* 0x000fe400000000ff */
[C---:B------:R-:W-:Y:S02]  /*6920*/  PRMT R203, R6.reuse, 0x7610, R203 ;  /* 0x0000761006cb7816 */ /* 0x040fe400000000cb */
[----:B------:R-:W-:Y:S01]  /*6930*/  PRMT R202, R6, 0x7632, R202 ;  /* 0x0000763206ca7816 */ /* 0x000fe200000000ca */
[--C-:B------:R-:W-:Y:S01]  /*6940*/  FFMA.FTZ R6, R67, UR35, -R3.reuse ;  /* 0x0000002343067c23 */ /* 0x100fe20008010803 */
[----:B------:R-:W-:Y:S01]  /*6950*/  ISETP.GT.U32.AND P0, PT, R21, UR12, PT ;  /* 0x0000000c15007c0c */ /* 0x000fe2000bf04070 */
[----:B------:R-:W-:Y:S01]  /*6960*/  @!P5 HFMA2.BF16_V2 R81, -RZ.H0_H0, RZ.H0_H0, -R203.H0_H0 ;  /* 0x200000ffff51d231 */ /* 0x000fe200003409cb */
[----:B----4-:R-:W-:Y:S01]  /*6970*/  F2FP.BF16.F32.PACK_AB R7, R108, R111 ;  /* 0x0000006f6c07723e */ /* 0x010fe200000010ff */
[----:B------:R1:W-:Y:S01]  /*6980*/  MUFU.EX2 R96, R6 ;  /* 0x0000000600607308 */ /* 0x0003e20000000800 */
[----:B------:R-:W-:Y:S01]  /*6990*/  @!P3 PRMT R84, R73, 0x5410, RZ ;  /* 0x000054104954b816 */ /* 0x000fe200000000ff */
[----:B------:R-:W-:Y:S01]  /*69a0*/  FFMA.FTZ R67, R154, UR35, -R3 ;  /* 0x000000239a437c23 */ /* 0x000fe20008010803 */
[----:B------:R-:W-:-:S02]  /*69b0*/  PRMT R201, R7, 0x7610, R201 ;  /* 0x0000761007c97816 */ /* 0x000fc400000000c9 */
[----:B------:R-:W-:Y:S01]  /*69c0*/  PRMT R200, R7, 0x7632, R200 ;  /* 0x0000763207c87816 */ /* 0x000fe200000000c8 */
[----:B------:R-:W-:Y:S01]  /*69d0*/  FFMA.FTZ R7, R65, UR35, -R3 ;  /* 0x0000002341077c23 */ /* 0x000fe20008010803 */
[----:B------:R-:W-:Y:S01]  /*69e0*/  ISETP.GT.U32.AND P3, PT, R17, UR12, PT ;  /* 0x0000000c11007c0c */ /* 0x000fe2000bf64070 */
[----:B------:R-:W-:Y:S01]  /*69f0*/  @!P4 HFMA2.BF16_V2 R80, -RZ.H0_H0, RZ.H0_H0, -R201.H0_H0 ;  /* 0x200000ffff50c231 */ /* 0x000fe200003409c9 */
[----:B------:R-:W-:Y:S01]  /*6a00*/  PRMT R106, R201, 0x5410, R200 ;  /* 0x00005410c96a7816 */ /* 0x000fe200000000c8 */
[----:B------:R2:W4:Y:S01]  /*6a10*/  MUFU.EX2 R98, R7 ;  /* 0x0000000700627308 */ /* 0x0005220000000800 */
[----:B------:R-:W-:Y:S02]  /*6a20*/  PRMT R47, R203, 0x5410, R202 ;  /* 0x00005410cb2f7816 */ /* 0x000fe400000000ca */
[----:B------:R-:W-:Y:S02]  /*6a30*/  @!P4 PRMT R201, R80, 0x5410, RZ ;  /* 0x0000541050c9c816 */ /* 0x000fe400000000ff */
[----:B------:R-:W-:-:S02]  /*6a40*/  ISETP.LE.U32.AND P4, PT, R36, UR12, PT ;  /* 0x0000000c24007c0c */ /* 0x000fc4000bf83070 */
[----:B-1----:R-:W-:Y:S02]  /*6a50*/  F2FP.BF16.F32.PACK_AB R6, R101, R102 ;  /* 0x000000666506723e */ /* 0x002fe400000010ff */
[----:B------:R-:W-:Y:S02]  /*6a60*/  @!P5 PRMT R203, R81, 0x5410, RZ ;  /* 0x0000541051cbd816 */ /* 0x000fe400000000ff */
[C---:B------:R-:W-:Y:S02]  /*6a70*/  PRMT R199, R6.reuse, 0x7632, R199 ;  /* 0x0000763206c77816 */ /* 0x040fe400000000c7 */
[----:B------:R-:W-:Y:S01]  /*6a80*/  PRMT R198, R6, 0x7610, R198 ;  /* 0x0000761006c67816 */ /* 0x000fe200000000c6 */
[--C-:B------:R-:W-:Y:S01]  /*6a90*/  FFMA.FTZ R6, R100, UR35, -R2.reuse ;  /* 0x0000002364067c23 */ /* 0x100fe20008010802 */
[----:B------:R-:W-:Y:S01]  /*6aa0*/  ISETP.GT.U32.AND P5, PT, R166, UR12, PT ;  /* 0x0000000ca6007c0c */ /* 0x000fe2000bfa4070 */
[----:B------:R-:W-:Y:S02]  /*6ab0*/  @P0 HFMA2.BF16_V2 R82, -RZ.H0_H0, RZ.H0_H0, -R199.H0_H0 ;  /* 0x200000ffff520231 */ /* 0x000fe400003409c7 */
[----:B--2---:R-:W-:Y:S01]  /*6ac0*/  FFMA.FTZ R7, R77, UR35, -R2 ;  /* 0x000000234d077c23 */ /* 0x004fe20008010802 */
[----:B------:R4:W-:Y:S01]  /*6ad0*/  MUFU.EX2 R85, R6 ;  /* 0x0000000600557308 */ /* 0x0009e20000000800 */
[----:B------:R-:W-:Y:S01]  /*6ae0*/  PRMT R104, R198, 0x5410, R199 ;  /* 0x00005410c6687816 */ /* 0x000fe200000000c7 */
[----:B------:R-:W-:Y:S01]  /*6af0*/  @!P4 HFMA2.BF16_V2 R88, -RZ.H0_H0, RZ.H0_H0, -R200.H0_H0 ;  /* 0x200000ffff58c231 */ /* 0x000fe200003409c8 */
[----:B------:R-:W-:Y:S01]  /*6b00*/  @P0 PRMT R199, R82, 0x5410, RZ ;  /* 0x0000541052c70816 */ /* 0x000fe200000000ff */
[----:B------:R-:W-:Y:S01]  /*6b10*/  @P3 HFMA2.BF16_V2 R83, -RZ.H0_H0, RZ.H0_H0, -R198.H0_H0 ;  /* 0x200000ffff533231 */ /* 0x000fe200003409c6 */
[----:B------:R-:W-:-:S02]  /*6b20*/  ISETP.GT.U32.AND P0, PT, R31, UR12, PT ;  /* 0x0000000c1f007c0c */ /* 0x000fc4000bf04070 */
[----:B------:R-:W-:Y:S01]  /*6b30*/  @!P4 PRMT R200, R88, 0x5410, RZ ;  /* 0x0000541058c8c816 */ /* 0x000fe200000000ff */
[----:B------:R1:W2:Y:S01]  /*6b40*/  MUFU.EX2 R87, R7 ;  /* 0x0000000700577308 */ /* 0x0002a20000000800 */
[----:B------:R-:W-:Y:S01]  /*6b50*/  ISETP.GT.U32.AND P4, PT, R23, UR12, PT ;  /* 0x0000000c17007c0c */ /* 0x000fe2000bf84070 */
[----:B------:R-:W-:Y:S01]  /*6b60*/  @P5 HFMA2.BF16_V2 R86, -RZ.H0_H0, RZ.H0_H0, -R202.H0_H0 ;  /* 0x200000ffff565231 */ /* 0x000fe200003409ca */
[----:B------:R-:W-:Y:S02]  /*6b70*/  @P3 PRMT R198, R83, 0x5410, RZ ;  /* 0x0000541053c63816 */ /* 0x000fe400000000ff */
[----:B------:R-:W-:Y:S02]  /*6b80*/  ISETP.LE.U32.AND P3, PT, R22, UR12, PT ;  /* 0x0000000c16007c0c */ /* 0x000fe4000bf63070 */
[----:B------:R-:W-:Y:S01]  /*6b90*/  PRMT R22, R12, 0x7772, RZ ;  /* 0x000077720c167816 */ /* 0x000fe200000000ff */
[----:B------:R-:W-:Y:S01]  /*6ba0*/  IMAD.MOV.U32 R12, RZ, RZ, R14 ;  /* 0x000000ffff0c7224 */ /* 0x000fe200078e000e */
[----:B----4-:R-:W-:-:S02]  /*6bb0*/  F2FP.BF16.F32.PACK_AB R6, R98, R96 ;  /* 0x000000606206723e */ /* 0x010fc400000010ff */
[----:B------:R-:W-:Y:S02]  /*6bc0*/  @P5 PRMT R202, R86, 0x5410, RZ ;  /* 0x0000541056ca5816 */ /* 0x000fe400000000ff */
[C---:B------:R-:W-:Y:S01]  /*6bd0*/  PRMT R194, R6.reuse, 0x7610, R194 ;  /* 0x0000761006c27816 */ /* 0x040fe200000000c2 */
[----:B------:R-:W-:Y:S01]  /*6be0*/  MUFU.EX2 R86, R8 ;  /* 0x0000000800567308 */ /* 0x000fe20000000800 */
[----:B------:R-:W-:Y:S01]  /*6bf0*/  PRMT R196, R6, 0x7632, R196 ;  /* 0x0000763206c47816 */ /* 0x000fe200000000c4 */
[----:B------:R-:W-:Y:S01]  /*6c00*/  FFMA.FTZ R6, R66, UR35, -R5 ;  /* 0x0000002342067c23 */ /* 0x000fe20008010805 */
[----:B-1----:R-:W-:Y:S01]  /*6c10*/  LOP3.LUT R7, R16, 0xffff, RZ, 0xc0, !PT ;  /* 0x0000ffff10077812 */ /* 0x002fe200078ec0ff */
[----:B------:R-:W-:Y:S01]  /*6c20*/  @!P1 HFMA2.BF16_V2 R117, -RZ.H0_H0, RZ.H0_H0, -R194.H0_H0 ;  /* 0x200000ffff759231 */ /* 0x000fe200003409c2 */
[----:B------:R-:W-:Y:S01]  /*6c30*/  PRMT R88, R194, 0x5410, R196 ;  /* 0x00005410c2587816 */ /* 0x000fe200000000c4 */
[----:B------:R-:W-:Y:S01]  /*6c40*/  @P0 HFMA2.BF16_V2 R110, -RZ.H0_H0, RZ.H0_H0, -R196.H0_H0 ;  /* 0x200000ffff6e0231 */ /* 0x000fe200003409c4 */
[----:B------:R-:W-:Y:S01]  /*6c50*/  SHF.R.U32.HI R30, RZ, 0x8, R7 ;  /* 0x00000008ff1e7819 */ /* 0x000fe20000011607 */
[----:B------:R1:W-:Y:S01]  /*6c60*/  MUFU.EX2 R99, R6 ;  /* 0x0000000600637308 */ /* 0x0003e20000000800 */
[----:B------:R-:W-:Y:S01]  /*6c70*/  FFMA.FTZ R7, R78, UR35, -R4 ;  /* 0x000000234e077c23 */ /* 0x000fe20008010804 */
[----:B------:R-:W-:-:S02]  /*6c80*/  @!P1 PRMT R194, R117, 0x5410, RZ ;  /* 0x0000541075c29816 */ /* 0x000fc400000000ff */
[----:B------:R-:W-:Y:S02]  /*6c90*/  @P0 PRMT R196, R110, 0x5410, RZ ;  /* 0x000054106ec40816 */ /* 0x000fe400000000ff */
[----:B------:R-:W-:Y:S02]  /*6ca0*/  ISETP.GT.U32.AND P0, PT, R22, UR12, PT ;  /* 0x0000000c16007c0c */ /* 0x000fe4000bf04070 */
[----:B------:R4:W-:Y:S01]  /*6cb0*/  MUFU.EX2 R120, R7 ;  /* 0x0000000700787308 */ /* 0x0009e20000000800 */
[----:B------:R-:W-:Y:S02]  /*6cc0*/  ISETP.LE.U32.AND P5, PT, R28, UR12, PT ;  /* 0x0000000c1c007c0c */ /* 0x000fe4000bfa3070 */
[----:B------:R-:W-:Y:S02]  /*6cd0*/  PRMT R21, R10, 0x7771, RZ ;  /* 0x000077710a157816 */ /* 0x000fe400000000ff */
[----:B------:R-:W-:Y:S02]  /*6ce0*/  PRMT R17, R14, 0x7771, RZ ;  /* 0x000077710e117816 */ /* 0x000fe400000000ff */
[----:B------:R-:W-:Y:S01]  /*6cf0*/  LOP3.LUT R66, R51, 0xff, RZ, 0xc0, !PT ;  /* 0x000000ff33427812 */ /* 0x000fe200078ec0ff */
[----:B-1----:R-:W-:Y:S01]  /*6d00*/  FFMA.FTZ R6, R61, UR35, -R5 ;  /* 0x000000233d067c23 */ /* 0x002fe20008010805 */
[----:B------:R-:W-:-:S02]  /*6d10*/  SHF.R.U32.HI R61, RZ, 0x18, R51 ;  /* 0x00000018ff3d7819 */ /* 0x000fc40000011633 */
[----:B------:R-:W-:Y:S01]  /*6d20*/  PRMT R23, R22, 0x5410, R23 ;  /* 0x0000541016177816 */ /* 0x000fe20000000017 */
[----:B------:R2:W1:Y:S01]  /*6d30*/  MUFU.EX2 R131, R6 ;  /* 0x0000000600837308 */ /* 0x0004620000000800 */
[----:B------:R-:W-:Y:S01]  /*6d40*/  LOP3.LUT R100, R220, UR22, R59, 0x96, !PT ;  /* 0x00000016dc647c12 */ /* 0x000fe2000f8e963b */
[--C-:B------:R-:W-:Y:S01]  /*6d50*/  FFMA.FTZ R59, R161, UR35, -R3.reuse ;  /* 0x00000023a13b7c23 */ /* 0x100fe20008010803 */
[----:B----4-:R-:W-:-:S05]  /*6d60*/  FFMA.FTZ R7, R94, UR35, -R3 ;  /* 0x000000235e077c23 */ /* 0x010fca0008010803 */
[----:B------:R4:W-:Y:S01]  /*6d70*/  MUFU.EX2 R83, R7 ;  /* 0x0000000700537308 */ /* 0x0009e20000000800 */
[----:B--2---:R-:W-:Y:S02]  /*6d80*/  F2FP.BF16.F32.PACK_AB R6, R87, R85 ;  /* 0x000000555706723e */ /* 0x004fe400000010ff */
[----:B-1----:R-:W-:Y:S02]  /*6d90*/  F2FP.BF16.F32.PACK_AB R8, R131, R99 ;  /* 0x000000638308723e */ /* 0x002fe400000010ff */
[C---:B------:R-:W-:Y:S02]  /*6da0*/  PRMT R197, R6.reuse, 0x7632, R197 ;  /* 0x0000763206c57816 */ /* 0x040fe400000000c5 */
[----:B------:R-:W-:Y:S02]  /*6db0*/  PRMT R195, R6, 0x7610, R195 ;  /* 0x0000761006c37816 */ /* 0x000fe400000000c3 */
[----:B------:R-:W-:Y:S01]  /*6dc0*/  LOP3.LUT R6, R30, 0xffff, RZ, 0xc0, !PT ;  /* 0x0000ffff1e067812 */ /* 0x000fe200078ec0ff */
[----:B----4-:R-:W-:Y:S01]  /*6dd0*/  FFMA.FTZ R7, R93, UR35, -R3 ;  /* 0x000000235d077c23 */ /* 0x010fe20008010803 */
[----:B------:R-:W-:Y:S01]  /*6de0*/  @P4 HFMA2.BF16_V2 R125, -RZ.H0_H0, RZ.H0_H0, -R197.H0_H0 ;  /* 0x200000ffff7d4231 */ /* 0x000fe200003409c5 */
[----:B------:R-:W-:Y:S01]  /*6df0*/  PRMT R45, R195, 0x5410, R197 ;  /* 0x00005410c32d7816 */ /* 0x000fe200000000c5 */
[----:B------:R-:W-:Y:S01]  /*6e00*/  @P0 HFMA2.BF16_V2 R126, -RZ.H0_H0, RZ.H0_H0, -R195.H0_H0 ;  /* 0x200000ffff7e0231 */ /* 0x000fe200003409c3 */
[----:B------:R-:W-:Y:S01]  /*6e10*/  ISETP.LE.U32.AND P1, PT, R6, UR12, PT ;  /* 0x0000000c06007c0c */ /* 0x000fe2000bf23070 */
[----:B------:R1:W2:Y:S01]  /*6e20*/  MUFU.EX2 R117, R7 ;  /* 0x0000000700757308 */ /* 0x0002a20000000800 */
[----:B------:R-:W-:-:S02]  /*6e30*/  PRMT R6, R16, 0x7632, R6 ;  /* 0x0000763210067816 */ /* 0x000fc40000000006 */
[----:B------:R-:W-:Y:S02]  /*6e40*/  @P4 PRMT R197, R125, 0x5410, RZ ;  /* 0x000054107dc54816 */ /* 0x000fe400000000ff */
[----:B------:R-:W-:Y:S02]  /*6e50*/  LOP3.LUT R6, R6, 0xff, RZ, 0xc0, !PT ;  /* 0x000000ff06067812 */ /* 0x000fe400078ec0ff */
[----:B------:R-:W-:Y:S02]  /*6e60*/  PRMT R193, R8, 0x7610, R193 ;  /* 0x0000761008c17816 */ /* 0x000fe400000000c1 */
[----:B------:R-:W-:Y:S02]  /*6e70*/  ISETP.LE.U32.AND P4, PT, R6, UR12, PT ;  /* 0x0000000c06007c0c */ /* 0x000fe4000bf83070 */
[----:B------:R-:W-:Y:S01]  /*6e80*/  LOP3.LUT R6, R18, 0xffff, RZ, 0xc0, !PT ;  /* 0x0000ffff12067812 */ /* 0x000fe200078ec0ff */
[----:B------:R-:W-:Y:S01]  /*6e90*/  @!P5 HFMA2.BF16_V2 R133, -RZ.H0_H0, RZ.H0_H0, -R193.H0_H0 ;  /* 0x200000ffff85d231 */ /* 0x000fe200003409c1 */
[----:B------:R-:W-:-:S02]  /*6ea0*/  PRMT R192, R8, 0x7632, R192 ;  /* 0x0000763208c07816 */ /* 0x000fc400000000c0 */
[----:B------:R-:W-:Y:S01]  /*6eb0*/  SHF.R.U32.HI R29, RZ, 0x8, R6 ;  /* 0x00000008ff1d7819 */ /* 0x000fe20000011606 */
[----:B-1----:R-:W-:Y:S01]  /*6ec0*/  FFMA.FTZ R7, R48, UR35, -R5 ;  /* 0x0000002330077c23 */ /* 0x002fe20008010805 */
[----:B------:R-:W-:Y:S01]  /*6ed0*/  @P0 PRMT R195, R126, 0x5410, RZ ;  /* 0x000054107ec30816 */ /* 0x000fe200000000ff */
[----:B------:R-:W-:Y:S01]  /*6ee0*/  @!P1 HFMA2.BF16_V2 R127, -RZ.H0_H0, RZ.H0_H0, -R192.H0_H0 ;  /* 0x200000ffff7f9231 */ /* 0x000fe200003409c0 */
[----:B------:R-:W-:Y:S01]  /*6ef0*/  LOP3.LUT R6, R29, 0xffff, RZ, 0xc0, !PT ;  /* 0x0000ffff1d067812 */ /* 0x000fe200078ec0ff */
[----:B------:R1:W-:Y:S01]  /*6f00*/  MUFU.EX2 R134, R7 ;  /* 0x0000000700867308 */ /* 0x0003e20000000800 */
[----:B------:R-:W-:Y:S02]  /*6f10*/  F2FP.BF16.F32.PACK_AB R8, R120, R86 ;  /* 0x000000567808723e */ /* 0x000fe400000010ff */
[----:B------:R-:W-:Y:S02]  /*6f20*/  ISETP.LE.U32.AND P0, PT, R6, UR12, PT ;  /* 0x0000000c06007c0c */ /* 0x000fe4000bf03070 */
[----:B--2---:R-:W-:-:S02]  /*6f30*/  F2FP.BF16.F32.PACK_AB R6, R117, R83 ;  /* 0x000000537506723e */ /* 0x004fc400000010ff */
[----:B------:R-:W-:Y:S02]  /*6f40*/  PRMT R187, R8, 0x7610, R187 ;  /* 0x0000761008bb7816 */ /* 0x000fe400000000bb */
[C---:B------:R-:W-:Y:S02]  /*6f50*/  PRMT R186, R6.reuse, 0x7610, R186 ;  /* 0x0000761006ba7816 */ /* 0x040fe400000000ba */
[----:B------:R-:W-:Y:S01]  /*6f60*/  PRMT R181, R6, 0x7632, R181 ;  /* 0x0000763206b57816 */ /* 0x000fe200000000b5 */
[----:B------:R-:W-:Y:S01]  /*6f70*/  @!P4 HFMA2.BF16_V2 R135, -RZ.H0_H0, RZ.H0_H0, -R187.H0_H0 ;  /* 0x200000ffff87c231 */ /* 0x000fe200003409bb */
[----:B------:R-:W-:Y:S02]  /*6f80*/  PRMT R6, R18, 0x7632, R6 ;  /* 0x0000763212067816 */ /* 0x000fe40000000006 */
[----:B------:R-:W-:Y:S01]  /*6f90*/  PRMT R182, R8, 0x7632, R182 ;  /* 0x0000763208b67816 */ /* 0x000fe200000000b6 */
[----:B------:R-:W-:Y:S01]  /*6fa0*/  FFMA.FTZ R8, R50, UR35, -R4 ;  /* 0x0000002332087c23 */ /* 0x000fe20008010804 */
[----:B-1----:R-:W-:Y:S01]  /*6fb0*/  FFMA.FTZ R7, R97, UR35, -R2 ;  /* 0x0000002361077c23 */ /* 0x002fe20008010802 */
[----:B------:R-:W-:Y:S01]  /*6fc0*/  LOP3.LUT R6, R6, 0xff, RZ, 0xc0, !PT ;  /* 0x000000ff06067812 */ /* 0x000fe200078ec0ff */
[----:B------:R-:W-:Y:S01]  /*6fd0*/  @!P0 HFMA2.BF16_V2 R156, -RZ.H0_H0, RZ.H0_H0, -R181.H0_H0 ;  /* 0x200000ffff9c8231 */ /* 0x000fe200003409b5 */
[----:B------:R-:W-:Y:S01]  /*6fe0*/  PRMT R77, R187, 0x5410, R182 ;  /* 0x00005410bb4d7816 */ /* 0x000fe200000000b6 */
[----:B------:R1:W-:Y:S01]  /*6ff0*/  MUFU.EX2 R97, R7 ;  /* 0x0000000700617308 */ /* 0x0003e20000000800 */
[----:B------:R-:W-:Y:S01]  /*7000*/  @!P4 PRMT R187, R135, 0x5410, RZ ;  /* 0x0000541087bbc816 */ /* 0x000fe200000000ff */
[--C-:B------:R-:W-:Y:S01]  /*7010*/  FFMA.FTZ R50, R150, UR35, -R4.reuse ;  /* 0x0000002396327c23 */ /* 0x100fe20008010804 */
[----:B------:R-:W-:Y:S01]  /*7020*/  ISETP.LE.U32.AND P4, PT, R6, UR12, PT ;  /* 0x0000000c06007c0c */ /* 0x000fe2000bf83070 */
[----:B------:R-:W-:Y:S01]  /*7030*/  FFMA.FTZ R6, R95, UR35, -R4 ;  /* 0x000000235f067c23 */ /* 0x000fe20008010804 */
[----:B------:R-:W-:-:S02]  /*7040*/  PRMT R81, R193, 0x5410, R192 ;  /* 0x00005410c1517816 */ /* 0x000fc400000000c0 */
[----:B------:R-:W-:Y:S01]  /*7050*/  @!P1 PRMT R192, R127, 0x5410, RZ ;  /* 0x000054107fc09816 */ /* 0x000fe200000000ff */
[----:B------:R2:W-:Y:S01]  /*7060*/  MUFU.EX2 R135, R8 ;  /* 0x0000000800877308 */ /* 0x0005e20000000800 */
[----:B------:R-:W-:Y:S02]  /*7070*/  @!P5 PRMT R193, R133, 0x5410, RZ ;  /* 0x0000541085c1d816 */ /* 0x000fe400000000ff */
[----:B------:R-:W-:Y:S02]  /*7080*/  ISETP.LE.U32.AND P5, PT, R25, UR12, PT ;  /* 0x0000000c19007c0c */ /* 0x000fe4000bfa3070 */
[----:B------:R-:W-:Y:S02]  /*7090*/  ISETP.LE.U32.AND P1, PT, R27, UR12, PT ;  /* 0x0000000c1b007c0c */ /* 0x000fe4000bf23070 */
[----:B------:R-:W-:Y:S01]  /*70a0*/  PRMT R82, R186, 0x5410, R181 ;  /* 0x00005410ba527816 */ /* 0x000fe200000000b5 */
[----:B------:R-:W-:Y:S01]  /*70b0*/  MUFU.EX2 R127, R6 ;  /* 0x00000006007f7308 */ /* 0x000fe20000000800 */
[----:B-1----:R-:W-:Y:S01]  /*70c0*/  FFMA.FTZ R7, R103, UR35, -R2 ;  /* 0x0000002367077c23 */ /* 0x002fe20008010802 */
[----:B------:R-:W-:Y:S01]  /*70d0*/  @!P0 PRMT R181, R156, 0x5410, RZ ;  /* 0x000054109cb58816 */ /* 0x000fe200000000ff */
[----:B------:R-:W-:Y:S01]  /*70e0*/  FFMA.FTZ R103, R143, UR35, -R4 ;  /* 0x000000238f677c23 */ /* 0x000fe20008010804 */
[----:B------:R-:W-:-:S02]  /*70f0*/  ISETP.GT.U32.AND P0, PT, R21, UR12, PT ;  /* 0x0000000c15007c0c */ /* 0x000fc4000bf04070 */
[----:B------:R-:W-:Y:S02]  /*7100*/  PRMT R27, R27, 0x5410, R29 ;  /* 0x000054101b1b7816 */ /* 0x000fe4000000001d */
[----:B------:R-:W1:Y:S01]  /*7110*/  MUFU.EX2 R110, R7 ;  /* 0x00000007006e7308 */ /* 0x000e620000000800 */
[----:B------:R-:W-:Y:S01]  /*7120*/  @!P5 HFMA2.BF16_V2 R137, -RZ.H0_H0, RZ.H0_H0, -R182.H0_H0 ;  /* 0x200000ffff89d231 */ /* 0x000fe200003409b6 */
[----:B--2---:R-:W-:Y:S01]  /*7130*/  PRMT R8, R14, 0x7770, RZ ;  /* 0x000077700e087816 */ /* 0x004fe200000000ff */
[----:B------:R-:W-:-:S03]  /*7140*/  @!P1 HFMA2.BF16_V2 R155, -RZ.H0_H0, RZ.H0_H0, -R186.H0_H0 ;  /* 0x200000ffff9b9231 */ /* 0x000fc600003409ba */
[----:B------:R-:W-:Y:S02]  /*7150*/  @!P5 PRMT R182, R137, 0x5410, RZ ;  /* 0x0000541089b6d816 */ /* 0x000fe400000000ff */
[----:B------:R-:W-:Y:S02]  /*7160*/  @!P1 PRMT R186, R155, 0x5410, RZ ;  /* 0x000054109bba9816 */ /* 0x000fe400000000ff */
[----:B------:R-:W-:Y:S02]  /*7170*/  ISETP.LE.U32.AND P1, PT, R24, UR12, PT ;  /* 0x0000000c18007c0c */ /* 0x000fe4000bf23070 */
[----:B-1----:R-:W-:Y:S01]  /*7180*/  F2FP.BF16.F32.PACK_AB R6, R110, R97 ;  /* 0x000000616e06723e */ /* 0x002fe200000010ff */
[----:B------:R-:W-:Y:S01]  /*7190*/  FFMA.FTZ R7, R49, UR35, -R5 ;  /* 0x0000002331077c23 */ /* 0x000fe20008010805 */
[--C-:B------:R-:W-:Y:S02]  /*71a0*/  FFMA.FTZ R49, R151, UR35, -R4.reuse ;  /* 0x0000002397317c23 */ /* 0x100fe40008010804 */
[C---:B------:R-:W-:Y:S01]  /*71b0*/  PRMT R179, R6.reuse, 0x7610, R179 ;  /* 0x0000761006b37816 */ /* 0x040fe200000000b3 */
[----:B------:R1:W2:Y:S01]  /*71c0*/  MUFU.EX2 R138, R7 ;  /* 0x00000007008a7308 */ /* 0x0002a20000000800 */
[----:B------:R-:W-:Y:S01]  /*71d0*/  PRMT R175, R6, 0x7632, R175 ;  /* 0x0000763206af7816 */ /* 0x000fe200000000af */
[----:B------:R-:W-:Y:S01]  /*71e0*/  FFMA.FTZ R6, R109, UR35, -R3 ;  /* 0x000000236d067c23 */ /* 0x000fe20008010803 */
[----:B------:R-:W-:Y:S01]  /*71f0*/  FFMA.FTZ R109, R140, UR35, -R4 ;  /* 0x000000238c6d7c23 */ /* 0x000fe20008010804 */
[----:B------:R-:W-:Y:S01]  /*7200*/  @!P4 HFMA2.BF16_V2 R158, -RZ.H0_H0, RZ.H0_H0, -R179.H0_H0 ;  /* 0x200000ffff9ec231 */ /* 0x000fe200003409b3 */
[----:B------:R-:W-:Y:S01]  /*7210*/  PRMT R78, R179, 0x5410, R175 ;  /* 0x00005410b34e7816 */ /* 0x000fe200000000af */
[----:B------:R-:W-:-:S02]  /*7220*/  @!P1 HFMA2.BF16_V2 R157, -RZ.H0_H0, RZ.H0_H0, -R175.H0_H0 ;  /* 0x200000ffff9d9231 */ /* 0x000fc400003409af */
[----:B------:R4:W-:Y:S01]  /*7230*/  MUFU.EX2 R126, R6 ;  /* 0x00000006007e7308 */ /* 0x0009e20000000800 */
[----:B------:R-:W-:Y:S02]  /*7240*/  @!P4 PRMT R179, R158, 0x5410, RZ ;  /* 0x000054109eb3c816 */ /* 0x000fe400000000ff */
[----:B------:R-:W-:Y:S01]  /*7250*/  ISETP.LE.U32.AND P4, PT, R8, UR12, PT ;  /* 0x0000000c08007c0c */ /* 0x000fe2000bf83070 */
[----:B------:R-:W-:Y:S01]  /*7260*/  FFMA.FTZ R8, R115, UR35, -R4 ;  /* 0x0000002373087c23 */ /* 0x000fe20008010804 */
[----:B------:R-:W-:Y:S02]  /*7270*/  @!P1 PRMT R175, R157, 0x5410, RZ ;  /* 0x000054109daf9816 */ /* 0x000fe400000000ff */
[----:B------:R-:W-:Y:S01]  /*7280*/  ISETP.GT.U32.AND P1, PT, R13, UR12, PT ;  /* 0x0000000c0d007c0c */ /* 0x000fe2000bf24070 */
[----:B------:R5:W-:Y:S01]  /*7290*/  MUFU.EX2 R238, R8 ;  /* 0x0000000800ee7308 */ /* 0x000be20000000800 */
[----:B-1----:R-:W-:Y:S02]  /*72a0*/  PRMT R7, R10, 0x7770, RZ ;  /* 0x000077700a077816 */ /* 0x002fe400000000ff */
[----:B------:R-:W-:-:S02]  /*72b0*/  PRMT R10, R14, 0x7773, RZ ;  /* 0x000077730e0a7816 */ /* 0x000fc400000000ff */
[----:B------:R-:W-:Y:S02]  /*72c0*/  ISETP.LE.U32.AND P5, PT, R7, UR12, PT ;  /* 0x0000000c07007c0c */ /* 0x000fe4000bfa3070 */
[----:B--2---:R-:W-:Y:S01]  /*72d0*/  F2FP.BF16.F32.PACK_AB R7, R138, R134 ;  /* 0x000000868a07723e */ /* 0x004fe200000010ff */
[----:B------:R-:W-:Y:S01]  /*72e0*/  MUFU.EX2 R245, R49 ;  /* 0x0000003100f57308 */ /* 0x000fe20000000800 */
[----:B----4-:R-:W-:Y:S02]  /*72f0*/  FFMA.FTZ R6, R105, UR35, -R3 ;  /* 0x0000002369067c23 */ /* 0x010fe40008010803 */
[C---:B------:R-:W-:Y:S02]  /*7300*/  PRMT R174, R7.reuse, 0x7632, R174 ;  /* 0x0000763207ae7816 */ /* 0x040fe400000000ae */
[----:B------:R-:W-:Y:S02]  /*7310*/  PRMT R180, R7, 0x7610, R180 ;  /* 0x0000761007b47816 */ /* 0x000fe400000000b4 */
[----:B------:R-:W-:Y:S01]  /*7320*/  F2FP.BF16.F32.PACK_AB R7, R135, R127 ;  /* 0x0000007f8707723e */ /* 0x000fe200000010ff */
[----:B------:R1:W-:Y:S01]  /*7330*/  MUFU.EX2 R133, R6 ;  /* 0x0000000600857308 */ /* 0x0003e20000000800 */
[----:B------:R-:W-:Y:S01]  /*7340*/  @P0 HFMA2.BF16_V2 R160, -RZ.H0_H0, RZ.H0_H0, -R174.H0_H0 ;  /* 0x200000ffffa00231 */ /* 0x000fe200003409ae */
[----:B------:R-:W-:Y:S01]  /*7350*/  PRMT R73, R180, 0x5410, R174 ;  /* 0x00005410b4497816 */ /* 0x000fe200000000ae */
[----:B------:R-:W-:Y:S01]  /*7360*/  @!P5 HFMA2.BF16_V2 R159, -RZ.H0_H0, RZ.H0_H0, -R180.H0_H0 ;  /* 0x200000ffff9fd231 */ /* 0x000fe200003409b4 */
[----:B------:R-:W-:Y:S01]  /*7370*/  PRMT R171, R7, 0x7610, R171 ;  /* 0x0000761007ab7816 */ /* 0x000fe200000000ab */
[----:B-----5:R-:W-:Y:S01]  /*7380*/  FFMA.FTZ R8, R113, UR35, -R4 ;  /* 0x0000002371087c23 */ /* 0x020fe20008010804 */
[----:B------:R-:W-:Y:S01]  /*7390*/  PRMT R170, R7, 0x7632, R170 ;  /* 0x0000763207aa7816 */ /* 0x000fe200000000aa */
[----:B------:R-:W-:Y:S01]  /*73a0*/  FFMA.FTZ R7, R107, UR35, -R5 ;  /* 0x000000236b077c23 */ /* 0x000fe20008010805 */
[----:B------:R-:W-:Y:S01]  /*73b0*/  @P0 PRMT R174, R160, 0x5410, RZ ;  /* 0x00005410a0ae0816 */ /* 0x000fe200000000ff */
[----:B------:R-:W2:Y:S01]  /*73c0*/  MUFU.EX2 R236, R8 ;  /* 0x0000000800ec7308 */ /* 0x000ea20000000800 */
[----:B------:R-:W-:Y:S01]  /*73d0*/  ISETP.GT.U32.AND P0, PT, R17, UR12, PT ;  /* 0x0000000c11007c0c */ /* 0x000fe2000bf04070 */
[----:B------:R-:W-:Y:S01]  /*73e0*/  @P1 HFMA2.BF16_V2 R163, -RZ.H0_H0, RZ.H0_H0, -R170.H0_H0 ;  /* 0x200000ffffa31231 */ /* 0x000fe200003409aa */
[----:B------:R-:W-:-:S02]  /*73f0*/  @!P5 PRMT R180, R159, 0x5410, RZ ;  /* 0x000054109fb4d816 */ /* 0x000fc400000000ff */
[----:B------:R-:W-:Y:S02]  /*7400*/  ISETP.GT.U32.AND P5, PT, R15, UR12, PT ;  /* 0x0000000c0f007c0c */ /* 0x000fe4000bfa4070 */
[----:B------:R-:W-:Y:S01]  /*7410*/  PRMT R56, R171, 0x5410, R170 ;  /* 0x00005410ab387816 */ /* 0x000fe200000000aa */
[----:B-1----:R-:W-:Y:S01]  /*7420*/  FFMA.FTZ R6, R114, UR35, -R2 ;  /* 0x0000002372067c23 */ /* 0x002fe20008010802 */
[----:B------:R1:W-:Y:S01]  /*7430*/  MUFU.EX2 R241, R7 ;  /* 0x0000000700f17308 */ /* 0x0003e20000000800 */
[----:B------:R-:W-:Y:S02]  /*7440*/  @P1 PRMT R170, R163, 0x5410, RZ ;  /* 0x00005410a3aa1816 */ /* 0x000fe400000000ff */
[----:B------:R-:W-:Y:S02]  /*7450*/  ISETP.GT.U32.AND P1, PT, R11, UR12, PT ;  /* 0x0000000c0b007c0c */ /* 0x000fe4000bf24070 */
[----:B------:R-:W-:-:S03]  /*7460*/  PRMT R49, R54, 0x7771, RZ ;  /* 0x0000777136317816 */ /* 0x000fc600000000ff */
[----:B------:R4:W-:Y:S01]  /*7470*/  MUFU.EX2 R125, R6 ;  /* 0x00000006007d7308 */ /* 0x0009e20000000800 */
[----:B------:R-:W-:Y:S01]  /*7480*/  @P5 HFMA2.BF16_V2 R162, -RZ.H0_H0, RZ.H0_H0, -R171.H0_H0 ;  /* 0x200000ffffa25231 */ /* 0x000fe200003409ab */
[----:B--2---:R-:W-:Y:S01]  /*7490*/  F2FP.BF16.F32.PACK_AB R8, R236, R238 ;  /* 0x000000eeec08723e */ /* 0x004fe200000010ff */
[----:B------:R-:W-:-:S03]  /*74a0*/  IMAD.MOV.U32 R207, RZ, RZ, R236 ;  /* 0x000000ffffcf7224 */ /* 0x000fc600078e00ec */
[----:B------:R-:W-:Y:S02]  /*74b0*/  @P5 PRMT R171, R162, 0x5410, RZ ;  /* 0x00005410a2ab5816 */ /* 0x000fe400000000ff */
[C---:B------:R-:W-:Y:S01]  /*74c0*/  PRMT R160, R8.reuse, 0x7610, R160 ;  /* 0x0000761008a07816 */ /* 0x040fe200000000a0 */
[----:B------:R-:W-:Y:S01]  /*74d0*/  MUFU.EX2 R236, R59 ;  /* 0x0000003b00ec7308 */ /* 0x000fe20000000800 */
[----:B-1----:R-:W-:Y:S02]  /*74e0*/  LOP3.LUT R7, R51, 0xffff, RZ, 0xc0, !PT ;  /* 0x0000ffff33077812 */ /* 0x002fe400078ec0ff */
[----:B------:R-:W-:Y:S02]  /*74f0*/  PRMT R159, R8, 0x7632, R159 ;  /* 0x00007632089f7816 */ /* 0x000fe4000000009f */
[----:B------:R-:W-:Y:S01]  /*7500*/  SHF.R.U32.HI R65, RZ, 0x8, R7 ;  /* 0x00000008ff417819 */ /* 0x000fe20000011607 */
[----:B----4-:R-:W-:-:S03]  /*7510*/  FFMA.FTZ R6, R112, UR35, -R2 ;  /* 0x0000002370067c23 */ /* 0x010fc60008010802 */
[----:B------:R-:W-:Y:S01]  /*7520*/  LOP3.LUT R7, R65, 0xffff, RZ, 0xc0, !PT ;  /* 0x0000ffff41077812 */ /* 0x000fe200078ec0ff */
[----:B------:R1:W-:Y:S03]  /*7530*/  MUFU.EX2 R137, R6 ;  /* 0x0000000600897308 */ /* 0x0003e60000000800 */
[----:B------:R-:W-:Y:S01]  /*7540*/  ISETP.LE.U32.AND P5, PT, R7, UR12, PT ;  /* 0x0000000c07007c0c */ /* 0x000fe2000bfa3070 */
[--C-:B------:R-:W-:Y:S01]  /*7550*/  FFMA.FTZ R7, R118, UR35, -R3.reuse ;  /* 0x0000002376077c23 */ /* 0x100fe20008010803 */
[----:B------:R-:W-:-:S03]  /*7560*/  FFMA.FTZ R118, R46, UR35, -R3 ;  /* 0x000000232e767c23 */ /* 0x000fc60008010803 */
[----:B------:R-:W2:Y:S01]  /*7570*/  MUFU.EX2 R239, R7 ;  /* 0x0000000700ef7308 */ /* 0x000ea20000000800 */
[----:B-1----:R-:W-:-:S04]  /*7580*/  F2FP.BF16.F32.PACK_AB R6, R133, R126 ;  /* 0x0000007e8506723e */ /* 0x002fc800000010ff */
[C---:B------:R-:W-:Y:S02]  /*7590*/  PRMT R169, R6.reuse, 0x7610, R169 ;  /* 0x0000761006a97816 */ /* 0x040fe400000000a9 */
[----:B------:R-:W-:Y:S01]  /*75a0*/  PRMT R168, R6, 0x7632, R168 ;  /* 0x0000763206a87816 */ /* 0x000fe200000000a8 */
[----:B------:R-:W-:Y:S01]  /*75b0*/  FFMA.FTZ R6, R91, UR35, -R5 ;  /* 0x000000235b067c23 */ /* 0x000fe20008010805 */
[----:B--2---:R-:W-:Y:S02]  /*75c0*/  IMAD.MOV.U32 R220, RZ, RZ, R239 ;  /* 0x000000ffffdc7224 */ /* 0x004fe400078e00ef */
[----:B------:R-:W-:Y:S01]  /*75d0*/  @!P4 HFMA2.BF16_V2 R164, -RZ.H0_H0, RZ.H0_H0, -R169.H0_H0 ;  /* 0x200000ffffa4c231 */ /* 0x000fe200003409a9 */
[----:B------:R-:W-:Y:S01]  /*75e0*/  PRMT R74, R169, 0x5410, R168 ;  /* 0x00005410a94a7816 */ /* 0x000fe200000000a8 */
[----:B------:R1:W2:Y:S01]  /*75f0*/  MUFU.EX2 R240, R6 ;  /* 0x0000000600f07308 */ /* 0x0002a20000000800 */
[----:B------:R-:W-:Y:S02]  /*7600*/  @P0 HFMA2.BF16_V2 R165, -RZ.H0_H0, RZ.H0_H0, -R168.H0_H0 ;  /* 0x200000ffffa50231 */ /* 0x000fe400003409a8 */
[----:B------:R-:W-:-:S02]  /*7610*/  @!P4 PRMT R169, R164, 0x5410, RZ ;  /* 0x00005410a4a9c816 */ /* 0x000fc400000000ff */
[----:B------:R-:W-:Y:S02]  /*7620*/  ISETP.LE.U32.AND P4, PT, R66, UR12, PT ;  /* 0x0000000c42007c0c */ /* 0x000fe4000bf83070 */
[----:B------:R-:W-:Y:S02]  /*7630*/  @P0 PRMT R168, R165, 0x5410, RZ ;  /* 0x00005410a5a80816 */ /* 0x000fe400000000ff */
[----:B------:R-:W-:Y:S02]  /*7640*/  ISETP.GT.U32.AND P0, PT, R10, UR12, PT ;  /* 0x0000000c0a007c0c */ /* 0x000fe4000bf04070 */
[----:B-1----:R-:W-:-:S04]  /*7650*/  F2FP.BF16.F32.PACK_AB R6, R137, R125 ;  /* 0x0000007d8906723e */ /* 0x002fc800000010ff */
[C---:B------:R-:W-:Y:S02]  /*7660*/  PRMT R165, R6.reuse, 0x7610, R165 ;  /* 0x0000761006a57816 */ /* 0x040fe400000000a5 */
[----:B------:R-:W-:Y:S02]  /*7670*/  PRMT R164, R6, 0x7632, R164 ;  /* 0x0000763206a47816 */ /* 0x000fe400000000a4 */
[----:B--2---:R-:W-:Y:S01]  /*7680*/  F2FP.BF16.F32.PACK_AB R6, R240, R241 ;  /* 0x000000f1f006723e */ /* 0x004fe200000010ff */
[----:B------:R-:W-:Y:S01]  /*7690*/  @P1 HFMA2.BF16_V2 R167, -RZ.H0_H0, RZ.H0_H0, -R165.H0_H0 ;  /* 0x200000ffffa71231 */ /* 0x000fe200003409a5 */
[----:B------:R-:W-:Y:S01]  /*76a0*/  PRMT R53, R165, 0x5410, R164 ;  /* 0x00005410a5357816 */ /* 0x000fe200000000a4 */
[----:B------:R-:W-:Y:S01]  /*76b0*/  @P0 HFMA2.BF16_V2 R210, -RZ.H0_H0, RZ.H0_H0, -R164.H0_H0 ;  /* 0x200000ffffd20231 */ /* 0x000fe200003409a4 */
[C---:B------:R-:W-:Y:S02]  /*76c0*/  PRMT R163, R6.reuse, 0x7610, R163 ;  /* 0x0000761006a37816 */ /* 0x040fe400000000a3 */
[----:B------:R-:W-:-:S02]  /*76d0*/  PRMT R162, R6, 0x7632, R162 ;  /* 0x0000763206a27816 */ /* 0x000fc400000000a2 */
[----:B------:R-:W-:Y:S01]  /*76e0*/  PRMT R6, R51, 0x7632, R6 ;  /* 0x0000763233067816 */ /* 0x000fe20000000006 */
[----:B------:R-:W-:Y:S01]  /*76f0*/  @!P4 HFMA2.BF16_V2 R211, -RZ.H0_H0, RZ.H0_H0, -R163.H0_H0 ;  /* 0x200000ffffd3c231 */ /* 0x000fe200003409a3 */
[----:B------:R-:W-:Y:S01]  /*7700*/  PRMT R214, R163, 0x5410, R162 ;  /* 0x00005410a3d67816 */ /* 0x000fe200000000a2 */
[----:B------:R-:W-:Y:S01]  /*7710*/  @!P5 HFMA2.BF16_V2 R212, -RZ.H0_H0, RZ.H0_H0, -R162.H0_H0 ;  /* 0x200000ffffd4d231 */ /* 0x000fe200003409a2 */
[----:B------:R-:W-:Y:S02]  /*7720*/  LOP3.LUT R6, R6, 0xff, RZ, 0xc0, !PT ;  /* 0x000000ff06067812 */ /* 0x000fe400078ec0ff */
[----:B------:R-:W-:Y:S01]  /*7730*/  @!P4 PRMT R163, R211, 0x5410, RZ ;  /* 0x00005410d3a3c816 */ /* 0x000fe200000000ff */
[----:B------:R-:W-:Y:S01]  /*7740*/  FFMA.FTZ R211, R123, UR35, -R4 ;  /* 0x000000237bd37c23 */ /* 0x000fe20008010804 */
[----:B------:R-:W-:Y:S01]  /*7750*/  ISETP.LE.U32.AND P4, PT, R6, UR12, PT ;  /* 0x0000000c06007c0c */ /* 0x000fe2000bf83070 */
[----:B------:R-:W-:Y:S01]  /*7760*/  IMAD.WIDE.U32 R6, R119, -0x326172a9, RZ ;  /* 0xcd9e8d5777067825 */ /* 0x000fe200078e00ff */
[----:B------:R-:W-:-:S03]  /*7770*/  @P1 PRMT R165, R167, 0x5410, RZ ;  /* 0x00005410a7a51816 */ /* 0x000fc600000000ff */
[--C-:B------:R-:W-:Y:S01]  /*7780*/  FFMA.FTZ R167, R142, UR35, -R3.reuse ;  /* 0x000000238ea77c23 */ /* 0x100fe20008010803 */
[----:B------:R-:W-:Y:S01]  /*7790*/  ISETP.GT.U32.AND P1, PT, R35, UR12, PT ;  /* 0x0000000c23007c0c */ /* 0x000fe2000bf24070 */
[----:B------:R-:W-:Y:S01]  /*77a0*/  FFMA.FTZ R119, R44, UR35, -R3 ;  /* 0x000000232c777c23 */ /* 0x000fe20008010803 */
[----:B------:R-:W-:Y:S01]  /*77b0*/  LOP3.LUT R35, R6, UR13, R55, 0x96, !PT ;  /* 0x0000000d06237c12 */ /* 0x000fe2000f8e9637 */
[--C-:B------:R-:W-:Y:S01]  /*77c0*/  FFMA.FTZ R123, R206, UR35, -R2.reuse ;  /* 0x00000023ce7b7c23 */ /* 0x100fe20008010802 */
[----:B------:R-:W-:Y:S01]  /*77d0*/  @!P5 PRMT R162, R212, 0x5410, RZ ;  /* 0x00005410d4a2d816 */ /* 0x000fe200000000ff */
[----:B------:R-:W-:Y:S01]  /*77e0*/  FFMA.FTZ R55, R139, UR35, -R2 ;  /* 0x000000238b377c23 */ /* 0x000fe20008010802 */
[----:B------:R-:W-:Y:S01]  /*77f0*/  ISETP.LE.U32.AND P5, PT, R61, UR12, PT ;  /* 0x0000000c3d007c0c */ /* 0x000fe2000bfa3070 */
[----:B------:R-:W-:Y:S01]  /*7800*/  IMAD.MOV.U32 R139, RZ, RZ, R240 ;  /* 0x000000ffff8b7224 */ /* 0x000fe200078e00f0 */
[----:B------:R-:W-:Y:S01]  /*7810*/  LOP3.LUT R62, R35, 0xff, RZ, 0xc0, !PT ;  /* 0x000000ff233e7812 */ /* 0x000fe200078ec0ff */
[----:B------:R-:W-:Y:S01]  /*7820*/  @!P4 HFMA2.BF16_V2 R215, -RZ.H0_H0, RZ.H0_H0, -R160.H0_H0 ;  /* 0x200000ffffd7c231 */ /* 0x000fe200003409a0 */
[----:B------:R-:W-:-:S02]  /*7830*/  LOP3.LUT R6, R213, 0xff, RZ, 0xc0, !PT ;  /* 0x000000ffd5067812 */ /* 0x000fc400078ec0ff */
[----:B------:R-:W-:Y:S02]  /*7840*/  PRMT R213, R160, 0x5410, R159 ;  /* 0x00005410a0d57816 */ /* 0x000fe4000000009f */
[----:B------:R-:W-:Y:S01]  /*7850*/  @!P4 PRMT R160, R215, 0x5410, RZ ;  /* 0x00005410d7a0c816 */ /* 0x000fe200000000ff */
[----:B------:R-:W-:Y:S01]  /*7860*/  FFMA.FTZ R215, R136, UR35, -R4 ;  /* 0x0000002388d77c23 */ /* 0x000fe20008010804 */
[----:B------:R-:W-:Y:S01]  /*7870*/  LOP3.LUT R91, R42, UR15, R7, 0x96, !PT ;  /* 0x0000000f2a5b7c12 */ /* 0x000fe2000f8e9607 */
[----:B------:R-:W-:Y:S01]  /*7880*/  FFMA.FTZ R136, R173, UR35, -R5 ;  /* 0x00000023ad887c23 */ /* 0x000fe20008010805 */
[----:B------:R-:W-:Y:S01]  /*7890*/  ISETP.LE.U32.AND P4, PT, R62, UR12, PT ;  /* 0x0000000c3e007c0c */ /* 0x000fe2000bf83070 */
[----:B------:R-:W-:Y:S01]  /*78a0*/  @!P5 HFMA2.BF16_V2 R216, -RZ.H0_H0, RZ.H0_H0, -R159.H0_H0 ;  /* 0x200000ffffd8d231 */ /* 0x000fe2000034099f */
[----:B------:R-:W-:Y:S01]  /*78b0*/  PRMT R42, R6, 0x5410, R166 ;  /* 0x00005410062a7816 */ /* 0x000fe200000000a6 */
[----:B------:R-:W-:Y:S01]  /*78c0*/  FFMA.FTZ R166, R148, UR35, -R3 ;  /* 0x0000002394a67c23 */ /* 0x000fe20008010803 */
[----:B------:R-:W-:Y:S01]  /*78d0*/  LOP3.LUT R6, R35, 0xffff, RZ, 0xc0, !PT ;  /* 0x0000ffff23067812 */ /* 0x000fe200078ec0ff */
[----:B------:R-:W-:Y:S01]  /*78e0*/  IMAD.MOV.U32 R59, RZ, RZ, R215 ;  /* 0x000000ffff3b7224 */ /* 0x000fe200078e00d7 */
[----:B------:R-:W-:Y:S01]  /*78f0*/  F2FP.BF16.F32.PACK_AB R7, R242, R239 ;  /* 0x000000eff207723e */ /* 0x000fe200000010ff */
[----:B------:R-:W-:Y:S01]  /*7900*/  IMAD.MOV.U32 R215, RZ, RZ, R238 ;  /* 0x000000ffffd77224 */ /* 0x000fe200078e00ee */
[----:B------:R-:W-:Y:S01]  /*7910*/  SHF.R.U32.HI R60, RZ, 0x8, R6 ;  /* 0x00000008ff3c7819 */ /* 0x000fe20000011606 */
[----:B------:R-:W-:Y:S01]  /*7920*/  IMAD.U32 R6, RZ, RZ, UR6 ;  /* 0x00000006ff067e24 */ /* 0x000fe2000f8e00ff */
[C---:B------:R-:W-:Y:S01]  /*7930*/  PRMT R158, R7.reuse, 0x7610, R158 ;  /* 0x00007610079e7816 */ /* 0x040fe2000000009e */
[----:B------:R-:W-:Y:S01]  /*7940*/  MUFU.EX2 R238, R67 ;  /* 0x0000004300ee7308 */ /* 0x000fe20000000800 */
[----:B------:R-:W-:Y:S01]  /*7950*/  LOP3.LUT R8, R60, 0xffff, RZ, 0xc0, !PT ;  /* 0x0000ffff3c087812 */ /* 0x000fe200078ec0ff */
[----:B------:R-:W-:Y:S01]  /*7960*/  IMAD.MOV.U32 R173, RZ, RZ, R242 ;  /* 0x000000ffffad7224 */ /* 0x000fe200078e00f2 */
[----:B------:R-:W-:Y:S01]  /*7970*/  @!P5 PRMT R159, R216, 0x5410, RZ ;  /* 0x00005410d89fd816 */ /* 0x000fe200000000ff */
[----:B------:R-:W-:Y:S01]  /*7980*/  @!P4 HFMA2.BF16_V2 R217, -RZ.H0_H0, RZ.H0_H0, -R158.H0_H0 ;  /* 0x200000ffffd9c231 */ /* 0x000fe2000034099e */
[----:B------:R-:W-:Y:S01]  /*7990*/  PRMT R157, R7, 0x7632, R157 ;  /* 0x00007632079d7816 */ /* 0x000fe2000000009d */
[----:B------:R-:W1:Y:S01]  /*79a0*/  LDCU.64 UR6, c[0x0][0x418] ;  /* 0x00008300ff0677ac */ /* 0x000e620008000a00 */
[----:B------:R-:W-:-:S02]  /*79b0*/  ISETP.LE.U32.AND P5, PT, R8, UR12, PT ;  /* 0x0000000c08007c0c */ /* 0x000fc4000bfa3070 */
[----:B------:R-:W-:Y:S02]  /*79c0*/  PRMT R8, R54, 0x7770, RZ ;  /* 0x0000777036087816 */ /* 0x000fe400000000ff */
[----:B------:R-:W-:Y:S02]  /*79d0*/  PRMT R212, R158, 0x5410, R157 ;  /* 0x000054109ed47816 */ /* 0x000fe4000000009d */
[----:B------:R-:W-:Y:S02]  /*79e0*/  @!P4 PRMT R158, R217, 0x5410, RZ ;  /* 0x00005410d99ec816 */ /* 0x000fe400000000ff */
[----:B------:R-:W-:Y:S02]  /*79f0*/  ISETP.LE.U32.AND P4, PT, R8, UR12, PT ;  /* 0x0000000c08007c0c */ /* 0x000fe4000bf83070 */
[----:B------:R-:W-:Y:S02]  /*7a00*/  LOP3.LUT R8, R26, 0xff, RZ, 0xc0, !PT ;  /* 0x000000ff1a087812 */ /* 0x000fe400078ec0ff */
[----:B------:R-:W-:Y:S01]  /*7a10*/  SHF.R.U32.HI R7, RZ, 0x10, R20 ;  /* 0x00000010ff077819 */ /* 0x000fe20000011614 */
[----:B------:R-:W-:Y:S01]  /*7a20*/  @!P5 HFMA2.BF16_V2 R218, -RZ.H0_H0, RZ.H0_H0, -R157.H0_H0 ;  /* 0x200000ffffdad231 */ /* 0x000fe2000034099d */
[----:B------:R-:W-:-:S02]  /*7a30*/  PRMT R26, R8, 0x5410, R21 ;  /* 0x00005410081a7816 */ /* 0x000fc40000000015 */
[----:B------:R-:W-:Y:S02]  /*7a40*/  LOP3.LUT R8, R9, 0xff, RZ, 0xc0, !PT ;  /* 0x000000ff09087812 */ /* 0x000fe400078ec0ff */
[----:B------:R-:W-:Y:S02]  /*7a50*/  PRMT R9, R35, 0x7632, R9 ;  /* 0x0000763223097816 */ /* 0x000fe40000000009 */
[----:B------:R-:W-:Y:S02]  /*7a60*/  PRMT R21, R8, 0x5410, R31 ;  /* 0x0000541008157816 */ /* 0x000fe4000000001f */
[----:B------:R-:W-:Y:S01]  /*7a70*/  LOP3.LUT R8, R9, 0xff, RZ, 0xc0, !PT ;  /* 0x000000ff09087812 */ /* 0x000fe200078ec0ff */
[----:B------:R-:W-:Y:S01]  /*7a80*/  IMAD.IADD R9, R243, 0x1, R244 ;  /* 0x00000001f3097824 */ /* 0x000fe200078e02f4 */
[----:B------:R-:W-:Y:S01]  /*7a90*/  @!P5 PRMT R157, R218, 0x5410, RZ ;  /* 0x00005410da9dd816 */ /* 0x000fe200000000ff */
[----:B------:R-:W-:Y:S01]  /*7aa0*/  MUFU.EX2 R244, R50 ;  /* 0x0000003200f47308 */ /* 0x000fe20000000800 */
[----:B------:R-:W-:Y:S01]  /*7ab0*/  ISETP.LE.U32.AND P5, PT, R8, UR12, PT ;  /* 0x0000000c08007c0c */ /* 0x000fe2000bfa3070 */
[----:B------:R-:W-:Y:S01]  /*7ac0*/  FFMA.FTZ R8, R144, UR35, -R2 ;  /* 0x0000002390087c23 */ /* 0x000fe20008010802 */
[----:B------:R-:W-:-:S02]  /*7ad0*/  @P0 PRMT R164, R210, 0x5410, RZ ;  /* 0x00005410d2a40816 */ /* 0x000fc400000000ff */
[----:B------:R-:W-:Y:S02]  /*7ae0*/  LEA R57, R9, UR5, 0x1 ;  /* 0x0000000509397c11 */ /* 0x000fe4000f8e08ff */
[----:B------:R-:W-:Y:S01]  /*7af0*/  ISETP.GT.U32.AND P0, PT, R52, UR12, PT ;  /* 0x0000000c34007c0c */ /* 0x000fe2000bf04070 */
[----:B------:R2:W4:Y:S01]  /*7b00*/  MUFU.EX2 R92, R8 ;  /* 0x00000008005c7308 */ /* 0x0005220000000800 */
[----:B------:R-:W-:Y:S01]  /*7b10*/  PRMT R52, R11, 0x5410, R10 ;  /* 0x000054100b347816 */ /* 0x000fe2000000000a */
[----:B------:R-:W-:Y:S01]  /*7b20*/  IMAD.U32 R10, RZ, RZ, UR12 ;  /* 0x0000000cff0a7e24 */ /* 0x000fe2000f8e00ff */
[----:B------:R-:W-:Y:S01]  /*7b30*/  LOP3.LUT R7, R7, 0xff, RZ, 0xc0, !PT ;  /* 0x000000ff07077812 */ /* 0x000fe200078ec0ff */
[----:B------:R-:W-:Y:S01]  /*7b40*/  IMAD.IADD R80, R0, 0x1, R57 ;  /* 0x0000000100507824 */ /* 0x000fe200078e0239 */
[----:B------:R-:W-:Y:S02]  /*7b50*/  PRMT R20, R38, 0x5410, R40 ;  /* 0x0000541026147816 */ /* 0x000fe40000000028 */
[----:B------:R-:W-:-:S02]  /*7b60*/  PRMT R22, R7, 0x5410, R37 ;  /* 0x0000541007167816 */ /* 0x000fc40000000025 */
[----:B------:R-:W-:Y:S02]  /*7b70*/  LOP3.LUT R7, R12, 0xff, RZ, 0xc0, !PT ;  /* 0x000000ff0c077812 */ /* 0x000fe400078ec0ff */
[----:B------:R-:W-:Y:S01]  /*7b80*/  LOP3.LUT R6, R10, 0xff0000, R6, 0xf8, !PT ;  /* 0x00ff00000a067812 */ /* 0x000fe200078ef806 */
[----:B------:R-:W-:Y:S01]  /*7b90*/  FFMA.FTZ R10, R145, UR35, -R2 ;  /* 0x00000023910a7c23 */ /* 0x000fe20008010802 */
[----:B------:R-:W5:Y:S01]  /*7ba0*/  LDSM.16.MT88.4 R12, [R80+0x6000] ;  /* 0x00600000500c783b */ /* 0x000f620000004200 */
[----:B------:R-:W-:Y:S02]  /*7bb0*/  PRMT R48, R7, 0x5410, R17 ;  /* 0x0000541007307816 */ /* 0x000fe40000000011 */
[----:B------:R-:W-:Y:S01]  /*7bc0*/  SHF.R.U32.HI R7, RZ, 0x10, R16 ;  /* 0x00000010ff077819 */ /* 0x000fe20000011610 */
[----:B------:R3:W1:Y:S01]  /*7bd0*/  MUFU.EX2 R246, R10 ;  /* 0x0000000a00f67308 */ /* 0x0006620000000800 */
[----:B--2---:R-:W-:Y:S01]  /*7be0*/  SHF.R.U32.HI R8, RZ, 0x10, R19 ;  /* 0x00000010ff087819 */ /* 0x004fe20000011613 */
[----:B----4-:R-:W-:Y:S01]  /*7bf0*/  IMAD.MOV.U32 R206, RZ, RZ, R92 ;  /* 0x000000ffffce7224 */ /* 0x010fe200078e005c */
[----:B------:R-:W-:-:S02]  /*7c00*/  LOP3.LUT R7, R7, 0xff, RZ, 0xc0, !PT ;  /* 0x000000ff07077812 */ /* 0x000fc400078ec0ff */
[----:B------:R-:W-:Y:S01]  /*7c10*/  LOP3.LUT R9, R8, 0xff, RZ, 0xc0, !PT ;  /* 0x000000ff08097812 */ /* 0x000fe200078ec0ff */
[----:B------:R-:W-:Y:S01]  /*7c20*/  FFMA.FTZ R8, R147, UR35, -R5 ;  /* 0x0000002393087c23 */ /* 0x000fe20008010805 */
[----:B------:R-:W-:Y:S02]  /*7c30*/  PRMT R16, R7, 0x5410, R25 ;  /* 0x0000541007107816 */ /* 0x000fe40000000019 */
[----:B------:R-:W-:Y:S01]  /*7c40*/  SHF.R.U32.HI R7, RZ, 0x10, R18 ;  /* 0x00000010ff077819 */ /* 0x000fe20000011612 */
[----:B------:R2:W-:Y:S01]  /*7c50*/  MUFU.EX2 R216, R8 ;  /* 0x0000000800d87308 */ /* 0x0005e20000000800 */
[----:B------:R-:W-:Y:S02]  /*7c60*/  PRMT R11, R39, 0x5410, R41 ;  /* 0x00005410270b7816 */ /* 0x000fe40000000029 */
[----:B------:R-:W-:Y:S02]  /*7c70*/  LOP3.LUT R7, R7, 0xff, RZ, 0xc0, !PT ;  /* 0x000000ff07077812 */ /* 0x000fe400078ec0ff */
[----:B------:R-:W-:-:S02]  /*7c80*/  HSET2.LE.AND R4, R20, R6, PT ;  /* 0x0000000614047233 */ /* 0x000fc40003803000 */
[----:B---3--:R-:W-:Y:S02]  /*7c90*/  PRMT R10, R9, 0x5410, R36 ;  /* 0x00005410090a7816 */ /* 0x008fe40000000024 */
[----:B------:R-:W-:Y:S01]  /*7ca0*/  PRMT R18, R7, 0x5410, R24 ;  /* 0x0000541007127816 */ /* 0x000fe20000000018 */
[----:B------:R-:W3:Y:S01]  /*7cb0*/  LDSM.16.MT88.4 R36, [R80+0x6800] ;  /* 0x006800005024783b */ /* 0x000ee20000004200 */
[----:B-1----:R-:W-:Y:S02]  /*7cc0*/  F2FP.BF16.F32.PACK_AB R7, R92, R246 ;  /* 0x000000f65c07723e */ /* 0x002fe400000010ff */
[----:B------:R-:W-:Y:S02]  /*7cd0*/  HSET2.LE.AND R3, R22, R6, PT ;  /* 0x0000000616037233 */ /* 0x000fe40003803000 */
[----:B------:R-:W-:Y:S01]  /*7ce0*/  PRMT R156, R7, 0x7610, R156 ;  /* 0x00007610079c7816 */ /* 0x000fe2000000009c */
[----:B--2---:R-:W-:Y:S01]  /*7cf0*/  FFMA.FTZ R8, R149, UR35, -R5 ;  /* 0x0000002395087c23 */ /* 0x004fe20008010805 */
[----:B------:R-:W-:-:S02]  /*7d00*/  PRMT R155, R7, 0x7632, R155 ;  /* 0x00007632079b7816 */ /* 0x000fc4000000009b */
[----:B------:R-:W-:Y:S01]  /*7d10*/  PRMT R17, R28, 0x5410, R30 ;  /* 0x000054101c117816 */ /* 0x000fe2000000001e */
[----:B------:R1:W2:Y:S01]  /*7d20*/  MUFU.EX2 R210, R8 ;  /* 0x0000000800d27308 */ /* 0x0002a20000000800 */
[----:B------:R-:W-:Y:S01]  /*7d30*/  LOP3.LUT R28, R124, R4, RZ, 0xc0, !PT ;  /* 0x000000047c1c7212 */ /* 0x000fe200078ec0ff */
[----:B------:R-:W-:Y:S01]  /*7d40*/  @!P5 HFMA2.BF16_V2 R219, -RZ.H0_H0, RZ.H0_H0, -R156.H0_H0 ;  /* 0x200000ffffdbd231 */ /* 0x000fe2000034099c */
[----:B------:R-:W-:Y:S01]  /*7d50*/  LOP3.LUT R29, R152, R3, RZ, 0xc0, !PT ;  /* 0x00000003981d7212 */ /* 0x000fe200078ec0ff */
[----:B------:R-:W-:Y:S01]  /*7d60*/  FFMA.FTZ R124, R188, UR35, -R5 ;  /* 0x00000023bc7c7c23 */ /* 0x000fe20008010805 */
[----:B------:R-:W-:Y:S02]  /*7d70*/  HSET2.LE.AND R4, R42, R6, PT ;  /* 0x000000062a047233 */ /* 0x000fe40003803000 */
[----:B------:R-:W-:Y:S02]  /*7d80*/  LOP3.LUT R9, R23, 0xff00ff, RZ, 0xc0, !PT ;  /* 0x00ff00ff17097812 */ /* 0x000fe400078ec0ff */
[----:B------:R-:W-:-:S02]  /*7d90*/  PRMT R161, R156, 0x5410, R155 ;  /* 0x000054109ca17816 */ /* 0x000fc4000000009b */
[----:B------:R-:W-:Y:S02]  /*7da0*/  LOP3.LUT R30, R47, R4, RZ, 0xc0, !PT ;  /* 0x000000042f1e7212 */ /* 0x000fe400078ec0ff */
[--C-:B------:R-:W-:Y:S02]  /*7db0*/  HSET2.LE.AND R9, R9, R6.reuse, PT ;  /* 0x0000000609097233 */ /* 0x100fe40003803000 */
[----:B------:R-:W-:Y:S02]  /*7dc0*/  HSET2.LE.AND R4, R11, R6, PT ;  /* 0x000000060b047233 */ /* 0x000fe40003803000 */
[----:B-1----:R-:W-:Y:S01]  /*7dd0*/  LOP3.LUT R8, R153, 0xff00ff, RZ, 0xc0, !PT ;  /* 0x00ff00ff99087812 */ /* 0x002fe200078ec0ff */
[----:B--2---:R-:W-:Y:S01]  /*7de0*/  IMAD.MOV.U32 R188, RZ, RZ, R210 ;  /* 0x000000ffffbc7224 */ /* 0x004fe200078e00d2 */
[----:B------:R-:W-:Y:S02]  /*7df0*/  F2FP.BF16.F32.PACK_AB R7, R210, R216 ;  /* 0x000000d8d207723e */ /* 0x000fe400000010ff */
[----:B------:R-:W-:-:S02]  /*7e00*/  LOP3.LUT R23, R45, R9, RZ, 0xc0, !PT ;  /* 0x000000092d177212 */ /* 0x000fc400078ec0ff */
[--C-:B------:R-:W-:Y:S02]  /*7e10*/  HSET2.LE.AND R3, R8, R6.reuse, PT ;  /* 0x0000000608037233 */ /* 0x100fe40003803000 */
[C---:B------:R-:W-:Y:S02]  /*7e20*/  PRMT R154, R7.reuse, 0x7610, R154 ;  /* 0x00007610079a7816 */ /* 0x040fe4000000009a */
[----:B------:R-:W-:Y:S02]  /*7e30*/  PRMT R153, R7, 0x7632, R153 ;  /* 0x0000763207997816 */ /* 0x000fe40000000099 */
[----:B------:R-:W-:Y:S01]  /*7e40*/  HSET2.LE.AND R7, R10, R6, PT ;  /* 0x000000060a077233 */ /* 0x000fe20003803000 */
[----:B------:R-:W-:Y:S01]  /*7e50*/  @!P3 HFMA2.BF16_V2 R222, -RZ.H0_H0, RZ.H0_H0, -R154.H0_H0 ;  /* 0x200000ffffdeb231 */ /* 0x000fe2000034099a */
[----:B------:R-:W-:Y:S02]  /*7e60*/  LOP3.LUT R31, R104, R3, RZ, 0xc0, !PT ;  /* 0x00000003681f7212 */ /* 0x000fe400078ec0ff */
[----:B------:R-:W-:-:S02]  /*7e70*/  HSET2.LE.AND R8, R21, R6, PT ;  /* 0x0000000615087233 */ /* 0x000fc40003803000 */
[----:B------:R-:W-:Y:S02]  /*7e80*/  LOP3.LUT R21, R106, R7, RZ, 0xc0, !PT ;  /* 0x000000076a157212 */ /* 0x000fe400078ec0ff */
[--C-:B------:R-:W-:Y:S01]  /*7e90*/  HSET2.LE.AND R7, R26, R6.reuse, PT ;  /* 0x000000061a077233 */ /* 0x100fe20003803000 */
[----:B-----5:R-:W-:Y:S01]  /*7ea0*/  HMMA.16816.F32.BF16 R44, R28, R12, RZ ;  /* 0x0000000c1c2c723c */ /* 0x020fe200000418ff */
[----:B------:R-:W-:Y:S02]  /*7eb0*/  LOP3.LUT R22, R88, R8, RZ, 0xc0, !PT ;  /* 0x0000000858167212 */ /* 0x000fe400078ec0ff */
[--C-:B------:R-:W-:Y:S02]  /*7ec0*/  HSET2.LE.AND R3, R17, R6.reuse, PT ;  /* 0x0000000611037233 */ /* 0x100fe40003803000 */
[----:B------:R-:W-:Y:S02]  /*7ed0*/  LOP3.LUT R8, R43, 0xff00ff, RZ, 0xc0, !PT ;  /* 0x00ff00ff2b087812 */ /* 0x000fe400078ec0ff */
[----:B------:R-:W-:Y:S01]  /*7ee0*/  LOP3.LUT R26, R73, R7, RZ, 0xc0, !PT ;  /* 0x00000007491a7212 */ /* 0x000fe200078ec0ff */
[----:B------:R-:W-:Y:S01]  /*7ef0*/  IMAD.MOV.U32 R73, RZ, RZ, R54 ;  /* 0x000000ffff497224 */ /* 0x000fe200078e0036 */
[----:B------:R-:W-:-:S02]  /*7f00*/  HSET2.LE.AND R7, R48, R6, PT ;  /* 0x0000000630077233 */ /* 0x000fc40003803000 */
[----:B------:R-:W-:Y:S02]  /*7f10*/  LOP3.LUT R20, R141, R4, RZ, 0xc0, !PT ;  /* 0x000000048d147212 */ /* 0x000fe400078ec0ff */
[----:B------:R-:W-:Y:S02]  /*7f20*/  SHF.R.U32.HI R48, RZ, 0x18, R35 ;  /* 0x00000018ff307819 */ /* 0x000fe40000011623 */
[--C-:B------:R-:W-:Y:S02]  /*7f30*/  HSET2.LE.AND R4, R16, R6.reuse, PT ;  /* 0x0000000610047233 */ /* 0x100fe40003803000 */
[----:B------:R-:W-:Y:S01]  /*7f40*/  LOP3.LUT R24, R81, R3, RZ, 0xc0, !PT ;  /* 0x0000000351187212 */ /* 0x000fe200078ec0ff */
[----:B------:R-:W-:Y:S01]  /*7f50*/  HMMA.16816.F32.BF16 R40, R20, R12, RZ ;  /* 0x0000000c1428723c */ /* 0x000fe200000418ff */
[----:B------:R-:W-:Y:S02]  /*7f60*/  @!P5 PRMT R156, R219, 0x5410, RZ ;  /* 0x00005410db9cd816 */ /* 0x000fe400000000ff */
[----:B------:R-:W-:-:S02]  /*7f70*/  HSET2.LE.AND R3, R8, R6, PT ;  /* 0x0000000608037233 */ /* 0x000fc40003803000 */
[----:B------:R-:W-:Y:S02]  /*7f80*/  ISETP.LE.U32.AND P5, PT, R48, UR12, PT ;  /* 0x0000000c30007c0c */ /* 0x000fe4000bfa3070 */
[----:B------:R-:W-:Y:S02]  /*7f90*/  LOP3.LUT R25, R77, R4, RZ, 0xc0, !PT ;  /* 0x000000044d197212 */ /* 0x000fe400078ec0ff */
[----:B------:R-:W-:Y:S01]  /*7fa0*/  LOP3.LUT R8, R52, 0xff00ff, RZ, 0xc0, !PT ;  /* 0x00ff00ff34087812 */ /* 0x000fe200078ec0ff */
[----:B------:R-:W-:Y:S01]  /*7fb0*/  FFMA.FTZ R52, R204, UR35, -R5 ;  /* 0x00000023cc347c23 */ /* 0x000fe20008010805 */
[--C-:B------:R-:W-:Y:S01]  /*7fc0*/  HSET2.LE.AND R4, R27, R6.reuse, PT ;  /* 0x000000061b047233 */ /* 0x100fe20003803000 */
[----:B------:R-:W-:Y:S01]  /*7fd0*/  IMAD.MOV.U32 R204, RZ, RZ, R234 ;  /* 0x000000ffffcc7224 */ /* 0x000fe200078e00ea */
[----:B------:R-:W-:Y:S02]  /*7fe0*/  LOP3.LUT R27, R56, R3, RZ, 0xc0, !PT ;  /* 0x00000003381b7212 */ /* 0x000fe400078ec0ff */
[----:B------:R-:W-:-:S02]  /*7ff0*/  HSET2.LE.AND R3, R18, R6, PT ;  /* 0x0000000612037233 */ /* 0x000fc40003803000 */
[----:B------:R-:W-:Y:S01]  /*8000*/  HSET2.LE.AND R8, R8, R6, PT ;  /* 0x0000000608087233 */ /* 0x000fe20003803000 */
[----:B------:R-:W-:Y:S01]  /*8010*/  @!P5 HFMA2.BF16_V2 R223, -RZ.H0_H0, RZ.H0_H0, -R155.H0_H0 ;  /* 0x200000ffffdfd231 */ /* 0x000fe2000034099b */
[----:B------:R-:W-:Y:S01]  /*8020*/  LOP3.LUT R16, R82, R4, RZ, 0xc0, !PT ;  /* 0x0000000452107212 */ /* 0x000fe200078ec0ff */
[----:B---3--:R-:W-:Y:S01]  /*8030*/  HMMA.16816.F32.BF16 R112, R24, R36, R44 ;  /* 0x000000241870723c */ /* 0x008fe2000004182c */
[----:B------:R-:W-:Y:S01]  /*8040*/  LOP3.LUT R17, R78, R3, RZ, 0xc0, !PT ;  /* 0x000000034e117212 */ /* 0x000fe200078ec0ff */
[--C-:B------:R-:W-:Y:S01]  /*8050*/  FFMA.FTZ R45, R209, UR35, -R2.reuse ;  /* 0x00000023d12d7c23 */ /* 0x100fe20008010802 */
[----:B------:R-:W-:Y:S01]  /*8060*/  PRMT R3, R100, 0x7632, R3 ;  /* 0x0000763264037816 */ /* 0x000fe20000000003 */
[--C-:B------:R-:W-:Y:S01]  /*8070*/  FFMA.FTZ R46, R208, UR35, -R2.reuse ;  /* 0x00000023d02e7c23 */ /* 0x100fe20008010802 */
[----:B------:R-:W-:Y:S01]  /*8080*/  LOP3.LUT R19, R53, R8, RZ, 0xc0, !PT ;  /* 0x0000000835137212 */ /* 0x000fe200078ec0ff */
[----:B------:R-:W-:Y:S01]  /*8090*/  FFMA.FTZ R53, R132, UR35, -R2 ;  /* 0x0000002384357c23 */ /* 0x000fe20008010802 */
[----:B------:R-:W-:Y:S01]  /*80a0*/  LOP3.LUT R3, R3, 0xff, RZ, 0xc0, !PT ;  /* 0x000000ff03037812 */ /* 0x000fe200078ec0ff */
[----:B------:R-:W-:Y:S01]  /*80b0*/  FFMA.FTZ R47, R205, UR35, -R5 ;  /* 0x00000023cd2f7c23 */ /* 0x000fe20008010805 */
[----:B------:R-:W-:Y:S01]  /*80c0*/  F2FP.BF16.F32.PACK_AB R2, R244, R245 ;  /* 0x000000f5f402723e */ /* 0x000fe200000010ff */
[----:B------:R-:W-:Y:S01]  /*80d0*/  FADD.FTZ R44, R90, R89 ;  /* 0x000000595a2c7221 */ /* 0x000fe20000010000 */
[----:B------:R-:W-:Y:S01]  /*80e0*/  PRMT R78, R154, 0x5410, R153 ;  /* 0x000054109a4e7816 */ /* 0x000fe20000000099 */
[----:B------:R-:W-:Y:S01]  /*80f0*/  HMMA.16816.F32.BF16 R8, R28, R14, RZ ;  /* 0x0000000e1c08723c */ /* 0x000fe200000418ff */
[----:B------:R-:W-:Y:S01]  /*8100*/  @!P3 PRMT R154, R222, 0x5410, RZ ;  /* 0x00005410de9ab816 */ /* 0x000fe200000000ff */
[----:B------:R1:W-:Y:S01]  /*8110*/  MUFU.EX2 R239, R47 ;  /* 0x0000002f00ef7308 */ /* 0x0003e20000000800 */
[----:B------:R-:W-:Y:S01]  /*8120*/  @!P5 PRMT R155, R223, 0x5410, RZ ;  /* 0x00005410df9bd816 */ /* 0x000fe200000000ff */
[----:B------:R-:W-:Y:S01]  /*8130*/  IMAD.MOV.U32 R223, RZ, RZ, R241 ;  /* 0x000000ffffdf7224 */ /* 0x000fe200078e00f1 */
[----:B------:R-:W-:Y:S01]  /*8140*/  ISETP.GT.U32.AND P3, PT, R230, UR12, PT ;  /* 0x0000000ce6007c0c */ /* 0x000fe2000bf64070 */
[----:B------:R-:W-:Y:S01]  /*8150*/  IMAD.MOV.U32 R222, RZ, RZ, R211 ;  /* 0x000000ffffde7224 */ /* 0x000fe200078e00d3 */
[----:B------:R-:W-:-:S02]  /*8160*/  ISETP.LE.U32.AND P5, PT, R3, UR12, PT ;  /* 0x0000000c03007c0c */ /* 0x000fc4000bfa3070 */
[C---:B------:R-:W-:Y:S02]  /*8170*/  PRMT R152, R2.reuse, 0x7632, R152 ;  /* 0x0000763202987816 */ /* 0x040fe40000000098 */
[----:B------:R-:W-:Y:S01]  /*8180*/  PRMT R151, R2, 0x7610, R151 ;  /* 0x0000761002977816 */ /* 0x000fe20000000097 */
[----:B------:R-:W-:Y:S01]  /*8190*/  IMAD.WIDE.U32 R2, R91, -0x2daee0ad, RZ ;  /* 0xd2511f535b027825 */ /* 0x000fe200078e00ff */
[----:B------:R-:W-:-:S03]  /*81a0*/  PRMT R5, R54, 0x7772, RZ ;  /* 0x0000777236057816 */ /* 0x000fc600000000ff */
[----:B------:R-:W-:Y:S01]  /*81b0*/  @P0 HFMA2.BF16_V2 R225, -RZ.H0_H0, RZ.H0_H0, -R152.H0_H0 ;  /* 0x200000ffffe10231 */ /* 0x000fe20000340998 */
[----:B------:R-:W-:Y:S01]  /*81c0*/  PRMT R4, R54, 0x7773, RZ ;  /* 0x0000777336047816 */ /* 0x000fe200000000ff */
[----:B------:R-:W-:Y:S01]  /*81d0*/  IMAD.MOV.U32 R50, RZ, RZ, R2 ;  /* 0x000000ffff327224 */ /* 0x000fe200078e0002 */
[C---:B------:R-:W-:Y:S01]  /*81e0*/  PRMT R132, R2.reuse, 0x7771, RZ ;  /* 0x0000777102847816 */ /* 0x040fe200000000ff */
[----:B------:R-:W-:Y:S01]  /*81f0*/  @P3 HFMA2.BF16_V2 R224, -RZ.H0_H0, RZ.H0_H0, -R153.H0_H0 ;  /* 0x200000ffffe03231 */ /* 0x000fe20000340999 */
[C---:B------:R-:W-:Y:S01]  /*8200*/  PRMT R82, R2.reuse, 0x7772, RZ ;  /* 0x0000777202527816 */ /* 0x040fe200000000ff */
[----:B------:R-:W-:Y:S01]  /*8210*/  HMMA.16816.F32.BF16 R88, R24, R38, R8 ;  /* 0x000000261858723c */ /* 0x000fe20000041808 */
[----:B------:R-:W-:Y:S01]  /*8220*/  PRMT R81, R2, 0x7773, RZ ;  /* 0x0000777302517816 */ /* 0x000fe200000000ff */
[----:B------:R-:W-:Y:S01]  /*8230*/  LDSM.16.MT88.4 R8, [R57+0x6800] ;  /* 0x006800003908783b */ /* 0x000fe20000004200 */
[----:B------:R-:W-:Y:S01]  /*8240*/  SHF.R.U32.HI R2, RZ, 0x10, R51 ;  /* 0x00000010ff027819 */ /* 0x000fe20000011633 */
[----:B------:R-:W-:Y:S01]  /*8250*/  @P1 HFMA2.BF16_V2 R226, -RZ.H0_H0, RZ.H0_H0, -R151.H0_H0 ;  /* 0x200000ffffe21231 */ /* 0x000fe20000340997 */
[----:B------:R-:W-:Y:S01]  /*8260*/  LOP3.LUT R18, R74, R7, RZ, 0xc0, !PT ;  /* 0x000000074a127212 */ /* 0x000fe200078ec0ff */
[----:B------:R-:W-:Y:S01]  /*8270*/  FADD.FTZ R7, R79, R75 ;  /* 0x0000004b4f077221 */ /* 0x000fe20000010000 */
[----:B------:R-:W-:-:S02]  /*8280*/  LOP3.LUT R2, R2, 0xff, RZ, 0xc0, !PT ;  /* 0x000000ff02027812 */ /* 0x000fc400078ec0ff */
[----:B------:R-:W-:Y:S02]  /*8290*/  PRMT R74, R151, 0x5410, R152 ;  /* 0x00005410974a7816 */ /* 0x000fe40000000098 */
[----:B------:R-:W-:Y:S01]  /*82a0*/  PRMT R54, R2, 0x5410, R61 ;  /* 0x0000541002367816 */ /* 0x000fe2000000003d */
[----:B------:R-:W-:Y:S01]  /*82b0*/  HMMA.16816.F32.BF16 R104, R16, R36, R40 ;  /* 0x000000241068723c */ /* 0x000fe20000041828 */
[----:B------:R-:W-:Y:S01]  /*82c0*/  LOP3.LUT R2, R73, 0xff, RZ, 0xc0, !PT ;  /* 0x000000ff49027812 */ /* 0x000fe200078ec0ff */
[----:B------:R-:W-:Y:S01]  /*82d0*/  IMAD.MOV.U32 R61, RZ, RZ, R216 ;  /* 0x000000ffff3d7224 */ /* 0x000fe200078e00d8 */
[----:B------:R-:W-:Y:S02]  /*82e0*/  @P3 PRMT R153, R224, 0x5410, RZ ;  /* 0x00005410e0993816 */ /* 0x000fe400000000ff */
[----:B------:R-:W-:Y:S02]  /*82f0*/  @P0 PRMT R152, R225, 0x5410, RZ ;  /* 0x00005410e1980816 */ /* 0x000fe400000000ff */
[----:B------:R-:W-:Y:S01]  /*8300*/  ISETP.GT.U32.AND P0, PT, R4, UR12, PT ;  /* 0x0000000c04007c0c */ /* 0x000fe2000bf04070 */
[----:B------:R-:W-:Y:S01]  /*8310*/  HMMA.16816.F32.BF16 R40, R20, R14, RZ ;  /* 0x0000000e1428723c */ /* 0x000fe200000418ff */
[----:B------:R-:W-:Y:S01]  /*8320*/  PRMT R79, R5, 0x5410, R4 ;  /* 0x00005410054f7816 */ /* 0x000fe20000000004 */
[----:B------:R-:W-:Y:S01]  /*8330*/  FADD.FTZ R4, R111, R108 ;  /* 0x0000006c6f047221 */ /* 0x000fe20000010000 */
[----:B------:R-:W-:Y:S01]  /*8340*/  ISETP.GT.U32.AND P3, PT, R49, UR12, PT ;  /* 0x0000000c31007c0c */ /* 0x000fe2000bf64070 */
[----:B------:R2:W3:Y:S01]  /*8350*/  LDL.LU.S16 R108, [R1+0x44] ;  /* 0x00004400016c7983 */ /* 0x0004e20000300600 */
[----:B------:R-:W-:Y:S01]  /*8360*/  PRMT R49, R2, 0x5410, R49 ;  /* 0x0000541002317816 */ /* 0x000fe20000000031 */
[----:B------:R-:W-:Y:S01]  /*8370*/  FADD.FTZ R2, R102, R44 ;  /* 0x0000002c66027221 */ /* 0x000fe20000010000 */
[----:B------:R-:W-:Y:S01]  /*8380*/  LOP3.LUT R56, R232, UR22, R3, 0x96, !PT ;  /* 0x00000016e8387c12 */ /* 0x000fe2000f8e9603 */
[----:B------:R2:W4:Y:S01]  /*8390*/  LDL.LU.S16 R102, [R1+0x4] ;  /* 0x0000040001667983 */ /* 0x0005220000300600 */
[----:B------:R-:W-:-:S02]  /*83a0*/  LOP3.LUT R3, R231, 0xff, RZ, 0xc0, !PT ;  /* 0x000000ffe7037812 */ /* 0x000fc400078ec0ff */
[----:B-1----:R-:W-:Y:S01]  /*83b0*/  PRMT R47, R62, 0x5410, R60 ;  /* 0x000054103e2f7816 */ /* 0x002fe2000000003c */
[----:B------:R2:W5:Y:S01]  /*83c0*/  LDL.LU.S16 R44, [R1+0xc] ;  /* 0x00000c00012c7983 */ /* 0x0005620000300600 */
[----:B------:R-:W-:Y:S01]  /*83d0*/  PRMT R77, R3, 0x5410, R230 ;  /* 0x00005410034d7816 */ /* 0x000fe200000000e6 */
[----:B------:R-:W-:Y:S01]  /*83e0*/  FADD.FTZ R3, R96, R7 ;  /* 0x0000000760037221 */ /* 0x000fe20000010000 */
[----:B------:R1:W-:Y:S01]  /*83f0*/  MUFU.EX2 R224, R46 ;  /* 0x0000002e00e07308 */ /* 0x0003e20000000800 */
[----:B------:R2:W2:Y:S01]  /*8400*/  LDL.LU.S16 R96, [R1+0x8] ;  /* 0x0000080001607983 */ /* 0x0004a20000300600 */
[----:B------:R-:W-:Y:S02]  /*8410*/  @P1 PRMT R151, R226, 0x5410, RZ ;  /* 0x00005410e2971816 */ /* 0x000fe400000000ff */
[----:B------:R-:W-:Y:S01]  /*8420*/  PRMT R51, R66, 0x5410, R65 ;  /* 0x0000541042337816 */ /* 0x000fe20000000041 */
[----:B------:R-:W1:Y:S01]  /*8430*/  LDSM.16.MT88.4 R12, [R57+0x6000] ;  /* 0x00600000390c783b */ /* 0x000e620000004200 */
[----:B------:R-:W-:Y:S01]  /*8440*/  HMMA.16816.F32.BF16 R92, R16, R38, R40 ;  /* 0x00000026105c723c */ /* 0x000fe20000041828 */
[----:B------:R-:W-:Y:S01]  /*8450*/  IMAD.MOV.U32 R62, RZ, RZ, R237 ;  /* 0x000000ffff3e7224 */ /* 0x000fe200078e00ed */
[----:B------:R1:W1:Y:S01]  /*8460*/  MUFU.EX2 R230, R45 ;  /* 0x0000002d00e67308 */ /* 0x0002620000000800 */
[----:B------:R-:W-:Y:S01]  /*8470*/  FADD.FTZ R7, R85, R4 ;  /* 0x0000000455077221 */ /* 0x000fe20000010000 */
[----:B------:R-:W-:Y:S01]  /*8480*/  FADD.FTZ R4, R101, R2 ;  /* 0x0000000265047221 */ /* 0x000fe20000010000 */
[----:B------:R-:W-:Y:S01]  /*8490*/  F2FP.BF16.F32.PACK_AB R2, R238, R236 ;  /* 0x000000ecee02723e */ /* 0x000fe200000010ff */
[----:B------:R-:W-:Y:S01]  /*84a0*/  IMAD.MOV.U32 R60, RZ, RZ, R235 ;  /* 0x000000ffff3c7224 */ /* 0x000fe200078e00eb */
[----:B------:R-:W-:-:S02]  /*84b0*/  ISETP.GT.U32.AND P1, PT, R5, UR12, PT ;  /* 0x0000000c05007c0c */ /* 0x000fc4000bf24070 */
[C---:B------:R-:W-:Y:S02]  /*84c0*/  PRMT R150, R2.reuse, 0x7610, R150 ;  /* 0x0000761002967816 */ /* 0x040fe40000000096 */
[----:B------:R-:W-:Y:S01]  /*84d0*/  PRMT R149, R2, 0x7632, R149 ;  /* 0x0000763202957816 */ /* 0x000fe20000000095 */
[----:B------:R-:W-:Y:S01]  /*84e0*/  FADD.FTZ R3, R98, R3 ;  /* 0x0000000362037221 */ /* 0x000fe20000010000 */
[----:B------:R-:W-:Y:S01]  /*84f0*/  LOP3.LUT R2, R100, 0xffff, RZ, 0xc0, !PT ;  /* 0x0000ffff64027812 */ /* 0x000fe200078ec0ff */
[----:B------:R-:W-:Y:S01]  /*8500*/  MUFU.EX2 R225, R55 ;  /* 0x0000003700e17308 */ /* 0x000fe20000000800 */
[----:B-1----:R1:W4:Y:S01]  /*8510*/  LDL.LU.S16 R46, [R1+0x48] ;  /* 0x00004800012e7983 */ /* 0x0023220000300600 */
[-C--:B------:R-:W-:Y:S08]  /*8520*/  HMMA.16816.F32.BF16 R36, R28, R12.reuse, RZ ;  /* 0x0000000c1c24723c */ /* 0x080ff000000418ff */
[----:B------:R-:W-:Y:S01]  /*8530*/  HMMA.16816.F32.BF16 R40, R20, R12, RZ ;  /* 0x0000000c1428723c */ /* 0x000fe200000418ff */
[----:B------:R-:W-:Y:S01]  /*8540*/  @!P4 HFMA2.BF16_V2 R228, -RZ.H0_H0, RZ.H0_H0, -R150.H0_H0 ;  /* 0x200000ffffe4c231 */ /* 0x000fe20000340996 */
[----:B------:R-:W1:Y:S01]  /*8550*/  MUFU.EX2 R237, R52 ;  /* 0x0000003400ed7308 */ /* 0x000e620000000800 */
[----:B------:R-:W-:-:S09]  /*8560*/  FADD.FTZ R5, R129, R128 ;  /* 0x0000008081057221 */ /* 0x000fd20000010000 */
[----:B------:R-:W-:Y:S08]  /*8570*/  HMMA.16816.F32.BF16 R240, R24, R8, R36 ;  /* 0x0000000818f0723c */ /* 0x000ff00000041824 */
[----:B------:R-:W-:Y:S01]  /*8580*/  HMMA.16816.F32.BF16 R36, R20, R14, RZ ;  /* 0x0000000e1424723c */ /* 0x000fe200000418ff */
[----:B------:R-:W-:-:S07]  /*8590*/  SHF.R.U32.HI R128, RZ, 0x8, R2 ;  /* 0x00000008ff807819 */ /* 0x000fce0000011602 */
[----:B------:R-:W-:Y:S01]  /*85a0*/  HMMA.16816.F32.BF16 R12, R28, R14, RZ ;  /* 0x0000000e1c0c723c */ /* 0x000fe200000418ff */
[----:B------:R-:W-:Y:S02]  /*85b0*/  PRMT R45, R150, 0x5410, R149 ;  /* 0x00005410962d7816 */ /* 0x000fe40000000095 */
[----:B------:R-:W-:Y:S01]  /*85c0*/  F2FP.BF16.F32.PACK_AB R2, R224, R230 ;  /* 0x000000e6e002723e */ /* 0x000fe200000010ff */
[----:B------:R-:W-:Y:S01]  /*85d0*/  MUFU.EX2 R226, R118 ;  /* 0x0000007600e27308 */ /* 0x000fe20000000800 */
[----:B------:R-:W-:Y:S02]  /*85e0*/  @!P4 PRMT R150, R228, 0x5410, RZ ;  /* 0x00005410e496c816 */ /* 0x000fe400000000ff */
[----:B------:R-:W-:-:S05]  /*85f0*/  PRMT R147, R2, 0x7632, R147 ;  /* 0x0000763202937816 */ /* 0x000fca0000000093 */
[----:B------:R-:W1:Y:S01]  /*8600*/  MUFU.EX2 R228, R119 ;  /* 0x0000007700e47308 */ /* 0x000e620000000800 */
[C---:B------:R-:W-:Y:S01]  /*8610*/  HMMA.16816.F32.BF16 R232, R16.reuse, R8, R40 ;  /* 0x0000000810e8723c */ /* 0x040fe20000041828 */
[----:B------:R-:W-:Y:S02]  /*8620*/  @P3 HFMA2.BF16_V2 R227, -RZ.H0_H0, RZ.H0_H0, -R149.H0_H0 ;  /* 0x200000ffffe33231 */ /* 0x000fe40000340995 */
[----:B------:R-:W-:Y:S01]  /*8630*/  FADD.FTZ R9, R83, R3 ;  /* 0x0000000353097221 */ /* 0x000fe20000010000 */
[----:B------:R-:W-:Y:S01]  /*8640*/  LOP3.LUT R3, R128, 0xffff, RZ, 0xc0, !PT ;  /* 0x0000ffff80037812 */ /* 0x000fe200078ec0ff */
[----:B------:R-:W-:Y:S01]  /*8650*/  @P0 HFMA2.BF16_V2 R229, -RZ.H0_H0, RZ.H0_H0, -R147.H0_H0 ;  /* 0x200000ffffe50231 */ /* 0x000fe20000340993 */
[----:B------:R-:W-:Y:S02]  /*8660*/  PRMT R148, R2, 0x7610, R148 ;  /* 0x0000761002947816 */ /* 0x000fe40000000094 */
[----:B------:R-:W-:Y:S01]  /*8670*/  @P3 PRMT R149, R227, 0x5410, RZ ;  /* 0x00005410e3953816 */ /* 0x000fe200000000ff */
[----:B------:R-:W-:Y:S01]  /*8680*/  HMMA.16816.F32.BF16 R216, R16, R10, R36 ;  /* 0x0000000a10d8723c */ /* 0x000fe20000041824 */
[----:B------:R-:W-:-:S02]  /*8690*/  ISETP.LE.U32.AND P3, PT, R3, UR12, PT ;  /* 0x0000000c03007c0c */ /* 0x000fc4000bf63070 */
[----:B-1----:R-:W-:-:S05]  /*86a0*/  F2FP.BF16.F32.PACK_AB R2, R237, R239 ;  /* 0x000000efed02723e */ /* 0x002fca00000010ff */
[----:B------:R-:W-:Y:S01]  /*86b0*/  HMMA.16816.F32.BF16 R208, R24, R10, R12 ;  /* 0x0000000a18d0723c */ /* 0x000fe2000004180c */
[----:B------:R-:W-:Y:S02]  /*86c0*/  PRMT R11, R148, 0x5410, R147 ;  /* 0x00005410940b7816 */ /* 0x000fe40000000093 */
[----:B------:R-:W-:Y:S02]  /*86d0*/  @P0 PRMT R147, R229, 0x5410, RZ ;  /* 0x00005410e5930816 */ /* 0x000fe400000000ff */
[----:B------:R-:W-:Y:S01]  /*86e0*/  ISETP.GT.U32.AND P0, PT, R132, UR12, PT ;  /* 0x0000000c84007c0c */ /* 0x000fe2000bf04070 */
[----:B------:R-:W1:Y:S01]  /*86f0*/  MUFU.EX2 R227, R53 ;  /* 0x0000003500e37308 */ /* 0x000e620000000800 */
[C---:B------:R-:W-:Y:S02]  /*8700*/  PRMT R146, R2.reuse, 0x7610, R146 ;  /* 0x0000761002927816 */ /* 0x040fe40000000092 */
[----:B------:R-:W-:Y:S02]  /*8710*/  PRMT R145, R2, 0x7632, R145 ;  /* 0x0000763202917816 */ /* 0x000fe40000000091 */
[----:B------:R-:W-:-:S04]  /*8720*/  F2FP.BF16.F32.PACK_AB R2, R228, R226 ;  /* 0x000000e2e402723e */ /* 0x000fc800000010ff */
[----:B------:R-:W-:Y:S01]  /*8730*/  PRMT R142, R2, 0x7632, R142 ;  /* 0x00007632028e7816 */ /* 0x000fe2000000008e */
[----:B------:R-:W-:Y:S02]  /*8740*/  @!P3 HFMA2.BF16_V2 R250, -RZ.H0_H0, RZ.H0_H0, -R145.H0_H0 ;  /* 0x200000fffffab231 */ /* 0x000fe40000340991 */
[----:B------:R-:W-:Y:S01]  /*8750*/  FADD.FTZ R7, R87, R7 ;  /* 0x0000000757077221 */ /* 0x000fe20000010000 */
[----:B------:R-:W-:Y:S01]  /*8760*/  PRMT R111, R146, 0x5410, R145 ;  /* 0x00005410926f7816 */ /* 0x000fe20000000091 */
[----:B------:R-:W-:Y:S02]  /*8770*/  @P0 HFMA2.BF16_V2 R252, -RZ.H0_H0, RZ.H0_H0, -R142.H0_H0 ;  /* 0x200000fffffc0231 */ /* 0x000fe4000034098e */
[----:B------:R-:W-:Y:S01]  /*8780*/  FADD.FTZ R8, R86, R4 ;  /* 0x0000000456087221 */ /* 0x000fe20000010000 */
[----:B------:R-:W-:Y:S01]  /*8790*/  LOP3.LUT R129, R100, 0xff, RZ, 0xc0, !PT ;  /* 0x000000ff64817812 */ /* 0x000fe200078ec0ff */
[----:B------:R-:W-:Y:S01]  /*87a0*/  FADD.FTZ R4, R97, R7 ;  /* 0x0000000761047221 */ /* 0x000fe20000010000 */
[----:B------:R-:W-:-:S02]  /*87b0*/  @!P3 PRMT R145, R250, 0x5410, RZ ;  /* 0x00005410fa91b816 */ /* 0x000fc400000000ff */
[----:B------:R-:W-:Y:S02]  /*87c0*/  PRMT R143, R2, 0x7610, R143 ;  /* 0x00007610028f7816 */ /* 0x000fe4000000008f */
[----:B------:R-:W-:Y:S01]  /*87d0*/  ISETP.GT.U32.AND P3, PT, R82, UR12, PT ;  /* 0x0000000c52007c0c */ /* 0x000fe2000bf64070 */
[----:B------:R1:W-:Y:S01]  /*87e0*/  MUFU.EX2 R205, R103 ;  /* 0x0000006700cd7308 */ /* 0x0003e20000000800 */
[----:B------:R-:W-:Y:S02]  /*87f0*/  PRMT R7, R252, 0x7610, R7 ;  /* 0x00007610fc077816 */ /* 0x000fe40000000007 */
[----:B------:R-:W-:Y:S02]  /*8800*/  ISETP.LE.U32.AND P4, PT, R129, UR12, PT ;  /* 0x0000000c81007c0c */ /* 0x000fe4000bf83070 */
[----:B------:R-:W-:-:S03]  /*8810*/  PRMT R119, R143, 0x5410, R142 ;  /* 0x000054108f777816 */ /* 0x000fc6000000008e */
[----:B------:R-:W1:Y:S02]  /*8820*/  MUFU.EX2 R231, R109 ;  /* 0x0000006d00e77308 */ /* 0x000e640000000800 */
[----:B-1----:R-:W-:Y:S02]  /*8830*/  F2FP.BF16.F32.PACK_AB R2, R227, R225 ;  /* 0x000000e1e302723e */ /* 0x002fe400000010ff */
[----:B------:R-:W-:Y:S02]  /*8840*/  @P0 PRMT R142, R7, 0x5410, RZ ;  /* 0x00005410078e0816 */ /* 0x000fe400000000ff */
[----:B------:R-:W-:Y:S01]  /*8850*/  ISETP.GT.U32.AND P0, PT, R81, UR12, PT ;  /* 0x0000000c51007c0c */ /* 0x000fe2000bf04070 */
[----:B------:R-:W-:Y:S01]  /*8860*/  FADD.FTZ R5, R121, R5 ;  /* 0x0000000579057221 */ /* 0x000fe20000010000 */
[C---:B------:R-:W-:Y:S02]  /*8870*/  PRMT R141, R2.reuse, 0x7610, R141 ;  /* 0x00007610028d7816 */ /* 0x040fe4000000008d */
[----:B------:R-:W-:Y:S01]  /*8880*/  PRMT R75, R2, 0x7632, R75 ;  /* 0x00007632024b7816 */ /* 0x000fe2000000004b */
[----:B------:R-:W-:Y:S01]  /*8890*/  FADD.FTZ R5, R122, R5 ;  /* 0x000000057a057221 */ /* 0x000fe20000010000 */
[----:B------:R-:W-:Y:S01]  /*88a0*/  SHF.R.U32.HI R2, RZ, 0x10, R35 ;  /* 0x00000010ff027819 */ /* 0x000fe20000011623 */
[----:B------:R-:W-:Y:S01]  /*88b0*/  @!P4 HFMA2.BF16_V2 R249, -RZ.H0_H0, RZ.H0_H0, -R146.H0_H0 ;  /* 0x200000fffff9c231 */ /* 0x000fe20000340992 */
[----:B------:R-:W-:Y:S01]  /*88c0*/  SHF.R.U32.HI R103, RZ, 0x18, R100 ;  /* 0x00000018ff677819 */ /* 0x000fe20000011664 */
[----:B------:R-:W-:Y:S01]  /*88d0*/  FADD.FTZ R40, R99, R5 ;  /* 0x0000000563287221 */ /* 0x000fe20000010000 */
[----:B------:R-:W-:-:S02]  /*88e0*/  LOP3.LUT R2, R2, 0xff, RZ, 0xc0, !PT ;  /* 0x000000ff02027812 */ /* 0x000fc400078ec0ff */
[----:B------:R-:W-:Y:S02]  /*88f0*/  F2FP.BF16.F32.PACK_AB R3, R231, R205 ;  /* 0x000000cde703723e */ /* 0x000fe400000010ff */
[----:B------:R-:W-:Y:S02]  /*8900*/  @!P4 PRMT R146, R249, 0x5410, RZ ;  /* 0x00005410f992c816 */ /* 0x000fe400000000ff */
[----:B------:R-:W-:Y:S02]  /*8910*/  PRMT R118, R141, 0x5410, R75 ;  /* 0x000054108d767816 */ /* 0x000fe4000000004b */
[----:B------:R-:W-:Y:S02]  /*8920*/  ISETP.LE.U32.AND P4, PT, R103, UR12, PT ;  /* 0x0000000c67007c0c */ /* 0x000fe4000bf83070 */
[C---:B------:R-:W-:Y:S02]  /*8930*/  PRMT R144, R3.reuse, 0x7610, R144 ;  /* 0x0000761003907816 */ /* 0x040fe40000000090 */
[----:B------:R-:W-:Y:S01]  /*8940*/  PRMT R140, R3, 0x7632, R140 ;  /* 0x00007632038c7816 */ /* 0x000fe2000000008c */
[----:B------:R-:W-:-:S03]  /*8950*/  FADD.FTZ R39, R110, R4 ;  /* 0x000000046e277221 */ /* 0x000fc60000010000 */
[----:B------:R-:W-:Y:S01]  /*8960*/  PRMT R252, R144, 0x5410, R140 ;  /* 0x0000541090fc7816 */ /* 0x000fe2000000008c */
[----:B------:R-:W-:Y:S01]  /*8970*/  FADD.FTZ R7, R117, R9 ;  /* 0x0000000975077221 */ /* 0x000fe20000010000 */
[----:B---3--:R-:W-:Y:S02]  /*8980*/  @P0 HFMA2.BF16_V2 R108, -RZ.H0_H0, RZ.H0_H0, -R75.H0_H0 ;  /* 0x200000ffff6c0231 */ /* 0x008fe4000034094b */
[----:B-----5:R-:W-:-:S05]  /*8990*/  @P3 HFMA2.BF16_V2 R44, -RZ.H0_H0, RZ.H0_H0, -R141.H0_H0 ;  /* 0x200000ffff2c3231 */ /* 0x020fca000034098d */
[----:B------:R-:W-:Y:S02]  /*89a0*/  PRMT R5, R44, 0x7610, R5 ;  /* 0x000076102c057816 */ /* 0x000fe40000000005 */
[----:B------:R-:W-:Y:S02]  /*89b0*/  PRMT R3, R108, 0x7610, R3 ;  /* 0x000076106c037816 */ /* 0x000fe40000000003 */
[----:B------:R-:W-:Y:S02]  /*89c0*/  @P3 PRMT R141, R5, 0x5410, RZ ;  /* 0x00005410058d3816 */ /* 0x000fe400000000ff */
[----:B------:R-:W-:Y:S01]  /*89d0*/  PRMT R5, R2, 0x5410, R48 ;  /* 0x0000541002057816 */ /* 0x000fe20000000030 */
[----:B------:R-:W-:Y:S01]  /*89e0*/  IMAD R2, R60, UR25, R62 ;  /* 0x000000193c027c24 */ /* 0x000fe2000f8e023e */
[----:B------:R-:W-:Y:S01]  /*89f0*/  @P0 PRMT R75, R3, 0x5410, RZ ;  /* 0x00005410034b0816 */ /* 0x000fe200000000ff */
[----:B------:R-:W-:-:S03]  /*8a00*/  IMAD.U32 R3, RZ, RZ, UR21 ;  /* 0x00000015ff037e24 */ /* 0x000fc6000f8e00ff */
[----:B------:R-:W-:Y:S02]  /*8a10*/  SHF.R.S32.HI R4, RZ, 0x1f, R2 ;  /* 0x0000001fff047819 */ /* 0x000fe40000011402 */
[----:B------:R-:W-:Y:S01]  /*8a20*/  IADD3 R2, P0, PT, R2, UR21, RZ ;  /* 0x0000001502027c10 */ /* 0x000fe2000ff1e0ff */
[----:B--2---:R-:W-:-:S03]  /*8a30*/  @!P4 HFMA2.BF16_V2 R96, -RZ.H0_H0, RZ.H0_H0, -R140.H0_H0 ;  /* 0x200000ffff60c231 */ /* 0x004fc6000034098c */
[----:B------:R-:W-:Y:S02]  /*8a40*/  LEA.HI.X.SX32 R3, R3, R4, 0x1, P0 ;  /* 0x0000000403037211 */ /* 0x000fe400000f0eff */
[----:B------:R-:W-:Y:S02]  /*8a50*/  LEA R36, P0, R2, UR6, 0x1 ;  /* 0x0000000602247c11 */ /* 0x000fe4000f8008ff */
[----:B------:R-:W-:Y:S02]  /*8a60*/  PRMT R12, R96, 0x7610, R12 ;  /* 0x00007610600c7816 */ /* 0x000fe4000000000c */
[----:B------:R-:W-:Y:S02]  /*8a70*/  LEA.HI.X R37, R2, UR7, R3, 0x1, P0 ;  /* 0x0000000702257c11 */ /* 0x000fe400080f0c03 */
[----:B------:R-:W-:Y:S02]  /*8a80*/  HSET2.LE.AND R2, R51, R6, PT ;  /* 0x0000000633027233 */ /* 0x000fe40003803000 */
[----:B------:R-:W-:-:S03]  /*8a90*/  @!P4 PRMT R140, R12, 0x5410, RZ ;  /* 0x000054100c8cc816 */ /* 0x000fc600000000ff */
[----:B------:R-:W-:Y:S02]  /*8aa0*/  LOP3.LUT R12, R214, R2, RZ, 0xc0, !PT ;  /* 0x00000002d60c7212 */ /* 0x000fe400078ec0ff */
[----:B------:R-:W-:Y:S02]  /*8ab0*/  HSET2.LE.AND R2, R54, R6, PT ;  /* 0x0000000636027233 */ /* 0x000fe40003803000 */
[----:B------:R-:W-:-:S03]  /*8ac0*/  LOP3.LUT R4, R221, 0xff00ff, RZ, 0xc0, !PT ;  /* 0x00ff00ffdd047812 */ /* 0x000fc600078ec0ff */
[----:B------:R-:W-:Y:S02]  /*8ad0*/  LOP3.LUT R13, R213, R2, RZ, 0xc0, !PT ;  /* 0x00000002d50d7212 */ /* 0x000fe400078ec0ff */
[--C-:B------:R-:W-:Y:S02]  /*8ae0*/  HSET2.LE.AND R2, R4, R6.reuse, PT ;  /* 0x0000000604027233 */ /* 0x100fe40003803000 */
[----:B------:R-:W-:-:S05]  /*8af0*/  HSET2.LE.AND R4, R5, R6, PT ;  /* 0x0000000605047233 */ /* 0x000fca0003803000 */
[----:B------:R-:W-:Y:S02]  /*8b00*/  LOP3.LUT R9, R161, R4, RZ, 0xc0, !PT ;  /* 0x00000004a1097212 */ /* 0x000fe400078ec0ff */
[----:B------:R-:W-:Y:S01]  /*8b10*/  LOP3.LUT R4, R56, 0xffff, RZ, 0xc0, !PT ;  /* 0x0000ffff38047812 */ /* 0x000fe200078ec0ff */
[----:B------:R1:W-:Y:S03]  /*8b20*/  STG.E.U16 desc[UR28][R36.64], R64 ;  /* 0x0000004024007986 */ /* 0x0003e6000c10151c */
[----:B-1----:R-:W-:Y:S02]  /*8b30*/  SHF.R.U32.HI R64, RZ, 0x8, R4 ;  /* 0x00000008ff407819 */ /* 0x002fe40000011604 */
[----:B------:R1:W2:Y:S01]  /*8b40*/  LDL.LU.S16 R4, [R1+0x4c] ;  /* 0x00004c0001047983 */ /* 0x0002a20000300600 */
[----:B------:R-:W-:-:S03]  /*8b50*/  FADD.FTZ R38, R131, R40 ;  /* 0x0000002883267221 */ /* 0x000fc60000010000 */
[----:B------:R-:W3:Y:S01]  /*8b60*/  LDSM.16.MT88.4 R40, [R80+0x7000] ;  /* 0x007000005028783b */ /* 0x000ee20000004200 */
[----:B------:R-:W-:Y:S01]  /*8b70*/  @P1 HFMA2.BF16_V2 R248, -RZ.H0_H0, RZ.H0_H0, -R148.H0_H0 ;  /* 0x200000fffff81231 */ /* 0x000fe20000340994 */
[----:B------:R-:W-:-:S04]  /*8b80*/  LOP3.LUT R83, R50, 0xff, RZ, 0xc0, !PT ;  /* 0x000000ff32537812 */ /* 0x000fc800078ec0ff */
[----:B------:R-:W-:Y:S02]  /*8b90*/  @P1 PRMT R148, R248, 0x5410, RZ ;  /* 0x00005410f8941816 */ /* 0x000fe400000000ff */
[----:B------:R-:W-:Y:S01]  /*8ba0*/  ISETP.LE.U32.AND P1, PT, R83, UR12, PT ;  /* 0x0000000c53007c0c */ /* 0x000fe2000bf23070 */
[----:B------:R-:W-:Y:S01]  /*8bb0*/  IMAD.MOV.U32 R60, RZ, RZ, R206 ;  /* 0x000000ffff3c7224 */ /* 0x000fe200078e00ce */
[--C-:B------:R-:W-:Y:S01]  /*8bc0*/  HSET2.LE.AND R3, R77, R6.reuse, PT ;  /* 0x000000064d037233 */ /* 0x100fe20003803000 */
[----:B------:R-:W-:Y:S01]  /*8bd0*/  IMAD.MOV.U32 R206, RZ, RZ, R207 ;  /* 0x000000ffffce7224 */ /* 0x000fe200078e00cf */
[----:B------:R-:W-:Y:S01]  /*8be0*/  LOP3.LUT R15, R74, R2, RZ, 0xc0, !PT ;  /* 0x000000024a0f7212 */ /* 0x000fe200078ec0ff */
[----:B------:R-:W-:Y:S01]  /*8bf0*/  IMAD.MOV.U32 R207, RZ, RZ, R173 ;  /* 0x000000ffffcf7224 */ /* 0x000fe200078e00ad */
[----:B------:R-:W-:Y:S01]  /*8c00*/  HSET2.LE.AND R2, R49, R6, PT ;  /* 0x0000000631027233 */ /* 0x000fe20003803000 */
[----:B------:R-:W-:Y:S01]  /*8c10*/  IMAD.MOV.U32 R62, RZ, RZ, R204 ;  /* 0x000000ffff3e7224 */ /* 0x000fe200078e00cc */
[----:B------:R-:W-:Y:S01]  /*8c20*/  MUFU.EX2 R173, R166 ;  /* 0x000000a600ad7308 */ /* 0x000fe20000000800 */
[----:B------:R1:W5:Y:S01]  /*8c30*/  LDL.LU.S16 R49, [R1+0x50] ;  /* 0x0000500001317983 */ /* 0x0003620000300600 */
[----:B------:R-:W-:-:S03]  /*8c40*/  LOP3.LUT R14, R78, R3, RZ, 0xc0, !PT ;  /* 0x000000034e0e7212 */ /* 0x000fc600078ec0ff */
[----:B----4-:R-:W-:Y:S01]  /*8c50*/  @!P1 HFMA2.BF16_V2 R102, -RZ.H0_H0, RZ.H0_H0, -R143.H0_H0 ;  /* 0x200000ffff669231 */ /* 0x010fe2000034098f */
[----:B------:R1:W4:Y:S02]  /*8c60*/  LDL.LU.S16 R48, [R1+0x54] ;  /* 0x0000540001307983 */ /* 0x0003240000300600 */
[----:B------:R-:W1:Y:S02]  /*8c70*/  MUFU.EX2 R204, R167 ;  /* 0x000000a700cc7308 */ /* 0x000e640000000800 */
[----:B------:R-:W-:Y:S02]  /*8c80*/  PRMT R10, R102, 0x7610, R10 ;  /* 0x00007610660a7816 */ /* 0x000fe4000000000a */
[----:B------:R-:W-:Y:S02]  /*8c90*/  HSET2.LE.AND R3, R47, R6, PT ;  /* 0x000000062f037233 */ /* 0x000fe40003803000 */
[----:B------:R-:W-:Y:S02]  /*8ca0*/  @!P1 PRMT R143, R10, 0x5410, RZ ;  /* 0x000054100a8f9816 */ /* 0x000fe400000000ff */
[----:B------:R-:W-:-:S02]  /*8cb0*/  LOP3.LUT R10, R45, R2, RZ, 0xc0, !PT ;  /* 0x000000022d0a7212 */ /* 0x000fc400078ec0ff */
[----:B------:R-:W-:Y:S01]  /*8cc0*/  LOP3.LUT R2, R64, 0xffff, RZ, 0xc0, !PT ;  /* 0x0000ffff40027812 */ /* 0x000fe200078ec0ff */
[----:B------:R-:W-:Y:S01]  /*8cd0*/  FADD.FTZ R44, R120, R8 ;  /* 0x00000008782c7221 */ /* 0x000fe20000010000 */
[----:B------:R-:W-:Y:S01]  /*8ce0*/  LOP3.LUT R8, R212, R3, RZ, 0xc0, !PT ;  /* 0x00000003d4087212 */ /* 0x000fe200078ec0ff */
[----:B---3--:R-:W-:Y:S01]  /*8cf0*/  HMMA.16816.F32.BF16 R96, R12, R40, R112 ;  /* 0x000000280c60723c */ /* 0x008fe20000041870 */
[----:B------:R-:W-:Y:S02]  /*8d00*/  LOP3.LUT R3, R79, 0xff00ff, RZ, 0xc0, !PT ;  /* 0x00ff00ff4f037812 */ /* 0x000fe400078ec0ff */
[----:B------:R-:W-:Y:S02]  /*8d10*/  ISETP.LE.U32.AND P1, PT, R2, UR12, PT ;  /* 0x0000000c02007c0c */ /* 0x000fe4000bf23070 */
[----:B-1----:R-:W-:Y:S02]  /*8d20*/  F2FP.BF16.F32.PACK_AB R2, R204, R173 ;  /* 0x000000adcc02723e */ /* 0x002fe400000010ff */
[----:B------:R-:W-:-:S02]  /*8d30*/  HSET2.LE.AND R3, R3, R6, PT ;  /* 0x0000000603037233 */ /* 0x000fc40003803000 */
[----:B------:R-:W-:-:S03]  /*8d40*/  PRMT R73, R2, 0x7632, R73 ;  /* 0x0000763202497816 */ /* 0x000fc60000000049 */
[----:B------:R-:W-:Y:S01]  /*8d50*/  LOP3.LUT R11, R11, R3, RZ, 0xc0, !PT ;  /* 0x000000030b0b7212 */ /* 0x000fe200078ec0ff */
[----:B------:R-:W-:Y:S01]  /*8d60*/  USHF.L.U32 UR6, UR25, 0x3, URZ ;  /* 0x0000000319067899 */ /* 0x000fe200080006ff */
[----:B------:R-:W-:Y:S02]  /*8d70*/  IMAD.MOV.U32 R108, RZ, RZ, R223 ;  /* 0x000000ffff6c7224 */ /* 0x000fe400078e00df */
[----:B------:R-:W-:-:S03]  /*8d80*/  IMAD.MOV.U32 R85, RZ, RZ, R222 ;  /* 0x000000ffff557224 */ /* 0x000fc600078e00de */
[----:B------:R-:W-:Y:S02]  /*8d90*/  IMAD.MOV.U32 R86, RZ, RZ, R96 ;  /* 0x000000ffff567224 */ /* 0x000fe400078e0060 */
[----:B------:R-:W-:Y:S02]  /*8da0*/  IMAD.MOV.U32 R96, RZ, RZ, R60 ;  /* 0x000000ffff607224 */ /* 0x000fe400078e003c */
[----:B------:R-:W-:Y:S02]  /*8db0*/  IMAD.MOV.U32 R60, RZ, RZ, R220 ;  /* 0x000000ffff3c7224 */ /* 0x000fe400078e00dc */
[----:B------:R-:W-:Y:S01]  /*8dc0*/  HMMA.16816.F32.BF16 R220, R8, R40, R104 ;  /* 0x0000002808dc723c */ /* 0x000fe20000041868 */
[----:B------:R-:W-:Y:S01]  /*8dd0*/  STG.E.U16 desc[UR28][R36.64+0x2], R63 ;  /* 0x0000023f24007986 */ /* 0x000fe2000c10151c */
[----:B------:R-:W-:Y:S02]  /*8de0*/  IMAD.MOV.U32 R101, RZ, RZ, R61 ;  /* 0x000000ffff657224 */ /* 0x000fe400078e003d */
[----:B------:R-:W-:-:S04]  /*8df0*/  IMAD.MOV.U32 R61, RZ, RZ, R215 ;  /* 0x000000ffff3d7224 */ /* 0x000fc800078e00d7 */
[----:B------:R-:W-:Y:S01]  /*8e00*/  HMMA.16816.F32.BF16 R212, R8, R42, R92 ;  /* 0x0000002a08d4723c */ /* 0x000fe2000004185c */
[----:B------:R-:W-:Y:S01]  /*8e10*/  IMAD.MOV.U32 R121, RZ, RZ, R59 ;  /* 0x000000ffff797224 */ /* 0x000fe200078e003b */
[----:B------:R-:W-:Y:S01]  /*8e20*/  LOP3.LUT R59, R56, 0xff, RZ, 0xc0, !PT ;  /* 0x000000ff383b7812 */ /* 0x000fe200078ec0ff */
[----:B--2---:R-:W-:-:S05]  /*8e30*/  @!P1 HFMA2.BF16_V2 R4, -RZ.H0_H0, RZ.H0_H0, -R73.H0_H0 ;  /* 0x200000ffff049231 */ /* 0x004fca0000340949 */
[----:B------:R-:W-:Y:S01]  /*8e40*/  PRMT R40, R4, 0x7610, R40 ;  /* 0x0000761004287816 */ /* 0x000fe20000000028 */
[----:B------:R-:W-:-:S04]  /*8e50*/  IMAD.U32 R4, RZ, RZ, UR6 ;  /* 0x00000006ff047e24 */ /* 0x000fc8000f8e00ff */
[----:B------:R-:W-:-:S05]  /*8e60*/  IMAD.WIDE R4, R4, 0x2, R36 ;  /* 0x0000000204047825 */ /* 0x000fca00078e0224 */
[----:B------:R1:W-:Y:S04]  /*8e70*/  STG.E.U16 desc[UR28][R4.64], R76 ;  /* 0x0000004c04007986 */ /* 0x0003e8000c10151c */
[----:B-1----:R1:W2:Y:S04]  /*8e80*/  LDL.LU.S16 R76, [R1+0x58] ;  /* 0x00005800014c7983 */ /* 0x0022a80000300600 */
[----:B------:R1:W3:Y:S01]  /*8e90*/  LDL.LU.S16 R92, [R1+0x5c] ;  /* 0x00005c00015c7983 */ /* 0x0002e20000300600 */
[----:B------:R-:W-:Y:S02]  /*8ea0*/  ISETP.LE.U32.AND P3, PT, R59, UR12, PT ;  /* 0x0000000c3b007c0c */ /* 0x000fe4000bf63070 */
[----:B------:R-:W-:Y:S01]  /*8eb0*/  PRMT R74, R2, 0x7610, R74 ;  /* 0x00007610024a7816 */ /* 0x000fe2000000004a */
[----:B------:R-:W-:-:S04]  /*8ec0*/  IMAD.MOV.U32 R102, RZ, RZ, R62 ;  /* 0x000000ffff667224 */ /* 0x000fc800078e003e */
[----:B------:R-:W-:Y:S02]  /*8ed0*/  IMAD.IADD R3, R102, 0x1, R57 ;  /* 0x0000000166037824 */ /* 0x000fe400078e0239 */
[----:B------:R-:W-:-:S04]  /*8ee0*/  FADD.FTZ R35, R127, R44 ;  /* 0x0000002c7f237221 */ /* 0x000fc80000010000 */
[----:B------:R-:W-:-:S05]  /*8ef0*/  @!P3 HFMA2.BF16_V2 R46, -RZ.H0_H0, RZ.H0_H0, -R74.H0_H0 ;  /* 0x200000ffff2eb231 */ /* 0x000fca000034094a */
[----:B------:R-:W-:Y:S02]  /*8f00*/  PRMT R41, R46, 0x7610, R41 ;  /* 0x000076102e297816 */ /* 0x000fe40000000029 */
[----:B------:R-:W1:Y:S01]  /*8f10*/  LDSM.16.MT88.4 R44, [R3+0x6000] ;  /* 0x00600000032c783b */ /* 0x000e620000004200 */
[----:B------:R-:W-:Y:S01]  /*8f20*/  IMAD.MOV.U32 R62, RZ, RZ, R188 ;  /* 0x000000ffff3e7224 */ /* 0x000fe200078e00bc */
[----:B------:R-:W-:Y:S01]  /*8f30*/  MUFU.EX2 R166, R116 ;  /* 0x0000007400a67308 */ /* 0x000fe20000000800 */
[----:B------:R-:W-:Y:S01]  /*8f40*/  PRMT R2, R56, 0x7632, R2 ;  /* 0x0000763238027816 */ /* 0x000fe20000000002 */
[----:B------:R-:W-:-:S06]  /*8f50*/  @!P5 HFMA2.BF16_V2 R251, -RZ.H0_H0, RZ.H0_H0, -R144.H0_H0 ;  /* 0x200000fffffbd231 */ /* 0x000fcc0000340990 */
[----:B------:R-:W-:Y:S01]  /*8f60*/  MUFU.EX2 R188, R124 ;  /* 0x0000007c00bc7308 */ /* 0x000fe20000000800 */
[----:B------:R-:W-:-:S07]  /*8f70*/  LOP3.LUT R2, R2, 0xff, RZ, 0xc0, !PT ;  /* 0x000000ff02027812 */ /* 0x000fce00078ec0ff */
[----:B------:R-:W5:Y:S08]  /*8f80*/  MUFU.EX2 R161, R123 ;  /* 0x0000007b00a17308 */ /* 0x000f700000000800 */
[----:B------:R-:W4:Y:S01]  /*8f90*/  MUFU.EX2 R167, R136 ;  /* 0x0000008800a77308 */ /* 0x000f220000000800 */
[----:B------:R-:W-:Y:S02]  /*8fa0*/  ISETP.LE.U32.AND P0, PT, R2, UR12, PT ;  /* 0x0000000c02007c0c */ /* 0x000fe4000bf03070 */
[----:B------:R-:W-:-:S02]  /*8fb0*/  PRMT R2, R58, 0x7770, RZ ;  /* 0x000077703a027816 */ /* 0x000fc400000000ff */
[----:B------:R-:W-:Y:S02]  /*8fc0*/  @!P5 PRMT R144, R251, 0x5410, RZ ;  /* 0x00005410fb90d816 */ /* 0x000fe400000000ff */
[----:B------:R-:W-:Y:S01]  /*8fd0*/  PRMT R102, R74, 0x5410, R73 ;  /* 0x000054104a667816 */ /* 0x000fe20000000049 */
[----:B------:R-:W-:Y:S01]  /*8fe0*/  HMMA.16816.F32.BF16 R248, R12, R42, R88 ;  /* 0x0000002a0cf8723c */ /* 0x000fe20000041858 */
[----:B------:R-:W-:Y:S01]  /*8ff0*/  @!P3 PRMT R74, R41, 0x5410, RZ ;  /* 0x00005410294ab816 */ /* 0x000fe200000000ff */
[----:B------:R-:W-:Y:S01]  /*9000*/  FADD.FTZ R7, R126, R7 ;  /* 0x000000077e077221 */ /* 0x000fe20000010000 */
[----:B------:R-:W-:Y:S02]  /*9010*/  @!P1 PRMT R73, R40, 0x5410, RZ ;  /* 0x0000541028499816 */ /* 0x000fe400000000ff */
[----:B------:R-:W1:Y:S01]  /*9020*/  LDSM.16.MT88.4 R40, [R3+0x6800] ;  /* 0x006800000328783b */ /* 0x000e620000004200 */
[----:B------:R-:W-:Y:S01]  /*9030*/  ISETP.LE.U32.AND P1, PT, R2, UR12, PT ;  /* 0x0000000c02007c0c */ /* 0x000fe2000bf23070 */
[----:B------:R-:W-:-:S02]  /*9040*/  IMAD.MOV.U32 R63, RZ, RZ, R207 ;  /* 0x000000ffff3f7224 */ /* 0x000fc400078e00cf */
[----:B------:R-:W-:Y:S01]  /*9050*/  FADD.FTZ R207, R133, R7 ;  /* 0x0000000785cf7221 */ /* 0x000fe20000010000 */
[----:B-----5:R-:W-:Y:S02]  /*9060*/  F2FP.BF16.F32.PACK_AB R7, R161, R166 ;  /* 0x000000a6a107723e */ /* 0x020fe400000010ff */
[----:B----4-:R-:W-:Y:S01]  /*9070*/  F2FP.BF16.F32.PACK_AB R2, R167, R188 ;  /* 0x000000bca702723e */ /* 0x010fe200000010ff */
[----:B------:R4:W-:Y:S01]  /*9080*/  STG.E.U16 desc[UR28][R4.64+0x2], R72 ;  /* 0x0000024804007986 */ /* 0x0009e2000c10151c */
[----:B------:R-:W-:Y:S01]  /*9090*/  PRMT R67, R7, 0x7610, R67 ;  /* 0x0000761007437816 */ /* 0x000fe20000000043 */
[----:B------:R-:W-:Y:S01]  /*90a0*/  FADD.FTZ R38, R134, R38 ;  /* 0x0000002686267221 */ /* 0x000fe20000010000 */
[----:B------:R-:W-:-:S03]  /*90b0*/  IMAD.MOV.U32 R110, RZ, RZ, R206 ;  /* 0x000000ffff6e7224 */ /* 0x000fc600078e00ce */
[----:B------:R-:W-:Y:S02]  /*90c0*/  @!P0 HFMA2.BF16_V2 R49, -RZ.H0_H0, RZ.H0_H0, -R67.H0_H0 ;  /* 0x200000ffff318231 */ /* 0x000fe40000340943 */
[----:B------:R-:W-:Y:S01]  /*90d0*/  FADD.FTZ R131, R135, R35 ;  /* 0x0000002387837221 */ /* 0x000fe20000010000 */
[--C-:B------:R-:W-:Y:S02]  /*90e0*/  FADD.FTZ R206, R138, R38.reuse ;  /* 0x000000268ace7221 */ /* 0x100fe40000010000 */
[----:B------:R-:W-:Y:S02]  /*90f0*/  PRMT R38, R49, 0x7610, R38 ;  /* 0x0000761031267816 */ /* 0x000fe40000000026 */
[----:B----4-:R-:W-:-:S05]  /*9100*/  PRMT R72, R2, 0x7610, R72 ;  /* 0x0000761002487816 */ /* 0x010fca0000000048 */
[----:B------:R-:W-:-:S05]  /*9110*/  @!P1 HFMA2.BF16_V2 R48, -RZ.H0_H0, RZ.H0_H0, -R72.H0_H0 ;  /* 0x200000ffff309231 */ /* 0x000fca0000340948 */
[----:B------:R-:W-:Y:S02]  /*9120*/  PRMT R35, R48, 0x7610, R35 ;  /* 0x0000761030237816 */ /* 0x000fe40000000023 */
[----:B-1----:R-:W-:Y:S01]  /*9130*/  HMMA.16816.F32.BF16 R48, R20, R44, RZ ;  /* 0x0000002c1430723c */ /* 0x002fe200000418ff */
[----:B------:R-:W-:Y:S02]  /*9140*/  PRMT R66, R2, 0x7632, R66 ;  /* 0x0000763202427816 */ /* 0x000fe40000000042 */
[----:B------:R-:W-:Y:S02]  /*9150*/  PRMT R65, R7, 0x7632, R65 ;  /* 0x0000763207417816 */ /* 0x000fe40000000041 */
[----:B------:R-:W-:Y:S02]  /*9160*/  PRMT R229, R72, 0x5410, R66 ;  /* 0x0000541048e57816 */ /* 0x000fe40000000042 */
[----:B------:R-:W-:Y:S01]  /*9170*/  @!P1 PRMT R72, R35, 0x5410, RZ ;  /* 0x0000541023489816 */ /* 0x000fe200000000ff */
[----:B------:R-:W-:Y:S01]  /*9180*/  IMAD.MOV.U32 R122, RZ, RZ, R101 ;  /* 0x000000ffff7a7224 */ /* 0x000fe200078e0065 */
[----:B------:R-:W-:-:S02]  /*9190*/  PRMT R2, R58, 0x7771, RZ ;  /* 0x000077713a027816 */ /* 0x000fc400000000ff */
[----:B------:R-:W-:Y:S01]  /*91a0*/  SHF.R.U32.HI R35, RZ, 0x18, R56 ;  /* 0x00000018ff237819 */ /* 0x000fe20000011638 */
[----:B------:R-:W-:Y:S01]  /*91b0*/  HMMA.16816.F32.BF16 R52, R28, R44, RZ ;  /* 0x0000002c1c34723c */ /* 0x000fe200000418ff */
[----:B------:R-:W-:Y:S02]  /*91c0*/  PRMT R101, R67, 0x5410, R65 ;  /* 0x0000541043657816 */ /* 0x000fe40000000041 */
[----:B------:R-:W-:Y:S02]  /*91d0*/  @!P0 PRMT R67, R38, 0x5410, RZ ;  /* 0x0000541026438816 */ /* 0x000fe400000000ff */
[----:B------:R-:W-:-:S03]  /*91e0*/  ISETP.GT.U32.AND P1, PT, R2, UR12, PT ;  /* 0x0000000c02007c0c */ /* 0x000fc6000bf24070 */
[----:B------:R-:W-:Y:S01]  /*91f0*/  HMMA.16816.F32.BF16 R88, R16, R40, R48 ;  /* 0x000000281058723c */ /* 0x000fe20000041830 */
[----:B------:R-:W-:-:S07]  /*9200*/  ISETP.LE.U32.AND P0, PT, R35, UR12, PT ;  /* 0x0000000c23007c0c */ /* 0x000fce000bf03070 */
[-C--:B------:R-:W-:Y:S08]  /*9210*/  HMMA.16816.F32.BF16 R48, R20, R46.reuse, RZ ;  /* 0x0000002e1430723c */ /* 0x080ff000000418ff */
[----:B------:R-:W-:Y:S01]  /*9220*/  HMMA.16816.F32.BF16 R44, R28, R46, RZ ;  /* 0x0000002e1c2c723c */ /* 0x000fe200000418ff */
[----:B------:R-:W-:Y:S01]  /*9230*/  FADD.FTZ R39, R125, R39 ;  /* 0x000000277d277221 */ /* 0x000fe20000010000 */
[----:B------:R-:W-:-:S03]  /*9240*/  IMAD.U32 R7, RZ, RZ, UR25 ;  /* 0x00000019ff077e24 */ /* 0x000fc6000f8e00ff */
[----:B------:R-:W-:Y:S01]  /*9250*/  FADD.FTZ R115, R137, R39 ;  /* 0x0000002789737221 */ /* 0x000fe20000010000 */
[----:B------:R-:W-:-:S04]  /*9260*/  IMAD.WIDE R38, R7, 0x70, R4 ;  /* 0x0000007007267825 */ /* 0x000fc800078e0204 */
[----:B------:R-:W-:Y:S02]  /*9270*/  IMAD.IADD R7, R0, 0x1, R3 ;  /* 0x0000000100077824 */ /* 0x000fe400078e0203 */
[----:B------:R-:W-:Y:S02]  /*9280*/  IMAD.MOV.U32 R120, RZ, RZ, R97 ;  /* 0x000000ffff787224 */ /* 0x000fe400078e0061 */
[----:B------:R-:W-:Y:S02]  /*9290*/  IMAD.MOV.U32 R117, RZ, RZ, R98 ;  /* 0x000000ffff757224 */ /* 0x000fe400078e0062 */
[----:B------:R-:W-:Y:S02]  /*92a0*/  IMAD.MOV.U32 R87, RZ, RZ, R99 ;  /* 0x000000ffff577224 */ /* 0x000fe400078e0063 */
[----:B------:R-:W-:Y:S02]  /*92b0*/  IMAD.MOV.U32 R109, RZ, RZ, R96 ;  /* 0x000000ffff6d7224 */ /* 0x000fe400078e0060 */
[----:B------:R-:W-:Y:S01]  /*92c0*/  HMMA.16816.F32.BF16 R96, R24, R40, R52 ;  /* 0x000000281860723c */ /* 0x000fe20000041834 */
[----:B------:R-:W-:-:S02]  /*92d0*/  IMAD.MOV.U32 R107, RZ, RZ, R110 ;  /* 0x000000ffff6b7224 */ /* 0x000fc400078e006e */
[----:B------:R-:W-:Y:S02]  /*92e0*/  IMAD.MOV.U32 R110, RZ, RZ, R109 ;  /* 0x000000ffff6e7224 */ /* 0x000fe400078e006d */
[----:B------:R-:W-:Y:S02]  /*92f0*/  IMAD.MOV.U32 R109, RZ, RZ, R122 ;  /* 0x000000ffff6d7224 */ /* 0x000fe400078e007a */
[----:B------:R-:W-:Y:S02]  /*9300*/  IMAD.MOV.U32 R106, RZ, RZ, R63 ;  /* 0x000000ffff6a7224 */ /* 0x000fe400078e003f */
[----:B------:R-:W-:Y:S02]  /*9310*/  IMAD.MOV.U32 R122, RZ, RZ, R62 ;  /* 0x000000ffff7a7224 */ /* 0x000fe400078e003e */
[----:B------:R-:W-:Y:S02]  /*9320*/  IMAD.MOV.U32 R126, RZ, RZ, R60 ;  /* 0x000000ffff7e7224 */ /* 0x000fe400078e003c */
[----:B------:R-:W-:-:S02]  /*9330*/  IMAD.MOV.U32 R127, RZ, RZ, R61 ;  /* 0x000000ffff7f7224 */ /* 0x000fc400078e003d */
[----:B--2---:R-:W-:Y:S02]  /*9340*/  @P1 HFMA2.BF16_V2 R76, -RZ.H0_H0, RZ.H0_H0, -R66.H0_H0 ;  /* 0x200000ffff4c1231 */ /* 0x004fe40000340942 */
[----:B---3--:R-:W-:-:S03]  /*9350*/  @!P0 HFMA2.BF16_V2 R92, -RZ.H0_H0, RZ.H0_H0, -R65.H0_H0 ;  /* 0x200000ffff5c8231 */ /* 0x008fc60000340941 */
[----:B------:R-:W-:Y:S02]  /*9360*/  PRMT R5, R76, 0x7610, R5 ;  /* 0x000076104c057816 */ /* 0x000fe40000000005 */
[----:B------:R-:W-:Y:S01]  /*9370*/  HMMA.16816.F32.BF16 R76, R16, R42, R48 ;  /* 0x0000002a104c723c */ /* 0x000fe20000041830 */
[----:B------:R-:W-:-:S07]  /*9380*/  PRMT R4, R92, 0x7610, R4 ;  /* 0x000076105c047816 */ /* 0x000fce0000000004 */
[----:B------:R-:W-:Y:S01]  /*9390*/  HMMA.16816.F32.BF16 R92, R24, R42, R44 ;  /* 0x0000002a185c723c */ /* 0x000fe2000004182c */
[----:B------:R-:W1:Y:S07]  /*93a0*/  LDSM.16.MT88.4 R40, [R7+0x6000] ;  /* 0x006000000728783b */ /* 0x000e6e0000004200 */
[C---:B-1----:R-:W-:Y:S08]  /*93b0*/  HMMA.16816.F32.BF16 R52, R20.reuse, R40, RZ ;  /* 0x000000281434723c */ /* 0x042ff000000418ff */
[----:B------:R-:W-:Y:S01]  /*93c0*/  HMMA.16816.F32.BF16 R48, R20, R42, RZ ;  /* 0x0000002a1430723c */ /* 0x000fe200000418ff */
[----:B------:R-:W1:Y:S07]  /*93d0*/  LDSM.16.MT88.4 R20, [R7+0x6800] ;  /* 0x006800000714783b */ /* 0x000e6e0000004200 */
[C---:B------:R-:W-:Y:S08]  /*93e0*/  HMMA.16816.F32.BF16 R44, R28.reuse, R40, RZ ;  /* 0x000000281c2c723c */ /* 0x040ff000000418ff */
[----:B------:R-:W-:-:S12]  /*93f0*/  HMMA.16816.F32.BF16 R28, R28, R42, RZ ;  /* 0x0000002a1c1c723c */ /* 0x000fd800000418ff */
[-C--:B-1----:R-:W-:Y:S08]  /*9400*/  HMMA.16816.F32.BF16 R60, R24, R20.reuse, R44 ;  /* 0x00000014183c723c */ /* 0x082ff0000004182c */
[C---:B------:R-:W-:Y:S08]  /*9410*/  HMMA.16816.F32.BF16 R44, R16.reuse, R20, R52 ;  /* 0x00000014102c723c */ /* 0x040ff00000041834 */
[----:B------:R-:W-:Y:S01]  /*9420*/  HMMA.16816.F32.BF16 R40, R16, R22, R48 ;  /* 0x000000161028723c */ /* 0x000fe20000041830 */
[----:B------:R-:W1:Y:S01]  /*9430*/  LDSM.16.MT88.4 R16, [R57+0x7000] ;  /* 0x007000003910783b */ /* 0x000e620000004200 */
[----:B------:R-:W-:-:S02]  /*9440*/  IMAD.MOV.U32 R52, RZ, RZ, R139 ;  /* 0x000000ffff347224 */ /* 0x000fc400078e008b */
[----:B------:R-:W-:Y:S02]  /*9450*/  IMAD.MOV.U32 R53, RZ, RZ, R110 ;  /* 0x000000ffff357224 */ /* 0x000fe400078e006e */
[----:B------:R-:W-:Y:S02]  /*9460*/  IMAD.MOV.U32 R54, RZ, RZ, R109 ;  /* 0x000000ffff367224 */ /* 0x000fe400078e006d */
[----:B------:R-:W-:Y:S01]  /*9470*/  HMMA.16816.F32.BF16 R28, R24, R22, R28 ;  /* 0x00000016181c723c */ /* 0x000fe2000004181c */
[----:B------:R-:W2:Y:S07]  /*9480*/  LDSM.16.MT88.4 R20, [R7+0x7000] ;  /* 0x007000000714783b */ /* 0x000eae0000004200 */
[----:B-1----:R-:W-:Y:S01]  /*9490*/  HMMA.16816.F32.BF16 R136, R12, R16, R240 ;  /* 0x000000100c88723c */ /* 0x002fe200000418f0 */
[----:B------:R-:W-:-:S02]  /*94a0*/  IMAD.MOV.U32 R243, RZ, RZ, R106 ;  /* 0x000000fffff37224 */ /* 0x000fc400078e006a */
[----:B------:R-:W-:Y:S02]  /*94b0*/  IMAD.MOV.U32 R242, RZ, RZ, R107 ;  /* 0x000000fffff27224 */ /* 0x000fe400078e006b */
[----:B------:R-:W-:Y:S02]  /*94c0*/  IMAD.MOV.U32 R241, RZ, RZ, R111 ;  /* 0x000000fffff17224 */ /* 0x000fe400078e006f */
[----:B------:R-:W-:Y:S01]  /*94d0*/  IMAD.MOV.U32 R240, RZ, RZ, R108 ;  /* 0x000000fffff07224 */ /* 0x000fe200078e006c */
[C---:B------:R-:W-:Y:S08]  /*94e0*/  HMMA.16816.F32.BF16 R104, R8.reuse, R18, R216 ;  /* 0x000000120868723c */ /* 0x040ff000000418d8 */
[----:B------:R-:W-:Y:S08]  /*94f0*/  HMMA.16816.F32.BF16 R108, R8, R16, R232 ;  /* 0x00000010086c723c */ /* 0x000ff000000418e8 */
[----:B------:R-:W-:Y:S01]  /*9500*/  HMMA.16816.F32.BF16 R48, R12, R18, R208 ;  /* 0x000000120c30723c */ /* 0x000fe200000418d0 */
[----:B------:R-:W1:Y:S01]  /*9510*/  LDSM.16.MT88.4 R16, [R3+0x7000] ;  /* 0x007000000310783b */ /* 0x000e620000004200 */
[----:B------:R-:W-:-:S02]  /*9520*/  IMAD.MOV.U32 R55, RZ, RZ, R122 ;  /* 0x000000ffff377224 */ /* 0x000fc400078e007a */
[----:B------:R-:W-:Y:S02]  /*9530*/  IMAD.MOV.U32 R233, RZ, RZ, R120 ;  /* 0x000000ffffe97224 */ /* 0x000fe400078e0078 */
[----:B------:R-:W-:Y:S02]  /*9540*/  IMAD.MOV.U32 R216, RZ, RZ, R121 ;  /* 0x000000ffffd87224 */ /* 0x000fe400078e0079 */
[-C--:B--2---:R-:W-:Y:S08]  /*9550*/  HMMA.16816.F32.BF16 R44, R8, R20.reuse, R44 ;  /* 0x00000014082c723c */ /* 0x084ff0000004182c */
[C---:B------:R-:W-:Y:S01]  /*9560*/  HMMA.16816.F32.BF16 R60, R12.reuse, R20, R60 ;  /* 0x000000140c3c723c */ /* 0x040fe2000004183c */
[----:B------:R2:W3:Y:S07]  /*9570*/  LDL.LU.S16 R21, [R1+0x64] ;  /* 0x0000640001157983 */ /* 0x0004ee0000300600 */
[C---:B------:R-:W-:Y:S08]  /*9580*/  HMMA.16816.F32.BF16 R28, R12.reuse, R22, R28 ;  /* 0x000000160c1c723c */ /* 0x040ff0000004181c */
[C---:B-1----:R-:W-:Y:S08]  /*9590*/  HMMA.16816.F32.BF16 R120, R12.reuse, R16, R96 ;  /* 0x000000100c78723c */ /* 0x042ff00000041860 */
[----:B------:R-:W-:Y:S01]  /*95a0*/  HMMA.16816.F32.BF16 R24, R12, R18, R92 ;  /* 0x000000120c18723c */ /* 0x000fe2000004185c */
[----:B------:R2:W4:Y:S01]  /*95b0*/  LDL.LU.S16 R13, [R1+0x68] ;  /* 0x00006800010d7983 */ /* 0x0005220000300600 */
[----:B------:R-:W-:Y:S01]  /*95c0*/  @!P0 PRMT R65, R4, 0x5410, RZ ;  /* 0x0000541004418816 */ /* 0x000fe200000000ff */
[----:B------:R-:W-:-:S05]  /*95d0*/  IMAD.MOV.U32 R4, RZ, RZ, R58 ;  /* 0x000000ffff047224 */ /* 0x000fca00078e003a */
[----:B------:R-:W-:-:S04]  /*95e0*/  LOP3.LUT R4, R4, 0xff, RZ, 0xc0, !PT ;  /* 0x000000ff04047812 */ /* 0x000fc800078ec0ff */
[----:B------:R-:W-:Y:S02]  /*95f0*/  PRMT R114, R4, 0x5410, R2 ;  /* 0x0000541004727816 */ /* 0x000fe40000000002 */
[----:B------:R-:W-:Y:S02]  /*9600*/  SHF.R.U32.HI R2, RZ, 0x10, R56 ;  /* 0x00000010ff027819 */ /* 0x000fe40000011638 */
[----:B------:R-:W-:Y:S02]  /*9610*/  PRMT R4, R59, 0x5410, R64 ;  /* 0x000054103b047816 */ /* 0x000fe40000000040 */
[----:B------:R-:W-:Y:S02]  /*9620*/  @P1 PRMT R66, R5, 0x5410, RZ ;  /* 0x0000541005421816 */ /* 0x000fe400000000ff */
[C---:B------:R-:W-:Y:S02]  /*9630*/  PRMT R112, R58.reuse, 0x7773, RZ ;  /* 0x000077733a707816 */ /* 0x040fe400000000ff */
[----:B------:R-:W-:-:S02]  /*9640*/  PRMT R113, R58, 0x7772, RZ ;  /* 0x000077723a717816 */ /* 0x000fc400000000ff */
[----:B------:R-:W-:Y:S02]  /*9650*/  LOP3.LUT R5, R2, 0xff, RZ, 0xc0, !PT ;  /* 0x000000ff02057812 */ /* 0x000fe400078ec0ff */
[----:B------:R-:W-:Y:S01]  /*9660*/  PRMT R58, R82, 0x5410, R81 ;  /* 0x00005410523a7816 */ /* 0x000fe20000000051 */
[----:B------:R1:W-:Y:S01]  /*9670*/  STG.E.U16 desc[UR28][R38.64], R84 ;  /* 0x0000005426007986 */ /* 0x0003e2000c10151c */
[----:B------:R-:W-:Y:S01]  /*9680*/  IMAD.MOV.U32 R235, RZ, RZ, R87 ;  /* 0x000000ffffeb7224 */ /* 0x000fe200078e0057 */
[----:B------:R-:W-:Y:S01]  /*9690*/  HSET2.LE.AND R2, R4, R6, PT ;  /* 0x0000000604027233 */ /* 0x000fe20003803000 */
[----:B------:R-:W-:Y:S01]  /*96a0*/  IMAD.MOV.U32 R232, RZ, RZ, R86 ;  /* 0x000000ffffe87224 */ /* 0x000fe200078e0056 */
[----:B------:R-:W-:Y:S01]  /*96b0*/  HMMA.16816.F32.BF16 R88, R8, R16, R88 ;  /* 0x000000100858723c */ /* 0x000fe20000041858 */
[----:B------:R-:W-:Y:S01]  /*96c0*/  IMAD.MOV.U32 R217, RZ, RZ, R85 ;  /* 0x000000ffffd97224 */ /* 0x000fe200078e0055 */
[----:B------:R-:W-:Y:S02]  /*96d0*/  PRMT R4, R5, 0x5410, R35 ;  /* 0x0000541005047816 */ /* 0x000fe40000000023 */
[----:B------:R-:W-:-:S04]  /*96e0*/  LOP3.LUT R5, R58, 0xff00ff, RZ, 0xc0, !PT ;  /* 0x00ff00ff3a057812 */ /* 0x000fc800078ec0ff */
[----:B------:R-:W-:Y:S01]  /*96f0*/  HMMA.16816.F32.BF16 R40, R8, R22, R40 ;  /* 0x000000160828723c */ /* 0x000fe20000041828 */
[----:B------:R-:W-:Y:S01]  /*9700*/  HSET2.LE.AND R5, R5, R6, PT ;  /* 0x0000000605057233 */ /* 0x000fe20003803000 */
[----:B------:R-:W-:Y:S01]  /*9710*/  MUFU.EX2 R14, R216 ;  /* 0x000000d8000e7308 */ /* 0x000fe20000000800 */
[----:B------:R-:W-:-:S05]  /*9720*/  IMAD.MOV.U32 R234, RZ, RZ, R117 ;  /* 0x000000ffffea7224 */ /* 0x000fca00078e0075 */
[----:B-1----:R-:W-:Y:S01]  /*9730*/  HMMA.16816.F32.BF16 R84, R8, R18, R76 ;  /* 0x000000120854723c */ /* 0x002fe2000004184c */
[----:B------:R-:W-:Y:S01]  /*9740*/  PRMT R8, R83, 0x5410, R132 ;  /* 0x0000541053087816 */ /* 0x000fe20000000084 */
[----:B------:R-:W1:Y:S01]  /*9750*/  MUFU.EX2 R15, R217 ;  /* 0x000000d9000f7308 */ /* 0x000e620000000800 */
[----:B------:R-:W-:Y:S01]  /*9760*/  LOP3.LUT R76, R102, R2, RZ, 0xc0, !PT ;  /* 0x00000002664c7212 */ /* 0x000fe200078ec0ff */
[----:B------:R5:W2:Y:S01]  /*9770*/  LDSM.16.MT88.4 R16, [R7+0x7800] ;  /* 0x007800000710783b */ /* 0x000aa20000004200 */
[--C-:B------:R-:W-:Y:S02]  /*9780*/  HSET2.LE.AND R2, R4, R6.reuse, PT ;  /* 0x0000000604027233 */ /* 0x100fe40003803000 */
[----:B------:R-:W-:Y:S01]  /*9790*/  HSET2.LE.AND R4, R8, R6, PT ;  /* 0x0000000608047233 */ /* 0x000fe20003803000 */
[----:B------:R-:W-:Y:S01]  /*97a0*/  IMAD.MOV.U32 R218, RZ, RZ, R127 ;  /* 0x000000ffffda7224 */ /* 0x000fe200078e007f */
[----:B------:R-:W-:Y:S01]  /*97b0*/  LOP3.LUT R79, R118, R5, RZ, 0xc0, !PT ;  /* 0x00000005764f7212 */ /* 0x000fe200078ec0ff */
[----:B------:R-:W-:Y:S01]  /*97c0*/  IMAD.MOV.U32 R219, RZ, RZ, R126 ;  /* 0x000000ffffdb7224 */ /* 0x000fe200078e007e */
[----:B------:R-:W-:Y:S01]  /*97d0*/  LOP3.LUT R77, R101, R2, RZ, 0xc0, !PT ;  /* 0x00000002654d7212 */ /* 0x000fe200078ec0ff */
[----:B------:R-:W-:Y:S01]  /*97e0*/  FADD.FTZ R20, R246, R115 ;  /* 0x00000073f6147221 */ /* 0x000fe20000010000 */
[----:B------:R-:W-:-:S02]  /*97f0*/  LOP3.LUT R78, R119, R4, RZ, 0xc0, !PT ;  /* 0x00000004774e7212 */ /* 0x000fc400078ec0ff */
[----:B------:R-:W-:Y:S01]  /*9800*/  ISETP.GT.U32.AND P1, PT, R113, UR12, PT ;  /* 0x0000000c71007c0c */ /* 0x000fe2000bf24070 */
[----:B------:R1:W-:Y:S01]  /*9810*/  LDSM.16.MT88.4 R116, [R3+0x7800] ;  /* 0x007800000374783b */ /* 0x0003e20000004200 */
[----:B------:R-:W-:Y:S02]  /*9820*/  SHF.R.U32.HI R2, RZ, 0x10, R100 ;  /* 0x00000010ff027819 */ /* 0x000fe40000011664 */
[----:B------:R-:W-:Y:S01]  /*9830*/  ISETP.GT.U32.AND P0, PT, R112, UR12, PT ;  /* 0x0000000c70007c0c */ /* 0x000fe2000bf04070 */
[----:B------:R-:W-:Y:S01]  /*9840*/  FADD.FTZ R12, R218, R131 ;  /* 0x00000083da0c7221 */ /* 0x000fe20000010000 */
[----:B------:R-:W-:Y:S01]  /*9850*/  LOP3.LUT R2, R2, 0xff, RZ, 0xc0, !PT ;  /* 0x000000ff02027812 */ /* 0x000fe200078ec0ff */
[----:B------:R-:W-:Y:S01]  /*9860*/  FADD.FTZ R8, R240, R206 ;  /* 0x000000cef0087221 */ /* 0x000fe20000010000 */
[----:B------:R-:W-:Y:S02]  /*9870*/  STG.E.U16 desc[UR28][R38.64+0x2], R130 ;  /* 0x0000028226007986 */ /* 0x000fe4000c10151c */
[----:B-----5:R-:W-:-:S02]  /*9880*/  PRMT R7, R2, 0x5410, R103 ;  /* 0x0000541002077816 */ /* 0x020fc40000000067 */
[----:B------:R2:W5:Y:S01]  /*9890*/  LDSM.16.MT88.4 R124, [R80+0x7800] ;  /* 0x00780000507c783b */ /* 0x0005620000004200 */
[----:B------:R-:W-:-:S03]  /*98a0*/  PRMT R2, R113, 0x5410, R112 ;  /* 0x0000541071027816 */ /* 0x000fc60000000070 */
[----:B------:R-:W5:Y:S01]  /*98b0*/  LDSM.16.MT88.4 R132, [R57+0x7800] ;  /* 0x007800003984783b */ /* 0x000f620000004200 */
[----:B-1----:R-:W-:-:S05]  /*98c0*/  PRMT R3, R129, 0x5410, R128 ;  /* 0x0000541081037816 */ /* 0x002fca0000000080 */
[----:B------:R-:W-:Y:S02]  /*98d0*/  HSET2.LE.AND R3, R3, R6, PT ;  /* 0x0000000603037233 */ /* 0x000fe40003803000 */
[----:B------:R-:W-:-:S03]  /*98e0*/  LOP3.LUT R2, R2, 0xff00ff, RZ, 0xc0, !PT ;  /* 0x00ff00ff02027812 */ /* 0x000fc600078ec0ff */
[----:B------:R-:W-:Y:S02]  /*98f0*/  LOP3.LUT R100, R241, R3, RZ, 0xc0, !PT ;  /* 0x00000003f1647212 */ /* 0x000fe400078ec0ff */
[----:B------:R-:W-:Y:S02]  /*9900*/  F2FP.BF16.F32.PACK_AB R3, R15, R14 ;  /* 0x0000000e0f03723e */ /* 0x000fe400000010ff */
[--C-:B------:R-:W-:Y:S02]  /*9910*/  HSET2.LE.AND R4, R114, R6.reuse, PT ;  /* 0x0000000672047233 */ /* 0x100fe40003803000 */
[C---:B------:R-:W-:Y:S02]  /*9920*/  PRMT R11, R3.reuse, 0x7610, R11 ;  /* 0x00007610030b7816 */ /* 0x040fe4000000000b */
[----:B------:R-:W-:Y:S02]  /*9930*/  PRMT R10, R3, 0x7632, R10 ;  /* 0x00007632030a7816 */ /* 0x000fe4000000000a */
[----:B------:R-:W-:-:S02]  /*9940*/  HSET2.LE.AND R5, R2, R6, PT ;  /* 0x0000000602057233 */ /* 0x000fc40003803000 */
[----:B------:R-:W-:Y:S02]  /*9950*/  HSET2.LE.AND R2, R7, R6, PT ;  /* 0x0000000607027233 */ /* 0x000fe40003803000 */
[----:B------:R-:W-:Y:S02]  /*9960*/  LOP3.LUT R102, R229, R4, RZ, 0xc0, !PT ;  /* 0x00000004e5667212 */ /* 0x000fe400078ec0ff */
[----:B------:R-:W-:Y:S01]  /*9970*/  PRMT R4, R11, 0x5410, R10 ;  /* 0x000054100b047816 */ /* 0x000fe2000000000a */
[----:B------:R-:W-:Y:S01]  /*9980*/  IMAD.U32 R6, RZ, RZ, UR25 ;  /* 0x00000019ff067e24 */ /* 0x000fe2000f8e00ff */
[----:B------:R-:W-:Y:S01]  /*9990*/  LOP3.LUT R101, R252, R2, RZ, 0xc0, !PT ;  /* 0x00000002fc657212 */ /* 0x000fe200078ec0ff */
[----:B------:R-:W-:Y:S01]  /*99a0*/  IMAD.U32 R2, RZ, RZ, UR6 ;  /* 0x00000006ff027e24 */ /* 0x000fe2000f8e00ff */
[----:B------:R-:W-:Y:S01]  /*99b0*/  LOP3.LUT R103, R4, R5, RZ, 0xc0, !PT ;  /* 0x0000000504677212 */ /* 0x000fe200078ec0ff */
[----:B------:R-:W-:-:S04]  /*99c0*/  IMAD.WIDE R6, R6, -0x70, R38 ;  /* 0xffffff9006067825 */ /* 0x000fc800078e0226 */
[----:B------:R-:W-:Y:S01]  /*99d0*/  FADD.FTZ R9, R219, R207 ;  /* 0x000000cfdb097221 */ /* 0x000fe20000010000 */
[----:B------:R-:W-:-:S04]  /*99e0*/  IMAD.WIDE R2, R2, 0x2, R38 ;  /* 0x0000000202027825 */ /* 0x000fc800078e0226 */
[----:B------:R-:W-:Y:S01]  /*99f0*/  FADD.FTZ R12, R242, R12 ;  /* 0x0000000cf20c7221 */ /* 0x000fe20000010000 */
[----:B------:R-:W-:Y:S01]  /*9a00*/  FADD.FTZ R9, R243, R9 ;  /* 0x00000009f3097221 */ /* 0x000fe20000010000 */
[----:B------:R-:W-:Y:S04]  /*9a10*/  STG.E.U16 desc[UR28][R2.64], R201 ;  /* 0x000000c902007986 */ /* 0x000fe8000c10151c */
[----:B------:R-:W-:Y:S01]  /*9a20*/  STG.E.U16 desc[UR28][R2.64+0x2], R200 ;  /* 0x000002c802007986 */ /* 0x000fe2000c10151c */
[----:B------:R-:W-:-:S03]  /*9a30*/  FADD.FTZ R12, R245, R12 ;  /* 0x0000000cf50c7221 */ /* 0x000fc60000010000 */
[----:B------:R-:W-:Y:S04]  /*9a40*/  STG.E.U16 desc[UR28][R36.64+0x10], R203 ;  /* 0x000010cb24007986 */ /* 0x000fe8000c10151c */
[----:B------:R-:W-:Y:S01]  /*9a50*/  STG.E.U16 desc[UR28][R36.64+0x12], R202 ;  /* 0x000012ca24007986 */ /* 0x000fe2000c10151c */
[----:B------:R-:W-:-:S03]  /*9a60*/  FADD.FTZ R9, R236, R9 ;  /* 0x00000009ec097221 */ /* 0x000fc60000010000 */
[----:B------:R-:W-:Y:S04]  /*9a70*/  STG.E.U16 desc[UR28][R6.64+0x10], R198 ;  /* 0x000010c606007986 */ /* 0x000fe8000c10151c */
[----:B------:R1:W-:Y:S01]  /*9a80*/  STG.E.U16 desc[UR28][R6.64+0x12], R199 ;  /* 0x000012c706007986 */ /* 0x0003e2000c10151c */
[-C--:B--2---:R-:W-:Y:S08]  /*9a90*/  HMMA.16816.F32.BF16 R80, R76, R16.reuse, R44 ;  /* 0x000000104c50723c */ /* 0x084ff0000004182c */
[----:B------:R-:W-:Y:S08]  /*9aa0*/  HMMA.16816.F32.BF16 R112, R100, R16, R60 ;  /* 0x000000106470723c */ /* 0x000ff0000004183c */
[C---:B-----5:R-:W-:Y:S08]  /*9ab0*/  HMMA.16816.F32.BF16 R96, R76.reuse, R124, R220 ;  /* 0x0000007c4c60723c */ /* 0x060ff000000418dc */
[C---:B------:R-:W-:Y:S08]  /*9ac0*/  HMMA.16816.F32.BF16 R92, R76.reuse, R126, R212 ;  /* 0x0000007e4c5c723c */ /* 0x040ff000000418d4 */
[C---:B------:R-:W-:Y:S08]  /*9ad0*/  HMMA.16816.F32.BF16 R108, R76.reuse, R132, R108 ;  /* 0x000000844c6c723c */ /* 0x040ff0000004186c */
[----:B------:R-:W-:Y:S01]  /*9ae0*/  HMMA.16816.F32.BF16 R104, R76, R134, R104 ;  /* 0x000000864c68723c */ /* 0x000fe20000041868 */
[----:B---3--:R-:W-:-:S05]  /*9af0*/  @P0 HFMA2.BF16_V2 R21, -RZ.H0_H0, RZ.H0_H0, -R10.H0_H0 ;  /* 0x200000ffff150231 */ /* 0x008fca000034090a */
[----:B------:R-:W-:-:S04]  /*9b00*/  PRMT R5, R21, 0x7610, R5 ;  /* 0x0000761015057816 */ /* 0x000fc80000000005 */
[----:B------:R-:W-:Y:S01]  /*9b10*/  @P0 PRMT R10, R5, 0x5410, RZ ;  /* 0x00005410050a0816 */ /* 0x000fe200000000ff */
[----:B----4-:R-:W-:-:S05]  /*9b20*/  @P1 HFMA2.BF16_V2 R13, -RZ.H0_H0, RZ.H0_H0, -R11.H0_H0 ;  /* 0x200000ffff0d1231 */ /* 0x010fca000034090b */
[----:B------:R-:W-:-:S04]  /*9b30*/  PRMT R4, R13, 0x7610, R4 ;  /* 0x000076100d047816 */ /* 0x000fc80000000004 */
[----:B------:R-:W-:Y:S01]  /*9b40*/  @P1 PRMT R11, R4, 0x5410, RZ ;  /* 0x00005410040b1816 */ /* 0x000fe200000000ff */
[----:B------:R-:W-:Y:S02]  /*9b50*/  IMAD.U32 R4, RZ, RZ, UR25 ;  /* 0x00000019ff047e24 */ /* 0x000fe4000f8e00ff */
[----:B------:R-:W-:Y:S01]  /*9b60*/  FADD.FTZ R13, R52, R8 ;  /* 0x00000008340d7221 */ /* 0x000fe20000010000 */
[----:B------:R-:W-:Y:S01]  /*9b70*/  FADD.FTZ R8, R53, R20 ;  /* 0x0000001435087221 */ /* 0x000fe20000010000 */
[----:B------:R-:W-:-:S04]  /*9b80*/  IMAD.WIDE R4, R4, 0x70, R6 ;  /* 0x0000007004047825 */ /* 0x000fc800078e0206 */
[----:B------:R-:W-:Y:S01]  /*9b90*/  FADD.FTZ R8, R230, R8 ;  /* 0x00000008e6087221 */ /* 0x000fe20000010000 */
[----:B-1----:R-:W-:Y:S01]  /*9ba0*/  IMAD.U32 R6, RZ, RZ, UR25 ;  /* 0x00000019ff067e24 */ /* 0x002fe2000f8e00ff */
[----:B------:R-:W-:Y:S01]  /*9bb0*/  STG.E.U16 desc[UR28][R4.64+0x10], R194 ;  /* 0x000010c204007986 */ /* 0x000fe2000c10151c */
[----:B------:R-:W-:Y:S02]  /*9bc0*/  FADD.FTZ R13, R54, R13 ;  /* 0x0000000d360d7221 */ /* 0x000fe40000010000 */
[----:B------:R-:W-:Y:S01]  /*9bd0*/  IMAD.WIDE R6, R6, -0x70, R4 ;  /* 0xffffff9006067825 */ /* 0x000fe200078e0204 */
[----:B------:R1:W-:Y:S03]  /*9be0*/  STG.E.U16 desc[UR28][R4.64+0x12], R196 ;  /* 0x000012c404007986 */ /* 0x0003e6000c10151c */
[----:B------:R-:W-:Y:S01]  /*9bf0*/  FADD.FTZ R17, R55, R13 ;  /* 0x0000000d37117221 */ /* 0x000fe20000010000 */
[----:B------:R-:W-:Y:S04]  /*9c00*/  STG.E.U16 desc[UR28][R2.64+0x12], R197 ;  /* 0x000012c502007986 */ /* 0x000fe8000c10151c */
[----:B------:R-:W-:Y:S04]  /*9c10*/  STG.E.U16 desc[UR28][R2.64+0x10], R195 ;  /* 0x000010c302007986 */ /* 0x000fe8000c10151c */
[----:B------:R-:W-:Y:S04]  /*9c20*/  STG.E.U16 desc[UR28][R36.64+0x20], R193 ;  /* 0x000020c124007986 */ /* 0x000fe8000c10151c */
[----:B------:R-:W-:Y:S01]  /*9c30*/  STG.E.U16 desc[UR28][R36.64+0x22], R192 ;  /* 0x000022c024007986 */ /* 0x000fe2000c10151c */
[----:B-1----:R-:W-:Y:S01]  /*9c40*/  FADD.FTZ R5, R244, R12 ;  /* 0x0000000cf4057221 */ /* 0x002fe20000010000 */
[----:B------:R-:W-:Y:S01]  /*9c50*/  FADD.FTZ R4, R238, R9 ;  /* 0x00000009ee047221 */ /* 0x000fe20000010000 */
[----:B------:R-:W-:Y:S01]  /*9c60*/  FADD.FTZ R12, R224, R8 ;  /* 0x00000008e00c7221 */ /* 0x000fe20000010000 */
[----:B------:R-:W-:-:S02]  /*9c70*/  IMAD.U32 R8, RZ, RZ, UR25 ;  /* 0x00000019ff087e24 */ /* 0x000fc4000f8e00ff */
[----:B------:R-:W-:Y:S01]  /*9c80*/  FADD.FTZ R16, R205, R5 ;  /* 0x00000005cd107221 */ /* 0x000fe20000010000 */
[----:B------:R-:W-:Y:S01]  /*9c90*/  FADD.FTZ R13, R173, R4 ;  /* 0x00000004ad0d7221 */ /* 0x000fe20000010000 */
[C---:B------:R-:W-:Y:S01]  /*9ca0*/  IMAD.WIDE R4, R8.reuse, 0x70, R6 ;  /* 0x0000007008047825 */ /* 0x040fe200078e0206 */
[----:B------:R-:W-:Y:S04]  /*9cb0*/  STG.E.U16 desc[UR28][R6.64+0x20], R187 ;  /* 0x000020bb06007986 */ /* 0x000fe8000c10151c */
[----:B------:R1:W-:Y:S04]  /*9cc0*/  STG.E.U16 desc[UR28][R6.64+0x22], R182 ;  /* 0x000022b606007986 */ /* 0x0003e8000c10151c */
[----:B------:R-:W-:Y:S04]  /*9cd0*/  STG.E.U16 desc[UR28][R4.64+0x20], R186 ;  /* 0x000020ba04007986 */ /* 0x000fe8000c10151c */
[----:B------:R2:W-:Y:S04]  /*9ce0*/  STG.E.U16 desc[UR28][R4.64+0x22], R181 ;  /* 0x000022b504007986 */ /* 0x0005e8000c10151c */
[----:B------:R-:W-:Y:S04]  /*9cf0*/  STG.E.U16 desc[UR28][R2.64+0x20], R179 ;  /* 0x000020b302007986 */ /* 0x000fe8000c10151c */
[----:B------:R-:W-:Y:S01]  /*9d00*/  STG.E.U16 desc[UR28][R2.64+0x22], R175 ;  /* 0x000022af02007986 */ /* 0x000fe2000c10151c */
[----:B-1----:R-:W-:-:S03]  /*9d10*/  IMAD.WIDE R6, R8, -0x70, R4 ;  /* 0xffffff9008067825 */ /* 0x002fc600078e0204 */
[----:B------:R-:W-:Y:S01]  /*9d20*/  STG.E.U16 desc[UR28][R36.64+0x30], R180 ;  /* 0x000030b424007986 */ /* 0x000fe2000c10151c */
[----:B--2---:R-:W-:-:S03]  /*9d30*/  IMAD.WIDE R4, R8, 0x70, R6 ;  /* 0x0000007008047825 */ /* 0x004fc600078e0206 */
[----:B------:R-:W-:Y:S04]  /*9d40*/  STG.E.U16 desc[UR28][R36.64+0x32], R174 ;  /* 0x000032ae24007986 */ /* 0x000fe8000c10151c */
        /* <DEDUP_REMOVED lines=10> */
[----:B------:R-:W-:Y:S01]  /*9df0*/  STG.E.U16 desc[UR28][R6.64+0x40], R160 ;  /* 0x000040a006007986 */ /* 0x000fe2000c10151c */
[----:B------:R-:W-:-:S03]  /*9e00*/  IMAD.WIDE R8, R8, -0x70, R4 ;  /* 0xffffff9008087825 */ /* 0x000fc600078e0204 */
[----:B------:R1:W-:Y:S04]  /*9e10*/  STG.E.U16 desc[UR28][R6.64+0x42], R159 ;  /* 0x0000429f06007986 */ /* 0x0003e8000c10151c */
[----:B------:R-:W-:Y:S04]  /*9e20*/  STG.E.U16 desc[UR28][R4.64+0x40], R158 ;  /* 0x0000409e04007986 */ /* 0x000fe8000c10151c */
[----:B------:R2:W-:Y:S04]  /*9e30*/  STG.E.U16 desc[UR28][R4.64+0x42], R157 ;  /* 0x0000429d04007986 */ /* 0x0005e8000c10151c */
[----:B------:R-:W-:Y:S04]  /*9e40*/  STG.E.U16 desc[UR28][R2.64+0x40], R156 ;  /* 0x0000409c02007986 */ /* 0x000fe8000c10151c */
[----:B------:R-:W-:Y:S01]  /*9e50*/  STG.E.U16 desc[UR28][R2.64+0x42], R155 ;  /* 0x0000429b02007986 */ /* 0x000fe2000c10151c */
[----:B-1----:R-:W-:-:S04]  /*9e60*/  IMAD.U32 R6, RZ, RZ, UR25 ;  /* 0x00000019ff067e24 */ /* 0x002fc8000f8e00ff */
[----:B------:R-:W-:-:S04]  /*9e70*/  IMAD.WIDE R6, R6, 0x70, R8 ;  /* 0x0000007006067825 */ /* 0x000fc800078e0208 */
[----:B--2---:R-:W-:Y:S01]  /*9e80*/  IMAD.U32 R4, RZ, RZ, UR25 ;  /* 0x00000019ff047e24 */ /* 0x004fe2000f8e00ff */
[----:B------:R-:W-:Y:S03]  /*9e90*/  STG.E.U16 desc[UR28][R36.64+0x50], R154 ;  /* 0x0000509a24007986 */ /* 0x000fe6000c10151c */
[----:B------:R-:W-:Y:S01]  /*9ea0*/  IMAD.WIDE R4, R4, -0x70, R6 ;  /* 0xffffff9004047825 */ /* 0x000fe200078e0206 */
[----:B------:R-:W-:Y:S01]  /*9eb0*/  STG.E.U16 desc[UR28][R36.64+0x52], R153 ;  /* 0x0000529924007986 */ /* 0x000fe2000c10151c */
[C---:B------:R-:W-:Y:S03]  /*9ec0*/  HMMA.16816.F32.BF16 R88, R76.reuse, R116, R88 ;  /* 0x000000744c58723c */ /* 0x040fe60000041858 */
[----:B------:R-:W-:Y:S04]  /*9ed0*/  STG.E.U16 desc[UR28][R8.64+0x52], R152 ;  /* 0x0000529808007986 */ /* 0x000fe8000c10151c */
[----:B------:R1:W-:Y:S01]  /*9ee0*/  STG.E.U16 desc[UR28][R8.64+0x50], R151 ;  /* 0x0000509708007986 */ /* 0x0003e2000c10151c */
[----:B------:R-:W-:Y:S03]  /*9ef0*/  HMMA.16816.F32.BF16 R84, R76, R118, R84 ;  /* 0x000000764c54723c */ /* 0x000fe60000041854 */
[----:B------:R-:W-:Y:S05]  /*9f00*/  STG.E.U16 desc[UR28][R6.64+0x50], R150 ;  /* 0x0000509606007986 */ /* 0x000fea000c10151c */
[C---:B------:R-:W-:Y:S01]  /*9f10*/  HMMA.16816.F32.BF16 R128, R100.reuse, R124, R232 ;  /* 0x0000007c6480723c */ /* 0x040fe200000418e8 */
[----:B------:R2:W-:Y:S07]  /*9f20*/  STG.E.U16 desc[UR28][R6.64+0x52], R149 ;  /* 0x0000529506007986 */ /* 0x0005ee000c10151c */
[C---:B------:R-:W-:Y:S01]  /*9f30*/  HMMA.16816.F32.BF16 R136, R100.reuse, R132, R136 ;  /* 0x000000846488723c */ /* 0x040fe20000041888 */
[----:B------:R-:W-:Y:S07]  /*9f40*/  STG.E.U16 desc[UR28][R2.64+0x50], R148 ;  /* 0x0000509402007986 */ /* 0x000fee000c10151c */
[C---:B------:R-:W-:Y:S01]  /*9f50*/  HMMA.16816.F32.BF16 R120, R100.reuse, R116, R120 ;  /* 0x000000746478723c */ /* 0x040fe20000041878 */
[----:B-1----:R-:W-:Y:S01]  /*9f60*/  IMAD.U32 R8, RZ, RZ, UR25 ;  /* 0x00000019ff087e24 */ /* 0x002fe2000f8e00ff */
[----:B------:R-:W-:Y:S06]  /*9f70*/  STG.E.U16 desc[UR28][R2.64+0x52], R147 ;  /* 0x0000529302007986 */ /* 0x000fec000c10151c */
[----:B------:R-:W-:Y:S01]  /*9f80*/  HMMA.16816.F32.BF16 R124, R100, R126, R248 ;  /* 0x0000007e647c723c */ /* 0x000fe200000418f8 */
[----:B------:R-:W-:Y:S01]  /*9f90*/  STG.E.U16 desc[UR28][R36.64+0x60], R146 ;  /* 0x0000609224007986 */ /* 0x000fe2000c10151c */
[----:B--2---:R-:W-:-:S06]  /*9fa0*/  IMAD.U32 R6, RZ, RZ, UR25 ;  /* 0x00000019ff067e24 */ /* 0x004fcc000f8e00ff */
[C---:B------:R-:W-:Y:S01]  /*9fb0*/  HMMA.16816.F32.BF16 R132, R100.reuse, R134, R48 ;  /* 0x000000866484723c */ /* 0x040fe20000041830 */
[----:B------:R-:W-:Y:S07]  /*9fc0*/  STG.E.U16 desc[UR28][R36.64+0x62], R145 ;  /* 0x0000629124007986 */ /* 0x000fee000c10151c */
[----:B------:R-:W-:Y:S01]  /*9fd0*/  HMMA.16816.F32.BF16 R116, R100, R118, R24 ;  /* 0x000000766474723c */ /* 0x000fe20000041818 */
[----:B------:R-:W-:Y:S07]  /*9fe0*/  STG.E.U16 desc[UR28][R4.64+0x60], R144 ;  /* 0x0000609004007986 */ /* 0x000fee000c10151c */
[-C--:B------:R-:W-:Y:S01]  /*9ff0*/  HMMA.16816.F32.BF16 R76, R76, R18.reuse, R40 ;  /* 0x000000124c4c723c */ /* 0x080fe20000041828 */
[----:B------:R1:W-:Y:S07]  /*a000*/  STG.E.U16 desc[UR28][R4.64+0x62], R140 ;  /* 0x0000628c04007986 */ /* 0x0003ee000c10151c */
[----:B------:R-:W-:Y:S01]  /*a010*/  HMMA.16816.F32.BF16 R100, R100, R18, R28 ;  /* 0x000000126464723c */ /* 0x000fe2000004181c */
[----:B------:R-:W-:-:S05]  /*a020*/  IMAD.WIDE R18, R8, 0x70, R4 ;  /* 0x0000007008127825 */ /* 0x000fca00078e0204 */
[----:B------:R-:W-:Y:S04]  /*a030*/  STG.E.U16 desc[UR28][R18.64+0x60], R74 ;  /* 0x0000604a12007986 */ /* 0x000fe8000c10151c */
[----:B------:R-:W-:Y:S01]  /*a040*/  STG.E.U16 desc[UR28][R18.64+0x62], R73 ;  /* 0x0000624912007986 */ /* 0x000fe2000c10151c */
[----:B-1----:R-:W-:-:S03]  /*a050*/  IMAD.WIDE R4, R6, -0x70, R18 ;  /* 0xffffff9006047825 */ /* 0x002fc600078e0212 */
[----:B------:R-:W-:Y:S01]  /*a060*/  STG.E.U16 desc[UR28][R2.64+0x60], R67 ;  /* 0x0000604302007986 */ /* 0x000fe2000c10151c */
[----:B------:R-:W-:-:S03]  /*a070*/  IMAD.WIDE R6, R6, 0x70, R4 ;  /* 0x0000007006067825 */ /* 0x000fc600078e0204 */
[----:B------:R-:W-:Y:S04]  /*a080*/  STG.E.U16 desc[UR28][R2.64+0x62], R65 ;  /* 0x0000624102007986 */ /* 0x000fe8000c10151c */
[----:B------:R-:W-:Y:S04]  /*a090*/  STG.E.U16 desc[UR28][R36.64+0x70], R72 ;  /* 0x0000704824007986 */ /* 0x000fe8000c10151c */
[----:B------:R-:W-:Y:S04]  /*a0a0*/  STG.E.U16 desc[UR28][R36.64+0x72], R66 ;  /* 0x0000724224007986 */ /* 0x000fe8000c10151c */
[----:B------:R-:W-:Y:S04]  /*a0b0*/  STG.E.U16 desc[UR28][R4.64+0x70], R11 ;  /* 0x0000700b04007986 */ /* 0x000fe8000c10151c */
[----:B------:R1:W-:Y:S04]  /*a0c0*/  STG.E.U16 desc[UR28][R4.64+0x72], R10 ;  /* 0x0000720a04007986 */ /* 0x0003e8000c10151c */
[----:B------:R-:W-:Y:S04]  /*a0d0*/  STG.E.U16 desc[UR28][R6.64+0x70], R143 ;  /* 0x0000708f06007986 */ /* 0x000fe8000c10151c */
[----:B------:R-:W-:Y:S04]  /*a0e0*/  STG.E.U16 desc[UR28][R6.64+0x72], R142 ;  /* 0x0000728e06007986 */ /* 0x000fe8000c10151c */
[----:B------:R-:W-:Y:S04]  /*a0f0*/  STG.E.U16 desc[UR28][R2.64+0x70], R141 ;  /* 0x0000708d02007986 */ /* 0x000fe8000c10151c */
[----:B------:R2:W-:Y:S01]  /*a100*/  STG.E.U16 desc[UR28][R2.64+0x72], R75 ;  /* 0x0000724b02007986 */ /* 0x0005e2000c10151c */
[----:B-1----:R-:W-:Y:S01]  /*a110*/  FADD.FTZ R5, R231, R16 ;  /* 0x00000010e7057221 */ /* 0x002fe20000010000 */
[----:B------:R-:W-:-:S03]  /*a120*/  FADD.FTZ R4, R204, R13 ;  /* 0x0000000dcc047221 */ /* 0x000fc60000010000 */
[----:B------:R-:W-:Y:S01]  /*a130*/  FADD.FTZ R5, R14, R5 ;  /* 0x000000050e057221 */ /* 0x000fe20000010000 */
[----:B--2---:R-:W-:Y:S01]  /*a140*/  FADD.FTZ R3, R239, R17 ;  /* 0x00000011ef037221 */ /* 0x004fe20000010000 */
[----:B------:R-:W-:-:S03]  /*a150*/  FADD.FTZ R2, R166, R12 ;  /* 0x0000000ca6027221 */ /* 0x000fc60000010000 */
        /* <DEDUP_REMOVED lines=9> */
[----:B------:R1:W-:Y:S04]  /*a1f0*/  STL.64 [R1+0x38], R18 ;  /* 0x0000381201007387 */ /* 0x0003e80000100a00 */
[----:B------:R1:W-:Y:S04]  /*a200*/  STL [R1+0xf4], R6 ;  /* 0x0000f40601007387 */ /* 0x0003e80000100800 */
[----:B------:R1:W-:Y:S04]  /*a210*/  STL [R1+0x100], R5 ;  /* 0x0001000501007387 */ /* 0x0003e80000100800 */
[----:B------:R1:W-:Y:S04]  /*a220*/  STL [R1+0x104], R3 ;  /* 0x0001040301007387 */ /* 0x0003e80000100800 */
[----:B------:R1:W-:Y:S01]  /*a230*/  STL [R1+0x108], R2 ;  /* 0x0001080201007387 */ /* 0x0003e20000100800 */
[----:B------:R-:W-:Y:S01]  /*a240*/  UISETP.GT.U32.AND UP0, UPT, UR30, UR18, UPT ;  /* 0x000000121e00728c */ /* 0x000fe2000bf04070 */
[----:B------:R-:W-:-:S04]  /*a250*/  IADD3 R214, P0, PT, R36, -0x80, RZ ;  /* 0xffffff8024d67810 */ /* 0x000fc80007f1e0ff */
[----:B------:R-:W-:-:S04]  /*a260*/  IADD3.X R212, PT, PT, R37, -0x1, RZ, P0, !PT ;  /* 0xffffffff25d47810 */ /* 0x000fc800007fe4ff */
[----:B------:R-:W-:Y:S05]  /*a270*/  BRA.U !UP0, `(.L_x_2338) ;  /* 0x000000ed08947547 */ /* 0x000fea000b800000 */
[----:B------:R-:W2:Y:S01]  /*a280*/  LDL.LU R243, [R1+0x60] ;  /* 0x0000600001f37983 */ /* 0x000ea20000300800 */
[----:B------:R-:W3:Y:S01]  /*a290*/  LDCU UR6, c[0x0][0x440] ;  /* 0x00008800ff0677ac */ /* 0x000ee20008000800 */
[----:B------:R-:W-:Y:S02]  /*a2a0*/  UIADD3 UR30, UPT, UPT, UR23, -0x2, URZ ;  /* 0xfffffffe171e7890 */ /* 0x000fe4000fffe0ff */
[----:B------:R-:W4:Y:S01]  /*a2b0*/  LDL R52, [R1+0x110] ;  /* 0x0001100001347983 */ /* 0x000f220000100800 */
[----:B------:R-:W-:Y:S01]  /*a2c0*/  SHF.R.U32.HI R176, RZ, 0x1, R178 ;  /* 0x00000001ffb07819 */ /* 0x000fe200000116b2 */
[----:B------:R-:W-:Y:S01]  /*a2d0*/  IMAD.U32 R4, RZ, RZ, UR8 ;  /* 0x00000008ff047e24 */ /* 0x000fe2000f8e00ff */
[----:B------:R-:W-:-:S04]  /*a2e0*/  DEPBAR.LE SB0, 0x0 ;  /* 0x000080000000791a */ /* 0x000fc80000000000 */
[----:B------:R-:W5:Y:S04]  /*a2f0*/  LDL R53, [R1+0x10c] ;  /* 0x00010c0001357983 */ /* 0x000f680000100800 */
[----:B------:R-:W5:Y:S04]  /*a300*/  LDL R54, [R1+0x30] ;  /* 0x0000300001367983 */ /* 0x000f680000100800 */
[----:B------:R-:W5:Y:S01]  /*a310*/  LDL R55, [R1+0x6c] ;  /* 0x00006c0001377983 */ /* 0x000f620000100800 */
[----:B---3--:R-:W-:Y:S01]  /*a320*/  ISETP.GE.AND P0, PT, R172, UR6, PT ;  /* 0x00000006ac007c0c */ /* 0x008fe2000bf06270 */
[----:B------:R-:W-:Y:S01]  /*a330*/  UIMAD.WIDE.U32 UR40, UR30, UR8, URZ ;  /* 0x000000081e2872a5 */ /* 0x000fe2000f8e00ff */
[----:B------:R-:W-:Y:S01]  /*a340*/  LOP3.LUT R0, R176, 0x8, RZ, 0xc0, !PT ;  /* 0x00000008b0007812 */ /* 0x000fe200078ec0ff */
[----:B------:R-:W-:Y:S02]  /*a350*/  BAR.SYNC.DEFER_BLOCKING 0x0 ;  /* 0x0000000000007b1d */ /* 0x000fe40000010000 */
[----:B------:R-:W-:-:S02]  /*a360*/  UIMAD UR7, UR30, UR9, UR41 ;  /* 0x000000091e0772a4 */ /* 0x000fc4000f8e0229 */
[----:B------:R-:W-:Y:S02]  /*a370*/  USHF.L.U32 UR6, UR40, 0x6, URZ ;  /* 0x0000000628067899 */ /* 0x000fe400080006ff */
[----:B------:R-:W-:Y:S01]  /*a380*/  USHF.L.U64.HI UR7, UR40, 0x6, UR7 ;  /* 0x0000000628077899 */ /* 0x000fe20008010207 */
[----:B-1----:R-:W-:Y:S01]  /*a390*/  IMAD.U32 R3, RZ, RZ, UR8 ;  /* 0x00000008ff037e24 */ /* 0x002fe2000f8e00ff */
[----:B------:R-:W-:Y:S02]  /*a3a0*/  UIMAD.WIDE.U32 UR38, UR8, 0x20, URZ ;  /* 0x00000020082678a5 */ /* 0x000fe4000f8e00ff */
[----:B------:R-:W-:Y:S01]  /*a3b0*/  VOTEU.ALL UP0, P0 ;  /* 0x0000000000ff7886 */ /* 0x000fe20000000000 */
[----:B------:R-:W-:Y:S01]  /*a3c0*/  IMAD.U32 R2, RZ, RZ, UR9 ;  /* 0x00000009ff027e24 */ /* 0x000fe2000f8e00ff */
[----:B------:R-:W-:Y:S01]  /*a3d0*/  @!P0 LEA R4, P1, R4, UR6, 0x4 ;  /* 0x0000000604048c11 */ /* 0x000fe2000f8220ff */
[----:B------:R-:W-:Y:S01]  /*a3e0*/  IMAD.U32 R9, RZ, RZ, UR7 ;  /* 0x00000007ff097e24 */ /* 0x000fe2000f8e00ff */
[----:B------:R-:W-:-:S02]  /*a3f0*/  USHF.L.U32 UR21, UR9, 0x5, URZ ;  /* 0x0000000509157899 */ /* 0x000fc400080006ff */
[----:B------:R-:W-:Y:S01]  /*a400*/  @!UP0 UIADD3 UR25, UP1, UPT, UR6, UR38, URZ ;  /* 0x0000002606198290 */ /* 0x000fe2000ff3e0ff */
[----:B------:R-:W-:Y:S01]  /*a410*/  @!P0 LEA.HI.X R12, R3, UR7, R2, 0x4, P1 ;  /* 0x00000007030c8c11 */ /* 0x000fe200088f2402 */
[----:B------:R-:W-:Y:S01]  /*a420*/  IMAD.U32 R2, RZ, RZ, UR6 ;  /* 0x00000006ff027e24 */ /* 0x000fe2000f8e00ff */
[----:B------:R-:W-:Y:S01]  /*a430*/  MOV R3, UR7 ;  /* 0x0000000700037c02 */ /* 0x000fe20008000f00 */
[----:B------:R-:W-:Y:S01]  /*a440*/  @!UP0 UIADD3.X UR21, UPT, UPT, UR7, UR39, UR21, UP1, !UPT ;  /* 0x0000002707158290 */ /* 0x000fe20008ffe415 */
[----:B------:R-:W-:Y:S01]  /*a450*/  IMAD.U32 R5, RZ, RZ, UR8 ;  /* 0x00000008ff057e24 */ /* 0x000fe2000f8e00ff */
[----:B------:R-:W-:Y:S01]  /*a460*/  SHF.L.U32 R177, R178, 0x5, RZ ;  /* 0x00000005b2b17819 */ /* 0x000fe200000006ff */
[----:B------:R-:W-:Y:S02]  /*a470*/  IMAD.U32 R13, RZ, RZ, UR25 ;  /* 0x00000019ff0d7e24 */ /* 0x000fe4000f8e00ff */
[----:B------:R-:W-:Y:S01]  /*a480*/  @!P0 IMAD.WIDE.U32 R2, R5, 0x30, R2 ;  /* 0x0000003005028825 */ /* 0x000fe200078e0002 */
[----:B------:R-:W-:-:S03]  /*a490*/  LOP3.LUT R177, R177, 0x7c00, RZ, 0xc0, !PT ;  /* 0x00007c00b1b17812 */ /* 0x000fc600078ec0ff */
[----:B------:R-:W-:Y:S01]  /*a4a0*/  IMAD.U32 R7, RZ, RZ, UR21 ;  /* 0x00000015ff077e24 */ /* 0x000fe2000f8e00ff */
[----:B------:R-:W-:Y:S01]  /*a4b0*/  @P0 STS.128 [R191+0x6000], RZ ;  /* 0x006000ffbf000388 */ /* 0x000fe20000000c00 */
[----:B------:R-:W-:Y:S01]  /*a4c0*/  UISETP.GT.AND UP0, UPT, UR30, UR18, UPT ;  /* 0x000000121e00728c */ /* 0x000fe2000bf04270 */
[----:B--2---:R-:W-:Y:S01]  /*a4d0*/  LOP3.LUT R249, R243, R0, RZ, 0x3c, !PT ;  /* 0x00000000f3f97212 */ /* 0x004fe200078e3cff */
[----:B------:R-:W-:-:S05]  /*a4e0*/  IMAD.U32 R0, RZ, RZ, UR6 ;  /* 0x00000006ff007e24 */ /* 0x000fca000f8e00ff */
[----:B----4-:R-:W-:Y:S01]  /*a4f0*/  @!P0 LEA R10, P4, R0, R52, 0x1 ;  /* 0x00000034000a8211 */ /* 0x010fe200078808ff */
[----:B------:R-:W-:-:S03]  /*a500*/  IMAD.SHL.U32 R243, R178, 0x40, RZ ;  /* 0x00000040b2f37824 */ /* 0x000fc600078e00ff */
[----:B-----5:R-:W-:Y:S01]  /*a510*/  @!P0 LEA.HI.X R11, R0, R53, R9, 0x1, P4 ;  /* 0x00000035000b8211 */ /* 0x020fe200020f0c09 */
[----:B------:R-:W-:Y:S01]  /*a520*/  IMAD.U32 R0, RZ, RZ, UR9 ;  /* 0x00000009ff007e24 */ /* 0x000fe2000f8e00ff */
[----:B------:R-:W-:-:S03]  /*a530*/  LOP3.LUT R35, R243, 0x200, RZ, 0xc0, !PT ;  /* 0x00000200f3237812 */ /* 0x000fc600078ec0ff */
[----:B------:R-:W-:Y:S01]  /*a540*/  @!P0 IMAD R0, R0, 0x30, RZ ;  /* 0x0000003000008824 */ /* 0x000fe200078e02ff */
[-C--:B------:R-:W-:Y:S01]  /*a550*/  @!P0 LEA R8, P3, R4, R52.reuse, 0x1 ;  /* 0x0000003404088211 */ /* 0x080fe200078608ff */
[----:B------:R-:W-:Y:S01]  /*a560*/  @!PT LDS RZ, [RZ] ;  /* 0x00000000fffff984 */ /* 0x000fe20000000800 */
[----:B------:R-:W-:Y:S01]  /*a570*/  @!PT LDS RZ, [RZ] ;  /* 0x00000000fffff984 */ /* 0x000fe20000000800 */
[----:B------:R-:W-:Y:S01]  /*a580*/  @!PT LDS RZ, [RZ] ;  /* 0x00000000fffff984 */ /* 0x000fe20000000800 */
[----:B------:R-:W-:Y:S01]  /*a590*/  @!P0 LDGSTS.E.BYPASS.LTC128B.128 [R191+0x6000], desc[UR28][R10.64] ;  /* 0x060000000abf8fae */ /* 0x000fe2000b981a1c */
[-C--:B------:R-:W-:Y:S01]  /*a5a0*/  @!P0 LEA R6, P1, R13, R52.reuse, 0x1 ;  /* 0x000000340d068211 */ /* 0x080fe200078208ff */
[----:B------:R-:W-:Y:S01]  /*a5b0*/  @!P0 IMAD.IADD R3, R0, 0x1, R3 ;  /* 0x0000000100038824 */ /* 0x000fe200078e0203 */
[----:B------:R-:W-:Y:S02]  /*a5c0*/  LOP3.LUT R0, R35, R177, RZ, 0xfc, !PT ;  /* 0x000000b123007212 */ /* 0x000fe400078efcff */
[-C--:B------:R-:W-:Y:S02]  /*a5d0*/  @!P0 LEA.HI.X R9, R4, R53.reuse, R12, 0x1, P3 ;  /* 0x0000003504098211 */ /* 0x080fe400018f0c0c */
[----:B------:R-:W-:Y:S02]  /*a5e0*/  @!P0 LEA.HI.X R7, R13, R53, R7, 0x1, P1 ;  /* 0x000000350d078211 */ /* 0x000fe400008f0c07 */
[----:B------:R-:W-:-:S02]  /*a5f0*/  @!P0 LEA R4, P1, R2, R52, 0x1 ;  /* 0x0000003402048211 */ /* 0x000fc400078208ff */
[----:B------:R-:W-:Y:S01]  /*a600*/  LOP3.LUT R0, R0, R249, RZ, 0xfc, !PT ;  /* 0x000000f900007212 */ /* 0x000fe200078efcff */
[----:B------:R-:W-:Y:S01]  /*a610*/  @P0 STS.128 [R191+0x6800], RZ ;  /* 0x006800ffbf000388 */ /* 0x000fe20000000c00 */
[----:B------:R-:W-:Y:S02]  /*a620*/  @!P0 LEA.HI.X R5, R2, R53, R3, 0x1, P1 ;  /* 0x0000003502058211 */ /* 0x000fe400008f0c03 */
[----:B------:R-:W-:Y:S01]  /*a630*/  LEA R246, R0, UR5, 0x1 ;  /* 0x0000000500f67c11 */ /* 0x000fe2000f8e08ff */
        /* <DEDUP_REMOVED lines=15> */
[----:B------:R-:W-:Y:S04]  /*a730*/  LDSM.16.M88.4 R12, [R246] ;  /* 0x00000000f60c783b */ /* 0x000fe80000000200 */
[----:B-1----:R-:W1:Y:S04]  /*a740*/  LDSM.16.M88.4 R8, [R246+0x2000] ;  /* 0x00200000f608783b */ /* 0x002e680000000200 */
[----:B------:R-:W3:Y:S04]  /*a750*/  LDSM.16.M88.4 R40, [R54+0x4000] ;  /* 0x004000003628783b */ /* 0x000ee80000000200 */
[----:B------:R-:W4:Y:S01]  /*a760*/  LDSM.16.M88.4 R16, [R54+0x5800] ;  /* 0x005800003610783b */ /* 0x000f220000000200 */
[----:B------:R-:W-:-:S03]  /*a770*/  IMAD.MOV.U32 R53, RZ, RZ, 0x20 ;  /* 0x00000020ff357424 */ /* 0x000fc600078e00ff */
[----:B------:R-:W5:Y:S02]  /*a780*/  LDSM.16.M88.4 R28, [R54+0x4800] ;  /* 0x00480000361c783b */ /* 0x000f640000000200 */
[----:B------:R-:W-:Y:S01]  /*a790*/  SEL R245, R53, 0xffffffe0, !P6 ;  /* 0xffffffe035f57807 */ /* 0x000fe20007000000 */
[----:B------:R-:W-:Y:S01]  /*a7a0*/  IMAD.MOV.U32 R252, RZ, RZ, R55 ;  /* 0x000000fffffc7224 */ /* 0x000fe200078e0037 */
[----:B------:R-:W0:Y:S02]  /*a7b0*/  LDGDEPBAR ;  /* 0x00000000000079af */ /* 0x000e240000000000 */
[----:B------:R-:W-:Y:S01]  /*a7c0*/  IADD3 R0, PT, PT, R245, R246, RZ ;  /* 0x000000f6f5007210 */ /* 0x000fe20007ffe0ff */
[----:B------:R-:W-:-:S04]  /*a7d0*/  IMAD.IADD R244, R54, 0x1, R245 ;  /* 0x0000000136f47824 */ /* 0x000fc800078e02f5 */
[----:B--2---:R-:W-:Y:S04]  /*a7e0*/  LDSM.16.M88.4 R4, [R0+0x2000] ;  /* 0x002000000004783b */ /* 0x004fe80000000200 */
[----:B------:R-:W2:Y:S04]  /*a7f0*/  LDSM.16.M88.4 R64, [R244+0x5000] ;  /* 0x00500000f440783b */ /* 0x000ea80000000200 */
[----:B------:R-:W2:Y:S04]  /*a800*/  LDSM.16.M88.4 R44, [R244+0x4000] ;  /* 0x00400000f42c783b */ /* 0x000ea80000000200 */
[----:B------:R-:W2:Y:S04]  /*a810*/  LDSM.16.M88.4 R72, [R244+0x5800] ;  /* 0x00580000f448783b */ /* 0x000ea80000000200 */
[----:B------:R-:W2:Y:S01]  /*a820*/  LDSM.16.M88.4 R20, [R0] ;  /* 0x000000000014783b */ /* 0x000ea20000000200 */
[C---:B-1----:R-:W-:Y:S03]  /*a830*/  HMMA.16816.F32.BF16 R140, R8.reuse, R24, RZ ;  /* 0x00000018088c723c */ /* 0x042fe600000418ff */
[----:B------:R-:W1:Y:S05]  /*a840*/  LDSM.16.M88.4 R52, [R244+0x4800] ;  /* 0x00480000f434783b */ /* 0x000e6a0000000200 */
[----:B------:R-:W-:Y:S08]  /*a850*/  HMMA.16816.F32.BF16 R60, R8, R26, RZ ;  /* 0x0000001a083c723c */ /* 0x000ff000000418ff */
[-C--:B---3--:R-:W-:Y:S08]  /*a860*/  HMMA.16816.F32.BF16 R160, R12, R40.reuse, RZ ;  /* 0x000000280ca0723c */ /* 0x088ff000000418ff */
[C---:B------:R-:W-:Y:S08]  /*a870*/  HMMA.16816.F32.BF16 R156, R8.reuse, R40, RZ ;  /* 0x00000028089c723c */ /* 0x040ff000000418ff */
[-C--:B------:R-:W-:Y:S08]  /*a880*/  HMMA.16816.F32.BF16 R152, R8, R42.reuse, RZ ;  /* 0x0000002a0898723c */ /* 0x080ff000000418ff */
[----:B------:R-:W-:Y:S08]  /*a890*/  HMMA.16816.F32.BF16 R164, R12, R42, RZ ;  /* 0x0000002a0ca4723c */ /* 0x000ff000000418ff */
[C---:B----4-:R-:W-:Y:S08]  /*a8a0*/  HMMA.16816.F32.BF16 R56, R8.reuse, R16, RZ ;  /* 0x000000100838723c */ /* 0x050ff000000418ff */
[----:B------:R-:W-:Y:S01]  /*a8b0*/  HMMA.16816.F32.BF16 R48, R8, R18, RZ ;  /* 0x000000120830723c */ /* 0x000fe200000418ff */
[----:B------:R-:W-:-:S07]  /*a8c0*/  IMAD.IADD R248, R252, 0x1, R246 ;  /* 0x00000001fcf87824 */ /* 0x000fce00078e02f6 */
[C---:B-----5:R-:W-:Y:S08]  /*a8d0*/  HMMA.16816.F32.BF16 R148, R8.reuse, R28, RZ ;  /* 0x0000001c0894723c */ /* 0x060ff000000418ff */
[----:B------:R-:W-:Y:S08]  /*a8e0*/  HMMA.16816.F32.BF16 R144, R8, R30, RZ ;  /* 0x0000001e0890723c */ /* 0x000ff000000418ff */
[C---:B------:R-:W-:Y:S08]  /*a8f0*/  HMMA.16816.F32.BF16 R40, R12.reuse, R28, RZ ;  /* 0x0000001c0c28723c */ /* 0x040ff000000418ff */
[C---:B------:R-:W-:Y:S08]  /*a900*/  HMMA.16816.F32.BF16 R168, R12.reuse, R30, RZ ;  /* 0x0000001e0ca8723c */ /* 0x040ff000000418ff */
[C---:B------:R-:W-:Y:S08]  /*a910*/  HMMA.16816.F32.BF16 R28, R12.reuse, R24, RZ ;  /* 0x000000180c1c723c */ /* 0x040ff000000418ff */
[C---:B------:R-:W-:Y:S08]  /*a920*/  HMMA.16816.F32.BF16 R24, R12.reuse, R26, RZ ;  /* 0x0000001a0c18723c */ /* 0x040ff000000418ff */
[C---:B------:R-:W-:Y:S08]  /*a930*/  HMMA.16816.F32.BF16 R8, R12.reuse, R16, RZ ;  /* 0x000000100c08723c */ /* 0x040ff000000418ff */
[----:B------:R-:W-:Y:S01]  /*a940*/  HMMA.16816.F32.BF16 R192, R12, R18, RZ ;  /* 0x000000120cc0723c */ /* 0x000fe200000418ff */
[----:B------:R-:W-:Y:S04]  /*a950*/  LDSM.16.M88.4 R12, [R248+0x2000] ;  /* 0x00200000f80c783b */ /* 0x000fe80000000200 */
[----:B------:R-:W-:Y:S03]  /*a960*/  LDSM.16.M88.4 R16, [R248] ;  /* 0x00000000f810783b */ /* 0x000fe60000000200 */
[C---:B--2---:R-:W-:Y:S08]  /*a970*/  HMMA.16816.F32.BF16 R224, R4.reuse, R64, R140 ;  /* 0x0000004004e0723c */ /* 0x044ff0000004188c */
[C---:B------:R-:W-:Y:S01]  /*a980*/  HMMA.16816.F32.BF16 R220, R4.reuse, R66, R60 ;  /* 0x0000004204dc723c */ /* 0x040fe2000004183c */
[----:B------:R-:W2:Y:S07]  /*a990*/  LDSM.16.M88.4 R60, [R247+0x4000] ;  /* 0x00400000f73c783b */ /* 0x000eae0000000200 */
[C---:B------:R-:W-:Y:S08]  /*a9a0*/  HMMA.16816.F32.BF16 R156, R4.reuse, R44, R156 ;  /* 0x0000002c049c723c */ /* 0x040ff0000004189c */
[C---:B------:R-:W-:Y:S01]  /*a9b0*/  HMMA.16816.F32.BF16 R216, R4.reuse, R72, R56 ;  /* 0x0000004804d8723c */ /* 0x040fe20000041838 */
[----:B------:R-:W3:Y:S07]  /*a9c0*/  LDSM.16.M88.4 R56, [R247+0x4800] ;  /* 0x00480000f738783b */ /* 0x000eee0000000200 */
[C---:B------:R-:W-:Y:S08]  /*a9d0*/  HMMA.16816.F32.BF16 R236, R4.reuse, R46, R152 ;  /* 0x0000002e04ec723c */ /* 0x040ff00000041898 */
[----:B------:R-:W-:Y:S01]  /*a9e0*/  HMMA.16816.F32.BF16 R208, R4, R74, R48 ;  /* 0x0000004a04d0723c */ /* 0x000fe20000041830 */
[----:B------:R-:W4:Y:S07]  /*a9f0*/  LDSM.16.M88.4 R48, [R247+0x5000] ;  /* 0x00500000f730783b */ /* 0x000f2e0000000200 */
[C---:B------:R-:W-:Y:S08]  /*aa00*/  HMMA.16816.F32.BF16 R204, R20.reuse, R44, R160 ;  /* 0x0000002c14cc723c */ /* 0x040ff000000418a0 */
[----:B------:R-:W-:Y:S01]  /*aa10*/  HMMA.16816.F32.BF16 R140, R20, R46, R164 ;  /* 0x0000002e148c723c */ /* 0x000fe200000418a4 */
[----:B------:R-:W5:Y:S01]  /*aa20*/  LDSM.16.M88.4 R44, [R247+0x5800] ;  /* 0x00580000f72c783b */ /* 0x000f620000000200 */
[----:B------:R-:W-:-:S02]  /*aa30*/  IMAD.IADD R2, R245, 0x1, R248 ;  /* 0x00000001f5027824 */ /* 0x000fc400078e02f8 */
[----:B------:R-:W-:-:S04]  /*aa40*/  IMAD.IADD R245, R245, 0x1, R247 ;  /* 0x00000001f5f57824 */ /* 0x000fc800078e02f7 */
[C---:B-1----:R-:W-:Y:S08]  /*aa50*/  HMMA.16816.F32.BF16 R232, R4.reuse, R52, R148 ;  /* 0x0000003404e8723c */ /* 0x042ff00000041894 */
[----:B------:R-:W-:Y:S01]  /*aa60*/  HMMA.16816.F32.BF16 R228, R4, R54, R144 ;  /* 0x0000003604e4723c */ /* 0x000fe20000041890 */
[----:B------:R-:W-:Y:S07]  /*aa70*/  LDSM.16.M88.4 R4, [R2+0x2000] ;  /* 0x002000000204783b */ /* 0x000fee0000000200 */
[C---:B------:R-:W-:Y:S01]  /*aa80*/  HMMA.16816.F32.BF16 R212, R20.reuse, R52, R40 ;  /* 0x0000003414d4723c */ /* 0x040fe20000041828 */
[----:B------:R-:W-:Y:S07]  /*aa90*/  LDSM.16.M88.4 R40, [R245+0x4000] ;  /* 0x00400000f528783b */ /* 0x000fee0000000200 */
[C---:B------:R-:W-:Y:S01]  /*aaa0*/  HMMA.16816.F32.BF16 R240, R20.reuse, R64, R28 ;  /* 0x0000004014f0723c */ /* 0x040fe2000004181c */
[----:B------:R-:W-:Y:S07]  /*aab0*/  LDSM.16.M88.4 R28, [R245+0x4800] ;  /* 0x00480000f51c783b */ /* 0x000fee0000000200 */
[C---:B------:R-:W-:Y:S01]  /*aac0*/  HMMA.16816.F32.BF16 R200, R20.reuse, R72, R8 ;  /* 0x0000004814c8723c */ /* 0x040fe20000041808 */
[----:B------:R-:W1:Y:S07]  /*aad0*/  LDSM.16.M88.4 R8, [R2] ;  /* 0x000000000208783b */ /* 0x000e6e0000000200 */
[C---:B------:R-:W-:Y:S08]  /*aae0*/  HMMA.16816.F32.BF16 R52, R20.reuse, R54, R168 ;  /* 0x000000361434723c */ /* 0x040ff000000418a8 */
[C---:B------:R-:W-:Y:S01]  /*aaf0*/  HMMA.16816.F32.BF16 R148, R20.reuse, R66, R24 ;  /* 0x000000421494723c */ /* 0x040fe20000041818 */
[----:B------:R-:W-:Y:S07]  /*ab00*/  LDSM.16.M88.4 R24, [R245+0x5000] ;  /* 0x00500000f518783b */ /* 0x000fee0000000200 */
[----:B------:R-:W-:Y:S01]  /*ab10*/  HMMA.16816.F32.BF16 R144, R20, R74, R192 ;  /* 0x0000004a1490723c */ /* 0x000fe200000418c0 */
[----:B------:R-:W1:Y:S01]  /*ab20*/  LDSM.16.M88.4 R20, [R245+0x5800] ;  /* 0x00580000f514783b */ /* 0x000e620000000200 */
[----:B------:R-:W-:-:S06]  /*ab30*/  DEPBAR.LE SB0, 0x0 ;  /* 0x000080000000791a */ /* 0x000fcc0000000000 */
[C---:B--2---:R-:W-:Y:S08]  /*ab40*/  HMMA.16816.F32.BF16 R196, R12.reuse, R60, R156 ;  /* 0x0000003c0cc4723c */ /* 0x044ff0000004189c */
[----:B------:R-:W-:Y:S08]  /*ab50*/  HMMA.16816.F32.BF16 R192, R12, R62, R236 ;  /* 0x0000003e0cc0723c */ /* 0x000ff000000418ec */
[C---:B------:R-:W-:Y:S08]  /*ab60*/  HMMA.16816.F32.BF16 R64, R16.reuse, R60, R204 ;  /* 0x0000003c1040723c */ /* 0x040ff000000418cc */
[----:B------:R-:W-:Y:S08]  /*ab70*/  HMMA.16816.F32.BF16 R140, R16, R62, R140 ;  /* 0x0000003e108c723c */ /* 0x000ff0000004188c */
[C---:B---3--:R-:W-:Y:S08]  /*ab80*/  HMMA.16816.F32.BF16 R168, R12.reuse, R56, R232 ;  /* 0x000000380ca8723c */ /* 0x048ff000000418e8 */
[C---:B----4-:R-:W-:Y:S08]  /*ab90*/  HMMA.16816.F32.BF16 R160, R12.reuse, R48, R224 ;  /* 0x000000300ca0723c */ /* 0x050ff000000418e0 */
[C---:B-----5:R-:W-:Y:S08]  /*aba0*/  HMMA.16816.F32.BF16 R152, R12.reuse, R44, R216 ;  /* 0x0000002c0c98723c */ /* 0x060ff000000418d8 */
        /* <DEDUP_REMOVED lines=8> */
[----:B------:R-:W-:Y:S01]  /*ac30*/  HMMA.16816.F32.BF16 R16, R16, R46, R144 ;  /* 0x0000002e1010723c */ /* 0x000fe20000041890 */
[----:B------:R2:W-:Y:S04]  /*ac40*/  STL [R1+0xb4], R249 ;  /* 0x0000b4f901007387 */ /* 0x0005e80000100800 */
[----:B------:R2:W-:Y:S03]  /*ac50*/  STL [R1+0xa8], R35 ;  /* 0x0000a82301007387 */ /* 0x0005e60000100800 */
[----:B-1----:R-:W-:Y:S01]  /*ac60*/  HMMA.16816.F32.BF16 R144, R8, R30, R56 ;  /* 0x0000001e0890723c */ /* 0x002fe20000041838 */
[----:B------:R2:W-:Y:S07]  /*ac70*/  STL [R1+0x1c], R2 ;  /* 0x00001c0201007387 */ /* 0x0005ee0000100800 */
[----:B------:R-:W-:Y:S08]  /*ac80*/  HMMA.16816.F32.BF16 R208, R4, R22, R72 ;  /* 0x0000001604d0723c */ /* 0x000ff00000041848 */
        /* <DEDUP_REMOVED lines=13> */
[----:B------:R-:W-:Y:S01]  /*ad60*/  HMMA.16816.F32.BF16 R52, R8, R22, R16 ;  /* 0x000000160834723c */ /* 0x000fe20000041810 */
[----:B------:R-:W-:Y:S06]  /*ad70*/  BAR.SYNC.DEFER_BLOCKING 0x0 ;  /* 0x0000000000007b1d */ /* 0x000fec0000010000 */
[----:B--2---:R-:W-:-:S13]  /*ad80*/  BRA.U !UP0, `(.L_x_2339) ;  /* 0x0000000108e87547 */ /* 0x004fda000b800000 */
[----:B------:R-:W2:Y:S04]  /*ad90*/  LDL R38, [R1+0xfc] ;  /* 0x0000fc0001267983 */ /* 0x000ea80000100800 */
[----:B------:R-:W3:Y:S01]  /*ada0*/  LDL R39, [R1+0xf8] ;  /* 0x0000f80001277983 */ /* 0x000ee20000100800 */
[----:B------:R-:W-:Y:S01]  /*adb0*/  UIADD3 UR7, UPT, UPT, UR23, -0x3, URZ ;  /* 0xfffffffd17077890 */ /* 0x000fe2000fffe0ff */
[----:B------:R-:W-:Y:S01]  /*adc0*/  IMAD.U32 R0, RZ, RZ, UR10 ;  /* 0x0000000aff007e24 */ /* 0x000fe2000f8e00ff */
[----:B------:R-:W-:Y:S01]  /*add0*/  BSSY.RECONVERGENT B0, `(.L_x_2340) ;  /* 0x0000034000007945 */ /* 0x000fe20003800200 */
[----:B------:R-:W-:Y:S01]  /*ade0*/  IMAD.U32 R3, RZ, RZ, UR10 ;  /* 0x0000000aff037e24 */ /* 0x000fe2000f8e00ff */
[----:B------:R-:W-:Y:S01]  /*adf0*/  UIMAD.WIDE.U32 UR38, UR7, UR10, URZ ;  /* 0x0000000a072672a5 */ /* 0x000fe2000f8e00ff */
[----:B------:R-:W-:Y:S01]  /*ae00*/  IMAD.U32 R7, RZ, RZ, UR10 ;  /* 0x0000000aff077e24 */ /* 0x000fe2000f8e00ff */
[----:B------:R1:W-:Y:S01]  /*ae10*/  @P0 STS.128 [R191+0x4000], RZ ;  /* 0x004000ffbf000388 */ /* 0x0003e20000000c00 */
[----:B------:R-:W-:Y:S01]  /*ae20*/  IMAD.U32 R6, RZ, RZ, UR11 ;  /* 0x0000000bff067e24 */ /* 0x000fe2000f8e00ff */
[----:B------:R-:W-:Y:S01]  /*ae30*/  UIMAD UR7, UR7, UR11, UR39 ;  /* 0x0000000b070772a4 */ /* 0x000fe2000f8e0227 */
[----:B------:R-:W-:Y:S01]  /*ae40*/  IMAD.U32 R5, RZ, RZ, UR10 ;  /* 0x0000000aff057e24 */ /* 0x000fe2000f8e00ff */
[----:B------:R-:W-:Y:S01]  /*ae50*/  USHF.L.U32 UR6, UR38, 0x6, URZ ;  /* 0x0000000626067899 */ /* 0x000fe200080006ff */
[----:B------:R-:W-:Y:S01]  /*ae60*/  IMAD.U32 R4, RZ, RZ, UR11 ;  /* 0x0000000bff047e24 */ /* 0x000fe2000f8e00ff */
[----:B------:R-:W-:-:S04]  /*ae70*/  USHF.L.U64.HI UR7, UR38, 0x6, UR7 ;  /* 0x0000000626077899 */ /* 0x000fc80008010207 */
[----:B------:R-:W-:Y:S01]  /*ae80*/  @!P0 LEA R0, P3, R0, UR6, 0x4 ;  /* 0x0000000600008c11 */ /* 0x000fe2000f8620ff */
[----:B------:R-:W-:Y:S01]  /*ae90*/  IMAD.U32 R2, RZ, RZ, UR6 ;  /* 0x00000006ff027e24 */ /* 0x000fe2000f8e00ff */
[----:B------:R-:W-:Y:S02]  /*aea0*/  @!P0 LEA R3, P1, R3, UR6, 0x5 ;  /* 0x0000000603038c11 */ /* 0x000fe4000f8228ff */
[----:B------:R-:W-:Y:S01]  /*aeb0*/  @!P0 LEA.HI.X R9, R7, UR7, R6, 0x4, P3 ;  /* 0x0000000707098c11 */ /* 0x000fe200098f2406 */
[----:B------:R-:W-:Y:S01]  /*aec0*/  IMAD.U32 R7, RZ, RZ, UR6 ;  /* 0x00000006ff077e24 */ /* 0x000fe2000f8e00ff */
[----:B------:R-:W-:Y:S01]  /*aed0*/  @!P0 LEA.HI.X R8, R5, UR7, R4, 0x5, P1 ;  /* 0x0000000705088c11 */ /* 0x000fe200088f2c04 */
[----:B------:R-:W-:Y:S01]  /*aee0*/  IMAD.U32 R5, RZ, RZ, UR7 ;  /* 0x00000007ff057e24 */ /* 0x000fe2000f8e00ff */
[-C--:B--2---:R-:W-:Y:S02]  /*aef0*/  @!P0 LEA R6, P4, R2, R38.reuse, 0x1 ;  /* 0x0000002602068211 */ /* 0x084fe400078808ff */
[----:B------:R-:W-:-:S02]  /*af00*/  @!P0 LEA R4, P3, R0, R38, 0x1 ;  /* 0x0000002600048211 */ /* 0x000fc400078608ff */
[----:B------:R-:W-:Y:S02]  /*af10*/  @!P0 LEA R2, P1, R3, R38, 0x1 ;  /* 0x0000002603028211 */ /* 0x000fe400078208ff */
[-C--:B---3--:R-:W-:Y:S02]  /*af20*/  @!P0 LEA.HI.X R7, R7, R39.reuse, R5, 0x1, P4 ;  /* 0x0000002707078211 */ /* 0x088fe400020f0c05 */
[-C--:B------:R-:W-:Y:S02]  /*af30*/  @!P0 LEA.HI.X R5, R0, R39.reuse, R9, 0x1, P3 ;  /* 0x0000002700058211 */ /* 0x080fe400018f0c09 */
        /* <DEDUP_REMOVED lines=17> */
[----:B------:R-:W-:Y:S02]  /*b050*/  UIMAD.WIDE.U32 UR38, UR10, 0x30, UR6 ;  /* 0x000000300a2678a5 */ /* 0x000fe4000f8e0006 */
[----:B------:R-:W-:-:S04]  /*b060*/  UIMAD UR5, UR11, 0x30, URZ ;  /* 0x000000300b0578a4 */ /* 0x000fc8000f8e02ff */
[----:B------:R-:W-:Y:S01]  /*b070*/  UIADD3 UR5, UPT, UPT, UR5, UR39, URZ ;  /* 0x0000002705057290 */ /* 0x000fe2000fffe0ff */
[----:B-1----:R-:W-:Y:S01]  /*b080*/  IMAD.U32 R2, RZ, RZ, UR38 ;  /* 0x00000026ff027e24 */ /* 0x002fe2000f8e00ff */
[----:B------:R-:W-:-:S04]  /*b090*/  MOV R3, UR38 ;  /* 0x0000002600037c02 */ /* 0x000fc80008000f00 */
[----:B------:R-:W-:Y:S01]  /*b0a0*/  IMAD.U32 R0, RZ, RZ, UR5 ;  /* 0x00000005ff007e24 */ /* 0x000fe2000f8e00ff */
[----:B------:R-:W-:-:S04]  /*b0b0*/  LEA R2, P1, R2, R38, 0x1 ;  /* 0x0000002602027211 */ /* 0x000fc800078208ff */
[----:B------:R-:W-:-:S05]  /*b0c0*/  LEA.HI.X R3, R3, R39, R0, 0x1, P1 ;  /* 0x0000002703037211 */ /* 0x000fca00008f0c00 */
[----:B------:R-:W-:Y:S01]  /*b0d0*/  @!PT LDS RZ, [RZ] ;  /* 0x00000000fffff984 */ /* 0x000fe20000000800 */
[----:B------:R-:W-:Y:S01]  /*b0e0*/  @!PT LDS RZ, [RZ] ;  /* 0x00000000fffff984 */ /* 0x000fe20000000800 */
[----:B------:R-:W-:Y:S01]  /*b0f0*/  @!PT LDS RZ, [RZ] ;  /* 0x00000000fffff984 */ /* 0x000fe20000000800 */
[----:B------:R2:W-:Y:S04]  /*b100*/  LDGSTS.E.BYPASS.LTC128B.128 [R191+0x5800], desc[UR28][R2.64] ;  /* 0x0580000002bf7fae */ /* 0x0005e8000b981a1c */
.L_x_2341:
[----:B------:R-:W-:Y:S05]  /*b110*/  BSYNC.RECONVERGENT B0 ;  /* 0x0000000000007941 */ /* 0x000fea0003800200 */
.L_x_2340:
[----:B------:R-:W0:Y:S02]  /*b120*/  LDGDEPBAR ;  /* 0x00000000000079af */ /* 0x000e240000000000 */
.L_x_2339:
[----:B------:R-:W3:Y:S04]  /*b130*/  LDL R10, [R1+0x12c] ;  /* 0x00012c00010a7983 */ /* 0x000ee80000100800 */
[----:B-1----:R-:W4:Y:S04]  /*b140*/  LDL.64 R6, [R1+0x138] ;  /* 0x0001380001067983 */ /* 0x002f280000100a00 */
[----:B------:R-:W4:Y:S04]  /*b150*/  LDL.64 R4, [R1+0x118] ;  /* 0x0001180001047983 */ /* 0x000f280000100a00 */
[----:B------:R-:W4:Y:S04]  /*b160*/  LDL.64 R8, [R1+0x130] ;  /* 0x0001300001087983 */ /* 0x000f280000100a00 */
[----:B--2---:R-:W2:Y:S01]  /*b170*/  LDL.64 R2, [R1+0x140] ;  /* 0x0001400001027983 */ /* 0x004ea20000100a00 */
[----:B------:R-:W-:-:S02]  /*b180*/  IMAD.U32 R0, RZ, RZ, UR23 ;  /* 0x00000017ff007e24 */ /* 0x000fc4000f8e00ff */
[----:B------:R-:W-:Y:S01]  /*b190*/  IMAD.MOV.U32 R163, RZ, RZ, R35 ;  /* 0x000000ffffa37224 */ /* 0x000fe200078e0023 */
[----:B------:R1:W-:Y:S04]  /*b1a0*/  STL.64 [R1+0x150], R176 ;  /* 0x000150b001007387 */ /* 0x0003e80000100a00 */
[----:B-1----:R-:W2:Y:S01]  /*b1b0*/  LDL.64 R176, [R1+0x120] ;  /* 0x0001200001b07983 */ /* 0x002ea20000100a00 */
[----:B------:R-:W-:Y:S01]  /*b1c0*/  USHF.L.U32 UR5, UR30, 0x1, URZ ;  /* 0x000000011e057899 */ /* 0x000fe200080006ff */
[----:B------:R-:W-:Y:S01]  /*b1d0*/  SHF.R.U32.HI R224, RZ, 0x5, R178 ;  /* 0x00000005ffe07819 */ /* 0x000fe200000116b2 */
[----:B------:R-:W-:Y:S01]  /*b1e0*/  IMAD.U32 R216, RZ, RZ, UR20 ;  /* 0x00000014ffd87e24 */ /* 0x000fe2000f8e00ff */
[----:B------:R-:W2:Y:S03]  /*b1f0*/  LDL.LU R237, [R1+0x100] ;  /* 0x0001000001ed7983 */ /* 0x000ea60000300800 */
[----:B------:R-:W-:-:S04]  /*b200*/  IMAD R216, R216, 0x8, R224 ;  /* 0x00000008d8d87824 */ /* 0x000fc800078e02e0 */
[----:B------:R-:W-:-:S04]  /*b210*/  IMAD.WIDE.U32 R216, R216, -0x326172a9, RZ ;  /* 0xcd9e8d57d8d87825 */ /* 0x000fc800078e00ff */
[----:B---3--:R-:W-:-:S04]  /*b220*/  IMAD R0, R0, 0x40, R10 ;  /* 0x0000004000007824 */ /* 0x008fc800078e020a */
[----:B------:R-:W-:-:S05]  /*b230*/  VIADD R15, R0, 0xffffff80 ;  /* 0xffffff80000f7836 */ /* 0x000fca0000000000 */
[----:B------:R-:W-:Y:S01]  /*b240*/  ISETP.GT.AND P1, PT, R33, R15, PT ;  /* 0x0000000f2100720c */ /* 0x000fe20003f24270 */
[----:B------:R-:W-:-:S03]  /*b250*/  VIADD R14, R0, 0xffffff81 ;  /* 0xffffff81000e7836 */ /* 0x000fc60000000000 */
[----:B------:R-:W-:Y:S02]  /*b260*/  FSEL R20, R66, -INF , !P1 ;  /* 0xff80000042147808 */ /* 0x000fe40004800000 */
[----:B------:R-:W-:Y:S01]  /*b270*/  ISETP.GT.AND P1, PT, R183, R15, PT ;  /* 0x0000000fb700720c */ /* 0x000fe20003f24270 */
[----:B------:R-:W-:-:S03]  /*b280*/  VIADD R13, R0, 0xffffff88 ;  /* 0xffffff88000d7836 */ /* 0x000fc60000000000 */
[----:B------:R-:W-:Y:S02]  /*b290*/  FSEL R22, R64, -INF , !P1 ;  /* 0xff80000040167808 */ /* 0x000fe40004800000 */
[----:B------:R-:W-:Y:S01]  /*b2a0*/  ISETP.GT.AND P1, PT, R34, R14, PT ;  /* 0x0000000e2200720c */ /* 0x000fe20003f24270 */
[----:B------:R-:W-:-:S03]  /*b2b0*/  VIADD R10, R0, 0xffffff91 ;  /* 0xffffff91000a7836 */ /* 0x000fc60000000000 */
[----:B------:R-:W-:Y:S02]  /*b2c0*/  FSEL R23, R199, -INF , !P1 ;  /* 0xff800000c7177808 */ /* 0x000fe40004800000 */
[C---:B------:R-:W-:Y:S01]  /*b2d0*/  ISETP.GT.AND P1, PT, R33.reuse, R13, PT ;  /* 0x0000000d2100720c */ /* 0x040fe20003f24270 */
[----:B----4-:R-:W-:Y:S01]  /*b2e0*/  IMAD.MOV.U32 R223, RZ, RZ, R7 ;  /* 0x000000ffffdf7224 */ /* 0x010fe200078e0007 */
[-C--:B------:R-:W-:Y:S01]  /*b2f0*/  ISETP.GT.AND P3, PT, R32, R15.reuse, PT ;  /* 0x0000000f2000720c */ /* 0x080fe20003f64270 */
[----:B------:R-:W-:Y:S01]  /*b300*/  VIADD R7, R0, 0xffffffa0 ;  /* 0xffffffa000077836 */ /* 0x000fe20000000000 */
[----:B------:R-:W-:Y:S02]  /*b310*/  FSEL R35, R142, -INF , !P1 ;  /* 0xff8000008e237808 */ /* 0x000fe40004800000 */
[----:B------:R-:W-:Y:S01]  /*b320*/  ISETP.GT.AND P1, PT, R33, R10, PT ;  /* 0x0000000a2100720c */ /* 0x000fe20003f24270 */
[----:B------:R-:W-:Y:S01]  /*b330*/  VIADD R12, R0, 0xffffff89 ;  /* 0xffffff89000c7836 */ /* 0x000fe20000000000 */
[----:B------:R-:W-:Y:S01]  /*b340*/  FSEL R19, R196, -INF , !P3 ;  /* 0xff800000c4137808 */ /* 0x000fe20005800000 */
[----:B------:R-:W-:Y:S01]  /*b350*/  IMAD.MOV.U32 R230, RZ, RZ, R4 ;  /* 0x000000ffffe67224 */ /* 0x000fe200078e0004 */
[----:B------:R-:W-:Y:S01]  /*b360*/  ISETP.GT.AND P3, PT, R34, R15, PT ;  /* 0x0000000f2200720c */ /* 0x000fe20003f64270 */
[----:B------:R-:W-:Y:S01]  /*b370*/  VIADD R4, R0, 0xffffffa9 ;  /* 0xffffffa900047836 */ /* 0x000fe20000000000 */
[----:B------:R-:W-:-:S02]  /*b380*/  FSEL R44, R151, -INF , !P1 ;  /* 0xff800000972c7808 */ /* 0x000fc40004800000 */
[C---:B------:R-:W-:Y:S01]  /*b390*/  ISETP.GT.AND P1, PT, R33.reuse, R7, PT ;  /* 0x000000072100720c */ /* 0x040fe20003f24270 */
[----:B------:R-:W-:Y:S01]  /*b3a0*/  IMAD.MOV.U32 R221, RZ, RZ, R9 ;  /* 0x000000ffffdd7224 */ /* 0x000fe200078e0009 */
[----:B------:R-:W-:Y:S01]  /*b3b0*/  FSEL R18, R198, -INF , !P3 ;  /* 0xff800000c6127808 */ /* 0x000fe20005800000 */
[----:B------:R-:W-:Y:S01]  /*b3c0*/  VIADD R11, R0, 0xffffff90 ;  /* 0xffffff90000b7836 */ /* 0x000fe20000000000 */
[----:B------:R-:W-:Y:S01]  /*b3d0*/  ISETP.GT.AND P4, PT, R32, R14, PT ;  /* 0x0000000e2000720c */ /* 0x000fe20003f84270 */
[----:B------:R-:W-:Y:S01]  /*b3e0*/  VIADD R9, R0, 0xffffff98 ;  /* 0xffffff9800097836 */ /* 0x000fe20000000000 */
[C---:B------:R-:W-:Y:S02]  /*b3f0*/  ISETP.GT.AND P3, PT, R33.reuse, R12, PT ;  /* 0x0000000c2100720c */ /* 0x040fe40003f64270 */
[----:B------:R-:W-:Y:S02]  /*b400*/  FSEL R49, R74, -INF , !P1 ;  /* 0xff8000004a317808 */ /* 0x000fe40004800000 */
        /* <DEDUP_REMOVED lines=8> */
[----:B------:R-:W-:Y:S01]  /*b490*/  ISETP.GT.AND P3, PT, R33, R9, PT ;  /* 0x000000092100720c */ /* 0x000fe20003f64270 */
[----:B------:R-:W-:Y:S01]  /*b4a0*/  VIADD R16, R0, 0xffffffb9 ;  /* 0xffffffb900107836 */ /* 0x000fe20000000000 */
[----:B------:R-:W-:-:S02]  /*b4b0*/  FSEL R143, R63, -INF , !P1 ;  /* 0xff8000003f8f7808 */ /* 0x000fc40004800000 */
[----:B------:R-:W-:Y:S01]  /*b4c0*/  ISETP.GT.AND P1, PT, R183, R13, PT ;  /* 0x0000000db700720c */ /* 0x000fe20003f24270 */
[----:B------:R-:W-:Y:S01]  /*b4d0*/  IMAD.MOV.U32 R231, RZ, RZ, R5 ;  /* 0x000000ffffe77224 */ /* 0x000fe200078e0005 */
[C---:B------:R-:W-:Y:S01]  /*b4e0*/  ISETP.GT.AND P5, PT, R33.reuse, R14, PT ;  /* 0x0000000e2100720c */ /* 0x040fe20003fa4270 */
[----:B--2---:R-:W-:Y:S01]  /*b4f0*/  IMAD.MOV.U32 R218, RZ, RZ, R2 ;  /* 0x000000ffffda7224 */ /* 0x004fe200078e0002 */
[----:B------:R-:W-:Y:S01]  /*b500*/  FSEL R42, R150, -INF , !P4 ;  /* 0xff800000962a7808 */ /* 0x000fe20006000000 */
[----:B------:R-:W-:Y:S01]  /*b510*/  IMAD.MOV.U32 R219, RZ, RZ, R3 ;  /* 0x000000ffffdb7224 */ /* 0x000fe200078e0003 */
[----:B------:R-:W-:Y:S01]  /*b520*/  FSEL R46, R146, -INF , !P3 ;  /* 0xff800000922e7808 */ /* 0x000fe20005800000 */
[C---:B------:R-:W-:Y:S01]  /*b530*/  VIADD R5, R0.reuse, 0xffffffa8 ;  /* 0xffffffa800057836 */ /* 0x040fe20000000000 */
[C---:B------:R-:W-:Y:S01]  /*b540*/  ISETP.GT.AND P4, PT, R33.reuse, R8, PT ;  /* 0x000000082100720c */ /* 0x040fe20003f84270 */
[C---:B------:R-:W-:Y:S01]  /*b550*/  VIADD R3, R0.reuse, 0xffffffb0 ;  /* 0xffffffb000037836 */ /* 0x040fe20000000000 */
[----:B------:R-:W-:Y:S01]  /*b560*/  ISETP.GT.AND P3, PT, R33, R6, PT ;  /* 0x000000062100720c */ /* 0x000fe20003f64270 */
[----:B------:R-:W-:-:S02]  /*b570*/  VIADD R2, R0, 0xffffffb1 ;  /* 0xffffffb100027836 */ /* 0x000fc40000000000 */
[----:B------:R-:W-:Y:S01]  /*b580*/  VIADD R17, R0, 0xffffffb8 ;  /* 0xffffffb800117836 */ /* 0x000fe20000000000 */
[----:B------:R-:W-:Y:S02]  /*b590*/  FSEL R0, R140, -INF , !P1 ;  /* 0xff8000008c007808 */ /* 0x000fe40004800000 */
        /* <DEDUP_REMOVED lines=10> */
[----:B------:R-:W-:-:S02]  /*b640*/  FSEL R67, R62, -INF , !P4 ;  /* 0xff8000003e437808 */ /* 0x000fc40006000000 */
[----:B------:R-:W-:Y:S02]  /*b650*/  FSEL R142, R58, -INF , !P3 ;  /* 0xff8000003a8e7808 */ /* 0x000fe40005800000 */
[----:B------:R-:W-:Y:S02]  /*b660*/  ISETP.GT.AND P5, PT, R183, R12, PT ;  /* 0x0000000cb700720c */ /* 0x000fe40003fa4270 */
[C---:B------:R-:W-:Y:S02]  /*b670*/  ISETP.GT.AND P4, PT, R33.reuse, R2, PT ;  /* 0x000000022100720c */ /* 0x040fe40003f84270 */
[----:B------:R-:W-:Y:S02]  /*b680*/  ISETP.GT.AND P3, PT, R33, R17, PT ;  /* 0x000000112100720c */ /* 0x000fe40003f64270 */
[----:B------:R-:W-:Y:S02]  /*b690*/  FSEL R41, R168, -INF , !P1 ;  /* 0xff800000a8297808 */ /* 0x000fe40004800000 */
[----:B------:R-:W-:-:S02]  /*b6a0*/  ISETP.GT.AND P1, PT, R32, R8, PT ;  /* 0x000000082000720c */ /* 0x000fc40003f24270 */
[----:B------:R-:W-:Y:S02]  /*b6b0*/  FSEL R33, R141, -INF , !P5 ;  /* 0xff8000008d217808 */ /* 0x000fe40006800000 */
[----:B------:R-:W-:Y:S02]  /*b6c0*/  FSEL R75, R59, -INF , !P4 ;  /* 0xff8000003b4b7808 */ /* 0x000fe40006000000 */
        /* <DEDUP_REMOVED lines=22> */
[----:B------:R-:W-:Y:S02]  /*b830*/  ISETP.GE.AND P1, PT, R15, R190, PT ;  /* 0x000000be0f00720c */ /* 0x000fe40003f26270 */
[----:B------:R-:W-:Y:S02]  /*b840*/  FSEL R159, R205, -INF , !P4 ;  /* 0xff800000cd9f7808 */ /* 0x000fe40006000000 */
[----:B------:R-:W-:Y:S02]  /*b850*/  FSEL R161, R212, -INF , !P3 ;  /* 0xff800000d4a17808 */ /* 0x000fe40005800000 */
[----:B------:R-:W-:Y:S02]  /*b860*/  ISETP.GT.AND P5, PT, R32, R2, PT ;  /* 0x000000022000720c */ /* 0x000fe40003fa4270 */
[----:B------:R-:W-:Y:S02]  /*b870*/  ISETP.GT.AND P3, PT, R34, R12, PT ;  /* 0x0000000c2200720c */ /* 0x000fe40003f64270 */
[----:B------:R-:W-:-:S02]  /*b880*/  ISETP.GT.AND P4, PT, R32, R16, PT ;  /* 0x000000102000720c */ /* 0x000fc40003f84270 */
[----:B------:R-:W-:Y:S02]  /*b890*/  FSEL R32, R20, -INF , !P1 ;  /* 0xff80000014207808 */ /* 0x000fe40004800000 */
[-C--:B------:R-:W-:Y:S02]  /*b8a0*/  ISETP.GE.AND P1, PT, R14, R189.reuse, PT ;  /* 0x000000bd0e00720c */ /* 0x080fe40003f26270 */
[----:B------:R-:W-:Y:S02]  /*b8b0*/  FSEL R28, R195, -INF , !P3 ;  /* 0xff800000c31c7808 */ /* 0x000fe40005800000 */
[----:B------:R-:W-:Y:S02]  /*b8c0*/  ISETP.GE.AND P3, PT, R15, R189, PT ;  /* 0x000000bd0f00720c */ /* 0x000fe40003f66270 */
[----:B------:R-:W-:Y:S02]  /*b8d0*/  FSEL R165, R209, -INF , !P4 ;  /* 0xff800000d1a57808 */ /* 0x000fe40006000000 */
[----:B------:R-:W-:-:S02]  /*b8e0*/  ISETP.GT.AND P4, PT, R183, R11, PT ;  /* 0x0000000bb700720c */ /* 0x000fc40003f84270 */
        /* <DEDUP_REMOVED lines=9> */
[-C--:B------:R-:W-:Y:S02]  /*b980*/  ISETP.GE.AND P3, PT, R15, R185.reuse, PT ;  /* 0x000000b90f00720c */ /* 0x080fe40003f66270 */
[----:B------:R-:W-:Y:S02]  /*b990*/  FSEL R157, R19, -INF , !P4 ;  /* 0xff800000139d7808 */ /* 0x000fe40006000000 */
[----:B------:R-:W-:-:S02]  /*b9a0*/  ISETP.GE.AND P4, PT, R14, R185, PT ;  /* 0x000000b90e00720c */ /* 0x000fc40003f86270 */
[----:B------:R-:W-:Y:S02]  /*b9b0*/  FSEL R35, R35, -INF , !P1 ;  /* 0xff80000023237808 */ /* 0x000fe40004800000 */
[----:B------:R-:W-:Y:S02]  /*b9c0*/  ISETP.GE.AND P1, PT, R12, R189, PT ;  /* 0x000000bd0c00720c */ /* 0x000fe40003f26270 */
[----:B------:R-:W-:Y:S02]  /*b9d0*/  FSEL R160, R18, -INF , !P3 ;  /* 0xff80000012a07808 */ /* 0x000fe40005800000 */
[----:B------:R-:W-:Y:S02]  /*b9e0*/  ISETP.GT.AND P3, PT, R34, R10, PT ;  /* 0x0000000a2200720c */ /* 0x000fe40003f64270 */
[----:B------:R-:W-:Y:S02]  /*b9f0*/  FSEL R158, R23, -INF , !P4 ;  /* 0xff800000179e7808 */ /* 0x000fe40006000000 */
[----:B------:R-:W-:-:S02]  /*ba00*/  FSEL R23, R33, -INF , !P1 ;  /* 0xff80000021177808 */ /* 0x000fc40004800000 */
[----:B------:R-:W-:Y:S02]  /*ba10*/  ISETP.GT.AND P4, PT, R183, R9, PT ;  /* 0x00000009b700720c */ /* 0x000fe40003f84270 */
[----:B------:R-:W-:Y:S02]  /*ba20*/  ISETP.GE.AND P1, PT, R12, R185, PT ;  /* 0x000000b90c00720c */ /* 0x000fe40003f26270 */
[----:B------:R-:W-:Y:S02]  /*ba30*/  FSEL R15, R171, -INF , !P3 ;  /* 0xff800000ab0f7808 */ /* 0x000fe40005800000 */
[----:B------:R-:W-:Y:S02]  /*ba40*/  ISETP.GE.AND P3, PT, R13, R189, PT ;  /* 0x000000bd0d00720c */ /* 0x000fe40003f66270 */
[----:B------:R-:W-:Y:S02]  /*ba50*/  FSEL R18, R144, -INF , !P4 ;  /* 0xff80000090127808 */ /* 0x000fe40006000000 */
[----:B------:R-:W-:-:S02]  /*ba60*/  FSEL R154, R28, -INF , !P1 ;  /* 0xff8000001c9a7808 */ /* 0x000fc40004800000 */
[----:B------:R-:W-:Y:S02]  /*ba70*/  FSEL R162, R213, -INF , !P5 ;  /* 0xff800000d5a27808 */ /* 0x000fe40006800000 */
[----:B------:R-:W-:Y:S02]  /*ba80*/  ISETP.GE.AND P4, PT, R13, R184, PT ;  /* 0x000000b80d00720c */ /* 0x000fe40003f86270 */
[C---:B------:R-:W-:Y:S02]  /*ba90*/  ISETP.GT.AND P1, PT, R183.reuse, R7, PT ;  /* 0x00000007b700720c */ /* 0x040fe40003f24270 */
        /* <DEDUP_REMOVED lines=16> */
[-C--:B------:R-:W-:Y:S02]  /*bba0*/  ISETP.GE.AND P3, PT, R12, R184.reuse, PT ;  /* 0x000000b80c00720c */ /* 0x080fe40003f66270 */
[----:B------:R-:W-:Y:S02]  /*bbb0*/  FSEL R30, R27, -INF , !P4 ;  /* 0xff8000001b1e7808 */ /* 0x000fe40006000000 */
[----:B------:R-:W-:Y:S02]  /*bbc0*/  FSEL R21, R60, -INF , !P1 ;  /* 0xff8000003c157808 */ /* 0x000fe40004800000 */
[----:B------:R-:W-:Y:S02]  /*bbd0*/  ISETP.GE.AND P4, PT, R11, R184, PT ;  /* 0x000000b80b00720c */ /* 0x000fe40003f86270 */
[----:B------:R-:W-:-:S02]  /*bbe0*/  ISETP.GE.AND P1, PT, R10, R185, PT ;  /* 0x000000b90a00720c */ /* 0x000fc40003f26270 */
[----:B------:R-:W-:Y:S02]  /*bbf0*/  FSEL R150, R39, -INF , !P3 ;  /* 0xff80000027967808 */ /* 0x000fe40005800000 */
[----:B------:R-:W-:Y:S02]  /*bc00*/  FSEL R26, R26, -INF , !P5 ;  /* 0xff8000001a1a7808 */ /* 0x000fe40006800000 */
[----:B------:R-:W-:Y:S02]  /*bc10*/  ISETP.GE.AND P3, PT, R11, R190, PT ;  /* 0x000000be0b00720c */ /* 0x000fe40003f66270 */
[----:B------:R-:W-:Y:S02]  /*bc20*/  ISETP.GT.AND P5, PT, R183, R8, PT ;  /* 0x00000008b700720c */ /* 0x000fe40003fa4270 */
[----:B------:R-:W-:Y:S02]  /*bc30*/  FSEL R148, R41, -INF , !P4 ;  /* 0xff80000029947808 */ /* 0x000fe40006000000 */
[----:B------:R-:W-:-:S02]  /*bc40*/  FSEL R146, R15, -INF , !P1 ;  /* 0xff8000000f927808 */ /* 0x000fc40004800000 */
[-C--:B------:R-:W-:Y:S02]  /*bc50*/  ISETP.GE.AND P4, PT, R10, R190.reuse, PT ;  /* 0x000000be0a00720c */ /* 0x080fe40003f86270 */
[----:B------:R-:W-:Y:S02]  /*bc60*/  ISETP.GT.AND P1, PT, R183, R3, PT ;  /* 0x00000003b700720c */ /* 0x000fe40003f24270 */
[----:B------:R-:W-:Y:S02]  /*bc70*/  FSEL R59, R42, -INF , !P3 ;  /* 0xff8000002a3b7808 */ /* 0x000fe40005800000 */
[----:B------:R-:W-:Y:S02]  /*bc80*/  FSEL R13, R145, -INF , !P5 ;  /* 0xff800000910d7808 */ /* 0x000fe40006800000 */
[----:B------:R-:W-:Y:S02]  /*bc90*/  ISETP.GE.AND P3, PT, R10, R189, PT ;  /* 0x000000bd0a00720c */ /* 0x000fe40003f66270 */
[----:B------:R-:W-:-:S02]  /*bca0*/  ISETP.GE.AND P5, PT, R12, R190, PT ;  /* 0x000000be0c00720c */ /* 0x000fc40003fa6270 */
[----:B------:R-:W-:Y:S02]  /*bcb0*/  FSEL R58, R44, -INF , !P4 ;  /* 0xff8000002c3a7808 */ /* 0x000fe40006000000 */
[----:B------:R-:W-:Y:S02]  /*bcc0*/  FSEL R11, R56, -INF , !P1 ;  /* 0xff800000380b7808 */ /* 0x000fe40004800000 */
[C---:B------:R-:W-:Y:S02]  /*bcd0*/  ISETP.GE.AND P4, PT, R9.reuse, R189, PT ;  /* 0x000000bd0900720c */ /* 0x040fe40003f86270 */
[----:B------:R-:W-:Y:S02]  /*bce0*/  ISETP.GE.AND P1, PT, R9, R185, PT ;  /* 0x000000b90900720c */ /* 0x000fe40003f26270 */
[----:B------:R-:W-:Y:S02]  /*bcf0*/  FSEL R27, R31, -INF , !P3 ;  /* 0xff8000001f1b7808 */ /* 0x000fe40005800000 */
[----:B------:R-:W-:-:S02]  /*bd00*/  FSEL R29, R40, -INF , !P5 ;  /* 0xff800000281d7808 */ /* 0x000fc40006800000 */
[----:B------:R-:W-:Y:S02]  /*bd10*/  ISETP.GE.AND P3, PT, R10, R184, PT ;  /* 0x000000b80a00720c */ /* 0x000fe40003f66270 */
[----:B------:R-:W-:Y:S02]  /*bd20*/  ISETP.GT.AND P5, PT, R183, R6, PT ;  /* 0x00000006b700720c */ /* 0x000fe40003fa4270 */
[----:B------:R-:W-:Y:S02]  /*bd30*/  FSEL R64, R18, -INF , !P4 ;  /* 0xff80000012407808 */ /* 0x000fe40006000000 */
[----:B------:R-:W-:Y:S02]  /*bd40*/  FSEL R74, R14, -INF , !P1 ;  /* 0xff8000000e4a7808 */ /* 0x000fe40004800000 */
[----:B------:R-:W-:Y:S02]  /*bd50*/  ISETP.GE.AND P4, PT, R9, R184, PT ;  /* 0x000000b80900720c */ /* 0x000fe40003f86270 */
[----:B------:R-:W-:-:S02]  /*bd60*/  ISETP.GT.AND P1, PT, R183, R17, PT ;  /* 0x00000011b700720c */ /* 0x000fc40003f24270 */
[----:B------:R-:W-:Y:S02]  /*bd70*/  FSEL R145, R43, -INF , !P3 ;  /* 0xff8000002b917808 */ /* 0x000fe40005800000 */
[----:B------:R-:W-:Y:S02]  /*bd80*/  FSEL R19, R73, -INF , !P5 ;  /* 0xff80000049137808 */ /* 0x000fe40006800000 */
[----:B------:R-:W-:Y:S02]  /*bd90*/  ISETP.GE.AND P3, PT, R9, R190, PT ;  /* 0x000000be0900720c */ /* 0x000fe40003f66270 */
[----:B------:R-:W-:Y:S02]  /*bda0*/  ISETP.GT.AND P5, PT, R183, R4, PT ;  /* 0x00000004b700720c */ /* 0x000fe40003fa4270 */
        /* <DEDUP_REMOVED lines=8> */
[-C--:B------:R-:W-:Y:S02]  /*be30*/  ISETP.GE.AND P4, PT, R7, R189.reuse, PT ;  /* 0x000000bd0700720c */ /* 0x080fe40003f86270 */
[----:B------:R-:W-:Y:S02]  /*be40*/  FMNMX3.FTZ R0, R71, R22, R24, !PT ;  /* 0x0000001647007276 */ /* 0x000fe40007810018 */
[----:B------:R-:W-:Y:S02]  /*be50*/  FSEL R10, R57, -INF , !P5 ;  /* 0xff800000390a7808 */ /* 0x000fe40006800000 */
[----:B------:R-:W-:Y:S02]  /*be60*/  FSEL R63, R46, -INF , !P3 ;  /* 0xff8000002e3f7808 */ /* 0x000fe40005800000 */
[----:B------:R-:W-:Y:S02]  /*be70*/  ISETP.GE.AND P3, PT, R8, R189, PT ;  /* 0x000000bd0800720c */ /* 0x000fe40003f66270 */
[----:B------:R-:W-:-:S02]  /*be80*/  FSEL R57, R20, -INF , !P4 ;  /* 0xff80000014397808 */ /* 0x000fc40006000000 */
[----:B------:R-:W-:Y:S02]  /*be90*/  FMNMX3.FTZ R0, R0, R25, R23, !PT ;  /* 0x0000001900007276 */ /* 0x000fe40007810017 */
[-C--:B------:R-:W-:Y:S02]  /*bea0*/  ISETP.GE.AND P4, PT, R6, R189.reuse, PT ;  /* 0x000000bd0600720c */ /* 0x080fe40003f86270 */
[----:B------:R-:W-:Y:S02]  /*beb0*/  ISETP.GE.AND P1, PT, R5, R189, PT ;  /* 0x000000bd0500720c */ /* 0x000fe40003f26270 */
[----:B------:R-:W-:Y:S02]  /*bec0*/  FSEL R62, R13, -INF , !P3 ;  /* 0xff8000000d3e7808 */ /* 0x000fe40005800000 */
[----:B------:R-:W-:Y:S02]  /*bed0*/  FMNMX3.FTZ R0, R0, R30, R27, !PT ;  /* 0x0000001e00007276 */ /* 0x000fe4000781001b */
[----:B------:R-:W-:-:S02]  /*bee0*/  ISETP.GT.AND P5, PT, R183, R16, PT ;  /* 0x00000010b700720c */ /* 0x000fc40003fa4270 */
[----:B------:R-:W-:Y:S02]  /*bef0*/  FSEL R56, R19, -INF , !P4 ;  /* 0xff80000013387808 */ /* 0x000fe40006000000 */
[----:B------:R-:W-:Y:S02]  /*bf00*/  FSEL R55, R21, -INF , !P1 ;  /* 0xff80000015377808 */ /* 0x000fe40004800000 */
[-C--:B------:R-:W-:Y:S02]  /*bf10*/  ISETP.GE.AND P4, PT, R4, R189.reuse, PT ;  /* 0x000000bd0400720c */ /* 0x080fe40003f86270 */
[----:B------:R-:W-:Y:S02]  /*bf20*/  ISETP.GE.AND P1, PT, R3, R189, PT ;  /* 0x000000bd0300720c */ /* 0x000fe40003f26270 */
[----:B------:R-:W-:Y:S02]  /*bf30*/  ISETP.GE.AND P3, PT, R8, R184, PT ;  /* 0x000000b80800720c */ /* 0x000fe40003f66270 */
[----:B------:R-:W-:-:S02]  /*bf40*/  FMNMX3.FTZ R0, R0, R64, R62, !PT ;  /* 0x0000004000007276 */ /* 0x000fc4000781003e */
[----:B------:R-:W-:Y:S02]  /*bf50*/  FSEL R8, R53, -INF , !P5 ;  /* 0xff80000035087808 */ /* 0x000fe40006800000 */
[----:B------:R-:W-:Y:S02]  /*bf60*/  FSEL R54, R12, -INF , !P4 ;  /* 0xff8000000c367808 */ /* 0x000fe40006000000 */
[----:B------:R-:W-:Y:S02]  /*bf70*/  FSEL R53, R11, -INF , !P1 ;  /* 0xff8000000b357808 */ /* 0x000fe40004800000 */
[-C--:B------:R-:W-:Y:S02]  /*bf80*/  ISETP.GE.AND P4, PT, R2, R189.reuse, PT ;  /* 0x000000bd0200720c */ /* 0x080fe40003f86270 */
[----:B------:R-:W-:Y:S02]  /*bf90*/  ISETP.GE.AND P1, PT, R17, R189, PT ;  /* 0x000000bd1100720c */ /* 0x000fe40003f26270 */
[----:B------:R-:W-:-:S02]  /*bfa0*/  FMNMX3.FTZ R0, R0, R57, R56, !PT ;  /* 0x0000003900007276 */ /* 0x000fc40007810038 */
[----:B------:R-:W-:Y:S02]  /*bfb0*/  ISETP.GE.AND P5, PT, R7, R190, PT ;  /* 0x000000be0700720c */ /* 0x000fe40003fa6270 */
[----:B------:R-:W-:Y:S02]  /*bfc0*/  FSEL R52, R10, -INF , !P4 ;  /* 0xff8000000a347808 */ /* 0x000fe40006000000 */
[----:B------:R-:W-:Y:S02]  /*bfd0*/  FSEL R50, R9, -INF , !P1 ;  /* 0xff80000009327808 */ /* 0x000fe40004800000 */
[----:B------:R-:W-:Y:S02]  /*bfe0*/  ISETP.GE.AND P4, PT, R16, R189, PT ;  /* 0x000000bd1000720c */ /* 0x000fe40003f86270 */
[----:B------:R-:W-:Y:S02]  /*bff0*/  FMNMX3.FTZ R0, R0, R55, R54, !PT ;  /* 0x0000003700007276 */ /* 0x000fe40007810036 */
[----:B------:R-:W-:-:S02]  /*c000*/  FMNMX3.FTZ R9, R68, R32, R26, !PT ;  /* 0x0000002044097276 */ /* 0x000fc4000781001a */
[----:B------:R-:W-:Y:S02]  /*c010*/  FSEL R60, R49, -INF , !P5 ;  /* 0xff800000313c7808 */ /* 0x000fe40006800000 */
[----:B------:R-:W-:Y:S02]  /*c020*/  FSEL R49, R8, -INF , !P4 ;  /* 0xff80000008317808 */ /* 0x000fe40006000000 */
[----:B------:R-:W-:Y:S02]  /*c030*/  FMNMX3.FTZ R0, R0, R53, R52, !PT ;  /* 0x0000003500007276 */ /* 0x000fe40007810034 */
[----:B------:R-:W-:Y:S02]  /*c040*/  FMNMX3.FTZ R9, R9, R35, R29, !PT ;  /* 0x0000002309097276 */ /* 0x000fe4000781001d */
[----:B------:R-:W-:Y:S02]  /*c050*/  ISETP.GT.AND P1, PT, R34, R7, PT ;  /* 0x000000072200720c */ /* 0x000fe40003f24270 */
[----:B------:R-:W-:-:S02]  /*c060*/  ISETP.GE.AND P4, PT, R6, R190, PT ;  /* 0x000000be0600720c */ /* 0x000fc40003f86270 */
[----:B------:R-:W-:Y:S02]  /*c070*/  FMNMX3.FTZ R0, R0, R50, R49, !PT ;  /* 0x0000003200007276 */ /* 0x000fe40007810031 */
[----:B------:R-:W-:Y:S02]  /*c080*/  FMNMX3.FTZ R9, R9, R59, R58, !PT ;  /* 0x0000003b09097276 */ /* 0x000fe4000781003a */
[----:B------:R-:W-:Y:S02]  /*c090*/  FSEL R11, R202, -INF , !P1 ;  /* 0xff800000ca0b7808 */ /* 0x000fe40004800000 */
[----:B------:R-:W-:Y:S02]  /*c0a0*/  FSEL R48, R51, -INF , !P4 ;  /* 0xff80000033307808 */ /* 0x000fe40006000000 */
[-C--:B------:R-:W-:Y:S02]  /*c0b0*/  ISETP.GE.AND P1, PT, R5, R190.reuse, PT ;  /* 0x000000be0500720c */ /* 0x080fe40003f26270 */
[----:B------:R-:W-:Y:S01]  /*c0c0*/  ISETP.GE.AND P4, PT, R4, R190, PT ;  /* 0x000000be0400720c */ /* 0x000fe20003f86270 */
[----:B------:R-:W1:Y:S01]  /*c0d0*/  SHFL.BFLY PT, R8, R0, 0x2, 0x1f ;  /* 0x0c401f0000087f89 */ /* 0x000e6200000e0000 */
        /* <DEDUP_REMOVED lines=13> */
[----:B------:R-:W-:-:S04]  /*c1b0*/  FMNMX3.FTZ R9, R9, R43, R42, !PT ;  /* 0x0000002b09097276 */ /* 0x000fc8000781002a */
[----:B------:R-:W-:Y:S02]  /*c1c0*/  FMNMX3.FTZ R9, R9, R40, R39, !PT ;  /* 0x0000002809097276 */ /* 0x000fe40007810027 */
[----:B------:R-:W-:-:S03]  /*c1d0*/  FSEL R65, R47, -INF , !P3 ;  /* 0xff8000002f417808 */ /* 0x000fc60005800000 */
[----:B------:R-:W2:Y:S01]  /*c1e0*/  SHFL.BFLY PT, R13, R9, 0x2, 0x1f ;  /* 0x0c401f00090d7f89 */ /* 0x000ea200000e0000 */
[C---:B------:R-:W-:Y:S02]  /*c1f0*/  ISETP.GE.AND P3, PT, R7.reuse, R184, PT ;  /* 0x000000b80700720c */ /* 0x040fe40003f66270 */
[----:B------:R-:W-:Y:S01]  /*c200*/  ISETP.GE.AND P5, PT, R7, R185, PT ;  /* 0x000000b90700720c */ /* 0x000fe20003fa6270 */
[----:B------:R-:W-:Y:S01]  /*c210*/  IMAD.U32 R7, RZ, RZ, UR37 ;  /* 0x00000025ff077e24 */ /* 0x000fe2000f8e00ff */
[----:B-1----:R-:W-:Y:S02]  /*c220*/  FMNMX.FTZ R8, R0, R8, !PT ;  /* 0x0000000800087209 */ /* 0x002fe40007810000 */
[----:B------:R-:W-:Y:S02]  /*c230*/  FSEL R51, R147, -INF , !P3 ;  /* 0xff80000093337808 */ /* 0x000fe40005800000 */
[----:B------:R-:W-:Y:S02]  /*c240*/  ISETP.GT.AND P1, PT, R34, R6, PT ;  /* 0x000000062200720c */ /* 0x000fe40003f24270 */
[----:B------:R-:W-:-:S02]  /*c250*/  ISETP.GE.AND P4, PT, R6, R184, PT ;  /* 0x000000b80600720c */ /* 0x000fc40003f86270 */
[----:B------:R-:W-:Y:S01]  /*c260*/  ISETP.GE.AND P3, PT, R6, R185, PT ;  /* 0x000000b90600720c */ /* 0x000fe20003f66270 */
[----:B------:R-:W1:Y:S01]  /*c270*/  SHFL.BFLY PT, R14, R8, 0x1, 0x1f ;  /* 0x0c201f00080e7f89 */ /* 0x000e6200000e0000 */
[----:B------:R-:W-:Y:S02]  /*c280*/  LOP3.LUT R6, R7, UR5, R221, 0x96, !PT ;  /* 0x0000000507067c12 */ /* 0x000fe4000f8e96dd */
[----:B------:R-:W-:Y:S02]  /*c290*/  FSEL R10, R203, -INF , !P1 ;  /* 0xff800000cb0a7808 */ /* 0x000fe40004800000 */
[----:B------:R-:W-:Y:S01]  /*c2a0*/  FSEL R47, R11, -INF , !P5 ;  /* 0xff8000000b2f7808 */ /* 0x000fe20006800000 */
[----:B------:R-:W-:Y:S01]  /*c2b0*/  IMAD.WIDE.U32 R6, R6, -0x326172a9, RZ ;  /* 0xcd9e8d5706067825 */ /* 0x000fe200078e00ff */
[----:B------:R-:W-:Y:S02]  /*c2c0*/  ISETP.GE.AND P1, PT, R5, R184, PT ;  /* 0x000000b80500720c */ /* 0x000fe40003f26270 */
[----:B------:R-:W-:-:S02]  /*c2d0*/  ISETP.GT.AND P5, PT, R34, R5, PT ;  /* 0x000000052200720c */ /* 0x000fc40003fa4270 */
[----:B------:R-:W-:Y:S02]  /*c2e0*/  FSEL R41, R10, -INF , !P3 ;  /* 0xff8000000a297808 */ /* 0x000fe40005800000 */
[----:B------:R-:W-:Y:S02]  /*c2f0*/  FSEL R38, R153, -INF , !P1 ;  /* 0xff80000099267808 */ /* 0x000fe40004800000 */
[----:B------:R-:W-:Y:S02]  /*c300*/  FSEL R0, R206, -INF , !P5 ;  /* 0xff800000ce007808 */ /* 0x000fe40006800000 */
[----:B------:R-:W-:Y:S02]  /*c310*/  ISETP.GE.AND P3, PT, R4, R184, PT ;  /* 0x000000b80400720c */ /* 0x000fe40003f66270 */
[----:B------:R-:W-:Y:S02]  /*c320*/  ISETP.GT.AND P1, PT, R34, R4, PT ;  /* 0x000000042200720c */ /* 0x000fe40003f24270 */
[----:B------:R-:W-:-:S02]  /*c330*/  ISETP.GE.AND P5, PT, R4, R185, PT ;  /* 0x000000b90400720c */ /* 0x000fc40003fa6270 */
[----:B------:R-:W-:Y:S02]  /*c340*/  FSEL R45, R151, -INF , !P4 ;  /* 0xff800000972d7808 */ /* 0x000fe40006000000 */
[----:B------:R-:W-:Y:S02]  /*c350*/  LOP3.LUT R4, R216, UR34, R7, 0x96, !PT ;  /* 0x00000022d8047c12 */ /* 0x000fe4000f8e9607 */
[----:B------:R-:W-:Y:S02]  /*c360*/  LOP3.LUT R10, R6, UR33, R231, 0x96, !PT ;  /* 0x00000021060a7c12 */ /* 0x000fe4000f8e96e7 */
[----:B------:R-:W-:Y:S01]  /*c370*/  ISETP.GE.AND P4, PT, R5, R185, PT ;  /* 0x000000b90500720c */ /* 0x000fe20003f86270 */
[----:B------:R-:W-:-:S03]  /*c380*/  IMAD.WIDE.U32 R4, R4, -0x2daee0ad, RZ ;  /* 0xd2511f5304047825 */ /* 0x000fc600078e00ff */
[----:B------:R-:W-:Y:S01]  /*c390*/  FSEL R33, R0, -INF , !P4 ;  /* 0xff80000000217808 */ /* 0x000fe20006000000 */
[----:B------:R-:W-:Y:S01]  /*c3a0*/  IMAD.WIDE.U32 R10, R10, -0x2daee0ad, RZ ;  /* 0xd2511f530a0a7825 */ /* 0x000fe200078e00ff */
[----:B--2---:R-:W-:Y:S02]  /*c3b0*/  FMNMX.FTZ R0, R9, R13, !PT ;  /* 0x0000000d09007209 */ /* 0x004fe40007810000 */
[----:B------:R-:W-:Y:S02]  /*c3c0*/  ISETP.GT.AND P4, PT, R34, R3, PT ;  /* 0x000000032200720c */ /* 0x000fe40003f84270 */
[----:B------:R-:W-:Y:S02]  /*c3d0*/  LOP3.LUT R9, R4, UR31, R11, 0x96, !PT ;  /* 0x0000001f04097c12 */ /* 0x000fe4000f8e960b */
[----:B------:R-:W2:Y:S01]  /*c3e0*/  SHFL.BFLY PT, R11, R0, 0x1, 0x1f ;  /* 0x0c201f00000b7f89 */ /* 0x000ea200000e0000 */
[----:B------:R-:W-:Y:S02]  /*c3f0*/  FSEL R12, R207, -INF , !P1 ;  /* 0xff800000cf0c7808 */ /* 0x000fe40004800000 */
[----:B------:R-:W-:-:S02]  /*c400*/  ISETP.GE.AND P1, PT, R3, R184, PT ;  /* 0x000000b80300720c */ /* 0x000fc40003f26270 */
[----:B------:R-:W-:Y:S02]  /*c410*/  FSEL R31, R159, -INF , !P3 ;  /* 0xff8000009f1f7808 */ /* 0x000fe40005800000 */
[----:B------:R-:W-:Y:S02]  /*c420*/  LOP3.LUT R5, R222, UR32, R5, 0x96, !PT ;  /* 0x00000020de057c12 */ /* 0x000fe4000f8e9605 */
[----:B------:R-:W-:Y:S02]  /*c430*/  ISETP.GE.AND P3, PT, R3, R185, PT ;  /* 0x000000b90300720c */ /* 0x000fe40003f66270 */
[----:B-1----:R-:W-:Y:S02]  /*c440*/  FMNMX.FTZ R227, R8, R14, !PT ;  /* 0x0000000e08e37209 */ /* 0x002fe40007810000 */
[----:B------:R-:W-:Y:S01]  /*c450*/  FSEL R3, R214, -INF , !P4 ;  /* 0xff800000d6037808 */ /* 0x000fe20006000000 */
[----:B------:R-:W-:Y:S01]  /*c460*/  IMAD.WIDE.U32 R8, R9, -0x326172a9, RZ ;  /* 0xcd9e8d5709087825 */ /* 0x000fe200078e00ff */
[----:B------:R-:W-:-:S02]  /*c470*/  FSEL R20, R12, -INF , !P5 ;  /* 0xff8000000c147808 */ /* 0x000fc40006800000 */
[----:B------:R-:W-:Y:S01]  /*c480*/  FSEL R21, R161, -INF , !P1 ;  /* 0xff800000a1157808 */ /* 0x000fe20004800000 */
[----:B------:R-:W-:Y:S01]  /*c490*/  IMAD.WIDE.U32 R12, R5, -0x326172a9, RZ ;  /* 0xcd9e8d57050c7825 */ /* 0x000fe200078e00ff */
[----:B------:R-:W-:Y:S02]  /*c4a0*/  ISETP.GE.AND P5, PT, R2, R184, PT ;  /* 0x000000b80200720c */ /* 0x000fe40003fa6270 */
[----:B------:R-:W-:Y:S02]  /*c4b0*/  ISETP.GT.AND P1, PT, R34, R2, PT ;  /* 0x000000022200720c */ /* 0x000fe40003f24270 */
[----:B------:R-:W-:Y:S01]  /*c4c0*/  ISETP.GE.AND P4, PT, R2, R185, PT ;  /* 0x000000b90200720c */ /* 0x000fe20003f86270 */
[----:B------:R-:W-:Y:S01]  /*c4d0*/  FMUL.FTZ R2, R227, UR35 ;  /* 0x00000023e3027c20 */ /* 0x000fe20008410000 */
[----:B------:R-:W-:Y:S02]  /*c4e0*/  FSEL R19, R3, -INF , !P3 ;  /* 0xff80000003137808 */ /* 0x000fe40005800000 */
[----:B------:R-:W-:-:S02]  /*c4f0*/  FSETP.NEU.FTZ.AND P3, PT, R227, -INF , PT ;  /* 0xff800000e300780b */ /* 0x000fc40003f7d000 */
[----:B------:R-:W-:Y:S02]  /*c500*/  LOP3.LUT R4, R230, UR17, R13, 0x96, !PT ;  /* 0x00000011e6047c12 */ /* 0x000fe4000f8e960d */
[----:B------:R-:W-:Y:S02]  /*c510*/  LOP3.LUT R3, R12, UR16, R9, 0x96, !PT ;  /* 0x000000100c037c12 */ /* 0x000fe4000f8e9609 */
[----:B------:R-:W-:Y:S01]  /*c520*/  FSEL R2, R2, RZ, P3 ;  /* 0x000000ff02027208 */ /* 0x000fe20001800000 */
[----:B------:R-:W-:Y:S01]  /*c530*/  IMAD.MOV.U32 R216, RZ, RZ, R163 ;  /* 0x000000ffffd87224 */ /* 0x000fe200078e00a3 */
[----:B------:R-:W-:Y:S01]  /*c540*/  FSEL R18, R162, -INF , !P5 ;  /* 0xff800000a2127808 */ /* 0x000fe20006800000 */
[----:B------:R-:W-:Y:S01]  /*c550*/  IMAD.WIDE.U32 R14, R4, -0x2daee0ad, RZ ;  /* 0xd2511f53040e7825 */ /* 0x000fe200078e00ff */
[----:B------:R-:W-:-:S03]  /*c560*/  FSEL R12, R215, -INF , !P1 ;  /* 0xff800000d70c7808 */ /* 0x000fc60004800000 */
[----:B------:R-:W-:-:S04]  /*c570*/  IMAD.WIDE.U32 R162, R3, -0x2daee0ad, RZ ;  /* 0xd2511f5303a27825 */ /* 0x000fc800078e00ff */
[----:B------:R-:W-:Y:S01]  /*c580*/  FFMA.FTZ R3, R22, UR35, -R2 ;  /* 0x0000002316037c23 */ /* 0x000fe20008010802 */
[C---:B------:R-:W-:Y:S02]  /*c590*/  ISETP.GT.AND P5, PT, R34.reuse, R17, PT ;  /* 0x000000112200720c */ /* 0x040fe40003fa4270 */
[----:B------:R-:W-:Y:S02]  /*c5a0*/  ISETP.GT.AND P1, PT, R34, R16, PT ;  /* 0x000000102200720c */ /* 0x000fe40003f24270 */
[----:B------:R-:W-:Y:S01]  /*c5b0*/  LOP3.LUT R4, R10, UR26, R15, 0x96, !PT ;  /* 0x0000001a0a047c12 */ /* 0x000fe2000f8e960f */
[----:B------:R1:W-:Y:S01]  /*c5c0*/  MUFU.EX2 R34, R3 ;  /* 0x0000000300227308 */ /* 0x0003e20000000800 */
[----:B------:R-:W-:Y:S02]  /*c5d0*/  LOP3.LUT R9, R14, UR24, R163, 0x96, !PT ;  /* 0x000000180e097c12 */ /* 0x000fe4000f8e96a3 */
[----:B--2---:R-:W-:Y:S01]  /*c5e0*/  FMNMX.FTZ R226, R0, R11, !PT ;  /* 0x0000000b00e27209 */ /* 0x004fe20007810000 */
[----:B------:R-:W-:Y:S01]  /*c5f0*/  IMAD.WIDE.U32 R4, R4, -0x326172a9, RZ ;  /* 0xcd9e8d5704047825 */ /* 0x000fe200078e00ff */
[----:B------:R-:W-:-:S03]  /*c600*/  FSEL R10, R210, -INF , !P5 ;  /* 0xff800000d20a7808 */ /* 0x000fc60006800000 */
[----:B------:R-:W-:-:S04]  /*c610*/  IMAD.WIDE.U32 R192, R9, -0x326172a9, RZ ;  /* 0xcd9e8d5709c07825 */ /* 0x000fc800078e00ff */
[C---:B------:R-:W-:Y:S01]  /*c620*/  FMUL.FTZ R0, R226.reuse, UR35 ;  /* 0x00000023e2007c20 */ /* 0x040fe20008410000 */
[----:B------:R-:W-:Y:S01]  /*c630*/  FSETP.NEU.FTZ.AND P5, PT, R226, -INF , PT ;  /* 0xff800000e200780b */ /* 0x000fe20003fbd000 */
[----:B-1----:R-:W-:-:S04]  /*c640*/  FFMA.FTZ R3, R24, UR35, -R2 ;  /* 0x0000002318037c23 */ /* 0x002fc80008010802 */
[----:B------:R1:W2:Y:S01]  /*c650*/  MUFU.EX2 R143, R3 ;  /* 0x00000003008f7308 */ /* 0x0002a20000000800 */
[----:B------:R-:W-:Y:S02]  /*c660*/  LOP3.LUT R28, R4, UR13, R193, 0x96, !PT ;  /* 0x0000000d041c7c12 */ /* 0x000fe4000f8e96c1 */
[----:B------:R-:W-:Y:S02]  /*c670*/  FSEL R0, R0, RZ, P5 ;  /* 0x000000ff00007208 */ /* 0x000fe40002800000 */
[----:B------:R-:W-:Y:S02]  /*c680*/  FSEL R15, R12, -INF , !P4 ;  /* 0xff8000000c0f7808 */ /* 0x000fe40006000000 */
[----:B------:R-:W-:Y:S02]  /*c690*/  ISETP.GE.AND P4, PT, R17, R184, PT ;  /* 0x000000b81100720c */ /* 0x000fe40003f86270 */
[----:B------:R-:W-:Y:S02]  /*c6a0*/  LOP3.LUT R4, R28, 0xff, RZ, 0xc0, !PT ;  /* 0x000000ff1c047812 */ /* 0x000fe400078ec0ff */
[----:B------:R-:W-:Y:S01]  /*c6b0*/  LOP3.LUT R12, R8, UR15, R5, 0x96, !PT ;  /* 0x0000000f080c7c12 */ /* 0x000fe2000f8e9605 */
[----:B------:R-:W-:Y:S01]  /*c6c0*/  FFMA.FTZ R5, R32, UR35, -R0 ;  /* 0x0000002320057c23 */ /* 0x000fe20008010800 */
[----:B------:R-:W-:-:S02]  /*c6d0*/  FSEL R9, R211, -INF , !P1 ;  /* 0xff800000d3097808 */ /* 0x000fc40004800000 */
[----:B------:R-:W-:Y:S02]  /*c6e0*/  FSEL R14, R164, -INF , !P4 ;  /* 0xff800000a40e7808 */ /* 0x000fe40006000000 */
[----:B-1----:R-:W-:Y:S02]  /*c6f0*/  LOP3.LUT R3, R28, 0xffff, RZ, 0xc0, !PT ;  /* 0x0000ffff1c037812 */ /* 0x002fe400078ec0ff */
[----:B------:R-:W-:Y:S02]  /*c700*/  ISETP.GE.AND P1, PT, R17, R185, PT ;  /* 0x000000b91100720c */ /* 0x000fe40003f26270 */
[----:B------:R-:W-:Y:S01]  /*c710*/  ISETP.LE.U32.AND P4, PT, R4, UR12, PT ;  /* 0x0000000c04007c0c */ /* 0x000fe2000bf83070 */
[----:B------:R1:W-:Y:S01]  /*c720*/  MUFU.EX2 R22, R5 ;  /* 0x0000000500167308 */ /* 0x0003e20000000800 */
[----:B------:R-:W-:Y:S02]  /*c730*/  SHF.R.U32.HI R3, RZ, 0x8, R3 ;  /* 0x00000008ff037819 */ /* 0x000fe40000011603 */
[----:B------:R-:W-:-:S02]  /*c740*/  FSEL R11, R10, -INF , !P1 ;  /* 0xff8000000a0b7808 */ /* 0x000fc40004800000 */
[----:B--2---:R-:W-:Y:S02]  /*c750*/  F2FP.BF16.F32.PACK_AB R4, R143, R34 ;  /* 0x000000228f04723e */ /* 0x004fe400000010ff */
[----:B------:R-:W-:Y:S02]  /*c760*/  ISETP.GE.AND P1, PT, R16, R184, PT ;  /* 0x000000b81000720c */ /* 0x000fe40003f26270 */
[----:B------:R-:W-:Y:S02]  /*c770*/  LOP3.LUT R3, R3, 0xffff, RZ, 0xc0, !PT ;  /* 0x0000ffff03037812 */ /* 0x000fe400078ec0ff */
[----:B------:R-:W-:Y:S01]  /*c780*/  PRMT R141, R4, 0x7610, R141 ;  /* 0x00007610048d7816 */ /* 0x000fe2000000008d */
[----:B-1----:R-:W-:Y:S01]  /*c790*/  FFMA.FTZ R5, R26, UR35, -R0 ;  /* 0x000000231a057c23 */ /* 0x002fe20008010800 */
[----:B------:R-:W-:-:S03]  /*c7a0*/  FSEL R10, R165, -INF , !P1 ;  /* 0xff800000a50a7808 */ /* 0x000fc60004800000 */
[----:B------:R-:W1:Y:S01]  /*c7b0*/  MUFU.EX2 R67, R5 ;  /* 0x0000000500437308 */ /* 0x000e620000000800 */
[----:B------:R-:W-:Y:S02]  /*c7c0*/  ISETP.LE.U32.AND P1, PT, R3, UR12, PT ;  /* 0x0000000c03007c0c */ /* 0x000fe4000bf23070 */
[----:B------:R-:W-:Y:S01]  /*c7d0*/  PRMT R3, R28, 0x7632, R3 ;  /* 0x000076321c037816 */ /* 0x000fe20000000003 */
[----:B------:R-:W-:Y:S01]  /*c7e0*/  @!P4 HFMA2.BF16_V2 R72, -RZ.H0_H0, RZ.H0_H0, -R141.H0_H0 ;  /* 0x200000ffff48c231 */ /* 0x000fe2000034098d */
[----:B------:R-:W-:Y:S02]  /*c7f0*/  PRMT R142, R4, 0x7632, R142 ;  /* 0x00007632048e7816 */ /* 0x000fe4000000008e */
[----:B------:R-:W-:Y:S02]  /*c800*/  LOP3.LUT R3, R3, 0xff, RZ, 0xc0, !PT ;  /* 0x000000ff03037812 */ /* 0x000fe400078ec0ff */
[----:B------:R-:W-:Y:S01]  /*c810*/  PRMT R229, R141, 0x5410, R142 ;  /* 0x000054108de57816 */ /* 0x000fe2000000008e */
[----:B------:R-:W-:Y:S01]  /*c820*/  FFMA.FTZ R4, R25, UR35, -R2 ;  /* 0x0000002319047c23 */ /* 0x000fe20008010802 */
[----:B------:R-:W-:-:S02]  /*c830*/  @!P4 PRMT R141, R72, 0x5410, RZ ;  /* 0x00005410488dc816 */ /* 0x000fc400000000ff */
[----:B------:R-:W-:Y:S01]  /*c840*/  ISETP.LE.U32.AND P4, PT, R3, UR12, PT ;  /* 0x0000000c03007c0c */ /* 0x000fe2000bf83070 */
[----:B------:R-:W-:Y:S01]  /*c850*/  FFMA.FTZ R3, R23, UR35, -R2 ;  /* 0x0000002317037c23 */ /* 0x000fe20008010802 */
[----:B------:R1:W-:Y:S01]  /*c860*/  MUFU.EX2 R147, R4 ;  /* 0x0000000400937308 */ /* 0x0003e20000000800 */
[----:B------:R-:W-:-:S07]  /*c870*/  @!P1 HFMA2.BF16_V2 R144, -RZ.H0_H0, RZ.H0_H0, -R142.H0_H0 ;  /* 0x200000ffff909231 */ /* 0x000fce000034098e */
[----:B------:R2:W3:Y:S01]  /*c880*/  MUFU.EX2 R163, R3 ;  /* 0x0000000300a37308 */ /* 0x0004e20000000800 */
[----:B------:R-:W-:Y:S02]  /*c890*/  @!P1 PRMT R142, R144, 0x5410, RZ ;  /* 0x00005410908e9816 */ /* 0x000fe400000000ff */
[----:B-1----:R-:W-:-:S04]  /*c8a0*/  F2FP.BF16.F32.PACK_AB R4, R67, R22 ;  /* 0x000000164304723e */ /* 0x002fc800000010ff */
[----:B------:R-:W-:Y:S02]  /*c8b0*/  PRMT R140, R4, 0x7610, R140 ;  /* 0x00007610048c7816 */ /* 0x000fe4000000008c */
[----:B--2---:R-:W-:-:S04]  /*c8c0*/  SHF.R.U32.HI R3, RZ, 0x18, R28 ;  /* 0x00000018ff037819 */ /* 0x004fc8000001161c */
[----:B------:R-:W-:Y:S01]  /*c8d0*/  ISETP.LE.U32.AND P1, PT, R3, UR12, PT ;  /* 0x0000000c03007c0c */ /* 0x000fe2000bf23070 */
[----:B------:R-:W-:Y:S02]  /*c8e0*/  IMAD.MOV.U32 R3, RZ, RZ, R192 ;  /* 0x000000ffff037224 */ /* 0x000fe400078e00c0 */
[----:B------:R-:W-:Y:S01]  /*c8f0*/  @!P4 HFMA2.BF16_V2 R166, -RZ.H0_H0, RZ.H0_H0, -R140.H0_H0 ;  /* 0x200000ffffa6c231 */ /* 0x000fe2000034098c */
[----:B------:R-:W-:Y:S02]  /*c900*/  PRMT R75, R4, 0x7632, R75 ;  /* 0x00007632044b7816 */ /* 0x000fe4000000004b */
[----:B------:R-:W-:Y:S02]  /*c910*/  LOP3.LUT R3, R3, 0xff, RZ, 0xc0, !PT ;  /* 0x000000ff03037812 */ /* 0x000fe400078ec0ff */
[----:B------:R-:W-:Y:S02]  /*c920*/  PRMT R217, R140, 0x5410, R75 ;  /* 0x000054108cd97816 */ /* 0x000fe4000000004b */
[----:B------:R-:W-:-:S02]  /*c930*/  @!P4 PRMT R140, R166, 0x5410, RZ ;  /* 0x00005410a68cc816 */ /* 0x000fc400000000ff */
[----:B------:R-:W-:Y:S01]  /*c940*/  ISETP.LE.U32.AND P4, PT, R3, UR12, PT ;  /* 0x0000000c03007c0c */ /* 0x000fe2000bf83070 */
[----:B------:R-:W-:Y:S01]  /*c950*/  @!P1 HFMA2.BF16_V2 R167, -RZ.H0_H0, RZ.H0_H0, -R75.H0_H0 ;  /* 0x200000ffffa79231 */ /* 0x000fe2000034094b */
[----:B---3--:R-:W-:Y:S02]  /*c960*/  F2FP.BF16.F32.PACK_AB R3, R163, R147 ;  /* 0x00000093a303723e */ /* 0x008fe400000010ff */
[----:B------:R-:W-:Y:S02]  /*c970*/  PRMT R4, R192, 0x7771, RZ ;  /* 0x00007771c0047816 */ /* 0x000fe400000000ff */
[C---:B------:R-:W-:Y:S02]  /*c980*/  PRMT R144, R3.reuse, 0x7610, R144 ;  /* 0x0000761003907816 */ /* 0x040fe40000000090 */
[----:B------:R-:W-:Y:S01]  /*c990*/  PRMT R161, R3, 0x7632, R161 ;  /* 0x0000763203a17816 */ /* 0x000fe200000000a1 */
[----:B------:R-:W-:Y:S01]  /*c9a0*/  FFMA.FTZ R3, R35, UR35, -R0 ;  /* 0x0000002323037c23 */ /* 0x000fe20008010800 */
[----:B------:R-:W-:-:S02]  /*c9b0*/  @!P1 PRMT R75, R167, 0x5410, RZ ;  /* 0x00005410a74b9816 */ /* 0x000fc400000000ff */
[----:B------:R-:W-:Y:S01]  /*c9c0*/  ISETP.GT.U32.AND P1, PT, R4, UR12, PT ;  /* 0x0000000c04007c0c */ /* 0x000fe2000bf24070 */
[----:B------:R1:W-:Y:S01]  /*c9d0*/  MUFU.EX2 R26, R3 ;  /* 0x00000003001a7308 */ /* 0x0003e20000000800 */
[----:B------:R-:W-:Y:S02]  /*c9e0*/  @!P4 HFMA2.BF16_V2 R168, -RZ.H0_H0, RZ.H0_H0, -R144.H0_H0 ;  /* 0x200000ffffa8c231 */ /* 0x000fe40000340990 */
[----:B------:R-:W-:Y:S01]  /*c9f0*/  IMAD.MOV.U32 R225, RZ, RZ, R219 ;  /* 0x000000ffffe17224 */ /* 0x000fe200078e00db */
[----:B------:R-:W-:Y:S02]  /*ca00*/  PRMT R219, R144, 0x5410, R161 ;  /* 0x0000541090db7816 */ /* 0x000fe400000000a1 */
[----:B------:R-:W-:Y:S02]  /*ca10*/  @!P4 PRMT R144, R168, 0x5410, RZ ;  /* 0x00005410a890c816 */ /* 0x000fe400000000ff */
[----:B------:R-:W-:Y:S01]  /*ca20*/  ISETP.GE.AND P4, PT, R16, R185, PT ;  /* 0x000000b91000720c */ /* 0x000fe20003f86270 */
[----:B-1----:R-:W-:-:S04]  /*ca30*/  FFMA.FTZ R3, R29, UR35, -R0 ;  /* 0x000000231d037c23 */ /* 0x002fc80008010800 */
[----:B------:R1:W2:Y:S01]  /*ca40*/  MUFU.EX2 R153, R3 ;  /* 0x0000000300997308 */ /* 0x0002a20000000800 */
[----:B------:R-:W-:Y:S01]  /*ca50*/  LOP3.LUT R24, R6, UR33, R177, 0x96, !PT ;  /* 0x0000002106187c12 */ /* 0x000fe2000f8e96b1 */
[----:B------:R-:W-:Y:S01]  /*ca60*/  @P1 HFMA2.BF16_V2 R169, -RZ.H0_H0, RZ.H0_H0, -R161.H0_H0 ;  /* 0x200000ffffa91231 */ /* 0x000fe200003409a1 */
[----:B------:R-:W-:-:S04]  /*ca70*/  FSEL R6, R9, -INF , !P4 ;  /* 0xff80000009067808 */ /* 0x000fc80006000000 */
[----:B------:R-:W-:Y:S02]  /*ca80*/  @P1 PRMT R161, R169, 0x5410, RZ ;  /* 0x00005410a9a11816 */ /* 0x000fe400000000ff */
[----:B-1----:R-:W-:-:S04]  /*ca90*/  PRMT R3, R192, 0x7772, RZ ;  /* 0x00007772c0037816 */ /* 0x002fc800000000ff */
[----:B------:R-:W-:Y:S02]  /*caa0*/  ISETP.GT.U32.AND P4, PT, R3, UR12, PT ;  /* 0x0000000c03007c0c */ /* 0x000fe4000bf84070 */
[----:B------:R-:W-:-:S04]  /*cab0*/  PRMT R3, R192, 0x7773, RZ ;  /* 0x00007773c0037816 */ /* 0x000fc800000000ff */
[----:B------:R-:W-:Y:S01]  /*cac0*/  ISETP.GT.U32.AND P1, PT, R3, UR12, PT ;  /* 0x0000000c03007c0c */ /* 0x000fe2000bf24070 */
[----:B------:R-:W-:Y:S01]  /*cad0*/  FFMA.FTZ R3, R30, UR35, -R2 ;  /* 0x000000231e037c23 */ /* 0x000fe20008010802 */
[----:B------:R-:W-:Y:S01]  /*cae0*/  IMAD.WIDE.U32 R12, R12, -0x2daee0ad, RZ ;  /* 0xd2511f530c0c7825 */ /* 0x000fe200078e00ff */
[----:B--2---:R-:W-:Y:S02]  /*caf0*/  F2FP.BF16.F32.PACK_AB R4, R153, R26 ;  /* 0x0000001a9904723e */ /* 0x004fe400000010ff */
[----:B------:R1:W-:Y:S02]  /*cb00*/  MUFU.EX2 R151, R3 ;  /* 0x0000000300977308 */ /* 0x0003e40000000800 */
[----:B------:R-:W-:Y:S02]  /*cb10*/  LOP3.LUT R72, R162, UR22, R13, 0x96, !PT ;  /* 0x00000016a2487c12 */ /* 0x000fe4000f8e960d */
[C---:B------:R-:W-:Y:S02]  /*cb20*/  PRMT R159, R4.reuse, 0x7610, R159 ;  /* 0x00007610049f7816 */ /* 0x040fe4000000009f */
[----:B------:R-:W-:-:S03]  /*cb30*/  PRMT R197, R4, 0x7632, R197 ;  /* 0x0000763204c57816 */ /* 0x000fc600000000c5 */
[----:B------:R-:W-:Y:S02]  /*cb40*/  @P4 HFMA2.BF16_V2 R170, -RZ.H0_H0, RZ.H0_H0, -R159.H0_H0 ;  /* 0x200000ffffaa4231 */ /* 0x000fe4000034099f */
[----:B-1----:R-:W-:-:S04]  /*cb50*/  FFMA.FTZ R3, R27, UR35, -R2 ;  /* 0x000000231b037c23 */ /* 0x002fc80008010802 */
[----:B------:R1:W2:Y:S01]  /*cb60*/  MUFU.EX2 R162, R3 ;  /* 0x0000000300a27308 */ /* 0x0002a20000000800 */
[----:B------:R-:W-:Y:S01]  /*cb70*/  PRMT R228, R159, 0x5410, R197 ;  /* 0x000054109fe47816 */ /* 0x000fe200000000c5 */
[----:B------:R-:W-:Y:S01]  /*cb80*/  IMAD.MOV.U32 R224, RZ, RZ, R218 ;  /* 0x000000ffffe07224 */ /* 0x000fe200078e00da */
[----:B------:R-:W-:Y:S01]  /*cb90*/  @P4 PRMT R159, R170, 0x5410, RZ ;  /* 0x00005410aa9f4816 */ /* 0x000fe200000000ff */
[----:B------:R-:W-:Y:S01]  /*cba0*/  IMAD.U32 R232, RZ, RZ, UR20 ;  /* 0x00000014ffe87e24 */ /* 0x000fe2000f8e00ff */
[----:B------:R-:W-:Y:S01]  /*cbb0*/  SHF.R.U32.HI R218, RZ, 0x5, R178 ;  /* 0x00000005ffda7819 */ /* 0x000fe200000116b2 */
[----:B------:R-:W-:Y:S01]  /*cbc0*/  @P1 HFMA2.BF16_V2 R171, -RZ.H0_H0, RZ.H0_H0, -R197.H0_H0 ;  /* 0x200000ffffab1231 */ /* 0x000fe200003409c5 */
[----:B-1----:R-:W-:-:S04]  /*cbd0*/  LOP3.LUT R3, R72, 0xff, RZ, 0xc0, !PT ;  /* 0x000000ff48037812 */ /* 0x002fc800078ec0ff */
[----:B------:R-:W-:Y:S02]  /*cbe0*/  ISETP.LE.U32.AND P4, PT, R3, UR12, PT ;  /* 0x0000000c03007c0c */ /* 0x000fe4000bf83070 */
[----:B------:R-:W-:Y:S01]  /*cbf0*/  PRMT R3, R72, 0x7632, R3 ;  /* 0x0000763248037816 */ /* 0x000fe20000000003 */
[----:B------:R-:W-:Y:S01]  /*cc00*/  IMAD R232, R232, 0x8, R218 ;  /* 0x00000008e8e87824 */ /* 0x000fe200078e02da */
[----:B--2---:R-:W-:Y:S02]  /*cc10*/  F2FP.BF16.F32.PACK_AB R4, R162, R151 ;  /* 0x00000097a204723e */ /* 0x004fe400000010ff */
[----:B------:R-:W-:Y:S02]  /*cc20*/  LOP3.LUT R3, R3, 0xff, RZ, 0xc0, !PT ;  /* 0x000000ff03037812 */ /* 0x000fe400078ec0ff */
[----:B------:R-:W-:Y:S01]  /*cc30*/  @P1 PRMT R197, R171, 0x5410, RZ ;  /* 0x00005410abc51816 */ /* 0x000fe200000000ff */
[----:B------:R-:W-:Y:S01]  /*cc40*/  VIADD R232, R232, 0x4 ;  /* 0x00000004e8e87836 */ /* 0x000fe20000000000 */
[----:B------:R-:W-:-:S02]  /*cc50*/  ISETP.LE.U32.AND P1, PT, R3, UR12, PT ;  /* 0x0000000c03007c0c */ /* 0x000fc4000bf23070 */
[----:B------:R-:W-:Y:S02]  /*cc60*/  LOP3.LUT R3, R72, 0xffff, RZ, 0xc0, !PT ;  /* 0x0000ffff48037812 */ /* 0x000fe400078ec0ff */
[----:B------:R-:W-:Y:S01]  /*cc70*/  PRMT R205, R4, 0x7610, R205 ;  /* 0x0000761004cd7816 */ /* 0x000fe200000000cd */
[----:B------:R-:W-:Y:S01]  /*cc80*/  IMAD.WIDE.U32 R232, R232, -0x326172a9, RZ ;  /* 0xcd9e8d57e8e87825 */ /* 0x000fe200078e00ff */
[----:B------:R-:W-:Y:S02]  /*cc90*/  SHF.R.U32.HI R3, RZ, 0x8, R3 ;  /* 0x00000008ff037819 */ /* 0x000fe40000011603 */
[----:B------:R-:W-:Y:S01]  /*cca0*/  PRMT R204, R4, 0x7632, R204 ;  /* 0x0000763204cc7816 */ /* 0x000fe200000000cc */
[----:B------:R-:W-:Y:S01]  /*ccb0*/  @!P4 HFMA2.BF16_V2 R173, -RZ.H0_H0, RZ.H0_H0, -R205.H0_H0 ;  /* 0x200000ffffadc231 */ /* 0x000fe200003409cd */
[----:B------:R-:W-:Y:S02]  /*ccc0*/  LOP3.LUT R3, R3, 0xffff, RZ, 0xc0, !PT ;  /* 0x0000ffff03037812 */ /* 0x000fe400078ec0ff */
[----:B------:R-:W-:-:S02]  /*ccd0*/  LOP3.LUT R25, R232, UR34, R7, 0x96, !PT ;  /* 0x00000022e8197c12 */ /* 0x000fc4000f8e9607 */
[----:B------:R-:W-:Y:S02]  /*cce0*/  PRMT R232, R205, 0x5410, R204 ;  /* 0x00005410cde87816 */ /* 0x000fe400000000cc */
[----:B------:R-:W-:Y:S02]  /*ccf0*/  @!P4 PRMT R205, R173, 0x5410, RZ ;  /* 0x00005410adcdc816 */ /* 0x000fe400000000ff */
[----:B------:R-:W-:Y:S02]  /*cd00*/  ISETP.LE.U32.AND P4, PT, R3, UR12, PT ;  /* 0x0000000c03007c0c */ /* 0x000fe4000bf83070 */
        /* <DEDUP_REMOVED lines=11> */
[----:B------:R-:W-:Y:S01]  /*cdc0*/  FFMA.FTZ R5, R59, UR35, -R0 ;  /* 0x000000233b057c23 */ /* 0x000fe20008010800 */
[----:B------:R-:W-:Y:S02]  /*cdd0*/  FMNMX3.FTZ R4, R4, R21, R18, !PT ;  /* 0x0000001504047276 */ /* 0x000fe40007810012 */
[----:B------:R-:W-:Y:S01]  /*cde0*/  FMNMX3.FTZ R3, R3, R33, R20, !PT ;  /* 0x0000002103037276 */ /* 0x000fe20007810014 */
[----:B------:R1:W-:Y:S03]  /*cdf0*/  MUFU.EX2 R59, R5 ;  /* 0x00000005003b7308 */ /* 0x0003e60000000800 */
[----:B-1----:R-:W-:-:S02]  /*ce00*/  FMNMX3.FTZ R5, R3, R19, R15, !PT ;  /* 0x0000001303057276 */ /* 0x002fc4000781000f */
[----:B------:R-:W-:Y:S01]  /*ce10*/  FMNMX3.FTZ R3, R4, R14, R10, !PT ;  /* 0x0000000e04037276 */ /* 0x000fe2000781000a */
[----:B------:R-:W-:Y:S01]  /*ce20*/  FFMA.FTZ R4, R58, UR35, -R0 ;  /* 0x000000233a047c23 */ /* 0x000fe20008010800 */
[----:B------:R-:W-:-:S03]  /*ce30*/  FMNMX3.FTZ R5, R5, R11, R6, !PT ;  /* 0x0000000b05057276 */ /* 0x000fc60007810006 */
[----:B------:R1:W2:Y:S01]  /*ce40*/  MUFU.EX2 R58, R4 ;  /* 0x00000004003a7308 */ /* 0x0002a20000000800 */
[----:B------:R-:W3:Y:S04]  /*ce50*/  SHFL.BFLY PT, R8, R3, 0x2, 0x1f ;  /* 0x0c401f0003087f89 */ /* 0x000ee800000e0000 */
[----:B------:R-:W4:Y:S01]  /*ce60*/  SHFL.BFLY PT, R9, R5, 0x2, 0x1f ;  /* 0x0c401f0005097f89 */ /* 0x000f2200000e0000 */
[----:B------:R-:W-:Y:S02]  /*ce70*/  @!P4 HFMA2.BF16_V2 R174, -RZ.H0_H0, RZ.H0_H0, -R204.H0_H0 ;  /* 0x200000ffffaec231 */ /* 0x000fe400003409cc */
[----:B-1----:R-:W-:Y:S01]  /*ce80*/  IMAD.MOV.U32 R4, RZ, RZ, R12 ;  /* 0x000000ffff047224 */ /* 0x002fe200078e000c */
[----:B--2---:R-:W-:-:S04]  /*ce90*/  F2FP.BF16.F32.PACK_AB R7, R58, R59 ;  /* 0x0000003b3a07723e */ /* 0x004fc800000010ff */
[----:B------:R-:W-:Y:S02]  /*cea0*/  LOP3.LUT R4, R4, 0xff, RZ, 0xc0, !PT ;  /* 0x000000ff04047812 */ /* 0x000fe400078ec0ff */
[----:B------:R-:W-:Y:S02]  /*ceb0*/  PRMT R203, R7, 0x7610, R203 ;  /* 0x0000761007cb7816 */ /* 0x000fe400000000cb */
[----:B------:R-:W-:Y:S02]  /*cec0*/  @!P4 PRMT R204, R174, 0x5410, RZ ;  /* 0x00005410aeccc816 */ /* 0x000fe400000000ff */
[----:B------:R-:W-:Y:S01]  /*ced0*/  ISETP.LE.U32.AND P4, PT, R4, UR12, PT ;  /* 0x0000000c04007c0c */ /* 0x000fe2000bf83070 */
[----:B------:R-:W-:Y:S01]  /*cee0*/  @!P1 HFMA2.BF16_V2 R175, -RZ.H0_H0, RZ.H0_H0, -R203.H0_H0 ;  /* 0x200000ffffaf9231 */ /* 0x000fe200003409cb */
[----:B---3--:R-:W-:Y:S02]  /*cef0*/  FMNMX.FTZ R4, R3, R8, !PT ;  /* 0x0000000803047209 */ /* 0x008fe40007810000 */
[----:B------:R-:W-:-:S02]  /*cf00*/  PRMT R202, R7, 0x7632, R202 ;  /* 0x0000763207ca7816 */ /* 0x000fc400000000ca */
[----:B----4-:R-:W-:Y:S02]  /*cf10*/  FMNMX.FTZ R3, R5, R9, !PT ;  /* 0x0000000905037209 */ /* 0x010fe40007810000 */
[----:B------:R-:W-:Y:S02]  /*cf20*/  SHF.R.U32.HI R5, RZ, 0x18, R72 ;  /* 0x00000018ff057819 */ /* 0x000fe40000011648 */
[----:B------:R-:W-:Y:S02]  /*cf30*/  PRMT R218, R203, 0x5410, R202 ;  /* 0x00005410cbda7816 */ /* 0x000fe400000000ca */
[----:B------:R-:W-:Y:S02]  /*cf40*/  @!P1 PRMT R203, R175, 0x5410, RZ ;  /* 0x00005410afcb9816 */ /* 0x000fe400000000ff */
[----:B------:R-:W-:Y:S01]  /*cf50*/  ISETP.LE.U32.AND P1, PT, R5, UR12, PT ;  /* 0x0000000c05007c0c */ /* 0x000fe2000bf23070 */
[--C-:B------:R-:W-:Y:S01]  /*cf60*/  FFMA.FTZ R5, R64, UR35, -R2.reuse ;  /* 0x0000002340057c23 */ /* 0x100fe20008010802 */
[--C-:B------:R-:W-:Y:S01]  /*cf70*/  FFMA.FTZ R8, R62, UR35, -R2.reuse ;  /* 0x000000233e087c23 */ /* 0x100fe20008010802 */
[--C-:B------:R-:W-:Y:S01]  /*cf80*/  FFMA.FTZ R62, R56, UR35, -R2.reuse ;  /* 0x00000023383e7c23 */ /* 0x100fe20008010802 */
[--C-:B------:R-:W-:Y:S01]  /*cf90*/  FFMA.FTZ R212, R49, UR35, -R2.reuse ;  /* 0x0000002331d47c23 */ /* 0x100fe20008010802 */
[----:B------:R1:W-:Y:S08]  /*cfa0*/  MUFU.EX2 R56, R5 ;  /* 0x0000000500387308 */ /* 0x0003f00000000800 */
[----:B------:R-:W2:Y:S01]  /*cfb0*/  MUFU.EX2 R49, R8 ;  /* 0x0000000800317308 */ /* 0x000ea20000000800 */
[----:B-1----:R-:W1:Y:S01]  /*cfc0*/  SHFL.BFLY PT, R5, R3, 0x1, 0x1f ;  /* 0x0c201f0003057f89 */ /* 0x002e6200000e0000 */
        /* <DEDUP_REMOVED lines=13> */
[----:B--2---:R-:W-:Y:S01]  /*d0a0*/  F2FP.BF16.F32.PACK_AB R0, R49, R56 ;  /* 0x000000383100723e */ /* 0x004fe200000010ff */
[----:B------:R-:W2:Y:S01]  /*d0b0*/  LDL.LU R48, [R1+0x104] ;  /* 0x0001040001307983 */ /* 0x000ea20000300800 */
[----:B------:R-:W-:-:S02]  /*d0c0*/  IMAD.MOV.U32 R215, RZ, RZ, R225 ;  /* 0x000000ffffd77224 */ /* 0x000fc400078e00e1 */
[C---:B------:R-:W-:Y:S01]  /*d0d0*/  PRMT R201, R0.reuse, 0x7610, R201 ;  /* 0x0000761000c97816 */ /* 0x040fe200000000c9 */
[----:B------:R-:W-:Y:S01]  /*d0e0*/  @!P1 HFMA2.BF16_V2 R180, -RZ.H0_H0, RZ.H0_H0, -R202.H0_H0 ;  /* 0x200000ffffb49231 */ /* 0x000fe200003409ca */
[----:B------:R-:W-:Y:S02]  /*d0f0*/  PRMT R200, R0, 0x7632, R200 ;  /* 0x0000763200c87816 */ /* 0x000fe400000000c8 */
[----:B-1----:R-:W-:Y:S01]  /*d100*/  FMNMX.FTZ R225, R3, R5, !PT ;  /* 0x0000000503e17209 */ /* 0x002fe20007810000 */
[----:B------:R-:W-:Y:S01]  /*d110*/  @!P4 HFMA2.BF16_V2 R179, -RZ.H0_H0, RZ.H0_H0, -R201.H0_H0 ;  /* 0x200000ffffb3c231 */ /* 0x000fe200003409c9 */
[----:B------:R-:W-:Y:S02]  /*d120*/  @!P1 PRMT R202, R180, 0x5410, RZ ;  /* 0x00005410b4ca9816 */ /* 0x000fe400000000ff */
[----:B------:R-:W-:Y:S01]  /*d130*/  PRMT R0, R12, 0x7771, RZ ;  /* 0x000077710c007816 */ /* 0x000fe200000000ff */
[C---:B------:R-:W-:Y:S01]  /*d140*/  FMUL.FTZ R3, R225.reuse, UR35 ;  /* 0x00000023e1037c20 */ /* 0x040fe20008410000 */
[----:B------:R-:W-:-:S02]  /*d150*/  FSETP.NEU.FTZ.AND P1, PT, R225, -INF , PT ;  /* 0xff800000e100780b */ /* 0x000fc40003f3d000 */
[----:B------:R-:W-:Y:S02]  /*d160*/  PRMT R64, R201, 0x5410, R200 ;  /* 0x00005410c9407816 */ /* 0x000fe400000000c8 */
[----:B------:R-:W-:Y:S02]  /*d170*/  @!P4 PRMT R201, R179, 0x5410, RZ ;  /* 0x00005410b3c9c816 */ /* 0x000fe400000000ff */
[----:B------:R-:W-:Y:S02]  /*d180*/  ISETP.GT.U32.AND P4, PT, R0, UR12, PT ;  /* 0x0000000c00007c0c */ /* 0x000fe4000bf84070 */
[----:B------:R-:W-:-:S05]  /*d190*/  FSEL R0, R3, RZ, P1 ;  /* 0x000000ff03007208 */ /* 0x000fca0000800000 */
[--C-:B------:R-:W-:Y:S01]  /*d1a0*/  FFMA.FTZ R39, R146, UR35, -R0.reuse ;  /* 0x0000002392277c23 */ /* 0x100fe20008010800 */
[--C-:B------:R-:W-:Y:S02]  /*d1b0*/  FFMA.FTZ R146, R11, UR35, -R0.reuse ;  /* 0x000000230b927c23 */ /* 0x100fe40008010800 */
[----:B------:R-:W3:Y:S01]  /*d1c0*/  LDL.LU R11, [R1+0xf4] ;  /* 0x0000f400010b7983 */ /* 0x000ee20000300800 */
[----:B------:R-:W-:Y:S02]  /*d1d0*/  IMAD.MOV.U32 R60, RZ, RZ, R217 ;  /* 0x000000ffff3c7224 */ /* 0x000fe400078e00d9 */
[----:B------:R-:W-:Y:S02]  /*d1e0*/  FFMA.FTZ R217, R19, UR35, -R0 ;  /* 0x0000002313d97c23 */ /* 0x000fe40008010800 */
[----:B------:R-:W4:Y:S04]  /*d1f0*/  LDL.LU R19, [R1+0x108] ;  /* 0x0001080001137983 */ /* 0x000f280000300800 */
[----:B------:R-:W1:Y:S01]  /*d200*/  SHFL.BFLY PT, R7, R4, 0x1, 0x1f ;  /* 0x0c201f0004077f89 */ /* 0x000e6200000e0000 */
[----:B------:R-:W-:-:S02]  /*d210*/  IMAD.MOV.U32 R214, RZ, RZ, R224 ;  /* 0x000000ffffd67224 */ /* 0x000fc400078e00e0 */
[--C-:B------:R-:W-:Y:S01]  /*d220*/  FFMA.FTZ R57, R57, UR35, -R2.reuse ;  /* 0x0000002339397c23 */ /* 0x100fe20008010802 */
[--C-:B------:R-:W-:Y:S01]  /*d230*/  FFMA.FTZ R55, R55, UR35, -R2.reuse ;  /* 0x0000002337377c23 */ /* 0x100fe20008010802 */
[----:B------:R-:W-:Y:S01]  /*d240*/  FFMA.FTZ R54, R54, UR35, -R2 ;  /* 0x0000002336367c23 */ /* 0x000fe20008010802 */
[----:B------:R-:W-:Y:S01]  /*d250*/  IMAD.MOV.U32 R63, RZ, RZ, R219 ;  /* 0x000000ffff3f7224 */ /* 0x000fe200078e00db */
[----:B-1----:R-:W-:Y:S02]  /*d260*/  FMNMX.FTZ R224, R4, R7, !PT ;  /* 0x0000000704e07209 */ /* 0x002fe40007810000 */
[----:B------:R-:W-:Y:S02]  /*d270*/  FSEL R7, R227, RZ, P3 ;  /* 0x000000ffe3077208 */ /* 0x000fe40001800000 */
[C---:B------:R-:W-:Y:S01]  /*d280*/  FSETP.NEU.FTZ.AND P3, PT, R224.reuse, -INF , PT ;  /* 0xff800000e000780b */ /* 0x040fe20003f7d000 */
[----:B------:R-:W-:-:S05]  /*d290*/  FMUL.FTZ R2, R224, UR35 ;  /* 0x00000023e0027c20 */ /* 0x000fca0008410000 */
[----:B------:R-:W-:-:S05]  /*d2a0*/  FSEL R2, R2, RZ, P3 ;  /* 0x000000ff02027208 */ /* 0x000fca0001800000 */
        /* <DEDUP_REMOVED lines=16> */
[----:B------:R-:W-:-:S05]  /*d3b0*/  IMAD.WIDE.U32 R2, R25, -0x2daee0ad, RZ ;  /* 0xd2511f5319027825 */ /* 0x000fca00078e00ff */
[----:B------:R-:W-:Y:S01]  /*d3c0*/  LOP3.LUT R3, R214, UR32, R3, 0x96, !PT ;  /* 0x00000020d6037c12 */ /* 0x000fe2000f8e9603 */
[----:B------:R-:W-:Y:S02]  /*d3d0*/  IMAD.MOV.U32 R61, RZ, RZ, R216 ;  /* 0x000000ffff3d7224 */ /* 0x000fe400078e00d8 */
[----:B------:R-:W-:Y:S01]  /*d3e0*/  FFMA.FTZ R216, R15, UR35, -R0 ;  /* 0x000000230fd87c23 */ /* 0x000fe20008010800 */
[----:B------:R-:W-:-:S04]  /*d3f0*/  IMAD.WIDE.U32 R4, R24, -0x2daee0ad, RZ ;  /* 0xd2511f5318047825 */ /* 0x000fc800078e00ff */
[----:B------:R-:W-:Y:S01]  /*d400*/  IMAD.WIDE.U32 R14, R3, -0x326172a9, RZ ;  /* 0xcd9e8d57030e7825 */ /* 0x000fe200078e00ff */
[----:B------:R-:W-:-:S04]  /*d410*/  LOP3.LUT R5, R2, UR31, R5, 0x96, !PT ;  /* 0x0000001f02057c12 */ /* 0x000fc8000f8e9605 */
[----:B------:R-:W-:Y:S01]  /*d420*/  LOP3.LUT R2, R176, UR17, R15, 0x96, !PT ;  /* 0x00000011b0027c12 */ /* 0x000fe2000f8e960f */
        /* <DEDUP_REMOVED lines=12> */
[----:B------:R-:W-:Y:S01]  /*d4f0*/  IMAD.WIDE.U32 R2, R2, -0x2daee0ad, RZ ;  /* 0xd2511f5302027825 */ /* 0x000fe200078e00ff */
[----:B------:R-:W-:-:S03]  /*d500*/  PRMT R0, R12, 0x7772, RZ ;  /* 0x000077720c007816 */ /* 0x000fc600000000ff */
[----:B------:R-:W-:Y:S01]  /*d510*/  @P4 HFMA2.BF16_V2 R181, -RZ.H0_H0, RZ.H0_H0, -R200.H0_H0 ;  /* 0x200000ffffb54231 */ /* 0x000fe200003409c8 */
[----:B------:R-:W-:Y:S02]  /*d520*/  FSEL R8, R226, RZ, P5 ;  /* 0x000000ffe2087208 */ /* 0x000fe40002800000 */
[----:B------:R-:W-:Y:S02]  /*d530*/  ISETP.GT.U32.AND P5, PT, R0, UR12, PT ;  /* 0x0000000c00007c0c */ /* 0x000fe4000bfa4070 */
[----:B------:R-:W-:Y:S01]  /*d540*/  LOP3.LUT R3, R4, UR26, R3, 0x96, !PT ;  /* 0x0000001a04037c12 */ /* 0x000fe2000f8e9603 */
[----:B------:R-:W-:Y:S01]  /*d550*/  IMAD.WIDE.U32 R4, R5, -0x326172a9, RZ ;  /* 0xcd9e8d5705047825 */ /* 0x000fe200078e00ff */
[----:B------:R-:W-:Y:S02]  /*d560*/  PRMT R0, R12, 0x7773, RZ ;  /* 0x000077730c007816 */ /* 0x000fe400000000ff */
[----:B------:R-:W-:Y:S02]  /*d570*/  @P4 PRMT R200, R181, 0x5410, RZ ;  /* 0x00005410b5c84816 */ /* 0x000fe400000000ff */
[----:B------:R-:W-:-:S02]  /*d580*/  ISETP.GT.U32.AND P4, PT, R0, UR12, PT ;  /* 0x0000000c00007c0c */ /* 0x000fc4000bf84070 */
[----:B------:R-:W-:-:S05]  /*d590*/  LOP3.LUT R0, R14, UR16, R5, 0x96, !PT ;  /* 0x000000100e007c12 */ /* 0x000fca000f8e9605 */
[----:B------:R-:W-:-:S05]  /*d5a0*/  IMAD.WIDE.U32 R20, R0, -0x2daee0ad, RZ ;  /* 0xd2511f5300147825 */ /* 0x000fca00078e00ff */
[----:B------:R-:W-:Y:S01]  /*d5b0*/  LOP3.LUT R14, R2, UR24, R21, 0x96, !PT ;  /* 0x00000018020e7c12 */ /* 0x000fe2000f8e9615 */
[----:B------:R-:W-:-:S04]  /*d5c0*/  IMAD.WIDE.U32 R2, R3, -0x326172a9, RZ ;  /* 0xcd9e8d5703027825 */ /* 0x000fc800078e00ff */
[----:B------:R-:W-:Y:S01]  /*d5d0*/  IMAD.WIDE.U32 R14, R14, -0x326172a9, RZ ;  /* 0xcd9e8d570e0e7825 */ /* 0x000fe200078e00ff */
[----:B------:R-:W-:Y:S03]  /*d5e0*/  MUFU.EX2 R32, R13 ;  /* 0x0000000d00207308 */ /* 0x000fe60000000800 */
[----:B------:R-:W-:Y:S01]  /*d5f0*/  FADD.FTZ R7, R71, -R7 ;  /* 0x8000000747077221 */ /* 0x000fe20000010000 */
[----:B------:R-:W-:-:S04]  /*d600*/  LOP3.LUT R15, R2, UR13, R15, 0x96, !PT ;  /* 0x0000000d020f7c12 */ /* 0x000fc8000f8e960f */
[----:B------:R-:W1:Y:S01]  /*d610*/  MUFU.EX2 R33, R17 ;  /* 0x0000001100217308 */ /* 0x000e620000000800 */
[----:B------:R-:W-:Y:S01]  /*d620*/  LOP3.LUT R24, R4, UR15, R3, 0x96, !PT ;  /* 0x0000000f04187c12 */ /* 0x000fe2000f8e9603 */
[----:B------:R-:W-:Y:S01]  /*d630*/  FMUL.FTZ R3, R7, UR35 ;  /* 0x0000002307037c20 */ /* 0x000fe20008410000 */
[----:B------:R-:W-:-:S04]  /*d640*/  LOP3.LUT R0, R15, 0xffff, RZ, 0xc0, !PT ;  /* 0x0000ffff0f007812 */ /* 0x000fc800078ec0ff */
[----:B------:R-:W-:Y:S01]  /*d650*/  SHF.R.U32.HI R0, RZ, 0x8, R0 ;  /* 0x00000008ff007819 */ /* 0x000fe20000011600 */
[----:B------:R-:W2:Y:S01]  /*d660*/  MUFU.EX2 R3, R3 ;  /* 0x0000000300037308 */ /* 0x000ea20000000800 */
[----:B------:R-:W-:Y:S02]  /*d670*/  FSEL R6, R224, RZ, P3 ;  /* 0x000000ffe0067208 */ /* 0x000fe40001800000 */
[----:B------:R-:W-:-:S04]  /*d680*/  LOP3.LUT R0, R0, 0xffff, RZ, 0xc0, !PT ;  /* 0x0000ffff00007812 */ /* 0x000fc800078ec0ff */
[----:B------:R-:W-:Y:S02]  /*d690*/  ISETP.LE.U32.AND P3, PT, R0, UR12, PT ;  /* 0x0000000c00007c0c */ /* 0x000fe4000bf63070 */
[----:B-1----:R-:W-:Y:S01]  /*d6a0*/  F2FP.BF16.F32.PACK_AB R0, R33, R32 ;  /* 0x000000202100723e */ /* 0x002fe200000010ff */
[----:B------:R-:W-:Y:S01]  /*d6b0*/  FADD.FTZ R6, R70, -R6 ;  /* 0x8000000646067221 */ /* 0x000fe20000010000 */
[----:B------:R-:W-:Y:S02]  /*d6c0*/  FADD.FTZ R2, R68, -R8 ;  /* 0x8000000844027221 */ /* 0x000fe40000010000 */
[C---:B------:R-:W-:Y:S02]  /*d6d0*/  PRMT R198, R0.reuse, 0x7632, R198 ;  /* 0x0000763200c67816 */ /* 0x040fe400000000c6 */
[----:B------:R-:W-:Y:S01]  /*d6e0*/  PRMT R199, R0, 0x7610, R199 ;  /* 0x0000761000c77816 */ /* 0x000fe200000000c7 */
[----:B------:R-:W-:Y:S01]  /*d6f0*/  FMUL.FTZ R0, R6, UR35 ;  /* 0x0000002306007c20 */ /* 0x000fe20008410000 */
[----:B------:R-:W-:Y:S01]  /*d700*/  PRMT R6, R15, 0x7632, R6 ;  /* 0x000076320f067816 */ /* 0x000fe20000000006 */
[----:B------:R-:W-:Y:S01]  /*d710*/  FMUL.FTZ R2, R2, UR35 ;  /* 0x0000002302027c20 */ /* 0x000fe20008410000 */
[----:B------:R-:W-:Y:S01]  /*d720*/  @P4 HFMA2.BF16_V2 R68, -RZ.H0_H0, RZ.H0_H0, -R198.H0_H0 ;  /* 0x200000ffff444231 */ /* 0x000fe200003409c6 */
[----:B------:R-:W-:Y:S01]  /*d730*/  MUFU.EX2 R4, R9 ;  /* 0x0000000900047308 */ /* 0x000fe20000000800 */
[----:B------:R-:W-:-:S07]  /*d740*/  LOP3.LUT R6, R6, 0xff, RZ, 0xc0, !PT ;  /* 0x000000ff06067812 */ /* 0x000fce00078ec0ff */
[----:B------:R-:W1:Y:S01]  /*d750*/  MUFU.EX2 R5, R16 ;  /* 0x0000001000057308 */ /* 0x000e620000000800 */
[----:B------:R-:W-:-:S07]  /*d760*/  FSEL R8, R225, RZ, P1 ;  /* 0x000000ffe1087208 */ /* 0x000fce0000800000 */
[----:B------:R-:W3:Y:S01]  /*d770*/  MUFU.EX2 R2, R2 ;  /* 0x0000000200027308 */ /* 0x000ee20000000800 */
[----:B------:R-:W-:-:S07]  /*d780*/  @P5 HFMA2.BF16_V2 R70, -RZ.H0_H0, RZ.H0_H0, -R199.H0_H0 ;  /* 0x200000ffff465231 */ /* 0x000fce00003409c7 */
[----:B------:R-:W3:Y:S01]  /*d790*/  MUFU.EX2 R0, R0 ;  /* 0x0000000000007308 */ /* 0x000ee20000000800 */
[----:B------:R-:W-:Y:S01]  /*d7a0*/  LOP3.LUT R7, R15, 0xff, RZ, 0xc0, !PT ;  /* 0x000000ff0f077812 */ /* 0x000fe200078ec0ff */
[----:B------:R-:W-:-:S05]  /*d7b0*/  IMAD.WIDE.U32 R24, R24, -0x2daee0ad, RZ ;  /* 0xd2511f5318187825 */ /* 0x000fca00078e00ff */
[----:B------:R-:W-:Y:S01]  /*d7c0*/  LOP3.LUT R25, R20, UR22, R25, 0x96, !PT ;  /* 0x0000001614197c12 */ /* 0x000fe2000f8e9619 */
[----:B------:R-:W-:Y:S01]  /*d7d0*/  MUFU.EX2 R21, R145 ;  /* 0x0000009100157308 */ /* 0x000fe20000000800 */
[----:B--2---:R-:W-:Y:S01]  /*d7e0*/  FFMA.FTZ R13, R48, R3, R34 ;  /* 0x00000003300d7223 */ /* 0x004fe20000010022 */
[----:B------:R-:W-:Y:S01]  /*d7f0*/  IMAD.MOV.U32 R48, RZ, RZ, R60 ;  /* 0x000000ffff307224 */ /* 0x000fe200078e003c */
[----:B------:R-:W-:Y:S02]  /*d800*/  PRMT R60, R199, 0x5410, R198 ;  /* 0x00005410c73c7816 */ /* 0x000fe400000000c6 */
[----:B------:R-:W-:Y:S02]  /*d810*/  @P4 PRMT R198, R68, 0x5410, RZ ;  /* 0x0000541044c64816 */ /* 0x000fe400000000ff */
[----:B------:R-:W-:Y:S01]  /*d820*/  ISETP.LE.U32.AND P4, PT, R6, UR12, PT ;  /* 0x0000000c06007c0c */ /* 0x000fe2000bf83070 */
[----:B------:R-:W-:-:S05]  /*d830*/  IMAD.MOV.U32 R6, RZ, RZ, R14 ;  /* 0x000000ffff067224 */ /* 0x000fca00078e000e */
[----:B------:R-:W-:Y:S02]  /*d840*/  LOP3.LUT R6, R6, 0xff, RZ, 0xc0, !PT ;  /* 0x000000ff06067812 */ /* 0x000fe400078ec0ff */
[----:B------:R-:W-:Y:S02]  /*d850*/  @P5 PRMT R199, R70, 0x5410, RZ ;  /* 0x0000541046c75816 */ /* 0x000fe400000000ff */
[----:B------:R-:W-:Y:S01]  /*d860*/  ISETP.LE.U32.AND P1, PT, R6, UR12, PT ;  /* 0x0000000c06007c0c */ /* 0x000fe2000bf23070 */
[----:B------:R-:W-:Y:S01]  /*d870*/  FADD.FTZ R6, R69, -R8 ;  /* 0x8000000845067221 */ /* 0x000fe20000010000 */
[----:B------:R-:W-:Y:S02]  /*d880*/  ISETP.LE.U32.AND P5, PT, R7, UR12, PT ;  /* 0x0000000c07007c0c */ /* 0x000fe4000bfa3070 */
[----:B-1----:R-:W-:Y:S01]  /*d890*/  F2FP.BF16.F32.PACK_AB R7, R5, R4 ;  /* 0x000000040507723e */ /* 0x002fe200000010ff */
[----:B------:R-:W-:-:S03]  /*d8a0*/  FMUL.FTZ R6, R6, UR35 ;  /* 0x0000002306067c20 */ /* 0x000fc60008410000 */
[C---:B------:R-:W-:Y:S02]  /*d8b0*/  PRMT R30, R7.reuse, 0x7610, R30 ;  /* 0x00007610071e7816 */ /* 0x040fe4000000001e */
[----:B------:R-:W-:Y:S01]  /*d8c0*/  PRMT R38, R7, 0x7632, R38 ;  /* 0x0000763207267816 */ /* 0x000fe20000000026 */
[----:B---3--:R-:W-:Y:S01]  /*d8d0*/  FFMA.FTZ R9, R11, R2, R22 ;  /* 0x000000020b097223 */ /* 0x008fe20000010016 */
[----:B------:R-:W-:Y:S02]  /*d8e0*/  FFMA.FTZ R11, R237, R0, R4 ;  /* 0x00000000ed0b7223 */ /* 0x000fe40000010004 */
[----:B------:R-:W-:Y:S08]  /*d8f0*/  MUFU.EX2 R4, R10 ;  /* 0x0000000a00047308 */ /* 0x000ff00000000800 */
[----:B------:R1:W4:Y:S08]  /*d900*/  MUFU.EX2 R10, R6 ;  /* 0x00000006000a7308 */ /* 0x0003300000000800 */
[----:B------:R-:W2:Y:S01]  /*d910*/  MUFU.EX2 R7, R18 ;  /* 0x0000001200077308 */ /* 0x000ea20000000800 */
[----:B------:R-:W-:Y:S01]  /*d920*/  @!P3 HFMA2.BF16_V2 R71, -RZ.H0_H0, RZ.H0_H0, -R38.H0_H0 ;  /* 0x200000ffff47b231 */ /* 0x000fe20000340926 */
[----:B------:R-:W-:-:S02]  /*d930*/  SHF.R.U32.HI R8, RZ, 0x18, R15 ;  /* 0x00000018ff087819 */ /* 0x000fc4000001160f */
[----:B-1----:R-:W-:Y:S01]  /*d940*/  LOP3.LUT R6, R25, 0xffff, RZ, 0xc0, !PT ;  /* 0x0000ffff19067812 */ /* 0x002fe200078ec0ff */
[----:B------:R-:W-:-:S03]  /*d950*/  @!P5 HFMA2.BF16_V2 R69, -RZ.H0_H0, RZ.H0_H0, -R30.H0_H0 ;  /* 0x200000ffff45d231 */ /* 0x000fc6000034091e */
[----:B------:R-:W-:Y:S01]  /*d960*/  SHF.R.U32.HI R6, RZ, 0x8, R6 ;  /* 0x00000008ff067819 */ /* 0x000fe20000011606 */
[----:B----4-:R-:W-:Y:S01]  /*d970*/  FFMA.FTZ R16, R19, R10, R4 ;  /* 0x0000000a13107223 */ /* 0x010fe20000010004 */
[----:B------:R-:W-:Y:S02]  /*d980*/  PRMT R237, R30, 0x5410, R38 ;  /* 0x000054101eed7816 */ /* 0x000fe40000000026 */
[----:B------:R-:W-:Y:S02]  /*d990*/  LOP3.LUT R6, R6, 0xffff, RZ, 0xc0, !PT ;  /* 0x0000ffff06067812 */ /* 0x000fe400078ec0ff */
[----:B------:R-:W-:Y:S02]  /*d9a0*/  @!P3 PRMT R38, R71, 0x5410, RZ ;  /* 0x000054104726b816 */ /* 0x000fe400000000ff */
[----:B--2---:R-:W-:Y:S02]  /*d9b0*/  F2FP.BF16.F32.PACK_AB R4, R7, R4 ;  /* 0x000000040704723e */ /* 0x004fe400000010ff */
[----:B------:R-:W-:-:S02]  /*d9c0*/  ISETP.LE.U32.AND P3, PT, R8, UR12, PT ;  /* 0x0000000c08007c0c */ /* 0x000fc4000bf63070 */
[----:B------:R-:W-:Y:S01]  /*d9d0*/  @!P5 PRMT R30, R69, 0x5410, RZ ;  /* 0x00005410451ed816 */ /* 0x000fe200000000ff */
[----:B------:R-:W-:Y:S01]  /*d9e0*/  MUFU.EX2 R18, R27 ;  /* 0x0000001b00127308 */ /* 0x000fe20000000800 */
[----:B------:R-:W-:Y:S02]  /*d9f0*/  ISETP.LE.U32.AND P5, PT, R6, UR12, PT ;  /* 0x0000000c06007c0c */ /* 0x000fe4000bfa3070 */
[C---:B------:R-:W-:Y:S02]  /*da00*/  PRMT R29, R4.reuse, 0x7610, R29 ;  /* 0x00007610041d7816 */ /* 0x040fe4000000001d */
[----:B------:R-:W-:-:S03]  /*da10*/  PRMT R31, R4, 0x7632, R31 ;  /* 0x00007632041f7816 */ /* 0x000fc6000000001f */
[----:B------:R-:W1:Y:S01]  /*da20*/  MUFU.EX2 R6, R23 ;  /* 0x0000001700067308 */ /* 0x000e620000000800 */
[----:B------:R-:W-:Y:S01]  /*da30*/  PRMT R4, R25, 0x7632, R4 ;  /* 0x0000763219047816 */ /* 0x000fe20000000004 */
[----:B------:R-:W-:Y:S02]  /*da40*/  @!P4 HFMA2.BF16_V2 R182, -RZ.H0_H0, RZ.H0_H0, -R29.H0_H0 ;  /* 0x200000ffffb6c231 */ /* 0x000fe4000034091d */
[----:B------:R-:W-:Y:S01]  /*da50*/  IMAD.MOV.U32 R68, RZ, RZ, R232 ;  /* 0x000000ffff447224 */ /* 0x000fe200078e00e8 */
[----:B------:R-:W-:Y:S01]  /*da60*/  LOP3.LUT R4, R4, 0xff, RZ, 0xc0, !PT ;  /* 0x000000ff04047812 */ /* 0x000fe200078ec0ff */
[----:B------:R-:W-:Y:S01]  /*da70*/  @!P3 HFMA2.BF16_V2 R186, -RZ.H0_H0, RZ.H0_H0, -R31.H0_H0 ;  /* 0x200000ffffbab231 */ /* 0x000fe2000034091f */
[----:B------:R-:W-:Y:S02]  /*da80*/  PRMT R232, R29, 0x5410, R31 ;  /* 0x000054101de87816 */ /* 0x000fe4000000001f */
[----:B------:R-:W-:Y:S02]  /*da90*/  @!P4 PRMT R29, R182, 0x5410, RZ ;  /* 0x00005410b61dc816 */ /* 0x000fe400000000ff */
[----:B------:R-:W-:-:S02]  /*daa0*/  ISETP.LE.U32.AND P4, PT, R4, UR12, PT ;  /* 0x0000000c04007c0c */ /* 0x000fc4000bf83070 */
[----:B------:R-:W-:Y:S02]  /*dab0*/  PRMT R4, R14, 0x7771, RZ ;  /* 0x000077710e047816 */ /* 0x000fe400000000ff */
[----:B------:R-:W-:Y:S02]  /*dac0*/  @!P3 PRMT R31, R186, 0x5410, RZ ;  /* 0x00005410ba1fb816 */ /* 0x000fe400000000ff */
[----:B------:R-:W-:Y:S02]  /*dad0*/  ISETP.GT.U32.AND P3, PT, R4, UR12, PT ;  /* 0x0000000c04007c0c */ /* 0x000fe4000bf64070 */
[----:B-1----:R-:W-:Y:S01]  /*dae0*/  F2FP.BF16.F32.PACK_AB R4, R18, R6 ;  /* 0x000000061204723e */ /* 0x002fe200000010ff */
[----:B------:R-:W1:Y:S03]  /*daf0*/  MUFU.EX2 R19, R40 ;  /* 0x0000002800137308 */ /* 0x000e660000000800 */
[----:B------:R-:W-:-:S02]  /*db00*/  PRMT R155, R4, 0x7610, R155 ;  /* 0x00007610049b7816 */ /* 0x000fc4000000009b */
[----:B------:R-:W-:Y:S01]  /*db10*/  PRMT R180, R4, 0x7632, R180 ;  /* 0x0000763204b47816 */ /* 0x000fe200000000b4 */
[----:B------:R-:W-:Y:S02]  /*db20*/  IMAD.MOV.U32 R4, RZ, RZ, R24 ;  /* 0x000000ffff047224 */ /* 0x000fe400078e0018 */
[----:B------:R-:W-:Y:S02]  /*db30*/  @!P1 HFMA2.BF16_V2 R188, -RZ.H0_H0, RZ.H0_H0, -R155.H0_H0 ;  /* 0x200000ffffbc9231 */ /* 0x000fe4000034099b */
[----:B------:R-:W-:Y:S01]  /*db40*/  IMAD.MOV.U32 R34, RZ, RZ, R61 ;  /* 0x000000ffff227224 */ /* 0x000fe200078e003d */
[----:B------:R-:W-:Y:S01]  /*db50*/  LOP3.LUT R4, R4, 0xff, RZ, 0xc0, !PT ;  /* 0x000000ff04047812 */ /* 0x000fe200078ec0ff */
[----:B------:R-:W-:Y:S01]  /*db60*/  IMAD.MOV.U32 R61, RZ, RZ, R218 ;  /* 0x000000ffff3d7224 */ /* 0x000fe200078e00da */
[----:B------:R-:W-:Y:S01]  /*db70*/  PRMT R218, R155, 0x5410, R180 ;  /* 0x000054109bda7816 */ /* 0x000fe200000000b4 */
[----:B------:R-:W-:Y:S01]  /*db80*/  @P3 HFMA2.BF16_V2 R187, -RZ.H0_H0, RZ.H0_H0, -R180.H0_H0 ;  /* 0x200000ffffbb3231 */ /* 0x000fe200003409b4 */
[----:B------:R-:W-:-:S02]  /*db90*/  @!P1 PRMT R155, R188, 0x5410, RZ ;  /* 0x00005410bc9b9816 */ /* 0x000fc400000000ff */
[----:B------:R-:W-:Y:S02]  /*dba0*/  ISETP.LE.U32.AND P1, PT, R4, UR12, PT ;  /* 0x0000000c04007c0c */ /* 0x000fe4000bf23070 */
[----:B------:R-:W-:Y:S02]  /*dbb0*/  LOP3.LUT R4, R25, 0xff, RZ, 0xc0, !PT ;  /* 0x000000ff19047812 */ /* 0x000fe400078ec0ff */
[----:B------:R-:W-:Y:S01]  /*dbc0*/  @P3 PRMT R180, R187, 0x5410, RZ ;  /* 0x00005410bbb43816 */ /* 0x000fe200000000ff */
[----:B------:R-:W-:Y:S01]  /*dbd0*/  FADD.FTZ R8, R67, R9 ;  /* 0x0000000943087221 */ /* 0x000fe20000010000 */
[----:B------:R-:W-:Y:S01]  /*dbe0*/  ISETP.LE.U32.AND P3, PT, R4, UR12, PT ;  /* 0x0000000c04007c0c */ /* 0x000fe2000bf63070 */
[----:B------:R-:W-:Y:S01]  /*dbf0*/  FADD.FTZ R9, R5, R11 ;  /* 0x0000000b05097221 */ /* 0x000fe20000010000 */
[----:B------:R-:W-:Y:S01]  /*dc00*/  MUFU.EX2 R4, R39 ;  /* 0x0000002700047308 */ /* 0x000fe20000000800 */
[----:B------:R-:W-:Y:S01]  /*dc10*/  FADD.FTZ R16, R7, R16 ;  /* 0x0000001007107221 */ /* 0x000fe20000010000 */
[----:B-1----:R-:W-:Y:S01]  /*dc20*/  F2FP.BF16.F32.PACK_AB R7, R21, R19 ;  /* 0x000000131507723e */ /* 0x002fe200000010ff */
[----:B------:R-:W-:-:S05]  /*dc30*/  FADD.FTZ R17, R143, R13 ;  /* 0x0000000d8f117221 */ /* 0x000fca0000010000 */
[----:B------:R-:W1:Y:S01]  /*dc40*/  MUFU.EX2 R5, R35 ;  /* 0x0000002300057308 */ /* 0x000e620000000800 */
[C---:B------:R-:W-:Y:S01]  /*dc50*/  PRMT R188, R7.reuse, 0x7610, R188 ;  /* 0x0000761007bc7816 */ /* 0x040fe200000000bc */
[----:B------:R-:W-:Y:S01]  /*dc60*/  FADD.FTZ R20, R6, R9 ;  /* 0x0000000906147221 */ /* 0x000fe20000010000 */
[----:B------:R-:W-:-:S05]  /*dc70*/  PRMT R196, R7, 0x7632, R196 ;  /* 0x0000763207c47816 */ /* 0x000fca00000000c4 */
[----:B------:R-:W2:Y:S01]  /*dc80*/  MUFU.EX2 R13, R42 ;  /* 0x0000002a000d7308 */ /* 0x000ea20000000800 */
[----:B------:R-:W-:Y:S01]  /*dc90*/  @!P3 HFMA2.BF16_V2 R195, -RZ.H0_H0, RZ.H0_H0, -R188.H0_H0 ;  /* 0x200000ffffc3b231 */ /* 0x000fe200003409bc */
[----:B------:R-:W-:Y:S01]  /*dca0*/  SHF.R.U32.HI R6, RZ, 0x18, R25 ;  /* 0x00000018ff067819 */ /* 0x000fe20000011619 */
[----:B------:R-:W-:-:S05]  /*dcb0*/  IMAD.MOV.U32 R70, RZ, RZ, R249 ;  /* 0x000000ffff467224 */ /* 0x000fca00078e00f9 */
[----:B------:R-:W3:Y:S01]  /*dcc0*/  MUFU.EX2 R11, R43 ;  /* 0x0000002b000b7308 */ /* 0x000ee20000000800 */
[----:B------:R-:W-:Y:S02]  /*dcd0*/  PRMT R249, R188, 0x5410, R196 ;  /* 0x00005410bcf97816 */ /* 0x000fe400000000c4 */
[----:B------:R-:W-:Y:S02]  /*dce0*/  @!P3 PRMT R188, R195, 0x5410, RZ ;  /* 0x00005410c3bcb816 */ /* 0x000fe400000000ff */
[----:B------:R-:W-:Y:S02]  /*dcf0*/  ISETP.LE.U32.AND P3, PT, R6, UR12, PT ;  /* 0x0000000c06007c0c */ /* 0x000fe4000bf63070 */
[----:B-1----:R-:W-:-:S04]  /*dd00*/  F2FP.BF16.F32.PACK_AB R6, R4, R5 ;  /* 0x000000050406723e */ /* 0x002fc800000010ff */
[C---:B------:R-:W-:Y:S02]  /*dd10*/  PRMT R187, R6.reuse, 0x7610, R187 ;  /* 0x0000761006bb7816 */ /* 0x040fe400000000bb */
[----:B------:R-:W-:Y:S01]  /*dd20*/  PRMT R186, R6, 0x7632, R186 ;  /* 0x0000763206ba7816 */ /* 0x000fe200000000ba */
[----:B--2---:R-:W-:Y:S01]  /*dd30*/  FADD.FTZ R6, R13, R16 ;  /* 0x000000100d067221 */ /* 0x004fe20000010000 */
[----:B------:R-:W-:Y:S03]  /*dd40*/  MUFU.EX2 R22, R73 ;  /* 0x0000004900167308 */ /* 0x000fe60000000800 */
[----:B---3--:R-:W-:-:S05]  /*dd50*/  FADD.FTZ R6, R11, R6 ;  /* 0x000000060b067221 */ /* 0x008fca0000010000 */
[----:B------:R-:W1:Y:S01]  /*dd60*/  MUFU.EX2 R23, R65 ;  /* 0x0000004100177308 */ /* 0x000e620000000800 */
[----:B------:R-:W-:Y:S01]  /*dd70*/  FADD.FTZ R5, R5, R6 ;  /* 0x0000000605057221 */ /* 0x000fe20000010000 */
[----:B------:R-:W-:Y:S01]  /*dd80*/  FADD.FTZ R26, R26, R8 ;  /* 0x000000081a1a7221 */ /* 0x000fe20000010000 */
[----:B------:R-:W-:-:S05]  /*dd90*/  @!P3 HFMA2.BF16_V2 R206, -RZ.H0_H0, RZ.H0_H0, -R186.H0_H0 ;  /* 0x200000ffffceb231 */ /* 0x000fca00003409ba */
[----:B------:R-:W2:Y:S01]  /*dda0*/  MUFU.EX2 R9, R74 ;  /* 0x0000004a00097308 */ /* 0x000ea20000000800 */
[----:B------:R-:W-:Y:S01]  /*ddb0*/  FADD.FTZ R16, R4, R5 ;  /* 0x0000000504107221 */ /* 0x000fe20000010000 */
[----:B------:R-:W-:-:S06]  /*ddc0*/  PRMT R4, R24, 0x7771, RZ ;  /* 0x0000777118047816 */ /* 0x000fcc00000000ff */
[----:B------:R-:W3:Y:S01]  /*ddd0*/  MUFU.EX2 R8, R66 ;  /* 0x0000004200087308 */ /* 0x000ee20000000800 */
[----:B------:R-:W-:Y:S02]  /*dde0*/  PRMT R195, R187, 0x5410, R186 ;  /* 0x00005410bbc37816 */ /* 0x000fe400000000ba */
[----:B------:R-:W-:Y:S02]  /*ddf0*/  @!P3 PRMT R186, R206, 0x5410, RZ ;  /* 0x00005410cebab816 */ /* 0x000fe400000000ff */
[----:B------:R-:W-:-:S03]  /*de00*/  ISETP.GT.U32.AND P3, PT, R4, UR12, PT ;  /* 0x0000000c04007c0c */ /* 0x000fc6000bf64070 */
[----:B------:R-:W4:Y:S01]  /*de10*/  MUFU.EX2 R7, R47 ;  /* 0x0000002f00077308 */ /* 0x000f220000000800 */
[----:B-1----:R-:W-:Y:S01]  /*de20*/  F2FP.BF16.F32.PACK_AB R4, R23, R22 ;  /* 0x000000161704723e */ /* 0x002fe200000010ff */
[----:B--2---:R-:W-:-:S06]  /*de30*/  FADD.FTZ R16, R9, R16 ;  /* 0x0000001009107221 */ /* 0x004fcc0000010000 */
[----:B------:R1:W2:Y:S01]  /*de40*/  MUFU.EX2 R6, R41 ;  /* 0x0000002900067308 */ /* 0x0002a20000000800 */
[C---:B------:R-:W-:Y:S01]  /*de50*/  PRMT R182, R4.reuse, 0x7610, R182 ;  /* 0x0000761004b67816 */ /* 0x040fe200000000b6 */
[----:B------:R-:W-:Y:S01]  /*de60*/  @!P4 HFMA2.BF16_V2 R207, -RZ.H0_H0, RZ.H0_H0, -R187.H0_H0 ;  /* 0x200000ffffcfc231 */ /* 0x000fe200003409bb */
[----:B------:R-:W-:-:S05]  /*de70*/  PRMT R181, R4, 0x7632, R181 ;  /* 0x0000763204b57816 */ /* 0x000fca00000000b5 */
[----:B------:R-:W2:Y:S01]  /*de80*/  MUFU.EX2 R5, R44 ;  /* 0x0000002c00057308 */ /* 0x000ea20000000800 */
[----:B---3--:R-:W-:Y:S01]  /*de90*/  FADD.FTZ R16, R8, R16 ;  /* 0x0000001008107221 */ /* 0x008fe20000010000 */
[----:B------:R-:W-:Y:S01]  /*dea0*/  @!P5 HFMA2.BF16_V2 R194, -RZ.H0_H0, RZ.H0_H0, -R196.H0_H0 ;  /* 0x200000ffffc2d231 */ /* 0x000fe200003409c4 */
[----:B------:R-:W-:Y:S01]  /*deb0*/  @!P4 PRMT R187, R207, 0x5410, RZ ;  /* 0x00005410cfbbc816 */ /* 0x000fe200000000ff */
[----:B------:R-:W-:-:S04]  /*dec0*/  @P3 HFMA2.BF16_V2 R208, -RZ.H0_H0, RZ.H0_H0, -R181.H0_H0 ;  /* 0x200000ffffd03231 */ /* 0x000fc800003409b5 */
[----:B------:R3:W2:Y:S01]  /*ded0*/  MUFU.EX2 R4, R45 ;  /* 0x0000002d00047308 */ /* 0x0006a20000000800 */
[----:B-1----:R-:W-:Y:S01]  /*dee0*/  F2FP.BF16.F32.PACK_AB R41, R11, R13 ;  /* 0x0000000d0b29723e */ /* 0x002fe200000010ff */
[----:B----4-:R-:W-:Y:S01]  /*def0*/  FADD.FTZ R11, R7, R16 ;  /* 0x00000010070b7221 */ /* 0x010fe20000010000 */
[----:B------:R-:W-:Y:S01]  /*df00*/  IMAD.MOV.U32 R66, RZ, RZ, R230 ;  /* 0x000000ffff427224 */ /* 0x000fe200078e00e6 */
[----:B------:R-:W-:Y:S01]  /*df10*/  @!P5 PRMT R196, R194, 0x5410, RZ ;  /* 0x00005410c2c4d816 */ /* 0x000fe200000000ff */
[----:B------:R-:W-:Y:S02]  /*df20*/  IMAD.MOV.U32 R67, RZ, RZ, R231 ;  /* 0x000000ffff437224 */ /* 0x000fe400078e00e7 */
[-C--:B------:R-:W-:Y:S01]  /*df30*/  FMUL.FTZ R138, R138, R2.reuse ;  /* 0x000000028a8a7220 */ /* 0x080fe20000410000 */
[----:B------:R-:W-:Y:S02]  /*df40*/  IMAD.MOV.U32 R206, RZ, RZ, R222 ;  /* 0x000000ffffce7224 */ /* 0x000fe400078e00de */
[----:B------:R-:W-:Y:S01]  /*df50*/  FMUL.FTZ R139, R139, R2 ;  /* 0x000000028b8b7220 */ /* 0x000fe20000410000 */
[----:B------:R-:W-:-:S02]  /*df60*/  IMAD.MOV.U32 R207, RZ, RZ, R223 ;  /* 0x000000ffffcf7224 */ /* 0x000fc400078e00df */
        /* <DEDUP_REMOVED lines=14> */
[----:B------:R-:W-:Y:S01]  /*e050*/  ULEA UR5, UR23, 0xfffffffd, 0x1 ;  /* 0xfffffffd17057891 */ /* 0x000fe2000f8e08ff */
[----:B------:R-:W-:Y:S01]  /*e060*/  PRMT R194, R182, 0x5410, R181 ;  /* 0x00005410b6c27816 */ /* 0x000fe200000000b5 */
[----:B---3--:R-:W-:Y:S01]  /*e070*/  IMAD.MOV.U32 R45, RZ, RZ, R221 ;  /* 0x000000ffff2d7224 */ /* 0x008fe200078e00dd */
[----:B------:R-:W-:Y:S01]  /*e080*/  @P3 PRMT R181, R208, 0x5410, RZ ;  /* 0x00005410d0b53816 */ /* 0x000fe200000000ff */
[----:B------:R-:W-:-:S02]  /*e090*/  IMAD.U32 R2, RZ, RZ, UR37 ;  /* 0x00000025ff027e24 */ /* 0x000fc4000f8e00ff */
[----:B--2---:R-:W-:Y:S01]  /*e0a0*/  FADD.FTZ R11, R6, R11 ;  /* 0x0000000b060b7221 */ /* 0x004fe20000010000 */
[----:B------:R-:W-:Y:S01]  /*e0b0*/  SHF.R.U32.HI R13, RZ, 0x5, R178 ;  /* 0x00000005ff0d7819 */ /* 0x000fe200000116b2 */
[----:B------:R-:W-:Y:S02]  /*e0c0*/  IMAD.U32 R208, RZ, RZ, UR20 ;  /* 0x00000014ffd07e24 */ /* 0x000fe4000f8e00ff */
[----:B------:R-:W-:Y:S01]  /*e0d0*/  @!P1 HFMA2.BF16_V2 R209, -RZ.H0_H0, RZ.H0_H0, -R182.H0_H0 ;  /* 0x200000ffffd19231 */ /* 0x000fe200003409b6 */
[----:B------:R-:W-:Y:S01]  /*e0e0*/  F2FP.BF16.F32.PACK_AB R40, R8, R9 ;  /* 0x000000090828723e */ /* 0x000fe200000010ff */
[----:B------:R-:W-:Y:S01]  /*e0f0*/  FADD.FTZ R8, R5, R11 ;  /* 0x0000000b05087221 */ /* 0x000fe20000010000 */
[----:B------:R-:W-:Y:S01]  /*e100*/  LOP3.LUT R2, R2, UR5, R45, 0x96, !PT ;  /* 0x0000000502027c12 */ /* 0x000fe2000f8e962d */
[----:B------:R-:W-:Y:S01]  /*e110*/  IMAD R208, R208, 0x8, R13 ;  /* 0x00000008d0d07824 */ /* 0x000fe200078e020d */
[----:B------:R-:W-:Y:S01]  /*e120*/  @!P1 PRMT R182, R209, 0x5410, RZ ;  /* 0x00005410d1b69816 */ /* 0x000fe200000000ff */
[C---:B------:R-:W-:Y:S01]  /*e130*/  FADD.FTZ R47, R4.reuse, R8 ;  /* 0x00000008042f7221 */ /* 0x040fe20000010000 */
[----:B------:R-:W-:Y:S01]  /*e140*/  F2FP.BF16.F32.PACK_AB R69, R4, R5 ;  /* 0x000000050445723e */ /* 0x000fe200000010ff */
[----:B------:R-:W-:-:S04]  /*e150*/  IMAD.WIDE.U32 R208, R208, -0x326172a9, RZ ;  /* 0xcd9e8d57d0d07825 */ /* 0x000fc800078e00ff */
[----:B------:R-:W-:Y:S01]  /*e160*/  IMAD.WIDE.U32 R8, R2, -0x326172a9, RZ ;  /* 0xcd9e8d5702087825 */ /* 0x000fe200078e00ff */
[C---:B------:R-:W-:Y:S02]  /*e170*/  PRMT R43, R69.reuse, 0x7610, R43 ;  /* 0x00007610452b7816 */ /* 0x040fe4000000002b */
[----:B------:R-:W-:Y:S01]  /*e180*/  PRMT R27, R69, 0x7632, R27 ;  /* 0x00007632451b7816 */ /* 0x000fe2000000001b */
[----:B------:R-:W-:Y:S01]  /*e190*/  IMAD.MOV.U32 R69, RZ, RZ, R70 ;  /* 0x000000ffff457224 */ /* 0x000fe200078e0046 */
[----:B------:R-:W-:Y:S01]  /*e1a0*/  LOP3.LUT R2, R208, UR34, R9, 0x96, !PT ;  /* 0x00000022d0027c12 */ /* 0x000fe2000f8e9609 */
[----:B------:R-:W-:Y:S02]  /*e1b0*/  IMAD.MOV.U32 R71, RZ, RZ, R34 ;  /* 0x000000ffff477224 */ /* 0x000fe400078e0022 */
[----:B------:R-:W-:Y:S02]  /*e1c0*/  IMAD.MOV.U32 R70, RZ, RZ, R48 ;  /* 0x000000ffff467224 */ /* 0x000fe400078e0030 */
[----:B------:R-:W-:-:S02]  /*e1d0*/  IMAD.MOV.U32 R34, RZ, RZ, R63 ;  /* 0x000000ffff227224 */ /* 0x000fc400078e003f */
[-C--:B------:R-:W-:Y:S01]  /*e1e0*/  FMUL.FTZ R136, R136, R3.reuse ;  /* 0x0000000388887220 */ /* 0x080fe20000410000 */
[----:B------:R-:W-:Y:S02]  /*e1f0*/  IMAD.MOV.U32 R48, RZ, RZ, R229 ;  /* 0x000000ffff307224 */ /* 0x000fe400078e00e5 */
[-C--:B------:R-:W-:Y:S01]  /*e200*/  FMUL.FTZ R137, R137, R3.reuse ;  /* 0x0000000389897220 */ /* 0x080fe20000410000 */
[----:B------:R-:W-:Y:S02]  /*e210*/  IMAD.MOV.U32 R63, RZ, RZ, R228 ;  /* 0x000000ffff3f7224 */ /* 0x000fe400078e00e4 */
[-C--:B------:R-:W-:Y:S01]  /*e220*/  FMUL.FTZ R132, R132, R3.reuse ;  /* 0x0000000384847220 */ /* 0x080fe20000410000 */
        /* <DEDUP_REMOVED lines=14> */
[----:B------:R-:W-:-:S02]  /*e310*/  IMAD.MOV.U32 R44, RZ, RZ, R206 ;  /* 0x000000ffff2c7224 */ /* 0x000fc400078e00ce */
[----:B------:R-:W-:-:S04]  /*e320*/  IMAD.WIDE.U32 R2, R2, -0x2daee0ad, RZ ;  /* 0xd2511f5302027825 */ /* 0x000fc800078e00ff */
[-C--:B------:R-:W-:Y:S01]  /*e330*/  FMUL.FTZ R108, R108, R0.reuse ;  /* 0x000000006c6c7220 */ /* 0x080fe20000410000 */
[----:B------:R-:W-:Y:S02]  /*e340*/  IMAD.MOV.U32 R45, RZ, RZ, R207 ;  /* 0x000000ffff2d7224 */ /* 0x000fe400078e00cf */
[----:B------:R-:W-:Y:S02]  /*e350*/  IMAD.MOV.U32 R73, RZ, RZ, R71 ;  /* 0x000000ffff497224 */ /* 0x000fe400078e0047 */
[----:B------:R-:W-:Y:S02]  /*e360*/  IMAD.MOV.U32 R207, RZ, RZ, R67 ;  /* 0x000000ffffcf7224 */ /* 0x000fe400078e0043 */
[----:B------:R-:W-:Y:S02]  /*e370*/  IMAD.MOV.U32 R74, RZ, RZ, R69 ;  /* 0x000000ffff4a7224 */ /* 0x000fe400078e0045 */
[----:B------:R-:W-:Y:S01]  /*e380*/  FMUL.FTZ R69, R105, R0 ;  /* 0x0000000069457220 */ /* 0x000fe20000410000 */
        /* <DEDUP_REMOVED lines=18> */
[----:B------:R-:W-:Y:S01]  /*e4b0*/  LOP3.LUT R0, R44, UR32, R3, 0x96, !PT ;  /* 0x000000202c007c12 */ /* 0x000fe2000f8e9603 */
[----:B------:R-:W-:Y:S01]  /*e4c0*/  IMAD.MOV.U32 R206, RZ, RZ, R66 ;  /* 0x000000ffffce7224 */ /* 0x000fe200078e0042 */
[----:B------:R-:W-:-:S02]  /*e4d0*/  F2FP.BF16.F32.PACK_AB R39, R6, R7 ;  /* 0x000000070627723e */ /* 0x000fc400000010ff */
[----:B------:R-:W-:Y:S01]  /*e4e0*/  LOP3.LUT R3, R8, UR33, R207, 0x96, !PT ;  /* 0x0000002108037c12 */ /* 0x000fe2000f8e96cf */
[----:B------:R-:W-:-:S04]  /*e4f0*/  IMAD.WIDE.U32 R6, R0, -0x326172a9, RZ ;  /* 0xcd9e8d5700067825 */ /* 0x000fc800078e00ff */
[----:B------:R-:W-:Y:S01]  /*e500*/  IMAD.WIDE.U32 R4, R3, -0x2daee0ad, RZ ;  /* 0xd2511f5303047825 */ /* 0x000fe200078e00ff */
[----:B------:R-:W-:-:S04]  /*e510*/  LOP3.LUT R3, R206, UR17, R7, 0x96, !PT ;  /* 0x00000011ce037c12 */ /* 0x000fc8000f8e9607 */
[----:B------:R-:W-:Y:S01]  /*e520*/  LOP3.LUT R0, R2, UR31, R5, 0x96, !PT ;  /* 0x0000001f02007c12 */ /* 0x000fe2000f8e9605 */
[----:B------:R-:W-:-:S05]  /*e530*/  IMAD.WIDE.U32 R2, R3, -0x2daee0ad, RZ ;  /* 0xd2511f5303027825 */ /* 0x000fca00078e00ff */
[----:B------:R-:W-:Y:S01]  /*e540*/  LOP3.LUT R3, R4, UR26, R3, 0x96, !PT ;  /* 0x0000001a04037c12 */ /* 0x000fe2000f8e9603 */
[----:B------:R-:W-:-:S05]  /*e550*/  IMAD.WIDE.U32 R4, R0, -0x326172a9, RZ ;  /* 0xcd9e8d5700047825 */ /* 0x000fca00078e00ff */
[----:B------:R-:W-:-:S05]  /*e560*/  LOP3.LUT R0, R6, UR16, R5, 0x96, !PT ;  /* 0x0000001006007c12 */ /* 0x000fca000f8e9605 */
[----:B------:R-:W-:-:S05]  /*e570*/  IMAD.WIDE.U32 R6, R0, -0x2daee0ad, RZ ;  /* 0xd2511f5300067825 */ /* 0x000fca00078e00ff */
[----:B------:R-:W-:Y:S01]  /*e580*/  LOP3.LUT R0, R2, UR24, R7, 0x96, !PT ;  /* 0x0000001802007c12 */ /* 0x000fe2000f8e9607 */
[----:B------:R-:W-:Y:S02]  /*e590*/  IMAD.MOV.U32 R206, RZ, RZ, R35 ;  /* 0x000000ffffce7224 */ /* 0x000fe400078e0023 */
[----:B------:R-:W-:Y:S02]  /*e5a0*/  IMAD.MOV.U32 R45, RZ, RZ, R34 ;  /* 0x000000ffff2d7224 */ /* 0x000fe400078e0022 */
[----:B------:R-:W-:-:S04]  /*e5b0*/  IMAD.WIDE.U32 R2, R3, -0x326172a9, RZ ;  /* 0xcd9e8d5703027825 */ /* 0x000fc800078e00ff */
[----:B------:R-:W-:-:S04]  /*e5c0*/  IMAD.WIDE.U32 R34, R0, -0x326172a9, RZ ;  /* 0xcd9e8d5700227825 */ /* 0x000fc800078e00ff */
[----:B------:R-:W-:Y:S02]  /*e5d0*/  IMAD.MOV.U32 R207, RZ, RZ, R42 ;  /* 0x000000ffffcf7224 */ /* 0x000fe400078e002a */
[----:B------:R-:W-:Y:S01]  /*e5e0*/  IMAD.MOV.U32 R42, RZ, RZ, R48 ;  /* 0x000000ffff2a7224 */ /* 0x000fe200078e0030 */
[----:B------:R-:W-:-:S04]  /*e5f0*/  LOP3.LUT R48, R2, UR13, R35, 0x96, !PT ;  /* 0x0000000d02307c12 */ /* 0x000fc8000f8e9623 */
[----:B------:R-:W-:-:S04]  /*e600*/  LOP3.LUT R0, R48, 0xffff, RZ, 0xc0, !PT ;  /* 0x0000ffff30007812 */ /* 0x000fc800078ec0ff */
[----:B------:R-:W-:-:S04]  /*e610*/  SHF.R.U32.HI R0, RZ, 0x8, R0 ;  /* 0x00000008ff007819 */ /* 0x000fc80000011600 */
[----:B------:R-:W-:-:S04]  /*e620*/  LOP3.LUT R0, R0, 0xffff, RZ, 0xc0, !PT ;  /* 0x0000ffff00007812 */ /* 0x000fc800078ec0ff */
[----:B------:R-:W-:Y:S02]  /*e630*/  ISETP.LE.U32.AND P4, PT, R0, UR12, PT ;  /* 0x0000000c00007c0c */ /* 0x000fe4000bf83070 */
[----:B------:R-:W-:-:S04]  /*e640*/  PRMT R0, R48, 0x7632, R0 ;  /* 0x0000763230007816 */ /* 0x000fc80000000000 */
[----:B------:R-:W-:Y:S01]  /*e650*/  LOP3.LUT R0, R0, 0xff, RZ, 0xc0, !PT ;  /* 0x000000ff00007812 */ /* 0x000fe200078ec0ff */
[----:B------:R1:W-:Y:S03]  /*e660*/  MUFU.EX2 R11, R57 ;  /* 0x00000039000b7308 */ /* 0x0003e60000000800 */
[----:B------:R-:W-:Y:S01]  /*e670*/  ISETP.LE.U32.AND P5, PT, R0, UR12, PT ;  /* 0x0000000c00007c0c */ /* 0x000fe2000bfa3070 */
[----:B------:R-:W-:-:S04]  /*e680*/  IMAD.MOV.U32 R0, RZ, RZ, R34 ;  /* 0x000000ffff007224 */ /* 0x000fc800078e0022 */
[----:B------:R2:W3:Y:S01]  /*e690*/  MUFU.EX2 R13, R62 ;  /* 0x0000003e000d7308 */ /* 0x0004e20000000800 */
[----:B------:R-:W-:-:S04]  /*e6a0*/  LOP3.LUT R0, R0, 0xff, RZ, 0xc0, !PT ;  /* 0x000000ff00007812 */ /* 0x000fc800078ec0ff */
[----:B------:R-:W-:Y:S02]  /*e6b0*/  ISETP.LE.U32.AND P3, PT, R0, UR12, PT ;  /* 0x0000000c00007c0c */ /* 0x000fe4000bf63070 */
[----:B------:R-:W-:Y:S01]  /*e6c0*/  LOP3.LUT R0, R48, 0xff, RZ, 0xc0, !PT ;  /* 0x000000ff30007812 */ /* 0x000fe200078ec0ff */
[----:B------:R-:W-:Y:S02]  /*e6d0*/  IMAD.MOV.U32 R208, RZ, RZ, R71 ;  /* 0x000000ffffd07224 */ /* 0x000fe400078e0047 */
[-C--:B------:R-:W-:Y:S01]  /*e6e0*/  FMUL.FTZ R71, R107, R10.reuse ;  /* 0x0000000a6b477220 */ /* 0x080fe20000410000 */
[----:B------:R-:W-:Y:S01]  /*e6f0*/  IMAD.MOV.U32 R44, RZ, RZ, R70 ;  /* 0x000000ffff2c7224 */ /* 0x000fe200078e0046 */
[----:B------:R-:W-:Y:S01]  /*e700*/  ISETP.LE.U32.AND P1, PT, R0, UR12, PT ;  /* 0x0000000c00007c0c */ /* 0x000fe2000bf23070 */
[----:B-1----:R-:W-:Y:S02]  /*e710*/  IMAD.MOV.U32 R57, RZ, RZ, R63 ;  /* 0x000000ffff397224 */ /* 0x002fe400078e003f */
[----:B------:R-:W-:Y:S01]  /*e720*/  FMUL.FTZ R70, R106, R10 ;  /* 0x0000000a6a467220 */ /* 0x000fe20000410000 */
[----:B------:R-:W-:-:S02]  /*e730*/  IMAD.MOV.U32 R209, RZ, RZ, R67 ;  /* 0x000000ffffd17224 */ /* 0x000fc400078e0043 */
        /* <DEDUP_REMOVED lines=14> */
[----:B------:R-:W-:Y:S01]  /*e820*/  MUFU.EX2 R7, R52 ;  /* 0x0000003400077308 */ /* 0x000fe20000000800 */
[----:B---3--:R-:W-:-:S07]  /*e830*/  F2FP.BF16.F32.PACK_AB R0, R13, R11 ;  /* 0x0000000b0d00723e */ /* 0x008fce00000010ff */
[----:B------:R-:W1:Y:S01]  /*e840*/  MUFU.EX2 R10, R50 ;  /* 0x00000032000a7308 */ /* 0x000e620000000800 */
[----:B------:R-:W-:Y:S01]  /*e850*/  PRMT R179, R0, 0x7610, R179 ;  /* 0x0000761000b37816 */ /* 0x000fe200000000b3 */
[----:B------:R-:W-:Y:S01]  /*e860*/  FADD.FTZ R17, R147, R17 ;  /* 0x0000001193117221 */ /* 0x000fe20000010000 */
[----:B------:R-:W-:Y:S01]  /*e870*/  LOP3.LUT R16, R4, UR15, R3, 0x96, !PT ;  /* 0x0000000f04107c12 */ /* 0x000fe2000f8e9603 */
[----:B------:R-:W-:Y:S01]  /*e880*/  FADD.FTZ R2, R153, R26 ;  /* 0x0000001a99027221 */ /* 0x000fe20000010000 */
[----:B------:R-:W-:Y:S01]  /*e890*/  FADD.FTZ R4, R18, R20 ;  /* 0x0000001412047221 */ /* 0x000fe20000010000 */
[----:B------:R-:W-:Y:S01]  /*e8a0*/  @!P1 HFMA2.BF16_V2 R76, -RZ.H0_H0, RZ.H0_H0, -R179.H0_H0 ;  /* 0x200000ffff4c9231 */ /* 0x000fe200003409b3 */
[----:B------:R-:W-:Y:S01]  /*e8b0*/  PRMT R175, R0, 0x7632, R175 ;  /* 0x0000763200af7816 */ /* 0x000fe200000000af */
[----:B------:R-:W-:Y:S01]  /*e8c0*/  MUFU.EX2 R18, R55 ;  /* 0x0000003700127308 */ /* 0x000fe20000000800 */
[----:B------:R-:W-:Y:S01]  /*e8d0*/  FADD.FTZ R3, R163, R17 ;  /* 0x00000011a3037221 */ /* 0x000fe20000010000 */
[----:B------:R-:W-:Y:S01]  /*e8e0*/  SHF.R.U32.HI R0, RZ, 0x18, R48 ;  /* 0x00000018ff007819 */ /* 0x000fe20000011630 */
[----:B------:R-:W-:Y:S01]  /*e8f0*/  IMAD.MOV.U32 R17, RZ, RZ, R42 ;  /* 0x000000ffff117224 */ /* 0x000fe200078e002a */
[----:B------:R-:W-:-:S04]  /*e900*/  PRMT R42, R179, 0x5410, R175 ;  /* 0x00005410b32a7816 */ /* 0x000fc800000000af */
[----:B------:R-:W2:Y:S01]  /*e910*/  MUFU.EX2 R26, R54 ;  /* 0x00000036001a7308 */ /* 0x000ea20000000800 */
[----:B------:R-:W-:Y:S02]  /*e920*/  @!P1 PRMT R179, R76, 0x5410, RZ ;  /* 0x000054104cb39816 */ /* 0x000fe400000000ff */
[----:B------:R-:W-:Y:S02]  /*e930*/  ISETP.LE.U32.AND P1, PT, R0, UR12, PT ;  /* 0x0000000c00007c0c */ /* 0x000fe4000bf23070 */
[----:B-1----:R-:W-:Y:S01]  /*e940*/  F2FP.BF16.F32.PACK_AB R0, R7, R10 ;  /* 0x0000000a0700723e */ /* 0x002fe200000010ff */
[----:B------:R-:W-:Y:S02]  /*e950*/  @!P4 HFMA2.BF16_V2 R77, -RZ.H0_H0, RZ.H0_H0, -R175.H0_H0 ;  /* 0x200000ffff4dc231 */ /* 0x000fe400003409af */
[----:B------:R-:W-:Y:S01]  /*e960*/  FADD.FTZ R5, R59, R2 ;  /* 0x000000023b057221 */ /* 0x000fe20000010000 */
[----:B------:R-:W-:Y:S01]  /*e970*/  IMAD.MOV.U32 R59, RZ, RZ, R45 ;  /* 0x000000ffff3b7224 */ /* 0x000fe200078e002d */
[C---:B------:R-:W-:Y:S01]  /*e980*/  PRMT R174, R0.reuse, 0x7610, R174 ;  /* 0x0000761000ae7816 */ /* 0x040fe200000000ae */
[----:B------:R-:W-:Y:S01]  /*e990*/  IMAD.MOV.U32 R52, RZ, RZ, R44 ;  /* 0x000000ffff347224 */ /* 0x000fe200078e002c */
[----:B------:R-:W-:Y:S01]  /*e9a0*/  PRMT R173, R0, 0x7632, R173 ;  /* 0x0000763200ad7816 */ /* 0x000fe200000000ad */
[----:B------:R-:W-:Y:S01]  /*e9b0*/  IMAD.WIDE.U32 R44, R16, -0x2daee0ad, RZ ;  /* 0xd2511f53102c7825 */ /* 0x000fe200078e00ff */
[----:B------:R-:W-:-:S02]  /*e9c0*/  PRMT R0, R34, 0x7771, RZ ;  /* 0x0000777122007816 */ /* 0x000fc400000000ff */
[----:B------:R-:W-:Y:S01]  /*e9d0*/  @!P4 PRMT R175, R77, 0x5410, RZ ;  /* 0x000054104dafc816 */ /* 0x000fe200000000ff */
[----:B------:R-:W-:Y:S01]  /*e9e0*/  IMAD.MOV.U32 R76, RZ, RZ, R17 ;  /* 0x000000ffff4c7224 */ /* 0x000fe200078e0011 */
[----:B------:R-:W-:Y:S01]  /*e9f0*/  ISETP.GT.U32.AND P4, PT, R0, UR12, PT ;  /* 0x0000000c00007c0c */ /* 0x000fe2000bf84070 */
[----:B------:R-:W-:Y:S01]  /*ea00*/  FADD.FTZ R4, R19, R4 ;  /* 0x0000000413047221 */ /* 0x000fe20000010000 */
[----:B--2---:R-:W-:Y:S01]  /*ea10*/  F2FP.BF16.F32.PACK_AB R0, R26, R18 ;  /* 0x000000121a00723e */ /* 0x004fe200000010ff */
[----:B------:R-:W-:Y:S01]  /*ea20*/  MUFU.EX2 R17, R46 ;  /* 0x0000002e00117308 */ /* 0x000fe20000000800 */
[----:B------:R-:W-:Y:S02]  /*ea30*/  LOP3.LUT R45, R6, UR22, R45, 0x96, !PT ;  /* 0x00000016062d7c12 */ /* 0x000fe4000f8e962d */
[C---:B------:R-:W-:Y:S02]  /*ea40*/  PRMT R171, R0.reuse, 0x7610, R171 ;  /* 0x0000761000ab7816 */ /* 0x040fe400000000ab */
[----:B------:R-:W-:-:S03]  /*ea50*/  PRMT R170, R0, 0x7632, R170 ;  /* 0x0000763200aa7816 */ /* 0x000fc600000000aa */
[----:B------:R-:W1:Y:S01]  /*ea60*/  MUFU.EX2 R19, R53 ;  /* 0x0000003500137308 */ /* 0x000e620000000800 */
[----:B------:R-:W-:Y:S01]  /*ea70*/  LOP3.LUT R0, R45, 0xffff, RZ, 0xc0, !PT ;  /* 0x0000ffff2d007812 */ /* 0x000fe200078ec0ff */
[----:B------:R-:W-:Y:S01]  /*ea80*/  @!P5 HFMA2.BF16_V2 R78, -RZ.H0_H0, RZ.H0_H0, -R174.H0_H0 ;  /* 0x200000ffff4ed231 */ /* 0x000fe200003409ae */
[----:B------:R-:W-:Y:S02]  /*ea90*/  PRMT R54, R27, 0x7610, R54 ;  /* 0x000076101b367816 */ /* 0x000fe40000000036 */
[----:B------:R-:W-:Y:S01]  /*eaa0*/  SHF.R.U32.HI R0, RZ, 0x8, R0 ;  /* 0x00000008ff007819 */ /* 0x000fe20000011600 */
[----:B------:R-:W-:Y:S02]  /*eab0*/  @!P3 HFMA2.BF16_V2 R80, -RZ.H0_H0, RZ.H0_H0, -R171.H0_H0 ;  /* 0x200000ffff50b231 */ /* 0x000fe400003409ab */
[----:B------:R-:W-:Y:S01]  /*eac0*/  MUFU.EX2 R20, R164 ;  /* 0x000000a400147308 */ /* 0x000fe20000000800 */
[----:B------:R-:W-:Y:S01]  /*ead0*/  PRMT R2, R34, 0x7772, RZ ;  /* 0x0000777222027816 */ /* 0x000fe200000000ff */
[----:B------:R-:W-:Y:S01]  /*eae0*/  IMAD.MOV.U32 R50, RZ, RZ, R57 ;  /* 0x000000ffff327224 */ /* 0x000fe200078e0039 */
[----:B------:R-:W-:-:S02]  /*eaf0*/  LOP3.LUT R0, R0, 0xffff, RZ, 0xc0, !PT ;  /* 0x0000ffff00007812 */ /* 0x000fc400078ec0ff */
[----:B------:R-:W-:-:S03]  /*eb00*/  PRMT R77, R43, 0x7610, R77 ;  /* 0x000076102b4d7816 */ /* 0x000fc6000000004d */
[----:B------:R-:W2:Y:S01]  /*eb10*/  MUFU.EX2 R27, R166 ;  /* 0x000000a6001b7308 */ /* 0x000ea20000000800 */
[----:B------:R-:W-:Y:S01]  /*eb20*/  PRMT R43, R174, 0x5410, R173 ;  /* 0x00005410ae2b7816 */ /* 0x000fe200000000ad */
[----:B------:R-:W-:Y:S01]  /*eb30*/  @!P1 HFMA2.BF16_V2 R79, -RZ.H0_H0, RZ.H0_H0, -R173.H0_H0 ;  /* 0x200000ffff4f9231 */ /* 0x000fe200003409ad */
[----:B------:R-:W-:Y:S02]  /*eb40*/  PRMT R57, R171, 0x5410, R170 ;  /* 0x00005410ab397816 */ /* 0x000fe400000000aa */
[----:B------:R-:W-:Y:S02]  /*eb50*/  @!P5 PRMT R174, R78, 0x5410, RZ ;  /* 0x000054104eaed816 */ /* 0x000fe400000000ff */
[----:B------:R-:W-:Y:S02]  /*eb60*/  @!P3 PRMT R171, R80, 0x5410, RZ ;  /* 0x0000541050abb816 */ /* 0x000fe400000000ff */
[----:B------:R-:W-:Y:S02]  /*eb70*/  ISETP.GT.U32.AND P5, PT, R2, UR12, PT ;  /* 0x0000000c02007c0c */ /* 0x000fe4000bfa4070 */
[----:B------:R-:W-:-:S02]  /*eb80*/  ISETP.LE.U32.AND P3, PT, R0, UR12, PT ;  /* 0x0000000c00007c0c */ /* 0x000fc4000bf63070 */
[----:B------:R-:W-:Y:S02]  /*eb90*/  PRMT R2, R34, 0x7773, RZ ;  /* 0x0000777322027816 */ /* 0x000fe400000000ff */
[----:B-1----:R-:W-:Y:S01]  /*eba0*/  F2FP.BF16.F32.PACK_AB R0, R19, R17 ;  /* 0x000000111300723e */ /* 0x002fe200000010ff */
[----:B------:R-:W-:Y:S01]  /*ebb0*/  @P4 HFMA2.BF16_V2 R81, -RZ.H0_H0, RZ.H0_H0, -R170.H0_H0 ;  /* 0x200000ffff514231 */ /* 0x000fe200003409aa */
[----:B------:R-:W-:Y:S02]  /*ebc0*/  @!P1 PRMT R173, R79, 0x5410, RZ ;  /* 0x000054104fad9816 */ /* 0x000fe400000000ff */
[----:B------:R-:W-:Y:S02]  /*ebd0*/  ISETP.GT.U32.AND P1, PT, R2, UR12, PT ;  /* 0x0000000c02007c0c */ /* 0x000fe4000bf24070 */
[C---:B------:R-:W-:Y:S02]  /*ebe0*/  PRMT R169, R0.reuse, 0x7610, R169 ;  /* 0x0000761000a97816 */ /* 0x040fe400000000a9 */
[----:B------:R-:W-:-:S02]  /*ebf0*/  PRMT R168, R0, 0x7632, R168 ;  /* 0x0000763200a87816 */ /* 0x000fc400000000a8 */
[----:B------:R-:W-:Y:S02]  /*ec00*/  LOP3.LUT R0, R45, 0xff, RZ, 0xc0, !PT ;  /* 0x000000ff2d007812 */ /* 0x000fe400078ec0ff */
[----:B------:R-:W-:Y:S02]  /*ec10*/  @P4 PRMT R170, R81, 0x5410, RZ ;  /* 0x0000541051aa4816 */ /* 0x000fe400000000ff */
[----:B------:R-:W-:Y:S02]  /*ec20*/  ISETP.LE.U32.AND P4, PT, R0, UR12, PT ;  /* 0x0000000c00007c0c */ /* 0x000fe4000bf83070 */
[----:B--2---:R-:W-:Y:S01]  /*ec30*/  F2FP.BF16.F32.PACK_AB R0, R27, R20 ;  /* 0x000000141b00723e */ /* 0x004fe200000010ff */
[----:B------:R-:W-:Y:S01]  /*ec40*/  FADD.FTZ R4, R21, R4 ;  /* 0x0000000415047221 */ /* 0x000fe20000010000 */
[----:B------:R-:W-:Y:S02]  /*ec50*/  MUFU.EX2 R16, R165 ;  /* 0x000000a500107308 */ /* 0x000fe40000000800 */
[----:B------:R-:W-:-:S02]  /*ec60*/  PRMT R167, R0, 0x7610, R167 ;  /* 0x0000761000a77816 */ /* 0x000fc400000000a7 */
[----:B------:R-:W-:Y:S02]  /*ec70*/  PRMT R166, R0, 0x7632, R166 ;  /* 0x0000763200a67816 */ /* 0x000fe400000000a6 */
[----:B------:R-:W-:Y:S02]  /*ec80*/  PRMT R0, R45, 0x7632, R0 ;  /* 0x000076322d007816 */ /* 0x000fe40000000000 */
[----:B------:R-:W1:Y:S01]  /*ec90*/  MUFU.EX2 R21, R193 ;  /* 0x000000c100157308 */ /* 0x000e620000000800 */
[----:B------:R-:W-:Y:S01]  /*eca0*/  @P1 HFMA2.BF16_V2 R82, -RZ.H0_H0, RZ.H0_H0, -R168.H0_H0 ;  /* 0x200000ffff521231 */ /* 0x000fe200003409a8 */
[----:B------:R-:W-:Y:S01]  /*ecb0*/  LOP3.LUT R0, R0, 0xff, RZ, 0xc0, !PT ;  /* 0x000000ff00007812 */ /* 0x000fe200078ec0ff */
[----:B------:R-:W-:Y:S01]  /*ecc0*/  IMAD.MOV.U32 R55, RZ, RZ, R252 ;  /* 0x000000ffff377224 */ /* 0x000fe200078e00fc */
[----:B------:R-:W-:Y:S01]  /*ecd0*/  PRMT R252, R169, 0x5410, R168 ;  /* 0x00005410a9fc7816 */ /* 0x000fe200000000a8 */
[----:B------:R-:W-:Y:S01]  /*ece0*/  @!P3 HFMA2.BF16_V2 R84, -RZ.H0_H0, RZ.H0_H0, -R166.H0_H0 ;  /* 0x200000ffff54b231 */ /* 0x000fe200003409a6 */
[----:B------:R-:W-:-:S02]  /*ecf0*/  @P1 PRMT R168, R82, 0x5410, RZ ;  /* 0x0000541052a81816 */ /* 0x000fc400000000ff */
[----:B------:R-:W-:Y:S02]  /*ed00*/  ISETP.LE.U32.AND P1, PT, R0, UR12, PT ;  /* 0x0000000c00007c0c */ /* 0x000fe4000bf23070 */
[----:B------:R-:W-:Y:S02]  /*ed10*/  SHF.R.U32.HI R0, RZ, 0x18, R45 ;  /* 0x00000018ff007819 */ /* 0x000fe4000001162d */
[----:B------:R-:W-:Y:S02]  /*ed20*/  PRMT R82, R54, 0x7610, R82 ;  /* 0x0000761036527816 */ /* 0x000fe40000000052 */
[----:B------:R-:W-:Y:S02]  /*ed30*/  PRMT R54, R167, 0x5410, R166 ;  /* 0x00005410a7367816 */ /* 0x000fe400000000a6 */
[----:B------:R-:W-:Y:S02]  /*ed40*/  @!P3 PRMT R166, R84, 0x5410, RZ ;  /* 0x0000541054a6b816 */ /* 0x000fe400000000ff */
[----:B------:R-:W-:Y:S01]  /*ed50*/  ISETP.LE.U32.AND P3, PT, R0, UR12, PT ;  /* 0x0000000c00007c0c */ /* 0x000fe2000bf63070 */
[----:B------:R-:W-:Y:S01]  /*ed60*/  IMAD.MOV.U32 R53, RZ, RZ, R59 ;  /* 0x000000ffff357224 */ /* 0x000fe200078e003b */
[----:B-1----:R-:W-:Y:S01]  /*ed70*/  F2FP.BF16.F32.PACK_AB R0, R21, R16 ;  /* 0x000000101500723e */ /* 0x002fe200000010ff */
[----:B------:R-:W-:-:S02]  /*ed80*/  IMAD.MOV.U32 R46, RZ, RZ, R50 ;  /* 0x000000ffff2e7224 */ /* 0x000fc400078e0032 */
[----:B------:R-:W-:Y:S02]  /*ed90*/  IMAD.MOV.U32 R59, RZ, RZ, R47 ;  /* 0x000000ffff3b7224 */ /* 0x000fe400078e002f */
[----:B------:R-:W-:Y:S02]  /*eda0*/  IMAD.MOV.U32 R50, RZ, RZ, R217 ;  /* 0x000000ffff327224 */ /* 0x000fe400078e00d9 */
[----:B------:R-:W-:Y:S01]  /*edb0*/  IMAD.MOV.U32 R47, RZ, RZ, R216 ;  /* 0x000000ffff2f7224 */ /* 0x000fe200078e00d8 */
[----:B------:R-:W-:Y:S01]  /*edc0*/  MUFU.EX2 R217, R212 ;  /* 0x000000d400d97308 */ /* 0x000fe20000000800 */
[C---:B------:R-:W-:Y:S02]  /*edd0*/  PRMT R164, R0.reuse, 0x7610, R164 ;  /* 0x0000761000a47816 */ /* 0x040fe400000000a4 */
[----:B------:R-:W-:Y:S01]  /*ede0*/  PRMT R165, R0, 0x7632, R165 ;  /* 0x0000763200a57816 */ /* 0x000fe200000000a5 */
[----:B------:R-:W-:-:S04]  /*edf0*/  IMAD.MOV.U32 R0, RZ, RZ, R44 ;  /* 0x000000ffff007224 */ /* 0x000fc800078e002c */
[----:B------:R-:W1:Y:S01]  /*ee00*/  MUFU.EX2 R216, R213 ;  /* 0x000000d500d87308 */ /* 0x000e620000000800 */
[----:B------:R-:W-:Y:S01]  /*ee10*/  @P5 HFMA2.BF16_V2 R83, -RZ.H0_H0, RZ.H0_H0, -R169.H0_H0 ;  /* 0x200000ffff535231 */ /* 0x000fe200003409a9 */
[----:B------:R-:W-:Y:S01]  /*ee20*/  LOP3.LUT R0, R0, 0xff, RZ, 0xc0, !PT ;  /* 0x000000ff00007812 */ /* 0x000fe200078ec0ff */
[----:B------:R-:W-:Y:S02]  /*ee30*/  @!P1 HFMA2.BF16_V2 R87, -RZ.H0_H0, RZ.H0_H0, -R164.H0_H0 ;  /* 0x200000ffff579231 */ /* 0x000fe400003409a4 */
[----:B------:R-:W-:Y:S01]  /*ee40*/  @!P3 HFMA2.BF16_V2 R86, -RZ.H0_H0, RZ.H0_H0, -R165.H0_H0 ;  /* 0x200000ffff56b231 */ /* 0x000fe200003409a5 */
[----:B------:R-:W-:Y:S01]  /*ee50*/  @P5 PRMT R169, R83, 0x5410, RZ ;  /* 0x0000541053a95816 */ /* 0x000fe200000000ff */
[----:B------:R-:W-:Y:S02]  /*ee60*/  @!P4 HFMA2.BF16_V2 R85, -RZ.H0_H0, RZ.H0_H0, -R167.H0_H0 ;  /* 0x200000ffff55c231 */ /* 0x000fe400003409a7 */
[----:B------:R-:W-:Y:S01]  /*ee70*/  IMAD.MOV.U32 R80, RZ, RZ, R55 ;  /* 0x000000ffff507224 */ /* 0x000fe200078e0037 */
[----:B------:R-:W-:-:S02]  /*ee80*/  ISETP.LE.U32.AND P5, PT, R0, UR12, PT ;  /* 0x0000000c00007c0c */ /* 0x000fc4000bfa3070 */
[----:B------:R-:W-:Y:S02]  /*ee90*/  PRMT R55, R164, 0x5410, R165 ;  /* 0x00005410a4377816 */ /* 0x000fe400000000a5 */
[----:B------:R-:W-:Y:S02]  /*eea0*/  PRMT R0, R44, 0x7771, RZ ;  /* 0x000077712c007816 */ /* 0x000fe400000000ff */
[----:B------:R-:W-:Y:S01]  /*eeb0*/  @!P1 PRMT R164, R87, 0x5410, RZ ;  /* 0x0000541057a49816 */ /* 0x000fe200000000ff */
[----:B------:R-:W-:Y:S01]  /*eec0*/  IMAD.MOV.U32 R87, RZ, RZ, R215 ;  /* 0x000000ffff577224 */ /* 0x000fe200078e00d7 */
[----:B------:R-:W-:Y:S01]  /*eed0*/  @!P3 PRMT R165, R86, 0x5410, RZ ;  /* 0x0000541056a5b816 */ /* 0x000fe200000000ff */
[----:B------:R-:W-:Y:S02]  /*eee0*/  IMAD.MOV.U32 R86, RZ, RZ, R214 ;  /* 0x000000ffff567224 */ /* 0x000fe400078e00d6 */
[----:B------:R-:W-:Y:S01]  /*eef0*/  FADD.FTZ R2, R58, R5 ;  /* 0x000000053a027221 */ /* 0x000fe20000010000 */
[----:B------:R-:W-:Y:S01]  /*ef00*/  @!P4 PRMT R167, R85, 0x5410, RZ ;  /* 0x0000541055a7c816 */ /* 0x000fe200000000ff */
[----:B------:R-:W-:Y:S01]  /*ef10*/  MUFU.EX2 R214, R210 ;  /* 0x000000d200d67308 */ /* 0x000fe20000000800 */
[----:B------:R-:W-:Y:S01]  /*ef20*/  FADD.FTZ R3, R151, R3 ;  /* 0x0000000397037221 */ /* 0x000fe20000010000 */
[----:B------:R-:W-:-:S02]  /*ef30*/  ISETP.GT.U32.AND P4, PT, R0, UR12, PT ;  /* 0x0000000c00007c0c */ /* 0x000fc4000bf84070 */
[----:B-1----:R-:W-:-:S04]  /*ef40*/  F2FP.BF16.F32.PACK_AB R0, R217, R216 ;  /* 0x000000d8d900723e */ /* 0x002fc800000010ff */
[----:B------:R-:W1:Y:S01]  /*ef50*/  MUFU.EX2 R215, R211 ;  /* 0x000000d300d77308 */ /* 0x000e620000000800 */
[----:B------:R-:W-:Y:S01]  /*ef60*/  FADD.FTZ R2, R32, R2 ;  /* 0x0000000220027221 */ /* 0x000fe20000010000 */
[----:B------:R-:W-:Y:S01]  /*ef70*/  SHF.R.U32.HI R5, RZ, 0x5, R178 ;  /* 0x00000005ff057819 */ /* 0x000fe200000116b2 */
[----:B------:R-:W-:Y:S01]  /*ef80*/  FADD.FTZ R3, R162, R3 ;  /* 0x00000003a2037221 */ /* 0x000fe20000010000 */
[----:B------:R-:W-:Y:S01]  /*ef90*/  IMAD.U32 R32, RZ, RZ, UR20 ;  /* 0x00000014ff207e24 */ /* 0x000fe2000f8e00ff */
[C---:B------:R-:W-:Y:S02]  /*efa0*/  PRMT R163, R0.reuse, 0x7610, R163 ;  /* 0x0000761000a37816 */ /* 0x040fe400000000a3 */
[----:B------:R-:W-:Y:S02]  /*efb0*/  PRMT R162, R0, 0x7632, R162 ;  /* 0x0000763200a27816 */ /* 0x000fe400000000a2 */
[----:B------:R-:W-:Y:S01]  /*efc0*/  PRMT R0, R44, 0x7772, RZ ;  /* 0x000077722c007816 */ /* 0x000fe200000000ff */
[----:B------:R-:W-:-:S03]  /*efd0*/  IMAD R32, R32, 0x8, R5 ;  /* 0x0000000820207824 */ /* 0x000fc600078e0205 */
[----:B------:R-:W-:Y:S01]  /*efe0*/  ISETP.GT.U32.AND P3, PT, R0, UR12, PT ;  /* 0x0000000c00007c0c */ /* 0x000fe2000bf64070 */
[----:B------:R-:W-:Y:S01]  /*eff0*/  VIADD R32, R32, 0x4 ;  /* 0x0000000420207836 */ /* 0x000fe20000000000 */
[----:B------:R-:W-:Y:S01]  /*f000*/  PRMT R0, R44, 0x7773, RZ ;  /* 0x000077732c007816 */ /* 0x000fe200000000ff */
[----:B------:R-:W-:Y:S01]  /*f010*/  FADD.FTZ R3, R56, R3 ;  /* 0x0000000338037221 */ /* 0x000fe20000010000 */
[----:B------:R-:W-:Y:S01]  /*f020*/  FADD.FTZ R2, R33, R2 ;  /* 0x0000000221027221 */ /* 0x000fe20000010000 */
[----:B------:R-:W-:Y:S01]  /*f030*/  IMAD.WIDE.U32 R32, R32, -0x326172a9, RZ ;  /* 0xcd9e8d5720207825 */ /* 0x000fe200078e00ff */
[----:B------:R-:W-:-:S03]  /*f040*/  ISETP.GT.U32.AND P1, PT, R0, UR12, PT ;  /* 0x0000000c00007c0c */ /* 0x000fc6000bf24070 */
[----:B------:R-:W-:Y:S01]  /*f050*/  FADD.FTZ R3, R49, R3 ;  /* 0x0000000331037221 */ /* 0x000fe20000010000 */
[----:B-1----:R-:W-:Y:S01]  /*f060*/  F2FP.BF16.F32.PACK_AB R0, R215, R214 ;  /* 0x000000d6d700723e */ /* 0x002fe200000010ff */
[----:B------:R-:W-:Y:S02]  /*f070*/  FADD.FTZ R2, R10, R2 ;  /* 0x000000020a027221 */ /* 0x000fe40000010000 */
[----:B------:R-:W-:Y:S01]  /*f080*/  FADD.FTZ R3, R11, R3 ;  /* 0x000000030b037221 */ /* 0x000fe20000010000 */
[C---:B------:R-:W-:Y:S02]  /*f090*/  PRMT R160, R0.reuse, 0x7610, R160 ;  /* 0x0000761000a07816 */ /* 0x040fe400000000a0 */
[----:B------:R-:W-:Y:S02]  /*f0a0*/  PRMT R158, R0, 0x7632, R158 ;  /* 0x00007632009e7816 */ /* 0x000fe4000000009e */
[----:B------:R-:W-:Y:S01]  /*f0b0*/  LOP3.LUT R0, R32, UR34, R9, 0x96, !PT ;  /* 0x0000002220007c12 */ /* 0x000fe2000f8e9609 */
[----:B------:R-:W-:Y:S01]  /*f0c0*/  FADD.FTZ R10, R13, R3 ;  /* 0x000000030d0a7221 */ /* 0x000fe20000010000 */
[----:B------:R-:W-:-:S03]  /*f0d0*/  FADD.FTZ R9, R7, R2 ;  /* 0x0000000207097221 */ /* 0x000fc60000010000 */
[----:B------:R-:W-:-:S04]  /*f0e0*/  IMAD.WIDE.U32 R2, R0, -0x2daee0ad, RZ ;  /* 0xd2511f5300027825 */ /* 0x000fc800078e00ff */
[----:B------:R-:W-:Y:S01]  /*f0f0*/  FADD.FTZ R4, R22, R4 ;  /* 0x0000000416047221 */ /* 0x000fe20000010000 */
[----:B------:R-:W-:Y:S01]  /*f100*/  IMAD.MOV.U32 R213, RZ, RZ, R177 ;  /* 0x000000ffffd57224 */ /* 0x000fe200078e00b1 */
[----:B------:R-:W-:Y:S01]  /*f110*/  LOP3.LUT R0, R86, UR32, R3, 0x96, !PT ;  /* 0x0000002056007c12 */ /* 0x000fe2000f8e9603 */
[----:B------:R-:W-:Y:S02]  /*f120*/  IMAD.MOV.U32 R212, RZ, RZ, R176 ;  /* 0x000000ffffd47224 */ /* 0x000fe400078e00b0 */
[----:B------:R-:W-:Y:S01]  /*f130*/  @P3 HFMA2.BF16_V2 R99, -RZ.H0_H0, RZ.H0_H0, -R160.H0_H0 ;  /* 0x200000ffff633231 */ /* 0x000fe200003409a0 */
[----:B------:R-:W-:Y:S01]  /*f140*/  PRMT R35, R160, 0x5410, R158 ;  /* 0x00005410a0237816 */ /* 0x000fe2000000009e */
[----:B------:R-:W-:Y:S01]  /*f150*/  @P4 HFMA2.BF16_V2 R96, -RZ.H0_H0, RZ.H0_H0, -R162.H0_H0 ;  /* 0x200000ffff604231 */ /* 0x000fe200003409a2 */
[----:B------:R-:W-:Y:S01]  /*f160*/  LOP3.LUT R6, R8, UR33, R213, 0x96, !PT ;  /* 0x0000002108067c12 */ /* 0x000fe2000f8e96d5 */
[----:B------:R-:W-:Y:S01]  /*f170*/  FADD.FTZ R8, R23, R4 ;  /* 0x0000000417087221 */ /* 0x000fe20000010000 */
[----:B------:R-:W-:-:S04]  /*f180*/  IMAD.WIDE.U32 R4, R0, -0x326172a9, RZ ;  /* 0xcd9e8d5700047825 */ /* 0x000fc800078e00ff */
[----:B------:R-:W-:Y:S01]  /*f190*/  @P1 HFMA2.BF16_V2 R98, -RZ.H0_H0, RZ.H0_H0, -R158.H0_H0 ;  /* 0x200000ffff621231 */ /* 0x000fe2000034099e */
[----:B------:R2:W5:Y:S01]  /*f1a0*/  LDL.LU.64 R176, [R1+0x150] ;  /* 0x0001500001b07983 */ /* 0x0005620000300a00 */
        /* <DEDUP_REMOVED lines=9> */
[----:B------:R-:W-:-:S04]  /*f240*/  IMAD.WIDE.U32 R2, R3, -0x326172a9, RZ ;  /* 0xcd9e8d5703027825 */ /* 0x000fc800078e00ff */
[----:B------:R-:W-:-:S05]  /*f250*/  IMAD.WIDE.U32 R22, R0, -0x326172a9, RZ ;  /* 0xcd9e8d5700167825 */ /* 0x000fca00078e00ff */
[----:B------:R-:W-:-:S04]  /*f260*/  LOP3.LUT R23, R2, UR13, R23, 0x96, !PT ;  /* 0x0000000d02177c12 */ /* 0x000fc8000f8e9617 */
[----:B------:R-:W-:Y:S02]  /*f270*/  LOP3.LUT R0, R23, 0xff, RZ, 0xc0, !PT ;  /* 0x000000ff17007812 */ /* 0x000fe400078ec0ff */
[----:B------:R-:W-:Y:S02]  /*f280*/  @P3 PRMT R160, R99, 0x5410, RZ ;  /* 0x0000541063a03816 */ /* 0x000fe400000000ff */
[----:B------:R-:W-:Y:S02]  /*f290*/  ISETP.LE.U32.AND P3, PT, R0, UR12, PT ;  /* 0x0000000c00007c0c */ /* 0x000fe4000bf63070 */
[----:B------:R-:W-:-:S04]  /*f2a0*/  LOP3.LUT R0, R23, 0xffff, RZ, 0xc0, !PT ;  /* 0x0000ffff17007812 */ /* 0x000fc800078ec0ff */
[----:B------:R-:W-:Y:S01]  /*f2b0*/  SHF.R.U32.HI R0, RZ, 0x8, R0 ;  /* 0x00000008ff007819 */ /* 0x000fe20000011600 */
[----:B------:R-:W-:Y:S01]  /*f2c0*/  IMAD.MOV.U32 R81, RZ, RZ, R52 ;  /* 0x000000ffff517224 */ /* 0x000fe200078e0034 */
[--C-:B------:R-:W-:Y:S02]  /*f2d0*/  LOP3.LUT R5, R6, UR15, R3.reuse, 0x96, !PT ;  /* 0x0000000f06057c12 */ /* 0x100fe4000f8e9603 */
[----:B------:R-:W-:Y:S02]  /*f2e0*/  LOP3.LUT R0, R0, 0xffff, RZ, 0xc0, !PT ;  /* 0x0000ffff00007812 */ /* 0x000fe400078ec0ff */
[----:B------:R-:W-:Y:S02]  /*f2f0*/  PRMT R52, R163, 0x5410, R162 ;  /* 0x00005410a3347816 */ /* 0x000fe400000000a2 */
[----:B------:R-:W-:Y:S01]  /*f300*/  PRMT R3, R23, 0x7632, R3 ;  /* 0x0000763217037816 */ /* 0x000fe20000000003 */
[----:B------:R-:W1:Y:S01]  /*f310*/  MUFU.EX2 R2, R51 ;  /* 0x0000003300027308 */ /* 0x000e620000000800 */
[----:B------:R-:W-:-:S02]  /*f320*/  @P4 PRMT R162, R96, 0x5410, RZ ;  /* 0x0000541060a24816 */ /* 0x000fc400000000ff */
[----:B------:R-:W-:Y:S02]  /*f330*/  ISETP.LE.U32.AND P4, PT, R0, UR12, PT ;  /* 0x0000000c00007c0c */ /* 0x000fe4000bf83070 */
[----:B------:R-:W-:-:S03]  /*f340*/  LOP3.LUT R3, R3, 0xff, RZ, 0xc0, !PT ;  /* 0x000000ff03037812 */ /* 0x000fc600078ec0ff */
[----:B------:R-:W3:Y:S01]  /*f350*/  MUFU.EX2 R0, R148 ;  /* 0x0000009400007308 */ /* 0x000ee20000000800 */
[----:B------:R-:W-:Y:S02]  /*f360*/  @P1 PRMT R158, R98, 0x5410, RZ ;  /* 0x00005410629e1816 */ /* 0x000fe400000000ff */
[----:B------:R-:W-:Y:S01]  /*f370*/  ISETP.LE.U32.AND P1, PT, R3, UR12, PT ;  /* 0x0000000c03007c0c */ /* 0x000fe2000bf23070 */
[----:B------:R-:W-:Y:S02]  /*f380*/  IMAD.MOV.U32 R3, RZ, RZ, R22 ;  /* 0x000000ffff037224 */ /* 0x000fe400078e0016 */
[----:B------:R-:W-:Y:S02]  /*f390*/  @!P5 HFMA2.BF16_V2 R97, -RZ.H0_H0, RZ.H0_H0, -R163.H0_H0 ;  /* 0x200000ffff61d231 */ /* 0x000fe400003409a3 */
[----:B------:R-:W-:Y:S01]  /*f3a0*/  IMAD.WIDE.U32 R32, R5, -0x2daee0ad, RZ ;  /* 0xd2511f5305207825 */ /* 0x000fe200078e00ff */
[----:B------:R-:W4:Y:S01]  /*f3b0*/  LDL.64 R98, [R1+0x38] ;  /* 0x0000380001627983 */ /* 0x000f220000100a00 */
[----:B------:R-:W-:-:S02]  /*f3c0*/  LOP3.LUT R3, R3, 0xff, RZ, 0xc0, !PT ;  /* 0x000000ff03037812 */ /* 0x000fc400078ec0ff */
[----:B------:R-:W-:Y:S02]  /*f3d0*/  @!P5 PRMT R163, R97, 0x5410, RZ ;  /* 0x0000541061a3d816 */ /* 0x000fe400000000ff */
[----:B------:R-:W-:Y:S01]  /*f3e0*/  ISETP.LE.U32.AND P5, PT, R3, UR12, PT ;  /* 0x0000000c03007c0c */ /* 0x000fe2000bfa3070 */
[----:B-1----:R-:W-:Y:S01]  /*f3f0*/  FADD.FTZ R3, R2, R8 ;  /* 0x0000000802037221 */ /* 0x002fe20000010000 */
[----:B---3--:R-:W-:-:S04]  /*f400*/  F2FP.BF16.F32.PACK_AB R2, R0, R2 ;  /* 0x000000020002723e */ /* 0x008fc800000010ff */
[C---:B------:R-:W-:Y:S02]  /*f410*/  PRMT R157, R2.reuse, 0x7610, R157 ;  /* 0x00007610029d7816 */ /* 0x040fe4000000009d */
[----:B------:R-:W-:Y:S01]  /*f420*/  PRMT R156, R2, 0x7632, R156 ;  /* 0x00007632029c7816 */ /* 0x000fe2000000009c */
[----:B------:R-:W-:Y:S02]  /*f430*/  FADD.FTZ R6, R0, R3 ;  /* 0x0000000300067221 */ /* 0x000fe40000010000 */
[----:B------:R-:W-:Y:S01]  /*f440*/  @!P3 HFMA2.BF16_V2 R100, -RZ.H0_H0, RZ.H0_H0, -R157.H0_H0 ;  /* 0x200000ffff64b231 */ /* 0x000fe2000034099d */
[----:B------:R-:W-:Y:S01]  /*f450*/  SHF.R.U32.HI R2, RZ, 0x18, R23 ;  /* 0x00000018ff027819 */ /* 0x000fe20000011617 */
[----:B------:R-:W1:Y:S01]  /*f460*/  MUFU.EX2 R0, R150 ;  /* 0x0000009600007308 */ /* 0x000e620000000800 */
[----:B------:R-:W-:Y:S02]  /*f470*/  LOP3.LUT R33, R4, UR22, R33, 0x96, !PT ;  /* 0x0000001604217c12 */ /* 0x000fe4000f8e9621 */
[----:B------:R-:W-:-:S02]  /*f480*/  PRMT R213, R157, 0x5410, R156 ;  /* 0x000054109dd57816 */ /* 0x000fc4000000009c */
[----:B------:R-:W-:-:S03]  /*f490*/  @!P3 PRMT R157, R100, 0x5410, RZ ;  /* 0x00005410649db816 */ /* 0x000fc600000000ff */
[----:B------:R-:W3:Y:S01]  /*f4a0*/  MUFU.EX2 R4, R152 ;  /* 0x0000009800047308 */ /* 0x000ee20000000800 */
[----:B------:R-:W-:Y:S02]  /*f4b0*/  ISETP.LE.U32.AND P3, PT, R2, UR12, PT ;  /* 0x0000000c02007c0c */ /* 0x000fe4000bf63070 */
[----:B------:R-:W-:Y:S02]  /*f4c0*/  LOP3.LUT R2, R33, 0xffff, RZ, 0xc0, !PT ;  /* 0x0000ffff21027812 */ /* 0x000fe400078ec0ff */
[C---:B------:R-:W-:Y:S01]  /*f4d0*/  PRMT R154, R39.reuse, 0x7610, R154 ;  /* 0x00007610279a7816 */ /* 0x040fe2000000009a */
[----:B------:R-:W-:Y:S01]  /*f4e0*/  @!P4 HFMA2.BF16_V2 R101, -RZ.H0_H0, RZ.H0_H0, -R156.H0_H0 ;  /* 0x200000ffff65c231 */ /* 0x000fe2000034099c */
[----:B------:R-:W-:Y:S02]  /*f4f0*/  SHF.R.U32.HI R2, RZ, 0x8, R2 ;  /* 0x00000008ff027819 */ /* 0x000fe40000011602 */
[----:B------:R-:W-:Y:S01]  /*f500*/  PRMT R153, R39, 0x7632, R153 ;  /* 0x0000763227997816 */ /* 0x000fe20000000099 */
[----:B------:R-:W-:Y:S01]  /*f510*/  @!P1 HFMA2.BF16_V2 R102, -RZ.H0_H0, RZ.H0_H0, -R154.H0_H0 ;  /* 0x200000ffff669231 */ /* 0x000fe2000034099a */
[----:B------:R-:W-:-:S02]  /*f520*/  PRMT R3, R22, 0x7771, RZ ;  /* 0x0000777116037816 */ /* 0x000fc400000000ff */
[----:B------:R-:W-:Y:S02]  /*f530*/  LOP3.LUT R2, R2, 0xffff, RZ, 0xc0, !PT ;  /* 0x0000ffff02027812 */ /* 0x000fe400078ec0ff */
[----:B------:R-:W-:Y:S02]  /*f540*/  @!P4 PRMT R156, R101, 0x5410, RZ ;  /* 0x00005410659cc816 */ /* 0x000fe400000000ff */
[----:B------:R-:W-:Y:S02]  /*f550*/  ISETP.GT.U32.AND P4, PT, R3, UR12, PT ;  /* 0x0000000c03007c0c */ /* 0x000fe4000bf84070 */
[----:B------:R-:W-:Y:S01]  /*f560*/  PRMT R212, R154, 0x5410, R153 ;  /* 0x000054109ad47816 */ /* 0x000fe20000000099 */
[----:B------:R-:W2:Y:S01]  /*f570*/  MUFU.EX2 R5, R219 ;  /* 0x000000db00057308 */ /* 0x000ea20000000800 */
[----:B------:R-:W-:Y:S01]  /*f580*/  @!P1 PRMT R154, R102, 0x5410, RZ ;  /* 0x00005410669a9816 */ /* 0x000fe200000000ff */
[----:B------:R-:W-:Y:S01]  /*f590*/  FADD.FTZ R8, R17, R9 ;  /* 0x0000000911087221 */ /* 0x000fe20000010000 */
[----:B------:R-:W-:Y:S01]  /*f5a0*/  ISETP.LE.U32.AND P1, PT, R2, UR12, PT ;  /* 0x0000000c02007c0c */ /* 0x000fe2000bf23070 */
[----:B-1----:R-:W-:Y:S01]  /*f5b0*/  FADD.FTZ R2, R0, R6 ;  /* 0x0000000600027221 */ /* 0x002fe20000010000 */
[----:B---3--:R-:W-:-:S03]  /*f5c0*/  F2FP.BF16.F32.PACK_AB R0, R4, R0 ;  /* 0x000000000400723e */ /* 0x008fc600000010ff */
[----:B------:R-:W1:Y:S01]  /*f5d0*/  MUFU.EX2 R211, R233 ;  /* 0x000000e900d37308 */ /* 0x000e620000000800 */
[----:B------:R-:W-:Y:S01]  /*f5e0*/  FADD.FTZ R7, R18, R10 ;  /* 0x0000000a12077221 */ /* 0x000fe20000010000 */
[----:B------:R-:W-:Y:S01]  /*f5f0*/  PRMT R151, R0, 0x7632, R151 ;  /* 0x0000763200977816 */ /* 0x000fe20000000097 */
[----:B------:R-:W-:Y:S01]  /*f600*/  FADD.FTZ R3, R19, R8 ;  /* 0x0000000813037221 */ /* 0x000fe20000010000 */
[----:B------:R3:W3:Y:S01]  /*f610*/  LDL.LU.S16 R9, [R1+0x4] ;  /* 0x0000040001097983 */ /* 0x0006e20000300600 */
[----:B------:R-:W-:-:S03]  /*f620*/  FADD.FTZ R6, R26, R7 ;  /* 0x000000071a067221 */ /* 0x000fc60000010000 */
[----:B------:R3:W3:Y:S01]  /*f630*/  LDL.LU.S16 R8, [R1] ;  /* 0x0000000001087983 */ /* 0x0006e20000300600 */
[----:B------:R-:W-:Y:S01]  /*f640*/  @!P3 HFMA2.BF16_V2 R103, -RZ.H0_H0, RZ.H0_H0, -R153.H0_H0 ;  /* 0x200000ffff67b231 */ /* 0x000fe20000340999 */
[----:B------:R-:W-:Y:S01]  /*f650*/  PRMT R152, R0, 0x7610, R152 ;  /* 0x0000761000987816 */ /* 0x000fe20000000098 */
[----:B------:R-:W-:Y:S02]  /*f660*/  @P4 HFMA2.BF16_V2 R238, -RZ.H0_H0, RZ.H0_H0, -R151.H0_H0 ;  /* 0x200000ffffee4231 */ /* 0x000fe40000340997 */
[----:B------:R-:W-:Y:S01]  /*f670*/  FADD.FTZ R6, R20, R6 ;  /* 0x0000000614067221 */ /* 0x000fe20000010000 */
[----:B------:R-:W-:Y:S01]  /*f680*/  LOP3.LUT R0, R33, 0xff, RZ, 0xc0, !PT ;  /* 0x000000ff21007812 */ /* 0x000fe200078ec0ff */
[----:B------:R-:W-:Y:S01]  /*f690*/  FADD.FTZ R2, R4, R2 ;  /* 0x0000000204027221 */ /* 0x000fe20000010000 */
[----:B------:R-:W-:Y:S01]  /*f6a0*/  IMAD.MOV.U32 R87, RZ, RZ, R209 ;  /* 0x000000ffff577224 */ /* 0x000fe200078e00d1 */
[----:B------:R-:W-:Y:S01]  /*f6b0*/  @!P3 PRMT R153, R103, 0x5410, RZ ;  /* 0x000054106799b816 */ /* 0x000fe200000000ff */
[----:B------:R1:W-:Y:S01]  /*f6c0*/  MUFU.EX2 R210, R236 ;  /* 0x000000ec00d27308 */ /* 0x0003e20000000800 */
[----:B------:R-:W-:-:S02]  /*f6d0*/  PRMT R209, R152, 0x5410, R151 ;  /* 0x0000541098d17816 */ /* 0x000fc40000000097 */
[----:B------:R-:W-:Y:S02]  /*f6e0*/  ISETP.LE.U32.AND P3, PT, R0, UR12, PT ;  /* 0x0000000c00007c0c */ /* 0x000fe4000bf63070 */
[----:B------:R-:W-:Y:S01]  /*f6f0*/  @P4 PRMT R151, R238, 0x5410, RZ ;  /* 0x00005410ee974816 */ /* 0x000fe200000000ff */
[----:B--2---:R-:W-:Y:S01]  /*f700*/  FADD.FTZ R238, R5, R2 ;  /* 0x0000000205ee7221 */ /* 0x004fe20000010000 */
[----:B-1----:R-:W-:Y:S01]  /*f710*/  F2FP.BF16.F32.PACK_AB R0, R211, R5 ;  /* 0x00000005d300723e */ /* 0x002fe200000010ff */
[----:B------:R-:W-:Y:S02]  /*f720*/  FADD.FTZ R236, R27, R6 ;  /* 0x000000061bec7221 */ /* 0x000fe40000010000 */
[----:B------:R2:W2:Y:S04]  /*f730*/  LDL.LU.S16 R6, [R1+0xc] ;  /* 0x00000c0001067983 */ /* 0x0004a80000300600 */
[----:B------:R1:W2:Y:S01]  /*f740*/  LDL.LU.S16 R5, [R1+0x8] ;  /* 0x0000080001057983 */ /* 0x0002a20000300600 */
[----:B------:R-:W-:Y:S01]  /*f750*/  IMAD.MOV.U32 R86, RZ, RZ, R208 ;  /* 0x000000ffff567224 */ /* 0x000fe200078e00d0 */
[C---:B------:R-:W-:Y:S01]  /*f760*/  PRMT R150, R0.reuse, 0x7610, R150 ;  /* 0x0000761000967816 */ /* 0x040fe20000000096 */
[----:B------:R-:W1:Y:S01]  /*f770*/  MUFU.EX2 R208, R235 ;  /* 0x000000eb00d07308 */ /* 0x000e620000000800 */
[----:B------:R-:W-:Y:S01]  /*f780*/  PRMT R149, R0, 0x7632, R149 ;  /* 0x0000763200957816 */ /* 0x000fe20000000095 */
[----:B------:R-:W-:-:S02]  /*f790*/  IMAD.MOV.U32 R0, RZ, RZ, R32 ;  /* 0x000000ffff007224 */ /* 0x000fc400078e0020 */
[----:B------:R-:W-:-:S03]  /*f7a0*/  @!P5 HFMA2.BF16_V2 R239, -RZ.H0_H0, RZ.H0_H0, -R152.H0_H0 ;  /* 0x200000ffffefd231 */ /* 0x000fc60000340998 */
[----:B------:R-:W-:Y:S02]  /*f7b0*/  LOP3.LUT R0, R0, 0xff, RZ, 0xc0, !PT ;  /* 0x000000ff00007812 */ /* 0x000fe400078ec0ff */
[----:B------:R-:W-:Y:S02]  /*f7c0*/  @!P5 PRMT R152, R239, 0x5410, RZ ;  /* 0x00005410ef98d816 */ /* 0x000fe400000000ff */
[----:B------:R-:W-:Y:S01]  /*f7d0*/  ISETP.LE.U32.AND P5, PT, R0, UR12, PT ;  /* 0x0000000c00007c0c */ /* 0x000fe2000bfa3070 */
[----:B------:R-:W1:Y:S01]  /*f7e0*/  LDC R239, c[0x0][0x448] ;  /* 0x00011200ffef7b82 */ /* 0x000e620000000800 */
[----:B------:R-:W-:Y:S01]  /*f7f0*/  PRMT R58, R82, 0x7610, R58 ;  /* 0x00007610523a7816 */ /* 0x000fe2000000003a */
[----:B------:R-:W-:Y:S01]  /*f800*/  IMAD.MOV.U32 R82, RZ, RZ, R76 ;  /* 0x000000ffff527224 */ /* 0x000fe200078e004c */
[----:B------:R-:W-:Y:S01]  /*f810*/  PRMT R0, R32, 0x7771, RZ ;  /* 0x0000777120007816 */ /* 0x000fe200000000ff */
[----:B------:R-:W-:Y:S01]  /*f820*/  IMAD.MOV.U32 R76, RZ, RZ, R207 ;  /* 0x000000ffff4c7224 */ /* 0x000fe200078e00cf */
[----:B------:R-:W-:Y:S01]  /*f830*/  PRMT R83, R77, 0x7610, R83 ;  /* 0x000076104d537816 */ /* 0x000fe20000000053 */
[----:B------:R-:W-:Y:S01]  /*f840*/  IMAD.MOV.U32 R77, RZ, RZ, R206 ;  /* 0x000000ffff4d7224 */ /* 0x000fe200078e00ce */
[----:B------:R-:W-:Y:S01]  /*f850*/  MUFU.EX2 R207, R234 ;  /* 0x000000ea00cf7308 */ /* 0x000fe20000000800 */
[----:B------:R-:W-:-:S02]  /*f860*/  ISETP.GT.U32.AND P4, PT, R0, UR12, PT ;  /* 0x0000000c00007c0c */ /* 0x000fc4000bf84070 */
[----:B-1----:R-:W-:-:S05]  /*f870*/  F2FP.BF16.F32.PACK_AB R0, R210, R208 ;  /* 0x000000d0d200723e */ /* 0x002fca00000010ff */
[----:B------:R-:W1:Y:S01]  /*f880*/  MUFU.EX2 R206, R146 ;  /* 0x0000009200ce7308 */ /* 0x000e620000000800 */
[----:B------:R-:W-:Y:S01]  /*f890*/  @!P3 HFMA2.BF16_V2 R241, -RZ.H0_H0, RZ.H0_H0, -R150.H0_H0 ;  /* 0x200000fffff1b231 */ /* 0x000fe20000340996 */
[C---:B------:R-:W-:Y:S02]  /*f8a0*/  PRMT R148, R0.reuse, 0x7610, R148 ;  /* 0x0000761000947816 */ /* 0x040fe40000000094 */
[----:B------:R-:W-:Y:S02]  /*f8b0*/  PRMT R147, R0, 0x7632, R147 ;  /* 0x0000763200937816 */ /* 0x000fe40000000093 */
[----:B------:R-:W-:Y:S01]  /*f8c0*/  PRMT R0, R32, 0x7772, RZ ;  /* 0x0000777220007816 */ /* 0x000fe200000000ff */
[----:B------:R-:W-:Y:S01]  /*f8d0*/  @!P1 HFMA2.BF16_V2 R240, -RZ.H0_H0, RZ.H0_H0, -R149.H0_H0 ;  /* 0x200000fffff09231 */ /* 0x000fe20000340995 */
[----:B------:R-:W-:Y:S02]  /*f8e0*/  PRMT R235, R150, 0x5410, R149 ;  /* 0x0000541096eb7816 */ /* 0x000fe40000000095 */
[----:B------:R-:W-:-:S02]  /*f8f0*/  @!P3 PRMT R150, R241, 0x5410, RZ ;  /* 0x00005410f196b816 */ /* 0x000fc400000000ff */
[----:B------:R-:W-:Y:S02]  /*f900*/  ISETP.GT.U32.AND P3, PT, R0, UR12, PT ;  /* 0x0000000c00007c0c */ /* 0x000fe4000bf64070 */
[----:B------:R-:W-:Y:S02]  /*f910*/  PRMT R0, R32, 0x7773, RZ ;  /* 0x0000777320007816 */ /* 0x000fe400000000ff */
[----:B------:R-:W-:Y:S02]  /*f920*/  @!P1 PRMT R149, R240, 0x5410, RZ ;  /* 0x00005410f0959816 */ /* 0x000fe400000000ff */
[----:B------:R-:W-:Y:S02]  /*f930*/  ISETP.GT.U32.AND P1, PT, R0, UR12, PT ;  /* 0x0000000c00007c0c */ /* 0x000fe4000bf24070 */
[----:B-1----:R-:W-:Y:S01]  /*f940*/  F2FP.BF16.F32.PACK_AB R0, R207, R206 ;  /* 0x000000cecf00723e */ /* 0x002fe200000010ff */
[----:B------:R-:W-:Y:S01]  /*f950*/  FADD.FTZ R4, R16, R3 ;  /* 0x0000000310047221 */ /* 0x000fe20000010000 */
[----:B------:R-:W-:-:S02]  /*f960*/  @!P5 HFMA2.BF16_V2 R243, -RZ.H0_H0, RZ.H0_H0, -R148.H0_H0 ;  /* 0x200000fffff3d231 */ /* 0x000fc40000340994 */
[C---:B------:R-:W-:Y:S02]  /*f970*/  PRMT R146, R0.reuse, 0x7610, R146 ;  /* 0x0000761000927816 */ /* 0x040fe40000000092 */
[----:B------:R-:W-:Y:S02]  /*f980*/  PRMT R145, R0, 0x7632, R145 ;  /* 0x0000763200917816 */ /* 0x000fe40000000091 */
[----:B------:R-:W-:Y:S01]  /*f990*/  PRMT R0, R14, 0x7772, RZ ;  /* 0x000077720e007816 */ /* 0x000fe200000000ff */
[----:B------:R-:W-:Y:S01]  /*f9a0*/  IMAD.MOV.U32 R49, RZ, RZ, R82 ;  /* 0x000000ffff317224 */ /* 0x000fe200078e0052 */
[----:B------:R-:W-:Y:S01]  /*f9b0*/  PRMT R233, R148, 0x5410, R147 ;  /* 0x0000541094e97816 */ /* 0x000fe20000000093 */
[----:B------:R-:W-:Y:S01]  /*f9c0*/  @P3 HFMA2.BF16_V2 R251, -RZ.H0_H0, RZ.H0_H0, -R146.H0_H0 ;  /* 0x200000fffffb3231 */ /* 0x000fe20000340992 */
[----:B------:R-:W-:Y:S01]  /*f9d0*/  @!P5 PRMT R148, R243, 0x5410, RZ ;  /* 0x00005410f394d816 */ /* 0x000fe200000000ff */
[----:B------:R-:W-:Y:S01]  /*f9e0*/  IMAD.MOV.U32 R82, RZ, RZ, R81 ;  /* 0x000000ffff527224 */ /* 0x000fe200078e0051 */
[----:B------:R-:W-:Y:S01]  /*f9f0*/  PRMT R96, R58, 0x7610, R96 ;  /* 0x000076103a607816 */ /* 0x000fe20000000060 */
[----:B------:R-:W-:Y:S01]  /*fa00*/  IMAD.MOV.U32 R58, RZ, RZ, R46 ;  /* 0x000000ffff3a7224 */ /* 0x000fe200078e002e */
[----:B------:R-:W-:Y:S01]  /*fa10*/  ISETP.GT.U32.AND P5, PT, R0, UR12, PT ;  /* 0x0000000c00007c0c */ /* 0x000fe2000bfa4070 */
[----:B------:R-:W-:Y:S01]  /*fa20*/  IMAD.MOV.U32 R81, RZ, RZ, R47 ;  /* 0x000000ffff517224 */ /* 0x000fe200078e002f */
[----:B------:R-:W-:-:S02]  /*fa30*/  PRMT R0, R14, 0x7773, RZ ;  /* 0x000077730e007816 */ /* 0x000fc400000000ff */
[----:B------:R-:W-:Y:S01]  /*fa40*/  PRMT R219, R146, 0x5410, R145 ;  /* 0x0000541092db7816 */ /* 0x000fe20000000091 */
[----:B------:R-:W-:Y:S01]  /*fa50*/  @P4 HFMA2.BF16_V2 R242, -RZ.H0_H0, RZ.H0_H0, -R147.H0_H0 ;  /* 0x200000fffff24231 */ /* 0x000fe20000340993 */
[----:B------:R-:W-:Y:S02]  /*fa60*/  @P3 PRMT R146, R251, 0x5410, RZ ;  /* 0x00005410fb923816 */ /* 0x000fe400000000ff */
[----:B------:R-:W-:Y:S01]  /*fa70*/  PRMT R97, R83, 0x7610, R97 ;  /* 0x0000761053617816 */ /* 0x000fe20000000061 */
[----:B------:R-:W-:Y:S01]  /*fa80*/  IMAD.MOV.U32 R83, RZ, RZ, R53 ;  /* 0x000000ffff537224 */ /* 0x000fe200078e0035 */
[----:B------:R-:W-:Y:S01]  /*fa90*/  ISETP.GT.U32.AND P3, PT, R0, UR12, PT ;  /* 0x0000000c00007c0c */ /* 0x000fe2000bf64070 */
[----:B------:R-:W-:Y:S01]  /*faa0*/  IMAD.MOV.U32 R53, RZ, RZ, R50 ;  /* 0x000000ffff357224 */ /* 0x000fe200078e0032 */
[----:B------:R-:W-:Y:S01]  /*fab0*/  PRMT R0, R24, 0x7772, RZ ;  /* 0x0000777218007816 */ /* 0x000fe200000000ff */
[----:B------:R-:W-:Y:S01]  /*fac0*/  @P1 HFMA2.BF16_V2 R250, -RZ.H0_H0, RZ.H0_H0, -R145.H0_H0 ;  /* 0x200000fffffa1231 */ /* 0x000fe20000340991 */
[----:B------:R-:W-:Y:S01]  /*fad0*/  @P4 PRMT R147, R242, 0x5410, RZ ;  /* 0x00005410f2934816 */ /* 0x000fe200000000ff */
[----:B------:R1:W-:Y:S01]  /*fae0*/  STG.E.U16 desc[UR28][R36.64+-0x80], R141 ;  /* 0xffff808d24007986 */ /* 0x0003e2000c10151c */
[----:B------:R-:W-:-:S02]  /*faf0*/  ISETP.GT.U32.AND P4, PT, R0, UR12, PT ;  /* 0x0000000c00007c0c */ /* 0x000fc4000bf84070 */
[----:B------:R-:W-:Y:S01]  /*fb00*/  PRMT R0, R24, 0x7773, RZ ;  /* 0x0000777318007816 */ /* 0x000fe200000000ff */
[----:B------:R1:W-:Y:S01]  /*fb10*/  STG.E.U16 desc[UR28][R36.64+-0x7e], R142 ;  /* 0xffff828e24007986 */ /* 0x0003e2000c10151c */
[----:B------:R-:W-:Y:S01]  /*fb20*/  @P1 PRMT R145, R250, 0x5410, RZ ;  /* 0x00005410fa911816 */ /* 0x000fe200000000ff */
[----:B------:R-:W-:Y:S01]  /*fb30*/  IMAD.SHL.U32 R20, R239, 0x8, RZ ;  /* 0x00000008ef147824 */ /* 0x000fe200078e00ff */
[----:B------:R-:W-:Y:S02]  /*fb40*/  ISETP.GT.U32.AND P1, PT, R0, UR12, PT ;  /* 0x0000000c00007c0c */ /* 0x000fe4000bf24070 */
[----:B------:R-:W-:Y:S01]  /*fb50*/  PRMT R0, R33, 0x7632, R0 ;  /* 0x0000763221007816 */ /* 0x000fe20000000000 */
[----:B------:R-:W-:Y:S01]  /*fb60*/  FADD.FTZ R234, R21, R4 ;  /* 0x0000000415ea7221 */ /* 0x000fe20000010000 */
[----:B------:R-:W-:Y:S02]  /*fb70*/  PRMT R143, R40, 0x7632, R143 ;  /* 0x00007632288f7816 */ /* 0x000fe4000000008f */
[----:B------:R-:W-:-:S02]  /*fb80*/  LOP3.LUT R0, R0, 0xff, RZ, 0xc0, !PT ;  /* 0x000000ff00007812 */ /* 0x000fc400078ec0ff */
[----:B-1----:R-:W-:Y:S02]  /*fb90*/  PRMT R141, R41, 0x7610, R141 ;  /* 0x00007610298d7816 */ /* 0x002fe4000000008d */
[----:B------:R-:W-:-:S04]  /*fba0*/  PRMT R142, R40, 0x7610, R142 ;  /* 0x00007610288e7816 */ /* 0x000fc8000000008e */
[----:B------:R-:W-:Y:S02]  /*fbb0*/  PRMT R26, R142, 0x5410, R143 ;  /* 0x000054108e1a7816 */ /* 0x000fe4000000008f */
[----:B------:R-:W-:Y:S01]  /*fbc0*/  PRMT R85, R96, 0x7610, R85 ;  /* 0x0000761060557816 */ /* 0x000fe20000000055 */
[----:B------:R-:W-:Y:S02]  /*fbd0*/  IMAD.MOV.U32 R96, RZ, RZ, R49 ;  /* 0x000000ffff607224 */ /* 0x000fe400078e0031 */
[----:B------:R-:W-:Y:S02]  /*fbe0*/  IMAD.MOV.U32 R49, RZ, RZ, R87 ;  /* 0x000000ffff317224 */ /* 0x000fe400078e0057 */
[----:B------:R-:W-:Y:S02]  /*fbf0*/  IMAD.MOV.U32 R87, RZ, RZ, R76 ;  /* 0x000000ffff577224 */ /* 0x000fe400078e004c */
[----:B------:R-:W-:Y:S01]  /*fc00*/  IMAD.MOV.U32 R76, RZ, RZ, R74 ;  /* 0x000000ffff4c7224 */ /* 0x000fe200078e004a */
[----:B------:R-:W-:Y:S01]  /*fc10*/  USHF.L.U32 UR5, UR12, 0x10, URZ ;  /* 0x000000100c057899 */ /* 0x000fe200080006ff */
[----:B----4-:R-:W-:-:S04]  /*fc20*/  IMAD.WIDE R2, R239, -0x70, R98 ;  /* 0xffffff90ef027825 */ /* 0x010fc800078e0262 */
[----:B------:R-:W-:-:S04]  /*fc30*/  IMAD.WIDE R46, R239, 0x70, R2 ;  /* 0x00000070ef2e7825 */ /* 0x000fc800078e0202 */
[----:B------:R-:W-:-:S05]  /*fc40*/  IMAD.WIDE R50, R239, -0x70, R46 ;  /* 0xffffff90ef327825 */ /* 0x000fca00078e022e */
[----:B------:R1:W-:Y:S01]  /*fc50*/  STG.E.U16 desc[UR28][R50.64+-0x80], R140 ;  /* 0xffff808c32007986 */ /* 0x0003e2000c10151c */
[----:B------:R-:W-:-:S04]  /*fc60*/  IMAD.WIDE R2, R20, 0x2, R36 ;  /* 0x0000000214027825 */ /* 0x000fc800078e0224 */
[----:B------:R-:W-:Y:S01]  /*fc70*/  IMAD.WIDE R2, R239, 0x70, R2 ;  /* 0x00000070ef027825 */ /* 0x000fe200078e0202 */
[----:B-1----:R-:W-:-:S04]  /*fc80*/  PRMT R140, R41, 0x7632, R140 ;  /* 0x00007632298c7816 */ /* 0x002fc8000000008c */
[----:B------:R-:W-:Y:S01]  /*fc90*/  PRMT R17, R141, 0x5410, R140 ;  /* 0x000054108d117816 */ /* 0x000fe2000000008c */
[----:B------:R-:W-:-:S04]  /*fca0*/  IMAD.WIDE R20, R20, 0x2, R2 ;  /* 0x0000000214147825 */ /* 0x000fc800078e0202 */
[----:B---3--:R-:W-:Y:S02]  /*fcb0*/  @P3 HFMA2.BF16_V2 R8, -RZ.H0_H0, RZ.H0_H0, -R140.H0_H0 ;  /* 0x200000ffff083231 */ /* 0x008fe4000034098c */
[----:B------:R-:W-:-:S03]  /*fcc0*/  @P5 HFMA2.BF16_V2 R9, -RZ.H0_H0, RZ.H0_H0, -R141.H0_H0 ;  /* 0x200000ffff095231 */ /* 0x000fc6000034098d */
[----:B------:R-:W-:Y:S02]  /*fcd0*/  PRMT R4, R8, 0x7610, R4 ;  /* 0x0000761008047816 */ /* 0x000fe40000000004 */
[----:B------:R-:W-:Y:S02]  /*fce0*/  PRMT R7, R9, 0x7610, R7 ;  /* 0x0000761009077816 */ /* 0x000fe40000000007 */
[----:B------:R-:W-:Y:S02]  /*fcf0*/  @P3 PRMT R140, R4, 0x5410, RZ ;  /* 0x00005410048c3816 */ /* 0x000fe400000000ff */
[----:B------:R-:W-:Y:S02]  /*fd00*/  ISETP.LE.U32.AND P3, PT, R0, UR12, PT ;  /* 0x0000000c00007c0c */ /* 0x000fe4000bf63070 */
[----:B------:R-:W-:Y:S02]  /*fd10*/  PRMT R0, R22, 0x7772, RZ ;  /* 0x0000777216007816 */ /* 0x000fe400000000ff */
[----:B------:R-:W-:-:S02]  /*fd20*/  @P5 PRMT R141, R7, 0x5410, RZ ;  /* 0x00005410078d5816 */ /* 0x000fc400000000ff */
[----:B------:R-:W-:Y:S02]  /*fd30*/  ISETP.GT.U32.AND P5, PT, R0, UR12, PT ;  /* 0x0000000c00007c0c */ /* 0x000fe4000bfa4070 */
[----:B------:R-:W-:Y:S01]  /*fd40*/  PRMT R0, R22, 0x7773, RZ ;  /* 0x0000777316007816 */ /* 0x000fe200000000ff */
[----:B--2---:R-:W-:Y:S02]  /*fd50*/  @P4 HFMA2.BF16_V2 R6, -RZ.H0_H0, RZ.H0_H0, -R142.H0_H0 ;  /* 0x200000ffff064231 */ /* 0x004fe4000034098e */
[----:B------:R-:W-:-:S03]  /*fd60*/  @P1 HFMA2.BF16_V2 R5, -RZ.H0_H0, RZ.H0_H0, -R143.H0_H0 ;  /* 0x200000ffff051231 */ /* 0x000fc6000034098f */
[----:B------:R-:W-:Y:S02]  /*fd70*/  PRMT R3, R6, 0x7610, R3 ;  /* 0x0000761006037816 */ /* 0x000fe40000000003 */
[----:B------:R-:W-:Y:S02]  /*fd80*/  PRMT R2, R5, 0x7610, R2 ;  /* 0x0000761005027816 */ /* 0x000fe40000000002 */
[----:B------:R-:W-:Y:S02]  /*fd90*/  @P4 PRMT R142, R3, 0x5410, RZ ;  /* 0x00005410038e4816 */ /* 0x000fe400000000ff */
[----:B------:R-:W-:Y:S02]  /*fda0*/  @P1 PRMT R143, R2, 0x5410, RZ ;  /* 0x00005410028f1816 */ /* 0x000fe400000000ff */
[----:B------:R-:W-:Y:S02]  /*fdb0*/  ISETP.GT.U32.AND P4, PT, R0, UR12, PT ;  /* 0x0000000c00007c0c */ /* 0x000fe4000bf84070 */
[----:B------:R-:W-:-:S02]  /*fdc0*/  PRMT R2, R192, 0x7773, RZ ;  /* 0x00007773c0027816 */ /* 0x000fc400000000ff */
[----:B------:R-:W-:-:S04]  /*fdd0*/  PRMT R0, R192, 0x7772, RZ ;  /* 0x00007772c0007816 */ /* 0x000fc800000000ff */
[----:B------:R-:W-:Y:S02]  /*fde0*/  PRMT R10, R0, 0x5410, R2 ;  /* 0x00005410000a7816 */ /* 0x000fe40000000002 */
[C---:B------:R-:W-:Y:S02]  /*fdf0*/  PRMT R2, R12.reuse, 0x7773, RZ ;  /* 0x000077730c027816 */ /* 0x040fe400000000ff */
[----:B------:R-:W-:-:S04]  /*fe00*/  PRMT R0, R12, 0x7772, RZ ;  /* 0x000077720c007816 */ /* 0x000fc800000000ff */
[----:B------:R-:W-:Y:S02]  /*fe10*/  PRMT R74, R0, 0x5410, R2 ;  /* 0x00005410004a7816 */ /* 0x000fe40000000002 */
[C---:B------:R-:W-:Y:S02]  /*fe20*/  LOP3.LUT R0, R28.reuse, 0xffff, RZ, 0xc0, !PT ;  /* 0x0000ffff1c007812 */ /* 0x040fe400078ec0ff */
[----:B------:R-:W-:Y:S02]  /*fe30*/  LOP3.LUT R2, R28, 0xff, RZ, 0xc0, !PT ;  /* 0x000000ff1c027812 */ /* 0x000fe400078ec0ff */
[----:B------:R-:W-:Y:S01]  /*fe40*/  SHF.R.U32.HI R0, RZ, 0x8, R0 ;  /* 0x00000008ff007819 */ /* 0x000fe20000011600 */
[----:B------:R-:W-:-:S03]  /*fe50*/  IMAD.U32 R3, RZ, RZ, UR12 ;  /* 0x0000000cff037e24 */ /* 0x000fc6000f8e00ff */
[----:B------:R-:W-:Y:S01]  /*fe60*/  PRMT R0, R2, 0x5410, R0 ;  /* 0x0000541002007816 */ /* 0x000fe20000000000 */
[----:B------:R-:W-:-:S05]  /*fe70*/  IMAD.U32 R2, RZ, RZ, UR5 ;  /* 0x00000005ff027e24 */ /* 0x000fca000f8e00ff */
[----:B------:R-:W-:-:S05]  /*fe80*/  LOP3.LUT R2, R3, 0xff0000, R2, 0xf8, !PT ;  /* 0x00ff000003027812 */ /* 0x000fca00078ef802 */
[----:B------:R-:W-:-:S05]  /*fe90*/  HSET2.LE.AND R0, R0, R2, PT ;  /* 0x0000000200007233 */ /* 0x000fca0003803000 */
[----:B------:R-:W-:Y:S02]  /*fea0*/  LOP3.LUT R8, R96, R0, RZ, 0xc0, !PT ;  /* 0x0000000060087212 */ /* 0x000fe400078ec0ff */
[----:B------:R-:W-:Y:S02]  /*feb0*/  PRMT R0, R28, 0x7632, R0 ;  /* 0x000076321c007816 */ /* 0x000fe40000000000 */
[----:B------:R-:W-:Y:S02]  /*fec0*/  SHF.R.U32.HI R3, RZ, 0x18, R28 ;  /* 0x00000018ff037819 */ /* 0x000fe4000001161c */
[----:B------:R-:W-:-:S04]  /*fed0*/  LOP3.LUT R0, R0, 0xff, RZ, 0xc0, !PT ;  /* 0x000000ff00007812 */ /* 0x000fc800078ec0ff */
[----:B------:R-:W-:Y:S02]  /*fee0*/  PRMT R7, R0, 0x5410, R3 ;  /* 0x0000541000077816 */ /* 0x000fe40000000003 */
[C---:B------:R-:W-:Y:S02]  /*fef0*/  PRMT R3, R14.reuse, 0x7773, RZ ;  /* 0x000077730e037816 */ /* 0x040fe400000000ff */
[----:B------:R-:W-:Y:S01]  /*ff00*/  PRMT R0, R14, 0x7772, RZ ;  /* 0x000077720e007816 */ /* 0x000fe200000000ff */
[----:B------:R-:W-:-:S03]  /*ff10*/  IMAD.MOV.U32 R4, RZ, RZ, R192 ;  /* 0x000000ffff047224 */ /* 0x000fc600078e00c0 */
[----:B------:R-:W-:Y:S02]  /*ff20*/  PRMT R16, R0, 0x5410, R3 ;  /* 0x0000541000107816 */ /* 0x000fe40000000003 */
[----:B------:R-:W-:Y:S02]  /*ff30*/  LOP3.LUT R0, R15, 0xffff, RZ, 0xc0, !PT ;  /* 0x0000ffff0f007812 */ /* 0x000fe400078ec0ff */
[----:B------:R-:W-:Y:S01]  /*ff40*/  PRMT R84, R97, 0x7610, R84 ;  /* 0x0000761061547816 */ /* 0x000fe20000000054 */
[----:B------:R-:W-:Y:S01]  /*ff50*/  IMAD.MOV.U32 R97, RZ, RZ, R86 ;  /* 0x000000ffff617224 */ /* 0x000fe200078e0056 */
[----:B------:R-:W-:Y:S01]  /*ff60*/  PRMT R5, R192, 0x7771, RZ ;  /* 0x00007771c0057816 */ /* 0x000fe200000000ff */
[----:B------:R-:W-:Y:S01]  /*ff70*/  IMAD.MOV.U32 R86, RZ, RZ, R77 ;  /* 0x000000ffff567224 */ /* 0x000fe200078e004d */
[----:B------:R-:W-:Y:S02]  /*ff80*/  LOP3.LUT R4, R4, 0xff, RZ, 0xc0, !PT ;  /* 0x000000ff04047812 */ /* 0x000fe400078ec0ff */
[----:B------:R-:W-:-:S02]  /*ff90*/  SHF.R.U32.HI R0, RZ, 0x8, R0 ;  /* 0x00000008ff007819 */ /* 0x000fc40000011600 */
[----:B------:R-:W-:Y:S01]  /*ffa0*/  LOP3.LUT R3, R15, 0xff, RZ, 0xc0, !PT ;  /* 0x000000ff0f037812 */ /* 0x000fe200078ec0ff */
[----:B------:R1:W-:Y:S01]  /*ffb0*/  STG.E.U16 desc[UR28][R50.64+-0x7e], R75 ;  /* 0xffff824b32007986 */ /* 0x0003e2000c10151c */
[----:B------:R-:W-:Y:S01]  /*ffc0*/  IMAD.MOV.U32 R77, RZ, RZ, R73 ;  /* 0x000000ffff4d7224 */ /* 0x000fe200078e0049 */
[----:B------:R-:W-:Y:S01]  /*ffd0*/  PRMT R9, R4, 0x5410, R5 ;  /* 0x0000541004097816 */ /* 0x000fe20000000005 */
[----:B------:R-:W-:Y:S02]  /*ffe0*/  IMAD.MOV.U32 R73, RZ, RZ, R12 ;  /* 0x000000ffff497224 */ /* 0x000fe400078e000c */
[----:B------:R-:W-:Y:S01]  /*fff0*/  IMAD.MOV.U32 R5, RZ, RZ, R14 ;  /* 0x000000ffff057224 */ /* 0x000fe200078e000e */
[----:B------:R-:W-:Y:S01]  /*10000*/  PRMT R6, R14, 0x7771, RZ ;  /* 0x000077710e067816 */ /* 0x000fe200000000ff */
[----:B------:R-:W-:Y:S01]  /*10010*/  ULEA UR5, UR27, UR4, 0x18 ;  /* 0x000000041b057291 */ /* 0x000fe2000f8ec0ff */
[----:B------:R-:W-:Y:S01]  /*10020*/  SHF.R.U32.HI R4, RZ, 0x18, R15 ;  /* 0x00000018ff047819 */ /* 0x000fe2000001160f */
[----:B------:R-:W-:Y:S01]  /*10030*/  IMAD.MOV.U32 R96, RZ, RZ, R49 ;  /* 0x000000ffff607224 */ /* 0x000fe200078e0031 */
[----:B-1----:R-:W-:-:S02]  /*10040*/  PRMT R75, R12, 0x7771, RZ ;  /* 0x000077710c4b7816 */ /* 0x002fc400000000ff */
[--C-:B------:R-:W-:Y:S02]  /*10050*/  PRMT R12, R3, 0x5410, R0.reuse ;  /* 0x00005410030c7816 */ /* 0x100fe40000000000 */
[----:B------:R-:W-:-:S04]  /*10060*/  PRMT R0, R15, 0x7632, R0 ;  /* 0x000076320f007816 */ /* 0x000fc80000000000 */
[----:B------:R-:W-:Y:S02]  /*10070*/  LOP3.LUT R3, R0, 0xff, RZ, 0xc0, !PT ;  /* 0x000000ff00037812 */ /* 0x000fe400078ec0ff */
[----:B------:R-:W-:-:S04]  /*10080*/  LOP3.LUT R0, R5, 0xff, RZ, 0xc0, !PT ;  /* 0x000000ff05007812 */ /* 0x000fc800078ec0ff */
[----:B------:R-:W-:Y:S02]  /*10090*/  PRMT R6, R0, 0x5410, R6 ;  /* 0x0000541000067816 */ /* 0x000fe40000000006 */
[--C-:B------:R-:W-:Y:S02]  /*100a0*/  HSET2.LE.AND R0, R7, R2.reuse, PT ;  /* 0x0000000207007233 */ /* 0x100fe40003803000 */
[----:B------:R-:W-:Y:S02]  /*100b0*/  LOP3.LUT R7, R76, R77, RZ, 0xfc, !PT ;  /* 0x0000004d4c077212 */ /* 0x000fe400078efcff */
[----:B------:R-:W-:Y:S02]  /*100c0*/  PRMT R5, R3, 0x5410, R4 ;  /* 0x0000541003057816 */ /* 0x000fe40000000004 */
[----:B------:R-:W-:Y:S02]  /*100d0*/  LEA R49, R7, UR5, 0x1 ;  /* 0x0000000507317c11 */ /* 0x000fe4000f8e08ff */
[----:B------:R-:W-:-:S02]  /*100e0*/  HSET2.LE.AND R3, R9, R2, PT ;  /* 0x0000000209037233 */ /* 0x000fc40003803000 */
[----:B------:R-:W-:Y:S02]  /*100f0*/  LOP3.LUT R9, R82, R0, RZ, 0xc0, !PT ;  /* 0x0000000052097212 */ /* 0x000fe400078ec0ff */
[----:B------:R-:W-:Y:S02]  /*10100*/  HSET2.LE.AND R0, R12, R2, PT ;  /* 0x000000020c007233 */ /* 0x000fe40003803000 */
[----:B------:R-:W1:Y:S01]  /*10110*/  LDSM.16.MT88.4 R12, [R49+0x6000] ;  /* 0x00600000310c783b */ /* 0x000e620000004200 */
[----:B------:R-:W-:-:S05]  /*10120*/  LOP3.LUT R4, R10, 0xff00ff, RZ, 0xc0, !PT ;  /* 0x00ff00ff0a047812 */ /* 0x000fca00078ec0ff */
[----:B------:R-:W-:-:S05]  /*10130*/  HSET2.LE.AND R4, R4, R2, PT ;  /* 0x0000000204047233 */ /* 0x000fca0003803000 */
[----:B------:R-:W-:Y:S02]  /*10140*/  LOP3.LUT R11, R58, R4, RZ, 0xc0, !PT ;  /* 0x000000043a0b7212 */ /* 0x000fe400078ec0ff */
[----:B------:R-:W-:Y:S02]  /*10150*/  LOP3.LUT R4, R237, R0, RZ, 0xc0, !PT ;  /* 0x00000000ed047212 */ /* 0x000fe400078ec0ff */
[----:B------:R-:W-:Y:S01]  /*10160*/  LOP3.LUT R0, R16, 0xff00ff, RZ, 0xc0, !PT ;  /* 0x00ff00ff10007812 */ /* 0x000fe200078ec0ff */
[----:B------:R-:W-:Y:S01]  /*10170*/  IMAD.MOV.U32 R100, RZ, RZ, 0x20 ;  /* 0x00000020ff647424 */ /* 0x000fe200078e00ff */
[----:B------:R-:W-:-:S03]  /*10180*/  LOP3.LUT R10, R83, R3, RZ, 0xc0, !PT ;  /* 0x00000003530a7212 */ /* 0x000fc600078ec0ff */
[--C-:B------:R-:W-:Y:S01]  /*10190*/  HSET2.LE.AND R0, R0, R2.reuse, PT ;  /* 0x0000000200007233 */ /* 0x100fe20003803000 */
[----:B------:R2:W-:Y:S01]  /*101a0*/  STL [R1+0x84], R7 ;  /* 0x0000840701007387 */ /* 0x0005e20000100800 */
[--C-:B------:R-:W-:Y:S02]  /*101b0*/  HSET2.LE.AND R3, R5, R2.reuse, PT ;  /* 0x0000000205037233 */ /* 0x100fe40003803000 */
[----:B------:R-:W-:-:S03]  /*101c0*/  HSET2.LE.AND R6, R6, R2, PT ;  /* 0x0000000206067233 */ /* 0x000fc60003803000 */
[----:B------:R-:W-:Y:S02]  /*101d0*/  LOP3.LUT R5, R232, R3, RZ, 0xc0, !PT ;  /* 0x00000003e8057212 */ /* 0x000fe400078ec0ff */
[----:B------:R-:W-:Y:S02]  /*101e0*/  LOP3.LUT R6, R218, R6, RZ, 0xc0, !PT ;  /* 0x00000006da067212 */ /* 0x000fe400078ec0ff */
[----:B------:R-:W-:Y:S02]  /*101f0*/  PRMT R78, R84, 0x7610, R78 ;  /* 0x00007610544e7816 */ /* 0x000fe4000000004e */
[----:B------:R-:W-:Y:S01]  /*10200*/  PRMT R79, R85, 0x7610, R79 ;  /* 0x00007610554f7816 */ /* 0x000fe2000000004f */
[----:B------:R-:W-:Y:S01]  /*10210*/  IMAD.MOV.U32 R99, RZ, RZ, R86 ;  /* 0x000000ffff637224 */ /* 0x000fe200078e0056 */
[----:B------:R-:W-:Y:S01]  /*10220*/  PRMT R56, R78, 0x7610, R56 ;  /* 0x000076104e387816 */ /* 0x000fe20000000038 */
[----:B------:R-:W-:Y:S01]  /*10230*/  IMAD.MOV.U32 R98, RZ, RZ, R87 ;  /* 0x000000ffff627224 */ /* 0x000fe200078e0057 */
[----:B------:R-:W-:-:S02]  /*10240*/  PRMT R18, R79, 0x7610, R18 ;  /* 0x000076104f127816 */ /* 0x000fc40000000012 */
[----:B--2---:R-:W-:Y:S02]  /*10250*/  LOP3.LUT R7, R17, R0, RZ, 0xc0, !PT ;  /* 0x0000000011077212 */ /* 0x004fe400078ec0ff */
[----:B------:R-:W-:Y:S01]  /*10260*/  SEL R0, R100, 0xffffffe0, !P6 ;  /* 0xffffffe064007807 */ /* 0x000fe20007000000 */
[----:B------:R-:W-:-:S04]  /*10270*/  IMAD.MOV.U32 R58, RZ, RZ, R81 ;  /* 0x000000ffff3a7224 */ /* 0x000fc800078e0051 */
[----:B------:R-:W-:Y:S01]  /*10280*/  IMAD.IADD R39, R0, 0x1, R49 ;  /* 0x0000000100277824 */ /* 0x000fe200078e0231 */
[----:B-1----:R-:W-:Y:S01]  /*10290*/  HMMA.16816.F32.BF16 R84, R8, R12, R136 ;  /* 0x0000000c0854723c */ /* 0x002fe20000041888 */
[----:B------:R-:W-:-:S07]  /*102a0*/  IMAD.MOV.U32 R19, RZ, RZ, R80 ;  /* 0x000000ffff137224 */ /* 0x000fce00078e0050 */
[C---:B------:R-:W-:Y:S08]  /*102b0*/  HMMA.16816.F32.BF16 R76, R4.reuse, R12, R108 ;  /* 0x0000000c044c723c */ /* 0x040ff0000004186c */
[-C--:B------:R-:W-:Y:S08]  /*102c0*/  HMMA.16816.F32.BF16 R68, R4, R14.reuse, R68 ;  /* 0x0000000e0444723c */ /* 0x080ff00000041844 */
[----:B------:R-:W-:Y:S01]  /*102d0*/  HMMA.16816.F32.BF16 R80, R8, R14, R132 ;  /* 0x0000000e0850723c */ /* 0x000fe20000041884 */
[----:B------:R-:W1:Y:S04]  /*102e0*/  LDSM.16.MT88.4 R12, [R39+0x6000] ;  /* 0x00600000270c783b */ /* 0x000e680000004200 */
[----:B------:R2:W-:Y:S01]  /*102f0*/  STG.E.U16 desc[UR28][R46.64+-0x7e], R38 ;  /* 0xffff82262e007986 */ /* 0x0005e2000c10151c */
[----:B------:R-:W-:-:S02]  /*10300*/  IMAD.MOV.U32 R241, RZ, RZ, R35 ;  /* 0x000000fffff17224 */ /* 0x000fc400078e0023 */
[----:B------:R-:W-:Y:S02]  /*10310*/  IMAD.MOV.U32 R27, RZ, RZ, R98 ;  /* 0x000000ffff1b7224 */ /* 0x000fe400078e0062 */
[----:B------:R-:W-:Y:S02]  /*10320*/  IMAD.MOV.U32 R3, RZ, RZ, R99 ;  /* 0x000000ffff037224 */ /* 0x000fe400078e0063 */
[----:B------:R-:W-:Y:S02]  /*10330*/  IMAD.MOV.U32 R139, RZ, RZ, R96 ;  /* 0x000000ffff8b7224 */ /* 0x000fe400078e0060 */
[----:B------:R-:W-:Y:S01]  /*10340*/  IMAD.MOV.U32 R138, RZ, RZ, R97 ;  /* 0x000000ffff8a7224 */ /* 0x000fe200078e0061 */
[----:B------:R-:W-:Y:S01]  /*10350*/  PRMT R193, R18, 0x7610, R193 ;  /* 0x0000761012c17816 */ /* 0x000fe200000000c1 */
[----:B--2---:R-:W-:-:S04]  /*10360*/  IMAD.IADD R38, R19, 0x1, R49 ;  /* 0x0000000113267824 */ /* 0x004fc800078e0231 */
[----:B------:R-:W-:Y:S01]  /*10370*/  IMAD.IADD R35, R0, 0x1, R38 ;  /* 0x0000000100237824 */ /* 0x000fe200078e0226 */
[----:B------:R-:W2:Y:S01]  /*10380*/  LDSM.16.MT88.4 R16, [R38+0x6000] ;  /* 0x006000002610783b */ /* 0x000ea20000004200 */
[-C--:B-1----:R-:W-:Y:S08]  /*10390*/  HMMA.16816.F32.BF16 R100, R8, R12.reuse, R128 ;  /* 0x0000000c0864723c */ /* 0x082ff00000041880 */
[C---:B------:R-:W-:Y:S08]  /*103a0*/  HMMA.16816.F32.BF16 R64, R4.reuse, R12, R64 ;  /* 0x0000000c0440723c */ /* 0x040ff00000041840 */
[-C--:B------:R-:W-:Y:S08]  /*103b0*/  HMMA.16816.F32.BF16 R60, R4, R14.reuse, R60 ;  /* 0x0000000e043c723c */ /* 0x080ff0000004183c */
[----:B------:R-:W-:Y:S01]  /*103c0*/  HMMA.16816.F32.BF16 R96, R8, R14, R124 ;  /* 0x0000000e0860723c */ /* 0x000fe2000004187c */
[----:B------:R-:W1:Y:S01]  /*103d0*/  LDSM.16.MT88.4 R12, [R35+0x6000] ;  /* 0x00600000230c783b */ /* 0x000e620000004200 */
[----:B------:R-:W-:-:S02]  /*103e0*/  IMAD.MOV.U32 R232, RZ, RZ, R43 ;  /* 0x000000ffffe87224 */ /* 0x000fc400078e002b */
[----:B------:R-:W-:Y:S01]  /*103f0*/  IMAD.MOV.U32 R218, RZ, RZ, R42 ;  /* 0x000000ffffda7224 */ /* 0x000fe200078e002a */
[----:B------:R-:W-:Y:S01]  /*10400*/  STG.E.U16 desc[UR28][R46.64+-0x80], R30 ;  /* 0xffff801e2e007986 */ /* 0x000fe2000c10151c */
[----:B------:R-:W-:Y:S01]  /*10410*/  PRMT R192, R56, 0x7610, R192 ;  /* 0x0000761038c07816 */ /* 0x000fe200000000c0 */
[----:B------:R-:W-:Y:S02]  /*10420*/  IMAD.MOV.U32 R250, RZ, RZ, R58 ;  /* 0x000000fffffa7224 */ /* 0x000fe400078e003a */
[----:B------:R-:W-:Y:S01]  /*10430*/  STG.E.U16 desc[UR28][R20.64+-0x80], R29 ;  /* 0xffff801d14007986 */ /* 0x000fe2000c10151c */
[----:B------:R-:W-:-:S03]  /*10440*/  IMAD.MOV.U32 R242, RZ, RZ, R54 ;  /* 0x000000fffff27224 */ /* 0x000fc600078e0036 */
[----:B------:R-:W-:Y:S01]  /*10450*/  STG.E.U16 desc[UR28][R20.64+-0x7e], R31 ;  /* 0xffff821f14007986 */ /* 0x000fe2000c10151c */
[----:B------:R-:W-:Y:S02]  /*10460*/  IMAD.MOV.U32 R243, RZ, RZ, R55 ;  /* 0x000000fffff37224 */ /* 0x000fe400078e0037 */
[----:B------:R-:W-:Y:S01]  /*10470*/  IMAD.MOV.U32 R240, RZ, RZ, R52 ;  /* 0x000000fffff07224 */ /* 0x000fe200078e0034 */
[----:B------:R3:W-:Y:S01]  /*10480*/  STG.E.U16 desc[UR28][R36.64+-0x70], R144 ;  /* 0xffff909024007986 */ /* 0x0007e2000c10151c */
[----:B------:R-:W-:Y:S02]  /*10490*/  IMAD.MOV.U32 R251, RZ, RZ, R59 ;  /* 0x000000fffffb7224 */ /* 0x000fe400078e003b */
[----:B------:R-:W-:Y:S02]  /*104a0*/  IMAD.MOV.U32 R237, RZ, RZ, R57 ;  /* 0x000000ffffed7224 */ /* 0x000fe400078e0039 */
[-C--:B--2---:R-:W-:Y:S08]  /*104b0*/  HMMA.16816.F32.BF16 R56, R4, R16.reuse, R88 ;  /* 0x000000100438723c */ /* 0x084ff00000041858 */
[----:B------:R-:W-:Y:S08]  /*104c0*/  HMMA.16816.F32.BF16 R88, R8, R16, R120 ;  /* 0x000000100858723c */ /* 0x000ff00000041878 */
[----:B-1----:R-:W-:Y:S01]  /*104d0*/  HMMA.16816.F32.BF16 R40, R4, R12, R104 ;  /* 0x0000000c0428723c */ /* 0x002fe20000041868 */
[----:B---3--:R-:W-:-:S07]  /*104e0*/  IMAD.MOV.U32 R144, RZ, RZ, R53 ;  /* 0x000000ffff907224 */ /* 0x008fce00078e0035 */
[----:B------:R-:W-:Y:S01]  /*104f0*/  HMMA.16816.F32.BF16 R104, R8, R12, R220 ;  /* 0x0000000c0868723c */ /* 0x000fe200000418dc */
[----:B------:R-:W-:Y:S01]  /*10500*/  IMAD.MOV.U32 R221, RZ, RZ, R3 ;  /* 0x000000ffffdd7224 */ /* 0x000fe200078e0003 */
[----:B------:R-:W-:-:S06]  /*10510*/  PRMT R3, R24, 0x7772, RZ ;  /* 0x0000777218037816 */ /* 0x000fcc00000000ff */
[C---:B------:R-:W-:Y:S08]  /*10520*/  HMMA.16816.F32.BF16 R52, R4.reuse, R18, R92 ;  /* 0x000000120434723c */ /* 0x040ff0000004185c */
[----:B------:R-:W-:Y:S01]  /*10530*/  HMMA.16816.F32.BF16 R28, R4, R14, R112 ;  /* 0x0000000e041c723c */ /* 0x000fe20000041870 */
[----:B------:R-:W-:-:S07]  /*10540*/  PRMT R4, R24, 0x7773, RZ ;  /* 0x0000777318047816 */ /* 0x000fce00000000ff */
[C---:B------:R-:W-:Y:S08]  /*10550*/  HMMA.16816.F32.BF16 R92, R8.reuse, R18, R116 ;  /* 0x00000012085c723c */ /* 0x040ff00000041874 */
[----:B------:R-:W-:Y:S01]  /*10560*/  HMMA.16816.F32.BF16 R108, R8, R14, R228 ;  /* 0x0000000e086c723c */ /* 0x000fe200000418e4 */
[----:B------:R-:W-:Y:S01]  /*10570*/  PRMT R9, R3, 0x5410, R4 ;  /* 0x0000541003097816 */ /* 0x000fe20000000004 */
[----:B------:R-:W-:Y:S01]  /*10580*/  IMAD.MOV.U32 R6, RZ, RZ, R24 ;  /* 0x000000ffff067224 */ /* 0x000fe200078e0018 */
[C---:B------:R-:W-:Y:S01]  /*10590*/  LOP3.LUT R3, R25.reuse, 0xffff, RZ, 0xc0, !PT ;  /* 0x0000ffff19037812 */ /* 0x040fe200078ec0ff */
[----:B------:R-:W-:Y:S01]  /*105a0*/  IMAD.MOV.U32 R220, RZ, RZ, R27 ;  /* 0x000000ffffdc7224 */ /* 0x000fe200078e001b */
[----:B------:R-:W-:Y:S01]  /*105b0*/  LOP3.LUT R4, R25, 0xff, RZ, 0xc0, !PT ;  /* 0x000000ff19047812 */ /* 0x000fe200078ec0ff */
[----:B------:R-:W1:Y:S01]  /*105c0*/  LDSM.16.MT88.4 R16, [R49+0x6800] ;  /* 0x006800003110783b */ /* 0x000e620000004200 */
[----:B------:R-:W-:-:S02]  /*105d0*/  SHF.R.U32.HI R3, RZ, 0x8, R3 ;  /* 0x00000008ff037819 */ /* 0x000fc40000011603 */
[----:B------:R-:W-:Y:S01]  /*105e0*/  SHF.R.U32.HI R7, RZ, 0x18, R25 ;  /* 0x00000018ff077819 */ /* 0x000fe20000011619 */
[----:B------:R-:W2:Y:S01]  /*105f0*/  LDSM.16.MT88.4 R12, [R39+0x6800] ;  /* 0x00680000270c783b */ /* 0x000ea20000004200 */
[--C-:B------:R-:W-:Y:S02]  /*10600*/  PRMT R5, R4, 0x5410, R3.reuse ;  /* 0x0000541004057816 */ /* 0x100fe40000000003 */
[----:B------:R-:W-:-:S04]  /*10610*/  PRMT R3, R25, 0x7632, R3 ;  /* 0x0000763219037816 */ /* 0x000fc80000000003 */
[----:B------:R-:W-:Y:S02]  /*10620*/  LOP3.LUT R4, R3, 0xff, RZ, 0xc0, !PT ;  /* 0x000000ff03047812 */ /* 0x000fe400078ec0ff */
[----:B------:R-:W-:Y:S02]  /*10630*/  HSET2.LE.AND R3, R5, R2, PT ;  /* 0x0000000205037233 */ /* 0x000fe40003803000 */
[----:B------:R-:W-:Y:S02]  /*10640*/  PRMT R5, R4, 0x5410, R7 ;  /* 0x0000541004057816 */ /* 0x000fe40000000007 */
[----:B------:R-:W-:Y:S02]  /*10650*/  LOP3.LUT R7, R9, 0xff00ff, RZ, 0xc0, !PT ;  /* 0x00ff00ff09077812 */ /* 0x000fe400078ec0ff */
[----:B------:R-:W-:Y:S02]  /*10660*/  PRMT R8, R24, 0x7771, RZ ;  /* 0x0000777118087816 */ /* 0x000fe400000000ff */
[----:B------:R-:W-:-:S02]  /*10670*/  LOP3.LUT R6, R6, 0xff, RZ, 0xc0, !PT ;  /* 0x000000ff06067812 */ /* 0x000fc400078ec0ff */
[----:B------:R-:W-:Y:S02]  /*10680*/  HSET2.LE.AND R7, R7, R2, PT ;  /* 0x0000000207077233 */ /* 0x000fe40003803000 */
[----:B------:R-:W-:Y:S02]  /*10690*/  PRMT R6, R6, 0x5410, R8 ;  /* 0x0000541006067816 */ /* 0x000fe40000000008 */
[----:B------:R-:W3:Y:S01]  /*106a0*/  LDSM.16.MT88.4 R8, [R38+0x6800] ;  /* 0x006800002608783b */ /* 0x000ee20000004200 */
[----:B------:R-:W-:-:S03]  /*106b0*/  LOP3.LUT R7, R26, R7, RZ, 0xc0, !PT ;  /* 0x000000071a077212 */ /* 0x000fc600078ec0ff */
[----:B------:R-:W4:Y:S01]  /*106c0*/  LDSM.16.MT88.4 R24, [R35+0x6800] ;  /* 0x006800002318783b */ /* 0x000f220000004200 */
[----:B------:R-:W-:Y:S02]  /*106d0*/  LOP3.LUT R4, R249, R3, RZ, 0xc0, !PT ;  /* 0x00000003f9047212 */ /* 0x000fe400078ec0ff */
[--C-:B------:R-:W-:Y:S02]  /*106e0*/  HSET2.LE.AND R3, R5, R2.reuse, PT ;  /* 0x0000000205037233 */ /* 0x100fe40003803000 */
[----:B------:R-:W-:-:S03]  /*106f0*/  HSET2.LE.AND R6, R6, R2, PT ;  /* 0x0000000206067233 */ /* 0x000fc60003803000 */
[----:B------:R-:W-:Y:S02]  /*10700*/  LOP3.LUT R5, R195, R3, RZ, 0xc0, !PT ;  /* 0x00000003c3057212 */ /* 0x000fe400078ec0ff */
[----:B------:R-:W-:Y:S02]  /*10710*/  LOP3.LUT R6, R194, R6, RZ, 0xc0, !PT ;  /* 0x00000006c2067212 */ /* 0x000fe400078ec0ff */
[C---:B------:R-:W-:Y:S01]  /*10720*/  LOP3.LUT R3, R72.reuse, 0xffff, RZ, 0xc0, !PT ;  /* 0x0000ffff48037812 */ /* 0x040fe200078ec0ff */
[----:B------:R-:W-:Y:S02]  /*10730*/  IMAD.MOV.U32 R223, RZ, RZ, R138 ;  /* 0x000000ffffdf7224 */ /* 0x000fe400078e008a */
[----:B------:R-:W-:Y:S01]  /*10740*/  IMAD.MOV.U32 R222, RZ, RZ, R139 ;  /* 0x000000ffffde7224 */ /* 0x000fe200078e008b */
[----:B------:R-:W-:Y:S01]  /*10750*/  SHF.R.U32.HI R3, RZ, 0x8, R3 ;  /* 0x00000008ff037819 */ /* 0x000fe20000011603 */
[C---:B-1----:R-:W-:Y:S08]  /*10760*/  HMMA.16816.F32.BF16 R76, R4.reuse, R16, R76 ;  /* 0x00000010044c723c */ /* 0x042ff0000004184c */
[C---:B------:R-:W-:Y:S08]  /*10770*/  HMMA.16816.F32.BF16 R112, R4.reuse, R18, R68 ;  /* 0x000000120470723c */ /* 0x040ff00000041844 */
[C---:B--2---:R-:W-:Y:S08]  /*10780*/  HMMA.16816.F32.BF16 R116, R4.reuse, R12, R64 ;  /* 0x0000000c0474723c */ /* 0x044ff00000041840 */
[C---:B------:R-:W-:Y:S08]  /*10790*/  HMMA.16816.F32.BF16 R120, R4.reuse, R14, R60 ;  /* 0x0000000e0478723c */ /* 0x040ff0000004183c */
[C---:B---3--:R-:W-:Y:S08]  /*107a0*/  HMMA.16816.F32.BF16 R124, R4.reuse, R8, R56 ;  /* 0x00000008047c723c */ /* 0x048ff00000041838 */
[C---:B------:R-:W-:Y:S08]  /*107b0*/  HMMA.16816.F32.BF16 R128, R4.reuse, R10, R52 ;  /* 0x0000000a0480723c */ /* 0x040ff00000041834 */
[C---:B----4-:R-:W-:Y:S01]  /*107c0*/  HMMA.16816.F32.BF16 R136, R4.reuse, R24, R40 ;  /* 0x000000180488723c */ /* 0x050fe20000041828 */
[----:B------:R-:W-:Y:S07]  /*107d0*/  STG.E.U16 desc[UR28][R36.64+-0x6e], R161 ;  /* 0xffff92a124007986 */ /* 0x000fee000c10151c */
[----:B------:R-:W-:Y:S01]  /*107e0*/  HMMA.16816.F32.BF16 R132, R4, R26, R28 ;  /* 0x0000001a0484723c */ /* 0x000fe2000004181c */
[----:B------:R-:W-:Y:S01]  /*107f0*/  LOP3.LUT R4, R72, 0xff, RZ, 0xc0, !PT ;  /* 0x000000ff48047812 */ /* 0x000fe200078ec0ff */
[----:B------:R1:W-:Y:S03]  /*10800*/  STG.E.U16 desc[UR28][R50.64+-0x70], R159 ;  /* 0xffff909f32007986 */ /* 0x0003e6000c10151c */
[--C-:B------:R-:W-:Y:S01]  /*10810*/  PRMT R5, R4, 0x5410, R3.reuse ;  /* 0x0000541004057816 */ /* 0x100fe20000000003 */
[----:B------:R-:W-:Y:S01]  /*10820*/  LDSM.16.MT88.4 R40, [R49+0x7000] ;  /* 0x007000003128783b */ /* 0x000fe20000004200 */
[----:B------:R-:W-:-:S02]  /*10830*/  PRMT R3, R72, 0x7632, R3 ;  /* 0x0000763248037816 */ /* 0x000fc40000000003 */
[----:B------:R-:W-:Y:S01]  /*10840*/  SHF.R.U32.HI R7, RZ, 0x18, R72 ;  /* 0x00000018ff077819 */ /* 0x000fe20000011648 */
[----:B------:R-:W-:Y:S01]  /*10850*/  LDSM.16.MT88.4 R28, [R35+0x7000] ;  /* 0x00700000231c783b */ /* 0x000fe20000004200 */
[----:B------:R-:W-:Y:S02]  /*10860*/  LOP3.LUT R4, R3, 0xff, RZ, 0xc0, !PT ;  /* 0x000000ff03047812 */ /* 0x000fe400078ec0ff */
[----:B------:R-:W-:Y:S02]  /*10870*/  LOP3.LUT R6, R73, 0xff, RZ, 0xc0, !PT ;  /* 0x000000ff49067812 */ /* 0x000fe400078ec0ff */
[----:B------:R-:W-:Y:S02]  /*10880*/  HSET2.LE.AND R3, R5, R2, PT ;  /* 0x0000000205037233 */ /* 0x000fe40003803000 */
[----:B------:R-:W-:Y:S02]  /*10890*/  PRMT R5, R4, 0x5410, R7 ;  /* 0x0000541004057816 */ /* 0x000fe40000000007 */
[----:B------:R-:W-:-:S02]  /*108a0*/  PRMT R6, R6, 0x5410, R75 ;  /* 0x0000541006067816 */ /* 0x000fc4000000004b */
[----:B------:R-:W-:Y:S02]  /*108b0*/  LOP3.LUT R7, R74, 0xff00ff, RZ, 0xc0, !PT ;  /* 0x00ff00ff4a077812 */ /* 0x000fe400078ec0ff */
[----:B------:R-:W-:Y:S02]  /*108c0*/  LOP3.LUT R4, R220, R3, RZ, 0xc0, !PT ;  /* 0x00000003dc047212 */ /* 0x000fe400078ec0ff */
[--C-:B------:R-:W-:Y:S02]  /*108d0*/  HSET2.LE.AND R3, R5, R2.reuse, PT ;  /* 0x0000000205037233 */ /* 0x100fe40003803000 */
[--C-:B------:R-:W-:Y:S02]  /*108e0*/  HSET2.LE.AND R6, R6, R2.reuse, PT ;  /* 0x0000000206067233 */ /* 0x100fe40003803000 */
[----:B------:R-:W-:Y:S02]  /*108f0*/  HSET2.LE.AND R7, R7, R2, PT ;  /* 0x0000000207077233 */ /* 0x000fe40003803000 */
[----:B------:R-:W-:-:S02]  /*10900*/  LOP3.LUT R5, R221, R3, RZ, 0xc0, !PT ;  /* 0x00000003dd057212 */ /* 0x000fc400078ec0ff */
[----:B------:R-:W-:Y:S02]  /*10910*/  LOP3.LUT R6, R222, R6, RZ, 0xc0, !PT ;  /* 0x00000006de067212 */ /* 0x000fe400078ec0ff */
[----:B------:R-:W-:Y:S02]  /*10920*/  LOP3.LUT R7, R223, R7, RZ, 0xc0, !PT ;  /* 0x00000007df077212 */ /* 0x000fe400078ec0ff */
[----:B-1----:R-:W-:Y:S02]  /*10930*/  PRMT R159, R192, 0x7610, R159 ;  /* 0x00007610c09f7816 */ /* 0x002fe4000000009f */
[----:B------:R-:W-:Y:S02]  /*10940*/  PRMT R161, R193, 0x7610, R161 ;  /* 0x00007610c1a17816 */ /* 0x000fe400000000a1 */
[C---:B------:R-:W-:Y:S01]  /*10950*/  PRMT R3, R22.reuse, 0x7772, RZ ;  /* 0x0000777216037816 */ /* 0x040fe200000000ff */
[C---:B------:R-:W-:Y:S08]  /*10960*/  HMMA.16816.F32.BF16 R60, R4.reuse, R12, R100 ;  /* 0x0000000c043c723c */ /* 0x040ff00000041864 */
[----:B------:R-:W-:Y:S01]  /*10970*/  HMMA.16816.F32.BF16 R52, R4, R8, R88 ;  /* 0x000000080434723c */ /* 0x000fe20000041858 */
[----:B------:R-:W-:Y:S01]  /*10980*/  PRMT R8, R22, 0x7773, RZ ;  /* 0x0000777316087816 */ /* 0x000fe200000000ff */
[----:B------:R-:W-:-:S06]  /*10990*/  IMAD.MOV.U32 R9, RZ, RZ, R22 ;  /* 0x000000ffff097224 */ /* 0x000fcc00078e0016 */
[C---:B------:R-:W-:Y:S08]  /*109a0*/  HMMA.16816.F32.BF16 R68, R4.reuse, R16, R84 ;  /* 0x000000100444723c */ /* 0x040ff00000041854 */
[C---:B------:R-:W-:Y:S08]  /*109b0*/  HMMA.16816.F32.BF16 R64, R4.reuse, R18, R80 ;  /* 0x000000120440723c */ /* 0x040ff00000041850 */
[C---:B------:R-:W-:Y:S08]  /*109c0*/  HMMA.16816.F32.BF16 R56, R4.reuse, R14, R96 ;  /* 0x0000000e0438723c */ /* 0x040ff00000041860 */
[----:B------:R-:W-:Y:S01]  /*109d0*/  HMMA.16816.F32.BF16 R72, R4, R10, R92 ;  /* 0x0000000a0448723c */ /* 0x000fe2000004185c */
[----:B------:R-:W-:Y:S01]  /*109e0*/  PRMT R11, R3, 0x5410, R8 ;  /* 0x00005410030b7816 */ /* 0x000fe20000000008 */
[----:B------:R-:W-:Y:S01]  /*109f0*/  LDSM.16.MT88.4 R12, [R38+0x7000] ;  /* 0x00700000260c783b */ /* 0x000fe20000004200 */
[----:B------:R-:W-:-:S05]  /*10a00*/  PRMT R3, R23, 0x7632, R3 ;  /* 0x0000763217037816 */ /* 0x000fca0000000003 */
[C---:B------:R-:W-:Y:S08]  /*10a10*/  HMMA.16816.F32.BF16 R100, R4.reuse, R24, R104 ;  /* 0x000000180464723c */ /* 0x040ff00000041868 */
[----:B------:R-:W-:Y:S01]  /*10a20*/  HMMA.16816.F32.BF16 R192, R4, R26, R108 ;  /* 0x0000001a04c0723c */ /* 0x000fe2000004186c */
[C---:B------:R-:W-:Y:S01]  /*10a30*/  LOP3.LUT R4, R23.reuse, 0xffff, RZ, 0xc0, !PT ;  /* 0x0000ffff17047812 */ /* 0x040fe200078ec0ff */
[----:B------:R-:W1:Y:S01]  /*10a40*/  LDSM.16.MT88.4 R24, [R39+0x7000] ;  /* 0x007000002718783b */ /* 0x000e620000004200 */
[----:B------:R-:W-:-:S02]  /*10a50*/  LOP3.LUT R6, R23, 0xff, RZ, 0xc0, !PT ;  /* 0x000000ff17067812 */ /* 0x000fc400078ec0ff */
[----:B------:R-:W-:Y:S02]  /*10a60*/  SHF.R.U32.HI R4, RZ, 0x8, R4 ;  /* 0x00000008ff047819 */ /* 0x000fe40000011604 */
[----:B------:R-:W-:Y:S02]  /*10a70*/  PRMT R10, R22, 0x7771, RZ ;  /* 0x00007771160a7816 */ /* 0x000fe400000000ff */
[----:B------:R-:W-:Y:S02]  /*10a80*/  LOP3.LUT R5, R9, 0xff, RZ, 0xc0, !PT ;  /* 0x000000ff09057812 */ /* 0x000fe400078ec0ff */
[----:B------:R-:W-:Y:S02]  /*10a90*/  SHF.R.U32.HI R7, RZ, 0x18, R23 ;  /* 0x00000018ff077819 */ /* 0x000fe40000011617 */
[----:B------:R-:W-:Y:S02]  /*10aa0*/  LOP3.LUT R3, R3, 0xff, RZ, 0xc0, !PT ;  /* 0x000000ff03037812 */ /* 0x000fe400078ec0ff */
[----:B------:R-:W-:-:S02]  /*10ab0*/  PRMT R4, R6, 0x5410, R4 ;  /* 0x0000541006047816 */ /* 0x000fc40000000004 */
[----:B------:R-:W-:Y:S02]  /*10ac0*/  PRMT R8, R5, 0x5410, R10 ;  /* 0x0000541005087816 */ /* 0x000fe4000000000a */
[----:B------:R-:W-:Y:S02]  /*10ad0*/  PRMT R5, R3, 0x5410, R7 ;  /* 0x0000541003057816 */ /* 0x000fe40000000007 */
[----:B------:R-:W-:Y:S02]  /*10ae0*/  HSET2.LE.AND R3, R4, R2, PT ;  /* 0x0000000204037233 */ /* 0x000fe40003803000 */
[----:B------:R-:W-:Y:S02]  /*10af0*/  LOP3.LUT R7, R11, 0xff00ff, RZ, 0xc0, !PT ;  /* 0x00ff00ff0b077812 */ /* 0x000fe400078ec0ff */
[----:B------:R-:W-:Y:S02]  /*10b00*/  PRMT R19, R159, 0x7610, R19 ;  /* 0x000076109f137816 */ /* 0x000fe40000000013 */
[----:B------:R-:W-:-:S02]  /*10b10*/  PRMT R18, R161, 0x7610, R18 ;  /* 0x00007610a1127816 */ /* 0x000fc40000000012 */
[----:B------:R-:W-:Y:S02]  /*10b20*/  LOP3.LUT R4, R213, R3, RZ, 0xc0, !PT ;  /* 0x00000003d5047212 */ /* 0x000fe400078ec0ff */
[--C-:B------:R-:W-:Y:S02]  /*10b30*/  HSET2.LE.AND R3, R7, R2.reuse, PT ;  /* 0x0000000207037233 */ /* 0x100fe40003803000 */
[----:B------:R-:W-:Y:S02]  /*10b40*/  PRMT R7, R19, 0x5410, R18 ;  /* 0x0000541013077816 */ /* 0x000fe40000000012 */
[----:B------:R-:W-:Y:S02]  /*10b50*/  HSET2.LE.AND R6, R8, R2, PT ;  /* 0x0000000208067233 */ /* 0x000fe40003803000 */
[----:B------:R-:W-:Y:S02]  /*10b60*/  LOP3.LUT R7, R7, R3, RZ, 0xc0, !PT ;  /* 0x0000000307077212 */ /* 0x000fe400078ec0ff */
[----:B------:R-:W-:-:S02]  /*10b70*/  PRMT R8, R34, 0x7773, RZ ;  /* 0x0000777322087816 */ /* 0x000fc400000000ff */
[----:B------:R-:W-:-:S04]  /*10b80*/  PRMT R3, R34, 0x7772, RZ ;  /* 0x0000777222037816 */ /* 0x000fc800000000ff */
[----:B------:R-:W-:Y:S02]  /*10b90*/  PRMT R17, R3, 0x5410, R8 ;  /* 0x0000541003117816 */ /* 0x000fe40000000008 */
[----:B------:R-:W-:-:S04]  /*10ba0*/  LOP3.LUT R3, R48, 0xffff, RZ, 0xc0, !PT ;  /* 0x0000ffff30037812 */ /* 0x000fc800078ec0ff */
[--C-:B------:R-:W-:Y:S02]  /*10bb0*/  SHF.R.U32.HI R8, RZ, 0x8, R3.reuse ;  /* 0x00000008ff087819 */ /* 0x100fe40000011603 */
[C---:B------:R-:W-:Y:S01]  /*10bc0*/  PRMT R3, R48.reuse, 0x7632, R3 ;  /* 0x0000763230037816 */ /* 0x040fe20000000003 */
[----:B------:R-:W-:Y:S01]  /*10bd0*/  IMAD.MOV.U32 R11, RZ, RZ, R34 ;  /* 0x000000ffff0b7224 */ /* 0x000fe200078e0022 */
[----:B------:R-:W-:Y:S02]  /*10be0*/  LOP3.LUT R9, R48, 0xff, RZ, 0xc0, !PT ;  /* 0x000000ff30097812 */ /* 0x000fe400078ec0ff */
[----:B------:R-:W-:Y:S02]  /*10bf0*/  SHF.R.U32.HI R10, RZ, 0x18, R48 ;  /* 0x00000018ff0a7819 */ /* 0x000fe40000011630 */
[----:B------:R-:W-:Y:S02]  /*10c00*/  LOP3.LUT R3, R3, 0xff, RZ, 0xc0, !PT ;  /* 0x000000ff03037812 */ /* 0x000fe400078ec0ff */
[----:B------:R-:W-:-:S02]  /*10c10*/  PRMT R8, R9, 0x5410, R8 ;  /* 0x0000541009087816 */ /* 0x000fc40000000008 */
[----:B------:R-:W-:Y:S02]  /*10c20*/  PRMT R9, R3, 0x5410, R10 ;  /* 0x0000541003097816 */ /* 0x000fe4000000000a */
[----:B------:R-:W-:Y:S02]  /*10c30*/  PRMT R16, R34, 0x7771, RZ ;  /* 0x0000777122107816 */ /* 0x000fe400000000ff */
[----:B------:R-:W-:Y:S02]  /*10c40*/  LOP3.LUT R10, R11, 0xff, RZ, 0xc0, !PT ;  /* 0x000000ff0b0a7812 */ /* 0x000fe400078ec0ff */
[----:B------:R-:W-:Y:S02]  /*10c50*/  HSET2.LE.AND R3, R8, R2, PT ;  /* 0x0000000208037233 */ /* 0x000fe40003803000 */
[----:B------:R-:W-:Y:S02]  /*10c60*/  PRMT R10, R10, 0x5410, R16 ;  /* 0x000054100a0a7816 */ /* 0x000fe40000000010 */
[----:B------:R-:W-:-:S02]  /*10c70*/  LOP3.LUT R11, R17, 0xff00ff, RZ, 0xc0, !PT ;  /* 0x00ff00ff110b7812 */ /* 0x000fc400078ec0ff */
[----:B------:R-:W-:Y:S02]  /*10c80*/  LOP3.LUT R8, R218, R3, RZ, 0xc0, !PT ;  /* 0x00000003da087212 */ /* 0x000fe400078ec0ff */
[--C-:B------:R-:W-:Y:S02]  /*10c90*/  HSET2.LE.AND R5, R5, R2.reuse, PT ;  /* 0x0000000205057233 */ /* 0x100fe40003803000 */
[--C-:B------:R-:W-:Y:S02]  /*10ca0*/  HSET2.LE.AND R9, R9, R2.reuse, PT ;  /* 0x0000000209097233 */ /* 0x100fe40003803000 */
[--C-:B------:R-:W-:Y:S02]  /*10cb0*/  HSET2.LE.AND R3, R10, R2.reuse, PT ;  /* 0x000000020a037233 */ /* 0x100fe40003803000 */
[----:B------:R-:W-:Y:S02]  /*10cc0*/  HSET2.LE.AND R11, R11, R2, PT ;  /* 0x000000020b0b7233 */ /* 0x000fe40003803000 */
[----:B------:R-:W-:-:S02]  /*10cd0*/  LOP3.LUT R5, R212, R5, RZ, 0xc0, !PT ;  /* 0x00000005d4057212 */ /* 0x000fc400078ec0ff */
[----:B------:R-:W-:Y:S02]  /*10ce0*/  LOP3.LUT R6, R209, R6, RZ, 0xc0, !PT ;  /* 0x00000006d1067212 */ /* 0x000fe400078ec0ff */
[----:B------:R-:W-:Y:S02]  /*10cf0*/  LOP3.LUT R9, R232, R9, RZ, 0xc0, !PT ;  /* 0x00000009e8097212 */ /* 0x000fe400078ec0ff */
[----:B------:R-:W-:Y:S02]  /*10d00*/  LOP3.LUT R10, R237, R3, RZ, 0xc0, !PT ;  /* 0x00000003ed0a7212 */ /* 0x000fe400078ec0ff */
[----:B------:R-:W-:Y:S01]  /*10d10*/  LOP3.LUT R11, R252, R11, RZ, 0xc0, !PT ;  /* 0x0000000bfc0b7212 */ /* 0x000fe200078ec0ff */
[-C--:B-1----:R-:W-:Y:S01]  /*10d20*/  HMMA.16816.F32.BF16 R96, R4, R24.reuse, R116 ;  /* 0x000000180460723c */ /* 0x082fe20000041874 */
[----:B------:R-:W1:Y:S01]  /*10d30*/  MUFU.EX2 R3, R144 ;  /* 0x0000009000037308 */ /* 0x000e620000000800 */
[----:B------:R-:W-:Y:S04]  /*10d40*/  STG.E.U16 desc[UR28][R50.64+-0x6e], R197 ;  /* 0xffff92c532007986 */ /* 0x000fe8000c10151c */
[----:B------:R-:W-:Y:S02]  /*10d50*/  LDSM.16.MT88.4 R116, [R38+0x7800] ;  /* 0x007800002674783b */ /* 0x000fe40000004200 */
[----:B------:R-:W-:Y:S02]  /*10d60*/  HMMA.16816.F32.BF16 R60, R8, R24, R60 ;  /* 0x00000018083c723c */ /* 0x000fe4000004183c */
[----:B------:R2:W3:Y:S04]  /*10d70*/  LDL.LU.S16 R25, [R1+0x70] ;  /* 0x0000700001197983 */ /* 0x0004e80000300600 */
[----:B------:R2:W4:Y:S04]  /*10d80*/  LDL.LU.S16 R24, [R1+0x6c] ;  /* 0x00006c0001187983 */ /* 0x0005280000300600 */
[----:B------:R2:W2:Y:S04]  /*10d90*/  LDL.LU.S16 R23, [R1+0x68] ;  /* 0x0000680001177983 */ /* 0x0004a80000300600 */
[----:B------:R1:W2:Y:S01]  /*10da0*/  LDL.LU.S16 R22, [R1+0x64] ;  /* 0x0000640001167983 */ /* 0x0002a20000300600 */
[----:B------:R-:W1:Y:S01]  /*10db0*/  MUFU.EX2 R16, R250 ;  /* 0x000000fa00107308 */ /* 0x000e620000000800 */
[C---:B------:R-:W-:Y:S08]  /*10dc0*/  HMMA.16816.F32.BF16 R92, R4.reuse, R26, R120 ;  /* 0x0000001a045c723c */ /* 0x040ff00000041878 */
[C---:B------:R-:W-:Y:S08]  /*10dd0*/  HMMA.16816.F32.BF16 R108, R4.reuse, R40, R76 ;  /* 0x00000028046c723c */ /* 0x040ff0000004184c */
[C---:B------:R-:W-:Y:S08]  /*10de0*/  HMMA.16816.F32.BF16 R104, R4.reuse, R42, R112 ;  /* 0x0000002a0468723c */ /* 0x040ff00000041870 */
[C---:B------:R-:W-:Y:S08]  /*10df0*/  HMMA.16816.F32.BF16 R88, R4.reuse, R12, R124 ;  /* 0x0000000c0458723c */ /* 0x040ff0000004187c */
[C---:B------:R-:W-:Y:S08]  /*10e00*/  HMMA.16816.F32.BF16 R84, R4.reuse, R14, R128 ;  /* 0x0000000e0454723c */ /* 0x040ff00000041880 */
[----:B------:R-:W-:Y:S01]  /*10e10*/  HMMA.16816.F32.BF16 R80, R4, R28, R136 ;  /* 0x0000001c0450723c */ /* 0x000fe20000041888 */
[----:B-1----:R-:W-:-:S07]  /*10e20*/  FADD.FTZ R17, R3, R251 ;  /* 0x000000fb03117221 */ /* 0x002fce0000010000 */
[----:B------:R-:W-:Y:S01]  /*10e30*/  HMMA.16816.F32.BF16 R120, R4, R30, R132 ;  /* 0x0000001e0478723c */ /* 0x000fe20000041884 */
[C---:B------:R-:W-:Y:S01]  /*10e40*/  LOP3.LUT R5, R33.reuse, 0xffff, RZ, 0xc0, !PT ;  /* 0x0000ffff21057812 */ /* 0x040fe200078ec0ff */
[----:B------:R-:W-:Y:S01]  /*10e50*/  IMAD.MOV.U32 R4, RZ, RZ, R32 ;  /* 0x000000ffff047224 */ /* 0x000fe200078e0020 */
[----:B------:R-:W-:-:S05]  /*10e60*/  LOP3.LUT R6, R33, 0xff, RZ, 0xc0, !PT ;  /* 0x000000ff21067812 */ /* 0x000fca00078ec0ff */
[----:B------:R-:W-:Y:S01]  /*10e70*/  HMMA.16816.F32.BF16 R52, R8, R12, R52 ;  /* 0x0000000c0834723c */ /* 0x000fe20000041834 */
[----:B------:R-:W-:-:S07]  /*10e80*/  SHF.R.U32.HI R5, RZ, 0x8, R5 ;  /* 0x00000008ff057819 */ /* 0x000fce0000011605 */
[----:B------:R-:W-:Y:S01]  /*10e90*/  HMMA.16816.F32.BF16 R72, R8, R14, R72 ;  /* 0x0000000e0848723c */ /* 0x000fe20000041848 */
[----:B------:R-:W-:-:S07]  /*10ea0*/  PRMT R13, R32, 0x7771, RZ ;  /* 0x00007771200d7816 */ /* 0x000fce00000000ff */
[----:B------:R-:W-:Y:S01]  /*10eb0*/  HMMA.16816.F32.BF16 R68, R8, R40, R68 ;  /* 0x000000280844723c */ /* 0x000fe20000041844 */
[----:B------:R-:W-:-:S07]  /*10ec0*/  PRMT R12, R32, 0x7773, RZ ;  /* 0x00007773200c7816 */ /* 0x000fce00000000ff */
[----:B------:R-:W-:Y:S01]  /*10ed0*/  HMMA.16816.F32.BF16 R64, R8, R42, R64 ;  /* 0x0000002a0840723c */ /* 0x000fe20000041840 */
[----:B------:R-:W-:-:S07]  /*10ee0*/  PRMT R7, R32, 0x7772, RZ ;  /* 0x0000777220077816 */ /* 0x000fce00000000ff */
[C---:B------:R-:W-:Y:S01]  /*10ef0*/  HMMA.16816.F32.BF16 R56, R8.reuse, R26, R56 ;  /* 0x0000001a0838723c */ /* 0x040fe20000041838 */
[----:B------:R-:W-:Y:S01]  /*10f00*/  LOP3.LUT R4, R4, 0xff, RZ, 0xc0, !PT ;  /* 0x000000ff04047812 */ /* 0x000fe200078ec0ff */
[----:B------:R-:W-:Y:S01]  /*10f10*/  STG.E.U16 desc[UR28][R46.64+-0x70], R155 ;  /* 0xffff909b2e007986 */ /* 0x000fe2000c10151c */
[----:B------:R-:W-:Y:S02]  /*10f20*/  PRMT R5, R6, 0x5410, R5 ;  /* 0x0000541006057816 */ /* 0x000fe40000000005 */
[----:B------:R-:W-:Y:S01]  /*10f30*/  F2FP.BF16.F32.PACK_AB R3, R16, R3 ;  /* 0x000000031003723e */ /* 0x000fe200000010ff */
[----:B------:R-:W-:Y:S01]  /*10f40*/  STG.E.U16 desc[UR28][R46.64+-0x6e], R180 ;  /* 0xffff92b42e007986 */ /* 0x000fe2000c10151c */
[----:B------:R-:W-:Y:S02]  /*10f50*/  PRMT R7, R7, 0x5410, R12 ;  /* 0x0000541007077816 */ /* 0x000fe4000000000c */
[----:B------:R-:W-:Y:S01]  /*10f60*/  PRMT R13, R4, 0x5410, R13 ;  /* 0x00005410040d7816 */ /* 0x000fe2000000000d */
[----:B------:R-:W-:Y:S01]  /*10f70*/  HMMA.16816.F32.BF16 R112, R8, R28, R100 ;  /* 0x0000001c0870723c */ /* 0x000fe20000041864 */
[----:B------:R-:W-:Y:S01]  /*10f80*/  SHF.R.U32.HI R4, RZ, 0x10, R33 ;  /* 0x00000010ff047819 */ /* 0x000fe20000011621 */
[----:B------:R-:W1:Y:S01]  /*10f90*/  LDSM.16.MT88.4 R132, [R49+0x7800] ;  /* 0x007800003184783b */ /* 0x000e620000004200 */
[----:B------:R-:W-:-:S02]  /*10fa0*/  PRMT R14, R3, 0x7610, R14 ;  /* 0x00007610030e7816 */ /* 0x000fc4000000000e */
[----:B------:R-:W-:Y:S01]  /*10fb0*/  PRMT R12, R3, 0x7632, R12 ;  /* 0x00007632030c7816 */ /* 0x000fe2000000000c */
[----:B------:R-:W2:Y:S01]  /*10fc0*/  LDSM.16.MT88.4 R124, [R39+0x7800] ;  /* 0x00780000277c783b */ /* 0x000ea20000004200 */
[----:B------:R-:W-:Y:S02]  /*10fd0*/  HSET2.LE.AND R3, R5, R2, PT ;  /* 0x0000000205037233 */ /* 0x000fe40003803000 */
[----:B------:R-:W-:Y:S02]  /*10fe0*/  LOP3.LUT R6, R7, 0xff00ff, RZ, 0xc0, !PT ;  /* 0x00ff00ff07067812 */ /* 0x000fe400078ec0ff */
[----:B------:R-:W-:Y:S02]  /*10ff0*/  SHF.R.U32.HI R15, RZ, 0x18, R33 ;  /* 0x00000018ff0f7819 */ /* 0x000fe40000011621 */
[----:B------:R-:W-:Y:S01]  /*11000*/  LOP3.LUT R4, R4, 0xff, RZ, 0xc0, !PT ;  /* 0x000000ff04047812 */ /* 0x000fe200078ec0ff */
[----:B------:R-:W-:Y:S01]  /*11010*/  HMMA.16816.F32.BF16 R28, R8, R30, R192 ;  /* 0x0000001e081c723c */ /* 0x000fe200000418c0 */
[----:B------:R-:W-:Y:S01]  /*11020*/  LOP3.LUT R76, R235, R3, RZ, 0xc0, !PT ;  /* 0x00000003eb4c7212 */ /* 0x000fe200078ec0ff */
[----:B------:R-:W-:Y:S01]  /*11030*/  STG.E.U16 desc[UR28][R20.64+-0x70], R141 ;  /* 0xffff908d14007986 */ /* 0x000fe2000c10151c */
[----:B------:R-:W-:-:S02]  /*11040*/  PRMT R4, R4, 0x5410, R15 ;  /* 0x0000541004047816 */ /* 0x000fc4000000000f */
[--C-:B------:R-:W-:Y:S01]  /*11050*/  HSET2.LE.AND R3, R6, R2.reuse, PT ;  /* 0x0000000206037233 */ /* 0x100fe20003803000 */
[----:B------:R-:W-:Y:S01]  /*11060*/  STG.E.U16 desc[UR28][R20.64+-0x6e], R140 ;  /* 0xffff928c14007986 */ /* 0x000fe2000c10151c */
[----:B------:R-:W-:Y:S02]  /*11070*/  PRMT R6, R14, 0x5410, R12 ;  /* 0x000054100e067816 */ /* 0x000fe4000000000c */
[--C-:B------:R-:W-:Y:S01]  /*11080*/  HSET2.LE.AND R4, R4, R2.reuse, PT ;  /* 0x0000000204047233 */ /* 0x100fe20003803000 */
[----:B------:R-:W2:Y:S01]  /*11090*/  LDSM.16.MT88.4 R32, [R35+0x7800] ;  /* 0x007800002320783b */ /* 0x000ea20000004200 */
[----:B------:R-:W-:Y:S01]  /*110a0*/  LOP3.LUT R79, R219, R3, RZ, 0xc0, !PT ;  /* 0x00000003db4f7212 */ /* 0x000fe200078ec0ff */
[----:B------:R-:W-:Y:S01]  /*110b0*/  IMAD.MOV.U32 R3, RZ, RZ, R44 ;  /* 0x000000ffff037224 */ /* 0x000fe200078e002c */
[----:B------:R-:W-:Y:S02]  /*110c0*/  HSET2.LE.AND R5, R13, R2, PT ;  /* 0x000000020d057233 */ /* 0x000fe40003803000 */
[----:B------:R-:W-:-:S02]  /*110d0*/  LOP3.LUT R77, R6, R4, RZ, 0xc0, !PT ;  /* 0x00000004064d7212 */ /* 0x000fc400078ec0ff */
[----:B------:R-:W-:Y:S02]  /*110e0*/  LOP3.LUT R7, R3, 0xff, RZ, 0xc0, !PT ;  /* 0x000000ff03077812 */ /* 0x000fe400078ec0ff */
[C---:B------:R-:W-:Y:S02]  /*110f0*/  LOP3.LUT R4, R45.reuse, 0xffff, RZ, 0xc0, !PT ;  /* 0x0000ffff2d047812 */ /* 0x040fe400078ec0ff */
[----:B------:R-:W-:Y:S02]  /*11100*/  PRMT R3, R45, 0x7632, R3 ;  /* 0x000076322d037816 */ /* 0x000fe40000000003 */
[----:B------:R-:W-:Y:S02]  /*11110*/  LOP3.LUT R78, R233, R5, RZ, 0xc0, !PT ;  /* 0x00000005e94e7212 */ /* 0x000fe400078ec0ff */
[C---:B------:R-:W-:Y:S02]  /*11120*/  PRMT R6, R44.reuse, 0x7773, RZ ;  /* 0x000077732c067816 */ /* 0x040fe400000000ff */
[----:B------:R-:W-:-:S02]  /*11130*/  PRMT R5, R44, 0x7772, RZ ;  /* 0x000077722c057816 */ /* 0x000fc400000000ff */
[----:B------:R-:W-:Y:S02]  /*11140*/  LOP3.LUT R8, R45, 0xff, RZ, 0xc0, !PT ;  /* 0x000000ff2d087812 */ /* 0x000fe400078ec0ff */
[----:B------:R-:W-:Y:S02]  /*11150*/  SHF.R.U32.HI R4, RZ, 0x8, R4 ;  /* 0x00000008ff047819 */ /* 0x000fe40000011604 */
[----:B------:R-:W-:Y:S02]  /*11160*/  PRMT R9, R44, 0x7771, RZ ;  /* 0x000077712c097816 */ /* 0x000fe400000000ff */
[----:B------:R-:W-:Y:S02]  /*11170*/  SHF.R.U32.HI R10, RZ, 0x18, R45 ;  /* 0x00000018ff0a7819 */ /* 0x000fe4000001162d */
[----:B------:R-:W-:Y:S02]  /*11180*/  LOP3.LUT R3, R3, 0xff, RZ, 0xc0, !PT ;  /* 0x000000ff03037812 */ /* 0x000fe400078ec0ff */
[----:B------:R-:W-:-:S02]  /*11190*/  PRMT R5, R5, 0x5410, R6 ;  /* 0x0000541005057816 */ /* 0x000fc40000000006 */
[----:B------:R-:W-:Y:S02]  /*111a0*/  PRMT R4, R8, 0x5410, R4 ;  /* 0x0000541008047816 */ /* 0x000fe40000000004 */
[----:B------:R-:W-:Y:S02]  /*111b0*/  PRMT R9, R7, 0x5410, R9 ;  /* 0x0000541007097816 */ /* 0x000fe40000000009 */
[----:B------:R-:W-:Y:S02]  /*111c0*/  PRMT R6, R3, 0x5410, R10 ;  /* 0x0000541003067816 */ /* 0x000fe4000000000a */
[----:B------:R-:W-:Y:S02]  /*111d0*/  LOP3.LUT R7, R5, 0xff00ff, RZ, 0xc0, !PT ;  /* 0x00ff00ff05077812 */ /* 0x000fe400078ec0ff */
[--C-:B------:R-:W-:Y:S02]  /*111e0*/  HSET2.LE.AND R3, R4, R2.reuse, PT ;  /* 0x0000000204037233 */ /* 0x100fe40003803000 */
[----:B------:R-:W-:-:S02]  /*111f0*/  HSET2.LE.AND R4, R6, R2, PT ;  /* 0x0000000206047233 */ /* 0x000fc40003803000 */
[--C-:B------:R-:W-:Y:S02]  /*11200*/  HSET2.LE.AND R5, R9, R2.reuse, PT ;  /* 0x0000000209057233 */ /* 0x100fe40003803000 */
[----:B------:R-:W-:Y:S02]  /*11210*/  ISETP.LE.U32.AND P1, PT, R15, UR12, PT ;  /* 0x0000000c0f007c0c */ /* 0x000fe4000bf23070 */
[----:B------:R-:W-:Y:S02]  /*11220*/  LOP3.LUT R101, R243, R4, RZ, 0xc0, !PT ;  /* 0x00000004f3657212 */ /* 0x000fe400078ec0ff */
[----:B------:R-:W-:Y:S02]  /*11230*/  LOP3.LUT R102, R240, R5, RZ, 0xc0, !PT ;  /* 0x00000005f0667212 */ /* 0x000fe400078ec0ff */
[----:B------:R-:W-:Y:S02]  /*11240*/  HSET2.LE.AND R2, R7, R2, PT ;  /* 0x0000000207027233 */ /* 0x000fe40003803000 */
[----:B------:R-:W-:-:S03]  /*11250*/  LOP3.LUT R100, R242, R3, RZ, 0xc0, !PT ;  /* 0x00000003f2647212 */ /* 0x000fc600078ec0ff */
[----:B------:R-:W-:Y:S01]  /*11260*/  LOP3.LUT R103, R241, R2, RZ, 0xc0, !PT ;  /* 0x00000002f1677212 */ /* 0x000fe200078ec0ff */
[----:B------:R-:W-:Y:S04]  /*11270*/  STG.E.U16 desc[UR28][R36.64+-0x60], R205 ;  /* 0xffffa0cd24007986 */ /* 0x000fe8000c10151c */
[----:B------:R-:W-:Y:S04]  /*11280*/  STG.E.U16 desc[UR28][R36.64+-0x5e], R204 ;  /* 0xffffa2cc24007986 */ /* 0x000fe8000c10151c */
[----:B------:R-:W-:Y:S04]  /*11290*/  STG.E.U16 desc[UR28][R50.64+-0x60], R203 ;  /* 0xffffa0cb32007986 */ /* 0x000fe8000c10151c */
[----:B------:R-:W-:Y:S01]  /*112a0*/  STG.E.U16 desc[UR28][R50.64+-0x5e], R202 ;  /* 0xffffa2ca32007986 */ /* 0x000fe2000c10151c */
[C---:B-1----:R-:W-:Y:S08]  /*112b0*/  HMMA.16816.F32.BF16 R108, R76.reuse, R132, R108 ;  /* 0x000000844c6c723c */ /* 0x042ff0000004186c */
[----:B------:R-:W-:Y:S01]  /*112c0*/  HMMA.16816.F32.BF16 R104, R76, R134, R104 ;  /* 0x000000864c68723c */ /* 0x000fe20000041868 */
[----:B---3--:R-:W-:-:S02]  /*112d0*/  @P5 HFMA2.BF16_V2 R25, -RZ.H0_H0, RZ.H0_H0, -R19.H0_H0 ;  /* 0x200000ffff195231 */ /* 0x008fc40000340913 */
[----:B----4-:R-:W-:-:S03]  /*112e0*/  @P4 HFMA2.BF16_V2 R24, -RZ.H0_H0, RZ.H0_H0, -R18.H0_H0 ;  /* 0x200000ffff184231 */ /* 0x010fc60000340912 */
[----:B------:R-:W-:Y:S02]  /*112f0*/  PRMT R5, R25, 0x7610, R5 ;  /* 0x0000761019057816 */ /* 0x000fe40000000005 */
[----:B------:R-:W-:Y:S02]  /*11300*/  PRMT R4, R24, 0x7610, R4 ;  /* 0x0000761018047816 */ /* 0x000fe40000000004 */
[----:B------:R-:W-:Y:S02]  /*11310*/  @P5 PRMT R19, R5, 0x5410, RZ ;  /* 0x0000541005135816 */ /* 0x000fe400000000ff */
[----:B------:R-:W-:Y:S01]  /*11320*/  @P4 PRMT R18, R4, 0x5410, RZ ;  /* 0x0000541004124816 */ /* 0x000fe200000000ff */
[----:B------:R-:W-:-:S04]  /*11330*/  IMAD.WIDE R4, R239, 0x70, R50 ;  /* 0x00000070ef047825 */ /* 0x000fc800078e0232 */
[----:B--2---:R-:W-:Y:S02]  /*11340*/  @!P3 HFMA2.BF16_V2 R23, -RZ.H0_H0, RZ.H0_H0, -R14.H0_H0 ;  /* 0x200000ffff17b231 */ /* 0x004fe4000034090e */
[----:B------:R-:W-:Y:S02]  /*11350*/  @!P1 HFMA2.BF16_V2 R22, -RZ.H0_H0, RZ.H0_H0, -R12.H0_H0 ;  /* 0x200000ffff169231 */ /* 0x000fe4000034090c */
[----:B------:R-:W-:Y:S01]  /*11360*/  IMAD.WIDE R8, R239, -0x70, R4 ;  /* 0xffffff90ef087825 */ /* 0x000fe200078e0204 */
[----:B------:R-:W-:Y:S02]  /*11370*/  PRMT R3, R23, 0x7610, R3 ;  /* 0x0000761017037816 */ /* 0x000fe40000000003 */
[----:B------:R-:W-:Y:S01]  /*11380*/  PRMT R2, R22, 0x7610, R2 ;  /* 0x0000761016027816 */ /* 0x000fe20000000002 */
[----:B------:R-:W-:Y:S01]  /*11390*/  IMAD.WIDE R6, R239, 0x70, R8 ;  /* 0x00000070ef067825 */ /* 0x000fe200078e0208 */
[----:B------:R-:W-:Y:S02]  /*113a0*/  @!P3 PRMT R14, R3, 0x5410, RZ ;  /* 0x00005410030eb816 */ /* 0x000fe400000000ff */
[----:B------:R-:W-:Y:S01]  /*113b0*/  @!P1 PRMT R12, R2, 0x5410, RZ ;  /* 0x00005410020c9816 */ /* 0x000fe200000000ff */
[C---:B------:R-:W-:Y:S01]  /*113c0*/  IMAD.WIDE R2, R239.reuse, -0x70, R6 ;  /* 0xffffff90ef027825 */ /* 0x040fe200078e0206 */
[----:B------:R-:W-:Y:S04]  /*113d0*/  STG.E.U16 desc[UR28][R4.64+-0x60], R188 ;  /* 0xffffa0bc04007986 */ /* 0x000fe8000c10151c */
[----:B------:R1:W-:Y:S04]  /*113e0*/  STG.E.U16 desc[UR28][R4.64+-0x5e], R196 ;  /* 0xffffa2c404007986 */ /* 0x0003e8000c10151c */
[----:B------:R-:W-:Y:S04]  /*113f0*/  STG.E.U16 desc[UR28][R20.64+-0x60], R187 ;  /* 0xffffa0bb14007986 */ /* 0x000fe8000c10151c */
[----:B------:R-:W-:Y:S04]  /*11400*/  STG.E.U16 desc[UR28][R20.64+-0x5e], R186 ;  /* 0xffffa2ba14007986 */ /* 0x000fe8000c10151c */
[----:B------:R-:W-:Y:S04]  /*11410*/  STG.E.U16 desc[UR28][R36.64+-0x50], R201 ;  /* 0xffffb0c924007986 */ /* 0x000fe8000c10151c */
[----:B------:R-:W-:Y:S04]  /*11420*/  STG.E.U16 desc[UR28][R36.64+-0x4e], R200 ;  /* 0xffffb2c824007986 */ /* 0x000fe8000c10151c */
[----:B------:R-:W-:Y:S01]  /*11430*/  STG.E.U16 desc[UR28][R8.64+-0x50], R199 ;  /* 0xffffb0c708007986 */ /* 0x000fe2000c10151c */
[----:B-1----:R-:W-:-:S03]  /*11440*/  IMAD.WIDE R4, R239, 0x70, R2 ;  /* 0x00000070ef047825 */ /* 0x002fc600078e0202 */
[----:B------:R1:W-:Y:S04]  /*11450*/  STG.E.U16 desc[UR28][R8.64+-0x4e], R198 ;  /* 0xffffb2c608007986 */ /* 0x0003e8000c10151c */
[----:B------:R-:W-:Y:S04]  /*11460*/  STG.E.U16 desc[UR28][R6.64+-0x50], R182 ;  /* 0xffffb0b606007986 */ /* 0x000fe8000c10151c */
[----:B------:R-:W-:Y:S04]  /*11470*/  STG.E.U16 desc[UR28][R6.64+-0x4e], R181 ;  /* 0xffffb2b506007986 */ /* 0x000fe8000c10151c */
[----:B------:R-:W-:Y:S04]  /*11480*/  STG.E.U16 desc[UR28][R20.64+-0x50], R142 ;  /* 0xffffb08e14007986 */ /* 0x000fe8000c10151c */
[----:B------:R-:W-:Y:S04]  /*11490*/  STG.E.U16 desc[UR28][R20.64+-0x4e], R143 ;  /* 0xffffb28f14007986 */ /* 0x000fe8000c10151c */
[----:B------:R-:W-:Y:S01]  /*114a0*/  STG.E.U16 desc[UR28][R36.64+-0x40], R179 ;  /* 0xffffc0b324007986 */ /* 0x000fe2000c10151c */
[----:B-1----:R-:W-:-:S03]  /*114b0*/  IMAD.WIDE R8, R239, -0x70, R4 ;  /* 0xffffff90ef087825 */ /* 0x002fc600078e0204 */
[----:B------:R-:W-:Y:S04]  /*114c0*/  STG.E.U16 desc[UR28][R36.64+-0x3e], R175 ;  /* 0xffffc2af24007986 */ /* 0x000fe8000c10151c */
[----:B------:R-:W-:Y:S04]  /*114d0*/  STG.E.U16 desc[UR28][R2.64+-0x40], R174 ;  /* 0xffffc0ae02007986 */ /* 0x000fe8000c10151c */
[----:B------:R1:W-:Y:S04]  /*114e0*/  STG.E.U16 desc[UR28][R2.64+-0x3e], R173 ;  /* 0xffffc2ad02007986 */ /* 0x0003e8000c10151c */
[----:B------:R-:W-:Y:S04]  /*114f0*/  STG.E.U16 desc[UR28][R4.64+-0x40], R157 ;  /* 0xffffc09d04007986 */ /* 0x000fe8000c10151c */
[----:B------:R2:W-:Y:S04]  /*11500*/  STG.E.U16 desc[UR28][R4.64+-0x3e], R156 ;  /* 0xffffc29c04007986 */ /* 0x0005e8000c10151c */
[----:B------:R-:W-:Y:S01]  /*11510*/  STG.E.U16 desc[UR28][R20.64+-0x40], R154 ;  /* 0xffffc09a14007986 */ /* 0x000fe2000c10151c */
[----:B-1----:R-:W-:-:S04]  /*11520*/  IMAD.WIDE R2, R239, 0x70, R8 ;  /* 0x00000070ef027825 */ /* 0x002fc800078e0208 */
[C---:B------:R-:W-:Y:S01]  /*11530*/  IMAD.WIDE R6, R239.reuse, -0x70, R2 ;  /* 0xffffff90ef067825 */ /* 0x040fe200078e0202 */
[----:B------:R-:W-:Y:S03]  /*11540*/  STG.E.U16 desc[UR28][R20.64+-0x3e], R153 ;  /* 0xffffc29914007986 */ /* 0x000fe6000c10151c */
[C---:B--2---:R-:W-:Y:S01]  /*11550*/  IMAD.WIDE R4, R239.reuse, 0x70, R6 ;  /* 0x00000070ef047825 */ /* 0x044fe200078e0206 */
[----:B------:R-:W-:Y:S04]  /*11560*/  STG.E.U16 desc[UR28][R36.64+-0x30], R171 ;  /* 0xffffd0ab24007986 */ /* 0x000fe8000c10151c */
        /* <DEDUP_REMOVED lines=22> */
[----:B------:R1:W-:Y:S01]  /*116d0*/  STG.E.U16 desc[UR28][R4.64+-0xe], R147 ;  /* 0xfffff29304007986 */ /* 0x0003e2000c10151c */
[----:B------:R-:W-:Y:S01]  /*116e0*/  HMMA.16816.F32.BF16 R96, R76, R124, R96 ;  /* 0x0000007c4c60723c */ /* 0x000fe20000041860 */
[----:B--2---:R-:W-:Y:S01]  /*116f0*/  FADD.FTZ R2, R16, R17 ;  /* 0x0000001110027221 */ /* 0x004fe20000010000 */
[----:B------:R-:W-:-:S03]  /*11700*/  FADD.FTZ R3, R211, R238 ;  /* 0x000000eed3037221 */ /* 0x000fc60000010000 */
[----:B------:R-:W-:Y:S01]  /*11710*/  FADD.FTZ R2, R206, R2 ;  /* 0x00000002ce027221 */ /* 0x000fe20000010000 */
[----:B------:R-:W-:Y:S01]  /*11720*/  FADD.FTZ R3, R208, R3 ;  /* 0x00000003d0037221 */ /* 0x000fe20000010000 */
[----:B-1----:R-:W-:Y:S01]  /*11730*/  FADD.FTZ R5, R216, R236 ;  /* 0x000000ecd8057221 */ /* 0x002fe20000010000 */
[----:B------:R-:W-:Y:S01]  /*11740*/  FADD.FTZ R4, R214, R234 ;  /* 0x000000ead6047221 */ /* 0x000fe20000010000 */
[----:B------:R-:W-:Y:S02]  /*11750*/  FADD.FTZ R2, R207, R2 ;  /* 0x00000002cf027221 */ /* 0x000fe40000010000 */
[----:B------:R-:W-:Y:S01]  /*11760*/  FADD.FTZ R5, R217, R5 ;  /* 0x00000005d9057221 */ /* 0x000fe20000010000 */
[----:B------:R-:W-:Y:S01]  /*11770*/  FADD.FTZ R236, R215, R4 ;  /* 0x00000004d7ec7221 */ /* 0x000fe20000010000 */
[----:B------:R-:W-:Y:S01]  /*11780*/  FADD.FTZ R234, R210, R3 ;  /* 0x00000003d2ea7221 */ /* 0x000fe20000010000 */
[C---:B------:R-:W-:Y:S02]  /*11790*/  HMMA.16816.F32.BF16 R92, R76.reuse, R126, R92 ;  /* 0x0000007e4c5c723c */ /* 0x040fe4000004185c */
[----:B------:R2:W-:Y:S04]  /*117a0*/  STL [R1+0x104], R5 ;  /* 0x0001040501007387 */ /* 0x0005e80000100800 */
[----:B------:R2:W-:Y:S02]  /*117b0*/  STL [R1+0xf4], R236 ;  /* 0x0000f4ec01007387 */ /* 0x0005e40000100800 */
[C---:B------:R-:W-:Y:S02]  /*117c0*/  HMMA.16816.F32.BF16 R88, R76.reuse, R116, R88 ;  /* 0x000000744c58723c */ /* 0x040fe40000041858 */
[----:B------:R2:W-:Y:S04]  /*117d0*/  STL [R1+0x108], R2 ;  /* 0x0001080201007387 */ /* 0x0005e80000100800 */
[----:B------:R2:W-:Y:S02]  /*117e0*/  STG.E.U16 desc[UR28][R20.64+-0x10], R146 ;  /* 0xfffff09214007986 */ /* 0x0005e4000c10151c */
[C---:B------:R-:W-:Y:S02]  /*117f0*/  HMMA.16816.F32.BF16 R84, R76.reuse, R118, R84 ;  /* 0x000000764c54723c */ /* 0x040fe40000041854 */
[----:B------:R2:W-:Y:S04]  /*11800*/  STG.E.U16 desc[UR28][R20.64+-0xe], R145 ;  /* 0xfffff29114007986 */ /* 0x0005e8000c10151c */
[----:B------:R2:W-:Y:S02]  /*11810*/  STL [R1+0x100], R234 ;  /* 0x000100ea01007387 */ /* 0x0005e40000100800 */
        /* <DEDUP_REMOVED lines=8> */
[----:B------:R-:W-:Y:S01]  /*118a0*/  HMMA.16816.F32.BF16 R112, R100, R32, R112 ;  /* 0x000000206470723c */ /* 0x000fe20000041870 */
[----:B------:R-:W-:-:S07]  /*118b0*/  UISETP.GT.AND UP0, UPT, UR30, UR18, UPT ;  /* 0x000000121e00728c */ /* 0x000fce000bf04270 */
[----:B------:R-:W-:Y:S01]  /*118c0*/  HMMA.16816.F32.BF16 R100, R100, R34, R28 ;  /* 0x000000226464723c */ /* 0x000fe2000004181c */
[----:B------:R-:W-:Y:S01]  /*118d0*/  IADD3 R214, P1, PT, R36, -0x100, RZ ;  /* 0xffffff0024d67810 */ /* 0x000fe20007f3e0ff */
[----:B------:R-:W-:Y:S02]  /*118e0*/  IMAD.MOV.U32 R69, RZ, RZ, R225 ;  /* 0x000000ffff457224 */ /* 0x000fe400078e00e1 */
[----:B------:R-:W-:Y:S01]  /*118f0*/  IMAD.MOV.U32 R70, RZ, RZ, R224 ;  /* 0x000000ffff467224 */ /* 0x000fe200078e00e0 */
[----:B------:R-:W-:Y:S01]  /*11900*/  IADD3.X R212, PT, PT, R37, -0x1, RZ, P1, !PT ;  /* 0xffffffff25d47810 */ /* 0x000fe20000ffe4ff */
[----:B------:R-:W-:Y:S02]  /*11910*/  IMAD.MOV.U32 R68, RZ, RZ, R226 ;  /* 0x000000ffff447224 */ /* 0x000fe400078e00e2 */
[----:B------:R-:W-:Y:S01]  /*11920*/  IMAD.MOV.U32 R71, RZ, RZ, R227 ;  /* 0x000000ffff477224 */ /* 0x000fe200078e00e3 */
[----:B--2---:R-:W-:Y:S11]  /*11930*/  BRA.U !UP0, `(.L_x_2338) ;  /* 0x0000007508e47547 */ /* 0x004ff6000b800000 */
[----:B------:R-:W2:Y:S04]  /*11940*/  LDL R243, [R1+0x110] ;  /* 0x0001100001f37983 */ /* 0x000ea80000100800 */
[----:B------:R-:W3:Y:S01]  /*11950*/  LDL R240, [R1+0x10c] ;  /* 0x00010c0001f07983 */ /* 0x000ee20000100800 */
[----:B------:R-:W-:Y:S01]  /*11960*/  UIADD3 UR30, UPT, UPT, UR23, -0x3, URZ ;  /* 0xfffffffd171e7890 */ /* 0x000fe2000fffe0ff */
[----:B------:R-:W-:-:S04]  /*11970*/  DEPBAR.LE SB0, 0x0 ;  /* 0x000080000000791a */ /* 0x000fc80000000000 */
[----:B------:R-:W4:Y:S01]  /*11980*/  LDL.LU R241, [R1+0x30] ;  /* 0x0000300001f17983 */ /* 0x000f220000300800 */
[----:B------:R-:W-:Y:S01]  /*11990*/  UIMAD.WIDE.U32 UR38, UR30, UR8, URZ ;  /* 0x000000081e2672a5 */ /* 0x000fe2000f8e00ff */
[----:B------:R-:W-:Y:S01]  /*119a0*/  IMAD.U32 R4, RZ, RZ, UR8 ;  /* 0x00000008ff047e24 */ /* 0x000fe2000f8e00ff */
[----:B------:R-:W-:Y:S02]  /*119b0*/  BAR.SYNC.DEFER_BLOCKING 0x0 ;  /* 0x0000000000007b1d */ /* 0x000fe40000010000 */
[----:B------:R-:W-:Y:S01]  /*119c0*/  UIMAD UR6, UR30, UR9, UR39 ;  /* 0x000000091e0672a4 */ /* 0x000fe2000f8e0227 */
[----:B------:R-:W-:Y:S01]  /*119d0*/  IMAD.U32 R9, RZ, RZ, UR8 ;  /* 0x00000008ff097e24 */ /* 0x000fe2000f8e00ff */
[----:B------:R-:W-:Y:S01]  /*119e0*/  USHF.L.U32 UR4, UR38, 0x6, URZ ;  /* 0x0000000626047899 */ /* 0x000fe200080006ff */
[----:B------:R-:W-:Y:S01]  /*119f0*/  IMAD.U32 R8, RZ, RZ, UR9 ;  /* 0x00000009ff087e24 */ /* 0x000fe2000f8e00ff */
[----:B------:R-:W-:Y:S01]  /*11a00*/  USHF.L.U64.HI UR6, UR38, 0x6, UR6 ;  /* 0x0000000626067899 */ /* 0x000fe20008010206 */
[----:B------:R-:W-:-:S02]  /*11a10*/  IMAD.U32 R5, RZ, RZ, UR8 ;  /* 0x00000008ff057e24 */ /* 0x000fc4000f8e00ff */
[----:B------:R-:W-:Y:S01]  /*11a20*/  IMAD.U32 R7, RZ, RZ, UR8 ;  /* 0x00000008ff077e24 */ /* 0x000fe2000f8e00ff */
[----:B------:R-:W-:Y:S01]  /*11a30*/  @!P0 LEA R4, P3, R4, UR4, 0x4 ;  /* 0x0000000404048c11 */ /* 0x000fe2000f8620ff */
[----:B------:R-:W-:Y:S01]  /*11a40*/  IMAD.U32 R2, RZ, RZ, UR4 ;  /* 0x00000004ff027e24 */ /* 0x000fe2000f8e00ff */
[----:B------:R-:W-:Y:S01]  /*11a50*/  @!P0 LEA R5, P1, R5, UR4, 0x5 ;  /* 0x0000000405058c11 */ /* 0x000fe2000f8228ff */
[----:B------:R-:W-:Y:S01]  /*11a60*/  IMAD.U32 R3, RZ, RZ, UR6 ;  /* 0x00000006ff037e24 */ /* 0x000fe2000f8e00ff */
[----:B------:R-:W-:Y:S01]  /*11a70*/  @!P0 LEA.HI.X R9, R9, UR6, R8, 0x4, P3 ;  /* 0x0000000609098c11 */ /* 0x000fe200098f2408 */
[----:B------:R-:W-:Y:S02]  /*11a80*/  IMAD.U32 R6, RZ, RZ, UR9 ;  /* 0x00000009ff067e24 */ /* 0x000fe4000f8e00ff */
[----:B------:R-:W-:Y:S02]  /*11a90*/  IMAD.U32 R12, RZ, RZ, UR8 ;  /* 0x00000008ff0c7e24 */ /* 0x000fe4000f8e00ff */
[----:B------:R-:W-:Y:S01]  /*11aa0*/  IMAD.U32 R13, RZ, RZ, UR9 ;  /* 0x00000009ff0d7e24 */ /* 0x000fe2000f8e00ff */
[----:B------:R-:W-:Y:S01]  /*11ab0*/  @!P0 LEA.HI.X R7, R7, UR6, R6, 0x5, P1 ;  /* 0x0000000607078c11 */ /* 0x000fe200088f2c06 */
[----:B------:R-:W-:Y:S01]  /*11ac0*/  @P0 STS.128 [R191+0x6000], RZ ;  /* 0x006000ffbf000388 */ /* 0x000fe20000000c00 */
[----:B------:R-:W-:Y:S01]  /*11ad0*/  IMAD.IADD R0, R0, 0x1, R246 ;  /* 0x0000000100007824 */ /* 0x000fe200078e02f6 */
[----:B--2---:R-:W-:-:S02]  /*11ae0*/  @!P0 LEA R10, P4, R2, R243, 0x1 ;  /* 0x000000f3020a8211 */ /* 0x004fc400078808ff */
[-C--:B------:R-:W-:Y:S02]  /*11af0*/  @!P0 LEA R8, P3, R4, R243.reuse, 0x1 ;  /* 0x000000f304088211 */ /* 0x080fe400078608ff */
[-C--:B---3--:R-:W-:Y:S01]  /*11b00*/  @!P0 LEA.HI.X R11, R2, R240.reuse, R3, 0x1, P4 ;  /* 0x000000f0020b8211 */ /* 0x088fe200020f0c03 */
[----:B------:R-:W-:Y:S01]  /*11b10*/  IMAD.U32 R2, RZ, RZ, UR4 ;  /* 0x00000004ff027e24 */ /* 0x000fe2000f8e00ff */
[-C--:B------:R-:W-:Y:S01]  /*11b20*/  @!P0 LEA.HI.X R9, R4, R240.reuse, R9, 0x1, P3 ;  /* 0x000000f004098211 */ /* 0x080fe200018f0c09 */
[----:B------:R-:W-:Y:S01]  /*11b30*/  IMAD.U32 R3, RZ, RZ, UR6 ;  /* 0x00000006ff037e24 */ /* 0x000fe2000f8e00ff */
[----:B------:R-:W-:Y:S01]  /*11b40*/  @!P0 LEA R6, P1, R5, R243, 0x1 ;  /* 0x000000f305068211 */ /* 0x000fe200078208ff */
[----:B------:R-:W-:Y:S01]  /*11b50*/  @!P0 IMAD R4, R13, 0x30, RZ ;  /* 0x000000300d048824 */ /* 0x000fe200078e02ff */
[----:B------:R-:W-:Y:S01]  /*11b60*/  @!PT LDS RZ, [RZ] ;  /* 0x00000000fffff984 */ /* 0x000fe20000000800 */
[----:B------:R-:W-:Y:S01]  /*11b70*/  @!PT LDS RZ, [RZ] ;  /* 0x00000000fffff984 */ /* 0x000fe20000000800 */
[----:B------:R-:W-:Y:S01]  /*11b80*/  @!PT LDS RZ, [RZ] ;  /* 0x00000000fffff984 */ /* 0x000fe20000000800 */
[----:B------:R-:W-:Y:S01]  /*11b90*/  @!P0 LDGSTS.E.BYPASS.LTC128B.128 [R191+0x6000], desc[UR28][R10.64] ;  /* 0x060000000abf8fae */ /* 0x000fe2000b981a1c */
[----:B------:R-:W-:Y:S01]  /*11ba0*/  @!P0 IMAD.WIDE.U32 R2, R12, 0x30, R2 ;  /* 0x000000300c028825 */ /* 0x000fe200078e0002 */
[----:B------:R-:W-:-:S02]  /*11bb0*/  @!P0 LEA.HI.X R7, R5, R240, R7, 0x1, P1 ;  /* 0x000000f005078211 */ /* 0x000fc400008f0c07 */
[----:B------:R-:W-:Y:S01]  /*11bc0*/  @P0 STS.128 [R191+0x6800], RZ ;  /* 0x006800ffbf000388 */ /* 0x000fe20000000c00 */
[----:B------:R-:W-:Y:S01]  /*11bd0*/  @!P0 IMAD.IADD R3, R4, 0x1, R3 ;  /* 0x0000000104038824 */ /* 0x000fe200078e0203 */
[C---:B------:R-:W-:Y:S02]  /*11be0*/  @!P0 LEA R4, P1, R2.reuse, R243, 0x1 ;  /* 0x000000f302048211 */ /* 0x040fe400078208ff */
[----:B------:R-:W-:Y:S01]  /*11bf0*/  @!PT LDS RZ, [RZ] ;  /* 0x00000000fffff984 */ /* 0x000fe20000000800 */
[----:B------:R-:W-:Y:S01]  /*11c00*/  @!PT LDS RZ, [RZ] ;  /* 0x00000000fffff984 */ /* 0x000fe20000000800 */
[----:B------:R-:W-:Y:S01]  /*11c10*/  @!PT LDS RZ, [RZ] ;  /* 0x00000000fffff984 */ /* 0x000fe20000000800 */
[----:B------:R1:W-:Y:S02]  /*11c20*/  @!P0 LDGSTS.E.BYPASS.LTC128B.128 [R191+0x6800], desc[UR28][R8.64] ;  /* 0x0680000008bf8fae */ /* 0x0003e4000b981a1c */
[----:B------:R-:W-:Y:S02]  /*11c30*/  @!P0 LEA.HI.X R5, R2, R240, R3, 0x1, P1 ;  /* 0x000000f002058211 */ /* 0x000fe400008f0c03 */
        /* <DEDUP_REMOVED lines=10> */
[----:B----4-:R-:W-:Y:S04]  /*11ce0*/  LDSM.16.M88.4 R32, [R241+0x4000] ;  /* 0x00400000f120783b */ /* 0x010fe80000000200 */
[----:B------:R-:W-:Y:S04]  /*11cf0*/  LDSM.16.M88.4 R28, [R241+0x4800] ;  /* 0x00480000f11c783b */ /* 0x000fe80000000200 */
[----:B------:R-:W-:Y:S04]  /*11d00*/  LDSM.16.M88.4 R24, [R241+0x5000] ;  /* 0x00500000f118783b */ /* 0x000fe80000000200 */
[----:B------:R3:W-:Y:S04]  /*11d10*/  LDSM.16.M88.4 R20, [R241+0x5800] ;  /* 0x00580000f114783b */ /* 0x0007e80000000200 */
[----:B------:R-:W4:Y:S04]  /*11d20*/  LDSM.16.M88.4 R12, [R246] ;  /* 0x00000000f60c783b */ /* 0x000f280000000200 */
[----:B-1----:R-:W1:Y:S04]  /*11d30*/  LDSM.16.M88.4 R8, [R246+0x2000] ;  /* 0x00200000f608783b */ /* 0x002e680000000200 */
[----:B--2---:R-:W-:Y:S04]  /*11d40*/  LDSM.16.M88.4 R4, [R0] ;  /* 0x000000000004783b */ /* 0x004fe80000000200 */
[----:B------:R-:W2:Y:S04]  /*11d50*/  LDSM.16.M88.4 R60, [R244+0x4000] ;  /* 0x00400000f43c783b */ /* 0x000ea80000000200 */
[----:B------:R-:W-:Y:S04]  /*11d60*/  LDSM.16.M88.4 R52, [R244+0x4800] ;  /* 0x00480000f434783b */ /* 0x000fe80000000200 */
[----:B---3--:R-:W3:Y:S01]  /*11d70*/  LDL.LU R241, [R1+0x1c] ;  /* 0x00001c0001f17983 */ /* 0x008ee20000300800 */
[----:B------:R-:W-:Y:S01]  /*11d80*/  IMAD.SHL.U32 R2, R178, 0x2, RZ ;  /* 0x00000002b2027824 */ /* 0x000fe200078e00ff */
[----:B------:R-:W-:-:S02]  /*11d90*/  UISETP.GT.AND UP0, UPT, UR30, UR18, UPT ;  /* 0x000000121e00728c */ /* 0x000fc4000bf04270 */
[----:B------:R-:W2:Y:S04]  /*11da0*/  LDSM.16.M88.4 R64, [R244+0x5000] ;  /* 0x00500000f440783b */ /* 0x000ea80000000200 */
[----:B------:R1:W2:Y:S04]  /*11db0*/  LDSM.16.M88.4 R16, [R0+0x2000] ;  /* 0x002000000010783b */ /* 0x0002a80000000200 */
[----:B------:R-:W2:Y:S04]  /*11dc0*/  LDSM.16.M88.4 R68, [R244+0x5800] ;  /* 0x00580000f444783b */ /* 0x000ea80000000200 */
[----:B------:R1:W-:Y:S01]  /*11dd0*/  STL [R1+0x148], R2 ;  /* 0x0001480201007387 */ /* 0x0003e20000100800 */
[C---:B----4-:R-:W-:Y:S03]  /*11de0*/  HMMA.16816.F32.BF16 R152, R12.reuse, R32, RZ ;  /* 0x000000200c98723c */ /* 0x050fe600000418ff */
[----:B------:R-:W0:Y:S05]  /*11df0*/  LDGDEPBAR ;  /* 0x00000000000079af */ /* 0x000e2a0000000000 */
[----:B------:R-:W-:Y:S01]  /*11e00*/  HMMA.16816.F32.BF16 R144, R12, R28, RZ ;  /* 0x0000001c0c90723c */ /* 0x000fe200000418ff */
[----:B-1----:R-:W-:-:S07]  /*11e10*/  IMAD.U32 R0, RZ, RZ, UR23 ;  /* 0x00000017ff007e24 */ /* 0x002fce000f8e00ff */
[----:B------:R-:W-:Y:S01]  /*11e20*/  HMMA.16816.F32.BF16 R72, R12, R24, RZ ;  /* 0x000000180c48723c */ /* 0x000fe200000418ff */
[----:B------:R-:W-:-:S07]  /*11e30*/  LOP3.LUT R2, R2, 0x6, RZ, 0xc0, !PT ;  /* 0x0000000602027812 */ /* 0x000fce00078ec0ff */
[----:B------:R-:W-:Y:S01]  /*11e40*/  HMMA.16816.F32.BF16 R48, R12, R20, RZ ;  /* 0x000000140c30723c */ /* 0x000fe200000418ff */
[----:B------:R-:W-:Y:S01]  /*11e50*/  IMAD R0, R0, 0x40, R2 ;  /* 0x0000004000007824 */ /* 0x000fe200078e0202 */
[----:B------:R1:W-:Y:S03]  /*11e60*/  STL [R1+0x12c], R2 ;  /* 0x00012c0201007387 */ /* 0x0003e60000100800 */
[----:B------:R-:W-:-:S03]  /*11e70*/  VIADD R3, R0, 0xffffff71 ;  /* 0xffffff7100037836 */ /* 0x000fc60000000000 */
[C---:B------:R-:W-:Y:S08]  /*11e80*/  HMMA.16816.F32.BF16 R148, R12.reuse, R34, RZ ;  /* 0x000000220c94723c */ /* 0x040ff000000418ff */
[C---:B------:R-:W-:Y:S08]  /*11e90*/  HMMA.16816.F32.BF16 R140, R12.reuse, R30, RZ ;  /* 0x0000001e0c8c723c */ /* 0x040ff000000418ff */
[----:B------:R-:W-:Y:S01]  /*11ea0*/  HMMA.16816.F32.BF16 R56, R12, R26, RZ ;  /* 0x0000001a0c38723c */ /* 0x000fe200000418ff */
[----:B-1----:R-:W-:-:S07]  /*11eb0*/  VIADD R2, R0, 0xffffff78 ;  /* 0xffffff7800027836 */ /* 0x002fce0000000000 */
[----:B------:R-:W-:Y:S08]  /*11ec0*/  HMMA.16816.F32.BF16 R44, R12, R22, RZ ;  /* 0x000000160c2c723c */ /* 0x000ff000000418ff */
[C---:B------:R-:W-:Y:S08]  /*11ed0*/  HMMA.16816.F32.BF16 R12, R8.reuse, R28, RZ ;  /* 0x0000001c080c723c */ /* 0x040ff000000418ff */
[C---:B------:R-:W-:Y:S08]  /*11ee0*/  HMMA.16816.F32.BF16 R40, R8.reuse, R32, RZ ;  /* 0x000000200828723c */ /* 0x040ff000000418ff */
[----:B------:R-:W-:Y:S08]  /*11ef0*/  HMMA.16816.F32.BF16 R156, R8, R34, RZ ;  /* 0x00000022089c723c */ /* 0x000ff000000418ff */
[----:B--2---:R-:W-:Y:S08]  /*11f00*/  HMMA.16816.F32.BF16 R164, R4, R62, R148 ;  /* 0x0000003e04a4723c */ /* 0x004ff00000041894 */
[----:B------:R-:W-:Y:S08]  /*11f10*/  HMMA.16816.F32.BF16 R32, R8, R30, RZ ;  /* 0x0000001e0820723c */ /* 0x000ff000000418ff */
[----:B------:R-:W-:Y:S01]  /*11f20*/  HMMA.16816.F32.BF16 R148, R4, R66, R56 ;  /* 0x000000420494723c */ /* 0x000fe20000041838 */
[----:B------:R-:W-:Y:S07]  /*11f30*/  LDSM.16.M88.4 R56, [R247+0x4000] ;  /* 0x00400000f738783b */ /* 0x000fee0000000200 */
[----:B------:R-:W-:Y:S01]  /*11f40*/  HMMA.16816.F32.BF16 R204, R16, R52, R12 ;  /* 0x0000003410cc723c */ /* 0x000fe2000004180c */
[----:B------:R-:W1:Y:S07]  /*11f50*/  LDSM.16.M88.4 R12, [R248] ;  /* 0x00000000f80c783b */ /* 0x000e6e0000000200 */
[C---:B------:R-:W-:Y:S08]  /*11f60*/  HMMA.16816.F32.BF16 R28, R8.reuse, R24, RZ ;  /* 0x00000018081c723c */ /* 0x040ff000000418ff */
[C---:B------:R-:W-:Y:S08]  /*11f70*/  HMMA.16816.F32.BF16 R220, R8.reuse, R26, RZ ;  /* 0x0000001a08dc723c */ /* 0x040ff000000418ff */
[C---:B------:R-:W-:Y:S08]  /*11f80*/  HMMA.16816.F32.BF16 R24, R8.reuse, R20, RZ ;  /* 0x000000140818723c */ /* 0x040ff000000418ff */
[----:B------:R-:W-:Y:S01]  /*11f90*/  HMMA.16816.F32.BF16 R192, R8, R22, RZ ;  /* 0x0000001608c0723c */ /* 0x000fe200000418ff */
[----:B------:R-:W2:Y:S07]  /*11fa0*/  LDSM.16.M88.4 R8, [R248+0x2000] ;  /* 0x00200000f808783b */ /* 0x000eae0000000200 */
[C---:B------:R-:W-:Y:S01]  /*11fb0*/  HMMA.16816.F32.BF16 R200, R4.reuse, R70, R44 ;  /* 0x0000004604c8723c */ /* 0x040fe2000004182c */
[----:B------:R-:W4:Y:S07]  /*11fc0*/  LDSM.16.M88.4 R44, [R247+0x5000] ;  /* 0x00500000f72c783b */ /* 0x000f2e0000000200 */
[C---:B------:R-:W-:Y:S08]  /*11fd0*/  HMMA.16816.F32.BF16 R160, R4.reuse, R52, R144 ;  /* 0x0000003404a0723c */ /* 0x040ff00000041890 */
[----:B------:R-:W-:Y:S01]  /*11fe0*/  HMMA.16816.F32.BF16 R144, R4, R68, R48 ;  /* 0x000000440490723c */ /* 0x000fe20000041830 */
[----:B------:R-:W4:Y:S07]  /*11ff0*/  LDSM.16.M88.4 R48, [R247+0x4800] ;  /* 0x00480000f730783b */ /* 0x000f2e0000000200 */
[-C--:B------:R-:W-:Y:S01]  /*12000*/  HMMA.16816.F32.BF16 R196, R16, R60.reuse, R40 ;  /* 0x0000003c10c4723c */ /* 0x080fe20000041828 */
[----:B------:R-:W4:Y:S07]  /*12010*/  LDSM.16.M88.4 R40, [R247+0x5800] ;  /* 0x00580000f728783b */ /* 0x000f2e0000000200 */
[C---:B------:R-:W-:Y:S08]  /*12020*/  HMMA.16816.F32.BF16 R168, R4.reuse, R60, R152 ;  /* 0x0000003c04a8723c */ /* 0x040ff00000041898 */
[C---:B------:R-:W-:Y:S08]  /*12030*/  HMMA.16816.F32.BF16 R152, R4.reuse, R64, R72 ;  /* 0x000000400498723c */ /* 0x040ff00000041848 */
[-C--:B------:R-:W-:Y:S08]  /*12040*/  HMMA.16816.F32.BF16 R216, R4, R54.reuse, R140 ;  /* 0x0000003604d8723c */ /* 0x080ff0000004188c */
[C---:B------:R-:W-:Y:S01]  /*12050*/  HMMA.16816.F32.BF16 R72, R16.reuse, R54, R32 ;  /* 0x000000361048723c */ /* 0x040fe20000041820 */
[----:B------:R-:W-:Y:S04]  /*12060*/  LDSM.16.M88.4 R32, [R245+0x4000] ;  /* 0x00400000f520783b */ /* 0x000fe80000000200 */
[----:B------:R-:W-:Y:S03]  /*12070*/  LDSM.16.M88.4 R52, [R245+0x5800] ;  /* 0x00580000f534783b */ /* 0x000fe60000000200 */
[C---:B------:R-:W-:Y:S01]  /*12080*/  HMMA.16816.F32.BF16 R212, R16.reuse, R68, R24 ;  /* 0x0000004410d4723c */ /* 0x040fe20000041818 */
[----:B------:R-:W-:Y:S07]  /*12090*/  LDSM.16.M88.4 R24, [R245+0x5000] ;  /* 0x00500000f518783b */ /* 0x000fee0000000200 */
[C---:B------:R-:W-:Y:S08]  /*120a0*/  HMMA.16816.F32.BF16 R60, R16.reuse, R62, R156 ;  /* 0x0000003e103c723c */ /* 0x040ff0000004189c */
[C---:B------:R-:W-:Y:S01]  /*120b0*/  HMMA.16816.F32.BF16 R208, R16.reuse, R64, R28 ;  /* 0x0000004010d0723c */ /* 0x040fe2000004181c */
[----:B------:R-:W-:Y:S07]  /*120c0*/  LDSM.16.M88.4 R28, [R245+0x4800] ;  /* 0x00480000f51c783b */ /* 0x000fee0000000200 */
[----:B------:R-:W-:Y:S08]  /*120d0*/  HMMA.16816.F32.BF16 R140, R16, R66, R220 ;  /* 0x00000042108c723c */ /* 0x000ff000000418dc */
[-C--:B-1----:R-:W-:Y:S08]  /*120e0*/  HMMA.16816.F32.BF16 R168, R12, R56.reuse, R168 ;  /* 0x000000380ca8723c */ /* 0x082ff000000418a8 */
[----:B--2---:R-:W-:Y:S08]  /*120f0*/  HMMA.16816.F32.BF16 R64, R8, R56, R196 ;  /* 0x000000380840723c */ /* 0x004ff000000418c4 */
[----:B------:R-:W-:Y:S08]  /*12100*/  HMMA.16816.F32.BF16 R192, R16, R70, R192 ;  /* 0x0000004610c0723c */ /* 0x000ff000000418c0 */
[C---:B------:R-:W-:Y:S01]  /*12110*/  HMMA.16816.F32.BF16 R60, R8.reuse, R58, R60 ;  /* 0x0000003a083c723c */ /* 0x040fe2000004183c */
[----:B---3--:R-:W1:Y:S07]  /*12120*/  LDSM.16.M88.4 R4, [R241] ;  /* 0x00000000f104783b */ /* 0x008e6e0000000200 */
[----:B----4-:R-:W-:Y:S01]  /*12130*/  HMMA.16816.F32.BF16 R16, R8, R44, R208 ;  /* 0x0000002c0810723c */ /* 0x010fe200000418d0 */
[----:B------:R-:W2:Y:S01]  /*12140*/  LDSM.16.M88.4 R20, [R241+0x2000] ;  /* 0x00200000f114783b */ /* 0x000ea20000000200 */
[----:B------:R-:W-:-:S06]  /*12150*/  DEPBAR.LE SB0, 0x0 ;  /* 0x000080000000791a */ /* 0x000fcc0000000000 */
[C---:B------:R-:W-:Y:S08]  /*12160*/  HMMA.16816.F32.BF16 R164, R12.reuse, R58, R164 ;  /* 0x0000003a0ca4723c */ /* 0x040ff000000418a4 */
[C---:B------:R-:W-:Y:S08]  /*12170*/  HMMA.16816.F32.BF16 R160, R12.reuse, R48, R160 ;  /* 0x000000300ca0723c */ /* 0x040ff000000418a0 */
[C---:B------:R-:W-:Y:S08]  /*12180*/  HMMA.16816.F32.BF16 R156, R12.reuse, R50, R216 ;  /* 0x000000320c9c723c */ /* 0x040ff000000418d8 */
[----:B------:R-:W-:Y:S08]  /*12190*/  HMMA.16816.F32.BF16 R68, R12, R42, R200 ;  /* 0x0000002a0c44723c */ /* 0x000ff000000418c8 */
[----:B------:R-:W-:Y:S08]  /*121a0*/  HMMA.16816.F32.BF16 R56, R8, R48, R204 ;  /* 0x000000300838723c */ /* 0x000ff000000418cc */
[C---:B------:R-:W-:Y:S08]  /*121b0*/  HMMA.16816.F32.BF16 R152, R12.reuse, R44, R152 ;  /* 0x0000002c0c98723c */ /* 0x040ff00000041898 */
[----:B------:R-:W-:Y:S08]  /*121c0*/  HMMA.16816.F32.BF16 R148, R12, R46, R148 ;  /* 0x0000002e0c94723c */ /* 0x000ff00000041894 */
[----:B------:R-:W-:Y:S08]  /*121d0*/  HMMA.16816.F32.BF16 R48, R8, R50, R72 ;  /* 0x000000320830723c */ /* 0x000ff00000041848 */
[----:B------:R-:W-:Y:S08]  /*121e0*/  HMMA.16816.F32.BF16 R144, R12, R40, R144 ;  /* 0x000000280c90723c */ /* 0x000ff00000041890 */
[C---:B------:R-:W-:Y:S08]  /*121f0*/  HMMA.16816.F32.BF16 R44, R8.reuse, R46, R140 ;  /* 0x0000002e082c723c */ /* 0x040ff0000004188c */
[----:B------:R-:W-:Y:S08]  /*12200*/  HMMA.16816.F32.BF16 R12, R8, R40, R212 ;  /* 0x00000028080c723c */ /* 0x000ff000000418d4 */
[-C--:B-1----:R-:W-:Y:S08]  /*12210*/  HMMA.16816.F32.BF16 R168, R4, R32.reuse, R168 ;  /* 0x0000002004a8723c */ /* 0x082ff000000418a8 */
[C---:B--2---:R-:W-:Y:S08]  /*12220*/  HMMA.16816.F32.BF16 R64, R20.reuse, R32, R64 ;  /* 0x000000201440723c */ /* 0x044ff00000041840 */
[C---:B------:R-:W-:Y:S08]  /*12230*/  HMMA.16816.F32.BF16 R140, R20.reuse, R34, R60 ;  /* 0x00000022148c723c */ /* 0x040ff0000004183c */
[----:B------:R-:W-:Y:S01]  /*12240*/  HMMA.16816.F32.BF16 R60, R20, R24, R16 ;  /* 0x00000018143c723c */ /* 0x000fe20000041810 */
[----:B------:R-:W-:-:S02]  /*12250*/  VIADD R16, R0, 0xffffff40 ;  /* 0xffffff4000107836 */ /* 0x000fc40000000000 */
[C---:B------:R-:W-:Y:S02]  /*12260*/  VIADD R19, R183.reuse, 0x8 ;  /* 0x00000008b7137836 */ /* 0x040fe40000000000 */
[C---:B------:R-:W-:Y:S01]  /*12270*/  VIADD R18, R183.reuse, 0x40 ;  /* 0x00000040b7127836 */ /* 0x040fe20000000000 */
[CC--:B------:R-:W-:Y:S01]  /*12280*/  ISETP.GT.AND P1, PT, R183.reuse, R16.reuse, PT ;  /* 0x00000010b700720c */ /* 0x0c0fe20003f24270 */
[----:B------:R-:W-:Y:S01]  /*12290*/  VIADD R17, R183, 0x48 ;  /* 0x00000048b7117836 */ /* 0x000fe20000000000 */
[----:B------:R-:W-:Y:S01]  /*122a0*/  HMMA.16816.F32.BF16 R164, R4, R34, R164 ;  /* 0x0000002204a4723c */ /* 0x000fe200000418a4 */
[----:B------:R-:W-:Y:S02]  /*122b0*/  ISETP.GE.AND P4, PT, R16, R189, PT ;  /* 0x000000bd1000720c */ /* 0x000fe40003f86270 */
[-C--:B------:R-:W-:Y:S02]  /*122c0*/  ISETP.GT.AND P3, PT, R19, R16.reuse, PT ;  /* 0x000000101300720c */ /* 0x080fe40003f64270 */
[----:B------:R-:W-:-:S03]  /*122d0*/  ISETP.GT.AND P5, PT, R17, R16, PT ;  /* 0x000000101100720c */ /* 0x000fc60003fa4270 */
[C---:B------:R-:W-:Y:S08]  /*122e0*/  HMMA.16816.F32.BF16 R160, R4.reuse, R28, R160 ;  /* 0x0000001c04a0723c */ /* 0x040ff000000418a0 */
[C---:B------:R-:W-:Y:S08]  /*122f0*/  HMMA.16816.F32.BF16 R156, R4.reuse, R30, R156 ;  /* 0x0000001e049c723c */ /* 0x040ff0000004189c */
[----:B------:R-:W-:Y:S08]  /*12300*/  HMMA.16816.F32.BF16 R204, R4, R54, R68 ;  /* 0x0000003604cc723c */ /* 0x000ff00000041844 */
[----:B------:R-:W-:Y:S08]  /*12310*/  HMMA.16816.F32.BF16 R68, R20, R30, R48 ;  /* 0x0000001e1444723c */ /* 0x000ff00000041830 */
[----:B------:R-:W-:Y:S01]  /*12320*/  HMMA.16816.F32.BF16 R196, R4, R24, R152 ;  /* 0x0000001804c4723c */ /* 0x000fe20000041898 */
[----:B------:R-:W-:Y:S01]  /*12330*/  FSEL R24, R168, -INF , !P1 ;  /* 0xff800000a8187808 */ /* 0x000fe20004800000 */
[----:B------:R-:W-:Y:S01]  /*12340*/  BAR.SYNC.DEFER_BLOCKING 0x0 ;  /* 0x0000000000007b1d */ /* 0x000fe20000010000 */
[----:B------:R-:W-:-:S04]  /*12350*/  ISETP.GT.AND P1, PT, R18, R16, PT ;  /* 0x000000101200720c */ /* 0x000fc80003f24270 */
[----:B------:R-:W-:Y:S01]  /*12360*/  FSEL R25, R64, -INF , !P1 ;  /* 0xff80000040197808 */ /* 0x000fe20004800000 */
[C---:B------:R-:W-:Y:S08]  /*12370*/  HMMA.16816.F32.BF16 R48, R20.reuse, R26, R44 ;  /* 0x0000001a1430723c */ /* 0x040ff0000004182c */
[----:B------:R-:W-:Y:S01]  /*12380*/  HMMA.16816.F32.BF16 R44, R20, R52, R12 ;  /* 0x00000034142c723c */ /* 0x000fe2000004180c */
[----:B------:R-:W-:-:S02]  /*12390*/  VIADD R15, R0, 0xffffff41 ;  /* 0xffffff41000f7836 */ /* 0x000fc40000000000 */
[C---:B------:R-:W-:Y:S02]  /*123a0*/  VIADD R14, R0.reuse, 0xffffff48 ;  /* 0xffffff48000e7836 */ /* 0x040fe40000000000 */
[C---:B------:R-:W-:Y:S02]  /*123b0*/  VIADD R13, R0.reuse, 0xffffff49 ;  /* 0xffffff49000d7836 */ /* 0x040fe40000000000 */
[----:B------:R-:W-:Y:S01]  /*123c0*/  VIADD R12, R0, 0xffffff50 ;  /* 0xffffff50000c7836 */ /* 0x000fe20000000000 */
[----:B------:R-:W-:Y:S01]  /*123d0*/  HMMA.16816.F32.BF16 R200, R4, R26, R148 ;  /* 0x0000001a04c8723c */ /* 0x000fe20000041894 */
[----:B------:R-:W-:Y:S02]  /*123e0*/  FSEL R26, R170, -INF , !P3 ;  /* 0xff800000aa1a7808 */ /* 0x000fe40005800000 */
[C---:B------:R-:W-:Y:S02]  /*123f0*/  ISETP.GT.AND P3, PT, R19.reuse, R14, PT ;  /* 0x0000000e1300720c */ /* 0x040fe40003f64270 */
[----:B------:R-:W-:-:S03]  /*12400*/  ISETP.GT.AND P1, PT, R19, R13, PT ;  /* 0x0000000d1300720c */ /* 0x000fc60003f24270 */
[----:B------:R-:W-:Y:S01]  /*12410*/  HMMA.16816.F32.BF16 R208, R4, R52, R144 ;  /* 0x0000003404d0723c */ /* 0x000fe20000041890 */
[----:B------:R-:W-:Y:S01]  /*12420*/  FSEL R144, R24, -INF , !P4 ;  /* 0xff80000018907808 */ /* 0x000fe20006000000 */
[C---:B------:R-:W-:Y:S01]  /*12430*/  VIADD R7, R0.reuse, 0xffffff61 ;  /* 0xffffff6100077836 */ /* 0x040fe20000000000 */
[C---:B------:R-:W-:Y:S01]  /*12440*/  ISETP.GT.AND P4, PT, R19.reuse, R15, PT ;  /* 0x0000000f1300720c */ /* 0x040fe20003f84270 */
[----:B------:R-:W-:Y:S01]  /*12450*/  VIADD R6, R0, 0xffffff68 ;  /* 0xffffff6800067836 */ /* 0x000fe20000000000 */
[----:B------:R-:W-:Y:S01]  /*12460*/  FSEL R24, R66, -INF , !P5 ;  /* 0xff80000042187808 */ /* 0x000fe20006800000 */
[C---:B------:R-:W-:Y:S01]  /*12470*/  VIADD R5, R0.reuse, 0xffffff69 ;  /* 0xffffff6900057836 */ /* 0x040fe20000000000 */
[----:B------:R-:W-:Y:S01]  /*12480*/  ISETP.GT.AND P5, PT, R19, R12, PT ;  /* 0x0000000c1300720c */ /* 0x000fe20003fa4270 */
[----:B------:R-:W-:Y:S01]  /*12490*/  HMMA.16816.F32.BF16 R192, R8, R42, R192 ;  /* 0x0000002a08c0723c */ /* 0x000fe200000418c0 */
[C---:B------:R-:W-:Y:S01]  /*124a0*/  VIADD R11, R0.reuse, 0xffffff51 ;  /* 0xffffff51000b7836 */ /* 0x040fe20000000000 */
[----:B------:R-:W-:Y:S01]  /*124b0*/  FSEL R27, R171, -INF , !P4 ;  /* 0xff800000ab1b7808 */ /* 0x000fe20006000000 */
[C---:B------:R-:W-:Y:S01]  /*124c0*/  VIADD R10, R0.reuse, 0xffffff58 ;  /* 0xffffff58000a7836 */ /* 0x040fe20000000000 */
[----:B------:R-:W-:Y:S01]  /*124d0*/  FSEL R30, R167, -INF , !P1 ;  /* 0xff800000a71e7808 */ /* 0x000fe20004800000 */
[C---:B------:R-:W-:Y:S01]  /*124e0*/  VIADD R9, R0.reuse, 0xffffff59 ;  /* 0xffffff5900097836 */ /* 0x040fe20000000000 */
[C---:B------:R-:W-:Y:S01]  /*124f0*/  ISETP.GT.AND P4, PT, R19.reuse, R11, PT ;  /* 0x0000000b1300720c */ /* 0x040fe20003f84270 */
[----:B------:R-:W-:Y:S01]  /*12500*/  VIADD R8, R0, 0xffffff60 ;  /* 0xffffff6000087836 */ /* 0x000fe20000000000 */
[----:B------:R-:W-:Y:S01]  /*12510*/  HMMA.16816.F32.BF16 R72, R20, R28, R56 ;  /* 0x0000001c1448723c */ /* 0x000fe20000041838 */
[----:B------:R-:W-:Y:S01]  /*12520*/  FSEL R28, R166, -INF , !P3 ;  /* 0xff800000a61c7808 */ /* 0x000fe20005800000 */
[C---:B------:R-:W-:Y:S01]  /*12530*/  VIADD R4, R0.reuse, 0xffffff70 ;  /* 0xffffff7000047836 */ /* 0x040fe20000000000 */
[----:B------:R-:W-:Y:S01]  /*12540*/  ISETP.GT.AND P3, PT, R19, R10, PT ;  /* 0x0000000a1300720c */ /* 0x000fe20003f64270 */
[----:B------:R-:W-:Y:S01]  /*12550*/  VIADD R0, R0, 0xffffff79 ;  /* 0xffffff7900007836 */ /* 0x000fe20000000000 */
[----:B------:R-:W-:-:S02]  /*12560*/  FSEL R32, R162, -INF , !P5 ;  /* 0xff800000a2207808 */ /* 0x000fc40006800000 */
[C---:B------:R-:W-:Y:S02]  /*12570*/  ISETP.GT.AND P1, PT, R19.reuse, R9, PT ;  /* 0x000000091300720c */ /* 0x040fe40003f24270 */
[----:B------:R-:W-:Y:S02]  /*12580*/  ISETP.GT.AND P5, PT, R19, R8, PT ;  /* 0x000000081300720c */ /* 0x000fe40003fa4270 */
[----:B------:R-:W-:Y:S01]  /*12590*/  FSEL R34, R163, -INF , !P4 ;  /* 0xff800000a3227808 */ /* 0x000fe20006000000 */
[----:B------:R-:W-:Y:S01]  /*125a0*/  HMMA.16816.F32.BF16 R52, R20, R54, R192 ;  /* 0x000000361434723c */ /* 0x000fe200000418c0 */
[C---:B------:R-:W-:Y:S02]  /*125b0*/  ISETP.GT.AND P4, PT, R19.reuse, R7, PT ;  /* 0x000000071300720c */ /* 0x040fe40003f84270 */
[----:B------:R-:W-:Y:S02]  /*125c0*/  FSEL R38, R158, -INF , !P3 ;  /* 0xff8000009e267808 */ /* 0x000fe40005800000 */
[----:B------:R-:W-:-:S02]  /*125d0*/  ISETP.GT.AND P3, PT, R19, R6, PT ;  /* 0x000000061300720c */ /* 0x000fc40003f64270 */
[----:B------:R-:W-:Y:S02]  /*125e0*/  FSEL R40, R159, -INF , !P1 ;  /* 0xff8000009f287808 */ /* 0x000fe40004800000 */
[----:B------:R-:W-:Y:S02]  /*125f0*/  FSEL R43, R198, -INF , !P5 ;  /* 0xff800000c62b7808 */ /* 0x000fe40006800000 */
[C---:B------:R-:W-:Y:S02]  /*12600*/  ISETP.GT.AND P1, PT, R19.reuse, R5, PT ;  /* 0x000000051300720c */ /* 0x040fe40003f24270 */
[----:B------:R-:W-:Y:S02]  /*12610*/  ISETP.GT.AND P5, PT, R19, R4, PT ;  /* 0x000000041300720c */ /* 0x000fe40003fa4270 */
[----:B------:R-:W-:Y:S02]  /*12620*/  FSEL R56, R199, -INF , !P4 ;  /* 0xff800000c7387808 */ /* 0x000fe40006000000 */
[----:B------:R-:W-:-:S02]  /*12630*/  ISETP.GT.AND P4, PT, R19, R3, PT ;  /* 0x000000031300720c */ /* 0x000fc40003f84270 */
        /* <DEDUP_REMOVED lines=36> */
[----:B------:R-:W-:Y:S02]  /*12880*/  ISETP.GE.AND P1, PT, R16, R190, PT ;  /* 0x000000be1000720c */ /* 0x000fe40003f26270 */
[----:B------:R-:W-:Y:S02]  /*12890*/  ISETP.GT.AND P5, PT, R183, R15, PT ;  /* 0x0000000fb700720c */ /* 0x000fe40003fa4270 */
[----:B------:R-:W-:Y:S02]  /*128a0*/  FSEL R44, R52, -INF , !P4 ;  /* 0xff800000342c7808 */ /* 0x000fe40006000000 */
[C---:B------:R-:W-:Y:S02]  /*128b0*/  ISETP.GE.AND P4, PT, R16.reuse, R184, PT ;  /* 0x000000b81000720c */ /* 0x040fe40003f86270 */
        /* <DEDUP_REMOVED lines=10> */
[----:B------:R-:W-:Y:S02]  /*12960*/  FSEL R25, R27, -INF , !P5 ;  /* 0xff8000001b197808 */ /* 0x000fe40006800000 */
[C---:B------:R-:W-:Y:S02]  /*12970*/  ISETP.GE.AND P3, PT, R15.reuse, R184, PT ;  /* 0x000000b80f00720c */ /* 0x040fe40003f66270 */
[----:B------:R-:W-:Y:S02]  /*12980*/  ISETP.GE.AND P1, PT, R15, R185, PT ;  /* 0x000000b90f00720c */ /* 0x000fe40003f26270 */
[----:B------:R-:W-:-:S02]  /*12990*/  ISETP.GT.AND P5, PT, R183, R14, PT ;  /* 0x0000000eb700720c */ /* 0x000fc40003fa4270 */
[----:B------:R-:W-:Y:S02]  /*129a0*/  FSEL R15, R67, -INF , !P4 ;  /* 0xff800000430f7808 */ /* 0x000fe40006000000 */
[----:B------:R-:W-:Y:S02]  /*129b0*/  ISETP.GE.AND P4, PT, R14, R189, PT ;  /* 0x000000bd0e00720c */ /* 0x000fe40003f86270 */
[----:B------:R-:W-:Y:S02]  /*129c0*/  FSEL R16, R164, -INF , !P5 ;  /* 0xff800000a4107808 */ /* 0x000fe40006800000 */
[----:B------:R-:W-:Y:S02]  /*129d0*/  FSEL R162, R15, -INF , !P1 ;  /* 0xff8000000fa27808 */ /* 0x000fe40004800000 */
[----:B------:R-:W-:Y:S02]  /*129e0*/  FSEL R140, R19, -INF , !P3 ;  /* 0xff800000138c7808 */ /* 0x000fe40005800000 */
[----:B------:R-:W-:-:S02]  /*129f0*/  ISETP.GT.AND P1, PT, R17, R14, PT ;  /* 0x0000000e1100720c */ /* 0x000fc40003f24270 */
[----:B------:R-:W-:Y:S02]  /*12a00*/  ISETP.GE.AND P3, PT, R14, R190, PT ;  /* 0x000000be0e00720c */ /* 0x000fe40003f66270 */
[----:B------:R-:W-:Y:S02]  /*12a10*/  ISETP.GT.AND P5, PT, R183, R13, PT ;  /* 0x0000000db700720c */ /* 0x000fe40003fa4270 */
[----:B------:R-:W-:Y:S02]  /*12a20*/  FSEL R147, R16, -INF , !P4 ;  /* 0xff80000010937808 */ /* 0x000fe40006000000 */
[----:B------:R-:W-:Y:S02]  /*12a30*/  ISETP.GE.AND P4, PT, R14, R184, PT ;  /* 0x000000b80e00720c */ /* 0x000fe40003f86270 */
[----:B------:R-:W-:Y:S02]  /*12a40*/  FSEL R15, R142, -INF , !P1 ;  /* 0xff8000008e0f7808 */ /* 0x000fe40004800000 */
[----:B------:R-:W-:-:S02]  /*12a50*/  ISETP.GE.AND P1, PT, R14, R185, PT ;  /* 0x000000b90e00720c */ /* 0x000fc40003f26270 */
[----:B------:R-:W-:Y:S02]  /*12a60*/  FSEL R72, R28, -INF , !P3 ;  /* 0xff8000001c487808 */ /* 0x000fe40005800000 */
[----:B------:R-:W-:Y:S02]  /*12a70*/  FSEL R14, R165, -INF , !P5 ;  /* 0xff800000a50e7808 */ /* 0x000fe40006800000 */
[C---:B------:R-:W-:Y:S02]  /*12a80*/  ISETP.GE.AND P3, PT, R13.reuse, R189, PT ;  /* 0x000000bd0d00720c */ /* 0x040fe40003f66270 */
[----:B------:R-:W-:Y:S02]  /*12a90*/  FSEL R146, R20, -INF , !P4 ;  /* 0xff80000014927808 */ /* 0x000fe40006000000 */
[----:B------:R-:W-:Y:S02]  /*12aa0*/  ISETP.GE.AND P5, PT, R13, R190, PT ;  /* 0x000000be0d00720c */ /* 0x000fe40003fa6270 */
[----:B------:R-:W-:-:S02]  /*12ab0*/  ISETP.GT.AND P4, PT, R17, R13, PT ;  /* 0x0000000d1100720c */ /* 0x000fc40003f84270 */
[----:B------:R-:W-:Y:S02]  /*12ac0*/  FSEL R163, R15, -INF , !P1 ;  /* 0xff8000000fa37808 */ /* 0x000fe40004800000 */
[----:B------:R-:W-:Y:S02]  /*12ad0*/  FSEL R141, R14, -INF , !P3 ;  /* 0xff8000000e8d7808 */ /* 0x000fe40005800000 */
[C---:B------:R-:W-:Y:S02]  /*12ae0*/  ISETP.GE.AND P1, PT, R13.reuse, R184, PT ;  /* 0x000000b80d00720c */ /* 0x040fe40003f26270 */
[----:B------:R-:W-:Y:S02]  /*12af0*/  ISETP.GE.AND P3, PT, R13, R185, PT ;  /* 0x000000b90d00720c */ /* 0x000fe40003f66270 */
[----:B------:R-:W-:Y:S02]  /*12b00*/  FSEL R66, R30, -INF , !P5 ;  /* 0xff8000001e427808 */ /* 0x000fe40006800000 */
[----:B------:R-:W-:-:S02]  /*12b10*/  FSEL R13, R143, -INF , !P4 ;  /* 0xff8000008f0d7808 */ /* 0x000fc40006000000 */
[-C--:B------:R-:W-:Y:S02]  /*12b20*/  ISETP.GT.AND P5, PT, R183, R12.reuse, PT ;  /* 0x0000000cb700720c */ /* 0x080fe40003fa4270 */
[----:B------:R-:W-:Y:S02]  /*12b30*/  ISETP.GE.AND P4, PT, R12, R189, PT ;  /* 0x000000bd0c00720c */ /* 0x000fe40003f86270 */
[----:B------:R-:W-:Y:S02]  /*12b40*/  FSEL R14, R160, -INF , !P5 ;  /* 0xff800000a00e7808 */ /* 0x000fe40006800000 */
[----:B------:R-:W-:Y:S02]  /*12b50*/  FSEL R159, R13, -INF , !P3 ;  /* 0xff8000000d9f7808 */ /* 0x000fe40005800000 */
[----:B------:R-:W-:Y:S02]  /*12b60*/  ISETP.GT.AND P3, PT, R17, R12, PT ;  /* 0x0000000c1100720c */ /* 0x000fe40003f64270 */
[----:B------:R-:W-:-:S02]  /*12b70*/  FSEL R73, R21, -INF , !P1 ;  /* 0xff80000015497808 */ /* 0x000fc40004800000 */
        /* <DEDUP_REMOVED lines=89> */
[----:B------:R-:W-:-:S02]  /*13110*/  FSEL R26, R59, -INF , !P5 ;  /* 0xff8000003b1a7808 */ /* 0x000fc40006800000 */
[-C--:B------:R-:W-:Y:S02]  /*13120*/  ISETP.GT.AND P5, PT, R183, R4.reuse, PT ;  /* 0x00000004b700720c */ /* 0x080fe40003fa4270 */
[----:B------:R-:W-:Y:S02]  /*13130*/  FSEL R50, R5, -INF , !P3 ;  /* 0xff80000005327808 */ /* 0x000fe40005800000 */
[----:B------:R-:W-:Y:S02]  /*13140*/  ISETP.GT.AND P3, PT, R17, R4, PT ;  /* 0x000000041100720c */ /* 0x000fe40003f64270 */
[----:B------:R-:W-:Y:S02]  /*13150*/  FSEL R29, R41, -INF , !P1 ;  /* 0xff800000291d7808 */ /* 0x000fe40004800000 */
[----:B------:R-:W-:Y:S02]  /*13160*/  ISETP.GE.AND P4, PT, R4, R189, PT ;  /* 0x000000bd0400720c */ /* 0x000fe40003f86270 */
        /* <DEDUP_REMOVED lines=16> */
[----:B------:R-:W-:Y:S02]  /*13270*/  ISETP.GE.AND P1, PT, R3, R185, PT ;  /* 0x000000b90300720c */ /* 0x000fe40003f26270 */
[----:B------:R-:W-:Y:S02]  /*13280*/  FSEL R3, R47, -INF , !P3 ;  /* 0xff8000002f037808 */ /* 0x000fe40005800000 */
[----:B------:R-:W-:-:S02]  /*13290*/  ISETP.GT.AND P3, PT, R183, R2, PT ;  /* 0x00000002b700720c */ /* 0x000fc40003f64270 */
[----:B------:R-:W-:Y:S02]  /*132a0*/  FSEL R19, R64, -INF , !P5 ;  /* 0xff80000040137808 */ /* 0x000fe40006800000 */
[----:B------:R-:W-:Y:S02]  /*132b0*/  ISETP.GE.AND P5, PT, R2, R189, PT ;  /* 0x000000bd0200720c */ /* 0x000fe40003fa6270 */
[----:B------:R-:W-:Y:S02]  /*132c0*/  FSEL R4, R204, -INF , !P3 ;  /* 0xff800000cc047808 */ /* 0x000fe40005800000 */
[----:B------:R-:W-:Y:S02]  /*132d0*/  FSEL R22, R42, -INF , !P4 ;  /* 0xff8000002a167808 */ /* 0x000fe40006000000 */
[----:B------:R-:W-:Y:S02]  /*132e0*/  ISETP.GE.AND P4, PT, R2, R190, PT ;  /* 0x000000be0200720c */ /* 0x000fe40003f86270 */
[----:B------:R-:W-:-:S02]  /*132f0*/  FSEL R41, R3, -INF , !P1 ;  /* 0xff80000003297808 */ /* 0x000fc40004800000 */
[----:B------:R-:W-:Y:S02]  /*13300*/  ISETP.GE.AND P3, PT, R2, R184, PT ;  /* 0x000000b80200720c */ /* 0x000fe40003f66270 */
[----:B------:R-:W-:Y:S02]  /*13310*/  FSEL R46, R4, -INF , !P5 ;  /* 0xff800000042e7808 */ /* 0x000fe40006800000 */
[----:B------:R-:W-:Y:S02]  /*13320*/  ISETP.GT.AND P1, PT, R17, R2, PT ;  /* 0x000000021100720c */ /* 0x000fe40003f24270 */
[----:B------:R-:W-:Y:S02]  /*13330*/  ISETP.GT.AND P5, PT, R183, R0, PT ;  /* 0x00000000b700720c */ /* 0x000fe40003fa4270 */
[----:B------:R-:W-:Y:S02]  /*13340*/  FSEL R18, R145, -INF , !P4 ;  /* 0xff80000091127808 */ /* 0x000fe40006000000 */
[----:B------:R-:W-:-:S02]  /*13350*/  ISETP.GE.AND P4, PT, R2, R185, PT ;  /* 0x000000b90200720c */ /* 0x000fc40003f86270 */
[----:B------:R-:W-:Y:S02]  /*13360*/  FSEL R20, R44, -INF , !P3 ;  /* 0xff8000002c147808 */ /* 0x000fe40005800000 */
[----:B------:R-:W-:Y:S02]  /*13370*/  FSEL R3, R54, -INF , !P1 ;  /* 0xff80000036037808 */ /* 0x000fe40004800000 */
[----:B------:R-:W-:Y:S02]  /*13380*/  FSEL R2, R205, -INF , !P5 ;  /* 0xff800000cd027808 */ /* 0x000fe40006800000 */
[----:B------:R-:W-:Y:S02]  /*13390*/  ISETP.GE.AND P3, PT, R0, R189, PT ;  /* 0x000000bd0000720c */ /* 0x000fe40003f66270 */
[----:B------:R-:W-:Y:S02]  /*133a0*/  ISETP.GT.AND P1, PT, R17, R0, PT ;  /* 0x000000001100720c */ /* 0x000fe40003f24270 */
        /* <DEDUP_REMOVED lines=8> */
[----:B------:R-:W-:Y:S01]  /*13430*/  FSEL R32, R0, -INF , !P3 ;  /* 0xff80000000207808 */ /* 0x000fe20005800000 */
[----:B------:R-:W-:Y:S06]  /*13440*/  BRA.U !UP0, `(.L_x_2342) ;  /* 0x0000000108e87547 */ /* 0x000fec000b800000 */
        /* <DEDUP_REMOVED lines=56> */
.L_x_2344:
[----:B------:R-:W-:Y:S05]  /*137d0*/  BSYNC.RECONVERGENT B0 ;  /* 0x0000000000007941 */ /* 0x000fea0003800200 */
.L_x_2343:
[----:B------:R-:W0:Y:S02]  /*137e0*/  LDGDEPBAR ;  /* 0x00000000000079af */ /* 0x000e240000000000 */
.L_x_2342:
[----:B-1----:R-:W3:Y:S04]  /*137f0*/  LDL.64 R6, [R1+0x130] ;  /* 0x0001300001067983 */ /* 0x002ee80000100a00 */
[----:B------:R-:W4:Y:S04]  /*13800*/  LDL.64 R12, [R1+0x78] ;  /* 0x00007800010c7983 */ /* 0x000f280000100a00 */
[----:B------:R-:W-:Y:S04]  /*13810*/  STL [R1+0x170], R172 ;  /* 0x000170ac01007387 */ /* 0x000fe80000100800 */
[----:B------:R1:W-:Y:S04]  /*13820*/  STL.64 [R1+0x168], R36 ;  /* 0x0001682401007387 */ /* 0x0003e80000100a00 */
[----:B-1----:R-:W4:Y:S04]  /*13830*/  LDL.64 R36, [R1+0x138] ;  /* 0x0001380001247983 */ /* 0x002f280000100a00 */
[----:B------:R2:W-:Y:S04]  /*13840*/  STL.64 [R1+0x160], R190 ;  /* 0x000160be01007387 */ /* 0x0005e80000100a00 */
[----:B--2---:R-:W2:Y:S04]  /*13850*/  LDL.64 R190, [R1+0x118] ;  /* 0x0001180001be7983 */ /* 0x004ea80000100a00 */
[----:B------:R1:W-:Y:S04]  /*13860*/  STL.64 [R1+0x158], R184 ;  /* 0x000158b801007387 */ /* 0x0003e80000100a00 */
[----:B-1----:R-:W2:Y:S04]  /*13870*/  LDL.64 R184, [R1+0x140] ;  /* 0x0001400001b87983 */ /* 0x002ea80000100a00 */
[----:B-----5:R1:W-:Y:S04]  /*13880*/  STL.64 [R1+0x150], R176 ;  /* 0x000150b001007387 */ /* 0x0203e80000100a00 */
[----:B-1----:R-:W2:Y:S01]  /*13890*/  LDL.64 R176, [R1+0x120] ;  /* 0x0001200001b07983 */ /* 0x002ea20000100a00 */
[----:B------:R-:W-:Y:S01]  /*138a0*/  FMNMX3.FTZ R0, R227, R144, R24, !PT ;  /* 0x00000090e3007276 */ /* 0x000fe20007810018 */
[----:B------:R-:W-:Y:S01]  /*138b0*/  USHF.L.U32 UR4, UR30, 0x1, URZ ;  /* 0x000000011e047899 */ /* 0x000fe200080006ff */
[----:B------:R-:W1:Y:S02]  /*138c0*/  S2R R5, SR_TID.X ;  /* 0x0000000000057919 */ /* 0x000e640000002100 */
        /* <DEDUP_REMOVED lines=17> */
[----:B------:R-:W-:Y:S02]  /*139e0*/  FMNMX3.FTZ R68, R68, R21, R19, !PT ;  /* 0x0000001544447276 */ /* 0x000fe40007810013 */
[----:B------:R-:W-:Y:S01]  /*139f0*/  FMNMX3.FTZ R3, R2, R60, R52, !PT ;  /* 0x0000003c02037276 */ /* 0x000fe20007810034 */
[----:B------:R-:W-:Y:S01]  /*13a00*/  IMAD.U32 R2, RZ, RZ, UR37 ;  /* 0x00000025ff027e24 */ /* 0x000fe2000f8e00ff */
[----:B------:R-:W-:Y:S02]  /*13a10*/  FMNMX3.FTZ R68, R68, R18, R16, !PT ;  /* 0x0000001244447276 */ /* 0x000fe40007810010 */
[----:B-1----:R-:W-:Y:S02]  /*13a20*/  SHF.R.U32.HI R5, RZ, 0x5, R5 ;  /* 0x00000005ff057819 */ /* 0x002fe40000011605 */
[----:B------:R-:W-:Y:S01]  /*13a30*/  FMNMX3.FTZ R3, R3, R33, R35, !PT ;  /* 0x0000002103037276 */ /* 0x000fe20007810023 */
[----:B------:R-:W1:Y:S03]  /*13a40*/  SHFL.BFLY PT, R9, R68, 0x2, 0x1f ;  /* 0x0c401f0044097f89 */ /* 0x000e6600000e0000 */
[----:B------:R-:W-:-:S02]  /*13a50*/  FMNMX3.FTZ R8, R3, R30, R29, !PT ;  /* 0x0000001e03087276 */ /* 0x000fc4000781001d */
[----:B------:R-:W-:Y:S02]  /*13a60*/  FMNMX.FTZ R0, R0, R4, !PT ;  /* 0x0000000400007209 */ /* 0x000fe40007810000 */
[----:B------:R-:W-:-:S03]  /*13a70*/  FMNMX3.FTZ R8, R8, R27, R22, !PT ;  /* 0x0000001b08087276 */ /* 0x000fc60007810016 */
[----:B------:R-:W1:Y:S01]  /*13a80*/  SHFL.BFLY PT, R71, R0, 0x1, 0x1f ;  /* 0x0c201f0000477f89 */ /* 0x000e6200000e0000 */
[----:B------:R-:W-:-:S05]  /*13a90*/  FMNMX3.FTZ R8, R8, R20, R17, !PT ;  /* 0x0000001408087276 */ /* 0x000fca0007810011 */
[----:B------:R-:W1:Y:S02]  /*13aa0*/  SHFL.BFLY PT, R15, R8, 0x2, 0x1f ;  /* 0x0c401f00080f7f89 */ /* 0x000e6400000e0000 */
[----:B-1----:R-:W-:-:S05]  /*13ab0*/  FMNMX.FTZ R68, R68, R9, !PT ;  /* 0x0000000944447209 */ /* 0x002fca0007810000 */
[----:B------:R-:W1:Y:S01]  /*13ac0*/  SHFL.BFLY PT, R14, R68, 0x1, 0x1f ;  /* 0x0c201f00440e7f89 */ /* 0x000e6200000e0000 */
[----:B------:R-:W-:-:S04]  /*13ad0*/  FMNMX.FTZ R71, R0, R71, !PT ;  /* 0x0000004700477209 */ /* 0x000fc80007810000 */
[----:B------:R-:W-:Y:S02]  /*13ae0*/  FSETP.NEU.FTZ.AND P4, PT, R71, -INF , PT ;  /* 0xff8000004700780b */ /* 0x000fe40003f9d000 */
[----:B------:R-:W-:-:S05]  /*13af0*/  FMNMX.FTZ R8, R8, R15, !PT ;  /* 0x0000000f08087209 */ /* 0x000fca0007810000 */
[----:B------:R-:W1:Y:S02]  /*13b00*/  SHFL.BFLY PT, R70, R8, 0x1, 0x1f ;  /* 0x0c201f0008467f89 */ /* 0x000e6400000e0000 */
[----:B-1----:R-:W-:-:S04]  /*13b10*/  FMNMX.FTZ R68, R68, R14, !PT ;  /* 0x0000000e44447209 */ /* 0x002fc80007810000 */
[----:B------:R-:W-:Y:S02]  /*13b20*/  FSETP.NEU.FTZ.AND P5, PT, R68, -INF , PT ;  /* 0xff8000004400780b */ /* 0x000fe40003fbd000 */
[----:B------:R-:W-:Y:S01]  /*13b30*/  FMNMX.FTZ R70, R8, R70, !PT ;  /* 0x0000004608467209 */ /* 0x000fe20007810000 */
[----:B---3--:R-:W-:Y:S01]  /*13b40*/  IMAD.U32 R6, RZ, RZ, UR20 ;  /* 0x00000014ff067e24 */ /* 0x008fe2000f8e00ff */
[----:B------:R-:W-:-:S03]  /*13b50*/  LOP3.LUT R2, R2, UR4, R7, 0x96, !PT ;  /* 0x0000000402027c12 */ /* 0x000fc6000f8e9607 */
[----:B------:R-:W-:Y:S02]  /*13b60*/  IMAD R6, R6, 0x8, R5 ;  /* 0x0000000806067824 */ /* 0x000fe400078e0205 */
[----:B------:R-:W-:-:S04]  /*13b70*/  IMAD.WIDE.U32 R2, R2, -0x326172a9, RZ ;  /* 0xcd9e8d5702027825 */ /* 0x000fc800078e00ff */
[----:B------:R-:W-:-:S03]  /*13b80*/  IMAD.WIDE.U32 R6, R6, -0x326172a9, RZ ;  /* 0xcd9e8d5706067825 */ /* 0x000fc600078e00ff */
[--C-:B------:R-:W-:Y:S02]  /*13b90*/  LOP3.LUT R10, R6, UR34, R3.reuse, 0x96, !PT ;  /* 0x00000022060a7c12 */ /* 0x100fe4000f8e9603 */
[----:B----4-:R-:W-:-:S03]  /*13ba0*/  LOP3.LUT R3, R12, UR34, R3, 0x96, !PT ;  /* 0x000000220c037c12 */ /* 0x010fc6000f8e9603 */
[----:B------:R-:W-:-:S05]  /*13bb0*/  IMAD.WIDE.U32 R10, R10, -0x2daee0ad, RZ ;  /* 0xd2511f530a0a7825 */ /* 0x000fca00078e00ff */
[----:B------:R-:W-:-:S05]  /*13bc0*/  LOP3.LUT R9, R36, UR32, R11, 0x96, !PT ;  /* 0x0000002024097c12 */ /* 0x000fca000f8e960b */
[----:B------:R-:W-:Y:S01]  /*13bd0*/  IMAD.WIDE.U32 R54, R9, -0x326172a9, RZ ;  /* 0xcd9e8d5709367825 */ /* 0x000fe200078e00ff */
[----:B--2---:R-:W-:-:S04]  /*13be0*/  LOP3.LUT R6, R2, UR33, R191, 0x96, !PT ;  /* 0x0000002102067c12 */ /* 0x004fc8000f8e96bf */
[----:B------:R-:W-:Y:S01]  /*13bf0*/  LOP3.LUT R0, R190, UR17, R55, 0x96, !PT ;  /* 0x00000011be007c12 */ /* 0x000fe2000f8e9637 */
[----:B------:R-:W-:-:S05]  /*13c00*/  IMAD.WIDE.U32 R6, R6, -0x2daee0ad, RZ ;  /* 0xd2511f5306067825 */ /* 0x000fca00078e00ff */
[----:B------:R-:W-:-:S05]  /*13c10*/  LOP3.LUT R12, R10, UR31, R7, 0x96, !PT ;  /* 0x0000001f0a0c7c12 */ /* 0x000fca000f8e9607 */
[----:B------:R-:W-:-:S05]  /*13c20*/  IMAD.WIDE.U32 R12, R12, -0x326172a9, RZ ;  /* 0xcd9e8d570c0c7825 */ /* 0x000fca00078e00ff */
[----:B------:R-:W-:-:S05]  /*13c30*/  LOP3.LUT R7, R54, UR16, R13, 0x96, !PT ;  /* 0x0000001036077c12 */ /* 0x000fca000f8e960d */
[----:B------:R-:W-:Y:S01]  /*13c40*/  IMAD.WIDE.U32 R160, R7, -0x2daee0ad, RZ ;  /* 0xd2511f5307a07825 */ /* 0x000fe200078e00ff */
[----:B------:R-:W-:-:S03]  /*13c50*/  LOP3.LUT R4, R2, UR33, R177, 0x96, !PT ;  /* 0x0000002102047c12 */ /* 0x000fc6000f8e96b1 */
[----:B------:R-:W-:-:S04]  /*13c60*/  IMAD.WIDE.U32 R2, R3, -0x2daee0ad, RZ ;  /* 0xd2511f5303027825 */ /* 0x000fc800078e00ff */
[----:B------:R-:W-:Y:S01]  /*13c70*/  IMAD.WIDE.U32 R4, R4, -0x2daee0ad, RZ ;  /* 0xd2511f5304047825 */ /* 0x000fe200078e00ff */
[----:B------:R-:W-:-:S04]  /*13c80*/  LOP3.LUT R3, R184, UR32, R3, 0x96, !PT ;  /* 0x00000020b8037c12 */ /* 0x000fc8000f8e9603 */
[----:B------:R-:W-:Y:S01]  /*13c90*/  LOP3.LUT R10, R2, UR31, R5, 0x96, !PT ;  /* 0x0000001f020a7c12 */ /* 0x000fe2000f8e9605 */
[----:B------:R-:W-:-:S04]  /*13ca0*/  IMAD.WIDE.U32 R58, R3, -0x326172a9, RZ ;  /* 0xcd9e8d57033a7825 */ /* 0x000fc800078e00ff */
[----:B------:R-:W-:Y:S01]  /*13cb0*/  FMUL.FTZ R2, R71, UR35 ;  /* 0x0000002347027c20 */ /* 0x000fe20008410000 */
[----:B------:R-:W-:Y:S01]  /*13cc0*/  IMAD.WIDE.U32 R10, R10, -0x326172a9, RZ ;  /* 0xcd9e8d570a0a7825 */ /* 0x000fe200078e00ff */
[----:B------:R-:W-:-:S03]  /*13cd0*/  LOP3.LUT R5, R176, UR17, R59, 0x96, !PT ;  /* 0x00000011b0057c12 */ /* 0x000fc6000f8e963b */
[----:B------:R-:W-:Y:S02]  /*13ce0*/  FSEL R2, R2, RZ, P4 ;  /* 0x000000ff02027208 */ /* 0x000fe40002000000 */
[----:B------:R-:W-:Y:S01]  /*13cf0*/  LOP3.LUT R3, R58, UR16, R11, 0x96, !PT ;  /* 0x000000103a037c12 */ /* 0x000fe2000f8e960b */
[----:B------:R-:W-:-:S04]  /*13d00*/  IMAD.WIDE.U32 R58, R0, -0x2daee0ad, RZ ;  /* 0xd2511f53003a7825 */ /* 0x000fc800078e00ff */
[--C-:B------:R-:W-:Y:S01]  /*13d10*/  FFMA.FTZ R0, R144, UR35, -R2.reuse ;  /* 0x0000002390007c23 */ /* 0x100fe20008010802 */
[----:B------:R-:W-:Y:S01]  /*13d20*/  FFMA.FTZ R63, R63, UR35, -R2 ;  /* 0x000000233f3f7c23 */ /* 0x000fe20008010802 */
[----:B------:R-:W-:Y:S01]  /*13d30*/  IMAD.WIDE.U32 R168, R3, -0x2daee0ad, RZ ;  /* 0xd2511f5303a87825 */ /* 0x000fe200078e00ff */
[----:B------:R-:W-:Y:S01]  /*13d40*/  LOP3.LUT R3, R58, UR24, R161, 0x96, !PT ;  /* 0x000000183a037c12 */ /* 0x000fe2000f8e96a1 */
[----:B------:R1:W-:Y:S01]  /*13d50*/  MUFU.EX2 R171, R0 ;  /* 0x0000000000ab7308 */ /* 0x0003e20000000800 */
[----:B------:R-:W-:Y:S01]  /*13d60*/  FSEL R58, R68, RZ, P5 ;  /* 0x000000ff443a7208 */ /* 0x000fe20002800000 */
[----:B------:R-:W-:Y:S01]  /*13d70*/  IMAD.WIDE.U32 R54, R5, -0x2daee0ad, RZ ;  /* 0xd2511f5305367825 */ /* 0x000fe200078e00ff */
[----:B------:R-:W-:-:S03]  /*13d80*/  LOP3.LUT R5, R6, UR26, R59, 0x96, !PT ;  /* 0x0000001a06057c12 */ /* 0x000fc6000f8e963b */
[----:B------:R-:W-:Y:S01]  /*13d90*/  IMAD.WIDE.U32 R164, R3, -0x326172a9, RZ ;  /* 0xcd9e8d5703a47825 */ /* 0x000fe200078e00ff */
[----:B------:R-:W-:-:S03]  /*13da0*/  LOP3.LUT R6, R4, UR26, R55, 0x96, !PT ;  /* 0x0000001a04067c12 */ /* 0x000fc6000f8e9637 */
[----:B------:R-:W-:Y:S01]  /*13db0*/  FFMA.FTZ R3, R24, UR35, -R2 ;  /* 0x0000002318037c23 */ /* 0x000fe20008010802 */
[----:B------:R-:W-:Y:S01]  /*13dc0*/  LOP3.LUT R9, R54, UR24, R169, 0x96, !PT ;  /* 0x0000001836097c12 */ /* 0x000fe2000f8e96a9 */
[----:B------:R-:W-:Y:S02]  /*13dd0*/  IMAD.WIDE.U32 R4, R5, -0x326172a9, RZ ;  /* 0xcd9e8d5705047825 */ /* 0x000fe400078e00ff */
[----:B------:R2:W3:Y:S02]  /*13de0*/  MUFU.EX2 R179, R3 ;  /* 0x0000000300b37308 */ /* 0x0004e40000000800 */
[----:B------:R-:W-:Y:S01]  /*13df0*/  IMAD.WIDE.U32 R6, R6, -0x326172a9, RZ ;  /* 0xcd9e8d5706067825 */ /* 0x000fe200078e00ff */
[----:B------:R-:W-:-:S03]  /*13e00*/  LOP3.LUT R14, R4, UR13, R165, 0x96, !PT ;  /* 0x0000000d040e7c12 */ /* 0x000fc6000f8e96a5 */
[----:B-1----:R-:W-:Y:S01]  /*13e10*/  FMUL.FTZ R0, R68, UR35 ;  /* 0x0000002344007c20 */ /* 0x002fe20008410000 */
[----:B------:R-:W-:Y:S01]  /*13e20*/  IMAD.WIDE.U32 R210, R9, -0x326172a9, RZ ;  /* 0xcd9e8d5709d27825 */ /* 0x000fe200078e00ff */
[----:B------:R-:W-:Y:S02]  /*13e30*/  LOP3.LUT R4, R14, 0xff, RZ, 0xc0, !PT ;  /* 0x000000ff0e047812 */ /* 0x000fe400078ec0ff */
[----:B------:R-:W-:Y:S02]  /*13e40*/  LOP3.LUT R12, R12, UR15, R5, 0x96, !PT ;  /* 0x0000000f0c0c7c12 */ /* 0x000fe4000f8e9605 */
[----:B------:R-:W-:Y:S01]  /*13e50*/  LOP3.LUT R15, R6, UR13, R211, 0x96, !PT ;  /* 0x0000000d060f7c12 */ /* 0x000fe2000f8e96d3 */
[----:B------:R-:W-:Y:S01]  /*13e60*/  IMAD.MOV.U32 R6, RZ, RZ, R164 ;  /* 0x000000ffff067224 */ /* 0x000fe200078e00a4 */
[----:B------:R-:W-:Y:S01]  /*13e70*/  FSEL R0, R0, RZ, P5 ;  /* 0x000000ff00007208 */ /* 0x000fe20002800000 */
[----:B------:R-:W-:Y:S01]  /*13e80*/  IMAD.WIDE.U32 R12, R12, -0x2daee0ad, RZ ;  /* 0xd2511f530c0c7825 */ /* 0x000fe200078e00ff */
[----:B------:R-:W-:-:S02]  /*13e90*/  ISETP.LE.U32.AND P1, PT, R4, UR12, PT ;  /* 0x0000000c04007c0c */ /* 0x000fc4000bf23070 */
[----:B--2---:R-:W-:Y:S01]  /*13ea0*/  LOP3.LUT R3, R14, 0xffff, RZ, 0xc0, !PT ;  /* 0x0000ffff0e037812 */ /* 0x004fe200078ec0ff */
[--C-:B------:R-:W-:Y:S01]  /*13eb0*/  FFMA.FTZ R5, R48, UR35, -R0.reuse ;  /* 0x0000002330057c23 */ /* 0x100fe20008010800 */
[----:B------:R-:W-:Y:S01]  /*13ec0*/  LOP3.LUT R6, R6, 0xff, RZ, 0xc0, !PT ;  /* 0x000000ff06067812 */ /* 0x000fe200078ec0ff */
[--C-:B------:R-:W-:Y:S01]  /*13ed0*/  FFMA.FTZ R4, R25, UR35, -R0.reuse ;  /* 0x0000002319047c23 */ /* 0x100fe20008010800 */
[----:B------:R-:W-:Y:S01]  /*13ee0*/  SHF.R.U32.HI R3, RZ, 0x8, R3 ;  /* 0x00000008ff037819 */ /* 0x000fe20000011603 */
[----:B------:R1:W-:Y:S01]  /*13ef0*/  MUFU.EX2 R170, R5 ;  /* 0x0000000500aa7308 */ /* 0x0003e20000000800 */
[----:B------:R-:W-:Y:S01]  /*13f00*/  ISETP.LE.U32.AND P3, PT, R6, UR12, PT ;  /* 0x0000000c06007c0c */ /* 0x000fe2000bf63070 */
[--C-:B------:R-:W-:Y:S01]  /*13f10*/  FFMA.FTZ R8, R53, UR35, -R0.reuse ;  /* 0x0000002335087c23 */ /* 0x100fe20008010800 */
[----:B------:R-:W-:Y:S01]  /*13f20*/  LOP3.LUT R3, R3, 0xffff, RZ, 0xc0, !PT ;  /* 0x0000ffff03037812 */ /* 0x000fe200078ec0ff */
[--C-:B------:R-:W-:Y:S01]  /*13f30*/  FFMA.FTZ R9, R49, UR35, -R0.reuse ;  /* 0x0000002331097c23 */ /* 0x100fe20008010800 */
[----:B---3--:R-:W-:Y:S01]  /*13f40*/  F2FP.BF16.F32.PACK_AB R6, R179, R171 ;  /* 0x000000abb306723e */ /* 0x008fe200000010ff */
[--C-:B------:R-:W-:Y:S01]  /*13f50*/  FFMA.FTZ R151, R31, UR35, -R0.reuse ;  /* 0x000000231f977c23 */ /* 0x100fe20008010800 */
[----:B------:R-:W-:Y:S01]  /*13f60*/  ISETP.LE.U32.AND P0, PT, R3, UR12, PT ;  /* 0x0000000c03007c0c */ /* 0x000fe2000bf03070 */
[----:B------:R2:W3:Y:S01]  /*13f70*/  MUFU.EX2 R174, R4 ;  /* 0x0000000400ae7308 */ /* 0x0004e20000000800 */
[----:B------:R-:W-:Y:S01]  /*13f80*/  PRMT R3, R14, 0x7632, R3 ;  /* 0x000076320e037816 */ /* 0x000fe20000000003 */
[----:B------:R-:W-:Y:S01]  /*13f90*/  FFMA.FTZ R157, R28, UR35, -R0 ;  /* 0x000000231c9d7c23 */ /* 0x000fe20008010800 */
[----:B------:R-:W-:Y:S01]  /*13fa0*/  PRMT R34, R6, 0x7610, R34 ;  /* 0x0000761006227816 */ /* 0x000fe20000000022 */
[--C-:B------:R-:W-:Y:S01]  /*13fb0*/  FFMA.FTZ R161, R26, UR35, -R0.reuse ;  /* 0x000000231aa17c23 */ /* 0x100fe20008010800 */
[----:B------:R-:W-:Y:S01]  /*13fc0*/  LOP3.LUT R3, R3, 0xff, RZ, 0xc0, !PT ;  /* 0x000000ff03037812 */ /* 0x000fe200078ec0ff */
[----:B------:R-:W-:Y:S01]  /*13fd0*/  FFMA.FTZ R165, R21, UR35, -R0 ;  /* 0x0000002315a57c23 */ /* 0x000fe20008010800 */
[----:B------:R-:W-:Y:S01]  /*13fe0*/  PRMT R24, R6, 0x7632, R24 ;  /* 0x0000763206187816 */ /* 0x000fe20000000018 */
[----:B------:R-:W-:Y:S01]  /*13ff0*/  @!P1 HFMA2.BF16_V2 R23, -RZ.H0_H0, RZ.H0_H0, -R34.H0_H0 ;  /* 0x200000ffff179231 */ /* 0x000fe20000340922 */
[----:B-1----:R-:W-:Y:S01]  /*14000*/  FMNMX3.FTZ R5, R225, R166, R162, !PT ;  /* 0x000000a6e1057276 */ /* 0x002fe200078100a2 */
[----:B------:R-:W-:Y:S01]  /*14010*/  FFMA.FTZ R6, R66, UR35, -R0 ;  /* 0x0000002342067c23 */ /* 0x000fe20008010800 */
[----:B------:R-:W-:Y:S01]  /*14020*/  ISETP.LE.U32.AND P5, PT, R3, UR12, PT ;  /* 0x0000000c03007c0c */ /* 0x000fe2000bfa3070 */
[----:B------:R-:W-:Y:S01]  /*14030*/  @!P0 HFMA2.BF16_V2 R144, -RZ.H0_H0, RZ.H0_H0, -R24.H0_H0 ;  /* 0x200000ffff908231 */ /* 0x000fe20000340918 */
[----:B------:R-:W-:Y:S01]  /*14040*/  PRMT R172, R34, 0x5410, R24 ;  /* 0x0000541022ac7816 */ /* 0x000fe20000000018 */
[--C-:B------:R-:W-:Y:S01]  /*14050*/  FFMA.FTZ R167, R19, UR35, -R0.reuse ;  /* 0x0000002313a77c23 */ /* 0x100fe20008010800 */
[----:B------:R-:W-:Y:S01]  /*14060*/  @!P1 PRMT R34, R23, 0x5410, RZ ;  /* 0x0000541017229816 */ /* 0x000fe200000000ff */
[----:B------:R-:W-:Y:S01]  /*14070*/  FFMA.FTZ R186, R18, UR35, -R0 ;  /* 0x0000002312ba7c23 */ /* 0x000fe20008010800 */
[----:B--2---:R-:W-:Y:S01]  /*14080*/  FMNMX3.FTZ R4, R5, R163, R159, !PT ;  /* 0x000000a305047276 */ /* 0x004fe2000781009f */
[----:B------:R-:W-:Y:S01]  /*14090*/  IMAD.MOV.U32 R5, RZ, RZ, R210 ;  /* 0x000000ffff057224 */ /* 0x000fe200078e00d2 */
[----:B------:R-:W-:Y:S01]  /*140a0*/  @!P0 PRMT R24, R144, 0x5410, RZ ;  /* 0x0000541090188816 */ /* 0x000fe200000000ff */
[----:B------:R-:W-:Y:S01]  /*140b0*/  FFMA.FTZ R144, R38, UR35, -R0 ;  /* 0x0000002326907c23 */ /* 0x000fe20008010800 */
[----:B------:R-:W-:Y:S01]  /*140c0*/  FMNMX3.FTZ R4, R4, R158, R154, !PT ;  /* 0x0000009e04047276 */ /* 0x000fe2000781009a */
[--C-:B------:R-:W-:Y:S01]  /*140d0*/  FFMA.FTZ R187, R16, UR35, -R0.reuse ;  /* 0x0000002310bb7c23 */ /* 0x100fe20008010800 */
[----:B------:R-:W-:Y:S01]  /*140e0*/  LOP3.LUT R3, R5, 0xff, RZ, 0xc0, !PT ;  /* 0x000000ff05037812 */ /* 0x000fe200078ec0ff */
[----:B------:R-:W-:Y:S01]  /*140f0*/  FFMA.FTZ R5, R72, UR35, -R0 ;  /* 0x0000002348057c23 */ /* 0x000fe20008010800 */
[----:B------:R-:W-:Y:S01]  /*14100*/  FMNMX3.FTZ R69, R4, R152, R149, !PT ;  /* 0x0000009804457276 */ /* 0x000fe20007810095 */
[----:B------:R-:W-:Y:S01]  /*14110*/  MUFU.EX2 R175, R6 ;  /* 0x0000000600af7308 */ /* 0x000fe20000000800 */
[----:B------:R-:W-:-:S02]  /*14120*/  ISETP.LE.U32.AND P1, PT, R3, UR12, PT ;  /* 0x0000000c03007c0c */ /* 0x000fc4000bf23070 */
[----:B---3--:R-:W-:Y:S02]  /*14130*/  F2FP.BF16.F32.PACK_AB R3, R174, R170 ;  /* 0x000000aaae03723e */ /* 0x008fe400000010ff */
[----:B------:R-:W-:Y:S01]  /*14140*/  LOP3.LUT R64, R10, UR15, R7, 0x96, !PT ;  /* 0x0000000f0a407c12 */ /* 0x000fe2000f8e9607 */
[--C-:B------:R-:W-:Y:S01]  /*14150*/  FFMA.FTZ R7, R61, UR35, -R0.reuse ;  /* 0x000000233d077c23 */ /* 0x100fe20008010800 */
[C---:B------:R-:W-:Y:S01]  /*14160*/  PRMT R25, R3.reuse, 0x7610, R25 ;  /* 0x0000761003197816 */ /* 0x040fe20000000019 */
[----:B------:R-:W-:Y:S01]  /*14170*/  FFMA.FTZ R10, R40, UR35, -R0 ;  /* 0x00000023280a7c23 */ /* 0x000fe20008010800 */
[----:B------:R-:W-:Y:S01]  /*14180*/  PRMT R23, R3, 0x7632, R23 ;  /* 0x0000763203177816 */ /* 0x000fe20000000017 */
[----:B------:R1:W-:Y:S01]  /*14190*/  MUFU.EX2 R169, R5 ;  /* 0x0000000500a97308 */ /* 0x0003e20000000800 */
[----:B------:R-:W-:Y:S01]  /*141a0*/  SHF.R.U32.HI R3, RZ, 0x18, R14 ;  /* 0x00000018ff037819 */ /* 0x000fe2000001160e */
[----:B------:R-:W-:Y:S01]  /*141b0*/  @!P5 HFMA2.BF16_V2 R145, -RZ.H0_H0, RZ.H0_H0, -R25.H0_H0 ;  /* 0x200000ffff91d231 */ /* 0x000fe20000340919 */
[----:B------:R-:W-:-:S02]  /*141c0*/  PRMT R178, R25, 0x5410, R23 ;  /* 0x0000541019b27816 */ /* 0x000fc40000000017 */
[----:B------:R-:W-:Y:S01]  /*141d0*/  ISETP.LE.U32.AND P0, PT, R3, UR12, PT ;  /* 0x0000000c03007c0c */ /* 0x000fe2000bf03070 */
[C---:B------:R-:W-:Y:S01]  /*141e0*/  FMUL.FTZ R3, R70.reuse, UR35 ;  /* 0x0000002346037c20 */ /* 0x040fe20008410000 */
[----:B------:R-:W-:Y:S01]  /*141f0*/  @!P5 PRMT R25, R145, 0x5410, RZ ;  /* 0x000054109119d816 */ /* 0x000fe200000000ff */
[----:B------:R-:W-:Y:S01]  /*14200*/  MUFU.EX2 R216, R8 ;  /* 0x0000000800d87308 */ /* 0x000fe20000000800 */
[----:B------:R-:W-:Y:S02]  /*14210*/  FSETP.NEU.FTZ.AND P5, PT, R70, -INF , PT ;  /* 0xff8000004600780b */ /* 0x000fe40003fbd000 */
[----:B------:R-:W-:Y:S02]  /*14220*/  FMNMX3.FTZ R69, R69, R74, R62, !PT ;  /* 0x0000004a45457276 */ /* 0x000fe4000781003e */
[----:B------:R-:W-:Y:S01]  /*14230*/  FSEL R0, R3, RZ, P5 ;  /* 0x000000ff03007208 */ /* 0x000fe20002800000 */
[----:B------:R-:W-:Y:S01]  /*14240*/  FFMA.FTZ R3, R147, UR35, -R2 ;  /* 0x0000002393037c23 */ /* 0x000fe20008010802 */
[----:B------:R-:W-:-:S02]  /*14250*/  FMNMX3.FTZ R69, R69, R56, R50, !PT ;  /* 0x0000003845457276 */ /* 0x000fc40007810032 */
[----:B-1----:R-:W-:Y:S01]  /*14260*/  FSEL R5, R70, RZ, P5 ;  /* 0x000000ff46057208 */ /* 0x002fe20002800000 */
[----:B------:R1:W-:Y:S01]  /*14270*/  MUFU.EX2 R173, R3 ;  /* 0x0000000300ad7308 */ /* 0x0003e20000000800 */
[----:B------:R-:W-:Y:S01]  /*14280*/  FMNMX3.FTZ R69, R69, R43, R41, !PT ;  /* 0x0000002b45457276 */ /* 0x000fe20007810029 */
[----:B------:R-:W-:Y:S02]  /*14290*/  @!P0 HFMA2.BF16_V2 R21, -RZ.H0_H0, RZ.H0_H0, -R23.H0_H0 ;  /* 0x200000ffff158231 */ /* 0x000fe40000340917 */
[--C-:B------:R-:W-:Y:S01]  /*142a0*/  FFMA.FTZ R61, R65, UR35, -R0.reuse ;  /* 0x00000023413d7c23 */ /* 0x100fe20008010800 */
[----:B------:R-:W-:Y:S01]  /*142b0*/  FFMA.FTZ R11, R148, UR35, -R0 ;  /* 0x00000023940b7c23 */ /* 0x000fe20008010800 */
[----:B------:R-:W-:Y:S01]  /*142c0*/  FMNMX3.FTZ R69, R69, R39, R32, !PT ;  /* 0x0000002745457276 */ /* 0x000fe20007810020 */
[--C-:B------:R-:W-:Y:S01]  /*142d0*/  FFMA.FTZ R16, R140, UR35, -R0.reuse ;  /* 0x000000238c107c23 */ /* 0x100fe20008010800 */
[--C-:B------:R-:W-:Y:S01]  /*142e0*/  FFMA.FTZ R53, R146, UR35, -R0.reuse ;  /* 0x0000002392357c23 */ /* 0x100fe20008010800 */
[--C-:B------:R-:W-:Y:S01]  /*142f0*/  FFMA.FTZ R55, R73, UR35, -R0.reuse ;  /* 0x0000002349377c23 */ /* 0x100fe20008010800 */
[--C-:B------:R-:W-:Y:S01]  /*14300*/  FFMA.FTZ R59, R67, UR35, -R0.reuse ;  /* 0x00000023433b7c23 */ /* 0x100fe20008010800 */
[----:B------:R-:W2:Y:S01]  /*14310*/  SHFL.BFLY PT, R4, R69, 0x2, 0x1f ;  /* 0x0c401f0045047f89 */ /* 0x000ea200000e0000 */
[--C-:B------:R-:W-:Y:S01]  /*14320*/  FFMA.FTZ R65, R60, UR35, -R0.reuse ;  /* 0x000000233c417c23 */ /* 0x100fe20008010800 */
[--C-:B------:R-:W-:Y:S01]  /*14330*/  FFMA.FTZ R66, R52, UR35, -R0.reuse ;  /* 0x0000002334427c23 */ /* 0x100fe20008010800 */
[--C-:B------:R-:W-:Y:S01]  /*14340*/  FFMA.FTZ R194, R33, UR35, -R0.reuse ;  /* 0x0000002321c27c23 */ /* 0x100fe20008010800 */
[--C-:B------:R-:W-:Y:S01]  /*14350*/  FFMA.FTZ R209, R35, UR35, -R0.reuse ;  /* 0x0000002323d17c23 */ /* 0x100fe20008010800 */
[--C-:B------:R-:W-:Y:S01]  /*14360*/  FFMA.FTZ R219, R30, UR35, -R0.reuse ;  /* 0x000000231edb7c23 */ /* 0x100fe20008010800 */
[----:B------:R-:W-:Y:S01]  /*14370*/  FFMA.FTZ R233, R29, UR35, -R0 ;  /* 0x000000231de97c23 */ /* 0x000fe20008010800 */
[----:B-1----:R-:W-:Y:S01]  /*14380*/  FFMA.FTZ R3, R141, UR35, -R2 ;  /* 0x000000238d037c23 */ /* 0x002fe20008010802 */
[--C-:B------:R-:W-:Y:S01]  /*14390*/  FFMA.FTZ R213, R27, UR35, -R0.reuse ;  /* 0x000000231bd57c23 */ /* 0x100fe20008010800 */
[--C-:B------:R-:W-:Y:S01]  /*143a0*/  FFMA.FTZ R214, R22, UR35, -R0.reuse ;  /* 0x0000002316d67c23 */ /* 0x100fe20008010800 */
[--C-:B------:R-:W-:Y:S01]  /*143b0*/  FFMA.FTZ R215, R20, UR35, -R0.reuse ;  /* 0x0000002314d77c23 */ /* 0x100fe20008010800 */
[----:B------:R-:W1:Y:S01]  /*143c0*/  MUFU.EX2 R217, R3 ;  /* 0x0000000300d97308 */ /* 0x000e620000000800 */
[----:B------:R-:W-:Y:S01]  /*143d0*/  FFMA.FTZ R218, R17, UR35, -R0 ;  /* 0x0000002311da7c23 */ /* 0x000fe20008010800 */
[----:B------:R-:W-:Y:S01]  /*143e0*/  PRMT R0, R164, 0x7771, RZ ;  /* 0x00007771a4007816 */ /* 0x000fe200000000ff */
[--C-:B------:R-:W-:Y:S01]  /*143f0*/  FFMA.FTZ R60, R150, UR35, -R2.reuse ;  /* 0x00000023963c7c23 */ /* 0x100fe20008010802 */
[----:B------:R-:W-:Y:S01]  /*14400*/  @!P0 PRMT R23, R21, 0x5410, RZ ;  /* 0x0000541015178816 */ /* 0x000fe200000000ff */
[--C-:B------:R-:W-:Y:S01]  /*14410*/  FFMA.FTZ R73, R57, UR35, -R2.reuse ;  /* 0x0000002339497c23 */ /* 0x100fe20008010802 */
[----:B------:R-:W-:Y:S01]  /*14420*/  ISETP.GT.U32.AND P0, PT, R0, UR12, PT ;  /* 0x0000000c00007c0c */ /* 0x000fe2000bf04070 */
[--C-:B------:R-:W-:Y:S01]  /*14430*/  FFMA.FTZ R0, R143, UR35, -R2.reuse ;  /* 0x000000238f007c23 */ /* 0x100fe20008010802 */
[----:B------:R-:W-:Y:S01]  /*14440*/  LOP3.LUT R33, R160, UR22, R13, 0x96, !PT ;  /* 0x00000016a0217c12 */ /* 0x000fe2000f8e960d */
[----:B------:R-:W-:Y:S01]  /*14450*/  MUFU.EX2 R150, R10 ;  /* 0x0000000a00967308 */ /* 0x000fe20000000800 */
[--C-:B------:R-:W-:Y:S01]  /*14460*/  FFMA.FTZ R141, R46, UR35, -R2.reuse ;  /* 0x000000232e8d7c23 */ /* 0x100fe20008010802 */
[----:B------:R-:W-:Y:S01]  /*14470*/  FFMA.FTZ R140, R42, UR35, -R2 ;  /* 0x000000232a8c7c23 */ /* 0x000fe20008010802 */
[----:B--2---:R-:W-:-:S02]  /*14480*/  FMNMX.FTZ R69, R69, R4, !PT ;  /* 0x0000000445457209 */ /* 0x004fc40007810000 */
[----:B------:R-:W-:Y:S02]  /*14490*/  PRMT R4, R164, 0x7772, RZ ;  /* 0x00007772a4047816 */ /* 0x000fe400000000ff */
[----:B-1----:R-:W-:Y:S01]  /*144a0*/  F2FP.BF16.F32.PACK_AB R3, R217, R173 ;  /* 0x000000add903723e */ /* 0x002fe200000010ff */
[----:B------:R1:W-:Y:S01]  /*144b0*/  MUFU.EX2 R220, R0 ;  /* 0x0000000000dc7308 */ /* 0x0003e20000000800 */
[----:B------:R-:W-:Y:S02]  /*144c0*/  ISETP.GT.U32.AND P5, PT, R4, UR12, PT ;  /* 0x0000000c04007c0c */ /* 0x000fe4000bfa4070 */
[C---:B------:R-:W-:Y:S01]  /*144d0*/  PRMT R22, R3.reuse, 0x7610, R22 ;  /* 0x0000761003167816 */ /* 0x040fe20000000016 */
[----:B------:R-:W2:Y:S01]  /*144e0*/  SHFL.BFLY PT, R4, R69, 0x1, 0x1f ;  /* 0x0c201f0045047f89 */ /* 0x000ea200000e0000 */
[----:B------:R-:W-:Y:S02]  /*144f0*/  PRMT R21, R3, 0x7632, R21 ;  /* 0x0000763203157816 */ /* 0x000fe40000000015 */
[----:B------:R-:W-:Y:S01]  /*14500*/  F2FP.BF16.F32.PACK_AB R3, R175, R169 ;  /* 0x000000a9af03723e */ /* 0x000fe200000010ff */
[----:B------:R-:W-:Y:S01]  /*14510*/  @!P3 HFMA2.BF16_V2 R18, -RZ.H0_H0, RZ.H0_H0, -R22.H0_H0 ;  /* 0x200000ffff12b231 */ /* 0x000fe20000340916 */
[----:B------:R-:W-:Y:S01]  /*14520*/  PRMT R231, R22, 0x5410, R21 ;  /* 0x0000541016e77816 */ /* 0x000fe20000000015 */
[----:B------:R-:W-:Y:S01]  /*14530*/  @P0 HFMA2.BF16_V2 R26, -RZ.H0_H0, RZ.H0_H0, -R21.H0_H0 ;  /* 0x200000ffff1a0231 */ /* 0x000fe20000340915 */
[----:B------:R-:W-:Y:S01]  /*14540*/  PRMT R146, R3, 0x7610, R146 ;  /* 0x0000761003927816 */ /* 0x000fe20000000092 */
[----:B------:R-:W-:Y:S01]  /*14550*/  MUFU.EX2 R160, R7 ;  /* 0x0000000700a07308 */ /* 0x000fe20000000800 */
[----:B------:R-:W-:-:S02]  /*14560*/  @!P3 PRMT R22, R18, 0x5410, RZ ;  /* 0x000054101216b816 */ /* 0x000fc400000000ff */
[----:B------:R-:W-:Y:S01]  /*14570*/  @P0 PRMT R21, R26, 0x5410, RZ ;  /* 0x000054101a150816 */ /* 0x000fe200000000ff */
[----:B------:R-:W-:Y:S01]  /*14580*/  @P5 HFMA2.BF16_V2 R30, -RZ.H0_H0, RZ.H0_H0, -R146.H0_H0 ;  /* 0x200000ffff1e5231 */ /* 0x000fe20000340992 */
[----:B-1----:R-:W-:Y:S02]  /*14590*/  PRMT R0, R164, 0x7773, RZ ;  /* 0x00007773a4007816 */ /* 0x002fe400000000ff */
[----:B------:R-:W-:Y:S01]  /*145a0*/  PRMT R145, R3, 0x7632, R145 ;  /* 0x0000763203917816 */ /* 0x000fe20000000091 */
[----:B------:R-:W-:Y:S01]  /*145b0*/  MUFU.EX2 R11, R11 ;  /* 0x0000000b000b7308 */ /* 0x000fe20000000800 */
[----:B------:R-:W-:Y:S01]  /*145c0*/  ISETP.GT.U32.AND P3, PT, R0, UR12, PT ;  /* 0x0000000c00007c0c */ /* 0x000fe2000bf64070 */
[----:B------:R-:W-:Y:S01]  /*145d0*/  FFMA.FTZ R0, R142, UR35, -R2 ;  /* 0x000000238e007c23 */ /* 0x000fe20008010802 */
[----:B------:R-:W-:Y:S02]  /*145e0*/  PRMT R235, R146, 0x5410, R145 ;  /* 0x0000541092eb7816 */ /* 0x000fe40000000091 */
[----:B------:R-:W-:-:S03]  /*145f0*/  @P5 PRMT R146, R30, 0x5410, RZ ;  /* 0x000054101e925816 */ /* 0x000fc600000000ff */
[----:B------:R1:W3:Y:S01]  /*14600*/  MUFU.EX2 R221, R0 ;  /* 0x0000000000dd7308 */ /* 0x0002e20000000800 */
[----:B--2---:R-:W-:-:S05]  /*14610*/  FMNMX.FTZ R69, R69, R4, !PT ;  /* 0x0000000445457209 */ /* 0x004fca0007810000 */
[----:B------:R-:W-:Y:S02]  /*14620*/  @P3 HFMA2.BF16_V2 R31, -RZ.H0_H0, RZ.H0_H0, -R145.H0_H0 ;  /* 0x200000ffff1f3231 */ /* 0x000fe40000340991 */
[----:B------:R-:W-:-:S03]  /*14630*/  FMUL.FTZ R4, R69, UR35 ;  /* 0x0000002345047c20 */ /* 0x000fc60008410000 */
[----:B------:R-:W-:Y:S02]  /*14640*/  @P3 PRMT R145, R31, 0x5410, RZ ;  /* 0x000054101f913816 */ /* 0x000fe400000000ff */
[----:B------:R-:W-:Y:S02]  /*14650*/  FSETP.NEU.FTZ.AND P3, PT, R69, -INF , PT ;  /* 0xff8000004500780b */ /* 0x000fe40003f7d000 */
[----:B-1----:R-:W-:Y:S02]  /*14660*/  LOP3.LUT R0, R33, 0xff, RZ, 0xc0, !PT ;  /* 0x000000ff21007812 */ /* 0x002fe400078ec0ff */
[----:B------:R-:W-:Y:S02]  /*14670*/  FSEL R6, R69, RZ, P3 ;  /* 0x000000ff45067208 */ /* 0x000fe40001800000 */
[----:B------:R-:W-:Y:S02]  /*14680*/  ISETP.LE.U32.AND P0, PT, R0, UR12, PT ;  /* 0x0000000c00007c0c */ /* 0x000fe4000bf03070 */
[----:B------:R-:W-:-:S04]  /*14690*/  PRMT R0, R33, 0x7632, R0 ;  /* 0x0000763221007816 */ /* 0x000fc80000000000 */
[----:B------:R-:W-:-:S04]  /*146a0*/  LOP3.LUT R0, R0, 0xff, RZ, 0xc0, !PT ;  /* 0x000000ff00007812 */ /* 0x000fc800078ec0ff */
[----:B------:R-:W-:Y:S02]  /*146b0*/  ISETP.LE.U32.AND P5, PT, R0, UR12, PT ;  /* 0x0000000c00007c0c */ /* 0x000fe4000bfa3070 */
[----:B---3--:R-:W-:-:S04]  /*146c0*/  F2FP.BF16.F32.PACK_AB R0, R221, R220 ;  /* 0x000000dcdd00723e */ /* 0x008fc800000010ff */
[C---:B------:R-:W-:Y:S02]  /*146d0*/  PRMT R212, R0.reuse, 0x7610, R212 ;  /* 0x0000761000d47816 */ /* 0x040fe400000000d4 */
[----:B------:R-:W-:Y:S02]  /*146e0*/  PRMT R211, R0, 0x7632, R211 ;  /* 0x0000763200d37816 */ /* 0x000fe400000000d3 */
[----:B------:R-:W-:Y:S01]  /*146f0*/  LOP3.LUT R0, R33, 0xffff, RZ, 0xc0, !PT ;  /* 0x0000ffff21007812 */ /* 0x000fe200078ec0ff */
[----:B------:R-:W-:Y:S01]  /*14700*/  @!P0 HFMA2.BF16_V2 R52, -RZ.H0_H0, RZ.H0_H0, -R212.H0_H0 ;  /* 0x200000ffff348231 */ /* 0x000fe200003409d4 */
[----:B------:R-:W-:Y:S02]  /*14710*/  PRMT R229, R212, 0x5410, R211 ;  /* 0x00005410d4e57816 */ /* 0x000fe400000000d3 */
[----:B------:R-:W-:Y:S02]  /*14720*/  SHF.R.U32.HI R0, RZ, 0x8, R0 ;  /* 0x00000008ff007819 */ /* 0x000fe40000011600 */
[----:B------:R-:W-:-:S02]  /*14730*/  @!P0 PRMT R212, R52, 0x5410, RZ ;  /* 0x0000541034d48816 */ /* 0x000fc400000000ff */
[----:B------:R-:W-:Y:S02]  /*14740*/  LOP3.LUT R3, R0, 0xffff, RZ, 0xc0, !PT ;  /* 0x0000ffff00037812 */ /* 0x000fe400078ec0ff */
[----:B------:R-:W-:Y:S01]  /*14750*/  FSEL R0, R4, RZ, P3 ;  /* 0x000000ff04007208 */ /* 0x000fe20001800000 */
[----:B------:R-:W-:Y:S01]  /*14760*/  FADD.FTZ R4, R224, -R5 ;  /* 0x80000005e0047221 */ /* 0x000fe20000010000 */
[----:B------:R-:W-:Y:S02]  /*14770*/  ISETP.LE.U32.AND P0, PT, R3, UR12, PT ;  /* 0x0000000c03007c0c */ /* 0x000fe4000bf03070 */
[----:B------:R-:W-:Y:S01]  /*14780*/  F2FP.BF16.F32.PACK_AB R3, R216, R160 ;  /* 0x000000a0d803723e */ /* 0x000fe200000010ff */
        /* <DEDUP_REMOVED lines=10> */
[----:B------:R-:W-:-:S02]  /*14830*/  @!P0 HFMA2.BF16_V2 R50, -RZ.H0_H0, RZ.H0_H0, -R211.H0_H0 ;  /* 0x200000ffff328231 */ /* 0x000fc400003409d3 */
[--C-:B------:R-:W-:Y:S01]  /*14840*/  FFMA.FTZ R143, R62, UR35, -R0.reuse ;  /* 0x000000233e8f7c23 */ /* 0x100fe20008010800 */
[--C-:B------:R-:W-:Y:S01]  /*14850*/  FFMA.FTZ R166, R56, UR35, -R0.reuse ;  /* 0x0000002338a67c23 */ /* 0x100fe20008010800 */
[--C-:B------:R-:W-:Y:S01]  /*14860*/  FFMA.FTZ R223, R43, UR35, -R0.reuse ;  /* 0x000000232bdf7c23 */ /* 0x100fe20008010800 */
[--C-:B------:R-:W-:Y:S01]  /*14870*/  FFMA.FTZ R232, R41, UR35, -R0.reuse ;  /* 0x0000002329e87c23 */ /* 0x100fe20008010800 */
[--C-:B------:R-:W-:Y:S01]  /*14880*/  FFMA.FTZ R147, R39, UR35, -R0.reuse ;  /* 0x0000002327937c23 */ /* 0x100fe20008010800 */
[----:B------:R-:W-:Y:S01]  /*14890*/  FFMA.FTZ R148, R32, UR35, -R0 ;  /* 0x0000002320947c23 */ /* 0x000fe20008010800 */
[----:B------:R-:W-:Y:S01]  /*148a0*/  SHF.R.U32.HI R0, RZ, 0x18, R33 ;  /* 0x00000018ff007819 */ /* 0x000fe20000011621 */
[----:B------:R-:W-:Y:S01]  /*148b0*/  MUFU.EX2 R149, R9 ;  /* 0x0000000900957308 */ /* 0x000fe20000000800 */
[----:B------:R-:W-:Y:S01]  /*148c0*/  @!P0 PRMT R211, R50, 0x5410, RZ ;  /* 0x0000541032d38816 */ /* 0x000fe200000000ff */
[--C-:B------:R-:W-:Y:S01]  /*148d0*/  FFMA.FTZ R74, R51, UR35, -R2.reuse ;  /* 0x00000023334a7c23 */ /* 0x100fe20008010802 */
[----:B------:R-:W-:Y:S01]  /*148e0*/  ISETP.LE.U32.AND P0, PT, R0, UR12, PT ;  /* 0x0000000c00007c0c */ /* 0x000fe2000bf03070 */
[----:B------:R-:W-:Y:S01]  /*148f0*/  FFMA.FTZ R0, R156, UR35, -R2 ;  /* 0x000000239c007c23 */ /* 0x000fe20008010802 */
[----:B------:R-:W-:Y:S01]  /*14900*/  PRMT R208, R3, 0x7610, R208 ;  /* 0x0000761003d07816 */ /* 0x000fe200000000d0 */
[----:B------:R-:W-:Y:S01]  /*14910*/  FFMA.FTZ R62, R75, UR35, -R2 ;  /* 0x000000234b3e7c23 */ /* 0x000fe20008010802 */
[----:B------:R-:W-:Y:S01]  /*14920*/  PRMT R207, R3, 0x7632, R207 ;  /* 0x0000763203cf7816 */ /* 0x000fe200000000cf */
[----:B------:R1:W-:Y:S01]  /*14930*/  MUFU.EX2 R152, R0 ;  /* 0x0000000000987308 */ /* 0x0003e20000000800 */
[----:B------:R-:W-:-:S02]  /*14940*/  IMAD.MOV.U32 R3, RZ, RZ, R12 ;  /* 0x000000ffff037224 */ /* 0x000fc400078e000c */
[----:B------:R-:W-:Y:S01]  /*14950*/  @!P5 HFMA2.BF16_V2 R56, -RZ.H0_H0, RZ.H0_H0, -R208.H0_H0 ;  /* 0x200000ffff38d231 */ /* 0x000fe200003409d0 */
[----:B------:R-:W-:Y:S02]  /*14960*/  PRMT R230, R208, 0x5410, R207 ;  /* 0x00005410d0e67816 */ /* 0x000fe400000000cf */
[----:B------:R-:W-:Y:S02]  /*14970*/  FSEL R5, R71, RZ, P4 ;  /* 0x000000ff47057208 */ /* 0x000fe40002000000 */
[----:B------:R-:W-:Y:S01]  /*14980*/  LOP3.LUT R3, R3, 0xff, RZ, 0xc0, !PT ;  /* 0x000000ff03037812 */ /* 0x000fe200078ec0ff */
[----:B------:R-:W-:Y:S01]  /*14990*/  @!P0 HFMA2.BF16_V2 R29, -RZ.H0_H0, RZ.H0_H0, -R207.H0_H0 ;  /* 0x200000ffff1d8231 */ /* 0x000fe200003409cf */
[----:B------:R-:W-:Y:S01]  /*149a0*/  @!P5 PRMT R208, R56, 0x5410, RZ ;  /* 0x0000541038d0d816 */ /* 0x000fe200000000ff */
[----:B------:R-:W-:Y:S01]  /*149b0*/  MUFU.EX2 R51, R16 ;  /* 0x0000001000337308 */ /* 0x000fe20000000800 */
[----:B------:R-:W-:Y:S01]  /*149c0*/  ISETP.LE.U32.AND P5, PT, R3, UR12, PT ;  /* 0x0000000c03007c0c */ /* 0x000fe2000bfa3070 */
[--C-:B------:R-:W-:Y:S01]  /*149d0*/  FFMA.FTZ R56, R153, UR35, -R2.reuse ;  /* 0x0000002399387c23 */ /* 0x100fe20008010802 */
[----:B------:R-:W-:Y:S01]  /*149e0*/  @!P0 PRMT R207, R29, 0x5410, RZ ;  /* 0x000054101dcf8816 */ /* 0x000fe200000000ff */
[----:B-1----:R-:W-:-:S04]  /*149f0*/  FFMA.FTZ R0, R155, UR35, -R2 ;  /* 0x000000239b007c23 */ /* 0x002fc80008010802 */
[----:B------:R1:W2:Y:S02]  /*14a00*/  MUFU.EX2 R154, R0 ;  /* 0x00000000009a7308 */ /* 0x0002a40000000800 */
[----:B-1----:R-:W-:-:S04]  /*14a10*/  PRMT R0, R12, 0x7771, RZ ;  /* 0x000077710c007816 */ /* 0x002fc800000000ff */
[----:B------:R-:W-:Y:S02]  /*14a20*/  ISETP.GT.U32.AND P0, PT, R0, UR12, PT ;  /* 0x0000000c00007c0c */ /* 0x000fe4000bf04070 */
[----:B--2---:R-:W-:-:S04]  /*14a30*/  F2FP.BF16.F32.PACK_AB R0, R154, R152 ;  /* 0x000000989a00723e */ /* 0x004fc800000010ff */
[C---:B------:R-:W-:Y:S02]  /*14a40*/  PRMT R206, R0.reuse, 0x7610, R206 ;  /* 0x0000761000ce7816 */ /* 0x040fe400000000ce */
[----:B------:R-:W-:Y:S02]  /*14a50*/  PRMT R205, R0, 0x7632, R205 ;  /* 0x0000763200cd7816 */ /* 0x000fe400000000cd */
[----:B------:R-:W-:Y:S01]  /*14a60*/  PRMT R0, R15, 0x7632, R0 ;  /* 0x000076320f007816 */ /* 0x000fe20000000000 */
[----:B------:R-:W-:Y:S01]  /*14a70*/  @!P5 HFMA2.BF16_V2 R20, -RZ.H0_H0, RZ.H0_H0, -R206.H0_H0 ;  /* 0x200000ffff14d231 */ /* 0x000fe200003409ce */
[----:B------:R-:W-:Y:S01]  /*14a80*/  PRMT R228, R206, 0x5410, R205 ;  /* 0x00005410cee47816 */ /* 0x000fe200000000cd */
[----:B------:R-:W-:Y:S01]  /*14a90*/  @P0 HFMA2.BF16_V2 R19, -RZ.H0_H0, RZ.H0_H0, -R205.H0_H0 ;  /* 0x200000ffff130231 */ /* 0x000fe200003409cd */
[----:B------:R-:W-:Y:S02]  /*14aa0*/  LOP3.LUT R0, R0, 0xff, RZ, 0xc0, !PT ;  /* 0x000000ff00007812 */ /* 0x000fe400078ec0ff */
[----:B------:R-:W-:-:S02]  /*14ab0*/  @!P5 PRMT R206, R20, 0x5410, RZ ;  /* 0x0000541014ced816 */ /* 0x000fc400000000ff */
[----:B------:R-:W-:Y:S02]  /*14ac0*/  ISETP.LE.U32.AND P5, PT, R0, UR12, PT ;  /* 0x0000000c00007c0c */ /* 0x000fe4000bfa3070 */
[----:B------:R-:W-:Y:S02]  /*14ad0*/  PRMT R0, R12, 0x7772, RZ ;  /* 0x000077720c007816 */ /* 0x000fe400000000ff */
[----:B------:R-:W-:Y:S02]  /*14ae0*/  @P0 PRMT R205, R19, 0x5410, RZ ;  /* 0x0000541013cd0816 */ /* 0x000fe400000000ff */
[----:B------:R-:W-:Y:S02]  /*14af0*/  ISETP.GT.U32.AND P3, PT, R0, UR12, PT ;  /* 0x0000000c00007c0c */ /* 0x000fe4000bf64070 */
[----:B------:R-:W-:-:S04]  /*14b00*/  PRMT R0, R12, 0x7773, RZ ;  /* 0x000077730c007816 */ /* 0x000fc800000000ff */
[----:B------:R-:W-:Y:S02]  /*14b10*/  ISETP.GT.U32.AND P0, PT, R0, UR12, PT ;  /* 0x0000000c00007c0c */ /* 0x000fe4000bf04070 */
[----:B------:R-:W-:-:S04]  /*14b20*/  F2FP.BF16.F32.PACK_AB R0, R150, R149 ;  /* 0x000000959600723e */ /* 0x000fc800000010ff */
[C---:B------:R-:W-:Y:S02]  /*14b30*/  PRMT R204, R0.reuse, 0x7610, R204 ;  /* 0x0000761000cc7816 */ /* 0x040fe400000000cc */
[----:B------:R-:W-:Y:S02]  /*14b40*/  PRMT R203, R0, 0x7632, R203 ;  /* 0x0000763200cb7816 */ /* 0x000fe400000000cb */
[----:B------:R-:W-:Y:S01]  /*14b50*/  LOP3.LUT R0, R15, 0xffff, RZ, 0xc0, !PT ;  /* 0x0000ffff0f007812 */ /* 0x000fe200078ec0ff */
[----:B------:R-:W-:Y:S01]  /*14b60*/  @P3 HFMA2.BF16_V2 R32, -RZ.H0_H0, RZ.H0_H0, -R204.H0_H0 ;  /* 0x200000ffff203231 */ /* 0x000fe200003409cc */
[----:B------:R-:W-:Y:S01]  /*14b70*/  PRMT R50, R204, 0x5410, R203 ;  /* 0x00005410cc327816 */ /* 0x000fe200000000cb */
[----:B------:R-:W-:Y:S01]  /*14b80*/  @P0 HFMA2.BF16_V2 R28, -RZ.H0_H0, RZ.H0_H0, -R203.H0_H0 ;  /* 0x200000ffff1c0231 */ /* 0x000fe200003409cb */
[----:B------:R-:W-:Y:S02]  /*14b90*/  SHF.R.U32.HI R0, RZ, 0x8, R0 ;  /* 0x00000008ff007819 */ /* 0x000fe40000011600 */
[----:B------:R-:W-:-:S02]  /*14ba0*/  @P3 PRMT R204, R32, 0x5410, RZ ;  /* 0x0000541020cc3816 */ /* 0x000fc400000000ff */
[----:B------:R-:W-:Y:S02]  /*14bb0*/  LOP3.LUT R0, R0, 0xffff, RZ, 0xc0, !PT ;  /* 0x0000ffff00007812 */ /* 0x000fe400078ec0ff */
[----:B------:R-:W-:Y:S01]  /*14bc0*/  @P0 PRMT R203, R28, 0x5410, RZ ;  /* 0x000054101ccb0816 */ /* 0x000fe200000000ff */
[----:B------:R-:W-:Y:S01]  /*14bd0*/  IMAD.WIDE.U32 R28, R64, -0x2daee0ad, RZ ;  /* 0xd2511f53401c7825 */ /* 0x000fe200078e00ff */
[----:B------:R-:W-:-:S03]  /*14be0*/  ISETP.LE.U32.AND P3, PT, R0, UR12, PT ;  /* 0x0000000c00007c0c */ /* 0x000fc6000bf63070 */
[----:B------:R-:W-:Y:S01]  /*14bf0*/  FADD.FTZ R0, R226, -R58 ;  /* 0x8000003ae2007221 */ /* 0x000fe20000010000 */
[----:B------:R-:W-:Y:S01]  /*14c00*/  IMAD.MOV.U32 R2, RZ, RZ, R28 ;  /* 0x000000ffff027224 */ /* 0x000fe200078e001c */
[----:B------:R-:W-:Y:S02]  /*14c10*/  LOP3.LUT R32, R168, UR22, R29, 0x96, !PT ;  /* 0x00000016a8207c12 */ /* 0x000fe4000f8e961d */
[----:B------:R-:W-:Y:S01]  /*14c20*/  FMUL.FTZ R3, R0, UR35 ;  /* 0x0000002300037c20 */ /* 0x000fe20008410000 */
[----:B------:R-:W-:Y:S02]  /*14c30*/  LOP3.LUT R0, R15, 0xff, RZ, 0xc0, !PT ;  /* 0x000000ff0f007812 */ /* 0x000fe400078ec0ff */
[----:B------:R-:W-:Y:S02]  /*14c40*/  LOP3.LUT R2, R2, 0xff, RZ, 0xc0, !PT ;  /* 0x000000ff02027812 */ /* 0x000fe400078ec0ff */
[----:B------:R-:W-:Y:S01]  /*14c50*/  ISETP.LE.U32.AND P0, PT, R0, UR12, PT ;  /* 0x0000000c00007c0c */ /* 0x000fe2000bf03070 */
[----:B------:R-:W-:Y:S01]  /*14c60*/  FMUL.FTZ R0, R4, UR35 ;  /* 0x0000002304007c20 */ /* 0x000fe20008410000 */
[----:B------:R-:W-:Y:S01]  /*14c70*/  ISETP.LE.U32.AND P4, PT, R2, UR12, PT ;  /* 0x0000000c02007c0c */ /* 0x000fe2000bf83070 */
[----:B------:R-:W-:Y:S01]  /*14c80*/  FADD.FTZ R4, R227, -R5 ;  /* 0x80000005e3047221 */ /* 0x000fe20000010000 */
[----:B------:R-:W-:Y:S01]  /*14c90*/  F2FP.BF16.F32.PACK_AB R2, R51, R11 ;  /* 0x0000000b3302723e */ /* 0x000fe200000010ff */
[----:B------:R-:W2:Y:S01]  /*14ca0*/  LDL.LU R5, [R1+0x108] ;  /* 0x0001080001057983 */ /* 0x000ea20000300800 */
[----:B------:R-:W1:Y:S01]  /*14cb0*/  MUFU.EX2 R3, R3 ;  /* 0x0000000300037308 */ /* 0x000e620000000800 */
[----:B------:R-:W-:Y:S01]  /*14cc0*/  FMUL.FTZ R4, R4, UR35 ;  /* 0x0000002304047c20 */ /* 0x000fe20008410000 */
[----:B------:R-:W-:-:S02]  /*14cd0*/  PRMT R19, R2, 0x7610, R19 ;  /* 0x0000761002137816 */ /* 0x000fc40000000013 */
[----:B------:R-:W-:Y:S02]  /*14ce0*/  PRMT R20, R2, 0x7632, R20 ;  /* 0x0000763202147816 */ /* 0x000fe40000000014 */
[----:B------:R-:W-:Y:S01]  /*14cf0*/  PRMT R2, R32, 0x7632, R2 ;  /* 0x0000763220027816 */ /* 0x000fe20000000002 */
[----:B------:R-:W-:Y:S01]  /*14d00*/  @!P0 HFMA2.BF16_V2 R72, -RZ.H0_H0, RZ.H0_H0, -R19.H0_H0 ;  /* 0x200000ffff488231 */ /* 0x000fe20000340913 */
[----:B------:R-:W-:Y:S01]  /*14d10*/  PRMT R222, R19, 0x5410, R20 ;  /* 0x0000541013de7816 */ /* 0x000fe20000000014 */
[----:B------:R-:W3:Y:S01]  /*14d20*/  MUFU.EX2 R0, R0 ;  /* 0x0000000000007308 */ /* 0x000ee20000000800 */
[----:B------:R-:W-:Y:S02]  /*14d30*/  LOP3.LUT R2, R2, 0xff, RZ, 0xc0, !PT ;  /* 0x000000ff02027812 */ /* 0x000fe400078ec0ff */
[----:B------:R-:W-:Y:S01]  /*14d40*/  @!P0 PRMT R19, R72, 0x5410, RZ ;  /* 0x0000541048138816 */ /* 0x000fe200000000ff */
[----:B------:R-:W-:Y:S01]  /*14d50*/  IMAD.MOV.U32 R72, RZ, RZ, R231 ;  /* 0x000000ffff487224 */ /* 0x000fe200078e00e7 */
[----:B------:R-:W-:Y:S01]  /*14d60*/  ISETP.LE.U32.AND P0, PT, R2, UR12, PT ;  /* 0x0000000c02007c0c */ /* 0x000fe2000bf03070 */
[----:B------:R-:W-:-:S02]  /*14d70*/  FADD.FTZ R2, R225, -R6 ;  /* 0x80000006e1027221 */ /* 0x000fc40000010000 */
[----:B------:R-:W4:Y:S01]  /*14d80*/  LDL.LU R6, [R1+0x104] ;  /* 0x0001040001067983 */ /* 0x000f220000300800 */
[----:B-1----:R-:W-:Y:S01]  /*14d90*/  FFMA.FTZ R10, R236, R3, R170 ;  /* 0x00000003ec0a7223 */ /* 0x002fe200000100aa */
[----:B------:R-:W-:-:S06]  /*14da0*/  FMUL.FTZ R2, R2, UR35 ;  /* 0x0000002302027c20 */ /* 0x000fcc0008410000 */
[----:B------:R-:W1:Y:S01]  /*14db0*/  MUFU.EX2 R2, R2 ;  /* 0x0000000200027308 */ /* 0x000e620000000800 */
[-C--:B---3--:R-:W-:Y:S01]  /*14dc0*/  FFMA.FTZ R7, R234, R0.reuse, R11 ;  /* 0x00000000ea077223 */ /* 0x088fe2000001000b */
[-C--:B------:R-:W-:Y:S01]  /*14dd0*/  FMUL.FTZ R225, R109, R0.reuse ;  /* 0x000000006de17220 */ /* 0x080fe20000410000 */
[-C--:B------:R-:W-:Y:S01]  /*14de0*/  FMUL.FTZ R224, R108, R0.reuse ;  /* 0x000000006ce07220 */ /* 0x080fe20000410000 */
[----:B------:R-:W-:Y:S02]  /*14df0*/  IMAD.MOV.U32 R109, RZ, RZ, R228 ;  /* 0x000000ffff6d7224 */ /* 0x000fe400078e00e4 */
        /* <DEDUP_REMOVED lines=14> */
[----:B-1----:R-:W-:Y:S01]  /*14ee0*/  FMUL.FTZ R227, R111, R2 ;  /* 0x000000026fe37220 */ /* 0x002fe20000410000 */
[----:B------:R-:W-:Y:S01]  /*14ef0*/  FMUL.FTZ R111, R131, R3 ;  /* 0x00000003836f7220 */ /* 0x000fe20000410000 */
[----:B---3--:R-:W-:-:S02]  /*14f00*/  IMAD.MOV.U32 R8, RZ, RZ, R229 ;  /* 0x000000ffff087224 */ /* 0x008fc400078e00e5 */
[----:B------:R-:W-:Y:S01]  /*14f10*/  FMUL.FTZ R229, R105, R0 ;  /* 0x0000000069e57220 */ /* 0x000fe20000410000 */
[-C--:B------:R-:W-:Y:S01]  /*14f20*/  FMUL.FTZ R226, R110, R2.reuse ;  /* 0x000000026ee27220 */ /* 0x080fe20000410000 */
[----:B------:R-:W1:Y:S01]  /*14f30*/  MUFU.EX2 R0, R4 ;  /* 0x0000000400007308 */ /* 0x000e620000000800 */
[----:B------:R-:W-:Y:S01]  /*14f40*/  FMUL.FTZ R231, R107, R2 ;  /* 0x000000026be77220 */ /* 0x000fe20000410000 */
[-C--:B------:R-:W-:Y:S01]  /*14f50*/  FMUL.FTZ R131, R119, R3.reuse ;  /* 0x0000000377837220 */ /* 0x080fe20000410000 */
        /* <DEDUP_REMOVED lines=17> */
[----:B------:R3:W2:Y:S01]  /*15070*/  MUFU.EX2 R9, R13 ;  /* 0x0000000d00097308 */ /* 0x0006a20000000800 */
[----:B------:R-:W-:Y:S02]  /*15080*/  IMAD.MOV.U32 R105, RZ, RZ, R230 ;  /* 0x000000ffff697224 */ /* 0x000fe400078e00e6 */
[----:B------:R-:W-:Y:S01]  /*15090*/  FMUL.FTZ R230, R106, R2 ;  /* 0x000000026ae67220 */ /* 0x000fe20000410000 */
[----:B------:R-:W-:-:S04]  /*150a0*/  IMAD.MOV.U32 R106, RZ, RZ, R172 ;  /* 0x000000ffff6a7224 */ /* 0x000fc800078e00ac */
[----:B------:R-:W-:Y:S02]  /*150b0*/  IMAD.MOV.U32 R118, RZ, RZ, R106 ;  /* 0x000000ffff767224 */ /* 0x000fe400078e006a */
[----:B------:R-:W-:Y:S02]  /*150c0*/  IMAD.MOV.U32 R106, RZ, RZ, R109 ;  /* 0x000000ffff6a7224 */ /* 0x000fe400078e006d */
[-C--:B-1----:R-:W-:Y:S01]  /*150d0*/  FMUL.FTZ R109, R129, R0.reuse ;  /* 0x00000000816d7220 */ /* 0x082fe20000410000 */
[-C--:B------:R-:W-:Y:S01]  /*150e0*/  FMUL.FTZ R129, R117, R0.reuse ;  /* 0x0000000075817220 */ /* 0x080fe20000410000 */
[----:B------:R-:W-:Y:S02]  /*150f0*/  IMAD.MOV.U32 R117, RZ, RZ, R240 ;  /* 0x000000ffff757224 */ /* 0x000fe400078e00f0 */
[-C--:B------:R-:W-:Y:S01]  /*15100*/  FMUL.FTZ R136, R136, R0.reuse ;  /* 0x0000000088887220 */ /* 0x080fe20000410000 */
[----:B---3--:R-:W-:Y:S02]  /*15110*/  IMAD.MOV.U32 R13, RZ, RZ, R108 ;  /* 0x000000ffff0d7224 */ /* 0x008fe400078e006c */
[-C--:B------:R-:W-:Y:S01]  /*15120*/  FMUL.FTZ R108, R128, R0.reuse ;  /* 0x00000000806c7220 */ /* 0x080fe20000410000 */
        /* <DEDUP_REMOVED lines=25> */
[----:B------:R-:W-:-:S05]  /*152c0*/  @!P3 HFMA2.BF16_V2 R17, -RZ.H0_H0, RZ.H0_H0, -R20.H0_H0 ;  /* 0x200000ffff11b231 */ /* 0x000fca0000340914 */
[----:B------:R-:W-:Y:S01]  /*152d0*/  @!P3 PRMT R20, R17, 0x5410, RZ ;  /* 0x000054101114b816 */ /* 0x000fe200000000ff */
[----:B--2---:R-:W-:Y:S01]  /*152e0*/  FFMA.FTZ R5, R5, R2, R11 ;  /* 0x0000000205057223 */ /* 0x004fe2000001000b */
[----:B------:R-:W-:Y:S01]  /*152f0*/  F2FP.BF16.F32.PACK_AB R2, R9, R11 ;  /* 0x0000000b0902723e */ /* 0x000fe200000010ff */
[----:B------:R-:W-:Y:S02]  /*15300*/  IMAD.MOV.U32 R11, RZ, RZ, R107 ;  /* 0x000000ffff0b7224 */ /* 0x000fe400078e006b */
[----:B------:R-:W-:Y:S02]  /*15310*/  IMAD.MOV.U32 R107, RZ, RZ, R50 ;  /* 0x000000ffff6b7224 */ /* 0x000fe400078e0032 */
[----:B------:R-:W-:Y:S01]  /*15320*/  MUFU.EX2 R50, R55 ;  /* 0x0000003700327308 */ /* 0x000fe20000000800 */
[----:B----4-:R-:W-:Y:S01]  /*15330*/  FFMA.FTZ R6, R6, R0, R171 ;  /* 0x0000000006067223 */ /* 0x010fe200000100ab */
[----:B------:R-:W-:-:S06]  /*15340*/  IMAD.MOV.U32 R0, RZ, RZ, R8 ;  /* 0x000000ffff007224 */ /* 0x000fcc00078e0008 */
[----:B------:R1:W2:Y:S01]  /*15350*/  MUFU.EX2 R8, R53 ;  /* 0x0000003500087308 */ /* 0x0002a20000000800 */
[C---:B------:R-:W-:Y:S02]  /*15360*/  PRMT R17, R2.reuse, 0x7610, R17 ;  /* 0x0000761002117816 */ /* 0x040fe40000000011 */
[----:B------:R-:W-:Y:S01]  /*15370*/  PRMT R16, R2, 0x7632, R16 ;  /* 0x0000763202107816 */ /* 0x000fe20000000010 */
[----:B-1----:R-:W-:Y:S01]  /*15380*/  IMAD.MOV.U32 R53, RZ, RZ, R0 ;  /* 0x000000ffff357224 */ /* 0x002fe200078e0000 */
[----:B------:R-:W-:-:S04]  /*15390*/  SHF.R.U32.HI R0, RZ, 0x18, R15 ;  /* 0x00000018ff007819 */ /* 0x000fc8000001160f */
[----:B------:R-:W-:Y:S02]  /*153a0*/  ISETP.LE.U32.AND P3, PT, R0, UR12, PT ;  /* 0x0000000c00007c0c */ /* 0x000fe4000bf63070 */
[----:B------:R-:W-:Y:S01]  /*153b0*/  LOP3.LUT R0, R32, 0xffff, RZ, 0xc0, !PT ;  /* 0x0000ffff20007812 */ /* 0x000fe200078ec0ff */
[----:B------:R-:W-:-:S03]  /*153c0*/  @!P5 HFMA2.BF16_V2 R27, -RZ.H0_H0, RZ.H0_H0, -R17.H0_H0 ;  /* 0x200000ffff1bd231 */ /* 0x000fc60000340911 */
[----:B------:R-:W-:Y:S01]  /*153d0*/  SHF.R.U32.HI R0, RZ, 0x8, R0 ;  /* 0x00000008ff007819 */ /* 0x000fe20000011600 */
[----:B------:R-:W-:Y:S01]  /*153e0*/  IMAD.MOV.U32 R2, RZ, RZ, R72 ;  /* 0x000000ffff027224 */ /* 0x000fe200078e0048 */
[----:B------:R-:W-:Y:S02]  /*153f0*/  PRMT R72, R17, 0x5410, R16 ;  /* 0x0000541011487816 */ /* 0x000fe40000000010 */
[----:B------:R-:W-:Y:S02]  /*15400*/  LOP3.LUT R0, R0, 0xffff, RZ, 0xc0, !PT ;  /* 0x0000ffff00007812 */ /* 0x000fe400078ec0ff */
[----:B------:R-:W-:Y:S02]  /*15410*/  @!P5 PRMT R17, R27, 0x5410, RZ ;  /* 0x000054101b11d816 */ /* 0x000fe400000000ff */
[----:B------:R-:W-:Y:S02]  /*15420*/  ISETP.LE.U32.AND P5, PT, R0, UR12, PT ;  /* 0x0000000c00007c0c */ /* 0x000fe4000bfa3070 */
[----:B--2---:R-:W-:Y:S01]  /*15430*/  F2FP.BF16.F32.PACK_AB R0, R50, R8 ;  /* 0x000000083200723e */ /* 0x004fe200000010ff */
[----:B------:R-:W-:-:S02]  /*15440*/  @!P3 HFMA2.BF16_V2 R38, -RZ.H0_H0, RZ.H0_H0, -R16.H0_H0 ;  /* 0x200000ffff26b231 */ /* 0x000fc40000340910 */
[----:B------:R-:W-:Y:S01]  /*15450*/  IMAD.MOV.U32 R27, RZ, RZ, R4 ;  /* 0x000000ffff1b7224 */ /* 0x000fe200078e0004 */
[----:B------:R-:W-:Y:S01]  /*15460*/  PRMT R202, R0, 0x7610, R202 ;  /* 0x0000761000ca7816 */ /* 0x000fe200000000ca */
[----:B------:R-:W-:Y:S01]  /*15470*/  FADD.FTZ R4, R174, R10 ;  /* 0x0000000aae047221 */ /* 0x000fe20000010000 */
[----:B------:R-:W-:Y:S01]  /*15480*/  FADD.FTZ R5, R9, R5 ;  /* 0x0000000509057221 */ /* 0x000fe20000010000 */
[----:B------:R-:W-:Y:S01]  /*15490*/  @!P3 PRMT R16, R38, 0x5410, RZ ;  /* 0x000054102610b816 */ /* 0x000fe200000000ff */
[----:B------:R-:W-:Y:S02]  /*154a0*/  IMAD.MOV.U32 R10, RZ, RZ, R3 ;  /* 0x000000ffff0a7224 */ /* 0x000fe400078e0003 */
[----:B------:R-:W-:Y:S01]  /*154b0*/  @!P1 HFMA2.BF16_V2 R35, -RZ.H0_H0, RZ.H0_H0, -R202.H0_H0 ;  /* 0x200000ffff239231 */ /* 0x000fe200003409ca */
[----:B------:R-:W-:Y:S01]  /*154c0*/  PRMT R201, R0, 0x7632, R201 ;  /* 0x0000763200c97816 */ /* 0x000fe200000000c9 */
[----:B------:R-:W-:Y:S02]  /*154d0*/  IMAD.MOV.U32 R9, RZ, RZ, R27 ;  /* 0x000000ffff097224 */ /* 0x000fe400078e001b */
[----:B------:R-:W-:Y:S01]  /*154e0*/  FADD.FTZ R3, R51, R7 ;  /* 0x0000000733037221 */ /* 0x000fe20000010000 */
[----:B------:R-:W-:Y:S01]  /*154f0*/  IMAD.MOV.U32 R38, RZ, RZ, R53 ;  /* 0x000000ffff267224 */ /* 0x000fe200078e0035 */
[----:B------:R1:W-:Y:S01]  /*15500*/  MUFU.EX2 R27, R26 ;  /* 0x0000001a001b7308 */ /* 0x0003e20000000800 */
[----:B------:R-:W-:-:S02]  /*15510*/  IMAD.MOV.U32 R51, RZ, RZ, R172 ;  /* 0x000000ffff337224 */ /* 0x000fc400078e00ac */
[----:B------:R2:W5:Y:S05]  /*15520*/  LDL.LU R172, [R1+0x170] ;  /* 0x0001700001ac7983 */ /* 0x00056a0000300800 */
[----:B------:R3:W-:Y:S08]  /*15530*/  MUFU.EX2 R53, R61 ;  /* 0x0000003d00357308 */ /* 0x0007f00000000800 */
[----:B------:R4:W2:Y:S01]  /*15540*/  MUFU.EX2 R7, R18 ;  /* 0x0000001200077308 */ /* 0x0008a20000000800 */
[----:B-1----:R-:W-:-:S02]  /*15550*/  IMAD.MOV.U32 R26, RZ, RZ, R2 ;  /* 0x000000ffff1a7224 */ /* 0x002fc400078e0002 */
[----:B---3--:R-:W-:Y:S01]  /*15560*/  IMAD.MOV.U32 R61, RZ, RZ, R64 ;  /* 0x000000ffff3d7224 */ /* 0x008fe200078e0040 */
[----:B------:R-:W-:Y:S02]  /*15570*/  PRMT R64, R202, 0x5410, R201 ;  /* 0x00005410ca407816 */ /* 0x000fe400000000c9 */
[----:B------:R-:W-:Y:S01]  /*15580*/  @!P1 PRMT R202, R35, 0x5410, RZ ;  /* 0x0000541023ca9816 */ /* 0x000fe200000000ff */
[----:B------:R-:W-:Y:S02]  /*15590*/  IMAD.MOV.U32 R35, RZ, RZ, R38 ;  /* 0x000000ffff237224 */ /* 0x000fe400078e0026 */
[----:B----4-:R-:W-:Y:S02]  /*155a0*/  IMAD.MOV.U32 R18, RZ, RZ, R178 ;  /* 0x000000ffff127224 */ /* 0x010fe400078e00b2 */
[----:B------:R-:W-:Y:S02]  /*155b0*/  IMAD.MOV.U32 R38, RZ, RZ, R26 ;  /* 0x000000ffff267224 */ /* 0x000fe400078e001a */
[----:B------:R-:W-:-:S02]  /*155c0*/  IMAD.MOV.U32 R26, RZ, RZ, R18 ;  /* 0x000000ffff1a7224 */ /* 0x000fc400078e0012 */
[----:B------:R-:W-:Y:S01]  /*155d0*/  FADD.FTZ R18, R8, R3 ;  /* 0x0000000308127221 */ /* 0x000fe20000010000 */
[----:B------:R-:W-:Y:S02]  /*155e0*/  IMAD.MOV.U32 R3, RZ, RZ, R9 ;  /* 0x000000ffff037224 */ /* 0x000fe400078e0009 */
[----:B------:R-:W3:Y:S01]  /*155f0*/  LDL.64 R8, [R1+0x130] ;  /* 0x0001300001087983 */ /* 0x000ee20000100a00 */
[C---:B------:R-:W-:Y:S02]  /*15600*/  PRMT R2, R210.reuse, 0x7771, RZ ;  /* 0x00007771d2027816 */ /* 0x040fe400000000ff */
[----:B------:R-:W-:Y:S02]  /*15610*/  PRMT R0, R210, 0x7772, RZ ;  /* 0x00007772d2007816 */ /* 0x000fe400000000ff */
[----:B------:R-:W-:Y:S02]  /*15620*/  ISETP.GT.U32.AND P3, PT, R2, UR12, PT ;  /* 0x0000000c02007c0c */ /* 0x000fe4000bf64070 */
[----:B------:R-:W-:-:S02]  /*15630*/  ISETP.GT.U32.AND P1, PT, R0, UR12, PT ;  /* 0x0000000c00007c0c */ /* 0x000fc4000bf24070 */
[----:B--2---:R-:W-:Y:S01]  /*15640*/  F2FP.BF16.F32.PACK_AB R0, R27, R7 ;  /* 0x000000071b00723e */ /* 0x004fe200000010ff */
[----:B------:R-:W1:Y:S01]  /*15650*/  MUFU.EX2 R55, R59 ;  /* 0x0000003b00377308 */ /* 0x000e620000000800 */
[----:B------:R-:W-:Y:S02]  /*15660*/  PRMT R2, R210, 0x7773, RZ ;  /* 0x00007773d2027816 */ /* 0x000fe400000000ff */
[----:B------:R-:W-:-:S05]  /*15670*/  PRMT R200, R0, 0x7610, R200 ;  /* 0x0000761000c87816 */ /* 0x000fca00000000c8 */
[----:B------:R-:W-:Y:S01]  /*15680*/  @P3 HFMA2.BF16_V2 R40, -RZ.H0_H0, RZ.H0_H0, -R201.H0_H0 ;  /* 0x200000ffff283231 */ /* 0x000fe200003409c9 */
[----:B------:R-:W-:Y:S01]  /*15690*/  PRMT R199, R0, 0x7632, R199 ;  /* 0x0000763200c77816 */ /* 0x000fe200000000c7 */
[----:B------:R-:W-:-:S03]  /*156a0*/  @P1 HFMA2.BF16_V2 R39, -RZ.H0_H0, RZ.H0_H0, -R200.H0_H0 ;  /* 0x200000ffff271231 */ /* 0x000fc600003409c8 */
[----:B------:R-:W-:Y:S02]  /*156b0*/  @P3 PRMT R201, R40, 0x5410, RZ ;  /* 0x0000541028c93816 */ /* 0x000fe400000000ff */
[----:B------:R-:W-:Y:S01]  /*156c0*/  ISETP.GT.U32.AND P3, PT, R2, UR12, PT ;  /* 0x0000000c02007c0c */ /* 0x000fe2000bf64070 */
[----:B------:R-:W-:Y:S01]  /*156d0*/  IMAD.MOV.U32 R40, RZ, RZ, R61 ;  /* 0x000000ffff287224 */ /* 0x000fe200078e003d */
[----:B------:R-:W-:Y:S01]  /*156e0*/  LOP3.LUT R0, R32, 0xff, RZ, 0xc0, !PT ;  /* 0x000000ff20007812 */ /* 0x000fe200078ec0ff */
[----:B------:R-:W-:Y:S01]  /*156f0*/  MUFU.EX2 R30, R30 ;  /* 0x0000001e001e7308 */ /* 0x000fe20000000800 */
[----:B------:R-:W-:Y:S02]  /*15700*/  PRMT R61, R200, 0x5410, R199 ;  /* 0x00005410c83d7816 */ /* 0x000fe400000000c7 */
[----:B------:R-:W-:Y:S02]  /*15710*/  @P1 PRMT R200, R39, 0x5410, RZ ;  /* 0x0000541027c81816 */ /* 0x000fe400000000ff */
[----:B------:R-:W-:-:S03]  /*15720*/  ISETP.LE.U32.AND P1, PT, R0, UR12, PT ;  /* 0x0000000c00007c0c */ /* 0x000fc6000bf23070 */
[----:B------:R-:W2:Y:S01]  /*15730*/  MUFU.EX2 R31, R31 ;  /* 0x0000001f001f7308 */ /* 0x000ea20000000800 */
[----:B-1----:R-:W-:Y:S01]  /*15740*/  F2FP.BF16.F32.PACK_AB R0, R53, R55 ;  /* 0x000000373500723e */ /* 0x002fe200000010ff */
[----:B------:R-:W-:Y:S01]  /*15750*/  @P3 HFMA2.BF16_V2 R42, -RZ.H0_H0, RZ.H0_H0, -R199.H0_H0 ;  /* 0x200000ffff2a3231 */ /* 0x000fe200003409c7 */
[----:B------:R-:W1:Y:S02]  /*15760*/  S2R R178, SR_TID.X ;  /* 0x0000000000b27919 */ /* 0x000e640000002100 */
[----:B------:R-:W-:Y:S01]  /*15770*/  PRMT R198, R0, 0x7610, R198 ;  /* 0x0000761000c67816 */ /* 0x000fe200000000c6 */
[----:B------:R-:W-:Y:S01]  /*15780*/  IMAD.MOV.U32 R39, RZ, RZ, R11 ;  /* 0x000000ffff277224 */ /* 0x000fe200078e000b */
[----:B------:R-:W-:Y:S01]  /*15790*/  PRMT R2, R28, 0x7771, RZ ;  /* 0x000077711c027816 */ /* 0x000fe200000000ff */
[----:B------:R-:W-:Y:S01]  /*157a0*/  FADD.FTZ R11, R7, R5 ;  /* 0x00000005070b7221 */ /* 0x000fe20000010000 */
[----:B------:R-:W-:Y:S01]  /*157b0*/  IMAD.MOV.U32 R7, RZ, RZ, R26 ;  /* 0x000000ffff077224 */ /* 0x000fe200078e001a */
[----:B------:R-:W-:Y:S01]  /*157c0*/  @P3 PRMT R199, R42, 0x5410, RZ ;  /* 0x000054102ac73816 */ /* 0x000fe200000000ff */
[----:B------:R-:W-:-:S02]  /*157d0*/  IMAD.MOV.U32 R26, RZ, RZ, R51 ;  /* 0x000000ffff1a7224 */ /* 0x000fc400078e0033 */
[----:B------:R-:W-:Y:S02]  /*157e0*/  @!P1 HFMA2.BF16_V2 R41, -RZ.H0_H0, RZ.H0_H0, -R198.H0_H0 ;  /* 0x200000ffff299231 */ /* 0x000fe400003409c6 */
[----:B------:R-:W-:Y:S01]  /*157f0*/  IMAD.MOV.U32 R42, RZ, RZ, R58 ;  /* 0x000000ffff2a7224 */ /* 0x000fe200078e003a */
[----:B------:R-:W-:Y:S01]  /*15800*/  PRMT R197, R0, 0x7632, R197 ;  /* 0x0000763200c57816 */ /* 0x000fe200000000c5 */
[----:B------:R4:W-:Y:S01]  /*15810*/  MUFU.EX2 R51, R65 ;  /* 0x0000004100337308 */ /* 0x0009e20000000800 */
[----:B------:R-:W-:Y:S02]  /*15820*/  ISETP.GT.U32.AND P3, PT, R2, UR12, PT ;  /* 0x0000000c02007c0c */ /* 0x000fe4000bf64070 */
[----:B--2---:R-:W-:Y:S02]  /*15830*/  F2FP.BF16.F32.PACK_AB R2, R31, R30 ;  /* 0x0000001e1f02723e */ /* 0x004fe400000010ff */
[----:B------:R-:W-:-:S03]  /*15840*/  PRMT R0, R28, 0x7772, RZ ;  /* 0x000077721c007816 */ /* 0x000fc600000000ff */
[----:B------:R-:W2:Y:S01]  /*15850*/  MUFU.EX2 R58, R66 ;  /* 0x00000042003a7308 */ /* 0x000ea20000000800 */
[----:B------:R-:W-:Y:S01]  /*15860*/  @!P5 HFMA2.BF16_V2 R44, -RZ.H0_H0, RZ.H0_H0, -R197.H0_H0 ;  /* 0x200000ffff2cd231 */ /* 0x000fe200003409c5 */
[----:B------:R-:W-:Y:S01]  /*15870*/  PRMT R195, R2, 0x7610, R195 ;  /* 0x0000761002c37816 */ /* 0x000fe200000000c3 */
[----:B------:R-:W-:Y:S01]  /*15880*/  FADD.FTZ R6, R179, R6 ;  /* 0x00000006b3067221 */ /* 0x000fe20000010000 */
[----:B----4-:R-:W-:Y:S01]  /*15890*/  IMAD.MOV.U32 R65, RZ, RZ, R119 ;  /* 0x000000ffff417224 */ /* 0x010fe200078e0077 */
[----:B------:R-:W-:-:S03]  /*158a0*/  PRMT R119, R198, 0x5410, R197 ;  /* 0x00005410c6777816 */ /* 0x000fc600000000c5 */
[----:B------:R-:W-:Y:S01]  /*158b0*/  MUFU.EX2 R29, R52 ;  /* 0x00000034001d7308 */ /* 0x000fe20000000800 */
[----:B------:R-:W-:Y:S02]  /*158c0*/  @!P1 PRMT R198, R41, 0x5410, RZ ;  /* 0x0000541029c69816 */ /* 0x000fe400000000ff */
[----:B------:R-:W-:Y:S02]  /*158d0*/  ISETP.GT.U32.AND P1, PT, R0, UR12, PT ;  /* 0x0000000c00007c0c */ /* 0x000fe4000bf24070 */
[----:B------:R-:W-:-:S03]  /*158e0*/  SHF.R.U32.HI R0, RZ, 0x18, R32 ;  /* 0x00000018ff007819 */ /* 0x000fc60000011620 */
[----:B------:R-:W4:Y:S01]  /*158f0*/  MUFU.EX2 R41, R54 ;  /* 0x0000003600297308 */ /* 0x000f220000000800 */
[----:B------:R-:W-:Y:S01]  /*15900*/  IMAD.MOV.U32 R5, RZ, RZ, R40 ;  /* 0x000000ffff057224 */ /* 0x000fe200078e0028 */
[----:B------:R-:W-:Y:S01]  /*15910*/  @!P5 PRMT R197, R44, 0x5410, RZ ;  /* 0x000054102cc5d816 */ /* 0x000fe200000000ff */
[----:B------:R-:W-:Y:S01]  /*15920*/  @!P0 HFMA2.BF16_V2 R43, -RZ.H0_H0, RZ.H0_H0, -R195.H0_H0 ;  /* 0x200000ffff2b8231 */ /* 0x000fe200003409c3 */
[----:B------:R-:W-:Y:S01]  /*15930*/  PRMT R193, R2, 0x7632, R193 ;  /* 0x0000763202c17816 */ /* 0x000fe200000000c1 */
[----:B------:R-:W-:Y:S01]  /*15940*/  IMAD.MOV.U32 R40, RZ, RZ, R13 ;  /* 0x000000ffff287224 */ /* 0x000fe200078e000d */
[----:B------:R-:W-:Y:S01]  /*15950*/  ISETP.LE.U32.AND P5, PT, R0, UR12, PT ;  /* 0x0000000c00007c0c */ /* 0x000fe2000bfa3070 */
[----:B------:R-:W-:Y:S01]  /*15960*/  FADD.FTZ R13, R173, R6 ;  /* 0x00000006ad0d7221 */ /* 0x000fe20000010000 */
[----:B------:R-:W-:Y:S01]  /*15970*/  PRMT R0, R28, 0x7773, RZ ;  /* 0x000077731c007816 */ /* 0x000fe200000000ff */
[----:B------:R-:W-:Y:S01]  /*15980*/  IMAD.MOV.U32 R6, RZ, RZ, R117 ;  /* 0x000000ffff067224 */ /* 0x000fe200078e0075 */
[----:B------:R-:W-:-:S02]  /*15990*/  PRMT R117, R195, 0x5410, R193 ;  /* 0x00005410c3757816 */ /* 0x000fc400000000c1 */
[----:B------:R-:W-:Y:S02]  /*159a0*/  @!P0 PRMT R195, R43, 0x5410, RZ ;  /* 0x000054102bc38816 */ /* 0x000fe400000000ff */
[----:B------:R-:W-:Y:S02]  /*159b0*/  ISETP.GT.U32.AND P0, PT, R0, UR12, PT ;  /* 0x0000000c00007c0c */ /* 0x000fe4000bf04070 */
[----:B--2---:R-:W-:-:S04]  /*159c0*/  F2FP.BF16.F32.PACK_AB R0, R58, R51 ;  /* 0x000000333a00723e */ /* 0x004fc800000010ff */
[C---:B------:R-:W-:Y:S02]  /*159d0*/  PRMT R192, R0.reuse, 0x7610, R192 ;  /* 0x0000761000c07816 */ /* 0x040fe400000000c0 */
[----:B------:R-:W-:Y:S02]  /*159e0*/  PRMT R188, R0, 0x7632, R188 ;  /* 0x0000763200bc7816 */ /* 0x000fe400000000bc */
[----:B----4-:R-:W-:Y:S01]  /*159f0*/  F2FP.BF16.F32.PACK_AB R0, R41, R29 ;  /* 0x0000001d2900723e */ /* 0x010fe200000010ff */
[----:B------:R-:W-:Y:S01]  /*15a00*/  ULEA UR4, UR23, 0xfffffffb, 0x1 ;  /* 0xfffffffb17047891 */ /* 0x000fe2000f8e08ff */
[----:B------:R-:W-:Y:S02]  /*15a10*/  IMAD.MOV.U32 R43, RZ, RZ, R42 ;  /* 0x000000ffff2b7224 */ /* 0x000fe400078e002a */
[C---:B------:R-:W-:Y:S01]  /*15a20*/  PRMT R181, R0.reuse, 0x7610, R181 ;  /* 0x0000761000b57816 */ /* 0x040fe200000000b5 */
[----:B------:R-:W-:Y:S01]  /*15a30*/  IMAD.MOV.U32 R44, RZ, RZ, R3 ;  /* 0x000000ffff2c7224 */ /* 0x000fe200078e0003 */
[----:B------:R-:W-:Y:S01]  /*15a40*/  PRMT R182, R0, 0x7632, R182 ;  /* 0x0000763200b67816 */ /* 0x000fe200000000b6 */
[----:B------:R-:W-:Y:S01]  /*15a50*/  IMAD.U32 R0, RZ, RZ, UR37 ;  /* 0x00000025ff007e24 */ /* 0x000fe2000f8e00ff */
[----:B-1----:R-:W-:Y:S01]  /*15a60*/  SHF.R.U32.HI R3, RZ, 0x5, R178 ;  /* 0x00000005ff037819 */ /* 0x002fe200000116b2 */
[----:B------:R-:W-:-:S02]  /*15a70*/  IMAD.MOV.U32 R42, RZ, RZ, R6 ;  /* 0x000000ffff2a7224 */ /* 0x000fc400078e0006 */
[----:B------:R-:W-:Y:S02]  /*15a80*/  IMAD.U32 R6, RZ, RZ, UR20 ;  /* 0x00000014ff067e24 */ /* 0x000fe4000f8e00ff */
[----:B------:R-:W-:Y:S02]  /*15a90*/  IMAD.MOV.U32 R66, RZ, RZ, R65 ;  /* 0x000000ffff427224 */ /* 0x000fe400078e0041 */
[----:B------:R-:W-:Y:S02]  /*15aa0*/  IMAD R6, R6, 0x8, R3 ;  /* 0x0000000806067824 */ /* 0x000fe400078e0203 */
[----:B------:R-:W-:Y:S02]  /*15ab0*/  IMAD.MOV.U32 R65, RZ, RZ, R7 ;  /* 0x000000ffff417224 */ /* 0x000fe400078e0007 */
[----:B------:R-:W-:-:S04]  /*15ac0*/  IMAD.WIDE.U32 R6, R6, -0x326172a9, RZ ;  /* 0xcd9e8d5706067825 */ /* 0x000fc800078e00ff */
[----:B------:R-:W-:Y:S01]  /*15ad0*/  FADD.FTZ R4, R169, R4 ;  /* 0x00000004a9047221 */ /* 0x000fe20000010000 */
[----:B------:R-:W-:-:S03]  /*15ae0*/  IMAD.MOV.U32 R52, RZ, RZ, R10 ;  /* 0x000000ffff347224 */ /* 0x000fc600078e000a */
[----:B------:R-:W-:Y:S01]  /*15af0*/  FADD.FTZ R10, R175, R4 ;  /* 0x00000004af0a7221 */ /* 0x000fe20000010000 */
[----:B------:R-:W-:Y:S02]  /*15b00*/  IMAD.MOV.U32 R54, RZ, RZ, R5 ;  /* 0x000000ffff367224 */ /* 0x000fe400078e0005 */
[----:B------:R-:W-:Y:S02]  /*15b10*/  @!P5 HFMA2.BF16_V2 R46, -RZ.H0_H0, RZ.H0_H0, -R193.H0_H0 ;  /* 0x200000ffff2ed231 */ /* 0x000fe400003409c1 */
[----:B------:R-:W-:Y:S02]  /*15b20*/  @!P4 HFMA2.BF16_V2 R48, -RZ.H0_H0, RZ.H0_H0, -R192.H0_H0 ;  /* 0x200000ffff30c231 */ /* 0x000fe400003409c0 */
[----:B------:R-:W-:Y:S01]  /*15b30*/  @P3 HFMA2.BF16_V2 R45, -RZ.H0_H0, RZ.H0_H0, -R188.H0_H0 ;  /* 0x200000ffff2d3231 */ /* 0x000fe200003409bc */
[----:B------:R-:W-:Y:S01]  /*15b40*/  @!P5 PRMT R193, R46, 0x5410, RZ ;  /* 0x000054102ec1d816 */ /* 0x000fe200000000ff */
[----:B------:R-:W-:Y:S02]  /*15b50*/  IMAD.MOV.U32 R46, RZ, RZ, R116 ;  /* 0x000000ffff2e7224 */ /* 0x000fe400078e0074 */
[----:B------:R-:W-:Y:S01]  /*15b60*/  @P0 HFMA2.BF16_V2 R47, -RZ.H0_H0, RZ.H0_H0, -R182.H0_H0 ;  /* 0x200000ffff2f0231 */ /* 0x000fe200003409b6 */
[----:B------:R-:W-:-:S02]  /*15b70*/  PRMT R116, R192, 0x5410, R188 ;  /* 0x00005410c0747816 */ /* 0x000fc400000000bc */
[----:B------:R-:W-:Y:S01]  /*15b80*/  @!P4 PRMT R192, R48, 0x5410, RZ ;  /* 0x0000541030c0c816 */ /* 0x000fe200000000ff */
[----:B------:R-:W-:Y:S01]  /*15b90*/  IMAD.MOV.U32 R48, RZ, RZ, R118 ;  /* 0x000000ffff307224 */ /* 0x000fe200078e0076 */
[----:B------:R-:W-:Y:S01]  /*15ba0*/  @P3 PRMT R188, R45, 0x5410, RZ ;  /* 0x000054102dbc3816 */ /* 0x000fe200000000ff */
[----:B------:R-:W-:Y:S01]  /*15bb0*/  IMAD.MOV.U32 R45, RZ, RZ, R43 ;  /* 0x000000ffff2d7224 */ /* 0x000fe200078e002b */
[----:B------:R-:W-:Y:S02]  /*15bc0*/  PRMT R118, R181, 0x5410, R182 ;  /* 0x00005410b5767816 */ /* 0x000fe400000000b6 */
[----:B------:R-:W-:Y:S01]  /*15bd0*/  @P0 PRMT R182, R47, 0x5410, RZ ;  /* 0x000054102fb60816 */ /* 0x000fe200000000ff */
[----:B------:R-:W-:Y:S02]  /*15be0*/  IMAD.MOV.U32 R47, RZ, RZ, R35 ;  /* 0x000000ffff2f7224 */ /* 0x000fe400078e0023 */
[----:B------:R1:W-:Y:S02]  /*15bf0*/  MUFU.EX2 R35, R56 ;  /* 0x0000003800237308 */ /* 0x0003e40000000800 */
[----:B-1----:R-:W-:Y:S01]  /*15c00*/  IMAD.MOV.U32 R56, RZ, RZ, R45 ;  /* 0x000000ffff387224 */ /* 0x002fe200078e002d */
[----:B---3--:R-:W-:-:S05]  /*15c10*/  LOP3.LUT R0, R0, UR4, R9, 0x96, !PT ;  /* 0x0000000400007c12 */ /* 0x008fca000f8e9609 */
[----:B------:R-:W-:-:S05]  /*15c20*/  IMAD.WIDE.U32 R8, R0, -0x326172a9, RZ ;  /* 0xcd9e8d5700087825 */ /* 0x000fca00078e00ff */
[----:B------:R-:W-:-:S05]  /*15c30*/  LOP3.LUT R2, R6, UR34, R9, 0x96, !PT ;  /* 0x0000002206027c12 */ /* 0x000fca000f8e9609 */
[----:B------:R-:W-:-:S05]  /*15c40*/  IMAD.WIDE.U32 R2, R2, -0x2daee0ad, RZ ;  /* 0xd2511f5302027825 */ /* 0x000fca00078e00ff */
[----:B------:R-:W-:Y:S02]  /*15c50*/  LOP3.LUT R0, R36, UR32, R3, 0x96, !PT ;  /* 0x0000002024007c12 */ /* 0x000fe4000f8e9603 */
[----:B------:R-:W-:Y:S01]  /*15c60*/  LOP3.LUT R3, R8, UR33, R191, 0x96, !PT ;  /* 0x0000002108037c12 */ /* 0x000fe2000f8e96bf */
[----:B------:R-:W2:Y:S02]  /*15c70*/  LDL.LU.64 R36, [R1+0x168] ;  /* 0x0001680001247983 */ /* 0x000ea40000300a00 */
[----:B------:R-:W-:-:S04]  /*15c80*/  IMAD.WIDE.U32 R6, R0, -0x326172a9, RZ ;  /* 0xcd9e8d5700067825 */ /* 0x000fc800078e00ff */
[----:B------:R-:W-:Y:S01]  /*15c90*/  IMAD.WIDE.U32 R4, R3, -0x2daee0ad, RZ ;  /* 0xd2511f5303047825 */ /* 0x000fe200078e00ff */
[----:B------:R-:W-:Y:S02]  /*15ca0*/  LOP3.LUT R3, R190, UR17, R7, 0x96, !PT ;  /* 0x00000011be037c12 */ /* 0x000fe4000f8e9607 */
[----:B------:R3:W5:Y:S02]  /*15cb0*/  LDL.LU.64 R190, [R1+0x160] ;  /* 0x0001600001be7983 */ /* 0x0007640000300a00 */
[----:B------:R-:W-:Y:S01]  /*15cc0*/  LOP3.LUT R0, R2, UR31, R5, 0x96, !PT ;  /* 0x0000001f02007c12 */ /* 0x000fe2000f8e9605 */
[----:B------:R-:W-:-:S05]  /*15cd0*/  IMAD.WIDE.U32 R2, R3, -0x2daee0ad, RZ ;  /* 0xd2511f5303027825 */ /* 0x000fca00078e00ff */
[----:B------:R-:W-:Y:S01]  /*15ce0*/  LOP3.LUT R3, R4, UR26, R3, 0x96, !PT ;  /* 0x0000001a04037c12 */ /* 0x000fe2000f8e9603 */
[----:B------:R-:W-:-:S05]  /*15cf0*/  IMAD.WIDE.U32 R4, R0, -0x326172a9, RZ ;  /* 0xcd9e8d5700047825 */ /* 0x000fca00078e00ff */
[----:B------:R-:W-:-:S05]  /*15d00*/  LOP3.LUT R0, R6, UR16, R5, 0x96, !PT ;  /* 0x0000001006007c12 */ /* 0x000fca000f8e9605 */
[----:B------:R-:W-:-:S05]  /*15d10*/  IMAD.WIDE.U32 R6, R0, -0x2daee0ad, RZ ;  /* 0xd2511f5300067825 */ /* 0x000fca00078e00ff */
[----:B------:R-:W-:Y:S01]  /*15d20*/  LOP3.LUT R0, R2, UR24, R7, 0x96, !PT ;  /* 0x0000001802007c12 */ /* 0x000fe2000f8e9607 */
[----:B------:R-:W-:-:S05]  /*15d30*/  IMAD.WIDE.U32 R2, R3, -0x326172a9, RZ ;  /* 0xcd9e8d5703027825 */ /* 0x000fca00078e00ff */
[----:B------:R-:W-:Y:S01]  /*15d40*/  LOP3.LUT R7, R4, UR15, R3, 0x96, !PT ;  /* 0x0000000f04077c12 */ /* 0x000fe2000f8e9603 */
[----:B------:R-:W-:Y:S01]  /*15d50*/  FADD.FTZ R3, R27, R11 ;  /* 0x0000000b1b037221 */ /* 0x000fe20000010000 */
[----:B------:R-:W-:-:S03]  /*15d60*/  IMAD.MOV.U32 R27, RZ, RZ, R44 ;  /* 0x000000ffff1b7224 */ /* 0x000fc600078e002c */
[----:B------:R-:W-:-:S04]  /*15d70*/  IMAD.WIDE.U32 R44, R7, -0x2daee0ad, RZ ;  /* 0xd2511f53072c7825 */ /* 0x000fc800078e00ff */
[----:B------:R-:W-:Y:S01]  /*15d80*/  IMAD.MOV.U32 R11, RZ, RZ, R46 ;  /* 0x000000ffff0b7224 */ /* 0x000fe200078e002e */
[----:B------:R-:W-:Y:S02]  /*15d90*/  LOP3.LUT R46, R6, UR22, R45, 0x96, !PT ;  /* 0x00000016062e7c12 */ /* 0x000fe4000f8e962d */
[----:B------:R-:W4:Y:S01]  /*15da0*/  LDL.LU.64 R6, [R1+0x38] ;  /* 0x0000380001067983 */ /* 0x000f220000300a00 */
[----:B------:R-:W-:Y:S02]  /*15db0*/  IMAD.MOV.U32 R43, RZ, RZ, R39 ;  /* 0x000000ffff2b7224 */ /* 0x000fe400078e0027 */
[----:B------:R-:W-:Y:S02]  /*15dc0*/  IMAD.MOV.U32 R5, RZ, RZ, R38 ;  /* 0x000000ffff057224 */ /* 0x000fe400078e0026 */
[----:B------:R-:W-:-:S05]  /*15dd0*/  IMAD.WIDE.U32 R38, R0, -0x326172a9, RZ ;  /* 0xcd9e8d5700267825 */ /* 0x000fca00078e00ff */
[----:B------:R-:W-:-:S04]  /*15de0*/  LOP3.LUT R39, R2, UR13, R39, 0x96, !PT ;  /* 0x0000000d02277c12 */ /* 0x000fc8000f8e9627 */
[----:B------:R-:W-:-:S04]  /*15df0*/  LOP3.LUT R0, R39, 0xff, RZ, 0xc0, !PT ;  /* 0x000000ff27007812 */ /* 0x000fc800078ec0ff */
[----:B------:R-:W-:Y:S02]  /*15e00*/  ISETP.LE.U32.AND P4, PT, R0, UR12, PT ;  /* 0x0000000c00007c0c */ /* 0x000fe4000bf83070 */
[----:B------:R-:W-:-:S04]  /*15e10*/  LOP3.LUT R0, R39, 0xffff, RZ, 0xc0, !PT ;  /* 0x0000ffff27007812 */ /* 0x000fc800078ec0ff */
[----:B------:R-:W-:Y:S01]  /*15e20*/  SHF.R.U32.HI R0, RZ, 0x8, R0 ;  /* 0x00000008ff007819 */ /* 0x000fe20000011600 */
[----:B------:R-:W-:-:S03]  /*15e30*/  @P1 HFMA2.BF16_V2 R49, -RZ.H0_H0, RZ.H0_H0, -R181.H0_H0 ;  /* 0x200000ffff311231 */ /* 0x000fc600003409b5 */
[----:B------:R-:W-:Y:S02]  /*15e40*/  LOP3.LUT R0, R0, 0xffff, RZ, 0xc0, !PT ;  /* 0x0000ffff00007812 */ /* 0x000fe400078ec0ff */
[----:B------:R-:W-:Y:S02]  /*15e50*/  @P1 PRMT R181, R49, 0x5410, RZ ;  /* 0x0000541031b51816 */ /* 0x000fe400000000ff */
[----:B------:R-:W-:Y:S01]  /*15e60*/  ISETP.LE.U32.AND P0, PT, R0, UR12, PT ;  /* 0x0000000c00007c0c */ /* 0x000fe2000bf03070 */
[----:B------:R-:W-:Y:S01]  /*15e70*/  IMAD.MOV.U32 R49, RZ, RZ, R48 ;  /* 0x000000ffff317224 */ /* 0x000fe200078e0030 */
[----:B------:R-:W-:Y:S01]  /*15e80*/  PRMT R0, R39, 0x7632, R0 ;  /* 0x0000763227007816 */ /* 0x000fe20000000000 */
[----:B------:R1:W3:Y:S03]  /*15e90*/  MUFU.EX2 R48, R60 ;  /* 0x0000003c00307308 */ /* 0x0002e60000000800 */
[----:B------:R-:W-:Y:S01]  /*15ea0*/  LOP3.LUT R0, R0, 0xff, RZ, 0xc0, !PT ;  /* 0x000000ff00007812 */ /* 0x000fe200078ec0ff */
[----:B------:R-:W-:-:S03]  /*15eb0*/  FADD.FTZ R2, R50, R18 ;  /* 0x0000001232027221 */ /* 0x000fc60000010000 */
[----:B------:R-:W-:Y:S01]  /*15ec0*/  ISETP.LE.U32.AND P3, PT, R0, UR12, PT ;  /* 0x0000000c00007c0c */ /* 0x000fe2000bf63070 */
[----:B------:R-:W-:Y:S01]  /*15ed0*/  IMAD.MOV.U32 R0, RZ, RZ, R38 ;  /* 0x000000ffff007224 */ /* 0x000fe200078e0026 */
[----:B------:R-:W-:Y:S04]  /*15ee0*/  MUFU.EX2 R18, R151 ;  /* 0x0000009700127308 */ /* 0x000fe80000000800 */
[----:B------:R-:W-:Y:S01]  /*15ef0*/  LOP3.LUT R0, R0, 0xff, RZ, 0xc0, !PT ;  /* 0x000000ff00007812 */ /* 0x000fe200078ec0ff */
[----:B-1----:R-:W-:Y:S02]  /*15f00*/  IMAD.MOV.U32 R60, RZ, RZ, R49 ;  /* 0x000000ffff3c7224 */ /* 0x002fe400078e0031 */
[----:B------:R-:W-:Y:S02]  /*15f10*/  IMAD.MOV.U32 R49, RZ, RZ, R26 ;  /* 0x000000ffff317224 */ /* 0x000fe400078e001a */
[----:B------:R-:W1:Y:S01]  /*15f20*/  MUFU.EX2 R26, R144 ;  /* 0x00000090001a7308 */ /* 0x000e620000000800 */
[----:B------:R-:W-:-:S02]  /*15f30*/  ISETP.LE.U32.AND P5, PT, R0, UR12, PT ;  /* 0x0000000c00007c0c */ /* 0x000fc4000bfa3070 */
[----:B---3--:R-:W-:-:S04]  /*15f40*/  F2FP.BF16.F32.PACK_AB R0, R48, R35 ;  /* 0x000000233000723e */ /* 0x008fc800000010ff */
[C---:B------:R-:W-:Y:S02]  /*15f50*/  PRMT R180, R0.reuse, 0x7610, R180 ;  /* 0x0000761000b47816 */ /* 0x040fe400000000b4 */
[----:B------:R-:W-:Y:S02]  /*15f60*/  PRMT R179, R0, 0x7632, R179 ;  /* 0x0000763200b37816 */ /* 0x000fe400000000b3 */
[----:B------:R-:W-:-:S04]  /*15f70*/  SHF.R.U32.HI R0, RZ, 0x18, R39 ;  /* 0x00000018ff007819 */ /* 0x000fc80000011627 */
[----:B------:R-:W-:Y:S02]  /*15f80*/  ISETP.LE.U32.AND P1, PT, R0, UR12, PT ;  /* 0x0000000c00007c0c */ /* 0x000fe4000bf23070 */
[----:B-1----:R-:W-:Y:S01]  /*15f90*/  F2FP.BF16.F32.PACK_AB R0, R18, R26 ;  /* 0x0000001a1200723e */ /* 0x002fe200000010ff */
[----:B------:R-:W-:Y:S01]  /*15fa0*/  FADD.FTZ R4, R217, R13 ;  /* 0x0000000dd9047221 */ /* 0x000fe20000010000 */
[----:B------:R-:W-:Y:S02]  /*15fb0*/  IMAD.MOV.U32 R13, RZ, RZ, R47 ;  /* 0x000000ffff0d7224 */ /* 0x000fe400078e002f */
[C---:B------:R-:W-:Y:S02]  /*15fc0*/  PRMT R175, R0.reuse, 0x7610, R175 ;  /* 0x0000761000af7816 */ /* 0x040fe400000000af */
[----:B------:R-:W-:Y:S01]  /*15fd0*/  PRMT R174, R0, 0x7632, R174 ;  /* 0x0000763200ae7816 */ /* 0x000fe200000000ae */
[----:B------:R-:W-:Y:S01]  /*15fe0*/  MUFU.EX2 R45, R62 ;  /* 0x0000003e002d7308 */ /* 0x000fe20000000800 */
[----:B------:R-:W-:Y:S01]  /*15ff0*/  LOP3.LUT R0, R46, 0xffff, RZ, 0xc0, !PT ;  /* 0x0000ffff2e007812 */ /* 0x000fe200078ec0ff */
[----:B------:R-:W-:-:S03]  /*16000*/  @!P0 HFMA2.BF16_V2 R57, -RZ.H0_H0, RZ.H0_H0, -R179.H0_H0 ;  /* 0x200000ffff398231 */ /* 0x000fc600003409b3 */
[----:B------:R-:W-:-:S03]  /*16010*/  SHF.R.U32.HI R0, RZ, 0x8, R0 ;  /* 0x00000008ff007819 */ /* 0x000fc60000011600 */
[----:B------:R-:W1:Y:S01]  /*16020*/  MUFU.EX2 R47, R63 ;  /* 0x0000003f002f7308 */ /* 0x000e620000000800 */
[----:B------:R-:W-:Y:S01]  /*16030*/  LOP3.LUT R0, R0, 0xffff, RZ, 0xc0, !PT ;  /* 0x0000ffff00007812 */ /* 0x000fe200078ec0ff */
[----:B------:R-:W-:Y:S01]  /*16040*/  IMAD.MOV.U32 R217, RZ, RZ, R65 ;  /* 0x000000ffffd97224 */ /* 0x000fe200078e0041 */
[----:B------:R-:W-:Y:S01]  /*16050*/  PRMT R65, R180, 0x5410, R179 ;  /* 0x00005410b4417816 */ /* 0x000fe200000000b3 */
[----:B------:R-:W-:Y:S01]  /*16060*/  @!P4 HFMA2.BF16_V2 R67, -RZ.H0_H0, RZ.H0_H0, -R180.H0_H0 ;  /* 0x200000ffff43c231 */ /* 0x000fe200003409b4 */
[----:B------:R-:W-:Y:S02]  /*16070*/  @!P0 PRMT R179, R57, 0x5410, RZ ;  /* 0x0000541039b38816 */ /* 0x000fe400000000ff */
[----:B------:R-:W-:Y:S01]  /*16080*/  ISETP.LE.U32.AND P0, PT, R0, UR12, PT ;  /* 0x0000000c00007c0c */ /* 0x000fe2000bf03070 */
[----:B------:R-:W-:Y:S01]  /*16090*/  IMAD.MOV.U32 R57, RZ, RZ, R13 ;  /* 0x000000ffff397224 */ /* 0x000fe200078e000d */
[----:B------:R-:W-:Y:S01]  /*160a0*/  PRMT R0, R38, 0x7771, RZ ;  /* 0x0000777126007816 */ /* 0x000fe200000000ff */
[----:B------:R-:W-:Y:S01]  /*160b0*/  IMAD.MOV.U32 R13, RZ, RZ, R42 ;  /* 0x000000ffff0d7224 */ /* 0x000fe200078e002a */
[----:B------:R-:W-:Y:S01]  /*160c0*/  @!P4 PRMT R180, R67, 0x5410, RZ ;  /* 0x0000541043b4c816 */ /* 0x000fe200000000ff */
[----:B------:R-:W-:Y:S01]  /*160d0*/  MUFU.EX2 R42, R161 ;  /* 0x000000a1002a7308 */ /* 0x000fe20000000800 */
[----:B------:R-:W-:Y:S01]  /*160e0*/  ISETP.GT.U32.AND P4, PT, R0, UR12, PT ;  /* 0x0000000c00007c0c */ /* 0x000fe2000bf84070 */
[----:B------:R-:W-:Y:S01]  /*160f0*/  @!P1 HFMA2.BF16_V2 R75, -RZ.H0_H0, RZ.H0_H0, -R174.H0_H0 ;  /* 0x200000ffff4b9231 */ /* 0x000fe200003409ae */
[----:B-1----:R-:W-:Y:S01]  /*16100*/  F2FP.BF16.F32.PACK_AB R0, R47, R45 ;  /* 0x0000002d2f00723e */ /* 0x002fe200000010ff */
[----:B------:R-:W-:Y:S01]  /*16110*/  @!P3 HFMA2.BF16_V2 R76, -RZ.H0_H0, RZ.H0_H0, -R175.H0_H0 ;  /* 0x200000ffff4cb231 */ /* 0x000fe200003409af */
[----:B------:R-:W-:-:S02]  /*16120*/  PRMT R67, R175, 0x5410, R174 ;  /* 0x00005410af437816 */ /* 0x000fc400000000ae */
[C---:B------:R-:W-:Y:S02]  /*16130*/  PRMT R171, R0.reuse, 0x7610, R171 ;  /* 0x0000761000ab7816 */ /* 0x040fe400000000ab */
[----:B------:R-:W-:Y:S02]  /*16140*/  PRMT R173, R0, 0x7632, R173 ;  /* 0x0000763200ad7816 */ /* 0x000fe400000000ad */
[----:B------:R-:W-:Y:S01]  /*16150*/  PRMT R0, R38, 0x7772, RZ ;  /* 0x0000777226007816 */ /* 0x000fe200000000ff */
[----:B------:R-:W-:Y:S01]  /*16160*/  MUFU.EX2 R74, R74 ;  /* 0x0000004a004a7308 */ /* 0x000fe20000000800 */
[----:B------:R-:W-:Y:S02]  /*16170*/  @!P1 PRMT R174, R75, 0x5410, RZ ;  /* 0x000054104bae9816 */ /* 0x000fe400000000ff */
[----:B------:R-:W-:Y:S02]  /*16180*/  @!P3 PRMT R175, R76, 0x5410, RZ ;  /* 0x000054104cafb816 */ /* 0x000fe400000000ff */
[----:B------:R-:W-:-:S03]  /*16190*/  ISETP.GT.U32.AND P3, PT, R0, UR12, PT ;  /* 0x0000000c00007c0c */ /* 0x000fc6000bf64070 */
[----:B------:R1:W-:Y:S01]  /*161a0*/  MUFU.EX2 R75, R73 ;  /* 0x00000049004b7308 */ /* 0x0003e20000000800 */
[----:B------:R-:W-:Y:S01]  /*161b0*/  PRMT R0, R38, 0x7773, RZ ;  /* 0x0000777326007816 */ /* 0x000fe200000000ff */
[----:B------:R-:W-:-:S03]  /*161c0*/  IMAD.MOV.U32 R50, RZ, RZ, R5 ;  /* 0x000000ffff327224 */ /* 0x000fc600078e0005 */
[----:B------:R-:W-:Y:S01]  /*161d0*/  ISETP.GT.U32.AND P1, PT, R0, UR12, PT ;  /* 0x0000000c00007c0c */ /* 0x000fe2000bf24070 */
[----:B------:R-:W-:Y:S02]  /*161e0*/  @P4 HFMA2.BF16_V2 R77, -RZ.H0_H0, RZ.H0_H0, -R173.H0_H0 ;  /* 0x200000ffff4d4231 */ /* 0x000fe400003409ad */
[----:B------:R-:W-:Y:S01]  /*161f0*/  FADD.FTZ R5, R160, R10 ;  /* 0x0000000aa0057221 */ /* 0x000fe20000010000 */
[----:B------:R-:W-:Y:S02]  /*16200*/  IMAD.MOV.U32 R10, RZ, RZ, R50 ;  /* 0x000000ffff0a7224 */ /* 0x000fe400078e0032 */
[----:B------:R-:W-:Y:S01]  /*16210*/  IMAD.MOV.U32 R50, RZ, RZ, R252 ;  /* 0x000000ffff327224 */ /* 0x000fe200078e00fc */
[----:B------:R-:W-:Y:S01]  /*16220*/  PRMT R252, R171, 0x5410, R173 ;  /* 0x00005410abfc7816 */ /* 0x000fe200000000ad */
[----:B------:R-:W-:Y:S01]  /*16230*/  FADD.FTZ R2, R55, R2 ;  /* 0x0000000237027221 */ /* 0x000fe20000010000 */
[----:B------:R-:W-:Y:S01]  /*16240*/  @P4 PRMT R173, R77, 0x5410, RZ ;  /* 0x000054104dad4816 */ /* 0x000fe200000000ff */
[----:B------:R-:W-:Y:S01]  /*16250*/  IMAD.MOV.U32 R55, RZ, RZ, R11 ;  /* 0x000000ffff377224 */ /* 0x000fe200078e000b */
[----:B------:R-:W-:Y:S01]  /*16260*/  MUFU.EX2 R76, R167 ;  /* 0x000000a7004c7308 */ /* 0x000fe20000000800 */
[----:B------:R-:W-:-:S02]  /*16270*/  IMAD.MOV.U32 R11, RZ, RZ, R43 ;  /* 0x000000ffff0b7224 */ /* 0x000fc400078e002b */
[----:B------:R-:W-:-:S05]  /*16280*/  FADD.FTZ R3, R30, R3 ;  /* 0x000000031e037221 */ /* 0x000fca0000010000 */
[----:B------:R-:W-:Y:S01]  /*16290*/  MUFU.EX2 R43, R165 ;  /* 0x000000a5002b7308 */ /* 0x000fe20000000800 */
[----:B------:R-:W-:Y:S02]  /*162a0*/  IMAD.MOV.U32 R30, RZ, RZ, R13 ;  /* 0x000000ffff1e7224 */ /* 0x000fe400078e000d */
[----:B------:R-:W-:Y:S02]  /*162b0*/  IMAD.MOV.U32 R13, RZ, RZ, R234 ;  /* 0x000000ffff0d7224 */ /* 0x000fe400078e00ea */
[----:B-1----:R-:W-:Y:S02]  /*162c0*/  IMAD.MOV.U32 R73, RZ, RZ, R57 ;  /* 0x000000ffff497224 */ /* 0x002fe400078e0039 */
[----:B------:R-:W-:Y:S02]  /*162d0*/  @!P5 HFMA2.BF16_V2 R78, -RZ.H0_H0, RZ.H0_H0, -R171.H0_H0 ;  /* 0x200000ffff4ed231 */ /* 0x000fe400003409ab */
[----:B------:R-:W-:Y:S02]  /*162e0*/  IMAD.MOV.U32 R77, RZ, RZ, R10 ;  /* 0x000000ffff4d7224 */ /* 0x000fe400078e000a */
[----:B------:R-:W-:Y:S01]  /*162f0*/  FADD.FTZ R3, R31, R3 ;  /* 0x000000031f037221 */ /* 0x000fe20000010000 */
[----:B------:R-:W-:Y:S01]  /*16300*/  IMAD.MOV.U32 R10, RZ, RZ, R27 ;  /* 0x000000ffff0a7224 */ /* 0x000fe200078e001b */
[----:B------:R-:W-:Y:S01]  /*16310*/  SHF.R.U32.HI R31, RZ, 0x5, R178 ;  /* 0x00000005ff1f7819 */ /* 0x000fe200000116b2 */
[----:B------:R-:W-:Y:S01]  /*16320*/  IMAD.MOV.U32 R27, RZ, RZ, R56 ;  /* 0x000000ffff1b7224 */ /* 0x000fe200078e0038 */
[----:B------:R-:W-:Y:S01]  /*16330*/  @!P5 PRMT R171, R78, 0x5410, RZ ;  /* 0x000054104eabd816 */ /* 0x000fe200000000ff */
[----:B----4-:R-:W-:-:S02]  /*16340*/  IMAD.MOV.U32 R63, RZ, RZ, R7 ;  /* 0x000000ffff3f7224 */ /* 0x010fc400078e0007 */
[----:B------:R-:W-:Y:S02]  /*16350*/  IMAD.MOV.U32 R7, RZ, RZ, R217 ;  /* 0x000000ffff077224 */ /* 0x000fe400078e00d9 */
[----:B------:R-:W-:Y:S02]  /*16360*/  IMAD.MOV.U32 R217, RZ, RZ, R49 ;  /* 0x000000ffffd97224 */ /* 0x000fe400078e0031 */
[----:B------:R-:W-:Y:S02]  /*16370*/  IMAD.MOV.U32 R49, RZ, RZ, R40 ;  /* 0x000000ffff317224 */ /* 0x000fe400078e0028 */
[----:B------:R-:W1:Y:S02]  /*16380*/  MUFU.EX2 R40, R157 ;  /* 0x0000009d00287308 */ /* 0x000e640000000800 */
[----:B-1----:R-:W-:-:S04]  /*16390*/  F2FP.BF16.F32.PACK_AB R0, R42, R40 ;  /* 0x000000282a00723e */ /* 0x002fc800000010ff */
[C---:B------:R-:W-:Y:S02]  /*163a0*/  PRMT R170, R0.reuse, 0x7610, R170 ;  /* 0x0000761000aa7816 */ /* 0x040fe400000000aa */
[----:B------:R-:W-:Y:S02]  /*163b0*/  PRMT R169, R0, 0x7632, R169 ;  /* 0x0000763200a97816 */ /* 0x000fe400000000a9 */
[----:B------:R-:W-:-:S04]  /*163c0*/  LOP3.LUT R0, R46, 0xff, RZ, 0xc0, !PT ;  /* 0x000000ff2e007812 */ /* 0x000fc800078ec0ff */
[----:B------:R-:W-:Y:S02]  /*163d0*/  ISETP.LE.U32.AND P4, PT, R0, UR12, PT ;  /* 0x0000000c00007c0c */ /* 0x000fe4000bf83070 */
[----:B------:R-:W-:Y:S01]  /*163e0*/  F2FP.BF16.F32.PACK_AB R0, R74, R75 ;  /* 0x0000004b4a00723e */ /* 0x000fe200000010ff */
[----:B------:R-:W-:-:S03]  /*163f0*/  @P1 HFMA2.BF16_V2 R79, -RZ.H0_H0, RZ.H0_H0, -R169.H0_H0 ;  /* 0x200000ffff4f1231 */ /* 0x000fc600003409a9 */
[C---:B------:R-:W-:Y:S02]  /*16400*/  PRMT R168, R0.reuse, 0x7610, R168 ;  /* 0x0000761000a87816 */ /* 0x040fe400000000a8 */
[----:B------:R-:W-:Y:S02]  /*16410*/  PRMT R163, R0, 0x7632, R163 ;  /* 0x0000763200a37816 */ /* 0x000fe400000000a3 */
[----:B------:R-:W-:Y:S02]  /*16420*/  PRMT R0, R46, 0x7632, R0 ;  /* 0x000076322e007816 */ /* 0x000fe40000000000 */
[----:B------:R-:W-:Y:S02]  /*16430*/  PRMT R234, R170, 0x5410, R169 ;  /* 0x00005410aaea7816 */ /* 0x000fe400000000a9 */
[----:B------:R-:W-:Y:S01]  /*16440*/  LOP3.LUT R0, R0, 0xff, RZ, 0xc0, !PT ;  /* 0x000000ff00007812 */ /* 0x000fe200078ec0ff */
[----:B------:R-:W-:Y:S01]  /*16450*/  @!P0 HFMA2.BF16_V2 R81, -RZ.H0_H0, RZ.H0_H0, -R163.H0_H0 ;  /* 0x200000ffff518231 */ /* 0x000fe200003409a3 */
[----:B------:R-:W-:Y:S01]  /*16460*/  @P1 PRMT R169, R79, 0x5410, RZ ;  /* 0x000054104fa91816 */ /* 0x000fe200000000ff */
[----:B------:R-:W-:Y:S01]  /*16470*/  IMAD.MOV.U32 R62, RZ, RZ, R6 ;  /* 0x000000ffff3e7224 */ /* 0x000fe200078e0006 */
[----:B------:R-:W-:Y:S01]  /*16480*/  ISETP.LE.U32.AND P1, PT, R0, UR12, PT ;  /* 0x0000000c00007c0c */ /* 0x000fe2000bf23070 */
[----:B------:R-:W-:Y:S01]  /*16490*/  FADD.FTZ R6, R220, R4 ;  /* 0x00000004dc067221 */ /* 0x000fe20000010000 */
[----:B------:R-:W-:Y:S01]  /*164a0*/  SHF.R.U32.HI R0, RZ, 0x18, R46 ;  /* 0x00000018ff007819 */ /* 0x000fe2000001162e */
[----:B------:R-:W-:Y:S01]  /*164b0*/  FADD.FTZ R4, R216, R5 ;  /* 0x00000005d8047221 */ /* 0x000fe20000010000 */
[----:B------:R-:W-:Y:S01]  /*164c0*/  PRMT R57, R168, 0x5410, R163 ;  /* 0x00005410a8397816 */ /* 0x000fe200000000a3 */
[----:B------:R-:W1:Y:S01]  /*164d0*/  MUFU.EX2 R5, R140 ;  /* 0x0000008c00057308 */ /* 0x000e620000000800 */
[----:B------:R-:W-:-:S02]  /*164e0*/  @!P0 PRMT R163, R81, 0x5410, RZ ;  /* 0x0000541051a38816 */ /* 0x000fc400000000ff */
[----:B------:R-:W-:Y:S01]  /*164f0*/  ISETP.LE.U32.AND P0, PT, R0, UR12, PT ;  /* 0x0000000c00007c0c */ /* 0x000fe2000bf03070 */
[----:B------:R-:W-:Y:S01]  /*16500*/  IMAD.MOV.U32 R220, RZ, RZ, R217 ;  /* 0x000000ffffdc7224 */ /* 0x000fe200078e00d9 */
[----:B------:R-:W-:Y:S01]  /*16510*/  F2FP.BF16.F32.PACK_AB R0, R76, R43 ;  /* 0x0000002b4c00723e */ /* 0x000fe200000010ff */
[----:B------:R-:W-:Y:S02]  /*16520*/  IMAD.MOV.U32 R217, RZ, RZ, R66 ;  /* 0x000000ffffd97224 */ /* 0x000fe400078e0042 */
[----:B------:R-:W3:Y:S01]  /*16530*/  MUFU.EX2 R66, R141 ;  /* 0x0000008d00427308 */ /* 0x000ee20000000800 */
[C---:B------:R-:W-:Y:S02]  /*16540*/  PRMT R161, R0.reuse, 0x7610, R161 ;  /* 0x0000761000a17816 */ /* 0x040fe400000000a1 */
[----:B------:R-:W-:Y:S01]  /*16550*/  PRMT R162, R0, 0x7632, R162 ;  /* 0x0000763200a27816 */ /* 0x000fe200000000a2 */
[----:B------:R-:W-:Y:S02]  /*16560*/  IMAD.MOV.U32 R0, RZ, RZ, R44 ;  /* 0x000000ffff007224 */ /* 0x000fe400078e002c */
[----:B------:R-:W-:-:S02]  /*16570*/  @!P4 HFMA2.BF16_V2 R82, -RZ.H0_H0, RZ.H0_H0, -R168.H0_H0 ;  /* 0x200000ffff52c231 */ /* 0x000fc400003409a8 */
[----:B------:R-:W-:Y:S02]  /*16580*/  @!P1 HFMA2.BF16_V2 R84, -RZ.H0_H0, RZ.H0_H0, -R161.H0_H0 ;  /* 0x200000ffff549231 */ /* 0x000fe400003409a1 */
[----:B------:R-:W-:Y:S01]  /*16590*/  @P3 HFMA2.BF16_V2 R80, -RZ.H0_H0, RZ.H0_H0, -R170.H0_H0 ;  /* 0x200000ffff503231 */ /* 0x000fe200003409aa */
[----:B------:R-:W-:Y:S01]  /*165a0*/  LOP3.LUT R0, R0, 0xff, RZ, 0xc0, !PT ;  /* 0x000000ff00007812 */ /* 0x000fe200078ec0ff */
[----:B------:R-:W-:Y:S01]  /*165b0*/  IMAD.MOV.U32 R78, RZ, RZ, R7 ;  /* 0x000000ffff4e7224 */ /* 0x000fe200078e0007 */
[----:B------:R-:W-:Y:S01]  /*165c0*/  @!P4 PRMT R168, R82, 0x5410, RZ ;  /* 0x0000541052a8c816 */ /* 0x000fe200000000ff */
[----:B------:R-:W-:Y:S01]  /*165d0*/  IMAD.U32 R82, RZ, RZ, UR20 ;  /* 0x00000014ff527e24 */ /* 0x000fe2000f8e00ff */
[----:B------:R-:W-:Y:S02]  /*165e0*/  PRMT R56, R161, 0x5410, R162 ;  /* 0x00005410a1387816 */ /* 0x000fe400000000a2 */
[----:B------:R-:W-:Y:S02]  /*165f0*/  ISETP.LE.U32.AND P4, PT, R0, UR12, PT ;  /* 0x0000000c00007c0c */ /* 0x000fe4000bf83070 */
[----:B------:R-:W-:Y:S01]  /*16600*/  @!P1 PRMT R161, R84, 0x5410, RZ ;  /* 0x0000541054a19816 */ /* 0x000fe200000000ff */
[----:B-1----:R-:W-:Y:S01]  /*16610*/  IMAD.MOV.U32 R84, RZ, RZ, R5 ;  /* 0x000000ffff547224 */ /* 0x002fe200078e0005 */
[----:B------:R-:W-:Y:S01]  /*16620*/  @P3 PRMT R170, R80, 0x5410, RZ ;  /* 0x0000541050aa3816 */ /* 0x000fe200000000ff */
[----:B------:R-:W-:Y:S01]  /*16630*/  IMAD.MOV.U32 R216, RZ, RZ, R77 ;  /* 0x000000ffffd87224 */ /* 0x000fe200078e004d */
[----:B------:R-:W-:Y:S01]  /*16640*/  PRMT R0, R44, 0x7771, RZ ;  /* 0x000077712c007816 */ /* 0x000fe200000000ff */
[----:B------:R-:W-:-:S02]  /*16650*/  IMAD.MOV.U32 R80, RZ, RZ, R78 ;  /* 0x000000ffff507224 */ /* 0x000fc400078e004e */
[----:B------:R-:W-:Y:S02]  /*16660*/  IMAD.MOV.U32 R78, RZ, RZ, R67 ;  /* 0x000000ffff4e7224 */ /* 0x000fe400078e0043 */
[----:B------:R-:W-:Y:S01]  /*16670*/  IMAD.MOV.U32 R77, RZ, RZ, R65 ;  /* 0x000000ffff4d7224 */ /* 0x000fe200078e0041 */
[----:B------:R-:W-:Y:S01]  /*16680*/  MUFU.EX2 R67, R186 ;  /* 0x000000ba00437308 */ /* 0x000fe20000000800 */
[----:B------:R-:W-:Y:S02]  /*16690*/  IMAD R82, R82, 0x8, R31 ;  /* 0x0000000852527824 */ /* 0x000fe400078e021f */
[----:B------:R-:W-:Y:S01]  /*166a0*/  @!P0 HFMA2.BF16_V2 R83, -RZ.H0_H0, RZ.H0_H0, -R162.H0_H0 ;  /* 0x200000ffff538231 */ /* 0x000fe200003409a2 */
[----:B------:R-:W-:Y:S02]  /*166b0*/  ISETP.GT.U32.AND P3, PT, R0, UR12, PT ;  /* 0x0000000c00007c0c */ /* 0x000fe4000bf64070 */
[----:B---3--:R-:W-:Y:S02]  /*166c0*/  F2FP.BF16.F32.PACK_AB R0, R84, R66 ;  /* 0x000000425400723e */ /* 0x008fe400000010ff */
[----:B------:R-:W1:Y:S01]  /*166d0*/  MUFU.EX2 R65, R187 ;  /* 0x000000bb00417308 */ /* 0x000e620000000800 */
[----:B------:R-:W-:-:S02]  /*166e0*/  VIADD R82, R82, 0x4 ;  /* 0x0000000452527836 */ /* 0x000fc40000000000 */
[----:B------:R-:W-:Y:S01]  /*166f0*/  FADD.FTZ R7, R53, R2 ;  /* 0x0000000235077221 */ /* 0x000fe20000010000 */
[----:B------:R-:W-:Y:S01]  /*16700*/  @!P0 PRMT R162, R83, 0x5410, RZ ;  /* 0x0000541053a28816 */ /* 0x000fe200000000ff */
[----:B------:R-:W-:Y:S01]  /*16710*/  FADD.FTZ R2, R221, R6 ;  /* 0x00000006dd027221 */ /* 0x000fe20000010000 */
[----:B------:R-:W-:Y:S01]  /*16720*/  PRMT R160, R0, 0x7610, R160 ;  /* 0x0000761000a07816 */ /* 0x000fe200000000a0 */
[----:B------:R-:W-:Y:S01]  /*16730*/  IMAD.WIDE.U32 R82, R82, -0x326172a9, RZ ;  /* 0xcd9e8d5752527825 */ /* 0x000fe200078e00ff */
[----:B------:R-:W-:-:S03]  /*16740*/  PRMT R159, R0, 0x7632, R159 ;  /* 0x00007632009f7816 */ /* 0x000fc6000000009f */
[----:B------:R-:W-:Y:S01]  /*16750*/  FADD.FTZ R4, R149, R4 ;  /* 0x0000000495047221 */ /* 0x000fe20000010000 */
[----:B------:R-:W-:Y:S01]  /*16760*/  PRMT R0, R44, 0x7772, RZ ;  /* 0x000077722c007816 */ /* 0x000fe200000000ff */
[----:B------:R-:W-:Y:S01]  /*16770*/  FADD.FTZ R6, R29, R3 ;  /* 0x000000031d067221 */ /* 0x000fe20000010000 */
[----:B------:R-:W-:Y:S01]  /*16780*/  FADD.FTZ R5, R152, R2 ;  /* 0x0000000298057221 */ /* 0x000fe20000010000 */
[----:B------:R-:W-:Y:S01]  /*16790*/  IMAD.MOV.U32 R31, RZ, RZ, R80 ;  /* 0x000000ffff1f7224 */ /* 0x000fe200078e0050 */
[----:B------:R-:W-:Y:S01]  /*167a0*/  ISETP.GT.U32.AND P1, PT, R0, UR12, PT ;  /* 0x0000000c00007c0c */ /* 0x000fe2000bf24070 */
[----:B------:R-:W-:Y:S01]  /*167b0*/  FADD.FTZ R3, R150, R4 ;  /* 0x0000000496037221 */ /* 0x000fe20000010000 */
[----:B------:R-:W-:Y:S01]  /*167c0*/  PRMT R0, R44, 0x7773, RZ ;  /* 0x000077732c007816 */ /* 0x000fe200000000ff */
[----:B------:R-:W-:Y:S01]  /*167d0*/  IMAD.MOV.U32 R80, RZ, RZ, R73 ;  /* 0x000000ffff507224 */ /* 0x000fe200078e0049 */
[----:B------:R-:W-:Y:S01]  /*167e0*/  LOP3.LUT R2, R82, UR34, R9, 0x96, !PT ;  /* 0x0000002252027c12 */ /* 0x000fe2000f8e9609 */
[----:B------:R-:W-:-:S02]  /*167f0*/  IMAD.MOV.U32 R73, RZ, RZ, R220 ;  /* 0x000000ffff497224 */ /* 0x000fc400078e00dc */
[----:B------:R-:W-:Y:S01]  /*16800*/  IMAD.MOV.U32 R220, RZ, RZ, R55 ;  /* 0x000000ffffdc7224 */ /* 0x000fe200078e0037 */
[----:B------:R-:W-:Y:S01]  /*16810*/  ISETP.GT.U32.AND P0, PT, R0, UR12, PT ;  /* 0x0000000c00007c0c */ /* 0x000fe2000bf04070 */
[----:B------:R-:W-:Y:S02]  /*16820*/  IMAD.MOV.U32 R55, RZ, RZ, R10 ;  /* 0x000000ffff377224 */ /* 0x000fe400078e000a */
[----:B------:R-:W-:Y:S01]  /*16830*/  FADD.FTZ R10, R26, R3 ;  /* 0x000000031a0a7221 */ /* 0x000fe20000010000 */
[----:B-1----:R-:W-:Y:S01]  /*16840*/  F2FP.BF16.F32.PACK_AB R0, R65, R67 ;  /* 0x000000434100723e */ /* 0x002fe200000010ff */
[----:B------:R-:W-:-:S04]  /*16850*/  IMAD.WIDE.U32 R2, R2, -0x2daee0ad, RZ ;  /* 0xd2511f5302027825 */ /* 0x000fc800078e00ff */
[----:B------:R-:W-:Y:S01]  /*16860*/  FADD.FTZ R7, R51, R7 ;  /* 0x0000000733077221 */ /* 0x000fe20000010000 */
[C---:B------:R-:W-:Y:S02]  /*16870*/  PRMT R158, R0.reuse, 0x7610, R158 ;  /* 0x00007610009e7816 */ /* 0x040fe4000000009e */
[----:B------:R-:W-:Y:S01]  /*16880*/  PRMT R157, R0, 0x7632, R157 ;  /* 0x00007632009d7816 */ /* 0x000fe2000000009d */
[----:B------:R-:W-:Y:S01]  /*16890*/  IMAD.MOV.U32 R79, RZ, RZ, R216 ;  /* 0x000000ffff4f7224 */ /* 0x000fe200078e00d8 */
[----:B------:R-:W-:Y:S01]  /*168a0*/  LOP3.LUT R0, R184, UR32, R3, 0x96, !PT ;  /* 0x00000020b8007c12 */ /* 0x000fe2000f8e9603 */
[----:B------:R-:W-:Y:S01]  /*168b0*/  IMAD.MOV.U32 R216, RZ, RZ, R30 ;  /* 0x000000ffffd87224 */ /* 0x000fe200078e001e */
[----:B------:R-:W-:Y:S01]  /*168c0*/  LOP3.LUT R4, R8, UR33, R177, 0x96, !PT ;  /* 0x0000002108047c12 */ /* 0x000fe2000f8e96b1 */
[----:B------:R-:W-:Y:S02]  /*168d0*/  IMAD.MOV.U32 R30, RZ, RZ, R11 ;  /* 0x000000ffff1e7224 */ /* 0x000fe400078e000b */
[----:B------:R-:W-:Y:S01]  /*168e0*/  FADD.FTZ R9, R58, R7 ;  /* 0x000000073a097221 */ /* 0x000fe20000010000 */
[----:B------:R-:W-:Y:S01]  /*168f0*/  FADD.FTZ R11, R41, R6 ;  /* 0x00000006290b7221 */ /* 0x000fe20000010000 */
[----:B------:R-:W-:-:S04]  /*16900*/  IMAD.WIDE.U32 R6, R0, -0x326172a9, RZ ;  /* 0xcd9e8d5700067825 */ /* 0x000fc800078e00ff */
[----:B------:R-:W-:Y:S01]  /*16910*/  FADD.FTZ R8, R154, R5 ;  /* 0x000000059a087221 */ /* 0x000fe20000010000 */
[----:B------:R-:W-:Y:S01]  /*16920*/  @P3 HFMA2.BF16_V2 R85, -RZ.H0_H0, RZ.H0_H0, -R159.H0_H0 ;  /* 0x200000ffff553231 */ /* 0x000fe2000034099f */
[----:B--2---:R1:W-:Y:S01]  /*16930*/  STG.E.U16 desc[UR28][R36.64+-0xfe], R24 ;  /* 0xffff021824007986 */ /* 0x0043e2000c10151c */
[----:B------:R-:W-:Y:S01]  /*16940*/  IMAD.WIDE.U32 R4, R4, -0x2daee0ad, RZ ;  /* 0xd2511f5304047825 */ /* 0x000fe200078e00ff */
[----:B------:R-:W-:-:S03]  /*16950*/  LOP3.LUT R3, R176, UR17, R7, 0x96, !PT ;  /* 0x00000011b0037c12 */ /* 0x000fc6000f8e9607 */
[----:B------:R-:W-:Y:S01]  /*16960*/  IMAD.MOV.U32 R53, RZ, RZ, R235 ;  /* 0x000000ffff357224 */ /* 0x000fe200078e00eb */
[----:B------:R-:W-:Y:S01]  /*16970*/  LOP3.LUT R0, R2, UR31, R5, 0x96, !PT ;  /* 0x0000001f02007c12 */ /* 0x000fe2000f8e9605 */
[----:B------:R-:W-:-:S04]  /*16980*/  IMAD.WIDE.U32 R2, R3, -0x2daee0ad, RZ ;  /* 0xd2511f5303027825 */ /* 0x000fc800078e00ff */
[----:B------:R-:W-:Y:S01]  /*16990*/  IMAD.MOV.U32 R186, RZ, RZ, R31 ;  /* 0x000000ffffba7224 */ /* 0x000fe200078e001f */
[----:B------:R-:W-:Y:S01]  /*169a0*/  LOP3.LUT R3, R4, UR26, R3, 0x96, !PT ;  /* 0x0000001a04037c12 */ /* 0x000fe2000f8e9603 */
[----:B------:R-:W-:-:S04]  /*169b0*/  IMAD.WIDE.U32 R4, R0, -0x326172a9, RZ ;  /* 0xcd9e8d5700047825 */ /* 0x000fc800078e00ff */
[----:B------:R-:W-:Y:S01]  /*169c0*/  IMAD.MOV.U32 R167, RZ, RZ, R13 ;  /* 0x000000ffffa77224 */ /* 0x000fe200078e000d */
[----:B------:R-:W-:Y:S01]  /*169d0*/  LOP3.LUT R0, R6, UR16, R5, 0x96, !PT ;  /* 0x0000001006007c12 */ /* 0x000fe2000f8e9605 */
[----:B------:R-:W-:Y:S02]  /*169e0*/  IMAD.MOV.U32 R187, RZ, RZ, R79 ;  /* 0x000000ffffbb7224 */ /* 0x000fe400078e004f */
[----:B------:R-:W-:Y:S02]  /*169f0*/  @P1 HFMA2.BF16_V2 R88, -RZ.H0_H0, RZ.H0_H0, -R158.H0_H0 ;  /* 0x200000ffff581231 */ /* 0x000fe4000034099e */
[----:B------:R-:W-:Y:S02]  /*16a00*/  @!P4 HFMA2.BF16_V2 R86, -RZ.H0_H0, RZ.H0_H0, -R160.H0_H0 ;  /* 0x200000ffff56c231 */ /* 0x000fe400003409a0 */
[----:B------:R-:W-:-:S04]  /*16a10*/  IMAD.WIDE.U32 R6, R0, -0x2daee0ad, RZ ;  /* 0xd2511f5300067825 */ /* 0x000fc800078e00ff */
[----:B------:R-:W-:Y:S01]  /*16a20*/  @P0 HFMA2.BF16_V2 R87, -RZ.H0_H0, RZ.H0_H0, -R157.H0_H0 ;  /* 0x200000ffff570231 */ /* 0x000fe2000034099d */
[----:B------:R-:W-:Y:S01]  /*16a30*/  STG.E.U16 desc[UR28][R36.64+-0x100], R34 ;  /* 0xffff002224007986 */ /* 0x000fe2000c10151c */
[----:B------:R-:W-:Y:S01]  /*16a40*/  LOP3.LUT R0, R2, UR24, R7, 0x96, !PT ;  /* 0x0000001802007c12 */ /* 0x000fe2000f8e9607 */
[----:B------:R-:W-:Y:S01]  /*16a50*/  IMAD.MOV.U32 R79, RZ, RZ, R80 ;  /* 0x000000ffff4f7224 */ /* 0x000fe200078e0050 */
[----:B------:R-:W-:Y:S01]  /*16a60*/  MUFU.EX2 R232, R232 ;  /* 0x000000e800e87308 */ /* 0x000fe20000000800 */
[----:B------:R-:W-:Y:S01]  /*16a70*/  IMAD.MOV.U32 R80, RZ, RZ, R27 ;  /* 0x000000ffff507224 */ /* 0x000fe200078e001b */
[----:B------:R-:W-:Y:S01]  /*16a80*/  USHF.L.U32 UR4, UR12, 0x10, URZ ;  /* 0x000000100c047899 */ /* 0x000fe200080006ff */
[----:B------:R-:W-:Y:S01]  /*16a90*/  IMAD.WIDE.U32 R2, R3, -0x326172a9, RZ ;  /* 0xcd9e8d5703027825 */ /* 0x000fe200078e00ff */
[----:B------:R2:W5:Y:S03]  /*16aa0*/  LDL.LU.64 R184, [R1+0x158] ;  /* 0x0001580001b87983 */ /* 0x0005660000300a00 */
[----:B------:R-:W-:Y:S01]  /*16ab0*/  IMAD.WIDE.U32 R26, R0, -0x326172a9, RZ ;  /* 0xcd9e8d57001a7825 */ /* 0x000fe200078e00ff */
[----:B------:R-:W-:-:S02]  /*16ac0*/  LOP3.LUT R3, R4, UR15, R3, 0x96, !PT ;  /* 0x0000000f04037c12 */ /* 0x000fc4000f8e9603 */
[----:B------:R-:W-:Y:S01]  /*16ad0*/  PRMT R235, R160, 0x5410, R159 ;  /* 0x00005410a0eb7816 */ /* 0x000fe2000000009f */
[----:B------:R-:W-:Y:S01]  /*16ae0*/  IMAD.MOV.U32 R81, RZ, RZ, R30 ;  /* 0x000000ffff517224 */ /* 0x000fe200078e001e */
[----:B------:R-:W-:Y:S01]  /*16af0*/  LOP3.LUT R29, R2, UR13, R27, 0x96, !PT ;  /* 0x0000000d021d7c12 */ /* 0x000fe2000f8e961b */
[----:B------:R-:W-:Y:S01]  /*16b00*/  MUFU.EX2 R13, R209 ;  /* 0x000000d1000d7308 */ /* 0x000fe20000000800 */
[----:B------:R-:W-:Y:S02]  /*16b10*/  IMAD.MOV.U32 R51, RZ, RZ, R73 ;  /* 0x000000ffff337224 */ /* 0x000fe400078e0049 */
[----:B------:R-:W-:Y:S01]  /*16b20*/  FADD.FTZ R5, R18, R10 ;  /* 0x0000000a12057221 */ /* 0x000fe20000010000 */
[----:B------:R-:W-:Y:S01]  /*16b30*/  LOP3.LUT R0, R29, 0xffff, RZ, 0xc0, !PT ;  /* 0x0000ffff1d007812 */ /* 0x000fe200078ec0ff */
[----:B------:R-:W-:Y:S01]  /*16b40*/  IMAD.MOV.U32 R82, RZ, RZ, R217 ;  /* 0x000000ffff527224 */ /* 0x000fe200078e00d9 */
[----:B------:R2:W5:Y:S02]  /*16b50*/  LDL.LU.64 R176, [R1+0x150] ;  /* 0x0001500001b07983 */ /* 0x0005640000300a00 */
[----:B------:R-:W-:-:S04]  /*16b60*/  SHF.R.U32.HI R0, RZ, 0x8, R0 ;  /* 0x00000008ff007819 */ /* 0x000fc80000011600 */
[----:B------:R-:W-:Y:S02]  /*16b70*/  LOP3.LUT R0, R0, 0xffff, RZ, 0xc0, !PT ;  /* 0x0000ffff00007812 */ /* 0x000fe400078ec0ff */
[----:B------:R-:W-:Y:S01]  /*16b80*/  @P3 PRMT R159, R85, 0x5410, RZ ;  /* 0x00005410559f3816 */ /* 0x000fe200000000ff */
[----:B------:R-:W-:Y:S01]  /*16b90*/  IMAD.WIDE.U32 R30, R3, -0x2daee0ad, RZ ;  /* 0xd2511f53031e7825 */ /* 0x000fe200078e00ff */
[----:B------:R-:W-:Y:S02]  /*16ba0*/  ISETP.LE.U32.AND P3, PT, R0, UR12, PT ;  /* 0x0000000c00007c0c */ /* 0x000fe4000bf63070 */
[----:B------:R-:W-:Y:S02]  /*16bb0*/  PRMT R0, R29, 0x7632, R0 ;  /* 0x000076321d007816 */ /* 0x000fe40000000000 */
[----:B------:R-:W-:Y:S02]  /*16bc0*/  LOP3.LUT R31, R6, UR22, R31, 0x96, !PT ;  /* 0x00000016061f7c12 */ /* 0x000fe4000f8e961f */
[----:B------:R-:W-:Y:S01]  /*16bd0*/  LOP3.LUT R0, R0, 0xff, RZ, 0xc0, !PT ;  /* 0x000000ff00007812 */ /* 0x000fe200078ec0ff */
[----:B------:R-:W3:Y:S03]  /*16be0*/  MUFU.EX2 R2, R194 ;  /* 0x000000c200027308 */ /* 0x000ee60000000800 */
[----:B------:R-:W-:-:S02]  /*16bf0*/  ISETP.LE.U32.AND P5, PT, R0, UR12, PT ;  /* 0x0000000c00007c0c */ /* 0x000fc4000bfa3070 */
[----:B------:R-:W-:-:S04]  /*16c00*/  LOP3.LUT R0, R31, 0xffff, RZ, 0xc0, !PT ;  /* 0x0000ffff1f007812 */ /* 0x000fc800078ec0ff */
[----:B------:R-:W-:Y:S02]  /*16c10*/  SHF.R.U32.HI R0, RZ, 0x8, R0 ;  /* 0x00000008ff007819 */ /* 0x000fe40000011600 */
[----:B------:R-:W-:Y:S02]  /*16c20*/  PRMT R85, R158, 0x5410, R157 ;  /* 0x000054109e557816 */ /* 0x000fe4000000009d */
[----:B------:R-:W-:Y:S02]  /*16c30*/  LOP3.LUT R0, R0, 0xffff, RZ, 0xc0, !PT ;  /* 0x0000ffff00007812 */ /* 0x000fe400078ec0ff */
[----:B------:R-:W-:Y:S02]  /*16c40*/  @P1 PRMT R158, R88, 0x5410, RZ ;  /* 0x00005410589e1816 */ /* 0x000fe400000000ff */
[----:B------:R-:W-:Y:S02]  /*16c50*/  ISETP.LE.U32.AND P1, PT, R0, UR12, PT ;  /* 0x0000000c00007c0c */ /* 0x000fe4000bf23070 */
[----:B------:R-:W-:-:S02]  /*16c60*/  LOP3.LUT R0, R29, 0xff, RZ, 0xc0, !PT ;  /* 0x000000ff1d007812 */ /* 0x000fc400078ec0ff */
[----:B------:R-:W-:Y:S02]  /*16c70*/  @P0 PRMT R157, R87, 0x5410, RZ ;  /* 0x00005410579d0816 */ /* 0x000fe400000000ff */
[----:B------:R-:W-:Y:S02]  /*16c80*/  ISETP.LE.U32.AND P0, PT, R0, UR12, PT ;  /* 0x0000000c00007c0c */ /* 0x000fe4000bf03070 */
[----:B---3--:R-:W-:Y:S01]  /*16c90*/  F2FP.BF16.F32.PACK_AB R0, R13, R2 ;  /* 0x000000020d00723e */ /* 0x008fe200000010ff */
[----:B------:R-:W-:Y:S03]  /*16ca0*/  MUFU.EX2 R6, R142 ;  /* 0x0000008e00067308 */ /* 0x000fe60000000800 */
[C---:B------:R-:W-:Y:S02]  /*16cb0*/  PRMT R156, R0.reuse, 0x7610, R156 ;  /* 0x00007610009c7816 */ /* 0x040fe4000000009c */
[----:B------:R-:W-:-:S03]  /*16cc0*/  PRMT R155, R0, 0x7632, R155 ;  /* 0x00007632009b7816 */ /* 0x000fc6000000009b */
[----:B------:R-:W3:Y:S01]  /*16cd0*/  MUFU.EX2 R7, R143 ;  /* 0x0000008f00077308 */ /* 0x000ee20000000800 */
[----:B------:R-:W-:Y:S02]  /*16ce0*/  SHF.R.U32.HI R0, RZ, 0x18, R29 ;  /* 0x00000018ff007819 */ /* 0x000fe4000001161d */
[----:B------:R-:W-:Y:S02]  /*16cf0*/  @!P4 PRMT R160, R86, 0x5410, RZ ;  /* 0x0000541056a0c816 */ /* 0x000fe400000000ff */
[----:B------:R-:W-:Y:S01]  /*16d00*/  ISETP.LE.U32.AND P4, PT, R0, UR12, PT ;  /* 0x0000000c00007c0c */ /* 0x000fe2000bf83070 */
[----:B------:R-:W-:Y:S02]  /*16d10*/  IMAD.MOV.U32 R0, RZ, RZ, R30 ;  /* 0x000000ffff007224 */ /* 0x000fe400078e001e */
[----:B------:R-:W-:Y:S01]  /*16d20*/  @!P0 HFMA2.BF16_V2 R89, -RZ.H0_H0, RZ.H0_H0, -R156.H0_H0 ;  /* 0x200000ffff598231 */ /* 0x000fe2000034099c */
[----:B------:R-:W-:Y:S01]  /*16d30*/  MUFU.EX2 R10, R213 ;  /* 0x000000d5000a7308 */ /* 0x000fe20000000800 */
[----:B------:R-:W-:-:S02]  /*16d40*/  PRMT R217, R156, 0x5410, R155 ;  /* 0x000054109cd97816 */ /* 0x000fc4000000009b */
[----:B------:R-:W-:-:S05]  /*16d50*/  LOP3.LUT R0, R0, 0xff, RZ, 0xc0, !PT ;  /* 0x000000ff00007812 */ /* 0x000fca00078ec0ff */
[----:B------:R-:W4:Y:S01]  /*16d60*/  MUFU.EX2 R73, R214 ;  /* 0x000000d600497308 */ /* 0x000f220000000800 */
[----:B------:R-:W-:Y:S02]  /*16d70*/  @!P0 PRMT R156, R89, 0x5410, RZ ;  /* 0x00005410599c8816 */ /* 0x000fe400000000ff */
[----:B------:R-:W-:Y:S02]  /*16d80*/  ISETP.LE.U32.AND P0, PT, R0, UR12, PT ;  /* 0x0000000c00007c0c */ /* 0x000fe4000bf03070 */
[----:B---3--:R-:W-:Y:S01]  /*16d90*/  F2FP.BF16.F32.PACK_AB R0, R7, R6 ;  /* 0x000000060700723e */ /* 0x008fe200000010ff */
[----:B------:R-:W-:Y:S02]  /*16da0*/  IMAD.MOV.U32 R58, RZ, RZ, R60 ;  /* 0x000000ffff3a7224 */ /* 0x000fe400078e003c */
[----:B------:R-:W-:Y:S02]  /*16db0*/  @!P3 HFMA2.BF16_V2 R90, -RZ.H0_H0, RZ.H0_H0, -R155.H0_H0 ;  /* 0x200000ffff5ab231 */ /* 0x000fe4000034099b */
[----:B------:R-:W-:Y:S01]  /*16dc0*/  IMAD.MOV.U32 R89, RZ, RZ, R63 ;  /* 0x000000ffff597224 */ /* 0x000fe200078e003f */
[----:B------:R-:W-:Y:S01]  /*16dd0*/  MUFU.EX2 R60, R218 ;  /* 0x000000da003c7308 */ /* 0x000fe20000000800 */
[----:B------:R-:W-:-:S02]  /*16de0*/  PRMT R154, R0, 0x7610, R154 ;  /* 0x00007610009a7816 */ /* 0x000fc4000000009a */
[----:B------:R-:W-:Y:S02]  /*16df0*/  PRMT R153, R0, 0x7632, R153 ;  /* 0x0000763200997816 */ /* 0x000fe40000000099 */
[----:B------:R-:W-:-:S03]  /*16e00*/  LOP3.LUT R0, R31, 0xff, RZ, 0xc0, !PT ;  /* 0x000000ff1f007812 */ /* 0x000fc600078ec0ff */
[----:B------:R-:W3:Y:S01]  /*16e10*/  MUFU.EX2 R63, R215 ;  /* 0x000000d7003f7308 */ /* 0x000ee20000000800 */
[----:B------:R-:W-:Y:S02]  /*16e20*/  @!P3 PRMT R155, R90, 0x5410, RZ ;  /* 0x000054105a9bb816 */ /* 0x000fe400000000ff */
[----:B------:R-:W-:Y:S02]  /*16e30*/  ISETP.LE.U32.AND P3, PT, R0, UR12, PT ;  /* 0x0000000c00007c0c */ /* 0x000fe4000bf63070 */
[----:B----4-:R-:W-:Y:S01]  /*16e40*/  F2FP.BF16.F32.PACK_AB R0, R73, R10 ;  /* 0x0000000a4900723e */ /* 0x010fe200000010ff */
[----:B------:R-:W-:Y:S02]  /*16e50*/  @!P4 HFMA2.BF16_V2 R91, -RZ.H0_H0, RZ.H0_H0, -R153.H0_H0 ;  /* 0x200000ffff5bc231 */ /* 0x000fe40000340999 */
[----:B------:R-:W-:Y:S01]  /*16e60*/  IMAD.MOV.U32 R83, RZ, RZ, R216 ;  /* 0x000000ffff537224 */ /* 0x000fe200078e00d8 */
[C---:B------:R-:W-:Y:S02]  /*16e70*/  PRMT R152, R0.reuse, 0x7610, R152 ;  /* 0x0000761000987816 */ /* 0x040fe40000000098 */
[----:B------:R-:W-:-:S02]  /*16e80*/  PRMT R151, R0, 0x7632, R151 ;  /* 0x0000763200977816 */ /* 0x000fc40000000097 */
[----:B------:R-:W-:Y:S01]  /*16e90*/  PRMT R0, R30, 0x7771, RZ ;  /* 0x000077711e007816 */ /* 0x000fe200000000ff */
[----:B------:R-:W-:Y:S01]  /*16ea0*/  FADD.FTZ R3, R2, R9 ;  /* 0x0000000902037221 */ /* 0x000fe20000010000 */
[----:B------:R-:W-:Y:S01]  /*16eb0*/  PRMT R216, R154, 0x5410, R153 ;  /* 0x000054109ad87816 */ /* 0x000fe20000000099 */
[----:B------:R-:W-:Y:S02]  /*16ec0*/  IMAD.MOV.U32 R88, RZ, RZ, R62 ;  /* 0x000000ffff587224 */ /* 0x000fe400078e003e */
[----:B------:R-:W-:Y:S01]  /*16ed0*/  FADD.FTZ R2, R6, R11 ;  /* 0x0000000b06027221 */ /* 0x000fe20000010000 */
[----:B------:R-:W-:Y:S01]  /*16ee0*/  @!P4 PRMT R153, R91, 0x5410, RZ ;  /* 0x000054105b99c816 */ /* 0x000fe200000000ff */
[----:B------:R-:W-:Y:S01]  /*16ef0*/  FADD.FTZ R4, R35, R8 ;  /* 0x0000000823047221 */ /* 0x000fe20000010000 */
[----:B------:R-:W-:Y:S01]  /*16f00*/  ISETP.GT.U32.AND P4, PT, R0, UR12, PT ;  /* 0x0000000c00007c0c */ /* 0x000fe2000bf84070 */
[----:B------:R-:W-:Y:S01]  /*16f10*/  MUFU.EX2 R62, R147 ;  /* 0x00000093003e7308 */ /* 0x000fe20000000800 */
[----:B---3--:R-:W-:Y:S01]  /*16f20*/  F2FP.BF16.F32.PACK_AB R0, R60, R63 ;  /* 0x0000003f3c00723e */ /* 0x008fe200000010ff */
[----:B------:R-:W-:Y:S01]  /*16f30*/  FADD.FTZ R6, R13, R3 ;  /* 0x000000030d067221 */ /* 0x000fe20000010000 */
[----:B------:R-:W-:Y:S01]  /*16f40*/  FADD.FTZ R7, R7, R2 ;  /* 0x0000000207077221 */ /* 0x000fe20000010000 */
[----:B------:R-:W-:-:S04]  /*16f50*/  FADD.FTZ R2, R48, R4 ;  /* 0x0000000430027221 */ /* 0x000fc80000010000 */
[----:B------:R-:W3:Y:S01]  /*16f60*/  MUFU.EX2 R90, R148 ;  /* 0x00000094005a7308 */ /* 0x000ee20000000800 */
[----:B------:R-:W-:Y:S01]  /*16f70*/  FADD.FTZ R3, R40, R5 ;  /* 0x0000000528037221 */ /* 0x000fe20000010000 */
[----:B------:R-:W-:Y:S01]  /*16f80*/  @!P1 HFMA2.BF16_V2 R93, -RZ.H0_H0, RZ.H0_H0, -R151.H0_H0 ;  /* 0x200000ffff5d9231 */ /* 0x000fe20000340997 */
[C---:B------:R-:W-:Y:S01]  /*16f90*/  PRMT R150, R0.reuse, 0x7610, R150 ;  /* 0x0000761000967816 */ /* 0x040fe20000000096 */
[----:B------:R-:W-:Y:S01]  /*16fa0*/  IMAD.MOV.U32 R86, RZ, RZ, R53 ;  /* 0x000000ffff567224 */ /* 0x000fe200078e0035 */
[----:B------:R-:W-:Y:S01]  /*16fb0*/  PRMT R149, R0, 0x7632, R149 ;  /* 0x0000763200957816 */ /* 0x000fe20000000095 */
[----:B------:R-:W4:Y:S02]  /*16fc0*/  LDC R35, c[0x0][0x448] ;  /* 0x00011200ff237b82 */ /* 0x000f240000000800 */
[----:B------:R-:W1:Y:S01]  /*16fd0*/  MUFU.EX2 R5, R219 ;  /* 0x000000db00057308 */ /* 0x000e620000000800 */
[----:B------:R-:W-:Y:S01]  /*16fe0*/  PRMT R0, R30, 0x7772, RZ ;  /* 0x000077721e007816 */ /* 0x000fe200000000ff */
[----:B------:R-:W-:Y:S01]  /*16ff0*/  FADD.FTZ R4, R45, R2 ;  /* 0x000000022d047221 */ /* 0x000fe20000010000 */
[----:B------:R-:W-:Y:S01]  /*17000*/  PRMT R221, R152, 0x5410, R151 ;  /* 0x0000541098dd7816 */ /* 0x000fe20000000097 */
[----:B------:R-:W-:Y:S01]  /*17010*/  FADD.FTZ R2, R42, R3 ;  /* 0x000000032a027221 */ /* 0x000fe20000010000 */
[----:B------:R-:W-:Y:S01]  /*17020*/  @!P1 PRMT R151, R93, 0x5410, RZ ;  /* 0x000054105d979816 */ /* 0x000fe200000000ff */
[----:B------:R-:W-:-:S02]  /*17030*/  @!P0 HFMA2.BF16_V2 R96, -RZ.H0_H0, RZ.H0_H0, -R150.H0_H0 ;  /* 0x200000ffff608231 */ /* 0x000fc40000340996 */
[----:B------:R-:W2:Y:S01]  /*17040*/  MUFU.EX2 R8, R233 ;  /* 0x000000e900087308 */ /* 0x000ea20000000800 */
[----:B------:R-:W-:Y:S01]  /*17050*/  ISETP.GT.U32.AND P1, PT, R0, UR12, PT ;  /* 0x0000000c00007c0c */ /* 0x000fe2000bf24070 */
[----:B------:R-:W-:Y:S01]  /*17060*/  IMAD.MOV.U32 R53, RZ, RZ, R220 ;  /* 0x000000ffff357224 */ /* 0x000fe200078e00dc */
[----:B------:R-:W-:-:S05]  /*17070*/  PRMT R0, R30, 0x7773, RZ ;  /* 0x000077731e007816 */ /* 0x000fca00000000ff */
[----:B------:R-:W2:Y:S01]  /*17080*/  MUFU.EX2 R3, R166 ;  /* 0x000000a600037308 */ /* 0x000ea20000000800 */
[----:B------:R-:W-:Y:S02]  /*17090*/  PRMT R220, R150, 0x5410, R149 ;  /* 0x0000541096dc7816 */ /* 0x000fe40000000095 */
[----:B------:R-:W-:Y:S02]  /*170a0*/  @!P0 PRMT R150, R96, 0x5410, RZ ;  /* 0x0000541060968816 */ /* 0x000fe400000000ff */
[----:B------:R-:W-:-:S03]  /*170b0*/  ISETP.GT.U32.AND P0, PT, R0, UR12, PT ;  /* 0x0000000c00007c0c */ /* 0x000fc6000bf04070 */
[----:B------:R-:W2:Y:S01]  /*170c0*/  MUFU.EX2 R9, R196 ;  /* 0x000000c400097308 */ /* 0x000ea20000000800 */
[----:B---3--:R-:W-:-:S04]  /*170d0*/  F2FP.BF16.F32.PACK_AB R0, R90, R62 ;  /* 0x0000003e5a00723e */ /* 0x008fc800000010ff */
[C---:B------:R-:W-:Y:S02]  /*170e0*/  PRMT R148, R0.reuse, 0x7610, R148 ;  /* 0x0000761000947816 */ /* 0x040fe40000000094 */
[----:B------:R-:W-:Y:S01]  /*170f0*/  PRMT R147, R0, 0x7632, R147 ;  /* 0x0000763200937816 */ /* 0x000fe20000000093 */
[----:B-1----:R-:W-:Y:S01]  /*17100*/  FADD.FTZ R0, R5, R6 ;  /* 0x0000000605007221 */ /* 0x002fe20000010000 */
[----:B------:R-:W-:-:S03]  /*17110*/  FADD.FTZ R47, R47, R4 ;  /* 0x000000042f2f7221 */ /* 0x000fc60000010000 */
[----:B--2---:R-:W-:Y:S01]  /*17120*/  FADD.FTZ R4, R8, R0 ;  /* 0x0000000008047221 */ /* 0x004fe20000010000 */
[----:B------:R-:W-:Y:S01]  /*17130*/  FADD.FTZ R0, R3, R7 ;  /* 0x0000000703007221 */ /* 0x000fe20000010000 */
[----:B------:R-:W-:-:S03]  /*17140*/  @P0 HFMA2.BF16_V2 R97, -RZ.H0_H0, RZ.H0_H0, -R147.H0_H0 ;  /* 0x200000ffff610231 */ /* 0x000fc60000340993 */
[----:B------:R-:W-:Y:S01]  /*17150*/  FADD.FTZ R7, R9, R0 ;  /* 0x0000000009077221 */ /* 0x000fe20000010000 */
[----:B------:R-:W-:Y:S02]  /*17160*/  IMAD.MOV.U32 R0, RZ, RZ, R26 ;  /* 0x000000ffff007224 */ /* 0x000fe400078e001a */
[----:B------:R-:W-:Y:S01]  /*17170*/  @P1 HFMA2.BF16_V2 R98, -RZ.H0_H0, RZ.H0_H0, -R148.H0_H0 ;  /* 0x200000ffff621231 */ /* 0x000fe20000340994 */
[----:B------:R-:W-:Y:S02]  /*17180*/  PRMT R219, R148, 0x5410, R147 ;  /* 0x0000541094db7816 */ /* 0x000fe40000000093 */
[----:B------:R-:W-:Y:S01]  /*17190*/  LOP3.LUT R0, R0, 0xff, RZ, 0xc0, !PT ;  /* 0x000000ff00007812 */ /* 0x000fe200078ec0ff */
[----:B------:R-:W-:Y:S01]  /*171a0*/  IMAD.MOV.U32 R96, RZ, RZ, R88 ;  /* 0x000000ffff607224 */ /* 0x000fe200078e0058 */
[----:B------:R-:W-:Y:S01]  /*171b0*/  @P0 PRMT R147, R97, 0x5410, RZ ;  /* 0x0000541061930816 */ /* 0x000fe200000000ff */
[----:B------:R-:W-:Y:S01]  /*171c0*/  IMAD.MOV.U32 R97, RZ, RZ, R89 ;  /* 0x000000ffff617224 */ /* 0x000fe200078e0059 */
[----:B------:R-:W-:-:S02]  /*171d0*/  @P1 PRMT R148, R98, 0x5410, RZ ;  /* 0x0000541062941816 */ /* 0x000fc400000000ff */
[----:B------:R-:W-:Y:S02]  /*171e0*/  ISETP.LE.U32.AND P1, PT, R0, UR12, PT ;  /* 0x0000000c00007c0c */ /* 0x000fe4000bf23070 */
[----:B------:R-:W-:Y:S01]  /*171f0*/  PRMT R0, R26, 0x7771, RZ ;  /* 0x000077711a007816 */ /* 0x000fe200000000ff */
[----:B----4-:R-:W-:-:S03]  /*17200*/  IMAD.WIDE R214, R35, -0x70, R96 ;  /* 0xffffff9023d67825 */ /* 0x010fc600078e0260 */
[----:B------:R-:W-:Y:S01]  /*17210*/  ISETP.GT.U32.AND P0, PT, R0, UR12, PT ;  /* 0x0000000c00007c0c */ /* 0x000fe2000bf04070 */
[----:B------:R-:W-:Y:S02]  /*17220*/  IMAD.SHL.U32 R24, R35, 0x8, RZ ;  /* 0x0000000823187824 */ /* 0x000fe400078e00ff */
[----:B------:R-:W-:Y:S01]  /*17230*/  IMAD.MOV.U32 R88, RZ, RZ, R85 ;  /* 0x000000ffff587224 */ /* 0x000fe200078e0055 */
[----:B------:R-:W-:Y:S01]  /*17240*/  F2FP.BF16.F32.PACK_AB R6, R9, R3 ;  /* 0x000000030906723e */ /* 0x000fe200000010ff */
[----:B------:R-:W-:Y:S02]  /*17250*/  IMAD.MOV.U32 R194, RZ, RZ, R58 ;  /* 0x000000ffffc27224 */ /* 0x000fe400078e003a */
[----:B------:R-:W-:Y:S02]  /*17260*/  IMAD.MOV.U32 R85, RZ, RZ, R235 ;  /* 0x000000ffff557224 */ /* 0x000fe400078e00eb */
[----:B------:R-:W-:Y:S01]  /*17270*/  FADD.FTZ R235, R43, R2 ;  /* 0x000000022beb7221 */ /* 0x000fe20000010000 */
[----:B------:R-:W-:Y:S01]  /*17280*/  IMAD.MOV.U32 R58, RZ, RZ, R187 ;  /* 0x000000ffff3a7224 */ /* 0x000fe200078e00bb */
[----:B------:R-:W-:Y:S01]  /*17290*/  F2FP.BF16.F32.PACK_AB R5, R8, R5 ;  /* 0x000000050805723e */ /* 0x000fe200000010ff */
[----:B------:R-:W-:-:S02]  /*172a0*/  IMAD.MOV.U32 R209, RZ, RZ, R186 ;  /* 0x000000ffffd17224 */ /* 0x000fc400078e00ba */
[----:B------:R-:W-:-:S04]  /*172b0*/  IMAD.WIDE R186, R35, 0x70, R214 ;  /* 0x0000007023ba7825 */ /* 0x000fc800078e02d6 */
[----:B------:R-:W-:Y:S01]  /*172c0*/  IMAD.WIDE R2, R24, 0x2, R36 ;  /* 0x0000000218027825 */ /* 0x000fe200078e0224 */
[----:B------:R-:W-:-:S03]  /*172d0*/  PRMT R143, R5, 0x7632, R143 ;  /* 0x00007632058f7816 */ /* 0x000fc6000000008f */
[----:B------:R-:W-:Y:S02]  /*172e0*/  IMAD.MOV.U32 R41, RZ, RZ, R86 ;  /* 0x000000ffff297224 */ /* 0x000fe400078e0056 */
[----:B------:R-:W-:Y:S02]  /*172f0*/  IMAD.MOV.U32 R87, RZ, RZ, R84 ;  /* 0x000000ffff577224 */ /* 0x000fe400078e0054 */
[----:B------:R-:W-:Y:S02]  /*17300*/  IMAD.MOV.U32 R84, RZ, RZ, R57 ;  /* 0x000000ffff547224 */ /* 0x000fe400078e0039 */
[----:B------:R-:W-:Y:S02]  /*17310*/  IMAD.MOV.U32 R86, RZ, RZ, R56 ;  /* 0x000000ffff567224 */ /* 0x000fe400078e0038 */
[----:B------:R-:W-:Y:S01]  /*17320*/  IMAD.WIDE R56, R35, -0x70, R186 ;  /* 0xffffff9023387825 */ /* 0x000fe200078e02ba */
[----:B------:R-:W-:-:S03]  /*17330*/  PRMT R144, R5, 0x7610, R144 ;  /* 0x0000761005907816 */ /* 0x000fc60000000090 */
[----:B------:R-:W-:-:S04]  /*17340*/  IMAD.WIDE R2, R35, 0x70, R2 ;  /* 0x0000007023027825 */ /* 0x000fc800078e0202 */
[----:B------:R-:W-:Y:S01]  /*17350*/  @P0 HFMA2.BF16_V2 R99, -RZ.H0_H0, RZ.H0_H0, -R143.H0_H0 ;  /* 0x200000ffff630231 */ /* 0x000fe2000034098f */
[----:B------:R1:W-:Y:S01]  /*17360*/  STG.E.U16 desc[UR28][R56.64+-0x100], R25 ;  /* 0xffff001938007986 */ /* 0x0003e2000c10151c */
[----:B------:R-:W-:Y:S01]  /*17370*/  PRMT R0, R26, 0x7772, RZ ;  /* 0x000077721a007816 */ /* 0x000fe200000000ff */
[----:B------:R-:W-:Y:S01]  /*17380*/  @!P3 HFMA2.BF16_V2 R94, -RZ.H0_H0, RZ.H0_H0, -R152.H0_H0 ;  /* 0x200000ffff5eb231 */ /* 0x000fe20000340998 */
[----:B------:R-:W-:Y:S02]  /*17390*/  PRMT R213, R144, 0x5410, R143 ;  /* 0x0000541090d57816 */ /* 0x000fe4000000008f */
[----:B------:R-:W-:Y:S02]  /*173a0*/  @P0 PRMT R143, R99, 0x5410, RZ ;  /* 0x00005410638f0816 */ /* 0x000fe400000000ff */
[----:B------:R-:W-:Y:S02]  /*173b0*/  ISETP.GT.U32.AND P0, PT, R0, UR12, PT ;  /* 0x0000000c00007c0c */ /* 0x000fe4000bf04070 */
[----:B------:R-:W-:-:S02]  /*173c0*/  PRMT R0, R26, 0x7773, RZ ;  /* 0x000077731a007816 */ /* 0x000fc400000000ff */
[----:B------:R-:W-:Y:S02]  /*173d0*/  @!P3 PRMT R152, R94, 0x5410, RZ ;  /* 0x000054105e98b816 */ /* 0x000fe400000000ff */
[----:B------:R-:W-:Y:S02]  /*173e0*/  ISETP.GT.U32.AND P3, PT, R0, UR12, PT ;  /* 0x0000000c00007c0c */ /* 0x000fe4000bf64070 */
[----:B------:R-:W-:Y:S01]  /*173f0*/  PRMT R0, R31, 0x7632, R0 ;  /* 0x000076321f007816 */ /* 0x000fe20000000000 */
[----:B------:R-:W-:Y:S02]  /*17400*/  @!P1 HFMA2.BF16_V2 R100, -RZ.H0_H0, RZ.H0_H0, -R144.H0_H0 ;  /* 0x200000ffff649231 */ /* 0x000fe40000340990 */
[----:B-1----:R-:W-:Y:S02]  /*17410*/  IMAD.WIDE R24, R24, 0x2, R2 ;  /* 0x0000000218187825 */ /* 0x002fe400078e0202 */
[----:B------:R-:W1:Y:S01]  /*17420*/  MUFU.EX2 R2, R223 ;  /* 0x000000df00027308 */ /* 0x000e620000000800 */
[----:B------:R-:W-:-:S02]  /*17430*/  LOP3.LUT R0, R0, 0xff, RZ, 0xc0, !PT ;  /* 0x000000ff00007812 */ /* 0x000fc400078ec0ff */
[----:B------:R-:W-:Y:S02]  /*17440*/  @!P1 PRMT R144, R100, 0x5410, RZ ;  /* 0x0000541064909816 */ /* 0x000fe400000000ff */
[----:B------:R-:W-:Y:S01]  /*17450*/  ISETP.LE.U32.AND P1, PT, R0, UR12, PT ;  /* 0x0000000c00007c0c */ /* 0x000fe2000bf23070 */
[----:B------:R-:W-:Y:S01]  /*17460*/  FADD.FTZ R233, R10, R4 ;  /* 0x000000040ae97221 */ /* 0x000fe20000010000 */
[----:B-1----:R-:W-:Y:S01]  /*17470*/  F2FP.BF16.F32.PACK_AB R0, R232, R2 ;  /* 0x00000002e800723e */ /* 0x002fe200000010ff */
[----:B------:R-:W-:Y:S01]  /*17480*/  FADD.FTZ R223, R2, R7 ;  /* 0x0000000702df7221 */ /* 0x000fe20000010000 */
[----:B------:R-:W-:Y:S02]  /*17490*/  PRMT R2, R164, 0x7773, RZ ;  /* 0x00007773a4027816 */ /* 0x000fe400000000ff */
[C---:B------:R-:W-:Y:S02]  /*174a0*/  PRMT R140, R0.reuse, 0x7610, R140 ;  /* 0x00007610008c7816 */ /* 0x040fe4000000008c */
[----:B------:R-:W-:-:S02]  /*174b0*/  PRMT R59, R0, 0x7632, R59 ;  /* 0x00007632003b7816 */ /* 0x000fc4000000003b */
        /* <DEDUP_REMOVED lines=11> */
[----:B------:R-:W-:Y:S01]  /*17570*/  LOP3.LUT R2, R3, 0xff0000, R2, 0xf8, !PT ;  /* 0x00ff000003027812 */ /* 0x000fe200078ef802 */
[----:B------:R-:W-:Y:S02]  /*17580*/  IMAD.MOV.U32 R89, RZ, RZ, R194 ;  /* 0x000000ffff597224 */ /* 0x000fe400078e00c2 */
[----:B------:R-:W-:Y:S02]  /*17590*/  IMAD.MOV.U32 R18, RZ, RZ, R209 ;  /* 0x000000ffff127224 */ /* 0x000fe400078e00d1 */
[----:B------:R-:W-:-:S05]  /*175a0*/  HSET2.LE.AND R0, R0, R2, PT ;  /* 0x0000000200007233 */ /* 0x000fca0003803000 */
[----:B------:R-:W-:Y:S01]  /*175b0*/  LOP3.LUT R8, R89, R0, RZ, 0xc0, !PT ;  /* 0x0000000059087212 */ /* 0x000fe200078ec0ff */
[----:B------:R-:W-:Y:S02]  /*175c0*/  IMAD.MOV.U32 R89, RZ, RZ, R18 ;  /* 0x000000ffff597224 */ /* 0x000fe400078e0012 */
[----:B------:R-:W-:Y:S02]  /*175d0*/  IMAD.MOV.U32 R18, RZ, RZ, R58 ;  /* 0x000000ffff127224 */ /* 0x000fe400078e003a */
[----:B------:R-:W2:Y:S01]  /*175e0*/  LDL.LU R58, [R1+0x84] ;  /* 0x00008400013a7983 */ /* 0x000ea20000300800 */
[----:B------:R-:W-:Y:S01]  /*175f0*/  IMAD.MOV.U32 R4, RZ, RZ, R164 ;  /* 0x000000ffff047224 */ /* 0x000fe200078e00a4 */
[----:B------:R-:W-:Y:S02]  /*17600*/  PRMT R0, R14, 0x7632, R0 ;  /* 0x000076320e007816 */ /* 0x000fe40000000000 */
[----:B------:R-:W-:Y:S02]  /*17610*/  PRMT R7, R164, 0x7771, RZ ;  /* 0x00007771a4077816 */ /* 0x000fe400000000ff */
[----:B------:R-:W-:-:S02]  /*17620*/  LOP3.LUT R4, R4, 0xff, RZ, 0xc0, !PT ;  /* 0x000000ff04047812 */ /* 0x000fc400078ec0ff */
[----:B------:R-:W-:Y:S02]  /*17630*/  SHF.R.U32.HI R3, RZ, 0x18, R14 ;  /* 0x00000018ff037819 */ /* 0x000fe4000001160e */
[----:B------:R-:W-:Y:S02]  /*17640*/  LOP3.LUT R0, R0, 0xff, RZ, 0xc0, !PT ;  /* 0x000000ff00007812 */ /* 0x000fe400078ec0ff */
[----:B------:R-:W-:Y:S01]  /*17650*/  PRMT R7, R4, 0x5410, R7 ;  /* 0x0000541004077816 */ /* 0x000fe20000000007 */
[----:B------:R-:W-:Y:S01]  /*17660*/  STG.E.U16 desc[UR28][R56.64+-0xfe], R23 ;  /* 0xffff021738007986 */ /* 0x000fe2000c10151c */
[----:B------:R-:W-:Y:S02]  /*17670*/  PRMT R4, R0, 0x5410, R3 ;  /* 0x0000541000047816 */ /* 0x000fe40000000003 */
[C---:B------:R-:W-:Y:S01]  /*17680*/  PRMT R3, R210.reuse, 0x7773, RZ ;  /* 0x00007773d2037816 */ /* 0x040fe200000000ff */
[----:B------:R-:W-:Y:S01]  /*17690*/  STG.E.U16 desc[UR28][R186.64+-0x100], R19 ;  /* 0xffff0013ba007986 */ /* 0x000fe2000c10151c */
[----:B------:R-:W-:-:S03]  /*176a0*/  PRMT R0, R210, 0x7772, RZ ;  /* 0x00007772d2007816 */ /* 0x000fc600000000ff */
[----:B------:R-:W-:Y:S04]  /*176b0*/  STG.E.U16 desc[UR28][R96.64+-0xfe], R20 ;  /* 0xffff021460007986 */ /* 0x000fe8000c10151c */
[----:B------:R1:W-:Y:S01]  /*176c0*/  STG.E.U16 desc[UR28][R24.64+-0x100], R17 ;  /* 0xffff001118007986 */ /* 0x0003e2000c10151c */
[----:B------:R-:W-:Y:S01]  /*176d0*/  IMAD.MOV.U32 R35, RZ, RZ, R12 ;  /* 0x000000ffff237224 */ /* 0x000fe200078e000c */
[----:B------:R-:W-:Y:S02]  /*176e0*/  PRMT R196, R12, 0x7771, RZ ;  /* 0x000077710cc47816 */ /* 0x000fe400000000ff */
[----:B-1----:R-:W-:Y:S02]  /*176f0*/  PRMT R17, R0, 0x5410, R3 ;  /* 0x0000541000117816 */ /* 0x002fe40000000003 */
[----:B------:R-:W-:-:S02]  /*17700*/  LOP3.LUT R0, R15, 0xffff, RZ, 0xc0, !PT ;  /* 0x0000ffff0f007812 */ /* 0x000fc400078ec0ff */
[----:B------:R-:W-:Y:S02]  /*17710*/  LOP3.LUT R3, R15, 0xff, RZ, 0xc0, !PT ;  /* 0x000000ff0f037812 */ /* 0x000fe400078ec0ff */
[----:B------:R-:W-:-:S04]  /*17720*/  SHF.R.U32.HI R0, RZ, 0x8, R0 ;  /* 0x00000008ff007819 */ /* 0x000fc80000011600 */
[--C-:B------:R-:W-:Y:S02]  /*17730*/  PRMT R5, R3, 0x5410, R0.reuse ;  /* 0x0000541003057816 */ /* 0x100fe40000000000 */
[----:B------:R-:W-:Y:S02]  /*17740*/  PRMT R0, R15, 0x7632, R0 ;  /* 0x000076320f007816 */ /* 0x000fe40000000000 */
[----:B------:R-:W-:Y:S02]  /*17750*/  SHF.R.U32.HI R3, RZ, 0x18, R15 ;  /* 0x00000018ff037819 */ /* 0x000fe4000001160f */
[----:B------:R-:W-:Y:S01]  /*17760*/  LOP3.LUT R0, R0, 0xff, RZ, 0xc0, !PT ;  /* 0x000000ff00007812 */ /* 0x000fe200078ec0ff */
[----:B------:R1:W-:Y:S01]  /*17770*/  STG.E.U16 desc[UR28][R24.64+-0xfe], R16 ;  /* 0xffff021018007986 */ /* 0x0003e2000c10151c */
[C---:B------:R-:W-:Y:S02]  /*17780*/  PRMT R142, R6.reuse, 0x7610, R142 ;  /* 0x00007610068e7816 */ /* 0x040fe4000000008e */
[----:B------:R-:W-:Y:S01]  /*17790*/  PRMT R141, R6, 0x7632, R141 ;  /* 0x00007632068d7816 */ /* 0x000fe2000000008d */
[----:B------:R-:W-:Y:S01]  /*177a0*/  IMAD.MOV.U32 R6, RZ, RZ, R210 ;  /* 0x000000ffff067224 */ /* 0x000fe200078e00d2 */
[----:B------:R-:W-:-:S04]  /*177b0*/  PRMT R9, R210, 0x7771, RZ ;  /* 0x00007771d2097816 */ /* 0x000fc800000000ff */
[----:B------:R-:W-:-:S04]  /*177c0*/  LOP3.LUT R6, R6, 0xff, RZ, 0xc0, !PT ;  /* 0x000000ff06067812 */ /* 0x000fc800078ec0ff */
[----:B------:R-:W-:Y:S02]  /*177d0*/  PRMT R6, R6, 0x5410, R9 ;  /* 0x0000541006067816 */ /* 0x000fe40000000009 */
[----:B-1----:R-:W-:Y:S02]  /*177e0*/  PRMT R16, R0, 0x5410, R3 ;  /* 0x0000541000107816 */ /* 0x002fe40000000003 */
[--C-:B------:R-:W-:Y:S02]  /*177f0*/  HSET2.LE.AND R3, R7, R2.reuse, PT ;  /* 0x0000000207037233 */ /* 0x100fe40003803000 */
[----:B------:R-:W-:Y:S02]  /*17800*/  HSET2.LE.AND R0, R4, R2, PT ;  /* 0x0000000204007233 */ /* 0x000fe40003803000 */
[----:B------:R-:W-:Y:S02]  /*17810*/  LOP3.LUT R4, R10, 0xff00ff, RZ, 0xc0, !PT ;  /* 0x00ff00ff0a047812 */ /* 0x000fe400078ec0ff */
[----:B------:R-:W-:-:S02]  /*17820*/  LOP3.LUT R10, R18, R3, RZ, 0xc0, !PT ;  /* 0x00000003120a7212 */ /* 0x000fc400078ec0ff */
[--C-:B------:R-:W-:Y:S02]  /*17830*/  HSET2.LE.AND R3, R5, R2.reuse, PT ;  /* 0x0000000205037233 */ /* 0x100fe40003803000 */
[----:B------:R-:W-:Y:S02]  /*17840*/  LOP3.LUT R9, R89, R0, RZ, 0xc0, !PT ;  /* 0x0000000059097212 */ /* 0x000fe400078ec0ff */
[--C-:B------:R-:W-:Y:S02]  /*17850*/  HSET2.LE.AND R0, R4, R2.reuse, PT ;  /* 0x0000000204007233 */ /* 0x100fe40003803000 */
[----:B------:R-:W-:Y:S02]  /*17860*/  LOP3.LUT R4, R222, R3, RZ, 0xc0, !PT ;  /* 0x00000003de047212 */ /* 0x000fe400078ec0ff */
[----:B------:R-:W-:Y:S02]  /*17870*/  HSET2.LE.AND R3, R6, R2, PT ;  /* 0x0000000206037233 */ /* 0x000fe40003803000 */
[----:B------:R-:W-:-:S02]  /*17880*/  LOP3.LUT R7, R17, 0xff00ff, RZ, 0xc0, !PT ;  /* 0x00ff00ff11077812 */ /* 0x000fc400078ec0ff */
[----:B------:R-:W-:Y:S01]  /*17890*/  LOP3.LUT R11, R41, R0, RZ, 0xc0, !PT ;  /* 0x00000000290b7212 */ /* 0x000fe200078ec0ff */
[----:B------:R-:W-:Y:S01]  /*178a0*/  IMAD.MOV.U32 R48, RZ, RZ, 0x20 ;  /* 0x00000020ff307424 */ /* 0x000fe200078e00ff */
[----:B------:R-:W-:Y:S01]  /*178b0*/  HSET2.LE.AND R0, R16, R2, PT ;  /* 0x0000000210007233 */ /* 0x000fe20003803000 */
[----:B------:R-:W-:Y:S01]  /*178c0*/  @!P5 HFMA2.BF16_V2 R92, -RZ.H0_H0, RZ.H0_H0, -R154.H0_H0 ;  /* 0x200000ffff5cd231 */ /* 0x000fe2000034099a */
[----:B------:R-:W-:Y:S01]  /*178d0*/  LOP3.LUT R6, R64, R3, RZ, 0xc0, !PT ;  /* 0x0000000340067212 */ /* 0x000fe200078ec0ff */
[----:B------:R-:W-:Y:S01]  /*178e0*/  @P4 HFMA2.BF16_V2 R95, -RZ.H0_H0, RZ.H0_H0, -R149.H0_H0 ;  /* 0x200000ffff5f4231 */ /* 0x000fe20000340995 */
[----:B------:R-:W-:Y:S01]  /*178f0*/  HSET2.LE.AND R7, R7, R2, PT ;  /* 0x0000000207077233 */ /* 0x000fe20003803000 */
[----:B------:R-:W-:Y:S01]  /*17900*/  IMAD.MOV.U32 R91, RZ, RZ, R87 ;  /* 0x000000ffff5b7224 */ /* 0x000fe200078e0057 */
[----:B------:R-:W-:Y:S01]  /*17910*/  LOP3.LUT R5, R72, R0, RZ, 0xc0, !PT ;  /* 0x0000000048057212 */ /* 0x000fe200078ec0ff */
[----:B------:R-:W-:Y:S01]  /*17920*/  IMAD.MOV.U32 R87, RZ, RZ, R88 ;  /* 0x000000ffff577224 */ /* 0x000fe200078e0058 */
[----:B------:R-:W-:Y:S01]  /*17930*/  SEL R0, R48, 0xffffffe0, !P6 ;  /* 0xffffffe030007807 */ /* 0x000fe20007000000 */
[----:B------:R-:W-:Y:S01]  /*17940*/  IMAD.MOV.U32 R88, RZ, RZ, R167 ;  /* 0x000000ffff587224 */ /* 0x000fe200078e00a7 */
[----:B------:R-:W-:Y:S01]  /*17950*/  @!P5 PRMT R154, R92, 0x5410, RZ ;  /* 0x000054105c9ad816 */ /* 0x000fe200000000ff */
[----:B------:R-:W-:Y:S01]  /*17960*/  IMAD.MOV.U32 R167, RZ, RZ, R80 ;  /* 0x000000ffffa77224 */ /* 0x000fe200078e0050 */
[----:B------:R-:W-:-:S02]  /*17970*/  @P4 PRMT R149, R95, 0x5410, RZ ;  /* 0x000054105f954816 */ /* 0x000fc400000000ff */
[----:B------:R-:W-:Y:S01]  /*17980*/  LOP3.LUT R7, R61, R7, RZ, 0xc0, !PT ;  /* 0x000000073d077212 */ /* 0x000fe200078ec0ff */
[----:B------:R-:W-:Y:S02]  /*17990*/  IMAD.MOV.U32 R89, RZ, RZ, R83 ;  /* 0x000000ffff597224 */ /* 0x000fe400078e0053 */
[----:B------:R-:W-:Y:S02]  /*179a0*/  IMAD.MOV.U32 R18, RZ, RZ, R81 ;  /* 0x000000ffff127224 */ /* 0x000fe400078e0051 */
[----:B------:R-:W-:Y:S01]  /*179b0*/  IMAD.MOV.U32 R43, RZ, RZ, R167 ;  /* 0x000000ffff2b7224 */ /* 0x000fe200078e00a7 */
[----:B------:R-:W-:Y:S01]  /*179c0*/  STG.E.U16 desc[UR28][R36.64+-0xf0], R22 ;  /* 0xffff101624007986 */ /* 0x000fe2000c10151c */
[----:B------:R-:W-:Y:S02]  /*179d0*/  IMAD.MOV.U32 R41, RZ, RZ, R82 ;  /* 0x000000ffff297224 */ /* 0x000fe400078e0052 */
[----:B------:R-:W-:Y:S01]  /*179e0*/  IMAD.MOV.U32 R166, RZ, RZ, R91 ;  /* 0x000000ffffa67224 */ /* 0x000fe200078e005b */
[----:B------:R-:W-:Y:S01]  /*179f0*/  STG.E.U16 desc[UR28][R36.64+-0xee], R21 ;  /* 0xffff121524007986 */ /* 0x000fe2000c10151c */
[----:B------:R-:W-:-:S02]  /*17a00*/  IMAD.MOV.U32 R98, RZ, RZ, R90 ;  /* 0x000000ffff627224 */ /* 0x000fc400078e005a */
[----:B------:R-:W-:Y:S02]  /*17a10*/  IMAD.MOV.U32 R48, RZ, RZ, R89 ;  /* 0x000000ffff307224 */ /* 0x000fe400078e0059 */
[----:B------:R-:W-:Y:S02]  /*17a20*/  IMAD.MOV.U32 R42, RZ, RZ, R88 ;  /* 0x000000ffff2a7224 */ /* 0x000fe400078e0058 */
[----:B------:R-:W-:Y:S02]  /*17a30*/  IMAD.MOV.U32 R167, RZ, RZ, R79 ;  /* 0x000000ffffa77224 */ /* 0x000fe400078e004f */
[----:B------:R-:W-:Y:S02]  /*17a40*/  IMAD.MOV.U32 R210, RZ, RZ, R76 ;  /* 0x000000ffffd27224 */ /* 0x000fe400078e004c */
[----:B------:R-:W-:Y:S02]  /*17a50*/  IMAD.MOV.U32 R40, RZ, RZ, R18 ;  /* 0x000000ffff287224 */ /* 0x000fe400078e0012 */
[----:B------:R-:W-:Y:S01]  /*17a60*/  @P0 HFMA2.BF16_V2 R101, -RZ.H0_H0, RZ.H0_H0, -R142.H0_H0 ;  /* 0x200000ffff650231 */ /* 0x000fe2000034098e */
[----:B------:R-:W-:-:S02]  /*17a70*/  SHF.R.U32.HI R194, RZ, 0x18, R31 ;  /* 0x00000018ffc27819 */ /* 0x000fc4000001161f */
[----:B------:R-:W-:Y:S02]  /*17a80*/  PRMT R209, R142, 0x5410, R141 ;  /* 0x000054108ed17816 */ /* 0x000fe4000000008d */
[----:B------:R-:W-:Y:S02]  /*17a90*/  @P0 PRMT R142, R101, 0x5410, RZ ;  /* 0x00005410658e0816 */ /* 0x000fe400000000ff */
[----:B------:R-:W-:Y:S01]  /*17aa0*/  ISETP.LE.U32.AND P0, PT, R194, UR12, PT ;  /* 0x0000000cc2007c0c */ /* 0x000fe2000bf03070 */
[----:B------:R-:W-:Y:S02]  /*17ab0*/  @P3 HFMA2.BF16_V2 R102, -RZ.H0_H0, RZ.H0_H0, -R141.H0_H0 ;  /* 0x200000ffff663231 */ /* 0x000fe4000034098d */
[----:B------:R-:W-:Y:S01]  /*17ac0*/  @!P1 HFMA2.BF16_V2 R104, -RZ.H0_H0, RZ.H0_H0, -R140.H0_H0 ;  /* 0x200000ffff689231 */ /* 0x000fe2000034098c */
[----:B------:R-:W-:Y:S01]  /*17ad0*/  PRMT R218, R140, 0x5410, R59 ;  /* 0x000054108cda7816 */ /* 0x000fe2000000003b */
[----:B------:R-:W-:Y:S01]  /*17ae0*/  IMAD.MOV.U32 R222, RZ, RZ, R75 ;  /* 0x000000ffffde7224 */ /* 0x000fe200078e004b */
[----:B------:R-:W-:Y:S01]  /*17af0*/  @P3 PRMT R141, R102, 0x5410, RZ ;  /* 0x00005410668d3816 */ /* 0x000fe200000000ff */
[----:B------:R-:W-:Y:S01]  /*17b00*/  IMAD.MOV.U32 R102, RZ, RZ, R62 ;  /* 0x000000ffff667224 */ /* 0x000fe200078e003e */
[----:B------:R-:W-:-:S05]  /*17b10*/  @!P1 PRMT R140, R104, 0x5410, RZ ;  /* 0x00005410688c9816 */ /* 0x000fca00000000ff */
[----:B------:R-:W-:Y:S02]  /*17b20*/  @!P0 HFMA2.BF16_V2 R103, -RZ.H0_H0, RZ.H0_H0, -R59.H0_H0 ;  /* 0x200000ffff678231 */ /* 0x000fe4000034093b */
[----:B------:R-:W-:Y:S02]  /*17b30*/  IMAD.MOV.U32 R104, RZ, RZ, R63 ;  /* 0x000000ffff687224 */ /* 0x000fe400078e003f */
[----:B------:R-:W-:Y:S01]  /*17b40*/  IMAD.MOV.U32 R101, RZ, RZ, R66 ;  /* 0x000000ffff657224 */ /* 0x000fe200078e0042 */
[----:B------:R-:W-:Y:S01]  /*17b50*/  @!P0 PRMT R59, R103, 0x5410, RZ ;  /* 0x00005410673b8816 */ /* 0x000fe200000000ff */
[----:B------:R-:W-:Y:S02]  /*17b60*/  IMAD.MOV.U32 R103, RZ, RZ, R67 ;  /* 0x000000ffff677224 */ /* 0x000fe400078e0043 */
[----:B------:R-:W-:Y:S02]  /*17b70*/  IMAD.MOV.U32 R99, RZ, RZ, R65 ;  /* 0x000000ffff637224 */ /* 0x000fe400078e0041 */
[----:B------:R-:W-:-:S02]  /*17b80*/  IMAD.MOV.U32 R100, RZ, RZ, R60 ;  /* 0x000000ffff647224 */ /* 0x000fc400078e003c */
[----:B------:R-:W-:Y:S02]  /*17b90*/  IMAD.MOV.U32 R164, RZ, RZ, R73 ;  /* 0x000000ffffa47224 */ /* 0x000fe400078e0049 */
[----:B------:R-:W-:Y:S01]  /*17ba0*/  IMAD.MOV.U32 R165, RZ, RZ, R74 ;  /* 0x000000ffffa57224 */ /* 0x000fe200078e004a */
[----:B------:R-:W-:Y:S04]  /*17bb0*/  STG.E.U16 desc[UR28][R56.64+-0xf0], R146 ;  /* 0xffff109238007986 */ /* 0x000fe8000c10151c */
[----:B------:R-:W-:Y:S01]  /*17bc0*/  STG.E.U16 desc[UR28][R56.64+-0xee], R145 ;  /* 0xffff129138007986 */ /* 0x000fe2000c10151c */
[----:B--2---:R-:W-:-:S05]  /*17bd0*/  LEA R58, R58, UR5, 0x1 ;  /* 0x000000053a3a7c11 */ /* 0x004fca000f8e08ff */
[----:B------:R-:W1:Y:S01]  /*17be0*/  LDSM.16.MT88.4 R12, [R58+0x6000] ;  /* 0x006000003a0c783b */ /* 0x000e620000004200 */
[C---:B------:R-:W-:Y:S02]  /*17bf0*/  VIADD R3, R58.reuse, 0x6000 ;  /* 0x000060003a037836 */ /* 0x040fe40000000000 */
[----:B------:R-:W-:Y:S02]  /*17c00*/  VIADD R27, R58, 0x6040 ;  /* 0x000060403a1b7836 */ /* 0x000fe40000000000 */
[----:B------:R-:W-:Y:S02]  /*17c10*/  @P2 VIADD R27, R3, 0xffffffc0 ;  /* 0xffffffc0031b2836 */ /* 0x000fe40000000000 */
[----:B------:R-:W-:-:S03]  /*17c20*/  IMAD.IADD R45, R0, 0x1, R58 ;  /* 0x00000001002d7824 */ /* 0x000fc600078e023a */
[----:B------:R-:W-:Y:S04]  /*17c30*/  LDSM.16.MT88.4 R16, [R27] ;  /* 0x000000001b10783b */ /* 0x000fe80000004200 */
[----:B------:R-:W2:Y:S01]  /*17c40*/  LDSM.16.MT88.4 R20, [R45+0x6000] ;  /* 0x006000002d14783b */ /* 0x000ea20000004200 */
[----:B-1----:R-:W-:Y:S01]  /*17c50*/  HMMA.16816.F32.BF16 R92, R8, R12, R136 ;  /* 0x0000000c085c723c */ /* 0x002fe20000041888 */
[----:B------:R-:W-:Y:S02]  /*17c60*/  IMAD.MOV.U32 R139, RZ, RZ, R47 ;  /* 0x000000ffff8b7224 */ /* 0x000fe400078e002f */
[----:B------:R-:W-:Y:S02]  /*17c70*/  IMAD.IADD R47, R0, 0x1, R27 ;  /* 0x00000001002f7824 */ /* 0x000fe400078e021b */
[----:B------:R-:W-:-:S02]  /*17c80*/  IMAD.MOV.U32 R137, RZ, RZ, R77 ;  /* 0x000000ffff897224 */ /* 0x000fc400078e004d */
[----:B------:R-:W-:Y:S01]  /*17c90*/  IMAD.MOV.U32 R138, RZ, RZ, R78 ;  /* 0x000000ffff8a7224 */ /* 0x000fe200078e004e */
[C---:B------:R-:W-:Y:S08]  /*17ca0*/  HMMA.16816.F32.BF16 R80, R4.reuse, R12, R224 ;  /* 0x0000000c0450723c */ /* 0x040ff000000418e0 */
[-C--:B------:R-:W-:Y:S08]  /*17cb0*/  HMMA.16816.F32.BF16 R76, R4, R14.reuse, R228 ;  /* 0x0000000e044c723c */ /* 0x080ff000000418e4 */
[----:B------:R-:W-:Y:S01]  /*17cc0*/  HMMA.16816.F32.BF16 R88, R8, R14, R132 ;  /* 0x0000000e0858723c */ /* 0x000fe20000041884 */
[----:B------:R-:W1:Y:S01]  /*17cd0*/  LDSM.16.MT88.4 R12, [R47] ;  /* 0x000000002f0c783b */ /* 0x000e620000004200 */
[----:B------:R-:W-:Y:S01]  /*17ce0*/  PRMT R3, R28, 0x7772, RZ ;  /* 0x000077721c037816 */ /* 0x000fe200000000ff */
[----:B------:R-:W-:-:S02]  /*17cf0*/  IMAD.MOV.U32 R230, RZ, RZ, R103 ;  /* 0x000000ffffe67224 */ /* 0x000fc400078e0067 */
[----:B------:R-:W-:-:S03]  /*17d00*/  IMAD.MOV.U32 R231, RZ, RZ, R104 ;  /* 0x000000ffffe77224 */ /* 0x000fc600078e0068 */
[----:B--2---:R-:W-:Y:S01]  /*17d10*/  HMMA.16816.F32.BF16 R72, R4, R20, R236 ;  /* 0x000000140448723c */ /* 0x004fe200000418ec */
[----:B------:R-:W-:Y:S02]  /*17d20*/  IMAD.MOV.U32 R238, RZ, RZ, R222 ;  /* 0x000000ffffee7224 */ /* 0x000fe400078e00de */
[----:B------:R-:W-:Y:S02]  /*17d30*/  IMAD.MOV.U32 R224, RZ, RZ, R102 ;  /* 0x000000ffffe07224 */ /* 0x000fe400078e0066 */
[----:B------:R-:W-:-:S03]  /*17d40*/  IMAD.MOV.U32 R225, RZ, RZ, R101 ;  /* 0x000000ffffe17224 */ /* 0x000fc600078e0065 */
[----:B------:R-:W-:Y:S01]  /*17d50*/  HMMA.16816.F32.BF16 R64, R4, R22, R244 ;  /* 0x000000160440723c */ /* 0x000fe200000418f4 */
[----:B------:R-:W-:Y:S02]  /*17d60*/  IMAD.MOV.U32 R226, RZ, RZ, R99 ;  /* 0x000000ffffe27224 */ /* 0x000fe400078e0063 */
[----:B------:R-:W-:Y:S02]  /*17d70*/  IMAD.MOV.U32 R227, RZ, RZ, R100 ;  /* 0x000000ffffe37224 */ /* 0x000fe400078e0064 */
[----:B------:R-:W-:-:S03]  /*17d80*/  IMAD.MOV.U32 R222, RZ, RZ, R98 ;  /* 0x000000ffffde7224 */ /* 0x000fc600078e0062 */
[----:B------:R-:W-:Y:S01]  /*17d90*/  HMMA.16816.F32.BF16 R60, R4, R16, R248 ;  /* 0x00000010043c723c */ /* 0x000fe200000418f8 */
[----:B------:R-:W-:Y:S02]  /*17da0*/  IMAD.MOV.U32 R246, RZ, RZ, R96 ;  /* 0x000000fffff67224 */ /* 0x000fe400078e0060 */
[----:B------:R-:W-:Y:S02]  /*17db0*/  IMAD.MOV.U32 R247, RZ, RZ, R97 ;  /* 0x000000fffff77224 */ /* 0x000fe400078e0061 */
[----:B------:R-:W-:-:S03]  /*17dc0*/  IMAD.MOV.U32 R236, RZ, RZ, R87 ;  /* 0x000000ffffec7224 */ /* 0x000fc600078e0057 */
[C---:B------:R-:W-:Y:S01]  /*17dd0*/  HMMA.16816.F32.BF16 R52, R4.reuse, R18, R52 ;  /* 0x000000120434723c */ /* 0x040fe20000041834 */
[----:B------:R-:W-:Y:S02]  /*17de0*/  IMAD.MOV.U32 R245, RZ, RZ, R85 ;  /* 0x000000fffff57224 */ /* 0x000fe400078e0055 */
[----:B------:R-:W-:Y:S02]  /*17df0*/  IMAD.MOV.U32 R244, RZ, RZ, R86 ;  /* 0x000000fffff47224 */ /* 0x000fe400078e0056 */
[----:B------:R-:W-:Y:S02]  /*17e00*/  IMAD.MOV.U32 R251, RZ, RZ, R84 ;  /* 0x000000fffffb7224 */ /* 0x000fe400078e0054 */
[----:B------:R-:W-:Y:S01]  /*17e10*/  IMAD.MOV.U32 R248, RZ, RZ, R107 ;  /* 0x000000fffff87224 */ /* 0x000fe200078e006b */
[----:B-1----:R-:W-:Y:S01]  /*17e20*/  HMMA.16816.F32.BF16 R48, R4, R12, R48 ;  /* 0x0000000c0430723c */ /* 0x002fe20000041830 */
[----:B------:R-:W-:Y:S02]  /*17e30*/  IMAD.MOV.U32 R146, RZ, RZ, R106 ;  /* 0x000000ffff927224 */ /* 0x000fe400078e006a */
[----:B------:R-:W-:-:S05]  /*17e40*/  IMAD.MOV.U32 R145, RZ, RZ, R105 ;  /* 0x000000ffff917224 */ /* 0x000fca00078e0069 */
[----:B------:R-:W-:Y:S01]  /*17e50*/  HMMA.16816.F32.BF16 R40, R4, R14, R40 ;  /* 0x0000000e0428723c */ /* 0x000fe20000041828 */
[----:B------:R-:W-:Y:S01]  /*17e60*/  PRMT R4, R28, 0x7773, RZ ;  /* 0x000077731c047816 */ /* 0x000fe200000000ff */
[----:B------:R-:W-:-:S06]  /*17e70*/  IMAD.MOV.U32 R5, RZ, RZ, R28 ;  /* 0x000000ffff057224 */ /* 0x000fcc00078e001c */
[----:B------:R-:W-:Y:S01]  /*17e80*/  HMMA.16816.F32.BF16 R108, R8, R20, R108 ;  /* 0x00000014086c723c */ /* 0x000fe2000004186c */
[----:B------:R-:W-:-:S07]  /*17e90*/  LOP3.LUT R5, R5, 0xff, RZ, 0xc0, !PT ;  /* 0x000000ff05057812 */ /* 0x000fce00078ec0ff */
[C---:B------:R-:W-:Y:S01]  /*17ea0*/  HMMA.16816.F32.BF16 R84, R8.reuse, R22, R124 ;  /* 0x000000160854723c */ /* 0x040fe2000004187c */
[----:B------:R-:W-:Y:S01]  /*17eb0*/  LOP3.LUT R6, R32, 0xff, RZ, 0xc0, !PT ;  /* 0x000000ff20067812 */ /* 0x000fe200078ec0ff */
[----:B------:R-:W1:Y:S06]  /*17ec0*/  LDSM.16.MT88.4 R20, [R58+0x6800] ;  /* 0x006800003a14783b */ /* 0x000e6c0000004200 */
[C---:B------:R-:W-:Y:S08]  /*17ed0*/  HMMA.16816.F32.BF16 R96, R8.reuse, R16, R120 ;  /* 0x000000100860723c */ /* 0x040ff00000041878 */
[C---:B------:R-:W-:Y:S01]  /*17ee0*/  HMMA.16816.F32.BF16 R104, R8.reuse, R18, R128 ;  /* 0x000000120868723c */ /* 0x040fe20000041880 */
[----:B------:R-:W2:Y:S07]  /*17ef0*/  LDSM.16.MT88.4 R16, [R45+0x6800] ;  /* 0x006800002d10783b */ /* 0x000eae0000004200 */
[C---:B------:R-:W-:Y:S08]  /*17f00*/  HMMA.16816.F32.BF16 R112, R8.reuse, R12, R112 ;  /* 0x0000000c0870723c */ /* 0x040ff00000041870 */
[----:B------:R-:W-:Y:S01]  /*17f10*/  HMMA.16816.F32.BF16 R100, R8, R14, R240 ;  /* 0x0000000e0864723c */ /* 0x000fe200000418f0 */
[----:B------:R-:W-:Y:S01]  /*17f20*/  PRMT R8, R28, 0x7771, RZ ;  /* 0x000077711c087816 */ /* 0x000fe200000000ff */
[----:B------:R-:W3:Y:S01]  /*17f30*/  LDSM.16.MT88.4 R12, [R27+0x800] ;  /* 0x000800001b0c783b */ /* 0x000ee20000004200 */
[----:B------:R-:W-:-:S02]  /*17f40*/  PRMT R28, R3, 0x5410, R4 ;  /* 0x00005410031c7816 */ /* 0x000fc40000000004 */
[----:B------:R-:W-:Y:S02]  /*17f50*/  LOP3.LUT R4, R32, 0xffff, RZ, 0xc0, !PT ;  /* 0x0000ffff20047812 */ /* 0x000fe400078ec0ff */
[----:B------:R-:W-:Y:S02]  /*17f60*/  PRMT R8, R5, 0x5410, R8 ;  /* 0x0000541005087816 */ /* 0x000fe40000000008 */
[----:B------:R-:W-:-:S04]  /*17f70*/  SHF.R.U32.HI R4, RZ, 0x8, R4 ;  /* 0x00000008ff047819 */ /* 0x000fc80000011604 */
[----:B------:R-:W-:Y:S02]  /*17f80*/  PRMT R4, R6, 0x5410, R4 ;  /* 0x0000541006047816 */ /* 0x000fe40000000004 */
[----:B------:R-:W-:Y:S02]  /*17f90*/  HSET2.LE.AND R6, R8, R2, PT ;  /* 0x0000000208067233 */ /* 0x000fe40003803000 */
[----:B------:R-:W4:Y:S01]  /*17fa0*/  LDSM.16.MT88.4 R8, [R47+0x800] ;  /* 0x000800002f08783b */ /* 0x000f220000004200 */
[----:B------:R-:W-:Y:S02]  /*17fb0*/  PRMT R3, R32, 0x7632, R3 ;  /* 0x0000763220037816 */ /* 0x000fe40000000003 */
[----:B------:R-:W-:Y:S02]  /*17fc0*/  SHF.R.U32.HI R7, RZ, 0x18, R32 ;  /* 0x00000018ff077819 */ /* 0x000fe40000011620 */
[----:B------:R-:W-:-:S04]  /*17fd0*/  LOP3.LUT R3, R3, 0xff, RZ, 0xc0, !PT ;  /* 0x000000ff03037812 */ /* 0x000fc800078ec0ff */
[----:B------:R-:W-:Y:S02]  /*17fe0*/  PRMT R5, R3, 0x5410, R7 ;  /* 0x0000541003057816 */ /* 0x000fe40000000007 */
[----:B------:R-:W-:-:S05]  /*17ff0*/  HSET2.LE.AND R3, R4, R2, PT ;  /* 0x0000000204037233 */ /* 0x000fca0003803000 */
[----:B------:R-:W-:Y:S02]  /*18000*/  LOP3.LUT R4, R119, R3, RZ, 0xc0, !PT ;  /* 0x0000000377047212 */ /* 0x000fe400078ec0ff */
[----:B------:R-:W-:Y:S02]  /*18010*/  LOP3.LUT R3, R28, 0xff00ff, RZ, 0xc0, !PT ;  /* 0x00ff00ff1c037812 */ /* 0x000fe400078ec0ff */
[----:B------:R-:W-:-:S03]  /*18020*/  HSET2.LE.AND R5, R5, R2, PT ;  /* 0x0000000205057233 */ /* 0x000fc60003803000 */
[----:B------:R-:W-:Y:S02]  /*18030*/  HSET2.LE.AND R3, R3, R2, PT ;  /* 0x0000000203037233 */ /* 0x000fe40003803000 */
[----:B------:R-:W-:Y:S02]  /*18040*/  LOP3.LUT R5, R117, R5, RZ, 0xc0, !PT ;  /* 0x0000000575057212 */ /* 0x000fe400078ec0ff */
[----:B------:R-:W-:Y:S02]  /*18050*/  LOP3.LUT R6, R116, R6, RZ, 0xc0, !PT ;  /* 0x0000000674067212 */ /* 0x000fe400078ec0ff */
[----:B------:R-:W-:Y:S01]  /*18060*/  LOP3.LUT R7, R118, R3, RZ, 0xc0, !PT ;  /* 0x0000000376077212 */ /* 0x000fe200078ec0ff */
[----:B------:R-:W-:Y:S01]  /*18070*/  IMAD.MOV.U32 R239, RZ, RZ, R210 ;  /* 0x000000ffffef7224 */ /* 0x000fe200078e00d2 */
[----:B------:R-:W-:Y:S01]  /*18080*/  LOP3.LUT R3, R33, 0xffff, RZ, 0xc0, !PT ;  /* 0x0000ffff21037812 */ /* 0x000fe200078ec0ff */
[----:B------:R-:W-:Y:S02]  /*18090*/  IMAD.MOV.U32 R249, RZ, RZ, R137 ;  /* 0x000000fffff97224 */ /* 0x000fe400078e0089 */
[----:B------:R-:W-:-:S02]  /*180a0*/  IMAD.MOV.U32 R250, RZ, RZ, R138 ;  /* 0x000000fffffa7224 */ /* 0x000fc400078e008a */
[----:B------:R-:W-:Y:S01]  /*180b0*/  IMAD.MOV.U32 R237, RZ, RZ, R139 ;  /* 0x000000ffffed7224 */ /* 0x000fe200078e008b */
[C---:B-1----:R-:W-:Y:S01]  /*180c0*/  HMMA.16816.F32.BF16 R80, R4.reuse, R20, R80 ;  /* 0x000000140450723c */ /* 0x042fe20000041850 */
[----:B------:R-:W-:Y:S02]  /*180d0*/  IMAD.MOV.U32 R228, RZ, RZ, R164 ;  /* 0x000000ffffe47224 */ /* 0x000fe400078e00a4 */
[----:B------:R-:W-:Y:S02]  /*180e0*/  IMAD.MOV.U32 R229, RZ, RZ, R165 ;  /* 0x000000ffffe57224 */ /* 0x000fe400078e00a5 */
[----:B------:R-:W-:Y:S02]  /*180f0*/  IMAD.MOV.U32 R210, RZ, RZ, R166 ;  /* 0x000000ffffd27224 */ /* 0x000fe400078e00a6 */
[----:B------:R-:W-:Y:S01]  /*18100*/  IMAD.MOV.U32 R243, RZ, RZ, R167 ;  /* 0x000000fffff37224 */ /* 0x000fe200078e00a7 */
[----:B------:R-:W-:Y:S01]  /*18110*/  HMMA.16816.F32.BF16 R120, R4, R22, R76 ;  /* 0x000000160478723c */ /* 0x000fe2000004184c */
[----:B------:R-:W-:-:S07]  /*18120*/  SHF.R.U32.HI R3, RZ, 0x8, R3 ;  /* 0x00000008ff037819 */ /* 0x000fce0000011603 */
[C---:B--2---:R-:W-:Y:S08]  /*18130*/  HMMA.16816.F32.BF16 R116, R4.reuse, R16, R72 ;  /* 0x000000100474723c */ /* 0x044ff00000041848 */
[C---:B------:R-:W-:Y:S08]  /*18140*/  HMMA.16816.F32.BF16 R124, R4.reuse, R18, R64 ;  /* 0x00000012047c723c */ /* 0x040ff00000041840 */
[C---:B---3--:R-:W-:Y:S08]  /*18150*/  HMMA.16816.F32.BF16 R128, R4.reuse, R12, R60 ;  /* 0x0000000c0480723c */ /* 0x048ff0000004183c */
[C---:B------:R-:W-:Y:S08]  /*18160*/  HMMA.16816.F32.BF16 R132, R4.reuse, R14, R52 ;  /* 0x0000000e0484723c */ /* 0x040ff00000041834 */
[C---:B----4-:R-:W-:Y:S08]  /*18170*/  HMMA.16816.F32.BF16 R136, R4.reuse, R8, R48 ;  /* 0x000000080488723c */ /* 0x050ff00000041830 */
[----:B------:R-:W-:Y:S01]  /*18180*/  HMMA.16816.F32.BF16 R164, R4, R10, R40 ;  /* 0x0000000a04a4723c */ /* 0x000fe20000041828 */
[----:B------:R-:W-:Y:S01]  /*18190*/  LOP3.LUT R4, R33, 0xff, RZ, 0xc0, !PT ;  /* 0x000000ff21047812 */ /* 0x000fe200078ec0ff */
[----:B------:R-:W1:Y:S03]  /*181a0*/  LDSM.16.MT88.4 R40, [R58+0x7000] ;  /* 0x007000003a28783b */ /* 0x000e660000004200 */
[----:B------:R-:W-:-:S02]  /*181b0*/  PRMT R5, R4, 0x5410, R3 ;  /* 0x0000541004057816 */ /* 0x000fc40000000003 */
[----:B------:R-:W-:Y:S02]  /*181c0*/  PRMT R3, R33, 0x7632, R3 ;  /* 0x0000763221037816 */ /* 0x000fe40000000003 */
[----:B------:R-:W-:Y:S02]  /*181d0*/  LOP3.LUT R7, R35, 0xff, RZ, 0xc0, !PT ;  /* 0x000000ff23077812 */ /* 0x000fe400078ec0ff */
[----:B------:R-:W-:Y:S02]  /*181e0*/  SHF.R.U32.HI R6, RZ, 0x18, R33 ;  /* 0x00000018ff067819 */ /* 0x000fe40000011621 */
[----:B------:R-:W-:Y:S02]  /*181f0*/  LOP3.LUT R4, R3, 0xff, RZ, 0xc0, !PT ;  /* 0x000000ff03047812 */ /* 0x000fe400078ec0ff */
[----:B------:R-:W-:Y:S02]  /*18200*/  HSET2.LE.AND R3, R5, R2, PT ;  /* 0x0000000205037233 */ /* 0x000fe40003803000 */
[----:B------:R-:W-:-:S02]  /*18210*/  PRMT R28, R7, 0x5410, R196 ;  /* 0x00005410071c7816 */ /* 0x000fc400000000c4 */
[----:B------:R-:W-:Y:S02]  /*18220*/  PRMT R5, R4, 0x5410, R6 ;  /* 0x0000541004057816 */ /* 0x000fe40000000006 */
[----:B------:R-:W-:Y:S02]  /*18230*/  LOP3.LUT R7, R34, 0xff00ff, RZ, 0xc0, !PT ;  /* 0x00ff00ff22077812 */ /* 0x000fe400078ec0ff */
[----:B------:R-:W-:Y:S01]  /*18240*/  LOP3.LUT R4, R243, R3, RZ, 0xc0, !PT ;  /* 0x00000003f3047212 */ /* 0x000fe200078ec0ff */
[----:B------:R-:W2:Y:S01]  /*18250*/  LDSM.16.MT88.4 R32, [R45+0x7000] ;  /* 0x007000002d20783b */ /* 0x000ea20000004200 */
[--C-:B------:R-:W-:Y:S02]  /*18260*/  HSET2.LE.AND R3, R5, R2.reuse, PT ;  /* 0x0000000205037233 */ /* 0x100fe40003803000 */
[--C-:B------:R-:W-:Y:S02]  /*18270*/  HSET2.LE.AND R6, R28, R2.reuse, PT ;  /* 0x000000021c067233 */ /* 0x100fe40003803000 */
[----:B------:R-:W-:-:S02]  /*18280*/  HSET2.LE.AND R7, R7, R2, PT ;  /* 0x0000000207077233 */ /* 0x000fc40003803000 */
[----:B------:R-:W-:Y:S02]  /*18290*/  LOP3.LUT R5, R145, R3, RZ, 0xc0, !PT ;  /* 0x0000000391057212 */ /* 0x000fe400078ec0ff */
[----:B------:R-:W-:Y:S02]  /*182a0*/  LOP3.LUT R6, R146, R6, RZ, 0xc0, !PT ;  /* 0x0000000692067212 */ /* 0x000fe400078ec0ff */
[----:B------:R-:W-:Y:S01]  /*182b0*/  LOP3.LUT R7, R248, R7, RZ, 0xc0, !PT ;  /* 0x00000007f8077212 */ /* 0x000fe200078ec0ff */
[----:B------:R-:W-:-:S06]  /*182c0*/  IMAD.MOV.U32 R3, RZ, RZ, R26 ;  /* 0x000000ffff037224 */ /* 0x000fcc00078e001a */
[C---:B------:R-:W-:Y:S08]  /*182d0*/  HMMA.16816.F32.BF16 R72, R4.reuse, R20, R92 ;  /* 0x000000140448723c */ /* 0x040ff0000004185c */
[C---:B------:R-:W-:Y:S01]  /*182e0*/  HMMA.16816.F32.BF16 R64, R4.reuse, R22, R88 ;  /* 0x000000160440723c */ /* 0x040fe20000041858 */
[----:B------:R-:W-:Y:S07]  /*182f0*/  LDSM.16.MT88.4 R20, [R47+0x1000] ;  /* 0x001000002f14783b */ /* 0x000fee0000004200 */
[C---:B------:R-:W-:Y:S08]  /*18300*/  HMMA.16816.F32.BF16 R60, R4.reuse, R16, R108 ;  /* 0x00000010043c723c */ /* 0x040ff0000004186c */
[C---:B------:R-:W-:Y:S08]  /*18310*/  HMMA.16816.F32.BF16 R48, R4.reuse, R18, R84 ;  /* 0x000000120430723c */ /* 0x040ff00000041854 */
[C---:B------:R-:W-:Y:S08]  /*18320*/  HMMA.16816.F32.BF16 R52, R4.reuse, R12, R96 ;  /* 0x0000000c0434723c */ /* 0x040ff00000041860 */
[C---:B------:R-:W-:Y:S01]  /*18330*/  HMMA.16816.F32.BF16 R76, R4.reuse, R14, R104 ;  /* 0x0000000e044c723c */ /* 0x040fe20000041868 */
[----:B------:R-:W3:Y:S07]  /*18340*/  LDSM.16.MT88.4 R12, [R27+0x1000] ;  /* 0x001000001b0c783b */ /* 0x000eee0000004200 */
[----:B------:R-:W-:Y:S01]  /*18350*/  HMMA.16816.F32.BF16 R112, R4, R8, R112 ;  /* 0x000000080470723c */ /* 0x000fe20000041870 */
[----:B------:R-:W-:-:S07]  /*18360*/  LOP3.LUT R9, R29, 0xff, RZ, 0xc0, !PT ;  /* 0x000000ff1d097812 */ /* 0x000fce00078ec0ff */
[----:B------:R-:W-:Y:S01]  /*18370*/  HMMA.16816.F32.BF16 R100, R4, R10, R100 ;  /* 0x0000000a0464723c */ /* 0x000fe20000041864 */
[----:B------:R-:W-:Y:S02]  /*18380*/  LOP3.LUT R4, R29, 0xffff, RZ, 0xc0, !PT ;  /* 0x0000ffff1d047812 */ /* 0x000fe400078ec0ff */
[----:B------:R-:W-:Y:S02]  /*18390*/  LOP3.LUT R7, R3, 0xff, RZ, 0xc0, !PT ;  /* 0x000000ff03077812 */ /* 0x000fe400078ec0ff */
[----:B------:R-:W-:Y:S02]  /*183a0*/  PRMT R3, R29, 0x7632, R3 ;  /* 0x000076321d037816 */ /* 0x000fe40000000003 */
[----:B------:R-:W-:Y:S02]  /*183b0*/  SHF.R.U32.HI R4, RZ, 0x8, R4 ;  /* 0x00000008ff047819 */ /* 0x000fe40000011604 */
[C---:B------:R-:W-:Y:S02]  /*183c0*/  PRMT R5, R26.reuse, 0x7773, RZ ;  /* 0x000077731a057816 */ /* 0x040fe400000000ff */
[----:B------:R-:W-:-:S02]  /*183d0*/  PRMT R6, R26, 0x7772, RZ ;  /* 0x000077721a067816 */ /* 0x000fc400000000ff */
[----:B------:R-:W-:Y:S02]  /*183e0*/  SHF.R.U32.HI R10, RZ, 0x18, R29 ;  /* 0x00000018ff0a7819 */ /* 0x000fe4000001161d */
[----:B------:R-:W-:Y:S02]  /*183f0*/  LOP3.LUT R3, R3, 0xff, RZ, 0xc0, !PT ;  /* 0x000000ff03037812 */ /* 0x000fe400078ec0ff */
[----:B------:R-:W-:Y:S02]  /*18400*/  PRMT R4, R9, 0x5410, R4 ;  /* 0x0000541009047816 */ /* 0x000fe40000000004 */
[----:B------:R-:W-:Y:S02]  /*18410*/  PRMT R8, R26, 0x7771, RZ ;  /* 0x000077711a087816 */ /* 0x000fe400000000ff */
[----:B------:R-:W-:Y:S02]  /*18420*/  PRMT R6, R6, 0x5410, R5 ;  /* 0x0000541006067816 */ /* 0x000fe40000000005 */
[----:B------:R-:W-:-:S02]  /*18430*/  PRMT R5, R3, 0x5410, R10 ;  /* 0x0000541003057816 */ /* 0x000fc4000000000a */
[----:B------:R-:W-:Y:S02]  /*18440*/  PRMT R8, R7, 0x5410, R8 ;  /* 0x0000541007087816 */ /* 0x000fe40000000008 */
[--C-:B------:R-:W-:Y:S02]  /*18450*/  HSET2.LE.AND R3, R4, R2.reuse, PT ;  /* 0x0000000204037233 */ /* 0x100fe40003803000 */
[----:B------:R-:W-:Y:S02]  /*18460*/  LOP3.LUT R7, R6, 0xff00ff, RZ, 0xc0, !PT ;  /* 0x00ff00ff06077812 */ /* 0x000fe400078ec0ff */
[----:B------:R-:W-:Y:S02]  /*18470*/  HSET2.LE.AND R6, R8, R2, PT ;  /* 0x0000000208067233 */ /* 0x000fe40003803000 */
[----:B------:R-:W-:Y:S02]  /*18480*/  LOP3.LUT R4, R217, R3, RZ, 0xc0, !PT ;  /* 0x00000003d9047212 */ /* 0x000fe400078ec0ff */
[----:B------:R-:W-:-:S02]  /*18490*/  PRMT R8, R38, 0x7773, RZ ;  /* 0x0000777326087816 */ /* 0x000fc400000000ff */
[----:B------:R-:W-:-:S04]  /*184a0*/  PRMT R3, R38, 0x7772, RZ ;  /* 0x0000777226037816 */ /* 0x000fc800000000ff */
[----:B------:R-:W-:Y:S02]  /*184b0*/  PRMT R17, R3, 0x5410, R8 ;  /* 0x0000541003117816 */ /* 0x000fe40000000008 */
[C---:B------:R-:W-:Y:S02]  /*184c0*/  LOP3.LUT R3, R39.reuse, 0xffff, RZ, 0xc0, !PT ;  /* 0x0000ffff27037812 */ /* 0x040fe400078ec0ff */
[----:B------:R-:W-:Y:S02]  /*184d0*/  LOP3.LUT R8, R39, 0xff, RZ, 0xc0, !PT ;  /* 0x000000ff27087812 */ /* 0x000fe400078ec0ff */
[----:B------:R-:W-:Y:S01]  /*184e0*/  SHF.R.U32.HI R3, RZ, 0x8, R3 ;  /* 0x00000008ff037819 */ /* 0x000fe20000011603 */
[----:B------:R-:W-:-:S03]  /*184f0*/  IMAD.MOV.U32 R10, RZ, RZ, R38 ;  /* 0x000000ffff0a7224 */ /* 0x000fc600078e0026 */
[--C-:B------:R-:W-:Y:S02]  /*18500*/  PRMT R9, R8, 0x5410, R3.reuse ;  /* 0x0000541008097816 */ /* 0x100fe40000000003 */
[----:B------:R-:W-:Y:S02]  /*18510*/  PRMT R3, R39, 0x7632, R3 ;  /* 0x0000763227037816 */ /* 0x000fe40000000003 */
[----:B------:R-:W-:Y:S02]  /*18520*/  SHF.R.U32.HI R11, RZ, 0x18, R39 ;  /* 0x00000018ff0b7819 */ /* 0x000fe40000011627 */
[----:B------:R-:W-:Y:S02]  /*18530*/  LOP3.LUT R8, R3, 0xff, RZ, 0xc0, !PT ;  /* 0x000000ff03087812 */ /* 0x000fe400078ec0ff */
[----:B------:R-:W-:Y:S02]  /*18540*/  PRMT R16, R38, 0x7771, RZ ;  /* 0x0000777126107816 */ /* 0x000fe400000000ff */
[----:B------:R-:W-:-:S02]  /*18550*/  LOP3.LUT R10, R10, 0xff, RZ, 0xc0, !PT ;  /* 0x000000ff0a0a7812 */ /* 0x000fc400078ec0ff */
[--C-:B------:R-:W-:Y:S02]  /*18560*/  HSET2.LE.AND R3, R9, R2.reuse, PT ;  /* 0x0000000209037233 */ /* 0x100fe40003803000 */
[----:B------:R-:W-:Y:S02]  /*18570*/  PRMT R9, R8, 0x5410, R11 ;  /* 0x0000541008097816 */ /* 0x000fe4000000000b */
[----:B------:R-:W-:Y:S02]  /*18580*/  PRMT R10, R10, 0x5410, R16 ;  /* 0x000054100a0a7816 */ /* 0x000fe40000000010 */
[----:B------:R-:W-:Y:S02]  /*18590*/  LOP3.LUT R11, R17, 0xff00ff, RZ, 0xc0, !PT ;  /* 0x00ff00ff110b7812 */ /* 0x000fe400078ec0ff */
[--C-:B------:R-:W-:Y:S01]  /*185a0*/  HSET2.LE.AND R5, R5, R2.reuse, PT ;  /* 0x0000000205057233 */ /* 0x100fe20003803000 */
[----:B------:R-:W-:Y:S01]  /*185b0*/  STG.E.U16 desc[UR28][R246.64+-0xf0], R202 ;  /* 0xffff10caf6007986 */ /* 0x000fe2000c10151c */
[----:B------:R-:W-:-:S02]  /*185c0*/  HSET2.LE.AND R7, R7, R2, PT ;  /* 0x0000000207077233 */ /* 0x000fc40003803000 */
[----:B------:R-:W-:Y:S01]  /*185d0*/  LOP3.LUT R8, R249, R3, RZ, 0xc0, !PT ;  /* 0x00000003f9087212 */ /* 0x000fe200078ec0ff */
[----:B------:R-:W-:Y:S01]  /*185e0*/  LDSM.16.MT88.4 R16, [R47+0x1800] ;  /* 0x001800002f10783b */ /* 0x000fe20000004200 */
[--C-:B------:R-:W-:Y:S02]  /*185f0*/  HSET2.LE.AND R3, R9, R2.reuse, PT ;  /* 0x0000000209037233 */ /* 0x100fe40003803000 */
[--C-:B------:R-:W-:Y:S02]  /*18600*/  HSET2.LE.AND R10, R10, R2.reuse, PT ;  /* 0x000000020a0a7233 */ /* 0x100fe40003803000 */
[----:B------:R-:W-:Y:S02]  /*18610*/  HSET2.LE.AND R11, R11, R2, PT ;  /* 0x000000020b0b7233 */ /* 0x000fe40003803000 */
[----:B------:R-:W-:Y:S02]  /*18620*/  LOP3.LUT R5, R216, R5, RZ, 0xc0, !PT ;  /* 0x00000005d8057212 */ /* 0x000fe400078ec0ff */
[----:B------:R-:W-:-:S02]  /*18630*/  LOP3.LUT R6, R213, R6, RZ, 0xc0, !PT ;  /* 0x00000006d5067212 */ /* 0x000fc400078ec0ff */
[----:B------:R-:W-:Y:S02]  /*18640*/  LOP3.LUT R7, R209, R7, RZ, 0xc0, !PT ;  /* 0x00000007d1077212 */ /* 0x000fe400078ec0ff */
[----:B------:R-:W-:Y:S02]  /*18650*/  LOP3.LUT R9, R250, R3, RZ, 0xc0, !PT ;  /* 0x00000003fa097212 */ /* 0x000fe400078ec0ff */
[----:B------:R-:W-:Y:S02]  /*18660*/  LOP3.LUT R10, R252, R10, RZ, 0xc0, !PT ;  /* 0x0000000afc0a7212 */ /* 0x000fe400078ec0ff */
[----:B------:R-:W-:Y:S01]  /*18670*/  LOP3.LUT R11, R234, R11, RZ, 0xc0, !PT ;  /* 0x0000000bea0b7212 */ /* 0x000fe200078ec0ff */
[----:B-1----:R-:W-:Y:S01]  /*18680*/  HMMA.16816.F32.BF16 R108, R4, R40, R80 ;  /* 0x00000028046c723c */ /* 0x002fe20000041850 */
[----:B------:R-:W-:-:S07]  /*18690*/  IMAD.MOV.U32 R3, RZ, RZ, R30 ;  /* 0x000000ffff037224 */ /* 0x000fce00078e001e */
[----:B------:R-:W-:Y:S01]  /*186a0*/  HMMA.16816.F32.BF16 R104, R4, R42, R120 ;  /* 0x0000002a0468723c */ /* 0x000fe20000041878 */
[----:B------:R-:W-:-:S07]  /*186b0*/  LOP3.LUT R3, R3, 0xff, RZ, 0xc0, !PT ;  /* 0x000000ff03037812 */ /* 0x000fce00078ec0ff */
[C---:B--2---:R-:W-:Y:S01]  /*186c0*/  HMMA.16816.F32.BF16 R96, R4.reuse, R32, R116 ;  /* 0x000000200460723c */ /* 0x044fe20000041874 */
[----:B------:R-:W-:Y:S07]  /*186d0*/  STG.E.U16 desc[UR28][R246.64+-0xee], R201 ;  /* 0xffff12c9f6007986 */ /* 0x000fee000c10151c */
[C---:B------:R-:W-:Y:S08]  /*186e0*/  HMMA.16816.F32.BF16 R92, R4.reuse, R34, R124 ;  /* 0x00000022045c723c */ /* 0x040ff0000004187c */
[C---:B---3--:R-:W-:Y:S08]  /*186f0*/  HMMA.16816.F32.BF16 R88, R4.reuse, R12, R128 ;  /* 0x0000000c0458723c */ /* 0x048ff00000041880 */
[C---:B------:R-:W-:Y:S08]  /*18700*/  HMMA.16816.F32.BF16 R84, R4.reuse, R14, R132 ;  /* 0x0000000e0454723c */ /* 0x040ff00000041884 */
[C---:B------:R-:W-:Y:S08]  /*18710*/  HMMA.16816.F32.BF16 R80, R4.reuse, R20, R136 ;  /* 0x000000140450723c */ /* 0x040ff00000041888 */
[----:B------:R-:W-:Y:S01]  /*18720*/  HMMA.16816.F32.BF16 R120, R4, R22, R164 ;  /* 0x000000160478723c */ /* 0x000fe200000418a4 */
[----:B------:R-:W-:-:S07]  /*18730*/  LOP3.LUT R4, R31, 0xffff, RZ, 0xc0, !PT ;  /* 0x0000ffff1f047812 */ /* 0x000fce00078ec0ff */
[----:B------:R-:W-:Y:S01]  /*18740*/  HMMA.16816.F32.BF16 R52, R8, R12, R52 ;  /* 0x0000000c0834723c */ /* 0x000fe20000041834 */
[----:B------:R-:W-:-:S07]  /*18750*/  PRMT R12, R30, 0x7773, RZ ;  /* 0x000077731e0c7816 */ /* 0x000fce00000000ff */
[----:B------:R-:W-:Y:S01]  /*18760*/  HMMA.16816.F32.BF16 R60, R8, R32, R60 ;  /* 0x00000020083c723c */ /* 0x000fe2000004183c */
[----:B------:R-:W-:-:S07]  /*18770*/  PRMT R7, R30, 0x7772, RZ ;  /* 0x000077721e077816 */ /* 0x000fce00000000ff */
[----:B------:R-:W-:Y:S01]  /*18780*/  HMMA.16816.F32.BF16 R48, R8, R34, R48 ;  /* 0x000000220830723c */ /* 0x000fe20000041830 */
[----:B------:R-:W-:-:S07]  /*18790*/  PRMT R13, R30, 0x7771, RZ ;  /* 0x000077711e0d7816 */ /* 0x000fce00000000ff */
[----:B------:R-:W-:Y:S01]  /*187a0*/  HMMA.16816.F32.BF16 R112, R8, R20, R112 ;  /* 0x000000140870723c */ /* 0x000fe20000041870 */
[----:B------:R-:W-:-:S07]  /*187b0*/  LOP3.LUT R5, R31, 0xff, RZ, 0xc0, !PT ;  /* 0x000000ff1f057812 */ /* 0x000fce00078ec0ff */
[----:B------:R-:W-:Y:S01]  /*187c0*/  HMMA.16816.F32.BF16 R72, R8, R40, R72 ;  /* 0x000000280848723c */ /* 0x000fe20000041848 */
[----:B------:R-:W-:-:S07]  /*187d0*/  SHF.R.U32.HI R4, RZ, 0x8, R4 ;  /* 0x00000008ff047819 */ /* 0x000fce0000011604 */
[----:B------:R-:W-:Y:S01]  /*187e0*/  HMMA.16816.F32.BF16 R64, R8, R42, R64 ;  /* 0x0000002a0840723c */ /* 0x000fe20000041840 */
[----:B------:R-:W-:Y:S01]  /*187f0*/  SHF.R.U32.HI R6, RZ, 0x10, R31 ;  /* 0x00000010ff067819 */ /* 0x000fe2000001161f */
[----:B------:R-:W-:Y:S01]  /*18800*/  STG.E.U16 desc[UR28][R24.64+-0xf0], R200 ;  /* 0xffff10c818007986 */ /* 0x000fe2000c10151c */
[----:B------:R-:W-:Y:S02]  /*18810*/  PRMT R7, R7, 0x5410, R12 ;  /* 0x0000541007077816 */ /* 0x000fe4000000000c */
[----:B------:R-:W-:Y:S01]  /*18820*/  PRMT R12, R3, 0x5410, R13 ;  /* 0x00005410030c7816 */ /* 0x000fe2000000000d */
[----:B------:R-:W-:Y:S01]  /*18830*/  STG.E.U16 desc[UR28][R24.64+-0xee], R199 ;  /* 0xffff12c718007986 */ /* 0x000fe2000c10151c */
[----:B------:R-:W-:Y:S02]  /*18840*/  PRMT R3, R5, 0x5410, R4 ;  /* 0x0000541005037816 */ /* 0x000fe40000000004 */
[----:B------:R-:W-:Y:S01]  /*18850*/  LOP3.LUT R6, R6, 0xff, RZ, 0xc0, !PT ;  /* 0x000000ff06067812 */ /* 0x000fe200078ec0ff */
[----:B------:R-:W1:Y:S02]  /*18860*/  LDSM.16.MT88.4 R132, [R58+0x7800] ;  /* 0x007800003a84783b */ /* 0x000e640000004200 */
[----:B------:R-:W-:-:S02]  /*18870*/  HSET2.LE.AND R3, R3, R2, PT ;  /* 0x0000000203037233 */ /* 0x000fc40003803000 */
[----:B------:R-:W-:Y:S01]  /*18880*/  PRMT R4, R6, 0x5410, R194 ;  /* 0x0000541006047816 */ /* 0x000fe200000000c2 */
[----:B------:R-:W2:Y:S01]  /*18890*/  LDSM.16.MT88.4 R124, [R45+0x7800] ;  /* 0x007800002d7c783b */ /* 0x000ea20000004200 */
[----:B------:R-:W-:Y:S01]  /*188a0*/  LOP3.LUT R6, R7, 0xff00ff, RZ, 0xc0, !PT ;  /* 0x00ff00ff07067812 */ /* 0x000fe200078ec0ff */
[----:B------:R-:W-:Y:S01]  /*188b0*/  HMMA.16816.F32.BF16 R32, R8, R14, R76 ;  /* 0x0000000e0820723c */ /* 0x000fe2000004184c */
[----:B------:R-:W-:Y:S01]  /*188c0*/  LOP3.LUT R76, R221, R3, RZ, 0xc0, !PT ;  /* 0x00000003dd4c7212 */ /* 0x000fe200078ec0ff */
[----:B------:R-:W-:Y:S01]  /*188d0*/  IMAD.MOV.U32 R3, RZ, RZ, R44 ;  /* 0x000000ffff037224 */ /* 0x000fe200078e002c */
[--C-:B------:R-:W-:Y:S01]  /*188e0*/  HSET2.LE.AND R4, R4, R2.reuse, PT ;  /* 0x0000000204047233 */ /* 0x100fe20003803000 */
[----:B------:R-:W3:Y:S01]  /*188f0*/  LDSM.16.MT88.4 R116, [R27+0x1800] ;  /* 0x001800001b74783b */ /* 0x000ee20000004200 */
[--C-:B------:R-:W-:Y:S02]  /*18900*/  HSET2.LE.AND R5, R12, R2.reuse, PT ;  /* 0x000000020c057233 */ /* 0x100fe40003803000 */
[----:B------:R-:W-:-:S02]  /*18910*/  HSET2.LE.AND R6, R6, R2, PT ;  /* 0x0000000206067233 */ /* 0x000fc40003803000 */
[----:B------:R-:W-:Y:S02]  /*18920*/  LOP3.LUT R77, R218, R4, RZ, 0xc0, !PT ;  /* 0x00000004da4d7212 */ /* 0x000fe400078ec0ff */
[----:B------:R-:W-:Y:S02]  /*18930*/  LOP3.LUT R7, R3, 0xff, RZ, 0xc0, !PT ;  /* 0x000000ff03077812 */ /* 0x000fe400078ec0ff */
[----:B------:R-:W-:Y:S02]  /*18940*/  LOP3.LUT R4, R46, 0xffff, RZ, 0xc0, !PT ;  /* 0x0000ffff2e047812 */ /* 0x000fe400078ec0ff */
[----:B------:R-:W-:Y:S02]  /*18950*/  LOP3.LUT R78, R220, R5, RZ, 0xc0, !PT ;  /* 0x00000005dc4e7212 */ /* 0x000fe400078ec0ff */
[----:B------:R-:W-:Y:S02]  /*18960*/  LOP3.LUT R79, R219, R6, RZ, 0xc0, !PT ;  /* 0x00000006db4f7212 */ /* 0x000fe400078ec0ff */
[----:B------:R-:W-:Y:S01]  /*18970*/  PRMT R3, R46, 0x7632, R3 ;  /* 0x000076322e037816 */ /* 0x000fe20000000003 */
[----:B------:R-:W-:Y:S01]  /*18980*/  HMMA.16816.F32.BF16 R20, R8, R22, R100 ;  /* 0x000000160814723c */ /* 0x000fe20000041864 */
[----:B------:R-:W-:-:S02]  /*18990*/  PRMT R6, R44, 0x7773, RZ ;  /* 0x000077732c067816 */ /* 0x000fc400000000ff */
[----:B------:R-:W-:Y:S02]  /*189a0*/  PRMT R5, R44, 0x7772, RZ ;  /* 0x000077722c057816 */ /* 0x000fe400000000ff */
[----:B------:R-:W-:Y:S02]  /*189b0*/  LOP3.LUT R8, R46, 0xff, RZ, 0xc0, !PT ;  /* 0x000000ff2e087812 */ /* 0x000fe400078ec0ff */
[----:B------:R-:W-:Y:S02]  /*189c0*/  SHF.R.U32.HI R4, RZ, 0x8, R4 ;  /* 0x00000008ff047819 */ /* 0x000fe40000011604 */
[----:B------:R-:W-:Y:S02]  /*189d0*/  PRMT R9, R44, 0x7771, RZ ;  /* 0x000077712c097816 */ /* 0x000fe400000000ff */
[----:B------:R-:W-:Y:S02]  /*189e0*/  SHF.R.U32.HI R10, RZ, 0x18, R46 ;  /* 0x00000018ff0a7819 */ /* 0x000fe4000001162e */
[----:B------:R-:W-:-:S02]  /*189f0*/  LOP3.LUT R3, R3, 0xff, RZ, 0xc0, !PT ;  /* 0x000000ff03037812 */ /* 0x000fc400078ec0ff */
[----:B------:R-:W-:Y:S02]  /*18a00*/  PRMT R5, R5, 0x5410, R6 ;  /* 0x0000541005057816 */ /* 0x000fe40000000006 */
[----:B------:R-:W-:Y:S02]  /*18a10*/  PRMT R4, R8, 0x5410, R4 ;  /* 0x0000541008047816 */ /* 0x000fe40000000004 */
[----:B------:R-:W-:Y:S02]  /*18a20*/  PRMT R9, R7, 0x5410, R9 ;  /* 0x0000541007097816 */ /* 0x000fe40000000009 */
[----:B------:R-:W-:Y:S02]  /*18a30*/  PRMT R6, R3, 0x5410, R10 ;  /* 0x0000541003067816 */ /* 0x000fe4000000000a */
[----:B------:R-:W-:Y:S02]  /*18a40*/  LOP3.LUT R7, R5, 0xff00ff, RZ, 0xc0, !PT ;  /* 0x00ff00ff05077812 */ /* 0x000fe400078ec0ff */
[----:B------:R-:W-:-:S02]  /*18a50*/  HSET2.LE.AND R3, R4, R2, PT ;  /* 0x0000000204037233 */ /* 0x000fc40003803000 */
[--C-:B------:R-:W-:Y:S02]  /*18a60*/  HSET2.LE.AND R4, R6, R2.reuse, PT ;  /* 0x0000000206047233 */ /* 0x100fe40003803000 */
[--C-:B------:R-:W-:Y:S02]  /*18a70*/  HSET2.LE.AND R5, R9, R2.reuse, PT ;  /* 0x0000000209057233 */ /* 0x100fe40003803000 */
[----:B------:R-:W-:-:S05]  /*18a80*/  HSET2.LE.AND R2, R7, R2, PT ;  /* 0x0000000207027233 */ /* 0x000fca0003803000 */
[----:B------:R-:W-:Y:S02]  /*18a90*/  LOP3.LUT R103, R236, R2, RZ, 0xc0, !PT ;  /* 0x00000002ec677212 */ /* 0x000fe400078ec0ff */
[----:B------:R-:W4:Y:S01]  /*18aa0*/  LDC R236, c[0x0][0x448] ;  /* 0x00011200ffec7b82 */ /* 0x000f220000000800 */
[----:B------:R-:W-:Y:S01]  /*18ab0*/  LOP3.LUT R100, R251, R3, RZ, 0xc0, !PT ;  /* 0x00000003fb647212 */ /* 0x000fe200078ec0ff */
[----:B------:R-:W-:Y:S01]  /*18ac0*/  STG.E.U16 desc[UR28][R36.64+-0xe0], R212 ;  /* 0xffff20d424007986 */ /* 0x000fe2000c10151c */
[----:B------:R-:W-:Y:S02]  /*18ad0*/  LOP3.LUT R101, R244, R4, RZ, 0xc0, !PT ;  /* 0x00000004f4657212 */ /* 0x000fe400078ec0ff */
[----:B------:R-:W-:Y:S01]  /*18ae0*/  LOP3.LUT R102, R245, R5, RZ, 0xc0, !PT ;  /* 0x00000005f5667212 */ /* 0x000fe200078ec0ff */
[----:B------:R-:W-:Y:S01]  /*18af0*/  STG.E.U16 desc[UR28][R36.64+-0xde], R211 ;  /* 0xffff22d324007986 */ /* 0x000fe2000c10151c */
[----:B----4-:R-:W-:-:S04]  /*18b00*/  IMAD.WIDE R2, R236, 0x70, R56 ;  /* 0x00000070ec027825 */ /* 0x010fc800078e0238 */
[----:B------:R-:W-:-:S04]  /*18b10*/  IMAD.WIDE R6, R236, -0x70, R2 ;  /* 0xffffff90ec067825 */ /* 0x000fc800078e0202 */
[C---:B------:R-:W-:Y:S01]  /*18b20*/  IMAD.WIDE R8, R236.reuse, 0x70, R6 ;  /* 0x00000070ec087825 */ /* 0x040fe200078e0206 */
[----:B------:R-:W-:Y:S04]  /*18b30*/  STG.E.U16 desc[UR28][R214.64+-0xe0], R208 ;  /* 0xffff20d0d6007986 */ /* 0x000fe8000c10151c */
[----:B------:R-:W-:Y:S01]  /*18b40*/  STG.E.U16 desc[UR28][R214.64+-0xde], R207 ;  /* 0xffff22cfd6007986 */ /* 0x000fe2000c10151c */
[----:B------:R-:W-:-:S03]  /*18b50*/  IMAD.WIDE R4, R236, -0x70, R8 ;  /* 0xffffff90ec047825 */ /* 0x000fc600078e0208 */
        /* <DEDUP_REMOVED lines=15> */
[----:B----4-:R-:W-:-:S03]  /*18c50*/  IMAD.WIDE R2, R236, 0x70, R4 ;  /* 0x00000070ec027825 */ /* 0x010fc600078e0204 */
[----:B------:R4:W-:Y:S04]  /*18c60*/  STG.E.U16 desc[UR28][R6.64+-0xbe], R174 ;  /* 0xffff42ae06007986 */ /* 0x0009e8000c10151c */
[----:B------:R-:W-:Y:S04]  /*18c70*/  STG.E.U16 desc[UR28][R8.64+-0xc0], R156 ;  /* 0xffff409c08007986 */ /* 0x000fe8000c10151c */
[----:B------:R-:W-:Y:S04]  /*18c80*/  STG.E.U16 desc[UR28][R8.64+-0xbe], R155 ;  /* 0xffff429b08007986 */ /* 0x000fe8000c10151c */
[----:B------:R-:W-:Y:S04]  /*18c90*/  STG.E.U16 desc[UR28][R24.64+-0xc0], R154 ;  /* 0xffff409a18007986 */ /* 0x000fe8000c10151c */
[----:B------:R-:W-:Y:S04]  /*18ca0*/  STG.E.U16 desc[UR28][R24.64+-0xbe], R153 ;  /* 0xffff429918007986 */ /* 0x000fe8000c10151c */
[----:B------:R-:W-:Y:S01]  /*18cb0*/  STG.E.U16 desc[UR28][R36.64+-0xb0], R171 ;  /* 0xffff50ab24007986 */ /* 0x000fe2000c10151c */
[----:B----4-:R-:W-:-:S03]  /*18cc0*/  IMAD.WIDE R6, R236, -0x70, R2 ;  /* 0xffffff90ec067825 */ /* 0x010fc600078e0202 */
[----:B------:R-:W-:Y:S04]  /*18cd0*/  STG.E.U16 desc[UR28][R36.64+-0xae], R173 ;  /* 0xffff52ad24007986 */ /* 0x000fe8000c10151c */
[----:B------:R-:W-:Y:S04]  /*18ce0*/  STG.E.U16 desc[UR28][R4.64+-0xb0], R170 ;  /* 0xffff50aa04007986 */ /* 0x000fe8000c10151c */
[----:B------:R4:W-:Y:S04]  /*18cf0*/  STG.E.U16 desc[UR28][R4.64+-0xae], R169 ;  /* 0xffff52a904007986 */ /* 0x0009e8000c10151c */
[----:B------:R-:W-:Y:S04]  /*18d00*/  STG.E.U16 desc[UR28][R2.64+-0xb0], R144 ;  /* 0xffff509002007986 */ /* 0x000fe8000c10151c */
[----:B------:R1:W-:Y:S04]  /*18d10*/  STG.E.U16 desc[UR28][R2.64+-0xae], R143 ;  /* 0xffff528f02007986 */ /* 0x0003e8000c10151c */
[----:B------:R-:W-:Y:S04]  /*18d20*/  STG.E.U16 desc[UR28][R24.64+-0xb0], R142 ;  /* 0xffff508e18007986 */ /* 0x000fe8000c10151c */
[----:B------:R-:W-:Y:S01]  /*18d30*/  STG.E.U16 desc[UR28][R24.64+-0xae], R141 ;  /* 0xffff528d18007986 */ /* 0x000fe2000c10151c */
[----:B----4-:R-:W-:-:S03]  /*18d40*/  IMAD.WIDE R4, R236, 0x70, R6 ;  /* 0x00000070ec047825 */ /* 0x010fc600078e0206 */
[----:B------:R-:W-:Y:S04]  /*18d50*/  STG.E.U16 desc[UR28][R36.64+-0xa0], R168 ;  /* 0xffff60a824007986 */ /* 0x000fe8000c10151c */
[----:B------:R-:W-:Y:S01]  /*18d60*/  STG.E.U16 desc[UR28][R36.64+-0x9e], R163 ;  /* 0xffff62a324007986 */ /* 0x000fe2000c10151c */
[----:B-1----:R-:W-:-:S03]  /*18d70*/  IMAD.WIDE R2, R236, -0x70, R4 ;  /* 0xffffff90ec027825 */ /* 0x002fc600078e0204 */
        /* <DEDUP_REMOVED lines=12> */
[----:B------:R4:W-:Y:S01]  /*18e40*/  STG.E.U16 desc[UR28][R4.64+-0x8e], R149 ;  /* 0xffff729504007986 */ /* 0x0009e2000c10151c */
[----:B------:R-:W-:Y:S03]  /*18e50*/  HMMA.16816.F32.BF16 R108, R76, R132, R108 ;  /* 0x000000844c6c723c */ /* 0x000fe6000004186c */
[----:B------:R2:W-:Y:S01]  /*18e60*/  STG.E.U16 desc[UR28][R24.64+-0x90], R148 ;  /* 0xffff709418007986 */ /* 0x0005e2000c10151c */
[----:B-1----:R-:W-:Y:S01]  /*18e70*/  FADD.FTZ R3, R228, R233 ;  /* 0x000000e9e4037221 */ /* 0x002fe20000010000 */
[----:B------:R-:W-:Y:S01]  /*18e80*/  FADD.FTZ R2, R232, R223 ;  /* 0x000000dfe8027221 */ /* 0x000fe20000010000 */
[----:B----4-:R-:W-:Y:S01]  /*18e90*/  FADD.FTZ R5, R238, R237 ;  /* 0x000000edee057221 */ /* 0x010fe20000010000 */
[----:B------:R-:W-:-:S03]  /*18ea0*/  FADD.FTZ R4, R239, R235 ;  /* 0x000000ebef047221 */ /* 0x000fc60000010000 */
        /* <DEDUP_REMOVED lines=12> */
[C---:B--2---:R-:W-:Y:S01]  /*18f70*/  HMMA.16816.F32.BF16 R96, R76.reuse, R124, R96 ;  /* 0x0000007c4c60723c */ /* 0x044fe20000041860 */
[----:B------:R4:W-:Y:S04]  /*18f80*/  STL [R1+0x108], R4 ;  /* 0x0001080401007387 */ /* 0x0009e80000100800 */
[----:B------:R4:W-:Y:S03]  /*18f90*/  STG.E.U16 desc[UR28][R24.64+-0x8e], R147 ;  /* 0xffff729318007986 */ /* 0x0009e6000c10151c */
[C---:B------:R-:W-:Y:S01]  /*18fa0*/  HMMA.16816.F32.BF16 R92, R76.reuse, R126, R92 ;  /* 0x0000007e4c5c723c */ /* 0x040fe2000004185c */
[----:B------:R4:W-:Y:S07]  /*18fb0*/  STL [R1+0x104], R2 ;  /* 0x0001040201007387 */ /* 0x0009ee0000100800 */
[C---:B---3--:R-:W-:Y:S08]  /*18fc0*/  HMMA.16816.F32.BF16 R88, R76.reuse, R116, R88 ;  /* 0x000000744c58723c */ /* 0x048ff00000041858 */
        /* <DEDUP_REMOVED lines=12> */
[----:B------:R-:W-:-:S04]  /*19090*/  IADD3 R214, P0, PT, R36, -0x180, RZ ;  /* 0xfffffe8024d67810 */ /* 0x000fc80007f1e0ff */
[----:B------:R-:W-:Y:S01]  /*190a0*/  IADD3.X R212, PT, PT, R37, -0x1, RZ, P0, !PT ;  /* 0xffffffff25d47810 */ /* 0x000fe200007fe4ff */
[----:B------:R-:W-:Y:S01]  /*190b0*/  @UP0 UIADD3 UR23, UPT, UPT, UR23, -0x4, URZ ;  /* 0xfffffffc17170890 */ /* 0x000fe2000fffe0ff */
[----:B----4-:R-:W-:-:S13]  /*190c0*/  BRA.U UP0, `(.L_x_2345) ;  /* 0x0000000100047547 */ /* 0x010fda000b800000 */
.L_x_2338:
[----:B------:R-:W-:-:S12]  /*190d0*/  UIADD3 UR23, UPT, UPT, UR30, -0x1, URZ ;  /* 0xffffffff1e177890 */ /* 0x000fd8000fffe0ff */
.L_x_2345:
[----:B------:R-:W-:-:S09]  /*190e0*/  UISETP.GE.AND UP0, UPT, UR23, UR18, UPT ;  /* 0x000000121700728c */ /* 0x000fd2000bf06270 */
[----:B------:R-:W-:Y:S05]  /*190f0*/  BRA.U !UP0, `(.L_x_2346) ;  /* 0x0000007508907547 */ /* 0x000fea000b800000 */
[----:B-1----:R-:W2:Y:S01]  /*19100*/  LDL.LU R3, [R1+0xa8] ;  /* 0x0000a80001037983 */ /* 0x002ea20000300800 */
[----:B------:R-:W1:Y:S01]  /*19110*/  S2R R178, SR_TID.X ;  /* 0x0000000000b27919 */ /* 0x000e620000002100 */
[----:B------:R-:W-:Y:S01]  /*19120*/  IMAD.U32 R4, RZ, RZ, UR20 ;  /* 0x00000014ff047e24 */ /* 0x000fe2000f8e00ff */
[----:B------:R-:W-:Y:S01]  /*19130*/  MOV R8, UR20 ;  /* 0x0000001400087c02 */ /* 0x000fe20008000f00 */
[----:B------:R-:W3:Y:S01]  /*19140*/  S2UR UR7, SR_CgaCtaId ;  /* 0x00000000000779c3 */ /* 0x000ee20000008800 */
[----:B------:R-:W2:Y:S01]  /*19150*/  LDL.LU R2, [R1+0xb4] ;  /* 0x0000b40001027983 */ /* 0x000ea20000300800 */
[----:B------:R-:W4:Y:S01]  /*19160*/  LDCU UR9, c[0x0][0x440] ;  /* 0x00008800ff0977ac */ /* 0x000f220008000800 */
[----:B------:R-:W-:Y:S01]  /*19170*/  MOV R174, 0x20 ;  /* 0x0000002000ae7802 */ /* 0x000fe20000000f00 */
[----:B------:R-:W-:Y:S01]  /*19180*/  IMAD.MOV.U32 R72, RZ, RZ, R69 ;  /* 0x000000ffff487224 */ /* 0x000fe200078e0045 */
[C---:B------:R-:W-:Y:S01]  /*19190*/  IADD3 R188, PT, PT, R183.reuse, 0x40, RZ ;  /* 0x00000040b7bc7810 */ /* 0x040fe20007ffe0ff */
[----:B------:R-:W3:Y:S01]  /*191a0*/  LDCU UR22, c[0x0][0x448] ;  /* 0x00008900ff1677ac */ /* 0x000ee20008000800 */
[----:B------:R-:W-:Y:S01]  /*191b0*/  IMAD.MOV.U32 R74, RZ, RZ, R68 ;  /* 0x000000ffff4a7224 */ /* 0x000fe200078e0044 */
[----:B------:R-:W2:Y:S01]  /*191c0*/  LDC.64 R246, c[0x0][0x3c0] ;  /* 0x0000f000fff67b82 */ /* 0x000ea20000000a00 */
[----:B------:R-:W-:Y:S01]  /*191d0*/  IMAD.MOV.U32 R73, RZ, RZ, R71 ;  /* 0x000000ffff497224 */ /* 0x000fe200078e0047 */
[----:B------:R-:W-:Y:S01]  /*191e0*/  UMOV UR8, 0x400 ;  /* 0x0000040000087882 */ /* 0x000fe20000000000 */
[----:B------:R-:W-:Y:S01]  /*191f0*/  IMAD.MOV.U32 R182, RZ, RZ, 0x40 ;  /* 0x00000040ffb67424 */ /* 0x000fe200078e00ff */
[----:B------:R-:W2:Y:S01]  /*19200*/  LDCU UR21, c[0x0][0x440] ;  /* 0x00008800ff1577ac */ /* 0x000ea20008000800 */
[----:B------:R-:W-:-:S02]  /*19210*/  VIADD R187, R183, 0x8 ;  /* 0x00000008b7bb7836 */ /* 0x000fc40000000000 */
[----:B------:R-:W-:Y:S01]  /*19220*/  VIADD R186, R183, 0x48 ;  /* 0x00000048b7ba7836 */ /* 0x000fe20000000000 */
[----:B------:R-:W2:Y:S01]  /*19230*/  LDCU UR4, c[0x0][0x45c] ;  /* 0x00008b80ff0477ac */ /* 0x000ea20008000800 */
[----:B----45:R-:W-:Y:S01]  /*19240*/  ISETP.GE.AND P3, PT, R172, UR9, PT ;  /* 0x00000009ac007c0c */ /* 0x030fe2000bf66270 */
[----:B------:R-:W-:Y:S02]  /*19250*/  USHF.L.U32 UR6, UR12, 0x10, URZ ;  /* 0x000000100c067899 */ /* 0x000fe400080006ff */
[----:B---3--:R-:W-:Y:S01]  /*19260*/  USHF.L.U32 UR22, UR22, 0x3, URZ ;  /* 0x0000000316167899 */ /* 0x008fe200080006ff */
[--C-:B-1----:R-:W-:Y:S01]  /*19270*/  SHF.R.U32.HI R6, RZ, 0x5, R178.reuse ;  /* 0x00000005ff067819 */ /* 0x102fe200000116b2 */
[C---:B------:R-:W-:Y:S01]  /*19280*/  IMAD.SHL.U32 R179, R178.reuse, 0x40, RZ ;  /* 0x00000040b2b37824 */ /* 0x040fe200078e00ff */
[----:B------:R-:W-:Y:S02]  /*19290*/  SHF.R.U32.HI R7, RZ, 0x5, R178 ;  /* 0x00000005ff077819 */ /* 0x000fe400000116b2 */
[----:B------:R-:W-:Y:S01]  /*192a0*/  LOP3.LUT P0, RZ, R178, 0x2, RZ, 0xc0, !PT ;  /* 0x00000002b2ff7812 */ /* 0x000fe2000780c0ff */
[----:B------:R-:W-:Y:S01]  /*192b0*/  IMAD R4, R4, 0x8, R6 ;  /* 0x0000000804047824 */ /* 0x000fe200078e0206 */
[----:B------:R-:W-:Y:S01]  /*192c0*/  LOP3.LUT R181, R178, 0x8, RZ, 0xc0, !PT ;  /* 0x00000008b2b57812 */ /* 0x000fe200078ec0ff */
[----:B------:R-:W-:Y:S01]  /*192d0*/  IMAD R8, R8, 0x8, R7 ;  /* 0x0000000808087824 */ /* 0x000fe200078e0207 */
[----:B------:R-:W-:Y:S01]  /*192e0*/  SEL R174, R174, 0xffffffe0, !P0 ;  /* 0xffffffe0aeae7807 */ /* 0x000fe20004000000 */
[----:B------:R-:W-:Y:S01]  /*192f0*/  VIADD R4, R4, 0x4 ;  /* 0x0000000404047836 */ /* 0x000fe20000000000 */
[----:B------:R-:W-:Y:S01]  /*19300*/  LOP3.LUT R180, R179, 0x400, RZ, 0xc0, !PT ;  /* 0x00000400b3b47812 */ /* 0x000fe200078ec0ff */
[----:B------:R-:W-:-:S04]  /*19310*/  IMAD.WIDE.U32 R8, R8, -0x326172a9, RZ ;  /* 0xcd9e8d5708087825 */ /* 0x000fc800078e00ff */
[----:B------:R-:W-:Y:S01]  /*19320*/  IMAD.WIDE.U32 R4, R4, -0x326172a9, RZ ;  /* 0xcd9e8d5704047825 */ /* 0x000fe200078e00ff */
[----:B------:R-:W-:Y:S02]  /*19330*/  LOP3.LUT R6, R8, UR34, RZ, 0x3c, !PT ;  /* 0x0000002208067c12 */ /* 0x000fe4000f8e3cff */
[----:B------:R-:W-:-:S03]  /*19340*/  LOP3.LUT R4, R4, UR34, RZ, 0x3c, !PT ;  /* 0x0000002204047c12 */ /* 0x000fc6000f8e3cff */
[----:B------:R1:W-:Y:S04]  /*19350*/  STL [R1+0xf0], R6 ;  /* 0x0000f00601007387 */ /* 0x0003e80000100800 */
[----:B------:R1:W-:Y:S01]  /*19360*/  STL [R1+0xec], R4 ;  /* 0x0000ec0401007387 */ /* 0x0003e20000100800 */
[----:B--2---:R-:W-:Y:S02]  /*19370*/  LOP3.LUT R173, R2, R3, RZ, 0xfc, !PT ;  /* 0x0000000302ad7212 */ /* 0x004fe400078efcff */
[----:B------:R-:W-:Y:S02]  /*19380*/  MOV R3, R70 ;  /* 0x0000004600037202 */ /* 0x000fe40000000f00 */
[----:B------:R-:W-:Y:S01]  /*19390*/  LEA R173, R173, UR5, 0x1 ;  /* 0x00000005adad7c11 */ /* 0x000fe2000f8e08ff */
[----:B------:R-:W-:-:S03]  /*193a0*/  ULEA UR5, UR7, UR8, 0x18 ;  /* 0x0000000807057291 */ /* 0x000fc6000f8ec0ff */
[----:B------:R-:W-:Y:S01]  /*193b0*/  IADD3 R175, PT, PT, R0, R173, RZ ;  /* 0x000000ad00af7210 */ /* 0x000fe20007ffe0ff */
[----:B------:R-:W-:-:S05]  /*193c0*/  VIADD R0, R173, 0x6000 ;  /* 0x00006000ad007836 */ /* 0x000fca0000000000 */
[----:B------:R1:W-:Y:S01]  /*193d0*/  STL [R1+0x128], R0 ;  /* 0x0001280001007387 */ /* 0x0003e20000100800 */
[----:B------:R-:W-:Y:S05]  /*193e0*/  BRA `(.L_x_2347) ;  /* 0x0000000000b87947 */ /* 0x000fea0003800000 */
.L_x_2349:
[----:B------:R-:W2:Y:S01]  /*193f0*/  LDL R207, [R1+0xfc] ;  /* 0x0000fc0001cf7983 */ /* 0x000ea20000100800 */
[----:B------:R-:W1:Y:S01]  /*19400*/  LDC.64 R10, c[0x0][0x3b8] ;  /* 0x0000ee00ff0a7b82 */ /* 0x000e620000000a00 */
[----:B------:R-:W-:Y:S01]  /*19410*/  ISETP.GE.AND P3, PT, R172, UR21, PT ;  /* 0x00000015ac007c0c */ /* 0x000fe2000bf66270 */
[----:B------:R-:W-:Y:S01]  /*19420*/  UIADD3 UR8, UPT, UPT, UR23, -0x1, URZ ;  /* 0xffffffff17087890 */ /* 0x000fe2000fffe0ff */
[----:B------:R-:W3:Y:S05]  /*19430*/  LDL R206, [R1+0xf8] ;  /* 0x0000f80001ce7983 */ /* 0x000eea0000100800 */
[----:B-1----:R-:W-:Y:S04]  /*19440*/  IMAD.WIDE.U32 R20, R10, UR8, RZ ;  /* 0x000000080a147c25 */ /* 0x002fe8000f8e00ff */
[----:B------:R-:W-:Y:S02]  /*19450*/  IMAD.SHL.U32 R4, R20, 0x40, RZ ;  /* 0x0000004014047824 */ /* 0x000fe400078e00ff */
[C---:B------:R-:W-:Y:S03]  /*19460*/  IMAD R21, R11.reuse, UR8, R21 ;  /* 0x000000080b157c24 */ /* 0x040fe6000f8e0215 */
[-C--:B------:R-:W-:Y:S02]  /*19470*/  @!P1 LEA R9, P5, R10, R4.reuse, 0x4 ;  /* 0x000000040a099211 */ /* 0x080fe400078a20ff */
[----:B------:R-:W-:Y:S04]  /*19480*/  SHF.L.U64.HI R5, R20, 0x6, R21 ;  /* 0x0000000614057819 */ /* 0x000fe80000010215 */
        /* <DEDUP_REMOVED lines=36> */
.L_x_2347:
[----:B------:R-:W2:Y:S01]  /*196d0*/  LDL R15, [R1+0x110] ;  /* 0x00011000010f7983 */ /* 0x000ea20000100800 */
[----:B------:R-:W-:Y:S01]  /*196e0*/  ISETP.GE.AND P1, PT, R172, UR21, PT ;  /* 0x00000015ac007c0c */ /* 0x000fe2000bf26270 */
[----:B------:R-:W-:Y:S04]  /*196f0*/  DEPBAR.LE SB0, 0x0 ;  /* 0x000080000000791a */ /* 0x000fe80000000000 */
[----:B------:R-:W3:Y:S01]  /*19700*/  LDL R14, [R1+0x10c] ;  /* 0x00010c00010e7983 */ /* 0x000ee20000100800 */
[----:B-1----:R-:W-:Y:S01]  /*19710*/  IMAD.WIDE.U32 R4, R246, UR23, RZ ;  /* 0x00000017f6047c25 */ /* 0x002fe2000f8e00ff */
[----:B------:R-:W-:Y:S01]  /*19720*/  SHF.R.U32.HI R176, RZ, 0x1, R178 ;  /* 0x00000001ffb07819 */ /* 0x000fe200000116b2 */
[----:B------:R-:W-:Y:S01]  /*19730*/  USHF.L.U32 UR24, UR23, 0x1, URZ ;  /* 0x0000000117187899 */ /* 0x000fe200080006ff */
[----:B------:R-:W-:Y:S01]  /*19740*/  BAR.SYNC.DEFER_BLOCKING 0x0 ;  /* 0x0000000000007b1d */ /* 0x000fe20000010000 */
[----:B------:R-:W-:Y:S01]  /*19750*/  IMAD.SHL.U32 R6, R4, 0x40, RZ ;  /* 0x0000004004067824 */ /* 0x000fe200078e00ff */
[----:B------:R-:W-:Y:S01]  /*19760*/  LOP3.LUT R2, R176, 0x8, RZ, 0xc0, !PT ;  /* 0x00000008b0027812 */ /* 0x000fe200078ec0ff */
[----:B------:R-:W-:Y:S01]  /*19770*/  IMAD R5, R247, UR23, R5 ;  /* 0x00000017f7057c24 */ /* 0x000fe2000f8e0205 */
[----:B------:R-:W-:Y:S01]  /*19780*/  UISETP.GT.AND UP0, UPT, UR23, UR18, UPT ;  /* 0x000000121700728c */ /* 0x000fe2000bf04270 */
[----:B------:R-:W-:Y:S01]  /*19790*/  IMAD.SHL.U32 R0, R178, 0x20, RZ ;  /* 0x00000020b2007824 */ /* 0x000fe200078e00ff */
[-C--:B------:R-:W-:Y:S01]  /*197a0*/  @!P1 LEA R11, P0, R246, R6.reuse, 0x5 ;  /* 0x00000006f60b9211 */ /* 0x080fe200078028ff */
[----:B------:R-:W-:Y:S01]  /*197b0*/  IMAD.SHL.U32 R192, R178, 0x2, RZ ;  /* 0x00000002b2c07824 */ /* 0x000fe200078e00ff */
[----:B------:R-:W-:Y:S01]  /*197c0*/  SHF.L.U64.HI R7, R4, 0x6, R5 ;  /* 0x0000000604077819 */ /* 0x000fe20000010205 */
[----:B------:R-:W-:Y:S01]  /*197d0*/  UIADD3 UR7, UPT, UPT, UR36, 0x3c6ef372, URZ ;  /* 0x3c6ef37224077890 */ /* 0x000fe2000fffe0ff */
[C---:B------:R-:W-:Y:S02]  /*197e0*/  @!P1 LEA R5, P2, R246.reuse, R6, 0x4 ;  /* 0x00000006f6059211 */ /* 0x040fe400078420ff */
[CCC-:B------:R-:W-:Y:S01]  /*197f0*/  @!P1 LEA.HI.X R13, R246.reuse, R7.reuse, R247.reuse, 0x5, P0 ;  /* 0x00000007f60d9211 */ /* 0x1c0fe200000f2cf7 */
[----:B------:R-:W-:Y:S01]  /*19800*/  STL [R1+0x148], R192 ;  /* 0x000148c001007387 */ /* 0x000fe20000100800 */
[----:B------:R-:W-:Y:S02]  /*19810*/  @!P1 LEA.HI.X R9, R246, R7, R247, 0x4, P2 ;  /* 0x00000007f6099211 */ /* 0x000fe400010f24f7 */
[----:B------:R-:W-:Y:S01]  /*19820*/  LOP3.LUT R177, R0, 0x7c00, RZ, 0xc0, !PT ;  /* 0x00007c0000b17812 */ /* 0x000fe200078ec0ff */
[----:B------:R-:W-:Y:S03]  /*19830*/  IMAD.SHL.U32 R0, R178, 0x8, RZ ;  /* 0x00000008b2007824 */ /* 0x000fe600078e00ff */
[--C-:B------:R-:W-:Y:S02]  /*19840*/  LOP3.LUT R4, R177, 0x200, R179.reuse, 0xf8, !PT ;  /* 0x00000200b1047812 */ /* 0x100fe400078ef8b3 */
[----:B------:R-:W-:Y:S04]  /*19850*/  LOP3.LUT R172, R0, 0x38, RZ, 0xc0, !PT ;  /* 0x0000003800ac7812 */ /* 0x000fe800078ec0ff */
[----:B------:R-:W-:Y:S04]  /*19860*/  LOP3.LUT R0, R172, 0x1c0, R179, 0xf8, !PT ;  /* 0x000001c0ac007812 */ /* 0x000fe800078ef8b3 */
[----:B------:R-:W-:Y:S01]  /*19870*/  LOP3.LUT R2, R4, R0, R2, 0xf6, !PT ;  /* 0x0000000004027212 */ /* 0x000fe200078ef602 */
[----:B------:R-:W-:Y:S01]  /*19880*/  @!P1 IMAD R4, R247, 0x30, RZ ;  /* 0x00000030f7049824 */ /* 0x000fe200078e02ff */
[----:B------:R-:W-:Y:S02]  /*19890*/  LOP3.LUT R68, R0, R181, RZ, 0x3c, !PT ;  /* 0x000000b500447212 */ /* 0x000fe400078e3cff */
[----:B------:R-:W-:Y:S03]  /*198a0*/  LEA R2, R2, UR5, 0x1 ;  /* 0x0000000502027c11 */ /* 0x000fe6000f8e08ff */
[----:B------:R-:W-:Y:S02]  /*198b0*/  IMAD R68, R68, 0x2, R180 ;  /* 0x0000000244447824 */ /* 0x000fe400078e02b4 */
[----:B------:R-:W-:Y:S02]  /*198c0*/  IMAD.IADD R148, R174, 0x1, R2 ;  /* 0x00000001ae947824 */ /* 0x000fe400078e0202 */
[----:B------:R-:W-:Y:S04]  /*198d0*/  VIADD R75, R68, UR5 ;  /* 0x00000005444b7c36 */ /* 0x000fe80008000000 */
[----:B------:R-:W-:Y:S01]  /*198e0*/  IMAD.IADD R160, R75, 0x1, R174 ;  /* 0x000000014ba07824 */ /* 0x000fe200078e02ae */
[-C--:B--2---:R-:W-:Y:S02]  /*198f0*/  @!P1 LEA R10, P0, R11, R15.reuse, 0x1 ;  /* 0x0000000f0b0a9211 */ /* 0x084fe400078008ff */
[CC--:B------:R-:W-:Y:S02]  /*19900*/  @!P3 LEA R12, P4, R6.reuse, R15.reuse, 0x1 ;  /* 0x0000000f060cb211 */ /* 0x0c0fe400078808ff */
[-C--:B------:R-:W-:Y:S02]  /*19910*/  @!P1 LEA R8, P2, R5, R15.reuse, 0x1 ;  /* 0x0000000f05089211 */ /* 0x080fe400078408ff */
[-C--:B---3--:R-:W-:Y:S02]  /*19920*/  @!P1 LEA.HI.X R11, R11, R14.reuse, R13, 0x1, P0 ;  /* 0x0000000e0b0b9211 */ /* 0x088fe400000f0c0d */
[-CC-:B------:R-:W-:Y:S01]  /*19930*/  @!P3 LEA.HI.X R13, R6, R14.reuse, R7.reuse, 0x1, P4 ;  /* 0x0000000e060db211 */ /* 0x180fe200020f0c07 */
[----:B------:R-:W-:Y:S01]  /*19940*/  @!P1 IMAD.WIDE.U32 R6, R246, 0x30, R6 ;  /* 0x00000030f6069825 */ /* 0x000fe200078e0006 */
[-C--:B------:R-:W-:Y:S02]  /*19950*/  @!P1 LEA.HI.X R9, R5, R14.reuse, R9, 0x1, P2 ;  /* 0x0000000e05099211 */ /* 0x080fe400010f0c09 */
[----:B------:R-:W-:Y:S01]  /*19960*/  LOP3.LUT P2, RZ, R178, 0x4, RZ, 0xc0, !PT ;  /* 0x00000004b2ff7812 */ /* 0x000fe2000784c0ff */
[----:B------:R-:W-:Y:S01]  /*19970*/  @!PT LDS RZ, [RZ] ;  /* 0x00000000fffff984 */ /* 0x000fe20000000800 */
[----:B------:R-:W-:Y:S01]  /*19980*/  @!PT LDS RZ, [RZ] ;  /* 0x00000000fffff984 */ /* 0x000fe20000000800 */
[----:B------:R-:W-:Y:S01]  /*19990*/  @!PT LDS RZ, [RZ] ;  /* 0x00000000fffff984 */ /* 0x000fe20000000800 */
[----:B------:R-:W-:Y:S01]  /*199a0*/  @!P3 LDGSTS.E.BYPASS.LTC128B.128 [R191+0x6000], desc[UR28][R12.64] ;  /* 0x060000000cbfbfae */ /* 0x000fe2000b981a1c */
        /* <DEDUP_REMOVED lines=23> */
[----:B------:R-:W4:Y:S08]  /*19b20*/  LDSM.16.M88.4 R32, [R68+UR5+0x4800] ;  /* 0x004800054420783b */ /* 0x000f300008000200 */
[----:B------:R-:W0:Y:S08]  /*19b30*/  LDGDEPBAR ;  /* 0x00000000000079af */ /* 0x000e300000000000 */
[----:B------:R-:W5:Y:S01]  /*19b40*/  LDSM.16.M88.4 R48, [R68+UR5+0x5000] ;  /* 0x005000054430783b */ /* 0x000f620008000200 */
[----:B--2---:R-:W-:Y:S02]  /*19b50*/  IMAD.IADD R2, R0, 0x1, R2 ;  /* 0x0000000100027824 */ /* 0x004fe400078e0202 */
[----:B------:R-:W-:Y:S01]  /*19b60*/  IMAD.IADD R0, R75, 0x1, R0 ;  /* 0x000000014b007824 */ /* 0x000fe200078e0200 */
[----:B------:R-:W-:Y:S04]  /*19b70*/  LOP3.LUT R75, R192, 0x6, RZ, 0xc0, !PT ;  /* 0x00000006c04b7812 */ /* 0x000fe800078ec0ff */
        /* <DEDUP_REMOVED lines=14> */
[----:B------:R-:W-:Y:S01]  /*19c60*/  LDSM.16.M88.4 R164, [R0+0x5000] ;  /* 0x0050000000a4783b */ /* 0x000fe20000000200 */
[C---:B------:R-:W-:Y:S07]  /*19c70*/  HMMA.16816.F32.BF16 R32, R64.reuse, R34, RZ ;  /* 0x000000224020723c */ /* 0x040fee00000418ff */
[----:B------:R-:W-:Y:S01]  /*19c80*/  STL [R1+0x12c], R75 ;  /* 0x00012c4b01007387 */ /* 0x000fe20000100800 */
[-C--:B-----5:R-:W-:Y:S03]  /*19c90*/  HMMA.16816.F32.BF16 R36, R64, R48.reuse, RZ ;  /* 0x000000304024723c */ /* 0x0a0fe600000418ff */
[----:B------:R-:W5:Y:S05]  /*19ca0*/  LDL.64 R204, [R1+0x130] ;  /* 0x0001300001cc7983 */ /* 0x000f6a0000100a00 */
        /* <DEDUP_REMOVED lines=18> */
[-C--:B----4-:R-:W-:Y:S08]  /*19dd0*/  HMMA.16816.F32.BF16 R36, R140, R156.reuse, R36 ;  /* 0x0000009c8c24723c */ /* 0x090ff00000041824 */
[C---:B------:R-:W-:Y:S08]  /*19de0*/  HMMA.16816.F32.BF16 R40, R148.reuse, R156, R40 ;  /* 0x0000009c9428723c */ /* 0x040ff00000041828 */
[-C--:B------:R-:W-:Y:S03]  /*19df0*/  HMMA.16816.F32.BF16 R44, R148, R158.reuse, R44 ;  /* 0x0000009e942c723c */ /* 0x080fe6000004182c */
[C---:B--2---:R-:W-:Y:S05]  /*19e00*/  IMAD.IADD R2, R174.reuse, 0x1, R2 ;  /* 0x00000001ae027824 */ /* 0x044fea00078e0202 */
[C---:B------:R-:W-:Y:S01]  /*19e10*/  HMMA.16816.F32.BF16 R48, R140.reuse, R158, R48 ;  /* 0x0000009e8c30723c */ /* 0x040fe20000041830 */
[----:B------:R-:W2:Y:S07]  /*19e20*/  LDSM.16.M88.4 R156, [R0+0x4800] ;  /* 0x00480000009c783b */ /* 0x000eae0000000200 */
[-C--:B------:R-:W-:Y:S01]  /*19e30*/  HMMA.16816.F32.BF16 R52, R140, R160.reuse, R52 ;  /* 0x000000a08c34723c */ /* 0x080fe20000041834 */
[----:B------:R-:W-:Y:S07]  /*19e40*/  LDSM.16.M88.4 R168, [R2+0x2000] ;  /* 0x0020000002a8783b */ /* 0x000fee0000000200 */
[C---:B------:R-:W-:Y:S08]  /*19e50*/  HMMA.16816.F32.BF16 R56, R148.reuse, R160, R56 ;  /* 0x000000a09438723c */ /* 0x040ff00000041838 */
[-C--:B------:R-:W-:Y:S01]  /*19e60*/  HMMA.16816.F32.BF16 R60, R148, R162.reuse, R60 ;  /* 0x000000a2943c723c */ /* 0x080fe2000004183c */
[----:B------:R4:W2:Y:S07]  /*19e70*/  LDSM.16.M88.4 R148, [R0+0x5800] ;  /* 0x005800000094783b */ /* 0x0008ae0000000200 */
[----:B------:R-:W-:Y:S01]  /*19e80*/  HMMA.16816.F32.BF16 R64, R140, R162, R64 ;  /* 0x000000a28c40723c */ /* 0x000fe20000041840 */
[----:B------:R4:W-:Y:S07]  /*19e90*/  LDSM.16.M88.4 R140, [R2] ;  /* 0x00000000028c783b */ /* 0x0009ee0000000200 */
[-C--:B-1----:R-:W-:Y:S08]  /*19ea0*/  HMMA.16816.F32.BF16 R4, R68, R144.reuse, R4 ;  /* 0x000000904404723c */ /* 0x082ff00000041804 */
[C---:B---3--:R-:W-:Y:S04]  /*19eb0*/  HMMA.16816.F32.BF16 R8, R152.reuse, R144, R8 ;  /* 0x000000909808723c */ /* 0x048fe80000041808 */
[----:B----4-:R-:W-:Y:S04]  /*19ec0*/  IMAD.IADD R0, R174, 0x1, R0 ;  /* 0x00000001ae007824 */ /* 0x010fe800078e0200 */
[-C--:B------:R-:W-:Y:S01]  /*19ed0*/  HMMA.16816.F32.BF16 R12, R152, R146.reuse, R12 ;  /* 0x00000092980c723c */ /* 0x080fe2000004180c */
[----:B------:R-:W1:Y:S01]  /*19ee0*/  LDSM.16.M88.4 R160, [R0+0x4000] ;  /* 0x0040000000a0783b */ /* 0x000e620000000200 */
[----:B------:R-:W-:Y:S04]  /*19ef0*/  IMAD.U32 R2, RZ, RZ, UR23 ;  /* 0x00000017ff027e24 */ /* 0x000fe8000f8e00ff */
[----:B------:R-:W-:Y:S02]  /*19f00*/  IMAD R2, R2, 0x40, R75 ;  /* 0x0000004002027824 */ /* 0x000fe400078e024b */
[C---:B------:R-:W-:Y:S04]  /*19f10*/  HMMA.16816.F32.BF16 R16, R68.reuse, R146, R16 ;  /* 0x000000924410723c */ /* 0x040fe80000041810 */
[-C--:B------:R-:W-:Y:S01]  /*19f20*/  ISETP.GT.AND P6, PT, R183, R2.reuse, PT ;  /* 0x00000002b700720c */ /* 0x080fe20003fc4270 */
[C---:B------:R-:W-:Y:S01]  /*19f30*/  VIADD R145, R2.reuse, 0x1 ;  /* 0x0000000102917836 */ /* 0x040fe20000000000 */
[-C--:B------:R-:W-:Y:S01]  /*19f40*/  ISETP.GT.AND P4, PT, R187, R2.reuse, PT ;  /* 0x00000002bb00720c */ /* 0x080fe20003f84270 */
[C---:B------:R-:W-:Y:S01]  /*19f50*/  VIADD R144, R2.reuse, 0x8 ;  /* 0x0000000802907836 */ /* 0x040fe20000000000 */
[-C--:B--2---:R-:W-:Y:S03]  /*19f60*/  HMMA.16816.F32.BF16 R20, R68, R156.reuse, R20 ;  /* 0x0000009c4414723c */ /* 0x084fe60000041814 */
[-C--:B------:R-:W-:Y:S01]  /*19f70*/  ISETP.GT.AND P5, PT, R183, R145.reuse, PT ;  /* 0x00000091b700720c */ /* 0x080fe20003fa4270 */
[----:B------:R-:W-:Y:S01]  /*19f80*/  VIADD R75, R2, 0x9 ;  /* 0x00000009024b7836 */ /* 0x000fe20000000000 */
[-C--:B------:R-:W-:Y:S03]  /*19f90*/  ISETP.GT.AND P0, PT, R187, R145.reuse, PT ;  /* 0x00000091bb00720c */ /* 0x080fe60003f04270 */
        /* <DEDUP_REMOVED lines=10> */
[----:B------:R-:W-:Y:S01]  /*1a040*/  HMMA.16816.F32.BF16 R64, R68, R150, R64 ;  /* 0x000000964440723c */ /* 0x000fe20000041840 */
[----:B------:R-:W2:Y:S07]  /*1a050*/  LDSM.16.M88.4 R68, [R0+0x4800] ;  /* 0x004800000044783b */ /* 0x000eae0000000200 */
[-C--:B-1----:R-:W-:Y:S08]  /*1a060*/  HMMA.16816.F32.BF16 R4, R140, R160.reuse, R4 ;  /* 0x000000a08c04723c */ /* 0x082ff00000041804 */
        /* <DEDUP_REMOVED lines=10> */
[-C--:B--2---:R-:W-:Y:S03]  /*1a110*/  HMMA.16816.F32.BF16 R20, R140, R68.reuse, R20 ;  /* 0x000000448c14723c */ /* 0x084fe60000041814 */
[-C--:B------:R-:W-:Y:S02]  /*1a120*/  ISETP.GT.AND P5, PT, R188, R145.reuse, PT ;  /* 0x00000091bc00720c */ /* 0x080fe40003fa4270 */
[----:B------:R-:W-:Y:S02]  /*1a130*/  ISETP.GT.AND P0, PT, R186, R145, PT ;  /* 0x00000091ba00720c */ /* 0x000fe40003f04270 */
[----:B------:R-:W-:Y:S01]  /*1a140*/  FSEL R162, R8, -INF , !P6 ;  /* 0xff80000008a27808 */ /* 0x000fe20007000000 */
[C---:B------:R-:W-:Y:S04]  /*1a150*/  HMMA.16816.F32.BF16 R24, R168.reuse, R68, R24 ;  /* 0x00000044a818723c */ /* 0x040fe80000041818 */
[----:B------:R-:W-:Y:S01]  /*1a160*/  FSEL R156, R9, -INF , !P5 ;  /* 0xff800000099c7808 */ /* 0x000fe20006800000 */
[----:B------:R-:W-:Y:S01]  /*1a170*/  VIADD R69, R2, 0x10 ;  /* 0x0000001002457836 */ /* 0x000fe20000000000 */
[----:B------:R-:W-:Y:S01]  /*1a180*/  FSEL R155, R10, -INF , !P4 ;  /* 0xff8000000a9b7808 */ /* 0x000fe20006000000 */
[----:B------:R-:W-:Y:S01]  /*1a190*/  VIADD R68, R2, 0x11 ;  /* 0x0000001102447836 */ /* 0x000fe20000000000 */
[----:B------:R-:W-:Y:S01]  /*1a1a0*/  FSEL R154, R11, -INF , !P0 ;  /* 0xff8000000b9a7808 */ /* 0x000fe20004000000 */
[-C--:B------:R-:W-:Y:S01]  /*1a1b0*/  HMMA.16816.F32.BF16 R28, R168, R70.reuse, R28 ;  /* 0x00000046a81c723c */ /* 0x080fe2000004181c */
[----:B------:R2:W3:Y:S01]  /*1a1c0*/  LDSM.16.M88.4 R8, [R0+0x5800] ;  /* 0x005800000008783b */ /* 0x0004e20000000200 */
[----:B------:R-:W-:Y:S04]  /*1a1d0*/  DEPBAR.LE SB0, 0x0 ;  /* 0x000080000000791a */ /* 0x000fe80000000000 */
[----:B------:R-:W-:Y:S01]  /*1a1e0*/  BAR.SYNC.DEFER_BLOCKING 0x0 ;  /* 0x0000000000007b1d */ /* 0x000fe20000010000 */
[-C--:B------:R-:W-:Y:S01]  /*1a1f0*/  ISETP.GT.AND P6, PT, R188, R144.reuse, PT ;  /* 0x00000090bc00720c */ /* 0x080fe20003fc4270 */
[C---:B------:R-:W-:Y:S05]  /*1a200*/  HMMA.16816.F32.BF16 R32, R140.reuse, R70, R32 ;  /* 0x000000468c20723c */ /* 0x040fea0000041820 */
[CC--:B------:R-:W-:Y:S02]  /*1a210*/  ISETP.GT.AND P4, PT, R186.reuse, R144.reuse, PT ;  /* 0x00000090ba00720c */ /* 0x0c0fe40003f84270 */
[-C--:B------:R-:W-:Y:S02]  /*1a220*/  ISETP.GT.AND P0, PT, R186, R75.reuse, PT ;  /* 0x0000004bba00720c */ /* 0x080fe40003f04270 */
[-C--:B------:R-:W-:Y:S01]  /*1a230*/  ISETP.GT.AND P5, PT, R188, R75.reuse, PT ;  /* 0x0000004bbc00720c */ /* 0x080fe20003fa4270 */
[-C--:B-1----:R-:W-:Y:S03]  /*1a240*/  HMMA.16816.F32.BF16 R36, R140, R4.reuse, R36 ;  /* 0x000000048c24723c */ /* 0x082fe60000041824 */
[----:B------:R-:W-:Y:S01]  /*1a250*/  FSEL R152, R12, -INF , !P6 ;  /* 0xff8000000c987808 */ /* 0x000fe20007000000 */
[----:B------:R-:W-:Y:S01]  /*1a260*/  VIADD R12, R2, 0x29 ;  /* 0x00000029020c7836 */ /* 0x000fe20000000000 */
[----:B------:R-:W-:Y:S01]  /*1a270*/  FSEL R150, R14, -INF , !P4 ;  /* 0xff8000000e967808 */ /* 0x000fe20006000000 */
[C---:B------:R-:W-:Y:S01]  /*1a280*/  VIADD R14, R2.reuse, 0x21 ;  /* 0x00000021020e7836 */ /* 0x040fe20000000000 */
[----:B------:R-:W-:Y:S01]  /*1a290*/  FSEL R149, R15, -INF , !P0 ;  /* 0xff8000000f957808 */ /* 0x000fe20004000000 */
[C---:B------:R-:W-:Y:S04]  /*1a2a0*/  HMMA.16816.F32.BF16 R40, R168.reuse, R4, R40 ;  /* 0x00000004a828723c */ /* 0x040fe80000041828 */
[-C--:B------:R-:W-:Y:S01]  /*1a2b0*/  ISETP.GT.AND P6, PT, R183, R144.reuse, PT ;  /* 0x00000090b700720c */ /* 0x080fe20003fc4270 */
[C---:B------:R-:W-:Y:S01]  /*1a2c0*/  VIADD R15, R2.reuse, 0x20 ;  /* 0x00000020020f7836 */ /* 0x040fe20000000000 */
[----:B------:R-:W-:Y:S01]  /*1a2d0*/  FSEL R151, R13, -INF , !P5 ;  /* 0xff8000000d977808 */ /* 0x000fe20006800000 */
[C---:B------:R-:W-:Y:S01]  /*1a2e0*/  VIADD R13, R2.reuse, 0x28 ;  /* 0x00000028020d7836 */ /* 0x040fe20000000000 */
[C---:B------:R-:W-:Y:S01]  /*1a2f0*/  ISETP.GT.AND P4, PT, R187.reuse, R144, PT ;  /* 0x00000090bb00720c */ /* 0x040fe20003f84270 */
[-C--:B------:R-:W-:Y:S03]  /*1a300*/  HMMA.16816.F32.BF16 R44, R168, R6.reuse, R44 ;  /* 0x00000006a82c723c */ /* 0x080fe6000004182c */
[-C--:B------:R-:W-:Y:S01]  /*1a310*/  ISETP.GT.AND P0, PT, R187, R75.reuse, PT ;  /* 0x0000004bbb00720c */ /* 0x080fe20003f04270 */
[----:B--2---:R-:W-:Y:S01]  /*1a320*/  VIADD R0, R2, 0x38 ;  /* 0x0000003802007836 */ /* 0x004fe20000000000 */
[----:B------:R-:W-:Y:S02]  /*1a330*/  ISETP.GT.AND P5, PT, R183, R75, PT ;  /* 0x0000004bb700720c */ /* 0x000fe40003fa4270 */
[----:B------:R-:W-:Y:S01]  /*1a340*/  FSEL R198, R16, -INF , !P6 ;  /* 0xff80000010c67808 */ /* 0x000fe20007000000 */
[C---:B------:R-:W-:Y:S04]  /*1a350*/  HMMA.16816.F32.BF16 R48, R140.reuse, R6, R48 ;  /* 0x000000068c30723c */ /* 0x040fe80000041830 */
[----:B------:R-:W-:Y:S01]  /*1a360*/  FSEL R196, R18, -INF , !P4 ;  /* 0xff80000012c47808 */ /* 0x000fe20006000000 */
[C---:B------:R-:W-:Y:S01]  /*1a370*/  VIADD R16, R2.reuse, 0x19 ;  /* 0x0000001902107836 */ /* 0x040fe20000000000 */
[----:B------:R-:W-:Y:S01]  /*1a380*/  FSEL R199, R19, -INF , !P0 ;  /* 0xff80000013c77808 */ /* 0x000fe20004000000 */
[C---:B------:R-:W-:Y:S01]  /*1a390*/  VIADD R6, R2.reuse, 0x30 ;  /* 0x0000003002067836 */ /* 0x040fe20000000000 */
[-C--:B------:R-:W-:Y:S01]  /*1a3a0*/  ISETP.GT.AND P6, PT, R183, R69.reuse, PT ;  /* 0x00000045b700720c */ /* 0x080fe20003fc4270 */
[-C--:B---3--:R-:W-:Y:S01]  /*1a3b0*/  HMMA.16816.F32.BF16 R52, R140, R8.reuse, R52 ;  /* 0x000000088c34723c */ /* 0x088fe20000041834 */
[----:B------:R-:W-:Y:S02]  /*1a3c0*/  IMAD.U32 R18, RZ, RZ, UR37 ;  /* 0x00000025ff127e24 */ /* 0x000fe4000f8e00ff */
[----:B------:R-:W-:Y:S01]  /*1a3d0*/  FSEL R197, R17, -INF , !P5 ;  /* 0xff80000011c57808 */ /* 0x000fe20006800000 */
[C---:B------:R-:W-:Y:S01]  /*1a3e0*/  VIADD R17, R2.reuse, 0x18 ;  /* 0x0000001802117836 */ /* 0x040fe20000000000 */
[CC--:B------:R-:W-:Y:S01]  /*1a3f0*/  ISETP.GT.AND P4, PT, R187.reuse, R69.reuse, PT ;  /* 0x00000045bb00720c */ /* 0x0c0fe20003f84270 */
[C---:B------:R-:W-:Y:S01]  /*1a400*/  VIADD R7, R2.reuse, 0x39 ;  /* 0x0000003902077836 */ /* 0x040fe20000000000 */
[-C--:B------:R-:W-:Y:S01]  /*1a410*/  ISETP.GT.AND P0, PT, R187, R68.reuse, PT ;  /* 0x00000044bb00720c */ /* 0x080fe20003f04270 */
[C---:B------:R-:W-:Y:S04]  /*1a420*/  HMMA.16816.F32.BF16 R56, R168.reuse, R8, R56 ;  /* 0x00000008a838723c */ /* 0x040fe80000041838 */
[-C--:B------:R-:W-:Y:S01]  /*1a430*/  ISETP.GT.AND P5, PT, R183, R68.reuse, PT ;  /* 0x00000044b700720c */ /* 0x080fe20003fa4270 */
[----:B------:R-:W-:Y:S01]  /*1a440*/  VIADD R8, R2, 0x31 ;  /* 0x0000003102087836 */ /* 0x000fe20000000000 */
[----:B------:R-:W-:Y:S02]  /*1a450*/  FSEL R194, R20, -INF , !P6 ;  /* 0xff80000014c27808 */ /* 0x000fe40007000000 */
[----:B------:R-:W-:Y:S01]  /*1a460*/  FSEL R192, R22, -INF , !P4 ;  /* 0xff80000016c07808 */ /* 0x000fe20006000000 */
[-C--:B------:R-:W-:Y:S03]  /*1a470*/  HMMA.16816.F32.BF16 R60, R168, R10.reuse, R60 ;  /* 0x0000000aa83c723c */ /* 0x080fe6000004183c */
[----:B------:R-:W-:Y:S02]  /*1a480*/  FSEL R195, R23, -INF , !P0 ;  /* 0xff80000017c37808 */ /* 0x000fe40004000000 */
[-C--:B------:R-:W-:Y:S02]  /*1a490*/  ISETP.GT.AND P6, PT, R188, R69.reuse, PT ;  /* 0x00000045bc00720c */ /* 0x080fe40003fc4270 */
[----:B------:R-:W-:Y:S01]  /*1a4a0*/  FSEL R193, R21, -INF , !P5 ;  /* 0xff80000015c17808 */ /* 0x000fe20006800000 */
[----:B------:R-:W-:Y:S04]  /*1a4b0*/  HMMA.16816.F32.BF16 R64, R140, R10, R64 ;  /* 0x0000000a8c40723c */ /* 0x000fe80000041840 */
[C---:B------:R-:W-:Y:S02]  /*1a4c0*/  ISETP.GT.AND P4, PT, R186.reuse, R69, PT ;  /* 0x00000045ba00720c */ /* 0x040fe40003f84270 */
[-C--:B------:R-:W-:Y:S02]  /*1a4d0*/  ISETP.GT.AND P0, PT, R186, R68.reuse, PT ;  /* 0x00000044ba00720c */ /* 0x080fe40003f04270 */
[----:B------:R-:W-:Y:S02]  /*1a4e0*/  ISETP.GT.AND P5, PT, R188, R68, PT ;  /* 0x00000044bc00720c */ /* 0x000fe40003fa4270 */
[----:B------:R-:W-:Y:S02]  /*1a4f0*/  FSEL R148, R24, -INF , !P6 ;  /* 0xff80000018947808 */ /* 0x000fe40007000000 */
[----:B------:R-:W-:Y:S02]  /*1a500*/  FSEL R146, R26, -INF , !P4 ;  /* 0xff8000001a927808 */ /* 0x000fe40006000000 */
[----:B------:R-:W-:Y:S02]  /*1a510*/  FSEL R27, R27, -INF , !P0 ;  /* 0xff8000001b1b7808 */ /* 0x000fe40004000000 */
[-C--:B------:R-:W-:Y:S02]  /*1a520*/  ISETP.GT.AND P6, PT, R188, R17.reuse, PT ;  /* 0x00000011bc00720c */ /* 0x080fe40003fc4270 */
[----:B------:R-:W-:Y:S02]  /*1a530*/  FSEL R147, R25, -INF , !P5 ;  /* 0xff80000019937808 */ /* 0x000fe40006800000 */
[CC--:B------:R-:W-:Y:S02]  /*1a540*/  ISETP.GT.AND P4, PT, R186.reuse, R17.reuse, PT ;  /* 0x00000011ba00720c */ /* 0x0c0fe40003f84270 */
[-C--:B------:R-:W-:Y:S02]  /*1a550*/  ISETP.GT.AND P0, PT, R186, R16.reuse, PT ;  /* 0x00000010ba00720c */ /* 0x080fe40003f04270 */
[-C--:B------:R-:W-:Y:S02]  /*1a560*/  ISETP.GT.AND P5, PT, R188, R16.reuse, PT ;  /* 0x00000010bc00720c */ /* 0x080fe40003fa4270 */
[----:B------:R-:W-:Y:S02]  /*1a570*/  FSEL R70, R28, -INF , !P6 ;  /* 0xff8000001c467808 */ /* 0x000fe40007000000 */
[----:B------:R-:W-:Y:S02]  /*1a580*/  FSEL R28, R30, -INF , !P4 ;  /* 0xff8000001e1c7808 */ /* 0x000fe40006000000 */
[----:B------:R-:W-:Y:S02]  /*1a590*/  FSEL R31, R31, -INF , !P0 ;  /* 0xff8000001f1f7808 */ /* 0x000fe40004000000 */
[----:B------:R-:W-:Y:S02]  /*1a5a0*/  FSEL R29, R29, -INF , !P5 ;  /* 0xff8000001d1d7808 */ /* 0x000fe40006800000 */
[-C--:B------:R-:W-:Y:S02]  /*1a5b0*/  ISETP.GT.AND P6, PT, R183, R17.reuse, PT ;  /* 0x00000011b700720c */ /* 0x080fe40003fc4270 */
[C---:B------:R-:W-:Y:S02]  /*1a5c0*/  ISETP.GT.AND P4, PT, R187.reuse, R17, PT ;  /* 0x00000011bb00720c */ /* 0x040fe40003f84270 */
[-C--:B------:R-:W-:Y:S02]  /*1a5d0*/  ISETP.GT.AND P0, PT, R187, R16.reuse, PT ;  /* 0x00000010bb00720c */ /* 0x080fe40003f04270 */
[----:B------:R-:W-:Y:S02]  /*1a5e0*/  ISETP.GT.AND P5, PT, R183, R16, PT ;  /* 0x00000010b700720c */ /* 0x000fe40003fa4270 */
[----:B------:R-:W-:Y:S02]  /*1a5f0*/  FSEL R165, R32, -INF , !P6 ;  /* 0xff80000020a57808 */ /* 0x000fe40007000000 */
[----:B------:R-:W-:Y:S02]  /*1a600*/  FSEL R167, R34, -INF , !P4 ;  /* 0xff80000022a77808 */ /* 0x000fe40006000000 */
[----:B------:R-:W-:Y:S02]  /*1a610*/  FSEL R166, R35, -INF , !P0 ;  /* 0xff80000023a67808 */ /* 0x000fe40004000000 */
[----:B------:R-:W-:Y:S02]  /*1a620*/  FSEL R164, R33, -INF , !P5 ;  /* 0xff80000021a47808 */ /* 0x000fe40006800000 */
[-C--:B------:R-:W-:Y:S02]  /*1a630*/  ISETP.GT.AND P6, PT, R183, R15.reuse, PT ;  /* 0x0000000fb700720c */ /* 0x080fe40003fc4270 */
        /* <DEDUP_REMOVED lines=42> */
[----:B-----5:R-:W-:Y:S02]  /*1a8e0*/  LOP3.LUT R18, R205, UR24, R18, 0x96, !PT ;  /* 0x00000018cd127c12 */ /* 0x020fe4000f8e9612 */
[----:B------:R-:W-:Y:S02]  /*1a8f0*/  ISETP.GT.AND P5, PT, R188, R8, PT ;  /* 0x00000008bc00720c */ /* 0x000fe40003fa4270 */
[----:B------:R-:W-:Y:S01]  /*1a900*/  FSEL R56, R56, -INF , !P6 ;  /* 0xff80000038387808 */ /* 0x000fe20007000000 */
[----:B------:R-:W-:Y:S01]  /*1a910*/  IMAD.WIDE.U32 R18, R18, -0x326172a9, RZ ;  /* 0xcd9e8d5712127825 */ /* 0x000fe200078e00ff */
[----:B------:R-:W-:Y:S02]  /*1a920*/  FSEL R58, R58, -INF , !P4 ;  /* 0xff8000003a3a7808 */ /* 0x000fe40006000000 */
[----:B------:R-:W-:Y:S02]  /*1a930*/  FSEL R59, R59, -INF , !P0 ;  /* 0xff8000003b3b7808 */ /* 0x000fe40004000000 */
[----:B------:R-:W-:Y:S02]  /*1a940*/  FSEL R57, R57, -INF , !P5 ;  /* 0xff80000039397808 */ /* 0x000fe40006800000 */
[C---:B------:R-:W-:Y:S02]  /*1a950*/  ISETP.GE.AND P6, PT, R2.reuse, R184, PT ;  /* 0x000000b80200720c */ /* 0x040fe40003fc6270 */
[----:B------:R-:W-:Y:S02]  /*1a960*/  ISETP.GE.AND P0, PT, R2, R185, PT ;  /* 0x000000b90200720c */ /* 0x000fe40003f06270 */
[----:B------:R-:W-:Y:S01]  /*1a970*/  ISETP.GT.AND P4, PT, R188, R0, PT ;  /* 0x00000000bc00720c */ /* 0x000fe20003f84270 */
[----:B------:R-:W-:Y:S01]  /*1a980*/  @!UPT UIADD3 URZ, UPT, UPT, URZ, URZ, URZ ;  /* 0x000000fffffff290 */ /* 0x000fe2000fffe0ff */
[----:B------:R-:W-:Y:S11]  /*1a990*/  BRA.U.ANY UP0, `(.L_x_2349) ;  /* 0xffffffe900947547 */ /* 0x000ff6000b93ffff */
.L_x_2348:
[-C--:B------:R-:W-:Y:S01]  /*1a9a0*/  ISETP.GT.AND P5, PT, R188, R7.reuse, PT ;  /* 0x00000007bc00720c */ /* 0x080fe20003fa4270 */
[----:B------:R-:W2:Y:S01]  /*1a9b0*/  LDL.64 R168, [R1+0x120] ;  /* 0x0001200001a87983 */ /* 0x000ea20000100a00 */
[----:B------:R-:W-:Y:S01]  /*1a9c0*/  FSEL R4, R162, -INF , !P6 ;  /* 0xff800000a2047808 */ /* 0x000fe20007000000 */
[----:B------:R-:W-:Y:S01]  /*1a9d0*/  UIADD3 UR11, UPT, UPT, UR37, 0x76cf5d0a, URZ ;  /* 0x76cf5d0a250b7890 */ /* 0x000fe2000fffe0ff */
[----:B------:R-:W-:Y:S01]  /*1a9e0*/  FSEL R61, R61, -INF , !P5 ;  /* 0xff8000003d3d7808 */ /* 0x000fe20006800000 */
[----:B------:R-:W-:Y:S01]  /*1a9f0*/  UIADD3 UR10, UPT, UPT, UR37, 0x32370b8f, URZ ;  /* 0x32370b8f250a7890 */ /* 0x000fe2000fffe0ff */
[----:B------:R-:W-:Y:S01]  /*1aa00*/  ISETP.GT.AND P5, PT, R186, R7, PT ;  /* 0x00000007ba00720c */ /* 0x000fe20003fa4270 */
[----:B------:R-:W3:Y:S01]  /*1aa10*/  LDL.64 R220, [R1+0x118] ;  /* 0x0001180001dc7983 */ /* 0x000ee20000100a00 */
[-C--:B------:R-:W-:Y:S01]  /*1aa20*/  ISETP.GE.AND P6, PT, R145, R185.reuse, PT ;  /* 0x000000b99100720c */ /* 0x080fe20003fc6270 */
[----:B------:R-:W-:Y:S01]  /*1aa30*/  UIADD3 UR9, UPT, UPT, UR37, -0x126145ec, URZ ;  /* 0xed9eba1425097890 */ /* 0x000fe2000fffe0ff */
[----:B------:R-:W-:Y:S01]  /*1aa40*/  FSEL R63, R63, -INF , !P5 ;  /* 0xff8000003f3f7808 */ /* 0x000fe20006800000 */
[----:B------:R-:W-:Y:S01]  /*1aa50*/  UIADD3 UR8, UPT, UPT, UR37, -0x56f99767, URZ ;  /* 0xa906689925087890 */ /* 0x000fe2000fffe0ff */
[-C--:B------:R-:W-:Y:S01]  /*1aa60*/  ISETP.GE.AND P5, PT, R145, R184.reuse, PT ;  /* 0x000000b89100720c */ /* 0x080fe20003fa6270 */
[----:B------:R-:W4:Y:S01]  /*1aa70*/  LDL R223, [R1+0xec] ;  /* 0x0000ec0001df7983 */ /* 0x000f220000100800 */
[----:B-1----:R-:W-:Y:S01]  /*1aa80*/  FSEL R11, R154, -INF , !P6 ;  /* 0xff8000009a0b7808 */ /* 0x002fe20007000000 */
[----:B------:R-:W-:Y:S01]  /*1aa90*/  UIADD3 UR24, UPT, UPT, UR24, 0x1, URZ ;  /* 0x0000000118187890 */ /* 0x000fe2000fffe0ff */
[----:B------:R-:W-:Y:S01]  /*1aaa0*/  FSEL R10, R156, -INF , !P5 ;  /* 0xff8000009c0a7808 */ /* 0x000fe20006800000 */
[----:B------:R-:W5:Y:S01]  /*1aab0*/  LDL R222, [R1+0xf0] ;  /* 0x0000f00001de7983 */ /* 0x000f620000100800 */
[-C--:B------:R-:W-:Y:S01]  /*1aac0*/  ISETP.GE.AND P5, PT, R144, R184.reuse, PT ;  /* 0x000000b89000720c */ /* 0x080fe20003fa6270 */
[----:B------:R-:W-:Y:S01]  /*1aad0*/  UISETP.GT.AND UP0, UPT, UR23, UR18, UPT ;  /* 0x000000121700728c */ /* 0x000fe2000bf04270 */
[----:B------:R-:W-:Y:S01]  /*1aae0*/  FSEL R9, R155, -INF , !P0 ;  /* 0xff8000009b097808 */ /* 0x000fe20004000000 */
[----:B------:R-:W5:Y:S01]  /*1aaf0*/  LDL.64 R224, [R1+0x138] ;  /* 0x0001380001e07983 */ /* 0x000f620000100a00 */
[----:B------:R-:W-:Y:S01]  /*1ab00*/  FSEL R20, R152, -INF , !P5 ;  /* 0xff80000098147808 */ /* 0x000fe20006800000 */
[----:B------:R-:W-:Y:S01]  /*1ab10*/  UIADD3 UR23, UPT, UPT, UR23, -0x1, URZ ;  /* 0xffffffff17177890 */ /* 0x000fe2000fffe0ff */
[-C--:B------:R-:W-:Y:S02]  /*1ab20*/  ISETP.GE.AND P6, PT, R144, R185.reuse, PT ;  /* 0x000000b99000720c */ /* 0x080fe40003fc6270 */
[CC--:B------:R-:W-:Y:S01]  /*1ab30*/  ISETP.GE.AND P5, PT, R75.reuse, R185.reuse, PT ;  /* 0x000000b94b00720c */ /* 0x0c0fe20003fa6270 */
[----:B------:R-:W5:Y:S01]  /*1ab40*/  LDL.64 R170, [R1+0x140] ;  /* 0x0001400001aa7983 */ /* 0x000f620000100a00 */
[----:B------:R-:W-:Y:S02]  /*1ab50*/  ISETP.GE.AND P0, PT, R75, R184, PT ;  /* 0x000000b84b00720c */ /* 0x000fe40003f06270 */
[----:B------:R-:W-:Y:S02]  /*1ab60*/  FSEL R21, R149, -INF , !P5 ;  /* 0xff80000095157808 */ /* 0x000fe40006800000 */
[----:B------:R-:W-:Y:S02]  /*1ab70*/  ISETP.GT.AND P1, PT, R186, R0, PT ;  /* 0x00000000ba00720c */ /* 0x000fe40003f24270 */
[----:B------:R-:W-:Y:S02]  /*1ab80*/  ISETP.GE.AND P5, PT, R69, R185, PT ;  /* 0x000000b94500720c */ /* 0x000fe40003fa6270 */
[----:B------:R-:W-:Y:S02]  /*1ab90*/  FSEL R60, R60, -INF , !P4 ;  /* 0xff8000003c3c7808 */ /* 0x000fe40006000000 */
[----:B------:R-:W-:Y:S02]  /*1aba0*/  FSEL R62, R62, -INF , !P1 ;  /* 0xff8000003e3e7808 */ /* 0x000fe40004800000 */
[----:B------:R-:W-:Y:S02]  /*1abb0*/  FSEL R25, R146, -INF , !P5 ;  /* 0xff80000092197808 */ /* 0x000fe40006800000 */
[CC--:B------:R-:W-:Y:S02]  /*1abc0*/  ISETP.GE.AND P4, PT, R2.reuse, R189.reuse, PT ;  /* 0x000000bd0200720c */ /* 0x0c0fe40003f86270 */
[----:B------:R-:W-:Y:S02]  /*1abd0*/  ISETP.GE.AND P1, PT, R2, R190, PT ;  /* 0x000000be0200720c */ /* 0x000fe40003f26270 */
[----:B------:R-:W-:Y:S02]  /*1abe0*/  ISETP.GE.AND P5, PT, R16, R184, PT ;  /* 0x000000b81000720c */ /* 0x000fe40003fa6270 */
[----:B------:R-:W-:Y:S02]  /*1abf0*/  FMNMX3.FTZ R2, R3, R4, R10, !PT ;  /* 0x0000000403027276 */ /* 0x000fe4000781000a */
[----:B------:R-:W-:Y:S02]  /*1ac00*/  FSEL R38, R29, -INF , !P5 ;  /* 0xff8000001d267808 */ /* 0x000fe40006800000 */
[----:B------:R-:W-:Y:S02]  /*1ac10*/  ISETP.GE.AND P5, PT, R15, R184, PT ;  /* 0x000000b80f00720c */ /* 0x000fe40003fa6270 */
[----:B------:R-:W-:Y:S02]  /*1ac20*/  FSEL R49, R202, -INF , !P1 ;  /* 0xff800000ca317808 */ /* 0x000fe40004800000 */
[-C--:B------:R-:W-:Y:S04]  /*1ac30*/  ISETP.GE.AND P1, PT, R75, R190.reuse, PT ;  /* 0x000000be4b00720c */ /* 0x080fe80003f26270 */
[----:B------:R-:W-:Y:S02]  /*1ac40*/  FSEL R54, R199, -INF , !P1 ;  /* 0xff800000c7367808 */ /* 0x000fe40004800000 */
[----:B------:R-:W-:Y:S04]  /*1ac50*/  ISETP.GE.AND P1, PT, R17, R189, PT ;  /* 0x000000bd1100720c */ /* 0x000fe80003f26270 */
[----:B------:R-:W-:Y:S02]  /*1ac60*/  FSEL R37, R165, -INF , !P1 ;  /* 0xff800000a5257808 */ /* 0x000fe40004800000 */
[----:B------:R-:W-:Y:S02]  /*1ac70*/  ISETP.GE.AND P1, PT, R15, R190, PT ;  /* 0x000000be0f00720c */ /* 0x000fe40003f26270 */
[----:B--2---:R-:W-:Y:S04]  /*1ac80*/  LOP3.LUT R210, R169, UR7, RZ, 0x3c, !PT ;  /* 0x00000007a9d27c12 */ /* 0x004fe8000f8e3cff */
[C---:B------:R-:W-:Y:S02]  /*1ac90*/  LOP3.LUT R142, R18.reuse, R210, RZ, 0x3c, !PT ;  /* 0x000000d2128e7212 */ /* 0x040fe400078e3cff */
[----:B---3--:R-:W-:Y:S01]  /*1aca0*/  LOP3.LUT R211, R221, UR7, RZ, 0x3c, !PT ;  /* 0x00000007ddd37c12 */ /* 0x008fe2000f8e3cff */
[----:B------:R-:W-:Y:S03]  /*1acb0*/  UIADD3 UR7, UPT, UPT, UR37, 0x646e171e, URZ ;  /* 0x646e171e25077890 */ /* 0x000fe6000fffe0ff */
[----:B------:R-:W-:Y:S02]  /*1acc0*/  LOP3.LUT R71, R18, R211, RZ, 0x3c, !PT ;  /* 0x000000d312477212 */ /* 0x000fe400078e3cff */
[C---:B----4-:R-:W-:Y:S02]  /*1acd0*/  LOP3.LUT R141, R19.reuse, R223, RZ, 0x3c, !PT ;  /* 0x000000df138d7212 */ /* 0x050fe400078e3cff */
[----:B------:R-:W-:Y:S02]  /*1ace0*/  FSEL R18, R150, -INF , !P6 ;  /* 0xff80000096127808 */ /* 0x000fe40007000000 */
[----:B-----5:R-:W-:Y:S02]  /*1acf0*/  LOP3.LUT R140, R19, R222, RZ, 0x3c, !PT ;  /* 0x000000de138c7212 */ /* 0x020fe400078e3cff */
        /* <DEDUP_REMOVED lines=9> */
[-C--:B------:R-:W-:Y:S02]  /*1ad90*/  ISETP.GE.AND P6, PT, R16, R185.reuse, PT ;  /* 0x000000b91000720c */ /* 0x080fe40003fc6270 */
[----:B------:R-:W-:Y:S02]  /*1ada0*/  FMNMX3.FTZ R2, R2, R20, R19, !PT ;  /* 0x0000001402027276 */ /* 0x000fe40007810013 */
[----:B------:R-:W-:Y:S02]  /*1adb0*/  ISETP.GE.AND P0, PT, R17, R185, PT ;  /* 0x000000b91100720c */ /* 0x000fe40003f06270 */
[----:B------:R-:W-:Y:S02]  /*1adc0*/  FSEL R146, R31, -INF , !P6 ;  /* 0xff8000001f927808 */ /* 0x000fe40007000000 */
[----:B------:R-:W-:Y:S02]  /*1add0*/  FSEL R147, R40, -INF , !P5 ;  /* 0xff80000028937808 */ /* 0x000fe40006800000 */
[----:B------:R-:W-:Y:S02]  /*1ade0*/  FMNMX3.FTZ R5, R2, R23, R24, !PT ;  /* 0x0000001702057276 */ /* 0x000fe40007810018 */
[----:B------:R-:W-:Y:S02]  /*1adf0*/  FSEL R50, R28, -INF , !P0 ;  /* 0xff8000001c327808 */ /* 0x000fe40004000000 */
[-C--:B------:R-:W-:Y:S02]  /*1ae00*/  ISETP.GE.AND P6, PT, R15, R185.reuse, PT ;  /* 0x000000b90f00720c */ /* 0x080fe40003fc6270 */
[----:B------:R-:W-:Y:S02]  /*1ae10*/  ISETP.GE.AND P5, PT, R14, R185, PT ;  /* 0x000000b90e00720c */ /* 0x000fe40003fa6270 */
[----:B------:R-:W-:Y:S02]  /*1ae20*/  FMNMX3.FTZ R2, R72, R9, R11, !PT ;  /* 0x0000000948027276 */ /* 0x000fe4000781000b */
[----:B------:R-:W-:Y:S02]  /*1ae30*/  ISETP.GE.AND P0, PT, R14, R184, PT ;  /* 0x000000b80e00720c */ /* 0x000fe40003f06270 */
[----:B------:R-:W-:Y:S02]  /*1ae40*/  FSEL R151, R42, -INF , !P6 ;  /* 0xff8000002a977808 */ /* 0x000fe40007000000 */
[----:B------:R-:W-:Y:S02]  /*1ae50*/  FSEL R154, R43, -INF , !P5 ;  /* 0xff8000002b9a7808 */ /* 0x000fe40006800000 */
[----:B------:R-:W-:Y:S02]  /*1ae60*/  FMNMX3.FTZ R2, R2, R18, R21, !PT ;  /* 0x0000001202027276 */ /* 0x000fe40007810015 */
[----:B------:R-:W-:Y:S02]  /*1ae70*/  FSEL R148, R41, -INF , !P0 ;  /* 0xff80000029947808 */ /* 0x000fe40004000000 */
[-C--:B------:R-:W-:Y:S02]  /*1ae80*/  ISETP.GE.AND P6, PT, R12, R184.reuse, PT ;  /* 0x000000b80c00720c */ /* 0x080fe40003fc6270 */
[C---:B------:R-:W-:Y:S02]  /*1ae90*/  ISETP.GE.AND P5, PT, R13.reuse, R185, PT ;  /* 0x000000b90d00720c */ /* 0x040fe40003fa6270 */
[-C--:B------:R-:W-:Y:S02]  /*1aea0*/  ISETP.GE.AND P0, PT, R13, R184.reuse, PT ;  /* 0x000000b80d00720c */ /* 0x080fe40003f06270 */
[----:B------:R-:W-:Y:S02]  /*1aeb0*/  FMNMX3.FTZ R2, R2, R25, R27, !PT ;  /* 0x0000001902027276 */ /* 0x000fe4000781001b */
        /* <DEDUP_REMOVED lines=9> */
[----:B------:R-:W-:Y:S02]  /*1af50*/  FSEL R155, R47, -INF , !P0 ;  /* 0xff8000002f9b7808 */ /* 0x000fe40004000000 */
[-C--:B------:R-:W-:Y:S02]  /*1af60*/  ISETP.GE.AND P6, PT, R8, R185.reuse, PT ;  /* 0x000000b90800720c */ /* 0x080fe40003fc6270 */
[----:B------:R-:W-:Y:S02]  /*1af70*/  ISETP.GE.AND P5, PT, R0, R184, PT ;  /* 0x000000b80000720c */ /* 0x000fe40003fa6270 */
[----:B------:R-:W-:Y:S02]  /*1af80*/  ISETP.GE.AND P0, PT, R6, R185, PT ;  /* 0x000000b90600720c */ /* 0x000fe40003f06270 */
[----:B------:R-:W-:Y:S02]  /*1af90*/  FMNMX3.FTZ R2, R2, R151, R154, !PT ;  /* 0x0000009702027276 */ /* 0x000fe4000781009a */
[----:B------:R-:W-:Y:S02]  /*1afa0*/  FSEL R59, R59, -INF , !P6 ;  /* 0xff8000003b3b7808 */ /* 0x000fe40007000000 */
[----:B------:R-:W-:Y:S02]  /*1afb0*/  FSEL R60, R60, -INF , !P5 ;  /* 0xff8000003c3c7808 */ /* 0x000fe40006800000 */
[----:B------:R-:W-:Y:S02]  /*1afc0*/  FSEL R58, R58, -INF , !P0 ;  /* 0xff8000003a3a7808 */ /* 0x000fe40004000000 */
[-C--:B------:R-:W-:Y:S02]  /*1afd0*/  ISETP.GE.AND P6, PT, R0, R185.reuse, PT ;  /* 0x000000b90000720c */ /* 0x080fe40003fc6270 */
[----:B------:R-:W-:Y:S02]  /*1afe0*/  ISETP.GE.AND P5, PT, R7, R185, PT ;  /* 0x000000b90700720c */ /* 0x000fe40003fa6270 */
[----:B------:R-:W-:Y:S02]  /*1aff0*/  FMNMX3.FTZ R2, R2, R156, R155, !PT ;  /* 0x0000009c02027276 */ /* 0x000fe4000781009b */
[----:B------:R-:W-:Y:S02]  /*1b000*/  FSEL R62, R62, -INF , !P6 ;  /* 0xff8000003e3e7808 */ /* 0x000fe40007000000 */
[----:B------:R-:W-:Y:S02]  /*1b010*/  FSEL R63, R63, -INF , !P5 ;  /* 0xff8000003f3f7808 */ /* 0x000fe40006800000 */
[----:B------:R-:W-:Y:S02]  /*1b020*/  FMNMX3.FTZ R2, R2, R58, R59, !PT ;  /* 0x0000003a02027276 */ /* 0x000fe4000781003b */
[----:B------:R-:W-:Y:S02]  /*1b030*/  ISETP.GE.AND P0, PT, R7, R184, PT ;  /* 0x000000b80700720c */ /* 0x000fe40003f06270 */
[----:B------:R-:W-:Y:S02]  /*1b040*/  FMNMX3.FTZ R2, R2, R62, R63, !PT ;  /* 0x0000003e02027276 */ /* 0x000fe4000781003f */
[----:B------:R-:W-:Y:S02]  /*1b050*/  FMNMX3.FTZ R5, R5, R30, R38, !PT ;  /* 0x0000001e05057276 */ /* 0x000fe40007810026 */
[----:B------:R-:W-:Y:S01]  /*1b060*/  FSEL R61, R61, -INF , !P0 ;  /* 0xff8000003d3d7808 */ /* 0x000fe20004000000 */
[----:B------:R-:W1:Y:S01]  /*1b070*/  SHFL.BFLY PT, R22, R2, 0x2, 0x1f ;  /* 0x0c401f0002167f89 */ /* 0x000e6200000e0000 */
[-C--:B------:R-:W-:Y:S02]  /*1b080*/  ISETP.GT.AND P0, PT, R183, R0.reuse, PT ;  /* 0x00000000b700720c */ /* 0x080fe40003f04270 */
[----:B------:R-:W-:Y:S02]  /*1b090*/  FMNMX3.FTZ R70, R5, R147, R148, !PT ;  /* 0x0000009305467276 */ /* 0x000fe40007810094 */
[----:B------:R-:W-:Y:S02]  /*1b0a0*/  FSEL R64, R64, -INF , !P0 ;  /* 0xff80000040407808 */ /* 0x000fe40004000000 */
[C---:B------:R-:W-:Y:S02]  /*1b0b0*/  ISETP.GT.AND P5, PT, R187.reuse, R0, PT ;  /* 0x00000000bb00720c */ /* 0x040fe40003fa4270 */
[----:B------:R-:W-:Y:S02]  /*1b0c0*/  ISETP.GT.AND P0, PT, R187, R7, PT ;  /* 0x00000007bb00720c */ /* 0x000fe40003f04270 */
[----:B------:R-:W-:Y:S02]  /*1b0d0*/  FMNMX3.FTZ R70, R70, R149, R150, !PT ;  /* 0x0000009546467276 */ /* 0x000fe40007810096 */
[----:B------:R-:W-:Y:S02]  /*1b0e0*/  FSEL R143, R66, -INF , !P5 ;  /* 0xff800000428f7808 */ /* 0x000fe40006800000 */
[----:B------:R-:W-:Y:S02]  /*1b0f0*/  FSEL R67, R67, -INF , !P0 ;  /* 0xff80000043437808 */ /* 0x000fe40004000000 */
[----:B------:R-:W-:Y:S02]  /*1b100*/  FMNMX3.FTZ R70, R70, R56, R57, !PT ;  /* 0x0000003846467276 */ /* 0x000fe40007810039 */
[----:B------:R-:W-:Y:S02]  /*1b110*/  ISETP.GE.AND P5, PT, R145, R190, PT ;  /* 0x000000be9100720c */ /* 0x000fe40003fa6270 */
[-C--:B------:R-:W-:Y:S02]  /*1b120*/  ISETP.GE.AND P0, PT, R144, R189.reuse, PT ;  /* 0x000000bd9000720c */ /* 0x080fe40003f06270 */
[----:B------:R-:W-:Y:S02]  /*1b130*/  FMNMX3.FTZ R70, R70, R60, R61, !PT ;  /* 0x0000003c46467276 */ /* 0x000fe4000781003d */
[----:B------:R-:W-:Y:S02]  /*1b140*/  FSEL R48, R201, -INF , !P5 ;  /* 0xff800000c9307808 */ /* 0x000fe40006800000 */
[----:B------:R-:W-:Y:S01]  /*1b150*/  FSEL R53, R198, -INF , !P0 ;  /* 0xff800000c6357808 */ /* 0x000fe20004000000 */
[----:B------:R-:W2:Y:S01]  /*1b160*/  SHFL.BFLY PT, R5, R70, 0x2, 0x1f ;  /* 0x0c401f0046057f89 */ /* 0x000ea200000e0000 */
[C---:B------:R-:W-:Y:S02]  /*1b170*/  ISETP.GE.AND P5, PT, R69.reuse, R189, PT ;  /* 0x000000bd4500720c */ /* 0x040fe40003fa6270 */
[----:B------:R-:W-:Y:S02]  /*1b180*/  ISETP.GE.AND P0, PT, R69, R190, PT ;  /* 0x000000be4500720c */ /* 0x000fe40003f06270 */
[----:B-1----:R-:W-:Y:S02]  /*1b190*/  FMNMX.FTZ R69, R2, R22, !PT ;  /* 0x0000001602457209 */ /* 0x002fe40007810000 */
[----:B------:R-:W-:Y:S02]  /*1b1a0*/  ISETP.GT.AND P6, PT, R183, R7, PT ;  /* 0x00000007b700720c */ /* 0x000fe40003fc4270 */
[----:B------:R-:W-:Y:S01]  /*1b1b0*/  FSEL R52, R192, -INF , !P0 ;  /* 0xff800000c0347808 */ /* 0x000fe20004000000 */
[----:B------:R-:W1:Y:S01]  /*1b1c0*/  SHFL.BFLY PT, R2, R69, 0x1, 0x1f ;  /* 0x0c201f0045027f89 */ /* 0x000e6200000e0000 */
[-C--:B------:R-:W-:Y:S02]  /*1b1d0*/  ISETP.GE.AND P0, PT, R16, R190.reuse, PT ;  /* 0x000000be1000720c */ /* 0x080fe40003f06270 */
[----:B------:R-:W-:Y:S02]  /*1b1e0*/  FSEL R46, R194, -INF , !P5 ;  /* 0xff800000c22e7808 */ /* 0x000fe40006800000 */
[----:B------:R-:W-:Y:S02]  /*1b1f0*/  FSEL R152, R65, -INF , !P6 ;  /* 0xff80000041987808 */ /* 0x000fe40007000000 */
[-C--:B------:R-:W-:Y:S02]  /*1b200*/  ISETP.GE.AND P5, PT, R17, R190.reuse, PT ;  /* 0x000000be1100720c */ /* 0x080fe40003fa6270 */
[-C--:B------:R-:W-:Y:S02]  /*1b210*/  ISETP.GE.AND P6, PT, R145, R189.reuse, PT ;  /* 0x000000bd9100720c */ /* 0x080fe40003fc6270 */
[----:B------:R-:W-:Y:S02]  /*1b220*/  FSEL R43, R166, -INF , !P0 ;  /* 0xff800000a62b7808 */ /* 0x000fe40004000000 */
[----:B------:R-:W-:Y:S02]  /*1b230*/  ISETP.GE.AND P0, PT, R13, R189, PT ;  /* 0x000000bd0d00720c */ /* 0x000fe40003f06270 */
[----:B--2---:R-:W-:Y:S02]  /*1b240*/  FMNMX.FTZ R70, R70, R5, !PT ;  /* 0x0000000546467209 */ /* 0x004fe40007810000 */
[----:B------:R-:W-:Y:S02]  /*1b250*/  FSEL R45, R167, -INF , !P5 ;  /* 0xff800000a72d7808 */ /* 0x000fe40006800000 */
[----:B------:R-:W-:Y:S01]  /*1b260*/  FSEL R41, R203, -INF , !P6 ;  /* 0xff800000cb297808 */ /* 0x000fe20007000000 */
[----:B------:R-:W2:Y:S01]  /*1b270*/  SHFL.BFLY PT, R5, R70, 0x1, 0x1f ;  /* 0x0c201f0046057f89 */ /* 0x000ea200000e0000 */
[----:B------:R-:W-:Y:S02]  /*1b280*/  ISETP.GE.AND P5, PT, R14, R190, PT ;  /* 0x000000be0e00720c */ /* 0x000fe40003fa6270 */
[-C--:B------:R-:W-:Y:S02]  /*1b290*/  ISETP.GE.AND P6, PT, R75, R189.reuse, PT ;  /* 0x000000bd4b00720c */ /* 0x080fe40003fc6270 */
[----:B------:R-:W-:Y:S03]  /*1b2a0*/  FSEL R31, R33, -INF , !P0 ;  /* 0xff800000211f7808 */ /* 0x000fe60004000000 */
[----:B------:R-:W3:Y:S01]  /*1b2b0*/  LDL.LU R75, [R1+0x100] ;  /* 0x00010000014b7983 */ /* 0x000ee20000300800 */
[----:B-1----:R-:W-:Y:S02]  /*1b2c0*/  FMNMX.FTZ R69, R69, R2, !PT ;  /* 0x0000000245457209 */ /* 0x002fe40007810000 */
[CC--:B------:R-:W-:Y:S02]  /*1b2d0*/  ISETP.GE.AND P0, PT, R6.reuse, R190.reuse, PT ;  /* 0x000000be0600720c */ /* 0x0c0fe40003f06270 */
[----:B------:R-:W-:Y:S02]  /*1b2e0*/  FSEL R39, R39, -INF , !P5 ;  /* 0xff80000027277808 */ /* 0x000fe40006800000 */
[----:B------:R-:W-:Y:S01]  /*1b2f0*/  FSEL R51, R197, -INF , !P6 ;  /* 0xff800000c5337808 */ /* 0x000fe20007000000 */
[----:B------:R-:W-:Y:S01]  /*1b300*/  IMAD.MOV.U32 R197, RZ, RZ, R205 ;  /* 0x000000ffffc57224 */ /* 0x000fe200078e00cd */
[-C--:B------:R-:W-:Y:S01]  /*1b310*/  ISETP.GE.AND P5, PT, R6, R189.reuse, PT ;  /* 0x000000bd0600720c */ /* 0x080fe20003fa6270 */
[----:B------:R-:W-:Y:S01]  /*1b320*/  FMUL.FTZ R6, R69, UR4 ;  /* 0x0000000445067c20 */ /* 0x000fe20008410000 */
[-C--:B------:R-:W-:Y:S02]  /*1b330*/  ISETP.GE.AND P6, PT, R68, R189.reuse, PT ;  /* 0x000000bd4400720c */ /* 0x080fe40003fc6270 */
[----:B------:R-:W-:Y:S02]  /*1b340*/  FSEL R29, R159, -INF , !P0 ;  /* 0xff8000009f1d7808 */ /* 0x000fe40004000000 */
[----:B------:R-:W-:Y:S02]  /*1b350*/  FSETP.NEU.FTZ.AND P0, PT, R69, -INF , PT ;  /* 0xff8000004500780b */ /* 0x000fe40003f1d000 */
[----:B------:R-:W-:Y:S02]  /*1b360*/  FSEL R42, R200, -INF , !P4 ;  /* 0xff800000c82a7808 */ /* 0x000fe40006000000 */
[----:B------:R-:W-:Y:S02]  /*1b370*/  FSEL R44, R193, -INF , !P6 ;  /* 0xff800000c12c7808 */ /* 0x000fe40007000000 */
[-C--:B------:R-:W-:Y:S01]  /*1b380*/  ISETP.GE.AND P4, PT, R144, R190.reuse, PT ;  /* 0x000000be9000720c */ /* 0x080fe20003f86270 */
[----:B------:R-:W-:Y:S01]  /*1b390*/  IMAD.WIDE.U32 R144, R142, -0x2daee0ad, RZ ;  /* 0xd2511f538e907825 */ /* 0x000fe200078e00ff */
[-C--:B------:R-:W-:Y:S02]  /*1b3a0*/  ISETP.GE.AND P6, PT, R16, R189.reuse, PT ;  /* 0x000000bd1000720c */ /* 0x080fe40003fc6270 */
[----:B------:R-:W-:Y:S02]  /*1b3b0*/  FSEL R6, R6, RZ, P0 ;  /* 0x000000ff06067208 */ /* 0x000fe40000000000 */
[----:B------:R-:W-:Y:S01]  /*1b3c0*/  FSEL R55, R196, -INF , !P4 ;  /* 0xff800000c4377808 */ /* 0x000fe20006000000 */
[----:B------:R-:W-:Y:S01]  /*1b3d0*/  IMAD.MOV.U32 R196, RZ, RZ, R204 ;  /* 0x000000ffffc47224 */ /* 0x000fe200078e00cc */
[----:B------:R-:W-:Y:S01]  /*1b3e0*/  FSEL R36, R164, -INF , !P6 ;  /* 0xff800000a4247808 */ /* 0x000fe20007000000 */
[--C-:B------:R-:W-:Y:S01]  /*1b3f0*/  FFMA.FTZ R204, R62, UR4, -R6.reuse ;  /* 0x000000043ecc7c23 */ /* 0x100fe20008010806 */
[-C--:B------:R-:W-:Y:S01]  /*1b400*/  ISETP.GE.AND P4, PT, R68, R190.reuse, PT ;  /* 0x000000be4400720c */ /* 0x080fe20003f86270 */
[--C-:B------:R-:W-:Y:S01]  /*1b410*/  FFMA.FTZ R11, R11, UR4, -R6.reuse ;  /* 0x000000040b0b7c23 */ /* 0x100fe20008010806 */
[-C--:B------:R-:W-:Y:S01]  /*1b420*/  ISETP.GE.AND P6, PT, R14, R189.reuse, PT ;  /* 0x000000bd0e00720c */ /* 0x080fe20003fc6270 */
[--C-:B------:R-:W-:Y:S01]  /*1b430*/  FFMA.FTZ R9, R9, UR4, -R6.reuse ;  /* 0x0000000409097c23 */ /* 0x100fe20008010806 */
[----:B------:R-:W-:Y:S01]  /*1b440*/  FSEL R47, R195, -INF , !P4 ;  /* 0xff800000c32f7808 */ /* 0x000fe20006000000 */
[--C-:B------:R-:W-:Y:S01]  /*1b450*/  FFMA.FTZ R242, R63, UR4, -R6.reuse ;  /* 0x000000043ff27c23 */ /* 0x100fe20008010806 */
[----:B------:R-:W-:Y:S01]  /*1b460*/  FSEL R32, R32, -INF , !P6 ;  /* 0xff80000020207808 */ /* 0x000fe20007000000 */
[----:B------:R1:W-:Y:S01]  /*1b470*/  MUFU.EX2 R66, R9 ;  /* 0x0000000900427308 */ /* 0x0003e20000000800 */
[-C--:B------:R-:W-:Y:S01]  /*1b480*/  ISETP.GE.AND P4, PT, R15, R189.reuse, PT ;  /* 0x000000bd0f00720c */ /* 0x080fe20003f86270 */
[----:B------:R-:W-:Y:S01]  /*1b490*/  IMAD.WIDE.U32 R14, R141, -0x2daee0ad, RZ ;  /* 0xd2511f538d0e7825 */ /* 0x000fe200078e00ff */
[-C--:B------:R-:W-:Y:S02]  /*1b4a0*/  ISETP.GE.AND P6, PT, R12, R189.reuse, PT ;  /* 0x000000bd0c00720c */ /* 0x080fe40003fc6270 */
[----:B------:R-:W-:Y:S01]  /*1b4b0*/  FSEL R34, R34, -INF , !P4 ;  /* 0xff80000022227808 */ /* 0x000fe20006000000 */
[----:B------:R-:W-:Y:S01]  /*1b4c0*/  FFMA.FTZ R18, R18, UR4, -R6 ;  /* 0x0000000412127c23 */ /* 0x000fe20008010806 */
[----:B------:R-:W-:Y:S02]  /*1b4d0*/  FSEL R40, R163, -INF , !P1 ;  /* 0xff800000a3287808 */ /* 0x000fe40004800000 */
[----:B------:R-:W-:Y:S02]  /*1b4e0*/  FSEL R28, R157, -INF , !P6 ;  /* 0xff8000009d1c7808 */ /* 0x000fe40007000000 */
[-C--:B------:R-:W-:Y:S02]  /*1b4f0*/  ISETP.GE.AND P4, PT, R13, R190.reuse, PT ;  /* 0x000000be0d00720c */ /* 0x080fe40003f86270 */
[-C--:B------:R-:W-:Y:S01]  /*1b500*/  ISETP.GE.AND P1, PT, R12, R190.reuse, PT ;  /* 0x000000be0c00720c */ /* 0x080fe20003f26270 */
[----:B------:R-:W-:Y:S01]  /*1b510*/  IMAD.WIDE.U32 R12, R140, -0x2daee0ad, RZ ;  /* 0xd2511f538c0c7825 */ /* 0x000fe200078e00ff */
[----:B------:R-:W-:Y:S02]  /*1b520*/  ISETP.GE.AND P6, PT, R8, R189, PT ;  /* 0x000000bd0800720c */ /* 0x000fe40003fc6270 */
[----:B--2---:R-:W-:Y:S02]  /*1b530*/  FMNMX.FTZ R70, R70, R5, !PT ;  /* 0x0000000546467209 */ /* 0x004fe40007810000 */
[----:B------:R-:W-:Y:S02]  /*1b540*/  FSEL R26, R158, -INF , !P5 ;  /* 0xff8000009e1a7808 */ /* 0x000fe40006800000 */
[----:B------:R-:W-:Y:S01]  /*1b550*/  FSEL R22, R160, -INF , !P6 ;  /* 0xff800000a0167808 */ /* 0x000fe20007000000 */
[----:B------:R-:W-:Y:S01]  /*1b560*/  FMUL.FTZ R5, R70, UR4 ;  /* 0x0000000446057c20 */ /* 0x000fe20008410000 */
[C---:B------:R-:W-:Y:S01]  /*1b570*/  ISETP.GE.AND P5, PT, R0.reuse, R189, PT ;  /* 0x000000bd0000720c */ /* 0x040fe20003fa6270 */
[----:B------:R-:W-:Y:S01]  /*1b580*/  MUFU.EX2 R158, R11 ;  /* 0x0000000b009e7308 */ /* 0x000fe20000000800 */
[-C--:B------:R-:W-:Y:S02]  /*1b590*/  ISETP.GE.AND P6, PT, R0, R190.reuse, PT ;  /* 0x000000be0000720c */ /* 0x080fe40003fc6270 */
[----:B------:R-:W-:Y:S02]  /*1b5a0*/  LOP3.LUT R0, R224, UR11, R13, 0x96, !PT ;  /* 0x0000000be0007c12 */ /* 0x000fe4000f8e960d */
[----:B------:R-:W-:Y:S02]  /*1b5b0*/  FSEL R33, R153, -INF , !P1 ;  /* 0xff80000099217808 */ /* 0x000fe40004800000 */
[----:B------:R-:W-:Y:S02]  /*1b5c0*/  FSETP.NEU.FTZ.AND P1, PT, R70, -INF , PT ;  /* 0xff8000004600780b */ /* 0x000fe40003f3d000 */
[----:B------:R-:W-:Y:S02]  /*1b5d0*/  FSEL R35, R35, -INF , !P4 ;  /* 0xff80000023237808 */ /* 0x000fe40006000000 */
[----:B------:R-:W-:Y:S01]  /*1b5e0*/  ISETP.GE.AND P4, PT, R8, R190, PT ;  /* 0x000000be0800720c */ /* 0x000fe20003f86270 */
[----:B-1----:R-:W-:Y:S01]  /*1b5f0*/  IMAD.WIDE.U32 R8, R0, -0x326172a9, RZ ;  /* 0xcd9e8d5700087825 */ /* 0x002fe200078e00ff */
[----:B------:R-:W-:Y:S02]  /*1b600*/  FSEL R5, R5, RZ, P1 ;  /* 0x000000ff05057208 */ /* 0x000fe40000800000 */
[----:B------:R-:W-:Y:S02]  /*1b610*/  FMNMX3.FTZ R0, R74, R49, R48, !PT ;  /* 0x000000314a007276 */ /* 0x000fe40007810030 */
[----:B------:R-:W-:Y:S01]  /*1b620*/  FSEL R17, R161, -INF , !P4 ;  /* 0xff800000a1117808 */ /* 0x000fe20006000000 */
[--C-:B------:R-:W-:Y:S01]  /*1b630*/  FFMA.FTZ R150, R150, UR4, -R5.reuse ;  /* 0x0000000496967c23 */ /* 0x100fe20008010805 */
[----:B------:R-:W-:Y:S01]  /*1b640*/  FMNMX3.FTZ R0, R0, R55, R54, !PT ;  /* 0x0000003700007276 */ /* 0x000fe20007810036 */
[----:B------:R-:W-:Y:S01]  /*1b650*/  FFMA.FTZ R10, R10, UR4, -R5 ;  /* 0x000000040a0a7c23 */ /* 0x000fe20008010805 */
[----:B------:R-:W-:Y:S01]  /*1b660*/  LOP3.LUT R2, R170, UR11, R15, 0x96, !PT ;  /* 0x0000000baa027c12 */ /* 0x000fe2000f8e960f */
[----:B------:R-:W-:Y:S01]  /*1b670*/  FFMA.FTZ R4, R4, UR4, -R5 ;  /* 0x0000000404047c23 */ /* 0x000fe20008010805 */
[----:B------:R-:W-:Y:S01]  /*1b680*/  FMNMX3.FTZ R0, R0, R52, R47, !PT ;  /* 0x0000003400007276 */ /* 0x000fe2000781002f */
[----:B------:R1:W-:Y:S01]  /*1b690*/  MUFU.EX2 R157, R10 ;  /* 0x0000000a009d7308 */ /* 0x0003e20000000800 */
[----:B------:R-:W-:Y:S01]  /*1b6a0*/  FSEL R64, R64, -INF , !P5 ;  /* 0xff80000040407808 */ /* 0x000fe20006800000 */
[----:B------:R-:W-:Y:S01]  /*1b6b0*/  FFMA.FTZ R19, R19, UR4, -R5 ;  /* 0x0000000413137c23 */ /* 0x000fe20008010805 */
[----:B------:R-:W-:Y:S01]  /*1b6c0*/  FMNMX3.FTZ R0, R0, R45, R43, !PT ;  /* 0x0000002d00007276 */ /* 0x000fe2000781002b */
[----:B------:R-:W-:Y:S01]  /*1b6d0*/  IMAD.WIDE.U32 R160, R71, -0x2daee0ad, RZ ;  /* 0xd2511f5347a07825 */ /* 0x000fe200078e00ff */
[C---:B------:R-:W-:Y:S02]  /*1b6e0*/  ISETP.GE.AND P4, PT, R7.reuse, R189, PT ;  /* 0x000000bd0700720c */ /* 0x040fe40003f86270 */
[----:B------:R-:W-:Y:S03]  /*1b6f0*/  FMNMX3.FTZ R0, R0, R40, R39, !PT ;  /* 0x0000002800007276 */ /* 0x000fe60007810027 */
[----:B------:R2:W-:Y:S01]  /*1b700*/  MUFU.EX2 R65, R4 ;  /* 0x0000000400417308 */ /* 0x0005e20000000800 */
[----:B------:R-:W-:Y:S01]  /*1b710*/  LOP3.LUT R12, R12, UR10, R161, 0x96, !PT ;  /* 0x0000000a0c0c7c12 */ /* 0x000fe2000f8e96a1 */
[----:B------:R-:W-:Y:S01]  /*1b720*/  FFMA.FTZ R20, R20, UR4, -R5 ;  /* 0x0000000414147c23 */ /* 0x000fe20008010805 */
[----:B------:R-:W-:Y:S02]  /*1b730*/  FMNMX3.FTZ R0, R0, R35, R33, !PT ;  /* 0x0000002300007276 */ /* 0x000fe40007810021 */
[----:B------:R-:W-:Y:S01]  /*1b740*/  ISETP.GE.AND P5, PT, R7, R190, PT ;  /* 0x000000be0700720c */ /* 0x000fe20003fa6270 */
[----:B------:R-:W-:Y:S01]  /*1b750*/  IMAD.WIDE.U32 R12, R12, -0x326172a9, RZ ;  /* 0xcd9e8d570c0c7825 */ /* 0x000fe200078e00ff */
[----:B------:R-:W-:Y:S03]  /*1b760*/  FMNMX3.FTZ R68, R0, R29, R17, !PT ;  /* 0x0000001d00447276 */ /* 0x000fe60007810011 */
[----:B------:R-:W-:Y:S01]  /*1b770*/  MUFU.EX2 R150, R150 ;  /* 0x0000009600967308 */ /* 0x000fe20000000800 */
[----:B-1----:R-:W-:Y:S01]  /*1b780*/  LOP3.LUT R10, R14, UR10, R145, 0x96, !PT ;  /* 0x0000000a0e0a7c12 */ /* 0x002fe2000f8e9691 */
[----:B------:R-:W-:Y:S01]  /*1b790*/  FFMA.FTZ R0, R23, UR4, -R5 ;  /* 0x0000000417007c23 */ /* 0x000fe20008010805 */
[----:B------:R-:W-:Y:S01]  /*1b7a0*/  FSEL R16, R143, -INF , !P6 ;  /* 0xff8000008f107808 */ /* 0x000fe20007000000 */
[----:B------:R-:W-:Y:S01]  /*1b7b0*/  IMAD.WIDE.U32 R14, R2, -0x326172a9, RZ ;  /* 0xcd9e8d57020e7825 */ /* 0x000fe200078e00ff */
[----:B------:R-:W-:Y:S03]  /*1b7c0*/  FMNMX3.FTZ R2, R73, R42, R41, !PT ;  /* 0x0000002a49027276 */ /* 0x000fe60007810029 */
[----:B------:R-:W-:Y:S02]  /*1b7d0*/  FFMA.FTZ R23, R56, UR4, -R5 ;  /* 0x0000000438177c23 */ /* 0x000fe40008010805 */
[----:B------:R1:W-:Y:S01]  /*1b7e0*/  MUFU.EX2 R193, R19 ;  /* 0x0000001300c17308 */ /* 0x0003e20000000800 */
[----:B------:R-:W-:Y:S01]  /*1b7f0*/  FMNMX3.FTZ R2, R2, R53, R51, !PT ;  /* 0x0000003502027276 */ /* 0x000fe20007810033 */
[----:B------:R-:W-:Y:S01]  /*1b800*/  IMAD.WIDE.U32 R10, R10, -0x326172a9, RZ ;  /* 0xcd9e8d570a0a7825 */ /* 0x000fe200078e00ff */
[----:B--2---:R-:W-:Y:S02]  /*1b810*/  LOP3.LUT R4, R220, UR17, R9, 0x96, !PT ;  /* 0x00000011dc047c12 */ /* 0x004fe4000f8e9609 */
[----:B------:R-:W-:Y:S02]  /*1b820*/  FMNMX3.FTZ R2, R2, R46, R44, !PT ;  /* 0x0000002e02027276 */ /* 0x000fe4000781002c */
[----:B------:R-:W-:Y:S03]  /*1b830*/  LOP3.LUT R7, R168, UR17, R15, 0x96, !PT ;  /* 0x00000011a8077c12 */ /* 0x000fe6000f8e960f */
[----:B------:R2:W-:Y:S01]  /*1b840*/  MUFU.EX2 R194, R0 ;  /* 0x0000000000c27308 */ /* 0x0005e20000000800 */
[----:B------:R-:W-:Y:S01]  /*1b850*/  FMNMX3.FTZ R2, R2, R37, R36, !PT ;  /* 0x0000002502027276 */ /* 0x000fe20007810024 */
[----:B------:R-:W-:Y:S01]  /*1b860*/  IMAD.WIDE.U32 R162, R4, -0x2daee0ad, RZ ;  /* 0xd2511f5304a27825 */ /* 0x000fe200078e00ff */
[----:B------:R-:W-:Y:S02]  /*1b870*/  LOP3.LUT R9, R8, UR16, R13, 0x96, !PT ;  /* 0x0000001008097c12 */ /* 0x000fe4000f8e960d */
[----:B------:R-:W-:Y:S01]  /*1b880*/  FMNMX3.FTZ R2, R2, R34, R32, !PT ;  /* 0x0000002202027276 */ /* 0x000fe20007810020 */
[----:B------:R-:W-:Y:S01]  /*1b890*/  IMAD.WIDE.U32 R140, R7, -0x2daee0ad, RZ ;  /* 0xd2511f53078c7825 */ /* 0x000fe200078e00ff */
[----:B------:R-:W-:Y:S03]  /*1b8a0*/  LOP3.LUT R8, R14, UR16, R11, 0x96, !PT ;  /* 0x000000100e087c12 */ /* 0x000fe6000f8e960b */
[----:B------:R4:W-:Y:S01]  /*1b8b0*/  MUFU.EX2 R161, R20 ;  /* 0x0000001400a17308 */ /* 0x0009e20000000800 */
[----:B-1----:R-:W-:Y:S02]  /*1b8c0*/  LOP3.LUT R19, R160, UR9, R163, 0x96, !PT ;  /* 0x00000009a0137c12 */ /* 0x002fe4000f8e96a3 */
[----:B------:R-:W-:Y:S02]  /*1b8d0*/  FMNMX3.FTZ R2, R2, R31, R28, !PT ;  /* 0x0000001f02027276 */ /* 0x000fe4000781001c */
[----:B------:R-:W-:Y:S01]  /*1b8e0*/  LOP3.LUT R14, R144, UR9, R141, 0x96, !PT ;  /* 0x00000009900e7c12 */ /* 0x000fe2000f8e968d */
[----:B------:R-:W-:Y:S01]  /*1b8f0*/  IMAD.WIDE.U32 R144, R8, -0x2daee0ad, RZ ;  /* 0xd2511f5308907825 */ /* 0x000fe200078e00ff */
[----:B------:R-:W-:Y:S03]  /*1b900*/  FMNMX3.FTZ R71, R2, R26, R22, !PT ;  /* 0x0000001a02477276 */ /* 0x000fe60007810016 */
[----:B------:R1:W-:Y:S01]  /*1b910*/  MUFU.EX2 R163, R18 ;  /* 0x0000001200a37308 */ /* 0x0003e20000000800 */
[----:B------:R-:W-:Y:S01]  /*1b920*/  FSEL R11, R152, -INF , !P4 ;  /* 0xff800000980b7808 */ /* 0x000fe20006000000 */
[----:B--2---:R-:W-:Y:S01]  /*1b930*/  FFMA.FTZ R0, R24, UR4, -R5 ;  /* 0x0000000418007c23 */ /* 0x004fe20008010805 */
[----:B------:R-:W-:Y:S01]  /*1b940*/  LOP3.LUT R8, R140, UR8, R145, 0x96, !PT ;  /* 0x000000088c087c12 */ /* 0x000fe2000f8e9691 */
[--C-:B------:R-:W-:Y:S01]  /*1b950*/  FFMA.FTZ R2, R21, UR4, -R6.reuse ;  /* 0x0000000415027c23 */ /* 0x100fe20008010806 */
[----:B------:R-:W-:Y:S01]  /*1b960*/  FSEL R13, R67, -INF , !P5 ;  /* 0xff800000430d7808 */ /* 0x000fe20006800000 */
[----:B------:R-:W-:Y:S01]  /*1b970*/  IMAD.WIDE.U32 R14, R14, -0x326172a9, RZ ;  /* 0xcd9e8d570e0e7825 */ /* 0x000fe200078e00ff */
[----:B------:R-:W-:Y:S03]  /*1b980*/  FMNMX3.FTZ R71, R71, R64, R11, !PT ;  /* 0x0000004047477276 */ /* 0x000fe6000781000b */
[----:B------:R2:W-:Y:S01]  /*1b990*/  MUFU.EX2 R192, R0 ;  /* 0x0000000000c07308 */ /* 0x0005e20000000800 */
[----:B------:R-:W-:Y:S01]  /*1b9a0*/  FMNMX3.FTZ R68, R68, R16, R13, !PT ;  /* 0x0000001044447276 */ /* 0x000fe2000781000d */
[----:B----4-:R-:W-:Y:S01]  /*1b9b0*/  IMAD.WIDE.U32 R20, R9, -0x2daee0ad, RZ ;  /* 0xd2511f5309147825 */ /* 0x010fe200078e00ff */
[----:B------:R-:W-:Y:S01]  /*1b9c0*/  LOP3.LUT R140, R10, UR15, R15, 0x96, !PT ;  /* 0x0000000f0a8c7c12 */ /* 0x000fe2000f8e960f */
[----:B------:R-:W4:Y:S02]  /*1b9d0*/  SHFL.BFLY PT, R4, R71, 0x2, 0x1f ;  /* 0x0c401f0047047f89 */ /* 0x000f2400000e0000 */
[----:B------:R-:W-:Y:S01]  /*1b9e0*/  FFMA.FTZ R10, R149, UR4, -R5 ;  /* 0x00000004950a7c23 */ /* 0x000fe20008010805 */
[----:B------:R-:W-:Y:S04]  /*1b9f0*/  IMAD.WIDE.U32 R8, R8, -0x326172a9, RZ ;  /* 0xcd9e8d5708087825 */ /* 0x000fe800078e00ff */
[----:B------:R-:W-:Y:S01]  /*1ba00*/  FFMA.FTZ R149, R59, UR4, -R6 ;  /* 0x000000043b957c23 */ /* 0x000fe20008010806 */
[----:B------:R5:W-:Y:S01]  /*1ba10*/  MUFU.EX2 R160, R2 ;  /* 0x0000000200a07308 */ /* 0x000be20000000800 */
[----:B------:R-:W4:Y:S01]  /*1ba20*/  SHFL.BFLY PT, R7, R68, 0x2, 0x1f ;  /* 0x0c401f0044077f89 */ /* 0x000f2200000e0000 */
[----:B-1----:R-:W-:Y:S01]  /*1ba30*/  IMAD.WIDE.U32 R18, R19, -0x326172a9, RZ ;  /* 0xcd9e8d5713127825 */ /* 0x002fe200078e00ff */
[C---:B------:R-:W-:Y:S02]  /*1ba40*/  PRMT R240, R8.reuse, 0x7771, RZ ;  /* 0x0000777108f07816 */ /* 0x040fe400000000ff */
[----:B------:R-:W-:Y:S01]  /*1ba50*/  PRMT R238, R8, 0x7772, RZ ;  /* 0x0000777208ee7816 */ /* 0x000fe200000000ff */
[----:B------:R-:W-:Y:S01]  /*1ba60*/  IMAD.MOV.U32 R145, RZ, RZ, R212 ;  /* 0x000000ffff917224 */ /* 0x000fe200078e00d4 */
[----:B------:R-:W-:Y:S03]  /*1ba70*/  LOP3.LUT R12, R12, UR15, R19, 0x96, !PT ;  /* 0x0000000f0c0c7c12 */ /* 0x000fe6000f8e9613 */
[----:B------:R-:W-:Y:S01]  /*1ba80*/  MUFU.EX2 R149, R149 ;  /* 0x0000009500957308 */ /* 0x000fe20000000800 */
[----:B------:R-:W-:Y:S01]  /*1ba90*/  LOP3.LUT R19, R14, UR13, R9, 0x96, !PT ;  /* 0x0000000d0e137c12 */ /* 0x000fe2000f8e9609 */
[----:B--2---:R-:W-:Y:S01]  /*1baa0*/  FFMA.FTZ R0, R25, UR4, -R6 ;  /* 0x0000000419007c23 */ /* 0x004fe20008010806 */
[----:B------:R-:W-:Y:S01]  /*1bab0*/  PRMT R237, R8, 0x7773, RZ ;  /* 0x0000777308ed7816 */ /* 0x000fe200000000ff */
[----:B------:R-:W-:Y:S01]  /*1bac0*/  IMAD.MOV.U32 R14, RZ, RZ, R168 ;  /* 0x000000ffff0e7224 */ /* 0x000fe200078e00a8 */
[----:B------:R-:W-:Y:S01]  /*1bad0*/  LOP3.LUT R217, R19, 0xff, RZ, 0xc0, !PT ;  /* 0x000000ff13d97812 */ /* 0x000fe200078ec0ff */
[----:B------:R-:W-:Y:S04]  /*1bae0*/  IMAD.MOV.U32 R67, RZ, RZ, R8 ;  /* 0x000000ffff437224 */ /* 0x000fe800078e0008 */
[----:B------:R1:W-:Y:S01]  /*1baf0*/  MUFU.EX2 R168, R0 ;  /* 0x0000000000a87308 */ /* 0x0003e20000000800 */
[----:B-----5:R-:W-:Y:S01]  /*1bb00*/  LOP3.LUT R2, R162, UR8, R21, 0x96, !PT ;  /* 0x00000008a2027c12 */ /* 0x020fe2000f8e9615 */
[----:B------:R-:W-:Y:S01]  /*1bb10*/  IMAD.MOV.U32 R25, RZ, RZ, R171 ;  /* 0x000000ffff197224 */ /* 0x000fe200078e00ab */
[----:B------:R-:W-:Y:S01]  /*1bb20*/  LOP3.LUT R212, R67, 0xff, RZ, 0xc0, !PT ;  /* 0x000000ff43d47812 */ /* 0x000fe200078ec0ff */
[----:B------:R-:W-:Y:S01]  /*1bb30*/  IMAD.WIDE.U32 R152, R12, -0x2daee0ad, RZ ;  /* 0xd2511f530c987825 */ /* 0x000fe200078e00ff */
[----:B----4-:R-:W-:Y:S02]  /*1bb40*/  FMNMX.FTZ R71, R71, R4, !PT ;  /* 0x0000000447477209 */ /* 0x010fe40007810000 */
[----:B------:R-:W-:Y:S01]  /*1bb50*/  LOP3.LUT R4, R19, 0xffff, RZ, 0xc0, !PT ;  /* 0x0000ffff13047812 */ /* 0x000fe200078ec0ff */
[----:B------:R-:W-:Y:S01]  /*1bb60*/  IMAD.WIDE.U32 R142, R2, -0x326172a9, RZ ;  /* 0xcd9e8d57028e7825 */ /* 0x000fe200078e00ff */
[----:B------:R-:W-:Y:S01]  /*1bb70*/  FMNMX.FTZ R68, R68, R7, !PT ;  /* 0x0000000744447209 */ /* 0x000fe20007810000 */
[----:B------:R-:W2:Y:S01]  /*1bb80*/  SHFL.BFLY PT, R9, R71, 0x1, 0x1f ;  /* 0x0c201f0047097f89 */ /* 0x000ea200000e0000 */
[----:B------:R-:W-:Y:S01]  /*1bb90*/  SHF.R.U32.HI R236, RZ, 0x8, R4 ;  /* 0x00000008ffec7819 */ /* 0x000fe20000011604 */
[----:B------:R-:W-:Y:S01]  /*1bba0*/  FFMA.FTZ R2, R27, UR4, -R6 ;  /* 0x000000041b027c23 */ /* 0x000fe20008010806 */
[----:B------:R-:W-:Y:S01]  /*1bbb0*/  LOP3.LUT R18, R18, UR13, R143, 0x96, !PT ;  /* 0x0000000d12127c12 */ /* 0x000fe2000f8e968f */
[----:B------:R-:W-:Y:S01]  /*1bbc0*/  IMAD.MOV.U32 R24, RZ, RZ, R170 ;  /* 0x000000ffff187224 */ /* 0x000fe200078e00aa */
[----:B------:R-:W-:Y:S01]  /*1bbd0*/  LOP3.LUT R143, R20, UR7, R153, 0x96, !PT ;  /* 0x00000007148f7c12 */ /* 0x000fe2000f8e9699 */
[----:B------:R4:W-:Y:S01]  /*1bbe0*/  MUFU.EX2 R165, R2 ;  /* 0x0000000200a57308 */ /* 0x0009e20000000800 */
[----:B-1----:R-:W-:Y:S01]  /*1bbf0*/  PRMT R0, R142, 0x7770, RZ ;  /* 0x000077708e007816 */ /* 0x002fe200000000ff */
[--C-:B------:R-:W-:Y:S01]  /*1bc00*/  FFMA.FTZ R4, R50, UR4, -R6.reuse ;  /* 0x0000000432047c23 */ /* 0x100fe20008010806 */
[----:B------:R-:W-:Y:S02]  /*1bc10*/  IMAD.MOV.U32 R15, RZ, RZ, R169 ;  /* 0x000000ffff0f7224 */ /* 0x000fe400078e00a9 */
[--C-:B------:R-:W-:Y:S01]  /*1bc20*/  FFMA.FTZ R153, R57, UR4, -R5.reuse ;  /* 0x0000000439997c23 */ /* 0x100fe20008010805 */
[----:B------:R-:W-:Y:S01]  /*1bc30*/  ISETP.LE.U32.AND P5, PT, R0, UR12, PT ;  /* 0x0000000c00007c0c */ /* 0x000fe2000bfa3070 */
[--C-:B------:R-:W-:Y:S01]  /*1bc40*/  FFMA.FTZ R0, R30, UR4, -R5.reuse ;  /* 0x000000041e007c23 */ /* 0x100fe20008010805 */
[----:B------:R-:W-:Y:S01]  /*1bc50*/  FFMA.FTZ R7, R146, UR4, -R6 ;  /* 0x0000000492077c23 */ /* 0x000fe20008010806 */
[----:B------:R-:W1:Y:S01]  /*1bc60*/  SHFL.BFLY PT, R8, R68, 0x1, 0x1f ;  /* 0x0c201f0044087f89 */ /* 0x000e6200000e0000 */
[----:B------:R5:W-:Y:S01]  /*1bc70*/  MUFU.EX2 R170, R10 ;  /* 0x0000000a00aa7308 */ /* 0x000be20000000800 */
[----:B------:R-:W-:Y:S04]  /*1bc80*/  IMAD.WIDE.U32 R140, R140, -0x2daee0ad, RZ ;  /* 0xd2511f538c8c7825 */ /* 0x000fe800078e00ff */
[----:B------:R-:W-:Y:S01]  /*1bc90*/  FFMA.FTZ R50, R61, UR4, -R5 ;  /* 0x000000043d327c23 */ /* 0x000fe20008010805 */
[----:B------:R-:W-:Y:S01]  /*1bca0*/  IMAD.MOV.U32 R146, RZ, RZ, R24 ;  /* 0x000000ffff927224 */ /* 0x000fe200078e0018 */
[----:B------:R-:W-:Y:S01]  /*1bcb0*/  LOP3.LUT R141, R144, UR7, R141, 0x96, !PT ;  /* 0x00000007908d7c12 */ /* 0x000fe2000f8e968d */
[----:B------:R-:W-:Y:S01]  /*1bcc0*/  IMAD.MOV.U32 R144, RZ, RZ, R214 ;  /* 0x000000ffff907224 */ /* 0x000fe200078e00d6 */
[----:B------:R-:W-:Y:S01]  /*1bcd0*/  SHF.R.U32.HI R214, RZ, 0x18, R19 ;  /* 0x00000018ffd67819 */ /* 0x000fe20000011613 */
[----:B------:R1:W-:Y:S01]  /*1bce0*/  MUFU.EX2 R171, R0 ;  /* 0x0000000000ab7308 */ /* 0x0003e20000000800 */
[----:B--2---:R-:W-:Y:S01]  /*1bcf0*/  FMNMX.FTZ R71, R71, R9, !PT ;  /* 0x0000000947477209 */ /* 0x004fe20007810000 */
[--C-:B----4-:R-:W-:Y:S01]  /*1bd00*/  FFMA.FTZ R2, R38, UR4, -R5.reuse ;  /* 0x0000000426027c23 */ /* 0x110fe20008010805 */
[----:B------:R-:W-:Y:S01]  /*1bd10*/  FFMA.FTZ R38, R60, UR4, -R5 ;  /* 0x000000043c267c23 */ /* 0x000fe20008010805 */
[----:B------:R-:W-:Y:S01]  /*1bd20*/  IMAD.MOV.U32 R59, RZ, RZ, R225 ;  /* 0x000000ffff3b7224 */ /* 0x000fe200078e00e1 */
[----:B------:R-:W-:Y:S05]  /*1bd30*/  PRMT R225, R140, 0x7771, RZ ;  /* 0x000077718ce17816 */ /* 0x000fea00000000ff */
[----:B------:R2:W-:Y:S01]  /*1bd40*/  MUFU.EX2 R167, R2 ;  /* 0x0000000200a77308 */ /* 0x0005e20000000800 */
[----:B-----5:R-:W4:Y:S01]  /*1bd50*/  LDL.LU R10, [R1+0x108] ;  /* 0x00010800010a7983 */ /* 0x020f220000300800 */
[----:B-1----:R-:W-:Y:S01]  /*1bd60*/  FMNMX.FTZ R68, R68, R8, !PT ;  /* 0x0000000844447209 */ /* 0x002fe20007810000 */
[----:B------:R-:W-:Y:S07]  /*1bd70*/  FMUL.FTZ R8, R71, UR4 ;  /* 0x0000000447087c20 */ /* 0x000fee0008410000 */
[----:B------:R-:W-:Y:S01]  /*1bd80*/  MUFU.EX2 R153, R153 ;  /* 0x0000009900997308 */ /* 0x000fe20000000800 */
[----:B------:R-:W-:Y:S01]  /*1bd90*/  LOP3.LUT R0, R18, 0xffff, RZ, 0xc0, !PT ;  /* 0x0000ffff12007812 */ /* 0x000fe200078ec0ff */
[----:B------:R-:W-:Y:S03]  /*1bda0*/  FMUL.FTZ R9, R68, UR4 ;  /* 0x0000000444097c20 */ /* 0x000fe60008410000 */
[----:B------:R-:W-:Y:S02]  /*1bdb0*/  SHF.R.U32.HI R235, RZ, 0x8, R0 ;  /* 0x00000008ffeb7819 */ /* 0x000fe40000011600 */
[----:B------:R-:W-:Y:S03]  /*1bdc0*/  LOP3.LUT R0, R143, 0xffff, RZ, 0xc0, !PT ;  /* 0x0000ffff8f007812 */ /* 0x000fe600078ec0ff */
[----:B------:R1:W-:Y:S01]  /*1bdd0*/  MUFU.EX2 R162, R7 ;  /* 0x0000000700a27308 */ /* 0x0003e20000000800 */
[----:B--2---:R-:W-:Y:S02]  /*1bde0*/  LOP3.LUT R2, R235, 0xffff, RZ, 0xc0, !PT ;  /* 0x0000ffffeb027812 */ /* 0x004fe400078ec0ff */
[----:B------:R-:W-:Y:S02]  /*1bdf0*/  SHF.R.U32.HI R243, RZ, 0x8, R0 ;  /* 0x00000008fff37819 */ /* 0x000fe40000011600 */
[----:B------:R-:W-:Y:S02]  /*1be00*/  ISETP.LE.U32.AND P6, PT, R2, UR12, PT ;  /* 0x0000000c02007c0c */ /* 0x000fe4000bfc3070 */
[----:B------:R-:W-:Y:S03]  /*1be10*/  FSEL R2, R70, RZ, P1 ;  /* 0x000000ff46027208 */ /* 0x000fe60000800000 */
[----:B------:R2:W-:Y:S01]  /*1be20*/  MUFU.EX2 R169, R4 ;  /* 0x0000000400a97308 */ /* 0x0005e20000000800 */
[----:B------:R-:W-:Y:S01]  /*1be30*/  LOP3.LUT R0, R236, 0xffff, RZ, 0xc0, !PT ;  /* 0x0000ffffec007812 */ /* 0x000fe200078ec0ff */
[----:B------:R-:W-:Y:S03]  /*1be40*/  FADD.FTZ R3, -R2, R3 ;  /* 0x0000000302037221 */ /* 0x000fe60000010100 */
[----:B------:R-:W-:Y:S01]  /*1be50*/  ISETP.LE.U32.AND P4, PT, R0, UR12, PT ;  /* 0x0000000c00007c0c */ /* 0x000fe2000bf83070 */
[----:B------:R-:W-:Y:S01]  /*1be60*/  FFMA.FTZ R2, R148, UR4, -R5 ;  /* 0x0000000494027c23 */ /* 0x000fe20008010805 */
[----:B------:R-:W-:Y:S01]  /*1be70*/  FSEL R0, R69, RZ, P0 ;  /* 0x000000ff45007208 */ /* 0x000fe20000000000 */
[--C-:B------:R-:W-:Y:S01]  /*1be80*/  FFMA.FTZ R148, R155, UR4, -R6.reuse ;  /* 0x000000049b947c23 */ /* 0x100fe20008010806 */
[----:B------:R-:W-:Y:S01]  /*1be90*/  FSETP.NEU.FTZ.AND P0, PT, R71, -INF , PT ;  /* 0xff8000004700780b */ /* 0x000fe20003f1d000 */
[----:B------:R5:W-:Y:S01]  /*1bea0*/  MUFU.EX2 R166, R2 ;  /* 0x0000000200a67308 */ /* 0x000be20000000800 */
[--C-:B-1----:R-:W-:Y:S01]  /*1beb0*/  FFMA.FTZ R7, R154, UR4, -R6.reuse ;  /* 0x000000049a077c23 */ /* 0x102fe20008010806 */
[----:B------:R-:W-:Y:S01]  /*1bec0*/  FFMA.FTZ R154, R58, UR4, -R6 ;  /* 0x000000043a9a7c23 */ /* 0x000fe20008010806 */
[----:B------:R-:W-:Y:S01]  /*1bed0*/  FSEL R8, R8, RZ, P0 ;  /* 0x000000ff08087208 */ /* 0x000fe20000000000 */
[----:B------:R-:W-:Y:S01]  /*1bee0*/  IMAD.MOV.U32 R58, RZ, RZ, R224 ;  /* 0x000000ffff3a7224 */ /* 0x000fe200078e00e0 */
[----:B------:R-:W-:Y:S02]  /*1bef0*/  LOP3.LUT R224, R18, 0xff, RZ, 0xc0, !PT ;  /* 0x000000ff12e07812 */ /* 0x000fe400078ec0ff */
[----:B--2---:R-:W-:Y:S03]  /*1bf00*/  LOP3.LUT R4, R243, 0xffff, RZ, 0xc0, !PT ;  /* 0x0000fffff3047812 */ /* 0x004fe600078ec0ff */
[----:B------:R1:W-:Y:S01]  /*1bf10*/  MUFU.EX2 R159, R7 ;  /* 0x00000007009f7308 */ /* 0x0003e20000000800 */
[--C-:B------:R-:W-:Y:S01]  /*1bf20*/  FFMA.FTZ R219, R32, UR4, -R8.reuse ;  /* 0x0000000420db7c23 */ /* 0x100fe20008010808 */
[--C-:B------:R-:W-:Y:S01]  /*1bf30*/  FFMA.FTZ R218, R34, UR4, -R8.reuse ;  /* 0x0000000422da7c23 */ /* 0x100fe20008010808 */
[----:B------:R-:W-:Y:S01]  /*1bf40*/  ISETP.LE.U32.AND P1, PT, R4, UR12, PT ;  /* 0x0000000c04007c0c */ /* 0x000fe2000bf23070 */
[----:B------:R2:W2:Y:S01]  /*1bf50*/  LDL.S16 R32, [R1+0x4] ;  /* 0x0000040001207983 */ /* 0x0004a20000100600 */
[----:B------:R-:W3:Y:S01]  /*1bf60*/  LDC R34, c[0x0][0x448] ;  /* 0x00011200ff227b82 */ /* 0x000ee20000000800 */
[--C-:B------:R-:W-:Y:S01]  /*1bf70*/  FFMA.FTZ R203, R46, UR4, -R8.reuse ;  /* 0x000000042ecb7c23 */ /* 0x100fe20008010808 */
[--C-:B------:R-:W-:Y:S03]  /*1bf80*/  FFMA.FTZ R239, R64, UR4, -R8.reuse ;  /* 0x0000000440ef7c23 */ /* 0x100fe60008010808 */
[----:B------:R-:W-:Y:S01]  /*1bf90*/  MUFU.EX2 R154, R154 ;  /* 0x0000009a009a7308 */ /* 0x000fe20000000800 */
[----:B-----5:R-:W-:Y:S01]  /*1bfa0*/  FSEL R2, R71, RZ, P0 ;  /* 0x000000ff47027208 */ /* 0x020fe20000000000 */
[--C-:B------:R-:W-:Y:S01]  /*1bfb0*/  FFMA.FTZ R200, R51, UR4, -R8.reuse ;  /* 0x0000000433c87c23 */ /* 0x100fe20008010808 */
[----:B------:R-:W-:Y:S01]  /*1bfc0*/  FSETP.NEU.FTZ.AND P0, PT, R68, -INF , PT ;  /* 0xff8000004400780b */ /* 0x000fe20003f1d000 */
[--C-:B------:R-:W-:Y:S01]  /*1bfd0*/  FFMA.FTZ R205, R44, UR4, -R8.reuse ;  /* 0x000000042ccd7c23 */ /* 0x100fe20008010808 */
[----:B------:R-:W-:Y:S01]  /*1bfe0*/  FFMA.FTZ R207, R37, UR4, -R8 ;  /* 0x0000000425cf7c23 */ /* 0x000fe20008010808 */
[----:B------:R-:W-:Y:S01]  /*1bff0*/  IMAD.MOV.U32 R37, RZ, RZ, R221 ;  /* 0x000000ffff257224 */ /* 0x000fe200078e00dd */
[----:B------:R-:W-:Y:S01]  /*1c000*/  SHF.R.U32.HI R221, RZ, 0x18, R18 ;  /* 0x00000018ffdd7819 */ /* 0x000fe20000011612 */
[----:B------:R-:W-:Y:S01]  /*1c010*/  FFMA.FTZ R209, R36, UR4, -R8 ;  /* 0x0000000424d17c23 */ /* 0x000fe20008010808 */
[----:B-1----:R-:W-:Y:S01]  /*1c020*/  FSEL R7, R9, RZ, P0 ;  /* 0x000000ff09077208 */ /* 0x002fe20000000000 */
[----:B------:R-:W-:Y:S01]  /*1c030*/  FADD.FTZ R4, -R0, R72 ;  /* 0x0000004800047221 */ /* 0x000fe20000010100 */
[----:B------:R-:W-:Y:S01]  /*1c040*/  FFMA.FTZ R0, R147, UR4, -R5 ;  /* 0x0000000493007c23 */ /* 0x000fe20008010805 */
[----:B------:R-:W-:Y:S01]  /*1c050*/  FFMA.FTZ R9, R42, UR4, -R8 ;  /* 0x000000042a097c23 */ /* 0x000fe20008010808 */
[----:B------:R-:W-:Y:S01]  /*1c060*/  FADD.FTZ R5, -R2, R73 ;  /* 0x0000004902057221 */ /* 0x000fe20000010100 */
[--C-:B------:R-:W-:Y:S01]  /*1c070*/  FFMA.FTZ R226, R35, UR4, -R7.reuse ;  /* 0x0000000423e27c23 */ /* 0x100fe20008010807 */
[--C-:B------:R-:W-:Y:S01]  /*1c080*/  FFMA.FTZ R228, R33, UR4, -R7.reuse ;  /* 0x0000000421e47c23 */ /* 0x100fe20008010807 */
[----:B------:R1:W5:Y:S01]  /*1c090*/  LDL.S16 R35, [R1] ;  /* 0x0000000001237983 */ /* 0x0003620000100600 */
[----:B------:R1:W-:Y:S01]  /*1c0a0*/  MUFU.EX2 R198, R0 ;  /* 0x0000000000c67308 */ /* 0x0003e20000000800 */
[----:B------:R-:W-:Y:S01]  /*1c0b0*/  FMUL.FTZ R2, R4, UR4 ;  /* 0x0000000404027c20 */ /* 0x000fe20008410000 */
[--C-:B------:R-:W-:Y:S01]  /*1c0c0*/  FFMA.FTZ R4, R49, UR4, -R7.reuse ;  /* 0x0000000431047c23 */ /* 0x100fe20008010807 */
[----:B------:R2:W5:Y:S01]  /*1c0d0*/  LDL.S16 R33, [R1+0xc] ;  /* 0x00000c0001217983 */ /* 0x0005620000100600 */
[--C-:B------:R-:W-:Y:S01]  /*1c0e0*/  FFMA.FTZ R233, R17, UR4, -R7.reuse ;  /* 0x0000000411e97c23 */ /* 0x100fe20008010807 */
[--C-:B------:R-:W-:Y:S01]  /*1c0f0*/  FFMA.FTZ R72, R48, UR4, -R7.reuse ;  /* 0x0000000430487c23 */ /* 0x100fe20008010807 */
[--C-:B------:R-:W-:Y:S01]  /*1c100*/  FFMA.FTZ R195, R55, UR4, -R7.reuse ;  /* 0x0000000437c37c23 */ /* 0x100fe20008010807 */
[--C-:B------:R-:W-:Y:S03]  /*1c110*/  FFMA.FTZ R199, R54, UR4, -R7.reuse ;  /* 0x0000000436c77c23 */ /* 0x100fe60008010807 */
        /* <DEDUP_REMOVED lines=11> */
[----:B------:R-:W-:Y:S01]  /*1c1d0*/  FFMA.FTZ R245, R13, UR4, -R7 ;  /* 0x000000040df57c23 */ /* 0x000fe20008010807 */
[----:B------:R-:W-:Y:S01]  /*1c1e0*/  IMAD.U32 R16, RZ, RZ, UR22 ;  /* 0x00000016ff107e24 */ /* 0x000fe2000f8e00ff */
[----:B------:R1:W-:Y:S01]  /*1c1f0*/  MUFU.EX2 R164, R0 ;  /* 0x0000000000a47308 */ /* 0x0003e20000000800 */
[----:B------:R-:W-:Y:S02]  /*1c200*/  IMAD.MOV.U32 R147, RZ, RZ, R25 ;  /* 0x000000ffff937224 */ /* 0x000fe400078e0019 */
[----:B------:R-:W-:Y:S01]  /*1c210*/  FFMA.FTZ R227, R31, UR4, -R8 ;  /* 0x000000041fe37c23 */ /* 0x000fe20008010808 */
        /* <DEDUP_REMOVED lines=9> */
[----:B------:R-:W-:Y:S01]  /*1c2b0*/  FFMA.FTZ R241, R11, UR4, -R8 ;  /* 0x000000040bf17c23 */ /* 0x000fe20008010808 */
[----:B------:R-:W-:Y:S03]  /*1c2c0*/  IMAD.MOV.U32 R49, RZ, RZ, R197 ;  /* 0x000000ffff317224 */ /* 0x000fe600078e00c5 */
[----:B------:R-:W3:Y:S01]  /*1c2d0*/  MUFU.EX2 R2, R2 ;  /* 0x0000000200027308 */ /* 0x000ee20000000800 */
[----:B-1----:R-:W-:Y:S02]  /*1c2e0*/  FSEL R0, R68, RZ, P0 ;  /* 0x000000ff44007208 */ /* 0x002fe40000000000 */
[----:B------:R-:W-:Y:S03]  /*1c2f0*/  LEA R16, P0, R16, R144, 0x1 ;  /* 0x0000009010107211 */ /* 0x000fe600078008ff */
[----:B------:R-:W-:Y:S01]  /*1c300*/  FADD.FTZ R6, -R0, R74 ;  /* 0x0000004a00067221 */ /* 0x000fe20000010100 */
[----:B------:R-:W-:Y:S01]  /*1c310*/  FMUL.FTZ R0, R3, UR4 ;  /* 0x0000000403007c20 */ /* 0x000fe20008410000 */
[--C-:B------:R-:W-:Y:S02]  /*1c320*/  FFMA.FTZ R3, R41, UR4, -R8.reuse ;  /* 0x0000000429037c23 */ /* 0x100fe40008010808 */
[----:B------:R-:W-:Y:S01]  /*1c330*/  MUFU.EX2 R7, R4 ;  /* 0x0000000400077308 */ /* 0x000fe20000000800 */
[----:B------:R-:W-:Y:S01]  /*1c340*/  FFMA.FTZ R74, R53, UR4, -R8 ;  /* 0x00000004354a7c23 */ /* 0x000fe20008010808 */
[----:B------:R-:W-:Y:S08]  /*1c350*/  IMAD.MOV.U32 R53, RZ, RZ, R59 ;  /* 0x000000ffff357224 */ /* 0x000ff000078e003b */
[----:B------:R-:W1:Y:S01]  /*1c360*/  MUFU.EX2 R0, R0 ;  /* 0x0000000000007308 */ /* 0x000e620000000800 */
[C---:B---3--:R-:W-:Y:S01]  /*1c370*/  FMUL.FTZ R27, R2.reuse, R99 ;  /* 0x00000063021b7220 */ /* 0x048fe20000410000 */
[C---:B------:R-:W-:Y:S01]  /*1c380*/  FMUL.FTZ R46, R2.reuse, R86 ;  /* 0x00000056022e7220 */ /* 0x040fe20000410000 */
[C---:B------:R-:W-:Y:S01]  /*1c390*/  FMUL.FTZ R11, R2.reuse, R111 ;  /* 0x0000006f020b7220 */ /* 0x040fe20000410000 */
[C---:B------:R-:W-:Y:S01]  /*1c3a0*/  FMUL.FTZ R14, R2.reuse, R106 ;  /* 0x0000006a020e7220 */ /* 0x040fe20000410000 */
[C---:B------:R-:W-:Y:S01]  /*1c3b0*/  FMUL.FTZ R15, R2.reuse, R107 ;  /* 0x0000006b020f7220 */ /* 0x040fe20000410000 */
[C---:B------:R-:W-:Y:S01]  /*1c3c0*/  FMUL.FTZ R26, R2.reuse, R98 ;  /* 0x00000062021a7220 */ /* 0x040fe20000410000 */
[C---:B------:R-:W-:Y:S03]  /*1c3d0*/  FMUL.FTZ R30, R2.reuse, R94 ;  /* 0x0000005e021e7220 */ /* 0x040fe60000410000 */
[----:B------:R-:W3:Y:S01]  /*1c3e0*/  MUFU.EX2 R73, R3 ;  /* 0x0000000300497308 */ /* 0x000ee20000000800 */
[C---:B------:R-:W-:Y:S01]  /*1c3f0*/  FMUL.FTZ R31, R2.reuse, R95 ;  /* 0x0000005f021f7220 */ /* 0x040fe20000410000 */
[C---:B------:R-:W-:Y:S01]  /*1c400*/  FMUL.FTZ R42, R2.reuse, R90 ;  /* 0x0000005a022a7220 */ /* 0x040fe20000410000 */
[----:B------:R-:W-:Y:S01]  /*1c410*/  F2FP.BF16.F32.PACK_AB R90, R193, R161 ;  /* 0x000000a1c15a723e */ /* 0x000fe200000010ff */
[----:B------:R-:W-:Y:S01]  /*1c420*/  FMUL.FTZ R43, R2, R91 ;  /* 0x0000005b022b7220 */ /* 0x000fe20000410000 */
[----:B------:R-:W-:Y:S01]  /*1c430*/  F2FP.BF16.F32.PACK_AB R91, R158, R66 ;  /* 0x000000429e5b723e */ /* 0x000fe200000010ff */
[C---:B------:R-:W-:Y:S01]  /*1c440*/  FMUL.FTZ R47, R2.reuse, R87 ;  /* 0x00000057022f7220 */ /* 0x040fe20000410000 */
[C---:B------:R-:W-:Y:S01]  /*1c450*/  FMUL.FTZ R58, R2.reuse, R82 ;  /* 0x00000052023a7220 */ /* 0x040fe20000410000 */
[----:B------:R-:W-:Y:S01]  /*1c460*/  FMUL.FTZ R59, R2, R83 ;  /* 0x00000053023b7220 */ /* 0x000fe20000410000 */
[C---:B-1----:R-:W-:Y:S01]  /*1c470*/  FFMA.FTZ R75, R0.reuse, R75, R65 ;  /* 0x0000004b004b7223 */ /* 0x042fe20000010041 */
[C---:B------:R-:W-:Y:S01]  /*1c480*/  FMUL.FTZ R8, R0.reuse, R108 ;  /* 0x0000006c00087220 */ /* 0x040fe20000410000 */
[C---:B------:R-:W-:Y:S01]  /*1c490*/  FMUL.FTZ R9, R0.reuse, R109 ;  /* 0x0000006d00097220 */ /* 0x040fe20000410000 */
[C---:B------:R-:W-:Y:S01]  /*1c4a0*/  FMUL.FTZ R12, R0.reuse, R104 ;  /* 0x00000068000c7220 */ /* 0x040fe20000410000 */
[C---:B------:R-:W-:Y:S01]  /*1c4b0*/  FMUL.FTZ R13, R0.reuse, R105 ;  /* 0x00000069000d7220 */ /* 0x040fe20000410000 */
[C---:B------:R-:W-:Y:S01]  /*1c4c0*/  FMUL.FTZ R24, R0.reuse, R96 ;  /* 0x0000006000187220 */ /* 0x040fe20000410000 */
[C---:B------:R-:W-:Y:S01]  /*1c4d0*/  FMUL.FTZ R25, R0.reuse, R97 ;  /* 0x0000006100197220 */ /* 0x040fe20000410000 */
[C---:B------:R-:W-:Y:S01]  /*1c4e0*/  FMUL.FTZ R28, R0.reuse, R92 ;  /* 0x0000005c001c7220 */ /* 0x040fe20000410000 */
[----:B---3--:R-:W-:Y:S01]  /*1c4f0*/  F2FP.BF16.F32.PACK_AB R4, R73, R20 ;  /* 0x000000144904723e */ /* 0x008fe200000010ff */
[C---:B------:R-:W-:Y:S01]  /*1c500*/  FMUL.FTZ R29, R0.reuse, R93 ;  /* 0x0000005d001d7220 */ /* 0x040fe20000410000 */
[----:B------:R-:W-:Y:S01]  /*1c510*/  F2FP.BF16.F32.PACK_AB R93, R157, R65 ;  /* 0x000000419d5d723e */ /* 0x000fe200000010ff */
[----:B------:R-:W-:Y:S01]  /*1c520*/  FMUL.FTZ R40, R0, R88 ;  /* 0x0000005800287220 */ /* 0x000fe20000410000 */
[----:B------:R-:W-:Y:S01]  /*1c530*/  PRMT R3, R4, 0x7632, R3 ;  /* 0x0000763204037816 */ /* 0x000fe20000000003 */
[C---:B------:R-:W-:Y:S01]  /*1c540*/  FMUL.FTZ R41, R0.reuse, R89 ;  /* 0x0000005900297220 */ /* 0x040fe20000410000 */
[C---:B------:R-:W-:Y:S01]  /*1c550*/  PRMT R92, R93.reuse, 0x7632, R92 ;  /* 0x000076325d5c7816 */ /* 0x040fe2000000005c */
[----:B------:R-:W-:Y:S01]  /*1c560*/  FMUL.FTZ R44, R0, R84 ;  /* 0x00000054002c7220 */ /* 0x000fe20000410000 */
[----:B------:R-:W-:Y:S01]  /*1c570*/  PRMT R99, R4, 0x5410, R3 ;  /* 0x0000541004637816 */ /* 0x000fe20000000003 */
[C---:B------:R-:W-:Y:S01]  /*1c580*/  FMUL.FTZ R45, R0.reuse, R85 ;  /* 0x00000055002d7220 */ /* 0x040fe20000410000 */
[----:B------:R-:W-:Y:S01]  /*1c590*/  PRMT R104, R93, 0x5410, R92 ;  /* 0x000054105d687816 */ /* 0x000fe2000000005c */
[----:B------:R-:W-:Y:S01]  /*1c5a0*/  FMUL.FTZ R56, R0, R80 ;  /* 0x0000005000387220 */ /* 0x000fe20000410000 */
[----:B------:R-:W-:Y:S01]  /*1c5b0*/  PRMT R89, R90, 0x7632, R89 ;  /* 0x000076325a597816 */ /* 0x000fe20000000059 */
[C---:B------:R-:W-:Y:S01]  /*1c5c0*/  FMUL.FTZ R57, R0.reuse, R81 ;  /* 0x0000005100397220 */ /* 0x040fe20000410000 */
[C---:B------:R-:W-:Y:S01]  /*1c5d0*/  PRMT R81, R91.reuse, 0x7632, R81 ;  /* 0x000076325b517816 */ /* 0x040fe20000000051 */
[----:B------:R-:W-:Y:S01]  /*1c5e0*/  FMUL.FTZ R60, R0, R76 ;  /* 0x0000004c003c7220 */ /* 0x000fe20000410000 */
[----:B------:R-:W-:Y:S01]  /*1c5f0*/  PRMT R97, R90, 0x5410, R89 ;  /* 0x000054105a617816 */ /* 0x000fe20000000059 */
[----:B------:R-:W-:Y:S01]  /*1c600*/  FMUL.FTZ R61, R0, R77 ;  /* 0x0000004d003d7220 */ /* 0x000fe20000410000 */
[----:B------:R-:W-:Y:S01]  /*1c610*/  PRMT R105, R91, 0x5410, R81 ;  /* 0x000054105b697816 */ /* 0x000fe20000000051 */
[----:B------:R-:W-:Y:S02]  /*1c620*/  IMAD.U32 R0, RZ, RZ, UR22 ;  /* 0x00000016ff007e24 */ /* 0x000fe4000f8e00ff */
[----:B------:R-:W-:Y:S02]  /*1c630*/  @!P6 HFMA2.BF16_V2 R251, -RZ.H0_H0, RZ.H0_H0, -R3.H0_H0 ;  /* 0x200000fffffbe231 */ /* 0x000fe40000340903 */
[C---:B------:R-:W-:Y:S01]  /*1c640*/  FMUL.FTZ R62, R2.reuse, R78 ;  /* 0x0000004e023e7220 */ /* 0x040fe20000410000 */
[----:B------:R-:W-:Y:S01]  /*1c650*/  FMUL.FTZ R63, R2, R79 ;  /* 0x0000004f023f7220 */ /* 0x000fe20000410000 */
[----:B------:R-:W-:Y:S01]  /*1c660*/  IMAD.MOV.U32 R106, RZ, RZ, R52 ;  /* 0x000000ffff6a7224 */ /* 0x000fe200078e0034 */
[----:B------:R-:W-:Y:S01]  /*1c670*/  LEA.HI.X.SX32 R17, R0, R145, 0x1, P0 ;  /* 0x0000009100117211 */ /* 0x000fe200000f0eff */
[----:B------:R-:W-:Y:S01]  /*1c680*/  IMAD.MOV.U32 R107, RZ, RZ, R53 ;  /* 0x000000ffff6b7224 */ /* 0x000fe200078e0035 */
[----:B------:R-:W-:Y:S01]  /*1c690*/  ISETP.LE.U32.AND P0, PT, R224, UR12, PT ;  /* 0x0000000ce0007c0c */ /* 0x000fe2000bf03070 */
[----:B------:R-:W1:Y:S01]  /*1c6a0*/  MUFU.EX2 R72, R72 ;  /* 0x0000004800487308 */ /* 0x000e620000000800 */
[----:B------:R-:W-:Y:S01]  /*1c6b0*/  PRMT R0, R18, 0x7632, R0 ;  /* 0x0000763212007816 */ /* 0x000fe20000000000 */
[----:B------:R-:W-:Y:S01]  /*1c6c0*/  IMAD.WIDE R196, R34, 0x70, R16 ;  /* 0x0000007022c47825 */ /* 0x000fe200078e0210 */
[----:B------:R-:W-:Y:S02]  /*1c6d0*/  @!P6 PRMT R3, R251, 0x5410, RZ ;  /* 0x00005410fb03e816 */ /* 0x000fe400000000ff */
[----:B------:R-:W-:Y:S01]  /*1c6e0*/  LOP3.LUT R220, R0, 0xff, RZ, 0xc0, !PT ;  /* 0x000000ff00dc7812 */ /* 0x000fe200078ec0ff */
[----:B------:R-:W-:Y:S01]  /*1c6f0*/  IMAD.MOV.U32 R84, RZ, RZ, R48 ;  /* 0x000000ffff547224 */ /* 0x000fe200078e0030 */
[----:B------:R-:W-:Y:S01]  /*1c700*/  ISETP.LE.U32.AND P6, PT, R221, UR12, PT ;  /* 0x0000000cdd007c0c */ /* 0x000fe2000bfc3070 */
[----:B------:R-:W-:Y:S01]  /*1c710*/  STG.E.U16 desc[UR28][R144.64+0x2], R3 ;  /* 0x0000020390007986 */ /* 0x000fe2000c10151c */
[----:B------:R-:W-:Y:S01]  /*1c720*/  IMAD.MOV.U32 R34, RZ, RZ, R146 ;  /* 0x000000ffff227224 */ /* 0x000fe200078e0092 */
[----:B------:R-:W-:Y:S01]  /*1c730*/  MUFU.EX2 R155, R38 ;  /* 0x00000026009b7308 */ /* 0x000fe20000000800 */
[----:B------:R-:W-:Y:S02]  /*1c740*/  IMAD.U32 R146, RZ, RZ, UR22 ;  /* 0x00000016ff927e24 */ /* 0x000fe4000f8e00ff */
[----:B------:R-:W-:Y:S02]  /*1c750*/  @!P0 HFMA2.BF16_V2 R250, -RZ.H0_H0, RZ.H0_H0, -R4.H0_H0 ;  /* 0x200000fffffa8231 */ /* 0x000fe40000340904 */
[----:B------:R-:W-:Y:S02]  /*1c760*/  IMAD.MOV.U32 R85, RZ, RZ, R49 ;  /* 0x000000ffff557224 */ /* 0x000fe400078e0031 */
[----:B------:R-:W-:Y:S01]  /*1c770*/  FADD.FTZ R75, R157, R75 ;  /* 0x0000004b9d4b7221 */ /* 0x000fe20000010000 */
[----:B------:R-:W-:Y:S01]  /*1c780*/  IMAD.MOV.U32 R96, RZ, RZ, R223 ;  /* 0x000000ffff607224 */ /* 0x000fe200078e00df */
[----:B------:R-:W-:Y:S01]  /*1c790*/  PRMT R223, R140, 0x7772, RZ ;  /* 0x000077728cdf7816 */ /* 0x000fe200000000ff */
[----:B------:R-:W-:Y:S01]  /*1c7a0*/  IMAD.MOV.U32 R95, RZ, RZ, R85 ;  /* 0x000000ffff5f7224 */ /* 0x000fe200078e0055 */
[----:B------:R-:W-:Y:S01]  /*1c7b0*/  @!P0 PRMT R4, R250, 0x5410, RZ ;  /* 0x00005410fa048816 */ /* 0x000fe200000000ff */
[----:B------:R-:W-:Y:S01]  /*1c7c0*/  IMAD.MOV.U32 R108, RZ, RZ, R34 ;  /* 0x000000ffff6c7224 */ /* 0x000fe200078e0022 */
[----:B------:R-:W-:Y:S01]  /*1c7d0*/  ISETP.LE.U32.AND P0, PT, R220, UR12, PT ;  /* 0x0000000cdc007c0c */ /* 0x000fe2000bf03070 */
[----:B------:R-:W-:Y:S01]  /*1c7e0*/  IMAD.MOV.U32 R34, RZ, RZ, R36 ;  /* 0x000000ffff227224 */ /* 0x000fe200078e0024 */
[----:B------:R-:W-:Y:S01]  /*1c7f0*/  MUFU.EX2 R78, R74 ;  /* 0x0000004a004e7308 */ /* 0x000fe20000000800 */
[----:B------:R-:W-:Y:S01]  /*1c800*/  STG.E.U16 desc[UR28][R144.64], R4 ;  /* 0x0000000490007986 */ /* 0x000fe2000c10151c */
[----:B------:R-:W-:Y:S01]  /*1c810*/  IMAD.MOV.U32 R88, RZ, RZ, R222 ;  /* 0x000000ffff587224 */ /* 0x000fe200078e00de */
[----:B------:R-:W-:Y:S01]  /*1c820*/  PRMT R222, R140, 0x7773, RZ ;  /* 0x000077738cde7816 */ /* 0x000fe200000000ff */
[----:B------:R-:W-:Y:S02]  /*1c830*/  IMAD.MOV.U32 R94, RZ, RZ, R84 ;  /* 0x000000ffff5e7224 */ /* 0x000fe400078e0054 */
[----:B------:R-:W-:Y:S01]  /*1c840*/  FADD.FTZ R75, R161, R75 ;  /* 0x0000004ba14b7221 */ /* 0x000fe20000010000 */
[----:B------:R-:W-:Y:S03]  /*1c850*/  IMAD.MOV.U32 R84, RZ, RZ, R34 ;  /* 0x000000ffff547224 */ /* 0x000fe600078e0022 */
[----:B------:R3:W-:Y:S01]  /*1c860*/  MUFU.EX2 R76, R195 ;  /* 0x000000c3004c7308 */ /* 0x0007e20000000800 */
[----:B------:R-:W-:Y:S09]  /*1c870*/  IMAD.MOV.U32 R94, RZ, RZ, R84 ;  /* 0x000000ffff5e7224 */ /* 0x000ff200078e0054 */
[----:B------:R-:W-:Y:S10]  /*1c880*/  MUFU.EX2 R74, R200 ;  /* 0x000000c8004a7308 */ /* 0x000ff40000000800 */
[----:B------:R-:W-:Y:S01]  /*1c890*/  MUFU.EX2 R151, R151 ;  /* 0x0000009700977308 */ /* 0x000fe20000000800 */
[----:B---3--:R-:W-:Y:S09]  /*1c8a0*/  LOP3.LUT R195, R141, 0xff, RZ, 0xc0, !PT ;  /* 0x000000ff8dc37812 */ /* 0x008ff200078ec0ff */
[----:B------:R-:W-:Y:S01]  /*1c8b0*/  MUFU.EX2 R148, R148 ;  /* 0x0000009400947308 */ /* 0x000fe20000000800 */
[C---:B----4-:R-:W-:Y:S01]  /*1c8c0*/  FFMA.FTZ R21, R2.reuse, R10, R66 ;  /* 0x0000000a02157223 */ /* 0x050fe20000010042 */
[----:B------:R-:W-:Y:S01]  /*1c8d0*/  FMUL.FTZ R10, R2, R110 ;  /* 0x0000006e020a7220 */ /* 0x000fe20000410000 */
[----:B-1----:R-:W-:Y:S04]  /*1c8e0*/  F2FP.BF16.F32.PACK_AB R2, R72, R7 ;  /* 0x000000074802723e */ /* 0x002fe800000010ff */
[C---:B------:R-:W-:Y:S04]  /*1c8f0*/  PRMT R0, R2.reuse, 0x7632, R0 ;  /* 0x0000763202007816 */ /* 0x040fe80000000000 */
[----:B------:R-:W-:Y:S01]  /*1c900*/  PRMT R98, R2, 0x5410, R0 ;  /* 0x0000541002627816 */ /* 0x000fe20000000000 */
[----:B------:R-:W-:Y:S05]  /*1c910*/  @!P6 HFMA2.BF16_V2 R252, -RZ.H0_H0, RZ.H0_H0, -R0.H0_H0 ;  /* 0x200000fffffce231 */ /* 0x000fea0000340900 */
[----:B------:R-:W-:Y:S02]  /*1c920*/  @!P6 PRMT R0, R252, 0x5410, RZ ;  /* 0x00005410fc00e816 */ /* 0x000fe400000000ff */
[----:B------:R-:W-:Y:S03]  /*1c930*/  LEA R146, P6, R146, R196, 0x1 ;  /* 0x000000c492927211 */ /* 0x000fe600078c08ff */
[----:B------:R1:W-:Y:S01]  /*1c940*/  STG.E.U16 desc[UR28][R16.64+0x2], R0 ;  /* 0x0000020010007986 */ /* 0x0003e2000c10151c */
[----:B--2---:R-:W-:Y:S01]  /*1c950*/  @!P4 HFMA2.BF16_V2 R32, -RZ.H0_H0, RZ.H0_H0, -R92.H0_H0 ;  /* 0x200000ffff20c231 */ /* 0x004fe2000034095c */
[----:B-1----:R-:W-:Y:S04]  /*1c960*/  PRMT R0, R19, 0x7632, R0 ;  /* 0x0000763213007816 */ /* 0x002fe80000000000 */
[----:B------:R-:W-:Y:S02]  /*1c970*/  PRMT R22, R32, 0x7610, R22 ;  /* 0x0000761020167816 */ /* 0x000fe40000000016 */
[----:B------:R-:W-:Y:S01]  /*1c980*/  LOP3.LUT R215, R0, 0xff, RZ, 0xc0, !PT ;  /* 0x000000ff00d77812 */ /* 0x000fe200078ec0ff */
[----:B------:R-:W-:Y:S01]  /*1c990*/  FMUL.FTZ R0, R5, UR4 ;  /* 0x0000000405007c20 */ /* 0x000fe20008410000 */
[----:B------:R-:W-:Y:S05]  /*1c9a0*/  @!P4 PRMT R92, R22, 0x5410, RZ ;  /* 0x00005410165cc816 */ /* 0x000fea00000000ff */
[----:B------:R-:W1:Y:S01]  /*1c9b0*/  MUFU.EX2 R0, R0 ;  /* 0x0000000000007308 */ /* 0x000e620000000800 */
[----:B-----5:R-:W-:Y:S05]  /*1c9c0*/  @!P0 HFMA2.BF16_V2 R35, -RZ.H0_H0, RZ.H0_H0, -R2.H0_H0 ;  /* 0x200000ffff238231 */ /* 0x020fea0000340902 */
[----:B------:R-:W-:Y:S01]  /*1c9d0*/  PRMT R18, R35, 0x7610, R18 ;  /* 0x0000761023127816 */ /* 0x000fe20000000012 */
[----:B------:R2:W-:Y:S03]  /*1c9e0*/  @!P0 STL.S16 [R1], R35 ;  /* 0x0000002301008387 */ /* 0x0005e60000100600 */
[----:B------:R-:W-:Y:S01]  /*1c9f0*/  @!P0 PRMT R2, R18, 0x5410, RZ ;  /* 0x0000541012028816 */ /* 0x000fe200000000ff */
[----:B------:R3:W4:Y:S01]  /*1ca00*/  LDL.S16 R23, [R1+0x8] ;  /* 0x0000080001177983 */ /* 0x0007220000100600 */
[----:B------:R-:W-:Y:S01]  /*1ca10*/  ISETP.LE.U32.AND P0, PT, R217, UR12, PT ;  /* 0x0000000cd9007c0c */ /* 0x000fe2000bf03070 */
[C---:B-1----:R-:W-:Y:S01]  /*1ca20*/  FMUL.FTZ R36, R0.reuse, R120 ;  /* 0x0000007800247220 */ /* 0x042fe20000410000 */
[C---:B------:R-:W-:Y:S01]  /*1ca30*/  FMUL.FTZ R48, R0.reuse, R116 ;  /* 0x0000007400307220 */ /* 0x040fe20000410000 */
[----:B------:R1:W-:Y:S01]  /*1ca40*/  STG.E.U16 desc[UR28][R16.64], R2 ;  /* 0x0000000210007986 */ /* 0x0003e2000c10151c */
[C---:B------:R-:W-:Y:S01]  /*1ca50*/  FMUL.FTZ R49, R0.reuse, R117 ;  /* 0x0000007500317220 */ /* 0x040fe20000410000 */
[C---:B------:R-:W-:Y:S01]  /*1ca60*/  FMUL.FTZ R52, R0.reuse, R112 ;  /* 0x0000007000347220 */ /* 0x040fe20000410000 */
[C---:B------:R-:W-:Y:S01]  /*1ca70*/  FMUL.FTZ R53, R0.reuse, R113 ;  /* 0x0000007100357220 */ /* 0x040fe20000410000 */
[----:B------:R-:W5:Y:S01]  /*1ca80*/  LDL.LU R18, [R1+0x104] ;  /* 0x0001040001127983 */ /* 0x000f620000300800 */
[C---:B------:R-:W-:Y:S01]  /*1ca90*/  FMUL.FTZ R64, R0.reuse, R100 ;  /* 0x0000006400407220 */ /* 0x040fe20000410000 */
[C---:B------:R-:W-:Y:S01]  /*1caa0*/  FMUL.FTZ R65, R0.reuse, R101 ;  /* 0x0000006500417220 */ /* 0x040fe20000410000 */
[----:B------:R-:W-:Y:S01]  /*1cab0*/  MUFU.EX2 R120, R50 ;  /* 0x0000003200787308 */ /* 0x000fe20000000800 */
[----:B------:R-:W-:Y:S01]  /*1cac0*/  IMAD.MOV.U32 R116, RZ, RZ, R108 ;  /* 0x000000ffff747224 */ /* 0x000fe200078e006c */
[----:B------:R-:W-:Y:S01]  /*1cad0*/  STG.E.U16 desc[UR28][R196.64+0x2], R92 ;  /* 0x0000025cc4007986 */ /* 0x000fe2000c10151c */
[----:B------:R-:W-:Y:S02]  /*1cae0*/  @!P0 HFMA2.BF16_V2 R33, -RZ.H0_H0, RZ.H0_H0, -R93.H0_H0 ;  /* 0x200000ffff218231 */ /* 0x000fe4000034095d */
[----:B------:R-:W-:Y:S03]  /*1caf0*/  IMAD.MOV.U32 R113, RZ, RZ, R140 ;  /* 0x000000ffff717224 */ /* 0x000fe600078e008c */
[----:B------:R-:W-:Y:S01]  /*1cb00*/  PRMT R3, R33, 0x7610, R3 ;  /* 0x0000761021037816 */ /* 0x000fe20000000003 */
[----:B--2---:R-:W-:Y:S03]  /*1cb10*/  IMAD.MOV.U32 R35, RZ, RZ, R147 ;  /* 0x000000ffff237224 */ /* 0x004fe600078e0093 */
[----:B------:R-:W-:Y:S02]  /*1cb20*/  @!P0 PRMT R93, R3, 0x5410, RZ ;  /* 0x00005410035d8816 */ /* 0x000fe400000000ff */
[----:B------:R-:W-:Y:S01]  /*1cb30*/  LOP3.LUT R3, R141, 0xffff, RZ, 0xc0, !PT ;  /* 0x0000ffff8d037812 */ /* 0x000fe200078ec0ff */
[----:B------:R-:W-:Y:S02]  /*1cb40*/  IMAD.MOV.U32 R109, RZ, RZ, R35 ;  /* 0x000000ffff6d7224 */ /* 0x000fe400078e0023 */
[----:B------:R2:W-:Y:S01]  /*1cb50*/  STG.E.U16 desc[UR28][R196.64], R93 ;  /* 0x0000005dc4007986 */ /* 0x0005e2000c10151c */
[----:B------:R-:W-:Y:S01]  /*1cb60*/  SHF.R.U32.HI R231, RZ, 0x8, R3 ;  /* 0x00000008ffe77819 */ /* 0x000fe20000011603 */
[----:B------:R-:W-:Y:S02]  /*1cb70*/  IMAD.MOV.U32 R35, RZ, RZ, R37 ;  /* 0x000000ffff237224 */ /* 0x000fe400078e0025 */
[----:B------:R-:W-:Y:S01]  /*1cb80*/  FMUL.FTZ R37, R0, R121 ;  /* 0x0000007900257220 */ /* 0x000fe20000410000 */
[----:B-1----:R3:W3:Y:S01]  /*1cb90*/  LDL.S16 R17, [R1+0x10] ;  /* 0x0000100001117983 */ /* 0x0026e20000100600 */
[----:B------:R-:W-:Y:S01]  /*1cba0*/  LOP3.LUT R3, R231, 0xffff, RZ, 0xc0, !PT ;  /* 0x0000ffffe7037812 */ /* 0x000fe200078ec0ff */
[----:B------:R-:W-:Y:S02]  /*1cbb0*/  IMAD.U32 R2, RZ, RZ, UR22 ;  /* 0x00000016ff027e24 */ /* 0x000fe4000f8e00ff */
[----:B------:R-:W3:Y:S01]  /*1cbc0*/  LDL.LU R16, [R1+0xf4] ;  /* 0x0000f40001107983 */ /* 0x000ee20000300800 */
[----:B------:R-:W-:Y:S02]  /*1cbd0*/  IMAD.MOV.U32 R85, RZ, RZ, R35 ;  /* 0x000000ffff557224 */ /* 0x000fe400078e0023 */
[----:B------:R-:W-:Y:S01]  /*1cbe0*/  LEA.HI.X.SX32 R147, R2, R197, 0x1, P6 ;  /* 0x000000c502937211 */ /* 0x000fe200030f0eff */
[----:B------:R1:W-:Y:S01]  /*1cbf0*/  @!P0 STL.S16 [R1+0xc], R33 ;  /* 0x00000c2101008387 */ /* 0x0003e20000100600 */
[----:B------:R-:W-:Y:S01]  /*1cc00*/  ISETP.LE.U32.AND P6, PT, R215, UR12, PT ;  /* 0x0000000cd7007c0c */ /* 0x000fe2000bfc3070 */
[----:B------:R-:W-:Y:S01]  /*1cc10*/  FMUL.FTZ R2, R6, UR4 ;  /* 0x0000000406027c20 */ /* 0x000fe20008410000 */
[----:B------:R-:W-:Y:S01]  /*1cc20*/  ISETP.LE.U32.AND P0, PT, R214, UR12, PT ;  /* 0x0000000cd6007c0c */ /* 0x000fe2000bf03070 */
[----:B------:R1:W-:Y:S01]  /*1cc30*/  @!P4 STL.S16 [R1+0x4], R32 ;  /* 0x000004200100c387 */ /* 0x0003e20000100600 */
[----:B------:R-:W-:Y:S01]  /*1cc40*/  ISETP.LE.U32.AND P4, PT, R212, UR12, PT ;  /* 0x0000000cd4007c0c */ /* 0x000fe2000bf83070 */
[----:B------:R-:W-:Y:S02]  /*1cc50*/  IMAD.MOV.U32 R117, RZ, RZ, R109 ;  /* 0x000000ffff757224 */ /* 0x000fe400078e006d */
[----:B------:R3:W3:Y:S01]  /*1cc60*/  LDL.S16 R4, [R1+0x14] ;  /* 0x0000140001047983 */ /* 0x0006e20000100600 */
[----:B------:R-:W1:Y:S01]  /*1cc70*/  MUFU.EX2 R2, R2 ;  /* 0x0000000200027308 */ /* 0x000e620000000800 */
[----:B--2---:R-:W-:Y:S01]  /*1cc80*/  PRMT R93, R143, 0x7632, R93 ;  /* 0x000076328f5d7816 */ /* 0x004fe2000000005d */
[----:B-1----:R-:W-:Y:S01]  /*1cc90*/  FMUL.FTZ R33, R0, R125 ;  /* 0x0000007d00217220 */ /* 0x002fe20000410000 */
[C---:B------:R-:W-:Y:S01]  /*1cca0*/  FMUL.FTZ R67, R2.reuse, R103 ;  /* 0x0000006702437220 */ /* 0x040fe20000410000 */
[C---:B------:R-:W-:Y:S01]  /*1ccb0*/  FMUL.FTZ R34, R2.reuse, R126 ;  /* 0x0000007e02227220 */ /* 0x040fe20000410000 */
[----:B------:R-:W-:Y:S01]  /*1ccc0*/  FMUL.FTZ R35, R2, R127 ;  /* 0x0000007f02237220 */ /* 0x000fe20000410000 */
[----:B------:R-:W-:Y:S01]  /*1ccd0*/  FMUL.FTZ R32, R0, R124 ;  /* 0x0000007c00207220 */ /* 0x000fe20000410000 */
[C---:B------:R-:W-:Y:S01]  /*1cce0*/  FMUL.FTZ R22, R2.reuse, R130 ;  /* 0x0000008202167220 */ /* 0x040fe20000410000 */
[C---:B------:R-:W-:Y:S01]  /*1ccf0*/  FMUL.FTZ R38, R2.reuse, R122 ;  /* 0x0000007a02267220 */ /* 0x040fe20000410000 */
[C---:B------:R-:W-:Y:S01]  /*1cd00*/  FMUL.FTZ R39, R2.reuse, R123 ;  /* 0x0000007b02277220 */ /* 0x040fe20000410000 */
[C---:B------:R-:W-:Y:S01]  /*1cd10*/  FMUL.FTZ R50, R2.reuse, R118 ;  /* 0x0000007602327220 */ /* 0x040fe20000410000 */
[C---:B------:R-:W-:Y:S01]  /*1cd20*/  FMUL.FTZ R51, R2.reuse, R119 ;  /* 0x0000007702337220 */ /* 0x040fe20000410000 */
[----:B------:R-:W-:Y:S01]  /*1cd30*/  FMUL.FTZ R66, R2, R102 ;  /* 0x0000006602427220 */ /* 0x000fe20000410000 */
[----:B------:R-:W-:Y:S01]  /*1cd40*/  MUFU.EX2 R118, R204 ;  /* 0x000000cc00767308 */ /* 0x000fe20000000800 */
[----:B----4-:R-:W-:Y:S05]  /*1cd50*/  @!P6 HFMA2.BF16_V2 R23, -RZ.H0_H0, RZ.H0_H0, -R91.H0_H0 ;  /* 0x200000ffff17e231 */ /* 0x010fea000034095b */
[----:B------:R-:W-:Y:S01]  /*1cd60*/  PRMT R19, R23, 0x7610, R19 ;  /* 0x0000761017137816 */ /* 0x000fe20000000013 */
[----:B------:R1:W-:Y:S01]  /*1cd70*/  @!P6 STL.S16 [R1+0x8], R23 ;  /* 0x000008170100e387 */ /* 0x0003e20000100600 */
[C---:B-----5:R-:W-:Y:S02]  /*1cd80*/  FFMA.FTZ R77, R0.reuse, R18, R20 ;  /* 0x00000012004d7223 */ /* 0x060fe40000010014 */
[----:B------:R-:W-:Y:S01]  /*1cd90*/  @!P6 PRMT R91, R19, 0x5410, RZ ;  /* 0x00005410135be816 */ /* 0x000fe200000000ff */
[----:B------:R-:W-:Y:S01]  /*1cda0*/  FMUL.FTZ R20, R0, R128 ;  /* 0x0000008000147220 */ /* 0x000fe20000410000 */
[----:B------:R-:W-:Y:S01]  /*1cdb0*/  ISETP.LE.U32.AND P6, PT, R3, UR12, PT ;  /* 0x0000000c03007c0c */ /* 0x000fe2000bfc3070 */
[----:B------:R-:W-:Y:S01]  /*1cdc0*/  FMUL.FTZ R18, R2, R134 ;  /* 0x0000008602127220 */ /* 0x000fe20000410000 */
[----:B------:R-:W-:Y:S01]  /*1cdd0*/  PRMT R3, R152, 0x7770, RZ ;  /* 0x0000777098037816 */ /* 0x000fe200000000ff */
[----:B------:R-:W-:Y:S01]  /*1cde0*/  FADD.FTZ R77, R73, R77 ;  /* 0x0000004d494d7221 */ /* 0x000fe20000010000 */
[----:B------:R-:W-:Y:S01]  /*1cdf0*/  F2FP.BF16.F32.PACK_AB R73, R160, R163 ;  /* 0x000000a3a049723e */ /* 0x000fe200000010ff */
[C---:B------:R-:W-:Y:S01]  /*1ce00*/  FMUL.FTZ R19, R2.reuse, R135 ;  /* 0x0000008702137220 */ /* 0x040fe20000410000 */
[----:B------:R-:W-:Y:S01]  /*1ce10*/  LOP3.LUT R135, R143, 0xff, RZ, 0xc0, !PT ;  /* 0x000000ff8f877812 */ /* 0x000fe200078ec0ff */
[----:B------:R-:W-:Y:S01]  /*1ce20*/  STG.E.U16 desc[UR28][R146.64], R91 ;  /* 0x0000005b92007986 */ /* 0x000fe2000c10151c */
[----:B------:R-:W-:Y:S01]  /*1ce30*/  SHF.R.U32.HI R143, RZ, 0x18, R143 ;  /* 0x00000018ff8f7819 */ /* 0x000fe2000001168f */
[C---:B-1----:R-:W-:Y:S01]  /*1ce40*/  FMUL.FTZ R23, R2.reuse, R131 ;  /* 0x0000008302177220 */ /* 0x042fe20000410000 */
[----:B---3--:R-:W-:Y:S02]  /*1ce50*/  @!P0 HFMA2.BF16_V2 R17, -RZ.H0_H0, RZ.H0_H0, -R81.H0_H0 ;  /* 0x200000ffff118231 */ /* 0x008fe40000340951 */
[----:B------:R-:W-:Y:S03]  /*1ce60*/  FFMA.FTZ R79, R2, R16, R7 ;  /* 0x00000010024f7223 */ /* 0x000fe60000010007 */
[----:B------:R-:W-:Y:S01]  /*1ce70*/  PRMT R5, R17, 0x7610, R5 ;  /* 0x0000761011057816 */ /* 0x000fe20000000005 */
[----:B------:R1:W-:Y:S01]  /*1ce80*/  @!P0 STL.S16 [R1+0x10], R17 ;  /* 0x0000101101008387 */ /* 0x0003e20000100600 */
[----:B------:R-:W-:Y:S01]  /*1ce90*/  FMUL.FTZ R16, R0, R132 ;  /* 0x0000008400107220 */ /* 0x000fe20000410000 */
[----:B------:R-:W-:Y:S01]  /*1cea0*/  FMUL.FTZ R7, R2, R139 ;  /* 0x0000008b02077220 */ /* 0x000fe20000410000 */
[----:B------:R-:W-:Y:S01]  /*1ceb0*/  @!P0 PRMT R81, R5, 0x5410, RZ ;  /* 0x0000541005518816 */ /* 0x000fe200000000ff */
[----:B------:R-:W-:Y:S01]  /*1cec0*/  FMUL.FTZ R5, R0, R137 ;  /* 0x0000008900057220 */ /* 0x000fe20000410000 */
[----:B------:R-:W-:Y:S01]  /*1ced0*/  ISETP.LE.U32.AND P0, PT, R3, UR12, PT ;  /* 0x0000000c03007c0c */ /* 0x000fe2000bf03070 */
[----:B------:R-:W-:Y:S01]  /*1cee0*/  FADD.FTZ R3, R158, R21 ;  /* 0x000000159e037221 */ /* 0x000fe20000010000 */
[----:B------:R-:W-:Y:S01]  /*1cef0*/  FMUL.FTZ R21, R0, R129 ;  /* 0x0000008100157220 */ /* 0x000fe20000410000 */
[----:B------:R-:W-:Y:S02]  /*1cf00*/  IMAD.MOV.U32 R137, RZ, RZ, R107 ;  /* 0x000000ffff897224 */ /* 0x000fe400078e006b */
[----:B------:R-:W-:Y:S01]  /*1cf10*/  FADD.FTZ R79, R72, R79 ;  /* 0x0000004f484f7221 */ /* 0x000fe20000010000 */
[----:B------:R-:W-:Y:S01]  /*1cf20*/  @!P4 HFMA2.BF16_V2 R4, -RZ.H0_H0, RZ.H0_H0, -R90.H0_H0 ;  /* 0x200000ffff04c231 */ /* 0x000fe2000034095a */
[----:B------:R-:W-:Y:S01]  /*1cf30*/  STG.E.U16 desc[UR28][R146.64+0x2], R81 ;  /* 0x0000025192007986 */ /* 0x000fe2000c10151c */
[----:B------:R-:W-:Y:S02]  /*1cf40*/  IMAD.MOV.U32 R107, RZ, RZ, R55 ;  /* 0x000000ffff6b7224 */ /* 0x000fe400078e0037 */
[----:B------:R-:W-:Y:S01]  /*1cf50*/  FMUL.FTZ R55, R2, R115 ;  /* 0x0000007302377220 */ /* 0x000fe20000410000 */
[----:B------:R-:W-:Y:S01]  /*1cf60*/  FADD.FTZ R72, R163, R3 ;  /* 0x00000003a3487221 */ /* 0x000fe20000010000 */
[----:B------:R-:W-:Y:S01]  /*1cf70*/  PRMT R6, R4, 0x7610, R6 ;  /* 0x0000761004067816 */ /* 0x000fe20000000006 */
[----:B------:R2:W-:Y:S01]  /*1cf80*/  @!P4 STL.S16 [R1+0x14], R4 ;  /* 0x000014040100c387 */ /* 0x0005e20000100600 */
[----:B------:R-:W-:Y:S02]  /*1cf90*/  IMAD.MOV.U32 R137, RZ, RZ, R107 ;  /* 0x000000ffff897224 */ /* 0x000fe400078e006b */
[----:B------:R-:W-:Y:S01]  /*1cfa0*/  @!P4 PRMT R90, R6, 0x5410, RZ ;  /* 0x00005410065ac816 */ /* 0x000fe200000000ff */
[----:B------:R-:W-:Y:S01]  /*1cfb0*/  FMUL.FTZ R6, R2, R138 ;  /* 0x0000008a02067220 */ /* 0x000fe20000410000 */
[----:B------:R-:W-:Y:S01]  /*1cfc0*/  ISETP.GT.U32.AND P4, PT, R240, UR12, PT ;  /* 0x0000000cf0007c0c */ /* 0x000fe2000bf84070 */
[----:B------:R-:W-:Y:S02]  /*1cfd0*/  IMAD.MOV.U32 R131, RZ, RZ, R137 ;  /* 0x000000ffff837224 */ /* 0x000fe400078e0089 */
[C---:B-1----:R-:W-:Y:S01]  /*1cfe0*/  FMUL.FTZ R17, R0.reuse, R133 ;  /* 0x0000008500117220 */ /* 0x042fe20000410000 */
[----:B--2---:R-:W-:Y:S01]  /*1cff0*/  FMUL.FTZ R4, R0, R136 ;  /* 0x0000008800047220 */ /* 0x004fe20000410000 */
[----:B------:R-:W-:Y:S01]  /*1d000*/  IMAD.MOV.U32 R136, RZ, RZ, R106 ;  /* 0x000000ffff887224 */ /* 0x000fe200078e006a */
[----:B------:R2:W3:Y:S01]  /*1d010*/  LDL.S16 R0, [R1+0x24] ;  /* 0x0000240001007983 */ /* 0x0004e20000100600 */
[----:B------:R-:W-:Y:S02]  /*1d020*/  IMAD.MOV.U32 R106, RZ, RZ, R54 ;  /* 0x000000ffff6a7224 */ /* 0x000fe400078e0036 */
[----:B------:R-:W-:Y:S04]  /*1d030*/  FMUL.FTZ R54, R2, R114 ;  /* 0x0000007202367220 */ /* 0x000fe80000410000 */
[----:B---3--:R-:W-:Y:S05]  /*1d040*/  @P4 HFMA2.BF16_V2 R0, -RZ.H0_H0, RZ.H0_H0, -R89.H0_H0 ;  /* 0x200000ffff004231 */ /* 0x008fea0000340959 */
[----:B------:R-:W-:Y:S01]  /*1d050*/  PRMT R80, R0, 0x7610, R80 ;  /* 0x0000761000507816 */ /* 0x000fe20000000050 */
[----:B------:R1:W-:Y:S03]  /*1d060*/  @P4 STL.S16 [R1+0x24], R0 ;  /* 0x0000240001004387 */ /* 0x0003e60000100600 */
[----:B------:R-:W-:Y:S01]  /*1d070*/  @P4 PRMT R89, R80, 0x5410, RZ ;  /* 0x0000541050594816 */ /* 0x000fe200000000ff */
[----:B------:R2:W3:Y:S01]  /*1d080*/  LDL.S16 R86, [R1+0x20] ;  /* 0x0000200001567983 */ /* 0x0004e20000100600 */
[----:B------:R-:W-:Y:S01]  /*1d090*/  ISETP.GT.U32.AND P4, PT, R238, UR12, PT ;  /* 0x0000000cee007c0c */ /* 0x000fe2000bf84070 */
[----:B------:R-:W-:Y:S02]  /*1d0a0*/  FADD.FTZ R80, R193, R75 ;  /* 0x0000004bc1507221 */ /* 0x000fe40000010000 */
[----:B------:R2:W4:Y:S01]  /*1d0b0*/  LDL.S16 R103, [R1+0x58] ;  /* 0x0000580001677983 */ /* 0x0005220000100600 */
[----:B-1----:R-:W-:Y:S05]  /*1d0c0*/  IMAD.U32 R0, RZ, RZ, UR24 ;  /* 0x00000018ff007e24 */ /* 0x002fea000f8e00ff */
[----:B------:R-:W-:Y:S01]  /*1d0d0*/  LOP3.LUT R0, R95, UR37, R0, 0x96, !PT ;  /* 0x000000255f007c12 */ /* 0x000fe2000f8e9600 */
[----:B------:R-:W-:Y:S02]  /*1d0e0*/  IMAD.MOV.U32 R95, RZ, RZ, R85 ;  /* 0x000000ffff5f7224 */ /* 0x000fe400078e0055 */
[--C-:B------:R-:W-:Y:S01]  /*1d0f0*/  FADD.FTZ R85, R160, R72.reuse ;  /* 0x00000048a0557221 */ /* 0x100fe20000010000 */
[----:B------:R-:W-:Y:S01]  /*1d100*/  PRMT R72, R73, 0x7632, R72 ;  /* 0x0000763249487816 */ /* 0x000fe20000000048 */
[----:B------:R-:W-:Y:S05]  /*1d110*/  IMAD.WIDE.U32 R82, R0, -0x326172a9, RZ ;  /* 0xcd9e8d5700527825 */ /* 0x000fea00078e00ff */
[C---:B------:R-:W-:Y:S02]  /*1d120*/  LOP3.LUT R0, R83.reuse, R88, RZ, 0x3c, !PT ;  /* 0x0000005853007212 */ /* 0x040fe400078e3cff */
[C---:B------:R-:W-:Y:S02]  /*1d130*/  LOP3.LUT R2, R82.reuse, R211, RZ, 0x3c, !PT ;  /* 0x000000d352027212 */ /* 0x040fe400078e3cff */
[----:B------:R-:W-:Y:S01]  /*1d140*/  LOP3.LUT R111, R82, R210, RZ, 0x3c, !PT ;  /* 0x000000d2526f7212 */ /* 0x000fe200078e3cff */
[----:B------:R-:W1:Y:S01]  /*1d150*/  LDC R211, c[0x0][0x448] ;  /* 0x00011200ffd37b82 */ /* 0x000e620000000800 */
[----:B------:R-:W-:Y:S01]  /*1d160*/  LOP3.LUT R112, R83, R96, RZ, 0x3c, !PT ;  /* 0x0000006053707212 */ /* 0x000fe200078e3cff */
[----:B------:R-:W-:Y:S01]  /*1d170*/  IMAD.WIDE.U32 R82, R0, -0x2daee0ad, RZ ;  /* 0xd2511f5300527825 */ /* 0x000fe200078e00ff */
[----:B------:R-:W-:Y:S01]  /*1d180*/  PRMT R96, R73, 0x5410, R72 ;  /* 0x0000541049607816 */ /* 0x000fe20000000048 */
[----:B------:R-:W5:Y:S02]  /*1d190*/  MUFU.EX2 R0, R199 ;  /* 0x000000c700007308 */ /* 0x000f640000000800 */
[----:B------:R-:W-:Y:S01]  /*1d1a0*/  IMAD.WIDE.U32 R2, R2, -0x2daee0ad, RZ ;  /* 0xd2511f5302027825 */ /* 0x000fe200078e00ff */
[----:B------:R-:W-:Y:S03]  /*1d1b0*/  LOP3.LUT R75, R136, UR11, R83, 0x96, !PT ;  /* 0x0000000b884b7c12 */ /* 0x000fe6000f8e9653 */
[----:B------:R-:W-:Y:S01]  /*1d1c0*/  IMAD.MOV.U32 R136, RZ, RZ, R106 ;  /* 0x000000ffff887224 */ /* 0x000fe200078e006a */
[----:B------:R-:W-:Y:S01]  /*1d1d0*/  LOP3.LUT R84, R82, UR10, R3, 0x96, !PT ;  /* 0x0000000a52547c12 */ /* 0x000fe2000f8e9603 */
[----:B------:R-:W-:Y:S01]  /*1d1e0*/  FADD.FTZ R3, R78, R77 ;  /* 0x0000004d4e037221 */ /* 0x000fe20000010000 */
[C---:B------:R-:W-:Y:S01]  /*1d1f0*/  F2FP.BF16.F32.PACK_AB R78, R74.reuse, R78 ;  /* 0x0000004e4a4e723e */ /* 0x040fe200000010ff */
[----:B------:R-:W-:Y:S02]  /*1d200*/  IMAD.WIDE.U32 R100, R75, -0x326172a9, RZ ;  /* 0xcd9e8d574b647825 */ /* 0x000fe400078e00ff */
[----:B------:R-:W-:Y:S02]  /*1d210*/  MUFU.EX2 R75, R205 ;  /* 0x000000cd004b7308 */ /* 0x000fe40000000800 */
[----:B------:R-:W-:Y:S01]  /*1d220*/  FADD.FTZ R88, R74, R3 ;  /* 0x000000034a587221 */ /* 0x000fe20000010000 */
[----:B------:R-:W-:Y:S01]  /*1d230*/  FADD.FTZ R3, R76, R79 ;  /* 0x0000004f4c037221 */ /* 0x000fe20000010000 */
[----:B------:R-:W-:Y:S01]  /*1d240*/  LOP3.LUT R82, R94, UR17, R101, 0x96, !PT ;  /* 0x000000115e527c12 */ /* 0x000fe2000f8e9665 */
[----:B------:R-:W-:Y:S01]  /*1d250*/  IMAD.MOV.U32 R130, RZ, RZ, R136 ;  /* 0x000000ffff827224 */ /* 0x000fe200078e0088 */
[C---:B-----5:R-:W-:Y:S01]  /*1d260*/  F2FP.BF16.F32.PACK_AB R76, R0.reuse, R76 ;  /* 0x0000004c004c723e */ /* 0x060fe200000010ff */
[----:B------:R-:W-:Y:S01]  /*1d270*/  FADD.FTZ R87, R0, R3 ;  /* 0x0000000300577221 */ /* 0x000fe20000010000 */
[----:B------:R-:W-:Y:S01]  /*1d280*/  FADD.FTZ R0, R194, R80 ;  /* 0x00000050c2007221 */ /* 0x000fe20000010000 */
[----:B------:R-:W-:Y:S01]  /*1d290*/  F2FP.BF16.F32.PACK_AB R80, R192, R194 ;  /* 0x000000c2c050723e */ /* 0x000fe200000010ff */
[----:B------:R-:W-:Y:S01]  /*1d2a0*/  IMAD.WIDE.U32 R82, R82, -0x2daee0ad, RZ ;  /* 0xd2511f5352527825 */ /* 0x000fe200078e00ff */
[----:B------:R-:W5:Y:S03]  /*1d2b0*/  MUFU.EX2 R74, R203 ;  /* 0x000000cb004a7308 */ /* 0x000f660000000800 */
[----:B------:R-:W-:Y:S01]  /*1d2c0*/  FADD.FTZ R79, R168, R85 ;  /* 0x00000055a84f7221 */ /* 0x000fe20000010000 */
[----:B------:R-:W-:Y:S01]  /*1d2d0*/  LOP3.LUT R94, R2, UR9, R83, 0x96, !PT ;  /* 0x00000009025e7c12 */ /* 0x000fe2000f8e9653 */
[----:B------:R-:W-:Y:S01]  /*1d2e0*/  IMAD.WIDE.U32 R2, R84, -0x326172a9, RZ ;  /* 0xcd9e8d5754027825 */ /* 0x000fe200078e00ff */
[C---:B------:R-:W-:Y:S03]  /*1d2f0*/  F2FP.BF16.F32.PACK_AB R84, R165.reuse, R168 ;  /* 0x000000a8a554723e */ /* 0x040fe600000010ff */
[----:B------:R-:W-:Y:S01]  /*1d300*/  FADD.FTZ R101, R165, R79 ;  /* 0x0000004fa5657221 */ /* 0x000fe20000010000 */
[----:B------:R-:W-:Y:S01]  /*1d310*/  LOP3.LUT R165, R113, 0xff, RZ, 0xc0, !PT ;  /* 0x000000ff71a57812 */ /* 0x000fe200078ec0ff */
[----:B------:R-:W-:Y:S01]  /*1d320*/  MUFU.EX2 R85, R207 ;  /* 0x000000cf00557308 */ /* 0x000fe20000000800 */
[----:B------:R-:W-:Y:S01]  /*1d330*/  LOP3.LUT R3, R100, UR16, R3, 0x96, !PT ;  /* 0x0000001064037c12 */ /* 0x000fe2000f8e9603 */
[----:B------:R-:W-:Y:S04]  /*1d340*/  IMAD.WIDE.U32 R112, R112, -0x2daee0ad, RZ ;  /* 0xd2511f5370707825 */ /* 0x000fe800078e00ff */
[----:B-----5:R-:W-:Y:S01]  /*1d350*/  FADD.FTZ R79, R74, R88 ;  /* 0x000000584a4f7221 */ /* 0x020fe20000010000 */
[C---:B------:R-:W-:Y:S03]  /*1d360*/  F2FP.BF16.F32.PACK_AB R74, R75.reuse, R74 ;  /* 0x0000004a4b4a723e */ /* 0x040fe600000010ff */
[----:B------:R-:W-:Y:S01]  /*1d370*/  MUFU.EX2 R83, R209 ;  /* 0x000000d100537308 */ /* 0x000fe20000000800 */
[--C-:B------:R-:W-:Y:S01]  /*1d380*/  FADD.FTZ R108, R75, R79.reuse ;  /* 0x0000004f4b6c7221 */ /* 0x100fe20000010000 */
[C---:B------:R-:W-:Y:S04]  /*1d390*/  PRMT R79, R80.reuse, 0x7632, R79 ;  /* 0x00007632504f7816 */ /* 0x040fe8000000004f */
[----:B------:R-:W-:Y:S04]  /*1d3a0*/  PRMT R107, R80, 0x5410, R79 ;  /* 0x00005410506b7816 */ /* 0x000fe8000000004f */
[----:B------:R-:W-:Y:S01]  /*1d3b0*/  MUFU.EX2 R75, R206 ;  /* 0x000000ce004b7308 */ /* 0x000fe20000000800 */
[----:B---3--:R-:W-:Y:S05]  /*1d3c0*/  @P4 HFMA2.BF16_V2 R86, -RZ.H0_H0, RZ.H0_H0, -R73.H0_H0 ;  /* 0x200000ffff564231 */ /* 0x008fea0000340949 */
[----:B------:R-:W-:Y:S01]  /*1d3d0*/  PRMT R77, R86, 0x7610, R77 ;  /* 0x00007610564d7816 */ /* 0x000fe2000000004d */
[----:B------:R3:W-:Y:S03]  /*1d3e0*/  @P4 STL.S16 [R1+0x20], R86 ;  /* 0x0000205601004387 */ /* 0x0007e60000100600 */
[----:B------:R-:W-:Y:S01]  /*1d3f0*/  @P4 PRMT R73, R77, 0x5410, RZ ;  /* 0x000054104d494816 */ /* 0x000fe200000000ff */
[----:B------:R2:W5:Y:S01]  /*1d400*/  LDL.S16 R95, [R1+0x6c] ;  /* 0x00006c00015f7983 */ /* 0x0005620000100600 */
[----:B------:R-:W-:Y:S01]  /*1d410*/  ISETP.GT.U32.AND P4, PT, R237, UR12, PT ;  /* 0x0000000ced007c0c */ /* 0x000fe2000bf84070 */
[----:B------:R1:W2:Y:S11]  /*1d420*/  MUFU.EX2 R77, R201 ;  /* 0x000000c9004d7308 */ /* 0x0002b60000000800 */
[----:B------:R-:W-:Y:S01]  /*1d430*/  @!UPT UIADD3 URZ, UPT, UPT, URZ, URZ, URZ ;  /* 0x000000fffffff290 */ /* 0x000fe2000fffe0ff */
[----:B----4-:R-:W-:Y:S05]  /*1d440*/  @P4 HFMA2.BF16_V2 R103, -RZ.H0_H0, RZ.H0_H0, -R72.H0_H0 ;  /* 0x200000ffff674231 */ /* 0x010fea0000340948 */
[----:B------:R-:W-:Y:S01]  /*1d450*/  PRMT R102, R103, 0x7610, R102 ;  /* 0x0000761067667816 */ /* 0x000fe20000000066 */
[----:B------:R4:W-:Y:S01]  /*1d460*/  @P4 STL.S16 [R1+0x58], R103 ;  /* 0x0000586701004387 */ /* 0x0009e20000100600 */
[----:B-1----:R-:W-:Y:S04]  /*1d470*/  IMAD.WIDE.U32 R200, R3, -0x2daee0ad, RZ ;  /* 0xd2511f5303c87825 */ /* 0x002fe800078e00ff */
[----:B---3--:R-:W-:Y:S01]  /*1d480*/  FADD.FTZ R86, R192, R0 ;  /* 0x00000000c0567221 */ /* 0x008fe20000010000 */
[----:B------:R-:W-:Y:S01]  /*1d490*/  @P4 PRMT R72, R102, 0x5410, RZ ;  /* 0x0000541066484816 */ /* 0x000fe200000000ff */
[----:B------:R3:W3:Y:S01]  /*1d4a0*/  LDL.S16 R114, [R1+0x70] ;  /* 0x0000700001727983 */ /* 0x0006e20000100600 */
[----:B------:R-:W-:Y:S01]  /*1d4b0*/  ISETP.LE.U32.AND P4, PT, R195, UR12, PT ;  /* 0x0000000cc3007c0c */ /* 0x000fe2000bf83070 */
[----:B------:R-:W1:Y:S01]  /*1d4c0*/  MUFU.EX2 R0, R202 ;  /* 0x000000ca00007308 */ /* 0x000e620000000800 */
[----:B------:R-:W-:Y:S01]  /*1d4d0*/  LOP3.LUT R100, R82, UR8, R201, 0x96, !PT ;  /* 0x0000000852647c12 */ /* 0x000fe2000f8e96c9 */
[----:B------:R3:W3:Y:S01]  /*1d4e0*/  LDL.S16 R102, [R1+0x74] ;  /* 0x0000740001667983 */ /* 0x0006e20000100600 */
[----:B------:R-:W-:Y:S01]  /*1d4f0*/  SHF.R.U32.HI R192, RZ, 0x18, R141 ;  /* 0x00000018ffc07819 */ /* 0x000fe2000001168d */
[--C-:B--2---:R-:W-:Y:S01]  /*1d500*/  FADD.FTZ R3, R77, R87.reuse ;  /* 0x000000574d037221 */ /* 0x104fe20000010000 */
[----:B------:R-:W-:Y:S02]  /*1d510*/  PRMT R87, R84, 0x7632, R87 ;  /* 0x0000763254577816 */ /* 0x000fe40000000057 */
[C---:B-1----:R-:W-:Y:S01]  /*1d520*/  F2FP.BF16.F32.PACK_AB R82, R0.reuse, R77 ;  /* 0x0000004d0052723e */ /* 0x042fe200000010ff */
[----:B----4-:R-:W-:Y:S01]  /*1d530*/  FADD.FTZ R103, R0, R3 ;  /* 0x0000000300677221 */ /* 0x010fe20000010000 */
[----:B------:R-:W-:Y:S01]  /*1d540*/  PRMT R0, R141, 0x7632, R0 ;  /* 0x000076328d007816 */ /* 0x000fe20000000000 */
[----:B------:R-:W-:Y:S01]  /*1d550*/  FADD.FTZ R3, R171, R86 ;  /* 0x00000056ab037221 */ /* 0x000fe20000010000 */
[C---:B------:R-:W-:Y:S02]  /*1d560*/  F2FP.BF16.F32.PACK_AB R86, R167.reuse, R171 ;  /* 0x000000aba756723e */ /* 0x040fe400000010ff */
[----:B------:R-:W-:Y:S01]  /*1d570*/  LOP3.LUT R194, R0, 0xff, RZ, 0xc0, !PT ;  /* 0x000000ff00c27812 */ /* 0x000fe200078ec0ff */
[----:B------:R-:W-:Y:S01]  /*1d580*/  FADD.FTZ R109, R167, R3 ;  /* 0x00000003a76d7221 */ /* 0x000fe20000010000 */
[----:B------:R-:W-:Y:S01]  /*1d590*/  PRMT R81, R82, 0x7632, R81 ;  /* 0x0000763252517816 */ /* 0x000fe20000000051 */
[----:B------:R-:W1:Y:S01]  /*1d5a0*/  MUFU.EX2 R0, R208 ;  /* 0x000000d000007308 */ /* 0x000e620000000800 */
[----:B------:R-:W-:Y:S02]  /*1d5b0*/  F2FP.BF16.F32.PACK_AB R3, R162, R169 ;  /* 0x000000a9a203723e */ /* 0x000fe400000010ff */
[----:B-1----:R-:W-:Y:S01]  /*1d5c0*/  F2FP.BF16.F32.PACK_AB R128, R0, R75 ;  /* 0x0000004b0080723e */ /* 0x002fe200000010ff */
[----:B-----5:R-:W-:Y:S05]  /*1d5d0*/  @!P4 HFMA2.BF16_V2 R95, -RZ.H0_H0, RZ.H0_H0, -R80.H0_H0 ;  /* 0x200000ffff5fc231 */ /* 0x020fea0000340950 */
[----:B------:R-:W-:Y:S01]  /*1d5e0*/  PRMT R88, R95, 0x7610, R88 ;  /* 0x000076105f587816 */ /* 0x000fe20000000058 */
[----:B------:R1:W-:Y:S03]  /*1d5f0*/  @!P4 STL.S16 [R1+0x6c], R95 ;  /* 0x00006c5f0100c387 */ /* 0x0003e60000100600 */
[----:B------:R-:W-:Y:S01]  /*1d600*/  @!P4 PRMT R80, R88, 0x5410, RZ ;  /* 0x000054105850c816 */ /* 0x000fe200000000ff */
[----:B------:R2:W4:Y:S01]  /*1d610*/  LDL.S16 R115, [R1+0x98] ;  /* 0x0000980001737983 */ /* 0x0005220000100600 */
[----:B------:R-:W-:Y:S01]  /*1d620*/  ISETP.LE.U32.AND P4, PT, R194, UR12, PT ;  /* 0x0000000cc2007c0c */ /* 0x000fe2000bf83070 */
[----:B------:R-:W-:Y:S11]  /*1d630*/  MUFU.EX2 R88, R218 ;  /* 0x000000da00587308 */ /* 0x000ff60000000800 */
[----:B------:R-:W-:Y:S01]  /*1d640*/  @!UPT UIADD3 URZ, UPT, UPT, URZ, URZ, URZ ;  /* 0x000000fffffff290 */ /* 0x000fe2000fffe0ff */
[----:B---3--:R-:W-:Y:S02]  /*1d650*/  @!P4 HFMA2.BF16_V2 R114, -RZ.H0_H0, RZ.H0_H0, -R84.H0_H0 ;  /* 0x200000ffff72c231 */ /* 0x008fe40000340954 */
[----:B------:R-:W-:Y:S02]  /*1d660*/  @!P6 HFMA2.BF16_V2 R102, -RZ.H0_H0, RZ.H0_H0, -R79.H0_H0 ;  /* 0x200000ffff66e231 */ /* 0x000fe4000034094f */
[----:B-1----:R-:W-:Y:S03]  /*1d670*/  IMAD.WIDE.U32 R94, R94, -0x326172a9, RZ ;  /* 0xcd9e8d575e5e7825 */ /* 0x002fe600078e00ff */
[----:B------:R-:W-:Y:S01]  /*1d680*/  PRMT R110, R102, 0x7610, R110 ;  /* 0x00007610666e7816 */ /* 0x000fe2000000006e */
[----:B------:R1:W-:Y:S01]  /*1d690*/  @!P6 STL.S16 [R1+0x74], R102 ;  /* 0x000074660100e387 */ /* 0x0003e20000100600 */
[----:B------:R-:W-:Y:S01]  /*1d6a0*/  LOP3.LUT R137, R2, UR15, R95, 0x96, !PT ;  /* 0x0000000f02897c12 */ /* 0x000fe2000f8e965f */
[----:B------:R-:W-:Y:S01]  /*1d6b0*/  FADD.FTZ R2, R169, R101 ;  /* 0x00000065a9027221 */ /* 0x000fe20000010000 */
[----:B------:R-:W-:Y:S01]  /*1d6c0*/  @!P6 PRMT R79, R110, 0x5410, RZ ;  /* 0x000054106e4fe816 */ /* 0x000fe200000000ff */
[----:B------:R3:W-:Y:S01]  /*1d6d0*/  @!P4 STL.S16 [R1+0x70], R114 ;  /* 0x000070720100c387 */ /* 0x0007e20000100600 */
[----:B------:R-:W-:Y:S01]  /*1d6e0*/  ISETP.LE.U32.AND P6, PT, R192, UR12, PT ;  /* 0x0000000cc0007c0c */ /* 0x000fe2000bfc3070 */
[----:B------:R-:W-:Y:S05]  /*1d6f0*/  IMAD.WIDE.U32 R100, R100, -0x326172a9, RZ ;  /* 0xcd9e8d5764647825 */ /* 0x000fea00078e00ff */
[--C-:B------:R-:W-:Y:S01]  /*1d700*/  LOP3.LUT R106, R94, UR13, R101.reuse, 0x96, !PT ;  /* 0x0000000d5e6a7c12 */ /* 0x100fe2000f8e9665 */
[----:B------:R-:W-:Y:S01]  /*1d710*/  FADD.FTZ R94, R85, R108 ;  /* 0x0000006c555e7221 */ /* 0x000fe20000010000 */
[----:B------:R-:W-:Y:S02]  /*1d720*/  PRMT R101, R114, 0x7610, R101 ;  /* 0x0000761072657816 */ /* 0x000fe40000000065 */
[C---:B------:R-:W-:Y:S01]  /*1d730*/  F2FP.BF16.F32.PACK_AB R85, R83.reuse, R85 ;  /* 0x000000555355723e */ /* 0x040fe200000010ff */
[----:B------:R-:W-:Y:S01]  /*1d740*/  FADD.FTZ R95, R83, R94 ;  /* 0x0000005e535f7221 */ /* 0x000fe20000010000 */
[----:B------:R-:W-:Y:S01]  /*1d750*/  PRMT R108, R84, 0x5410, R87 ;  /* 0x00005410546c7816 */ /* 0x000fe20000000057 */
[----:B------:R-:W-:Y:S01]  /*1d760*/  FADD.FTZ R83, R75, R103 ;  /* 0x000000674b537221 */ /* 0x000fe20000010000 */
[----:B------:R-:W-:Y:S01]  /*1d770*/  LOP3.LUT R77, R106, 0xffff, RZ, 0xc0, !PT ;  /* 0x0000ffff6a4d7812 */ /* 0x000fe200078ec0ff */
[----:B------:R-:W-:Y:S01]  /*1d780*/  FADD.FTZ R75, R198, R109 ;  /* 0x0000006dc64b7221 */ /* 0x000fe20000010000 */
[----:B------:R-:W-:Y:S01]  /*1d790*/  @!P4 PRMT R84, R101, 0x5410, RZ ;  /* 0x000054106554c816 */ /* 0x000fe200000000ff */
[----:B------:R-:W-:Y:S01]  /*1d7a0*/  FADD.FTZ R110, R0, R83 ;  /* 0x00000053006e7221 */ /* 0x000fe20000010000 */
[----:B------:R-:W-:Y:S01]  /*1d7b0*/  SHF.R.U32.HI R199, RZ, 0x8, R77 ;  /* 0x00000008ffc77819 */ /* 0x000fe2000001164d */
[----:B------:R-:W-:Y:S01]  /*1d7c0*/  FADD.FTZ R109, R166, R75 ;  /* 0x0000004ba66d7221 */ /* 0x000fe20000010000 */
[----:B------:R-:W-:Y:S01]  /*1d7d0*/  PRMT R163, R100, 0x7771, RZ ;  /* 0x0000777164a37816 */ /* 0x000fe200000000ff */
[----:B-1----:R-:W-:Y:S01]  /*1d7e0*/  FADD.FTZ R102, R162, R2 ;  /* 0x00000002a2667221 */ /* 0x002fe20000010000 */
[----:B------:R-:W-:Y:S01]  /*1d7f0*/  LOP3.LUT R94, R199, 0xffff, RZ, 0xc0, !PT ;  /* 0x0000ffffc75e7812 */ /* 0x000fe200078ec0ff */
[----:B------:R-:W1:Y:S01]  /*1d800*/  MUFU.EX2 R2, R219 ;  /* 0x000000db00027308 */ /* 0x000e620000000800 */
[----:B------:R-:W-:Y:S01]  /*1d810*/  PRMT R162, R100, 0x7772, RZ ;  /* 0x0000777264a27816 */ /* 0x000fe200000000ff */
[----:B---3--:R2:W3:Y:S01]  /*1d820*/  LDL.S16 R114, [R1+0xa4] ;  /* 0x0000a40001727983 */ /* 0x0084e20000100600 */
[----:B------:R-:W-:Y:S01]  /*1d830*/  ISETP.LE.U32.AND P4, PT, R94, UR12, PT ;  /* 0x0000000c5e007c0c */ /* 0x000fe2000bf83070 */
[----:B------:R-:W-:Y:S01]  /*1d840*/  FADD.FTZ R75, R164, R102 ;  /* 0x00000066a44b7221 */ /* 0x000fe20000010000 */
[C---:B------:R-:W-:Y:S02]  /*1d850*/  F2FP.BF16.F32.PACK_AB R164, R159.reuse, R164 ;  /* 0x000000a49fa4723e */ /* 0x040fe400000010ff */
[----:B------:R-:W-:Y:S03]  /*1d860*/  LOP3.LUT R160, R106, 0xff, RZ, 0xc0, !PT ;  /* 0x000000ff6aa07812 */ /* 0x000fe600078ec0ff */
[----:B------:R-:W5:Y:S01]  /*1d870*/  MUFU.EX2 R77, R213 ;  /* 0x000000d5004d7308 */ /* 0x000f620000000800 */
[----:B------:R-:W-:Y:S01]  /*1d880*/  F2FP.BF16.F32.PACK_AB R198, R166, R198 ;  /* 0x000000c6a6c6723e */ /* 0x000fe200000010ff */
[----:B------:R-:W-:Y:S01]  /*1d890*/  FADD.FTZ R103, R159, R75 ;  /* 0x0000004b9f677221 */ /* 0x000fe20000010000 */
[----:B------:R-:W-:Y:S07]  /*1d8a0*/  PRMT R159, R100, 0x7773, RZ ;  /* 0x00007773649f7816 */ /* 0x000fee00000000ff */
[----:B------:R-:W2:Y:S01]  /*1d8b0*/  MUFU.EX2 R0, R216 ;  /* 0x000000d800007308 */ /* 0x000ea20000000800 */
[----:B-1----:R-:W-:Y:S09]  /*1d8c0*/  F2FP.BF16.F32.PACK_AB R125, R2, R88 ;  /* 0x00000058027d723e */ /* 0x002ff200000010ff */
[----:B------:R-:W1:Y:S01]  /*1d8d0*/  MUFU.EX2 R101, R227 ;  /* 0x000000e300657308 */ /* 0x000e620000000800 */
[----:B-----5:R-:W-:Y:S01]  /*1d8e0*/  FADD.FTZ R75, R77, R110 ;  /* 0x0000006e4d4b7221 */ /* 0x020fe20000010000 */
[----:B--2---:R-:W-:Y:S01]  /*1d8f0*/  F2FP.BF16.F32.PACK_AB R129, R0, R77 ;  /* 0x0000004d0081723e */ /* 0x004fe200000010ff */
[----:B----4-:R-:W-:Y:S05]  /*1d900*/  @!P6 HFMA2.BF16_V2 R115, -RZ.H0_H0, RZ.H0_H0, -R87.H0_H0 ;  /* 0x200000ffff73e231 */ /* 0x010fea0000340957 */
[----:B------:R-:W-:Y:S01]  /*1d910*/  PRMT R83, R115, 0x7610, R83 ;  /* 0x0000761073537816 */ /* 0x000fe20000000053 */
[----:B------:R2:W-:Y:S03]  /*1d920*/  @!P6 STL.S16 [R1+0x98], R115 ;  /* 0x000098730100e387 */ /* 0x0005e60000100600 */
[----:B------:R-:W-:Y:S01]  /*1d930*/  @!P6 PRMT R87, R83, 0x5410, RZ ;  /* 0x000054105357e816 */ /* 0x000fe200000000ff */
[----:B------:R4:W5:Y:S01]  /*1d940*/  LDL.S16 R127, [R1+0xb8] ;  /* 0x0000b800017f7983 */ /* 0x0009620000100600 */
[----:B------:R-:W-:Y:S01]  /*1d950*/  ISETP.LE.U32.AND P6, PT, R165, UR12, PT ;  /* 0x0000000ca5007c0c */ /* 0x000fe2000bfc3070 */
[----:B------:R-:W-:Y:S01]  /*1d960*/  FADD.FTZ R83, R88, R95 ;  /* 0x0000005f58537221 */ /* 0x000fe20000010000 */
[----:B------:R-:W-:Y:S01]  /*1d970*/  PRMT R88, R86, 0x7632, R88 ;  /* 0x0000763256587816 */ /* 0x000fe20000000058 */
[----:B------:R4:W4:Y:S01]  /*1d980*/  LDL.S16 R126, [R1+0xc8] ;  /* 0x0000c800017e7983 */ /* 0x0009220000100600 */
[----:B------:R-:W-:Y:S05]  /*1d990*/  IMAD.WIDE.U32 R94, R111, -0x2daee0ad, RZ ;  /* 0xd2511f536f5e7825 */ /* 0x000fea00078e00ff */
[----:B------:R-:W-:Y:S02]  /*1d9a0*/  LOP3.LUT R111, R112, UR10, R95, 0x96, !PT ;  /* 0x0000000a706f7c12 */ /* 0x000fe4000f8e965f */
[----:B------:R-:W-:Y:S01]  /*1d9b0*/  MUFU.EX2 R112, R232 ;  /* 0x000000e800707308 */ /* 0x000fe20000000800 */
[----:B--2---:R-:W-:Y:S01]  /*1d9c0*/  FADD.FTZ R115, R2, R83 ;  /* 0x0000005302737221 */ /* 0x004fe20000010000 */
[----:B------:R-:W-:Y:S08]  /*1d9d0*/  LOP3.LUT R2, R116, UR11, R113, 0x96, !PT ;  /* 0x0000000b74027c12 */ /* 0x000ff0000f8e9671 */
[----:B------:R-:W2:Y:S01]  /*1d9e0*/  MUFU.EX2 R83, R229 ;  /* 0x000000e500537308 */ /* 0x000ea20000000800 */
[----:B-1----:R-:W-:Y:S01]  /*1d9f0*/  FADD.FTZ R77, R101, R115 ;  /* 0x00000073654d7221 */ /* 0x002fe20000010000 */
[----:B------:R-:W-:Y:S04]  /*1da00*/  IMAD.WIDE.U32 R116, R2, -0x326172a9, RZ ;  /* 0xcd9e8d5702747825 */ /* 0x000fe800078e00ff */
[----:B------:R-:W-:Y:S01]  /*1da10*/  FADD.FTZ R2, R170, R109 ;  /* 0x0000006daa027221 */ /* 0x000fe20000010000 */
[----:B------:R-:W-:Y:S02]  /*1da20*/  PRMT R109, R86, 0x5410, R88 ;  /* 0x00005410566d7816 */ /* 0x000fe40000000058 */
[----:B------:R-:W-:Y:S01]  /*1da30*/  LOP3.LUT R102, R130, UR17, R117, 0x96, !PT ;  /* 0x0000001182667c12 */ /* 0x000fe2000f8e9675 */
[C---:B------:R-:W-:Y:S01]  /*1da40*/  FADD.FTZ R95, R150.reuse, R2 ;  /* 0x00000002965f7221 */ /* 0x040fe20000010000 */
[----:B------:R-:W-:Y:S02]  /*1da50*/  F2FP.BF16.F32.PACK_AB R170, R150, R170 ;  /* 0x000000aa96aa723e */ /* 0x000fe400000010ff */
[----:B------:R-:W-:Y:S02]  /*1da60*/  F2FP.BF16.F32.PACK_AB R2, R148, R151 ;  /* 0x000000979402723e */ /* 0x000fe400000010ff */
[----:B--2---:R-:W-:Y:S02]  /*1da70*/  F2FP.BF16.F32.PACK_AB R122, R83, R101 ;  /* 0x00000065537a723e */ /* 0x004fe400000010ff */
[----:B------:R-:W-:Y:S01]  /*1da80*/  MUFU.EX2 R101, R230 ;  /* 0x000000e600657308 */ /* 0x000fe20000000800 */
[----:B---3--:R-:W-:Y:S05]  /*1da90*/  @!P6 HFMA2.BF16_V2 R114, -RZ.H0_H0, RZ.H0_H0, -R86.H0_H0 ;  /* 0x200000ffff72e231 */ /* 0x008fea0000340956 */
[----:B------:R-:W-:Y:S01]  /*1daa0*/  PRMT R110, R114, 0x7610, R110 ;  /* 0x00007610726e7816 */ /* 0x000fe2000000006e */
[----:B------:R1:W-:Y:S03]  /*1dab0*/  @!P6 STL.S16 [R1+0xa4], R114 ;  /* 0x0000a4720100e387 */ /* 0x0003e60000100600 */
[----:B------:R-:W-:Y:S01]  /*1dac0*/  @!P6 PRMT R86, R110, 0x5410, RZ ;  /* 0x000054106e56e816 */ /* 0x000fe200000000ff */
[----:B------:R2:W3:Y:S01]  /*1dad0*/  LDL.S16 R131, [R1+0xe8] ;  /* 0x0000e80001837983 */ /* 0x0004e20000100600 */
[----:B------:R-:W-:Y:S01]  /*1dae0*/  ISETP.GT.U32.AND P6, PT, R225, UR12, PT ;  /* 0x0000000ce1007c0c */ /* 0x000fe2000bfc4070 */
[----:B------:R-:W-:Y:S02]  /*1daf0*/  IMAD.WIDE.U32 R110, R111, -0x326172a9, RZ ;  /* 0xcd9e8d576f6e7825 */ /* 0x000fe400078e00ff */
[----:B------:R2:W2:Y:S02]  /*1db00*/  LDL.S16 R130, [R1+0xe0] ;  /* 0x0000e00001827983 */ /* 0x0004a40000100600 */
[----:B-1----:R-:W-:Y:S01]  /*1db10*/  FADD.FTZ R114, R0, R75 ;  /* 0x0000004b00727221 */ /* 0x002fe20000010000 */
[----:B------:R-:W-:Y:S01]  /*1db20*/  FADD.FTZ R0, R151, R103 ;  /* 0x0000006797007221 */ /* 0x000fe20000010000 */
[----:B------:R-:W1:Y:S01]  /*1db30*/  MUFU.EX2 R75, R226 ;  /* 0x000000e2004b7308 */ /* 0x000e620000000800 */
[----:B------:R-:W-:Y:S04]  /*1db40*/  IMAD.WIDE.U32 R102, R102, -0x2daee0ad, RZ ;  /* 0xd2511f5366667825 */ /* 0x000fe800078e00ff */
[----:B------:R-:W-:Y:S01]  /*1db50*/  FADD.FTZ R113, R148, R0 ;  /* 0x0000000094717221 */ /* 0x000fe20000010000 */
[----:B------:R-:W-:Y:S02]  /*1db60*/  LOP3.LUT R117, R94, UR9, R103, 0x96, !PT ;  /* 0x000000095e757c12 */ /* 0x000fe4000f8e9667 */
[----:B------:R-:W-:Y:S02]  /*1db70*/  LOP3.LUT R94, R116, UR16, R111, 0x96, !PT ;  /* 0x00000010745e7c12 */ /* 0x000fe4000f8e966f */
[----:B------:R-:W1:Y:S01]  /*1db80*/  MUFU.EX2 R0, R228 ;  /* 0x000000e400007308 */ /* 0x000e620000000800 */
[--C-:B------:R-:W-:Y:S01]  /*1db90*/  FADD.FTZ R111, R83, R77.reuse ;  /* 0x0000004d536f7221 */ /* 0x100fe20000010000 */
[----:B------:R-:W-:Y:S01]  /*1dba0*/  PRMT R77, R78, 0x7632, R77 ;  /* 0x000076324e4d7816 */ /* 0x000fe2000000004d */
[----:B------:R-:W-:Y:S03]  /*1dbb0*/  IMAD.WIDE.U32 R140, R94, -0x2daee0ad, RZ ;  /* 0xd2511f535e8c7825 */ /* 0x000fe600078e00ff */
[----:B------:R-:W-:Y:S01]  /*1dbc0*/  PRMT R94, R78, 0x5410, R77 ;  /* 0x000054104e5e7816 */ /* 0x000fe2000000004d */
[----:B-1----:R-:W-:Y:S03]  /*1dbd0*/  FADD.FTZ R83, R75, R114 ;  /* 0x000000724b537221 */ /* 0x002fe60000010000 */
[----:B------:R-:W1:Y:S01]  /*1dbe0*/  MUFU.EX2 R103, R234 ;  /* 0x000000ea00677308 */ /* 0x000e620000000800 */
[----:B------:R-:W-:Y:S01]  /*1dbf0*/  F2FP.BF16.F32.PACK_AB R119, R0, R75 ;  /* 0x0000004b0077723e */ /* 0x000fe200000010ff */
[----:B------:R-:W-:Y:S01]  /*1dc00*/  FADD.FTZ R75, R154, R113 ;  /* 0x000000719a4b7221 */ /* 0x000fe20000010000 */
[----:B------:R-:W-:Y:S01]  /*1dc10*/  F2FP.BF16.F32.PACK_AB R154, R149, R154 ;  /* 0x0000009a959a723e */ /* 0x000fe200000010ff */
[----:B------:R-:W-:Y:S01]  /*1dc20*/  FADD.FTZ R116, R0, R83 ;  /* 0x0000005300747221 */ /* 0x000fe20000010000 */
[----:B------:R-:W-:Y:S01]  /*1dc30*/  F2FP.BF16.F32.PACK_AB R0, R153, R156 ;  /* 0x0000009c9900723e */ /* 0x000fe200000010ff */
[----:B------:R-:W-:Y:S01]  /*1dc40*/  FADD.FTZ R114, R149, R75 ;  /* 0x0000004b95727221 */ /* 0x000fe20000010000 */
[----:B------:R-:W-:Y:S01]  /*1dc50*/  FADD.FTZ R83, R156, R95 ;  /* 0x0000005f9c537221 */ /* 0x000fe20000010000 */
[----:B------:R-:W-:Y:S02]  /*1dc60*/  FADD.FTZ R75, R112, R111 ;  /* 0x0000006f704b7221 */ /* 0x000fe40000010000 */
[----:B------:R-:W1:Y:S02]  /*1dc70*/  MUFU.EX2 R95, R233 ;  /* 0x000000e9005f7308 */ /* 0x000e640000000800 */
[----:B-1----:R-:W-:Y:S01]  /*1dc80*/  F2FP.BF16.F32.PACK_AB R121, R103, R112 ;  /* 0x000000706779723e */ /* 0x002fe200000010ff */
[----:B------:R-:W-:Y:S01]  /*1dc90*/  FADD.FTZ R113, R153, R83 ;  /* 0x0000005399717221 */ /* 0x000fe20000010000 */
[--C-:B------:R-:W-:Y:S01]  /*1dca0*/  FADD.FTZ R111, R103, R75.reuse ;  /* 0x0000004b676f7221 */ /* 0x100fe20000010000 */
[----:B------:R-:W-:Y:S05]  /*1dcb0*/  PRMT R75, R76, 0x7632, R75 ;  /* 0x000076324c4b7816 */ /* 0x000fea000000004b */
[----:B------:R-:W1:Y:S10]  /*1dcc0*/  MUFU.EX2 R83, R242 ;  /* 0x000000f200537308 */ /* 0x000e740000000800 */
[----:B------:R-:W-:Y:S01]  /*1dcd0*/  MUFU.EX2 R112, R239 ;  /* 0x000000ef00707308 */ /* 0x000fe20000000800 */
[----:B------:R-:W-:Y:S02]  /*1dce0*/  F2FP.BF16.F32.PACK_AB R123, R95, R101 ;  /* 0x000000655f7b723e */ /* 0x000fe400000010ff */
[----:B-1----:R-:W-:Y:S01]  /*1dcf0*/  F2FP.BF16.F32.PACK_AB R201, R83, R118 ;  /* 0x0000007653c9723e */ /* 0x002fe200000010ff */
[----:B-----5:R-:W-:Y:S02]  /*1dd00*/  @P6 HFMA2.BF16_V2 R127, -RZ.H0_H0, RZ.H0_H0, -R88.H0_H0 ;  /* 0x200000ffff7f6231 */ /* 0x020fe40000340958 */
[----:B----4-:R-:W-:Y:S03]  /*1dd10*/  @!P5 HFMA2.BF16_V2 R126, -RZ.H0_H0, RZ.H0_H0, -R78.H0_H0 ;  /* 0x200000ffff7ed231 */ /* 0x010fe6000034094e */
[----:B------:R1:W-:Y:S01]  /*1dd20*/  @P6 STL.S16 [R1+0xb8], R127 ;  /* 0x0000b87f01006387 */ /* 0x0003e20000100600 */
[----:B------:R-:W-:Y:S03]  /*1dd30*/  PRMT R132, R127, 0x7610, R132 ;  /* 0x000076107f847816 */ /* 0x000fe60000000084 */
[----:B------:R4:W-:Y:S01]  /*1dd40*/  @!P5 STL.S16 [R1+0xc8], R126 ;  /* 0x0000c87e0100d387 */ /* 0x0009e20000100600 */
[----:B------:R-:W-:Y:S02]  /*1dd50*/  @P6 PRMT R88, R132, 0x5410, RZ ;  /* 0x0000541084586816 */ /* 0x000fe400000000ff */
[----:B------:R-:W-:Y:S01]  /*1dd60*/  PRMT R115, R126, 0x7610, R115 ;  /* 0x000076107e737816 */ /* 0x000fe20000000073 */
[----:B------:R2:W5:Y:S03]  /*1dd70*/  LDL.S16 R149, [R1+0xe4] ;  /* 0x0000e40001957983 */ /* 0x0005660000100600 */
[----:B------:R-:W-:Y:S01]  /*1dd80*/  @!P5 PRMT R78, R115, 0x5410, RZ ;  /* 0x00005410734ed816 */ /* 0x000fe200000000ff */
[----:B------:R2:W5:Y:S01]  /*1dd90*/  LDL.S16 R138, [R1+0xdc] ;  /* 0x0000dc00018a7983 */ /* 0x0005620000100600 */
[----:B------:R-:W-:Y:S01]  /*1dda0*/  LOP3.LUT R115, R102, UR8, R141, 0x96, !PT ;  /* 0x0000000866737c12 */ /* 0x000fe2000f8e968d */
[----:B------:R-:W-:Y:S01]  /*1ddb0*/  FADD.FTZ R102, R101, R116 ;  /* 0x0000007465667221 */ /* 0x000fe20000010000 */
[----:B------:R-:W-:Y:S01]  /*1ddc0*/  PRMT R116, R142, 0x7772, RZ ;  /* 0x000077728e747816 */ /* 0x000fe200000000ff */
[----:B------:R2:W5:Y:S01]  /*1ddd0*/  LDL.S16 R133, [R1+0xd8] ;  /* 0x0000d80001857983 */ /* 0x0005620000100600 */
[----:B------:R-:W4:Y:S01]  /*1dde0*/  MUFU.EX2 R101, R241 ;  /* 0x000000f100657308 */ /* 0x000f220000000800 */
[----:B------:R-:W-:Y:S01]  /*1ddf0*/  FADD.FTZ R136, R95, R102 ;  /* 0x000000665f887221 */ /* 0x000fe20000010000 */
[----:B------:R-:W-:Y:S01]  /*1de00*/  FADD.FTZ R102, R155, R113 ;  /* 0x000000719b667221 */ /* 0x000fe20000010000 */
[----:B------:R3:W-:Y:S01]  /*1de10*/  STG.E.U16 desc[UR28][R144.64+0x10], R78 ;  /* 0x0000104e90007986 */ /* 0x0007e2000c10151c */
[----:B------:R-:W-:Y:S01]  /*1de20*/  F2FP.BF16.F32.PACK_AB R155, R120, R155 ;  /* 0x0000009b789b723e */ /* 0x000fe200000010ff */
[----:B------:R-:W-:Y:S01]  /*1de30*/  FADD.FTZ R95, R118, R114 ;  /* 0x00000072765f7221 */ /* 0x000fe20000010000 */
[----:B------:R-:W-:Y:S01]  /*1de40*/  FADD.FTZ R102, R120, R102 ;  /* 0x0000006678667221 */ /* 0x000fe20000010000 */
[----:B-1----:R-:W-:Y:S02]  /*1de50*/  PRMT R127, R142, 0x7771, RZ ;  /* 0x000077718e7f7816 */ /* 0x002fe400000000ff */
[----:B------:R-:W-:Y:S01]  /*1de60*/  FADD.FTZ R83, R83, R95 ;  /* 0x0000005f53537221 */ /* 0x000fe20000010000 */
[----:B------:R-:W-:Y:S02]  /*1de70*/  PRMT R95, R76, 0x5410, R75 ;  /* 0x000054104c5f7816 */ /* 0x000fe4000000004b */
[----:B----4-:R-:W-:Y:S02]  /*1de80*/  PRMT R126, R142, 0x7773, RZ ;  /* 0x000077738e7e7816 */ /* 0x010fe400000000ff */
[----:B------:R-:W-:Y:S02]  /*1de90*/  ISETP.GT.U32.AND P6, PT, R127, UR12, PT ;  /* 0x0000000c7f007c0c */ /* 0x000fe4000bfc4070 */
[----:B------:R-:W-:Y:S02]  /*1dea0*/  ISETP.GT.U32.AND P5, PT, R126, UR12, PT ;  /* 0x0000000c7e007c0c */ /* 0x000fe4000bfa4070 */
[----:B------:R-:W-:Y:S02]  /*1deb0*/  F2FP.BF16.F32.PACK_AB R134, R101, R112 ;  /* 0x000000706586723e */ /* 0x000fe400000010ff */
[----:B---3--:R-:W-:Y:S07]  /*1dec0*/  PRMT R78, R85, 0x7632, R78 ;  /* 0x00007632554e7816 */ /* 0x008fee000000004e */
[----:B------:R-:W-:Y:S02]  /*1ded0*/  @P6 HFMA2.BF16_V2 R131, -RZ.H0_H0, RZ.H0_H0, -R77.H0_H0 ;  /* 0x200000ffff836231 */ /* 0x000fe4000034094d */
[----:B--2---:R-:W-:Y:S03]  /*1dee0*/  @P5 HFMA2.BF16_V2 R130, -RZ.H0_H0, RZ.H0_H0, -R75.H0_H0 ;  /* 0x200000ffff825231 */ /* 0x004fe6000034094b */
[----:B------:R1:W-:Y:S01]  /*1def0*/  @P6 STL.S16 [R1+0xe8], R131 ;  /* 0x0000e88301006387 */ /* 0x0003e20000100600 */
[----:B------:R-:W-:Y:S03]  /*1df00*/  PRMT R103, R131, 0x7610, R103 ;  /* 0x0000761083677816 */ /* 0x000fe60000000067 */
[----:B------:R-:W-:Y:S01]  /*1df10*/  @P5 STL.S16 [R1+0xe0], R130 ;  /* 0x0000e08201005387 */ /* 0x000fe20000100600 */
[----:B------:R-:W-:Y:S02]  /*1df20*/  @P6 PRMT R77, R103, 0x5410, RZ ;  /* 0x00005410674d6816 */ /* 0x000fe400000000ff */
[----:B------:R-:W-:Y:S01]  /*1df30*/  PRMT R124, R130, 0x7610, R124 ;  /* 0x00007610827c7816 */ /* 0x000fe2000000007c */
[----:B------:R2:W-:Y:S01]  /*1df40*/  STL [R1+0x100], R102 ;  /* 0x0001006601007387 */ /* 0x0005e20000100800 */
[----:B------:R-:W-:Y:S02]  /*1df50*/  ISETP.GT.U32.AND P6, PT, R116, UR12, PT ;  /* 0x0000000c74007c0c */ /* 0x000fe4000bfc4070 */
[----:B------:R-:W-:Y:S01]  /*1df60*/  @P5 PRMT R75, R124, 0x5410, RZ ;  /* 0x000054107c4b5816 */ /* 0x000fe200000000ff */
[----:B------:R3:W-:Y:S01]  /*1df70*/  STL [R1+0x108], R83 ;  /* 0x0001085301007387 */ /* 0x0007e20000100800 */
[----:B------:R-:W-:Y:S03]  /*1df80*/  ISETP.LE.U32.AND P5, PT, R135, UR12, PT ;  /* 0x0000000c87007c0c */ /* 0x000fe6000bfa3070 */
[----:B------:R4:W4:Y:S04]  /*1df90*/  LDL.S16 R132, [R1+0xd4] ;  /* 0x0000d40001847983 */ /* 0x0009280000100600 */
[----:B------:R-:W-:Y:S04]  /*1dfa0*/  STG.E.U16 desc[UR28][R144.64+0x12], R77 ;  /* 0x0000124d90007986 */ /* 0x000fe8000c10151c */
[----:B-1----:R1:W4:Y:S01]  /*1dfb0*/  LDL.S16 R131, [R1+0xd0] ;  /* 0x0000d00001837983 */ /* 0x0023220000100600 */
[----:B--2---:R-:W-:Y:S04]  /*1dfc0*/  IMAD.WIDE.U32 R102, R117, -0x326172a9, RZ ;  /* 0xcd9e8d5775667825 */ /* 0x004fe800078e00ff */
[----:B---3--:R-:W-:Y:S01]  /*1dfd0*/  FADD.FTZ R83, R112, R111 ;  /* 0x0000006f70537221 */ /* 0x008fe20000010000 */
[----:B------:R-:W-:Y:S01]  /*1dfe0*/  LOP3.LUT R124, R110, UR15, R103, 0x96, !PT ;  /* 0x0000000f6e7c7c12 */ /* 0x000fe2000f8e9667 */
[----:B------:R-:W-:Y:S04]  /*1dff0*/  IMAD.WIDE.U32 R110, R115, -0x326172a9, RZ ;  /* 0xcd9e8d57736e7825 */ /* 0x000fe800078e00ff */
[--C-:B------:R-:W-:Y:S01]  /*1e000*/  FADD.FTZ R117, R101, R83.reuse ;  /* 0x0000005365757221 */ /* 0x100fe20000010000 */
[----:B------:R-:W-:Y:S02]  /*1e010*/  PRMT R83, R74, 0x7632, R83 ;  /* 0x000076324a537816 */ /* 0x000fe40000000053 */
[----:B------:R-:W-:Y:S02]  /*1e020*/  PRMT R141, R110, 0x7773, RZ ;  /* 0x000077736e8d7816 */ /* 0x000fe400000000ff */
[----:B------:R2:W-:Y:S01]  /*1e030*/  STL [R1+0x104], R117 ;  /* 0x0001047501007387 */ /* 0x0005e20000100800 */
[----:B------:R-:W-:Y:S02]  /*1e040*/  LOP3.LUT R111, R102, UR13, R111, 0x96, !PT ;  /* 0x0000000d666f7c12 */ /* 0x000fe4000f8e966f */
[----:B------:R-:W-:Y:S01]  /*1e050*/  PRMT R101, R82, 0x5410, R81 ;  /* 0x0000541052657816 */ /* 0x000fe20000000051 */
[----:B------:R1:W3:Y:S01]  /*1e060*/  LDL.S16 R130, [R1+0xcc] ;  /* 0x0000cc0001827983 */ /* 0x0002e20000100600 */
[----:B------:R-:W-:Y:S02]  /*1e070*/  LOP3.LUT R92, R111, 0xffff, RZ, 0xc0, !PT ;  /* 0x0000ffff6f5c7812 */ /* 0x000fe400078ec0ff */
[C---:B------:R-:W-:Y:S02]  /*1e080*/  PRMT R157, R110.reuse, 0x7771, RZ ;  /* 0x000077716e9d7816 */ /* 0x040fe400000000ff */
[----:B------:R-:W-:Y:S02]  /*1e090*/  SHF.R.U32.HI R171, RZ, 0x8, R92 ;  /* 0x00000008ffab7819 */ /* 0x000fe4000001165c */
[----:B------:R-:W-:Y:S02]  /*1e0a0*/  PRMT R151, R110, 0x7772, RZ ;  /* 0x000077726e977816 */ /* 0x000fe400000000ff */
[----:B------:R-:W-:Y:S01]  /*1e0b0*/  LOP3.LUT R91, R171, 0xffff, RZ, 0xc0, !PT ;  /* 0x0000ffffab5b7812 */ /* 0x000fe200078ec0ff */
[----:B-----5:R-:W-:Y:S02]  /*1e0c0*/  @P6 HFMA2.BF16_V2 R149, -RZ.H0_H0, RZ.H0_H0, -R76.H0_H0 ;  /* 0x200000ffff956231 */ /* 0x020fe4000034094c */
[----:B------:R-:W-:Y:S03]  /*1e0d0*/  @!P5 HFMA2.BF16_V2 R138, -RZ.H0_H0, RZ.H0_H0, -R74.H0_H0 ;  /* 0x200000ffff8ad231 */ /* 0x000fe6000034094a */
[----:B------:R-:W-:Y:S01]  /*1e0e0*/  @P6 STL.S16 [R1+0xe4], R149 ;  /* 0x0000e49501006387 */ /* 0x000fe20000100600 */
[----:B------:R-:W-:Y:S01]  /*1e0f0*/  PRMT R103, R149, 0x7610, R103 ;  /* 0x0000761095677816 */ /* 0x000fe20000000067 */
[----:B------:R-:W-:Y:S02]  /*1e100*/  @!P1 HFMA2.BF16_V2 R133, -RZ.H0_H0, RZ.H0_H0, -R83.H0_H0 ;  /* 0x200000ffff859231 */ /* 0x000fe40000340953 */
[----:B------:R5:W-:Y:S01]  /*1e110*/  @!P5 STL.S16 [R1+0xdc], R138 ;  /* 0x0000dc8a0100d387 */ /* 0x000be20000100600 */
[----:B------:R-:W-:Y:S02]  /*1e120*/  PRMT R113, R138, 0x7610, R113 ;  /* 0x000076108a717816 */ /* 0x000fe40000000071 */
[----:B------:R-:W-:Y:S01]  /*1e130*/  @P6 PRMT R76, R103, 0x5410, RZ ;  /* 0x00005410674c6816 */ /* 0x000fe200000000ff */
[----:B------:R1:W-:Y:S01]  /*1e140*/  @!P1 STL.S16 [R1+0xd8], R133 ;  /* 0x0000d88501009387 */ /* 0x0003e20000100600 */
[----:B------:R-:W-:Y:S02]  /*1e150*/  ISETP.LE.U32.AND P6, PT, R143, UR12, PT ;  /* 0x0000000c8f007c0c */ /* 0x000fe4000bfc3070 */
[----:B------:R-:W-:Y:S01]  /*1e160*/  PRMT R112, R133, 0x7610, R112 ;  /* 0x0000761085707816 */ /* 0x000fe20000000070 */
[----:B------:R3:W3:Y:S01]  /*1e170*/  LDL.S16 R118, [R1+0xc0] ;  /* 0x0000c00001767983 */ /* 0x0006e20000100600 */
[----:B------:R-:W-:Y:S02]  /*1e180*/  PRMT R103, R74, 0x5410, R83 ;  /* 0x000054104a677816 */ /* 0x000fe40000000053 */
[----:B------:R-:W-:Y:S01]  /*1e190*/  @!P5 PRMT R74, R113, 0x5410, RZ ;  /* 0x00005410714ad816 */ /* 0x000fe200000000ff */
[----:B--2---:R2:W2:Y:S01]  /*1e1a0*/  LDL.S16 R117, [R1+0xbc] ;  /* 0x0000bc0001757983 */ /* 0x0044a20000100600 */
[----:B------:R-:W-:Y:S01]  /*1e1b0*/  @!P1 PRMT R83, R112, 0x5410, RZ ;  /* 0x0000541070539816 */ /* 0x000fe200000000ff */
[----:B------:R-:W-:Y:S01]  /*1e1c0*/  IMAD.WIDE R112, R211, -0x70, R196 ;  /* 0xffffff90d3707825 */ /* 0x000fe200078e02c4 */
[----:B------:R-:W-:Y:S04]  /*1e1d0*/  ISETP.LE.U32.AND P1, PT, R91, UR12, PT ;  /* 0x0000000c5b007c0c */ /* 0x000fe8000bf23070 */
[----:B------:R4:W-:Y:S04]  /*1e1e0*/  STG.E.U16 desc[UR28][R112.64+0x12], R75 ;  /* 0x0000124b70007986 */ /* 0x0009e8000c10151c */
[----:B------:R-:W-:Y:S04]  /*1e1f0*/  STG.E.U16 desc[UR28][R112.64+0x10], R76 ;  /* 0x0000104c70007986 */ /* 0x000fe8000c10151c */
[----:B-----5:R2:W5:Y:S01]  /*1e200*/  LDL.S16 R138, [R1+0xc4] ;  /* 0x0000c400018a7983 */ /* 0x0205620000100600 */
[----:B-1----:R-:W-:Y:S01]  /*1e210*/  LOP3.LUT R133, R93, 0xff, RZ, 0xc0, !PT ;  /* 0x000000ff5d857812 */ /* 0x002fe200078ec0ff */
[----:B------:R-:W-:Y:S03]  /*1e220*/  IMAD.WIDE R92, R211, 0x70, R112 ;  /* 0x00000070d35c7825 */ /* 0x000fe600078e0270 */
[----:B------:R-:W-:Y:S02]  /*1e230*/  ISETP.LE.U32.AND P5, PT, R133, UR12, PT ;  /* 0x0000000c85007c0c */ /* 0x000fe4000bfa3070 */
[----:B------:R-:W-:Y:S04]  /*1e240*/  STG.E.U16 desc[UR28][R92.64+0x10], R90 ;  /* 0x0000105a5c007986 */ /* 0x000fe8000c10151c */
[----:B------:R1:W-:Y:S04]  /*1e250*/  STG.E.U16 desc[UR28][R92.64+0x12], R89 ;  /* 0x000012595c007986 */ /* 0x0003e8000c10151c */
[----:B------:R1:W-:Y:S01]  /*1e260*/  STG.E.U16 desc[UR28][R146.64+0x10], R73 ;  /* 0x0000104992007986 */ /* 0x0003e2000c10151c */
[----:B----4-:R-:W-:Y:S03]  /*1e270*/  PRMT R75, R125, 0x7632, R75 ;  /* 0x000076327d4b7816 */ /* 0x010fe6000000004b */
[----:B------:R4:W-:Y:S04]  /*1e280*/  STG.E.U16 desc[UR28][R146.64+0x12], R72 ;  /* 0x0000124892007986 */ /* 0x0009e8000c10151c */
[----:B------:R4:W-:Y:S01]  /*1e290*/  STG.E.U16 desc[UR28][R144.64+0x20], R74 ;  /* 0x0000204a90007986 */ /* 0x0009e2000c10151c */
[----:B------:R-:W-:Y:S03]  /*1e2a0*/  @!P5 HFMA2.BF16_V2 R132, -RZ.H0_H0, RZ.H0_H0, -R82.H0_H0 ;  /* 0x200000ffff84d231 */ /* 0x000fe60000340952 */
[----:B------:R-:W-:Y:S02]  /*1e2b0*/  STG.E.U16 desc[UR28][R144.64+0x22], R83 ;  /* 0x0000225390007986 */ /* 0x000fe4000c10151c */
[----:B------:R-:W-:Y:S02]  /*1e2c0*/  PRMT R139, R132, 0x7610, R139 ;  /* 0x00007610848b7816 */ /* 0x000fe4000000008b */
[----:B------:R3:W-:Y:S02]  /*1e2d0*/  @!P5 STL.S16 [R1+0xd4], R132 ;  /* 0x0000d4840100d387 */ /* 0x0007e40000100600 */
[----:B------:R-:W-:Y:S01]  /*1e2e0*/  @!P5 PRMT R82, R139, 0x5410, RZ ;  /* 0x000054108b52d816 */ /* 0x000fe200000000ff */
[----:B------:R-:W-:Y:S02]  /*1e2f0*/  @!P6 HFMA2.BF16_V2 R131, -RZ.H0_H0, RZ.H0_H0, -R81.H0_H0 ;  /* 0x200000ffff83e231 */ /* 0x000fe40000340951 */
[----:B-1----:R-:W-:Y:S03]  /*1e300*/  IMAD.MOV.U32 R89, RZ, RZ, R100 ;  /* 0x000000ffff597224 */ /* 0x002fe600078e0064 */
[----:B------:R-:W-:Y:S01]  /*1e310*/  PRMT R102, R131, 0x7610, R102 ;  /* 0x0000761083667816 */ /* 0x000fe20000000066 */
[----:B------:R1:W-:Y:S01]  /*1e320*/  @!P6 STL.S16 [R1+0xd0], R131 ;  /* 0x0000d0830100e387 */ /* 0x0003e20000100600 */
[----:B------:R-:W-:Y:S02]  /*1e330*/  PRMT R73, R128, 0x7610, R73 ;  /* 0x0000761080497816 */ /* 0x000fe40000000049 */
[----:B------:R-:W-:Y:S02]  /*1e340*/  @!P6 PRMT R81, R102, 0x5410, RZ ;  /* 0x000054106651e816 */ /* 0x000fe400000000ff */
[----:B------:R-:W-:Y:S02]  /*1e350*/  PRMT R102, R85, 0x5410, R78 ;  /* 0x0000541055667816 */ /* 0x000fe4000000004e */
[----:B----4-:R-:W-:Y:S02]  /*1e360*/  PRMT R72, R128, 0x7632, R72 ;  /* 0x0000763280487816 */ /* 0x010fe40000000048 */
[----:B------:R-:W-:Y:S02]  /*1e370*/  PRMT R74, R3, 0x7632, R74 ;  /* 0x00007632034a7816 */ /* 0x000fe4000000004a */
[----:B---3--:R-:W-:Y:S04]  /*1e380*/  PRMT R132, R152, 0x7771, RZ ;  /* 0x0000777198847816 */ /* 0x008fe800000000ff */
[----:B------:R-:W-:Y:S01]  /*1e390*/  ISETP.GT.U32.AND P5, PT, R132, UR12, PT ;  /* 0x0000000c84007c0c */ /* 0x000fe2000bfa4070 */
[----:B------:R-:W-:Y:S05]  /*1e3a0*/  @!P0 HFMA2.BF16_V2 R130, -RZ.H0_H0, RZ.H0_H0, -R85.H0_H0 ;  /* 0x200000ffff828231 */ /* 0x000fea0000340955 */
[----:B------:R-:W-:Y:S01]  /*1e3b0*/  PRMT R77, R130, 0x7610, R77 ;  /* 0x00007610824d7816 */ /* 0x000fe2000000004d */
[----:B------:R3:W-:Y:S01]  /*1e3c0*/  @!P0 STL.S16 [R1+0xcc], R130 ;  /* 0x0000cc8201008387 */ /* 0x0007e20000100600 */
[C---:B-1----:R-:W-:Y:S02]  /*1e3d0*/  PRMT R131, R152.reuse, 0x7773, RZ ;  /* 0x0000777398837816 */ /* 0x042fe400000000ff */
[----:B------:R-:W-:Y:S01]  /*1e3e0*/  @!P0 PRMT R85, R77, 0x5410, RZ ;  /* 0x000054104d558816 */ /* 0x000fe200000000ff */
[----:B------:R4:W4:Y:S01]  /*1e3f0*/  LDL.S16 R156, [R1+0xac] ;  /* 0x0000ac00019c7983 */ /* 0x0009220000100600 */
[----:B------:R-:W-:Y:S01]  /*1e400*/  ISETP.GT.U32.AND P0, PT, R131, UR12, PT ;  /* 0x0000000c83007c0c */ /* 0x000fe2000bf04070 */
[C---:B------:R-:W-:Y:S02]  /*1e410*/  IMAD.WIDE R76, R211.reuse, -0x70, R92 ;  /* 0xffffff90d34c7825 */ /* 0x040fe400078e025c */
[----:B------:R1:W4:Y:S04]  /*1e420*/  LDL.S16 R150, [R1+0xa8] ;  /* 0x0000a80001967983 */ /* 0x0003280000100600 */
[----:B------:R1:W4:Y:S04]  /*1e430*/  LDL.S16 R149, [R1+0xb4] ;  /* 0x0000b40001957983 */ /* 0x0003280000100600 */
[----:B------:R1:W-:Y:S04]  /*1e440*/  STG.E.U16 desc[UR28][R76.64+0x20], R82 ;  /* 0x000020524c007986 */ /* 0x0003e8000c10151c */
[----:B------:R1:W-:Y:S01]  /*1e450*/  STG.E.U16 desc[UR28][R76.64+0x22], R81 ;  /* 0x000022514c007986 */ /* 0x0003e2000c10151c */
[----:B---3--:R-:W-:Y:S04]  /*1e460*/  PRMT R130, R152, 0x7772, RZ ;  /* 0x0000777298827816 */ /* 0x008fe800000000ff */
[----:B------:R-:W-:Y:S01]  /*1e470*/  ISETP.GT.U32.AND P6, PT, R130, UR12, PT ;  /* 0x0000000c82007c0c */ /* 0x000fe2000bfc4070 */
[--C-:B-1----:R-:W-:Y:S01]  /*1e480*/  IMAD.WIDE R82, R211, 0x70, R76.reuse ;  /* 0x00000070d3527825 */ /* 0x102fe200078e024c */
[----:B------:R-:W-:Y:S04]  /*1e490*/  PRMT R76, R125, 0x7610, R76 ;  /* 0x000076107d4c7816 */ /* 0x000fe8000000004c */
[----:B------:R1:W-:Y:S01]  /*1e4a0*/  STG.E.U16 desc[UR28][R82.64+0x20], R80 ;  /* 0x0000205052007986 */ /* 0x0003e2000c10151c */
[----:B------:R-:W-:Y:S03]  /*1e4b0*/  PRMT R77, R164, 0x7632, R77 ;  /* 0x00007632a44d7816 */ /* 0x000fe6000000004d */
[----:B------:R3:W-:Y:S04]  /*1e4c0*/  STG.E.U16 desc[UR28][R82.64+0x22], R79 ;  /* 0x0000224f52007986 */ /* 0x0007e8000c10151c */
[----:B------:R-:W-:Y:S04]  /*1e4d0*/  STG.E.U16 desc[UR28][R146.64+0x20], R84 ;  /* 0x0000205492007986 */ /* 0x000fe8000c10151c */
[----:B------:R-:W-:Y:S04]  /*1e4e0*/  STG.E.U16 desc[UR28][R146.64+0x22], R87 ;  /* 0x0000225792007986 */ /* 0x000fe8000c10151c */
[----:B------:R3:W-:Y:S01]  /*1e4f0*/  STG.E.U16 desc[UR28][R144.64+0x30], R85 ;  /* 0x0000305590007986 */ /* 0x0007e2000c10151c */
[C---:B-1----:R-:W-:Y:S01]  /*1e500*/  IMAD.WIDE R80, R211.reuse, -0x70, R82 ;  /* 0xffffff90d3507825 */ /* 0x042fe200078e0252 */
[----:B---3--:R-:W-:Y:S03]  /*1e510*/  PRMT R79, R198, 0x7632, R79 ;  /* 0x00007632c64f7816 */ /* 0x008fe6000000004f */
[----:B------:R-:W-:Y:S04]  /*1e520*/  IMAD.WIDE R84, R211, 0x70, R80 ;  /* 0x00000070d3547825 */ /* 0x000fe800078e0250 */
[----:B------:R-:W-:Y:S02]  /*1e530*/  @P6 HFMA2.BF16_V2 R118, -RZ.H0_H0, RZ.H0_H0, -R73.H0_H0 ;  /* 0x200000ffff766231 */ /* 0x000fe40000340949 */
[----:B--2---:R-:W-:Y:S03]  /*1e540*/  @P0 HFMA2.BF16_V2 R117, -RZ.H0_H0, RZ.H0_H0, -R72.H0_H0 ;  /* 0x200000ffff750231 */ /* 0x004fe60000340948 */
[----:B------:R-:W-:Y:S02]  /*1e550*/  PRMT R113, R118, 0x7610, R113 ;  /* 0x0000761076717816 */ /* 0x000fe40000000071 */
[----:B------:R-:W-:Y:S01]  /*1e560*/  PRMT R90, R117, 0x7610, R90 ;  /* 0x00007610755a7816 */ /* 0x000fe2000000005a */
[----:B-----5:R-:W-:Y:S05]  /*1e570*/  @P5 HFMA2.BF16_V2 R138, -RZ.H0_H0, RZ.H0_H0, -R78.H0_H0 ;  /* 0x200000ffff8a5231 */ /* 0x020fea000034094e */
[----:B------:R-:W-:Y:S01]  /*1e580*/  PRMT R100, R138, 0x7610, R100 ;  /* 0x000076108a647816 */ /* 0x000fe20000000064 */
[----:B------:R1:W-:Y:S03]  /*1e590*/  @P5 STL.S16 [R1+0xc4], R138 ;  /* 0x0000c48a01005387 */ /* 0x0003e60000100600 */
[----:B------:R-:W-:Y:S01]  /*1e5a0*/  @P5 PRMT R78, R100, 0x5410, RZ ;  /* 0x00005410644e5816 */ /* 0x000fe200000000ff */
[----:B------:R2:W-:Y:S01]  /*1e5b0*/  @P6 STL.S16 [R1+0xc0], R118 ;  /* 0x0000c07601006387 */ /* 0x0005e20000100600 */
[----:B------:R-:W-:Y:S02]  /*1e5c0*/  PRMT R100, R73, 0x5410, R72 ;  /* 0x0000541049647816 */ /* 0x000fe40000000048 */
[----:B------:R-:W-:Y:S01]  /*1e5d0*/  @P6 PRMT R73, R113, 0x5410, RZ ;  /* 0x0000541071496816 */ /* 0x000fe200000000ff */
[----:B------:R3:W-:Y:S01]  /*1e5e0*/  @P0 STL.S16 [R1+0xbc], R117 ;  /* 0x0000bc7501000387 */ /* 0x0007e20000100600 */
[----:B------:R-:W-:Y:S02]  /*1e5f0*/  ISETP.GT.U32.AND P5, PT, R223, UR12, PT ;  /* 0x0000000cdf007c0c */ /* 0x000fe4000bfa4070 */
[----:B------:R-:W-:Y:S01]  /*1e600*/  ISETP.GT.U32.AND P6, PT, R222, UR12, PT ;  /* 0x0000000cde007c0c */ /* 0x000fe2000bfc4070 */
[----:B------:R3:W5:Y:S01]  /*1e610*/  LDL.S16 R139, [R1+0xb0] ;  /* 0x0000b000018b7983 */ /* 0x0007620000100600 */
[----:B------:R-:W-:Y:S01]  /*1e620*/  @P0 PRMT R72, R90, 0x5410, RZ ;  /* 0x000054105a480816 */ /* 0x000fe200000000ff */
[----:B------:R-:W-:Y:S01]  /*1e630*/  IMAD.MOV.U32 R90, RZ, RZ, R110 ;  /* 0x000000ffff5a7224 */ /* 0x000fe200078e006e */
[----:B------:R-:W-:Y:S01]  /*1e640*/  ISETP.LE.U32.AND P0, PT, R160, UR12, PT ;  /* 0x0000000ca0007c0c */ /* 0x000fe2000bf03070 */
[----:B------:R4:W5:Y:S04]  /*1e650*/  LDL.S16 R128, [R1+0x90] ;  /* 0x0000900001807983 */ /* 0x0009680000100600 */
[----:B------:R4:W5:Y:S04]  /*1e660*/  LDL.S16 R113, [R1+0x9c] ;  /* 0x00009c0001717983 */ /* 0x0009680000100600 */
[----:B------:R3:W-:Y:S04]  /*1e670*/  STG.E.U16 desc[UR28][R144.64+0x32], R78 ;  /* 0x0000324e90007986 */ /* 0x0007e8000c10151c */
[----:B-1----:R1:W5:Y:S04]  /*1e680*/  LDL.S16 R138, [R1+0x94] ;  /* 0x00009400018a7983 */ /* 0x0023680000100600 */
[----:B--2---:R1:W2:Y:S04]  /*1e690*/  LDL.S16 R118, [R1+0x8c] ;  /* 0x00008c0001767983 */ /* 0x0042a80000100600 */
[----:B---3--:R1:W3:Y:S04]  /*1e6a0*/  LDL.S16 R117, [R1+0xa0] ;  /* 0x0000a00001757983 */ /* 0x0082e80000100600 */
[----:B------:R1:W-:Y:S04]  /*1e6b0*/  STG.E.U16 desc[UR28][R80.64+0x30], R73 ;  /* 0x0000304950007986 */ /* 0x0003e8000c10151c */
[----:B------:R4:W-:Y:S04]  /*1e6c0*/  STG.E.U16 desc[UR28][R80.64+0x32], R72 ;  /* 0x0000324850007986 */ /* 0x0009e8000c10151c */
[----:B------:R-:W-:Y:S01]  /*1e6d0*/  STG.E.U16 desc[UR28][R84.64+0x30], R86 ;  /* 0x0000305654007986 */ /* 0x000fe2000c10151c */
[----:B------:R-:W-:Y:S03]  /*1e6e0*/  PRMT R78, R164, 0x7610, R78 ;  /* 0x00007610a44e7816 */ /* 0x000fe6000000004e */
[----:B------:R4:W-:Y:S01]  /*1e6f0*/  STG.E.U16 desc[UR28][R84.64+0x32], R88 ;  /* 0x0000325854007986 */ /* 0x0009e2000c10151c */
[----:B-1----:R-:W-:Y:S01]  /*1e700*/  PRMT R73, R106, 0x7632, R73 ;  /* 0x000076326a497816 */ /* 0x002fe20000000049 */
[----:B----4-:R-:W-:Y:S01]  /*1e710*/  @P5 HFMA2.BF16_V2 R156, -RZ.H0_H0, RZ.H0_H0, -R3.H0_H0 ;  /* 0x200000ffff9c5231 */ /* 0x010fe20000340903 */
[----:B------:R-:W-:Y:S01]  /*1e720*/  PRMT R72, R111, 0x7632, R72 ;  /* 0x000076326f487816 */ /* 0x000fe20000000048 */
[----:B------:R-:W-:Y:S03]  /*1e730*/  @P6 HFMA2.BF16_V2 R150, -RZ.H0_H0, RZ.H0_H0, -R74.H0_H0 ;  /* 0x200000ffff966231 */ /* 0x000fe6000034094a */
[----:B------:R-:W-:Y:S01]  /*1e740*/  PRMT R153, R156, 0x7610, R153 ;  /* 0x000076109c997816 */ /* 0x000fe20000000099 */
[----:B------:R-:W-:Y:S01]  /*1e750*/  @P5 STL.S16 [R1+0xac], R156 ;  /* 0x0000ac9c01005387 */ /* 0x000fe20000100600 */
[----:B------:R-:W-:Y:S01]  /*1e760*/  LOP3.LUT R161, R72, 0xff, RZ, 0xc0, !PT ;  /* 0x000000ff48a17812 */ /* 0x000fe200078ec0ff */
[----:B------:R-:W-:Y:S01]  /*1e770*/  @!P0 HFMA2.BF16_V2 R149, -RZ.H0_H0, RZ.H0_H0, -R76.H0_H0 ;  /* 0x200000ffff958231 */ /* 0x000fe2000034094c */
[----:B------:R-:W-:Y:S01]  /*1e780*/  PRMT R114, R150, 0x7610, R114 ;  /* 0x0000761096727816 */ /* 0x000fe20000000072 */
[----:B------:R1:W-:Y:S01]  /*1e790*/  @P6 STL.S16 [R1+0xa8], R150 ;  /* 0x0000a89601006387 */ /* 0x0003e20000100600 */
[----:B------:R-:W-:Y:S01]  /*1e7a0*/  PRMT R80, R198, 0x7610, R80 ;  /* 0x00007610c6507816 */ /* 0x000fe20000000050 */
[----:B------:R-:W-:Y:S01]  /*1e7b0*/  IMAD.WIDE R84, R211, -0x70, R84 ;  /* 0xffffff90d3547825 */ /* 0x000fe200078e0254 */
[----:B------:R-:W-:Y:S01]  /*1e7c0*/  PRMT R148, R149, 0x7610, R148 ;  /* 0x0000761095947816 */ /* 0x000fe20000000094 */
[----:B------:R4:W-:Y:S01]  /*1e7d0*/  @!P0 STL.S16 [R1+0xb4], R149 ;  /* 0x0000b49501008387 */ /* 0x0009e20000100600 */
[----:B------:R-:W-:Y:S02]  /*1e7e0*/  PRMT R72, R129, 0x7610, R72 ;  /* 0x0000761081487816 */ /* 0x000fe40000000048 */
[----:B-1----:R-:W-:Y:S02]  /*1e7f0*/  LOP3.LUT R150, R111, 0xff, RZ, 0xc0, !PT ;  /* 0x000000ff6f967812 */ /* 0x002fe400078ec0ff */
[----:B----4-:R-:W-:Y:S02]  /*1e800*/  SHF.R.U32.HI R149, RZ, 0x18, R106 ;  /* 0x00000018ff957819 */ /* 0x010fe4000001166a */
[----:B------:R-:W-:Y:S02]  /*1e810*/  PRMT R106, R3, 0x5410, R74 ;  /* 0x00005410036a7816 */ /* 0x000fe4000000004a */
[----:B------:R-:W-:Y:S02]  /*1e820*/  @P5 PRMT R3, R153, 0x5410, RZ ;  /* 0x0000541099035816 */ /* 0x000fe400000000ff */
[----:B------:R-:W-:Y:S02]  /*1e830*/  ISETP.LE.U32.AND P5, PT, R150, UR12, PT ;  /* 0x0000000c96007c0c */ /* 0x000fe4000bfa3070 */
[----:B------:R-:W-:Y:S01]  /*1e840*/  @P6 PRMT R74, R114, 0x5410, RZ ;  /* 0x00005410724a6816 */ /* 0x000fe200000000ff */
[----:B------:R1:W-:Y:S01]  /*1e850*/  STG.E.U16 desc[UR28][R146.64+0x30], R3 ;  /* 0x0000300392007986 */ /* 0x0003e2000c10151c */
[----:B------:R-:W-:Y:S02]  /*1e860*/  ISETP.LE.U32.AND P6, PT, R161, UR12, PT ;  /* 0x0000000ca1007c0c */ /* 0x000fe4000bfc3070 */
[----:B------:R-:W-:Y:S01]  /*1e870*/  PRMT R114, R76, 0x5410, R75 ;  /* 0x000054104c727816 */ /* 0x000fe2000000004b */
[----:B------:R4:W-:Y:S01]  /*1e880*/  STG.E.U16 desc[UR28][R146.64+0x32], R74 ;  /* 0x0000324a92007986 */ /* 0x0009e2000c10151c */
[----:B------:R-:W-:Y:S02]  /*1e890*/  @!P0 PRMT R76, R148, 0x5410, RZ ;  /* 0x00005410944c8816 */ /* 0x000fe400000000ff */
[----:B------:R-:W-:Y:S03]  /*1e8a0*/  SHF.R.U32.HI R148, RZ, 0x18, R111 ;  /* 0x00000018ff947819 */ /* 0x000fe6000001166f */
[----:B------:R4:W-:Y:S01]  /*1e8b0*/  STG.E.U16 desc[UR28][R144.64+0x40], R76 ;  /* 0x0000404c90007986 */ /* 0x0009e2000c10151c */
[----:B-1----:R-:W-:Y:S02]  /*1e8c0*/  PRMT R3, R129, 0x7632, R3 ;  /* 0x0000763281037816 */ /* 0x002fe40000000003 */
[----:B----4-:R-:W-:Y:S02]  /*1e8d0*/  PRMT R74, R122, 0x7632, R74 ;  /* 0x000076327a4a7816 */ /* 0x010fe4000000004a */
[----:B------:R-:W-:Y:S01]  /*1e8e0*/  PRMT R76, R170, 0x7610, R76 ;  /* 0x00007610aa4c7816 */ /* 0x000fe2000000004c */
[----:B-----5:R-:W-:Y:S02]  /*1e8f0*/  @!P4 HFMA2.BF16_V2 R139, -RZ.H0_H0, RZ.H0_H0, -R75.H0_H0 ;  /* 0x200000ffff8bc231 */ /* 0x020fe4000034094b */
[----:B------:R-:W-:Y:S03]  /*1e900*/  @!P1 HFMA2.BF16_V2 R128, -RZ.H0_H0, RZ.H0_H0, -R79.H0_H0 ;  /* 0x200000ffff809231 */ /* 0x000fe6000034094f */
[----:B------:R-:W-:Y:S01]  /*1e910*/  PRMT R125, R139, 0x7610, R125 ;  /* 0x000076108b7d7816 */ /* 0x000fe2000000007d */
[----:B------:R1:W-:Y:S03]  /*1e920*/  @!P4 STL.S16 [R1+0xb0], R139 ;  /* 0x0000b08b0100c387 */ /* 0x0003e60000100600 */
[----:B------:R-:W-:Y:S01]  /*1e930*/  @!P4 PRMT R75, R125, 0x5410, RZ ;  /* 0x000054107d4bc816 */ /* 0x000fe200000000ff */
[----:B------:R4:W5:Y:S01]  /*1e940*/  LDL.S16 R156, [R1+0x88] ;  /* 0x00008800019c7983 */ /* 0x0009620000100600 */
[----:B------:R-:W-:Y:S02]  /*1e950*/  ISETP.LE.U32.AND P4, PT, R149, UR12, PT ;  /* 0x0000000c95007c0c */ /* 0x000fe4000bf83070 */
[----:B------:R-:W-:Y:S01]  /*1e960*/  PRMT R82, R128, 0x7610, R82 ;  /* 0x0000761080527816 */ /* 0x000fe20000000052 */
[----:B------:R4:W4:Y:S01]  /*1e970*/  LDL.S16 R153, [R1+0x84] ;  /* 0x0000840001997983 */ /* 0x0009220000100600 */
[----:B------:R-:W-:Y:S03]  /*1e980*/  @!P5 HFMA2.BF16_V2 R138, -RZ.H0_H0, RZ.H0_H0, -R80.H0_H0 ;  /* 0x200000ffff8ad231 */ /* 0x000fe60000340950 */
[----:B------:R-:W-:Y:S01]  /*1e990*/  STG.E.U16 desc[UR28][R144.64+0x42], R75 ;  /* 0x0000424b90007986 */ /* 0x000fe2000c10151c */
[----:B--2---:R-:W-:Y:S01]  /*1e9a0*/  @!P6 HFMA2.BF16_V2 R118, -RZ.H0_H0, RZ.H0_H0, -R78.H0_H0 ;  /* 0x200000ffff76e231 */ /* 0x004fe2000034094e */
[----:B------:R-:W-:Y:S02]  /*1e9b0*/  PRMT R83, R138, 0x7610, R83 ;  /* 0x000076108a537816 */ /* 0x000fe40000000053 */
[----:B------:R2:W-:Y:S02]  /*1e9c0*/  @!P5 STL.S16 [R1+0x94], R138 ;  /* 0x0000948a0100d387 */ /* 0x0005e40000100600 */
[----:B------:R-:W-:Y:S01]  /*1e9d0*/  @!P4 HFMA2.BF16_V2 R113, -RZ.H0_H0, RZ.H0_H0, -R3.H0_H0 ;  /* 0x200000ffff71c231 */ /* 0x000fe20000340903 */
[----:B------:R-:W-:Y:S01]  /*1e9e0*/  PRMT R112, R118, 0x7610, R112 ;  /* 0x0000761076707816 */ /* 0x000fe20000000070 */
[----:B------:R-:W-:Y:S03]  /*1e9f0*/  @!P1 STL.S16 [R1+0x90], R128 ;  /* 0x0000908001009387 */ /* 0x000fe60000100600 */
[----:B------:R-:W-:Y:S01]  /*1ea00*/  PRMT R81, R113, 0x7610, R81 ;  /* 0x0000761071517816 */ /* 0x000fe20000000051 */
[----:B------:R3:W-:Y:S01]  /*1ea10*/  @!P6 STL.S16 [R1+0x8c], R118 ;  /* 0x00008c760100e387 */ /* 0x0007e20000100600 */
[----:B-1----:R-:W-:Y:S02]  /*1ea20*/  LOP3.LUT R139, R73, 0xff, RZ, 0xc0, !PT ;  /* 0x000000ff498b7812 */ /* 0x002fe400078ec0ff */
[----:B------:R-:W-:Y:S02]  /*1ea30*/  PRMT R73, R122, 0x7610, R73 ;  /* 0x000076107a497816 */ /* 0x000fe40000000049 */
[----:B------:R-:W-:Y:S02]  /*1ea40*/  ISETP.LE.U32.AND P0, PT, R139, UR12, PT ;  /* 0x0000000c8b007c0c */ /* 0x000fe4000bf03070 */
[----:B--2---:R-:W-:Y:S11]  /*1ea50*/  LOP3.LUT R138, R89, 0xff, RZ, 0xc0, !PT ;  /* 0x000000ff598a7812 */ /* 0x004ff600078ec0ff */
[----:B---3--:R-:W-:Y:S05]  /*1ea60*/  @!P0 HFMA2.BF16_V2 R117, -RZ.H0_H0, RZ.H0_H0, -R72.H0_H0 ;  /* 0x200000ffff758231 */ /* 0x008fea0000340948 */
[----:B------:R1:W-:Y:S01]  /*1ea70*/  @!P0 STL.S16 [R1+0xa0], R117 ;  /* 0x0000a07501008387 */ /* 0x0003e20000100600 */
[----:B------:R-:W-:Y:S02]  /*1ea80*/  PRMT R120, R117, 0x7610, R120 ;  /* 0x0000761075787816 */ /* 0x000fe40000000078 */
[----:B------:R-:W-:Y:S01]  /*1ea90*/  PRMT R118, R78, 0x5410, R77 ;  /* 0x000054104e767816 */ /* 0x000fe2000000004d */
[----:B------:R2:W-:Y:S01]  /*1eaa0*/  @!P4 STL.S16 [R1+0x9c], R113 ;  /* 0x00009c710100c387 */ /* 0x0005e20000100600 */
[----:B------:R-:W-:Y:S02]  /*1eab0*/  @!P6 PRMT R78, R112, 0x5410, RZ ;  /* 0x00005410704ee816 */ /* 0x000fe400000000ff */
[----:B------:R-:W-:Y:S01]  /*1eac0*/  PRMT R112, R72, 0x5410, R3 ;  /* 0x0000541048707816 */ /* 0x000fe20000000003 */
[----:B------:R3:W3:Y:S01]  /*1ead0*/  LDL.S16 R129, [R1+0x80] ;  /* 0x0000800001817983 */ /* 0x0006e20000100600 */
[----:B------:R-:W-:Y:S02]  /*1eae0*/  @!P0 PRMT R72, R120, 0x5410, RZ ;  /* 0x0000541078488816 */ /* 0x000fe400000000ff */
[----:B------:R-:W-:Y:S01]  /*1eaf0*/  ISETP.LE.U32.AND P6, PT, R138, UR12, PT ;  /* 0x0000000c8a007c0c */ /* 0x000fe2000bfc3070 */
[----:B------:R3:W3:Y:S01]  /*1eb00*/  LDL.S16 R75, [R1+0x78] ;  /* 0x00007800014b7983 */ /* 0x0006e20000100600 */
[----:B------:R-:W-:Y:S02]  /*1eb10*/  @!P4 PRMT R3, R81, 0x5410, RZ ;  /* 0x000054105103c816 */ /* 0x000fe400000000ff */
[----:B------:R-:W-:Y:S01]  /*1eb20*/  ISETP.GT.U32.AND P0, PT, R162, UR12, PT ;  /* 0x0000000ca2007c0c */ /* 0x000fe2000bf04070 */
[----:B------:R2:W-:Y:S01]  /*1eb30*/  STG.E.U16 desc[UR28][R84.64+0x40], R72 ;  /* 0x0000404854007986 */ /* 0x0005e2000c10151c */
[----:B------:R-:W-:Y:S03]  /*1eb40*/  ISETP.GT.U32.AND P4, PT, R159, UR12, PT ;  /* 0x0000000c9f007c0c */ /* 0x000fe6000bf84070 */
[----:B------:R3:W3:Y:S04]  /*1eb50*/  LDL.S16 R128, [R1+0x68] ;  /* 0x0000680001807983 */ /* 0x0006e80000100600 */
[----:B------:R3:W3:Y:S01]  /*1eb60*/  LDL.S16 R125, [R1+0x64] ;  /* 0x00006400017d7983 */ /* 0x0006e20000100600 */
[----:B-1----:R-:W-:Y:S02]  /*1eb70*/  PRMT R117, R80, 0x5410, R79 ;  /* 0x0000541050757816 */ /* 0x002fe4000000004f */
[----:B------:R-:W-:Y:S01]  /*1eb80*/  @!P5 PRMT R80, R83, 0x5410, RZ ;  /* 0x000054105350d816 */ /* 0x000fe200000000ff */
[----:B------:R1:W3:Y:S01]  /*1eb90*/  LDL.S16 R120, [R1+0x60] ;  /* 0x0000600001787983 */ /* 0x0002e20000100600 */
[----:B------:R-:W-:Y:S02]  /*1eba0*/  ISETP.LE.U32.AND P5, PT, R148, UR12, PT ;  /* 0x0000000c94007c0c */ /* 0x000fe4000bfa3070 */
[----:B------:R-:W-:Y:S01]  /*1ebb0*/  @!P1 PRMT R79, R82, 0x5410, RZ ;  /* 0x00005410524f9816 */ /* 0x000fe200000000ff */
[----:B--2---:R1:W2:Y:S01]  /*1ebc0*/  LDL.S16 R113, [R1+0x7c] ;  /* 0x00007c0001717983 */ /* 0x0042a20000100600 */
[----:B------:R-:W-:Y:S01]  /*1ebd0*/  ISETP.GT.U32.AND P1, PT, R163, UR12, PT ;  /* 0x0000000ca3007c0c */ /* 0x000fe2000bf24070 */
[----:B------:R-:W-:Y:S01]  /*1ebe0*/  IMAD.WIDE.U32 R82, R137, -0x2daee0ad, RZ ;  /* 0xd2511f5389527825 */ /* 0x000fe200078e00ff */
[----:B------:R-:W-:Y:S01]  /*1ebf0*/  LOP3.LUT R137, R90, 0xff, RZ, 0xc0, !PT ;  /* 0x000000ff5a897812 */ /* 0x000fe200078ec0ff */
[----:B------:R1:W-:Y:S03]  /*1ec00*/  STG.E.U16 desc[UR28][R84.64+0x42], R3 ;  /* 0x0000420354007986 */ /* 0x0003e6000c10151c */
[----:B------:R-:W-:Y:S02]  /*1ec10*/  LOP3.LUT R81, R200, UR7, R83, 0x96, !PT ;  /* 0x00000007c8517c12 */ /* 0x000fe4000f8e9653 */
[----:B------:R-:W-:Y:S02]  /*1ec20*/  PRMT R83, R238, 0x5410, R237 ;  /* 0x00005410ee537816 */ /* 0x000fe400000000ed */
[----:B------:R-:W-:Y:S02]  /*1ec30*/  PRMT R72, R119, 0x7610, R72 ;  /* 0x0000761077487816 */ /* 0x000fe40000000048 */
[----:B------:R-:W-:Y:S02]  /*1ec40*/  LOP3.LUT R169, R81, 0xff, RZ, 0xc0, !PT ;  /* 0x000000ff51a97812 */ /* 0x000fe400078ec0ff */
[----:B------:R-:W-:Y:S02]  /*1ec50*/  SHF.R.U32.HI R166, RZ, 0x18, R81 ;  /* 0x00000018ffa67819 */ /* 0x000fe40000011651 */
[----:B------:R-:W-:Y:S02]  /*1ec60*/  LOP3.LUT R83, R83, 0xff00ff, RZ, 0xc0, !PT ;  /* 0x00ff00ff53537812 */ /* 0x000fe400078ec0ff */
[----:B-1----:R-:W-:Y:S01]  /*1ec70*/  PRMT R3, R119, 0x7632, R3 ;  /* 0x0000763277037816 */ /* 0x002fe20000000003 */
[C---:B------:R-:W-:Y:S05]  /*1ec80*/  IMAD.WIDE R84, R211.reuse, 0x70, R84 ;  /* 0x00000070d3547825 */ /* 0x040fea00078e0254 */
[----:B------:R-:W-:Y:S04]  /*1ec90*/  STG.E.U16 desc[UR28][R84.64+0x40], R80 ;  /* 0x0000405054007986 */ /* 0x000fe8000c10151c */
[----:B------:R-:W-:Y:S04]  /*1eca0*/  STG.E.U16 desc[UR28][R84.64+0x42], R79 ;  /* 0x0000424f54007986 */ /* 0x000fe8000c10151c */
[----:B------:R1:W-:Y:S02]  /*1ecb0*/  STG.E.U16 desc[UR28][R146.64+0x40], R78 ;  /* 0x0000404e92007986 */ /* 0x0003e4000c10151c */
[----:B-1----:R-:W-:Y:S04]  /*1ecc0*/  IMAD.WIDE R78, R211, -0x70, R84 ;  /* 0xffffff90d34e7825 */ /* 0x002fe800078e0254 */
[----:B-----5:R-:W-:Y:S02]  /*1ecd0*/  @!P5 HFMA2.BF16_V2 R156, -RZ.H0_H0, RZ.H0_H0, -R77.H0_H0 ;  /* 0x200000ffff9cd231 */ /* 0x020fe4000034094d */
[----:B----4-:R-:W-:Y:S03]  /*1ece0*/  @!P6 HFMA2.BF16_V2 R153, -RZ.H0_H0, RZ.H0_H0, -R73.H0_H0 ;  /* 0x200000ffff99e231 */ /* 0x010fe60000340949 */
[----:B------:R1:W-:Y:S01]  /*1ecf0*/  @!P5 STL.S16 [R1+0x88], R156 ;  /* 0x0000889c0100d387 */ /* 0x0003e20000100600 */
[----:B------:R-:W-:Y:S03]  /*1ed00*/  PRMT R110, R156, 0x7610, R110 ;  /* 0x000076109c6e7816 */ /* 0x000fe6000000006e */
[----:B------:R4:W-:Y:S01]  /*1ed10*/  @!P6 STL.S16 [R1+0x84], R153 ;  /* 0x000084990100e387 */ /* 0x0009e20000100600 */
[----:B------:R-:W-:Y:S02]  /*1ed20*/  @!P5 PRMT R77, R110, 0x5410, RZ ;  /* 0x000054106e4dd816 */ /* 0x000fe400000000ff */
[----:B------:R-:W-:Y:S02]  /*1ed30*/  PRMT R111, R153, 0x7610, R111 ;  /* 0x00007610996f7816 */ /* 0x000fe4000000006f */
[----:B------:R-:W-:Y:S01]  /*1ed40*/  PRMT R110, R73, 0x5410, R74 ;  /* 0x00005410496e7816 */ /* 0x000fe2000000004a */
[----:B------:R5:W-:Y:S01]  /*1ed50*/  STG.E.U16 desc[UR28][R146.64+0x42], R77 ;  /* 0x0000424d92007986 */ /* 0x000be2000c10151c */
[----:B------:R-:W-:Y:S02]  /*1ed60*/  @!P6 PRMT R73, R111, 0x5410, RZ ;  /* 0x000054106f49e816 */ /* 0x000fe400000000ff */
[----:B------:R-:W-:Y:S02]  /*1ed70*/  PRMT R111, R72, 0x5410, R3 ;  /* 0x00005410486f7816 */ /* 0x000fe40000000003 */
[----:B------:R-:W-:Y:S01]  /*1ed80*/  ISETP.GT.U32.AND P5, PT, R157, UR12, PT ;  /* 0x0000000c9d007c0c */ /* 0x000fe2000bfa4070 */
[----:B------:R3:W-:Y:S01]  /*1ed90*/  STG.E.U16 desc[UR28][R144.64+0x50], R73 ;  /* 0x0000504990007986 */ /* 0x0007e2000c10151c */
[----:B------:R-:W-:Y:S02]  /*1eda0*/  ISETP.GT.U32.AND P6, PT, R151, UR12, PT ;  /* 0x0000000c97007c0c */ /* 0x000fe4000bfc4070 */
[C---:B-1----:R-:W-:Y:S02]  /*1edb0*/  PRMT R156, R82.reuse, 0x7771, RZ ;  /* 0x00007771529c7816 */ /* 0x042fe400000000ff */
[----:B----4-:R-:W-:Y:S02]  /*1edc0*/  PRMT R153, R82, 0x7773, RZ ;  /* 0x0000777352997816 */ /* 0x010fe400000000ff */
[----:B-----5:R-:W-:Y:S02]  /*1edd0*/  PRMT R77, R2, 0x7632, R77 ;  /* 0x00007632024d7816 */ /* 0x020fe4000000004d */
[----:B---3--:R-:W-:Y:S01]  /*1ede0*/  PRMT R73, R121, 0x7610, R73 ;  /* 0x0000761079497816 */ /* 0x008fe20000000049 */
[----:B------:R-:W-:Y:S02]  /*1edf0*/  @P1 HFMA2.BF16_V2 R129, -RZ.H0_H0, RZ.H0_H0, -R74.H0_H0 ;  /* 0x200000ffff811231 */ /* 0x000fe4000034094a */
[----:B------:R-:W-:Y:S03]  /*1ee00*/  @P4 HFMA2.BF16_V2 R75, -RZ.H0_H0, RZ.H0_H0, -R3.H0_H0 ;  /* 0x200000ffff4b4231 */ /* 0x000fe60000340903 */
[----:B------:R-:W-:Y:S01]  /*1ee10*/  @P1 STL.S16 [R1+0x80], R129 ;  /* 0x0000808101001387 */ /* 0x000fe20000100600 */
[----:B------:R-:W-:Y:S02]  /*1ee20*/  PRMT R93, R129, 0x7610, R93 ;  /* 0x00007610815d7816 */ /* 0x000fe4000000005d */
[----:B------:R-:W-:Y:S02]  /*1ee30*/  PRMT R91, R75, 0x7610, R91 ;  /* 0x000076104b5b7816 */ /* 0x000fe4000000005b */
[----:B------:R-:W-:Y:S02]  /*1ee40*/  @P1 PRMT R74, R93, 0x5410, RZ ;  /* 0x000054105d4a1816 */ /* 0x000fe400000000ff */
[----:B------:R-:W-:Y:S02]  /*1ee50*/  @P4 PRMT R3, R91, 0x5410, RZ ;  /* 0x000054105b034816 */ /* 0x000fe400000000ff */
[----:B------:R-:W-:Y:S01]  /*1ee60*/  ISETP.LE.U32.AND P1, PT, R137, UR12, PT ;  /* 0x0000000c89007c0c */ /* 0x000fe2000bf23070 */
[----:B------:R-:W-:Y:S01]  /*1ee70*/  STG.E.U16 desc[UR28][R144.64+0x52], R74 ;  /* 0x0000524a90007986 */ /* 0x000fe2000c10151c */
[----:B------:R-:W-:Y:S03]  /*1ee80*/  @P6 HFMA2.BF16_V2 R120, -RZ.H0_H0, RZ.H0_H0, -R2.H0_H0 ;  /* 0x200000ffff786231 */ /* 0x000fe60000340902 */
[----:B------:R1:W-:Y:S01]  /*1ee90*/  STG.E.U16 desc[UR28][R78.64+0x52], R3 ;  /* 0x000052034e007986 */ /* 0x0003e2000c10151c */
[----:B--2---:R-:W-:Y:S01]  /*1eea0*/  @P0 HFMA2.BF16_V2 R113, -RZ.H0_H0, RZ.H0_H0, -R72.H0_H0 ;  /* 0x200000ffff710231 */ /* 0x004fe20000340948 */
[----:B------:R-:W-:Y:S06]  /*1eeb0*/  PRMT R89, R120, 0x7610, R89 ;  /* 0x0000761078597816 */ /* 0x000fec0000000059 */
[----:B------:R-:W-:Y:S01]  /*1eec0*/  @!P1 HFMA2.BF16_V2 R128, -RZ.H0_H0, RZ.H0_H0, -R76.H0_H0 ;  /* 0x200000ffff809231 */ /* 0x000fe2000034094c */
[----:B------:R2:W-:Y:S01]  /*1eed0*/  @P0 STL.S16 [R1+0x7c], R113 ;  /* 0x00007c7101000387 */ /* 0x0005e20000100600 */
[----:B------:R-:W-:Y:S03]  /*1eee0*/  PRMT R92, R113, 0x7610, R92 ;  /* 0x00007610715c7816 */ /* 0x000fe6000000005c */
[----:B------:R3:W-:Y:S01]  /*1eef0*/  @P4 STL.S16 [R1+0x78], R75 ;  /* 0x0000784b01004387 */ /* 0x0007e20000100600 */
[----:B------:R-:W-:Y:S02]  /*1ef00*/  @P0 PRMT R72, R92, 0x5410, RZ ;  /* 0x000054105c480816 */ /* 0x000fe400000000ff */
[----:B------:R-:W-:Y:S01]  /*1ef10*/  ISETP.GT.U32.AND P0, PT, R141, UR12, PT ;  /* 0x0000000c8d007c0c */ /* 0x000fe2000bf04070 */
[----:B------:R4:W5:Y:S01]  /*1ef20*/  LDL.S16 R93, [R1+0x54] ;  /* 0x00005400015d7983 */ /* 0x0009620000100600 */
[----:B------:R-:W-:Y:S03]  /*1ef30*/  PRMT R119, R128, 0x7610, R119 ;  /* 0x0000761080777816 */ /* 0x000fe60000000077 */
[----:B------:R4:W4:Y:S04]  /*1ef40*/  LDL.S16 R92, [R1+0x50] ;  /* 0x00005000015c7983 */ /* 0x0009280000100600 */
[----:B------:R4:W5:Y:S01]  /*1ef50*/  LDL.S16 R91, [R1+0x4c] ;  /* 0x00004c00015b7983 */ /* 0x0009620000100600 */
[----:B-1----:R-:W-:Y:S03]  /*1ef60*/  PRMT R3, R123, 0x7610, R3 ;  /* 0x000076107b037816 */ /* 0x002fe60000000003 */
[----:B------:R1:W-:Y:S04]  /*1ef70*/  STG.E.U16 desc[UR28][R78.64+0x50], R72 ;  /* 0x000050484e007986 */ /* 0x0003e8000c10151c */
[----:B--2---:R2:W2:Y:S01]  /*1ef80*/  LDL.S16 R113, [R1+0x5c] ;  /* 0x00005c0001717983 */ /* 0x0044a20000100600 */
[----:B---3--:R-:W-:Y:S03]  /*1ef90*/  LOP3.LUT R75, R81, 0xffff, RZ, 0xc0, !PT ;  /* 0x0000ffff514b7812 */ /* 0x008fe600078ec0ff */
[----:B------:R-:W-:Y:S01]  /*1efa0*/  @!P1 STL.S16 [R1+0x68], R128 ;  /* 0x0000688001009387 */ /* 0x000fe20000100600 */
[----:B------:R-:W-:Y:S04]  /*1efb0*/  SHF.R.U32.HI R193, RZ, 0x8, R75 ;  /* 0x00000008ffc17819 */ /* 0x000fe8000001164b */
[----:B------:R-:W-:Y:S04]  /*1efc0*/  LOP3.LUT R75, R193, 0xffff, RZ, 0xc0, !PT ;  /* 0x0000ffffc14b7812 */ /* 0x000fe800078ec0ff */
[----:B------:R-:W-:Y:S02]  /*1efd0*/  ISETP.LE.U32.AND P4, PT, R75, UR12, PT ;  /* 0x0000000c4b007c0c */ /* 0x000fe4000bf83070 */
[----:B------:R-:W-:Y:S02]  /*1efe0*/  PRMT R75, R170, 0x7632, R75 ;  /* 0x00007632aa4b7816 */ /* 0x000fe4000000004b */
[----:B-1----:R-:W-:Y:S03]  /*1eff0*/  PRMT R72, R81, 0x7632, R72 ;  /* 0x0000763251487816 */ /* 0x002fe60000000048 */
[----:B------:R-:W-:Y:S02]  /*1f000*/  @P5 HFMA2.BF16_V2 R125, -RZ.H0_H0, RZ.H0_H0, -R75.H0_H0 ;  /* 0x200000ffff7d5231 */ /* 0x000fe4000034094b */
[----:B------:R-:W-:Y:S01]  /*1f010*/  IMAD.WIDE R78, R211, 0x70, R78 ;  /* 0x00000070d34e7825 */ /* 0x000fe200078e024e */
[----:B------:R-:W-:Y:S02]  /*1f020*/  LOP3.LUT R170, R72, 0xff, RZ, 0xc0, !PT ;  /* 0x000000ff48aa7812 */ /* 0x000fe400078ec0ff */
[----:B------:R1:W-:Y:S01]  /*1f030*/  @P5 STL.S16 [R1+0x64], R125 ;  /* 0x0000647d01005387 */ /* 0x0003e20000100600 */
[----:B------:R-:W-:Y:S02]  /*1f040*/  PRMT R115, R125, 0x7610, R115 ;  /* 0x000076107d737816 */ /* 0x000fe40000000073 */
[----:B------:R-:W-:Y:S01]  /*1f050*/  PRMT R72, R121, 0x7632, R72 ;  /* 0x0000763279487816 */ /* 0x000fe20000000048 */
[----:B------:R3:W-:Y:S01]  /*1f060*/  @P6 STL.S16 [R1+0x60], R120 ;  /* 0x0000607801006387 */ /* 0x0007e20000100600 */
[----:B-1----:R-:W-:Y:S03]  /*1f070*/  IMAD.WIDE.U32 R124, R124, -0x2daee0ad, RZ ;  /* 0xd2511f537c7c7825 */ /* 0x002fe600078e00ff */
[----:B---3--:R-:W-:Y:S01]  /*1f080*/  PRMT R120, R73, 0x5410, R72 ;  /* 0x0000541049787816 */ /* 0x008fe20000000048 */
[----:B----4-:R-:W-:Y:S05]  /*1f090*/  @!P4 HFMA2.BF16_V2 R92, -RZ.H0_H0, RZ.H0_H0, -R72.H0_H0 ;  /* 0x200000ffff5cc231 */ /* 0x010fea0000340948 */
[----:B------:R-:W-:Y:S04]  /*1f0a0*/  PRMT R88, R92, 0x7610, R88 ;  /* 0x000076105c587816 */ /* 0x000fe80000000058 */
[----:B------:R-:W-:Y:S01]  /*1f0b0*/  @!P4 PRMT R72, R88, 0x5410, RZ ;  /* 0x000054105848c816 */ /* 0x000fe200000000ff */
[----:B--2---:R-:W-:Y:S05]  /*1f0c0*/  @P0 HFMA2.BF16_V2 R113, -RZ.H0_H0, RZ.H0_H0, -R77.H0_H0 ;  /* 0x200000ffff710231 */ /* 0x004fea000034094d */
[----:B------:R1:W-:Y:S01]  /*1f0d0*/  @P0 STL.S16 [R1+0x5c], R113 ;  /* 0x00005c7101000387 */ /* 0x0003e20000100600 */
[----:B------:R-:W-:Y:S02]  /*1f0e0*/  PRMT R84, R113, 0x7610, R84 ;  /* 0x0000761071547816 */ /* 0x000fe40000000054 */
[----:B-1----:R-:W-:Y:S02]  /*1f0f0*/  PRMT R113, R76, 0x5410, R75 ;  /* 0x000054104c717816 */ /* 0x002fe4000000004b */
[----:B------:R-:W-:Y:S02]  /*1f100*/  @!P1 PRMT R76, R119, 0x5410, RZ ;  /* 0x00005410774c9816 */ /* 0x000fe400000000ff */
[----:B------:R-:W-:Y:S02]  /*1f110*/  ISETP.LE.U32.AND P1, PT, R169, UR12, PT ;  /* 0x0000000ca9007c0c */ /* 0x000fe4000bf23070 */
[----:B------:R-:W-:Y:S01]  /*1f120*/  @P5 PRMT R75, R115, 0x5410, RZ ;  /* 0x00005410734b5816 */ /* 0x000fe200000000ff */
[----:B------:R-:W-:Y:S01]  /*1f130*/  STG.E.U16 desc[UR28][R78.64+0x50], R76 ;  /* 0x0000504c4e007986 */ /* 0x000fe2000c10151c */
[----:B------:R-:W-:Y:S02]  /*1f140*/  ISETP.LE.U32.AND P5, PT, R170, UR12, PT ;  /* 0x0000000caa007c0c */ /* 0x000fe4000bfa3070 */
[----:B------:R-:W-:Y:S01]  /*1f150*/  PRMT R115, R2, 0x5410, R77 ;  /* 0x0000541002737816 */ /* 0x000fe2000000004d */
[----:B------:R1:W-:Y:S01]  /*1f160*/  STG.E.U16 desc[UR28][R78.64+0x52], R75 ;  /* 0x0000524b4e007986 */ /* 0x0003e2000c10151c */
[----:B------:R-:W-:Y:S02]  /*1f170*/  @P6 PRMT R2, R89, 0x5410, RZ ;  /* 0x0000541059026816 */ /* 0x000fe400000000ff */
[----:B------:R-:W-:Y:S01]  /*1f180*/  @P0 PRMT R77, R84, 0x5410, RZ ;  /* 0x00005410544d0816 */ /* 0x000fe200000000ff */
[----:B------:R2:W3:Y:S01]  /*1f190*/  LDL.S16 R89, [R1+0x48] ;  /* 0x0000480001597983 */ /* 0x0004e20000100600 */
[----:B------:R-:W-:Y:S01]  /*1f1a0*/  LOP3.LUT R119, R140, UR7, R125, 0x96, !PT ;  /* 0x000000078c777c12 */ /* 0x000fe2000f8e967d */
[----:B-----5:R-:W-:Y:S01]  /*1f1b0*/  @!P1 HFMA2.BF16_V2 R93, -RZ.H0_H0, RZ.H0_H0, -R73.H0_H0 ;  /* 0x200000ffff5d9231 */ /* 0x020fe20000340949 */
[----:B------:R-:W-:Y:S01]  /*1f1c0*/  ISETP.LE.U32.AND P0, PT, R166, UR12, PT ;  /* 0x0000000ca6007c0c */ /* 0x000fe2000bf03070 */
[----:B------:R4:W-:Y:S01]  /*1f1d0*/  STG.E.U16 desc[UR28][R146.64+0x50], R2 ;  /* 0x0000500292007986 */ /* 0x0009e2000c10151c */
[----:B------:R-:W-:Y:S01]  /*1f1e0*/  LOP3.LUT R74, R119, 0xffff, RZ, 0xc0, !PT ;  /* 0x0000ffff774a7812 */ /* 0x000fe200078ec0ff */
[----:B------:R-:W-:Y:S01]  /*1f1f0*/  @!P5 HFMA2.BF16_V2 R91, -RZ.H0_H0, RZ.H0_H0, -R3.H0_H0 ;  /* 0x200000ffff5bd231 */ /* 0x000fe20000340903 */
[----:B------:R-:W-:Y:S01]  /*1f200*/  PRMT R90, R93, 0x7610, R90 ;  /* 0x000076105d5a7816 */ /* 0x000fe2000000005a */
[----:B------:R-:W-:Y:S01]  /*1f210*/  @!P1 STL.S16 [R1+0x54], R93 ;  /* 0x0000545d01009387 */ /* 0x000fe20000100600 */
[----:B------:R-:W-:Y:S02]  /*1f220*/  SHF.R.U32.HI R168, RZ, 0x8, R74 ;  /* 0x00000008ffa87819 */ /* 0x000fe4000001164a */
[----:B------:R-:W-:Y:S01]  /*1f230*/  PRMT R87, R91, 0x7610, R87 ;  /* 0x000076105b577816 */ /* 0x000fe20000000057 */
[----:B------:R-:W-:Y:S01]  /*1f240*/  @!P4 STL.S16 [R1+0x50], R92 ;  /* 0x0000505c0100c387 */ /* 0x000fe20000100600 */
[----:B------:R-:W-:Y:S02]  /*1f250*/  @!P1 PRMT R73, R90, 0x5410, RZ ;  /* 0x000054105a499816 */ /* 0x000fe400000000ff */
[----:B------:R-:W-:Y:S01]  /*1f260*/  LOP3.LUT R167, R119, 0xff, RZ, 0xc0, !PT ;  /* 0x000000ff77a77812 */ /* 0x000fe200078ec0ff */
[----:B------:R-:W-:Y:S01]  /*1f270*/  @!P5 STL.S16 [R1+0x4c], R91 ;  /* 0x00004c5b0100d387 */ /* 0x000fe20000100600 */
[----:B------:R-:W-:Y:S02]  /*1f280*/  SHF.R.U32.HI R164, RZ, 0x18, R119 ;  /* 0x00000018ffa47819 */ /* 0x000fe40000011677 */
[----:B------:R-:W-:Y:S01]  /*1f290*/  ISETP.LE.U32.AND P4, PT, R167, UR12, PT ;  /* 0x0000000ca7007c0c */ /* 0x000fe2000bf83070 */
[----:B------:R2:W5:Y:S01]  /*1f2a0*/  LDL.S16 R84, [R1+0x40] ;  /* 0x0000400001547983 */ /* 0x0005620000100600 */
[----:B------:R-:W-:Y:S01]  /*1f2b0*/  PRMT R125, R124, 0x7771, RZ ;  /* 0x000077717c7d7816 */ /* 0x000fe200000000ff */
[----:B-1----:R-:W-:Y:S02]  /*1f2c0*/  IMAD.WIDE R78, R211, -0x70, R78 ;  /* 0xffffff90d34e7825 */ /* 0x002fe400078e024e */
[----:B------:R2:W2:Y:S04]  /*1f2d0*/  LDL.S16 R88, [R1+0x3c] ;  /* 0x00003c0001587983 */ /* 0x0004a80000100600 */
[----:B------:R1:W2:Y:S01]  /*1f2e0*/  LDL.S16 R74, [R1+0x1c] ;  /* 0x00001c00014a7983 */ /* 0x0002a20000100600 */
[----:B----4-:R-:W-:Y:S03]  /*1f2f0*/  PRMT R2, R123, 0x7632, R2 ;  /* 0x000076327b027816 */ /* 0x010fe60000000002 */
[----:B------:R-:W-:Y:S01]  /*1f300*/  STG.E.U16 desc[UR28][R146.64+0x52], R77 ;  /* 0x0000524d92007986 */ /* 0x000fe2000c10151c */
[----:B------:R-:W-:Y:S03]  /*1f310*/  PRMT R122, R3, 0x5410, R2 ;  /* 0x00005410037a7816 */ /* 0x000fe60000000002 */
[----:B------:R4:W-:Y:S01]  /*1f320*/  STG.E.U16 desc[UR28][R144.64+0x62], R72 ;  /* 0x0000624890007986 */ /* 0x0009e2000c10151c */
[----:B------:R-:W-:Y:S03]  /*1f330*/  @!P5 PRMT R3, R87, 0x5410, RZ ;  /* 0x000054105703d816 */ /* 0x000fe600000000ff */
[----:B------:R1:W2:Y:S04]  /*1f340*/  LDL.S16 R87, [R1+0x38] ;  /* 0x0000380001577983 */ /* 0x0002a80000100600 */
[----:B------:R-:W-:Y:S04]  /*1f350*/  STG.E.U16 desc[UR28][R144.64+0x60], R73 ;  /* 0x0000604990007986 */ /* 0x000fe8000c10151c */
[----:B------:R1:W-:Y:S01]  /*1f360*/  STG.E.U16 desc[UR28][R78.64+0x60], R3 ;  /* 0x000060034e007986 */ /* 0x0003e2000c10151c */
[----:B----4-:R-:W-:Y:S04]  /*1f370*/  LOP3.LUT R72, R168, 0xffff, RZ, 0xc0, !PT ;  /* 0x0000ffffa8487812 */ /* 0x010fe800078ec0ff */
[----:B------:R-:W-:Y:S02]  /*1f380*/  ISETP.LE.U32.AND P1, PT, R72, UR12, PT ;  /* 0x0000000c48007c0c */ /* 0x000fe4000bf23070 */
[----:B------:R-:W-:Y:S01]  /*1f390*/  MUFU.EX2 R72, R245 ;  /* 0x000000f500487308 */ /* 0x000fe20000000800 */
[----:B-1----:R-:W-:Y:S09]  /*1f3a0*/  PRMT R3, R119, 0x7632, R3 ;  /* 0x0000763277037816 */ /* 0x002ff20000000003 */
[----:B------:R-:W1:Y:S01]  /*1f3b0*/  MUFU.EX2 R73, R244 ;  /* 0x000000f400497308 */ /* 0x000e620000000800 */
[----:B------:R-:W-:Y:S01]  /*1f3c0*/  LOP3.LUT R3, R3, 0xff, RZ, 0xc0, !PT ;  /* 0x000000ff03037812 */ /* 0x000fe200078ec0ff */
[----:B---3--:R-:W-:Y:S05]  /*1f3d0*/  @!P0 HFMA2.BF16_V2 R89, -RZ.H0_H0, RZ.H0_H0, -R2.H0_H0 ;  /* 0x200000ffff598231 */ /* 0x008fea0000340902 */
[----:B------:R-:W-:Y:S01]  /*1f3e0*/  PRMT R85, R89, 0x7610, R85 ;  /* 0x0000761059557816 */ /* 0x000fe20000000055 */
[----:B------:R-:W-:Y:S03]  /*1f3f0*/  @!P0 STL.S16 [R1+0x48], R89 ;  /* 0x0000485901008387 */ /* 0x000fe60000100600 */
[----:B------:R-:W-:Y:S02]  /*1f400*/  @!P0 PRMT R2, R85, 0x5410, RZ ;  /* 0x0000541055028816 */ /* 0x000fe400000000ff */
[----:B------:R3:W4:Y:S01]  /*1f410*/  LDL.S16 R85, [R1+0x30] ;  /* 0x0000300001557983 */ /* 0x0007220000100600 */
[----:B------:R-:W-:Y:S02]  /*1f420*/  ISETP.LE.U32.AND P0, PT, R3, UR12, PT ;  /* 0x0000000c03007c0c */ /* 0x000fe4000bf03070 */
[C---:B------:R-:W-:Y:S01]  /*1f430*/  PRMT R3, R0.reuse, 0x7632, R3 ;  /* 0x0000763200037816 */ /* 0x040fe20000000003 */
[----:B------:R1:W-:Y:S03]  /*1f440*/  STG.E.U16 desc[UR28][R78.64+0x62], R2 ;  /* 0x000062024e007986 */ /* 0x0003e6000c10151c */
[----:B------:R-:W-:Y:S01]  /*1f450*/  PRMT R129, R0, 0x5410, R3 ;  /* 0x0000541000817816 */ /* 0x000fe20000000003 */
[----:B-----5:R-:W-:Y:S02]  /*1f460*/  @!P4 HFMA2.BF16_V2 R84, -RZ.H0_H0, RZ.H0_H0, -R0.H0_H0 ;  /* 0x200000ffff54c231 */ /* 0x020fe40000340900 */
[----:B--2---:R-:W-:Y:S03]  /*1f470*/  @!P1 HFMA2.BF16_V2 R88, -RZ.H0_H0, RZ.H0_H0, -R3.H0_H0 ;  /* 0x200000ffff589231 */ /* 0x004fe60000340903 */
[----:B------:R2:W-:Y:S01]  /*1f480*/  @!P4 STL.S16 [R1+0x40], R84 ;  /* 0x000040540100c387 */ /* 0x0005e20000100600 */
[----:B------:R-:W-:Y:S02]  /*1f490*/  PRMT R80, R84, 0x7610, R80 ;  /* 0x0000761054507816 */ /* 0x000fe40000000050 */
[----:B------:R-:W-:Y:S02]  /*1f4a0*/  PRMT R86, R88, 0x7610, R86 ;  /* 0x0000761058567816 */ /* 0x000fe40000000056 */
[----:B------:R-:W-:Y:S02]  /*1f4b0*/  @!P4 PRMT R0, R80, 0x5410, RZ ;  /* 0x000054105000c816 */ /* 0x000fe400000000ff */
[----:B------:R-:W-:Y:S02]  /*1f4c0*/  ISETP.LE.U32.AND P4, PT, R164, UR12, PT ;  /* 0x0000000ca4007c0c */ /* 0x000fe4000bf83070 */
[----:B------:R-:W-:Y:S01]  /*1f4d0*/  @!P1 PRMT R3, R86, 0x5410, RZ ;  /* 0x0000541056039816 */ /* 0x000fe200000000ff */
[----:B-1----:R-:W-:Y:S01]  /*1f4e0*/  FADD.FTZ R2, R73, R136 ;  /* 0x0000008849027221 */ /* 0x002fe20000010000 */
[----:B------:R-:W-:Y:S01]  /*1f4f0*/  IMAD.WIDE R78, R211, 0x70, R78 ;  /* 0x00000070d34e7825 */ /* 0x000fe200078e024e */
[C---:B------:R-:W-:Y:S04]  /*1f500*/  F2FP.BF16.F32.PACK_AB R73, R72.reuse, R73 ;  /* 0x000000494849723e */ /* 0x040fe800000010ff */
[----:B------:R1:W-:Y:S01]  /*1f510*/  STG.E.U16 desc[UR28][R78.64+0x60], R0 ;  /* 0x000060004e007986 */ /* 0x0003e2000c10151c */
[--C-:B--2---:R-:W-:Y:S01]  /*1f520*/  FADD.FTZ R84, R72, R2.reuse ;  /* 0x0000000248547221 */ /* 0x104fe20000010000 */
[C---:B------:R-:W-:Y:S02]  /*1f530*/  PRMT R2, R154.reuse, 0x7610, R2 ;  /* 0x000076109a027816 */ /* 0x040fe40000000002 */
[----:B------:R-:W-:Y:S04]  /*1f540*/  STG.E.U16 desc[UR28][R78.64+0x62], R3 ;  /* 0x000062034e007986 */ /* 0x000fe8000c10151c */
[----:B------:R2:W-:Y:S01]  /*1f550*/  STL [R1+0xf4], R84 ;  /* 0x0000f45401007387 */ /* 0x0005e20000100800 */
[----:B------:R-:W-:Y:S03]  /*1f560*/  @!P0 HFMA2.BF16_V2 R87, -RZ.H0_H0, RZ.H0_H0, -R2.H0_H0 ;  /* 0x200000ffff578231 */ /* 0x000fe60000340902 */
[----:B------:R3:W5:Y:S02]  /*1f570*/  LDL.S16 R80, [R1+0x2c] ;  /* 0x00002c0001507983 */ /* 0x0007640000100600 */
[----:B------:R-:W-:Y:S02]  /*1f580*/  PRMT R76, R87, 0x7610, R76 ;  /* 0x00007610574c7816 */ /* 0x000fe4000000004c */
[----:B-1----:R-:W-:Y:S02]  /*1f590*/  PRMT R0, R154, 0x7632, R0 ;  /* 0x000076329a007816 */ /* 0x002fe40000000000 */
[----:B------:R-:W-:Y:S02]  /*1f5a0*/  PRMT R154, R82, 0x7772, RZ ;  /* 0x00007772529a7816 */ /* 0x000fe400000000ff */
[----:B------:R-:W-:Y:S01]  /*1f5b0*/  PRMT R128, R2, 0x5410, R0 ;  /* 0x0000541002807816 */ /* 0x000fe20000000000 */
[----:B------:R-:W-:Y:S01]  /*1f5c0*/  @!P4 HFMA2.BF16_V2 R74, -RZ.H0_H0, RZ.H0_H0, -R0.H0_H0 ;  /* 0x200000ffff4ac231 */ /* 0x000fe20000340900 */
[----:B--2---:R3:W2:Y:S01]  /*1f5d0*/  LDL.S16 R84, [R1+0x44] ;  /* 0x0000440001547983 */ /* 0x0046a20000100600 */
[----:B------:R-:W-:Y:S01]  /*1f5e0*/  @!P0 PRMT R2, R76, 0x5410, RZ ;  /* 0x000054104c028816 */ /* 0x000fe200000000ff */
[----:B------:R-:W-:Y:S02]  /*1f5f0*/  IMAD.WIDE R78, R211, -0x70, R78 ;  /* 0xffffff90d34e7825 */ /* 0x000fe400078e024e */
[----:B------:R-:W-:Y:S01]  /*1f600*/  @!P1 STL.S16 [R1+0x3c], R88 ;  /* 0x00003c5801009387 */ /* 0x000fe20000100600 */
[----:B------:R-:W-:Y:S03]  /*1f610*/  PRMT R3, R74, 0x7610, R3 ;  /* 0x000076104a037816 */ /* 0x000fe60000000003 */
[----:B------:R-:W-:Y:S01]  /*1f620*/  @!P0 STL.S16 [R1+0x38], R87 ;  /* 0x0000385701008387 */ /* 0x000fe20000100600 */
[----:B------:R-:W-:Y:S03]  /*1f630*/  @!P4 PRMT R0, R3, 0x5410, RZ ;  /* 0x000054100300c816 */ /* 0x000fe600000000ff */
[----:B------:R3:W3:Y:S04]  /*1f640*/  LDL.S16 R76, [R1+0x28] ;  /* 0x00002800014c7983 */ /* 0x0006e80000100600 */
[----:B------:R1:W-:Y:S04]  /*1f650*/  @!P4 STL.S16 [R1+0x1c], R74 ;  /* 0x00001c4a0100c387 */ /* 0x0003e80000100600 */
[----:B------:R1:W-:Y:S04]  /*1f660*/  STG.E.U16 desc[UR28][R146.64+0x60], R2 ;  /* 0x0000600292007986 */ /* 0x0003e8000c10151c */
[----:B------:R1:W-:Y:S04]  /*1f670*/  STG.E.U16 desc[UR28][R146.64+0x62], R0 ;  /* 0x0000620092007986 */ /* 0x0003e8000c10151c */
[----:B-1----:R1:W3:Y:S01]  /*1f680*/  LDL.S16 R74, [R1+0x18] ;  /* 0x00001800014a7983 */ /* 0x0022e20000100600 */
[----:B------:R-:W-:Y:S01]  /*1f690*/  IMAD.MOV.U32 R2, RZ, RZ, R82 ;  /* 0x000000ffff027224 */ /* 0x000fe200078e0052 */
[----:B------:R-:W-:Y:S02]  /*1f6a0*/  PRMT R82, R212, 0x5410, R240 ;  /* 0x00005410d4527816 */ /* 0x000fe400000000f0 */
[----:B------:R-:W-:Y:S02]  /*1f6b0*/  PRMT R0, R134, 0x7632, R0 ;  /* 0x0000763286007816 */ /* 0x000fe40000000000 */
[----:B------:R-:W-:Y:S02]  /*1f6c0*/  LOP3.LUT R158, R2, 0xff, RZ, 0xc0, !PT ;  /* 0x000000ff029e7812 */ /* 0x000fe400078ec0ff */
[----:B------:R-:W-:Y:S02]  /*1f6d0*/  PRMT R2, R134, 0x7610, R2 ;  /* 0x0000761086027816 */ /* 0x000fe40000000002 */
[----:B------:R-:W-:Y:S02]  /*1f6e0*/  ISETP.LE.U32.AND P0, PT, R158, UR12, PT ;  /* 0x0000000c9e007c0c */ /* 0x000fe4000bf03070 */
[----:B------:R-:W-:Y:S11]  /*1f6f0*/  PRMT R3, R2, 0x5410, R0 ;  /* 0x0000541002037816 */ /* 0x000ff60000000000 */
[----:B----4-:R-:W-:Y:S05]  /*1f700*/  @!P0 HFMA2.BF16_V2 R85, -RZ.H0_H0, RZ.H0_H0, -R2.H0_H0 ;  /* 0x200000ffff558231 */ /* 0x010fea0000340902 */
[----:B------:R-:W-:Y:S01]  /*1f710*/  PRMT R72, R85, 0x7610, R72 ;  /* 0x0000761055487816 */ /* 0x000fe20000000048 */
[----:B------:R-:W-:Y:S03]  /*1f720*/  @!P0 STL.S16 [R1+0x30], R85 ;  /* 0x0000305501008387 */ /* 0x000fe60000100600 */
[----:B------:R-:W-:Y:S02]  /*1f730*/  @!P0 PRMT R2, R72, 0x5410, RZ ;  /* 0x0000541048028816 */ /* 0x000fe400000000ff */
[----:B------:R-:W-:Y:S01]  /*1f740*/  ISETP.GT.U32.AND P0, PT, R156, UR12, PT ;  /* 0x0000000c9c007c0c */ /* 0x000fe2000bf04070 */
[----:B------:R1:W4:Y:S04]  /*1f750*/  LDL.S16 R72, [R1+0x34] ;  /* 0x0000340001487983 */ /* 0x0003280000100600 */
[----:B------:R1:W-:Y:S02]  /*1f760*/  STG.E.U16 desc[UR28][R144.64+0x70], R2 ;  /* 0x0000700290007986 */ /* 0x0003e4000c10151c */
[----:B-1----:R-:W-:Y:S06]  /*1f770*/  PRMT R2, R73, 0x7610, R2 ;  /* 0x0000761049027816 */ /* 0x002fec0000000002 */
[----:B--2---:R-:W-:Y:S05]  /*1f780*/  @P0 HFMA2.BF16_V2 R84, -RZ.H0_H0, RZ.H0_H0, -R0.H0_H0 ;  /* 0x200000ffff540231 */ /* 0x004fea0000340900 */
[----:B------:R-:W-:Y:S01]  /*1f790*/  PRMT R81, R84, 0x7610, R81 ;  /* 0x0000761054517816 */ /* 0x000fe20000000051 */
[----:B------:R-:W-:Y:S03]  /*1f7a0*/  @P0 STL.S16 [R1+0x44], R84 ;  /* 0x0000445401000387 */ /* 0x000fe60000100600 */
[----:B------:R-:W-:Y:S02]  /*1f7b0*/  @P0 PRMT R0, R81, 0x5410, RZ ;  /* 0x0000541051000816 */ /* 0x000fe400000000ff */
[----:B------:R-:W-:Y:S02]  /*1f7c0*/  ISETP.GT.U32.AND P0, PT, R154, UR12, PT ;  /* 0x0000000c9a007c0c */ /* 0x000fe4000bf04070 */
[----:B------:R-:W-:Y:S01]  /*1f7d0*/  PRMT R81, R215, 0x5410, R214 ;  /* 0x00005410d7517816 */ /* 0x000fe200000000d6 */
[----:B------:R1:W-:Y:S10]  /*1f7e0*/  STG.E.U16 desc[UR28][R144.64+0x72], R0 ;  /* 0x0000720090007986 */ /* 0x0003f4000c10151c */
[----:B-----5:R-:W-:Y:S05]  /*1f7f0*/  @P0 HFMA2.BF16_V2 R80, -RZ.H0_H0, RZ.H0_H0, -R2.H0_H0 ;  /* 0x200000ffff500231 */ /* 0x020fea0000340902 */
[----:B------:R-:W-:Y:S01]  /*1f800*/  PRMT R77, R80, 0x7610, R77 ;  /* 0x00007610504d7816 */ /* 0x000fe2000000004d */
[----:B------:R2:W-:Y:S01]  /*1f810*/  @P0 STL.S16 [R1+0x2c], R80 ;  /* 0x00002c5001000387 */ /* 0x0005e20000100600 */
[----:B-1----:R-:W-:Y:S04]  /*1f820*/  PRMT R0, R73, 0x7632, R0 ;  /* 0x0000763249007816 */ /* 0x002fe80000000000 */
[----:B------:R-:W-:Y:S02]  /*1f830*/  PRMT R121, R2, 0x5410, R0 ;  /* 0x0000541002797816 */ /* 0x000fe40000000000 */
[----:B------:R-:W-:Y:S02]  /*1f840*/  @P0 PRMT R2, R77, 0x5410, RZ ;  /* 0x000054104d020816 */ /* 0x000fe400000000ff */
[----:B------:R-:W-:Y:S03]  /*1f850*/  ISETP.GT.U32.AND P0, PT, R153, UR12, PT ;  /* 0x0000000c99007c0c */ /* 0x000fe6000bf04070 */
[----:B------:R1:W-:Y:S01]  /*1f860*/  STG.E.U16 desc[UR28][R78.64+0x70], R2 ;  /* 0x000070024e007986 */ /* 0x0003e2000c10151c */
[----:B--2---:R-:W-:Y:S09]  /*1f870*/  PRMT R80, R217, 0x5410, R236 ;  /* 0x00005410d9507816 */ /* 0x004ff200000000ec */
[----:B---3--:R-:W-:Y:S05]  /*1f880*/  @P0 HFMA2.BF16_V2 R76, -RZ.H0_H0, RZ.H0_H0, -R0.H0_H0 ;  /* 0x200000ffff4c0231 */ /* 0x008fea0000340900 */
[----:B------:R-:W-:Y:S01]  /*1f890*/  PRMT R75, R76, 0x7610, R75 ;  /* 0x000076104c4b7816 */ /* 0x000fe2000000004b */
[----:B------:R-:W-:Y:S03]  /*1f8a0*/  @P0 STL.S16 [R1+0x28], R76 ;  /* 0x0000284c01000387 */ /* 0x000fe60000100600 */
[----:B------:R-:W-:Y:S05]  /*1f8b0*/  @P0 PRMT R0, R75, 0x5410, RZ ;  /* 0x000054104b000816 */ /* 0x000fea00000000ff */
[----:B------:R2:W-:Y:S01]  /*1f8c0*/  STG.E.U16 desc[UR28][R78.64+0x72], R0 ;  /* 0x000072004e007986 */ /* 0x0005e2000c10151c */
[----:B-1----:R-:W-:Y:S01]  /*1f8d0*/  PRMT R2, R155, 0x7610, R2 ;  /* 0x000076109b027816 */ /* 0x002fe20000000002 */
[----:B--2---:R-:W-:Y:S02]  /*1f8e0*/  IMAD.MOV.U32 R0, RZ, RZ, R124 ;  /* 0x000000ffff007224 */ /* 0x004fe400078e007c */
[----:B------:R-:W-:Y:S03]  /*1f8f0*/  IMAD.WIDE R78, R211, 0x70, R78 ;  /* 0x00000070d34e7825 */ /* 0x000fe600078e024e */
[----:B------:R-:W-:Y:S02]  /*1f900*/  LOP3.LUT R136, R0, 0xff, RZ, 0xc0, !PT ;  /* 0x000000ff00887812 */ /* 0x000fe400078ec0ff */
[----:B------:R-:W-:Y:S02]  /*1f910*/  PRMT R0, R155, 0x7632, R0 ;  /* 0x000076329b007816 */ /* 0x000fe40000000000 */
[----:B------:R-:W-:Y:S02]  /*1f920*/  ISETP.LE.U32.AND P0, PT, R136, UR12, PT ;  /* 0x0000000c88007c0c */ /* 0x000fe4000bf03070 */
[----:B------:R-:W-:Y:S11]  /*1f930*/  PRMT R123, R2, 0x5410, R0 ;  /* 0x00005410027b7816 */ /* 0x000ff60000000000 */
[----:B------:R-:W-:Y:S05]  /*1f940*/  @!P0 HFMA2.BF16_V2 R74, -RZ.H0_H0, RZ.H0_H0, -R2.H0_H0 ;  /* 0x200000ffff4a8231 */ /* 0x000fea0000340902 */
[----:B------:R1:W-:Y:S01]  /*1f950*/  @!P0 STL.S16 [R1+0x18], R74 ;  /* 0x0000184a01008387 */ /* 0x0003e20000100600 */
[----:B------:R-:W-:Y:S03]  /*1f960*/  PRMT R73, R74, 0x7610, R73 ;  /* 0x000076104a497816 */ /* 0x000fe60000000049 */
[----:B------:R-:W2:Y:S01]  /*1f970*/  LDL R84, [R1+0x128] ;  /* 0x0001280001547983 */ /* 0x000ea20000100800 */
[----:B------:R-:W-:Y:S01]  /*1f980*/  @!P0 PRMT R2, R73, 0x5410, RZ ;  /* 0x0000541049028816 */ /* 0x000fe200000000ff */
[----:B------:R-:W-:Y:S01]  /*1f990*/  IMAD.U32 R73, RZ, RZ, UR12 ;  /* 0x0000000cff497e24 */ /* 0x000fe2000f8e00ff */
[----:B------:R-:W-:Y:S03]  /*1f9a0*/  ISETP.GT.U32.AND P0, PT, R125, UR12, PT ;  /* 0x0000000c7d007c0c */ /* 0x000fe6000bf04070 */
[----:B------:R3:W-:Y:S01]  /*1f9b0*/  STG.E.U16 desc[UR28][R78.64+0x70], R2 ;  /* 0x000070024e007986 */ /* 0x0007e2000c10151c */
[----:B-1----:R-:W-:Y:S01]  /*1f9c0*/  PRMT R74, R116, 0x5410, R126 ;  /* 0x00005410744a7816 */ /* 0x002fe2000000007e */
[----:B------:R-:W-:Y:S03]  /*1f9d0*/  VIADD R116, R173, 0x6040 ;  /* 0x00006040ad747836 */ /* 0x000fe60000000000 */
[----:B------:R-:W-:Y:S05]  /*1f9e0*/  LOP3.LUT R75, R74, 0xff00ff, RZ, 0xc0, !PT ;  /* 0x00ff00ff4a4b7812 */ /* 0x000fea00078ec0ff */
[----:B----4-:R-:W-:Y:S05]  /*1f9f0*/  @P0 HFMA2.BF16_V2 R72, -RZ.H0_H0, RZ.H0_H0, -R0.H0_H0 ;  /* 0x200000ffff480231 */ /* 0x010fea0000340900 */
[----:B---3--:R-:W-:Y:S01]  /*1fa00*/  PRMT R2, R72, 0x7610, R2 ;  /* 0x0000761048027816 */ /* 0x008fe20000000002 */
[----:B------:R1:W-:Y:S03]  /*1fa10*/  @P0 STL.S16 [R1+0x34], R72 ;  /* 0x0000344801000387 */ /* 0x0003e60000100600 */
[----:B------:R-:W-:Y:S05]  /*1fa20*/  @P0 PRMT R0, R2, 0x5410, RZ ;  /* 0x0000541002000816 */ /* 0x000fea00000000ff */
[----:B------:R3:W-:Y:S04]  /*1fa30*/  STG.E.U16 desc[UR28][R78.64+0x72], R0 ;  /* 0x000072004e007986 */ /* 0x0007e8000c10151c */
[----:B------:R-:W4:Y:S01]  /*1fa40*/  LDSM.16.MT88.4 R76, [R173+0x6000] ;  /* 0x00600000ad4c783b */ /* 0x000f220000004200 */
[----:B-1----:R-:W-:Y:S02]  /*1fa50*/  IMAD.U32 R72, RZ, RZ, UR6 ;  /* 0x00000006ff487e24 */ /* 0x002fe4000f8e00ff */
[----:B---3--:R-:W-:Y:S05]  /*1fa60*/  IMAD.MOV.U32 R0, RZ, RZ, R142 ;  /* 0x000000ffff007224 */ /* 0x008fea00078e008e */
[----:B------:R-:W-:Y:S02]  /*1fa70*/  LOP3.LUT R2, R0, 0xff, RZ, 0xc0, !PT ;  /* 0x000000ff00027812 */ /* 0x000fe400078ec0ff */
[----:B------:R-:W-:Y:S02]  /*1fa80*/  LOP3.LUT R0, R73, 0xff0000, R72, 0xf8, !PT ;  /* 0x00ff000049007812 */ /* 0x000fe400078ef848 */
[----:B------:R-:W-:Y:S02]  /*1fa90*/  PRMT R2, R2, 0x5410, R127 ;  /* 0x0000541002027816 */ /* 0x000fe4000000007f */
[----:B------:R-:W-:Y:S02]  /*1faa0*/  PRMT R72, R224, 0x5410, R235 ;  /* 0x00005410e0487816 */ /* 0x000fe400000000eb */
[----:B------:R-:W-:Y:S02]  /*1fab0*/  PRMT R73, R220, 0x5410, R221 ;  /* 0x00005410dc497816 */ /* 0x000fe400000000dd */
[--C-:B------:R-:W-:Y:S01]  /*1fac0*/  HSET2.LE.AND R74, R2, R0.reuse, PT ;  /* 0x00000000024a7233 */ /* 0x100fe20003803000 */
[----:B------:R-:W-:Y:S01]  /*1fad0*/  IMAD.MOV.U32 R2, RZ, RZ, R152 ;  /* 0x000000ffff027224 */ /* 0x000fe200078e0098 */
[--C-:B------:R-:W-:Y:S02]  /*1fae0*/  HSET2.LE.AND R72, R72, R0.reuse, PT ;  /* 0x0000000048487233 */ /* 0x100fe40003803000 */
[--C-:B------:R-:W-:Y:S02]  /*1faf0*/  HSET2.LE.AND R73, R73, R0.reuse, PT ;  /* 0x0000000049497233 */ /* 0x100fe40003803000 */
[--C-:B------:R-:W-:Y:S02]  /*1fb00*/  HSET2.LE.AND R75, R75, R0.reuse, PT ;  /* 0x000000004b4b7233 */ /* 0x100fe40003803000 */
[----:B------:R-:W-:Y:S02]  /*1fb10*/  LOP3.LUT R72, R99, R72, RZ, 0xc0, !PT ;  /* 0x0000004863487212 */ /* 0x000fe400078ec0ff */
[----:B------:R-:W-:Y:S02]  /*1fb20*/  LOP3.LUT R73, R98, R73, RZ, 0xc0, !PT ;  /* 0x0000004962497212 */ /* 0x000fe400078ec0ff */
[----:B------:R-:W-:Y:S02]  /*1fb30*/  LOP3.LUT R74, R94, R74, RZ, 0xc0, !PT ;  /* 0x0000004a5e4a7212 */ /* 0x000fe400078ec0ff */
[----:B------:R-:W-:Y:S02]  /*1fb40*/  LOP3.LUT R75, R95, R75, RZ, 0xc0, !PT ;  /* 0x0000004b5f4b7212 */ /* 0x000fe400078ec0ff */
[--C-:B------:R-:W-:Y:S02]  /*1fb50*/  HSET2.LE.AND R80, R80, R0.reuse, PT ;  /* 0x0000000050507233 */ /* 0x100fe40003803000 */
[--C-:B------:R-:W-:Y:S02]  /*1fb60*/  HSET2.LE.AND R81, R81, R0.reuse, PT ;  /* 0x0000000051517233 */ /* 0x100fe40003803000 */
[--C-:B------:R-:W-:Y:S01]  /*1fb70*/  HSET2.LE.AND R82, R82, R0.reuse, PT ;  /* 0x0000000052527233 */ /* 0x100fe20003803000 */
[-C--:B----4-:R-:W-:Y:S05]  /*1fb80*/  HMMA.16816.F32.BF16 R4, R72, R76.reuse, R4 ;  /* 0x0000004c4804723c */ /* 0x090fea0000041804 */
[--C-:B------:R-:W-:Y:S02]  /*1fb90*/  HSET2.LE.AND R83, R83, R0.reuse, PT ;  /* 0x0000000053537233 */ /* 0x100fe40003803000 */
[----:B------:R-:W-:Y:S02]  /*1fba0*/  LOP3.LUT R80, R104, R80, RZ, 0xc0, !PT ;  /* 0x0000005068507212 */ /* 0x000fe400078ec0ff */
[----:B------:R-:W-:Y:S02]  /*1fbb0*/  LOP3.LUT R81, R105, R81, RZ, 0xc0, !PT ;  /* 0x0000005169517212 */ /* 0x000fe400078ec0ff */
[----:B------:R-:W-:Y:S02]  /*1fbc0*/  LOP3.LUT R82, R97, R82, RZ, 0xc0, !PT ;  /* 0x0000005261527212 */ /* 0x000fe400078ec0ff */
[----:B------:R-:W-:Y:S02]  /*1fbd0*/  LOP3.LUT R83, R96, R83, RZ, 0xc0, !PT ;  /* 0x0000005360537212 */ /* 0x000fe400078ec0ff */
[----:B------:R-:W-:Y:S02]  /*1fbe0*/  LOP3.LUT R2, R2, 0xff, RZ, 0xc0, !PT ;  /* 0x000000ff02027812 */ /* 0x000fe400078ec0ff */
[----:B------:R-:W-:Y:S02]  /*1fbf0*/  PRMT R105, R165, 0x5410, R225 ;  /* 0x00005410a5697816 */ /* 0x000fe400000000e1 */
[----:B------:R-:W-:Y:S01]  /*1fc00*/  PRMT R2, R2, 0x5410, R132 ;  /* 0x0000541002027816 */ /* 0x000fe20000000084 */
[C---:B------:R-:W-:Y:S04]  /*1fc10*/  HMMA.16816.F32.BF16 R8, R80.reuse, R76, R8 ;  /* 0x0000004c5008723c */ /* 0x040fe80000041808 */
[----:B------:R-:W-:Y:S02]  /*1fc20*/  PRMT R76, R135, 0x5410, R243 ;  /* 0x00005410874c7816 */ /* 0x000fe400000000f3 */
[----:B------:R-:W-:Y:S02]  /*1fc30*/  PRMT R77, R133, 0x5410, R143 ;  /* 0x00005410854d7816 */ /* 0x000fe4000000008f */
[-C--:B------:R-:W-:Y:S01]  /*1fc40*/  HMMA.16816.F32.BF16 R12, R80, R78.reuse, R12 ;  /* 0x0000004e500c723c */ /* 0x080fe2000004180c */
[----:B------:R-:W-:Y:S02]  /*1fc50*/  LDSM.16.MT88.4 R132, [R173+0x7800] ;  /* 0x00780000ad84783b */ /* 0x000fe40000004200 */
[--C-:B------:R-:W-:Y:S02]  /*1fc60*/  HSET2.LE.AND R76, R76, R0.reuse, PT ;  /* 0x000000004c4c7233 */ /* 0x100fe40003803000 */
[--C-:B------:R-:W-:Y:S02]  /*1fc70*/  HSET2.LE.AND R77, R77, R0.reuse, PT ;  /* 0x000000004d4d7233 */ /* 0x100fe40003803000 */
[----:B------:R-:W-:Y:S01]  /*1fc80*/  PRMT R104, R223, 0x5410, R222 ;  /* 0x00005410df687816 */ /* 0x000fe200000000de */
[C---:B------:R-:W-:Y:S04]  /*1fc90*/  HMMA.16816.F32.BF16 R16, R72.reuse, R78, R16 ;  /* 0x0000004e4810723c */ /* 0x040fe80000041810 */
[----:B------:R-:W-:Y:S02]  /*1fca0*/  LOP3.LUT R76, R103, R76, RZ, 0xc0, !PT ;  /* 0x0000004c674c7212 */ /* 0x000fe400078ec0ff */
[----:B------:R-:W-:Y:S02]  /*1fcb0*/  LOP3.LUT R77, R101, R77, RZ, 0xc0, !PT ;  /* 0x0000004d654d7212 */ /* 0x000fe400078ec0ff */
[--C-:B------:R-:W-:Y:S02]  /*1fcc0*/  HSET2.LE.AND R78, R2, R0.reuse, PT ;  /* 0x00000000024e7233 */ /* 0x100fe40003803000 */
[----:B------:R-:W-:Y:S02]  /*1fcd0*/  PRMT R2, R160, 0x5410, R199 ;  /* 0x00005410a0027816 */ /* 0x000fe400000000c7 */
[----:B------:R-:W-:Y:S02]  /*1fce0*/  PRMT R101, R137, 0x5410, R157 ;  /* 0x0000541089657816 */ /* 0x000fe4000000009d */
[----:B------:R-:W-:Y:S02]  /*1fcf0*/  LOP3.LUT R78, R102, R78, RZ, 0xc0, !PT ;  /* 0x0000004e664e7212 */ /* 0x000fe400078ec0ff */
[----:B------:R-:W-:Y:S02]  /*1fd00*/  PRMT R102, R151, 0x5410, R141 ;  /* 0x0000541097667816 */ /* 0x000fe4000000008d */
[----:B------:R-:W-:Y:S02]  /*1fd10*/  PRMT R79, R130, 0x5410, R131 ;  /* 0x00005410824f7816 */ /* 0x000fe40000000083 */
[----:B------:R-:W-:Y:S02]  /*1fd20*/  PRMT R103, R154, 0x5410, R153 ;  /* 0x000054109a677816 */ /* 0x000fe40000000099 */
[----:B------:R-:W-:Y:S02]  /*1fd30*/  LOP3.LUT R79, R79, 0xff00ff, RZ, 0xc0, !PT ;  /* 0x00ff00ff4f4f7812 */ /* 0x000fe400078ec0ff */
[----:B------:R-:W-:Y:S03]  /*1fd40*/  LOP3.LUT R103, R103, 0xff00ff, RZ, 0xc0, !PT ;  /* 0x00ff00ff67677812 */ /* 0x000fe600078ec0ff */
[--C-:B------:R-:W-:Y:S02]  /*1fd50*/  HSET2.LE.AND R79, R79, R0.reuse, PT ;  /* 0x000000004f4f7233 */ /* 0x100fe40003803000 */
[--C-:B------:R-:W-:Y:S03]  /*1fd60*/  HSET2.LE.AND R103, R103, R0.reuse, PT ;  /* 0x0000000067677233 */ /* 0x100fe60003803000 */
[----:B------:R-:W-:Y:S02]  /*1fd70*/  LOP3.LUT R79, R100, R79, RZ, 0xc0, !PT ;  /* 0x0000004f644f7212 */ /* 0x000fe400078ec0ff */
[----:B------:R-:W-:Y:S02]  /*1fd80*/  PRMT R100, R150, 0x5410, R171 ;  /* 0x0000541096647816 */ /* 0x000fe400000000ab */
[----:B------:R-:W-:Y:S01]  /*1fd90*/  LOP3.LUT R103, R121, R103, RZ, 0xc0, !PT ;  /* 0x0000006779677212 */ /* 0x000fe200078ec0ff */
[----:B--2---:R-:W-:Y:S02]  /*1fda0*/  @P2 VIADD R116, R84, 0xffffffc0 ;  /* 0xffffffc054742836 */ /* 0x004fe40000000000 */
[----:B------:R-:W1:Y:S02]  /*1fdb0*/  LDSM.16.MT88.4 R84, [R175+0x6000] ;  /* 0x00600000af54783b */ /* 0x000e640000004200 */
[----:B------:R-:W-:Y:S06]  /*1fdc0*/  IMAD.IADD R140, R174, 0x1, R116 ;  /* 0x00000001ae8c7824 */ /* 0x000fec00078e0274 */
[----:B------:R-:W2:Y:S08]  /*1fdd0*/  LDSM.16.MT88.4 R88, [R116] ;  /* 0x000000007458783b */ /* 0x000eb00000004200 */
[----:B------:R-:W3:Y:S08]  /*1fde0*/  LDSM.16.MT88.4 R92, [R140] ;  /* 0x000000008c5c783b */ /* 0x000ef00000004200 */
[----:B------:R-:W-:Y:S01]  /*1fdf0*/  LDSM.16.MT88.4 R96, [R116+0x800] ;  /* 0x000800007460783b */ /* 0x000fe20000004200 */
[-C--:B-1----:R-:W-:Y:S08]  /*1fe00*/  HMMA.16816.F32.BF16 R20, R72, R84.reuse, R20 ;  /* 0x000000544814723c */ /* 0x082ff00000041814 */
        /* <DEDUP_REMOVED lines=8> */
[----:B------:R-:W2:Y:S07]  /*1fe90*/  LDSM.16.MT88.4 R88, [R175+0x6800] ;  /* 0x00680000af58783b */ /* 0x000eae0000004200 */
[-C--:B---3--:R-:W-:Y:S08]  /*1fea0*/  HMMA.16816.F32.BF16 R52, R72, R92.reuse, R52 ;  /* 0x0000005c4834723c */ /* 0x088ff00000041834 */
[C---:B------:R-:W-:Y:S04]  /*1feb0*/  HMMA.16816.F32.BF16 R56, R80.reuse, R92, R56 ;  /* 0x0000005c5038723c */ /* 0x040fe80000041838 */
[----:B------:R-:W-:Y:S02]  /*1fec0*/  PRMT R92, R195, 0x5410, R231 ;  /* 0x00005410c35c7816 */ /* 0x000fe400000000e7 */
[----:B------:R-:W-:Y:S02]  /*1fed0*/  PRMT R93, R194, 0x5410, R192 ;  /* 0x00005410c25d7816 */ /* 0x000fe400000000c0 */
[-C--:B------:R-:W-:Y:S01]  /*1fee0*/  HMMA.16816.F32.BF16 R60, R80, R94.reuse, R60 ;  /* 0x0000005e503c723c */ /* 0x080fe2000004183c */
[----:B------:R-:W3:Y:S07]  /*1fef0*/  LDSM.16.MT88.4 R80, [R140+0x800] ;  /* 0x000800008c50783b */ /* 0x000eee0000004200 */
[----:B------:R-:W-:Y:S04]  /*1ff00*/  HMMA.16816.F32.BF16 R64, R72, R94, R64 ;  /* 0x0000005e4840723c */ /* 0x000fe80000041840 */
[----:B------:R-:W-:Y:S02]  /*1ff10*/  LOP3.LUT R75, R104, 0xff00ff, RZ, 0xc0, !PT ;  /* 0x00ff00ff684b7812 */ /* 0x000fe400078ec0ff */
[--C-:B------:R-:W-:Y:S02]  /*1ff20*/  HSET2.LE.AND R72, R92, R0.reuse, PT ;  /* 0x000000005c487233 */ /* 0x100fe40003803000 */
[-C--:B-1----:R-:W-:Y:S05]  /*1ff30*/  HMMA.16816.F32.BF16 R4, R76, R84.reuse, R4 ;  /* 0x000000544c04723c */ /* 0x082fea0000041804 */
[--C-:B------:R-:W-:Y:S02]  /*1ff40*/  HSET2.LE.AND R73, R93, R0.reuse, PT ;  /* 0x000000005d497233 */ /* 0x100fe40003803000 */
[--C-:B------:R-:W-:Y:S01]  /*1ff50*/  HSET2.LE.AND R74, R105, R0.reuse, PT ;  /* 0x00000000694a7233 */ /* 0x100fe20003803000 */
[----:B------:R-:W-:Y:S01]  /*1ff60*/  LDSM.16.MT88.4 R92, [R116+0x1000] ;  /* 0x00100000745c783b */ /* 0x000fe20000004200 */
[--C-:B------:R-:W-:Y:S02]  /*1ff70*/  HSET2.LE.AND R75, R75, R0.reuse, PT ;  /* 0x000000004b4b7233 */ /* 0x100fe40003803000 */
[----:B------:R-:W-:Y:S02]  /*1ff80*/  LOP3.LUT R72, R107, R72, RZ, 0xc0, !PT ;  /* 0x000000486b487212 */ /* 0x000fe400078ec0ff */
[----:B------:R-:W-:Y:S02]  /*1ff90*/  LOP3.LUT R73, R108, R73, RZ, 0xc0, !PT ;  /* 0x000000496c497212 */ /* 0x000fe400078ec0ff */
[----:B------:R-:W-:Y:S02]  /*1ffa0*/  LOP3.LUT R74, R109, R74, RZ, 0xc0, !PT ;  /* 0x0000004a6d4a7212 */ /* 0x000fe400078ec0ff */
[----:B------:R-:W-:Y:S07]  /*1ffb0*/  LOP3.LUT R75, R106, R75, RZ, 0xc0, !PT ;  /* 0x0000004b6a4b7212 */ /* 0x000fee00078ec0ff */
        /* <DEDUP_REMOVED lines=9> */
[-C--:B------:R-:W-:Y:S08]  /*20050*/  HMMA.16816.F32.BF16 R36, R76, R96.reuse, R36 ;  /* 0x000000604c24723c */ /* 0x080ff00000041824 */
[C---:B------:R-:W-:Y:S04]  /*20060*/  HMMA.16816.F32.BF16 R40, R72.reuse, R96, R40 ;  /* 0x000000604828723c */ /* 0x040fe80000041828 */
[----:B------:R-:W-:Y:S04]  /*20070*/  PRMT R96, R162, 0x5410, R159 ;  /* 0x00005410a2607816 */ /* 0x000fe8000000009f */
[-C--:B------:R-:W-:Y:S08]  /*20080*/  HMMA.16816.F32.BF16 R44, R72, R98.reuse, R44 ;  /* 0x00000062482c723c */ /* 0x080ff0000004182c */
[C---:B------:R-:W-:Y:S08]  /*20090*/  HMMA.16816.F32.BF16 R48, R76.reuse, R98, R48 ;  /* 0x000000624c30723c */ /* 0x040ff00000041830 */
[-C--:B---3--:R-:W-:Y:S08]  /*200a0*/  HMMA.16816.F32.BF16 R52, R76, R80.reuse, R52 ;  /* 0x000000504c34723c */ /* 0x088ff00000041834 */
[C---:B------:R-:W-:Y:S04]  /*200b0*/  HMMA.16816.F32.BF16 R56, R72.reuse, R80, R56 ;  /* 0x000000504838723c */ /* 0x040fe80000041838 */
[----:B------:R-:W-:Y:S02]  /*200c0*/  PRMT R81, R138, 0x5410, R163 ;  /* 0x000054108a517816 */ /* 0x000fe400000000a3 */
[----:B------:R-:W-:Y:S02]  /*200d0*/  PRMT R80, R139, 0x5410, R149 ;  /* 0x000054108b507816 */ /* 0x000fe40000000095 */
[-C--:B------:R-:W-:Y:S03]  /*200e0*/  HMMA.16816.F32.BF16 R60, R72, R82.reuse, R60 ;  /* 0x00000052483c723c */ /* 0x080fe6000004183c */
[----:B------:R-:W-:Y:S02]  /*200f0*/  LOP3.LUT R75, R96, 0xff00ff, RZ, 0xc0, !PT ;  /* 0x00ff00ff604b7812 */ /* 0x000fe400078ec0ff */
[--C-:B------:R-:W-:Y:S01]  /*20100*/  HSET2.LE.AND R73, R80, R0.reuse, PT ;  /* 0x0000000050497233 */ /* 0x100fe20003803000 */
[----:B------:R-:W3:Y:S01]  /*20110*/  LDSM.16.MT88.4 R96, [R140+0x1000] ;  /* 0x001000008c60783b */ /* 0x000ee20000004200 */
[--C-:B------:R-:W-:Y:S01]  /*20120*/  HSET2.LE.AND R74, R81, R0.reuse, PT ;  /* 0x00000000514a7233 */ /* 0x100fe20003803000 */
[----:B------:R-:W-:Y:S04]  /*20130*/  HMMA.16816.F32.BF16 R64, R76, R82, R64 ;  /* 0x000000524c40723c */ /* 0x000fe80000041840 */
[--C-:B------:R-:W-:Y:S02]  /*20140*/  HSET2.LE.AND R72, R2, R0.reuse, PT ;  /* 0x0000000002487233 */ /* 0x100fe40003803000 */
[--C-:B------:R-:W-:Y:S01]  /*20150*/  HSET2.LE.AND R75, R75, R0.reuse, PT ;  /* 0x000000004b4b7233 */ /* 0x100fe20003803000 */
[----:B------:R-:W-:Y:S01]  /*20160*/  LDSM.16.MT88.4 R140, [R140+0x1800] ;  /* 0x001800008c8c783b */ /* 0x000fe20000004200 */
[----:B------:R-:W-:Y:S02]  /*20170*/  PRMT R2, R161, 0x5410, R148 ;  /* 0x00005410a1027816 */ /* 0x000fe40000000094 */
[----:B------:R-:W-:Y:S02]  /*20180*/  LOP3.LUT R79, R102, 0xff00ff, RZ, 0xc0, !PT ;  /* 0x00ff00ff664f7812 */ /* 0x000fe400078ec0ff */
[----:B------:R-:W-:Y:S02]  /*20190*/  LOP3.LUT R72, R114, R72, RZ, 0xc0, !PT ;  /* 0x0000004872487212 */ /* 0x000fe400078ec0ff */
[----:B------:R-:W-:Y:S02]  /*201a0*/  LOP3.LUT R73, R112, R73, RZ, 0xc0, !PT ;  /* 0x0000004970497212 */ /* 0x000fe400078ec0ff */
[----:B------:R-:W-:Y:S02]  /*201b0*/  LOP3.LUT R74, R110, R74, RZ, 0xc0, !PT ;  /* 0x0000004a6e4a7212 */ /* 0x000fe400078ec0ff */
[----:B------:R-:W-:Y:S02]  /*201c0*/  LOP3.LUT R75, R111, R75, RZ, 0xc0, !PT ;  /* 0x0000004b6f4b7212 */ /* 0x000fe400078ec0ff */
[--C-:B------:R-:W-:Y:S02]  /*201d0*/  HSET2.LE.AND R76, R100, R0.reuse, PT ;  /* 0x00000000644c7233 */ /* 0x100fe40003803000 */
[--C-:B------:R-:W-:Y:S02]  /*201e0*/  HSET2.LE.AND R77, R2, R0.reuse, PT ;  /* 0x00000000024d7233 */ /* 0x100fe40003803000 */
[--C-:B------:R-:W-:Y:S01]  /*201f0*/  HSET2.LE.AND R78, R101, R0.reuse, PT ;  /* 0x00000000654e7233 */ /* 0x100fe20003803000 */
[-C--:B-1----:R-:W-:Y:S05]  /*20200*/  HMMA.16816.F32.BF16 R4, R72, R84.reuse, R4 ;  /* 0x000000544804723c */ /* 0x082fea0000041804 */
[--C-:B------:R-:W-:Y:S02]  /*20210*/  HSET2.LE.AND R79, R79, R0.reuse, PT ;  /* 0x000000004f4f7233 */ /* 0x100fe40003803000 */
[----:B------:R-:W-:Y:S02]  /*20220*/  LOP3.LUT R76, R117, R76, RZ, 0xc0, !PT ;  /* 0x0000004c754c7212 */ /* 0x000fe400078ec0ff */
[----:B------:R-:W-:Y:S02]  /*20230*/  LOP3.LUT R77, R118, R77, RZ, 0xc0, !PT ;  /* 0x0000004d764d7212 */ /* 0x000fe400078ec0ff */
[----:B------:R-:W-:Y:S02]  /*20240*/  LOP3.LUT R78, R113, R78, RZ, 0xc0, !PT ;  /* 0x0000004e714e7212 */ /* 0x000fe400078ec0ff */
[----:B------:R-:W-:Y:S02]  /*20250*/  LOP3.LUT R79, R115, R79, RZ, 0xc0, !PT ;  /* 0x0000004f734f7212 */ /* 0x000fe400078ec0ff */
[C---:B------:R-:W-:Y:S02]  /*20260*/  PRMT R2, R124.reuse, 0x7772, RZ ;  /* 0x000077727c027816 */ /* 0x040fe400000000ff */
[----:B------:R-:W-:Y:S02]  /*20270*/  PRMT R81, R124, 0x7773, RZ ;  /* 0x000077737c517816 */ /* 0x000fe400000000ff */
[----:B------:R-:W-:Y:S01]  /*20280*/  SHF.R.U32.HI R80, RZ, 0x10, R119 ;  /* 0x00000010ff507819 */ /* 0x000fe20000011677 */
[C---:B------:R-:W-:Y:S01]  /*20290*/  HMMA.16816.F32.BF16 R8, R76.reuse, R84, R8 ;  /* 0x000000544c08723c */ /* 0x040fe20000041808 */
[----:B------:R-:W-:Y:S03]  /*202a0*/  LDSM.16.MT88.4 R116, [R116+0x1800] ;  /* 0x001800007474783b */ /* 0x000fe60000004200 */
[----:B------:R-:W-:Y:S02]  /*202b0*/  PRMT R82, R136, 0x5410, R125 ;  /* 0x0000541088527816 */ /* 0x000fe4000000007d */
[----:B------:R-:W-:Y:S02]  /*202c0*/  ISETP.GT.U32.AND P0, PT, R2, UR12, PT ;  /* 0x0000000c02007c0c */ /* 0x000fe4000bf04070 */
[-C--:B------:R-:W-:Y:S01]  /*202d0*/  HMMA.16816.F32.BF16 R12, R76, R86.reuse, R12 ;  /* 0x000000564c0c723c */ /* 0x080fe2000004180c */
[----:B------:R-:W1:Y:S02]  /*202e0*/  LDSM.16.MT88.4 R124, [R175+0x7800] ;  /* 0x00780000af7c783b */ /* 0x000e640000004200 */
[----:B------:R-:W-:Y:S02]  /*202f0*/  PRMT R102, R158, 0x5410, R156 ;  /* 0x000054109e667816 */ /* 0x000fe4000000009c */
[----:B------:R-:W-:Y:S02]  /*20300*/  PRMT R100, R169, 0x5410, R193 ;  /* 0x00005410a9647816 */ /* 0x000fe400000000c1 */
[----:B------:R-:W-:Y:S01]  /*20310*/  PRMT R101, R170, 0x5410, R166 ;  /* 0x00005410aa657816 */ /* 0x000fe200000000a6 */
[C---:B------:R-:W-:Y:S04]  /*20320*/  HMMA.16816.F32.BF16 R16, R72.reuse, R86, R16 ;  /* 0x000000564810723c */ /* 0x040fe80000041810 */
[--C-:B------:R-:W-:Y:S02]  /*20330*/  HSET2.LE.AND R102, R102, R0.reuse, PT ;  /* 0x0000000066667233 */ /* 0x100fe40003803000 */
[--C-:B------:R-:W-:Y:S02]  /*20340*/  HSET2.LE.AND R100, R100, R0.reuse, PT ;  /* 0x0000000064647233 */ /* 0x100fe40003803000 */
[-C--:B--2---:R-:W-:Y:S03]  /*20350*/  HMMA.16816.F32.BF16 R20, R72, R88.reuse, R20 ;  /* 0x000000584814723c */ /* 0x084fe60000041814 */
[--C-:B------:R-:W-:Y:S02]  /*20360*/  HSET2.LE.AND R101, R101, R0.reuse, PT ;  /* 0x0000000065657233 */ /* 0x100fe40003803000 */
[----:B------:R-:W-:Y:S02]  /*20370*/  LOP3.LUT R102, R3, R102, RZ, 0xc0, !PT ;  /* 0x0000006603667212 */ /* 0x000fe400078ec0ff */
[----:B------:R-:W-:Y:S01]  /*20380*/  PRMT R2, R2, 0x5410, R81 ;  /* 0x0000541002027816 */ /* 0x000fe20000000051 */
[C---:B------:R-:W-:Y:S04]  /*20390*/  HMMA.16816.F32.BF16 R24, R76.reuse, R88, R24 ;  /* 0x000000584c18723c */ /* 0x040fe80000041818 */
[----:B------:R-:W-:Y:S02]  /*203a0*/  LOP3.LUT R2, R2, 0xff00ff, RZ, 0xc0, !PT ;  /* 0x00ff00ff02027812 */ /* 0x000fe400078ec0ff */
[----:B------:R-:W-:Y:S02]  /*203b0*/  PRMT R83, R167, 0x5410, R168 ;  /* 0x00005410a7537816 */ /* 0x000fe400000000a8 */
[-C--:B------:R-:W-:Y:S03]  /*203c0*/  HMMA.16816.F32.BF16 R28, R76, R90.reuse, R28 ;  /* 0x0000005a4c1c723c */ /* 0x080fe6000004181c */
[----:B------:R-:W-:Y:S02]  /*203d0*/  LOP3.LUT R80, R80, 0xff, RZ, 0xc0, !PT ;  /* 0x000000ff50507812 */ /* 0x000fe400078ec0ff */
[----:B------:R-:W-:Y:S02]  /*203e0*/  LOP3.LUT R100, R120, R100, RZ, 0xc0, !PT ;  /* 0x0000006478647212 */ /* 0x000fe400078ec0ff */
[----:B------:R-:W-:Y:S01]  /*203f0*/  PRMT R80, R80, 0x5410, R164 ;  /* 0x0000541050507816 */ /* 0x000fe200000000a4 */
[C---:B------:R-:W-:Y:S04]  /*20400*/  HMMA.16816.F32.BF16 R32, R72.reuse, R90, R32 ;  /* 0x0000005a4820723c */ /* 0x040fe80000041820 */
[----:B------:R-:W-:Y:S04]  /*20410*/  LOP3.LUT R101, R122, R101, RZ, 0xc0, !PT ;  /* 0x000000657a657212 */ /* 0x000fe800078ec0ff */
[-C--:B------:R-:W-:Y:S08]  /*20420*/  HMMA.16816.F32.BF16 R36, R72, R92.reuse, R36 ;  /* 0x0000005c4824723c */ /* 0x080ff00000041824 */
[C---:B------:R-:W-:Y:S08]  /*20430*/  HMMA.16816.F32.BF16 R40, R76.reuse, R92, R40 ;  /* 0x0000005c4c28723c */ /* 0x040ff00000041828 */
[-C--:B------:R-:W-:Y:S08]  /*20440*/  HMMA.16816.F32.BF16 R44, R76, R94.reuse, R44 ;  /* 0x0000005e4c2c723c */ /* 0x080ff0000004182c */
[C---:B------:R-:W-:Y:S08]  /*20450*/  HMMA.16816.F32.BF16 R48, R72.reuse, R94, R48 ;  /* 0x0000005e4830723c */ /* 0x040ff00000041830 */
[-C--:B---3--:R-:W-:Y:S08]  /*20460*/  HMMA.16816.F32.BF16 R52, R72, R96.reuse, R52 ;  /* 0x000000604834723c */ /* 0x088ff00000041834 */
[C---:B------:R-:W-:Y:S08]  /*20470*/  HMMA.16816.F32.BF16 R56, R76.reuse, R96, R56 ;  /* 0x000000604c38723c */ /* 0x040ff00000041838 */
[-C--:B------:R-:W-:Y:S03]  /*20480*/  HMMA.16816.F32.BF16 R60, R76, R98.reuse, R60 ;  /* 0x000000624c3c723c */ /* 0x080fe6000004183c */
[--C-:B------:R-:W-:Y:S02]  /*20490*/  HSET2.LE.AND R78, R82, R0.reuse, PT ;  /* 0x00000000524e7233 */ /* 0x100fe40003803000 */
[--C-:B------:R-:W-:Y:S02]  /*204a0*/  HSET2.LE.AND R79, R2, R0.reuse, PT ;  /* 0x00000000024f7233 */ /* 0x100fe40003803000 */
[C---:B------:R-:W-:Y:S01]  /*204b0*/  PRMT R2, R201.reuse, 0x7632, R2 ;  /* 0x00007632c9027816 */ /* 0x040fe20000000002 */
[----:B------:R-:W-:Y:S04]  /*204c0*/  HMMA.16816.F32.BF16 R64, R72, R98, R64 ;  /* 0x000000624840723c */ /* 0x000fe80000041840 */
[--C-:B------:R-:W-:Y:S01]  /*204d0*/  HSET2.LE.AND R76, R83, R0.reuse, PT ;  /* 0x00000000534c7233 */ /* 0x100fe20003803000 */
[----:B------:R-:W-:Y:S01]  /*204e0*/  IMAD.MOV.U32 R72, RZ, RZ, R69 ;  /* 0x000000ffff487224 */ /* 0x000fe200078e0045 */
[----:B------:R-:W-:Y:S01]  /*204f0*/  HSET2.LE.AND R77, R80, R0, PT ;  /* 0x00000000504d7233 */ /* 0x000fe20003803000 */
[----:B------:R-:W-:Y:S01]  /*20500*/  IMAD.MOV.U32 R74, RZ, RZ, R68 ;  /* 0x000000ffff4a7224 */ /* 0x000fe200078e0044 */
[-C--:B------:R-:W-:Y:S05]  /*20510*/  HMMA.16816.F32.BF16 R136, R100, R132.reuse, R4 ;  /* 0x000000846488723c */ /* 0x080fea0000041804 */
[----:B------:R-:W-:Y:S01]  /*20520*/  PRMT R0, R201, 0x7610, R0 ;  /* 0x00007610c9007816 */ /* 0x000fe20000000000 */
[----:B------:R-:W-:Y:S01]  /*20530*/  IMAD.MOV.U32 R73, RZ, RZ, R71 ;  /* 0x000000ffff497224 */ /* 0x000fe200078e0047 */
[----:B------:R-:W-:Y:S02]  /*20540*/  LOP3.LUT R76, R129, R76, RZ, 0xc0, !PT ;  /* 0x0000004c814c7212 */ /* 0x000fe400078ec0ff */
[----:B------:R-:W-:Y:S01]  /*20550*/  PRMT R3, R0, 0x5410, R2 ;  /* 0x0000541000037816 */ /* 0x000fe20000000002 */
[----:B------:R-:W-:Y:S01]  /*20560*/  @P0 HFMA2.BF16_V2 R249, -RZ.H0_H0, RZ.H0_H0, -R0.H0_H0 ;  /* 0x200000fffff90231 */ /* 0x000fe20000340900 */
[----:B------:R-:W-:Y:S02]  /*20570*/  LOP3.LUT R77, R128, R77, RZ, 0xc0, !PT ;  /* 0x0000004d804d7212 */ /* 0x000fe400078ec0ff */
[----:B------:R-:W-:Y:S02]  /*20580*/  LOP3.LUT R78, R123, R78, RZ, 0xc0, !PT ;  /* 0x0000004e7b4e7212 */ /* 0x000fe400078ec0ff */
[----:B------:R-:W-:Y:S01]  /*20590*/  LOP3.LUT R79, R3, R79, RZ, 0xc0, !PT ;  /* 0x0000004f034f7212 */ /* 0x000fe200078ec0ff */
[----:B------:R-:W-:Y:S01]  /*205a0*/  IMAD.MOV.U32 R3, RZ, RZ, R70 ;  /* 0x000000ffff037224 */ /* 0x000fe200078e0046 */
[----:B------:R-:W-:Y:S02]  /*205b0*/  @P0 PRMT R0, R249, 0x5410, RZ ;  /* 0x00005410f9000816 */ /* 0x000fe400000000ff */
[----:B------:R-:W-:Y:S03]  /*205c0*/  ISETP.GT.U32.AND P0, PT, R81, UR12, PT ;  /* 0x0000000c51007c0c */ /* 0x000fe6000bf04070 */
[C---:B------:R-:W-:Y:S01]  /*205d0*/  HMMA.16816.F32.BF16 R108, R76.reuse, R132, R8 ;  /* 0x000000844c6c723c */ /* 0x040fe20000041808 */
[----:B------:R2:W-:Y:S07]  /*205e0*/  STG.E.U16 desc[UR28][R146.64+0x70], R0 ;  /* 0x0000700092007986 */ /* 0x0005ee000c10151c */
[-C--:B------:R-:W-:Y:S03]  /*205f0*/  HMMA.16816.F32.BF16 R104, R76, R134.reuse, R12 ;  /* 0x000000864c68723c */ /* 0x080fe6000004180c */
[----:B------:R-:W-:Y:S05]  /*20600*/  @P0 HFMA2.BF16_V2 R248, -RZ.H0_H0, RZ.H0_H0, -R2.H0_H0 ;  /* 0x200000fffff80231 */ /* 0x000fea0000340902 */
[C---:B------:R-:W-:Y:S04]  /*20610*/  HMMA.16816.F32.BF16 R132, R100.reuse, R134, R16 ;  /* 0x000000866484723c */ /* 0x040fe80000041810 */
[----:B------:R-:W-:Y:S02]  /*20620*/  @P0 PRMT R2, R248, 0x5410, RZ ;  /* 0x00005410f8020816 */ /* 0x000fe400000000ff */
[----:B------:R-:W-:Y:S02]  /*20630*/  IADD3 R214, P0, PT, R144, -0x80, RZ ;  /* 0xffffff8090d67810 */ /* 0x000fe40007f1e0ff */
[-C--:B-1----:R-:W-:Y:S01]  /*20640*/  HMMA.16816.F32.BF16 R128, R100, R124.reuse, R20 ;  /* 0x0000007c6480723c */ /* 0x082fe20000041814 */
[----:B------:R2:W-:Y:S02]  /*20650*/  STG.E.U16 desc[UR28][R146.64+0x72], R2 ;  /* 0x0000720292007986 */ /* 0x0005e4000c10151c */
[----:B------:R-:W-:Y:S05]  /*20660*/  IADD3.X R212, PT, PT, R145, -0x1, RZ, P0, !PT ;  /* 0xffffffff91d47810 */ /* 0x000fea00007fe4ff */
        /* <DEDUP_REMOVED lines=11> */
[----:B------:R-:W-:Y:S08]  /*20720*/  @!UPT UIADD3 URZ, UPT, UPT, URZ, URZ, URZ ;  /* 0x000000fffffff290 */ /* 0x000ff0000fffe0ff */
[----:B--2---:R-:W-:Y:S11]  /*20730*/  BRA.U UP0, `(.L_x_2347) ;  /* 0xffffff8d00e47547 */ /* 0x004ff6000b83ffff */
.L_x_2346:
[----:B------:R-:W2:Y:S01]  /*20740*/  LDL.LU R0, [R1+0x104] ;  /* 0x0001040001007983 */ /* 0x000ea20000300800 */
[----:B------:R-:W3:Y:S03]  /*20750*/  LDCU UR4, c[0x0][0x4fc] ;  /* 0x00009f80ff0477ac */ /* 0x000ee60008000800 */
[----:B------:R-:W4:Y:S01]  /*20760*/  LDL.LU R9, [R1+0xf4] ;  /* 0x0000f40001097983 */ /* 0x000f220000300800 */
[----:B------:R-:W-:Y:S01]  /*20770*/  UISETP.NE.AND UP3, UPT, UR19, -0x1, UPT ;  /* 0xffffffff1300788c */ /* 0x000fe2000bf65270 */
[----:B------:R-:W-:Y:S01]  /*20780*/  MOV R30, 0x10 ;  /* 0x00000010001e7802 */ /* 0x000fe20000000f00 */
[----:B------:R-:W3:Y:S01]  /*20790*/  LDCU.U8 UR9, c[0x0][0x549] ;  /* 0x0000a920ff0977ac */ /* 0x000ee20008000000 */
[----:B-1----:R-:W4:Y:S01]  /*207a0*/  LDL.LU R6, [R1+0x100] ;  /* 0x0001000001067983 */ /* 0x002f220000300800 */
[----:B------:R-:W1:Y:S01]  /*207b0*/  S2UR UR8, SR_CTAID.Y ;  /* 0x00000000000879c3 */ /* 0x000e620000002600 */
[----:B------:R-:W-:Y:S01]  /*207c0*/  LOP3.LUT P5, RZ, R178, 0x8, RZ, 0xc0, !PT ;  /* 0x00000008b2ff7812 */ /* 0x000fe200078ac0ff */
[----:B------:R-:W1:Y:S01]  /*207d0*/  LDCU.U8 UR10, c[0x0][0x548] ;  /* 0x0000a900ff0a77ac */ /* 0x000e620008000000 */
[----:B------:R-:W4:Y:S04]  /*207e0*/  LDL.LU R5, [R1+0x108] ;  /* 0x0001080001057983 */ /* 0x000f280000300800 */
[----:B------:R-:W4:Y:S01]  /*207f0*/  LDL.LU R8, [R1+0x148] ;  /* 0x0001480001087983 */ /* 0x000f220000300800 */
[----:B------:R-:W1:Y:S03]  /*20800*/  @!UP3 LDCU.64 UR6, c[0x0][0x400] ;  /* 0x00008000ff06b7ac */ /* 0x000e660008000a00 */
[----:B------:R-:W4:Y:S01]  /*20810*/  LDL.LU R7, [R1+0x12c] ;  /* 0x00012c0001077983 */ /* 0x000f220000300800 */
[----:B------:R-:W-:Y:S01]  /*20820*/  SEL R30, R30, 0xfffffff0, !P2 ;  /* 0xfffffff01e1e7807 */ /* 0x000fe20005000000 */
[----:B------:R-:W2:Y:S01]  /*20830*/  S2UR UR11, SR_CTAID.Z ;  /* 0x00000000000b79c3 */ /* 0x000ea20000002700 */
[----:B------:R-:W-:Y:S01]  /*20840*/  LOP3.LUT P2, RZ, R178, 0x10, RZ, 0xc0, !PT ;  /* 0x00000010b2ff7812 */ /* 0x000fe2000784c0ff */
[----:B------:R-:W-:-:S02]  /*20850*/  UISETP.NE.AND UP2, UPT, UR19, -0x1, UPT ;  /* 0xffffffff1300788c */ /* 0x000fc4000bf45270 */
[----:B---3--:R-:W-:Y:S01]  /*20860*/  UISETP.NE.AND UP1, UPT, UR9, URZ, UPT ;  /* 0x000000ff0900728c */ /* 0x008fe2000bf25270 */
[----:B------:R-:W3:Y:S03]  /*20870*/  LDCU UR9, c[0x0][0x434] ;  /* 0x00008680ff0977ac */ /* 0x000ee60008000800 */
[----:B-1----:R-:W-:Y:S02]  /*20880*/  UISETP.NE.AND UP0, UPT, UR10, URZ, !UP1 ;  /* 0x000000ff0a00728c */ /* 0x002fe4000cf05270 */
[----:B------:R-:W-:-:S05]  /*20890*/  @!UP3 UIMAD.WIDE.U32 UR12, UR8, UR6, URZ ;  /* 0x00000006080cb2a5 */ /* 0x000fca000f8e00ff */
[----:B------:R-:W3:Y:S01]  /*208a0*/  @UP1 LDCU UR6, c[0x0][0x430] ;  /* 0x00008600ff0617ac */ /* 0x000ee20008000800 */
[----:B------:R-:W-:-:S05]  /*208b0*/  @!UP3 UIMAD UR7, UR8, UR7, UR13 ;  /* 0x000000070807b2a4 */ /* 0x000fca000f8e020d */
[----:B------:R-:W3:Y:S02]  /*208c0*/  LDCU UR13, c[0x0][0x434] ;  /* 0x00008680ff0d77ac */ /* 0x000ee40008000800 */
[----:B---3--:R-:W-:Y:S01]  /*208d0*/  @UP1 UIMAD UR13, UR6, UR9, URZ ;  /* 0x00000009060d12a4 */ /* 0x008fe2000f8e02ff */
[----:B--2---:R-:W1:Y:S04]  /*208e0*/  SHFL.BFLY PT, R4, R0, 0x2, 0x1f ;  /* 0x0c401f0000047f89 */ /* 0x004e6800000e0000 */
[----:B----4-:R-:W2:Y:S04]  /*208f0*/  SHFL.BFLY PT, R3, R9, 0x2, 0x1f ;  /* 0x0c401f0009037f89 */ /* 0x010ea800000e0000 */
[----:B------:R-:W3:Y:S01]  /*20900*/  SHFL.BFLY PT, R2, R6, 0x2, 0x1f ;  /* 0x0c401f0006027f89 */ /* 0x000ee200000e0000 */
[----:B-1----:R-:W-:-:S03]  /*20910*/  FADD.FTZ R4, R4, R0 ;  /* 0x0000000004047221 */ /* 0x002fc60000010000 */
[----:B------:R-:W1:Y:S01]  /*20920*/  SHFL.BFLY PT, R0, R5, 0x2, 0x1f ;  /* 0x0c401f0005007f89 */ /* 0x000e6200000e0000 */
        /* <DEDUP_REMOVED lines=15> */
[----:B------:R-:W-:-:S02]  /*20a20*/  FSETP.NE.FTZ.AND P3, PT, R32, RZ, PT ;  /* 0x000000ff2000720b */ /* 0x000fc40003f75000 */
[----:B------:R-:W-:Y:S02]  /*20a30*/  LOP3.LUT R3, R3, 0x38, R8, 0xf8, !PT ;  /* 0x0000003803037812 */ /* 0x000fe400078ef808 */
[----:B------:R-:W-:Y:S02]  /*20a40*/  FSETP.NE.FTZ.AND P1, PT, R33, RZ, PT ;  /* 0x000000ff2100720b */ /* 0x000fe40003f35000 */
[----:B-----5:R-:W-:Y:S01]  /*20a50*/  LOP3.LUT R177, R3, R7, R177, 0xfe, !PT ;  /* 0x0000000703b17212 */ /* 0x020fe200078efeb1 */
[----:B------:R-:W4:Y:S01]  /*20a60*/  MUFU.RCP R6, R33 ;  /* 0x0000002100067308 */ /* 0x000f220000001000 */
[----:B--2---:R-:W-:Y:S01]  /*20a70*/  FSEL R2, R4, 1, P4 ;  /* 0x3f80000004027808 */ /* 0x004fe20002000000 */
[----:B-1----:R-:W-:-:S04]  /*20a80*/  FADD.FTZ R34, R0, R34 ;  /* 0x0000002200227221 */ /* 0x002fc80000010000 */
[----:B------:R-:W-:Y:S02]  /*20a90*/  FMUL.FTZ R2, R2, UR4 ;  /* 0x0000000402027c20 */ /* 0x000fe40008410000 */
[----:B------:R-:W1:Y:S01]  /*20aa0*/  MUFU.RCP R3, R34 ;  /* 0x0000002200037308 */ /* 0x000e620000001000 */
        /* <DEDUP_REMOVED lines=18> */
[----:B------:R-:W-:Y:S01]  /*20bd0*/  FMUL.FTZ R0, R0, UR4 ;  /* 0x0000000400007c20 */ /* 0x000fe20008410000 */
[----:B------:R-:W-:-:S02]  /*20be0*/  FSETP.NE.FTZ.AND P0, PT, R34, RZ, PT ;  /* 0x000000ff2200720b */ /* 0x000fc40003f15000 */
[----:B------:R-:W-:Y:S01]  /*20bf0*/  F2FP.BF16.F32.PACK_AB R6, R137, R136 ;  /* 0x000000888906723e */ /* 0x000fe200000010ff */
[C---:B------:R-:W-:Y:S01]  /*20c00*/  FMUL.FTZ R138, R0.reuse, R138 ;  /* 0x0000008a008a7220 */ /* 0x040fe20000410000 */
[----:B------:R-:W-:Y:S01]  /*20c10*/  FMUL.FTZ R5, R0, R139 ;  /* 0x0000008b00057220 */ /* 0x000fe20000410000 */
[----:B------:R-:W-:Y:S01]  /*20c20*/  FMUL.FTZ R2, R2, UR4 ;  /* 0x0000000402027c20 */ /* 0x000fe20008410000 */
[----:B-1----:R-:W-:Y:S01]  /*20c30*/  FSEL R3, R3, 1, P0 ;  /* 0x3f80000003037808 */ /* 0x002fe20000000000 */
        /* <DEDUP_REMOVED lines=32> */
[----:B------:R-:W-:Y:S01]  /*20e40*/  FMUL.FTZ R0, R3, UR4 ;  /* 0x0000000403007c20 */ /* 0x000fe20008410000 */
[----:B------:R1:W-:Y:S01]  /*20e50*/  STS [R2+0x400], R5 ;  /* 0x0004000502007388 */ /* 0x0003e20000000800 */
[----:B------:R-:W-:Y:S01]  /*20e60*/  F2FP.BF16.F32.PACK_AB R3, R133, R132 ;  /* 0x000000848503723e */ /* 0x000fe200000010ff */
[----:B------:R-:W2:Y:S01]  /*20e70*/  @UP3 LDCU.64 UR4, c[0x0][0x408] ;  /* 0x00008100ff0437ac */ /* 0x000ea20008000a00 */
[C---:B------:R-:W-:Y:S01]  /*20e80*/  FMUL.FTZ R110, R0.reuse, R110 ;  /* 0x0000006e006e7220 */ /* 0x040fe20000410000 */
[----:B------:R-:W-:Y:S01]  /*20e90*/  FMUL.FTZ R9, R0, R111 ;  /* 0x0000006f00097220 */ /* 0x000fe20000410000 */
        /* <DEDUP_REMOVED lines=17> */
[----:B------:R-:W-:Y:S01]  /*20fb0*/  F2FP.BF16.F32.PACK_AB R7, R7, R108 ;  /* 0x0000006c0707723e */ /* 0x000fe200000010ff */
[----:B--2---:R-:W-:Y:S01]  /*20fc0*/  @UP3 UIMAD.WIDE.U32 UR16, UR19, UR4, URZ ;  /* 0x00000004131032a5 */ /* 0x004fe2000f8e00ff */
[----:B------:R-:W-:Y:S01]  /*20fd0*/  F2FP.BF16.F32.PACK_AB R9, R9, R110 ;  /* 0x0000006e0909723e */ /* 0x000fe200000010ff */
[----:B------:R2:W-:Y:S01]  /*20fe0*/  STS [R4], R3 ;  /* 0x0000000304007388 */ /* 0x0005e20000000800 */
[----:B-1----:R-:W-:Y:S01]  /*20ff0*/  MOV R5, 0x20 ;  /* 0x0000002000057802 */ /* 0x002fe20000000f00 */
[----:B------:R-:W-:Y:S01]  /*21000*/  @UP3 UIMAD UR7, UR19, UR5, UR17 ;  /* 0x00000005130732a4 */ /* 0x000fe2000f8e0211 */
[----:B------:R-:W-:Y:S01]  /*21010*/  F2FP.BF16.F32.PACK_AB R8, R8, R104 ;  /* 0x000000680808723e */ /* 0x000fe200000010ff */
[----:B------:R1:W-:Y:S01]  /*21020*/  STS [R4+0x400], R0 ;  /* 0x0004000004007388 */ /* 0x0003e20000000800 */
[----:B------:R-:W-:Y:S01]  /*21030*/  SEL R5, R5, 0xffffffe0, !P5 ;  /* 0xffffffe005057807 */ /* 0x000fe20006800000 */
[----:B------:R-:W-:Y:S01]  /*21040*/  @!UP2 UIMAD UR19, UR8, UR9, URZ ;  /* 0x000000090813a2a4 */ /* 0x000fe2000f8e02ff */
[----:B------:R-:W-:Y:S01]  /*21050*/  F2FP.BF16.F32.PACK_AB R17, R17, R106 ;  /* 0x0000006a1111723e */ /* 0x000fe200000010ff */
[----:B------:R-:W-:Y:S01]  /*21060*/  STS [R2+0x2000], R7 ;  /* 0x0020000702007388 */ /* 0x000fe20000000800 */
[----:B------:R-:W-:Y:S01]  /*21070*/  F2FP.BF16.F32.PACK_AB R16, R16, R128 ;  /* 0x000000801010723e */ /* 0x000fe200000010ff */
[----:B------:R-:W3:Y:S01]  /*21080*/  @UP1 LDCU UR5, c[0x0][0x430] ;  /* 0x00008600ff0517ac */ /* 0x000ee20008000800 */
[----:B------:R-:W-:Y:S01]  /*21090*/  F2FP.BF16.F32.PACK_AB R15, R15, R130 ;  /* 0x000000820f0f723e */ /* 0x000fe200000010ff */
[----:B------:R4:W-:Y:S01]  /*210a0*/  STS [R2+0x2400], R9 ;  /* 0x0024000902007388 */ /* 0x0009e20000000800 */
[----:B------:R-:W-:Y:S01]  /*210b0*/  F2FP.BF16.F32.PACK_AB R11, R11, R126 ;  /* 0x0000007e0b0b723e */ /* 0x000fe200000010ff */
[----:B------:R-:W-:Y:S01]  /*210c0*/  @UP1 UMOV UR4, 0x1 ;  /* 0x0000000100041882 */ /* 0x000fe20000000000 */
[----:B------:R-:W-:Y:S01]  /*210d0*/  F2FP.BF16.F32.PACK_AB R12, R12, R124 ;  /* 0x0000007c0c0c723e */ /* 0x000fe200000010ff */
[----:B------:R-:W-:Y:S01]  /*210e0*/  STS [R4+0x2000], R8 ;  /* 0x0020000804007388 */ /* 0x000fe20000000800 */
[----:B------:R-:W-:Y:S01]  /*210f0*/  F2FP.BF16.F32.PACK_AB R14, R14, R96 ;  /* 0x000000600e0e723e */ /* 0x000fe200000010ff */
[----:B------:R-:W-:Y:S01]  /*21100*/  @UP3 UMOV UR12, UR16 ;  /* 0x00000010000c3c82 */ /* 0x000fe20008000000 */
[----:B------:R-:W-:Y:S01]  /*21110*/  F2FP.BF16.F32.PACK_AB R13, R13, R98 ;  /* 0x000000620d0d723e */ /* 0x000fe200000010ff */
[----:B------:R3:W-:Y:S01]  /*21120*/  STS [R4+0x2400], R17 ;  /* 0x0024001104007388 */ /* 0x0007e20000000800 */
[----:B------:R-:W-:Y:S01]  /*21130*/  F2FP.BF16.F32.PACK_AB R10, R10, R92 ;  /* 0x0000005c0a0a723e */ /* 0x000fe200000010ff */
[----:B------:R-:W-:Y:S01]  /*21140*/  USHF.R.S32.HI UR6, URZ, 0x1f, UR19 ;  /* 0x0000001fff067899 */ /* 0x000fe20008011413 */
[----:B------:R-:W-:-:S02]  /*21150*/  F2FP.BF16.F32.PACK_AB R23, R23, R94 ;  /* 0x0000005e1717723e */ /* 0x000fc400000010ff */
[----:B--2---:R-:W-:Y:S02]  /*21160*/  IADD3 R3, PT, PT, R5, R2, RZ ;  /* 0x0000000205037210 */ /* 0x004fe40007ffe0ff */
[----:B------:R-:W-:Y:S02]  /*21170*/  F2FP.BF16.F32.PACK_AB R22, R22, R120 ;  /* 0x000000781616723e */ /* 0x000fe400000010ff */
[C---:B-1----:R-:W-:Y:S01]  /*21180*/  IADD3 R0, PT, PT, R2.reuse, 0x40, RZ ;  /* 0x0000004002007810 */ /* 0x042fe20007ffe0ff */
[----:B------:R-:W-:Y:S01]  /*21190*/  STS [R3], R16 ;  /* 0x0000001003007388 */ /* 0x000fe20000000800 */
[----:B------:R-:W-:Y:S02]  /*211a0*/  @P2 IADD3 R0, PT, PT, R2, -0x40, RZ ;  /* 0xffffffc002002810 */ /* 0x000fe40007ffe0ff */
[----:B------:R-:W-:Y:S01]  /*211b0*/  F2FP.BF16.F32.PACK_AB R21, R21, R122 ;  /* 0x0000007a1515723e */ /* 0x000fe200000010ff */
[----:B------:R-:W-:Y:S01]  /*211c0*/  STS [R3+0x400], R15 ;  /* 0x0004000f03007388 */ /* 0x000fe20000000800 */
[----:B------:R-:W-:-:S02]  /*211d0*/  F2FP.BF16.F32.PACK_AB R19, R19, R116 ;  /* 0x000000741313723e */ /* 0x000fc400000010ff */
[----:B----4-:R-:W-:Y:S02]  /*211e0*/  IADD3 R2, PT, PT, R30, R3, RZ ;  /* 0x000000031e027210 */ /* 0x010fe40007ffe0ff */
[----:B------:R-:W-:Y:S02]  /*211f0*/  F2FP.BF16.F32.PACK_AB R18, R18, R118 ;  /* 0x000000761212723e */ /* 0x000fe400000010ff */
[----:B------:R-:W-:Y:S01]  /*21200*/  F2FP.BF16.F32.PACK_AB R20, R20, R88 ;  /* 0x000000581414723e */ /* 0x000fe200000010ff */
[----:B------:R1:W-:Y:S01]  /*21210*/  STS [R2+0x400], R11 ;  /* 0x0004000b02007388 */ /* 0x0003e20000000800 */
[----:B------:R-:W-:Y:S02]  /*21220*/  F2FP.BF16.F32.PACK_AB R24, R24, R90 ;  /* 0x0000005a1818723e */ /* 0x000fe400000010ff */
[----:B------:R-:W-:Y:S01]  /*21230*/  F2FP.BF16.F32.PACK_AB R29, R29, R84 ;  /* 0x000000541d1d723e */ /* 0x000fe200000010ff */
[----:B------:R2:W-:Y:S01]  /*21240*/  STS [R2], R12 ;  /* 0x0000000c02007388 */ /* 0x0005e20000000800 */
        /* <DEDUP_REMOVED lines=8> */
[----:B------:R4:W-:Y:S01]  /*212d0*/  STS [R2+0x2000], R10 ;  /* 0x0020000a02007388 */ /* 0x0009e20000000800 */
[----:B---3--:R-:W-:-:S02]  /*212e0*/  F2FP.BF16.F32.PACK_AB R4, R77, R76 ;  /* 0x0000004c4d04723e */ /* 0x008fc400000010ff */
[----:B------:R-:W-:Y:S01]  /*212f0*/  F2FP.BF16.F32.PACK_AB R8, R79, R78 ;  /* 0x0000004e4f08723e */ /* 0x000fe200000010ff */
[----:B------:R3:W-:Y:S04]  /*21300*/  STS [R2+0x2400], R23 ;  /* 0x0024001702007388 */ /* 0x0007e80000000800 */
[----:B------:R-:W-:Y:S01]  /*21310*/  STS [R0], R22 ;  /* 0x0000001600007388 */ /* 0x000fe20000000800 */
[----:B-1----:R-:W1:Y:S03]  /*21320*/  @P4 LDC R11, c[0x0][0x458] ;  /* 0x00011600ff0b4b82 */ /* 0x002e660000000800 */
[----:B------:R-:W-:Y:S01]  /*21330*/  STS [R0+0x400], R21 ;  /* 0x0004001500007388 */ /* 0x000fe20000000800 */
[----:B--2---:R2:W1:Y:S01]  /*21340*/  @P3 MUFU.LG2 R12, R32 ;  /* 0x00000020000c3308 */ /* 0x0044620000000c00 */
[----:B----4-:R-:W-:-:S07]  /*21350*/  IADD3 R3, PT, PT, R30, R0, RZ ;  /* 0x000000001e037210 */ /* 0x010fce0007ffe0ff */
[----:B------:R2:W4:Y:S01]  /*21360*/  @P4 MUFU.LG2 R10, R31 ;  /* 0x0000001f000a4308 */ /* 0x0005220000000c00 */
[----:B------:R-:W-:Y:S01]  /*21370*/  STS [R3], R19 ;  /* 0x0000001303007388 */ /* 0x000fe20000000800 */
[----:B---3--:R-:W-:-:S03]  /*21380*/  IADD3 R2, PT, PT, R5, R0, RZ ;  /* 0x0000000005027210 */ /* 0x008fc60007ffe0ff */
[----:B------:R-:W-:Y:S01]  /*21390*/  STS [R3+0x400], R18 ;  /* 0x0004001203007388 */ /* 0x000fe20000000800 */
[----:B------:R-:W-:-:S03]  /*213a0*/  F2FP.BF16.F32.PACK_AB R5, R103, R102 ;  /* 0x000000666705723e */ /* 0x000fc600000010ff */
[----:B------:R-:W-:Y:S04]  /*213b0*/  STS [R0+0x2000], R20 ;  /* 0x0020001400007388 */ /* 0x000fe80000000800 */
[----:B------:R3:W-:Y:S02]  /*213c0*/  STS [R0+0x2400], R24 ;  /* 0x0024001800007388 */ /* 0x0007e40000000800 */
[----:B---3--:R-:W-:Y:S01]  /*213d0*/  IADD3 R0, PT, PT, R30, R2, RZ ;  /* 0x000000021e007210 */ /* 0x008fe20007ffe0ff */
[----:B-12-4-:R-:W-:Y:S06]  /*213e0*/  BRA.U UP1, `(.L_x_2350) ;  /* 0x0000000101207547 */ /* 0x016fec000b800000 */
[----:B------:R-:W-:Y:S01]  /*213f0*/  UISETP.NE.AND UP1, UPT, UR10, URZ, UPT ;  /* 0x000000ff0a00728c */ /* 0x000fe2000bf25270 */
[----:B------:R-:W1:Y:S10]  /*21400*/  LDCU UR5, c[0x0][0x3e0] ;  /* 0x00007c00ff0577ac */ /* 0x000e740008000800 */
[----:B------:R-:W1:Y:S01]  /*21410*/  @UP1 LDCU UR4, c[0x0][0x454] ;  /* 0x00008a80ff0417ac */ /* 0x000e620008000800 */
[----:B------:R-:W2:Y:S01]  /*21420*/  @UP1 LDCU UR13, c[0x0][0x454] ;  /* 0x00008a80ff0d17ac */ /* 0x000ea20008000800 */
[----:B-1----:R-:W-:-:S02]  /*21430*/  @UP1 UIMAD UR4, UR5, UR4, URZ ;  /* 0x00000004050412a4 */ /* 0x002fc4000f8e02ff */
[----:B------:R-:W-:-:S03]  /*21440*/  @!UP1 UIMAD UR4, UR5, UR9, URZ ;  /* 0x00000009050492a4 */ /* 0x000fc6000f8e02ff */
[----:B------:R-:W-:Y:S01]  /*21450*/  @UP1 UMOV UR5, 0x1 ;  /* 0x0000000100051882 */ /* 0x000fe20000000000 */
[----:B--2---:R-:W-:-:S08]  /*21460*/  @!UP1 UMOV UR5, 0x1 ;  /* 0x0000000100059882 */ /* 0x004fd00000000000 */
.L_x_2350:
[----:B------:R-:W1:Y:S01]  /*21470*/  S2UR UR9, SR_CTAID.X ;  /* 0x00000000000979c3 */ /* 0x000e620000002500 */
[----:B------:R-:W-:Y:S01]  /*21480*/  STS [R3+0x2000], R29 ;  /* 0x0020001d03007388 */ /* 0x000fe20000000800 */
[----:B------:R-:W2:Y:S01]  /*21490*/  @P1 MUFU.LG2 R9, R33 ;  /* 0x0000002100091308 */ /* 0x000ea20000000c00 */
[----:B------:R-:W-:Y:S01]  /*214a0*/  UIMAD UR13, UR11, UR13, URZ ;  /* 0x0000000d0b0d72a4 */ /* 0x000fe2000f8e02ff */
[----:B------:R-:W-:Y:S01]  /*214b0*/  LOP3.LUT P2, RZ, R178, 0x3, RZ, 0xc0, !PT ;  /* 0x00000003b2ff7812 */ /* 0x000fe2000784c0ff */
[----:B------:R3:W-:Y:S01]  /*214c0*/  STS [R3+0x2400], R28 ;  /* 0x0024001c03007388 */ /* 0x0007e20000000800 */
[----:B------:R-:W-:Y:S01]  /*214d0*/  USEL UR19, UR19, URZ, UP0 ;  /* 0x000000ff13137287 */ /* 0x000fe20008000000 */
[----:B------:R-:W-:Y:S01]  /*214e0*/  MOV R17, 0x7f800000 ;  /* 0x7f80000000117802 */ /* 0x000fe20000000f00 */
[----:B------:R-:W-:Y:S01]  /*214f0*/  @!UP0 UIMAD UR13, UR8, UR4, UR13 ;  /* 0x00000004080d82a4 */ /* 0x000fe2000f8e020d */
[----:B------:R-:W-:Y:S01]  /*21500*/  STS [R2], R27 ;  /* 0x0000001b02007388 */ /* 0x000fe20000000800 */
[----:B------:R-:W-:Y:S01]  /*21510*/  USEL UR6, UR6, URZ, UP0 ;  /* 0x000000ff06067287 */ /* 0x000fe20008000000 */
[----:B------:R-:W-:Y:S01]  /*21520*/  BSSY.RECONVERGENT B0, `(.L_x_2351) ;  /* 0x0000045000007945 */ /* 0x000fe20003800200 */
[----:B------:R-:W-:Y:S01]  /*21530*/  USHF.R.S32.HI UR8, URZ, 0x1f, UR13 ;  /* 0x0000001fff087899 */ /* 0x000fe2000801140d */
[----:B------:R-:W-:Y:S01]  /*21540*/  STS [R2+0x400], R26 ;  /* 0x0004001a02007388 */ /* 0x000fe20000000800 */
[----:B------:R-:W-:-:S02]  /*21550*/  MOV R16, 0x7f800000 ;  /* 0x7f80000000107802 */ /* 0x000fc40000000f00 */
[----:B------:R-:W-:Y:S01]  /*21560*/  MOV R15, 0x7f800000 ;  /* 0x7f800000000f7802 */ /* 0x000fe20000000f00 */
[----:B------:R4:W-:Y:S01]  /*21570*/  STS [R0], R6 ;  /* 0x0000000600007388 */ /* 0x0009e20000000800 */
[----:B------:R-:W-:-:S03]  /*21580*/  MOV R14, 0x7f800000 ;  /* 0x7f800000000e7802 */ /* 0x000fc60000000f00 */
[----:B------:R-:W-:Y:S01]  /*21590*/  STS [R0+0x400], R5 ;  /* 0x0004000500007388 */ /* 0x000fe20000000800 */
[----:B-1----:R-:W-:-:S03]  /*215a0*/  UIMAD UR9, UR9, UR5, URZ ;  /* 0x00000005090972a4 */ /* 0x002fc6000f8e02ff */
[----:B------:R1:W-:Y:S01]  /*215b0*/  STS [R2+0x2400], R7 ;  /* 0x0024000702007388 */ /* 0x0003e20000000800 */
[----:B------:R-:W-:-:S03]  /*215c0*/  USHF.L.U32 UR9, UR9, 0x7, URZ ;  /* 0x0000000709097899 */ /* 0x000fc600080006ff */
[----:B------:R5:W-:Y:S01]  /*215d0*/  STS [R2+0x2000], R25 ;  /* 0x0020001902007388 */ /* 0x000be20000000800 */
[----:B---3--:R-:W-:Y:S01]  /*215e0*/  @P3 FMUL.FTZ R3, R12, 0.69314718246459960938 ;  /* 0x3f3172180c033820 */ /* 0x008fe20000410000 */
[----:B------:R-:W-:Y:S02]  /*215f0*/  USHF.R.S32.HI UR4, URZ, 0x1f, UR9 ;  /* 0x0000001fff047899 */ /* 0x000fe40008011409 */
[----:B------:R3:W-:Y:S01]  /*21600*/  STS [R0+0x2000], R4 ;  /* 0x0020000400007388 */ /* 0x0007e20000000800 */
[----:B------:R-:W-:-:S03]  /*21610*/  UIADD3 UR19, UP1, UP0, UR9, UR19, UR13 ;  /* 0x0000001309137290 */ /* 0x000fc6000f83e00d */
[----:B------:R2:W-:Y:S01]  /*21620*/  STS [R0+0x2400], R8 ;  /* 0x0024000800007388 */ /* 0x0005e20000000800 */
[----:B------:R-:W-:Y:S01]  /*21630*/  UIADD3.X UR4, UPT, UPT, UR4, UR6, UR8, UP1, UP0 ;  /* 0x0000000604047290 */ /* 0x000fe20008fe0408 */
[----:B----4-:R-:W4:Y:S08]  /*21640*/  @P1 LDC R6, c[0x0][0x458] ;  /* 0x00011600ff061b82 */ /* 0x010f300000000800 */
[----:B-1----:R-:W1:Y:S01]  /*21650*/  @P3 LDC R7, c[0x0][0x458] ;  /* 0x00011600ff073b82 */ /* 0x002e620000000800 */
[----:B-----5:R-:W-:-:S07]  /*21660*/  @P4 FMUL.FTZ R2, R10, 0.69314718246459960938 ;  /* 0x3f3172180a024820 */ /* 0x020fce0000410000 */
[----:B------:R-:W5:Y:S01]  /*21670*/  @P0 LDC R5, c[0x0][0x458] ;  /* 0x00011600ff050b82 */ /* 0x000f620000000800 */
[----:B---3--:R-:W3:Y:S01]  /*21680*/  @P0 MUFU.LG2 R4, R34 ;  /* 0x0000002200040308 */ /* 0x008ee20000000c00 */
[----:B------:R-:W-:Y:S01]  /*21690*/  @P4 FFMA.FTZ R17, R71, R11, R2 ;  /* 0x0000000b47114223 */ /* 0x000fe20000010002 */
[----:B--2---:R-:W-:-:S04]  /*216a0*/  @P1 FMUL.FTZ R2, R9, 0.69314718246459960938 ;  /* 0x3f31721809021820 */ /* 0x004fc80000410000 */
[----:B----4-:R-:W-:Y:S01]  /*216b0*/  @P1 FFMA.FTZ R15, R70, R6, R2 ;  /* 0x00000006460f1223 */ /* 0x010fe20000010002 */
[----:B-1----:R-:W-:Y:S01]  /*216c0*/  @P3 FFMA.FTZ R16, R68, R7, R3 ;  /* 0x0000000744103223 */ /* 0x002fe20000010003 */
[----:B---3--:R-:W-:-:S04]  /*216d0*/  @P0 FMUL.FTZ R0, R4, 0.69314718246459960938 ;  /* 0x3f31721804000820 */ /* 0x008fc80000410000 */
[----:B-----5:R-:W-:Y:S01]  /*216e0*/  @P0 FFMA.FTZ R14, R69, R5, R0 ;  /* 0x00000005450e0223 */ /* 0x020fe20000010000 */
[----:B------:R-:W-:Y:S06]  /*216f0*/  BAR.SYNC.DEFER_BLOCKING 0x0 ;  /* 0x0000000000007b1d */ /* 0x000fec0000010000 */
[----:B------:R-:W-:Y:S05]  /*21700*/  @P2 BRA `(.L_x_2352) ;  /* 0x0000000000982947 */ /* 0x000fea0003800000 */
        /* <DEDUP_REMOVED lines=38> */
.L_x_2352:
[----:B------:R-:W-:Y:S05]  /*21970*/  BSYNC.RECONVERGENT B0 ;  /* 0x0000000000007941 */ /* 0x000fea0003800200 */
.L_x_2351:
[----:B------:R-:W2:Y:S01]  /*21980*/  LDCU UR6, c[0x0][0x440] ;  /* 0x00008800ff0677ac */ /* 0x000ea20008000800 */
[----:B------:R-:W3:Y:S01]  /*21990*/  S2R R20, SR_TID.X ;  /* 0x0000000000147919 */ /* 0x000ee20000002100 */
[----:B------:R-:W4:Y:S01]  /*219a0*/  S2UR UR10, SR_CTAID.X ;  /* 0x00000000000a79c3 */ /* 0x000f220000002500 */
[----:B-1----:R-:W-:Y:S01]  /*219b0*/  SHF.R.U32.HI R4, RZ, 0x3, R178 ;  /* 0x00000003ff047819 */ /* 0x002fe200000116b2 */
[----:B------:R-:W1:Y:S01]  /*219c0*/  LDCU.64 UR4, c[0x0][0x410] ;  /* 0x00008200ff0477ac */ /* 0x000e620008000a00 */
[----:B------:R1:W3:Y:S01]  /*219d0*/  LDS.128 R16, [R191+0x3800] ;  /* 0x00380000bf107984 */ /* 0x0002e20000000c00 */
[----:B------:R-:W-:Y:S01]  /*219e0*/  BSSY.RECONVERGENT B0, `(.L_x_2353) ;  /* 0x0000026000007945 */ /* 0x000fe20003800200 */
[C---:B------:R-:W-:Y:S01]  /*219f0*/  IADD3 R15, PT, PT, R4.reuse, 0x60, RZ ;  /* 0x00000060040f7810 */ /* 0x040fe20007ffe0ff */
[C---:B------:R-:W-:Y:S01]  /*21a00*/  VIADD R2, R4.reuse, 0x10 ;  /* 0x0000001004027836 */ /* 0x040fe20000000000 */
[----:B------:R1:W3:Y:S01]  /*21a10*/  LDS.128 R8, [R191] ;  /* 0x00000000bf087984 */ /* 0x0002e20000000c00 */
[C---:B------:R-:W-:Y:S01]  /*21a20*/  VIADD R0, R4.reuse, 0x20 ;  /* 0x0000002004007836 */ /* 0x040fe20000000000 */
[----:B------:R-:W-:Y:S01]  /*21a30*/  UIMAD.WIDE.U32 UR8, UR20, 0x80, URZ ;  /* 0x00000080140878a5 */ /* 0x000fe2000f8e00ff */
[----:B------:R-:W-:-:S02]  /*21a40*/  VIADD R5, R4, 0x30 ;  /* 0x0000003004057836 */ /* 0x000fc40000000000 */
[C---:B------:R-:W-:Y:S02]  /*21a50*/  VIADD R6, R4.reuse, 0x50 ;  /* 0x0000005004067836 */ /* 0x040fe40000000000 */
[----:B------:R-:W-:Y:S01]  /*21a60*/  VIADD R14, R4, 0x70 ;  /* 0x00000070040e7836 */ /* 0x000fe20000000000 */
[----:B--2---:R-:W-:-:S04]  /*21a70*/  ISETP.GE.AND P1, PT, R172, UR6, PT ;  /* 0x00000006ac007c0c */ /* 0x004fc8000bf26270 */
[----:B------:R-:W-:Y:S02]  /*21a80*/  ISETP.GE.OR P0, PT, R2, UR14, P1 ;  /* 0x0000000e02007c0c */ /* 0x000fe40008f06670 */
[----:B------:R-:W-:Y:S02]  /*21a90*/  IADD3 R2, P2, PT, R172, UR12, RZ ;  /* 0x0000000cac027c10 */ /* 0x000fe4000ff5e0ff */
[----:B------:R-:W-:Y:S01]  /*21aa0*/  ISETP.GE.OR P6, PT, R0, UR14, P1 ;  /* 0x0000000e00007c0c */ /* 0x000fe20008fc6670 */
[C---:B------:R-:W-:Y:S01]  /*21ab0*/  VIADD R0, R4.reuse, 0x40 ;  /* 0x0000004004007836 */ /* 0x040fe20000000000 */
[----:B------:R-:W-:Y:S01]  /*21ac0*/  IADD3.X R3, PT, PT, RZ, UR7, RZ, P2, !PT ;  /* 0x00000007ff037c10 */ /* 0x000fe200097fe4ff */
[----:B----4-:R-:W-:Y:S01]  /*21ad0*/  UIMAD.WIDE.U32 UR16, UR10, 0x80, URZ ;  /* 0x000000800a1078a5 */ /* 0x010fe2000f8e00ff */
[----:B------:R-:W-:Y:S02]  /*21ae0*/  ISETP.GE.OR P2, PT, R4, UR14, P1 ;  /* 0x0000000e04007c0c */ /* 0x000fe40008f46670 */
[----:B------:R-:W-:Y:S01]  /*21af0*/  ISETP.GE.OR P4, PT, R0, UR14, P1 ;  /* 0x0000000e00007c0c */ /* 0x000fe20008f86670 */
[----:B-1----:R-:W-:Y:S01]  /*21b00*/  IMAD.U32 R0, RZ, RZ, UR4 ;  /* 0x00000004ff007e24 */ /* 0x002fe2000f8e00ff */
[----:B---3--:R-:W-:-:S02]  /*21b10*/  SHF.R.U32.HI R20, RZ, 0x3, R20 ;  /* 0x00000003ff147819 */ /* 0x008fc40000011614 */
[----:B------:R-:W-:Y:S01]  /*21b20*/  ISETP.GE.OR P5, PT, R5, UR14, P1 ;  /* 0x0000000e05007c0c */ /* 0x000fe20008fa6670 */
[----:B------:R-:W-:Y:S01]  /*21b30*/  IMAD.WIDE.U32 R12, R0, UR11, R2 ;  /* 0x0000000b000c7c25 */ /* 0x000fe2000f8e0002 */
[----:B------:R-:W-:Y:S02]  /*21b40*/  LOP3.LUT R20, R20, UR16, RZ, 0xfc, !PT ;  /* 0x0000001014147c12 */ /* 0x000fe4000f8efcff */
[----:B------:R-:W-:Y:S01]  /*21b50*/  ISETP.GE.OR P3, PT, R6, UR14, P1 ;  /* 0x0000000e06007c0c */ /* 0x000fe20008f66670 */
[----:B------:R-:W-:-:S04]  /*21b60*/  IMAD.U32 R0, RZ, RZ, UR5 ;  /* 0x00000005ff007e24 */ /* 0x000fc8000f8e00ff */
[----:B------:R-:W-:Y:S01]  /*21b70*/  IMAD R7, R0, UR11, R13 ;  /* 0x0000000b00077c24 */ /* 0x000fe2000f8e020d */
        /* <DEDUP_REMOVED lines=11> */
[----:B------:R1:W-:Y:S02]  /*21c30*/  STG.E.128 desc[UR28][R4.64], R8 ;  /* 0x0000000804007986 */ /* 0x0003e4000c101d1c */
.L_x_2354:
[----:B------:R-:W-:Y:S05]  /*21c40*/  BSYNC.RECONVERGENT B0 ;  /* 0x0000000000007941 */ /* 0x000fea0003800200 */
.L_x_2353:
[----:B-1----:R1:W2:Y:S01]  /*21c50*/  LDS.128 R8, [R191+0x800] ;  /* 0x00080000bf087984 */ /* 0x0022a20000000c00 */
[----:B------:R-:W-:Y:S01]  /*21c60*/  BSSY.RECONVERGENT B0, `(.L_x_2355) ;  /* 0x0000011000007945 */ /* 0x000fe20003800200 */
[----:B------:R-:W-:Y:S02]  /*21c70*/  ISETP.GE.OR P2, PT, R15, UR14, P1 ;  /* 0x0000000e0f007c0c */ /* 0x000fe40008f46670 */
[----:B------:R-:W-:Y:S01]  /*21c80*/  ISETP.GE.OR P1, PT, R14, UR14, P1 ;  /* 0x0000000e0e007c0c */ /* 0x000fe20008f26670 */
        /* <DEDUP_REMOVED lines=14> */
.L_x_2356:
[----:B------:R-:W-:Y:S05]  /*21d70*/  BSYNC.RECONVERGENT B0 ;  /* 0x0000000000007941 */ /* 0x000fea0003800200 */
.L_x_2355:
        /* <DEDUP_REMOVED lines=16> */
.L_x_2358:
[----:B------:R-:W-:Y:S05]  /*21e80*/  BSYNC.RECONVERGENT B0 ;  /* 0x0000000000007941 */ /* 0x000fea0003800200 */
.L_x_2357:
        /* <DEDUP_REMOVED lines=16> */
.L_x_2360:
[----:B------:R-:W-:Y:S05]  /*21f90*/  BSYNC.RECONVERGENT B0 ;  /* 0x0000000000007941 */ /* 0x000fea0003800200 */
.L_x_2359:
        /* <DEDUP_REMOVED lines=16> */
.L_x_2362:
[----:B------:R-:W-:Y:S05]  /*220a0*/  BSYNC.RECONVERGENT B0 ;  /* 0x0000000000007941 */ /* 0x000fea0003800200 */
.L_x_2361:
        /* <DEDUP_REMOVED lines=16> */
.L_x_2364:
[----:B------:R-:W-:Y:S05]  /*221b0*/  BSYNC.RECONVERGENT B0 ;  /* 0x0000000000007941 */ /* 0x000fea0003800200 */
.L_x_2363:
        /* <DEDUP_REMOVED lines=16> */
.L_x_2366:
[----:B------:R-:W-:Y:S05]  /*222c0*/  BSYNC.RECONVERGENT B0 ;  /* 0x0000000000007941 */ /* 0x000fea0003800200 */
.L_x_2365:
        /* <DEDUP_REMOVED lines=15> */
.L_x_2367:
        /* <DEDUP_REMOVED lines=12> */
.L_x_2714:


//--------------------- .text._ZN5flash16flash_fwd_kernelI23Flash_fwd_kernel_traitsILi64ELi128ELi64ELi4ELb0ELb0EN7cutlass10bfloat16_tE19Flash_kernel_traitsILi64ELi128ELi64ELi4ES3_EELb0ELb0ELb1ELb0ELb0ELb0ELb1ELb0EEEvNS_16Flash_fwd_paramsE --------------------------
	.section	.text._ZN5flash16flash_fwd_kernelI23Flash_fwd_kernel_traitsILi64ELi128ELi64ELi4ELb0ELb0EN7cutlass10bfloat16_tE19Flash_kernel_traitsILi64ELi128ELi64ELi4ES3_EELb0ELb0ELb1ELb0ELb0ELb0ELb1ELb0EEEvNS_16Flash_fwd_paramsE,"ax",@progbits
	.align	128
        .global         _ZN5flash16flash_fwd_kernelI23Flash_fwd_kernel_traitsILi64ELi128ELi64ELi4ELb0ELb0EN7cutlass10bfloat16_tE19Flash_kernel_traitsILi64ELi128ELi64ELi4ES3_EELb0ELb0ELb1ELb0ELb0ELb0ELb1ELb0EEEvNS_16Flash_fwd_paramsE
        .type           _ZN5flash16flash_fwd_kernelI23Flash_fwd_kernel_traitsILi64ELi128ELi64ELi4ELb0ELb0EN7cutlass10bfloat16_tE19Flash_kernel_traitsILi64ELi128ELi64ELi4ES3_EELb0ELb0ELb1ELb0ELb0ELb0ELb1ELb0EEEvNS_16Flash_fwd_paramsE,@function
        .size           _ZN5flash16flash_fwd_kernelI23Flash_fwd_kernel_traitsILi64ELi128ELi64ELi4ELb0ELb0EN7cutlass10bfloat16_tE19Flash_kernel_traitsILi64ELi128ELi64ELi4ES3_EELb0ELb0ELb1ELb0ELb0ELb0ELb1ELb0EEEvNS_16Flash_fwd_paramsE,(.L_x_2715 - _ZN5flash16flash_fwd_kernelI23Flash_fwd_kernel_traitsILi64ELi128ELi64ELi4ELb0ELb0EN7cutlass10bfloat16_tE19Flash_kernel_traitsILi64ELi128ELi64ELi4ES3_EELb0ELb0ELb1ELb0ELb0ELb0ELb1ELb0EEEvNS_16Flash_fwd_paramsE)
        .other          _ZN5flash16flash_fwd_kernelI23Flash_fwd_kernel_traitsILi64ELi128ELi64ELi4ELb0ELb0EN7cutlass10bfloat16_tE19Flash_kernel_traitsILi64ELi128ELi64ELi4ES3_EELb0ELb0ELb1ELb0ELb0ELb0ELb1ELb0EEEvNS_16Flash_fwd_paramsE,@"STO_CUDA_ENTRY STV_DEFAULT"
_ZN5flash16flash_fwd_kernelI23Flash_fwd_kernel_traitsILi64ELi128ELi64ELi4ELb0ELb0EN7cutlass10bfloat16_tE19Flash_kernel_traitsILi64ELi128ELi64ELi4ES3_EELb0ELb0ELb1ELb0ELb0ELb0ELb1ELb0EEEvNS_16Flash_fwd_paramsE:
.text._ZN5flash16flash_fwd_kernelI23Flash_fwd_kernel_traitsILi64ELi128ELi64ELi4ELb0ELb0EN7cutlass10bfloat16_tE19Flash_kernel_traitsILi64ELi128ELi64ELi4ES3_EELb0ELb0ELb1ELb0ELb0ELb0ELb1ELb0EEEvNS_16Flash_fwd_paramsE:
        /* <DEDUP_REMOVED lines=39> */
[----:B------:R-:W-:Y:S02]  /*0270*/  ISETP.EQ.U32.AND P3, PT, R4, RZ, PT ;  /* 0x000000ff0400720c */ /* 0x000fe40003f62070 */
[----:B-1----:R-:W-:-:S09]  /*0280*/  ISETP.NE.AND P1, PT, RZ, UR4, PT ;  /* 0x00000004ff007c0c */ /* 0x002fd2000bf25270 */
[----:B------:R-:W1:Y:S01]  /*0290*/  @!P0 LDC R4, c[0x0][0x438] ;  /* 0x00010e00ff048b82 */ /* 0x000e620000000800 */
[----:B------:R-:W-:Y:S01]  /*02a0*/  ISETP.EQ.OR.EX P3, PT, R5, RZ, !P1, P3 ;  /* 0x000000ff0500720c */ /* 0x000fe20004f62730 */
[----:B------:R-:W-:Y:S01]  /*02b0*/  IMAD.MOV.U32 R11, RZ, RZ, -0x1 ;  /* 0xffffffffff0b7424 */ /* 0x000fe200078e00ff */
[----:B------:R-:W-:-:S11]  /*02c0*/  USHF.L.U32 UR14, UR15, 0x7, URZ ;  /* 0x000000070f0e7899 */ /* 0x000fd600080006ff */
        /* <DEDUP_REMOVED lines=8> */
.L_x_2368:
        /* <DEDUP_REMOVED lines=52> */
.L_x_2370:
[----:B------:R-:W2:Y:S01]  /*0690*/  LDCU UR6, c[0x0][0x440] ;  /* 0x00008800ff0677ac */ /* 0x000ea20008000800 */
[C---:B------:R-:W-:Y:S01]  /*06a0*/  @!P1 IMAD.WIDE.U32 R4, R25.reuse, R8, RZ ;  /* 0x0000000819049225 */ /* 0x040fe200078e00ff */
[----:B------:R-:W-:Y:S01]  /*06b0*/  SHF.R.U32.HI R15, RZ, 0x3, R128 ;  /* 0x00000003ff0f7819 */ /* 0x000fe20000011680 */
[----:B------:R-:W-:Y:S01]  /*06c0*/  BSSY.RECONVERGENT B0, `(.L_x_2371) ;  /* 0x000002c000007945 */ /* 0x000fe20003800200 */
[----:B------:R-:W3:Y:S01]  /*06d0*/  LDCU.64 UR4, c[0x0][0x410] ;  /* 0x00008200ff0477ac */ /* 0x000ee20008000a00 */
[----:B------:R-:W-:Y:S01]  /*06e0*/  @!P1 IMAD R9, R25, R9, R5 ;  /* 0x0000000919099224 */ /* 0x000fe200078e0205 */
[C---:B------:R-:W-:Y:S01]  /*06f0*/  ISETP.NE.AND P0, PT, R26.reuse, -0x1, PT ;  /* 0xffffffff1a00780c */ /* 0x040fe20003f05270 */
[----:B------:R-:W-:Y:S01]  /*0700*/  @P1 IMAD.WIDE.U32 R2, R26, R10, RZ ;  /* 0x0000000a1a021225 */ /* 0x000fe200078e00ff */
[----:B------:R-:W-:-:S03]  /*0710*/  UIMAD.WIDE.U32 UR8, UR15, 0x80, URZ ;  /* 0x000000800f0878a5 */ /* 0x000fc6000f8e00ff */
[----:B------:R-:W-:Y:S02]  /*0720*/  IMAD.SHL.U32 R5, R128, 0x8, RZ ;  /* 0x0000000880057824 */ /* 0x000fe400078e00ff */
[----:B------:R-:W-:Y:S02]  /*0730*/  @P1 IMAD R9, R26, R11, R3 ;  /* 0x0000000b1a091224 */ /* 0x000fe400078e0203 */
[----:B------:R-:W-:Y:S01]  /*0740*/  @P1 IMAD.MOV.U32 R4, RZ, RZ, R2 ;  /* 0x000000ffff041224 */ /* 0x000fe200078e0002 */
[----:B------:R-:W-:Y:S01]  /*0750*/  LOP3.LUT R3, R5, 0x38, RZ, 0xc0, !PT ;  /* 0x0000003805037812 */ /* 0x000fe200078ec0ff */
[----:B------:R-:W-:Y:S02]  /*0760*/  VIADD R10, R14, -UR14 ;  /* 0x8000000e0e0a7c36 */ /* 0x000fe40008000000 */
[----:B----4-:R-:W-:Y:S01]  /*0770*/  IMAD R12, R17, R6, RZ ;  /* 0x00000006110c7224 */ /* 0x010fe200078e02ff */
[----:B------:R-:W-:Y:S01]  /*0780*/  IADD3 R2, P4, PT, R3, R4, RZ ;  /* 0x0000000403027210 */ /* 0x000fe20007f9e0ff */
[----:B------:R-:W-:Y:S01]  /*0790*/  VIADD R23, R15, 0x10 ;  /* 0x000000100f177836 */ /* 0x000fe20000000000 */
[----:B--2---:R-:W-:Y:S01]  /*07a0*/  ISETP.GE.AND P2, PT, R3, UR6, PT ;  /* 0x0000000603007c0c */ /* 0x004fe2000bf46270 */
[----:B------:R-:W-:Y:S01]  /*07b0*/  @!P3 IMAD R12, R25, R0, R12 ;  /* 0x00000000190cb224 */ /* 0x000fe200078e020c */
[----:B------:R-:W-:Y:S01]  /*07c0*/  ISETP.NE.AND P1, PT, R3, RZ, PT ;  /* 0x000000ff0300720c */ /* 0x000fe20003f25270 */
[----:B------:R-:W-:Y:S01]  /*07d0*/  IMAD.X R3, RZ, RZ, R9, P4 ;  /* 0x000000ffff037224 */ /* 0x000fe200020e0609 */
[-C--:B------:R-:W-:Y:S01]  /*07e0*/  ISETP.GE.OR P4, PT, R15, R10.reuse, P2 ;  /* 0x0000000a0f00720c */ /* 0x080fe20001786670 */
[----:B------:R-:W-:Y:S01]  /*07f0*/  IMAD R0, R25, R7, RZ ;  /* 0x0000000719007224 */ /* 0x000fe200078e02ff */
[----:B------:R-:W-:Y:S01]  /*0800*/  ISETP.GE.OR P5, PT, R15, R10, P1 ;  /* 0x0000000a0f00720c */ /* 0x000fe20000fa6670 */
[----:B---3--:R-:W-:-:S03]  /*0810*/  IMAD.WIDE.U32 R8, R17, UR4, R2 ;  /* 0x0000000411087c25 */ /* 0x008fc6000f8e0002 */
[----:B------:R-:W-:Y:S01]  /*0820*/  SEL R0, R0, R26, !P0 ;  /* 0x0000001a00007207 */ /* 0x000fe20004000000 */
[----:B------:R-:W-:Y:S01]  /*0830*/  VIADD R24, R15, 0x20 ;  /* 0x000000200f187836 */ /* 0x000fe20000000000 */
[-C--:B------:R-:W-:Y:S01]  /*0840*/  ISETP.GE.OR P0, PT, R23, R10.reuse, P1 ;  /* 0x0000000a1700720c */ /* 0x080fe20000f06670 */
[----:B------:R-:W-:Y:S01]  /*0850*/  IMAD R7, R17, UR5, R9 ;  /* 0x0000000511077c24 */ /* 0x000fe2000f8e0209 */
[----:B------:R-:W-:Y:S01]  /*0860*/  SHF.R.S32.HI R4, RZ, 0x1f, R0 ;  /* 0x0000001fff047819 */ /* 0x000fe20000011400 */
[----:B-1----:R-:W-:Y:S01]  /*0870*/  IMAD R11, R13, UR14, RZ ;  /* 0x0000000e0d0b7c24 */ /* 0x002fe2000f8e02ff */
[----:B------:R-:W-:Y:S02]  /*0880*/  SEL R14, R0, RZ, P3 ;  /* 0x000000ff000e7207 */ /* 0x000fe40001800000 */
[----:B------:R-:W-:Y:S02]  /*0890*/  SEL R16, R4, RZ, P3 ;  /* 0x000000ff04107207 */ /* 0x000fe40001800000 */
[----:B------:R-:W-:-:S02]  /*08a0*/  ISETP.GE.OR P6, PT, R24, R10, P1 ;  /* 0x0000000a1800720c */ /* 0x000fc40000fc6670 */
        /* <DEDUP_REMOVED lines=13> */
.L_x_2372:
[----:B------:R-:W-:Y:S05]  /*0980*/  BSYNC.RECONVERGENT B0 ;  /* 0x0000000000007941 */ /* 0x000fea0003800200 */
.L_x_2371:
        /* <DEDUP_REMOVED lines=17> */
.L_x_2374:
[----:B------:R-:W-:Y:S05]  /*0aa0*/  BSYNC.RECONVERGENT B0 ;  /* 0x0000000000007941 */ /* 0x000fea0003800200 */
.L_x_2373:
        /* <DEDUP_REMOVED lines=17> */
.L_x_2376:
[----:B------:R-:W-:Y:S05]  /*0bc0*/  BSYNC.RECONVERGENT B0 ;  /* 0x0000000000007941 */ /* 0x000fea0003800200 */
.L_x_2375:
        /* <DEDUP_REMOVED lines=17> */
.L_x_2378:
[----:B------:R-:W-:Y:S05]  /*0ce0*/  BSYNC.RECONVERGENT B0 ;  /* 0x0000000000007941 */ /* 0x000fea0003800200 */
.L_x_2377:
        /* <DEDUP_REMOVED lines=18> */
.L_x_2380:
[----:B------:R-:W-:Y:S05]  /*0e10*/  BSYNC.RECONVERGENT B0 ;  /* 0x0000000000007941 */ /* 0x000fea0003800200 */
.L_x_2379:
        /* <DEDUP_REMOVED lines=17> */
.L_x_2382:
[----:B------:R-:W-:Y:S05]  /*0f30*/  BSYNC.RECONVERGENT B0 ;  /* 0x0000000000007941 */ /* 0x000fea0003800200 */
.L_x_2381:
        /* <DEDUP_REMOVED lines=15> */
.L_x_2384:
[----:B------:R-:W-:Y:S05]  /*1030*/  BSYNC.RECONVERGENT B0 ;  /* 0x0000000000007941 */ /* 0x000fea0003800200 */
.L_x_2383:
        /* <DEDUP_REMOVED lines=18> */
.L_x_2386:
[----:B------:R-:W-:Y:S05]  /*1160*/  BSYNC.RECONVERGENT B0 ;  /* 0x0000000000007941 */ /* 0x000fea0003800200 */
.L_x_2385:
        /* <DEDUP_REMOVED lines=11> */
.L_x_2388:
[----:B------:R-:W-:Y:S05]  /*1220*/  BSYNC.RECONVERGENT B0 ;  /* 0x0000000000007941 */ /* 0x000fea0003800200 */
.L_x_2387:
        /* <DEDUP_REMOVED lines=15> */
.L_x_2390:
[----:B------:R-:W-:Y:S05]  /*1320*/  BSYNC.RECONVERGENT B0 ;  /* 0x0000000000007941 */ /* 0x000fea0003800200 */
.L_x_2389:
        /* <DEDUP_REMOVED lines=10> */
.L_x_2392:
[----:B------:R-:W-:Y:S05]  /*13d0*/  BSYNC.RECONVERGENT B0 ;  /* 0x0000000000007941 */ /* 0x000fea0003800200 */
.L_x_2391:
        /* <DEDUP_REMOVED lines=10> */
.L_x_2394:
[----:B------:R-:W-:Y:S05]  /*1480*/  BSYNC.RECONVERGENT B0 ;  /* 0x0000000000007941 */ /* 0x000fea0003800200 */
.L_x_2393:
        /* <DEDUP_REMOVED lines=10> */
.L_x_2396:
[----:B------:R-:W-:Y:S05]  /*1530*/  BSYNC.RECONVERGENT B0 ;  /* 0x0000000000007941 */ /* 0x000fea0003800200 */
.L_x_2395:
        /* <DEDUP_REMOVED lines=10> */
.L_x_2398:
[----:B------:R-:W-:Y:S05]  /*15e0*/  BSYNC.RECONVERGENT B0 ;  /* 0x0000000000007941 */ /* 0x000fea0003800200 */
.L_x_2397:
        /* <DEDUP_REMOVED lines=10> */
.L_x_2400:
[----:B------:R-:W-:Y:S05]  /*1690*/  BSYNC.RECONVERGENT B0 ;  /* 0x0000000000007941 */ /* 0x000fea0003800200 */
.L_x_2399:
        /* <DEDUP_REMOVED lines=10> */
.L_x_2369:
        /* <DEDUP_REMOVED lines=24> */
.L_x_2401:
[----:B------:R-:W2:Y:S01]  /*18c0*/  LDC.64 R206, c[0x0][0x3b8] ;  /* 0x0000ee00ffce7b82 */ /* 0x000ea20000000a00 */
[----:B------:R-:W-:-:S05]  /*18d0*/  IADD3 R2, PT, PT, R10, R11, RZ ;  /* 0x0000000b0a027210 */ /* 0x000fca0007ffe0ff */
[C---:B--2---:R-:W-:Y:S02]  /*18e0*/  IMAD R0, R2.reuse, R207, RZ ;  /* 0x000000cf02007224 */ /* 0x044fe400078e02ff */
[----:B------:R-:W-:-:S05]  /*18f0*/  IMAD.WIDE.U32 R2, R2, R206, RZ ;  /* 0x000000ce02027225 */ /* 0x000fca00078e00ff */
[----:B------:R-:W-:Y:S02]  /*1900*/  IADD3 R7, PT, PT, R3, R0, RZ ;  /* 0x0000000003077210 */ /* 0x000fe40007ffe0ff */
[----:B------:R-:W-:-:S07]  /*1910*/  MOV R5, R2 ;  /* 0x0000000200057202 */ /* 0x000fce0000000f00 */
.L_x_2402:
        /* <DEDUP_REMOVED lines=39> */
.L_x_2403:
[----:B------:R-:W2:Y:S01]  /*1b90*/  LDC.64 R172, c[0x0][0x3c0] ;  /* 0x0000f000ffac7b82 */ /* 0x000ea20000000a00 */
[----:B------:R-:W-:-:S05]  /*1ba0*/  IADD3 R0, PT, PT, R10, R11, RZ ;  /* 0x0000000b0a007210 */ /* 0x000fca0007ffe0ff */
[C---:B--2---:R-:W-:Y:S02]  /*1bb0*/  IMAD R4, R0.reuse, R173, RZ ;  /* 0x000000ad00047224 */ /* 0x044fe400078e02ff */
[----:B------:R-:W-:-:S05]  /*1bc0*/  IMAD.WIDE.U32 R2, R0, R172, RZ ;  /* 0x000000ac00027225 */ /* 0x000fca00078e00ff */
[----:B------:R-:W-:-:S07]  /*1bd0*/  IADD3 R0, PT, PT, R3, R4, RZ ;  /* 0x0000000403007210 */ /* 0x000fce0007ffe0ff */
.L_x_2404:
[----:B------:R-:W-:Y:S01]  /*1be0*/  IMAD.SHL.U32 R208, R128, 0x8, RZ ;  /* 0x0000000880d07824 */ /* 0x000fe200078e00ff */
[----:B------:R-:W2:Y:S01]  /*1bf0*/  LDCU.128 UR8, c[0x0][0x3d0] ;  /* 0x00007a00ff0877ac */ /* 0x000ea20008000c00 */
[----:B------:R-:W-:Y:S01]  /*1c00*/  SHF.R.U32.HI R10, RZ, 0x3, R128 ;  /* 0x00000003ff0a7819 */ /* 0x000fe20000011680 */
[----:B------:R-:W3:Y:S01]  /*1c10*/  S2UR UR5, SR_CgaCtaId ;  /* 0x00000000000579c3 */ /* 0x000ee20000008800 */
[----:B------:R-:W-:Y:S01]  /*1c20*/  VIADD R11, R14, -UR14 ;  /* 0x8000000e0e0b7c36 */ /* 0x000fe20008000000 */
[----:B------:R-:W-:Y:S01]  /*1c30*/  LOP3.LUT R237, R208, 0x38, RZ, 0xc0, !PT ;  /* 0x00000038d0ed7812 */ /* 0x000fe200078ec0ff */
[----:B------:R-:W4:Y:S01]  /*1c40*/  LDCU.64 UR12, c[0x0][0x388] ;  /* 0x00007100ff0c77ac */ /* 0x000f220008000a00 */
[----:B------:R-:W-:Y:S01]  /*1c50*/  IMAD.SHL.U32 R191, R128, 0x40, RZ ;  /* 0x0000004080bf7824 */ /* 0x000fe200078e00ff */
[----:B------:R-:W-:Y:S01]  /*1c60*/  LOP3.LUT R9, R208, 0x1f8, RZ, 0xc0, !PT ;  /* 0x000001f8d0097812 */ /* 0x000fe200078ec0ff */
[----:B------:R1:W-:Y:S01]  /*1c70*/  STL [R1+0x10], R11 ;  /* 0x0000100b01007387 */ /* 0x0003e20000100800 */
[C---:B------:R-:W-:Y:S01]  /*1c80*/  IADD3 R4, P1, PT, R237.reuse, R5, RZ ;  /* 0x00000005ed047210 */ /* 0x040fe20007f3e0ff */
[----:B------:R-:W5:Y:S01]  /*1c90*/  LDCU.64 UR6, c[0x0][0x390] ;  /* 0x00007200ff0677ac */ /* 0x000f620008000a00 */
[----:B------:R-:W-:Y:S01]  /*1ca0*/  IADD3 R2, P0, PT, R237, R2, RZ ;  /* 0x00000002ed027210 */ /* 0x000fe20007f1e0ff */
[----:B------:R-:W-:Y:S01]  /*1cb0*/  BSSY.RECONVERGENT B0, `(.L_x_2405) ;  /* 0x000003a000007945 */ /* 0x000fe20003800200 */
[----:B------:R-:W-:Y:S01]  /*1cc0*/  LOP3.LUT R15, R191, 0x1c0, RZ, 0xc0, !PT ;  /* 0x000001c0bf0f7812 */ /* 0x000fe200078ec0ff */
[----:B------:R-:W-:Y:S01]  /*1cd0*/  IMAD.X R5, RZ, RZ, R7, P1 ;  /* 0x000000ffff057224 */ /* 0x000fe200008e0607 */
[----:B------:R-:W-:Y:S01]  /*1ce0*/  SHF.R.S32.HI R7, RZ, 0x1f, R6 ;  /* 0x0000001fff077819 */ /* 0x000fe20000011406 */
[----:B------:R-:W-:Y:S01]  /*1cf0*/  IMAD.X R3, RZ, RZ, R0, P0 ;  /* 0x000000ffff037224 */ /* 0x000fe200000e0600 */
[----:B------:R-:W-:Y:S01]  /*1d00*/  UMOV UR4, 0x400 ;  /* 0x0000040000047882 */ /* 0x000fe20000000000 */
[----:B------:R-:W-:Y:S01]  /*1d10*/  IMAD.WIDE.U32 R4, R10, R206, R4 ;  /* 0x000000ce0a047225 */ /* 0x000fe200078e0004 */
[----:B------:R-:W-:-:S02]  /*1d20*/  LOP3.LUT R15, R15, 0x38, R208, 0xf8, !PT ;  /* 0x000000380f0f7812 */ /* 0x000fc400078ef8d0 */
[----:B------:R-:W-:Y:S01]  /*1d30*/  SHF.R.U32.HI R126, RZ, 0x1, R128 ;  /* 0x00000001ff7e7819 */ /* 0x000fe20000011680 */
[----:B------:R-:W-:Y:S01]  /*1d40*/  IMAD R5, R10, R207, R5 ;  /* 0x000000cf0a057224 */ /* 0x000fe200078e0205 */
[----:B------:R-:W-:Y:S01]  /*1d50*/  LOP3.LUT R125, R191, 0x200, RZ, 0xc0, !PT ;  /* 0x00000200bf7d7812 */ /* 0x000fe200078ec0ff */
[----:B--2---:R-:W-:Y:S01]  /*1d60*/  IMAD R0, R7, UR8, RZ ;  /* 0x0000000807007c24 */ /* 0x004fe2000f8e02ff */
[----:B------:R-:W-:Y:S01]  /*1d70*/  LOP3.LUT R124, R15, 0x8, R126, 0x78, !PT ;  /* 0x000000080f7c7812 */ /* 0x000fe200078e787e */
[----:B------:R-:W-:Y:S01]  /*1d80*/  IMAD.WIDE.U32 R4, R6, UR8, R4 ;  /* 0x0000000806047c25 */ /* 0x000fe2000f8e0004 */
[----:B---3--:R-:W-:-:S03]  /*1d90*/  ULEA UR5, UR5, UR4, 0x18 ;  /* 0x0000000405057291 */ /* 0x008fc6000f8ec0ff */
[----:B------:R-:W-:Y:S01]  /*1da0*/  IMAD R0, R6, UR9, R0 ;  /* 0x0000000906007c24 */ /* 0x000fe2000f8e0200 */
[----:B----4-:R-:W-:Y:S01]  /*1db0*/  LEA R247, P0, R4, UR12, 0x1 ;  /* 0x0000000c04f77c11 */ /* 0x010fe2000f8008ff */
[----:B------:R-:W2:Y:S01]  /*1dc0*/  LDCU.64 UR8, c[0x0][0x3c8] ;  /* 0x00007900ff0877ac */ /* 0x000ea20008000a00 */
[----:B------:R-:W-:-:S04]  /*1dd0*/  IMAD.WIDE.U32 R2, R10, R172, R2 ;  /* 0x000000ac0a027225 */ /* 0x000fc800078e0002 */
[----:B------:R-:W-:Y:S02]  /*1de0*/  IMAD.IADD R0, R5, 0x1, R0 ;  /* 0x0000000105007824 */ /* 0x000fe400078e0200 */
[----:B------:R-:W-:Y:S02]  /*1df0*/  IMAD R3, R10, R173, R3 ;  /* 0x000000ad0a037224 */ /* 0x000fe400078e0203 */
[----:B------:R-:W-:Y:S01]  /*1e00*/  IMAD R7, R7, UR10, RZ ;  /* 0x0000000a07077c24 */ /* 0x000fe2000f8e02ff */
[----:B------:R-:W-:Y:S01]  /*1e10*/  LEA.HI.X R246, R4, UR13, R0, 0x1, P0 ;  /* 0x0000000d04f67c11 */ /* 0x000fe200080f0c00 */
[C---:B------:R-:W-:Y:S01]  /*1e20*/  IMAD.WIDE.U32 R2, R6.reuse, UR10, R2 ;  /* 0x0000000a06027c25 */ /* 0x040fe2000f8e0002 */
[----:B------:R-:W-:Y:S01]  /*1e30*/  IADD3 R4, P0, PT, R237, R12, RZ ;  /* 0x0000000ced047210 */ /* 0x000fe20007f1e0ff */
[----:B------:R-:W-:Y:S02]  /*1e40*/  USHF.R.U32.HI UR10, URZ, 0x19, UR15 ;  /* 0x00000019ff0a7899 */ /* 0x000fe4000801160f */
[----:B------:R-:W-:Y:S01]  /*1e50*/  IMAD R8, R6, UR11, R7 ;  /* 0x0000000b06087c24 */ /* 0x000fe2000f8e0207 */
[----:B-----5:R-:W-:Y:S01]  /*1e60*/  LEA R249, P1, R2, UR6, 0x1 ;  /* 0x0000000602f97c11 */ /* 0x020fe2000f8208ff */
[----:B------:R-:W-:Y:S01]  /*1e70*/  IMAD.X R5, RZ, RZ, R13, P0 ;  /* 0x000000ffff057224 */ /* 0x000fe200000e060d */
[----:B------:R-:W-:Y:S01]  /*1e80*/  ISETP.GE.AND P0, PT, R10, R11, PT ;  /* 0x0000000b0a00720c */ /* 0x000fe20003f06270 */
[----:B------:R-:W-:Y:S01]  /*1e90*/  USHF.L.U32 UR6, UR15, 0x7, URZ ;  /* 0x000000070f067899 */ /* 0x000fe200080006ff */
[----:B------:R-:W-:Y:S01]  /*1ea0*/  LOP3.LUT R7, R9, 0x38, R128, 0x78, !PT ;  /* 0x0000003809077812 */ /* 0x000fe200078e7880 */
[----:B------:R-:W-:-:S02]  /*1eb0*/  IMAD.IADD R0, R3, 0x1, R8 ;  /* 0x0000000103007824 */ /* 0x000fc400078e0208 */
[----:B--2---:R-:W-:Y:S01]  /*1ec0*/  IMAD.WIDE.U32 R8, R17, UR8, R4 ;  /* 0x0000000811087c25 */ /* 0x004fe2000f8e0004 */
[----:B------:R-:W-:Y:S02]  /*1ed0*/  LOP3.LUT R208, R7, 0x1e00, R208, 0xf8, !PT ;  /* 0x00001e0007d07812 */ /* 0x000fe400078ef8d0 */
[----:B------:R-:W-:Y:S01]  /*1ee0*/  LEA.HI.X R248, R2, UR7, R0, 0x1, P1 ;  /* 0x0000000702f87c11 */ /* 0x000fe200088f0c00 */
[----:B------:R-:W-:Y:S01]  /*1ef0*/  IMAD R7, R17, UR9, R9 ;  /* 0x0000000911077c24 */ /* 0x000fe2000f8e0209 */
[----:B------:R-:W-:Y:S02]  /*1f00*/  LOP3.LUT R19, R10, UR6, RZ, 0xfc, !PT ;  /* 0x000000060a137c12 */ /* 0x000fe4000f8efcff */
[----:B------:R-:W-:Y:S01]  /*1f10*/  LEA R208, R208, UR5, 0x1 ;  /* 0x00000005d0d07c11 */ /* 0x000fe2000f8e08ff */
[----:B-1----:R-:W-:Y:S06]  /*1f20*/  @P0 BRA `(.L_x_2406) ;  /* 0x0000000000480947 */ /* 0x002fec0003800000 */
        /* <DEDUP_REMOVED lines=17> */
.L_x_2407:
[----:B------:R1:W-:Y:S02]  /*2040*/  STS.128 [R208], RZ ;  /* 0x000000ffd0007388 */ /* 0x0003e40000000c00 */
.L_x_2406:
[----:B------:R-:W-:Y:S05]  /*2050*/  BSYNC.RECONVERGENT B0 ;  /* 0x0000000000007941 */ /* 0x000fea0003800200 */
.L_x_2405:
[----:B------:R-:W-:Y:S01]  /*2060*/  VIADD R18, R10, 0x10 ;  /* 0x000000100a127836 */ /* 0x000fe20000000000 */
[----:B------:R-:W-:Y:S01]  /*2070*/  IADD3 R81, PT, PT, R244, -0x1, RZ ;  /* 0xfffffffff4517810 */ /* 0x000fe20007ffe0ff */
[C---:B------:R-:W-:Y:S01]  /*2080*/  VIADD R17, R10.reuse, 0x20 ;  /* 0x000000200a117836 */ /* 0x040fe20000000000 */
[C---:B------:R-:W-:Y:S01]  /*2090*/  IADD3 R3, PT, PT, R10.reuse, 0x50, RZ ;  /* 0x000000500a037810 */ /* 0x040fe20007ffe0ff */
[----:B------:R-:W-:Y:S01]  /*20a0*/  VIADD R16, R10, 0x30 ;  /* 0x000000300a107836 */ /* 0x000fe20000000000 */
[-C--:B------:R-:W-:Y:S01]  /*20b0*/  ISETP.GE.AND P1, PT, R18, R11.reuse, PT ;  /* 0x0000000b1200720c */ /* 0x080fe20003f26270 */
[C---:B--2---:R-:W-:Y:S01]  /*20c0*/  VIADD R4, R10.reuse, 0x40 ;  /* 0x000000400a047836 */ /* 0x044fe20000000000 */
[----:B------:R-:W-:Y:S01]  /*20d0*/  BSSY.RECONVERGENT B0, `(.L_x_2408) ;  /* 0x0000020000007945 */ /* 0x000fe20003800200 */
[C---:B------:R-:W-:Y:S01]  /*20e0*/  VIADD R2, R10.reuse, 0x60 ;  /* 0x000000600a027836 */ /* 0x040fe20000000000 */
[-C--:B------:R-:W-:Y:S01]  /*20f0*/  ISETP.GE.AND P0, PT, R17, R11.reuse, PT ;  /* 0x0000000b1100720c */ /* 0x080fe20003f06270 */
[----:B------:R-:W-:Y:S01]  /*2100*/  VIADD R0, R10, 0x70 ;  /* 0x000000700a007836 */ /* 0x000fe20000000000 */
[-C--:B------:R-:W-:Y:S01]  /*2110*/  ISETP.GE.AND P6, PT, R16, R11.reuse, PT ;  /* 0x0000000b1000720c */ /* 0x080fe20003fc6270 */
[----:B------:R-:W-:Y:S01]  /*2120*/  IMAD R12, R81, -0x40, R80 ;  /* 0xffffffc0510c7824 */ /* 0x000fe200078e0250 */
[----:B------:R-:W-:-:S02]  /*2130*/  ISETP.GE.AND P5, PT, R4, R11, PT ;  /* 0x0000000b0400720c */ /* 0x000fc40003fa6270 */
[-C--:B------:R-:W-:Y:S02]  /*2140*/  ISETP.GE.AND P4, PT, R3, R11.reuse, PT ;  /* 0x0000000b0300720c */ /* 0x080fe40003f86270 */
[-C--:B------:R-:W-:Y:S02]  /*2150*/  ISETP.GE.AND P3, PT, R2, R11.reuse, PT ;  /* 0x0000000b0200720c */ /* 0x080fe40003f66270 */
[----:B------:R-:W-:Y:S02]  /*2160*/  ISETP.GE.AND P2, PT, R0, R11, PT ;  /* 0x0000000b0000720c */ /* 0x000fe40003f46270 */
        /* <DEDUP_REMOVED lines=22> */
.L_x_2409:
[----:B------:R-:W-:Y:S05]  /*22d0*/  BSYNC.RECONVERGENT B0 ;  /* 0x0000000000007941 */ /* 0x000fea0003800200 */
.L_x_2408:
[----:B------:R-:W-:Y:S01]  /*22e0*/  SHF.L.U32 R106, R206, 0x6, RZ ;  /* 0x00000006ce6a7819 */ /* 0x000fe200000006ff */
[----:B------:R-:W-:Y:S01]  /*22f0*/  BSSY.RECONVERGENT B0, `(.L_x_2410) ;  /* 0x0000019000007945 */ /* 0x000fe20003800200 */
[----:B------:R-:W-:Y:S01]  /*2300*/  ISETP.GE.AND P1, PT, R10, R12, PT ;  /* 0x0000000c0a00720c */ /* 0x000fe20003f26270 */
[-C--:B------:R-:W-:Y:S02]  /*2310*/  IMAD R13, R109, R81.reuse, RZ ;  /* 0x000000516d0d7224 */ /* 0x080fe400078e02ff */
        /* <DEDUP_REMOVED lines=22> */
.L_x_2411:
[----:B------:R-:W-:Y:S05]  /*2480*/  BSYNC.RECONVERGENT B0 ;  /* 0x0000000000007941 */ /* 0x000fea0003800200 */
.L_x_2410:
        /* <DEDUP_REMOVED lines=22> */
.L_x_2413:
[----:B------:R-:W-:Y:S05]  /*25f0*/  BSYNC.RECONVERGENT B0 ;  /* 0x0000000000007941 */ /* 0x000fea0003800200 */
.L_x_2412:
        /* <DEDUP_REMOVED lines=22> */
.L_x_2415:
[----:B------:R-:W-:Y:S05]  /*2760*/  BSYNC.RECONVERGENT B0 ;  /* 0x0000000000007941 */ /* 0x000fea0003800200 */
.L_x_2414:
        /* <DEDUP_REMOVED lines=22> */
.L_x_2417:
[----:B------:R-:W-:Y:S05]  /*28d0*/  BSYNC.RECONVERGENT B0 ;  /* 0x0000000000007941 */ /* 0x000fea0003800200 */
.L_x_2416:
        /* <DEDUP_REMOVED lines=22> */
.L_x_2419:
[----:B------:R-:W-:Y:S05]  /*2a40*/  BSYNC.RECONVERGENT B0 ;  /* 0x0000000000007941 */ /* 0x000fea0003800200 */
.L_x_2418:
        /* <DEDUP_REMOVED lines=22> */
.L_x_2421:
[----:B------:R-:W-:Y:S05]  /*2bb0*/  BSYNC.RECONVERGENT B0 ;  /* 0x0000000000007941 */ /* 0x000fea0003800200 */
.L_x_2420:
        /* <DEDUP_REMOVED lines=14> */
.L_x_2424:
[----:B------:R3:W-:Y:S02]  /*2ca0*/  STS.128 [R208+0x4000], RZ ;  /* 0x004000ffd0007388 */ /* 0x0007e40000000c00 */
.L_x_2423:
[----:B------:R-:W-:Y:S05]  /*2cb0*/  BSYNC.RECONVERGENT B0 ;  /* 0x0000000000007941 */ /* 0x000fea0003800200 */
.L_x_2422:
        /* <DEDUP_REMOVED lines=19> */
.L_x_2426:
[----:B------:R-:W-:Y:S05]  /*2df0*/  BSYNC.RECONVERGENT B0 ;  /* 0x0000000000007941 */ /* 0x000fea0003800200 */
.L_x_2425:
        /* <DEDUP_REMOVED lines=14> */
.L_x_2428:
[----:B------:R-:W-:Y:S05]  /*2ee0*/  BSYNC.RECONVERGENT B0 ;  /* 0x0000000000007941 */ /* 0x000fea0003800200 */
.L_x_2427:
        /* <DEDUP_REMOVED lines=16> */
.L_x_2430:
[----:B------:R-:W-:Y:S05]  /*2ff0*/  BSYNC.RECONVERGENT B0 ;  /* 0x0000000000007941 */ /* 0x000fea0003800200 */
.L_x_2429:
[----:B------:R-:W0:Y:S01]  /*3000*/  LDGDEPBAR ;  /* 0x00000000000079af */ /* 0x000e220000000000 */
[----:B------:R-:W-:Y:S01]  /*3010*/  SHF.L.U32 R127, R128, 0x1, RZ ;  /* 0x00000001807f7819 */ /* 0x000fe200000006ff */
[----:B------:R-:W-:Y:S01]  /*3020*/  BSSY.RECONVERGENT B0, `(.L_x_2431) ;  /* 0x0000018000007945 */ /* 0x000fe20003800200 */
[C---:B------:R-:W-:Y:S02]  /*3030*/  SHF.L.U64.HI R227, R172.reuse, 0x6, R173 ;  /* 0x00000006ace37819 */ /* 0x040fe400000102ad */
[----:B------:R-:W-:Y:S01]  /*3040*/  SHF.L.U32 R228, R172, 0x6, RZ ;  /* 0x00000006ace47819 */ /* 0x000fe200000006ff */
[----:B------:R1:W-:Y:S01]  /*3050*/  STL [R1+0xc], R127 ;  /* 0x00000c7f01007387 */ /* 0x0003e20000100800 */
[----:B------:R-:W-:Y:S01]  /*3060*/  IADD3 R119, PT, PT, R80, R119, -R14 ;  /* 0x0000007750777210 */ /* 0x000fe20007ffe80e */
[-C--:B------:R-:W-:Y:S02]  /*3070*/  IMAD R6, R227, R81.reuse, RZ ;  /* 0x00000051e3067224 */ /* 0x080fe400078e02ff */
[----:B---3--:R-:W-:-:S05]  /*3080*/  IMAD.WIDE.U32 R4, R228, R81, RZ ;  /* 0x00000051e4047225 */ /* 0x008fca00078e00ff */
        /* <DEDUP_REMOVED lines=14> */
.L_x_2433:
[----:B------:R3:W-:Y:S01]  /*3170*/  STS.128 [R208+0x6000], RZ ;  /* 0x006000ffd0007388 */ /* 0x0007e20000000c00 */
[----:B------:R-:W-:Y:S05]  /*3180*/  BRA `(.L_x_2434) ;  /* 0x0000000000047947 */ /* 0x000fea0003800000 */
.L_x_2432:
[----:B------:R3:W-:Y:S02]  /*3190*/  STS.128 [R208+0x6000], RZ ;  /* 0x006000ffd0007388 */ /* 0x0007e40000000c00 */
.L_x_2434:
[----:B------:R-:W-:Y:S05]  /*31a0*/  BSYNC.RECONVERGENT B0 ;  /* 0x0000000000007941 */ /* 0x000fea0003800200 */
.L_x_2431:
[----:B------:R-:W-:Y:S01]  /*31b0*/  ISETP.GE.AND P0, PT, R18, R12, PT ;  /* 0x0000000c1200720c */ /* 0x000fe20003f06270 */
[C---:B---3--:R-:W-:Y:S01]  /*31c0*/  IMAD.SHL.U32 R2, R128.reuse, 0x20, RZ ;  /* 0x0000002080027824 */ /* 0x048fe200078e00ff */
[----:B------:R-:W-:Y:S01]  /*31d0*/  LOP3.LUT R0, R128, 0x8, RZ, 0xc0, !PT ;  /* 0x0000000880007812 */ /* 0x000fe200078ec0ff */
[----:B------:R-:W-:Y:S01]  /*31e0*/  BSSY.RECONVERGENT B0, `(.L_x_2435) ;  /* 0x0000018000007945 */ /* 0x000fe20003800200 */
[----:B------:R-:W-:Y:S01]  /*31f0*/  LOP3.LUT R191, R191, 0x400, RZ, 0xc0, !PT ;  /* 0x00000400bfbf7812 */ /* 0x000fe200078ec0ff */
[----:B------:R-:W-:Y:S01]  /*3200*/  IMAD.SHL.U32 R229, R172, 0x10, RZ ;  /* 0x00000010ace57824 */ /* 0x000fe200078e00ff */
[----:B------:R-:W-:Y:S02]  /*3210*/  LOP3.LUT R0, R15, R0, RZ, 0x3c, !PT ;  /* 0x000000000f007212 */ /* 0x000fe400078e3cff */
[----:B------:R-:W-:Y:S02]  /*3220*/  LOP3.LUT R2, R125, 0x7c00, R2, 0xf8, !PT ;  /* 0x00007c007d027812 */ /* 0x000fe400078ef802 */
[-C--:B------:R-:W-:Y:S01]  /*3230*/  ISETP.GE.AND P2, PT, R17, R12.reuse, PT ;  /* 0x0000000c1100720c */ /* 0x080fe20003f46270 */
[----:B------:R-:W-:Y:S01]  /*3240*/  IMAD R191, R0, 0x2, R191 ;  /* 0x0000000200bf7824 */ /* 0x000fe200078e02bf */
[----:B------:R-:W-:Y:S01]  /*3250*/  ISETP.GE.AND P1, PT, R16, R12, PT ;  /* 0x0000000c1000720c */ /* 0x000fe20003f26270 */
[----:B------:R3:W-:Y:S01]  /*3260*/  @P0 STS.128 [R208+0x6800], RZ ;  /* 0x006800ffd0000388 */ /* 0x0007e20000000c00 */
[----:B------:R-:W-:Y:S01]  /*3270*/  SHF.L.U64.HI R230, R172, 0x4, R173 ;  /* 0x00000004ace67819 */ /* 0x000fe200000102ad */
[----:B------:R-:W-:Y:S01]  /*3280*/  IMAD.IADD R0, R124, 0x1, R2 ;  /* 0x000000017c007824 */ /* 0x000fe200078e0202 */
[----:B------:R-:W-:Y:S09]  /*3290*/  @P0 BRA `(.L_x_2436) ;  /* 0x0000000000300947 */ /* 0x000ff20003800000 */
[----:B------:R-:W5:Y:S02]  /*32a0*/  LDCU UR4, c[0x0][0x440] ;  /* 0x00008800ff0477ac */ /* 0x000f640008000800 */
[----:B-----5:R-:W-:-:S13]  /*32b0*/  ISETP.GE.AND P0, PT, R237, UR4, PT ;  /* 0x00000004ed007c0c */ /* 0x020fda000bf06270 */
[----:B------:R1:W-:Y:S01]  /*32c0*/  @P0 STS.128 [R208+0x6800], RZ ;  /* 0x006800ffd0000388 */ /* 0x0003e20000000c00 */
[----:B------:R-:W-:Y:S05]  /*32d0*/  @P0 BRA `(.L_x_2436) ;  /* 0x0000000000200947 */ /* 0x000fea0003800000 */
[----:B------:R-:W-:-:S05]  /*32e0*/  IADD3 R3, P0, PT, R229, R4, RZ ;  /* 0x00000004e5037210 */ /* 0x000fca0007f1e0ff */
[----:B------:R-:W-:Y:S01]  /*32f0*/  IMAD.X R8, R230, 0x1, R7, P0 ;  /* 0x00000001e6087824 */ /* 0x000fe200000e0607 */
[----:B------:R-:W-:-:S04]  /*3300*/  LEA R2, P0, R3, R249, 0x1 ;  /* 0x000000f903027211 */ /* 0x000fc800078008ff */
[----:B------:R-:W-:-:S05]  /*3310*/  LEA.HI.X R3, R3, R248, R8, 0x1, P0 ;  /* 0x000000f803037211 */ /* 0x000fca00000f0c08 */
[----:B------:R-:W-:Y:S01]  /*3320*/  @!PT LDS RZ, [RZ] ;  /* 0x00000000fffff984 */ /* 0x000fe20000000800 */
[----:B------:R-:W-:Y:S01]  /*3330*/  @!PT LDS RZ, [RZ] ;  /* 0x00000000fffff984 */ /* 0x000fe20000000800 */
[----:B------:R-:W-:Y:S01]  /*3340*/  @!PT LDS RZ, [RZ] ;  /* 0x00000000fffff984 */ /* 0x000fe20000000800 */
[----:B------:R1:W-:Y:S04]  /*3350*/  LDGSTS.E.BYPASS.LTC128B.128 [R208+0x6800], desc[UR16][R2.64] ;  /* 0x0680000002d07fae */ /* 0x0003e8000b981a10 */
.L_x_2436:
[----:B------:R-:W-:Y:S05]  /*3360*/  BSYNC.RECONVERGENT B0 ;  /* 0x0000000000007941 */ /* 0x000fea0003800200 */
.L_x_2435:
        /* <DEDUP_REMOVED lines=16> */
.L_x_2438:
[----:B------:R-:W-:Y:S05]  /*3470*/  BSYNC.RECONVERGENT B0 ;  /* 0x0000000000007941 */ /* 0x000fea0003800200 */
.L_x_2437:
        /* <DEDUP_REMOVED lines=17> */
.L_x_2440:
[----:B------:R-:W-:Y:S05]  /*3590*/  BSYNC.RECONVERGENT B0 ;  /* 0x0000000000007941 */ /* 0x000fea0003800200 */
.L_x_2439:
[----:B------:R-:W-:Y:S01]  /*35a0*/  LDSM.16.M88.4 R32, [R196] ;  /* 0x00000000c420783b */ /* 0x000fe20000000200 */
[----:B------:R-:W-:Y:S01]  /*35b0*/  R2P PR, R128, 0x6 ;  /* 0x0000000680007804 */ /* 0x000fe20000000000 */
[----:B------:R-:W5:Y:S01]  /*35c0*/  LDCU UR7, c[0x0][0x50c] ;  /* 0x0000a180ff0777ac */ /* 0x000f620008000800 */
[----:B------:R-:W-:Y:S01]  /*35d0*/  MOV R0, 0x20 ;  /* 0x0000002000007802 */ /* 0x000fe20000000f00 */
[----:B------:R-:W2:Y:S01]  /*35e0*/  LDSM.16.M88.4 R36, [R191+UR5+0x4000] ;  /* 0x00400005bf24783b */ /* 0x000ea20008000200 */
[----:B-1----:R-:W-:Y:S02]  /*35f0*/  IADD3 R2, PT, PT, R191, UR5, RZ ;  /* 0x00000005bf027c10 */ /* 0x002fe4000fffe0ff */
[----:B------:R-:W-:Y:S01]  /*3600*/  SEL R0, R0, 0xffffffe0, !P1 ;  /* 0xffffffe000007807 */ /* 0x000fe20004800000 */
[----:B------:R-:W1:Y:S01]  /*3610*/  LDSM.16.M88.4 R28, [R196+0x2000] ;  /* 0x00200000c41c783b */ /* 0x000e620000000200 */
[----:B------:R-:W-:Y:S02]  /*3620*/  MOV R3, 0x40 ;  /* 0x0000004000037802 */ /* 0x000fe40000000f00 */
[-C--:B------:R-:W-:Y:S01]  /*3630*/  IADD3 R199, PT, PT, R196, R0.reuse, RZ ;  /* 0x00000000c4c77210 */ /* 0x080fe20007ffe0ff */
[----:B------:R-:W-:Y:S01]  /*3640*/  LDSM.16.M88.4 R56, [R191+UR5+0x4800] ;  /* 0x00480005bf38783b */ /* 0x000fe20008000200 */
[----:B------:R-:W-:-:S02]  /*3650*/  IADD3 R195, PT, PT, R2, R0, RZ ;  /* 0x0000000002c37210 */ /* 0x000fc40007ffe0ff */
[----:B------:R-:W-:Y:S01]  /*3660*/  SEL R3, R3, 0xffffffc0, !P2 ;  /* 0xffffffc003037807 */ /* 0x000fe20005000000 */
[----:B------:R-:W-:Y:S01]  /*3670*/  LDSM.16.M88.4 R24, [R199] ;  /* 0x00000000c718783b */ /* 0x000fe20000000200 */
[----:B------:R-:W-:Y:S02]  /*3680*/  LOP3.LUT R232, R127, 0x6, RZ, 0xc0, !PT ;  /* 0x000000067fe87812 */ /* 0x000fe400078ec0ff */
[-C--:B------:R-:W-:Y:S01]  /*3690*/  IADD3 R190, PT, PT, R2, R3.reuse, RZ ;  /* 0x0000000302be7210 */ /* 0x080fe20007ffe0ff */
[----:B------:R-:W3:Y:S01]  /*36a0*/  LDSM.16.M88.4 R44, [R195+0x4000] ;  /* 0x00400000c32c783b */ /* 0x000ee20000000200 */
[----:B------:R-:W-:Y:S02]  /*36b0*/  IADD3 R197, PT, PT, R196, R3, RZ ;  /* 0x00000003c4c57210 */ /* 0x000fe40007ffe0ff */
[C---:B------:R-:W-:Y:S01]  /*36c0*/  IADD3 R194, PT, PT, R0.reuse, R190, RZ ;  /* 0x000000be00c27210 */ /* 0x040fe20007ffe0ff */
[----:B------:R-:W4:Y:S01]  /*36d0*/  LDSM.16.M88.4 R20, [R199+0x2000] ;  /* 0x00200000c714783b */ /* 0x000f220000000200 */
[----:B------:R-:W-:-:S02]  /*36e0*/  IADD3 R198, PT, PT, R0, R197, RZ ;  /* 0x000000c500c67210 */ /* 0x000fc40007ffe0ff */
[----:B------:R-:W-:Y:S01]  /*36f0*/  ISETP.GT.U32.AND P0, PT, R224, R245, PT ;  /* 0x000000f5e000720c */ /* 0x000fe20003f04070 */
[----:B------:R-:W-:Y:S04]  /*3700*/  LDSM.16.M88.4 R48, [R190+0x4000] ;  /* 0x00400000be30783b */ /* 0x000fe80000000200 */
[----:B------:R-:W5:Y:S04]  /*3710*/  LDSM.16.M88.4 R16, [R197] ;  /* 0x00000000c510783b */ /* 0x000f680000000200 */
[----:B------:R-:W-:Y:S04]  /*3720*/  LDSM.16.M88.4 R40, [R194+0x4000] ;  /* 0x00400000c228783b */ /* 0x000fe80000000200 */
[----:B------:R-:W-:Y:S01]  /*3730*/  LDSM.16.M88.4 R8, [R198] ;  /* 0x00000000c608783b */ /* 0x000fe20000000200 */
[-C--:B--2---:R-:W-:Y:S03]  /*3740*/  HMMA.16816.F32.BF16 R4, R32, R36.reuse, RZ ;  /* 0x000000242004723c */ /* 0x084fe600000418ff */
[----:B------:R-:W2:Y:S04]  /*3750*/  LDSM.16.M88.4 R12, [R197+0x2000] ;  /* 0x00200000c50c783b */ /* 0x000ea80000000200 */
[----:B------:R-:W0:Y:S01]  /*3760*/  LDGDEPBAR ;  /* 0x00000000000079af */ /* 0x000e220000000000 */
[----:B-1----:R-:W-:Y:S03]  /*3770*/  HMMA.16816.F32.BF16 R60, R28, R36, RZ ;  /* 0x000000241c3c723c */ /* 0x002fe600000418ff */
[----:B------:R-:W-:Y:S05]  /*3780*/  STL [R1+0x4], R232 ;  /* 0x000004e801007387 */ /* 0x000fea0000100800 */
[----:B------:R-:W-:Y:S08]  /*3790*/  HMMA.16816.F32.BF16 R72, R32, R38, RZ ;  /* 0x000000262048723c */ /* 0x000ff000000418ff */
[-C--:B---3--:R-:W-:Y:S01]  /*37a0*/  HMMA.16816.F32.BF16 R52, R24, R44.reuse, R4 ;  /* 0x0000002c1834723c */ /* 0x088fe20000041804 */
[----:B------:R-:W1:Y:S07]  /*37b0*/  LDSM.16.M88.4 R4, [R198+0x2000] ;  /* 0x00200000c604783b */ /* 0x000e6e0000000200 */
[----:B----4-:R-:W-:Y:S08]  /*37c0*/  HMMA.16816.F32.BF16 R64, R20, R44, R60 ;  /* 0x0000002c1440723c */ /* 0x010ff0000004183c */
[----:B------:R-:W-:Y:S08]  /*37d0*/  HMMA.16816.F32.BF16 R68, R28, R38, RZ ;  /* 0x000000261c44723c */ /* 0x000ff000000418ff */
[-C--:B-----5:R-:W-:Y:S01]  /*37e0*/  HMMA.16816.F32.BF16 R60, R16, R48.reuse, R52 ;  /* 0x00000030103c723c */ /* 0x0a0fe20000041834 */
[----:B------:R-:W3:Y:S07]  /*37f0*/  LDSM.16.M88.4 R52, [R195+0x4800] ;  /* 0x00480000c334783b */ /* 0x000eee0000000200 */
[----:B--2---:R-:W-:Y:S08]  /*3800*/  HMMA.16816.F32.BF16 R36, R12, R48, R64 ;  /* 0x000000300c24723c */ /* 0x004ff00000041840 */
[----:B------:R-:W-:Y:S08]  /*3810*/  HMMA.16816.F32.BF16 R68, R20, R46, R68 ;  /* 0x0000002e1444723c */ /* 0x000ff00000041844 */
[----:B------:R-:W-:Y:S08]  /*3820*/  HMMA.16816.F32.BF16 R76, R8, R40, R60 ;  /* 0x00000028084c723c */ /* 0x000ff0000004183c */
[----:B------:R-:W-:Y:S01]  /*3830*/  HMMA.16816.F32.BF16 R60, R24, R46, R72 ;  /* 0x0000002e183c723c */ /* 0x000fe20000041848 */
[----:B------:R-:W2:Y:S07]  /*3840*/  LDSM.16.M88.4 R44, [R190+0x4800] ;  /* 0x00480000be2c783b */ /* 0x000eae0000000200 */
[----:B------:R-:W-:Y:S03]  /*3850*/  HMMA.16816.F32.BF16 R64, R32, R56, RZ ;  /* 0x000000382040723c */ /* 0x000fe600000418ff */
[----:B------:R-:W-:Y:S01]  /*3860*/  FMUL.FTZ R76, R76, UR7 ;  /* 0x000000074c4c7c20 */ /* 0x000fe20008410000 */
[----:B------:R-:W-:Y:S01]  /*3870*/  FMUL.FTZ R77, R77, UR7 ;  /* 0x000000074d4d7c20 */ /* 0x000fe20008410000 */
[----:B------:R-:W-:Y:S01]  /*3880*/  FMUL.FTZ R78, R78, UR7 ;  /* 0x000000074e4e7c20 */ /* 0x000fe20008410000 */
[----:B------:R-:W-:Y:S01]  /*3890*/  FMUL.FTZ R79, R79, UR7 ;  /* 0x000000074f4f7c20 */ /* 0x000fe20008410000 */
[----:B------:R-:W4:Y:S01]  /*38a0*/  MUFU.TANH R122, R76 ;  /* 0x0000004c007a7308 */ /* 0x000f220000002400 */
[----:B-1----:R-:W-:Y:S07]  /*38b0*/  HMMA.16816.F32.BF16 R72, R4, R40, R36 ;  /* 0x000000280448723c */ /* 0x002fee0000041824 */
[----:B------:R-:W1:Y:S01]  /*38c0*/  MUFU.TANH R118, R77 ;  /* 0x0000004d00767308 */ /* 0x000e620000002400 */
[----:B------:R-:W-:Y:S07]  /*38d0*/  HMMA.16816.F32.BF16 R60, R16, R50, R60 ;  /* 0x00000032103c723c */ /* 0x000fee000004183c */
[----:B------:R-:W1:Y:S01]  /*38e0*/  MUFU.TANH R123, R78 ;  /* 0x0000004e007b7308 */ /* 0x000e620000002400 */
[----:B------:R-:W-:Y:S03]  /*38f0*/  HMMA.16816.F32.BF16 R36, R28, R56, RZ ;  /* 0x000000381c24723c */ /* 0x000fe600000418ff */
[----:B------:R-:W-:Y:S01]  /*3900*/  FMUL.FTZ R72, R72, UR7 ;  /* 0x0000000748487c20 */ /* 0x000fe20008410000 */
[----:B------:R-:W-:Y:S01]  /*3910*/  FMUL.FTZ R73, R73, UR7 ;  /* 0x0000000749497c20 */ /* 0x000fe20008410000 */
[----:B------:R-:W-:Y:S01]  /*3920*/  FMUL.FTZ R74, R74, UR7 ;  /* 0x000000074a4a7c20 */ /* 0x000fe20008410000 */
[----:B------:R-:W-:Y:S01]  /*3930*/  FMUL.FTZ R75, R75, UR7 ;  /* 0x000000074b4b7c20 */ /* 0x000fe20008410000 */
[----:B------:R-:W1:Y:S01]  /*3940*/  MUFU.TANH R120, R72 ;  /* 0x0000004800787308 */ /* 0x000e620000002400 */
[----:B------:R-:W-:Y:S07]  /*3950*/  HMMA.16816.F32.BF16 R48, R12, R50, R68 ;  /* 0x000000320c30723c */ /* 0x000fee0000041844 */
[----:B------:R-:W1:Y:S01]  /*3960*/  MUFU.TANH R116, R73 ;  /* 0x0000004900747308 */ /* 0x000e620000002400 */
[----:B---3--:R-:W-:Y:S07]  /*3970*/  HMMA.16816.F32.BF16 R88, R24, R52, R64 ;  /* 0x000000341858723c */ /* 0x008fee0000041840 */
[----:B------:R-:W3:Y:S01]  /*3980*/  MUFU.TANH R121, R74 ;  /* 0x0000004a00797308 */ /* 0x000ee20000002400 */
[----:B------:R-:W-:Y:S07]  /*3990*/  HMMA.16816.F32.BF16 R64, R8, R42, R60 ;  /* 0x0000002a0840723c */ /* 0x000fee000004183c */
[----:B------:R-:W1:Y:S01]  /*39a0*/  MUFU.TANH R114, R75 ;  /* 0x0000004b00727308 */ /* 0x000e620000002400 */
[----:B------:R-:W-:Y:S01]  /*39b0*/  HMMA.16816.F32.BF16 R84, R20, R52, R36 ;  /* 0x000000341454723c */ /* 0x000fe20000041824 */
[----:B------:R-:W5:Y:S06]  /*39c0*/  LDSM.16.M88.4 R36, [R194+0x4800] ;  /* 0x00480000c224783b */ /* 0x000f6c0000000200 */
[----:B------:R-:W1:Y:S01]  /*39d0*/  MUFU.TANH R117, R79 ;  /* 0x0000004f00757308 */ /* 0x000e620000002400 */
[----:B------:R-:W-:Y:S03]  /*39e0*/  HMMA.16816.F32.BF16 R60, R28, R58, RZ ;  /* 0x0000003a1c3c723c */ /* 0x000fe600000418ff */
[----:B------:R-:W-:Y:S01]  /*39f0*/  FMUL.FTZ R2, R65, UR7 ;  /* 0x0000000741027c20 */ /* 0x000fe20008410000 */
[----:B------:R-:W-:-:S03]  /*3a00*/  FMUL.FTZ R64, R64, UR7 ;  /* 0x0000000740407c20 */ /* 0x000fc60008410000 */
[----:B------:R4:W1:Y:S01]  /*3a10*/  MUFU.TANH R115, R2 ;  /* 0x0000000200737308 */ /* 0x0008620000002400 */
[----:B------:R-:W-:Y:S01]  /*3a20*/  HMMA.16816.F32.BF16 R68, R4, R42, R48 ;  /* 0x0000002a0444723c */ /* 0x000fe20000041830 */
[----:B------:R-:W-:Y:S06]  /*3a30*/  LDSM.16.M88.4 R48, [R195+0x5000] ;  /* 0x00500000c330783b */ /* 0x000fec0000000200 */
[----:B------:R-:W1:Y:S01]  /*3a40*/  MUFU.TANH R113, R64 ;  /* 0x0000004000717308 */ /* 0x000e620000002400 */
[----:B------:R-:W-:Y:S01]  /*3a50*/  HMMA.16816.F32.BF16 R40, R32, R58, RZ ;  /* 0x0000003a2028723c */ /* 0x000fe200000418ff */
[----:B------:R-:W3:Y:S07]  /*3a60*/  LDSM.16.M88.4 R56, [R191+UR5+0x5000] ;  /* 0x00500005bf38783b */ /* 0x000eee0008000200 */
[----:B------:R-:W-:Y:S01]  /*3a70*/  HMMA.16816.F32.BF16 R92, R20, R54, R60 ;  /* 0x00000036145c723c */ /* 0x000fe2000004183c */
[----:B----4-:R-:W-:-:S04]  /*3a80*/  FMUL.FTZ R2, R66, UR7 ;  /* 0x0000000742027c20 */ /* 0x010fc80008410000 */
[----:B------:R4:W1:Y:S03]  /*3a90*/  MUFU.TANH R111, R2 ;  /* 0x00000002006f7308 */ /* 0x0008660000002400 */
[----:B--2---:R-:W-:Y:S08]  /*3aa0*/  HMMA.16816.F32.BF16 R60, R16, R44, R88 ;  /* 0x0000002c103c723c */ /* 0x004ff00000041858 */
[----:B------:R-:W-:Y:S01]  /*3ab0*/  HMMA.16816.F32.BF16 R72, R24, R54, R40 ;  /* 0x000000361848723c */ /* 0x000fe20000041828 */
[----:B----4-:R-:W-:-:S07]  /*3ac0*/  FMUL.FTZ R2, R67, UR7 ;  /* 0x0000000743027c20 */ /* 0x010fce0008410000 */
[----:B------:R-:W-:Y:S01]  /*3ad0*/  HMMA.16816.F32.BF16 R40, R12, R44, R84 ;  /* 0x0000002c0c28723c */ /* 0x000fe20000041854 */
[----:B------:R2:W4:Y:S07]  /*3ae0*/  MUFU.TANH R110, R2 ;  /* 0x00000002006e7308 */ /* 0x00052e0000002400 */
[----:B-----5:R-:W-:Y:S08]  /*3af0*/  HMMA.16816.F32.BF16 R64, R8, R36, R60 ;  /* 0x000000240840723c */ /* 0x020ff0000004183c */
[----:B---3--:R-:W-:Y:S01]  /*3b00*/  HMMA.16816.F32.BF16 R52, R28, R56, RZ ;  /* 0x000000381c34723c */ /* 0x008fe200000418ff */
[----:B--2---:R-:W-:-:S04]  /*3b10*/  FMUL.FTZ R2, R68, UR7 ;  /* 0x0000000744027c20 */ /* 0x004fc80008410000 */
[----:B------:R2:W3:Y:S03]  /*3b20*/  MUFU.TANH R107, R2 ;  /* 0x00000002006b7308 */ /* 0x0004e60000002400 */
[----:B------:R-:W-:Y:S01]  /*3b30*/  HMMA.16816.F32.BF16 R76, R4, R36, R40 ;  /* 0x00000024044c723c */ /* 0x000fe20000041828 */
[----:B------:R-:W5:Y:S02]  /*3b40*/  LDSM.16.M88.4 R40, [R190+0x5000] ;  /* 0x00500000be28783b */ /* 0x000f640000000200 */
[----:B------:R-:W-:-:S04]  /*3b50*/  FMUL.FTZ R64, R64, UR7 ;  /* 0x0000000740407c20 */ /* 0x000fc80008410000 */
[----:B------:R-:W1:Y:S01]  /*3b60*/  MUFU.TANH R102, R64 ;  /* 0x0000004000667308 */ /* 0x000e620000002400 */
[----:B------:R-:W-:Y:S01]  /*3b70*/  HMMA.16816.F32.BF16 R60, R32, R56, RZ ;  /* 0x00000038203c723c */ /* 0x000fe200000418ff */
[----:B--2---:R-:W-:-:S07]  /*3b80*/  FMUL.FTZ R2, R69, UR7 ;  /* 0x0000000745027c20 */ /* 0x004fce0008410000 */
[----:B------:R-:W-:Y:S03]  /*3b90*/  HMMA.16816.F32.BF16 R52, R20, R48, R52 ;  /* 0x000000301434723c */ /* 0x000fe60000041834 */
[----:B------:R-:W-:Y:S01]  /*3ba0*/  FMUL.FTZ R76, R76, UR7 ;  /* 0x000000074c4c7c20 */ /* 0x000fe20008410000 */
[----:B------:R2:W1:Y:S01]  /*3bb0*/  MUFU.TANH R108, R2 ;  /* 0x00000002006c7308 */ /* 0x0004620000002400 */
[----:B------:R-:W-:Y:S01]  /*3bc0*/  FMUL.FTZ R77, R77, UR7 ;  /* 0x000000074d4d7c20 */ /* 0x000fe20008410000 */
[----:B------:R-:W-:Y:S01]  /*3bd0*/  FMUL.FTZ R78, R78, UR7 ;  /* 0x000000074e4e7c20 */ /* 0x000fe20008410000 */
[----:B------:R-:W-:-:S05]  /*3be0*/  FMUL.FTZ R79, R79, UR7 ;  /* 0x000000074f4f7c20 */ /* 0x000fca0008410000 */
[----:B------:R-:W1:Y:S08]  /*3bf0*/  MUFU.TANH R98, R76 ;  /* 0x0000004c00627308 */ /* 0x000e700000002400 */
[----:B------:R-:W1:Y:S01]  /*3c00*/  MUFU.TANH R99, R77 ;  /* 0x0000004d00637308 */ /* 0x000e620000002400 */
[----:B--2---:R-:W-:-:S07]  /*3c10*/  FMUL.FTZ R2, R70, UR7 ;  /* 0x0000000746027c20 */ /* 0x004fce0008410000 */
[----:B------:R2:W1:Y:S08]  /*3c20*/  MUFU.TANH R104, R2 ;  /* 0x0000000200687308 */ /* 0x0004700000002400 */
[----:B------:R-:W1:Y:S01]  /*3c30*/  MUFU.TANH R90, R78 ;  /* 0x0000004e005a7308 */ /* 0x000e620000002400 */
[----:B--2---:R-:W-:Y:S02]  /*3c40*/  FMUL.FTZ R2, R71, UR7 ;  /* 0x0000000747027c20 */ /* 0x004fe40008410000 */
[----:B------:R-:W-:Y:S05]  /*3c50*/  HMMA.16816.F32.BF16 R68, R24, R48, R60 ;  /* 0x000000301844723c */ /* 0x000fea000004183c */
[----:B------:R2:W1:Y:S03]  /*3c60*/  MUFU.TANH R103, R2 ;  /* 0x0000000200677308 */ /* 0x0004660000002400 */
[----:B------:R-:W-:Y:S08]  /*3c70*/  HMMA.16816.F32.BF16 R60, R16, R46, R72 ;  /* 0x0000002e103c723c */ /* 0x000ff00000041848 */
[----:B-----5:R-:W-:Y:S01]  /*3c80*/  HMMA.16816.F32.BF16 R72, R12, R40, R52 ;  /* 0x000000280c48723c */ /* 0x020fe20000041834 */
[----:B--2---:R-:W-:-:S04]  /*3c90*/  FMUL.FTZ R2, R65, UR7 ;  /* 0x0000000741027c20 */ /* 0x004fc80008410000 */
[----:B------:R2:W1:Y:S03]  /*3ca0*/  MUFU.TANH R105, R2 ;  /* 0x0000000200697308 */ /* 0x0004660000002400 */
[----:B------:R-:W-:Y:S08]  /*3cb0*/  HMMA.16816.F32.BF16 R52, R28, R58, RZ ;  /* 0x0000003a1c34723c */ /* 0x000ff000000418ff */
[----:B------:R-:W-:Y:S01]  /*3cc0*/  HMMA.16816.F32.BF16 R60, R8, R38, R60 ;  /* 0x00000026083c723c */ /* 0x000fe2000004183c */
[----:B--2---:R-:W-:-:S07]  /*3cd0*/  FMUL.FTZ R2, R66, UR7 ;  /* 0x0000000742027c20 */ /* 0x004fce0008410000 */
[----:B------:R-:W-:Y:S01]  /*3ce0*/  HMMA.16816.F32.BF16 R56, R32, R58, RZ ;  /* 0x0000003a2038723c */ /* 0x000fe200000418ff */
[----:B------:R2:W1:Y:S07]  /*3cf0*/  MUFU.TANH R101, R2 ;  /* 0x0000000200657308 */ /* 0x00046e0000002400 */
[----:B------:R-:W-:Y:S03]  /*3d00*/  HMMA.16816.F32.BF16 R52, R20, R50, R52 ;  /* 0x000000321434723c */ /* 0x000fe60000041834 */
[----:B------:R-:W-:Y:S01]  /*3d10*/  FMUL.FTZ R60, R60, UR7 ;  /* 0x000000073c3c7c20 */ /* 0x000fe20008410000 */
[----:B------:R-:W-:Y:S01]  /*3d20*/  FMUL.FTZ R61, R61, UR7 ;  /* 0x000000073d3d7c20 */ /* 0x000fe20008410000 */
[----:B------:R-:W-:Y:S01]  /*3d30*/  FMUL.FTZ R62, R62, UR7 ;  /* 0x000000073e3e7c20 */ /* 0x000fe20008410000 */
[----:B------:R-:W-:Y:S01]  /*3d40*/  FMUL.FTZ R63, R63, UR7 ;  /* 0x000000073f3f7c20 */ /* 0x000fe20008410000 */
[----:B------:R-:W1:Y:S01]  /*3d50*/  MUFU.TANH R91, R60 ;  /* 0x0000003c005b7308 */ /* 0x000e620000002400 */
[----:B------:R-:W-:Y:S01]  /*3d60*/  HMMA.16816.F32.BF16 R68, R16, R40, R68 ;  /* 0x000000281044723c */ /* 0x000fe20000041844 */
[----:B--2---:R-:W-:-:S07]  /*3d70*/  FMUL.FTZ R2, R67, UR7 ;  /* 0x0000000743027c20 */ /* 0x004fce0008410000 */
[----:B------:R-:W-:Y:S01]  /*3d80*/  HMMA.16816.F32.BF16 R64, R12, R46, R92 ;  /* 0x0000002e0c40723c */ /* 0x000fe2000004185c */
[----:B------:R-:W2:Y:S01]  /*3d90*/  LDSM.16.M88.4 R44, [R194+0x5000] ;  /* 0x00500000c22c783b */ /* 0x000ea20000000200 */
[----:B------:R-:W1:Y:S06]  /*3da0*/  MUFU.TANH R95, R61 ;  /* 0x0000003d005f7308 */ /* 0x000e6c0000002400 */
[----:B------:R-:W-:Y:S01]  /*3db0*/  HMMA.16816.F32.BF16 R56, R24, R50, R56 ;  /* 0x000000321838723c */ /* 0x000fe20000041838 */
[----:B------:R-:W-:Y:S01]  /*3dc0*/  LDSM.16.M88.4 R48, [R195+0x5800] ;  /* 0x00580000c330783b */ /* 0x000fe20000000200 */
[----:B------:R-:W1:Y:S08]  /*3dd0*/  MUFU.TANH R92, R62 ;  /* 0x0000003e005c7308 */ /* 0x000e700000002400 */
[----:B------:R-:W1:Y:S02]  /*3de0*/  MUFU.TANH R93, R63 ;  /* 0x0000003f005d7308 */ /* 0x000e640000002400 */
[----:B------:R-:W-:Y:S01]  /*3df0*/  HMMA.16816.F32.BF16 R64, R4, R38, R64 ;  /* 0x000000260440723c */ /* 0x000fe20000041840 */
[----:B------:R-:W5:Y:S05]  /*3e00*/  LDSM.16.M88.4 R36, [R191+UR5+0x5800] ;  /* 0x00580005bf24783b */ /* 0x000f6a0008000200 */
[----:B------:R4:W1:Y:S02]  /*3e10*/  MUFU.TANH R94, R79 ;  /* 0x0000004f005e7308 */ /* 0x0008640000002400 */
[-C--:B------:R-:W-:Y:S06]  /*3e20*/  HMMA.16816.F32.BF16 R56, R16, R42.reuse, R56 ;  /* 0x0000002a1038723c */ /* 0x080fec0000041838 */
[----:B------:R-:W1:Y:S05]  /*3e30*/  MUFU.TANH R100, R2 ;  /* 0x0000000200647308 */ /* 0x000e6a0000002400 */
[----:B------:R-:W-:Y:S01]  /*3e40*/  FMUL.FTZ R64, R64, UR7 ;  /* 0x0000000740407c20 */ /* 0x000fe20008410000 */
[----:B------:R-:W-:Y:S01]  /*3e50*/  FMUL.FTZ R65, R65, UR7 ;  /* 0x0000000741417c20 */ /* 0x000fe20008410000 */
[----:B------:R-:W-:Y:S01]  /*3e60*/  FMUL.FTZ R66, R66, UR7 ;  /* 0x0000000742427c20 */ /* 0x000fe20008410000 */
[----:B------:R-:W-:Y:S01]  /*3e70*/  FMUL.FTZ R67, R67, UR7 ;  /* 0x0000000743437c20 */ /* 0x000fe20008410000 */
[----:B----4-:R-:W-:Y:S01]  /*3e80*/  HMMA.16816.F32.BF16 R76, R12, R42, R52 ;  /* 0x0000002a0c4c723c */ /* 0x010fe20000041834 */
[----:B------:R-:W4:Y:S01]  /*3e90*/  LDSM.16.M88.4 R40, [R190+0x5800] ;  /* 0x00580000be28783b */ /* 0x000f220000000200 */
[----:B------:R-:W1:Y:S06]  /*3ea0*/  MUFU.TANH R88, R64 ;  /* 0x0000004000587308 */ /* 0x000e6c0000002400 */
[-C--:B--2---:R-:W-:Y:S02]  /*3eb0*/  HMMA.16816.F32.BF16 R68, R8, R44.reuse, R68 ;  /* 0x0000002c0844723c */ /* 0x084fe40000041844 */
[----:B------:R-:W2:Y:S06]  /*3ec0*/  MUFU.TANH R89, R65 ;  /* 0x0000004100597308 */ /* 0x000eac0000002400 */
[----:B------:R-:W-:Y:S02]  /*3ed0*/  HMMA.16816.F32.BF16 R72, R4, R44, R72 ;  /* 0x0000002c0448723c */ /* 0x000fe40000041848 */
[----:B------:R-:W1:Y:S06]  /*3ee0*/  MUFU.TANH R87, R66 ;  /* 0x0000004200577308 */ /* 0x000e6c0000002400 */
[----:B-----5:R-:W-:Y:S02]  /*3ef0*/  HMMA.16816.F32.BF16 R60, R32, R36, RZ ;  /* 0x00000024203c723c */ /* 0x020fe400000418ff */
[----:B------:R5:W1:Y:S01]  /*3f00*/  MUFU.TANH R86, R67 ;  /* 0x0000004300567308 */ /* 0x000a620000002400 */
[----:B------:R-:W-:Y:S01]  /*3f10*/  FMUL.FTZ R68, R68, UR7 ;  /* 0x0000000744447c20 */ /* 0x000fe20008410000 */
[----:B------:R-:W-:Y:S01]  /*3f20*/  FMUL.FTZ R69, R69, UR7 ;  /* 0x0000000745457c20 */ /* 0x000fe20008410000 */
[----:B------:R-:W-:Y:S01]  /*3f30*/  FMUL.FTZ R70, R70, UR7 ;  /* 0x0000000746467c20 */ /* 0x000fe20008410000 */
[----:B------:R-:W-:-:S02]  /*3f40*/  FMUL.FTZ R71, R71, UR7 ;  /* 0x0000000747477c20 */ /* 0x000fc40008410000 */
[----:B------:R-:W-:Y:S02]  /*3f50*/  HMMA.16816.F32.BF16 R52, R28, R36, RZ ;  /* 0x000000241c34723c */ /* 0x000fe400000418ff */
[----:B------:R-:W1:Y:S01]  /*3f60*/  MUFU.TANH R85, R68 ;  /* 0x0000004400557308 */ /* 0x000e620000002400 */
[----:B------:R-:W-:Y:S01]  /*3f70*/  FMUL.FTZ R72, R72, UR7 ;  /* 0x0000000748487c20 */ /* 0x000fe20008410000 */
[----:B------:R-:W-:Y:S01]  /*3f80*/  FMUL.FTZ R73, R73, UR7 ;  /* 0x0000000749497c20 */ /* 0x000fe20008410000 */
[----:B------:R-:W-:Y:S01]  /*3f90*/  FMUL.FTZ R75, R75, UR7 ;  /* 0x000000074b4b7c20 */ /* 0x000fe20008410000 */
[----:B------:R-:W-:Y:S02]  /*3fa0*/  FMUL.FTZ R74, R74, UR7 ;  /* 0x000000074a4a7c20 */ /* 0x000fe40008410000 */
[----:B------:R-:W-:Y:S02]  /*3fb0*/  HMMA.16816.F32.BF16 R32, R32, R38, RZ ;  /* 0x000000262020723c */ /* 0x000fe400000418ff */
[----:B------:R-:W1:Y:S06]  /*3fc0*/  MUFU.TANH R84, R69 ;  /* 0x0000004500547308 */ /* 0x000e6c0000002400 */
[----:B-----5:R-:W-:Y:S02]  /*3fd0*/  HMMA.16816.F32.BF16 R64, R24, R48, R60 ;  /* 0x000000301840723c */ /* 0x020fe4000004183c */
[----:B------:R-:W1:Y:S06]  /*3fe0*/  MUFU.TANH R83, R70 ;  /* 0x0000004600537308 */ /* 0x000e6c0000002400 */
[----:B------:R-:W-:Y:S02]  /*3ff0*/  HMMA.16816.F32.BF16 R60, R8, R46, R56 ;  /* 0x0000002e083c723c */ /* 0x000fe40000041838 */
[----:B------:R5:W1:Y:S06]  /*4000*/  MUFU.TANH R112, R71 ;  /* 0x0000004700707308 */ /* 0x000a6c0000002400 */
[----:B------:R-:W-:Y:S01]  /*4010*/  HMMA.16816.F32.BF16 R56, R20, R48, R52 ;  /* 0x000000301438723c */ /* 0x000fe20000041834 */
[----:B------:R-:W3:Y:S01]  /*4020*/  LDSM.16.M88.4 R52, [R194+0x5800] ;  /* 0x00580000c234783b */ /* 0x000ee20000000200 */
[----:B------:R-:W1:Y:S01]  /*4030*/  MUFU.TANH R82, R72 ;  /* 0x0000004800527308 */ /* 0x000e620000002400 */
[----:B------:R-:W-:-:S05]  /*4040*/  DEPBAR.LE SB0, 0x0 ;  /* 0x000080000000791a */ /* 0x000fca0000000000 */
[----:B------:R-:W-:Y:S02]  /*4050*/  HMMA.16816.F32.BF16 R28, R28, R38, RZ ;  /* 0x000000261c1c723c */ /* 0x000fe400000418ff */
[----:B------:R-:W1:Y:S01]  /*4060*/  MUFU.TANH R73, R73 ;  /* 0x0000004900497308 */ /* 0x000e620000002400 */
[----:B------:R-:W-:Y:S01]  /*4070*/  FMUL.FTZ R60, R60, UR7 ;  /* 0x000000073c3c7c20 */ /* 0x000fe20008410000 */
[----:B------:R-:W-:Y:S01]  /*4080*/  FMUL.FTZ R61, R61, UR7 ;  /* 0x000000073d3d7c20 */ /* 0x000fe20008410000 */
[----:B------:R-:W-:Y:S01]  /*4090*/  FMUL.FTZ R62, R62, UR7 ;  /* 0x000000073e3e7c20 */ /* 0x000fe20008410000 */
[----:B------:R-:W-:Y:S02]  /*40a0*/  FMUL.FTZ R63, R63, UR7 ;  /* 0x000000073f3f7c20 */ /* 0x000fe40008410000 */
[----:B-----5:R-:W-:Y:S02]  /*40b0*/  HMMA.16816.F32.BF16 R68, R4, R46, R76 ;  /* 0x0000002e0444723c */ /* 0x020fe4000004184c */
[----:B------:R-:W1:Y:S06]  /*40c0*/  MUFU.TANH R72, R74 ;  /* 0x0000004a00487308 */ /* 0x000e6c0000002400 */
[----:B----4-:R-:W-:Y:S02]  /*40d0*/  HMMA.16816.F32.BF16 R44, R16, R40, R64 ;  /* 0x00000028102c723c */ /* 0x010fe40000041840 */
[----:B------:R-:W4:Y:S06]  /*40e0*/  MUFU.TANH R75, R75 ;  /* 0x0000004b004b7308 */ /* 0x000f2c0000002400 */
[----:B------:R-:W-:Y:S02]  /*40f0*/  HMMA.16816.F32.BF16 R24, R24, R50, R32 ;  /* 0x000000321818723c */ /* 0x000fe40000041820 */
[----:B------:R-:W1:Y:S01]  /*4100*/  MUFU.TANH R60, R60 ;  /* 0x0000003c003c7308 */ /* 0x000e620000002400 */
[----:B------:R-:W-:Y:S01]  /*4110*/  FMUL.FTZ R68, R68, UR7 ;  /* 0x0000000744447c20 */ /* 0x000fe20008410000 */
[----:B------:R-:W-:Y:S01]  /*4120*/  FMUL.FTZ R70, R70, UR7 ;  /* 0x0000000746467c20 */ /* 0x000fe20008410000 */
[----:B------:R-:W-:Y:S01]  /*4130*/  FMUL.FTZ R71, R71, UR7 ;  /* 0x0000000747477c20 */ /* 0x000fe20008410000 */
[----:B------:R-:W-:-:S02]  /*4140*/  FMUL.FTZ R69, R69, UR7 ;  /* 0x0000000745457c20 */ /* 0x000fc40008410000 */
[----:B------:R-:W-:Y:S02]  /*4150*/  HMMA.16816.F32.BF16 R32, R12, R40, R56 ;  /* 0x000000280c20723c */ /* 0x000fe40000041838 */
[----:B------:R-:W1:Y:S06]  /*4160*/  MUFU.TANH R61, R61 ;  /* 0x0000003d003d7308 */ /* 0x000e6c0000002400 */
[----:B------:R-:W-:Y:S02]  /*4170*/  HMMA.16816.F32.BF16 R20, R20, R50, R28 ;  /* 0x000000321414723c */ /* 0x000fe4000004181c */
[----:B------:R-:W1:Y:S06]  /*4180*/  MUFU.TANH R62, R62 ;  /* 0x0000003e003e7308 */ /* 0x000e6c0000002400 */
[----:B---3--:R-:W-:Y:S02]  /*4190*/  HMMA.16816.F32.BF16 R44, R8, R52, R44 ;  /* 0x00000034082c723c */ /* 0x008fe4000004182c */
[----:B------:R-:W3:Y:S06]  /*41a0*/  MUFU.TANH R63, R63 ;  /* 0x0000003f003f7308 */ /* 0x000eec0000002400 */
[----:B------:R-:W-:Y:S02]  /*41b0*/  HMMA.16816.F32.BF16 R16, R16, R42, R24 ;  /* 0x0000002a1010723c */ /* 0x000fe40000041818 */
[----:B------:R-:W1:Y:S06]  /*41c0*/  MUFU.TANH R68, R68 ;  /* 0x0000004400447308 */ /* 0x000e6c0000002400 */
[----:B------:R-:W-:Y:S02]  /*41d0*/  HMMA.16816.F32.BF16 R24, R4, R52, R32 ;  /* 0x000000340418723c */ /* 0x000fe40000041820 */
[----:B------:R-:W1:Y:S01]  /*41e0*/  MUFU.TANH R56, R69 ;  /* 0x0000004500387308 */ /* 0x000e620000002400 */
[----:B------:R-:W-:Y:S01]  /*41f0*/  FMUL.FTZ R2, R47, UR7 ;  /* 0x000000072f027c20 */ /* 0x000fe20008410000 */
[----:B------:R-:W-:Y:S01]  /*4200*/  FMUL.FTZ R46, R46, UR7 ;  /* 0x000000072e2e7c20 */ /* 0x000fe20008410000 */
[----:B------:R-:W-:Y:S01]  /*4210*/  FMUL.FTZ R44, R44, UR7 ;  /* 0x000000072c2c7c20 */ /* 0x000fe20008410000 */
[----:B------:R-:W-:-:S02]  /*4220*/  FMUL.FTZ R45, R45, UR7 ;  /* 0x000000072d2d7c20 */ /* 0x000fc40008410000 */
[----:B------:R-:W-:Y:S02]  /*4230*/  HMMA.16816.F32.BF16 R12, R12, R42, R20 ;  /* 0x0000002a0c0c723c */ /* 0x000fe40000041814 */
[----:B------:R5:W1:Y:S06]  /*4240*/  MUFU.TANH R57, R2 ;  /* 0x0000000200397308 */ /* 0x000a6c0000002400 */
[----:B------:R-:W-:Y:S02]  /*4250*/  HMMA.16816.F32.BF16 R8, R8, R54, R16 ;  /* 0x000000360808723c */ /* 0x000fe40000041810 */
[----:B------:R-:W1:Y:S01]  /*4260*/  MUFU.TANH R58, R46 ;  /* 0x0000002e003a7308 */ /* 0x000e620000002400 */
[----:B------:R-:W-:-:S07]  /*4270*/  FMUL.FTZ R24, R24, UR7 ;  /* 0x0000000718187c20 */ /* 0x000fce0008410000 */
[----:B------:R-:W1:Y:S01]  /*4280*/  MUFU.TANH R70, R70 ;  /* 0x0000004600467308 */ /* 0x000e620000002400 */
[----:B-----5:R-:W-:Y:S01]  /*4290*/  FMUL.FTZ R2, R25, UR7 ;  /* 0x0000000719027c20 */ /* 0x020fe20008410000 */
[----:B------:R-:W-:Y:S06]  /*42a0*/  HMMA.16816.F32.BF16 R4, R4, R54, R12 ;  /* 0x000000360404723c */ /* 0x000fec000004180c */
[----:B------:R5:W1:Y:S01]  /*42b0*/  MUFU.TANH R42, R2 ;  /* 0x00000002002a7308 */ /* 0x000a620000002400 */
[----:B------:R-:W-:-:S07]  /*42c0*/  FMUL.FTZ R8, R8, UR7 ;  /* 0x0000000708087c20 */ /* 0x000fce0008410000 */
[----:B------:R-:W1:Y:S05]  /*42d0*/  MUFU.TANH R71, R71 ;  /* 0x0000004700477308 */ /* 0x000e6a0000002400 */
[----:B------:R-:W-:Y:S01]  /*42e0*/  FMUL.FTZ R4, R4, UR7 ;  /* 0x0000000704047c20 */ /* 0x000fe20008410000 */
[----:B------:R-:W-:Y:S01]  /*42f0*/  FMUL.FTZ R5, R5, UR7 ;  /* 0x0000000705057c20 */ /* 0x000fe20008410000 */
[----:B------:R-:W-:Y:S01]  /*4300*/  FMUL.FTZ R6, R6, UR7 ;  /* 0x0000000706067c20 */ /* 0x000fe20008410000 */
[----:B------:R-:W-:Y:S01]  /*4310*/  FMUL.FTZ R7, R7, UR7 ;  /* 0x0000000707077c20 */ /* 0x000fe20008410000 */
[----:B-----5:R-:W-:Y:S01]  /*4320*/  FMUL.FTZ R2, R26, UR7 ;  /* 0x000000071a027c20 */ /* 0x020fe20008410000 */
[----:B------:R5:W1:Y:S08]  /*4330*/  MUFU.TANH R31, R4 ;  /* 0x00000004001f7308 */ /* 0x000a700000002400 */
[----:B------:R2:W1:Y:S08]  /*4340*/  MUFU.TANH R40, R2 ;  /* 0x0000000200287308 */ /* 0x0004700000002400 */
[----:B------:R-:W1:Y:S01]  /*4350*/  MUFU.TANH R49, R44 ;  /* 0x0000002c00317308 */ /* 0x000e620000002400 */
[----:B-----5:R-:W-:-:S07]  /*4360*/  LOP3.LUT R4, R126, 0x1f0, RZ, 0xc0, !PT ;  /* 0x000001f07e047812 */ /* 0x020fce00078ec0ff */
[----:B------:R-:W1:Y:S01]  /*4370*/  MUFU.TANH R48, R45 ;  /* 0x0000002d00307308 */ /* 0x000e620000002400 */
[----:B--2---:R-:W-:-:S07]  /*4380*/  FMUL.FTZ R2, R27, UR7 ;  /* 0x000000071b027c20 */ /* 0x004fce0008410000 */
[----:B------:R2:W1:Y:S08]  /*4390*/  MUFU.TANH R46, R2 ;  /* 0x00000002002e7308 */ /* 0x0004700000002400 */
[----:B------:R-:W1:Y:S08]  /*43a0*/  MUFU.TANH R34, R24 ;  /* 0x0000001800227308 */ /* 0x000e700000002400 */
[----:B------:R-:W1:Y:S01]  /*43b0*/  MUFU.TANH R19, R8 ;  /* 0x0000000800137308 */ /* 0x000e620000002400 */
[----:B--2---:R-:W-:-:S07]  /*43c0*/  FMUL.FTZ R2, R9, UR7 ;  /* 0x0000000709027c20 */ /* 0x004fce0008410000 */
[----:B------:R2:W1:Y:S08]  /*43d0*/  MUFU.TANH R30, R2 ;  /* 0x00000002001e7308 */ /* 0x0004700000002400 */
[----:B------:R-:W1:Y:S08]  /*43e0*/  MUFU.TANH R32, R5 ;  /* 0x0000000500207308 */ /* 0x000e700000002400 */
[----:B------:R-:W1:Y:S01]  /*43f0*/  MUFU.TANH R33, R6 ;  /* 0x0000000600217308 */ /* 0x000e620000002400 */
[----:B--2---:R-:W-:-:S07]  /*4400*/  FMUL.FTZ R2, R10, UR7 ;  /* 0x000000070a027c20 */ /* 0x004fce0008410000 */
[----:B------:R2:W1:Y:S08]  /*4410*/  MUFU.TANH R47, R2 ;  /* 0x00000002002f7308 */ /* 0x0004700000002400 */
[----:B------:R-:W1:Y:S01]  /*4420*/  MUFU.TANH R35, R7 ;  /* 0x0000000700237308 */ /* 0x000e620000002400 */
[----:B--2---:R-:W-:-:S07]  /*4430*/  FMUL.FTZ R2, R11, UR7 ;  /* 0x000000070b027c20 */ /* 0x004fce0008410000 */
[----:B------:R2:W1:Y:S02]  /*4440*/  MUFU.TANH R52, R2 ;  /* 0x0000000200347308 */ /* 0x0004640000002400 */
[----:B--2---:R-:W-:-:S04]  /*4450*/  SHF.R.U32.HI R2, RZ, 0x2, R128 ;  /* 0x00000002ff027819 */ /* 0x004fc80000011680 */
[----:B------:R-:W-:-:S04]  /*4460*/  LOP3.LUT R2, R2, 0x7, RZ, 0xc0, !PT ;  /* 0x0000000702027812 */ /* 0x000fc800078ec0ff */
[----:B------:R-:W-:-:S04]  /*4470*/  IADD3 R2, PT, PT, R2, UR14, R4 ;  /* 0x0000000e02027c10 */ /* 0x000fc8000fffe004 */
[CC--:B------:R-:W-:Y:S02]  /*4480*/  IADD3 R200, PT, PT, R2.reuse, R80.reuse, -R200 ;  /* 0x0000005002c87210 */ /* 0x0c0fe40007ffe8c8 */
[----:B------:R-:W-:Y:S02]  /*4490*/  IADD3 R2, PT, PT, R2, 0x1, R119 ;  /* 0x0000000102027810 */ /* 0x000fe40007ffe077 */
[----:B------:R-:W-:Y:S02]  /*44a0*/  IADD3 R10, PT, PT, R200, 0x8, RZ ;  /* 0x00000008c80a7810 */ /* 0x000fe40007ffe0ff */
[C---:B------:R-:W-:Y:S02]  /*44b0*/  VIMNMX R202, PT, PT, R2.reuse, R80, PT ;  /* 0x0000005002ca7248 */ /* 0x040fe40003fe0100 */
[C-C-:B------:R-:W-:Y:S02]  /*44c0*/  VIADDMNMX R204, R2.reuse, 0x8, R80.reuse, PT ;  /* 0x0000000802cc7846 */ /* 0x140fe40003800150 */
[----:B------:R-:W-:-:S02]  /*44d0*/  VIADDMNMX R201, R2, 0x40, R80, PT ;  /* 0x0000004002c97846 */ /* 0x000fc40003800150 */
[----:B------:R-:W-:Y:S02]  /*44e0*/  VIADDMNMX R203, R2, 0x48, R80, PT ;  /* 0x0000004802cb7846 */ /* 0x000fe40003800150 */
[----:B------:R-:W-:Y:S02]  /*44f0*/  LEA R2, R81, R232, 0x6 ;  /* 0x000000e851027211 */ /* 0x000fe400078e30ff */
[C---:B------:R-:W-:Y:S02]  /*4500*/  IADD3 R9, PT, PT, R200.reuse, 0x40, RZ ;  /* 0x00000040c8097810 */ /* 0x040fe40007ffe0ff */
[----:B------:R-:W-:Y:S01]  /*4510*/  IADD3 R11, PT, PT, R200, 0x48, RZ ;  /* 0x00000048c80b7810 */ /* 0x000fe20007ffe0ff */
[----:B------:R-:W-:Y:S06]  /*4520*/  BAR.SYNC.DEFER_BLOCKING 0x0 ;  /* 0x0000000000007b1d */ /* 0x000fec0000010000 */
[----:B-1-34-:R-:W-:Y:S05]  /*4530*/  @!P0 BRA `(.L_x_2441) ;  /* 0x0000000000bc8947 */ /* 0x01afea0003800000 */
        /* <DEDUP_REMOVED lines=45> */
.L_x_2443:
[----:B------:R-:W-:Y:S05]  /*4810*/  BSYNC.RECONVERGENT B0 ;  /* 0x0000000000007941 */ /* 0x000fea0003800200 */
.L_x_2442:
[----:B------:R-:W0:Y:S02]  /*4820*/  LDGDEPBAR ;  /* 0x00000000000079af */ /* 0x000e240000000000 */
.L_x_2441:
[C---:B--2---:R-:W-:Y:S01]  /*4830*/  VIADD R5, R2.reuse, 0x1 ;  /* 0x0000000102057836 */ /* 0x044fe20000000000 */
[----:B------:R-:W2:Y:S01]  /*4840*/  LDCU UR6, c[0x0][0x45c] ;  /* 0x00008b80ff0677ac */ /* 0x000ea20008000800 */
[C---:B------:R-:W-:Y:S02]  /*4850*/  VIADD R4, R2.reuse, 0x8 ;  /* 0x0000000802047836 */ /* 0x040fe40000000000 */
[----:B------:R-:W-:Y:S01]  /*4860*/  VIADD R8, R2, 0x19 ;  /* 0x0000001902087836 */ /* 0x000fe20000000000 */
[-C--:B------:R-:W-:Y:S01]  /*4870*/  ISETP.GT.AND P1, PT, R200, R5.reuse, PT ;  /* 0x00000005c800720c */ /* 0x080fe20003f24270 */
[----:B-1----:R-:W-:Y:S01]  /*4880*/  VIADD R12, R2, 0x20 ;  /* 0x00000020020c7836 */ /* 0x002fe20000000000 */
[-C--:B------:R-:W-:Y:S01]  /*4890*/  ISETP.GT.AND P0, PT, R10, R5.reuse, PT ;  /* 0x000000050a00720c */ /* 0x080fe20003f04270 */
[----:B------:R-:W-:Y:S01]  /*48a0*/  VIADD R13, R2, 0x21 ;  /* 0x00000021020d7836 */ /* 0x000fe20000000000 */
[----:B------:R-:W-:Y:S01]  /*48b0*/  FSEL R6, R118, -INF , !P1 ;  /* 0xff80000076067808 */ /* 0x000fe20004800000 */
[C---:B------:R-:W-:Y:S01]  /*48c0*/  VIADD R23, R2.reuse, 0x28 ;  /* 0x0000002802177836 */ /* 0x040fe20000000000 */
[C---:B------:R-:W-:Y:S01]  /*48d0*/  ISETP.GE.AND P4, PT, R5.reuse, R202, PT ;  /* 0x000000ca0500720c */ /* 0x040fe20003f86270 */
[C---:B------:R-:W-:Y:S01]  /*48e0*/  VIADD R24, R2.reuse, 0x29 ;  /* 0x0000002902187836 */ /* 0x040fe20000000000 */
[----:B------:R-:W-:Y:S01]  /*48f0*/  ISETP.GE.AND P6, PT, R5, R204, PT ;  /* 0x000000cc0500720c */ /* 0x000fe20003fc6270 */
[C---:B------:R-:W-:Y:S01]  /*4900*/  VIADD R22, R2.reuse, 0x30 ;  /* 0x0000003002167836 */ /* 0x040fe20000000000 */
[----:B------:R-:W-:Y:S01]  /*4910*/  ISETP.GT.AND P2, PT, R9, R5, PT ;  /* 0x000000050900720c */ /* 0x000fe20003f44270 */
[C---:B------:R-:W-:Y:S01]  /*4920*/  VIADD R20, R2.reuse, 0x38 ;  /* 0x0000003802147836 */ /* 0x040fe20000000000 */
[----:B------:R-:W-:Y:S01]  /*4930*/  ISETP.GE.AND P5, PT, R5, R201, PT ;  /* 0x000000c90500720c */ /* 0x000fe20003fa6270 */
[----:B------:R-:W-:Y:S01]  /*4940*/  VIADD R21, R2, 0x31 ;  /* 0x0000003102157836 */ /* 0x000fe20000000000 */
[----:B------:R-:W-:-:S02]  /*4950*/  ISETP.GT.AND P1, PT, R11, R5, PT ;  /* 0x000000050b00720c */ /* 0x000fc40003f24270 */
[----:B------:R-:W-:Y:S02]  /*4960*/  ISETP.GE.AND P3, PT, R5, R203, PT ;  /* 0x000000cb0500720c */ /* 0x000fe40003f66270 */
[----:B------:R-:W-:Y:S02]  /*4970*/  FSEL R5, R117, -INF , !P0 ;  /* 0xff80000075057808 */ /* 0x000fe40004000000 */
[----:B------:R-:W-:Y:S02]  /*4980*/  FSEL R27, R6, -INF , !P4 ;  /* 0xff800000061b7808 */ /* 0x000fe40006000000 */
[----:B------:R-:W-:Y:S02]  /*4990*/  FSEL R55, R5, -INF , !P6 ;  /* 0xff80000005377808 */ /* 0x000fe40007000000 */
[----:B------:R-:W-:Y:S02]  /*49a0*/  ISETP.GT.AND P0, PT, R200, R4, PT ;  /* 0x00000004c800720c */ /* 0x000fe40003f04270 */
[----:B------:R-:W-:-:S02]  /*49b0*/  FSEL R6, R116, -INF , !P2 ;  /* 0xff80000074067808 */ /* 0x000fc40005000000 */
[----:B------:R-:W-:Y:S02]  /*49c0*/  FSEL R5, R114, -INF , !P1 ;  /* 0xff80000072057808 */ /* 0x000fe40004800000 */
[----:B------:R-:W-:Y:S02]  /*49d0*/  ISETP.GT.AND P2, PT, R10, R4, PT ;  /* 0x000000040a00720c */ /* 0x000fe40003f44270 */
[----:B------:R-:W-:Y:S02]  /*49e0*/  ISETP.GE.AND P4, PT, R4, R202, PT ;  /* 0x000000ca0400720c */ /* 0x000fe40003f86270 */
[----:B------:R-:W-:Y:S02]  /*49f0*/  FSEL R45, R6, -INF , !P5 ;  /* 0xff800000062d7808 */ /* 0x000fe40006800000 */
[----:B------:R-:W-:Y:S01]  /*4a00*/  FSEL R50, R5, -INF , !P3 ;  /* 0xff80000005327808 */ /* 0x000fe20005800000 */
[----:B------:R-:W-:Y:S01]  /*4a10*/  VIADD R5, R2, 0x9 ;  /* 0x0000000902057836 */ /* 0x000fe20000000000 */
[----:B------:R-:W-:-:S02]  /*4a20*/  FSEL R7, R113, -INF , !P0 ;  /* 0xff80000071077808 */ /* 0x000fc40004000000 */
[C---:B------:R-:W-:Y:S02]  /*4a30*/  ISETP.GE.AND P6, PT, R4.reuse, R204, PT ;  /* 0x000000cc0400720c */ /* 0x040fe40003fc6270 */
[-C--:B------:R-:W-:Y:S02]  /*4a40*/  ISETP.GT.AND P1, PT, R9, R4.reuse, PT ;  /* 0x000000040900720c */ /* 0x080fe40003f24270 */
[----:B------:R-:W-:Y:S02]  /*4a50*/  FSEL R6, R111, -INF , !P2 ;  /* 0xff8000006f067808 */ /* 0x000fe40005000000 */
[----:B------:R-:W-:Y:S02]  /*4a60*/  ISETP.GT.AND P3, PT, R11, R4, PT ;  /* 0x000000040b00720c */ /* 0x000fe40003f64270 */
[----:B------:R-:W-:Y:S02]  /*4a70*/  FSEL R26, R7, -INF , !P4 ;  /* 0xff800000071a7808 */ /* 0x000fe40006000000 */
[----:B------:R-:W-:-:S02]  /*4a80*/  ISETP.GE.AND P5, PT, R4, R201, PT ;  /* 0x000000c90400720c */ /* 0x000fc40003fa6270 */
[----:B------:R-:W-:Y:S02]  /*4a90*/  FSEL R7, R107, -INF , !P1 ;  /* 0xff8000006b077808 */ /* 0x000fe40004800000 */
[----:B------:R-:W-:Y:S02]  /*4aa0*/  FSEL R54, R6, -INF , !P6 ;  /* 0xff80000006367808 */ /* 0x000fe40007000000 */
[----:B------:R-:W-:Y:S01]  /*4ab0*/  ISETP.GE.AND P0, PT, R4, R203, PT ;  /* 0x000000cb0400720c */ /* 0x000fe20003f06270 */
[----:B------:R-:W-:Y:S01]  /*4ac0*/  VIADD R4, R2, 0x10 ;  /* 0x0000001002047836 */ /* 0x000fe20000000000 */
[-C--:B------:R-:W-:Y:S02]  /*4ad0*/  ISETP.GT.AND P2, PT, R200, R5.reuse, PT ;  /* 0x00000005c800720c */ /* 0x080fe40003f44270 */
        /* <DEDUP_REMOVED lines=8> */
[----:B------:R-:W-:Y:S02]  /*4b60*/  ISETP.GE.AND P5, PT, R5, R201, PT ;  /* 0x000000c90500720c */ /* 0x000fe40003fa6270 */
[----:B------:R-:W-:Y:S02]  /*4b70*/  ISETP.GT.AND P2, PT, R11, R5, PT ;  /* 0x000000050b00720c */ /* 0x000fe40003f44270 */
[----:B------:R-:W-:Y:S02]  /*4b80*/  ISETP.GE.AND P0, PT, R5, R203, PT ;  /* 0x000000cb0500720c */ /* 0x000fe40003f06270 */
[----:B------:R-:W-:Y:S02]  /*4b90*/  FSEL R5, R110, -INF , !P1 ;  /* 0xff8000006e057808 */ /* 0x000fe40004800000 */
[----:B------:R-:W-:Y:S02]  /*4ba0*/  ISETP.GT.AND P1, PT, R200, R4, PT ;  /* 0x00000004c800720c */ /* 0x000fe40003f24270 */
[----:B------:R-:W-:-:S02]  /*4bb0*/  FSEL R65, R5, -INF , !P6 ;  /* 0xff80000005417808 */ /* 0x000fc40007000000 */
[----:B------:R-:W-:Y:S02]  /*4bc0*/  FSEL R6, R108, -INF , !P3 ;  /* 0xff8000006c067808 */ /* 0x000fe40005800000 */
[----:B------:R-:W-:Y:S02]  /*4bd0*/  FSEL R5, R103, -INF , !P2 ;  /* 0xff80000067057808 */ /* 0x000fe40005000000 */
[----:B------:R-:W-:Y:S02]  /*4be0*/  ISETP.GT.AND P3, PT, R10, R4, PT ;  /* 0x000000040a00720c */ /* 0x000fe40003f64270 */
[----:B------:R-:W-:Y:S02]  /*4bf0*/  FSEL R25, R7, -INF , !P4 ;  /* 0xff80000007197808 */ /* 0x000fe40006000000 */
[----:B------:R-:W-:Y:S02]  /*4c00*/  ISETP.GE.AND P4, PT, R4, R202, PT ;  /* 0x000000ca0400720c */ /* 0x000fe40003f86270 */
[----:B------:R-:W-:-:S02]  /*4c10*/  FSEL R43, R6, -INF , !P5 ;  /* 0xff800000062b7808 */ /* 0x000fc40006800000 */
[----:B------:R-:W-:Y:S01]  /*4c20*/  FSEL R53, R5, -INF , !P0 ;  /* 0xff80000005357808 */ /* 0x000fe20004000000 */
[----:B------:R-:W-:Y:S01]  /*4c30*/  VIADD R5, R2, 0x11 ;  /* 0x0000001102057836 */ /* 0x000fe20000000000 */
[----:B------:R-:W-:Y:S02]  /*4c40*/  FSEL R7, R102, -INF , !P1 ;  /* 0xff80000066077808 */ /* 0x000fe40004800000 */
[----:B------:R-:W-:Y:S02]  /*4c50*/  ISETP.GE.AND P6, PT, R4, R204, PT ;  /* 0x000000cc0400720c */ /* 0x000fe40003fc6270 */
[-C--:B------:R-:W-:Y:S02]  /*4c60*/  ISETP.GT.AND P2, PT, R9, R4.reuse, PT ;  /* 0x000000040900720c */ /* 0x080fe40003f44270 */
[----:B------:R-:W-:Y:S02]  /*4c70*/  FSEL R6, R101, -INF , !P3 ;  /* 0xff80000065067808 */ /* 0x000fe40005800000 */
[----:B------:R-:W-:-:S02]  /*4c80*/  ISETP.GT.AND P0, PT, R11, R4, PT ;  /* 0x000000040b00720c */ /* 0x000fc40003f04270 */
[----:B------:R-:W-:Y:S02]  /*4c90*/  FSEL R38, R7, -INF , !P4 ;  /* 0xff80000007267808 */ /* 0x000fe40006000000 */
[----:B------:R-:W-:Y:S02]  /*4ca0*/  ISETP.GE.AND P5, PT, R4, R201, PT ;  /* 0x000000c90400720c */ /* 0x000fe40003fa6270 */
[----:B------:R-:W-:Y:S02]  /*4cb0*/  FSEL R7, R98, -INF , !P2 ;  /* 0xff80000062077808 */ /* 0x000fe40005000000 */
[----:B------:R-:W-:Y:S02]  /*4cc0*/  FSEL R142, R6, -INF , !P6 ;  /* 0xff800000068e7808 */ /* 0x000fe40007000000 */
[----:B------:R-:W-:Y:S01]  /*4cd0*/  ISETP.GE.AND P1, PT, R4, R203, PT ;  /* 0x000000cb0400720c */ /* 0x000fe20003f26270 */
[----:B------:R-:W-:Y:S01]  /*4ce0*/  VIADD R4, R2, 0x18 ;  /* 0x0000001802047836 */ /* 0x000fe20000000000 */
[----:B------:R-:W-:-:S02]  /*4cf0*/  ISETP.GT.AND P3, PT, R200, R5, PT ;  /* 0x00000005c800720c */ /* 0x000fc40003f64270 */
[----:B------:R-:W-:Y:S02]  /*4d00*/  FSEL R6, R90, -INF , !P0 ;  /* 0xff8000005a067808 */ /* 0x000fe40004000000 */
[----:B------:R-:W-:Y:S02]  /*4d10*/  ISETP.GT.AND P2, PT, R10, R5, PT ;  /* 0x000000050a00720c */ /* 0x000fe40003f44270 */
[----:B------:R-:W-:Y:S02]  /*4d20*/  FSEL R64, R7, -INF , !P5 ;  /* 0xff80000007407808 */ /* 0x000fe40006800000 */
[----:B------:R-:W-:Y:S02]  /*4d30*/  FSEL R7, R105, -INF , !P3 ;  /* 0xff80000069077808 */ /* 0x000fe40005800000 */
[----:B------:R-:W-:Y:S02]  /*4d40*/  FSEL R90, R6, -INF , !P1 ;  /* 0xff800000065a7808 */ /* 0x000fe40004800000 */
[----:B------:R-:W-:-:S02]  /*4d50*/  ISETP.GE.AND P4, PT, R5, R202, PT ;  /* 0x000000ca0500720c */ /* 0x000fc40003f86270 */
[----:B------:R-:W-:Y:S02]  /*4d60*/  ISETP.GE.AND P6, PT, R5, R204, PT ;  /* 0x000000cc0500720c */ /* 0x000fe40003fc6270 */
[----:B------:R-:W-:Y:S02]  /*4d70*/  ISETP.GT.AND P0, PT, R9, R5, PT ;  /* 0x000000050900720c */ /* 0x000fe40003f04270 */
[----:B------:R-:W-:Y:S02]  /*4d80*/  ISETP.GE.AND P5, PT, R5, R201, PT ;  /* 0x000000c90500720c */ /* 0x000fe40003fa6270 */
[----:B------:R-:W-:Y:S02]  /*4d90*/  ISETP.GT.AND P3, PT, R11, R5, PT ;  /* 0x000000050b00720c */ /* 0x000fe40003f64270 */
[----:B------:R-:W-:Y:S02]  /*4da0*/  ISETP.GE.AND P1, PT, R5, R203, PT ;  /* 0x000000cb0500720c */ /* 0x000fe40003f26270 */
[----:B------:R-:W-:-:S02]  /*4db0*/  FSEL R5, R100, -INF , !P2 ;  /* 0xff80000064057808 */ /* 0x000fc40005000000 */
[----:B------:R-:W-:Y:S02]  /*4dc0*/  FSEL R6, R99, -INF , !P0 ;  /* 0xff80000063067808 */ /* 0x000fe40004000000 */
[-C--:B------:R-:W-:Y:S02]  /*4dd0*/  ISETP.GT.AND P2, PT, R200, R4.reuse, PT ;  /* 0x00000004c800720c */ /* 0x080fe40003f44270 */
[----:B------:R-:W-:Y:S02]  /*4de0*/  FSEL R141, R5, -INF , !P6 ;  /* 0xff800000058d7808 */ /* 0x000fe40007000000 */
[----:B------:R-:W-:Y:S02]  /*4df0*/  FSEL R5, R94, -INF , !P3 ;  /* 0xff8000005e057808 */ /* 0x000fe40005800000 */
[----:B------:R-:W-:Y:S02]  /*4e00*/  ISETP.GT.AND P0, PT, R10, R4, PT ;  /* 0x000000040a00720c */ /* 0x000fe40003f04270 */
[----:B------:R-:W-:-:S02]  /*4e10*/  FSEL R59, R6, -INF , !P5 ;  /* 0xff800000063b7808 */ /* 0x000fc40006800000 */
[----:B------:R-:W-:Y:S02]  /*4e20*/  FSEL R6, R91, -INF , !P2 ;  /* 0xff8000005b067808 */ /* 0x000fe40005000000 */
[----:B------:R-:W-:Y:S02]  /*4e30*/  FSEL R36, R7, -INF , !P4 ;  /* 0xff80000007247808 */ /* 0x000fe40006000000 */
[----:B------:R-:W-:Y:S02]  /*4e40*/  FSEL R91, R5, -INF , !P1 ;  /* 0xff800000055b7808 */ /* 0x000fe40004800000 */
[C---:B------:R-:W-:Y:S02]  /*4e50*/  ISETP.GE.AND P4, PT, R4.reuse, R202, PT ;  /* 0x000000ca0400720c */ /* 0x040fe40003f86270 */
[----:B------:R-:W-:Y:S02]  /*4e60*/  ISETP.GE.AND P6, PT, R4, R204, PT ;  /* 0x000000cc0400720c */ /* 0x000fe40003fc6270 */
[----:B------:R-:W-:-:S02]  /*4e70*/  ISETP.GT.AND P5, PT, R9, R4, PT ;  /* 0x000000040900720c */ /* 0x000fc40003fa4270 */
[C---:B------:R-:W-:Y:S02]  /*4e80*/  ISETP.GE.AND P3, PT, R4.reuse, R201, PT ;  /* 0x000000c90400720c */ /* 0x040fe40003f66270 */
[----:B------:R-:W-:Y:S02]  /*4e90*/  ISETP.GT.AND P2, PT, R11, R4, PT ;  /* 0x000000040b00720c */ /* 0x000fe40003f44270 */
[----:B------:R-:W-:Y:S02]  /*4ea0*/  ISETP.GE.AND P1, PT, R4, R203, PT ;  /* 0x000000cb0400720c */ /* 0x000fe40003f26270 */
[----:B------:R-:W-:Y:S02]  /*4eb0*/  FSEL R4, R92, -INF , !P0 ;  /* 0xff8000005c047808 */ /* 0x000fe40004000000 */
[----:B------:R-:W-:Y:S02]  /*4ec0*/  FSEL R5, R88, -INF , !P5 ;  /* 0xff80000058057808 */ /* 0x000fe40006800000 */
[----:B------:R-:W-:-:S02]  /*4ed0*/  FSEL R140, R4, -INF , !P6 ;  /* 0xff800000048c7808 */ /* 0x000fc40007000000 */
[----:B------:R-:W-:Y:S02]  /*4ee0*/  FSEL R4, R87, -INF , !P2 ;  /* 0xff80000057047808 */ /* 0x000fe40005000000 */
[----:B------:R-:W-:Y:S02]  /*4ef0*/  FSEL R88, R5, -INF , !P3 ;  /* 0xff80000005587808 */ /* 0x000fe40005800000 */
[-C--:B------:R-:W-:Y:S02]  /*4f00*/  ISETP.GT.AND P2, PT, R200, R8.reuse, PT ;  /* 0x00000008c800720c */ /* 0x080fe40003f44270 */
[-C--:B------:R-:W-:Y:S02]  /*4f10*/  ISETP.GT.AND P3, PT, R10, R8.reuse, PT ;  /* 0x000000080a00720c */ /* 0x080fe40003f64270 */
[----:B------:R-:W-:Y:S02]  /*4f20*/  FSEL R101, R4, -INF , !P1 ;  /* 0xff80000004657808 */ /* 0x000fe40004800000 */
[----:B------:R-:W-:-:S02]  /*4f30*/  ISETP.GT.AND P1, PT, R9, R8, PT ;  /* 0x000000080900720c */ /* 0x000fc40003f24270 */
[----:B------:R-:W-:Y:S02]  /*4f40*/  FSEL R5, R95, -INF , !P2 ;  /* 0xff8000005f057808 */ /* 0x000fe40005000000 */
[C---:B------:R-:W-:Y:S02]  /*4f50*/  ISETP.GE.AND P2, PT, R8.reuse, R202, PT ;  /* 0x000000ca0800720c */ /* 0x040fe40003f46270 */
[----:B------:R-:W-:Y:S02]  /*4f60*/  FSEL R28, R93, -INF , !P3 ;  /* 0xff8000005d1c7808 */ /* 0x000fe40005800000 */
[----:B------:R-:W-:Y:S02]  /*4f70*/  ISETP.GE.AND P3, PT, R8, R201, PT ;  /* 0x000000c90800720c */ /* 0x000fe40003f66270 */
[----:B------:R-:W-:Y:S02]  /*4f80*/  FSEL R4, R89, -INF , !P1 ;  /* 0xff80000059047808 */ /* 0x000fe40004800000 */
[----:B------:R-:W-:-:S02]  /*4f90*/  FSEL R69, R5, -INF , !P2 ;  /* 0xff80000005457808 */ /* 0x000fc40005000000 */
[----:B------:R-:W-:Y:S02]  /*4fa0*/  ISETP.GT.AND P2, PT, R11, R8, PT ;  /* 0x000000080b00720c */ /* 0x000fe40003f44270 */
[----:B------:R-:W-:Y:S02]  /*4fb0*/  FSEL R39, R4, -INF , !P3 ;  /* 0xff80000004277808 */ /* 0x000fe40005800000 */
[----:B------:R-:W-:Y:S02]  /*4fc0*/  ISETP.GT.AND P3, PT, R200, R12, PT ;  /* 0x0000000cc800720c */ /* 0x000fe40003f64270 */
[----:B------:R-:W-:Y:S02]  /*4fd0*/  FSEL R4, R86, -INF , !P2 ;  /* 0xff80000056047808 */ /* 0x000fe40005000000 */
[----:B------:R-:W-:Y:S02]  /*4fe0*/  ISETP.GE.AND P2, PT, R12, R202, PT ;  /* 0x000000ca0c00720c */ /* 0x000fe40003f46270 */
[----:B------:R-:W-:-:S02]  /*4ff0*/  FSEL R5, R85, -INF , !P3 ;  /* 0xff80000055057808 */ /* 0x000fc40005800000 */
[-C--:B------:R-:W-:Y:S02]  /*5000*/  ISETP.GT.AND P3, PT, R10, R12.reuse, PT ;  /* 0x0000000c0a00720c */ /* 0x080fe40003f64270 */
[----:B------:R-:W-:Y:S02]  /*5010*/  FSEL R74, R5, -INF , !P2 ;  /* 0xff800000054a7808 */ /* 0x000fe40005000000 */
[----:B------:R-:W-:Y:S02]  /*5020*/  ISETP.GT.AND P2, PT, R11, R12, PT ;  /* 0x0000000c0b00720c */ /* 0x000fe40003f44270 */
[----:B------:R-:W-:Y:S02]  /*5030*/  FSEL R29, R83, -INF , !P3 ;  /* 0xff800000531d7808 */ /* 0x000fe40005800000 */
[----:B------:R-:W-:Y:S02]  /*5040*/  ISETP.GT.AND P3, PT, R200, R13, PT ;  /* 0x0000000dc800720c */ /* 0x000fe40003f64270 */
[----:B------:R-:W-:-:S02]  /*5050*/  ISETP.GE.AND P1, PT, R8, R203, PT ;  /* 0x000000cb0800720c */ /* 0x000fc40003f26270 */
[----:B------:R-:W-:Y:S02]  /*5060*/  FSEL R17, R72, -INF , !P2 ;  /* 0xff80000048117808 */ /* 0x000fe40005000000 */
[----:B------:R-:W-:Y:S02]  /*5070*/  ISETP.GE.AND P2, PT, R13, R202, PT ;  /* 0x000000ca0d00720c */ /* 0x000fe40003f46270 */
        /* <DEDUP_REMOVED lines=8> */
[----:B------:R-:W-:Y:S02]  /*5100*/  ISETP.GE.AND P1, PT, R12, R201, PT ;  /* 0x000000c90c00720c */ /* 0x000fe40003f26270 */
[----:B------:R-:W-:-:S02]  /*5110*/  ISETP.GE.AND P3, PT, R23, R202, PT ;  /* 0x000000ca1700720c */ /* 0x000fc40003f66270 */
[----:B------:R-:W-:Y:S02]  /*5120*/  FSEL R5, R60, -INF , !P2 ;  /* 0xff8000003c057808 */ /* 0x000fe40005000000 */
[----:B------:R-:W-:Y:S02]  /*5130*/  FSEL R132, R4, -INF , !P1 ;  /* 0xff80000004847808 */ /* 0x000fe40004800000 */
[----:B------:R-:W-:Y:S02]  /*5140*/  ISETP.GT.AND P2, PT, R11, R23, PT ;  /* 0x000000170b00720c */ /* 0x000fe40003f44270 */
[----:B------:R-:W-:Y:S02]  /*5150*/  FSEL R75, R5, -INF , !P3 ;  /* 0xff800000054b7808 */ /* 0x000fe40005800000 */
[----:B------:R-:W-:Y:S02]  /*5160*/  ISETP.GT.AND P1, PT, R9, R13, PT ;  /* 0x0000000d0900720c */ /* 0x000fe40003f24270 */
        /* <DEDUP_REMOVED lines=9> */
[----:B------:R-:W-:Y:S02]  /*5200*/  FSEL R133, R4, -INF , !P1 ;  /* 0xff80000004857808 */ /* 0x000fe40004800000 */
[----:B------:R-:W-:Y:S02]  /*5210*/  ISETP.GT.AND P2, PT, R200, R22, PT ;  /* 0x00000016c800720c */ /* 0x000fe40003f44270 */
[----:B------:R-:W-:Y:S02]  /*5220*/  ISETP.GT.AND P1, PT, R9, R23, PT ;  /* 0x000000170900720c */ /* 0x000fe40003f24270 */
[----:B------:R-:W-:-:S02]  /*5230*/  FSEL R6, R122, -INF , !P4 ;  /* 0xff8000007a067808 */ /* 0x000fc40006000000 */
[----:B------:R-:W-:Y:S02]  /*5240*/  FSEL R5, R49, -INF , !P2 ;  /* 0xff80000031057808 */ /* 0x000fe40005000000 */
[-C--:B------:R-:W-:Y:S02]  /*5250*/  ISETP.GE.AND P4, PT, R22, R202.reuse, PT ;  /* 0x000000ca1600720c */ /* 0x080fe40003f86270 */
[----:B------:R-:W-:Y:S02]  /*5260*/  FSEL R4, R68, -INF , !P1 ;  /* 0xff80000044047808 */ /* 0x000fe40004800000 */
[----:B------:R-:W-:Y:S02]  /*5270*/  ISETP.GE.AND P1, PT, R23, R201, PT ;  /* 0x000000c91700720c */ /* 0x000fe40003f26270 */
[----:B------:R-:W-:Y:S02]  /*5280*/  ISETP.GE.AND P0, PT, R2, R202, PT ;  /* 0x000000ca0200720c */ /* 0x000fe40003f06270 */
[----:B------:R-:W-:-:S02]  /*5290*/  FSEL R138, R5, -INF , !P4 ;  /* 0xff800000058a7808 */ /* 0x000fc40006000000 */
[----:B------:R-:W-:Y:S02]  /*52a0*/  ISETP.GT.AND P4, PT, R9, R22, PT ;  /* 0x000000160900720c */ /* 0x000fe40003f84270 */
[----:B------:R-:W-:Y:S02]  /*52b0*/  FSEL R135, R4, -INF , !P1 ;  /* 0xff80000004877808 */ /* 0x000fe40004800000 */
[-C--:B------:R-:W-:Y:S02]  /*52c0*/  ISETP.GT.AND P1, PT, R11, R24.reuse, PT ;  /* 0x000000180b00720c */ /* 0x080fe40003f24270 */
[----:B------:R-:W-:Y:S02]  /*52d0*/  ISETP.GT.AND P3, PT, R9, R24, PT ;  /* 0x000000180900720c */ /* 0x000fe40003f64270 */
[----:B------:R-:W-:Y:S02]  /*52e0*/  FSEL R18, R6, -INF , !P0 ;  /* 0xff80000006127808 */ /* 0x000fe40004000000 */
[----:B------:R-:W-:-:S02]  /*52f0*/  FSEL R6, R34, -INF , !P4 ;  /* 0xff80000022067808 */ /* 0x000fc40006000000 */
[----:B------:R-:W-:Y:S02]  /*5300*/  ISETP.GT.AND P4, PT, R200, R20, PT ;  /* 0x00000014c800720c */ /* 0x000fe40003f84270 */
[----:B------:R-:W-:Y:S02]  /*5310*/  FSEL R14, R71, -INF , !P1 ;  /* 0xff800000470e7808 */ /* 0x000fe40004800000 */
[----:B------:R-:W-:Y:S02]  /*5320*/  FSEL R4, R56, -INF , !P3 ;  /* 0xff80000038047808 */ /* 0x000fe40005800000 */
[----:B------:R-:W-:Y:S02]  /*5330*/  ISETP.GE.AND P1, PT, R24, R201, PT ;  /* 0x000000c91800720c */ /* 0x000fe40003f26270 */
[----:B------:R-:W-:Y:S02]  /*5340*/  FMNMX3.FTZ R72, R18, R27, R26, !PT ;  /* 0x0000001b12487276 */ /* 0x000fe4000781001a */
[----:B------:R-:W-:-:S02]  /*5350*/  ISETP.GT.AND P0, PT, R200, R21, PT ;  /* 0x00000015c800720c */ /* 0x000fc40003f04270 */
[----:B------:R-:W-:Y:S01]  /*5360*/  FSEL R5, R19, -INF , !P4 ;  /* 0xff80000013057808 */ /* 0x000fe20006000000 */
[----:B------:R-:W-:Y:S01]  /*5370*/  VIADD R19, R2, 0x39 ;  /* 0x0000003902137836 */ /* 0x000fe20000000000 */
[-C--:B------:R-:W-:Y:S02]  /*5380*/  ISETP.GT.AND P3, PT, R9, R2.reuse, PT ;  /* 0x000000020900720c */ /* 0x080fe40003f64270 */
[----:B------:R-:W-:Y:S02]  /*5390*/  FSEL R134, R4, -INF , !P1 ;  /* 0xff80000004867808 */ /* 0x000fe40004800000 */
[----:B------:R-:W-:Y:S02]  /*53a0*/  FMNMX3.FTZ R72, R72, R25, R38, !PT ;  /* 0x0000001948487276 */ /* 0x000fe40007810026 */
[----:B------:R-:W-:Y:S02]  /*53b0*/  FSEL R4, R48, -INF , !P0 ;  /* 0xff80000030047808 */ /* 0x000fe40004000000 */
[----:B------:R-:W-:-:S02]  /*53c0*/  ISETP.GT.AND P6, PT, R10, R2, PT ;  /* 0x000000020a00720c */ /* 0x000fc40003fc4270 */
[C---:B------:R-:W-:Y:S02]  /*53d0*/  ISETP.GE.AND P5, PT, R2.reuse, R204, PT ;  /* 0x000000cc0200720c */ /* 0x040fe40003fa6270 */
[C---:B------:R-:W-:Y:S02]  /*53e0*/  ISETP.GE.AND P2, PT, R2.reuse, R201, PT ;  /* 0x000000c90200720c */ /* 0x040fe40003f46270 */
[----:B------:R-:W-:Y:S02]  /*53f0*/  ISETP.GT.AND P1, PT, R11, R2, PT ;  /* 0x000000020b00720c */ /* 0x000fe40003f24270 */
[----:B------:R-:W-:Y:S02]  /*5400*/  ISETP.GE.AND P0, PT, R2, R203, PT ;  /* 0x000000cb0200720c */ /* 0x000fe40003f06270 */
[----:B------:R-:W-:Y:S02]  /*5410*/  FSEL R2, R120, -INF , !P3 ;  /* 0xff80000078027808 */ /* 0x000fe40005800000 */
[----:B------:R-:W-:-:S02]  /*5420*/  FMNMX3.FTZ R72, R72, R36, R37, !PT ;  /* 0x0000002448487276 */ /* 0x000fc40007810025 */
[----:B------:R-:W-:Y:S02]  /*5430*/  ISETP.GT.AND P3, PT, R200, R19, PT ;  /* 0x00000013c800720c */ /* 0x000fe40003f64270 */
[-C--:B------:R-:W-:Y:S02]  /*5440*/  ISETP.GE.AND P4, PT, R21, R202.reuse, PT ;  /* 0x000000ca1500720c */ /* 0x080fe40003f86270 */
[----:B------:R-:W-:Y:S02]  /*5450*/  FSEL R34, R2, -INF , !P2 ;  /* 0xff80000002227808 */ /* 0x000fe40005000000 */
[----:B------:R-:W-:Y:S02]  /*5460*/  FMNMX3.FTZ R72, R72, R69, R74, !PT ;  /* 0x0000004548487276 */ /* 0x000fe4000781004a */
[----:B------:R-:W-:Y:S02]  /*5470*/  ISETP.GE.AND P2, PT, R19, R202, PT ;  /* 0x000000ca1300720c */ /* 0x000fe40003f46270 */
[----:B------:R-:W-:-:S02]  /*5480*/  FSEL R2, R30, -INF , !P3 ;  /* 0xff8000001e027808 */ /* 0x000fc40005800000 */
[----:B------:R-:W-:Y:S02]  /*5490*/  FSEL R136, R4, -INF , !P4 ;  /* 0xff80000004887808 */ /* 0x000fe40006000000 */
[----:B------:R-:W-:Y:S02]  /*54a0*/  ISETP.GE.AND P4, PT, R20, R202, PT ;  /* 0x000000ca1400720c */ /* 0x000fe40003f86270 */
[----:B------:R-:W-:Y:S02]  /*54b0*/  FMNMX3.FTZ R72, R72, R100, R75, !PT ;  /* 0x0000006448487276 */ /* 0x000fe4000781004b */
[----:B------:R-:W-:Y:S02]  /*54c0*/  FSEL R139, R2, -INF , !P2 ;  /* 0xff800000028b7808 */ /* 0x000fe40005000000 */
[----:B------:R-:W-:Y:S02]  /*54d0*/  FMNMX3.FTZ R2, R34, R45, R44, !PT ;  /* 0x0000002d22027276 */ /* 0x000fe4000781002c */
[----:B------:R-:W-:-:S02]  /*54e0*/  ISETP.GT.AND P3, PT, R11, R22, PT ;  /* 0x000000160b00720c */ /* 0x000fc40003f64270 */
[----:B------:R-:W-:Y:S02]  /*54f0*/  FSEL R137, R5, -INF , !P4 ;  /* 0xff80000005897808 */ /* 0x000fe40006000000 */
[----:B------:R-:W-:Y:S02]  /*5500*/  FMNMX3.FTZ R72, R72, R128, R138, !PT ;  /* 0x0000008048487276 */ /* 0x000fe4000781008a */
[----:B------:R-:W-:Y:S02]  /*5510*/  FMNMX3.FTZ R2, R2, R43, R64, !PT ;  /* 0x0000002b02027276 */ /* 0x000fe40007810040 */
[----:B------:R-:W-:Y:S02]  /*5520*/  ISETP.GT.AND P2, PT, R9, R21, PT ;  /* 0x000000150900720c */ /* 0x000fe40003f44270 */
[----:B------:R-:W-:Y:S02]  /*5530*/  FSEL R7, R40, -INF , !P3 ;  /* 0xff80000028077808 */ /* 0x000fe40005800000 */
[----:B------:R-:W-:-:S02]  /*5540*/  FMNMX3.FTZ R72, R72, R136, R137, !PT ;  /* 0x0000008848487276 */ /* 0x000fc40007810089 */
[----:B------:R-:W-:Y:S02]  /*5550*/  ISETP.GT.AND P3, PT, R9, R20, PT ;  /* 0x000000140900720c */ /* 0x000fe40003f64270 */
[----:B------:R-:W-:Y:S02]  /*5560*/  FMNMX3.FTZ R2, R2, R59, R88, !PT ;  /* 0x0000003b02027276 */ /* 0x000fe40007810058 */
[-C--:B------:R-:W-:Y:S02]  /*5570*/  ISETP.GE.AND P4, PT, R22, R201.reuse, PT ;  /* 0x000000c91600720c */ /* 0x080fe40003f86270 */
[----:B------:R-:W-:Y:S02]  /*5580*/  FSEL R5, R42, -INF , !P2 ;  /* 0xff8000002a057808 */ /* 0x000fe40005000000 */
[----:B------:R-:W-:Y:S02]  /*5590*/  FMNMX.FTZ R72, R139, R72, !PT ;  /* 0x000000488b487209 */ /* 0x000fe40007810000 */
[----:B------:R-:W-:-:S02]  /*55a0*/  ISETP.GE.AND P2, PT, R20, R201, PT ;  /* 0x000000c91400720c */ /* 0x000fc40003f46270 */
[----:B------:R-:W-:Y:S02]  /*55b0*/  FSEL R4, R31, -INF , !P3 ;  /* 0xff8000001f047808 */ /* 0x000fe40005800000 */
[----:B------:R-:W-:Y:S02]  /*55c0*/  FMNMX3.FTZ R2, R2, R39, R132, !PT ;  /* 0x0000002702027276 */ /* 0x000fe40007810084 */
[----:B------:R-:W-:Y:S02]  /*55d0*/  FSEL R163, R6, -INF , !P4 ;  /* 0xff80000006a37808 */ /* 0x000fe40006000000 */
[----:B------:R-:W-:Y:S01]  /*55e0*/  ISETP.GE.AND P4, PT, R21, R201, PT ;  /* 0x000000c91500720c */ /* 0x000fe20003f86270 */
[----:B------:R-:W1:Y:S01]  /*55f0*/  SHFL.BFLY PT, R6, R72, 0x2, 0x1f ;  /* 0x0c401f0048067f89 */ /* 0x000e6200000e0000 */
        /* <DEDUP_REMOVED lines=12> */
[-C--:B------:R-:W-:Y:S02]  /*56c0*/  ISETP.GE.AND P2, PT, R13, R203.reuse, PT ;  /* 0x000000cb0d00720c */ /* 0x080fe40003f46270 */
[----:B------:R-:W-:Y:S01]  /*56d0*/  ISETP.GE.AND P1, PT, R24, R203, PT ;  /* 0x000000cb1800720c */ /* 0x000fe20003f26270 */
[----:B------:R-:W3:Y:S01]  /*56e0*/  SHFL.BFLY PT, R73, R2, 0x2, 0x1f ;  /* 0x0c401f0002497f89 */ /* 0x000ee200000e0000 */
[----:B------:R-:W-:-:S02]  /*56f0*/  FMNMX3.FTZ R4, R30, R50, R51, !PT ;  /* 0x000000321e047276 */ /* 0x000fc40007810033 */
[----:B------:R-:W-:Y:S02]  /*5700*/  FSEL R109, R16, -INF , !P2 ;  /* 0xff800000106d7808 */ /* 0x000fe40005000000 */
[----:B------:R-:W-:Y:S02]  /*5710*/  FSEL R129, R14, -INF , !P1 ;  /* 0xff8000000e817808 */ /* 0x000fe40004800000 */
[----:B------:R-:W-:Y:S02]  /*5720*/  ISETP.GE.AND P2, PT, R23, R203, PT ;  /* 0x000000cb1700720c */ /* 0x000fe40003f46270 */
[----:B------:R-:W-:Y:S02]  /*5730*/  ISETP.GT.AND P1, PT, R11, R21, PT ;  /* 0x000000150b00720c */ /* 0x000fe40003f24270 */
[----:B------:R-:W-:Y:S02]  /*5740*/  ISETP.GE.AND P3, PT, R12, R203, PT ;  /* 0x000000cb0c00720c */ /* 0x000fe40003f66270 */
[----:B------:R-:W-:-:S02]  /*5750*/  FMNMX3.FTZ R4, R4, R53, R90, !PT ;  /* 0x0000003504047276 */ /* 0x000fc4000781005a */
[-C--:B------:R-:W-:Y:S02]  /*5760*/  ISETP.GE.AND P0, PT, R22, R203.reuse, PT ;  /* 0x000000cb1600720c */ /* 0x080fe40003f06270 */
[----:B-1----:R-:W-:Y:S02]  /*5770*/  FMNMX.FTZ R72, R72, R6, !PT ;  /* 0x0000000648487209 */ /* 0x002fe40007810000 */
[----:B------:R-:W-:Y:S02]  /*5780*/  FSEL R111, R15, -INF , !P2 ;  /* 0xff8000000f6f7808 */ /* 0x000fe40005000000 */
[----:B------:R-:W-:Y:S02]  /*5790*/  FSEL R6, R46, -INF , !P1 ;  /* 0xff8000002e067808 */ /* 0x000fe40004800000 */
[----:B------:R-:W-:Y:S02]  /*57a0*/  FSEL R110, R17, -INF , !P3 ;  /* 0xff800000116e7808 */ /* 0x000fe40005800000 */
[----:B------:R-:W-:-:S02]  /*57b0*/  ISETP.GE.AND P2, PT, R21, R203, PT ;  /* 0x000000cb1500720c */ /* 0x000fc40003f46270 */
[----:B------:R-:W-:Y:S02]  /*57c0*/  FMNMX3.FTZ R4, R4, R91, R101, !PT ;  /* 0x0000005b04047276 */ /* 0x000fe40007810065 */
[----:B------:R-:W-:Y:S02]  /*57d0*/  FSEL R164, R7, -INF , !P0 ;  /* 0xff80000007a47808 */ /* 0x000fe40004000000 */
[----:B------:R-:W-:Y:S02]  /*57e0*/  ISETP.GT.AND P0, PT, R11, R20, PT ;  /* 0x000000140b00720c */ /* 0x000fe40003f04270 */
[----:B------:R-:W-:Y:S02]  /*57f0*/  FSEL R166, R6, -INF , !P2 ;  /* 0xff80000006a67808 */ /* 0x000fe40005000000 */
[----:B------:R-:W-:Y:S01]  /*5800*/  FMNMX3.FTZ R4, R4, R41, R110, !PT ;  /* 0x0000002904047276 */ /* 0x000fe2000781006e */
[----:B------:R-:W1:Y:S01]  /*5810*/  SHFL.BFLY PT, R6, R72, 0x1, 0x1f ;  /* 0x0c201f0048067f89 */ /* 0x000e6200000e0000 */
[----:B------:R-:W-:-:S02]  /*5820*/  ISETP.GE.AND P1, PT, R20, R203, PT ;  /* 0x000000cb1400720c */ /* 0x000fc40003f26270 */
[----:B------:R-:W-:Y:S02]  /*5830*/  FSEL R5, R33, -INF , !P0 ;  /* 0xff80000021057808 */ /* 0x000fe40004000000 */
[----:B------:R-:W-:Y:S02]  /*5840*/  ISETP.GT.AND P0, PT, R11, R19, PT ;  /* 0x000000130b00720c */ /* 0x000fe40003f04270 */
[----:B------:R-:W-:Y:S02]  /*5850*/  FMNMX3.FTZ R4, R4, R109, R111, !PT ;  /* 0x0000006d04047276 */ /* 0x000fe4000781006f */
[----:B------:R-:W-:Y:S02]  /*5860*/  FSEL R174, R5, -INF , !P1 ;  /* 0xff80000005ae7808 */ /* 0x000fe40004800000 */
[----:B------:R-:W-:Y:S02]  /*5870*/  FSEL R5, R35, -INF , !P0 ;  /* 0xff80000023057808 */ /* 0x000fe40004000000 */
[----:B------:R-:W-:-:S02]  /*5880*/  ISETP.GE.AND P0, PT, R19, R203, PT ;  /* 0x000000cb1300720c */ /* 0x000fc40003f06270 */
[----:B------:R-:W-:Y:S02]  /*5890*/  FMNMX3.FTZ R4, R4, R129, R164, !PT ;  /* 0x0000008104047276 */ /* 0x000fe400078100a4 */
[----:B------:R-:W-:Y:S02]  /*58a0*/  ISETP.GE.AND P4, PT, R8, R204, PT ;  /* 0x000000cc0800720c */ /* 0x000fe40003f86270 */
[----:B---3--:R-:W-:Y:S02]  /*58b0*/  FMNMX.FTZ R73, R2, R73, !PT ;  /* 0x0000004902497209 */ /* 0x008fe40007810000 */
[----:B------:R-:W-:Y:S02]  /*58c0*/  FSEL R178, R5, -INF , !P0 ;  /* 0xff80000005b27808 */ /* 0x000fe40004000000 */
[----:B------:R-:W-:Y:S02]  /*58d0*/  FMNMX3.FTZ R2, R4, R166, R174, !PT ;  /* 0x000000a604027276 */ /* 0x000fe400078100ae */
[----:B------:R-:W-:-:S02]  /*58e0*/  FSEL R68, R28, -INF , !P4 ;  /* 0xff8000001c447808 */ /* 0x000fc40006000000 */
[----:B------:R-:W-:Y:S02]  /*58f0*/  ISETP.GT.AND P4, PT, R10, R23, PT ;  /* 0x000000170a00720c */ /* 0x000fe40003f84270 */
[----:B------:R-:W-:Y:S02]  /*5900*/  FMNMX.FTZ R2, R178, R2, !PT ;  /* 0x00000002b2027209 */ /* 0x000fe40007810000 */
[----:B------:R-:W-:Y:S02]  /*5910*/  ISETP.GT.AND P2, PT, R10, R13, PT ;  /* 0x0000000d0a00720c */ /* 0x000fe40003f44270 */
[----:B------:R-:W-:Y:S01]  /*5920*/  ISETP.GE.AND P1, PT, R13, R204, PT ;  /* 0x000000cc0d00720c */ /* 0x000fe20003f26270 */
[----:B------:R-:W3:Y:S01]  /*5930*/  SHFL.BFLY PT, R7, R2, 0x2, 0x1f ;  /* 0x0c401f0002077f89 */ /* 0x000ee200000e0000 */
[----:B------:R-:W-:Y:S02]  /*5940*/  FSEL R13, R62, -INF , !P4 ;  /* 0xff8000003e0d7808 */ /* 0x000fe40006000000 */
[----:B------:R-:W-:-:S02]  /*5950*/  ISETP.GT.AND P4, PT, R10, R21, PT ;  /* 0x000000150a00720c */ /* 0x000fc40003f84270 */
[----:B------:R-:W-:Y:S02]  /*5960*/  FSEL R4, R123, -INF , !P6 ;  /* 0xff8000007b047808 */ /* 0x000fe40007000000 */
[----:B------:R-:W-:Y:S02]  /*5970*/  FSEL R17, R57, -INF , !P4 ;  /* 0xff80000039117808 */ /* 0x000fe40006000000 */
[----:B-1----:R-:W-:Y:S02]  /*5980*/  FMNMX.FTZ R72, R72, R6, !PT ;  /* 0x0000000648487209 */ /* 0x002fe40007810000 */
[----:B------:R-:W-:Y:S02]  /*5990*/  ISETP.GE.AND P3, PT, R12, R204, PT ;  /* 0x000000cc0c00720c */ /* 0x000fe40003f66270 */
[----:B------:R-:W-:Y:S01]  /*59a0*/  ISETP.GT.AND P0, PT, R10, R24, PT ;  /* 0x000000180a00720c */ /* 0x000fe20003f04270 */
[----:B--2---:R-:W-:Y:S01]  /*59b0*/  FMUL.FTZ R8, R72, UR6 ;  /* 0x0000000648087c20 */ /* 0x004fe20008410000 */
[----:B------:R-:W-:Y:S01]  /*59c0*/  ISETP.GE.AND P4, PT, R24, R204, PT ;  /* 0x000000cc1800720c */ /* 0x000fe20003f86270 */
[----:B------:R-:W1:Y:S01]  /*59d0*/  SHFL.BFLY PT, R12, R73, 0x1, 0x1f ;  /* 0x0c201f00490c7f89 */ /* 0x000e6200000e0000 */
[----:B------:R-:W-:-:S02]  /*59e0*/  FSEL R24, R4, -INF , !P5 ;  /* 0xff80000004187808 */ /* 0x000fc40006800000 */
[----:B------:R-:W-:Y:S02]  /*59f0*/  FSEL R131, R29, -INF , !P3 ;  /* 0xff8000001d837808 */ /* 0x000fe40005800000 */
[----:B------:R-:W-:Y:S02]  /*5a00*/  FSETP.NEU.FTZ.AND P3, PT, R72, -INF , PT ;  /* 0xff8000004800780b */ /* 0x000fe40003f7d000 */
[----:B------:R-:W-:Y:S02]  /*5a10*/  FMNMX3.FTZ R4, R24, R55, R54, !PT ;  /* 0x0000003718047276 */ /* 0x000fe40007810036 */
[----:B------:R-:W-:Y:S02]  /*5a20*/  FSEL R5, R112, -INF , !P2 ;  /* 0xff80000070057808 */ /* 0x000fe40005000000 */
[----:B------:R-:W-:Y:S02]  /*5a30*/  ISETP.GT.AND P2, PT, R10, R22, PT ;  /* 0x000000160a00720c */ /* 0x000fe40003f44270 */
[----:B------:R-:W-:-:S02]  /*5a40*/  FSEL R8, R8, RZ, P3 ;  /* 0x000000ff08087208 */ /* 0x000fc40001800000 */
[----:B------:R-:W-:Y:S02]  /*5a50*/  FMNMX3.FTZ R4, R4, R65, R142, !PT ;  /* 0x0000004104047276 */ /* 0x000fe4000781008e */
[----:B------:R-:W-:Y:S02]  /*5a60*/  FSEL R16, R58, -INF , !P2 ;  /* 0xff8000003a107808 */ /* 0x000fe40005000000 */
[----:B------:R-:W-:Y:S02]  /*5a70*/  FSEL R14, R63, -INF , !P0 ;  /* 0xff8000003f0e7808 */ /* 0x000fe40004000000 */
[----:B------:R-:W-:Y:S02]  /*5a80*/  ISETP.GT.AND P2, PT, R10, R20, PT ;  /* 0x000000140a00720c */ /* 0x000fe40003f44270 */
[----:B------:R-:W-:Y:S02]  /*5a90*/  ISETP.GE.AND P0, PT, R23, R204, PT ;  /* 0x000000cc1700720c */ /* 0x000fe40003f06270 */
[----:B------:R-:W-:Y:S01]  /*5aa0*/  FSEL R225, R5, -INF , !P1 ;  /* 0xff80000005e17808 */ /* 0x000fe20004800000 */
[----:B------:R-:W-:Y:S01]  /*5ab0*/  FFMA.FTZ R5, R18, UR6, -R8 ;  /* 0x0000000612057c23 */ /* 0x000fe20008010808 */
[----:B------:R-:W-:-:S02]  /*5ac0*/  FMNMX3.FTZ R4, R4, R141, R140, !PT ;  /* 0x0000008d04047276 */ /* 0x000fc4000781008c */
[----:B------:R-:W-:Y:S01]  /*5ad0*/  FSEL R15, R47, -INF , !P2 ;  /* 0xff8000002f0f7808 */ /* 0x000fe20005000000 */
[----:B------:R2:W-:Y:S01]  /*5ae0*/  MUFU.EX2 R223, R5 ;  /* 0x0000000500df7308 */ /* 0x0005e20000000800 */
[----:B------:R-:W-:Y:S02]  /*5af0*/  ISETP.GE.AND P2, PT, R22, R204, PT ;  /* 0x000000cc1600720c */ /* 0x000fe40003f46270 */
[----:B------:R-:W-:Y:S02]  /*5b00*/  FSEL R108, R13, -INF , !P0 ;  /* 0xff8000000d6c7808 */ /* 0x000fe40004000000 */
[----:B------:R-:W-:Y:S02]  /*5b10*/  FMNMX3.FTZ R4, R4, R68, R131, !PT ;  /* 0x0000004404047276 */ /* 0x000fe40007810083 */
[----:B---3--:R-:W-:Y:S02]  /*5b20*/  FMNMX.FTZ R2, R2, R7, !PT ;  /* 0x0000000702027209 */ /* 0x008fe40007810000 */
[----:B------:R-:W-:-:S02]  /*5b30*/  ISETP.GE.AND P6, PT, R21, R204, PT ;  /* 0x000000cc1500720c */ /* 0x000fc40003fc6270 */
[----:B------:R-:W-:Y:S01]  /*5b40*/  ISETP.GE.AND P5, PT, R20, R204, PT ;  /* 0x000000cc1400720c */ /* 0x000fe20003fa6270 */
[----:B------:R-:W3:Y:S01]  /*5b50*/  SHFL.BFLY PT, R70, R2, 0x1, 0x1f ;  /* 0x0c201f0002467f89 */ /* 0x000ee200000e0000 */
[----:B------:R-:W-:Y:S02]  /*5b60*/  FSEL R14, R14, -INF , !P4 ;  /* 0xff8000000e0e7808 */ /* 0x000fe40006000000 */
[----:B------:R-:W-:Y:S01]  /*5b70*/  FSEL R130, R16, -INF , !P2 ;  /* 0xff80000010827808 */ /* 0x000fe20005000000 */
[----:B--2---:R-:W-:Y:S01]  /*5b80*/  FFMA.FTZ R5, R27, UR6, -R8 ;  /* 0x000000061b057c23 */ /* 0x004fe20008010808 */
[----:B------:R-:W-:Y:S02]  /*5b90*/  FMNMX3.FTZ R4, R4, R225, R108, !PT ;  /* 0x000000e104047276 */ /* 0x000fe4000781006c */
[----:B------:R-:W-:Y:S01]  /*5ba0*/  ISETP.GT.AND P3, PT, R10, R19, PT ;  /* 0x000000130a00720c */ /* 0x000fe20003f64270 */
[----:B------:R2:W4:Y:S01]  /*5bb0*/  MUFU.EX2 R221, R5 ;  /* 0x0000000500dd7308 */ /* 0x0005220000000800 */
[----:B------:R-:W-:-:S02]  /*5bc0*/  FSEL R162, R17, -INF , !P6 ;  /* 0xff80000011a27808 */ /* 0x000fc40007000000 */
[----:B------:R-:W-:Y:S02]  /*5bd0*/  FSEL R161, R15, -INF , !P5 ;  /* 0xff8000000fa17808 */ /* 0x000fe40006800000 */
[----:B------:R-:W-:Y:S02]  /*5be0*/  FMNMX3.FTZ R4, R4, R14, R130, !PT ;  /* 0x0000000e04047276 */ /* 0x000fe40007810082 */
[----:B------:R-:W-:Y:S02]  /*5bf0*/  ISETP.GE.AND P1, PT, R19, R204, PT ;  /* 0x000000cc1300720c */ /* 0x000fe40003f26270 */
[----:B------:R-:W-:Y:S02]  /*5c00*/  FSEL R6, R52, -INF , !P3 ;  /* 0xff80000034067808 */ /* 0x000fe40005800000 */
[----:B-1----:R-:W-:Y:S02]  /*5c10*/  FMNMX.FTZ R73, R73, R12, !PT ;  /* 0x0000000c49497209 */ /* 0x002fe40007810000 */
[----:B------:R-:W-:-:S02]  /*5c20*/  FSEL R226, R6, -INF , !P1 ;  /* 0xff80000006e27808 */ /* 0x000fc40004800000 */
[----:B---3--:R-:W-:Y:S01]  /*5c30*/  FMNMX.FTZ R70, R2, R70, !PT ;  /* 0x0000004602467209 */ /* 0x008fe20007810000 */
[C---:B------:R-:W-:Y:S01]  /*5c40*/  FMUL.FTZ R13, R73.reuse, UR6 ;  /* 0x00000006490d7c20 */ /* 0x040fe20008410000 */
[----:B--2---:R-:W-:Y:S01]  /*5c50*/  FFMA.FTZ R5, R26, UR6, -R8 ;  /* 0x000000061a057c23 */ /* 0x004fe20008010808 */
[----:B------:R-:W-:Y:S02]  /*5c60*/  FSETP.NEU.FTZ.AND P0, PT, R73, -INF , PT ;  /* 0xff8000004900780b */ /* 0x000fe40003f1d000 */
[C---:B------:R-:W-:Y:S01]  /*5c70*/  FMUL.FTZ R12, R70.reuse, UR6 ;  /* 0x00000006460c7c20 */ /* 0x040fe20008410000 */
[----:B------:R1:W-:Y:S01]  /*5c80*/  MUFU.EX2 R222, R5 ;  /* 0x0000000500de7308 */ /* 0x0003e20000000800 */
[----:B------:R-:W-:Y:S02]  /*5c90*/  FSEL R13, R13, RZ, P0 ;  /* 0x000000ff0d0d7208 */ /* 0x000fe40000000000 */
[----:B------:R-:W-:Y:S02]  /*5ca0*/  FSETP.NEU.FTZ.AND P0, PT, R70, -INF , PT ;  /* 0xff8000004600780b */ /* 0x000fe40003f1d000 */
[----:B----4-:R-:W-:Y:S01]  /*5cb0*/  F2FP.BF16.F32.PACK_AB R16, R221, R223 ;  /* 0x000000dfdd10723e */ /* 0x010fe200000010ff */
[----:B------:R-:W-:Y:S01]  /*5cc0*/  FFMA.FTZ R2, R45, UR6, -R13 ;  /* 0x000000062d027c23 */ /* 0x000fe2000801080d */
[----:B------:R-:W-:-:S03]  /*5cd0*/  FSEL R12, R12, RZ, P0 ;  /* 0x000000ff0c0c7208 */ /* 0x000fc60000000000 */
[----:B------:R2:W-:Y:S01]  /*5ce0*/  MUFU.EX2 R216, R2 ;  /* 0x0000000200d87308 */ /* 0x0005e20000000800 */
[----:B-1----:R-:W-:Y:S01]  /*5cf0*/  FMNMX3.FTZ R5, R4, R162, R161, !PT ;  /* 0x000000a204057276 */ /* 0x002fe200078100a1 */
[----:B------:R-:W-:-:S06]  /*5d00*/  FFMA.FTZ R4, R25, UR6, -R8 ;  /* 0x0000000619047c23 */ /* 0x000fcc0008010808 */
[----:B------:R1:W3:Y:S01]  /*5d10*/  MUFU.EX2 R220, R4 ;  /* 0x0000000400dc7308 */ /* 0x0002e20000000800 */
[----:B--2---:R-:W-:-:S07]  /*5d20*/  FFMA.FTZ R2, R44, UR6, -R13 ;  /* 0x000000062c027c23 */ /* 0x004fce000801080d */
[----:B------:R2:W-:Y:S01]  /*5d30*/  MUFU.EX2 R217, R2 ;  /* 0x0000000200d97308 */ /* 0x0005e20000000800 */
[----:B-1----:R-:W-:Y:S01]  /*5d40*/  FMNMX.FTZ R4, R226, R5, !PT ;  /* 0x00000005e2047209 */ /* 0x002fe20007810000 */
[----:B------:R-:W-:Y:S01]  /*5d50*/  FFMA.FTZ R5, R34, UR6, -R13 ;  /* 0x0000000622057c23 */ /* 0x000fe2000801080d */
[----:B---3--:R-:W-:-:S03]  /*5d60*/  F2FP.BF16.F32.PACK_AB R18, R220, R222 ;  /* 0x000000dedc12723e */ /* 0x008fc600000010ff */
[----:B------:R-:W1:Y:S02]  /*5d70*/  SHFL.BFLY PT, R6, R4, 0x2, 0x1f ;  /* 0x0c401f0004067f89 */ /* 0x000e6400000e0000 */
[----:B------:R3:W-:Y:S01]  /*5d80*/  MUFU.EX2 R218, R5 ;  /* 0x0000000500da7308 */ /* 0x0007e20000000800 */
[----:B--2---:R-:W-:-:S07]  /*5d90*/  FFMA.FTZ R2, R43, UR6, -R13 ;  /* 0x000000062b027c23 */ /* 0x004fce000801080d */
[----:B------:R2:W4:Y:S01]  /*5da0*/  MUFU.EX2 R219, R2 ;  /* 0x0000000200db7308 */ /* 0x0005220000000800 */
[----:B---3--:R-:W-:-:S07]  /*5db0*/  FFMA.FTZ R5, R30, UR6, -R12 ;  /* 0x000000061e057c23 */ /* 0x008fce000801080c */
[----:B------:R3:W-:Y:S01]  /*5dc0*/  MUFU.EX2 R211, R5 ;  /* 0x0000000500d37308 */ /* 0x0007e20000000800 */
[----:B-1----:R-:W-:Y:S01]  /*5dd0*/  FMNMX.FTZ R4, R4, R6, !PT ;  /* 0x0000000604047209 */ /* 0x002fe20007810000 */
[----:B--2---:R-:W-:Y:S01]  /*5de0*/  IMAD.IADD R2, R125, 0x1, R124 ;  /* 0x000000017d027824 */ /* 0x004fe200078e027c */
[----:B----4-:R-:W-:-:S04]  /*5df0*/  F2FP.BF16.F32.PACK_AB R6, R219, R217 ;  /* 0x000000d9db06723e */ /* 0x010fc800000010ff */
[----:B------:R-:W-:Y:S01]  /*5e00*/  LEA R188, R2, UR5, 0x1 ;  /* 0x0000000502bc7c11 */ /* 0x000fe2000f8e08ff */
[----:B------:R-:W-:-:S04]  /*5e10*/  FFMA.FTZ R2, R50, UR6, -R12 ;  /* 0x0000000632027c23 */ /* 0x000fc8000801080c */
[--C-:B------:R-:W-:Y:S01]  /*5e20*/  IMAD.IADD R189, R3, 0x1, R188.reuse ;  /* 0x0000000103bd7824 */ /* 0x100fe200078e02bc */
[----:B------:R1:W2:Y:S01]  /*5e30*/  MUFU.EX2 R209, R2 ;  /* 0x0000000200d17308 */ /* 0x0002a20000000800 */
[C---:B------:R-:W-:Y:S01]  /*5e40*/  IMAD.IADD R193, R0.reuse, 0x1, R188 ;  /* 0x0000000100c17824 */ /* 0x040fe200078e02bc */
[----:B---3--:R-:W3:Y:S01]  /*5e50*/  SHFL.BFLY PT, R5, R4, 0x1, 0x1f ;  /* 0x0c201f0004057f89 */ /* 0x008ee200000e0000 */
[----:B------:R-:W-:Y:S02]  /*5e60*/  IMAD.IADD R192, R0, 0x1, R189 ;  /* 0x0000000100c07824 */ /* 0x000fe400078e02bd */
[--C-:B------:R-:W-:Y:S01]  /*5e70*/  FFMA.FTZ R0, R53, UR6, -R12.reuse ;  /* 0x0000000635007c23 */ /* 0x100fe2000801080c */
[----:B------:R-:W-:Y:S01]  /*5e80*/  FADD.FTZ R3, R223, R221 ;  /* 0x000000dddf037221 */ /* 0x000fe20000010000 */
[----:B------:R-:W4:Y:S02]  /*5e90*/  LDSM.16.MT88.4 R28, [R193+0x6000] ;  /* 0x00600000c11c783b */ /* 0x000f240000004200 */
[----:B------:R5:W-:Y:S01]  /*5ea0*/  MUFU.EX2 R213, R0 ;  /* 0x0000000000d57308 */ /* 0x000be20000000800 */
[----:B------:R-:W-:Y:S01]  /*5eb0*/  FADD.FTZ R3, R222, R3 ;  /* 0x00000003de037221 */ /* 0x000fe20000010000 */
[----:B------:R-:W4:Y:S04]  /*5ec0*/  LDSM.16.MT88.4 R20, [R188+0x6000] ;  /* 0x00600000bc14783b */ /* 0x000f280000004200 */
[----:B------:R-:W4:Y:S01]  /*5ed0*/  LDSM.16.MT88.4 R32, [R189+0x6000] ;  /* 0x00600000bd20783b */ /* 0x000f220000004200 */
[----:B-1----:R-:W-:-:S03]  /*5ee0*/  FFMA.FTZ R2, R51, UR6, -R12 ;  /* 0x0000000633027c23 */ /* 0x002fc6000801080c */
[----:B------:R-:W1:Y:S01]  /*5ef0*/  LDSM.16.MT88.4 R44, [R192+0x6000] ;  /* 0x00600000c02c783b */ /* 0x000e620000004200 */
[----:B------:R2:W2:Y:S01]  /*5f00*/  MUFU.EX2 R210, R2 ;  /* 0x0000000200d27308 */ /* 0x0004a20000000800 */
[----:B-----5:R-:W-:Y:S01]  /*5f10*/  FFMA.FTZ R0, R38, UR6, -R8 ;  /* 0x0000000626007c23 */ /* 0x020fe20008010808 */
[----:B---3--:R-:W-:Y:S02]  /*5f20*/  FMNMX.FTZ R71, R4, R5, !PT ;  /* 0x0000000504477209 */ /* 0x008fe40007810000 */
[----:B------:R-:W-:-:S04]  /*5f30*/  F2FP.BF16.F32.PACK_AB R4, R216, R218 ;  /* 0x000000dad804723e */ /* 0x000fc800000010ff */
[----:B------:R3:W-:Y:S01]  /*5f40*/  MUFU.EX2 R212, R0 ;  /* 0x0000000000d47308 */ /* 0x0007e20000000800 */
[----:B------:R-:W-:Y:S02]  /*5f50*/  FSETP.NEU.FTZ.AND P0, PT, R71, -INF , PT ;  /* 0xff8000004700780b */ /* 0x000fe40003f1d000 */
[----:B--2---:R-:W-:Y:S01]  /*5f60*/  F2FP.BF16.F32.PACK_AB R5, R209, R211 ;  /* 0x000000d3d105723e */ /* 0x004fe200000010ff */
[----:B------:R-:W-:Y:S01]  /*5f70*/  FMUL.FTZ R2, R71, UR6 ;  /* 0x0000000647027c20 */ /* 0x000fe20008410000 */
[----:B------:R-:W-:Y:S01]  /*5f80*/  F2FP.BF16.F32.PACK_AB R7, R213, R210 ;  /* 0x000000d2d507723e */ /* 0x000fe200000010ff */
[----:B---3--:R-:W-:-:S06]  /*5f90*/  FFMA.FTZ R0, R36, UR6, -R8 ;  /* 0x0000000624007c23 */ /* 0x008fcc0008010808 */
[C---:B----4-:R-:W-:Y:S01]  /*5fa0*/  HMMA.16816.F32.BF16 R76, R4.reuse, R28, RZ ;  /* 0x0000001c044c723c */ /* 0x050fe200000418ff */
[----:B------:R2:W-:Y:S07]  /*5fb0*/  MUFU.EX2 R214, R0 ;  /* 0x0000000000d67308 */ /* 0x0005ee0000000800 */
[C---:B------:R-:W-:Y:S08]  /*5fc0*/  HMMA.16816.F32.BF16 R84, R4.reuse, R20, RZ ;  /* 0x000000140454723c */ /* 0x040ff000000418ff */
[----:B------:R-:W-:Y:S01]  /*5fd0*/  HMMA.16816.F32.BF16 R60, R4, R32, RZ ;  /* 0x00000020043c723c */ /* 0x000fe200000418ff */
[----:B--2---:R-:W-:Y:S01]  /*5fe0*/  FSEL R0, R2, RZ, P0 ;  /* 0x000000ff02007208 */ /* 0x004fe20000000000 */
[----:B------:R-:W-:Y:S01]  /*5ff0*/  FFMA.FTZ R2, R37, UR6, -R8 ;  /* 0x0000000625027c23 */ /* 0x000fe20008010808 */
[----:B------:R-:W-:-:S05]  /*6000*/  ISETP.GT.U32.AND P0, PT, R224, R245, PT ;  /* 0x000000f5e000720c */ /* 0x000fca0003f04070 */
[C---:B------:R-:W-:Y:S01]  /*6010*/  HMMA.16816.F32.BF16 R80, R4.reuse, R22, RZ ;  /* 0x000000160450723c */ /* 0x040fe200000418ff */
[----:B------:R2:W-:Y:S07]  /*6020*/  MUFU.EX2 R215, R2 ;  /* 0x0000000200d77308 */ /* 0x0005ee0000000800 */
[----:B-1----:R-:W-:Y:S01]  /*6030*/  HMMA.16816.F32.BF16 R48, R4, R46, RZ ;  /* 0x0000002e0430723c */ /* 0x002fe200000418ff */
[--C-:B--2---:R-:W-:Y:S02]  /*6040*/  FFMA.FTZ R2, R24, UR6, -R0.reuse ;  /* 0x0000000618027c23 */ /* 0x104fe40008010800 */
[----:B------:R-:W1:Y:S02]  /*6050*/  LDSM.16.MT88.4 R24, [R188+0x6800] ;  /* 0x00680000bc18783b */ /* 0x000e640000004200 */
[----:B------:R2:W-:Y:S02]  /*6060*/  MUFU.EX2 R179, R2 ;  /* 0x0000000200b37308 */ /* 0x0005e40000000800 */
[----:B--2---:R-:W-:-:S06]  /*6070*/  FFMA.FTZ R2, R55, UR6, -R0 ;  /* 0x0000000637027c23 */ /* 0x004fcc0008010800 */
[----:B------:R2:W3:Y:S02]  /*6080*/  MUFU.EX2 R177, R2 ;  /* 0x0000000200b17308 */ /* 0x0004e40000000800 */
[--C-:B--2---:R-:W-:Y:S01]  /*6090*/  FFMA.FTZ R2, R54, UR6, -R0.reuse ;  /* 0x0000000636027c23 */ /* 0x104fe20008010800 */
[----:B---3--:R-:W-:Y:S01]  /*60a0*/  F2FP.BF16.F32.PACK_AB R17, R177, R179 ;  /* 0x000000b3b111723e */ /* 0x008fe200000010ff */
[----:B------:R-:W-:Y:S04]  /*60b0*/  HMMA.16816.F32.BF16 R52, R4, R44, RZ ;  /* 0x0000002c0434723c */ /* 0x000fe800000418ff */
[----:B------:R2:W-:Y:S02]  /*60c0*/  MUFU.EX2 R183, R2 ;  /* 0x0000000200b77308 */ /* 0x0005e40000000800 */
[----:B--2---:R-:W-:-:S06]  /*60d0*/  FFMA.FTZ R2, R65, UR6, -R0 ;  /* 0x0000000641027c23 */ /* 0x004fcc0008010800 */
[----:B------:R2:W3:Y:S02]  /*60e0*/  MUFU.EX2 R184, R2 ;  /* 0x0000000200b87308 */ /* 0x0004e40000000800 */
[--C-:B--2---:R-:W-:Y:S01]  /*60f0*/  FFMA.FTZ R2, R64, UR6, -R13.reuse ;  /* 0x0000000640027c23 */ /* 0x104fe2000801080d */
[----:B---3--:R-:W-:Y:S01]  /*6100*/  F2FP.BF16.F32.PACK_AB R19, R184, R183 ;  /* 0x000000b7b813723e */ /* 0x008fe200000010ff */
[----:B------:R-:W-:Y:S04]  /*6110*/  HMMA.16816.F32.BF16 R64, R4, R30, RZ ;  /* 0x0000001e0440723c */ /* 0x000fe800000418ff */
[----:B------:R2:W-:Y:S04]  /*6120*/  MUFU.EX2 R185, R2 ;  /* 0x0000000200b97308 */ /* 0x0005e80000000800 */
[C---:B------:R-:W-:Y:S08]  /*6130*/  HMMA.16816.F32.BF16 R92, R16.reuse, R28, RZ ;  /* 0x0000001c105c723c */ /* 0x040ff000000418ff */
[----:B------:R-:W-:Y:S01]  /*6140*/  HMMA.16816.F32.BF16 R120, R16, R30, RZ ;  /* 0x0000001e1078723c */ /* 0x000fe200000418ff */
[----:B------:R-:W3:Y:S01]  /*6150*/  LDSM.16.MT88.4 R28, [R189+0x6800] ;  /* 0x00680000bd1c783b */ /* 0x000ee20000004200 */
[----:B--2---:R-:W-:-:S04]  /*6160*/  FFMA.FTZ R2, R59, UR6, -R13 ;  /* 0x000000063b027c23 */ /* 0x004fc8000801080d */
[----:B------:R2:W4:Y:S02]  /*6170*/  MUFU.EX2 R205, R2 ;  /* 0x0000000200cd7308 */ /* 0x0005240000000800 */
[----:B------:R-:W-:Y:S08]  /*6180*/  HMMA.16816.F32.BF16 R56, R4, R34, RZ ;  /* 0x000000220438723c */ /* 0x000ff000000418ff */
[----:B------:R-:W-:Y:S01]  /*6190*/  HMMA.16816.F32.BF16 R96, R16, R20, RZ ;  /* 0x000000141060723c */ /* 0x000fe200000418ff */
[----:B--2---:R-:W-:-:S07]  /*61a0*/  FFMA.FTZ R2, R88, UR6, -R13 ;  /* 0x0000000658027c23 */ /* 0x004fce000801080d */
[C---:B------:R-:W-:Y:S01]  /*61b0*/  HMMA.16816.F32.BF16 R104, R16.reuse, R22, RZ ;  /* 0x000000161068723c */ /* 0x040fe200000418ff */
[----:B----4-:R-:W-:Y:S01]  /*61c0*/  F2FP.BF16.F32.PACK_AB R4, R205, R185 ;  /* 0x000000b9cd04723e */ /* 0x010fe200000010ff */
[----:B------:R2:W-:Y:S06]  /*61d0*/  MUFU.EX2 R187, R2 ;  /* 0x0000000200bb7308 */ /* 0x0005ec0000000800 */
[C---:B------:R-:W-:Y:S08]  /*61e0*/  HMMA.16816.F32.BF16 R20, R16.reuse, R44, RZ ;  /* 0x0000002c1014723c */ /* 0x040ff000000418ff */
[----:B------:R-:W-:Y:S01]  /*61f0*/  HMMA.16816.F32.BF16 R112, R16, R46, RZ ;  /* 0x0000002e1070723c */ /* 0x000fe200000418ff */
[----:B--2---:R-:W-:-:S02]  /*6200*/  FFMA.FTZ R2, R39, UR6, -R13 ;  /* 0x0000000627027c23 */ /* 0x004fc4000801080d */
[----:B------:R-:W2:Y:S02]  /*6210*/  LDSM.16.MT88.4 R36, [R193+0x6800] ;  /* 0x00680000c124783b */ /* 0x000ea40000004200 */
[----:B------:R4:W5:Y:S03]  /*6220*/  MUFU.EX2 R186, R2 ;  /* 0x0000000200ba7308 */ /* 0x0009660000000800 */
[----:B------:R-:W-:Y:S01]  /*6230*/  HMMA.16816.F32.BF16 R124, R16, R34, RZ ;  /* 0x00000022107c723c */ /* 0x000fe200000418ff */
[----:B----4-:R-:W-:Y:S01]  /*6240*/  FFMA.FTZ R2, R90, UR6, -R12 ;  /* 0x000000065a027c23 */ /* 0x010fe2000801080c */
[----:B-----5:R-:W-:-:S03]  /*6250*/  F2FP.BF16.F32.PACK_AB R6, R186, R187 ;  /* 0x000000bbba06723e */ /* 0x020fc600000010ff */
[----:B------:R4:W-:Y:S02]  /*6260*/  MUFU.EX2 R176, R2 ;  /* 0x0000000200b07308 */ /* 0x0009e40000000800 */
[--C-:B----4-:R-:W-:Y:S02]  /*6270*/  FFMA.FTZ R2, R91, UR6, -R12.reuse ;  /* 0x000000065b027c23 */ /* 0x110fe4000801080c */
[----:B------:R-:W-:Y:S01]  /*6280*/  HMMA.16816.F32.BF16 R88, R16, R32, RZ ;  /* 0x000000201058723c */ /* 0x000fe200000418ff */
[----:B------:R-:W-:Y:S03]  /*6290*/  LDSM.16.MT88.4 R16, [R193+0x7000] ;  /* 0x00700000c110783b */ /* 0x000fe60000004200 */
[----:B------:R4:W5:Y:S01]  /*62a0*/  MUFU.EX2 R180, R2 ;  /* 0x0000000200b47308 */ /* 0x0009620000000800 */
[----:B------:R-:W-:Y:S01]  /*62b0*/  LDSM.16.MT88.4 R32, [R192+0x7000] ;  /* 0x00700000c020783b */ /* 0x000fe20000004200 */
[----:B----4-:R-:W-:Y:S01]  /*62c0*/  FFMA.FTZ R2, R101, UR6, -R12 ;  /* 0x0000000665027c23 */ /* 0x010fe2000801080c */
[----:B-----5:R-:W-:-:S05]  /*62d0*/  F2FP.BF16.F32.PACK_AB R5, R180, R176 ;  /* 0x000000b0b405723e */ /* 0x020fca00000010ff */
[----:B------:R4:W-:Y:S02]  /*62e0*/  MUFU.EX2 R182, R2 ;  /* 0x0000000200b67308 */ /* 0x0009e40000000800 */
[----:B----4-:R-:W-:Y:S02]  /*62f0*/  FFMA.FTZ R2, R41, UR6, -R12 ;  /* 0x0000000629027c23 */ /* 0x010fe4000801080c */
[----:B------:R-:W4:Y:S04]  /*6300*/  LDSM.16.MT88.4 R40, [R192+0x6800] ;  /* 0x00680000c028783b */ /* 0x000f280000004200 */
[----:B------:R5:W1:Y:S02]  /*6310*/  MUFU.EX2 R181, R2 ;  /* 0x0000000200b57308 */ /* 0x000a640000000800 */
[----:B-----5:R-:W-:Y:S01]  /*6320*/  FFMA.FTZ R2, R69, UR6, -R8 ;  /* 0x0000000645027c23 */ /* 0x020fe20008010808 */
[----:B-1----:R-:W-:-:S05]  /*6330*/  F2FP.BF16.F32.PACK_AB R7, R181, R182 ;  /* 0x000000b6b507723e */ /* 0x002fca00000010ff */
[----:B------:R1:W5:Y:S02]  /*6340*/  MUFU.EX2 R175, R2 ;  /* 0x0000000200af7308 */ /* 0x0003640000000800 */
[C---:B------:R-:W-:Y:S08]  /*6350*/  HMMA.16816.F32.BF16 R116, R4.reuse, R24, R84 ;  /* 0x000000180474723c */ /* 0x040ff00000041854 */
[----:B---3--:R-:W-:Y:S01]  /*6360*/  HMMA.16816.F32.BF16 R84, R4, R28, R60 ;  /* 0x0000001c0454723c */ /* 0x008fe2000004183c */
[----:B-1----:R-:W-:-:S07]  /*6370*/  FFMA.FTZ R2, R74, UR6, -R8 ;  /* 0x000000064a027c23 */ /* 0x002fce0008010808 */
[C---:B------:R-:W-:Y:S01]  /*6380*/  HMMA.16816.F32.BF16 R80, R4.reuse, R26, R80 ;  /* 0x0000001a0450723c */ /* 0x040fe20000041850 */
[----:B------:R1:W-:Y:S07]  /*6390*/  MUFU.EX2 R171, R2 ;  /* 0x0000000200ab7308 */ /* 0x0003ee0000000800 */
[C---:B--2---:R-:W-:Y:S08]  /*63a0*/  HMMA.16816.F32.BF16 R64, R4.reuse, R38, R64 ;  /* 0x000000260440723c */ /* 0x044ff00000041840 */
[----:B------:R-:W-:Y:S01]  /*63b0*/  HMMA.16816.F32.BF16 R60, R4, R30, R56 ;  /* 0x0000001e043c723c */ /* 0x000fe20000041838 */
[----:B-1----:R-:W-:-:S04]  /*63c0*/  FFMA.FTZ R2, R100, UR6, -R8 ;  /* 0x0000000664027c23 */ /* 0x002fc80008010808 */
[----:B------:R1:W-:Y:S03]  /*63d0*/  MUFU.EX2 R170, R2 ;  /* 0x0000000200aa7308 */ /* 0x0003e60000000800 */
[C---:B------:R-:W-:Y:S08]  /*63e0*/  HMMA.16816.F32.BF16 R100, R4.reuse, R36, R76 ;  /* 0x000000240464723c */ /* 0x040ff0000004184c */
[----:B----4-:R-:W-:Y:S01]  /*63f0*/  HMMA.16816.F32.BF16 R76, R4, R40, R52 ;  /* 0x00000028044c723c */ /* 0x010fe20000041834 */
[----:B-1----:R-:W-:-:S07]  /*6400*/  FFMA.FTZ R2, R75, UR6, -R8 ;  /* 0x000000064b027c23 */ /* 0x002fce0008010808 */
[----:B------:R-:W-:Y:S01]  /*6410*/  HMMA.16816.F32.BF16 R48, R4, R42, R48 ;  /* 0x0000002a0430723c */ /* 0x000fe20000041830 */
[----:B------:R-:W-:Y:S01]  /*6420*/  F2FP.BF16.F32.PACK_AB R4, R214, R212 ;  /* 0x000000d4d604723e */ /* 0x000fe200000010ff */
[----:B------:R1:W-:Y:S01]  /*6430*/  MUFU.EX2 R169, R2 ;  /* 0x0000000200a97308 */ /* 0x0003e20000000800 */
[----:B-----5:R-:W-:Y:S01]  /*6440*/  F2FP.BF16.F32.PACK_AB R6, R175, R215 ;  /* 0x000000d7af06723e */ /* 0x020fe200000010ff */
        /* <DEDUP_REMOVED lines=14> */
[----:B------:R-:W2:Y:S01]  /*6530*/  LDSM.16.MT88.4 R20, [R188+0x7000] ;  /* 0x00700000bc14783b */ /* 0x000ea20000004200 */
[----:B-1----:R-:W-:-:S06]  /*6540*/  FFMA.FTZ R2, R132, UR6, -R13 ;  /* 0x0000000684027c23 */ /* 0x002fcc000801080d */
[C---:B------:R-:W-:Y:S01]  /*6550*/  HMMA.16816.F32.BF16 R44, R4.reuse, R26, R104 ;  /* 0x0000001a042c723c */ /* 0x040fe20000041868 */
[----:B------:R1:W-:Y:S01]  /*6560*/  MUFU.EX2 R154, R2 ;  /* 0x00000002009a7308 */ /* 0x0003e20000000800 */
[----:B------:R-:W3:Y:S06]  /*6570*/  LDSM.16.MT88.4 R24, [R189+0x7000] ;  /* 0x00700000bd18783b */ /* 0x000eec0000004200 */
[C---:B------:R-:W-:Y:S08]  /*6580*/  HMMA.16816.F32.BF16 R96, R4.reuse, R42, R112 ;  /* 0x0000002a0460723c */ /* 0x040ff00000041870 */
[----:B------:R-:W-:Y:S01]  /*6590*/  HMMA.16816.F32.BF16 R52, R4, R36, R92 ;  /* 0x000000240434723c */ /* 0x000fe2000004185c */
[----:B------:R-:W4:Y:S01]  /*65a0*/  LDSM.16.MT88.4 R92, [R188+0x7800] ;  /* 0x00780000bc5c783b */ /* 0x000f220000004200 */
[----:B-1----:R-:W-:-:S04]  /*65b0*/  FFMA.FTZ R2, R133, UR6, -R13 ;  /* 0x0000000685027c23 */ /* 0x002fc8000801080d */
[----:B------:R1:W5:Y:S02]  /*65c0*/  MUFU.EX2 R155, R2 ;  /* 0x00000002009b7308 */ /* 0x0003640000000800 */
[----:B------:R-:W-:Y:S01]  /*65d0*/  HMMA.16816.F32.BF16 R36, R4, R38, R120 ;  /* 0x000000260424723c */ /* 0x000fe20000041878 */
[----:B-1----:R-:W-:-:S05]  /*65e0*/  FFMA.FTZ R2, R135, UR6, -R13 ;  /* 0x0000000687027c23 */ /* 0x002fca000801080d */
[----:B------:R1:W-:Y:S02]  /*65f0*/  MUFU.EX2 R153, R2 ;  /* 0x0000000200997308 */ /* 0x0003e40000000800 */
[----:B-1----:R-:W-:Y:S02]  /*6600*/  FFMA.FTZ R2, R134, UR6, -R13 ;  /* 0x0000000686027c23 */ /* 0x002fe4000801080d */
[C---:B------:R-:W-:Y:S04]  /*6610*/  HMMA.16816.F32.BF16 R132, R4.reuse, R28, R88 ;  /* 0x0000001c0484723c */ /* 0x040fe80000041858 */
[----:B------:R1:W2:Y:S04]  /*6620*/  MUFU.EX2 R152, R2 ;  /* 0x0000000200987308 */ /* 0x0002a80000000800 */
[----:B------:R-:W-:Y:S01]  /*6630*/  HMMA.16816.F32.BF16 R28, R4, R30, R124 ;  /* 0x0000001e041c723c */ /* 0x000fe2000004187c */
[----:B-----5:R-:W-:Y:S01]  /*6640*/  F2FP.BF16.F32.PACK_AB R4, R155, R154 ;  /* 0x0000009a9b04723e */ /* 0x020fe200000010ff */
[----:B------:R-:W5:Y:S01]  /*6650*/  LDSM.16.MT88.4 R124, [R189+0x7800] ;  /* 0x00780000bd7c783b */ /* 0x000f620000004200 */
        /* <DEDUP_REMOVED lines=16> */
[C---:B---3--:R-:W-:Y:S01]  /*6760*/  HMMA.16816.F32.BF16 R120, R4.reuse, R24, R84 ;  /* 0x000000180478723c */ /* 0x048fe20000041854 */
        /* <DEDUP_REMOVED lines=16> */
[--C-:B-1----:R-:W-:Y:S01]  /*6870*/  FFMA.FTZ R2, R108, UR6, -R0.reuse ;  /* 0x000000066c027c23 */ /* 0x102fe20008010800 */
[----:B--2---:R-:W-:Y:S01]  /*6880*/  F2FP.BF16.F32.PACK_AB R5, R74, R75 ;  /* 0x0000004b4a05723e */ /* 0x004fe200000010ff */
[----:B------:R-:W1:Y:S04]  /*6890*/  LDSM.16.MT88.4 R108, [R193+0x7800] ;  /* 0x00780000c16c783b */ /* 0x000e680000004200 */
[----:B------:R2:W-:Y:S02]  /*68a0*/  MUFU.EX2 R69, R2 ;  /* 0x0000000200457308 */ /* 0x0005e40000000800 */
[----:B--2---:R-:W-:-:S06]  /*68b0*/  FFMA.FTZ R2, R14, UR6, -R0 ;  /* 0x000000060e027c23 */ /* 0x004fcc0008010800 */
[----:B------:R2:W3:Y:S02]  /*68c0*/  MUFU.EX2 R68, R2 ;  /* 0x0000000200447308 */ /* 0x0004e40000000800 */
[----:B--2---:R-:W-:Y:S01]  /*68d0*/  FFMA.FTZ R2, R130, UR6, -R0 ;  /* 0x0000000682027c23 */ /* 0x004fe20008010800 */
[----:B---3--:R-:W-:-:S05]  /*68e0*/  F2FP.BF16.F32.PACK_AB R7, R68, R69 ;  /* 0x000000454407723e */ /* 0x008fca00000010ff */
[----:B------:R2:W-:Y:S02]  /*68f0*/  MUFU.EX2 R43, R2 ;  /* 0x00000002002b7308 */ /* 0x0005e40000000800 */
[C---:B------:R-:W-:Y:S08]  /*6900*/  HMMA.16816.F32.BF16 R44, R4.reuse, R22, R44 ;  /* 0x00000016042c723c */ /* 0x040ff0000004182c */
[----:B------:R-:W-:Y:S01]  /*6910*/  HMMA.16816.F32.BF16 R56, R4, R20, R56 ;  /* 0x000000140438723c */ /* 0x000fe20000041838 */
[----:B--2---:R-:W-:-:S07]  /*6920*/  FFMA.FTZ R2, R163, UR6, -R13 ;  /* 0x00000006a3027c23 */ /* 0x004fce000801080d */
[C---:B------:R-:W-:Y:S01]  /*6930*/  HMMA.16816.F32.BF16 R36, R4.reuse, R18, R36 ;  /* 0x000000120424723c */ /* 0x040fe20000041824 */
[----:B------:R2:W-:Y:S07]  /*6940*/  MUFU.EX2 R41, R2 ;  /* 0x0000000200297308 */ /* 0x0005ee0000000800 */
[C---:B------:R-:W-:Y:S08]  /*6950*/  HMMA.16816.F32.BF16 R52, R4.reuse, R16, R52 ;  /* 0x000000100434723c */ /* 0x040ff00000041834 */
[----:B------:R-:W-:Y:S01]  /*6960*/  HMMA.16816.F32.BF16 R128, R4, R32, R140 ;  /* 0x000000200480723c */ /* 0x000fe2000004188c */
[----:B------:R-:W-:Y:S01]  /*6970*/  F2FP.BF16.F32.PACK_AB R140, R146, R147 ;  /* 0x00000093928c723e */ /* 0x000fe200000010ff */
[----:B--2---:R-:W-:Y:S01]  /*6980*/  FFMA.FTZ R2, R165, UR6, -R13 ;  /* 0x00000006a5027c23 */ /* 0x004fe2000801080d */
[----:B------:R-:W-:-:S03]  /*6990*/  F2FP.BF16.F32.PACK_AB R142, R144, R145 ;  /* 0x00000091908e723e */ /* 0x000fc600000010ff */
[----:B------:R2:W3:Y:S02]  /*69a0*/  MUFU.EX2 R42, R2 ;  /* 0x00000002002a7308 */ /* 0x0004e40000000800 */
[C---:B------:R-:W-:Y:S08]  /*69b0*/  HMMA.16816.F32.BF16 R112, R4.reuse, R24, R132 ;  /* 0x000000180470723c */ /* 0x040ff00000041884 */
[----:B------:R-:W-:Y:S01]  /*69c0*/  HMMA.16816.F32.BF16 R28, R4, R26, R28 ;  /* 0x0000001a041c723c */ /* 0x000fe2000004181c */
[----:B--2---:R-:W-:-:S07]  /*69d0*/  FFMA.FTZ R2, R167, UR6, -R13 ;  /* 0x00000006a7027c23 */ /* 0x004fce000801080d */
[----:B------:R-:W-:Y:S01]  /*69e0*/  HMMA.16816.F32.BF16 R32, R4, R34, R96 ;  /* 0x000000220420723c */ /* 0x000fe20000041860 */
[----:B------:R-:W-:Y:S01]  /*69f0*/  FADD.FTZ R4, R179, R177 ;  /* 0x000000b1b3047221 */ /* 0x000fe20000010000 */
[----:B------:R-:W-:Y:S01]  /*6a00*/  FADD.FTZ R5, R220, R3 ;  /* 0x00000003dc057221 */ /* 0x000fe20000010000 */
[----:B------:R2:W-:Y:S01]  /*6a10*/  MUFU.EX2 R40, R2 ;  /* 0x0000000200287308 */ /* 0x0005e20000000800 */
[----:B---3--:R-:W-:Y:S01]  /*6a20*/  F2FP.BF16.F32.PACK_AB R136, R42, R41 ;  /* 0x000000292a88723e */ /* 0x008fe200000010ff */
[----:B------:R-:W-:Y:S01]  /*6a30*/  FADD.FTZ R4, R183, R4 ;  /* 0x00000004b7047221 */ /* 0x000fe20000010000 */
[----:B------:R-:W-:-:S03]  /*6a40*/  FADD.FTZ R7, R212, R5 ;  /* 0x00000005d4077221 */ /* 0x000fc60000010000 */
[----:B------:R-:W-:-:S04]  /*6a50*/  FADD.FTZ R3, R184, R4 ;  /* 0x00000004b8037221 */ /* 0x000fc80000010000 */
[----:B------:R-:W-:Y:S01]  /*6a60*/  FADD.FTZ R6, R157, R3 ;  /* 0x000000039d067221 */ /* 0x000fe20000010000 */
[----:B------:R-:W-:Y:S01]  /*6a70*/  FADD.FTZ R3, R214, R7 ;  /* 0x00000007d6037221 */ /* 0x000fe20000010000 */
        /* <DEDUP_REMOVED lines=10> */
[----:B--2---:R-:W-:Y:S02]  /*6b20*/  FFMA.FTZ R2, R178, UR6, -R12 ;  /* 0x00000006b2027c23 */ /* 0x004fe4000801080c */
[----:B------:R-:W2:Y:S04]  /*6b30*/  LDSM.16.MT88.4 R12, [R192+0x7800] ;  /* 0x00780000c00c783b */ /* 0x000ea80000004200 */
[----:B------:R3:W4:Y:S02]  /*6b40*/  MUFU.EX2 R18, R2 ;  /* 0x0000000200127308 */ /* 0x0007240000000800 */
[----:B---3--:R-:W-:Y:S01]  /*6b50*/  FFMA.FTZ R2, R162, UR6, -R0 ;  /* 0x00000006a2027c23 */ /* 0x008fe20008010800 */
[----:B----4-:R-:W-:-:S05]  /*6b60*/  F2FP.BF16.F32.PACK_AB R139, R18, R20 ;  /* 0x00000014128b723e */ /* 0x010fca00000010ff */
[----:B------:R3:W4:Y:S02]  /*6b70*/  MUFU.EX2 R17, R2 ;  /* 0x0000000200117308 */ /* 0x0007240000000800 */
[C---:B------:R-:W-:Y:S08]  /*6b80*/  HMMA.16816.F32.BF16 R84, R136.reuse, R92, R116 ;  /* 0x0000005c8854723c */ /* 0x040ff00000041874 */
[----:B-----5:R-:W-:Y:S01]  /*6b90*/  HMMA.16816.F32.BF16 R116, R136, R124, R120 ;  /* 0x0000007c8874723c */ /* 0x020fe20000041878 */
[--C-:B---3--:R-:W-:Y:S01]  /*6ba0*/  FFMA.FTZ R2, R161, UR6, -R0.reuse ;  /* 0x00000006a1027c23 */ /* 0x108fe20008010800 */
[----:B------:R-:W-:Y:S01]  /*6bb0*/  FFMA.FTZ R0, R226, UR6, -R0 ;  /* 0x00000006e2007c23 */ /* 0x000fe20008010800 */
[----:B----4-:R-:W-:-:S05]  /*6bc0*/  F2FP.BF16.F32.PACK_AB R141, R17, R43 ;  /* 0x0000002b118d723e */ /* 0x010fca00000010ff */
[C---:B------:R-:W-:Y:S01]  /*6bd0*/  HMMA.16816.F32.BF16 R88, R136.reuse, R94, R88 ;  /* 0x0000005e8858723c */ /* 0x040fe20000041858 */
[----:B------:R3:W-:Y:S07]  /*6be0*/  MUFU.EX2 R8, R2 ;  /* 0x0000000200087308 */ /* 0x0007ee0000000800 */
[C---:B-1----:R-:W-:Y:S01]  /*6bf0*/  HMMA.16816.F32.BF16 R100, R136.reuse, R108, R100 ;  /* 0x0000006c8864723c */ /* 0x042fe20000041864 */
[----:B------:R1:W4:Y:S07]  /*6c00*/  MUFU.EX2 R16, R0 ;  /* 0x0000000000107308 */ /* 0x00032e0000000800 */
[----:B------:R-:W-:Y:S01]  /*6c10*/  HMMA.16816.F32.BF16 R104, R136, R110, R64 ;  /* 0x0000006e8868723c */ /* 0x000fe20000041840 */
[----:B---3--:R-:W-:-:S04]  /*6c20*/  FADD.FTZ R2, R218, R216 ;  /* 0x000000d8da027221 */ /* 0x008fc80000010000 */
[----:B------:R-:W-:-:S03]  /*6c30*/  FADD.FTZ R2, R217, R2 ;  /* 0x00000002d9027221 */ /* 0x000fc60000010000 */
[C---:B------:R-:W-:Y:S01]  /*6c40*/  HMMA.16816.F32.BF16 R120, R136.reuse, R126, R60 ;  /* 0x0000007e8878723c */ /* 0x040fe2000004183c */
[----:B-1----:R-:W-:Y:S01]  /*6c50*/  FADD.FTZ R0, R211, R209 ;  /* 0x000000d1d3007221 */ /* 0x002fe20000010000 */
[----:B------:R-:W-:Y:S01]  /*6c60*/  FADD.FTZ R2, R219, R2 ;  /* 0x00000002db027221 */ /* 0x000fe20000010000 */
[----:B----4-:R-:W-:Y:S02]  /*6c70*/  F2FP.BF16.F32.PACK_AB R143, R16, R8 ;  /* 0x00000008108f723e */ /* 0x010fe400000010ff */
[----:B------:R-:W-:Y:S01]  /*6c80*/  FADD.FTZ R0, R210, R0 ;  /* 0x00000000d2007221 */ /* 0x000fe20000010000 */
[----:B------:R-:W-:Y:S01]  /*6c90*/  FADD.FTZ R5, R185, R2 ;  /* 0x00000002b9057221 */ /* 0x000fe20000010000 */
[----:B------:R-:W-:Y:S01]  /*6ca0*/  FADD.FTZ R2, R159, R6 ;  /* 0x000000069f027221 */ /* 0x000fe20000010000 */
[----:B--2---:R-:W-:Y:S01]  /*6cb0*/  HMMA.16816.F32.BF16 R132, R136, R12, R76 ;  /* 0x0000000c8884723c */ /* 0x004fe2000004184c */
        /* <DEDUP_REMOVED lines=56> */
[----:B------:R-:W1:Y:S01]  /*7040*/  LDCU UR4, c[0x0][0x440] ;  /* 0x00008800ff0477ac */ /* 0x000e620008000800 */
[----:B------:R-:W-:Y:S01]  /*7050*/  IADD3 R233, PT, PT, R244, -0x2, RZ ;  /* 0xfffffffef4e97810 */ /* 0x000fe20007ffe0ff */
[----:B------:R-:W-:-:S04]  /*7060*/  DEPBAR.LE SB0, 0x0 ;  /* 0x000080000000791a */ /* 0x000fc80000000000 */
[-C--:B------:R-:W-:Y:S01]  /*7070*/  IMAD R0, R227, R233.reuse, RZ ;  /* 0x000000e9e3007224 */ /* 0x080fe200078e02ff */
[----:B------:R-:W-:Y:S01]  /*7080*/  SHF.L.U32 R6, R173, 0x5, RZ ;  /* 0x00000005ad067819 */ /* 0x000fe200000006ff */
[----:B------:R-:W-:-:S04]  /*7090*/  IMAD.WIDE.U32 R2, R228, R233, RZ ;  /* 0x000000e9e4027225 */ /* 0x000fc800078e00ff */
[----:B------:R-:W-:Y:S01]  /*70a0*/  IMAD.WIDE.U32 R4, R172, 0x20, RZ ;  /* 0x00000020ac047825 */ /* 0x000fe200078e00ff */
[----:B------:R-:W-:Y:S01]  /*70b0*/  IADD3 R3, PT, PT, R3, R0, RZ ;  /* 0x0000000003037210 */ /* 0x000fe20007ffe0ff */
[----:B------:R-:W-:Y:S01]  /*70c0*/  BAR.SYNC.DEFER_BLOCKING 0x0 ;  /* 0x0000000000007b1d */ /* 0x000fe20000010000 */
[----:B-1----:R-:W-:-:S13]  /*70d0*/  ISETP.GE.AND P0, PT, R237, UR4, PT ;  /* 0x00000004ed007c0c */ /* 0x002fda000bf06270 */
[----:B------:R-:W-:Y:S02]  /*70e0*/  @!P0 IADD3 R4, P1, PT, R2, R4, RZ ;  /* 0x0000000402048210 */ /* 0x000fe40007f3e0ff */
[----:B------:R-:W-:Y:S02]  /*70f0*/  @!P0 IADD3 R0, P2, PT, R229, R2, RZ ;  /* 0x00000002e5008210 */ /* 0x000fe40007f5e0ff */
[----:B------:R-:W-:Y:S02]  /*7100*/  @!P0 IADD3.X R7, PT, PT, R3, R5, R6, P1, !PT ;  /* 0x0000000503078210 */ /* 0x000fe40000ffe406 */
[----:B------:R-:W-:Y:S01]  /*7110*/  @!P0 IADD3.X R5, PT, PT, R230, R3, RZ, P2, !PT ;  /* 0x00000003e6058210 */ /* 0x000fe200017fe4ff */
[----:B------:R-:W-:Y:S01]  /*7120*/  @P0 STS.128 [R208+0x6000], RZ ;  /* 0x006000ffd0000388 */ /* 0x000fe20000000c00 */
[-C--:B------:R-:W-:Y:S02]  /*7130*/  @!P0 LEA R14, P3, R2, R249.reuse, 0x1 ;  /* 0x000000f9020e8211 */ /* 0x080fe400078608ff */
[----:B------:R-:W-:-:S02]  /*7140*/  @!P0 LEA R12, P2, R0, R249, 0x1 ;  /* 0x000000f9000c8211 */ /* 0x000fc400078408ff */
[-CC-:B------:R-:W-:Y:S01]  /*7150*/  @!P0 LEA.HI.X R15, R2, R248.reuse, R3.reuse, 0x1, P3 ;  /* 0x000000f8020f8211 */ /* 0x180fe200018f0c03 */
[----:B------:R-:W-:Y:S01]  /*7160*/  @!P0 IMAD.WIDE.U32 R2, R172, 0x30, R2 ;  /* 0x00000030ac028825 */ /* 0x000fe200078e0002 */
[-C--:B------:R-:W-:Y:S02]  /*7170*/  @!P0 LEA.HI.X R13, R0, R248.reuse, R5, 0x1, P2 ;  /* 0x000000f8000d8211 */ /* 0x080fe400010f0c05 */
[C---:B------:R-:W-:Y:S01]  /*7180*/  @!P0 LEA R6, P1, R4.reuse, R249, 0x1 ;  /* 0x000000f904068211 */ /* 0x040fe200078208ff */
[----:B------:R-:W-:Y:S01]  /*7190*/  @!P0 IMAD R0, R173, 0x30, RZ ;  /* 0x00000030ad008824 */ /* 0x000fe200078e02ff */
[----:B------:R-:W-:Y:S01]  /*71a0*/  @!PT LDS RZ, [RZ] ;  /* 0x00000000fffff984 */ /* 0x000fe20000000800 */
[----:B------:R-:W-:Y:S01]  /*71b0*/  @!PT LDS RZ, [RZ] ;  /* 0x00000000fffff984 */ /* 0x000fe20000000800 */
[----:B------:R-:W-:Y:S01]  /*71c0*/  @!PT LDS RZ, [RZ] ;  /* 0x00000000fffff984 */ /* 0x000fe20000000800 */
[----:B------:R-:W-:Y:S01]  /*71d0*/  @!P0 LDGSTS.E.BYPASS.LTC128B.128 [R208+0x6000], desc[UR16][R14.64] ;  /* 0x060000000ed08fae */ /* 0x000fe2000b981a10 */
[----:B------:R-:W-:Y:S02]  /*71e0*/  ISETP.GT.U32.AND P2, PT, R233, R245, PT ;  /* 0x000000f5e900720c */ /* 0x000fe40003f44070 */
[----:B------:R-:W-:Y:S01]  /*71f0*/  @!P0 LEA.HI.X R7, R4, R248, R7, 0x1, P1 ;  /* 0x000000f804078211 */ /* 0x000fe200008f0c07 */
[----:B------:R-:W-:Y:S01]  /*7200*/  @P0 STS.128 [R208+0x6800], RZ ;  /* 0x006800ffd0000388 */ /* 0x000fe20000000c00 */
[----:B------:R-:W-:-:S02]  /*7210*/  @!P0 IADD3 R0, PT, PT, R0, R3, RZ ;  /* 0x0000000300008210 */ /* 0x000fc40007ffe0ff */
[C---:B------:R-:W-:Y:S01]  /*7220*/  @!P0 LEA R4, P1, R2.reuse, R249, 0x1 ;  /* 0x000000f902048211 */ /* 0x040fe200078208ff */
[----:B------:R-:W-:Y:S01]  /*7230*/  @!PT LDS RZ, [RZ] ;  /* 0x00000000fffff984 */ /* 0x000fe20000000800 */
[----:B------:R-:W-:Y:S01]  /*7240*/  @!PT LDS RZ, [RZ] ;  /* 0x00000000fffff984 */ /* 0x000fe20000000800 */
[----:B------:R-:W-:Y:S01]  /*7250*/  @!PT LDS RZ, [RZ] ;  /* 0x00000000fffff984 */ /* 0x000fe20000000800 */
[----:B------:R1:W-:Y:S03]  /*7260*/  @!P0 LDGSTS.E.BYPASS.LTC128B.128 [R208+0x6800], desc[UR16][R12.64] ;  /* 0x068000000cd08fae */ /* 0x0003e6000b981a10 */
        /* <DEDUP_REMOVED lines=14> */
[----:B------:R-:W-:Y:S04]  /*7350*/  LDSM.16.M88.4 R28, [R199] ;  /* 0x00000000c71c783b */ /* 0x000fe80000000200 */
[----:B------:R-:W4:Y:S04]  /*7360*/  LDSM.16.M88.4 R48, [R195+0x4000] ;  /* 0x00400000c330783b */ /* 0x000f280000000200 */
[----:B------:R-:W5:Y:S04]  /*7370*/  LDSM.16.M88.4 R24, [R199+0x2000] ;  /* 0x00200000c718783b */ /* 0x000f680000000200 */
[----:B------:R-:W-:Y:S04]  /*7380*/  LDSM.16.M88.4 R52, [R190+0x4000] ;  /* 0x00400000be34783b */ /* 0x000fe80000000200 */
[----:B------:R-:W5:Y:S04]  /*7390*/  LDSM.16.M88.4 R20, [R197] ;  /* 0x00000000c514783b */ /* 0x000f680000000200 */
[----:B------:R-:W-:Y:S04]  /*73a0*/  LDSM.16.M88.4 R44, [R194+0x4000] ;  /* 0x00400000c22c783b */ /* 0x000fe80000000200 */
[----:B-1----:R-:W-:Y:S04]  /*73b0*/  LDSM.16.M88.4 R12, [R198] ;  /* 0x00000000c60c783b */ /* 0x002fe80000000200 */
[----:B------:R-:W1:Y:S01]  /*73c0*/  LDSM.16.M88.4 R16, [R197+0x2000] ;  /* 0x00200000c510783b */ /* 0x000e620000000200 */
[-C--:B--2---:R-:W-:Y:S03]  /*73d0*/  HMMA.16816.F32.BF16 R4, R36, R40.reuse, RZ ;  /* 0x000000282404723c */ /* 0x084fe600000418ff */
[----:B------:R-:W2:Y:S04]  /*73e0*/  LDSM.16.M88.4 R60, [R191+UR5+0x4800] ;  /* 0x00480005bf3c783b */ /* 0x000ea80008000200 */
[----:B------:R-:W0:Y:S01]  /*73f0*/  LDGDEPBAR ;  /* 0x00000000000079af */ /* 0x000e220000000000 */
[----:B---3--:R-:W-:Y:S08]  /*7400*/  HMMA.16816.F32.BF16 R64, R32, R40, RZ ;  /* 0x000000282040723c */ /* 0x008ff000000418ff */
[----:B------:R-:W-:Y:S08]  /*7410*/  HMMA.16816.F32.BF16 R148, R36, R42, RZ ;  /* 0x0000002a2494723c */ /* 0x000ff000000418ff */
[-C--:B----4-:R-:W-:Y:S01]  /*7420*/  HMMA.16816.F32.BF16 R56, R28, R48.reuse, R4 ;  /* 0x000000301c38723c */ /* 0x090fe20000041804 */
[----:B------:R-:W3:Y:S07]  /*7430*/  LDSM.16.M88.4 R4, [R198+0x2000] ;  /* 0x00200000c604783b */ /* 0x000eee0000000200 */
[----:B-----5:R-:W-:Y:S08]  /*7440*/  HMMA.16816.F32.BF16 R76, R24, R48, R64 ;  /* 0x00000030184c723c */ /* 0x020ff00000041840 */
[----:B------:R-:W-:Y:S08]  /*7450*/  HMMA.16816.F32.BF16 R144, R32, R42, RZ ;  /* 0x0000002a2090723c */ /* 0x000ff000000418ff */
[-C--:B------:R-:W-:Y:S01]  /*7460*/  HMMA.16816.F32.BF16 R64, R20, R52.reuse, R56 ;  /* 0x000000341440723c */ /* 0x080fe20000041838 */
[----:B------:R-:W4:Y:S07]  /*7470*/  LDSM.16.M88.4 R56, [R195+0x4800] ;  /* 0x00480000c338783b */ /* 0x000f2e0000000200 */
[----:B-1----:R-:W-:Y:S08]  /*7480*/  HMMA.16816.F32.BF16 R40, R16, R52, R76 ;  /* 0x000000341028723c */ /* 0x002ff0000004184c */
[----:B------:R-:W-:Y:S08]  /*7490*/  HMMA.16816.F32.BF16 R144, R24, R50, R144 ;  /* 0x000000321890723c */ /* 0x000ff00000041890 */
[----:B------:R-:W-:Y:S08]  /*74a0*/  HMMA.16816.F32.BF16 R152, R12, R44, R64 ;  /* 0x0000002c0c98723c */ /* 0x000ff00000041840 */
[----:B------:R-:W-:Y:S01]  /*74b0*/  HMMA.16816.F32.BF16 R64, R28, R50, R148 ;  /* 0x000000321c40723c */ /* 0x000fe20000041894 */
[----:B------:R-:W1:Y:S07]  /*74c0*/  LDSM.16.M88.4 R48, [R190+0x4800] ;  /* 0x00480000be30783b */ /* 0x000e6e0000000200 */
[----:B--2---:R-:W-:Y:S03]  /*74d0*/  HMMA.16816.F32.BF16 R76, R36, R60, RZ ;  /* 0x0000003c244c723c */ /* 0x004fe600000418ff */
[----:B------:R-:W-:Y:S01]  /*74e0*/  FMUL.FTZ R152, R152, UR7 ;  /* 0x0000000798987c20 */ /* 0x000fe20008410000 */
[----:B------:R-:W-:Y:S01]  /*74f0*/  FMUL.FTZ R153, R153, UR7 ;  /* 0x0000000799997c20 */ /* 0x000fe20008410000 */
[----:B------:R-:W-:Y:S01]  /*7500*/  FMUL.FTZ R154, R154, UR7 ;  /* 0x000000079a9a7c20 */ /* 0x000fe20008410000 */
[----:B------:R-:W-:Y:S01]  /*7510*/  FMUL.FTZ R155, R155, UR7 ;  /* 0x000000079b9b7c20 */ /* 0x000fe20008410000 */
[----:B------:R-:W2:Y:S01]  /*7520*/  MUFU.TANH R187, R152 ;  /* 0x0000009800bb7308 */ /* 0x000ea20000002400 */
[----:B---3--:R-:W-:Y:S07]  /*7530*/  HMMA.16816.F32.BF16 R148, R4, R44, R40 ;  /* 0x0000002c0494723c */ /* 0x008fee0000041828 */
[----:B------:R-:W3:Y:S01]  /*7540*/  MUFU.TANH R185, R153 ;  /* 0x0000009900b97308 */ /* 0x000ee20000002400 */
[-C--:B------:R-:W-:Y:S07]  /*7550*/  HMMA.16816.F32.BF16 R64, R20, R54.reuse, R64 ;  /* 0x000000361440723c */ /* 0x080fee0000041840 */
[----:B------:R-:W1:Y:S01]  /*7560*/  MUFU.TANH R212, R154 ;  /* 0x0000009a00d47308 */ /* 0x000e620000002400 */
[----:B------:R-:W-:Y:S03]  /*7570*/  HMMA.16816.F32.BF16 R52, R16, R54, R144 ;  /* 0x000000361034723c */ /* 0x000fe60000041890 */
[----:B------:R-:W-:Y:S01]  /*7580*/  FMUL.FTZ R148, R148, UR7 ;  /* 0x0000000794947c20 */ /* 0x000fe20008410000 */
[----:B------:R-:W-:Y:S01]  /*7590*/  FMUL.FTZ R149, R149, UR7 ;  /* 0x0000000795957c20 */ /* 0x000fe20008410000 */
[----:B------:R-:W-:Y:S01]  /*75a0*/  FMUL.FTZ R150, R150, UR7 ;  /* 0x0000000796967c20 */ /* 0x000fe20008410000 */
[----:B------:R-:W-:Y:S01]  /*75b0*/  FMUL.FTZ R151, R151, UR7 ;  /* 0x0000000797977c20 */ /* 0x000fe20008410000 */
[----:B------:R5:W1:Y:S01]  /*75c0*/  MUFU.TANH R209, R155 ;  /* 0x0000009b00d17308 */ /* 0x000a620000002400 */
[----:B------:R-:W-:Y:S07]  /*75d0*/  HMMA.16816.F32.BF16 R40, R32, R60, RZ ;  /* 0x0000003c2028723c */ /* 0x000fee00000418ff */
[----:B------:R-:W1:Y:S01]  /*75e0*/  MUFU.TANH R211, R148 ;  /* 0x0000009400d37308 */ /* 0x000e620000002400 */
[----:B----4-:R-:W-:Y:S07]  /*75f0*/  HMMA.16816.F32.BF16 R164, R28, R56, R76 ;  /* 0x000000381ca4723c */ /* 0x010fee000004184c */
[----:B------:R-:W4:Y:S01]  /*7600*/  MUFU.TANH R210, R149 ;  /* 0x0000009500d27308 */ /* 0x000f220000002400 */
[-C--:B------:R-:W-:Y:S07]  /*7610*/  HMMA.16816.F32.BF16 R76, R12, R46.reuse, R64 ;  /* 0x0000002e0c4c723c */ /* 0x080fee0000041840 */
[----:B------:R-:W1:Y:S01]  /*7620*/  MUFU.TANH R214, R150 ;  /* 0x0000009600d67308 */ /* 0x000e620000002400 */
[----:B------:R-:W-:Y:S01]  /*7630*/  HMMA.16816.F32.BF16 R156, R4, R46, R52 ;  /* 0x0000002e049c723c */ /* 0x000fe20000041834 */
[----:B------:R-:W-:Y:S06]  /*7640*/  LDSM.16.M88.4 R52, [R195+0x5000] ;  /* 0x00500000c334783b */ /* 0x000fec0000000200 */
[----:B------:R-:W1:Y:S01]  /*7650*/  MUFU.TANH R213, R151 ;  /* 0x0000009700d57308 */ /* 0x000e620000002400 */
[----:B------:R-:W-:Y:S01]  /*7660*/  HMMA.16816.F32.BF16 R160, R24, R56, R40 ;  /* 0x0000003818a0723c */ /* 0x000fe20000041828 */
[----:B------:R-:W-:Y:S02]  /*7670*/  LDSM.16.M88.4 R40, [R194+0x4800] ;  /* 0x00480000c228783b */ /* 0x000fe40000000200 */
[----:B------:R-:W-:Y:S01]  /*7680*/  FMUL.FTZ R76, R76, UR7 ;  /* 0x000000074c4c7c20 */ /* 0x000fe20008410000 */
[----:B------:R-:W-:Y:S01]  /*7690*/  FMUL.FTZ R77, R77, UR7 ;  /* 0x000000074d4d7c20 */ /* 0x000fe20008410000 */
[----:B------:R-:W-:Y:S01]  /*76a0*/  FMUL.FTZ R78, R78, UR7 ;  /* 0x000000074e4e7c20 */ /* 0x000fe20008410000 */
[----:B------:R-:W-:Y:S01]  /*76b0*/  FMUL.FTZ R79, R79, UR7 ;  /* 0x000000074f4f7c20 */ /* 0x000fe20008410000 */
[----:B------:R-:W1:Y:S01]  /*76c0*/  MUFU.TANH R179, R76 ;  /* 0x0000004c00b37308 */ /* 0x000e620000002400 */
[-C--:B------:R-:W-:Y:S03]  /*76d0*/  HMMA.16816.F32.BF16 R64, R32, R62.reuse, RZ ;  /* 0x0000003e2040723c */ /* 0x080fe600000418ff */
[----:B------:R-:W-:Y:S01]  /*76e0*/  FMUL.FTZ R157, R157, UR7 ;  /* 0x000000079d9d7c20 */ /* 0x000fe20008410000 */
[----:B------:R-:W-:Y:S01]  /*76f0*/  FMUL.FTZ R159, R159, UR7 ;  /* 0x000000079f9f7c20 */ /* 0x000fe20008410000 */
[----:B------:R-:W-:Y:S01]  /*7700*/  FMUL.FTZ R156, R156, UR7 ;  /* 0x000000079c9c7c20 */ /* 0x000fe20008410000 */
[----:B------:R-:W-:Y:S01]  /*7710*/  FMUL.FTZ R158, R158, UR7 ;  /* 0x000000079e9e7c20 */ /* 0x000fe20008410000 */
[----:B------:R-:W1:Y:S01]  /*7720*/  MUFU.TANH R178, R77 ;  /* 0x0000004d00b27308 */ /* 0x000e620000002400 */
[----:B------:R-:W-:Y:S01]  /*7730*/  HMMA.16816.F32.BF16 R44, R36, R62, RZ ;  /* 0x0000003e242c723c */ /* 0x000fe200000418ff */
[----:B------:R-:W2:Y:S06]  /*7740*/  LDSM.16.M88.4 R60, [R191+UR5+0x5000] ;  /* 0x00500005bf3c783b */ /* 0x000eac0008000200 */
[----:B------:R-:W1:Y:S05]  /*7750*/  MUFU.TANH R183, R78 ;  /* 0x0000004e00b77308 */ /* 0x000e6a0000002400 */
[-C--:B------:R-:W-:Y:S03]  /*7760*/  HMMA.16816.F32.BF16 R168, R24, R58.reuse, R64 ;  /* 0x0000003a18a8723c */ /* 0x080fe60000041840 */
[----:B------:R3:W2:Y:S05]  /*7770*/  MUFU.TANH R180, R79 ;  /* 0x0000004f00b47308 */ /* 0x0006aa0000002400 */
[----:B-----5:R-:W-:Y:S03]  /*7780*/  HMMA.16816.F32.BF16 R152, R28, R58, R44 ;  /* 0x0000003a1c98723c */ /* 0x020fe6000004182c */
[----:B------:R-:W2:Y:S05]  /*7790*/  MUFU.TANH R181, R157 ;  /* 0x0000009d00b57308 */ /* 0x000eaa0000002400 */
[-C--:B-1----:R-:W-:Y:S03]  /*77a0*/  HMMA.16816.F32.BF16 R64, R20, R48.reuse, R164 ;  /* 0x000000301440723c */ /* 0x082fe600000418a4 */
[----:B------:R-:W1:Y:S05]  /*77b0*/  MUFU.TANH R184, R159 ;  /* 0x0000009f00b87308 */ /* 0x000e6a0000002400 */
[----:B------:R-:W-:Y:S03]  /*77c0*/  HMMA.16816.F32.BF16 R44, R16, R48, R160 ;  /* 0x00000030102c723c */ /* 0x000fe600000418a0 */
[----:B------:R-:W1:Y:S05]  /*77d0*/  MUFU.TANH R182, R156 ;  /* 0x0000009c00b67308 */ /* 0x000e6a0000002400 */
[----:B--2---:R-:W-:Y:S03]  /*77e0*/  HMMA.16816.F32.BF16 R56, R32, R60, RZ ;  /* 0x0000003c2038723c */ /* 0x004fe600000418ff */
[----:B------:R-:W2:Y:S05]  /*77f0*/  MUFU.TANH R186, R158 ;  /* 0x0000009e00ba7308 */ /* 0x000eaa0000002400 */
[-C--:B------:R-:W-:Y:S08]  /*7800*/  HMMA.16816.F32.BF16 R144, R12, R40.reuse, R64 ;  /* 0x000000280c90723c */ /* 0x080ff00000041840 */
[----:B------:R-:W-:Y:S01]  /*7810*/  HMMA.16816.F32.BF16 R160, R4, R40, R44 ;  /* 0x0000002804a0723c */ /* 0x000fe2000004182c */
[----:B------:R-:W5:Y:S07]  /*7820*/  LDSM.16.M88.4 R44, [R190+0x5000] ;  /* 0x00500000be2c783b */ /* 0x000f6e0000000200 */
[----:B------:R-:W-:Y:S03]  /*7830*/  HMMA.16816.F32.BF16 R64, R36, R60, RZ ;  /* 0x0000003c2440723c */ /* 0x000fe600000418ff */
[----:B------:R-:W-:Y:S01]  /*7840*/  FMUL.FTZ R144, R144, UR7 ;  /* 0x0000000790907c20 */ /* 0x000fe20008410000 */
[----:B------:R-:W-:Y:S01]  /*7850*/  FMUL.FTZ R145, R145, UR7 ;  /* 0x0000000791917c20 */ /* 0x000fe20008410000 */
[----:B------:R-:W-:Y:S01]  /*7860*/  FMUL.FTZ R146, R146, UR7 ;  /* 0x0000000792927c20 */ /* 0x000fe20008410000 */
[----:B------:R-:W-:Y:S01]  /*7870*/  FMUL.FTZ R147, R147, UR7 ;  /* 0x0000000793937c20 */ /* 0x000fe20008410000 */
[----:B------:R-:W1:Y:S01]  /*7880*/  MUFU.TANH R167, R144 ;  /* 0x0000009000a77308 */ /* 0x000e620000002400 */
[-C--:B---3--:R-:W-:Y:S03]  /*7890*/  HMMA.16816.F32.BF16 R76, R20, R50.reuse, R152 ;  /* 0x00000032144c723c */ /* 0x088fe60000041898 */
[----:B------:R-:W-:Y:S01]  /*78a0*/  FMUL.FTZ R161, R161, UR7 ;  /* 0x00000007a1a17c20 */ /* 0x000fe20008410000 */
[----:B------:R-:W-:Y:S01]  /*78b0*/  FMUL.FTZ R163, R163, UR7 ;  /* 0x00000007a3a37c20 */ /* 0x000fe20008410000 */
[----:B------:R-:W-:Y:S01]  /*78c0*/  FMUL.FTZ R160, R160, UR7 ;  /* 0x00000007a0a07c20 */ /* 0x000fe20008410000 */
[----:B------:R-:W-:Y:S01]  /*78d0*/  FMUL.FTZ R162, R162, UR7 ;  /* 0x00000007a2a27c20 */ /* 0x000fe20008410000 */
[----:B------:R-:W3:Y:S01]  /*78e0*/  MUFU.TANH R166, R145 ;  /* 0x0000009100a67308 */ /* 0x000ee20000002400 */
[----:B------:R-:W-:Y:S07]  /*78f0*/  HMMA.16816.F32.BF16 R48, R16, R50, R168 ;  /* 0x000000321030723c */ /* 0x000fee00000418a8 */
[----:B------:R-:W1:Y:S01]  /*7900*/  MUFU.TANH R175, R146 ;  /* 0x0000009200af7308 */ /* 0x000e620000002400 */
[-C--:B------:R-:W-:Y:S07]  /*7910*/  HMMA.16816.F32.BF16 R148, R28, R52.reuse, R64 ;  /* 0x000000341c94723c */ /* 0x080fee0000041840 */
[----:B------:R5:W1:Y:S01]  /*7920*/  MUFU.TANH R174, R147 ;  /* 0x0000009300ae7308 */ /* 0x000a620000002400 */
[----:B------:R-:W-:Y:S01]  /*7930*/  HMMA.16816.F32.BF16 R64, R24, R52, R56 ;  /* 0x000000341840723c */ /* 0x000fe20000041838 */
[----:B------:R-:W4:Y:S06]  /*7940*/  LDSM.16.M88.4 R56, [R194+0x5000] ;  /* 0x00500000c238783b */ /* 0x000f2c0000000200 */
[----:B------:R-:W1:Y:S01]  /*7950*/  MUFU.TANH R168, R161 ;  /* 0x000000a100a87308 */ /* 0x000e620000002400 */
[----:B------:R-:W-:Y:S07]  /*7960*/  HMMA.16816.F32.BF16 R76, R12, R42, R76 ;  /* 0x0000002a0c4c723c */ /* 0x000fee000004184c */
[----:B------:R-:W1:Y:S01]  /*7970*/  MUFU.TANH R171, R163 ;  /* 0x000000a300ab7308 */ /* 0x000e620000002400 */
[-C--:B-----5:R-:W-:Y:S07]  /*7980*/  HMMA.16816.F32.BF16 R144, R20, R44.reuse, R148 ;  /* 0x0000002c1490723c */ /* 0x0a0fee0000041894 */
[----:B------:R-:W1:Y:S01]  /*7990*/  MUFU.TANH R169, R160 ;  /* 0x000000a000a97308 */ /* 0x000e620000002400 */
[----:B------:R-:W-:Y:S03]  /*79a0*/  HMMA.16816.F32.BF16 R148, R16, R44, R64 ;  /* 0x0000002c1094723c */ /* 0x000fe60000041840 */
[----:B------:R-:W-:Y:S01]  /*79b0*/  FMUL.FTZ R76, R76, UR7 ;  /* 0x000000074c4c7c20 */ /* 0x000fe20008410000 */
[----:B------:R-:W-:Y:S01]  /*79c0*/  FMUL.FTZ R77, R77, UR7 ;  /* 0x000000074d4d7c20 */ /* 0x000fe20008410000 */
[----:B------:R-:W-:Y:S01]  /*79d0*/  FMUL.FTZ R78, R78, UR7 ;  /* 0x000000074e4e7c20 */ /* 0x000fe20008410000 */
[----:B------:R-:W-:Y:S01]  /*79e0*/  FMUL.FTZ R79, R79, UR7 ;  /* 0x000000074f4f7c20 */ /* 0x000fe20008410000 */
[----:B------:R-:W1:Y:S01]  /*79f0*/  MUFU.TANH R176, R162 ;  /* 0x000000a200b07308 */ /* 0x000e620000002400 */
[----:B------:R-:W-:Y:S07]  /*7a00*/  HMMA.16816.F32.BF16 R64, R32, R62, RZ ;  /* 0x0000003e2040723c */ /* 0x000fee00000418ff */
[----:B------:R-:W1:Y:S01]  /*7a10*/  MUFU.TANH R159, R76 ;  /* 0x0000004c009f7308 */ /* 0x000e620000002400 */
[----:B------:R-:W-:Y:S01]  /*7a20*/  HMMA.16816.F32.BF16 R40, R4, R42, R48 ;  /* 0x0000002a0428723c */ /* 0x000fe20000041830 */
[----:B------:R-:W5:Y:S06]  /*7a30*/  LDSM.16.M88.4 R48, [R191+UR5+0x5800] ;  /* 0x00580005bf30783b */ /* 0x000f6c0008000200 */
[----:B------:R-:W1:Y:S01]  /*7a40*/  MUFU.TANH R157, R77 ;  /* 0x0000004d009d7308 */ /* 0x000e620000002400 */
[----:B------:R-:W-:Y:S07]  /*7a50*/  HMMA.16816.F32.BF16 R60, R36, R62, RZ ;  /* 0x0000003e243c723c */ /* 0x000fee00000418ff */
[----:B------:R-:W1:Y:S01]  /*7a60*/  MUFU.TANH R162, R78 ;  /* 0x0000004e00a27308 */ /* 0x000e620000002400 */
[----:B------:R-:W-:Y:S03]  /*7a70*/  HMMA.16816.F32.BF16 R64, R24, R54, R64 ;  /* 0x000000361840723c */ /* 0x000fe60000041840 */
[----:B------:R-:W-:Y:S01]  /*7a80*/  FMUL.FTZ R40, R40, UR7 ;  /* 0x0000000728287c20 */ /* 0x000fe20008410000 */
[----:B------:R-:W-:Y:S01]  /*7a90*/  FMUL.FTZ R41, R41, UR7 ;  /* 0x0000000729297c20 */ /* 0x000fe20008410000 */
[----:B------:R-:W-:Y:S01]  /*7aa0*/  FMUL.FTZ R42, R42, UR7 ;  /* 0x000000072a2a7c20 */ /* 0x000fe20008410000 */
[----:B------:R-:W-:Y:S01]  /*7ab0*/  FMUL.FTZ R43, R43, UR7 ;  /* 0x000000072b2b7c20 */ /* 0x000fe20008410000 */
[----:B------:R-:W1:Y:S01]  /*7ac0*/  MUFU.TANH R163, R40 ;  /* 0x0000002800a37308 */ /* 0x000e620000002400 */
[----:B----4-:R-:W-:Y:S07]  /*7ad0*/  HMMA.16816.F32.BF16 R144, R12, R56, R144 ;  /* 0x000000380c90723c */ /* 0x010fee0000041890 */
[----:B------:R-:W4:Y:S01]  /*7ae0*/  MUFU.TANH R161, R41 ;  /* 0x0000002900a17308 */ /* 0x000f220000002400 */
[----:B------:R-:W-:Y:S01]  /*7af0*/  HMMA.16816.F32.BF16 R60, R28, R54, R60 ;  /* 0x000000361c3c723c */ /* 0x000fe2000004183c */
[----:B------:R-:W2:Y:S06]  /*7b00*/  LDSM.16.M88.4 R52, [R195+0x5800] ;  /* 0x00580000c334783b */ /* 0x000eac0000000200 */
        /* <DEDUP_REMOVED lines=8> */
[----:B------:R3:W1:Y:S01]  /*7b90*/  MUFU.TANH R160, R79 ;  /* 0x0000004f00a07308 */ /* 0x0006620000002400 */
[----:B------:R-:W-:Y:S01]  /*7ba0*/  HMMA.16816.F32.BF16 R60, R20, R46, R60 ;  /* 0x0000002e143c723c */ /* 0x000fe2000004183c */
[----:B------:R-:W4:Y:S06]  /*7bb0*/  LDSM.16.M88.4 R44, [R190+0x5800] ;  /* 0x00580000be2c783b */ /* 0x000f2c0000000200 */
[----:B------:R-:W1:Y:S01]  /*7bc0*/  MUFU.TANH R69, R144 ;  /* 0x0000009000457308 */ /* 0x000e620000002400 */
[-C--:B-----5:R-:W-:Y:S03]  /*7bd0*/  HMMA.16816.F32.BF16 R40, R32, R48.reuse, RZ ;  /* 0x000000302028723c */ /* 0x0a0fe600000418ff */
[----:B------:R-:W-:Y:S01]  /*7be0*/  FMUL.FTZ R148, R148, UR7 ;  /* 0x0000000794947c20 */ /* 0x000fe20008410000 */
[----:B------:R-:W-:Y:S01]  /*7bf0*/  FMUL.FTZ R149, R149, UR7 ;  /* 0x0000000795957c20 */ /* 0x000fe20008410000 */
[----:B------:R-:W-:Y:S01]  /*7c00*/  FMUL.FTZ R150, R150, UR7 ;  /* 0x0000000796967c20 */ /* 0x000fe20008410000 */
[----:B------:R-:W-:Y:S01]  /*7c10*/  FMUL.FTZ R151, R151, UR7 ;  /* 0x0000000797977c20 */ /* 0x000fe20008410000 */
[----:B------:R-:W1:Y:S01]  /*7c20*/  MUFU.TANH R68, R145 ;  /* 0x0000009100447308 */ /* 0x000e620000002400 */
[C---:B---3--:R-:W-:Y:S07]  /*7c30*/  HMMA.16816.F32.BF16 R76, R36.reuse, R48, RZ ;  /* 0x00000030244c723c */ /* 0x048fee00000418ff */
[----:B------:R-:W3:Y:S01]  /*7c40*/  MUFU.TANH R177, R146 ;  /* 0x0000009200b17308 */ /* 0x000ee20000002400 */
[-C--:B------:R-:W-:Y:S07]  /*7c50*/  HMMA.16816.F32.BF16 R36, R36, R50.reuse, RZ ;  /* 0x000000322424723c */ /* 0x080fee00000418ff */
[----:B------:R5:W1:Y:S01]  /*7c60*/  MUFU.TANH R170, R147 ;  /* 0x0000009300aa7308 */ /* 0x000a620000002400 */
[----:B------:R-:W-:Y:S07]  /*7c70*/  HMMA.16816.F32.BF16 R32, R32, R50, RZ ;  /* 0x000000322020723c */ /* 0x000fee00000418ff */
[----:B------:R1:W1:Y:S01]  /*7c80*/  MUFU.TANH R75, R148 ;  /* 0x00000094004b7308 */ /* 0x0002620000002400 */
[----:B------:R-:W-:Y:S07]  /*7c90*/  HMMA.16816.F32.BF16 R64, R12, R58, R60 ;  /* 0x0000003a0c40723c */ /* 0x000fee000004183c */
[----:B------:R1:W1:Y:S01]  /*7ca0*/  MUFU.TANH R74, R149 ;  /* 0x00000095004a7308 */ /* 0x0002620000002400 */
[----:B--2---:R-:W-:Y:S01]  /*7cb0*/  HMMA.16816.F32.BF16 R60, R24, R52, R40 ;  /* 0x00000034183c723c */ /* 0x004fe20000041828 */
[----:B------:R-:W2:Y:S01]  /*7cc0*/  LDSM.16.M88.4 R40, [R194+0x5800] ;  /* 0x00580000c228783b */ /* 0x000ea20000000200 */
[----:B------:R-:W-:-:S05]  /*7cd0*/  DEPBAR.LE SB0, 0x0 ;  /* 0x000080000000791a */ /* 0x000fca0000000000 */
[----:B------:R1:W1:Y:S01]  /*7ce0*/  MUFU.TANH R156, R150 ;  /* 0x00000096009c7308 */ /* 0x0002620000002400 */
[C---:B------:R-:W-:Y:S03]  /*7cf0*/  HMMA.16816.F32.BF16 R76, R28.reuse, R52, R76 ;  /* 0x000000341c4c723c */ /* 0x040fe6000004184c */
[----:B------:R-:W-:Y:S01]  /*7d00*/  FMUL.FTZ R64, R64, UR7 ;  /* 0x0000000740407c20 */ /* 0x000fe20008410000 */
[----:B------:R-:W-:Y:S01]  /*7d10*/  FMUL.FTZ R65, R65, UR7 ;  /* 0x0000000741417c20 */ /* 0x000fe20008410000 */
[----:B------:R-:W-:Y:S01]  /*7d20*/  FMUL.FTZ R66, R66, UR7 ;  /* 0x0000000742427c20 */ /* 0x000fe20008410000 */
[----:B------:R-:W-:Y:S01]  /*7d30*/  FMUL.FTZ R67, R67, UR7 ;  /* 0x0000000743437c20 */ /* 0x000fe20008410000 */
[----:B------:R1:W1:Y:S01]  /*7d40*/  MUFU.TANH R158, R151 ;  /* 0x00000097009e7308 */ /* 0x0002620000002400 */
[-C--:B------:R-:W-:Y:S07]  /*7d50*/  HMMA.16816.F32.BF16 R28, R28, R54.reuse, R36 ;  /* 0x000000361c1c723c */ /* 0x080fee0000041824 */
[----:B------:R-:W1:Y:S01]  /*7d60*/  MUFU.TANH R64, R64 ;  /* 0x0000004000407308 */ /* 0x000e620000002400 */
[----:B------:R-:W-:Y:S07]  /*7d70*/  HMMA.16816.F32.BF16 R24, R24, R54, R32 ;  /* 0x000000361818723c */ /* 0x000fee0000041820 */
[----:B------:R-:W1:Y:S01]  /*7d80*/  MUFU.TANH R65, R65 ;  /* 0x0000004100417308 */ /* 0x000e620000002400 */
[----:B-----5:R-:W-:Y:S07]  /*7d90*/  HMMA.16816.F32.BF16 R144, R4, R58, R152 ;  /* 0x0000003a0490723c */ /* 0x020fee0000041898 */
[----:B------:R-:W1:Y:S01]  /*7da0*/  MUFU.TANH R66, R66 ;  /* 0x0000004200427308 */ /* 0x000e620000002400 */
[-C--:B----4-:R-:W-:Y:S07]  /*7db0*/  HMMA.16816.F32.BF16 R56, R20, R44.reuse, R76 ;  /* 0x0000002c1438723c */ /* 0x090fee000004184c */
[----:B------:R-:W4:Y:S01]  /*7dc0*/  MUFU.TANH R67, R67 ;  /* 0x0000004300437308 */ /* 0x000f220000002400 */
        /* <DEDUP_REMOVED lines=9> */
[-C--:B--2---:R-:W-:Y:S01]  /*7e60*/  HMMA.16816.F32.BF16 R56, R12, R40.reuse, R56 ;  /* 0x000000280c38723c */ /* 0x084fe20000041838 */
[----:B------:R2:W1:Y:S07]  /*7e70*/  MUFU.TANH R53, R146 ;  /* 0x0000009200357308 */ /* 0x00046e0000002400 */
[----:B------:R-:W-:Y:S01]  /*7e80*/  HMMA.16816.F32.BF16 R28, R4, R40, R36 ;  /* 0x00000028041c723c */ /* 0x000fe20000041824 */
[----:B------:R2:W1:Y:S07]  /*7e90*/  MUFU.TANH R52, R147 ;  /* 0x0000009300347308 */ /* 0x00046e0000002400 */
[----:B------:R-:W-:Y:S03]  /*7ea0*/  HMMA.16816.F32.BF16 R12, R12, R42, R20 ;  /* 0x0000002a0c0c723c */ /* 0x000fe60000041814 */
[----:B------:R-:W-:Y:S01]  /*7eb0*/  FMUL.FTZ R36, R56, UR7 ;  /* 0x0000000738247c20 */ /* 0x000fe20008410000 */
[----:B------:R-:W-:Y:S01]  /*7ec0*/  FMUL.FTZ R58, R58, UR7 ;  /* 0x000000073a3a7c20 */ /* 0x000fe20008410000 */
[----:B------:R-:W-:Y:S01]  /*7ed0*/  FMUL.FTZ R59, R59, UR7 ;  /* 0x000000073b3b7c20 */ /* 0x000fe20008410000 */
[----:B------:R-:W-:-:S02]  /*7ee0*/  FMUL.FTZ R57, R57, UR7 ;  /* 0x0000000739397c20 */ /* 0x000fc40008410000 */
[----:B------:R-:W-:Y:S01]  /*7ef0*/  HMMA.16816.F32.BF16 R4, R4, R42, R16 ;  /* 0x0000002a0404723c */ /* 0x000fe20000041810 */
[----:B------:R-:W1:Y:S02]  /*7f00*/  MUFU.TANH R36, R36 ;  /* 0x0000002400247308 */ /* 0x000e640000002400 */
[----:B------:R-:W-:Y:S01]  /*7f10*/  FMUL.FTZ R28, R28, UR7 ;  /* 0x000000071c1c7c20 */ /* 0x000fe20008410000 */
[----:B------:R-:W-:Y:S01]  /*7f20*/  FMUL.FTZ R29, R29, UR7 ;  /* 0x000000071d1d7c20 */ /* 0x000fe20008410000 */
[----:B------:R-:W-:Y:S01]  /*7f30*/  FMUL.FTZ R30, R30, UR7 ;  /* 0x000000071e1e7c20 */ /* 0x000fe20008410000 */
[----:B------:R-:W-:-:S03]  /*7f40*/  FMUL.FTZ R31, R31, UR7 ;  /* 0x000000071f1f7c20 */ /* 0x000fc60008410000 */
[----:B------:R2:W1:Y:S02]  /*7f50*/  MUFU.TANH R32, R57 ;  /* 0x0000003900207308 */ /* 0x0004640000002400 */
[----:B------:R-:W-:Y:S01]  /*7f60*/  FMUL.FTZ R12, R12, UR7 ;  /* 0x000000070c0c7c20 */ /* 0x000fe20008410000 */
[----:B------:R-:W-:Y:S01]  /*7f70*/  FMUL.FTZ R13, R13, UR7 ;  /* 0x000000070d0d7c20 */ /* 0x000fe20008410000 */
[----:B------:R-:W-:Y:S01]  /*7f80*/  FMUL.FTZ R14, R14, UR7 ;  /* 0x000000070e0e7c20 */ /* 0x000fe20008410000 */
[----:B------:R-:W-:-:S03]  /*7f90*/  FMUL.FTZ R15, R15, UR7 ;  /* 0x000000070f0f7c20 */ /* 0x000fc60008410000 */
[----:B------:R-:W1:Y:S02]  /*7fa0*/  MUFU.TANH R58, R58 ;  /* 0x0000003a003a7308 */ /* 0x000e640000002400 */
[----:B------:R-:W-:Y:S01]  /*7fb0*/  FMUL.FTZ R4, R4, UR7 ;  /* 0x0000000704047c20 */ /* 0x000fe20008410000 */
[----:B------:R-:W-:Y:S01]  /*7fc0*/  FMUL.FTZ R5, R5, UR7 ;  /* 0x0000000705057c20 */ /* 0x000fe20008410000 */
[----:B------:R-:W-:Y:S01]  /*7fd0*/  FMUL.FTZ R6, R6, UR7 ;  /* 0x0000000706067c20 */ /* 0x000fe20008410000 */
[----:B------:R-:W-:-:S03]  /*7fe0*/  FMUL.FTZ R7, R7, UR7 ;  /* 0x0000000707077c20 */ /* 0x000fc60008410000 */
[----:B------:R-:W1:Y:S08]  /*7ff0*/  MUFU.TANH R59, R59 ;  /* 0x0000003b003b7308 */ /* 0x000e700000002400 */
        /* <DEDUP_REMOVED lines=11> */
[----:B------:R2:W1:Y:S01]  /*80b0*/  MUFU.TANH R40, R7 ;  /* 0x0000000700287308 */ /* 0x0004620000002400 */
[----:B------:R-:W-:Y:S06]  /*80c0*/  BAR.SYNC.DEFER_BLOCKING 0x0 ;  /* 0x0000000000007b1d */ /* 0x000fec0000010000 */
[----:B---34-:R-:W-:Y:S05]  /*80d0*/  @!P2 BRA `(.L_x_2445) ;  /* 0x0000000000b0a947 */ /* 0x018fea0003800000 */
[----:B------:R-:W-:Y:S01]  /*80e0*/  VIADD R0, R244, 0xfffffffd ;  /* 0xfffffffdf4007836 */ /* 0x000fe20000000000 */
[----:B------:R3:W-:Y:S01]  /*80f0*/  @P0 STS.128 [R208+0x4000], RZ ;  /* 0x004000ffd0000388 */ /* 0x0007e20000000c00 */
[----:B------:R-:W-:Y:S02]  /*8100*/  BSSY.RECONVERGENT B0, `(.L_x_2446) ;  /* 0x0000028000007945 */ /* 0x000fe40003800200 */
[----:B--2---:R-:W-:-:S04]  /*8110*/  IMAD.WIDE.U32 R4, R0, R206, RZ ;  /* 0x000000ce00047225 */ /* 0x004fc800078e00ff */
[----:B------:R-:W-:Y:S02]  /*8120*/  IMAD R0, R0, R207, R5 ;  /* 0x000000cf00007224 */ /* 0x000fe400078e0205 */
[----:B------:R-:W-:-:S03]  /*8130*/  IMAD.SHL.U32 R2, R4, 0x40, RZ ;  /* 0x0000004004027824 */ /* 0x000fc600078e00ff */
[----:B------:R-:W-:Y:S02]  /*8140*/  SHF.L.U64.HI R3, R4, 0x6, R0 ;  /* 0x0000000604037819 */ /* 0x000fe40000010200 */
[CC--:B------:R-:W-:Y:S02]  /*8150*/  @!P0 LEA R0, P3, R206.reuse, R2.reuse, 0x4 ;  /* 0x00000002ce008211 */ /* 0x0c0fe400078620ff */
[----:B------:R-:W-:Y:S02]  /*8160*/  @!P0 LEA R5, P1, R206, R2, 0x5 ;  /* 0x00000002ce058211 */ /* 0x000fe400078228ff */
[----:B------:R-:W-:Y:S02]  /*8170*/  @!P0 LEA R12, P4, R2, R247, 0x1 ;  /* 0x000000f7020c8211 */ /* 0x000fe400078808ff */
[----:B------:R-:W-:Y:S02]  /*8180*/  @!P0 LEA.HI.X R7, R206, R3, R207, 0x4, P3 ;  /* 0x00000003ce078211 */ /* 0x000fe400018f24cf */
[----:B------:R-:W-:-:S02]  /*8190*/  @!P0 LEA R6, P3, R0, R247, 0x1 ;  /* 0x000000f700068211 */ /* 0x000fc400078608ff */
[----:B------:R-:W-:Y:S02]  /*81a0*/  @!P0 LEA.HI.X R8, R206, R3, R207, 0x5, P1 ;  /* 0x00000003ce088211 */ /* 0x000fe400008f2ccf */
[C---:B------:R-:W-:Y:S02]  /*81b0*/  @!P0 LEA R4, P1, R5.reuse, R247, 0x1 ;  /* 0x000000f705048211 */ /* 0x040fe400078208ff */
        /* <DEDUP_REMOVED lines=28> */
.L_x_2447:
[----:B------:R-:W-:Y:S05]  /*8380*/  BSYNC.RECONVERGENT B0 ;  /* 0x0000000000007941 */ /* 0x000fea0003800200 */
.L_x_2446:
[----:B------:R-:W0:Y:S02]  /*8390*/  LDGDEPBAR ;  /* 0x00000000000079af */ /* 0x000e240000000000 */
.L_x_2445:
[----:B------:R-:W-:Y:S02]  /*83a0*/  IMAD R205, R244, 0x40, R232 ;  /* 0x00000040f4cd7824 */ /* 0x000fe400078e02e8 */
[----:B------:R-:W-:Y:S02]  /*83b0*/  IMAD.MOV.U32 R46, RZ, RZ, R231 ;  /* 0x000000ffff2e7224 */ /* 0x000fe400078e00e7 */
[C---:B------:R-:W-:Y:S02]  /*83c0*/  VIADD R8, R205.reuse, 0xffffff80 ;  /* 0xffffff80cd087836 */ /* 0x040fe40000000000 */
[C---:B--23--:R-:W-:Y:S02]  /*83d0*/  VIADD R7, R205.reuse, 0xffffff81 ;  /* 0xffffff81cd077836 */ /* 0x04cfe40000000000 */
[C---:B------:R-:W-:Y:S01]  /*83e0*/  VIADD R6, R205.reuse, 0xffffff88 ;  /* 0xffffff88cd067836 */ /* 0x040fe20000000000 */
[C---:B------:R-:W-:Y:S01]  /*83f0*/  ISETP.GT.AND P1, PT, R200.reuse, R8, PT ;  /* 0x00000008c800720c */ /* 0x040fe20003f24270 */
[C---:B------:R-:W-:Y:S01]  /*8400*/  VIADD R5, R205.reuse, 0xffffff89 ;  /* 0xffffff89cd057836 */ /* 0x040fe20000000000 */
[----:B------:R-:W-:Y:S01]  /*8410*/  ISETP.GT.AND P3, PT, R200, R7, PT ;  /* 0x00000007c800720c */ /* 0x000fe20003f64270 */
[C---:B------:R-:W-:Y:S01]  /*8420*/  VIADD R4, R205.reuse, 0xffffff90 ;  /* 0xffffff90cd047836 */ /* 0x040fe20000000000 */
[-C--:B------:R-:W-:Y:S01]  /*8430*/  ISETP.GE.AND P4, PT, R8, R202.reuse, PT ;  /* 0x000000ca0800720c */ /* 0x080fe20003f86270 */
[----:B------:R-:W-:Y:S01]  /*8440*/  VIADD R3, R205, 0xffffff91 ;  /* 0xffffff91cd037836 */ /* 0x000fe20000000000 */
[----:B------:R-:W-:Y:S01]  /*8450*/  ISETP.GE.AND P5, PT, R7, R202, PT ;  /* 0x000000ca0700720c */ /* 0x000fe20003fa6270 */
[----:B------:R-:W-:Y:S01]  /*8460*/  VIADD R2, R205, 0xffffff98 ;  /* 0xffffff98cd027836 */ /* 0x000fe20000000000 */
[----:B------:R-:W-:Y:S01]  /*8470*/  FSEL R12, R187, -INF , !P1 ;  /* 0xff800000bb0c7808 */ /* 0x000fe20004800000 */
[----:B------:R-:W-:Y:S01]  /*8480*/  VIADD R0, R205, 0xffffff99 ;  /* 0xffffff99cd007836 */ /* 0x000fe20000000000 */
[----:B------:R-:W-:Y:S01]  /*8490*/  FSEL R13, R185, -INF , !P3 ;  /* 0xff800000b90d7808 */ /* 0x000fe20005800000 */
[C---:B------:R-:W-:Y:S01]  /*84a0*/  VIADD R15, R205.reuse, 0xffffffa0 ;  /* 0xffffffa0cd0f7836 */ /* 0x040fe20000000000 */
[C---:B------:R-:W-:Y:S01]  /*84b0*/  ISETP.GT.AND P1, PT, R200.reuse, R6, PT ;  /* 0x00000006c800720c */ /* 0x040fe20003f24270 */
[C---:B------:R-:W-:Y:S01]  /*84c0*/  VIADD R16, R205.reuse, 0xffffffa1 ;  /* 0xffffffa1cd107836 */ /* 0x040fe20000000000 */
[----:B------:R-:W-:Y:S01]  /*84d0*/  ISETP.GT.AND P3, PT, R200, R5, PT ;  /* 0x00000005c800720c */ /* 0x000fe20003f64270 */
[C---:B------:R-:W-:Y:S01]  /*84e0*/  VIADD R17, R205.reuse, 0xffffffa8 ;  /* 0xffffffa8cd117836 */ /* 0x040fe20000000000 */
[----:B------:R-:W-:Y:S01]  /*84f0*/  FSEL R26, R12, -INF , !P4 ;  /* 0xff8000000c1a7808 */ /* 0x000fe20006000000 */
[----:B------:R-:W-:Y:S01]  /*8500*/  VIADD R18, R205, 0xffffffa9 ;  /* 0xffffffa9cd127836 */ /* 0x000fe20000000000 */
[----:B------:R-:W-:Y:S01]  /*8510*/  FSEL R27, R13, -INF , !P5 ;  /* 0xff8000000d1b7808 */ /* 0x000fe20006800000 */
[C---:B------:R-:W-:Y:S01]  /*8520*/  VIADD R19, R205.reuse, 0xffffffb0 ;  /* 0xffffffb0cd137836 */ /* 0x040fe20000000000 */
[-C--:B------:R-:W-:Y:S01]  /*8530*/  ISETP.GE.AND P6, PT, R6, R202.reuse, PT ;  /* 0x000000ca0600720c */ /* 0x080fe20003fc6270 */
[----:B------:R-:W-:Y:S01]  /*8540*/  VIADD R20, R205, 0xffffffb1 ;  /* 0xffffffb1cd147836 */ /* 0x000fe20000000000 */
[----:B------:R-:W-:Y:S01]  /*8550*/  ISETP.GE.AND P4, PT, R5, R202, PT ;  /* 0x000000ca0500720c */ /* 0x000fe20003f86270 */
[----:B------:R-:W-:Y:S01]  /*8560*/  VIADD R21, R205, 0xffffffb8 ;  /* 0xffffffb8cd157836 */ /* 0x000fe20000000000 */
[----:B------:R-:W-:Y:S01]  /*8570*/  FSEL R12, R179, -INF , !P1 ;  /* 0xff800000b30c7808 */ /* 0x000fe20004800000 */
[----:B------:R-:W-:Y:S01]  /*8580*/  VIADD R22, R205, 0xffffffb9 ;  /* 0xffffffb9cd167836 */ /* 0x000fe20000000000 */
[----:B------:R-:W-:-:S02]  /*8590*/  FSEL R13, R178, -INF , !P3 ;  /* 0xff800000b20d7808 */ /* 0x000fc40005800000 */
[C---:B------:R-:W-:Y:S02]  /*85a0*/  ISETP.GT.AND P1, PT, R200.reuse, R4, PT ;  /* 0x00000004c800720c */ /* 0x040fe40003f24270 */
[----:B------:R-:W-:Y:S02]  /*85b0*/  ISETP.GT.AND P3, PT, R200, R3, PT ;  /* 0x00000003c800720c */ /* 0x000fe40003f64270 */
[----:B------:R-:W-:Y:S02]  /*85c0*/  FSEL R28, R12, -INF , !P6 ;  /* 0xff8000000c1c7808 */ /* 0x000fe40007000000 */
[----:B------:R-:W-:Y:S02]  /*85d0*/  FSEL R30, R13, -INF , !P4 ;  /* 0xff8000000d1e7808 */ /* 0x000fe40006000000 */
[-C--:B------:R-:W-:Y:S02]  /*85e0*/  ISETP.GE.AND P5, PT, R4, R202.reuse, PT ;  /* 0x000000ca0400720c */ /* 0x080fe40003fa6270 */
[----:B------:R-:W-:-:S02]  /*85f0*/  ISETP.GE.AND P6, PT, R3, R202, PT ;  /* 0x000000ca0300720c */ /* 0x000fc40003fc6270 */
[----:B-1----:R-:W-:Y:S02]  /*8600*/  FSEL R12, R167, -INF , !P1 ;  /* 0xff800000a70c7808 */ /* 0x002fe40004800000 */
[----:B------:R-:W-:Y:S02]  /*8610*/  FSEL R13, R166, -INF , !P3 ;  /* 0xff800000a60d7808 */ /* 0x000fe40005800000 */
[C---:B------:R-:W-:Y:S02]  /*8620*/  ISETP.GT.AND P1, PT, R200.reuse, R2, PT ;  /* 0x00000002c800720c */ /* 0x040fe40003f24270 */
[----:B------:R-:W-:Y:S02]  /*8630*/  ISETP.GT.AND P3, PT, R200, R0, PT ;  /* 0x00000000c800720c */ /* 0x000fe40003f64270 */
[----:B------:R-:W-:Y:S02]  /*8640*/  FSEL R39, R12, -INF , !P5 ;  /* 0xff8000000c277808 */ /* 0x000fe40006800000 */
[----:B------:R-:W-:-:S02]  /*8650*/  FSEL R60, R13, -INF , !P6 ;  /* 0xff8000000d3c7808 */ /* 0x000fc40007000000 */
[-C--:B------:R-:W-:Y:S02]  /*8660*/  ISETP.GE.AND P4, PT, R2, R202.reuse, PT ;  /* 0x000000ca0200720c */ /* 0x080fe40003f86270 */
[----:B------:R-:W-:Y:S02]  /*8670*/  ISETP.GE.AND P5, PT, R0, R202, PT ;  /* 0x000000ca0000720c */ /* 0x000fe40003fa6270 */
[----:B------:R-:W-:Y:S02]  /*8680*/  FSEL R12, R159, -INF , !P1 ;  /* 0xff8000009f0c7808 */ /* 0x000fe40004800000 */
[----:B------:R-:W-:Y:S02]  /*8690*/  FSEL R13, R157, -INF , !P3 ;  /* 0xff8000009d0d7808 */ /* 0x000fe40005800000 */
[C---:B------:R-:W-:Y:S02]  /*86a0*/  ISETP.GT.AND P1, PT, R200.reuse, R15, PT ;  /* 0x0000000fc800720c */ /* 0x040fe40003f24270 */
[----:B------:R-:W-:-:S02]  /*86b0*/  ISETP.GT.AND P3, PT, R200, R16, PT ;  /* 0x00000010c800720c */ /* 0x000fc40003f64270 */
[----:B------:R-:W-:Y:S02]  /*86c0*/  FSEL R61, R12, -INF , !P4 ;  /* 0xff8000000c3d7808 */ /* 0x000fe40006000000 */
[----:B------:R-:W-:Y:S02]  /*86d0*/  FSEL R63, R13, -INF , !P5 ;  /* 0xff8000000d3f7808 */ /* 0x000fe40006800000 */
[-C--:B------:R-:W-:Y:S02]  /*86e0*/  ISETP.GE.AND P6, PT, R15, R202.reuse, PT ;  /* 0x000000ca0f00720c */ /* 0x080fe40003fc6270 */
[----:B------:R-:W-:Y:S02]  /*86f0*/  ISETP.GE.AND P4, PT, R16, R202, PT ;  /* 0x000000ca1000720c */ /* 0x000fe40003f86270 */
[----:B------:R-:W-:Y:S02]  /*8700*/  FSEL R12, R69, -INF , !P1 ;  /* 0xff800000450c7808 */ /* 0x000fe40004800000 */
[----:B------:R-:W-:-:S02]  /*8710*/  FSEL R13, R68, -INF , !P3 ;  /* 0xff800000440d7808 */ /* 0x000fc40005800000 */
[C---:B------:R-:W-:Y:S02]  /*8720*/  ISETP.GT.AND P1, PT, R200.reuse, R17, PT ;  /* 0x00000011c800720c */ /* 0x040fe40003f24270 */
[----:B------:R-:W-:Y:S02]  /*8730*/  ISETP.GT.AND P3, PT, R200, R18, PT ;  /* 0x00000012c800720c */ /* 0x000fe40003f64270 */
[----:B------:R-:W-:Y:S02]  /*8740*/  FSEL R68, R12, -INF , !P6 ;  /* 0xff8000000c447808 */ /* 0x000fe40007000000 */
[----:B------:R-:W-:Y:S02]  /*8750*/  FSEL R146, R13, -INF , !P4 ;  /* 0xff8000000d927808 */ /* 0x000fe40006000000 */
[-C--:B------:R-:W-:Y:S02]  /*8760*/  ISETP.GE.AND P5, PT, R17, R202.reuse, PT ;  /* 0x000000ca1100720c */ /* 0x080fe40003fa6270 */
[----:B------:R-:W-:-:S02]  /*8770*/  ISETP.GE.AND P6, PT, R18, R202, PT ;  /* 0x000000ca1200720c */ /* 0x000fc40003fc6270 */
[----:B------:R-:W-:Y:S02]  /*8780*/  FSEL R12, R64, -INF , !P1 ;  /* 0xff800000400c7808 */ /* 0x000fe40004800000 */
        /* <DEDUP_REMOVED lines=21> */
[----:B------:R-:W-:Y:S02]  /*88e0*/  ISETP.GE.AND P5, PT, R8, R204, PT ;  /* 0x000000cc0800720c */ /* 0x000fe40003fa6270 */
[----:B------:R-:W-:-:S02]  /*88f0*/  FSEL R12, R212, -INF , !P1 ;  /* 0xff800000d40c7808 */ /* 0x000fc40004800000 */
[----:B------:R-:W-:Y:S02]  /*8900*/  FSEL R13, R209, -INF , !P3 ;  /* 0xff800000d10d7808 */ /* 0x000fe40005800000 */
[C---:B------:R-:W-:Y:S02]  /*8910*/  ISETP.GT.AND P1, PT, R10.reuse, R6, PT ;  /* 0x000000060a00720c */ /* 0x040fe40003f24270 */
[----:B------:R-:W-:Y:S02]  /*8920*/  ISETP.GT.AND P3, PT, R10, R5, PT ;  /* 0x000000050a00720c */ /* 0x000fe40003f64270 */
        /* <DEDUP_REMOVED lines=10> */
[-C--:B------:R-:W-:Y:S02]  /*89d0*/  ISETP.GE.AND P6, PT, R4, R204.reuse, PT ;  /* 0x000000cc0400720c */ /* 0x080fe40003fc6270 */
[----:B------:R-:W-:Y:S02]  /*89e0*/  ISETP.GE.AND P4, PT, R3, R204, PT ;  /* 0x000000cc0300720c */ /* 0x000fe40003f86270 */
[----:B------:R-:W-:Y:S02]  /*89f0*/  FSEL R13, R175, -INF , !P1 ;  /* 0xff800000af0d7808 */ /* 0x000fe40004800000 */
[----:B------:R-:W-:Y:S02]  /*8a00*/  FSEL R12, R174, -INF , !P3 ;  /* 0xff800000ae0c7808 */ /* 0x000fe40005800000 */
[----:B------:R-:W-:-:S02]  /*8a10*/  ISETP.GT.AND P1, PT, R10, R2, PT ;  /* 0x000000020a00720c */ /* 0x000fc40003f24270 */
[----:B------:R-:W-:Y:S02]  /*8a20*/  FSEL R37, R14, -INF , !P5 ;  /* 0xff8000000e257808 */ /* 0x000fe40006800000 */
[----:B------:R-:W-:Y:S02]  /*8a30*/  FSEL R69, R13, -INF , !P6 ;  /* 0xff8000000d457808 */ /* 0x000fe40007000000 */
[----:B------:R-:W-:Y:S02]  /*8a40*/  FSEL R147, R12, -INF , !P4 ;  /* 0xff8000000c937808 */ /* 0x000fe40006000000 */
[----:B------:R-:W-:Y:S02]  /*8a50*/  ISETP.GE.AND P5, PT, R2, R204, PT ;  /* 0x000000cc0200720c */ /* 0x000fe40003fa6270 */
[----:B------:R-:W-:Y:S02]  /*8a60*/  ISETP.GT.AND P6, PT, R10, R0, PT ;  /* 0x000000000a00720c */ /* 0x000fe40003fc4270 */
[----:B------:R-:W-:-:S02]  /*8a70*/  ISETP.GT.AND P3, PT, R9, R8, PT ;  /* 0x000000080900720c */ /* 0x000fc40003f64270 */
[----:B------:R-:W-:Y:S02]  /*8a80*/  FSEL R12, R162, -INF , !P1 ;  /* 0xff800000a20c7808 */ /* 0x000fe40004800000 */
[----:B------:R-:W-:Y:S02]  /*8a90*/  ISETP.GT.AND P1, PT, R9, R7, PT ;  /* 0x000000070900720c */ /* 0x000fe40003f24270 */
[----:B------:R-:W-:Y:S02]  /*8aa0*/  ISETP.GE.AND P4, PT, R8, R201, PT ;  /* 0x000000c90800720c */ /* 0x000fe40003f86270 */
[----:B------:R-:W-:Y:S02]  /*8ab0*/  FSEL R32, R160, -INF , !P6 ;  /* 0xff800000a0207808 */ /* 0x000fe40007000000 */
[----:B------:R-:W-:Y:S02]  /*8ac0*/  FSEL R13, R211, -INF , !P3 ;  /* 0xff800000d30d7808 */ /* 0x000fe40005800000 */
[----:B------:R-:W-:-:S02]  /*8ad0*/  FSEL R149, R12, -INF , !P5 ;  /* 0xff8000000c957808 */ /* 0x000fc40006800000 */
[----:B------:R-:W-:Y:S02]  /*8ae0*/  ISETP.GE.AND P6, PT, R7, R201, PT ;  /* 0x000000c90700720c */ /* 0x000fe40003fc6270 */
[C---:B------:R-:W-:Y:S02]  /*8af0*/  ISETP.GT.AND P3, PT, R9.reuse, R6, PT ;  /* 0x000000060900720c */ /* 0x040fe40003f64270 */
[----:B------:R-:W-:Y:S02]  /*8b00*/  FSEL R12, R210, -INF , !P1 ;  /* 0xff800000d20c7808 */ /* 0x000fe40004800000 */
[----:B------:R-:W-:Y:S02]  /*8b10*/  ISETP.GT.AND P1, PT, R9, R5, PT ;  /* 0x000000050900720c */ /* 0x000fe40003f24270 */
[----:B------:R-:W-:Y:S02]  /*8b20*/  FSEL R14, R13, -INF , !P4 ;  /* 0xff8000000d0e7808 */ /* 0x000fe40006000000 */
[----:B------:R-:W-:-:S02]  /*8b30*/  ISETP.GE.AND P5, PT, R6, R201, PT ;  /* 0x000000c90600720c */ /* 0x000fc40003fa6270 */
[----:B------:R-:W-:Y:S02]  /*8b40*/  FSEL R13, R182, -INF , !P3 ;  /* 0xff800000b60d7808 */ /* 0x000fe40005800000 */
[----:B------:R-:W-:Y:S02]  /*8b50*/  FSEL R23, R12, -INF , !P6 ;  /* 0xff8000000c177808 */ /* 0x000fe40007000000 */
[----:B------:R-:W-:Y:S02]  /*8b60*/  ISETP.GE.AND P4, PT, R5, R201, PT ;  /* 0x000000c90500720c */ /* 0x000fe40003f86270 */
[----:B------:R-:W-:Y:S02]  /*8b70*/  ISETP.GT.AND P3, PT, R9, R4, PT ;  /* 0x000000040900720c */ /* 0x000fe40003f64270 */
[----:B------:R-:W-:Y:S02]  /*8b80*/  FSEL R12, R181, -INF , !P1 ;  /* 0xff800000b50c7808 */ /* 0x000fe40004800000 */
[----:B------:R-:W-:-:S02]  /*8b90*/  ISETP.GT.AND P1, PT, R9, R3, PT ;  /* 0x000000030900720c */ /* 0x000fc40003f24270 */
[----:B------:R-:W-:Y:S02]  /*8ba0*/  FSEL R24, R13, -INF , !P5 ;  /* 0xff8000000d187808 */ /* 0x000fe40006800000 */
[-C--:B------:R-:W-:Y:S02]  /*8bb0*/  ISETP.GE.AND P6, PT, R4, R201.reuse, PT ;  /* 0x000000c90400720c */ /* 0x080fe40003fc6270 */
[----:B------:R-:W-:Y:S02]  /*8bc0*/  FSEL R13, R169, -INF , !P3 ;  /* 0xff800000a90d7808 */ /* 0x000fe40005800000 */
[----:B------:R-:W-:Y:S02]  /*8bd0*/  FSEL R25, R12, -INF , !P4 ;  /* 0xff8000000c197808 */ /* 0x000fe40006000000 */
[----:B------:R-:W-:Y:S02]  /*8be0*/  ISETP.GE.AND P5, PT, R3, R201, PT ;  /* 0x000000c90300720c */ /* 0x000fe40003fa6270 */
[----:B------:R-:W-:-:S02]  /*8bf0*/  ISETP.GT.AND P3, PT, R9, R2, PT ;  /* 0x000000020900720c */ /* 0x000fc40003f64270 */
[----:B------:R-:W-:Y:S02]  /*8c00*/  FSEL R12, R168, -INF , !P1 ;  /* 0xff800000a80c7808 */ /* 0x000fe40004800000 */
[----:B------:R-:W-:Y:S02]  /*8c10*/  ISETP.GT.AND P1, PT, R9, R0, PT ;  /* 0x000000000900720c */ /* 0x000fe40003f24270 */
[----:B------:R-:W-:Y:S02]  /*8c20*/  FSEL R48, R13, -INF , !P6 ;  /* 0xff8000000d307808 */ /* 0x000fe40007000000 */
[----:B------:R-:W-:Y:S02]  /*8c30*/  ISETP.GE.AND P4, PT, R2, R201, PT ;  /* 0x000000c90200720c */ /* 0x000fe40003f86270 */
[----:B------:R-:W-:Y:S02]  /*8c40*/  FSEL R13, R163, -INF , !P3 ;  /* 0xff800000a30d7808 */ /* 0x000fe40005800000 */
[----:B------:R-:W-:-:S02]  /*8c50*/  FSEL R49, R12, -INF , !P5 ;  /* 0xff8000000c317808 */ /* 0x000fc40006800000 */
[----:B------:R-:W-:Y:S02]  /*8c60*/  ISETP.GE.AND P6, PT, R0, R201, PT ;  /* 0x000000c90000720c */ /* 0x000fe40003fc6270 */
[----:B------:R-:W-:Y:S02]  /*8c70*/  ISETP.GT.AND P3, PT, R9, R15, PT ;  /* 0x0000000f0900720c */ /* 0x000fe40003f64270 */
[----:B------:R-:W-:Y:S02]  /*8c80*/  FSEL R12, R161, -INF , !P1 ;  /* 0xff800000a10c7808 */ /* 0x000fe40004800000 */
[----:B------:R-:W-:Y:S02]  /*8c90*/  ISETP.GT.AND P1, PT, R9, R16, PT ;  /* 0x000000100900720c */ /* 0x000fe40003f24270 */
        /* <DEDUP_REMOVED lines=20> */
[----:B------:R-:W-:Y:S02]  /*8de0*/  ISETP.GT.AND P5, PT, R9, R21, PT ;  /* 0x000000150900720c */ /* 0x000fe40003fa4270 */
[-C--:B------:R-:W-:Y:S02]  /*8df0*/  ISETP.GE.AND P6, PT, R20, R201.reuse, PT ;  /* 0x000000c91400720c */ /* 0x080fe40003fc6270 */
        /* <DEDUP_REMOVED lines=15> */
[----:B------:R-:W-:-:S02]  /*8ef0*/  ISETP.GT.AND P3, PT, R11, R6, PT ;  /* 0x000000060b00720c */ /* 0x000fc40003f64270 */
[----:B------:R-:W-:Y:S02]  /*8f00*/  ISETP.GE.AND P6, PT, R6, R203, PT ;  /* 0x000000cb0600720c */ /* 0x000fe40003fc6270 */
[----:B------:R-:W-:Y:S02]  /*8f10*/  FSEL R6, R213, -INF , !P1 ;  /* 0xff800000d5067808 */ /* 0x000fe40004800000 */
[----:B------:R-:W-:Y:S02]  /*8f20*/  FSEL R35, R7, -INF , !P5 ;  /* 0xff80000007237808 */ /* 0x000fe40006800000 */
[----:B------:R-:W-:Y:S02]  /*8f30*/  ISETP.GT.AND P1, PT, R11, R5, PT ;  /* 0x000000050b00720c */ /* 0x000fe40003f24270 */
        /* <DEDUP_REMOVED lines=8> */
[-C--:B------:R-:W-:Y:S02]  /*8fc0*/  ISETP.GE.AND P6, PT, R3, R203.reuse, PT ;  /* 0x000000cb0300720c */ /* 0x080fe40003fc6270 */
[----:B------:R-:W-:Y:S02]  /*8fd0*/  FSEL R3, R176, -INF , !P3 ;  /* 0xff800000b0037808 */ /* 0x000fe40005800000 */
[----:B------:R-:W-:Y:S02]  /*8fe0*/  FSEL R34, R4, -INF , !P5 ;  /* 0xff80000004227808 */ /* 0x000fe40006800000 */
[----:B------:R-:W-:Y:S02]  /*8ff0*/  ISETP.GT.AND P3, PT, R11, R2, PT ;  /* 0x000000020b00720c */ /* 0x000fe40003f64270 */
[----:B------:R-:W-:Y:S02]  /*9000*/  ISETP.GE.AND P5, PT, R2, R203, PT ;  /* 0x000000cb0200720c */ /* 0x000fe40003fa6270 */
[----:B------:R-:W-:-:S02]  /*9010*/  FSEL R2, R171, -INF , !P1 ;  /* 0xff800000ab027808 */ /* 0x000fc40004800000 */
[----:B------:R-:W-:Y:S02]  /*9020*/  FSEL R154, R3, -INF , !P4 ;  /* 0xff800000039a7808 */ /* 0x000fe40006000000 */
[----:B------:R-:W-:Y:S02]  /*9030*/  FSEL R155, R2, -INF , !P6 ;  /* 0xff800000029b7808 */ /* 0x000fe40007000000 */
[----:B------:R-:W-:Y:S02]  /*9040*/  FMNMX3.FTZ R2, R72, R26, R27, !PT ;  /* 0x0000001a48027276 */ /* 0x000fe4000781001b */
[----:B------:R-:W-:Y:S02]  /*9050*/  FSEL R3, R165, -INF , !P3 ;  /* 0xff800000a5037808 */ /* 0x000fe40005800000 */
[----:B------:R-:W-:Y:S02]  /*9060*/  ISETP.GT.AND P4, PT, R11, R0, PT ;  /* 0x000000000b00720c */ /* 0x000fe40003f84270 */
[----:B------:R-:W-:-:S02]  /*9070*/  FMNMX3.FTZ R2, R2, R28, R30, !PT ;  /* 0x0000001c02027276 */ /* 0x000fc4000781001e */
[C---:B------:R-:W-:Y:S02]  /*9080*/  ISETP.GE.AND P1, PT, R0.reuse, R204, PT ;  /* 0x000000cc0000720c */ /* 0x040fe40003f26270 */
[----:B------:R-:W-:Y:S02]  /*9090*/  ISETP.GE.AND P3, PT, R0, R203, PT ;  /* 0x000000cb0000720c */ /* 0x000fe40003f66270 */
[----:B------:R-:W-:Y:S02]  /*90a0*/  FSEL R157, R3, -INF , !P5 ;  /* 0xff800000039d7808 */ /* 0x000fe40006800000 */
[----:B------:R-:W-:Y:S02]  /*90b0*/  FSEL R0, R164, -INF , !P4 ;  /* 0xff800000a4007808 */ /* 0x000fe40006000000 */
[----:B------:R-:W-:Y:S02]  /*90c0*/  ISETP.GT.AND P5, PT, R11, R15, PT ;  /* 0x0000000f0b00720c */ /* 0x000fe40003fa4270 */
[----:B------:R-:W-:-:S02]  /*90d0*/  FMNMX3.FTZ R2, R2, R39, R60, !PT ;  /* 0x0000002702027276 */ /* 0x000fc4000781003c */
[----:B------:R-:W-:Y:S02]  /*90e0*/  ISETP.GE.AND P4, PT, R15, R203, PT ;  /* 0x000000cb0f00720c */ /* 0x000fe40003f86270 */
[----:B------:R-:W-:Y:S02]  /*90f0*/  FSEL R159, R0, -INF , !P3 ;  /* 0xff800000009f7808 */ /* 0x000fe40005800000 */
[----:B------:R-:W-:Y:S02]  /*9100*/  FSEL R3, R156, -INF , !P5 ;  /* 0xff8000009c037808 */ /* 0x000fe40006800000 */
[----:B------:R-:W-:Y:S02]  /*9110*/  FMNMX3.FTZ R2, R2, R61, R63, !PT ;  /* 0x0000003d02027276 */ /* 0x000fe4000781003f */
[----:B------:R-:W-:Y:S02]  /*9120*/  ISETP.GT.AND P3, PT, R11, R16, PT ;  /* 0x000000100b00720c */ /* 0x000fe40003f64270 */
[----:B------:R-:W-:-:S02]  /*9130*/  FSEL R144, R3, -INF , !P4 ;  /* 0xff80000003907808 */ /* 0x000fc40006000000 */
[----:B------:R-:W-:Y:S02]  /*9140*/  FMNMX3.FTZ R2, R2, R68, R146, !PT ;  /* 0x0000004402027276 */ /* 0x000fe40007810092 */
[----:B------:R-:W-:Y:S02]  /*9150*/  ISETP.GE.AND P5, PT, R16, R203, PT ;  /* 0x000000cb1000720c */ /* 0x000fe40003fa6270 */
        /* <DEDUP_REMOVED lines=8> */
[----:B------:R-:W-:Y:S02]  /*91e0*/  FMNMX3.FTZ R0, R73, R14, R23, !PT ;  /* 0x0000000e49007276 */ /* 0x000fe40007810017 */
[----:B------:R-:W-:-:S02]  /*91f0*/  FSEL R171, R3, -INF , !P3 ;  /* 0xff80000003ab7808 */ /* 0x000fc40005800000 */
[----:B------:R-:W-:Y:S02]  /*9200*/  ISETP.GE.AND P4, PT, R18, R203, PT ;  /* 0x000000cb1200720c */ /* 0x000fe40003f86270 */
[----:B------:R-:W-:Y:S02]  /*9210*/  FSEL R3, R52, -INF , !P5 ;  /* 0xff80000034037808 */ /* 0x000fe40006800000 */
[----:B------:R-:W-:Y:S02]  /*9220*/  FMNMX3.FTZ R2, R2, R225, R227, !PT ;  /* 0x000000e102027276 */ /* 0x000fe400078100e3 */
[----:B------:R-:W-:Y:S02]  /*9230*/  FMNMX3.FTZ R0, R0, R24, R25, !PT ;  /* 0x0000001800007276 */ /* 0x000fe40007810019 */
[----:B------:R-:W-:Y:S01]  /*9240*/  FSEL R176, R3, -INF , !P4 ;  /* 0xff80000003b07808 */ /* 0x000fe20006000000 */
[----:B------:R-:W1:Y:S01]  /*9250*/  SHFL.BFLY PT, R6, R2, 0x2, 0x1f ;  /* 0x0c401f0002067f89 */ /* 0x000e6200000e0000 */
[----:B------:R-:W-:-:S02]  /*9260*/  FMNMX3.FTZ R3, R70, R35, R33, !PT ;  /* 0x0000002346037276 */ /* 0x000fc40007810021 */
[----:B------:R-:W-:Y:S02]  /*9270*/  FMNMX3.FTZ R0, R0, R48, R49, !PT ;  /* 0x0000003000007276 */ /* 0x000fe40007810031 */
[----:B------:R-:W-:Y:S02]  /*9280*/  FMNMX3.FTZ R3, R3, R13, R34, !PT ;  /* 0x0000000d03037276 */ /* 0x000fe40007810022 */
[C---:B------:R-:W-:Y:S02]  /*9290*/  ISETP.GT.AND P3, PT, R11.reuse, R19, PT ;  /* 0x000000130b00720c */ /* 0x040fe40003f64270 */
[----:B------:R-:W-:Y:S02]  /*92a0*/  FMNMX3.FTZ R0, R0, R50, R51, !PT ;  /* 0x0000003200007276 */ /* 0x000fe40007810033 */
[----:B------:R-:W-:Y:S02]  /*92b0*/  ISETP.GT.AND P4, PT, R11, R20, PT ;  /* 0x000000140b00720c */ /* 0x000fe40003f84270 */
[----:B------:R-:W-:-:S02]  /*92c0*/  FMNMX3.FTZ R3, R3, R154, R155, !PT ;  /* 0x0000009a03037276 */ /* 0x000fc4000781009b */
[----:B------:R-:W-:Y:S02]  /*92d0*/  FSEL R4, R45, -INF , !P3 ;  /* 0xff8000002d047808 */ /* 0x000fe40005800000 */
[----:B------:R-:W-:Y:S02]  /*92e0*/  FMNMX3.FTZ R0, R0, R150, R151, !PT ;  /* 0x0000009600007276 */ /* 0x000fe40007810097 */
[----:B------:R-:W-:Y:S02]  /*92f0*/  ISETP.GE.AND P3, PT, R20, R203, PT ;  /* 0x000000cb1400720c */ /* 0x000fe40003f66270 */
[----:B------:R-:W-:Y:S02]  /*9300*/  FSEL R5, R44, -INF , !P4 ;  /* 0xff8000002c057808 */ /* 0x000fe40006000000 */
[----:B------:R-:W-:Y:S02]  /*9310*/  FMNMX3.FTZ R3, R3, R157, R159, !PT ;  /* 0x0000009d03037276 */ /* 0x000fe4000781009f */
[----:B------:R-:W-:-:S02]  /*9320*/  FMNMX3.FTZ R0, R0, R152, R180, !PT ;  /* 0x0000009800007276 */ /* 0x000fc400078100b4 */
[----:B------:R-:W-:Y:S02]  /*9330*/  ISETP.GE.AND P5, PT, R19, R203, PT ;  /* 0x000000cb1300720c */ /* 0x000fe40003fa6270 */
[----:B------:R-:W-:Y:S02]  /*9340*/  ISETP.GT.AND P4, PT, R11, R21, PT ;  /* 0x000000150b00720c */ /* 0x000fe40003f84270 */
[----:B------:R-:W-:Y:S02]  /*9350*/  FSEL R221, R5, -INF , !P3 ;  /* 0xff80000005dd7808 */ /* 0x000fe40005800000 */
[----:B------:R-:W-:Y:S02]  /*9360*/  ISETP.GT.AND P3, PT, R11, R22, PT ;  /* 0x000000160b00720c */ /* 0x000fe40003f64270 */
[----:B------:R-:W-:Y:S02]  /*9370*/  FMNMX3.FTZ R3, R3, R144, R145, !PT ;  /* 0x0000009003037276 */ /* 0x000fe40007810091 */
[----:B------:R-:W-:-:S02]  /*9380*/  FMNMX3.FTZ R0, R0, R229, R230, !PT ;  /* 0x000000e500007276 */ /* 0x000fc400078100e6 */
[----:B------:R-:W-:Y:S02]  /*9390*/  FSEL R218, R4, -INF , !P5 ;  /* 0xff80000004da7808 */ /* 0x000fe40006800000 */
[----:B------:R-:W-:Y:S02]  /*93a0*/  FSEL R5, R41, -INF , !P4 ;  /* 0xff80000029057808 */ /* 0x000fe40006000000 */
[----:B------:R-:W-:Y:S02]  /*93b0*/  ISETP.GE.AND P4, PT, R22, R203, PT ;  /* 0x000000cb1600720c */ /* 0x000fe40003f86270 */
[----:B------:R-:W-:Y:S02]  /*93c0*/  FSEL R4, R40, -INF , !P3 ;  /* 0xff80000028047808 */ /* 0x000fe40005800000 */
[----:B------:R-:W-:Y:S02]  /*93d0*/  FMNMX3.FTZ R3, R3, R171, R176, !PT ;  /* 0x000000ab03037276 */ /* 0x000fe400078100b0 */
[----:B------:R-:W-:-:S02]  /*93e0*/  FMNMX3.FTZ R0, R0, R231, R232, !PT ;  /* 0x000000e700007276 */ /* 0x000fc400078100e8 */
[----:B------:R-:W-:Y:S02]  /*93f0*/  ISETP.GE.AND P5, PT, R21, R203, PT ;  /* 0x000000cb1500720c */ /* 0x000fe40003fa6270 */
[----:B------:R-:W-:Y:S01]  /*9400*/  FSEL R228, R4, -INF , !P4 ;  /* 0xff80000004e47808 */ /* 0x000fe20006000000 */
[----:B------:R-:W2:Y:S01]  /*9410*/  SHFL.BFLY PT, R7, R0, 0x2, 0x1f ;  /* 0x0c401f0000077f89 */ /* 0x000ea200000e0000 */
[----:B------:R-:W-:Y:S02]  /*9420*/  FMNMX3.FTZ R4, R3, R218, R221, !PT ;  /* 0x000000da03047276 */ /* 0x000fe400078100dd */
[----:B-1----:R-:W-:Y:S02]  /*9430*/  FMNMX.FTZ R3, R2, R6, !PT ;  /* 0x0000000602037209 */ /* 0x002fe40007810000 */
[----:B------:R-:W-:Y:S02]  /*9440*/  FSEL R226, R5, -INF , !P5 ;  /* 0xff80000005e27808 */ /* 0x000fe40006800000 */
[----:B------:R-:W-:Y:S01]  /*9450*/  ISETP.GT.AND P6, PT, R10, R15, PT ;  /* 0x0000000f0a00720c */ /* 0x000fe20003fc4270 */
[----:B------:R-:W1:Y:S01]  /*9460*/  SHFL.BFLY PT, R8, R3, 0x1, 0x1f ;  /* 0x0c201f0003087f89 */ /* 0x000e6200000e0000 */
[----:B------:R-:W-:-:S02]  /*9470*/  FMNMX3.FTZ R2, R4, R226, R228, !PT ;  /* 0x000000e204027276 */ /* 0x000fc400078100e4 */
[----:B------:R-:W-:Y:S02]  /*9480*/  ISETP.GE.AND P5, PT, R15, R204, PT ;  /* 0x000000cc0f00720c */ /* 0x000fe40003fa6270 */
[----:B------:R-:W-:Y:S01]  /*9490*/  FSEL R62, R32, -INF , !P1 ;  /* 0xff800000203e7808 */ /* 0x000fe20004800000 */
[----:B------:R-:W3:Y:S01]  /*94a0*/  SHFL.BFLY PT, R6, R2, 0x2, 0x1f ;  /* 0x0c401f0002067f89 */ /* 0x000ee200000e0000 */
[----:B------:R-:W-:Y:S02]  /*94b0*/  FSEL R4, R177, -INF , !P6 ;  /* 0xff800000b1047808 */ /* 0x000fe40007000000 */
[C---:B------:R-:W-:Y:S02]  /*94c0*/  ISETP.GT.AND P3, PT, R10.reuse, R16, PT ;  /* 0x000000100a00720c */ /* 0x040fe40003f64270 */
[----:B------:R-:W-:Y:S02]  /*94d0*/  ISETP.GT.AND P1, PT, R10, R17, PT ;  /* 0x000000110a00720c */ /* 0x000fe40003f24270 */
[----:B------:R-:W-:-:S02]  /*94e0*/  FSEL R234, R4, -INF , !P5 ;  /* 0xff80000004ea7808 */ /* 0x000fc40006800000 */
[-C--:B------:R-:W-:Y:S02]  /*94f0*/  ISETP.GE.AND P4, PT, R16, R204.reuse, PT ;  /* 0x000000cc1000720c */ /* 0x080fe40003f86270 */
[----:B------:R-:W-:Y:S02]  /*9500*/  ISETP.GE.AND P6, PT, R17, R204, PT ;  /* 0x000000cc1100720c */ /* 0x000fe40003fc6270 */
[----:B------:R-:W-:Y:S02]  /*9510*/  FSEL R5, R170, -INF , !P3 ;  /* 0xff800000aa057808 */ /* 0x000fe40005800000 */
[----:B------:R-:W-:Y:S02]  /*9520*/  FSEL R4, R66, -INF , !P1 ;  /* 0xff80000042047808 */ /* 0x000fe40004800000 */
[----:B------:R-:W-:Y:S02]  /*9530*/  ISETP.GT.AND P1, PT, R10, R19, PT ;  /* 0x000000130a00720c */ /* 0x000fe40003f24270 */
[----:B------:R-:W-:-:S02]  /*9540*/  FSEL R235, R5, -INF , !P4 ;  /* 0xff80000005eb7808 */ /* 0x000fc40006000000 */
[----:B------:R-:W-:Y:S02]  /*9550*/  FSEL R238, R4, -INF , !P6 ;  /* 0xff80000004ee7808 */ /* 0x000fe40007000000 */
[----:B------:R-:W-:Y:S02]  /*9560*/  ISETP.GE.AND P4, PT, R19, R204, PT ;  /* 0x000000cc1300720c */ /* 0x000fe40003f86270 */
[----:B------:R-:W-:Y:S02]  /*9570*/  FSEL R4, R58, -INF , !P1 ;  /* 0xff8000003a047808 */ /* 0x000fe40004800000 */
[----:B--2---:R-:W-:Y:S02]  /*9580*/  FMNMX.FTZ R0, R0, R7, !PT ;  /* 0x0000000700007209 */ /* 0x004fe40007810000 */
[----:B------:R-:W-:Y:S02]  /*9590*/  FSEL R240, R4, -INF , !P4 ;  /* 0xff80000004f07808 */ /* 0x000fe40006000000 */
[----:B------:R-:W-:Y:S01]  /*95a0*/  FMNMX3.FTZ R4, R71, R29, R31, !PT ;  /* 0x0000001d47047276 */ /* 0x000fe2000781001f */
[----:B------:R-:W2:Y:S01]  /*95b0*/  SHFL.BFLY PT, R7, R0, 0x1, 0x1f ;  /* 0x0c201f0000077f89 */ /* 0x000ea200000e0000 */
[----:B------:R-:W-:-:S02]  /*95c0*/  ISETP.GT.AND P3, PT, R10, R18, PT ;  /* 0x000000120a00720c */ /* 0x000fc40003f64270 */
[----:B------:R-:W-:Y:S02]  /*95d0*/  FMNMX3.FTZ R4, R4, R36, R37, !PT ;  /* 0x0000002404047276 */ /* 0x000fe40007810025 */
[----:B-1----:R-:W-:Y:S02]  /*95e0*/  FMNMX.FTZ R236, R3, R8, !PT ;  /* 0x0000000803ec7209 */ /* 0x002fe40007810000 */
[----:B------:R-:W-:Y:S02]  /*95f0*/  FMNMX3.FTZ R3, R4, R69, R147, !PT ;  /* 0x0000004504037276 */ /* 0x000fe40007810093 */
[----:B------:R-:W-:Y:S02]  /*9600*/  FSEL R5, R67, -INF , !P3 ;  /* 0xff80000043057808 */ /* 0x000fe40005800000 */
[----:B------:R-:W-:Y:S02]  /*9610*/  ISETP.GE.AND P5, PT, R18, R204, PT ;  /* 0x000000cc1200720c */ /* 0x000fe40003fa6270 */
[----:B------:R-:W-:Y:S01]  /*9620*/  ISETP.GT.AND P3, PT, R10, R20, PT ;  /* 0x000000140a00720c */ /* 0x000fe20003f64270 */
[----:B------:R-:W-:Y:S01]  /*9630*/  LDSM.16.MT88.4 R16, [R188+0x6000] ;  /* 0x00600000bc10783b */ /* 0x000fe20000004200 */
[----:B------:R-:W-:-:S02]  /*9640*/  FMNMX3.FTZ R3, R3, R149, R62, !PT ;  /* 0x0000009503037276 */ /* 0x000fc4000781003e */
[----:B------:R-:W-:Y:S02]  /*9650*/  ISETP.GE.AND P6, PT, R20, R204, PT ;  /* 0x000000cc1400720c */ /* 0x000fe40003fc6270 */
[----:B------:R-:W-:Y:S02]  /*9660*/  FSEL R239, R5, -INF , !P5 ;  /* 0xff80000005ef7808 */ /* 0x000fe40006800000 */
[C---:B------:R-:W-:Y:S02]  /*9670*/  ISETP.GT.AND P1, PT, R10.reuse, R21, PT ;  /* 0x000000150a00720c */ /* 0x040fe40003f24270 */
[----:B------:R-:W-:Y:S02]  /*9680*/  ISETP.GT.AND P4, PT, R10, R22, PT ;  /* 0x000000160a00720c */ /* 0x000fe40003f84270 */
[----:B------:R-:W-:Y:S02]  /*9690*/  FSEL R12, R59, -INF , !P3 ;  /* 0xff8000003b0c7808 */ /* 0x000fe40005800000 */
[----:B------:R-:W-:-:S02]  /*96a0*/  FMNMX3.FTZ R4, R3, R234, R235, !PT ;  /* 0x000000ea03047276 */ /* 0x000fc400078100eb */
[----:B---3--:R-:W-:Y:S02]  /*96b0*/  FMNMX.FTZ R2, R2, R6, !PT ;  /* 0x0000000602027209 */ /* 0x008fe40007810000 */
[-C--:B------:R-:W-:Y:S02]  /*96c0*/  ISETP.GE.AND P5, PT, R21, R204.reuse, PT ;  /* 0x000000cc1500720c */ /* 0x080fe40003fa6270 */
[----:B------:R-:W-:Y:S02]  /*96d0*/  ISETP.GE.AND P3, PT, R22, R204, PT ;  /* 0x000000cc1600720c */ /* 0x000fe40003f66270 */
[----:B------:R-:W-:Y:S02]  /*96e0*/  FSEL R5, R42, -INF , !P1 ;  /* 0xff8000002a057808 */ /* 0x000fe40004800000 */
[----:B------:R-:W-:Y:S02]  /*96f0*/  FSEL R6, R43, -INF , !P4 ;  /* 0xff8000002b067808 */ /* 0x000fe40006000000 */
[----:B------:R-:W-:-:S02]  /*9700*/  FSEL R242, R12, -INF , !P6 ;  /* 0xff8000000cf27808 */ /* 0x000fc40007000000 */
[----:B------:R-:W-:Y:S02]  /*9710*/  FMNMX3.FTZ R4, R4, R238, R239, !PT ;  /* 0x000000ee04047276 */ /* 0x000fe400078100ef */
[----:B------:R-:W-:Y:S02]  /*9720*/  FSEL R241, R5, -INF , !P5 ;  /* 0xff80000005f17808 */ /* 0x000fe40006800000 */
[----:B------:R-:W-:Y:S02]  /*9730*/  FSEL R243, R6, -INF , !P3 ;  /* 0xff80000006f37808 */ /* 0x000fe40005800000 */
[----:B------:R-:W-:Y:S02]  /*9740*/  FMNMX3.FTZ R4, R4, R240, R242, !PT ;  /* 0x000000f004047276 */ /* 0x000fe400078100f2 */
[----:B--2---:R-:W-:Y:S01]  /*9750*/  FMNMX.FTZ R210, R0, R7, !PT ;  /* 0x0000000700d27209 */ /* 0x004fe20007810000 */
[----:B------:R-:W-:Y:S01]  /*9760*/  FMUL.FTZ R0, R236, UR6 ;  /* 0x00000006ec007c20 */ /* 0x000fe20008410000 */
[----:B------:R-:W-:Y:S01]  /*9770*/  FMNMX3.FTZ R4, R4, R241, R243, !PT ;  /* 0x000000f104047276 */ /* 0x000fe200078100f3 */
[----:B------:R-:W1:Y:S01]  /*9780*/  SHFL.BFLY PT, R7, R2, 0x1, 0x1f ;  /* 0x0c201f0002077f89 */ /* 0x000e6200000e0000 */
[----:B------:R-:W-:Y:S01]  /*9790*/  FSETP.NEU.FTZ.AND P1, PT, R236, -INF , PT ;  /* 0xff800000ec00780b */ /* 0x000fe20003f3d000 */
[C---:B------:R-:W-:Y:S01]  /*97a0*/  FMUL.FTZ R3, R210.reuse, UR6 ;  /* 0x00000006d2037c20 */ /* 0x040fe20008410000 */
[----:B------:R-:W-:Y:S01]  /*97b0*/  FSETP.NEU.FTZ.AND P4, PT, R210, -INF , PT ;  /* 0xff800000d200780b */ /* 0x000fe20003f9d000 */
[----:B------:R-:W2:Y:S01]  /*97c0*/  SHFL.BFLY PT, R6, R4, 0x2, 0x1f ;  /* 0x0c401f0004067f89 */ /* 0x000ea200000e0000 */
[----:B------:R-:W-:-:S02]  /*97d0*/  FSEL R0, R0, RZ, P1 ;  /* 0x000000ff00007208 */ /* 0x000fc40000800000 */
[----:B------:R-:W-:-:S03]  /*97e0*/  FSEL R3, R3, RZ, P4 ;  /* 0x000000ff03037208 */ /* 0x000fc60002000000 */
[--C-:B------:R-:W-:Y:S01]  /*97f0*/  FFMA.FTZ R5, R26, UR6, -R0.reuse ;  /* 0x000000061a057c23 */ /* 0x100fe20008010800 */
[----:B------:R-:W-:-:S03]  /*9800*/  FFMA.FTZ R12, R30, UR6, -R0 ;  /* 0x000000061e0c7c23 */ /* 0x000fc60008010800 */
[----:B------:R3:W-:Y:S08]  /*9810*/  MUFU.EX2 R223, R5 ;  /* 0x0000000500df7308 */ /* 0x0007f00000000800 */
[----:B------:R4:W-:Y:S01]  /*9820*/  MUFU.EX2 R187, R12 ;  /* 0x0000000c00bb7308 */ /* 0x0009e20000000800 */
[----:B-1----:R-:W-:Y:S01]  /*9830*/  FMNMX.FTZ R209, R2, R7, !PT ;  /* 0x0000000702d17209 */ /* 0x002fe20007810000 */
[----:B------:R-:W-:-:S02]  /*9840*/  FFMA.FTZ R2, R23, UR6, -R3 ;  /* 0x0000000617027c23 */ /* 0x000fc40008010803 */
[----:B------:R-:W-:Y:S01]  /*9850*/  LDSM.16.MT88.4 R20, [R193+0x6000] ;  /* 0x00600000c114783b */ /* 0x000fe20000004200 */
[----:B--2---:R-:W-:-:S03]  /*9860*/  FMNMX.FTZ R4, R4, R6, !PT ;  /* 0x0000000604047209 */ /* 0x004fc60007810000 */
[----:B------:R1:W-:Y:S01]  /*9870*/  MUFU.EX2 R219, R2 ;  /* 0x0000000200db7308 */ /* 0x0003e20000000800 */
[----:B---3--:R-:W-:Y:S01]  /*9880*/  FFMA.FTZ R5, R14, UR6, -R3 ;  /* 0x000000060e057c23 */ /* 0x008fe20008010803 */
[----:B------:R-:W-:Y:S01]  /*9890*/  FSETP.NEU.FTZ.AND P3, PT, R209, -INF , PT ;  /* 0xff800000d100780b */ /* 0x000fe20003f7d000 */
[----:B------:R-:W2:Y:S01]  /*98a0*/  SHFL.BFLY PT, R8, R4, 0x1, 0x1f ;  /* 0x0c201f0004087f89 */ /* 0x000ea200000e0000 */
[----:B------:R-:W-:-:S04]  /*98b0*/  FSEL R6, R210, RZ, P4 ;  /* 0x000000ffd2067208 */ /* 0x000fc80002000000 */
[----:B------:R3:W-:Y:S01]  /*98c0*/  MUFU.EX2 R220, R5 ;  /* 0x0000000500dc7308 */ /* 0x0007e20000000800 */
[----:B----4-:R-:W-:Y:S01]  /*98d0*/  FSEL R12, R236, RZ, P1 ;  /* 0x000000ffec0c7208 */ /* 0x010fe20000800000 */
[----:B------:R-:W-:-:S04]  /*98e0*/  FADD.FTZ R6, R73, -R6 ;  /* 0x8000000649067221 */ /* 0x000fc80000010000 */
[----:B------:R-:W-:Y:S01]  /*98f0*/  FADD.FTZ R15, R72, -R12 ;  /* 0x8000000c480f7221 */ /* 0x000fe20000010000 */
[----:B------:R-:W-:Y:S01]  /*9900*/  FMUL.FTZ R6, R6, UR6 ;  /* 0x0000000606067c20 */ /* 0x000fe20008410000 */
[----:B-1----:R-:W-:Y:S02]  /*9910*/  FMUL.FTZ R2, R209, UR6 ;  /* 0x00000006d1027c20 */ /* 0x002fe40008410000 */
[----:B------:R-:W-:Y:S01]  /*9920*/  FMUL.FTZ R15, R15, UR6 ;  /* 0x000000060f0f7c20 */ /* 0x000fe20008410000 */
[----:B------:R-:W1:Y:S02]  /*9930*/  MUFU.EX2 R43, R6 ;  /* 0x00000006002b7308 */ /* 0x000e640000000800 */
[----:B------:R-:W-:Y:S01]  /*9940*/  FSEL R2, R2, RZ, P3 ;  /* 0x000000ff02027208 */ /* 0x000fe20001800000 */
[----:B---3--:R-:W-:Y:S01]  /*9950*/  FFMA.FTZ R5, R24, UR6, -R3 ;  /* 0x0000000618057c23 */ /* 0x008fe20008010803 */
[----:B--2---:R-:W-:-:S03]  /*9960*/  FMNMX.FTZ R211, R4, R8, !PT ;  /* 0x0000000804d37209 */ /* 0x004fc60007810000 */
[----:B------:R-:W-:Y:S01]  /*9970*/  FFMA.FTZ R7, R34, UR6, -R2 ;  /* 0x0000000622077c23 */ /* 0x000fe20008010802 */
[----:B------:R2:W-:Y:S01]  /*9980*/  MUFU.EX2 R222, R5 ;  /* 0x0000000500de7308 */ /* 0x0005e20000000800 */
[----:B------:R-:W-:Y:S01]  /*9990*/  FFMA.FTZ R4, R27, UR6, -R0 ;  /* 0x000000061b047c23 */ /* 0x000fe20008010800 */
[----:B-1----:R-:W-:-:S06]  /*99a0*/  FMUL.FTZ R84, R84, R43 ;  /* 0x0000002b54547220 */ /* 0x002fcc0000410000 */
        /* <DEDUP_REMOVED lines=9> */
[----:B--2---:R-:W-:Y:S01]  /*9a40*/  FFMA.FTZ R5, R25, UR6, -R3 ;  /* 0x0000000619057c23 */ /* 0x004fe20008010803 */
[-C--:B------:R-:W-:Y:S01]  /*9a50*/  FMUL.FTZ R116, R116, R43.reuse ;  /* 0x0000002b74747220 */ /* 0x080fe20000410000 */
[----:B------:R-:W2:Y:S01]  /*9a60*/  LDSM.16.MT88.4 R24, [R189+0x6000] ;  /* 0x00600000bd18783b */ /* 0x000ea20000004200 */
[-C--:B------:R-:W-:Y:S01]  /*9a70*/  FMUL.FTZ R117, R117, R43.reuse ;  /* 0x0000002b75757220 */ /* 0x080fe20000410000 */
[-C--:B------:R-:W-:Y:S01]  /*9a80*/  FMUL.FTZ R120, R120, R43.reuse ;  /* 0x0000002b78787220 */ /* 0x080fe20000410000 */
[-C--:B------:R-:W-:Y:S01]  /*9a90*/  FMUL.FTZ R121, R121, R43.reuse ;  /* 0x0000002b79797220 */ /* 0x080fe20000410000 */
[-C--:B------:R-:W-:Y:S01]  /*9aa0*/  FMUL.FTZ R132, R132, R43.reuse ;  /* 0x0000002b84847220 */ /* 0x080fe20000410000 */
[----:B------:R3:W4:Y:S01]  /*9ab0*/  MUFU.EX2 R224, R5 ;  /* 0x0000000500e07308 */ /* 0x0007220000000800 */
[----:B-1----:R-:W-:Y:S01]  /*9ac0*/  FMUL.FTZ R4, R211, UR6 ;  /* 0x00000006d3047c20 */ /* 0x002fe20008410000 */
[-C--:B------:R-:W-:Y:S01]  /*9ad0*/  FMUL.FTZ R133, R133, R43.reuse ;  /* 0x0000002b85857220 */ /* 0x080fe20000410000 */
[-C--:B------:R-:W-:Y:S01]  /*9ae0*/  FMUL.FTZ R136, R136, R43.reuse ;  /* 0x0000002b88887220 */ /* 0x080fe20000410000 */
[----:B------:R-:W-:-:S04]  /*9af0*/  FMUL.FTZ R137, R137, R43 ;  /* 0x0000002b89897220 */ /* 0x000fc80000410000 */
[----:B------:R-:W1:Y:S01]  /*9b00*/  MUFU.EX2 R41, R15 ;  /* 0x0000000f00297308 */ /* 0x000e620000000800 */
[----:B---3--:R-:W-:Y:S01]  /*9b10*/  FFMA.FTZ R5, R35, UR6, -R2 ;  /* 0x0000000623057c23 */ /* 0x008fe20008010802 */
[----:B----4-:R-:W-:-:S06]  /*9b20*/  F2FP.BF16.F32.PACK_AB R6, R224, R222 ;  /* 0x000000dee006723e */ /* 0x010fcc00000010ff */
[----:B------:R3:W-:Y:S01]  /*9b30*/  MUFU.EX2 R213, R5 ;  /* 0x0000000500d57308 */ /* 0x0007e20000000800 */
        /* <DEDUP_REMOVED lines=13> */
[--C-:B---3--:R-:W-:Y:S01]  /*9c10*/  FFMA.FTZ R5, R33, UR6, -R2.reuse ;  /* 0x0000000621057c23 */ /* 0x108fe20008010802 */
[-C--:B------:R-:W-:Y:S01]  /*9c20*/  FMUL.FTZ R129, R129, R41.reuse ;  /* 0x0000002981817220 */ /* 0x080fe20000410000 */
[----:B------:R-:W1:Y:S01]  /*9c30*/  LDSM.16.MT88.4 R32, [R192+0x6000] ;  /* 0x00600000c020783b */ /* 0x000e620000004200 */
[-C--:B------:R-:W-:Y:S01]  /*9c40*/  FMUL.FTZ R140, R140, R41.reuse ;  /* 0x000000298c8c7220 */ /* 0x080fe20000410000 */
[----:B------:R3:W-:Y:S01]  /*9c50*/  MUFU.EX2 R212, R5 ;  /* 0x0000000500d47308 */ /* 0x0007e20000000800 */
[----:B------:R-:W-:Y:S01]  /*9c60*/  FMUL.FTZ R141, R141, R41 ;  /* 0x000000298d8d7220 */ /* 0x000fe20000410000 */
[----:B---3--:R-:W-:-:S06]  /*9c70*/  FFMA.FTZ R5, R13, UR6, -R2 ;  /* 0x000000060d057c23 */ /* 0x008fcc0008010802 */
[----:B------:R3:W4:Y:S02]  /*9c80*/  MUFU.EX2 R215, R5 ;  /* 0x0000000500d77308 */ /* 0x0007240000000800 */
[----:B---3--:R-:W-:Y:S02]  /*9c90*/  FSEL R5, R209, RZ, P3 ;  /* 0x000000ffd1057208 */ /* 0x008fe40001800000 */
[C---:B------:R-:W-:Y:S02]  /*9ca0*/  FSETP.NEU.FTZ.AND P3, PT, R211.reuse, -INF , PT ;  /* 0xff800000d300780b */ /* 0x040fe40003f7d000 */
[----:B----4-:R-:W-:Y:S01]  /*9cb0*/  F2FP.BF16.F32.PACK_AB R7, R214, R215 ;  /* 0x000000d7d607723e */ /* 0x010fe200000010ff */
[----:B------:R-:W-:Y:S01]  /*9cc0*/  FADD.FTZ R5, R70, -R5 ;  /* 0x8000000546057221 */ /* 0x000fe20000010000 */
[----:B------:R-:W-:Y:S02]  /*9cd0*/  FSEL R12, R211, RZ, P3 ;  /* 0x000000ffd30c7208 */ /* 0x000fe40001800000 */
[----:B------:R-:W-:Y:S01]  /*9ce0*/  FSEL R8, R4, RZ, P3 ;  /* 0x000000ff04087208 */ /* 0x000fe20001800000 */
[----:B------:R-:W-:Y:S01]  /*9cf0*/  FMUL.FTZ R5, R5, UR6 ;  /* 0x0000000605057c20 */ /* 0x000fe20008410000 */
[----:B------:R-:W-:Y:S01]  /*9d00*/  F2FP.BF16.F32.PACK_AB R4, R219, R220 ;  /* 0x000000dcdb04723e */ /* 0x000fe200000010ff */
[----:B------:R-:W-:-:S02]  /*9d10*/  FADD.FTZ R12, R71, -R12 ;  /* 0x8000000c470c7221 */ /* 0x000fc40000010000 */
[--C-:B------:R-:W-:Y:S01]  /*9d20*/  FFMA.FTZ R13, R29, UR6, -R8.reuse ;  /* 0x000000061d0d7c23 */ /* 0x100fe20008010808 */
[----:B------:R-:W-:Y:S01]  /*9d30*/  FFMA.FTZ R14, R31, UR6, -R8 ;  /* 0x000000061f0e7c23 */ /* 0x000fe20008010808 */
[----:B------:R-:W-:Y:S01]  /*9d40*/  FMUL.FTZ R12, R12, UR6 ;  /* 0x000000060c0c7c20 */ /* 0x000fe20008410000 */
[----:B------:R3:W4:Y:S08]  /*9d50*/  MUFU.EX2 R42, R5 ;  /* 0x00000005002a7308 */ /* 0x0007300000000800 */
[----:B------:R5:W2:Y:S08]  /*9d60*/  MUFU.EX2 R40, R12 ;  /* 0x0000000c00287308 */ /* 0x000ab00000000800 */
[----:B------:R1:W-:Y:S01]  /*9d70*/  MUFU.EX2 R184, R13 ;  /* 0x0000000d00b87308 */ /* 0x0003e20000000800 */
[--C-:B---3--:R-:W-:Y:S01]  /*9d80*/  FFMA.FTZ R5, R28, UR6, -R0.reuse ;  /* 0x000000061c057c23 */ /* 0x108fe20008010800 */
[-C--:B----4-:R-:W-:Y:S01]  /*9d90*/  FMUL.FTZ R86, R86, R42.reuse ;  /* 0x0000002a56567220 */ /* 0x090fe20000410000 */
[-C--:B------:R-:W-:Y:S01]  /*9da0*/  FMUL.FTZ R87, R87, R42.reuse ;  /* 0x0000002a57577220 */ /* 0x080fe20000410000 */
[-C--:B------:R-:W-:Y:S01]  /*9db0*/  FMUL.FTZ R90, R90, R42.reuse ;  /* 0x0000002a5a5a7220 */ /* 0x080fe20000410000 */
[-C--:B------:R-:W-:Y:S01]  /*9dc0*/  FMUL.FTZ R91, R91, R42.reuse ;  /* 0x0000002a5b5b7220 */ /* 0x080fe20000410000 */
[-C--:B------:R-:W-:Y:S01]  /*9dd0*/  FMUL.FTZ R102, R102, R42.reuse ;  /* 0x0000002a66667220 */ /* 0x080fe20000410000 */
[-C--:B------:R-:W-:Y:S01]  /*9de0*/  FMUL.FTZ R103, R103, R42.reuse ;  /* 0x0000002a67677220 */ /* 0x080fe20000410000 */
[----:B------:R3:W4:Y:S01]  /*9df0*/  MUFU.EX2 R183, R14 ;  /* 0x0000000e00b77308 */ /* 0x0007220000000800 */
[----:B-----5:R-:W-:Y:S01]  /*9e00*/  FFMA.FTZ R12, R39, UR6, -R0 ;  /* 0x00000006270c7c23 */ /* 0x020fe20008010800 */
[-C--:B------:R-:W-:Y:S01]  /*9e10*/  FMUL.FTZ R106, R106, R42.reuse ;  /* 0x0000002a6a6a7220 */ /* 0x080fe20000410000 */
[-C--:B------:R-:W-:Y:S01]  /*9e20*/  FMUL.FTZ R107, R107, R42.reuse ;  /* 0x0000002a6b6b7220 */ /* 0x080fe20000410000 */
[-C--:B------:R-:W-:Y:S01]  /*9e30*/  FMUL.FTZ R118, R118, R42.reuse ;  /* 0x0000002a76767220 */ /* 0x080fe20000410000 */
[-C--:B------:R-:W-:Y:S01]  /*9e40*/  FMUL.FTZ R119, R119, R42.reuse ;  /* 0x0000002a77777220 */ /* 0x080fe20000410000 */
[-C--:B------:R-:W-:Y:S01]  /*9e50*/  FMUL.FTZ R122, R122, R42.reuse ;  /* 0x0000002a7a7a7220 */ /* 0x080fe20000410000 */
[-C--:B------:R-:W-:Y:S01]  /*9e60*/  FMUL.FTZ R123, R123, R42.reuse ;  /* 0x0000002a7b7b7220 */ /* 0x080fe20000410000 */
[----:B------:R5:W-:Y:S01]  /*9e70*/  MUFU.EX2 R178, R12 ;  /* 0x0000000c00b27308 */ /* 0x000be20000000800 */
[--C-:B-1----:R-:W-:Y:S01]  /*9e80*/  FFMA.FTZ R13, R36, UR6, -R8.reuse ;  /* 0x00000006240d7c23 */ /* 0x102fe20008010808 */
[-C--:B------:R-:W-:Y:S01]  /*9e90*/  FMUL.FTZ R134, R134, R42.reuse ;  /* 0x0000002a86867220 */ /* 0x080fe20000410000 */
[-C--:B------:R-:W-:Y:S01]  /*9ea0*/  FMUL.FTZ R135, R135, R42.reuse ;  /* 0x0000002a87877220 */ /* 0x080fe20000410000 */
[-C--:B------:R-:W-:Y:S01]  /*9eb0*/  FMUL.FTZ R138, R138, R42.reuse ;  /* 0x0000002a8a8a7220 */ /* 0x080fe20000410000 */
[----:B------:R-:W-:Y:S01]  /*9ec0*/  FMUL.FTZ R139, R139, R42 ;  /* 0x0000002a8b8b7220 */ /* 0x000fe20000410000 */
[-C--:B--2---:R-:W-:Y:S01]  /*9ed0*/  FMUL.FTZ R82, R82, R40.reuse ;  /* 0x0000002852527220 */ /* 0x084fe20000410000 */
[-C--:B------:R-:W-:Y:S01]  /*9ee0*/  FMUL.FTZ R83, R83, R40.reuse ;  /* 0x0000002853537220 */ /* 0x080fe20000410000 */
[----:B------:R1:W2:Y:S01]  /*9ef0*/  MUFU.EX2 R185, R5 ;  /* 0x0000000500b97308 */ /* 0x0002a20000000800 */
        /* <DEDUP_REMOVED lines=8> */
[----:B-----5:R-:W-:Y:S01]  /*9f80*/  FFMA.FTZ R12, R61, UR6, -R0 ;  /* 0x000000063d0c7c23 */ /* 0x020fe20008010800 */
[-C--:B------:R-:W-:Y:S01]  /*9f90*/  FMUL.FTZ R114, R114, R40.reuse ;  /* 0x0000002872727220 */ /* 0x080fe20000410000 */
[-C--:B------:R-:W-:Y:S01]  /*9fa0*/  FMUL.FTZ R115, R115, R40.reuse ;  /* 0x0000002873737220 */ /* 0x080fe20000410000 */
[-C--:B------:R-:W-:Y:S01]  /*9fb0*/  FMUL.FTZ R126, R126, R40.reuse ;  /* 0x000000287e7e7220 */ /* 0x080fe20000410000 */
[-C--:B------:R-:W-:Y:S01]  /*9fc0*/  FMUL.FTZ R127, R127, R40.reuse ;  /* 0x000000287f7f7220 */ /* 0x080fe20000410000 */
[----:B------:R-:W5:Y:S01]  /*9fd0*/  LDSM.16.MT88.4 R28, [R188+0x6800] ;  /* 0x00680000bc1c783b */ /* 0x000f620000004200 */
[-C--:B------:R-:W-:Y:S01]  /*9fe0*/  FMUL.FTZ R130, R130, R40.reuse ;  /* 0x0000002882827220 */ /* 0x080fe20000410000 */
[----:B------:R4:W-:Y:S01]  /*9ff0*/  MUFU.EX2 R177, R12 ;  /* 0x0000000c00b17308 */ /* 0x0009e20000000800 */
[----:B-1----:R-:W-:Y:S01]  /*a000*/  F2FP.BF16.F32.PACK_AB R5, R212, R213 ;  /* 0x000000d5d405723e */ /* 0x002fe200000010ff */
[-C--:B------:R-:W-:Y:S01]  /*a010*/  FMUL.FTZ R131, R131, R40.reuse ;  /* 0x0000002883837220 */ /* 0x080fe20000410000 */
[-C--:B------:R-:W-:Y:S01]  /*a020*/  FMUL.FTZ R142, R142, R40.reuse ;  /* 0x000000288e8e7220 */ /* 0x080fe20000410000 */
[----:B------:R-:W-:-:S04]  /*a030*/  FMUL.FTZ R143, R143, R40 ;  /* 0x000000288f8f7220 */ /* 0x000fc80000410000 */
[----:B------:R-:W1:Y:S01]  /*a040*/  MUFU.EX2 R181, R14 ;  /* 0x0000000e00b57308 */ /* 0x000e620000000800 */
[----:B------:R-:W-:Y:S01]  /*a050*/  HMMA.16816.F32.BF16 R84, R4, R16, R84 ;  /* 0x000000100454723c */ /* 0x000fe20000041854 */
[----:B---3--:R-:W-:-:S06]  /*a060*/  FFMA.FTZ R13, R60, UR6, -R0 ;  /* 0x000000063c0d7c23 */ /* 0x008fcc0008010800 */
[----:B------:R3:W-:Y:S01]  /*a070*/  MUFU.EX2 R179, R13 ;  /* 0x0000000d00b37308 */ /* 0x0007e20000000800 */
[----:B----4-:R-:W-:Y:S01]  /*a080*/  FFMA.FTZ R12, R49, UR6, -R3 ;  /* 0x00000006310c7c23 */ /* 0x010fe20008010803 */
[----:B------:R-:W-:Y:S01]  /*a090*/  HMMA.16816.F32.BF16 R76, R4, R18, R88 ;  /* 0x00000012044c723c */ /* 0x000fe20000041858 */
[----:B------:R-:W-:-:S05]  /*a0a0*/  IMAD.MOV.U32 R91, RZ, RZ, R46 ;  /* 0x000000ffff5b7224 */ /* 0x000fca00078e002e */
[----:B------:R4:W-:Y:S02]  /*a0b0*/  MUFU.EX2 R170, R12 ;  /* 0x0000000c00aa7308 */ /* 0x0009e40000000800 */
[----:B------:R-:W-:Y:S01]  /*a0c0*/  HMMA.16816.F32.BF16 R72, R4, R20, R100 ;  /* 0x000000140448723c */ /* 0x000fe20000041864 */
[----:B---3--:R-:W-:-:S07]  /*a0d0*/  FFMA.FTZ R13, R48, UR6, -R3 ;  /* 0x00000006300d7c23 */ /* 0x008fce0008010803 */
[----:B------:R-:W-:Y:S01]  /*a0e0*/  HMMA.16816.F32.BF16 R104, R4, R22, R104 ;  /* 0x000000160468723c */ /* 0x000fe20000041868 */
[----:B------:R3:W5:Y:S01]  /*a0f0*/  MUFU.EX2 R175, R13 ;  /* 0x0000000d00af7308 */ /* 0x0007620000000800 */
[----:B----4-:R-:W-:-:S06]  /*a100*/  FFMA.FTZ R12, R51, UR6, -R3 ;  /* 0x00000006330c7c23 */ /* 0x010fcc0008010803 */
[C---:B------:R-:W-:Y:S01]  /*a110*/  HMMA.16816.F32.BF16 R64, R4.reuse, R24, R116 ;  /* 0x000000180440723c */ /* 0x040fe20000041874 */
[----:B------:R4:W-:Y:S07]  /*a120*/  MUFU.EX2 R169, R12 ;  /* 0x0000000c00a97308 */ /* 0x0009ee0000000800 */
[----:B------:R-:W-:Y:S01]  /*a130*/  HMMA.16816.F32.BF16 R120, R4, R26, R120 ;  /* 0x0000001a0478723c */ /* 0x000fe20000041878 */
[----:B---3--:R-:W-:-:S07]  /*a140*/  FFMA.FTZ R13, R50, UR6, -R3 ;  /* 0x00000006320d7c23 */ /* 0x008fce0008010803 */
[----:B------:R-:W-:Y:S01]  /*a150*/  HMMA.16816.F32.BF16 R56, R4, R32, R132 ;  /* 0x000000200438723c */ /* 0x000fe20000041884 */
[----:B------:R3:W5:Y:S01]  /*a160*/  MUFU.EX2 R174, R13 ;  /* 0x0000000d00ae7308 */ /* 0x0007620000000800 */
[----:B----4-:R-:W-:-:S06]  /*a170*/  FFMA.FTZ R12, R155, UR6, -R2 ;  /* 0x000000069b0c7c23 */ /* 0x010fcc0008010802 */
[----:B------:R-:W-:Y:S01]  /*a180*/  HMMA.16816.F32.BF16 R136, R4, R34, R136 ;  /* 0x000000220488723c */ /* 0x000fe20000041888 */
[----:B------:R4:W-:Y:S01]  /*a190*/  MUFU.EX2 R166, R12 ;  /* 0x0000000c00a67308 */ /* 0x0009e20000000800 */
[----:B------:R-:W-:Y:S02]  /*a1a0*/  F2FP.BF16.F32.PACK_AB R4, R186, R223 ;  /* 0x000000dfba04723e */ /* 0x000fe400000010ff */
[----:B------:R-:W-:Y:S02]  /*a1b0*/  F2FP.BF16.F32.PACK_AB R5, R183, R184 ;  /* 0x000000b8b705723e */ /* 0x000fe400000010ff */
[----:B--2---:R-:W-:Y:S02]  /*a1c0*/  F2FP.BF16.F32.PACK_AB R6, R187, R185 ;  /* 0x000000b9bb06723e */ /* 0x004fe400000010ff */
[----:B-1----:R-:W-:Y:S01]  /*a1d0*/  F2FP.BF16.F32.PACK_AB R7, R181, R182 ;  /* 0x000000b6b507723e */ /* 0x002fe200000010ff */
[----:B---3--:R-:W-:-:S04]  /*a1e0*/  FFMA.FTZ R13, R154, UR6, -R2 ;  /* 0x000000069a0d7c23 */ /* 0x008fc80008010802 */
[----:B------:R1:W2:Y:S02]  /*a1f0*/  MUFU.EX2 R168, R13 ;  /* 0x0000000d00a87308 */ /* 0x0002a40000000800 */
[----:B------:R-:W-:Y:S01]  /*a200*/  HMMA.16816.F32.BF16 R52, R4, R16, R80 ;  /* 0x000000100434723c */ /* 0x000fe20000041850 */
[----:B----4-:R-:W-:-:S05]  /*a210*/  FFMA.FTZ R12, R157, UR6, -R2 ;  /* 0x000000069d0c7c23 */ /* 0x010fca0008010802 */
[----:B------:R3:W-:Y:S02]  /*a220*/  MUFU.EX2 R167, R12 ;  /* 0x0000000c00a77308 */ /* 0x0007e40000000800 */
[C---:B------:R-:W-:Y:S01]  /*a230*/  HMMA.16816.F32.BF16 R44, R4.reuse, R18, R92 ;  /* 0x00000012042c723c */ /* 0x040fe2000004185c */
[----:B------:R-:W-:Y:S04]  /*a240*/  LDSM.16.MT88.4 R16, [R192+0x6800] ;  /* 0x00680000c010783b */ /* 0x000fe80000004200 */
[----:B------:R-:W-:Y:S03]  /*a250*/  LDSM.16.MT88.4 R92, [R188+0x7800] ;  /* 0x00780000bc5c783b */ /* 0x000fe60000004200 */
[----:B------:R-:W-:Y:S01]  /*a260*/  HMMA.16816.F32.BF16 R36, R4, R20, R96 ;  /* 0x000000140424723c */ /* 0x000fe20000041860 */
[----:B-1----:R-:W-:-:S04]  /*a270*/  FFMA.FTZ R13, R63, UR6, -R0 ;  /* 0x000000063f0d7c23 */ /* 0x002fc80008010800 */
[----:B------:R-:W-:Y:S01]  /*a280*/  MUFU.EX2 R164, R13 ;  /* 0x0000000d00a47308 */ /* 0x000fe20000000800 */
[----:B---3--:R-:W-:Y:S02]  /*a290*/  FFMA.FTZ R12, R159, UR6, -R2 ;  /* 0x000000069f0c7c23 */ /* 0x008fe40008010802 */
[C---:B------:R-:W-:Y:S01]  /*a2a0*/  HMMA.16816.F32.BF16 R108, R4.reuse, R22, R108 ;  /* 0x00000016046c723c */ /* 0x040fe2000004186c */
[----:B------:R-:W1:Y:S04]  /*a2b0*/  LDSM.16.MT88.4 R20, [R193+0x6800] ;  /* 0x00680000c114783b */ /* 0x000e680000004200 */
[----:B------:R3:W4:Y:S03]  /*a2c0*/  MUFU.EX2 R165, R12 ;  /* 0x0000000c00a57308 */ /* 0x0007260000000800 */
[C---:B------:R-:W-:Y:S08]  /*a2d0*/  HMMA.16816.F32.BF16 R112, R4.reuse, R24, R112 ;  /* 0x000000180470723c */ /* 0x040ff00000041870 */
[----:B------:R-:W-:Y:S01]  /*a2e0*/  HMMA.16816.F32.BF16 R124, R4, R26, R124 ;  /* 0x0000001a047c723c */ /* 0x000fe2000004187c */
[----:B------:R-:W1:Y:S01]  /*a2f0*/  LDSM.16.MT88.4 R24, [R189+0x6800] ;  /* 0x00680000bd18783b */ /* 0x000e620000004200 */
[----:B---3--:R-:W-:-:S06]  /*a300*/  FFMA.FTZ R12, R68, UR6, -R0 ;  /* 0x00000006440c7c23 */ /* 0x008fcc0008010800 */
[C---:B------:R-:W-:Y:S01]  /*a310*/  HMMA.16816.F32.BF16 R128, R4.reuse, R32, R128 ;  /* 0x000000200480723c */ /* 0x040fe20000041880 */
[----:B------:R3:W-:Y:S07]  /*a320*/  MUFU.EX2 R163, R12 ;  /* 0x0000000c00a37308 */ /* 0x0007ee0000000800 */
[----:B------:R-:W-:Y:S01]  /*a330*/  HMMA.16816.F32.BF16 R140, R4, R34, R140 ;  /* 0x00000022048c723c */ /* 0x000fe2000004188c */
[----:B-----5:R-:W-:Y:S02]  /*a340*/  F2FP.BF16.F32.PACK_AB R4, R170, R175 ;  /* 0x000000afaa04723e */ /* 0x020fe400000010ff */
[----:B------:R-:W-:-:S02]  /*a350*/  F2FP.BF16.F32.PACK_AB R6, R169, R174 ;  /* 0x000000aea906723e */ /* 0x000fc400000010ff */
[----:B--2---:R-:W-:Y:S02]  /*a360*/  F2FP.BF16.F32.PACK_AB R5, R166, R168 ;  /* 0x000000a8a605723e */ /* 0x004fe400000010ff */
[----:B----4-:R-:W-:Y:S01]  /*a370*/  F2FP.BF16.F32.PACK_AB R7, R165, R167 ;  /* 0x000000a7a507723e */ /* 0x010fe200000010ff */
[----:B---3--:R-:W-:-:S04]  /*a380*/  FFMA.FTZ R12, R146, UR6, -R0 ;  /* 0x00000006920c7c23 */ /* 0x008fc80008010800 */
[----:B------:R2:W-:Y:S02]  /*a390*/  MUFU.EX2 R162, R12 ;  /* 0x0000000c00a27308 */ /* 0x0005e40000000800 */
[C---:B------:R-:W-:Y:S08]  /*a3a0*/  HMMA.16816.F32.BF16 R80, R4.reuse, R28, R84 ;  /* 0x0000001c0450723c */ /* 0x040ff00000041854 */
[----:B------:R-:W-:Y:S01]  /*a3b0*/  HMMA.16816.F32.BF16 R76, R4, R30, R76 ;  /* 0x0000001e044c723c */ /* 0x000fe2000004184c */
[----:B--2---:R-:W-:-:S07]  /*a3c0*/  FFMA.FTZ R12, R148, UR6, -R0 ;  /* 0x00000006940c7c23 */ /* 0x004fce0008010800 */
[C---:B-1----:R-:W-:Y:S01]  /*a3d0*/  HMMA.16816.F32.BF16 R72, R4.reuse, R20, R72 ;  /* 0x000000140448723c */ /* 0x042fe20000041848 */
        /* <DEDUP_REMOVED lines=8> */
[----:B------:R1:W2:Y:S02]  /*a460*/  MUFU.EX2 R158, R12 ;  /* 0x0000000c009e7308 */ /* 0x0002a40000000800 */
[----:B-1----:R-:W-:-:S06]  /*a470*/  FFMA.FTZ R12, R149, UR6, -R8 ;  /* 0x00000006950c7c23 */ /* 0x002fcc0008010808 */
[----:B------:R1:W-:Y:S02]  /*a480*/  MUFU.EX2 R157, R12 ;  /* 0x0000000c009d7308 */ /* 0x0003e40000000800 */
[----:B-1----:R-:W-:Y:S02]  /*a490*/  FFMA.FTZ R12, R62, UR6, -R8 ;  /* 0x000000063e0c7c23 */ /* 0x002fe40008010808 */
[----:B------:R-:W-:Y:S01]  /*a4a0*/  HMMA.16816.F32.BF16 R60, R4, R26, R120 ;  /* 0x0000001a043c723c */ /* 0x000fe20000041878 */
[----:B------:R-:W-:-:S03]  /*a4b0*/  F2FP.BF16.F32.PACK_AB R4, R179, R178 ;  /* 0x000000b2b304723e */ /* 0x000fc600000010ff */
[----:B------:R1:W3:Y:S01]  /*a4c0*/  MUFU.EX2 R156, R12 ;  /* 0x0000000c009c7308 */ /* 0x0002e20000000800 */
[----:B--2---:R-:W-:Y:S02]  /*a4d0*/  F2FP.BF16.F32.PACK_AB R5, R158, R159 ;  /* 0x0000009f9e05723e */ /* 0x004fe400000010ff */
[----:B------:R-:W-:Y:S01]  /*a4e0*/  F2FP.BF16.F32.PACK_AB R6, R164, R177 ;  /* 0x000000b1a406723e */ /* 0x000fe200000010ff */
[----:B-1----:R-:W-:Y:S01]  /*a4f0*/  FFMA.FTZ R12, R153, UR6, -R0 ;  /* 0x00000006990c7c23 */ /* 0x002fe20008010800 */
[----:B---3--:R-:W-:-:S03]  /*a500*/  F2FP.BF16.F32.PACK_AB R7, R156, R157 ;  /* 0x0000009d9c07723e */ /* 0x008fc600000010ff */
        /* <DEDUP_REMOVED lines=21> */
[----:B----4-:R-:W-:Y:S01]  /*a660*/  FFMA.FTZ R12, R180, UR6, -R3 ;  /* 0x00000006b40c7c23 */ /* 0x010fe20008010803 */
[----:B------:R-:W-:-:S05]  /*a670*/  IMAD.MOV.U32 R180, RZ, RZ, R91 ;  /* 0x000000ffffb47224 */ /* 0x000fca00078e005b */
        /* <DEDUP_REMOVED lines=14> */
[----:B------:R-:W-:Y:S01]  /*a760*/  HMMA.16816.F32.BF16 R100, R4, R24, R72 ;  /* 0x000000180464723c */ /* 0x000fe20000041848 */
[----:B------:R-:W-:-:S07]  /*a770*/  IMAD.MOV.U32 R73, RZ, RZ, R210 ;  /* 0x000000ffff497224 */ /* 0x000fce00078e00d2 */
[----:B------:R-:W-:Y:S01]  /*a780*/  HMMA.16816.F32.BF16 R104, R4, R26, R68 ;  /* 0x0000001a0468723c */ /* 0x000fe20000041844 */
[----:B------:R-:W-:Y:S02]  /*a790*/  IMAD.MOV.U32 R70, RZ, RZ, R209 ;  /* 0x000000ffff467224 */ /* 0x000fe400078e00d1 */
[----:B------:R-:W-:Y:S02]  /*a7a0*/  IMAD.MOV.U32 R71, RZ, RZ, R211 ;  /* 0x000000ffff477224 */ /* 0x000fe400078e00d3 */
[----:B--2---:R-:W-:-:S03]  /*a7b0*/  FFMA.FTZ R12, R216, UR6, -R0 ;  /* 0x00000006d80c7c23 */ /* 0x004fc60008010800 */
[C---:B---3--:R-:W-:Y:S01]  /*a7c0*/  HMMA.16816.F32.BF16 R116, R4.reuse, R20, R64 ;  /* 0x000000140474723c */ /* 0x048fe20000041840 */
[----:B------:R2:W-:Y:S07]  /*a7d0*/  MUFU.EX2 R146, R12 ;  /* 0x0000000c00927308 */ /* 0x0005ee0000000800 */
[C---:B-----5:R-:W-:Y:S08]  /*a7e0*/  HMMA.16816.F32.BF16 R132, R4.reuse, R16, R56 ;  /* 0x000000100484723c */ /* 0x060ff00000041838 */
[----:B-1----:R-:W-:Y:S01]  /*a7f0*/  HMMA.16816.F32.BF16 R84, R4, R28, R80 ;  /* 0x0000001c0454723c */ /* 0x002fe20000041850 */
[--C-:B--2---:R-:W-:Y:S01]  /*a800*/  FFMA.FTZ R12, R225, UR6, -R0.reuse ;  /* 0x00000006e10c7c23 */ /* 0x104fe20008010800 */
[----:B------:R-:W-:-:S03]  /*a810*/  FFMA.FTZ R0, R227, UR6, -R0 ;  /* 0x00000006e3007c23 */ /* 0x000fc60008010800 */
[----:B------:R1:W-:Y:S03]  /*a820*/  MUFU.EX2 R145, R12 ;  /* 0x0000000c00917308 */ /* 0x0003e60000000800 */
[C---:B------:R-:W-:Y:S05]  /*a830*/  HMMA.16816.F32.BF16 R76, R4.reuse, R30, R76 ;  /* 0x0000001e044c723c */ /* 0x040fea000004184c */
[----:B------:R2:W-:Y:S03]  /*a840*/  MUFU.EX2 R144, R0 ;  /* 0x0000000000907308 */ /* 0x0005e60000000800 */
[C---:B------:R-:W-:Y:S01]  /*a850*/  HMMA.16816.F32.BF16 R120, R4.reuse, R22, R60 ;  /* 0x000000160478723c */ /* 0x040fe2000004183c */
[----:B-1----:R-:W-:Y:S07]  /*a860*/  LDSM.16.MT88.4 R12, [R192+0x7800] ;  /* 0x00780000c00c783b */ /* 0x002fee0000004200 */
[----:B------:R-:W-:Y:S01]  /*a870*/  HMMA.16816.F32.BF16 R48, R4, R18, R48 ;  /* 0x000000120430723c */ /* 0x000fe20000041830 */
[----:B------:R-:W-:-:S02]  /*a880*/  F2FP.BF16.F32.PACK_AB R4, R162, R163 ;  /* 0x000000a3a204723e */ /* 0x000fc400000010ff */
[----:B------:R-:W-:Y:S01]  /*a890*/  F2FP.BF16.F32.PACK_AB R6, R160, R161 ;  /* 0x000000a1a006723e */ /* 0x000fe200000010ff */
[----:B--2---:R-:W-:-:S04]  /*a8a0*/  FFMA.FTZ R0, R234, UR6, -R8 ;  /* 0x00000006ea007c23 */ /* 0x004fc80008010808 */
        /* <DEDUP_REMOVED lines=22> */
[----:B------:R-:W3:Y:S01]  /*aa10*/  LDSM.16.MT88.4 R124, [R189+0x7800] ;  /* 0x00780000bd7c783b */ /* 0x000ee20000004200 */
[--C-:B-1----:R-:W-:Y:S01]  /*aa20*/  FFMA.FTZ R0, R231, UR6, -R3.reuse ;  /* 0x00000006e7007c23 */ /* 0x102fe20008010803 */
[----:B------:R-:W-:-:S05]  /*aa30*/  FFMA.FTZ R3, R232, UR6, -R3 ;  /* 0x00000006e8037c23 */ /* 0x000fca0008010803 */
[----:B------:R-:W-:Y:S01]  /*aa40*/  HMMA.16816.F32.BF16 R60, R4, R18, R140 ;  /* 0x00000012043c723c */ /* 0x000fe2000004188c */
[----:B------:R-:W-:Y:S01]  /*aa50*/  FFMA.FTZ R4, R252, R40, R184 ;  /* 0x00000028fc047223 */ /* 0x000fe200000100b8 */
[----:B------:R1:W-:Y:S01]  /*aa60*/  MUFU.EX2 R53, R0 ;  /* 0x0000000000357308 */ /* 0x0003e20000000800 */
[----:B--2---:R-:W-:Y:S02]  /*aa70*/  F2FP.BF16.F32.PACK_AB R136, R57, R56 ;  /* 0x000000383988723e */ /* 0x004fe400000010ff */
[----:B------:R-:W-:Y:S01]  /*aa80*/  FADD.FTZ R4, R183, R4 ;  /* 0x00000004b7047221 */ /* 0x000fe20000010000 */
[----:B------:R-:W-:Y:S02]  /*aa90*/  F2FP.BF16.F32.PACK_AB R140, R146, R147 ;  /* 0x00000093928c723e */ /* 0x000fe400000010ff */
[----:B------:R-:W-:Y:S02]  /*aaa0*/  F2FP.BF16.F32.PACK_AB R142, R144, R145 ;  /* 0x00000091908e723e */ /* 0x000fe400000010ff */
[----:B------:R2:W4:Y:S01]  /*aab0*/  MUFU.EX2 R52, R3 ;  /* 0x0000000300347308 */ /* 0x0005220000000800 */
[----:B-1----:R-:W-:-:S07]  /*aac0*/  FFMA.FTZ R0, R218, UR6, -R2 ;  /* 0x00000006da007c23 */ /* 0x002fce0008010802 */
[----:B------:R1:W-:Y:S01]  /*aad0*/  MUFU.EX2 R25, R0 ;  /* 0x0000000000197308 */ /* 0x0003e20000000800 */
[----:B--2---:R-:W-:Y:S01]  /*aae0*/  FFMA.FTZ R3, R180, R41, R223 ;  /* 0x00000029b4037223 */ /* 0x004fe200000100df */
[----:B----4-:R-:W-:-:S03]  /*aaf0*/  F2FP.BF16.F32.PACK_AB R138, R52, R53 ;  /* 0x00000035348a723e */ /* 0x010fc600000010ff */
[----:B------:R-:W-:-:S04]  /*ab00*/  FADD.FTZ R3, R186, R3 ;  /* 0x00000003ba037221 */ /* 0x000fc80000010000 */
[----:B------:R-:W-:Y:S01]  /*ab10*/  FADD.FTZ R5, R185, R3 ;  /* 0x00000003b9057221 */ /* 0x000fe20000010000 */
[----:B------:R-:W-:-:S03]  /*ab20*/  FADD.FTZ R3, R182, R4 ;  /* 0x00000004b6037221 */ /* 0x000fc60000010000 */
[----:B------:R-:W-:Y:S01]  /*ab30*/  FADD.FTZ R7, R187, R5 ;  /* 0x00000005bb077221 */ /* 0x000fe20000010000 */
[--C-:B-1----:R-:W-:Y:S01]  /*ab40*/  FFMA.FTZ R0, R221, UR6, -R2.reuse ;  /* 0x00000006dd007c23 */ /* 0x102fe20008010802 */
[----:B------:R-:W-:Y:S02]  /*ab50*/  FADD.FTZ R6, R181, R3 ;  /* 0x00000003b5067221 */ /* 0x000fe40000010000 */
[----:B------:R-:W-:Y:S01]  /*ab60*/  FADD.FTZ R3, R178, R7 ;  /* 0x00000007b2037221 */ /* 0x000fe20000010000 */
[----:B------:R1:W2:Y:S02]  /*ab70*/  MUFU.EX2 R24, R0 ;  /* 0x0000000000187308 */ /* 0x0002a40000000800 */
[--C-:B-1----:R-:W-:Y:S01]  /*ab80*/  FFMA.FTZ R0, R226, UR6, -R2.reuse ;  /* 0x00000006e2007c23 */ /* 0x102fe20008010802 */
[----:B------:R-:W-:Y:S01]  /*ab90*/  FFMA.FTZ R2, R228, UR6, -R2 ;  /* 0x00000006e4027c23 */ /* 0x000fe20008010802 */
[----:B--2---:R-:W-:-:S04]  /*aba0*/  F2FP.BF16.F32.PACK_AB R137, R24, R25 ;  /* 0x000000191889723e */ /* 0x004fc800000010ff */
[----:B------:R1:W-:Y:S08]  /*abb0*/  MUFU.EX2 R21, R0 ;  /* 0x0000000000157308 */ /* 0x0003f00000000800 */
[----:B------:R2:W4:Y:S01]  /*abc0*/  MUFU.EX2 R20, R2 ;  /* 0x0000000200147308 */ /* 0x0005220000000800 */
[----:B-1----:R-:W-:-:S07]  /*abd0*/  FFMA.FTZ R0, R242, UR6, -R8 ;  /* 0x00000006f2007c23 */ /* 0x002fce0008010808 */
[----:B------:R1:W5:Y:S01]  /*abe0*/  MUFU.EX2 R17, R0 ;  /* 0x0000000000117308 */ /* 0x0003620000000800 */
[----:B--2---:R-:W-:Y:S01]  /*abf0*/  FFMA.FTZ R2, R251, R43, R220 ;  /* 0x0000002bfb027223 */ /* 0x004fe200000100dc */
[----:B----4-:R-:W-:-:S03]  /*ac00*/  F2FP.BF16.F32.PACK_AB R139, R20, R21 ;  /* 0x00000015148b723e */ /* 0x010fc600000010ff */
[----:B------:R-:W-:-:S04]  /*ac10*/  FADD.FTZ R2, R219, R2 ;  /* 0x00000002db027221 */ /* 0x000fc80000010000 */
[----:B------:R-:W-:Y:S01]  /*ac20*/  FADD.FTZ R2, R222, R2 ;  /* 0x00000002de027221 */ /* 0x000fe20000010000 */
[C---:B------:R-:W-:Y:S03]  /*ac30*/  HMMA.16816.F32.BF16 R84, R136.reuse, R92, R84 ;  /* 0x0000005c8854723c */ /* 0x040fe60000041854 */
[----:B------:R-:W-:Y:S01]  /*ac40*/  FADD.FTZ R5, R224, R2 ;  /* 0x00000002e0057221 */ /* 0x000fe20000010000 */
[----:B-1----:R-:W-:Y:S01]  /*ac50*/  FFMA.FTZ R0, R241, UR6, -R8 ;  /* 0x00000006f1007c23 */ /* 0x002fe20008010808 */
[----:B------:R-:W-:Y:S01]  /*ac60*/  FADD.FTZ R2, R159, R6 ;  /* 0x000000069f027221 */ /* 0x000fe20000010000 */
[----:B-----5:R-:W-:Y:S01]  /*ac70*/  F2FP.BF16.F32.PACK_AB R141, R17, R58 ;  /* 0x0000003a118d723e */ /* 0x020fe200000010ff */
[----:B------:R-:W-:Y:S01]  /*ac80*/  IMAD.MOV.U32 R224, RZ, RZ, R233 ;  /* 0x000000ffffe07224 */ /* 0x000fe200078e00e9 */
[----:B------:R1:W-:Y:S01]  /*ac90*/  MUFU.EX2 R16, R0 ;  /* 0x0000000000107308 */ /* 0x0003e20000000800 */
[C---:B------:R-:W-:Y:S08]  /*aca0*/  HMMA.16816.F32.BF16 R88, R136.reuse, R94, R76 ;  /* 0x0000005e8858723c */ /* 0x040ff0000004184c */
[----:B------:R-:W-:Y:S01]  /*acb0*/  HMMA.16816.F32.BF16 R100, R136, R108, R100 ;  /* 0x0000006c8864723c */ /* 0x000fe20000041864 */
[----:B-1----:R-:W-:-:S07]  /*acc0*/  FFMA.FTZ R0, R243, UR6, -R8 ;  /* 0x00000006f3007c23 */ /* 0x002fce0008010808 */
[C---:B------:R-:W-:Y:S01]  /*acd0*/  HMMA.16816.F32.BF16 R104, R136.reuse, R110, R104 ;  /* 0x0000006e8868723c */ /* 0x040fe20000041868 */
[----:B------:R1:W2:Y:S07]  /*ace0*/  MUFU.EX2 R8, R0 ;  /* 0x0000000000087308 */ /* 0x0002ae0000000800 */
[C---:B---3--:R-:W-:Y:S08]  /*acf0*/  HMMA.16816.F32.BF16 R116, R136.reuse, R124, R116 ;  /* 0x0000007c8874723c */ /* 0x048ff00000041874 */
[----:B------:R-:W-:Y:S01]  /*ad00*/  HMMA.16816.F32.BF16 R120, R136, R126, R120 ;  /* 0x0000007e8878723c */ /* 0x000fe20000041878 */
[----:B-1----:R-:W-:Y:S01]  /*ad10*/  FFMA.FTZ R0, R250, R42, R213 ;  /* 0x0000002afa007223 */ /* 0x002fe200000100d5 */
[----:B--2---:R-:W-:-:S03]  /*ad20*/  F2FP.BF16.F32.PACK_AB R143, R8, R16 ;  /* 0x00000010088f723e */ /* 0x004fc600000010ff */
[----:B------:R-:W-:-:S03]  /*ad30*/  FADD.FTZ R0, R212, R0 ;  /* 0x00000000d4007221 */ /* 0x000fc60000010000 */
        /* <DEDUP_REMOVED lines=52> */
[----:B------:R1:W-:Y:S01]  /*b080*/  STL [R1], R241 ;  /* 0x000000f101007387 */ /* 0x0003e20000100800 */
[----:B------:R-:W-:-:S04]  /*b090*/  IMAD.MOV.U32 R72, RZ, RZ, R236 ;  /* 0x000000ffff487224 */ /* 0x000fc800078e00ec */
        /* <DEDUP_REMOVED lines=17> */
[----:B------:R-:W-:Y:S02]  /*b1b0*/  @!P0 LEA.HI.X R5, R172, R3, R173, 0x4, P2 ;  /* 0x00000003ac058211 */ /* 0x000fe400010f24ad */
[-C--:B------:R-:W-:Y:S02]  /*b1c0*/  @!P0 LEA R12, P2, R0, R249.reuse, 0x1 ;  /* 0x000000f9000c8211 */ /* 0x080fe400078408ff */
[----:B------:R-:W-:-:S02]  /*b1d0*/  @!P0 LEA R14, P3, R2, R249, 0x1 ;  /* 0x000000f9020e8211 */ /* 0x000fc400078608ff */
[----:B------:R-:W-:Y:S02]  /*b1e0*/  @!P0 LEA.HI.X R7, R172, R3, R173, 0x5, P1 ;  /* 0x00000003ac078211 */ /* 0x000fe400008f2cad */
[-C--:B------:R-:W-:Y:S01]  /*b1f0*/  @!P0 LEA.HI.X R13, R0, R248.reuse, R5, 0x1, P2 ;  /* 0x000000f8000d8211 */ /* 0x080fe200010f0c05 */
[----:B------:R-:W-:Y:S01]  /*b200*/  @!P0 IMAD R0, R173, 0x30, RZ ;  /* 0x00000030ad008824 */ /* 0x000fe200078e02ff */
[-CC-:B------:R-:W-:Y:S01]  /*b210*/  @!P0 LEA.HI.X R15, R2, R248.reuse, R3.reuse, 0x1, P3 ;  /* 0x000000f8020f8211 */ /* 0x180fe200018f0c03 */
[----:B------:R-:W-:Y:S01]  /*b220*/  @!P0 IMAD.WIDE.U32 R2, R172, 0x30, R2 ;  /* 0x00000030ac028825 */ /* 0x000fe200078e0002 */
[-C--:B------:R-:W-:Y:S01]  /*b230*/  @!P0 LEA R6, P1, R4, R249.reuse, 0x1 ;  /* 0x000000f904068211 */ /* 0x080fe200078208ff */
[----:B------:R-:W-:Y:S02]  /*b240*/  @P0 STS.128 [R208+0x6000], RZ ;  /* 0x006000ffd0000388 */ /* 0x000fe40000000c00 */
        /* <DEDUP_REMOVED lines=25> */
[----:B------:R-:W-:Y:S04]  /*b3e0*/  LDSM.16.M88.4 R28, [R199] ;  /* 0x00000000c71c783b */ /* 0x000fe80000000200 */
[----:B------:R-:W-:Y:S04]  /*b3f0*/  LDSM.16.M88.4 R44, [R195+0x4000] ;  /* 0x00400000c32c783b */ /* 0x000fe80000000200 */
[----:B------:R-:W-:Y:S04]  /*b400*/  LDSM.16.M88.4 R24, [R199+0x2000] ;  /* 0x00200000c718783b */ /* 0x000fe80000000200 */
[----:B------:R-:W3:Y:S04]  /*b410*/  LDSM.16.M88.4 R40, [R191+UR5+0x4800] ;  /* 0x00480005bf28783b */ /* 0x000ee80008000200 */
[----:B-1----:R-:W1:Y:S04]  /*b420*/  LDSM.16.M88.4 R4, [R196+0x2000] ;  /* 0x00200000c404783b */ /* 0x002e680000000200 */
[----:B------:R-:W4:Y:S04]  /*b430*/  LDSM.16.M88.4 R52, [R191+UR5+0x5000] ;  /* 0x00500005bf34783b */ /* 0x000f280008000200 */
[----:B------:R-:W5:Y:S04]  /*b440*/  LDSM.16.M88.4 R48, [R191+UR5+0x5800] ;  /* 0x00580005bf30783b */ /* 0x000f680008000200 */
[----:B------:R-:W-:Y:S04]  /*b450*/  LDSM.16.M88.4 R72, [R190+0x4000] ;  /* 0x00400000be48783b */ /* 0x000fe80000000200 */
[----:B------:R-:W5:Y:S01]  /*b460*/  LDSM.16.M88.4 R20, [R197] ;  /* 0x00000000c514783b */ /* 0x000f620000000200 */
[C---:B--2---:R-:W-:Y:S03]  /*b470*/  HMMA.16816.F32.BF16 R12, R32.reuse, R36, RZ ;  /* 0x00000024200c723c */ /* 0x044fe600000418ff */
[----:B------:R-:W2:Y:S04]  /*b480*/  LDSM.16.M88.4 R16, [R197+0x2000] ;  /* 0x00200000c510783b */ /* 0x000ea80000000200 */
[----:B------:R-:W2:Y:S01]  /*b490*/  LDSM.16.M88.4 R64, [R195+0x4800] ;  /* 0x00480000c340783b */ /* 0x000ea20000000200 */
[C---:B------:R-:W-:Y:S03]  /*b4a0*/  HMMA.16816.F32.BF16 R220, R32.reuse, R38, RZ ;  /* 0x0000002620dc723c */ /* 0x040fe600000418ff */
[----:B------:R-:W2:Y:S04]  /*b4b0*/  LDSM.16.M88.4 R60, [R195+0x5000] ;  /* 0x00500000c33c783b */ /* 0x000ea80000000200 */
[----:B------:R-:W2:Y:S01]  /*b4c0*/  LDSM.16.M88.4 R56, [R195+0x5800] ;  /* 0x00580000c338783b */ /* 0x000ea20000000200 */
[----:B---3--:R-:W-:Y:S03]  /*b4d0*/  HMMA.16816.F32.BF16 R180, R32, R40, RZ ;  /* 0x0000002820b4723c */ /* 0x008fe600000418ff */
[----:B------:R-:W0:Y:S05]  /*b4e0*/  LDGDEPBAR ;  /* 0x00000000000079af */ /* 0x000e2a0000000000 */
[----:B-1----:R-:W-:Y:S08]  /*b4f0*/  HMMA.16816.F32.BF16 R68, R4, R36, RZ ;  /* 0x000000240444723c */ /* 0x002ff000000418ff */
[----:B------:R-:W-:Y:S01]  /*b500*/  HMMA.16816.F32.BF16 R76, R28, R44, R12 ;  /* 0x0000002c1c4c723c */ /* 0x000fe2000004180c */
[----:B------:R-:W-:Y:S07]  /*b510*/  LDSM.16.M88.4 R12, [R198] ;  /* 0x00000000c60c783b */ /* 0x000fee0000000200 */
[----:B------:R-:W-:Y:S08]  /*b520*/  HMMA.16816.F32.BF16 R168, R4, R38, RZ ;  /* 0x0000002604a8723c */ /* 0x000ff000000418ff */
[----:B------:R-:W-:Y:S01]  /*b530*/  HMMA.16816.F32.BF16 R148, R24, R44, R68 ;  /* 0x0000002c1894723c */ /* 0x000fe20000041844 */
[----:B------:R-:W1:Y:S07]  /*b540*/  LDSM.16.M88.4 R68, [R194+0x4000] ;  /* 0x00400000c244783b */ /* 0x000e6e0000000200 */
[C---:B------:R-:W-:Y:S08]  /*b550*/  HMMA.16816.F32.BF16 R160, R4.reuse, R40, RZ ;  /* 0x0000002804a0723c */ /* 0x040ff000000418ff */
[C---:B----4-:R-:W-:Y:S08]  /*b560*/  HMMA.16816.F32.BF16 R156, R4.reuse, R52, RZ ;  /* 0x00000034049c723c */ /* 0x050ff000000418ff */
[C---:B-----5:R-:W-:Y:S08]  /*b570*/  HMMA.16816.F32.BF16 R152, R4.reuse, R48, RZ ;  /* 0x000000300498723c */ /* 0x060ff000000418ff */
[----:B------:R-:W-:Y:S08]  /*b580*/  HMMA.16816.F32.BF16 R184, R4, R50, RZ ;  /* 0x0000003204b8723c */ /* 0x000ff000000418ff */
[----:B------:R-:W-:Y:S08]  /*b590*/  HMMA.16816.F32.BF16 R144, R20, R72, R76 ;  /* 0x000000481490723c */ /* 0x000ff0000004184c */
[----:B------:R-:W-:Y:S08]  /*b5a0*/  HMMA.16816.F32.BF16 R36, R32, R48, RZ ;  /* 0x000000302024723c */ /* 0x000ff000000418ff */
[C---:B------:R-:W-:Y:S08]  /*b5b0*/  HMMA.16816.F32.BF16 R176, R4.reuse, R42, RZ ;  /* 0x0000002a04b0723c */ /* 0x040ff000000418ff */
[----:B------:R-:W-:Y:S01]  /*b5c0*/  HMMA.16816.F32.BF16 R172, R4, R54, RZ ;  /* 0x0000003604ac723c */ /* 0x000fe200000418ff */
[----:B------:R-:W3:Y:S07]  /*b5d0*/  LDSM.16.M88.4 R4, [R198+0x2000] ;  /* 0x00200000c604783b */ /* 0x000eee0000000200 */
[C---:B------:R-:W-:Y:S01]  /*b5e0*/  HMMA.16816.F32.BF16 R216, R32.reuse, R42, RZ ;  /* 0x0000002a20d8723c */ /* 0x040fe200000418ff */
[----:B------:R-:W4:Y:S07]  /*b5f0*/  LDSM.16.M88.4 R40, [R190+0x4800] ;  /* 0x00480000be28783b */ /* 0x000f2e0000000200 */
[C---:B------:R-:W-:Y:S08]  /*b600*/  HMMA.16816.F32.BF16 R164, R32.reuse, R52, RZ ;  /* 0x0000003420a4723c */ /* 0x040ff000000418ff */
[C---:B------:R-:W-:Y:S08]  /*b610*/  HMMA.16816.F32.BF16 R212, R32.reuse, R54, RZ ;  /* 0x0000003620d4723c */ /* 0x040ff000000418ff */
[----:B------:R-:W-:Y:S08]  /*b620*/  HMMA.16816.F32.BF16 R48, R32, R50, RZ ;  /* 0x000000322030723c */ /* 0x000ff000000418ff */
[-C--:B------:R-:W-:Y:S08]  /*b630*/  HMMA.16816.F32.BF16 R76, R24, R46.reuse, R168 ;  /* 0x0000002e184c723c */ /* 0x080ff000000418a8 */
[----:B------:R-:W-:Y:S08]  /*b640*/  HMMA.16816.F32.BF16 R52, R28, R46, R220 ;  /* 0x0000002e1c34723c */ /* 0x000ff000000418dc */
[----:B--2---:R-:W-:Y:S08]  /*b650*/  HMMA.16816.F32.BF16 R32, R16, R72, R148 ;  /* 0x000000481020723c */ /* 0x004ff00000041894 */
[C---:B------:R-:W-:Y:S08]  /*b660*/  HMMA.16816.F32.BF16 R224, R24.reuse, R64, R160 ;  /* 0x0000004018e0723c */ /* 0x040ff000000418a0 */
[C---:B------:R-:W-:Y:S08]  /*b670*/  HMMA.16816.F32.BF16 R232, R24.reuse, R60, R156 ;  /* 0x0000003c18e8723c */ /* 0x040ff0000004189c */
[----:B------:R-:W-:Y:S08]  /*b680*/  HMMA.16816.F32.BF16 R228, R24, R56, R152 ;  /* 0x0000003818e4723c */ /* 0x000ff00000041898 */
[----:B-1----:R-:W-:Y:S08]  /*b690*/  HMMA.16816.F32.BF16 R148, R12, R68, R144 ;  /* 0x000000440c94723c */ /* 0x002ff00000041890 */
[C---:B------:R-:W-:Y:S08]  /*b6a0*/  HMMA.16816.F32.BF16 R144, R28.reuse, R64, R180 ;  /* 0x000000401c90723c */ /* 0x040ff000000418b4 */
[----:B------:R-:W-:Y:S03]  /*b6b0*/  HMMA.16816.F32.BF16 R164, R28, R60, R164 ;  /* 0x0000003c1ca4723c */ /* 0x000fe600000418a4 */
[----:B------:R-:W-:Y:S01]  /*b6c0*/  FMUL.FTZ R151, R151, UR7 ;  /* 0x0000000797977c20 */ /* 0x000fe20008410000 */
[----:B------:R-:W-:Y:S01]  /*b6d0*/  FMUL.FTZ R150, R150, UR7 ;  /* 0x0000000796967c20 */ /* 0x000fe20008410000 */
[----:B------:R-:W-:Y:S01]  /*b6e0*/  FMUL.FTZ R149, R149, UR7 ;  /* 0x0000000795957c20 */ /* 0x000fe20008410000 */
[----:B------:R-:W-:-:S02]  /*b6f0*/  FMUL.FTZ R148, R148, UR7 ;  /* 0x0000000794947c20 */ /* 0x000fc40008410000 */
[C---:B------:R-:W-:Y:S01]  /*b700*/  HMMA.16816.F32.BF16 R168, R28.reuse, R56, R36 ;  /* 0x000000381ca8723c */ /* 0x040fe20000041824 */
[----:B------:R-:W-:Y:S01]  /*b710*/  LDSM.16.M88.4 R36, [R190+0x5800] ;  /* 0x00580000be24783b */ /* 0x000fe20000000200 */
[----:B------:R-:W-:Y:S06]  /*b720*/  MUFU.TANH R182, R150 ;  /* 0x0000009600b67308 */ /* 0x000fec0000002400 */
[C---:B------:R-:W-:Y:S08]  /*b730*/  HMMA.16816.F32.BF16 R152, R28.reuse, R66, R216 ;  /* 0x000000421c98723c */ /* 0x040ff000000418d8 */
[C---:B------:R-:W-:Y:S01]  /*b740*/  HMMA.16816.F32.BF16 R156, R28.reuse, R62, R212 ;  /* 0x0000003e1c9c723c */ /* 0x040fe200000418d4 */
[----:B------:R-:W-:Y:S07]  /*b750*/  MUFU.TANH R213, R151 ;  /* 0x0000009700d57308 */ /* 0x000fee0000002400 */
[----:B------:R-:W-:Y:S01]  /*b760*/  HMMA.16816.F32.BF16 R160, R28, R58, R48 ;  /* 0x0000003a1ca0723c */ /* 0x000fe20000041830 */
[----:B------:R-:W-:Y:S07]  /*b770*/  MUFU.TANH R214, R149 ;  /* 0x0000009500d67308 */ /* 0x000fee0000002400 */
[-C--:B------:R-:W-:Y:S01]  /*b780*/  HMMA.16816.F32.BF16 R28, R16, R74.reuse, R76 ;  /* 0x0000004a101c723c */ /* 0x080fe2000004184c */
[----:B------:R-:W1:Y:S07]  /*b790*/  MUFU.TANH R212, R148 ;  /* 0x0000009400d47308 */ /* 0x000e6e0000002400 */
[----:B------:R-:W-:Y:S08]  /*b7a0*/  HMMA.16816.F32.BF16 R72, R20, R74, R52 ;  /* 0x0000004a1448723c */ /* 0x000ff00000041834 */
[----:B---3--:R-:W-:Y:S01]  /*b7b0*/  HMMA.16816.F32.BF16 R44, R4, R68, R32 ;  /* 0x00000044042c723c */ /* 0x008fe20000041820 */
[----:B------:R-:W2:Y:S07]  /*b7c0*/  LDSM.16.M88.4 R32, [R194+0x4800] ;  /* 0x00480000c220783b */ /* 0x000eae0000000200 */
[----:B------:R-:W-:Y:S08]  /*b7d0*/  HMMA.16816.F32.BF16 R176, R24, R66, R176 ;  /* 0x0000004218b0723c */ /* 0x000ff000000418b0 */
[----:B------:R-:W-:Y:S03]  /*b7e0*/  HMMA.16816.F32.BF16 R72, R12, R70, R72 ;  /* 0x000000460c48723c */ /* 0x000fe60000041848 */
[----:B------:R-:W-:Y:S01]  /*b7f0*/  FMUL.FTZ R44, R44, UR7 ;  /* 0x000000072c2c7c20 */ /* 0x000fe20008410000 */
[----:B------:R-:W-:Y:S01]  /*b800*/  FMUL.FTZ R45, R45, UR7 ;  /* 0x000000072d2d7c20 */ /* 0x000fe20008410000 */
[----:B------:R-:W-:Y:S01]  /*b810*/  FMUL.FTZ R46, R46, UR7 ;  /* 0x000000072e2e7c20 */ /* 0x000fe20008410000 */
[----:B------:R-:W-:-:S02]  /*b820*/  FMUL.FTZ R47, R47, UR7 ;  /* 0x000000072f2f7c20 */ /* 0x000fc40008410000 */
[C---:B------:R-:W-:Y:S01]  /*b830*/  HMMA.16816.F32.BF16 R172, R24.reuse, R62, R172 ;  /* 0x0000003e18ac723c */ /* 0x040fe200000418ac */
[----:B------:R-:W-:Y:S07]  /*b840*/  MUFU.TANH R183, R45 ;  /* 0x0000002d00b77308 */ /* 0x000fee0000002400 */
[----:B------:R-:W-:Y:S01]  /*b850*/  HMMA.16816.F32.BF16 R184, R24, R58, R184 ;  /* 0x0000003a18b8723c */ /* 0x000fe200000418b8 */
[----:B------:R-:W3:Y:S01]  /*b860*/  LDSM.16.M88.4 R24, [R190+0x5000] ;  /* 0x00500000be18783b */ /* 0x000ee20000000200 */
[----:B------:R-:W-:Y:S01]  /*b870*/  MUFU.TANH R8, R46 ;  /* 0x0000002e00087308 */ /* 0x000fe20000002400 */
[----:B------:R-:W-:-:S05]  /*b880*/  FMUL.FTZ R0, R72, UR7 ;  /* 0x0000000748007c20 */ /* 0x000fca0008410000 */
[----:B----4-:R-:W-:Y:S02]  /*b890*/  HMMA.16816.F32.BF16 R48, R20, R40, R144 ;  /* 0x000000281430723c */ /* 0x010fe40000041890 */
[----:B------:R4:W-:Y:S06]  /*b8a0*/  MUFU.TANH R180, R0 ;  /* 0x0000000000b47308 */ /* 0x0009ec0000002400 */
[----:B------:R-:W-:Y:S01]  /*b8b0*/  HMMA.16816.F32.BF16 R68, R4, R70, R28 ;  /* 0x000000460444723c */ /* 0x000fe2000004181c */
[----:B------:R-:W5:Y:S01]  /*b8c0*/  LDSM.16.M88.4 R28, [R194+0x5000] ;  /* 0x00500000c21c783b */ /* 0x000f620000000200 */
[----:B------:R-:W1:Y:S06]  /*b8d0*/  MUFU.TANH R144, R44 ;  /* 0x0000002c00907308 */ /* 0x000e6c0000002400 */
[----:B------:R-:W-:Y:S02]  /*b8e0*/  HMMA.16816.F32.BF16 R60, R16, R42, R176 ;  /* 0x0000002a103c723c */ /* 0x000fe400000418b0 */
[----:B------:R-:W1:Y:S01]  /*b8f0*/  MUFU.TANH R181, R47 ;  /* 0x0000002f00b57308 */ /* 0x000e620000002400 */
[----:B----4-:R-:W-:-:S05]  /*b900*/  FMUL.FTZ R0, R73, UR7 ;  /* 0x0000000749007c20 */ /* 0x010fca0008410000 */
[----:B------:R-:W-:Y:S02]  /*b910*/  HMMA.16816.F32.BF16 R64, R16, R40, R224 ;  /* 0x000000281040723c */ /* 0x000fe400000418e0 */
[----:B------:R4:W-:Y:S06]  /*b920*/  MUFU.TANH R178, R0 ;  /* 0x0000000000b27308 */ /* 0x0009ec0000002400 */
[----:B--2---:R-:W-:Y:S08]  /*b930*/  HMMA.16816.F32.BF16 R48, R12, R32, R48 ;  /* 0x000000200c30723c */ /* 0x004ff00000041830 */
[----:B---3--:R-:W-:Y:S01]  /*b940*/  HMMA.16816.F32.BF16 R76, R16, R24, R232 ;  /* 0x00000018104c723c */ /* 0x008fe200000418e8 */
[----:B----4-:R-:W-:-:S04]  /*b950*/  FMUL.FTZ R0, R74, UR7 ;  /* 0x000000074a007c20 */ /* 0x010fc80008410000 */
[----:B------:R2:W3:Y:S03]  /*b960*/  MUFU.TANH R176, R0 ;  /* 0x0000000000b07308 */ /* 0x0004e60000002400 */
[----:B------:R-:W-:Y:S08]  /*b970*/  HMMA.16816.F32.BF16 R172, R16, R26, R172 ;  /* 0x0000001a10ac723c */ /* 0x000ff000000418ac */
[----:B------:R-:W-:Y:S01]  /*b980*/  HMMA.16816.F32.BF16 R52, R20, R24, R164 ;  /* 0x000000181434723c */ /* 0x000fe200000418a4 */
[----:B--2---:R-:W-:-:S07]  /*b990*/  FMUL.FTZ R0, R75, UR7 ;  /* 0x000000074b007c20 */ /* 0x004fce0008410000 */
[----:B------:R-:W-:Y:S01]  /*b9a0*/  HMMA.16816.F32.BF16 R44, R20, R26, R156 ;  /* 0x0000001a142c723c */ /* 0x000fe2000004189c */
[----:B------:R2:W-:Y:S07]  /*b9b0*/  MUFU.TANH R177, R0 ;  /* 0x0000000000b17308 */ /* 0x0005ee0000002400 */
[----:B------:R-:W-:Y:S08]  /*b9c0*/  HMMA.16816.F32.BF16 R24, R4, R32, R64 ;  /* 0x000000200418723c */ /* 0x000ff00000041840 */
[----:B------:R-:W-:Y:S01]  /*b9d0*/  HMMA.16816.F32.BF16 R56, R20, R42, R152 ;  /* 0x0000002a1438723c */ /* 0x000fe20000041898 */
[----:B--2---:R-:W-:-:S04]  /*b9e0*/  FMUL.FTZ R0, R68, UR7 ;  /* 0x0000000744007c20 */ /* 0x004fc80008410000 */
[----:B------:R2:W4:Y:S03]  /*b9f0*/  MUFU.TANH R74, R0 ;  /* 0x00000000004a7308 */ /* 0x0005260000002400 */
[----:B------:R-:W-:Y:S03]  /*ba00*/  HMMA.16816.F32.BF16 R228, R16, R36, R228 ;  /* 0x0000002410e4723c */ /* 0x000fe600000418e4 */
[----:B------:R-:W-:Y:S01]  /*ba10*/  FMUL.FTZ R2, R26, UR7 ;  /* 0x000000071a027c20 */ /* 0x000fe20008410000 */
[----:B------:R-:W-:-:S03]  /*ba20*/  FMUL.FTZ R3, R27, UR7 ;  /* 0x000000071b037c20 */ /* 0x000fc60008410000 */
[----:B------:R-:W-:Y:S01]  /*ba30*/  MUFU.TANH R73, R2 ;  /* 0x0000000200497308 */ /* 0x000fe20000002400 */
[----:B------:R-:W-:Y:S01]  /*ba40*/  HMMA.16816.F32.BF16 R184, R16, R38, R184 ;  /* 0x0000002610b8723c */ /* 0x000fe200000418b8 */
[----:B------:R-:W1:Y:S01]  /*ba50*/  LDSM.16.M88.4 R16, [R194+0x5800] ;  /* 0x00580000c210783b */ /* 0x000e620000000200 */
[----:B------:R-:W-:-:S05]  /*ba60*/  DEPBAR.LE SB0, 0x0 ;  /* 0x000080000000791a */ /* 0x000fca0000000000 */
[----:B------:R-:W-:Y:S01]  /*ba70*/  MUFU.TANH R152, R3 ;  /* 0x0000000300987308 */ /* 0x000fe20000002400 */
[----:B--2---:R-:W-:Y:S01]  /*ba80*/  FMUL.FTZ R0, R69, UR7 ;  /* 0x0000000745007c20 */ /* 0x004fe20008410000 */
[----:B------:R-:W-:Y:S06]  /*ba90*/  HMMA.16816.F32.BF16 R56, R12, R34, R56 ;  /* 0x000000220c38723c */ /* 0x000fec0000041838 */
[----:B------:R2:W-:Y:S02]  /*baa0*/  MUFU.TANH R151, R0 ;  /* 0x0000000000977308 */ /* 0x0005e40000002400 */
[----:B------:R-:W-:Y:S08]  /*bab0*/  HMMA.16816.F32.BF16 R40, R20, R36, R168 ;  /* 0x000000241428723c */ /* 0x000ff000000418a8 */
[----:B------:R-:W-:Y:S03]  /*bac0*/  HMMA.16816.F32.BF16 R60, R4, R34, R60 ;  /* 0x00000022043c723c */ /* 0x000fe6000004183c */
[----:B------:R-:W-:Y:S01]  /*bad0*/  FMUL.FTZ R57, R57, UR7 ;  /* 0x0000000739397c20 */ /* 0x000fe20008410000 */
[----:B--2---:R-:W-:-:S04]  /*bae0*/  FMUL.FTZ R0, R70, UR7 ;  /* 0x0000000746007c20 */ /* 0x004fc80008410000 */
[-C--:B-----5:R-:W-:Y:S01]  /*baf0*/  HMMA.16816.F32.BF16 R52, R12, R28.reuse, R52 ;  /* 0x0000001c0c34723c */ /* 0x0a0fe20000041834 */
[----:B------:R-:W-:Y:S07]  /*bb00*/  MUFU.TANH R57, R57 ;  /* 0x0000003900397308 */ /* 0x000fee0000002400 */
[----:B------:R-:W-:Y:S01]  /*bb10*/  HMMA.16816.F32.BF16 R32, R4, R28, R76 ;  /* 0x0000001c0420723c */ /* 0x000fe2000004184c */
[----:B------:R2:W5:Y:S07]  /*bb20*/  MUFU.TANH R72, R0 ;  /* 0x0000000000487308 */ /* 0x00056e0000002400 */
[----:B------:R-:W-:Y:S03]  /*bb30*/  HMMA.16816.F32.BF16 R20, R20, R38, R160 ;  /* 0x000000261414723c */ /* 0x000fe600000418a0 */
[----:B------:R-:W-:-:S05]  /*bb40*/  FMUL.FTZ R53, R53, UR7 ;  /* 0x0000000735357c20 */ /* 0x000fca0008410000 */
[-C--:B-1----:R-:W-:Y:S01]  /*bb50*/  HMMA.16816.F32.BF16 R36, R4, R16.reuse, R228 ;  /* 0x000000100424723c */ /* 0x082fe200000418e4 */
[----:B--2---:R-:W-:Y:S02]  /*bb60*/  FMUL.FTZ R0, R71, UR7 ;  /* 0x0000000747007c20 */ /* 0x004fe40008410000 */
[----:B------:R-:W-:Y:S02]  /*bb70*/  FMUL.FTZ R35, R35, UR7 ;  /* 0x0000000723237c20 */ /* 0x000fe40008410000 */
[----:B------:R1:W-:Y:S03]  /*bb80*/  MUFU.TANH R150, R0 ;  /* 0x0000000000967308 */ /* 0x0003e60000002400 */
[C---:B------:R-:W-:Y:S08]  /*bb90*/  HMMA.16816.F32.BF16 R68, R12.reuse, R16, R40 ;  /* 0x000000100c44723c */ /* 0x040ff00000041828 */
[----:B------:R-:W-:Y:S03]  /*bba0*/  HMMA.16816.F32.BF16 R64, R12, R18, R20 ;  /* 0x000000120c40723c */ /* 0x000fe60000041814 */
[----:B------:R-:W-:Y:S01]  /*bbb0*/  FMUL.FTZ R36, R36, UR7 ;  /* 0x0000000724247c20 */ /* 0x000fe20008410000 */
[----:B------:R-:W-:Y:S01]  /*bbc0*/  FMUL.FTZ R37, R37, UR7 ;  /* 0x0000000725257c20 */ /* 0x000fe20008410000 */
[----:B-1----:R-:W-:-:S03]  /*bbd0*/  FMUL.FTZ R0, R48, UR7 ;  /* 0x0000000730007c20 */ /* 0x002fc60008410000 */
[----:B------:R-:W-:Y:S02]  /*bbe0*/  HMMA.16816.F32.BF16 R20, R4, R18, R184 ;  /* 0x000000120414723c */ /* 0x000fe400000418b8 */
[----:B------:R-:W-:Y:S01]  /*bbf0*/  MUFU.TANH R37, R37 ;  /* 0x0000002500257308 */ /* 0x000fe20000002400 */
[----:B------:R-:W-:Y:S01]  /*bc00*/  FMUL.FTZ R70, R70, UR7 ;  /* 0x0000000746467c20 */ /* 0x000fe20008410000 */
[----:B------:R-:W-:-:S06]  /*bc10*/  FMUL.FTZ R71, R71, UR7 ;  /* 0x0000000747477c20 */ /* 0x000fcc0008410000 */
[----:B------:R1:W2:Y:S01]  /*bc20*/  MUFU.TANH R146, R0 ;  /* 0x0000000000927308 */ /* 0x0002a20000002400 */
[----:B------:R-:W-:Y:S01]  /*bc30*/  FMUL.FTZ R66, R66, UR7 ;  /* 0x0000000742427c20 */ /* 0x000fe20008410000 */
[----:B------:R-:W-:-:S06]  /*bc40*/  FMUL.FTZ R67, R67, UR7 ;  /* 0x0000000743437c20 */ /* 0x000fcc0008410000 */
[----:B------:R-:W-:Y:S01]  /*bc50*/  MUFU.TANH R70, R70 ;  /* 0x0000004600467308 */ /* 0x000fe20000002400 */
[----:B------:R-:W-:Y:S01]  /*bc60*/  FMUL.FTZ R20, R20, UR7 ;  /* 0x0000000714147c20 */ /* 0x000fe20008410000 */
[----:B------:R-:W-:-:S06]  /*bc70*/  FMUL.FTZ R23, R23, UR7 ;  /* 0x0000000717177c20 */ /* 0x000fcc0008410000 */
[----:B------:R-:W-:Y:S01]  /*bc80*/  MUFU.TANH R71, R71 ;  /* 0x0000004700477308 */ /* 0x000fe20000002400 */
[----:B-1----:R-:W-:-:S07]  /*bc90*/  FMUL.FTZ R0, R49, UR7 ;  /* 0x0000000731007c20 */ /* 0x002fce0008410000 */
[----:B------:R1:W-:Y:S08]  /*bca0*/  MUFU.TANH R153, R0 ;  /* 0x0000000000997308 */ /* 0x0003f00000002400 */
[----:B------:R-:W-:Y:S08]  /*bcb0*/  MUFU.TANH R66, R66 ;  /* 0x0000004200427308 */ /* 0x000ff00000002400 */
[----:B------:R-:W-:Y:S01]  /*bcc0*/  MUFU.TANH R67, R67 ;  /* 0x0000004300437308 */ /* 0x000fe20000002400 */
[----:B-1----:R-:W-:-:S07]  /*bcd0*/  FMUL.FTZ R0, R50, UR7 ;  /* 0x0000000732007c20 */ /* 0x002fce0008410000 */
[----:B------:R1:W2:Y:S02]  /*bce0*/  MUFU.TANH R147, R0 ;  /* 0x0000000000937308 */ /* 0x0002a40000002400 */
[----:B-1----:R-:W-:Y:S02]  /*bcf0*/  FMUL.FTZ R0, R51, UR7 ;  /* 0x0000000733007c20 */ /* 0x002fe40008410000 */
[----:B------:R-:W-:Y:S01]  /*bd00*/  HMMA.16816.F32.BF16 R48, R12, R30, R44 ;  /* 0x0000001e0c30723c */ /* 0x000fe2000004182c */
[----:B------:R-:W-:-:S03]  /*bd10*/  VIADD R14, R205, 0xffffff51 ;  /* 0xffffff51cd0e7836 */ /* 0x000fc60000000000 */
[----:B------:R1:W2:Y:S01]  /*bd20*/  MUFU.TANH R149, R0 ;  /* 0x0000000000957308 */ /* 0x0002a20000002400 */
[C---:B------:R-:W-:Y:S02]  /*bd30*/  VIADD R13, R205.reuse, 0xffffff58 ;  /* 0xffffff58cd0d7836 */ /* 0x040fe40000000000 */
[C---:B------:R-:W-:Y:S01]  /*bd40*/  VIADD R12, R205.reuse, 0xffffff59 ;  /* 0xffffff59cd0c7836 */ /* 0x040fe20000000000 */
[----:B------:R-:W-:Y:S01]  /*bd50*/  HMMA.16816.F32.BF16 R28, R4, R30, R172 ;  /* 0x0000001e041c723c */ /* 0x000fe200000418ac */
[C---:B------:R-:W-:Y:S02]  /*bd60*/  VIADD R6, R205.reuse, 0xffffff68 ;  /* 0xffffff68cd067836 */ /* 0x040fe40000000000 */
[C---:B------:R-:W-:Y:S02]  /*bd70*/  VIADD R5, R205.reuse, 0xffffff69 ;  /* 0xffffff69cd057836 */ /* 0x040fe40000000000 */
[C---:B------:R-:W-:Y:S02]  /*bd80*/  VIADD R7, R205.reuse, 0xffffff61 ;  /* 0xffffff61cd077836 */ /* 0x040fe40000000000 */
[----:B------:R-:W-:-:S02]  /*bd90*/  VIADD R4, R205, 0xffffff70 ;  /* 0xffffff70cd047836 */ /* 0x000fc40000000000 */
[----:B-1----:R-:W-:-:S04]  /*bda0*/  FMUL.FTZ R0, R24, UR7 ;  /* 0x0000000718007c20 */ /* 0x002fc80008410000 */
[----:B------:R1:W-:Y:S02]  /*bdb0*/  MUFU.TANH R145, R0 ;  /* 0x0000000000917308 */ /* 0x0003e40000002400 */
[----:B-1----:R-:W-:-:S06]  /*bdc0*/  FMUL.FTZ R0, R25, UR7 ;  /* 0x0000000719007c20 */ /* 0x002fcc0008410000 */
[----:B------:R1:W-:Y:S02]  /*bdd0*/  MUFU.TANH R148, R0 ;  /* 0x0000000000947308 */ /* 0x0003e40000002400 */
[----:B-1----:R-:W-:Y:S01]  /*bde0*/  VIADD R0, R205, 0xffffff40 ;  /* 0xffffff40cd007836 */ /* 0x002fe20000000000 */
[----:B------:R-:W-:Y:S04]  /*bdf0*/  BAR.SYNC.DEFER_BLOCKING 0x0 ;  /* 0x0000000000007b1d */ /* 0x000fe80000010000 */
[----:B------:R-:W-:Y:S02]  /*be00*/  ISETP.GT.AND P2, PT, R200, R0, PT ;  /* 0x00000000c800720c */ /* 0x000fe40003f44270 */
[----:B------:R-:W-:Y:S02]  /*be10*/  ISETP.GE.AND P1, PT, R0, R202, PT ;  /* 0x000000ca0000720c */ /* 0x000fe40003f26270 */
[----:B------:R-:W-:-:S02]  /*be20*/  FSEL R2, R212, -INF , !P2 ;  /* 0xff800000d4027808 */ /* 0x000fc40005000000 */
[----:B------:R-:W-:Y:S02]  /*be30*/  ISETP.GT.AND P5, PT, R10, R0, PT ;  /* 0x000000000a00720c */ /* 0x000fe40003fa4270 */
[----:B------:R-:W-:Y:S01]  /*be40*/  FSEL R46, R2, -INF , !P1 ;  /* 0xff800000022e7808 */ /* 0x000fe20004800000 */
[----:B------:R-:W-:Y:S01]  /*be50*/  FMUL.FTZ R2, R58, UR7 ;  /* 0x000000073a027c20 */ /* 0x000fe20008410000 */
[C---:B------:R-:W-:Y:S02]  /*be60*/  ISETP.GE.AND P6, PT, R0.reuse, R204, PT ;  /* 0x000000cc0000720c */ /* 0x040fe40003fc6270 */
[----:B------:R-:W-:Y:S01]  /*be70*/  ISETP.GT.AND P3, PT, R9, R0, PT ;  /* 0x000000000900720c */ /* 0x000fe20003f64270 */
[----:B------:R1:W-:Y:S01]  /*be80*/  MUFU.TANH R24, R2 ;  /* 0x0000000200187308 */ /* 0x0003e20000002400 */
[C---:B------:R-:W-:Y:S02]  /*be90*/  ISETP.GE.AND P4, PT, R0.reuse, R201, PT ;  /* 0x000000c90000720c */ /* 0x040fe40003f86270 */
[----:B------:R-:W-:-:S02]  /*bea0*/  ISETP.GE.AND P2, PT, R0, R203, PT ;  /* 0x000000cb0000720c */ /* 0x000fc40003f46270 */
[----:B------:R-:W-:Y:S01]  /*beb0*/  ISETP.GT.AND P1, PT, R11, R0, PT ;  /* 0x000000000b00720c */ /* 0x000fe20003f24270 */
[----:B------:R-:W-:Y:S01]  /*bec0*/  VIADD R0, R205, 0xffffff41 ;  /* 0xffffff41cd007836 */ /* 0x000fe20000000000 */
[----:B------:R-:W-:-:S04]  /*bed0*/  FSEL R3, R182, -INF , !P5 ;  /* 0xff800000b6037808 */ /* 0x000fc80006800000 */
[----:B------:R-:W-:Y:S01]  /*bee0*/  FSEL R75, R3, -INF , !P6 ;  /* 0xff800000034b7808 */ /* 0x000fe20007000000 */
[----:B------:R-:W-:Y:S01]  /*bef0*/  FMUL.FTZ R3, R59, UR7 ;  /* 0x000000073b037c20 */ /* 0x000fe20008410000 */
[-C--:B------:R-:W-:Y:S02]  /*bf00*/  ISETP.GT.AND P5, PT, R200, R0.reuse, PT ;  /* 0x00000000c800720c */ /* 0x080fe40003fa4270 */
[----:B------:R-:W-:Y:S01]  /*bf10*/  ISETP.GT.AND P6, PT, R10, R0, PT ;  /* 0x000000000a00720c */ /* 0x000fe20003fc4270 */
[----:B------:R3:W-:Y:S01]  /*bf20*/  MUFU.TANH R27, R3 ;  /* 0x00000003001b7308 */ /* 0x0007e20000002400 */
[----:B-1----:R-:W-:Y:S02]  /*bf30*/  FSEL R2, R144, -INF , !P3 ;  /* 0xff80000090027808 */ /* 0x002fe40005800000 */
[----:B------:R-:W-:Y:S02]  /*bf40*/  ISETP.GE.AND P3, PT, R0, R202, PT ;  /* 0x000000ca0000720c */ /* 0x000fe40003f66270 */
[----:B------:R-:W-:-:S02]  /*bf50*/  FSEL R41, R2, -INF , !P4 ;  /* 0xff80000002297808 */ /* 0x000fc40006000000 */
[----:B------:R-:W-:Y:S02]  /*bf60*/  FSEL R2, R214, -INF , !P5 ;  /* 0xff800000d6027808 */ /* 0x000fe40006800000 */
[----:B------:R-:W-:Y:S02]  /*bf70*/  ISETP.GE.AND P4, PT, R0, R204, PT ;  /* 0x000000cc0000720c */ /* 0x000fe40003f86270 */
[----:B------:R-:W-:Y:S01]  /*bf80*/  FSEL R58, R2, -INF , !P3 ;  /* 0xff800000023a7808 */ /* 0x000fe20005800000 */
[----:B------:R-:W-:Y:S01]  /*bf90*/  FMUL.FTZ R2, R61, UR7 ;  /* 0x000000073d027c20 */ /* 0x000fe20008410000 */
[----:B------:R-:W-:Y:S02]  /*bfa0*/  ISETP.GE.AND P5, PT, R0, R201, PT ;  /* 0x000000c90000720c */ /* 0x000fe40003fa6270 */
[-C--:B------:R-:W-:Y:S01]  /*bfb0*/  ISETP.GT.AND P3, PT, R11, R0.reuse, PT ;  /* 0x000000000b00720c */ /* 0x080fe20003f64270 */
[----:B------:R1:W-:Y:S01]  /*bfc0*/  MUFU.TANH R77, R2 ;  /* 0x00000002004d7308 */ /* 0x0003e20000002400 */
[----:B---3--:R-:W-:Y:S01]  /*bfd0*/  FSEL R3, R8, -INF , !P1 ;  /* 0xff80000008037808 */ /* 0x008fe20004800000 */
[----:B------:R-:W-:Y:S01]  /*bfe0*/  FMUL.FTZ R8, R60, UR7 ;  /* 0x000000073c087c20 */ /* 0x000fe20008410000 */
[----:B------:R-:W-:-:S02]  /*bff0*/  ISETP.GT.AND P1, PT, R9, R0, PT ;  /* 0x000000000900720c */ /* 0x000fc40003f24270 */
[----:B------:R-:W-:Y:S02]  /*c000*/  FSEL R45, R3, -INF , !P2 ;  /* 0xff800000032d7808 */ /* 0x000fe40005000000 */
[----:B------:R-:W-:Y:S01]  /*c010*/  ISETP.GE.AND P2, PT, R0, R203, PT ;  /* 0x000000cb0000720c */ /* 0x000fe20003f46270 */
[----:B------:R-:W-:Y:S01]  /*c020*/  VIADD R0, R205, 0xffffff48 ;  /* 0xffffff48cd007836 */ /* 0x000fe20000000000 */
[----:B------:R-:W-:Y:S01]  /*c030*/  FSEL R3, R213, -INF , !P6 ;  /* 0xff800000d5037808 */ /* 0x000fe20007000000 */
[----:B------:R3:W-:Y:S03]  /*c040*/  MUFU.TANH R144, R8 ;  /* 0x0000000800907308 */ /* 0x0007e60000002400 */
[----:B------:R-:W-:Y:S01]  /*c050*/  FSEL R59, R3, -INF , !P4 ;  /* 0xff800000033b7808 */ /* 0x000fe20006000000 */
[----:B------:R-:W-:Y:S01]  /*c060*/  FMUL.FTZ R3, R54, UR7 ;  /* 0x0000000736037c20 */ /* 0x000fe20008410000 */
[----:B------:R-:W-:-:S02]  /*c070*/  ISETP.GT.AND P6, PT, R200, R0, PT ;  /* 0x00000000c800720c */ /* 0x000fc40003fc4270 */
[----:B-1----:R-:W-:Y:S01]  /*c080*/  FSEL R2, R183, -INF , !P1 ;  /* 0xff800000b7027808 */ /* 0x002fe20004800000 */
[----:B------:R1:W-:Y:S01]  /*c090*/  MUFU.TANH R26, R3 ;  /* 0x00000003001a7308 */ /* 0x0003e20000002400 */
[----:B------:R-:W-:Y:S02]  /*c0a0*/  ISETP.GE.AND P1, PT, R0, R202, PT ;  /* 0x000000ca0000720c */ /* 0x000fe40003f26270 */
[----:B------:R-:W-:Y:S02]  /*c0b0*/  FSEL R40, R2, -INF , !P5 ;  /* 0xff80000002287808 */ /* 0x000fe40006800000 */
[----:B------:R-:W-:Y:S02]  /*c0c0*/  FSEL R2, R180, -INF , !P6 ;  /* 0xff800000b4027808 */ /* 0x000fe40007000000 */
[----:B------:R-:W-:Y:S02]  /*c0d0*/  ISETP.GT.AND P4, PT, R10, R0, PT ;  /* 0x000000000a00720c */ /* 0x000fe40003f84270 */
[----:B------:R-:W-:Y:S01]  /*c0e0*/  FSEL R54, R2, -INF , !P1 ;  /* 0xff80000002367808 */ /* 0x000fe20004800000 */
[----:B------:R-:W-:Y:S01]  /*c0f0*/  FMUL.FTZ R2, R32, UR7 ;  /* 0x0000000720027c20 */ /* 0x000fe20008410000 */
[C---:B------:R-:W-:Y:S01]  /*c100*/  ISETP.GE.AND P5, PT, R0.reuse, R204, PT ;  /* 0x000000cc0000720c */ /* 0x040fe20003fa6270 */
[----:B---3--:R-:W-:Y:S01]  /*c110*/  FMUL.FTZ R8, R55, UR7 ;  /* 0x0000000737087c20 */ /* 0x008fe20008410000 */
[----:B------:R-:W-:Y:S01]  /*c120*/  ISETP.GE.AND P6, PT, R0, R201, PT ;  /* 0x000000c90000720c */ /* 0x000fe20003fc6270 */
[----:B------:R4:W-:Y:S01]  /*c130*/  MUFU.TANH R76, R2 ;  /* 0x00000002004c7308 */ /* 0x0009e20000002400 */
[----:B------:R-:W-:-:S02]  /*c140*/  ISETP.GT.AND P1, PT, R11, R0, PT ;  /* 0x000000000b00720c */ /* 0x000fc40003f24270 */
[----:B-1----:R-:W-:Y:S02]  /*c150*/  FSEL R3, R181, -INF , !P3 ;  /* 0xff800000b5037808 */ /* 0x002fe40005800000 */
        /* <DEDUP_REMOVED lines=8> */
[----:B----4-:R-:W-:Y:S01]  /*c1e0*/  FSEL R2, R74, -INF , !P3 ;  /* 0xff8000004a027808 */ /* 0x010fe20005800000 */
[----:B------:R-:W-:Y:S01]  /*c1f0*/  MUFU.TANH R55, R36 ;  /* 0x0000002400377308 */ /* 0x000fe20000002400 */
[----:B------:R-:W-:Y:S02]  /*c200*/  ISETP.GT.AND P4, PT, R200, R0, PT ;  /* 0x00000000c800720c */ /* 0x000fe40003f84270 */
[----:B------:R-:W-:Y:S02]  /*c210*/  FSEL R33, R2, -INF , !P6 ;  /* 0xff80000002217808 */ /* 0x000fe40007000000 */
[----:B------:R-:W-:Y:S02]  /*c220*/  ISETP.GE.AND P3, PT, R0, R202, PT ;  /* 0x000000ca0000720c */ /* 0x000fe40003f66270 */
[----:B------:R-:W-:Y:S01]  /*c230*/  FSEL R2, R178, -INF , !P4 ;  /* 0xff800000b2027808 */ /* 0x000fe20006000000 */
[----:B------:R5:W-:Y:S01]  /*c240*/  MUFU.TANH R74, R3 ;  /* 0x00000003004a7308 */ /* 0x000be20000002400 */
[----:B------:R-:W-:Y:S01]  /*c250*/  ISETP.GT.AND P5, PT, R10, R0, PT ;  /* 0x000000000a00720c */ /* 0x000fe20003fa4270 */
[----:B-1----:R-:W-:Y:S01]  /*c260*/  FMUL.FTZ R8, R50, UR7 ;  /* 0x0000000732087c20 */ /* 0x002fe20008410000 */
[----:B------:R-:W-:Y:S01]  /*c270*/  FSEL R47, R2, -INF , !P3 ;  /* 0xff800000022f7808 */ /* 0x000fe20005800000 */
[----:B------:R-:W-:Y:S01]  /*c280*/  FMUL.FTZ R2, R51, UR7 ;  /* 0x0000000733027c20 */ /* 0x000fe20008410000 */
[----:B------:R-:W-:-:S02]  /*c290*/  ISETP.GE.AND P6, PT, R0, R204, PT ;  /* 0x000000cc0000720c */ /* 0x000fc40003fc6270 */
[----:B------:R-:W-:Y:S01]  /*c2a0*/  ISETP.GE.AND P4, PT, R0, R201, PT ;  /* 0x000000c90000720c */ /* 0x000fe20003f86270 */
[----:B------:R1:W-:Y:S01]  /*c2b0*/  MUFU.TANH R17, R2 ;  /* 0x0000000200117308 */ /* 0x0003e20000002400 */
[----:B------:R-:W-:-:S07]  /*c2c0*/  ISETP.GT.AND P3, PT, R11, R0, PT ;  /* 0x000000000b00720c */ /* 0x000fce0003f64270 */
[----:B------:R3:W-:Y:S01]  /*c2d0*/  MUFU.TANH R36, R20 ;  /* 0x0000001400247308 */ /* 0x0007e20000002400 */
[----:B-----5:R-:W-:Y:S02]  /*c2e0*/  FSEL R3, R72, -INF , !P1 ;  /* 0xff80000048037808 */ /* 0x020fe40004800000 */
[----:B------:R-:W-:Y:S02]  /*c2f0*/  ISETP.GT.AND P1, PT, R9, R0, PT ;  /* 0x000000000900720c */ /* 0x000fe40003f24270 */
[----:B------:R-:W-:Y:S02]  /*c300*/  FSEL R43, R3, -INF , !P2 ;  /* 0xff800000032b7808 */ /* 0x000fe40005000000 */
[----:B------:R-:W-:Y:S01]  /*c310*/  ISETP.GE.AND P2, PT, R0, R203, PT ;  /* 0x000000cb0000720c */ /* 0x000fe20003f46270 */
[----:B------:R-:W-:Y:S01]  /*c320*/  VIADD R0, R205, 0xffffff50 ;  /* 0xffffff50cd007836 */ /* 0x000fe20000000000 */
[----:B------:R-:W-:Y:S01]  /*c330*/  FSEL R3, R177, -INF , !P5 ;  /* 0xff800000b1037808 */ /* 0x000fe20006800000 */
[----:B------:R4:W5:Y:S01]  /*c340*/  MUFU.TANH R72, R8 ;  /* 0x0000000800487308 */ /* 0x0009620000002400 */
[----:B-1----:R-:W-:-:S02]  /*c350*/  FSEL R2, R151, -INF , !P1 ;  /* 0xff80000097027808 */ /* 0x002fc40004800000 */
[----:B------:R-:W-:Y:S02]  /*c360*/  ISETP.GT.AND P5, PT, R200, R0, PT ;  /* 0x00000000c800720c */ /* 0x000fe40003fa4270 */
[----:B------:R-:W-:Y:S01]  /*c370*/  FSEL R51, R3, -INF , !P6 ;  /* 0xff80000003337808 */ /* 0x000fe20007000000 */
[----:B------:R-:W-:Y:S01]  /*c380*/  FMUL.FTZ R3, R28, UR7 ;  /* 0x000000071c037c20 */ /* 0x000fe20008410000 */
[----:B------:R-:W-:Y:S01]  /*c390*/  FSEL R32, R2, -INF , !P4 ;  /* 0xff80000002207808 */ /* 0x000fe20006000000 */
[----:B---3--:R-:W-:Y:S01]  /*c3a0*/  FMUL.FTZ R20, R21, UR7 ;  /* 0x0000000715147c20 */ /* 0x008fe20008410000 */
[----:B------:R-:W-:Y:S01]  /*c3b0*/  ISETP.GE.AND P1, PT, R0, R202, PT ;  /* 0x000000ca0000720c */ /* 0x000fe20003f26270 */
[----:B------:R1:W3:Y:S01]  /*c3c0*/  MUFU.TANH R61, R3 ;  /* 0x00000003003d7308 */ /* 0x0002e20000002400 */
[----:B------:R-:W-:Y:S01]  /*c3d0*/  ISETP.GT.AND P6, PT, R10, R0, PT ;  /* 0x000000000a00720c */ /* 0x000fe20003fc4270 */
[----:B------:R-:W-:Y:S01]  /*c3e0*/  FMUL.FTZ R21, R63, UR7 ;  /* 0x000000073f157c20 */ /* 0x000fe20008410000 */
[----:B--2---:R-:W-:-:S02]  /*c3f0*/  FSEL R2, R146, -INF , !P5 ;  /* 0xff80000092027808 */ /* 0x004fc40006800000 */
[----:B------:R-:W-:Y:S02]  /*c400*/  ISETP.GE.AND P4, PT, R0, R204, PT ;  /* 0x000000cc0000720c */ /* 0x000fe40003f86270 */
[----:B------:R-:W-:Y:S01]  /*c410*/  FSEL R155, R2, -INF , !P1 ;  /* 0xff800000029b7808 */ /* 0x000fe20004800000 */
[----:B----4-:R-:W-:Y:S01]  /*c420*/  FMUL.FTZ R8, R29, UR7 ;  /* 0x000000071d087c20 */ /* 0x010fe20008410000 */
[----:B------:R-:W-:Y:S01]  /*c430*/  FSEL R15, R147, -INF , !P6 ;  /* 0xff800000930f7808 */ /* 0x000fe20007000000 */
[----:B------:R-:W-:Y:S01]  /*c440*/  MUFU.TANH R20, R20 ;  /* 0x0000001400147308 */ /* 0x000fe20000002400 */
[----:B------:R-:W-:Y:S01]  /*c450*/  ISETP.GT.AND P1, PT, R11, R0, PT ;  /* 0x000000000b00720c */ /* 0x000fe20003f24270 */
[----:B------:R-:W-:Y:S01]  /*c460*/  VIADD R2, R205, 0xffffff78 ;  /* 0xffffff78cd027836 */ /* 0x000fe20000000000 */
[----:B------:R-:W-:Y:S02]  /*c470*/  FSEL R171, R15, -INF , !P4 ;  /* 0xff8000000fab7808 */ /* 0x000fe40006000000 */
[----:B------:R-:W-:-:S02]  /*c480*/  ISETP.GE.AND P5, PT, R0, R203, PT ;  /* 0x000000cb0000720c */ /* 0x000fc40003fa6270 */
[----:B------:R-:W-:Y:S01]  /*c490*/  FSEL R15, R73, -INF , !P1 ;  /* 0xff800000490f7808 */ /* 0x000fe20004800000 */
[----:B------:R2:W4:Y:S01]  /*c4a0*/  MUFU.TANH R50, R8 ;  /* 0x0000000800327308 */ /* 0x0005220000002400 */
[C---:B------:R-:W-:Y:S02]  /*c4b0*/  ISETP.GT.AND P6, PT, R10.reuse, R14, PT ;  /* 0x0000000e0a00720c */ /* 0x040fe40003fc4270 */
[----:B------:R-:W-:Y:S02]  /*c4c0*/  FSEL R156, R15, -INF , !P5 ;  /* 0xff8000000f9c7808 */ /* 0x000fe40006800000 */
[C---:B------:R-:W-:Y:S02]  /*c4d0*/  ISETP.GT.AND P5, PT, R10.reuse, R6, PT ;  /* 0x000000060a00720c */ /* 0x040fe40003fa4270 */
[----:B------:R-:W-:Y:S01]  /*c4e0*/  ISETP.GT.AND P4, PT, R10, R13, PT ;  /* 0x0000000d0a00720c */ /* 0x000fe20003f84270 */
[----:B------:R-:W-:Y:S01]  /*c4f0*/  MUFU.TANH R21, R21 ;  /* 0x0000001500157308 */ /* 0x000fe20000002400 */
[----:B------:R-:W-:-:S02]  /*c500*/  FSEL R29, R149, -INF , !P6 ;  /* 0xff800000951d7808 */ /* 0x000fc40007000000 */
[----:B-----5:R-:W-:Y:S02]  /*c510*/  FSEL R72, R72, -INF , !P5 ;  /* 0xff80000048487808 */ /* 0x020fe40006800000 */
[----:B------:R-:W-:Y:S02]  /*c520*/  ISETP.GT.AND P6, PT, R10, R5, PT ;  /* 0x000000050a00720c */ /* 0x000fe40003fc4270 */
[----:B------:R-:W-:Y:S02]  /*c530*/  ISETP.GT.AND P5, PT, R9, R14, PT ;  /* 0x0000000e0900720c */ /* 0x000fe40003fa4270 */
[----:B-1----:R-:W-:Y:S01]  /*c540*/  FSEL R3, R150, -INF , !P3 ;  /* 0xff80000096037808 */ /* 0x002fe20005800000 */
[----:B--2---:R-:W-:Y:S01]  /*c550*/  VIADD R8, R205, 0xffffff60 ;  /* 0xffffff60cd087836 */ /* 0x004fe20000000000 */
[----:B------:R-:W-:Y:S02]  /*c560*/  FSEL R28, R24, -INF , !P4 ;  /* 0xff800000181c7808 */ /* 0x000fe40006000000 */
[----:B------:R-:W-:-:S02]  /*c570*/  ISETP.GT.AND P3, PT, R9, R0, PT ;  /* 0x000000000900720c */ /* 0x000fc40003f64270 */
[----:B------:R-:W-:Y:S02]  /*c580*/  FSEL R73, R17, -INF , !P6 ;  /* 0xff80000011497808 */ /* 0x000fe40007000000 */
[----:B------:R-:W-:Y:S02]  /*c590*/  FSEL R24, R148, -INF , !P5 ;  /* 0xff80000094187808 */ /* 0x000fe40006800000 */
[C---:B------:R-:W-:Y:S02]  /*c5a0*/  ISETP.GT.AND P6, PT, R9.reuse, R13, PT ;  /* 0x0000000d0900720c */ /* 0x040fe40003fc4270 */
[----:B------:R-:W-:Y:S02]  /*c5b0*/  ISETP.GT.AND P5, PT, R9, R12, PT ;  /* 0x0000000c0900720c */ /* 0x000fe40003fa4270 */
[----:B------:R-:W-:Y:S01]  /*c5c0*/  FSEL R42, R3, -INF , !P2 ;  /* 0xff800000032a7808 */ /* 0x000fe20005000000 */
[C---:B------:R-:W-:Y:S01]  /*c5d0*/  VIADD R3, R205.reuse, 0xffffff71 ;  /* 0xffffff71cd037836 */ /* 0x040fe20000000000 */
[----:B------:R-:W-:Y:S01]  /*c5e0*/  ISETP.GE.AND P2, PT, R0, R201, PT ;  /* 0x000000c90000720c */ /* 0x000fe20003f46270 */
[----:B------:R-:W-:Y:S01]  /*c5f0*/  VIADD R0, R205, 0xffffff79 ;  /* 0xffffff79cd007836 */ /* 0x000fe20000000000 */
[----:B------:R-:W-:-:S02]  /*c600*/  FSEL R16, R145, -INF , !P3 ;  /* 0xff80000091107808 */ /* 0x000fc40005800000 */
[----:B------:R-:W-:Y:S02]  /*c610*/  FSEL R19, R144, -INF , !P6 ;  /* 0xff80000090137808 */ /* 0x000fe40007000000 */
[----:B------:R-:W-:Y:S02]  /*c620*/  FSEL R18, R77, -INF , !P5 ;  /* 0xff8000004d127808 */ /* 0x000fe40006800000 */
[----:B------:R-:W-:Y:S02]  /*c630*/  ISETP.GT.AND P3, PT, R10, R12, PT ;  /* 0x0000000c0a00720c */ /* 0x000fe40003f64270 */
[C---:B------:R-:W-:Y:S02]  /*c640*/  ISETP.GT.AND P6, PT, R9.reuse, R8, PT ;  /* 0x000000080900720c */ /* 0x040fe40003fc4270 */
[----:B------:R-:W-:Y:S02]  /*c650*/  ISETP.GT.AND P5, PT, R9, R7, PT ;  /* 0x000000070900720c */ /* 0x000fe40003fa4270 */
[----:B------:R-:W-:-:S02]  /*c660*/  FSEL R154, R16, -INF , !P2 ;  /* 0xff800000109a7808 */ /* 0x000fc40005000000 */
[C---:B------:R-:W-:Y:S02]  /*c670*/  ISETP.GT.AND P2, PT, R10.reuse, R8, PT ;  /* 0x000000080a00720c */ /* 0x040fe40003f44270 */
[----:B------:R-:W-:Y:S02]  /*c680*/  ISETP.GT.AND P1, PT, R10, R7, PT ;  /* 0x000000070a00720c */ /* 0x000fe40003f24270 */
[----:B------:R-:W-:Y:S02]  /*c690*/  FSEL R27, R27, -INF , !P3 ;  /* 0xff8000001b1b7808 */ /* 0x000fe40005800000 */
[----:B------:R-:W-:Y:S02]  /*c6a0*/  FSEL R17, R76, -INF , !P6 ;  /* 0xff8000004c117808 */ /* 0x000fe40007000000 */
[----:B------:R-:W-:Y:S02]  /*c6b0*/  FSEL R16, R74, -INF , !P5 ;  /* 0xff8000004a107808 */ /* 0x000fe40006800000 */
[----:B------:R-:W-:-:S02]  /*c6c0*/  ISETP.GT.AND P4, PT, R10, R4, PT ;  /* 0x000000040a00720c */ /* 0x000fc40003f84270 */
[----:B------:R-:W-:Y:S02]  /*c6d0*/  ISETP.GT.AND P3, PT, R10, R3, PT ;  /* 0x000000030a00720c */ /* 0x000fe40003f64270 */
[C---:B------:R-:W-:Y:S02]  /*c6e0*/  ISETP.GT.AND P6, PT, R9.reuse, R6, PT ;  /* 0x000000060900720c */ /* 0x040fe40003fc4270 */
[----:B------:R-:W-:Y:S02]  /*c6f0*/  ISETP.GT.AND P5, PT, R9, R5, PT ;  /* 0x000000050900720c */ /* 0x000fe40003fa4270 */
[----:B------:R-:W-:Y:S02]  /*c700*/  FSEL R26, R26, -INF , !P2 ;  /* 0xff8000001a1a7808 */ /* 0x000fe40005000000 */
[----:B------:R-:W-:Y:S02]  /*c710*/  FSEL R25, R25, -INF , !P1 ;  /* 0xff80000019197808 */ /* 0x000fe40004800000 */
[----:B------:R-:W-:-:S02]  /*c720*/  ISETP.GT.AND P2, PT, R10, R2, PT ;  /* 0x000000020a00720c */ /* 0x000fc40003f44270 */
[----:B------:R-:W-:Y:S02]  /*c730*/  ISETP.GT.AND P1, PT, R10, R0, PT ;  /* 0x000000000a00720c */ /* 0x000fe40003f24270 */
[----:B---3--:R-:W-:Y:S02]  /*c740*/  FSEL R15, R61, -INF , !P6 ;  /* 0xff8000003d0f7808 */ /* 0x008fe40007000000 */
[----:B----4-:R-:W-:Y:S01]  /*c750*/  FSEL R10, R50, -INF , !P5 ;  /* 0xff800000320a7808 */ /* 0x010fe20006800000 */
[----:B------:R-:W-:Y:S01]  /*c760*/  FMUL.FTZ R50, R56, UR7 ;  /* 0x0000000738327c20 */ /* 0x000fe20008410000 */
[----:B------:R-:W-:Y:S02]  /*c770*/  FSEL R70, R70, -INF , !P4 ;  /* 0xff80000046467808 */ /* 0x000fe40006000000 */
[----:B------:R-:W-:Y:S02]  /*c780*/  FSEL R71, R71, -INF , !P3 ;  /* 0xff80000047477808 */ /* 0x000fe40005800000 */
[C---:B------:R-:W-:Y:S01]  /*c790*/  ISETP.GT.AND P6, PT, R9.reuse, R4, PT ;  /* 0x000000040900720c */ /* 0x040fe20003fc4270 */
[----:B------:R-:W1:Y:S01]  /*c7a0*/  MUFU.TANH R50, R50 ;  /* 0x0000003200327308 */ /* 0x000e620000002400 */
[----:B------:R-:W-:-:S02]  /*c7b0*/  ISETP.GT.AND P5, PT, R9, R3, PT ;  /* 0x000000030900720c */ /* 0x000fc40003fa4270 */
[C---:B------:R-:W-:Y:S02]  /*c7c0*/  ISETP.GT.AND P4, PT, R9.reuse, R2, PT ;  /* 0x000000020900720c */ /* 0x040fe40003f84270 */
[----:B------:R-:W-:Y:S02]  /*c7d0*/  ISETP.GT.AND P3, PT, R9, R0, PT ;  /* 0x000000000900720c */ /* 0x000fe40003f64270 */
[----:B------:R-:W-:Y:S02]  /*c7e0*/  FSEL R66, R66, -INF , !P2 ;  /* 0xff80000042427808 */ /* 0x000fe40005000000 */
[----:B------:R-:W-:Y:S02]  /*c7f0*/  FSEL R67, R67, -INF , !P1 ;  /* 0xff80000043437808 */ /* 0x000fe40004800000 */
[----:B------:R-:W-:Y:S02]  /*c800*/  FSEL R55, R55, -INF , !P6 ;  /* 0xff80000037377808 */ /* 0x000fe40007000000 */
[----:B------:R-:W-:-:S02]  /*c810*/  FSEL R37, R37, -INF , !P5 ;  /* 0xff80000025257808 */ /* 0x000fc40006800000 */
[----:B------:R-:W-:Y:S02]  /*c820*/  FSEL R36, R36, -INF , !P4 ;  /* 0xff80000024247808 */ /* 0x000fe40006000000 */
[----:B------:R-:W-:Y:S01]  /*c830*/  FSEL R56, R20, -INF , !P3 ;  /* 0xff80000014387808 */ /* 0x000fe20005800000 */
[----:B------:R-:W-:Y:S01]  /*c840*/  FMUL.FTZ R20, R52, UR7 ;  /* 0x0000000734147c20 */ /* 0x000fe20008410000 */
[----:B------:R-:W-:Y:S02]  /*c850*/  ISETP.GT.AND P2, PT, R200, R14, PT ;  /* 0x0000000ec800720c */ /* 0x000fe40003f44270 */
[C---:B------:R-:W-:Y:S02]  /*c860*/  ISETP.GE.AND P1, PT, R14.reuse, R202, PT ;  /* 0x000000ca0e00720c */ /* 0x040fe40003f26270 */
[C---:B------:R-:W-:Y:S01]  /*c870*/  ISETP.GE.AND P6, PT, R14.reuse, R204, PT ;  /* 0x000000cc0e00720c */ /* 0x040fe20003fc6270 */
[----:B------:R-:W-:Y:S01]  /*c880*/  MUFU.TANH R20, R20 ;  /* 0x0000001400147308 */ /* 0x000fe20000002400 */
[----:B------:R-:W-:-:S02]  /*c890*/  ISETP.GE.AND P5, PT, R14, R201, PT ;  /* 0x000000c90e00720c */ /* 0x000fc40003fa6270 */
[----:B------:R-:W-:Y:S02]  /*c8a0*/  ISETP.GE.AND P4, PT, R14, R203, PT ;  /* 0x000000cb0e00720c */ /* 0x000fe40003f86270 */
[----:B------:R-:W-:Y:S01]  /*c8b0*/  ISETP.GT.AND P3, PT, R11, R14, PT ;  /* 0x0000000e0b00720c */ /* 0x000fe20003f64270 */
[----:B------:R-:W-:Y:S01]  /*c8c0*/  FMUL.FTZ R14, R62, UR7 ;  /* 0x000000073e0e7c20 */ /* 0x000fe20008410000 */
[----:B------:R-:W-:Y:S02]  /*c8d0*/  FSEL R9, R153, -INF , !P2 ;  /* 0xff80000099097808 */ /* 0x000fe40005000000 */
[----:B------:R-:W-:Y:S02]  /*c8e0*/  ISETP.GT.AND P2, PT, R200, R13, PT ;  /* 0x0000000dc800720c */ /* 0x000fe40003f44270 */
[----:B------:R-:W-:Y:S01]  /*c8f0*/  FSEL R144, R9, -INF , !P1 ;  /* 0xff80000009907808 */ /* 0x000fe20004800000 */
[----:B------:R-:W2:Y:S01]  /*c900*/  MUFU.TANH R14, R14 ;  /* 0x0000000e000e7308 */ /* 0x000ea20000002400 */
[----:B------:R-:W-:-:S02]  /*c910*/  FSEL R9, R152, -INF , !P3 ;  /* 0xff80000098097808 */ /* 0x000fc40005800000 */
[----:B------:R-:W-:Y:S02]  /*c920*/  ISETP.GE.AND P1, PT, R13, R202, PT ;  /* 0x000000ca0d00720c */ /* 0x000fe40003f26270 */
[----:B------:R-:W-:Y:S02]  /*c930*/  FSEL R150, R9, -INF , !P4 ;  /* 0xff80000009967808 */ /* 0x000fe40006000000 */
[----:B-1----:R-:W-:Y:S02]  /*c940*/  FSEL R9, R50, -INF , !P2 ;  /* 0xff80000032097808 */ /* 0x002fe40005000000 */
[----:B------:R-:W-:Y:S02]  /*c950*/  ISETP.GT.AND P4, PT, R11, R13, PT ;  /* 0x0000000d0b00720c */ /* 0x000fe40003f84270 */
[----:B------:R-:W-:Y:S02]  /*c960*/  FSEL R167, R29, -INF , !P6 ;  /* 0xff8000001da77808 */ /* 0x000fe40007000000 */
[----:B------:R-:W-:-:S02]  /*c970*/  FSEL R147, R24, -INF , !P5 ;  /* 0xff80000018937808 */ /* 0x000fc40006800000 */
[----:B------:R-:W-:Y:S02]  /*c980*/  FSEL R74, R9, -INF , !P1 ;  /* 0xff800000094a7808 */ /* 0x000fe40004800000 */
[C---:B------:R-:W-:Y:S02]  /*c990*/  ISETP.GE.AND P6, PT, R13.reuse, R204, PT ;  /* 0x000000cc0d00720c */ /* 0x040fe40003fc6270 */
[C---:B------:R-:W-:Y:S02]  /*c9a0*/  ISETP.GE.AND P5, PT, R13.reuse, R201, PT ;  /* 0x000000c90d00720c */ /* 0x040fe40003fa6270 */
[----:B------:R-:W-:Y:S01]  /*c9b0*/  ISETP.GE.AND P3, PT, R13, R203, PT ;  /* 0x000000cb0d00720c */ /* 0x000fe20003f66270 */
[----:B------:R-:W-:Y:S01]  /*c9c0*/  FMUL.FTZ R13, R48, UR7 ;  /* 0x00000007300d7c20 */ /* 0x000fe20008410000 */
[----:B--2---:R-:W-:Y:S01]  /*c9d0*/  FSEL R9, R14, -INF , !P4 ;  /* 0xff8000000e097808 */ /* 0x004fe20006000000 */
[----:B------:R-:W-:Y:S01]  /*c9e0*/  FMUL.FTZ R14, R49, UR7 ;  /* 0x00000007310e7c20 */ /* 0x000fe20008410000 */
[----:B------:R-:W-:-:S02]  /*c9f0*/  FSEL R163, R28, -INF , !P6 ;  /* 0xff8000001ca37808 */ /* 0x000fc40007000000 */
[----:B------:R-:W-:Y:S01]  /*ca00*/  FSEL R146, R19, -INF , !P5 ;  /* 0xff80000013927808 */ /* 0x000fe20006800000 */
[----:B------:R-:W-:Y:S01]  /*ca10*/  MUFU.TANH R13, R13 ;  /* 0x0000000d000d7308 */ /* 0x000fe20000002400 */
[----:B------:R-:W-:Y:S02]  /*ca20*/  FSEL R149, R9, -INF , !P3 ;  /* 0xff80000009957808 */ /* 0x000fe40005800000 */
        /* <DEDUP_REMOVED lines=8> */
[----:B------:R-:W-:Y:S01]  /*cab0*/  FSEL R9, R57, -INF , !P2 ;  /* 0xff80000039097808 */ /* 0x000fe20005000000 */
[----:B------:R-:W-:Y:S01]  /*cac0*/  MUFU.TANH R14, R14 ;  /* 0x0000000e000e7308 */ /* 0x000fe20000002400 */
[----:B------:R-:W-:Y:S02]  /*cad0*/  ISETP.GT.AND P2, PT, R200, R8, PT ;  /* 0x00000008c800720c */ /* 0x000fe40003f44270 */
[----:B------:R-:W-:Y:S02]  /*cae0*/  FSEL R153, R9, -INF , !P1 ;  /* 0xff80000009997808 */ /* 0x000fe40004800000 */
[----:B------:R-:W-:-:S02]  /*caf0*/  FSEL R9, R21, -INF , !P3 ;  /* 0xff80000015097808 */ /* 0x000fc40005800000 */
[----:B------:R-:W-:Y:S01]  /*cb00*/  FSEL R160, R27, -INF , !P6 ;  /* 0xff8000001ba07808 */ /* 0x000fe20007000000 */
[----:B------:R-:W1:Y:S01]  /*cb10*/  MUFU.TANH R12, R12 ;  /* 0x0000000c000c7308 */ /* 0x000e620000002400 */
[----:B------:R-:W-:Y:S02]  /*cb20*/  FSEL R145, R18, -INF , !P5 ;  /* 0xff80000012917808 */ /* 0x000fe40006800000 */
[----:B------:R-:W-:Y:S01]  /*cb30*/  FSEL R148, R9, -INF , !P4 ;  /* 0xff80000009947808 */ /* 0x000fe20006000000 */
[----:B------:R-:W-:Y:S01]  /*cb40*/  FMUL.FTZ R9, R31, UR7 ;  /* 0x000000071f097c20 */ /* 0x000fe20008410000 */
[C---:B------:R-:W-:Y:S02]  /*cb50*/  ISETP.GE.AND P1, PT, R8.reuse, R202, PT ;  /* 0x000000ca0800720c */ /* 0x040fe40003f26270 */
[C---:B------:R-:W-:Y:S01]  /*cb60*/  ISETP.GE.AND P6, PT, R8.reuse, R204, PT ;  /* 0x000000cc0800720c */ /* 0x040fe20003fc6270 */
[----:B------:R-:W2:Y:S01]  /*cb70*/  MUFU.TANH R18, R35 ;  /* 0x0000002300127308 */ /* 0x000ea20000002400 */
[----:B------:R-:W-:-:S02]  /*cb80*/  ISETP.GE.AND P5, PT, R8, R201, PT ;  /* 0x000000c90800720c */ /* 0x000fc40003fa6270 */
[----:B------:R-:W-:Y:S02]  /*cb90*/  ISETP.GE.AND P3, PT, R8, R203, PT ;  /* 0x000000cb0800720c */ /* 0x000fe40003f66270 */
[----:B------:R-:W-:Y:S02]  /*cba0*/  ISETP.GT.AND P4, PT, R11, R8, PT ;  /* 0x000000080b00720c */ /* 0x000fe40003f84270 */
[----:B------:R-:W-:Y:S02]  /*cbb0*/  FSEL R8, R20, -INF , !P2 ;  /* 0xff80000014087808 */ /* 0x000fe40005000000 */
[----:B------:R-:W-:Y:S02]  /*cbc0*/  ISETP.GT.AND P2, PT, R200, R7, PT ;  /* 0x00000007c800720c */ /* 0x000fe40003f44270 */
[----:B------:R-:W-:Y:S02]  /*cbd0*/  FSEL R151, R8, -INF , !P1 ;  /* 0xff80000008977808 */ /* 0x000fe40004800000 */
[----:B-1----:R-:W-:-:S02]  /*cbe0*/  FSEL R8, R12, -INF , !P4 ;  /* 0xff8000000c087808 */ /* 0x002fc40006000000 */
[----:B------:R-:W-:Y:S01]  /*cbf0*/  FSEL R182, R26, -INF , !P6 ;  /* 0xff8000001ab67808 */ /* 0x000fe20007000000 */
[----:B------:R-:W-:Y:S01]  /*cc00*/  MUFU.TANH R12, R9 ;  /* 0x00000009000c7308 */ /* 0x000fe20000002400 */
[----:B------:R-:W-:Y:S01]  /*cc10*/  FSEL R170, R8, -INF , !P3 ;  /* 0xff80000008aa7808 */ /* 0x000fe20005800000 */
[----:B------:R-:W-:Y:S01]  /*cc20*/  FMUL.FTZ R8, R30, UR7 ;  /* 0x000000071e087c20 */ /* 0x000fe20008410000 */
[----:B------:R-:W-:Y:S02]  /*cc30*/  FSEL R159, R17, -INF , !P5 ;  /* 0xff800000119f7808 */ /* 0x000fe40006800000 */
[C---:B------:R-:W-:Y:S02]  /*cc40*/  ISETP.GE.AND P1, PT, R7.reuse, R202, PT ;  /* 0x000000ca0700720c */ /* 0x040fe40003f26270 */
[C---:B------:R-:W-:Y:S01]  /*cc50*/  ISETP.GE.AND P6, PT, R7.reuse, R204, PT ;  /* 0x000000cc0700720c */ /* 0x040fe20003fc6270 */
[----:B------:R-:W1:Y:S01]  /*cc60*/  MUFU.TANH R8, R8 ;  /* 0x0000000800087308 */ /* 0x000e620000002400 */
[----:B------:R-:W-:-:S02]  /*cc70*/  ISETP.GE.AND P5, PT, R7, R201, PT ;  /* 0x000000c90700720c */ /* 0x000fc40003fa6270 */
[----:B------:R-:W-:Y:S02]  /*cc80*/  ISETP.GE.AND P4, PT, R7, R203, PT ;  /* 0x000000cb0700720c */ /* 0x000fe40003f86270 */
[----:B------:R-:W-:Y:S02]  /*cc90*/  ISETP.GT.AND P3, PT, R11, R7, PT ;  /* 0x000000070b00720c */ /* 0x000fe40003f64270 */
[----:B------:R-:W-:Y:S02]  /*cca0*/  FSEL R7, R19, -INF , !P2 ;  /* 0xff80000013077808 */ /* 0x000fe40005000000 */
[----:B------:R-:W-:Y:S02]  /*ccb0*/  ISETP.GT.AND P2, PT, R200, R6, PT ;  /* 0x00000006c800720c */ /* 0x000fe40003f44270 */
[----:B------:R-:W-:Y:S02]  /*ccc0*/  FSEL R152, R7, -INF , !P1 ;  /* 0xff80000007987808 */ /* 0x000fe40004800000 */
[----:B--2---:R-:W-:-:S02]  /*ccd0*/  FSEL R7, R18, -INF , !P3 ;  /* 0xff80000012077808 */ /* 0x004fc40005800000 */
[----:B------:R-:W-:Y:S02]  /*cce0*/  FSEL R179, R25, -INF , !P6 ;  /* 0xff80000019b37808 */ /* 0x000fe40007000000 */
[----:B------:R-:W-:Y:S02]  /*ccf0*/  FSEL R158, R16, -INF , !P5 ;  /* 0xff800000109e7808 */ /* 0x000fe40006800000 */
[----:B------:R-:W-:Y:S01]  /*cd00*/  FSEL R168, R7, -INF , !P4 ;  /* 0xff80000007a87808 */ /* 0x000fe20006000000 */
[----:B------:R-:W-:Y:S01]  /*cd10*/  FMUL.FTZ R7, R68, UR7 ;  /* 0x0000000744077c20 */ /* 0x000fe20008410000 */
[C---:B------:R-:W-:Y:S02]  /*cd20*/  ISETP.GE.AND P1, PT, R6.reuse, R202, PT ;  /* 0x000000ca0600720c */ /* 0x040fe40003f26270 */
[C---:B------:R-:W-:Y:S01]  /*cd30*/  ISETP.GE.AND P6, PT, R6.reuse, R204, PT ;  /* 0x000000cc0600720c */ /* 0x040fe20003fc6270 */
[----:B------:R2:W3:Y:S01]  /*cd40*/  MUFU.TANH R9, R7 ;  /* 0x0000000700097308 */ /* 0x0004e20000002400 */
[----:B------:R-:W-:-:S02]  /*cd50*/  ISETP.GE.AND P5, PT, R6, R201, PT ;  /* 0x000000c90600720c */ /* 0x000fc40003fa6270 */
[----:B------:R-:W-:Y:S02]  /*cd60*/  ISETP.GE.AND P3, PT, R6, R203, PT ;  /* 0x000000cb0600720c */ /* 0x000fe40003f66270 */
[----:B------:R-:W-:Y:S02]  /*cd70*/  ISETP.GT.AND P4, PT, R11, R6, PT ;  /* 0x000000060b00720c */ /* 0x000fe40003f84270 */
[----:B------:R-:W-:Y:S01]  /*cd80*/  FSEL R6, R13, -INF , !P2 ;  /* 0xff8000000d067808 */ /* 0x000fe20005000000 */
[----:B------:R-:W-:Y:S01]  /*cd90*/  FMUL.FTZ R13, R69, UR7 ;  /* 0x00000007450d7c20 */ /* 0x000fe20008410000 */
[----:B------:R-:W-:Y:S02]  /*cda0*/  ISETP.GT.AND P2, PT, R200, R5, PT ;  /* 0x00000005c800720c */ /* 0x000fe40003f44270 */
[----:B------:R-:W-:Y:S02]  /*cdb0*/  FSEL R68, R6, -INF , !P1 ;  /* 0xff80000006447808 */ /* 0x000fe40004800000 */
[----:B-1----:R-:W-:Y:S01]  /*cdc0*/  FSEL R6, R8, -INF , !P4 ;  /* 0xff80000008067808 */ /* 0x002fe20006000000 */
[----:B------:R-:W-:Y:S01]  /*cdd0*/  MUFU.TANH R13, R13 ;  /* 0x0000000d000d7308 */ /* 0x000fe20000002400 */
[----:B------:R-:W-:-:S02]  /*cde0*/  FSEL R178, R72, -INF , !P6 ;  /* 0xff80000048b27808 */ /* 0x000fc40007000000 */
[----:B------:R-:W-:Y:S01]  /*cdf0*/  FSEL R166, R6, -INF , !P3 ;  /* 0xff80000006a67808 */ /* 0x000fe20005800000 */
[----:B------:R-:W-:Y:S01]  /*ce00*/  FMUL.FTZ R6, R38, UR7 ;  /* 0x0000000726067c20 */ /* 0x000fe20008410000 */
[----:B------:R-:W-:Y:S01]  /*ce10*/  FSEL R157, R15, -INF , !P5 ;  /* 0xff8000000f9d7808 */ /* 0x000fe20006800000 */
[----:B--2---:R-:W-:Y:S01]  /*ce20*/  FMUL.FTZ R7, R39, UR7 ;  /* 0x0000000727077c20 */ /* 0x004fe20008410000 */
[C---:B------:R-:W-:Y:S02]  /*ce30*/  ISETP.GE.AND P1, PT, R5.reuse, R202, PT ;  /* 0x000000ca0500720c */ /* 0x040fe40003f26270 */
[C---:B------:R-:W-:Y:S01]  /*ce40*/  ISETP.GE.AND P6, PT, R5.reuse, R204, PT ;  /* 0x000000cc0500720c */ /* 0x040fe20003fc6270 */
[----:B------:R-:W1:Y:S01]  /*ce50*/  MUFU.TANH R6, R6 ;  /* 0x0000000600067308 */ /* 0x000e620000002400 */
[C---:B------:R-:W-:Y:S02]  /*ce60*/  ISETP.GE.AND P5, PT, R5.reuse, R201, PT ;  /* 0x000000c90500720c */ /* 0x040fe40003fa6270 */
[----:B------:R-:W-:-:S02]  /*ce70*/  ISETP.GE.AND P4, PT, R5, R203, PT ;  /* 0x000000cb0500720c */ /* 0x000fc40003f86270 */
[----:B------:R-:W-:Y:S02]  /*ce80*/  ISETP.GT.AND P3, PT, R11, R5, PT ;  /* 0x000000050b00720c */ /* 0x000fe40003f64270 */
[----:B------:R-:W-:Y:S01]  /*ce90*/  FSEL R5, R14, -INF , !P2 ;  /* 0xff8000000e057808 */ /* 0x000fe20005000000 */
[----:B------:R2:W4:Y:S01]  /*cea0*/  MUFU.TANH R8, R7 ;  /* 0x0000000700087308 */ /* 0x0005220000002400 */
[----:B------:R-:W-:Y:S02]  /*ceb0*/  ISETP.GT.AND P2, PT, R200, R4, PT ;  /* 0x00000004c800720c */ /* 0x000fe40003f44270 */
[----:B------:R-:W-:Y:S02]  /*cec0*/  FSEL R39, R5, -INF , !P1 ;  /* 0xff80000005277808 */ /* 0x000fe40004800000 */
[----:B------:R-:W-:Y:S02]  /*ced0*/  FSEL R5, R12, -INF , !P3 ;  /* 0xff8000000c057808 */ /* 0x000fe40005800000 */
[----:B------:R-:W-:-:S02]  /*cee0*/  FSEL R177, R73, -INF , !P6 ;  /* 0xff80000049b17808 */ /* 0x000fc40007000000 */
[----:B------:R-:W-:Y:S02]  /*cef0*/  FSEL R69, R10, -INF , !P5 ;  /* 0xff8000000a457808 */ /* 0x000fe40006800000 */
[----:B------:R-:W-:Y:S01]  /*cf00*/  FSEL R165, R5, -INF , !P4 ;  /* 0xff80000005a57808 */ /* 0x000fe20006000000 */
[----:B------:R-:W-:Y:S01]  /*cf10*/  FMUL.FTZ R5, R65, UR7 ;  /* 0x0000000741057c20 */ /* 0x000fe20008410000 */
[C---:B------:R-:W-:Y:S02]  /*cf20*/  ISETP.GE.AND P1, PT, R4.reuse, R202, PT ;  /* 0x000000ca0400720c */ /* 0x040fe40003f26270 */
[C---:B------:R-:W-:Y:S02]  /*cf30*/  ISETP.GE.AND P6, PT, R4.reuse, R204, PT ;  /* 0x000000cc0400720c */ /* 0x040fe40003fc6270 */
[----:B------:R-:W-:Y:S01]  /*cf40*/  ISETP.GE.AND P5, PT, R4, R201, PT ;  /* 0x000000c90400720c */ /* 0x000fe20003fa6270 */
[----:B--2---:R-:W-:Y:S01]  /*cf50*/  FMUL.FTZ R7, R64, UR7 ;  /* 0x0000000740077c20 */ /* 0x004fe20008410000 */
[----:B------:R-:W-:Y:S01]  /*cf60*/  ISETP.GE.AND P3, PT, R4, R203, PT ;  /* 0x000000cb0400720c */ /* 0x000fe20003f66270 */
[----:B------:R-:W-:Y:S01]  /*cf70*/  MUFU.TANH R5, R5 ;  /* 0x0000000500057308 */ /* 0x000fe20000002400 */
[----:B------:R-:W-:-:S02]  /*cf80*/  ISETP.GT.AND P4, PT, R11, R4, PT ;  /* 0x000000040b00720c */ /* 0x000fc40003f84270 */
[----:B---3--:R-:W-:Y:S02]  /*cf90*/  FSEL R4, R9, -INF , !P2 ;  /* 0xff80000009047808 */ /* 0x008fe40005000000 */
[----:B------:R-:W-:Y:S02]  /*cfa0*/  ISETP.GT.AND P2, PT, R200, R3, PT ;  /* 0x00000003c800720c */ /* 0x000fe40003f44270 */
[----:B------:R-:W-:Y:S01]  /*cfb0*/  FSEL R169, R4, -INF , !P1 ;  /* 0xff80000004a97808 */ /* 0x000fe20004800000 */
[----:B------:R-:W2:Y:S01]  /*cfc0*/  MUFU.TANH R7, R7 ;  /* 0x0000000700077308 */ /* 0x000ea20000002400 */
[----:B-1----:R-:W-:Y:S02]  /*cfd0*/  FSEL R4, R6, -INF , !P4 ;  /* 0xff80000006047808 */ /* 0x002fe40006000000 */
[----:B------:R-:W-:Y:S02]  /*cfe0*/  FSEL R175, R70, -INF , !P6 ;  /* 0xff80000046af7808 */ /* 0x000fe40007000000 */
[----:B------:R-:W-:Y:S01]  /*cff0*/  FSEL R184, R4, -INF , !P3 ;  /* 0xff80000004b87808 */ /* 0x000fe20005800000 */
[----:B------:R-:W-:Y:S01]  /*d000*/  FMUL.FTZ R4, R22, UR7 ;  /* 0x0000000716047c20 */ /* 0x000fe20008410000 */
[----:B------:R-:W-:-:S02]  /*d010*/  FSEL R176, R55, -INF , !P5 ;  /* 0xff80000037b07808 */ /* 0x000fc40006800000 */
[C---:B------:R-:W-:Y:S02]  /*d020*/  ISETP.GE.AND P1, PT, R3.reuse, R202, PT ;  /* 0x000000ca0300720c */ /* 0x040fe40003f26270 */
[C---:B------:R-:W-:Y:S01]  /*d030*/  ISETP.GE.AND P6, PT, R3.reuse, R204, PT ;  /* 0x000000cc0300720c */ /* 0x040fe20003fc6270 */
[----:B------:R-:W1:Y:S01]  /*d040*/  MUFU.TANH R4, R4 ;  /* 0x0000000400047308 */ /* 0x000e620000002400 */
[C---:B------:R-:W-:Y:S02]  /*d050*/  ISETP.GE.AND P5, PT, R3.reuse, R201, PT ;  /* 0x000000c90300720c */ /* 0x040fe40003fa6270 */
[----:B------:R-:W-:Y:S02]  /*d060*/  ISETP.GE.AND P4, PT, R3, R203, PT ;  /* 0x000000cb0300720c */ /* 0x000fe40003f86270 */
[----:B------:R-:W-:Y:S02]  /*d070*/  ISETP.GT.AND P3, PT, R11, R3, PT ;  /* 0x000000030b00720c */ /* 0x000fe40003f64270 */
[----:B------:R-:W-:-:S02]  /*d080*/  FSEL R3, R13, -INF , !P2 ;  /* 0xff8000000d037808 */ /* 0x000fc40005000000 */
[----:B------:R-:W-:Y:S02]  /*d090*/  ISETP.GT.AND P2, PT, R200, R2, PT ;  /* 0x00000002c800720c */ /* 0x000fe40003f44270 */
[----:B------:R-:W-:Y:S02]  /*d0a0*/  FSEL R162, R3, -INF , !P1 ;  /* 0xff80000003a27808 */ /* 0x000fe40004800000 */
[----:B----4-:R-:W-:Y:S02]  /*d0b0*/  FSEL R3, R8, -INF , !P3 ;  /* 0xff80000008037808 */ /* 0x010fe40005800000 */
[----:B------:R-:W-:Y:S02]  /*d0c0*/  FSEL R187, R71, -INF , !P6 ;  /* 0xff80000047bb7808 */ /* 0x000fe40007000000 */
[----:B------:R-:W-:Y:S02]  /*d0d0*/  FSEL R174, R37, -INF , !P5 ;  /* 0xff80000025ae7808 */ /* 0x000fe40006800000 */
[----:B------:R-:W-:-:S02]  /*d0e0*/  FSEL R181, R3, -INF , !P4 ;  /* 0xff80000003b57808 */ /* 0x000fc40006000000 */
[C---:B------:R-:W-:Y:S01]  /*d0f0*/  ISETP.GE.AND P1, PT, R2.reuse, R202, PT ;  /* 0x000000ca0200720c */ /* 0x040fe20003f26270 */
[----:B------:R-:W3:Y:S01]  /*d100*/  MUFU.TANH R3, R23 ;  /* 0x0000001700037308 */ /* 0x000ee20000002400 */
[C---:B------:R-:W-:Y:S02]  /*d110*/  ISETP.GE.AND P6, PT, R2.reuse, R204, PT ;  /* 0x000000cc0200720c */ /* 0x040fe40003fc6270 */
[C---:B------:R-:W-:Y:S02]  /*d120*/  ISETP.GE.AND P5, PT, R2.reuse, R201, PT ;  /* 0x000000c90200720c */ /* 0x040fe40003fa6270 */
[----:B------:R-:W-:Y:S02]  /*d130*/  ISETP.GE.AND P3, PT, R2, R203, PT ;  /* 0x000000cb0200720c */ /* 0x000fe40003f66270 */
[----:B------:R-:W-:Y:S02]  /*d140*/  ISETP.GT.AND P4, PT, R11, R2, PT ;  /* 0x000000020b00720c */ /* 0x000fe40003f84270 */
[----:B--2---:R-:W-:-:S02]  /*d150*/  FSEL R2, R7, -INF , !P2 ;  /* 0xff80000007027808 */ /* 0x004fc40005000000 */
[-C--:B------:R-:W-:Y:S02]  /*d160*/  ISETP.GT.AND P2, PT, R11, R0.reuse, PT ;  /* 0x000000000b00720c */ /* 0x080fe40003f44270 */
[----:B------:R-:W-:Y:S02]  /*d170*/  FSEL R164, R2, -INF , !P1 ;  /* 0xff80000002a47808 */ /* 0x000fe40004800000 */
[----:B-1----:R-:W-:Y:S02]  /*d180*/  FSEL R2, R4, -INF , !P4 ;  /* 0xff80000004027808 */ /* 0x002fe40006000000 */
[----:B------:R-:W-:Y:S02]  /*d190*/  ISETP.GT.AND P1, PT, R200, R0, PT ;  /* 0x00000000c800720c */ /* 0x000fe40003f24270 */
[----:B------:R-:W-:Y:S02]  /*d1a0*/  FSEL R180, R2, -INF , !P3 ;  /* 0xff80000002b47808 */ /* 0x000fe40005800000 */
[----:B------:R-:W-:-:S02]  /*d1b0*/  FSEL R2, R5, -INF , !P1 ;  /* 0xff80000005027808 */ /* 0x000fc40004800000 */
[----:B------:R-:W-:Y:S02]  /*d1c0*/  ISETP.GT.U32.AND P1, PT, R238, R245, PT ;  /* 0x000000f5ee00720c */ /* 0x000fe40003f24070 */
[----:B------:R-:W-:Y:S02]  /*d1d0*/  FSEL R185, R66, -INF , !P6 ;  /* 0xff80000042b97808 */ /* 0x000fe40007000000 */
[----:B------:R-:W-:Y:S02]  /*d1e0*/  FSEL R173, R36, -INF , !P5 ;  /* 0xff80000024ad7808 */ /* 0x000fe40006800000 */
[C---:B------:R-:W-:Y:S02]  /*d1f0*/  ISETP.GE.AND P6, PT, R0.reuse, R202, PT ;  /* 0x000000ca0000720c */ /* 0x040fe40003fc6270 */
[C---:B------:R-:W-:Y:S02]  /*d200*/  ISETP.GE.AND P5, PT, R0.reuse, R204, PT ;  /* 0x000000cc0000720c */ /* 0x040fe40003fa6270 */
[----:B------:R-:W-:-:S02]  /*d210*/  ISETP.GE.AND P4, PT, R0, R201, PT ;  /* 0x000000c90000720c */ /* 0x000fc40003f86270 */
[----:B------:R-:W-:Y:S02]  /*d220*/  ISETP.GE.AND P3, PT, R0, R203, PT ;  /* 0x000000cb0000720c */ /* 0x000fe40003f66270 */
[----:B---3--:R-:W-:Y:S02]  /*d230*/  FSEL R0, R3, -INF , !P2 ;  /* 0xff80000003007808 */ /* 0x008fe40005000000 */
[----:B------:R-:W-:Y:S02]  /*d240*/  FSEL R161, R2, -INF , !P6 ;  /* 0xff80000002a17808 */ /* 0x000fe40007000000 */
[----:B------:R-:W-:Y:S02]  /*d250*/  FSEL R186, R67, -INF , !P5 ;  /* 0xff80000043ba7808 */ /* 0x000fe40006800000 */
[----:B------:R-:W-:Y:S02]  /*d260*/  FSEL R172, R56, -INF , !P4 ;  /* 0xff80000038ac7808 */ /* 0x000fe40006000000 */
[----:B------:R-:W-:Y:S01]  /*d270*/  FSEL R183, R0, -INF , !P3 ;  /* 0xff80000000b77808 */ /* 0x000fe20005800000 */
[----:B------:R-:W-:Y:S06]  /*d280*/  @!P1 BRA `(.L_x_2448) ;  /* 0x0000000000b09947 */ /* 0x000fec0003800000 */
[----:B------:R-:W-:Y:S01]  /*d290*/  VIADD R0, R244, 0xfffffffc ;  /* 0xfffffffcf4007836 */ /* 0x000fe20000000000 */
[----:B------:R1:W-:Y:S01]  /*d2a0*/  @P0 STS.128 [R208+0x4000], RZ ;  /* 0x004000ffd0000388 */ /* 0x0003e20000000c00 */
[----:B------:R-:W-:Y:S02]  /*d2b0*/  BSSY.RECONVERGENT B0, `(.L_x_2449) ;  /* 0x0000028000007945 */ /* 0x000fe40003800200 */
[----:B------:R-:W-:-:S04]  /*d2c0*/  IMAD.WIDE.U32 R4, R0, R206, RZ ;  /* 0x000000ce00047225 */ /* 0x000fc800078e00ff */
        /* <DEDUP_REMOVED lines=38> */
.L_x_2450:
[----:B------:R-:W-:Y:S05]  /*d530*/  BSYNC.RECONVERGENT B0 ;  /* 0x0000000000007941 */ /* 0x000fea0003800200 */
.L_x_2449:
[----:B------:R-:W0:Y:S02]  /*d540*/  LDGDEPBAR ;  /* 0x00000000000079af */ /* 0x000e240000000000 */
.L_x_2448:
[----:B------:R-:W-:Y:S01]  /*d550*/  FMNMX3.FTZ R0, R236, R46, R58, !PT ;  /* 0x0000002eec007276 */ /* 0x000fe2000781003a */
[----:B------:R-:W-:Y:S03]  /*d560*/  LDSM.16.MT88.4 R12, [R188+0x6000] ;  /* 0x00600000bc0c783b */ /* 0x000fe60000004200 */
[----:B------:R-:W-:Y:S01]  /*d570*/  FMNMX3.FTZ R2, R0, R54, R47, !PT ;  /* 0x0000003600027276 */ /* 0x000fe2000781002f */
[----:B------:R-:W-:Y:S01]  /*d580*/  LDSM.16.MT88.4 R20, [R193+0x6000] ;  /* 0x00600000c114783b */ /* 0x000fe20000004200 */
[----:B------:R-:W-:Y:S02]  /*d590*/  FMNMX3.FTZ R0, R210, R41, R40, !PT ;  /* 0x00000029d2007276 */ /* 0x000fe40007810028 */
[----:B------:R-:W-:Y:S01]  /*d5a0*/  FMNMX3.FTZ R2, R2, R155, R144, !PT ;  /* 0x0000009b02027276 */ /* 0x000fe20007810090 */
[----:B------:R-:W-:Y:S01]  /*d5b0*/  LDSM.16.MT88.4 R24, [R189+0x6000] ;  /* 0x00600000bd18783b */ /* 0x000fe20000004200 */
[----:B------:R-:W-:-:S02]  /*d5c0*/  FMNMX3.FTZ R0, R0, R33, R32, !PT ;  /* 0x0000002100007276 */ /* 0x000fc40007810020 */
[----:B------:R-:W-:Y:S01]  /*d5d0*/  FMNMX3.FTZ R72, R2, R74, R153, !PT ;  /* 0x0000004a02487276 */ /* 0x000fe20007810099 */
[----:B------:R-:W-:Y:S01]  /*d5e0*/  LDSM.16.MT88.4 R28, [R192+0x6000] ;  /* 0x00600000c01c783b */ /* 0x000fe20000004200 */
        /* <DEDUP_REMOVED lines=10> */
[----:B------:R-:W3:Y:S01]  /*d690*/  SHFL.BFLY PT, R3, R72, 0x2, 0x1f ;  /* 0x0c401f0048037f89 */ /* 0x000ee200000e0000 */
[----:B------:R-:W-:-:S02]  /*d6a0*/  FMNMX3.FTZ R73, R2, R176, R174, !PT ;  /* 0x000000b002497276 */ /* 0x000fc400078100ae */
[----:B------:R-:W-:Y:S02]  /*d6b0*/  FMNMX3.FTZ R0, R0, R156, R150, !PT ;  /* 0x0000009c00007276 */ /* 0x000fe40007810096 */
[----:B------:R-:W-:Y:S02]  /*d6c0*/  FMNMX3.FTZ R73, R73, R173, R172, !PT ;  /* 0x000000ad49497276 */ /* 0x000fe400078100ac */
[----:B------:R-:W-:-:S03]  /*d6d0*/  FMNMX3.FTZ R0, R0, R149, R148, !PT ;  /* 0x0000009500007276 */ /* 0x000fc60007810094 */
[----:B------:R-:W4:Y:S01]  /*d6e0*/  SHFL.BFLY PT, R2, R73, 0x2, 0x1f ;  /* 0x0c401f0049027f89 */ /* 0x000f2200000e0000 */
[----:B------:R-:W-:-:S04]  /*d6f0*/  FMNMX3.FTZ R0, R0, R170, R168, !PT ;  /* 0x000000aa00007276 */ /* 0x000fc800078100a8 */
[----:B------:R-:W-:-:S04]  /*d700*/  FMNMX3.FTZ R0, R0, R166, R165, !PT ;  /* 0x000000a600007276 */ /* 0x000fc800078100a5 */
[----:B------:R-:W-:-:S04]  /*d710*/  FMNMX3.FTZ R0, R0, R184, R181, !PT ;  /* 0x000000b800007276 */ /* 0x000fc800078100b5 */
[----:B------:R-:W-:Y:S02]  /*d720*/  FMNMX3.FTZ R0, R0, R180, R183, !PT ;  /* 0x000000b400007276 */ /* 0x000fe400078100b7 */
[----:B---3--:R-:W-:-:S03]  /*d730*/  FMNMX.FTZ R72, R72, R3, !PT ;  /* 0x0000000348487209 */ /* 0x008fc60007810000 */
[----:B------:R-:W3:Y:S04]  /*d740*/  SHFL.BFLY PT, R70, R0, 0x2, 0x1f ;  /* 0x0c401f0000467f89 */ /* 0x000ee800000e0000 */
[----:B------:R-:W5:Y:S01]  /*d750*/  SHFL.BFLY PT, R3, R72, 0x1, 0x1f ;  /* 0x0c201f0048037f89 */ /* 0x000f6200000e0000 */
[----:B----4-:R-:W-:Y:S02]  /*d760*/  FMNMX.FTZ R73, R73, R2, !PT ;  /* 0x0000000249497209 */ /* 0x010fe40007810000 */
[----:B------:R-:W-:-:S03]  /*d770*/  FMNMX3.FTZ R2, R211, R75, R59, !PT ;  /* 0x0000004bd3027276 */ /* 0x000fc6000781003b */
[----:B-12---:R-:W1:Y:S01]  /*d780*/  SHFL.BFLY PT, R4, R73, 0x1, 0x1f ;  /* 0x0c201f0049047f89 */ /* 0x006e6200000e0000 */
[----:B------:R-:W-:-:S04]  /*d790*/  FMNMX3.FTZ R2, R2, R60, R51, !PT ;  /* 0x0000003c02027276 */ /* 0x000fc80007810033 */
[----:B------:R-:W-:-:S04]  /*d7a0*/  FMNMX3.FTZ R2, R2, R171, R167, !PT ;  /* 0x000000ab02027276 */ /* 0x000fc800078100a7 */
[----:B------:R-:W-:Y:S02]  /*d7b0*/  FMNMX3.FTZ R2, R2, R163, R160, !PT ;  /* 0x000000a302027276 */ /* 0x000fe400078100a0 */
[----:B---3--:R-:W-:Y:S02]  /*d7c0*/  FMNMX.FTZ R70, R0, R70, !PT ;  /* 0x0000004600467209 */ /* 0x008fe40007810000 */
[----:B------:R-:W-:Y:S02]  /*d7d0*/  FMNMX3.FTZ R2, R2, R182, R179, !PT ;  /* 0x000000b602027276 */ /* 0x000fe400078100b3 */
[----:B-----5:R-:W-:Y:S01]  /*d7e0*/  FMNMX.FTZ R72, R72, R3, !PT ;  /* 0x0000000348487209 */ /* 0x020fe20007810000 */
[----:B------:R-:W2:Y:S01]  /*d7f0*/  SHFL.BFLY PT, R5, R70, 0x1, 0x1f ;  /* 0x0c201f0046057f89 */ /* 0x000ea200000e0000 */
[----:B------:R-:W-:Y:S02]  /*d800*/  FMNMX3.FTZ R2, R2, R178, R177, !PT ;  /* 0x000000b202027276 */ /* 0x000fe400078100b1 */
[C---:B------:R-:W-:Y:S01]  /*d810*/  FSETP.NEU.FTZ.AND P3, PT, R72.reuse, -INF , PT ;  /* 0xff8000004800780b */ /* 0x040fe20003f7d000 */
[----:B------:R-:W-:Y:S01]  /*d820*/  FMUL.FTZ R0, R72, UR6 ;  /* 0x0000000648007c20 */ /* 0x000fe20008410000 */
[----:B-1----:R-:W-:-:S02]  /*d830*/  FMNMX.FTZ R73, R73, R4, !PT ;  /* 0x0000000449497209 */ /* 0x002fc40007810000 */
[----:B------:R-:W-:Y:S02]  /*d840*/  FSEL R10, R72, RZ, P3 ;  /* 0x000000ff480a7208 */ /* 0x000fe40001800000 */
[----:B------:R-:W-:Y:S01]  /*d850*/  FSEL R0, R0, RZ, P3 ;  /* 0x000000ff00007208 */ /* 0x000fe20001800000 */
[C---:B------:R-:W-:Y:S01]  /*d860*/  FMUL.FTZ R3, R73.reuse, UR6 ;  /* 0x0000000649037c20 */ /* 0x040fe20008410000 */
[----:B------:R-:W-:Y:S01]  /*d870*/  FSETP.NEU.FTZ.AND P2, PT, R73, -INF , PT ;  /* 0xff8000004900780b */ /* 0x000fe20003f5d000 */
[----:B------:R-:W-:Y:S02]  /*d880*/  FADD.FTZ R16, R236, -R10 ;  /* 0x8000000aec107221 */ /* 0x000fe40000010000 */
[--C-:B------:R-:W-:Y:S01]  /*d890*/  FFMA.FTZ R4, R46, UR6, -R0.reuse ;  /* 0x000000062e047c23 */ /* 0x100fe20008010800 */
[----:B------:R-:W-:Y:S01]  /*d8a0*/  FSEL R3, R3, RZ, P2 ;  /* 0x000000ff03037208 */ /* 0x000fe20001000000 */
[----:B------:R-:W-:Y:S02]  /*d8b0*/  FFMA.FTZ R9, R47, UR6, -R0 ;  /* 0x000000062f097c23 */ /* 0x000fe40008010800 */
[----:B------:R1:W-:Y:S01]  /*d8c0*/  MUFU.EX2 R239, R4 ;  /* 0x0000000400ef7308 */ /* 0x0003e20000000800 */
[----:B--2---:R-:W-:Y:S01]  /*d8d0*/  FMNMX.FTZ R70, R70, R5, !PT ;  /* 0x0000000546467209 */ /* 0x004fe20007810000 */
[----:B------:R-:W-:-:S06]  /*d8e0*/  FFMA.FTZ R5, R33, UR6, -R3 ;  /* 0x0000000621057c23 */ /* 0x000fcc0008010803 */
[----:B------:R-:W-:Y:S01]  /*d8f0*/  MUFU.EX2 R228, R9 ;  /* 0x0000000900e47308 */ /* 0x000fe20000000800 */
[----:B------:R-:W-:-:S07]  /*d900*/  FSETP.NEU.FTZ.AND P0, PT, R70, -INF , PT ;  /* 0xff8000004600780b */ /* 0x000fce0003f1d000 */
[----:B------:R2:W-:Y:S01]  /*d910*/  MUFU.EX2 R235, R5 ;  /* 0x0000000500eb7308 */ /* 0x0005e20000000800 */
[----:B-1----:R-:W-:Y:S01]  /*d920*/  FMNMX3.FTZ R4, R2, R175, R187, !PT ;  /* 0x000000af02047276 */ /* 0x002fe200078100bb */
[----:B------:R-:W-:-:S03]  /*d930*/  FFMA.FTZ R2, R41, UR6, -R3 ;  /* 0x0000000629027c23 */ /* 0x000fc60008010803 */
[----:B------:R-:W-:-:S03]  /*d940*/  FMNMX3.FTZ R4, R4, R185, R186, !PT ;  /* 0x000000b904047276 */ /* 0x000fc600078100ba */
[----:B------:R1:W-:Y:S02]  /*d950*/  MUFU.EX2 R234, R2 ;  /* 0x0000000200ea7308 */ /* 0x0003e40000000800 */
[----:B------:R-:W3:Y:S01]  /*d960*/  SHFL.BFLY PT, R6, R4, 0x2, 0x1f ;  /* 0x0c401f0004067f89 */ /* 0x000ee200000e0000 */
[----:B--2---:R-:W-:-:S05]  /*d970*/  FFMA.FTZ R5, R32, UR6, -R3 ;  /* 0x0000000620057c23 */ /* 0x004fca0008010803 */
[----:B------:R-:W-:Y:S01]  /*d980*/  MUFU.EX2 R240, R5 ;  /* 0x0000000500f07308 */ /* 0x000fe20000000800 */
[----:B-1----:R-:W-:-:S07]  /*d990*/  FFMA.FTZ R2, R40, UR6, -R3 ;  /* 0x0000000628027c23 */ /* 0x002fce0008010803 */
[----:B------:R1:W-:Y:S01]  /*d9a0*/  MUFU.EX2 R233, R2 ;  /* 0x0000000200e97308 */ /* 0x0003e20000000800 */
[----:B---3--:R-:W-:Y:S02]  /*d9b0*/  FMNMX.FTZ R4, R4, R6, !PT ;  /* 0x0000000604047209 */ /* 0x008fe40007810000 */
[----:B------:R-:W-:-:S03]  /*d9c0*/  FSEL R6, R73, RZ, P2 ;  /* 0x000000ff49067208 */ /* 0x000fc60001000000 */
[----:B------:R-:W2:Y:S02]  /*d9d0*/  SHFL.BFLY PT, R71, R4, 0x1, 0x1f ;  /* 0x0c201f0004477f89 */ /* 0x000ea400000e0000 */
[----:B------:R-:W-:Y:S01]  /*d9e0*/  FADD.FTZ R7, R210, -R6 ;  /* 0x80000006d2077221 */ /* 0x000fe20000010000 */
[----:B------:R-:W-:-:S03]  /*d9f0*/  FSEL R6, R70, RZ, P0 ;  /* 0x000000ff46067208 */ /* 0x000fc60000000000 */
[----:B------:R-:W-:Y:S01]  /*da00*/  FMUL.FTZ R7, R7, UR6 ;  /* 0x0000000607077c20 */ /* 0x000fe20008410000 */
[----:B-1----:R-:W-:-:S03]  /*da10*/  FMUL.FTZ R2, R70, UR6 ;  /* 0x0000000646027c20 */ /* 0x002fc60008410000 */
[----:B------:R-:W1:Y:S02]  /*da20*/  MUFU.EX2 R38, R7 ;  /* 0x0000000700267308 */ /* 0x000e640000000800 */
[----:B------:R-:W-:-:S05]  /*da30*/  FSEL R2, R2, RZ, P0 ;  /* 0x000000ff02027208 */ /* 0x000fca0000000000 */
[----:B------:R-:W-:-:S04]  /*da40*/  FFMA.FTZ R5, R45, UR6, -R2 ;  /* 0x000000062d057c23 */ /* 0x000fc80008010802 */
[----:B------:R3:W-:Y:S01]  /*da50*/  MUFU.EX2 R230, R5 ;  /* 0x0000000500e67308 */ /* 0x0007e20000000800 */
[----:B--2---:R-:W-:Y:S01]  /*da60*/  FMNMX.FTZ R71, R4, R71, !PT ;  /* 0x0000004704477209 */ /* 0x004fe20007810000 */
[----:B------:R-:W-:Y:S01]  /*da70*/  FFMA.FTZ R4, R58, UR6, -R0 ;  /* 0x000000063a047c23 */ /* 0x000fe20008010800 */
[----:B-1----:R-:W-:Y:S02]  /*da80*/  FMUL.FTZ R84, R84, R38 ;  /* 0x0000002654547220 */ /* 0x002fe40000410000 */
[----:B------:R-:W-:-:S03]  /*da90*/  FSETP.NEU.FTZ.AND P0, PT, R71, -INF , PT ;  /* 0xff8000004700780b */ /* 0x000fc60003f1d000 */
        /* <DEDUP_REMOVED lines=11> */
[-C--:B------:R-:W-:Y:S01]  /*db50*/  FMUL.FTZ R120, R120, R38.reuse ;  /* 0x0000002678787220 */ /* 0x080fe20000410000 */
[-C--:B------:R-:W-:Y:S01]  /*db60*/  FMUL.FTZ R121, R121, R38.reuse ;  /* 0x0000002679797220 */ /* 0x080fe20000410000 */
[----:B------:R2:W-:Y:S01]  /*db70*/  MUFU.EX2 R229, R5 ;  /* 0x0000000500e57308 */ /* 0x0005e20000000800 */
[-C--:B------:R-:W-:Y:S01]  /*db80*/  FMUL.FTZ R132, R132, R38.reuse ;  /* 0x0000002684847220 */ /* 0x080fe20000410000 */
[-C--:B------:R-:W-:Y:S01]  /*db90*/  FMUL.FTZ R133, R133, R38.reuse ;  /* 0x0000002685857220 */ /* 0x080fe20000410000 */
[-C--:B------:R-:W-:Y:S01]  /*dba0*/  FMUL.FTZ R136, R136, R38.reuse ;  /* 0x0000002688887220 */ /* 0x080fe20000410000 */
[----:B-1----:R-:W-:Y:S01]  /*dbb0*/  FMUL.FTZ R4, R71, UR6 ;  /* 0x0000000647047c20 */ /* 0x002fe20008410000 */
[----:B------:R-:W-:-:S04]  /*dbc0*/  FMUL.FTZ R137, R137, R38 ;  /* 0x0000002689897220 */ /* 0x000fc80000410000 */
[----:B------:R-:W-:Y:S02]  /*dbd0*/  FSEL R8, R4, RZ, P0 ;  /* 0x000000ff04087208 */ /* 0x000fe40000000000 */
[----:B------:R-:W-:-:S03]  /*dbe0*/  F2FP.BF16.F32.PACK_AB R4, R233, R234 ;  /* 0x000000eae904723e */ /* 0x000fc600000010ff */
[--C-:B------:R-:W-:Y:S01]  /*dbf0*/  FFMA.FTZ R9, R59, UR6, -R8.reuse ;  /* 0x000000063b097c23 */ /* 0x100fe20008010808 */
[--C-:B------:R-:W-:Y:S01]  /*dc00*/  FFMA.FTZ R11, R75, UR6, -R8.reuse ;  /* 0x000000064b0b7c23 */ /* 0x100fe20008010808 */
[----:B------:R-:W-:Y:S01]  /*dc10*/  FFMA.FTZ R10, R51, UR6, -R8 ;  /* 0x00000006330a7c23 */ /* 0x000fe20008010808 */
[----:B--2---:R-:W-:Y:S01]  /*dc20*/  FFMA.FTZ R5, R43, UR6, -R2 ;  /* 0x000000062b057c23 */ /* 0x004fe20008010802 */
[----:B------:R1:W-:Y:S08]  /*dc30*/  MUFU.EX2 R224, R9 ;  /* 0x0000000900e07308 */ /* 0x0003f00000000800 */
[----:B------:R2:W-:Y:S08]  /*dc40*/  MUFU.EX2 R225, R11 ;  /* 0x0000000b00e17308 */ /* 0x0005f00000000800 */
[----:B------:R3:W-:Y:S01]  /*dc50*/  MUFU.EX2 R232, R5 ;  /* 0x0000000500e87308 */ /* 0x0007e20000000800 */
[----:B-1----:R-:W-:-:S05]  /*dc60*/  FSEL R9, R71, RZ, P0 ;  /* 0x000000ff47097208 */ /* 0x002fca0000000000 */
[----:B------:R-:W-:Y:S02]  /*dc70*/  FADD.FTZ R9, R211, -R9 ;  /* 0x80000009d3097221 */ /* 0x000fe40000010000 */
[----:B------:R1:W-:Y:S01]  /*dc80*/  MUFU.EX2 R222, R10 ;  /* 0x0000000a00de7308 */ /* 0x0003e20000000800 */
[----:B--2---:R-:W-:Y:S01]  /*dc90*/  FFMA.FTZ R11, R60, UR6, -R8 ;  /* 0x000000063c0b7c23 */ /* 0x004fe20008010808 */
[----:B------:R-:W-:-:S06]  /*dca0*/  FMUL.FTZ R9, R9, UR6 ;  /* 0x0000000609097c20 */ /* 0x000fcc0008410000 */
[----:B------:R2:W-:Y:S01]  /*dcb0*/  MUFU.EX2 R223, R11 ;  /* 0x0000000b00df7308 */ /* 0x0005e20000000800 */
[----:B---3--:R-:W-:-:S07]  /*dcc0*/  FFMA.FTZ R5, R42, UR6, -R2 ;  /* 0x000000062a057c23 */ /* 0x008fce0008010802 */
[----:B------:R3:W4:Y:S01]  /*dcd0*/  MUFU.EX2 R231, R5 ;  /* 0x0000000500e77308 */ /* 0x0007220000000800 */
[----:B-1----:R-:W-:-:S07]  /*dce0*/  FFMA.FTZ R10, R144, UR6, -R0 ;  /* 0x00000006900a7c23 */ /* 0x002fce0008010800 */
[----:B------:R1:W-:Y:S01]  /*dcf0*/  MUFU.EX2 R221, R10 ;  /* 0x0000000a00dd7308 */ /* 0x0003e20000000800 */
[----:B--2---:R-:W-:Y:S02]  /*dd00*/  FMUL.FTZ R11, R16, UR6 ;  /* 0x00000006100b7c20 */ /* 0x004fe40008410000 */
[----:B------:R-:W2:Y:S05]  /*dd10*/  LDSM.16.MT88.4 R16, [R193+0x6800] ;  /* 0x00680000c110783b */ /* 0x000eaa0000004200 */
[----:B------:R-:W5:Y:S01]  /*dd20*/  MUFU.EX2 R36, R11 ;  /* 0x0000000b00247308 */ /* 0x000f620000000800 */
[----:B---3--:R-:W-:Y:S01]  /*dd30*/  FADD.FTZ R5, R209, -R6 ;  /* 0x80000006d1057221 */ /* 0x008fe20000010000 */
[----:B------:R-:W-:-:S02]  /*dd40*/  F2FP.BF16.F32.PACK_AB R6, R240, R235 ;  /* 0x000000ebf006723e */ /* 0x000fc400000010ff */
[----:B----4-:R-:W-:Y:S01]  /*dd50*/  F2FP.BF16.F32.PACK_AB R7, R231, R232 ;  /* 0x000000e8e707723e */ /* 0x010fe200000010ff */
[----:B------:R-:W-:-:S03]  /*dd60*/  FMUL.FTZ R5, R5, UR6 ;  /* 0x0000000605057c20 */ /* 0x000fc60008410000 */
[----:B------:R3:W4:Y:S01]  /*dd70*/  MUFU.EX2 R11, R9 ;  /* 0x00000009000b7308 */ /* 0x0007220000000800 */
[----:B-1----:R-:W-:-:S07]  /*dd80*/  FFMA.FTZ R10, R154, UR6, -R3 ;  /* 0x000000069a0a7c23 */ /* 0x002fce0008010803 */
[----:B------:R1:W1:Y:S01]  /*dd90*/  MUFU.EX2 R37, R5 ;  /* 0x0000000500257308 */ /* 0x0002620000000800 */
[-C--:B-----5:R-:W-:Y:S01]  /*dda0*/  FMUL.FTZ R80, R80, R36.reuse ;  /* 0x0000002450507220 */ /* 0x0a0fe20000410000 */
[-C--:B------:R-:W-:Y:S01]  /*ddb0*/  FMUL.FTZ R81, R81, R36.reuse ;  /* 0x0000002451517220 */ /* 0x080fe20000410000 */
[-C--:B------:R-:W-:Y:S01]  /*ddc0*/  FMUL.FTZ R92, R92, R36.reuse ;  /* 0x000000245c5c7220 */ /* 0x080fe20000410000 */
[-C--:B------:R-:W-:Y:S01]  /*ddd0*/  FMUL.FTZ R93, R93, R36.reuse ;  /* 0x000000245d5d7220 */ /* 0x080fe20000410000 */
[-C--:B------:R-:W-:Y:S01]  /*dde0*/  FMUL.FTZ R96, R96, R36.reuse ;  /* 0x0000002460607220 */ /* 0x080fe20000410000 */
[-C--:B------:R-:W-:Y:S01]  /*ddf0*/  FMUL.FTZ R97, R97, R36.reuse ;  /* 0x0000002461617220 */ /* 0x080fe20000410000 */
[-C--:B------:R-:W-:Y:S01]  /*de00*/  FMUL.FTZ R108, R108, R36.reuse ;  /* 0x000000246c6c7220 */ /* 0x080fe20000410000 */
[----:B------:R-:W-:Y:S01]  /*de10*/  FMUL.FTZ R109, R109, R36 ;  /* 0x000000246d6d7220 */ /* 0x000fe20000410000 */
[--C-:B---3--:R-:W-:Y:S01]  /*de20*/  FFMA.FTZ R9, R155, UR6, -R0.reuse ;  /* 0x000000069b097c23 */ /* 0x108fe20008010800 */
[-C--:B----4-:R-:W-:Y:S01]  /*de30*/  FMUL.FTZ R82, R82, R11.reuse ;  /* 0x0000000b52527220 */ /* 0x090fe20000410000 */
[-C--:B------:R-:W-:Y:S01]  /*de40*/  FMUL.FTZ R83, R83, R11.reuse ;  /* 0x0000000b53537220 */ /* 0x080fe20000410000 */
[-C--:B------:R-:W-:Y:S01]  /*de50*/  FMUL.FTZ R94, R94, R11.reuse ;  /* 0x0000000b5e5e7220 */ /* 0x080fe20000410000 */
[----:B------:R3:W-:Y:S01]  /*de60*/  MUFU.EX2 R220, R9 ;  /* 0x0000000900dc7308 */ /* 0x0007e20000000800 */
[-C--:B------:R-:W-:Y:S01]  /*de70*/  FMUL.FTZ R95, R95, R11.reuse ;  /* 0x0000000b5f5f7220 */ /* 0x080fe20000410000 */
[-C--:B------:R-:W-:Y:S01]  /*de80*/  FMUL.FTZ R98, R98, R11.reuse ;  /* 0x0000000b62627220 */ /* 0x080fe20000410000 */
[----:B------:R-:W-:Y:S01]  /*de90*/  FMUL.FTZ R99, R99, R11 ;  /* 0x0000000b63637220 */ /* 0x000fe20000410000 */
[--C-:B-1----:R-:W-:Y:S01]  /*dea0*/  FFMA.FTZ R5, R54, UR6, -R0.reuse ;  /* 0x0000000636057c23 */ /* 0x102fe20008010800 */
        /* <DEDUP_REMOVED lines=18> */
[----:B------:R-:W-:Y:S01]  /*dfd0*/  FMUL.FTZ R139, R139, R37 ;  /* 0x000000258b8b7220 */ /* 0x000fe20000410000 */
[-C--:B------:R-:W-:Y:S01]  /*dfe0*/  FMUL.FTZ R110, R110, R11.reuse ;  /* 0x0000000b6e6e7220 */ /* 0x080fe20000410000 */
[----:B-1----:R-:W-:Y:S01]  /*dff0*/  F2FP.BF16.F32.PACK_AB R5, R229, R230 ;  /* 0x000000e6e505723e */ /* 0x002fe200000010ff */
        /* <DEDUP_REMOVED lines=10> */
[----:B------:R1:W-:Y:S01]  /*e0a0*/  MUFU.EX2 R218, R10 ;  /* 0x0000000a00da7308 */ /* 0x0003e20000000800 */
[-C--:B------:R-:W-:Y:S01]  /*e0b0*/  FMUL.FTZ R128, R128, R36.reuse ;  /* 0x0000002480807220 */ /* 0x080fe20000410000 */
[--C-:B---3--:R-:W-:Y:S01]  /*e0c0*/  FFMA.FTZ R9, R147, UR6, -R3.reuse ;  /* 0x0000000693097c23 */ /* 0x108fe20008010803 */
[-C--:B------:R-:W-:Y:S01]  /*e0d0*/  FMUL.FTZ R129, R129, R36.reuse ;  /* 0x0000002481817220 */ /* 0x080fe20000410000 */
[C---:B------:R-:W-:Y:S01]  /*e0e0*/  HMMA.16816.F32.BF16 R88, R4.reuse, R14, R88 ;  /* 0x0000000e0458723c */ /* 0x040fe20000041858 */
[-C--:B------:R-:W-:Y:S01]  /*e0f0*/  FMUL.FTZ R130, R130, R11.reuse ;  /* 0x0000000b82827220 */ /* 0x080fe20000410000 */
[-C--:B------:R-:W-:Y:S01]  /*e100*/  FMUL.FTZ R131, R131, R11.reuse ;  /* 0x0000000b83837220 */ /* 0x080fe20000410000 */
[-C--:B------:R-:W-:Y:S01]  /*e110*/  FMUL.FTZ R140, R140, R36.reuse ;  /* 0x000000248c8c7220 */ /* 0x080fe20000410000 */
[----:B------:R3:W5:Y:S01]  /*e120*/  MUFU.EX2 R216, R9 ;  /* 0x0000000900d87308 */ /* 0x0007620000000800 */
[----:B------:R-:W-:Y:S01]  /*e130*/  FMUL.FTZ R141, R141, R36 ;  /* 0x000000248d8d7220 */ /* 0x000fe20000410000 */
[-C--:B------:R-:W-:Y:S01]  /*e140*/  FMUL.FTZ R142, R142, R11.reuse ;  /* 0x0000000b8e8e7220 */ /* 0x080fe20000410000 */
[----:B------:R-:W-:Y:S01]  /*e150*/  FMUL.FTZ R143, R143, R11 ;  /* 0x0000000b8f8f7220 */ /* 0x000fe20000410000 */
[----:B------:R-:W-:Y:S01]  /*e160*/  HMMA.16816.F32.BF16 R76, R4, R20, R100 ;  /* 0x00000014044c723c */ /* 0x000fe20000041864 */
[----:B-1----:R-:W-:-:S07]  /*e170*/  FFMA.FTZ R10, R146, UR6, -R3 ;  /* 0x00000006920a7c23 */ /* 0x002fce0008010803 */
[----:B------:R-:W-:Y:S01]  /*e180*/  HMMA.16816.F32.BF16 R64, R4, R22, R104 ;  /* 0x000000160440723c */ /* 0x000fe20000041868 */
[----:B------:R1:W-:Y:S01]  /*e190*/  MUFU.EX2 R217, R10 ;  /* 0x0000000a00d97308 */ /* 0x0003e20000000800 */
[----:B---3--:R-:W-:-:S06]  /*e1a0*/  FFMA.FTZ R9, R145, UR6, -R3 ;  /* 0x0000000691097c23 */ /* 0x008fcc0008010803 */
[C---:B------:R-:W-:Y:S01]  /*e1b0*/  HMMA.16816.F32.BF16 R60, R4.reuse, R24, R116 ;  /* 0x00000018043c723c */ /* 0x040fe20000041874 */
[----:B------:R3:W-:Y:S07]  /*e1c0*/  MUFU.EX2 R215, R9 ;  /* 0x0000000900d77308 */ /* 0x0007ee0000000800 */
[----:B------:R-:W-:Y:S01]  /*e1d0*/  HMMA.16816.F32.BF16 R56, R4, R26, R120 ;  /* 0x0000001a0438723c */ /* 0x000fe20000041878 */
[----:B-1----:R-:W-:-:S04]  /*e1e0*/  FFMA.FTZ R10, R156, UR6, -R2 ;  /* 0x000000069c0a7c23 */ /* 0x002fc80008010802 */
[----:B------:R1:W-:Y:S03]  /*e1f0*/  MUFU.EX2 R214, R10 ;  /* 0x0000000a00d67308 */ /* 0x0003e60000000800 */
[----:B------:R-:W-:Y:S01]  /*e200*/  HMMA.16816.F32.BF16 R52, R4, R28, R132 ;  /* 0x0000001c0434723c */ /* 0x000fe20000041884 */
[----:B---3--:R-:W-:-:S04]  /*e210*/  FFMA.FTZ R9, R150, UR6, -R2 ;  /* 0x0000000696097c23 */ /* 0x008fc80008010802 */
[----:B------:R3:W2:Y:S03]  /*e220*/  MUFU.EX2 R212, R9 ;  /* 0x0000000900d47308 */ /* 0x0006a60000000800 */
[----:B------:R-:W-:Y:S01]  /*e230*/  HMMA.16816.F32.BF16 R44, R4, R30, R136 ;  /* 0x0000001e042c723c */ /* 0x000fe20000041888 */
[----:B------:R-:W-:Y:S02]  /*e240*/  F2FP.BF16.F32.PACK_AB R4, R227, R239 ;  /* 0x000000efe304723e */ /* 0x000fe400000010ff */
[----:B------:R-:W-:Y:S02]  /*e250*/  F2FP.BF16.F32.PACK_AB R5, R224, R225 ;  /* 0x000000e1e005723e */ /* 0x000fe400000010ff */
[----:B----4-:R-:W-:Y:S02]  /*e260*/  F2FP.BF16.F32.PACK_AB R6, R228, R226 ;  /* 0x000000e2e406723e */ /* 0x010fe400000010ff */
[----:B------:R-:W-:Y:S01]  /*e270*/  F2FP.BF16.F32.PACK_AB R7, R222, R223 ;  /* 0x000000dfde07723e */ /* 0x000fe200000010ff */
[----:B-1----:R-:W-:-:S04]  /*e280*/  FFMA.FTZ R10, R153, UR6, -R0 ;  /* 0x00000006990a7c23 */ /* 0x002fc80008010800 */
[----:B------:R-:W-:Y:S02]  /*e290*/  MUFU.EX2 R210, R10 ;  /* 0x0000000a00d27308 */ /* 0x000fe40000000800 */
[----:B------:R-:W-:Y:S01]  /*e2a0*/  HMMA.16816.F32.BF16 R48, R4, R12, R80 ;  /* 0x0000000c0430723c */ /* 0x000fe20000041850 */
[----:B---3--:R-:W-:-:S05]  /*e2b0*/  FFMA.FTZ R9, R149, UR6, -R2 ;  /* 0x0000000695097c23 */ /* 0x008fca0008010802 */
[----:B------:R1:W-:Y:S02]  /*e2c0*/  MUFU.EX2 R213, R9 ;  /* 0x0000000900d57308 */ /* 0x0003e40000000800 */
[C---:B------:R-:W-:Y:S01]  /*e2d0*/  HMMA.16816.F32.BF16 R40, R4.reuse, R14, R92 ;  /* 0x0000000e0428723c */ /* 0x040fe2000004185c */
[----:B------:R-:W-:Y:S04]  /*e2e0*/  LDSM.16.MT88.4 R12, [R192+0x6800] ;  /* 0x00680000c00c783b */ /* 0x000fe80000004200 */
[----:B------:R-:W-:Y:S03]  /*e2f0*/  LDSM.16.MT88.4 R92, [R188+0x7800] ;  /* 0x00780000bc5c783b */ /* 0x000fe60000004200 */
[----:B------:R-:W-:Y:S01]  /*e300*/  HMMA.16816.F32.BF16 R32, R4, R20, R96 ;  /* 0x000000140420723c */ /* 0x000fe20000041860 */
[----:B-1----:R-:W-:-:S07]  /*e310*/  FFMA.FTZ R9, R148, UR6, -R2 ;  /* 0x0000000694097c23 */ /* 0x002fce0008010802 */
[C---:B------:R-:W-:Y:S01]  /*e320*/  HMMA.16816.F32.BF16 R108, R4.reuse, R22, R108 ;  /* 0x00000016046c723c */ /* 0x040fe2000004186c */
[----:B------:R-:W-:Y:S01]  /*e330*/  LDSM.16.MT88.4 R20, [R189+0x6800] ;  /* 0x00680000bd14783b */ /* 0x000fe20000004200 */
[----:B------:R1:W3:Y:S06]  /*e340*/  MUFU.EX2 R211, R9 ;  /* 0x0000000900d37308 */ /* 0x0002ec0000000800 */
[C---:B------:R-:W-:Y:S08]  /*e350*/  HMMA.16816.F32.BF16 R112, R4.reuse, R24, R112 ;  /* 0x000000180470723c */ /* 0x040ff00000041870 */
[----:B------:R-:W-:Y:S01]  /*e360*/  HMMA.16816.F32.BF16 R124, R4, R26, R124 ;  /* 0x0000001a047c723c */ /* 0x000fe2000004187c */
[----:B------:R-:W4:Y:S01]  /*e370*/  LDSM.16.MT88.4 R24, [R188+0x6800] ;  /* 0x00680000bc18783b */ /* 0x000f220000004200 */
[----:B-1----:R-:W-:-:S04]  /*e380*/  FFMA.FTZ R9, R151, UR6, -R0 ;  /* 0x0000000697097c23 */ /* 0x002fc80008010800 */
[----:B------:R1:W-:Y:S02]  /*e390*/  MUFU.EX2 R209, R9 ;  /* 0x0000000900d17308 */ /* 0x0003e40000000800 */
[C---:B------:R-:W-:Y:S08]  /*e3a0*/  HMMA.16816.F32.BF16 R128, R4.reuse, R28, R128 ;  /* 0x0000001c0480723c */ /* 0x040ff00000041880 */
[----:B------:R-:W-:Y:S01]  /*e3b0*/  HMMA.16816.F32.BF16 R140, R4, R30, R140 ;  /* 0x0000001e048c723c */ /* 0x000fe2000004188c */
[----:B-----5:R-:W-:-:S02]  /*e3c0*/  F2FP.BF16.F32.PACK_AB R4, R216, R218 ;  /* 0x000000dad804723e */ /* 0x020fc400000010ff */
[----:B--2---:R-:W-:Y:S02]  /*e3d0*/  F2FP.BF16.F32.PACK_AB R5, R212, R214 ;  /* 0x000000d6d405723e */ /* 0x004fe400000010ff */
[----:B------:R-:W-:Y:S02]  /*e3e0*/  F2FP.BF16.F32.PACK_AB R6, R215, R217 ;  /* 0x000000d9d706723e */ /* 0x000fe400000010ff */
[----:B---3--:R-:W-:Y:S01]  /*e3f0*/  F2FP.BF16.F32.PACK_AB R7, R211, R213 ;  /* 0x000000d5d307723e */ /* 0x008fe200000010ff */
[----:B-1----:R-:W-:-:S04]  /*e400*/  FFMA.FTZ R9, R152, UR6, -R0 ;  /* 0x0000000698097c23 */ /* 0x002fc80008010800 */
[----:B------:R1:W-:Y:S02]  /*e410*/  MUFU.EX2 R207, R9 ;  /* 0x0000000900cf7308 */ /* 0x0003e40000000800 */
[C---:B------:R-:W-:Y:S08]  /*e420*/  HMMA.16816.F32.BF16 R76, R4.reuse, R16, R76 ;  /* 0x00000010044c723c */ /* 0x040ff0000004184c */
[----:B------:R-:W-:Y:S01]  /*e430*/  HMMA.16816.F32.BF16 R64, R4, R18, R64 ;  /* 0x000000120440723c */ /* 0x000fe20000041840 */
[----:B-1----:R-:W-:-:S07]  /*e440*/  FFMA.FTZ R9, R68, UR6, -R0 ;  /* 0x0000000644097c23 */ /* 0x002fce0008010800 */
[C---:B----4-:R-:W-:Y:S01]  /*e450*/  HMMA.16816.F32.BF16 R84, R4.reuse, R24, R84 ;  /* 0x000000180454723c */ /* 0x050fe20000041854 */
        /* <DEDUP_REMOVED lines=10> */
[----:B------:R1:W2:Y:S01]  /*e500*/  MUFU.EX2 R167, R9 ;  /* 0x0000000900a77308 */ /* 0x0002a20000000800 */
[----:B------:R-:W-:Y:S01]  /*e510*/  F2FP.BF16.F32.PACK_AB R6, R210, R219 ;  /* 0x000000dbd206723e */ /* 0x000fe200000010ff */
        /* <DEDUP_REMOVED lines=13> */
[----:B------:R1:W-:Y:S07]  /*e5f0*/  MUFU.EX2 R159, R9 ;  /* 0x00000009009f7308 */ /* 0x0003ee0000000800 */
[C---:B------:R-:W-:Y:S01]  /*e600*/  HMMA.16816.F32.BF16 R28, R4.reuse, R18, R108 ;  /* 0x00000012041c723c */ /* 0x040fe2000004186c */
[----:B------:R-:W-:Y:S04]  /*e610*/  LDSM.16.MT88.4 R16, [R189+0x7000] ;  /* 0x00700000bd10783b */ /* 0x000fe80000004200 */
[----:B------:R-:W-:Y:S03]  /*e620*/  LDSM.16.MT88.4 R108, [R193+0x7800] ;  /* 0x00780000c16c783b */ /* 0x000fe60000004200 */
[----:B------:R-:W-:Y:S01]  /*e630*/  HMMA.16816.F32.BF16 R112, R4, R20, R112 ;  /* 0x000000140470723c */ /* 0x000fe20000041870 */
[----:B-1----:R-:W-:-:S04]  /*e640*/  FFMA.FTZ R9, R158, UR6, -R3 ;  /* 0x000000069e097c23 */ /* 0x002fc80008010803 */
[----:B------:R1:W3:Y:S03]  /*e650*/  MUFU.EX2 R158, R9 ;  /* 0x00000009009e7308 */ /* 0x0002e60000000800 */
[C---:B------:R-:W-:Y:S01]  /*e660*/  HMMA.16816.F32.BF16 R124, R4.reuse, R22, R124 ;  /* 0x00000016047c723c */ /* 0x040fe2000004187c */
[----:B------:R-:W4:Y:S07]  /*e670*/  LDSM.16.MT88.4 R20, [R193+0x7000] ;  /* 0x00700000c114783b */ /* 0x000f2e0000004200 */
[----:B------:R-:W-:Y:S01]  /*e680*/  HMMA.16816.F32.BF16 R128, R4, R12, R128 ;  /* 0x0000000c0480723c */ /* 0x000fe20000041880 */
[----:B-1----:R-:W-:-:S07]  /*e690*/  FFMA.FTZ R9, R157, UR6, -R3 ;  /* 0x000000069d097c23 */ /* 0x002fce0008010803 */
[----:B------:R-:W-:Y:S01]  /*e6a0*/  HMMA.16816.F32.BF16 R140, R4, R14, R140 ;  /* 0x0000000e048c723c */ /* 0x000fe2000004188c */
[----:B------:R-:W1:Y:S01]  /*e6b0*/  LDSM.16.MT88.4 R12, [R192+0x7000] ;  /* 0x00700000c00c783b */ /* 0x000e620000004200 */
[----:B---3--:R-:W-:Y:S01]  /*e6c0*/  F2FP.BF16.F32.PACK_AB R4, R158, R159 ;  /* 0x0000009f9e04723e */ /* 0x008fe200000010ff */
[----:B------:R3:W-:Y:S02]  /*e6d0*/  MUFU.EX2 R157, R9 ;  /* 0x00000009009d7308 */ /* 0x0007e40000000800 */
[----:B---3--:R-:W-:-:S06]  /*e6e0*/  FFMA.FTZ R9, R69, UR6, -R3 ;  /* 0x0000000645097c23 */ /* 0x008fcc0008010803 */
[----:B------:R3:W5:Y:S02]  /*e6f0*/  MUFU.EX2 R156, R9 ;  /* 0x00000009009c7308 */ /* 0x0007640000000800 */
[----:B---3--:R-:W-:Y:S01]  /*e700*/  FFMA.FTZ R9, R170, UR6, -R2 ;  /* 0x00000006aa097c23 */ /* 0x008fe20008010802 */
[----:B-----5:R-:W-:-:S05]  /*e710*/  F2FP.BF16.F32.PACK_AB R6, R156, R157 ;  /* 0x0000009d9c06723e */ /* 0x020fca00000010ff */
        /* <DEDUP_REMOVED lines=11> */
[C---:B--2---:R-:W-:Y:S08]  /*e7d0*/  HMMA.16816.F32.BF16 R84, R4.reuse, R24, R84 ;  /* 0x000000180454723c */ /* 0x044ff00000041854 */
[----:B------:R-:W-:Y:S01]  /*e7e0*/  HMMA.16816.F32.BF16 R80, R4, R26, R80 ;  /* 0x0000001a0450723c */ /* 0x000fe20000041850 */
[----:B---3--:R-:W-:-:S07]  /*e7f0*/  FFMA.FTZ R9, R162, UR6, -R0 ;  /* 0x00000006a2097c23 */ /* 0x008fce0008010800 */
[C---:B----4-:R-:W-:Y:S01]  /*e800*/  HMMA.16816.F32.BF16 R76, R4.reuse, R20, R76 ;  /* 0x00000014044c723c */ /* 0x050fe2000004184c */
[----:B------:R2:W-:Y:S07]  /*e810*/  MUFU.EX2 R150, R9 ;  /* 0x0000000900967308 */ /* 0x0005ee0000000800 */
[C---:B------:R-:W-:Y:S08]  /*e820*/  HMMA.16816.F32.BF16 R64, R4.reuse, R22, R64 ;  /* 0x000000160440723c */ /* 0x040ff00000041840 */
[----:B------:R-:W-:Y:S01]  /*e830*/  HMMA.16816.F32.BF16 R60, R4, R16, R60 ;  /* 0x00000010043c723c */ /* 0x000fe2000004183c */
[--C-:B--2---:R-:W-:Y:S01]  /*e840*/  FFMA.FTZ R9, R164, UR6, -R0.reuse ;  /* 0x00000006a4097c23 */ /* 0x104fe20008010800 */
[----:B------:R-:W-:-:S03]  /*e850*/  FFMA.FTZ R0, R161, UR6, -R0 ;  /* 0x00000006a1007c23 */ /* 0x000fc60008010800 */
[----:B------:R-:W-:Y:S03]  /*e860*/  MUFU.EX2 R149, R9 ;  /* 0x0000000900957308 */ /* 0x000fe60000000800 */
[C---:B------:R-:W-:Y:S05]  /*e870*/  HMMA.16816.F32.BF16 R56, R4.reuse, R18, R56 ;  /* 0x000000120438723c */ /* 0x040fea0000041838 */
[----:B------:R2:W-:Y:S03]  /*e880*/  MUFU.EX2 R148, R0 ;  /* 0x0000000000947308 */ /* 0x0005e60000000800 */
[C---:B-1----:R-:W-:Y:S08]  /*e890*/  HMMA.16816.F32.BF16 R52, R4.reuse, R12, R52 ;  /* 0x0000000c0434723c */ /* 0x042ff00000041834 */
        /* <DEDUP_REMOVED lines=43> */
[----:B------:R-:W-:Y:S01]  /*eb50*/  FADD.FTZ R3, R226, R4 ;  /* 0x00000004e2037221 */ /* 0x000fe20000010000 */
[----:B------:R-:W-:-:S03]  /*eb60*/  MOV R224, R238 ;  /* 0x000000ee00e07202 */ /* 0x000fc60000000f00 */
        /* <DEDUP_REMOVED lines=13> */
[----:B-----5:R-:W-:-:S03]  /*ec40*/  F2FP.BF16.F32.PACK_AB R139, R24, R25 ;  /* 0x00000019188b723e */ /* 0x020fc600000010ff */
[----:B------:R-:W-:Y:S01]  /*ec50*/  FADD.FTZ R6, R233, R2 ;  /* 0x00000002e9067221 */ /* 0x000fe20000010000 */
[----:B------:R-:W-:-:S03]  /*ec60*/  FADD.FTZ R2, R223, R7 ;  /* 0x00000007df027221 */ /* 0x000fc60000010000 */
[----:B------:R-:W-:Y:S01]  /*ec70*/  HMMA.16816.F32.BF16 R88, R136, R94, R80 ;  /* 0x0000005e8858723c */ /* 0x000fe20000041850 */
[----:B------:R-:W-:Y:S01]  /*ec80*/  FADD.FTZ R2, R222, R2 ;  /* 0x00000002de027221 */ /* 0x000fe20000010000 */
[----:B-1----:R-:W-:-:S03]  /*ec90*/  FFMA.FTZ R0, R185, UR6, -R8 ;  /* 0x00000006b9007c23 */ /* 0x002fc60008010808 */
[----:B------:R-:W-:Y:S01]  /*eca0*/  FADD.FTZ R2, R171, R2 ;  /* 0x00000002ab027221 */ /* 0x000fe20000010000 */
[----:B---3--:R-:W-:Y:S02]  /*ecb0*/  F2FP.BF16.F32.PACK_AB R141, R10, R75 ;  /* 0x0000004b0a8d723e */ /* 0x008fe400000010ff */
[----:B------:R-:W-:Y:S01]  /*ecc0*/  HMMA.16816.F32.BF16 R84, R136, R92, R84 ;  /* 0x0000005c8854723c */ /* 0x000fe20000041854 */
[----:B------:R1:W-:Y:S01]  /*ecd0*/  MUFU.EX2 R9, R0 ;  /* 0x0000000000097308 */ /* 0x0003e20000000800 */
[----:B------:R-:W-:-:S06]  /*ece0*/  FADD.FTZ R2, R167, R2 ;  /* 0x00000002a7027221 */ /* 0x000fcc0000010000 */
[C---:B------:R-:W-:Y:S08]  /*ecf0*/  HMMA.16816.F32.BF16 R100, R136.reuse, R108, R76 ;  /* 0x0000006c8864723c */ /* 0x040ff0000004184c */
[----:B------:R-:W-:Y:S01]  /*ed00*/  HMMA.16816.F32.BF16 R104, R136, R110, R64 ;  /* 0x0000006e8868723c */ /* 0x000fe20000041840 */
[----:B-1----:R-:W-:-:S04]  /*ed10*/  FFMA.FTZ R0, R186, UR6, -R8 ;  /* 0x00000006ba007c23 */ /* 0x002fc80008010808 */
[----:B------:R1:W2:Y:S03]  /*ed20*/  MUFU.EX2 R8, R0 ;  /* 0x0000000000087308 */ /* 0x0002a60000000800 */
[C---:B------:R-:W-:Y:S08]  /*ed30*/  HMMA.16816.F32.BF16 R116, R136.reuse, R124, R60 ;  /* 0x0000007c8874723c */ /* 0x040ff0000004183c */
        /* <DEDUP_REMOVED lines=58> */
[----:B------:R-:W-:Y:S01]  /*f0e0*/  @P1 IADD3 R209, PT, PT, R244, -0x4, RZ ;  /* 0xfffffffcf4d11810 */ /* 0x000fe20007ffe0ff */
[----:B------:R1:W-:Y:S05]  /*f0f0*/  STL [R1], R4 ;  /* 0x0000000401007387 */ /* 0x0003ea0000100800 */
[C---:B------:R-:W-:Y:S08]  /*f100*/  HMMA.16816.F32.BF16 R124, R140.reuse, R126, R20 ;  /* 0x0000007e8c7c723c */ /* 0x040ff00000041814 */
[----:B------:R-:W-:Y:S08]  /*f110*/  HMMA.16816.F32.BF16 R128, R140, R16, R128 ;  /* 0x000000108c80723c */ /* 0x000ff00000041880 */
[-C--:B------:R-:W-:Y:S08]  /*f120*/  HMMA.16816.F32.BF16 R136, R136, R18.reuse, R44 ;  /* 0x000000128888723c */ /* 0x080ff0000004182c */
[----:B------:R-:W-:Y:S01]  /*f130*/  HMMA.16816.F32.BF16 R140, R140, R18, R12 ;  /* 0x000000128c8c723c */ /* 0x000fe2000004180c */
[----:B------:R-:W-:-:S04]  /*f140*/  NOP ;  /* 0x0000000000007918 */ /* 0x000fc80000000000 */
[----:B-1----:R-:W-:-:S15]  /*f150*/  @P1 BRA `(.L_x_2451) ;  /* 0x0000000000041947 */ /* 0x002fde0003800000 */
.L_x_2444:
[----:B------:R-:W-:-:S07]  /*f160*/  IADD3 R209, PT, PT, R224, -0x1, RZ ;  /* 0xffffffffe0d17810 */ /* 0x000fce0007ffe0ff */
.L_x_2451:
[----:B------:R-:W-:-:S13]  /*f170*/  ISETP.GE.AND P0, PT, R209, R245, PT ;  /* 0x000000f5d100720c */ /* 0x000fda0003f06270 */
[----:B------:R-:W-:Y:S05]  /*f180*/  @!P0 BRA `(.L_x_2452) ;  /* 0x0000004000788947 */ /* 0x000fea0003800000 */
[----:B------:R-:W1:Y:S01]  /*f190*/  LDC.64 R238, c[0x0][0x3c0] ;  /* 0x0000f000ffee7b82 */ /* 0x000e620000000a00 */
[----:B------:R-:W2:Y:S01]  /*f1a0*/  LDCU UR8, c[0x0][0x440] ;  /* 0x00008800ff0877ac */ /* 0x000ea20008000800 */
[----:B------:R-:W-:Y:S01]  /*f1b0*/  IMAD.MOV.U32 R75, RZ, RZ, R70 ;  /* 0x000000ffff4b7224 */ /* 0x000fe200078e0046 */
[----:B------:R-:W-:Y:S01]  /*f1c0*/  MOV R3, R73 ;  /* 0x0000004900037202 */ /* 0x000fe20000000f00 */
[----:B------:R-:W-:Y:S01]  /*f1d0*/  IMAD.MOV.U32 R74, RZ, RZ, R71 ;  /* 0x000000ffff4a7224 */ /* 0x000fe200078e0047 */
[----:B------:R-:W-:Y:S01]  /*f1e0*/  MOV R68, R72 ;  /* 0x0000004800447202 */ /* 0x000fe20000000f00 */
[C---:B------:R-:W-:Y:S01]  /*f1f0*/  VIADD R207, R200.reuse, 0x8 ;  /* 0x00000008c8cf7836 */ /* 0x040fe20000000000 */
[C---:B------:R-:W-:Y:S01]  /*f200*/  IADD3 R205, PT, PT, R200.reuse, 0x40, RZ ;  /* 0x00000040c8cd7810 */ /* 0x040fe20007ffe0ff */
[----:B------:R-:W-:Y:S01]  /*f210*/  VIADD R206, R200, 0x48 ;  /* 0x00000048c8ce7836 */ /* 0x000fe20000000000 */
[----:B------:R-:W3:Y:S01]  /*f220*/  LDCU UR7, c[0x0][0x440] ;  /* 0x00008800ff0777ac */ /* 0x000ee20008000800 */
[----:B------:R-:W4:Y:S01]  /*f230*/  LDCU UR6, c[0x0][0x50c] ;  /* 0x0000a180ff0677ac */ /* 0x000f220008000800 */
[----:B------:R-:W1:Y:S01]  /*f240*/  LDCU UR4, c[0x0][0x45c] ;  /* 0x00008b80ff0477ac */ /* 0x000e620008000800 */
[----:B--2---:R-:W-:Y:S01]  /*f250*/  ISETP.GE.AND P4, PT, R237, UR8, PT ;  /* 0x00000008ed007c0c */ /* 0x004fe2000bf86270 */
[----:B------:R-:W-:-:S12]  /*f260*/  BRA `(.L_x_2453) ;  /* 0x0000000000b07947 */ /* 0x000fd80003800000 */
.L_x_2455:
[----:B------:R-:W3:Y:S01]  /*f270*/  LDC.64 R6, c[0x0][0x3b8] ;  /* 0x0000ee00ff067b82 */ /* 0x000ee20000000a00 */
[----:B------:R-:W-:Y:S01]  /*f280*/  VIADD R4, R209, 0xffffffff ;  /* 0xffffffffd1047836 */ /* 0x000fe20000000000 */
[----:B------:R-:W-:Y:S03]  /*f290*/  ISETP.GE.AND P4, PT, R237, UR7, PT ;  /* 0x00000007ed007c0c */ /* 0x000fe6000bf86270 */
[C---:B---3--:R-:W-:Y:S04]  /*f2a0*/  IMAD.WIDE.U32 R8, R4.reuse, R6, RZ ;  /* 0x0000000604087225 */ /* 0x048fe800078e00ff */
        /* <DEDUP_REMOVED lines=8> */
[CC--:B------:R-:W-:Y:S04]  /*f330*/  @!P4 LEA R12, P1, R4.reuse, R247.reuse, 0x1 ;  /* 0x000000f7040cc211 */ /* 0x0c0fe800078208ff */
[-CC-:B------:R-:W-:Y:S01]  /*f340*/  @!P4 LEA.HI.X R13, R4, R246.reuse, R5.reuse, 0x1, P1 ;  /* 0x000000f6040dc211 */ /* 0x180fe200008f0c05 */
        /* <DEDUP_REMOVED lines=30> */
.L_x_2453:
[----:B------:R-:W-:Y:S04]  /*f530*/  DEPBAR.LE SB0, 0x0 ;  /* 0x000080000000791a */ /* 0x000fe80000000000 */
[----:B------:R-:W-:Y:S01]  /*f540*/  BAR.SYNC.DEFER_BLOCKING 0x0 ;  /* 0x0000000000007b1d */ /* 0x000fe20000010000 */
[----:B-1----:R-:W-:Y:S01]  /*f550*/  IMAD.WIDE.U32 R6, R209, R238, RZ ;  /* 0x000000eed1067225 */ /* 0x002fe200078e00ff */
[----:B---3--:R-:W-:Y:S03]  /*f560*/  ISETP.GE.AND P0, PT, R237, UR7, PT ;  /* 0x00000007ed007c0c */ /* 0x008fe6000bf06270 */
[----:B------:R-:W-:Y:S01]  /*f570*/  IMAD R7, R209, R239, R7 ;  /* 0x000000efd1077224 */ /* 0x000fe200078e0207 */
[----:B------:R-:W-:Y:S04]  /*f580*/  SHF.L.U32 R4, R6, 0x6, RZ ;  /* 0x0000000606047819 */ /* 0x000fe800000006ff */
[----:B------:R-:W-:Y:S02]  /*f590*/  @!P4 LEA R12, P3, R4, R249, 0x1 ;  /* 0x000000f9040cc211 */ /* 0x000fe400078608ff */
[----:B------:R-:W-:Y:S03]  /*f5a0*/  SHF.L.U64.HI R5, R6, 0x6, R7 ;  /* 0x0000000606057819 */ /* 0x000fe60000010207 */
[----:B------:R-:W-:Y:S02]  /*f5b0*/  @!P0 LEA R0, P2, R238, R4, 0x4 ;  /* 0x00000004ee008211 */ /* 0x000fe400078420ff */
[----:B------:R-:W-:Y:S02]  /*f5c0*/  @!P4 LEA.HI.X R13, R4, R248, R5, 0x1, P3 ;  /* 0x000000f8040dc211 */ /* 0x000fe400018f0c05 */
[--C-:B------:R-:W-:Y:S02]  /*f5d0*/  @!P0 LEA.HI.X R6, R238, R5, R239.reuse, 0x4, P2 ;  /* 0x00000005ee068211 */ /* 0x100fe400010f24ef */
[----:B------:R-:W-:Y:S02]  /*f5e0*/  @!P0 LEA R10, P2, R0, R249, 0x1 ;  /* 0x000000f9000a8211 */ /* 0x000fe400078408ff */
[----:B--2---:R-:W-:Y:S01]  /*f5f0*/  @!P0 LEA R2, P1, R238, R4, 0x5 ;  /* 0x00000004ee028211 */ /* 0x004fe200078228ff */
        /* <DEDUP_REMOVED lines=8> */
[CC--:B------:R-:W-:Y:S03]  /*f680*/  @!P0 LEA R8, P1, R2.reuse, R249.reuse, 0x1 ;  /* 0x000000f902088211 */ /* 0x0c0fe600078208ff */
[----:B------:R-:W-:Y:S01]  /*f690*/  @P4 STS.128 [R208+0x6000], RZ ;  /* 0x006000ffd0004388 */ /* 0x000fe20000000c00 */
[-C--:B------:R-:W-:Y:S02]  /*f6a0*/  @!P0 LEA.HI.X R9, R2, R248.reuse, R7, 0x1, P1 ;  /* 0x000000f802098211 */ /* 0x080fe400008f0c07 */
[----:B------:R-:W-:Y:S02]  /*f6b0*/  @!P0 LEA R6, P1, R4, R249, 0x1 ;  /* 0x000000f904068211 */ /* 0x000fe400078208ff */
[----:B------:R-:W-:Y:S03]  /*f6c0*/  @!P0 IADD3 R0, PT, PT, R0, R5, RZ ;  /* 0x0000000500008210 */ /* 0x000fe60007ffe0ff */
[----:B------:R-:W-:Y:S01]  /*f6d0*/  @P0 STS.128 [R208+0x6800], RZ ;  /* 0x006800ffd0000388 */ /* 0x000fe20000000c00 */
[----:B------:R-:W-:Y:S07]  /*f6e0*/  @!P0 LEA.HI.X R7, R4, R248, R0, 0x1, P1 ;  /* 0x000000f804078211 */ /* 0x000fee00008f0c00 */
        /* <DEDUP_REMOVED lines=18> */
[----:B------:R-:W5:Y:S04]  /*f810*/  LDL R210, [R1+0x8] ;  /* 0x0000080001d27983 */ /* 0x000f680000100800 */
[----:B------:R-:W4:Y:S08]  /*f820*/  LDSM.16.M88.4 R48, [R191+UR5+0x5000] ;  /* 0x00500005bf30783b */ /* 0x000f300008000200 */
[----:B------:R-:W0:Y:S01]  /*f830*/  LDGDEPBAR ;  /* 0x00000000000079af */ /* 0x000e220000000000 */
[-C--:B-1----:R-:W-:Y:S07]  /*f840*/  HMMA.16816.F32.BF16 R4, R64, R16.reuse, RZ ;  /* 0x000000104004723c */ /* 0x082fee00000418ff */
[----:B------:R-:W1:Y:S01]  /*f850*/  LDSM.16.M88.4 R76, [R191+UR5+0x5800] ;  /* 0x00580005bf4c783b */ /* 0x000e620008000200 */
[C---:B--2---:R-:W-:Y:S07]  /*f860*/  HMMA.16816.F32.BF16 R8, R60.reuse, R16, RZ ;  /* 0x000000103c08723c */ /* 0x044fee00000418ff */
[----:B------:R-:W-:Y:S01]  /*f870*/  LDSM.16.M88.4 R144, [R199] ;  /* 0x00000000c790783b */ /* 0x000fe20000000200 */
        /* <DEDUP_REMOVED lines=9> */
[----:B------:R-:W-:Y:S01]  /*f910*/  LDSM.16.M88.4 R164, [R197] ;  /* 0x00000000c5a4783b */ /* 0x000fe20000000200 */
        /* <DEDUP_REMOVED lines=8> */
[C---:B------:R-:W-:Y:S07]  /*f9a0*/  HMMA.16816.F32.BF16 R48, R64.reuse, R50, RZ ;  /* 0x000000324030723c */ /* 0x040fee00000418ff */
[----:B------:R-:W-:Y:S01]  /*f9b0*/  LDSM.16.M88.4 R184, [R194+0x4000] ;  /* 0x00400000c2b8783b */ /* 0x000fe20000000200 */
[-C--:B-1----:R-:W-:Y:S01]  /*f9c0*/  HMMA.16816.F32.BF16 R52, R64, R76.reuse, RZ ;  /* 0x0000004c4034723c */ /* 0x082fe200000418ff */
[----:B------:R-:W1:Y:S07]  /*f9d0*/  S2R R70, SR_TID.X ;  /* 0x0000000000467919 */ /* 0x000e6e0000002100 */
[C---:B------:R-:W-:Y:S08]  /*f9e0*/  HMMA.16816.F32.BF16 R56, R60.reuse, R76, RZ ;  /* 0x0000004c3c38723c */ /* 0x040ff000000418ff */
[-C--:B------:R-:W-:Y:S08]  /*f9f0*/  HMMA.16816.F32.BF16 R60, R60, R78.reuse, RZ ;  /* 0x0000004e3c3c723c */ /* 0x080ff000000418ff */
[----:B------:R-:W-:Y:S01]  /*fa00*/  HMMA.16816.F32.BF16 R64, R64, R78, RZ ;  /* 0x0000004e4040723c */ /* 0x000fe200000418ff */
[----:B------:R-:W4:Y:S07]  /*fa10*/  LDSM.16.M88.4 R76, [R195+0x5000] ;  /* 0x00500000c34c783b */ /* 0x000f2e0000000200 */
[-C--:B--2---:R-:W-:Y:S05]  /*fa20*/  HMMA.16816.F32.BF16 R4, R144, R148.reuse, R4 ;  /* 0x000000949004723c */ /* 0x084fea0000041804 */
[----:B-1----:R-:W-:Y:S03]  /*fa30*/  SHF.L.U32 R70, R70, 0x1, RZ ;  /* 0x0000000146467819 */ /* 0x002fe600000006ff */
[C---:B------:R-:W-:Y:S02]  /*fa40*/  HMMA.16816.F32.BF16 R8, R152.reuse, R148, R8 ;  /* 0x000000949808723c */ /* 0x040fe40000041808 */
[----:B------:R-:W-:Y:S06]  /*fa50*/  STL [R1+0xc], R70 ;  /* 0x00000c4601007387 */ /* 0x000fec0000100800 */
[-C--:B------:R-:W-:Y:S08]  /*fa60*/  HMMA.16816.F32.BF16 R12, R152, R150.reuse, R12 ;  /* 0x00000096980c723c */ /* 0x080ff0000004180c */
[C---:B------:R-:W-:Y:S01]  /*fa70*/  HMMA.16816.F32.BF16 R16, R144.reuse, R150, R16 ;  /* 0x000000969010723c */ /* 0x040fe20000041810 */
[----:B------:R-:W1:Y:S07]  /*fa80*/  LDSM.16.M88.4 R148, [R190+0x5000] ;  /* 0x00500000be94783b */ /* 0x000e6e0000000200 */
[-C--:B---3--:R-:W-:Y:S08]  /*fa90*/  HMMA.16816.F32.BF16 R20, R144, R156.reuse, R20 ;  /* 0x0000009c9014723c */ /* 0x088ff00000041814 */
[C---:B------:R-:W-:Y:S08]  /*faa0*/  HMMA.16816.F32.BF16 R24, R152.reuse, R156, R24 ;  /* 0x0000009c9818723c */ /* 0x040ff00000041818 */
[-C--:B------:R-:W-:Y:S08]  /*fab0*/  HMMA.16816.F32.BF16 R28, R152, R158.reuse, R28 ;  /* 0x0000009e981c723c */ /* 0x080ff0000004181c */
[C---:B------:R-:W-:Y:S01]  /*fac0*/  HMMA.16816.F32.BF16 R32, R144.reuse, R158, R32 ;  /* 0x0000009e9020723c */ /* 0x040fe20000041820 */
[----:B------:R-:W2:Y:S07]  /*fad0*/  LDSM.16.M88.4 R156, [R198] ;  /* 0x00000000c69c783b */ /* 0x000eae0000000200 */
        /* <DEDUP_REMOVED lines=12> */
[C---:B------:R-:W-:Y:S04]  /*fba0*/  HMMA.16816.F32.BF16 R16, R164.reuse, R170, R16 ;  /* 0x000000aaa410723c */ /* 0x040fe80000041810 */
[----:B-----5:R-:W-:Y:S04]  /*fbb0*/  ISETP.GT.AND P1, PT, R209, R210, PT ;  /* 0x000000d2d100720c */ /* 0x020fe80003f24270 */
        /* <DEDUP_REMOVED lines=24> */
[----:B------:R-:W2:Y:S01]  /*fd40*/  MUFU.TANH R155, R5 ;  /* 0x00000005009b7308 */ /* 0x000ea20000002400 */
[----:B------:R-:W-:Y:S01]  /*fd50*/  FMUL.FTZ R11, R11, UR6 ;  /* 0x000000060b0b7c20 */ /* 0x000fe20008410000 */
[----:B------:R-:W-:Y:S01]  /*fd60*/  FMUL.FTZ R12, R12, UR6 ;  /* 0x000000060c0c7c20 */ /* 0x000fe20008410000 */
[----:B------:R-:W-:Y:S01]  /*fd70*/  FMUL.FTZ R13, R13, UR6 ;  /* 0x000000060d0d7c20 */ /* 0x000fe20008410000 */
[----:B------:R-:W-:Y:S01]  /*fd80*/  FMUL.FTZ R14, R14, UR6 ;  /* 0x000000060e0e7c20 */ /* 0x000fe20008410000 */
[----:B------:R-:W-:Y:S05]  /*fd90*/  FMUL.FTZ R15, R15, UR6 ;  /* 0x000000060f0f7c20 */ /* 0x000fea0008410000 */
[----:B------:R3:W4:Y:S01]  /*fda0*/  MUFU.TANH R154, R6 ;  /* 0x00000006009a7308 */ /* 0x0007220000002400 */
[----:B------:R-:W-:Y:S01]  /*fdb0*/  FMUL.FTZ R16, R16, UR6 ;  /* 0x0000000610107c20 */ /* 0x000fe20008410000 */
[----:B------:R-:W-:Y:S08]  /*fdc0*/  FMUL.FTZ R17, R17, UR6 ;  /* 0x0000000611117c20 */ /* 0x000ff00008410000 */
[----:B------:R-:W1:Y:S10]  /*fdd0*/  MUFU.TANH R152, R8 ;  /* 0x0000000800987308 */ /* 0x000e740000002400 */
[----:B------:R-:W1:Y:S01]  /*fde0*/  MUFU.TANH R150, R9 ;  /* 0x0000000900967308 */ /* 0x000e620000002400 */
[----:B---3--:R-:W3:Y:S09]  /*fdf0*/  LDSM.16.M88.4 R4, [R194+0x4800] ;  /* 0x00480000c204783b */ /* 0x008ef20000000200 */
[----:B------:R-:W1:Y:S10]  /*fe00*/  MUFU.TANH R69, R10 ;  /* 0x0000000a00457308 */ /* 0x000e740000002400 */
[----:B------:R5:W1:Y:S10]  /*fe10*/  MUFU.TANH R151, R11 ;  /* 0x0000000b00977308 */ /* 0x000a740000002400 */
[----:B------:R-:W1:Y:S10]  /*fe20*/  MUFU.TANH R160, R12 ;  /* 0x0000000c00a07308 */ /* 0x000e740000002400 */
[----:B------:R-:W1:Y:S01]  /*fe30*/  MUFU.TANH R149, R13 ;  /* 0x0000000d00957308 */ /* 0x000e620000002400 */
[----:B-----5:R-:W5:Y:S09]  /*fe40*/  LDSM.16.M88.4 R8, [R194+0x5000] ;  /* 0x00500000c208783b */ /* 0x020f720000000200 */
[----:B------:R-:W1:Y:S01]  /*fe50*/  MUFU.TANH R148, R14 ;  /* 0x0000000e00947308 */ /* 0x000e620000002400 */
[-C--:B---3--:R-:W-:Y:S09]  /*fe60*/  HMMA.16816.F32.BF16 R20, R156, R4.reuse, R20 ;  /* 0x000000049c14723c */ /* 0x088ff20000041814 */
[----:B------:R3:W1:Y:S01]  /*fe70*/  MUFU.TANH R147, R15 ;  /* 0x0000000f00937308 */ /* 0x0006620000002400 */
[C---:B------:R-:W-:Y:S09]  /*fe80*/  HMMA.16816.F32.BF16 R24, R76.reuse, R4, R24 ;  /* 0x000000044c18723c */ /* 0x040ff20000041818 */
[----:B------:R2:W1:Y:S01]  /*fe90*/  MUFU.TANH R153, R0 ;  /* 0x0000000000997308 */ /* 0x0004620000002400 */
[-C--:B------:R-:W-:Y:S03]  /*fea0*/  HMMA.16816.F32.BF16 R28, R76, R6.reuse, R28 ;  /* 0x000000064c1c723c */ /* 0x080fe6000004181c */
[----:B------:R-:W-:Y:S01]  /*feb0*/  FMUL.FTZ R22, R22, UR6 ;  /* 0x0000000616167c20 */ /* 0x000fe20008410000 */
[----:B------:R-:W-:Y:S01]  /*fec0*/  FMUL.FTZ R20, R20, UR6 ;  /* 0x0000000614147c20 */ /* 0x000fe20008410000 */
[----:B------:R-:W-:Y:S04]  /*fed0*/  FMUL.FTZ R21, R21, UR6 ;  /* 0x0000000615157c20 */ /* 0x000fe80008410000 */
[----:B------:R4:W1:Y:S01]  /*fee0*/  MUFU.TANH R146, R16 ;  /* 0x0000001000927308 */ /* 0x0008620000002400 */
[----:B---3--:R-:W3:Y:S01]  /*fef0*/  LDSM.16.M88.4 R12, [R194+0x5800] ;  /* 0x00580000c20c783b */ /* 0x008ee20000000200 */
[C---:B------:R-:W-:Y:S01]  /*ff00*/  HMMA.16816.F32.BF16 R32, R156.reuse, R6, R32 ;  /* 0x000000069c20723c */ /* 0x040fe20000041820 */
[----:B------:R-:W-:Y:S04]  /*ff10*/  DEPBAR.LE SB0, 0x0 ;  /* 0x000080000000791a */ /* 0x000fe80000000000 */
[----:B------:R-:W-:Y:S03]  /*ff20*/  FMUL.FTZ R24, R24, UR6 ;  /* 0x0000000618187c20 */ /* 0x000fe60008410000 */
[----:B------:R1:W1:Y:S01]  /*ff30*/  MUFU.TANH R145, R17 ;  /* 0x0000001100917308 */ /* 0x0002620000002400 */
[----:B------:R-:W-:Y:S01]  /*ff40*/  BAR.SYNC.DEFER_BLOCKING 0x0 ;  /* 0x0000000000007b1d */ /* 0x000fe20000010000 */
[-C--:B-----5:R-:W-:Y:S05]  /*ff50*/  HMMA.16816.F32.BF16 R36, R156, R8.reuse, R36 ;  /* 0x000000089c24723c */ /* 0x0a0fea0000041824 */
[----:B--2---:R-:W-:Y:S03]  /*ff60*/  LOP3.LUT R0, R70, 0x6, RZ, 0xc0, !PT ;  /* 0x0000000646007812 */ /* 0x004fe600078ec0ff */
[----:B------:R2:W2:Y:S01]  /*ff70*/  MUFU.TANH R72, R22 ;  /* 0x0000001600487308 */ /* 0x0004a20000002400 */
[----:B----4-:R-:W-:Y:S01]  /*ff80*/  FMUL.FTZ R16, R19, UR6 ;  /* 0x0000000613107c20 */ /* 0x010fe20008410000 */
[C---:B------:R-:W-:Y:S01]  /*ff90*/  HMMA.16816.F32.BF16 R40, R76.reuse, R8, R40 ;  /* 0x000000084c28723c */ /* 0x040fe20000041828 */
[----:B------:R4:W-:Y:S03]  /*ffa0*/  STL [R1+0x4], R0 ;  /* 0x0000040001007387 */ /* 0x0009e60000100800 */
[----:B------:R-:W-:Y:S01]  /*ffb0*/  FMUL.FTZ R25, R25, UR6 ;  /* 0x0000000619197c20 */ /* 0x000fe20008410000 */
[----:B------:R-:W-:Y:S03]  /*ffc0*/  FMUL.FTZ R26, R26, UR6 ;  /* 0x000000061a1a7c20 */ /* 0x000fe60008410000 */
[----:B------:R-:W3:Y:S01]  /*ffd0*/  MUFU.TANH R16, R16 ;  /* 0x0000001000107308 */ /* 0x000ee20000002400 */
[----:B-1----:R-:W-:Y:S01]  /*ffe0*/  FMUL.FTZ R17, R18, UR6 ;  /* 0x0000000612117c20 */ /* 0x002fe20008410000 */
[-C--:B------:R-:W-:Y:S03]  /*fff0*/  HMMA.16816.F32.BF16 R44, R76, R10.reuse, R44 ;  /* 0x0000000a4c2c723c */ /* 0x080fe6000004182c */
[----:B------:R-:W-:Y:S05]  /*10000*/  FMUL.FTZ R27, R27, UR6 ;  /* 0x000000061b1b7c20 */ /* 0x000fea0008410000 */
[----:B------:R-:W1:Y:S01]  /*10010*/  MUFU.TANH R17, R17 ;  /* 0x0000001100117308 */ /* 0x000e620000002400 */
[----:B--2---:R-:W-:Y:S01]  /*10020*/  FMUL.FTZ R22, R23, UR6 ;  /* 0x0000000617167c20 */ /* 0x004fe20008410000 */
[C---:B------:R-:W-:Y:S08]  /*10030*/  HMMA.16816.F32.BF16 R48, R156.reuse, R10, R48 ;  /* 0x0000000a9c30723c */ /* 0x040ff00000041830 */
[----:B------:R2:W1:Y:S01]  /*10040*/  MUFU.TANH R144, R20 ;  /* 0x0000001400907308 */ /* 0x0004620000002400 */
[-C--:B---3--:R-:W-:Y:S03]  /*10050*/  HMMA.16816.F32.BF16 R52, R156, R12.reuse, R52 ;  /* 0x0000000c9c34723c */ /* 0x088fe60000041834 */
[----:B----4-:R-:W-:Y:S06]  /*10060*/  LEA R0, R209, R0, 0x6 ;  /* 0x00000000d1007211 */ /* 0x010fec00078e30ff */
[----:B------:R2:W3:Y:S01]  /*10070*/  MUFU.TANH R73, R21 ;  /* 0x0000001500497308 */ /* 0x0004e20000002400 */
[-C--:B------:R-:W-:Y:S01]  /*10080*/  ISETP.GT.AND P6, PT, R200, R0.reuse, PT ;  /* 0x00000000c800720c */ /* 0x080fe20003fc4270 */
[C---:B------:R-:W-:Y:S04]  /*10090*/  HMMA.16816.F32.BF16 R56, R76.reuse, R12, R56 ;  /* 0x0000000c4c38723c */ /* 0x040fe80000041838 */
[-C--:B------:R-:W-:Y:S04]  /*100a0*/  ISETP.GT.AND P5, PT, R207, R0.reuse, PT ;  /* 0x00000000cf00720c */ /* 0x080fe80003fa4270 */
[----:B------:R-:W4:Y:S01]  /*100b0*/  MUFU.TANH R22, R22 ;  /* 0x0000001600167308 */ /* 0x000f220000002400 */
[-C--:B------:R-:W-:Y:S01]  /*100c0*/  ISETP.GT.AND P3, PT, R205, R0.reuse, PT ;  /* 0x00000000cd00720c */ /* 0x080fe20003f64270 */
[-C--:B------:R-:W-:Y:S03]  /*100d0*/  HMMA.16816.F32.BF16 R60, R76, R14.reuse, R60 ;  /* 0x0000000e4c3c723c */ /* 0x080fe6000004183c */
[----:B------:R-:W-:Y:S02]  /*100e0*/  ISETP.GT.AND P2, PT, R206, R0, PT ;  /* 0x00000000ce00720c */ /* 0x000fe40003f44270 */
[----:B------:R-:W-:Y:S03]  /*100f0*/  IADD3 R2, PT, PT, R0, 0x1, RZ ;  /* 0x0000000100027810 */ /* 0x000fe60007ffe0ff */
[----:B------:R2:W1:Y:S01]  /*10100*/  MUFU.TANH R71, R24 ;  /* 0x0000001800477308 */ /* 0x0004620000002400 */
[----:B------:R-:W-:Y:S09]  /*10110*/  HMMA.16816.F32.BF16 R64, R156, R14, R64 ;  /* 0x0000000e9c40723c */ /* 0x000ff20000041840 */
[----:B------:R2:W1:Y:S01]  /*10120*/  MUFU.TANH R70, R25 ;  /* 0x0000001900467308 */ /* 0x0004620000002400 */
[----:B---34-:R-:W-:Y:S10]  /*10130*/  @P1 BRA `(.L_x_2455) ;  /* 0xfffffff0004c1947 */ /* 0x018ff4000383ffff */
.L_x_2454:
[----:B------:R-:W-:Y:S01]  /*10140*/  MUFU.TANH R14, R27 ;  /* 0x0000001b000e7308 */ /* 0x000fe20000002400 */
[----:B------:R-:W-:Y:S01]  /*10150*/  FMUL.FTZ R28, R28, UR6 ;  /* 0x000000061c1c7c20 */ /* 0x000fe20008410000 */
[----:B------:R-:W-:Y:S01]  /*10160*/  FMUL.FTZ R55, R55, UR6 ;  /* 0x0000000637377c20 */ /* 0x000fe20008410000 */
[----:B---3--:R-:W-:Y:S01]  /*10170*/  FSEL R12, R152, -INF , !P3 ;  /* 0xff800000980c7808 */ /* 0x008fe20005800000 */
[----:B------:R-:W-:Y:S01]  /*10180*/  FMUL.FTZ R37, R37, UR6 ;  /* 0x0000000625257c20 */ /* 0x000fe20008410000 */
[----:B------:R-:W-:Y:S01]  /*10190*/  ISETP.GE.AND P3, PT, R2, R201, PT ;  /* 0x000000c90200720c */ /* 0x000fe20003f66270 */
[----:B------:R-:W-:Y:S01]  /*101a0*/  FMUL.FTZ R39, R39, UR6 ;  /* 0x0000000627277c20 */ /* 0x000fe20008410000 */
[----:B------:R-:W-:Y:S03]  /*101b0*/  FMUL.FTZ R36, R36, UR6 ;  /* 0x0000000624247c20 */ /* 0x000fe60008410000 */
[----:B------:R3:W-:Y:S01]  /*101c0*/  MUFU.TANH R77, R28 ;  /* 0x0000001c004d7308 */ /* 0x0007e20000002400 */
[----:B------:R-:W-:Y:S01]  /*101d0*/  FSEL R9, R69, -INF , !P2 ;  /* 0xff80000045097808 */ /* 0x000fe20005000000 */
[----:B------:R-:W-:Y:S01]  /*101e0*/  FMUL.FTZ R38, R38, UR6 ;  /* 0x0000000626267c20 */ /* 0x000fe20008410000 */
[----:B------:R-:W-:Y:S01]  /*101f0*/  ISETP.GT.AND P1, PT, R200, R2, PT ;  /* 0x00000002c800720c */ /* 0x000fe20003f24270 */
[----:B------:R-:W-:Y:S01]  /*10200*/  FMUL.FTZ R52, R52, UR6 ;  /* 0x0000000634347c20 */ /* 0x000fe20008410000 */
[----:B------:R-:W-:Y:S01]  /*10210*/  FMUL.FTZ R54, R54, UR6 ;  /* 0x0000000636367c20 */ /* 0x000fe20008410000 */
[----:B------:R-:W-:Y:S01]  /*10220*/  FMUL.FTZ R53, R53, UR6 ;  /* 0x0000000635357c20 */ /* 0x000fe20008410000 */
[----:B------:R-:W-:Y:S03]  /*10230*/  ISETP.GE.AND P2, PT, R0, R202, PT ;  /* 0x000000ca0000720c */ /* 0x000fe60003f46270 */
[----:B------:R4:W5:Y:S01]  /*10240*/  MUFU.TANH R15, R26 ;  /* 0x0000001a000f7308 */ /* 0x0009620000002400 */
[----:B------:R-:W-:Y:S01]  /*10250*/  FSEL R4, R161, -INF , !P6 ;  /* 0xff800000a1047808 */ /* 0x000fe20007000000 */
[----:B------:R-:W-:Y:S01]  /*10260*/  FMUL.FTZ R30, R30, UR6 ;  /* 0x000000061e1e7c20 */ /* 0x000fe20008410000 */
[----:B------:R-:W-:Y:S01]  /*10270*/  FSEL R8, R155, -INF , !P1 ;  /* 0xff8000009b087808 */ /* 0x000fe20004800000 */
[----:B------:R-:W-:Y:S01]  /*10280*/  FMUL.FTZ R34, R34, UR6 ;  /* 0x0000000622227c20 */ /* 0x000fe20008410000 */
[-C--:B------:R-:W-:Y:S01]  /*10290*/  ISETP.GT.AND P6, PT, R205, R2.reuse, PT ;  /* 0x00000002cd00720c */ /* 0x080fe20003fc4270 */
[----:B------:R-:W-:Y:S01]  /*102a0*/  FMUL.FTZ R33, R33, UR6 ;  /* 0x0000000621217c20 */ /* 0x000fe20008410000 */
[----:B------:R-:W-:Y:S03]  /*102b0*/  FSEL R7, R154, -INF , !P5 ;  /* 0xff8000009a077808 */ /* 0x000fe60006800000 */
[----:B------:R-:W5:Y:S01]  /*102c0*/  MUFU.TANH R30, R30 ;  /* 0x0000001e001e7308 */ /* 0x000f620000002400 */
[----:B------:R-:W-:Y:S01]  /*102d0*/  FSEL R69, R4, -INF , !P2 ;  /* 0xff80000004457808 */ /* 0x000fe20005000000 */
[----:B------:R-:W-:Y:S01]  /*102e0*/  VIADD R4, R0, 0x8 ;  /* 0x0000000800047836 */ /* 0x000fe20000000000 */
[-C--:B------:R-:W-:Y:S01]  /*102f0*/  ISETP.GT.AND P0, PT, R207, R2.reuse, PT ;  /* 0x00000002cf00720c */ /* 0x080fe20003f04270 */
[----:B------:R-:W-:Y:S01]  /*10300*/  FMUL.FTZ R29, R29, UR6 ;  /* 0x000000061d1d7c20 */ /* 0x000fe20008410000 */
[----:B------:R-:W-:Y:S01]  /*10310*/  ISETP.GT.AND P1, PT, R206, R2, PT ;  /* 0x00000002ce00720c */ /* 0x000fe20003f24270 */
[----:B------:R-:W-:Y:S01]  /*10320*/  FMUL.FTZ R35, R35, UR6 ;  /* 0x0000000623237c20 */ /* 0x000fe20008410000 */
[----:B------:R-:W-:Y:S03]  /*10330*/  ISETP.GE.AND P5, PT, R2, R202, PT ;  /* 0x000000ca0200720c */ /* 0x000fe60003fa6270 */
[----:B------:R-:W5:Y:S01]  /*10340*/  MUFU.TANH R76, R29 ;  /* 0x0000001d004c7308 */ /* 0x000f620000002400 */
[----:B------:R-:W-:Y:S01]  /*10350*/  FSEL R11, R150, -INF , !P6 ;  /* 0xff800000960b7808 */ /* 0x000fe20007000000 */
[----:B------:R-:W-:Y:S01]  /*10360*/  FMUL.FTZ R31, R31, UR6 ;  /* 0x000000061f1f7c20 */ /* 0x000fe20008410000 */
[----:B------:R-:W-:Y:S01]  /*10370*/  FSEL R6, R153, -INF , !P0 ;  /* 0xff80000099067808 */ /* 0x000fe20004000000 */
[----:B------:R-:W-:Y:S01]  /*10380*/  FMUL.FTZ R49, R49, UR6 ;  /* 0x0000000631317c20 */ /* 0x000fe20008410000 */
[----:B------:R-:W-:Y:S01]  /*10390*/  FSEL R5, R151, -INF , !P1 ;  /* 0xff80000097057808 */ /* 0x000fe20004800000 */
[----:B------:R-:W-:Y:S01]  /*103a0*/  FMUL.FTZ R50, R50, UR6 ;  /* 0x0000000632327c20 */ /* 0x000fe20008410000 */
[-C--:B------:R-:W-:Y:S03]  /*103b0*/  ISETP.GE.AND P0, PT, R2, R204.reuse, PT ;  /* 0x000000cc0200720c */ /* 0x080fe60003f06270 */
[----:B------:R-:W5:Y:S01]  /*103c0*/  MUFU.TANH R29, R31 ;  /* 0x0000001f001d7308 */ /* 0x000f620000002400 */
[----:B------:R-:W-:Y:S01]  /*103d0*/  ISETP.GE.AND P1, PT, R0, R204, PT ;  /* 0x000000cc0000720c */ /* 0x000fe20003f26270 */
[----:B------:R-:W-:Y:S01]  /*103e0*/  FMUL.FTZ R51, R51, UR6 ;  /* 0x0000000633337c20 */ /* 0x000fe20008410000 */
[----:B---3--:R-:W-:Y:S01]  /*103f0*/  FSEL R28, R8, -INF , !P5 ;  /* 0xff800000081c7808 */ /* 0x008fe20006800000 */
[----:B------:R-:W-:Y:S01]  /*10400*/  FMUL.FTZ R48, R48, UR6 ;  /* 0x0000000630307c20 */ /* 0x000fe20008410000 */
[----:B------:R-:W-:Y:S01]  /*10410*/  ISETP.GE.AND P6, PT, R2, R203, PT ;  /* 0x000000cb0200720c */ /* 0x000fe20003fc6270 */
[----:B------:R-:W-:Y:S01]  /*10420*/  VIADD R2, R0, 0x9 ;  /* 0x0000000900027836 */ /* 0x000fe20000000000 */
[----:B------:R-:W-:Y:S03]  /*10430*/  ISETP.GT.AND P5, PT, R205, R4, PT ;  /* 0x00000004cd00720c */ /* 0x000fe60003fa4270 */
[----:B------:R-:W-:Y:S01]  /*10440*/  MUFU.TANH R31, R33 ;  /* 0x00000021001f7308 */ /* 0x000fe20000002400 */
[----:B------:R-:W-:Y:S01]  /*10450*/  FSEL R27, R7, -INF , !P1 ;  /* 0xff800000071b7808 */ /* 0x000fe20004800000 */
[----:B------:R-:W-:Y:S01]  /*10460*/  FMUL.FTZ R42, R42, UR6 ;  /* 0x000000062a2a7c20 */ /* 0x000fe20008410000 */
[----:B------:R-:W-:Y:S01]  /*10470*/  FSEL R7, R160, -INF , !P5 ;  /* 0xff800000a0077808 */ /* 0x000fe20006800000 */
[----:B------:R-:W-:Y:S01]  /*10480*/  FMUL.FTZ R32, R32, UR6 ;  /* 0x0000000620207c20 */ /* 0x000fe20008410000 */
[-C--:B------:R-:W-:Y:S01]  /*10490*/  ISETP.GT.AND P1, PT, R205, R2.reuse, PT ;  /* 0x00000002cd00720c */ /* 0x080fe20003f24270 */
[----:B------:R-:W-:Y:S01]  /*104a0*/  FMUL.FTZ R41, R41, UR6 ;  /* 0x0000000629297c20 */ /* 0x000fe20008410000 */
[----:B------:R-:W-:Y:S03]  /*104b0*/  ISETP.GT.AND P5, PT, R206, R2, PT ;  /* 0x00000002ce00720c */ /* 0x000fe60003fa4270 */
[----:B------:R-:W3:Y:S01]  /*104c0*/  MUFU.TANH R34, R34 ;  /* 0x0000002200227308 */ /* 0x000ee20000002400 */
[----:B------:R-:W-:Y:S01]  /*104d0*/  ISETP.GE.AND P2, PT, R0, R201, PT ;  /* 0x000000c90000720c */ /* 0x000fe20003f46270 */
[----:B------:R-:W-:Y:S01]  /*104e0*/  FMUL.FTZ R45, R45, UR6 ;  /* 0x000000062d2d7c20 */ /* 0x000fe20008410000 */
[----:B----4-:R-:W-:Y:S01]  /*104f0*/  FSEL R26, R6, -INF , !P0 ;  /* 0xff800000061a7808 */ /* 0x010fe20004000000 */
[----:B------:R-:W-:Y:S01]  /*10500*/  FMUL.FTZ R44, R44, UR6 ;  /* 0x000000062c2c7c20 */ /* 0x000fe20008410000 */
[----:B------:R-:W-:Y:S01]  /*10510*/  ISETP.GT.AND P0, PT, R206, R4, PT ;  /* 0x00000004ce00720c */ /* 0x000fe20003f04270 */
[----:B------:R-:W-:Y:S01]  /*10520*/  FMUL.FTZ R46, R46, UR6 ;  /* 0x000000062e2e7c20 */ /* 0x000fe20008410000 */
[----:B------:R-:W-:Y:S03]  /*10530*/  FSEL R6, R149, -INF , !P1 ;  /* 0xff80000095067808 */ /* 0x000fe60004800000 */
[----:B------:R-:W4:Y:S01]  /*10540*/  MUFU.TANH R35, R35 ;  /* 0x0000002300237308 */ /* 0x000f220000002400 */
[----:B------:R-:W-:Y:S01]  /*10550*/  FSEL R8, R147, -INF , !P5 ;  /* 0xff80000093087808 */ /* 0x000fe20006800000 */
[----:B------:R-:W-:Y:S01]  /*10560*/  FMUL.FTZ R59, R59, UR6 ;  /* 0x000000063b3b7c20 */ /* 0x000fe20008410000 */
[----:B--2---:R-:W-:Y:S01]  /*10570*/  FSEL R20, R12, -INF , !P2 ;  /* 0xff8000000c147808 */ /* 0x004fe20005000000 */
[----:B------:R-:W-:Y:S01]  /*10580*/  FMUL.FTZ R58, R58, UR6 ;  /* 0x000000063a3a7c20 */ /* 0x000fe20008410000 */
[----:B------:R-:W-:Y:S01]  /*10590*/  ISETP.GE.AND P1, PT, R0, R203, PT ;  /* 0x000000cb0000720c */ /* 0x000fe20003f26270 */
[----:B------:R-:W-:Y:S01]  /*105a0*/  FMUL.FTZ R64, R64, UR6 ;  /* 0x0000000640407c20 */ /* 0x000fe20008410000 */
[----:B------:R-:W-:Y:S03]  /*105b0*/  ISETP.GT.AND P5, PT, R200, R2, PT ;  /* 0x00000002c800720c */ /* 0x000fe60003fa4270 */
[----:B------:R-:W2:Y:S01]  /*105c0*/  MUFU.TANH R32, R32 ;  /* 0x0000002000207308 */ /* 0x000ea20000002400 */
[-C--:B------:R-:W-:Y:S01]  /*105d0*/  ISETP.GT.AND P2, PT, R207, R4.reuse, PT ;  /* 0x00000004cf00720c */ /* 0x080fe20003f44270 */
[----:B------:R-:W-:Y:S01]  /*105e0*/  FMUL.FTZ R66, R66, UR6 ;  /* 0x0000000642427c20 */ /* 0x000fe20008410000 */
[----:B------:R-:W-:Y:S01]  /*105f0*/  FSEL R10, R148, -INF , !P0 ;  /* 0xff800000940a7808 */ /* 0x000fe20004000000 */
[----:B------:R-:W-:Y:S01]  /*10600*/  FMUL.FTZ R43, R43, UR6 ;  /* 0x000000062b2b7c20 */ /* 0x000fe20008410000 */
[----:B------:R-:W-:Y:S01]  /*10610*/  ISETP.GT.AND P0, PT, R200, R4, PT ;  /* 0x00000004c800720c */ /* 0x000fe20003f04270 */
[----:B------:R-:W-:Y:S01]  /*10620*/  FMUL.FTZ R40, R40, UR6 ;  /* 0x0000000628287c20 */ /* 0x000fe20008410000 */
[----:B------:R-:W-:Y:S03]  /*10630*/  FSEL R25, R9, -INF , !P1 ;  /* 0xff80000009197808 */ /* 0x000fe60004800000 */
[----:B------:R-:W2:Y:S01]  /*10640*/  MUFU.TANH R37, R37 ;  /* 0x0000002500257308 */ /* 0x000ea20000002400 */
[----:B------:R-:W-:Y:S01]  /*10650*/  FSEL R12, R145, -INF , !P5 ;  /* 0xff800000910c7808 */ /* 0x000fe20006800000 */
[----:B------:R-:W-:Y:S01]  /*10660*/  FMUL.FTZ R47, R47, UR6 ;  /* 0x000000062f2f7c20 */ /* 0x000fe20008410000 */
[----:B------:R-:W-:Y:S01]  /*10670*/  FSEL R21, R11, -INF , !P3 ;  /* 0xff8000000b157808 */ /* 0x000fe20005800000 */
[----:B------:R-:W-:Y:S01]  /*10680*/  FMUL.FTZ R56, R56, UR6 ;  /* 0x0000000638387c20 */ /* 0x000fe20008410000 */
[----:B------:R-:W-:Y:S01]  /*10690*/  ISETP.GT.AND P5, PT, R207, R2, PT ;  /* 0x00000002cf00720c */ /* 0x000fe20003fa4270 */
[----:B------:R-:W-:Y:S01]  /*106a0*/  FMUL.FTZ R57, R57, UR6 ;  /* 0x0000000639397c20 */ /* 0x000fe20008410000 */
[----:B-1----:R-:W-:Y:S03]  /*106b0*/  FSEL R9, R17, -INF , !P2 ;  /* 0xff80000011097808 */ /* 0x002fe60005000000 */
[----:B------:R-:W1:Y:S01]  /*106c0*/  MUFU.TANH R39, R39 ;  /* 0x0000002700277308 */ /* 0x000e620000002400 */
[-C--:B------:R-:W-:Y:S01]  /*106d0*/  ISETP.GE.AND P3, PT, R4, R201.reuse, PT ;  /* 0x000000c90400720c */ /* 0x080fe20003f66270 */
[----:B------:R-:W-:Y:S01]  /*106e0*/  FMUL.FTZ R61, R61, UR6 ;  /* 0x000000063d3d7c20 */ /* 0x000fe20008410000 */
[----:B------:R-:W-:Y:S01]  /*106f0*/  ISETP.GE.AND P2, PT, R2, R201, PT ;  /* 0x000000c90200720c */ /* 0x000fe20003f46270 */
[----:B------:R-:W-:Y:S01]  /*10700*/  FMUL.FTZ R60, R60, UR6 ;  /* 0x000000063c3c7c20 */ /* 0x000fe20008410000 */
[----:B------:R-:W-:Y:S01]  /*10710*/  FSEL R79, R5, -INF , !P6 ;  /* 0xff800000054f7808 */ /* 0x000fe20007000000 */
[----:B------:R-:W-:Y:S01]  /*10720*/  FMUL.FTZ R62, R62, UR6 ;  /* 0x000000063e3e7c20 */ /* 0x000fe20008410000 */
[----:B------:R-:W-:Y:S03]  /*10730*/  FSEL R13, R146, -INF , !P0 ;  /* 0xff800000920d7808 */ /* 0x000fe60004000000 */
[----:B------:R-:W1:Y:S01]  /*10740*/  MUFU.TANH R41, R41 ;  /* 0x0000002900297308 */ /* 0x000e620000002400 */
[CC--:B------:R-:W-:Y:S01]  /*10750*/  ISETP.GE.AND P1, PT, R4.reuse, R203.reuse, PT ;  /* 0x000000cb0400720c */ /* 0x0c0fe20003f26270 */
[----:B------:R-:W-:Y:S01]  /*10760*/  FMUL.FTZ R63, R63, UR6 ;  /* 0x000000063f3f7c20 */ /* 0x000fe20008410000 */
[C---:B------:R-:W-:Y:S01]  /*10770*/  ISETP.GE.AND P6, PT, R4.reuse, R202, PT ;  /* 0x000000ca0400720c */ /* 0x040fe20003fc6270 */
[----:B------:R-:W-:Y:S01]  /*10780*/  FMUL.FTZ R65, R65, UR6 ;  /* 0x0000000641417c20 */ /* 0x000fe20008410000 */
[----:B------:R-:W-:Y:S01]  /*10790*/  ISETP.GE.AND P0, PT, R4, R204, PT ;  /* 0x000000cc0400720c */ /* 0x000fe20003f06270 */
[----:B------:R-:W-:Y:S01]  /*107a0*/  VIADD R4, R0, 0x10 ;  /* 0x0000001000047836 */ /* 0x000fe20000000000 */
[----:B------:R-:W-:Y:S03]  /*107b0*/  FSEL R11, R16, -INF , !P5 ;  /* 0xff800000100b7808 */ /* 0x000fe60006800000 */
[----:B------:R-:W-:Y:S01]  /*107c0*/  MUFU.TANH R36, R36 ;  /* 0x0000002400247308 */ /* 0x000fe20000002400 */
[----:B------:R-:W-:Y:S01]  /*107d0*/  FSEL R16, R7, -INF , !P3 ;  /* 0xff80000007107808 */ /* 0x000fe20005800000 */
[----:B------:R-:W-:Y:S01]  /*107e0*/  FMUL.FTZ R67, R67, UR6 ;  /* 0x0000000643437c20 */ /* 0x000fe20008410000 */
[----:B------:R-:W-:Y:S02]  /*107f0*/  FSEL R17, R6, -INF , !P2 ;  /* 0xff80000006117808 */ /* 0x000fe40005000000 */
[C---:B------:R-:W-:Y:S02]  /*10800*/  ISETP.GE.AND P3, PT, R2.reuse, R202, PT ;  /* 0x000000ca0200720c */ /* 0x040fe40003f66270 */
[C---:B------:R-:W-:Y:S03]  /*10810*/  ISETP.GE.AND P2, PT, R2.reuse, R204, PT ;  /* 0x000000cc0200720c */ /* 0x040fe60003f46270 */
[----:B------:R-:W-:Y:S01]  /*10820*/  MUFU.TANH R43, R43 ;  /* 0x0000002b002b7308 */ /* 0x000fe20000002400 */
[----:B------:R-:W-:Y:S01]  /*10830*/  ISETP.GE.AND P5, PT, R2, R203, PT ;  /* 0x000000cb0200720c */ /* 0x000fe20003fa6270 */
[----:B------:R-:W-:Y:S01]  /*10840*/  VIADD R2, R0, 0x11 ;  /* 0x0000001100027836 */ /* 0x000fe20000000000 */
[----:B------:R-:W-:Y:S02]  /*10850*/  FSEL R18, R10, -INF , !P1 ;  /* 0xff8000000a127808 */ /* 0x000fe40004800000 */
[----:B------:R-:W-:Y:S02]  /*10860*/  ISETP.GT.AND P1, PT, R200, R4, PT ;  /* 0x00000004c800720c */ /* 0x000fe40003f24270 */
[----:B------:R-:W-:Y:S03]  /*10870*/  FSEL R19, R8, -INF , !P5 ;  /* 0xff80000008137808 */ /* 0x000fe60006800000 */
[----:B------:R-:W-:Y:S01]  /*10880*/  MUFU.TANH R38, R38 ;  /* 0x0000002600267308 */ /* 0x000fe20000002400 */
[----:B------:R-:W-:Y:S02]  /*10890*/  ISETP.GT.AND P5, PT, R200, R2, PT ;  /* 0x00000002c800720c */ /* 0x000fe40003fa4270 */
        /* <DEDUP_REMOVED lines=9> */
[----:B------:R-:W-:Y:S02]  /*10930*/  FSEL R22, R11, -INF , !P2 ;  /* 0xff8000000b167808 */ /* 0x000fe40005000000 */
[----:B------:R-:W-:Y:S02]  /*10940*/  FSEL R23, R12, -INF , !P3 ;  /* 0xff8000000c177808 */ /* 0x000fe40005800000 */
[----:B------:R-:W-:Y:S02]  /*10950*/  FSEL R24, R13, -INF , !P6 ;  /* 0xff8000000d187808 */ /* 0x000fe40007000000 */
[----:B------:R-:W-:Y:S03]  /*10960*/  FSEL R144, R9, -INF , !P0 ;  /* 0xff80000009907808 */ /* 0x000fe60004000000 */
[----:B------:R-:W-:Y:S01]  /*10970*/  MUFU.TANH R47, R47 ;  /* 0x0000002f002f7308 */ /* 0x000fe20000002400 */
[----:B------:R-:W-:Y:S02]  /*10980*/  FSEL R11, R71, -INF , !P1 ;  /* 0xff800000470b7808 */ /* 0x000fe40004800000 */
[----:B------:R-:W-:Y:S02]  /*10990*/  ISETP.GT.AND P5, PT, R205, R2, PT ;  /* 0x00000002cd00720c */ /* 0x000fe40003fa4270 */
[----:B------:R-:W-:Y:S02]  /*109a0*/  ISETP.GT.AND P6, PT, R206, R4, PT ;  /* 0x00000004ce00720c */ /* 0x000fe40003fc4270 */
[C---:B------:R-:W-:Y:S03]  /*109b0*/  ISETP.GE.AND P3, PT, R4.reuse, R202, PT ;  /* 0x000000ca0400720c */ /* 0x040fe60003f66270 */
[----:B------:R-:W-:Y:S01]  /*109c0*/  MUFU.TANH R49, R49 ;  /* 0x0000003100317308 */ /* 0x000fe20000002400 */
[C---:B------:R-:W-:Y:S02]  /*109d0*/  ISETP.GE.AND P0, PT, R4.reuse, R204, PT ;  /* 0x000000cc0400720c */ /* 0x040fe40003f06270 */
[C---:B------:R-:W-:Y:S02]  /*109e0*/  ISETP.GE.AND P2, PT, R4.reuse, R201, PT ;  /* 0x000000c90400720c */ /* 0x040fe40003f46270 */
[----:B------:R-:W-:Y:S01]  /*109f0*/  ISETP.GE.AND P1, PT, R4, R203, PT ;  /* 0x000000cb0400720c */ /* 0x000fe20003f26270 */
[----:B------:R-:W-:Y:S01]  /*10a00*/  VIADD R4, R0, 0x18 ;  /* 0x0000001800047836 */ /* 0x000fe20000000000 */
[----:B------:R-:W-:Y:S03]  /*10a10*/  FSEL R10, R70, -INF , !P5 ;  /* 0xff800000460a7808 */ /* 0x000fe60006800000 */
[----:B------:R-:W-:Y:S01]  /*10a20*/  MUFU.TANH R50, R50 ;  /* 0x0000003200327308 */ /* 0x000fe20000002400 */
[----:B------:R-:W-:Y:S02]  /*10a30*/  ISETP.GT.AND P5, PT, R206, R2, PT ;  /* 0x00000002ce00720c */ /* 0x000fe40003fa4270 */
[----:B------:R-:W-:Y:S02]  /*10a40*/  FSEL R154, R7, -INF , !P0 ;  /* 0xff800000079a7808 */ /* 0x000fe40004000000 */
[----:B------:R-:W-:Y:S02]  /*10a50*/  ISETP.GT.AND P0, PT, R205, R4, PT ;  /* 0x00000004cd00720c */ /* 0x000fe40003f04270 */
[----:B------:R-:W-:Y:S03]  /*10a60*/  FSEL R150, R6, -INF , !P3 ;  /* 0xff80000006967808 */ /* 0x000fe60005800000 */
[----:B------:R-:W-:Y:S01]  /*10a70*/  MUFU.TANH R44, R44 ;  /* 0x0000002c002c7308 */ /* 0x000fe20000002400 */
[C---:B------:R-:W-:Y:S02]  /*10a80*/  ISETP.GE.AND P3, PT, R2.reuse, R201, PT ;  /* 0x000000c90200720c */ /* 0x040fe40003f66270 */
[----:B------:R-:W-:Y:S04]  /*10a90*/  FMNMX3.FTZ R73, R3, R20, R21, !PT ;  /* 0x0000001403497276 */ /* 0x000fe80007810015 */
[----:B------:R-:W-:Y:S03]  /*10aa0*/  FMNMX3.FTZ R73, R73, R16, R17, !PT ;  /* 0x0000001049497276 */ /* 0x000fe60007810011 */
        /* <DEDUP_REMOVED lines=15> */
[----:B-----5:R-:W-:Y:S02]  /*10ba0*/  FSEL R15, R15, -INF , !P6 ;  /* 0xff8000000f0f7808 */ /* 0x020fe40007000000 */
[----:B------:R-:W-:Y:S02]  /*10bb0*/  ISETP.GE.AND P6, PT, R2, R202, PT ;  /* 0x000000ca0200720c */ /* 0x000fe40003fc6270 */
[----:B------:R-:W-:Y:S02]  /*10bc0*/  FSEL R9, R14, -INF , !P5 ;  /* 0xff8000000e097808 */ /* 0x000fe40006800000 */
[----:B------:R-:W-:Y:S02]  /*10bd0*/  FSEL R151, R5, -INF , !P6 ;  /* 0xff80000005977808 */ /* 0x000fe40007000000 */
[----:B------:R-:W-:Y:S02]  /*10be0*/  FSEL R6, R77, -INF , !P0 ;  /* 0xff8000004d067808 */ /* 0x000fe40004000000 */
[C---:B------:R-:W-:Y:S02]  /*10bf0*/  ISETP.GE.AND P6, PT, R2.reuse, R203, PT ;  /* 0x000000cb0200720c */ /* 0x040fe40003fc6270 */
[----:B------:R-:W-:Y:S01]  /*10c00*/  ISETP.GE.AND P5, PT, R2, R204, PT ;  /* 0x000000cc0200720c */ /* 0x000fe20003fa6270 */
[----:B------:R-:W-:Y:S01]  /*10c10*/  VIADD R2, R0, 0x19 ;  /* 0x0000001900027836 */ /* 0x000fe20000000000 */
[----:B------:R-:W-:Y:S02]  /*10c20*/  ISETP.GT.AND P0, PT, R206, R4, PT ;  /* 0x00000004ce00720c */ /* 0x000fe40003f04270 */
[----:B------:R-:W-:Y:S02]  /*10c30*/  FSEL R155, R8, -INF , !P5 ;  /* 0xff800000089b7808 */ /* 0x000fe40006800000 */
[----:B------:R-:W-:Y:S02]  /*10c40*/  FSEL R8, R30, -INF , !P0 ;  /* 0xff8000001e087808 */ /* 0x000fe40004000000 */
[----:B------:R5:W1:Y:S01]  /*10c50*/  MUFU.TANH R30, R42 ;  /* 0x0000002a001e7308 */ /* 0x000a620000002400 */
[-C--:B------:R-:W-:Y:S02]  /*10c60*/  ISETP.GT.AND P5, PT, R205, R2.reuse, PT ;  /* 0x00000002cd00720c */ /* 0x080fe40003fa4270 */
[----:B------:R-:W-:Y:S02]  /*10c70*/  FSEL R14, R11, -INF , !P2 ;  /* 0xff8000000b0e7808 */ /* 0x000fe40005000000 */
[----:B------:R-:W-:Y:S02]  /*10c80*/  FSEL R5, R76, -INF , !P5 ;  /* 0xff8000004c057808 */ /* 0x000fe40006800000 */
[----:B------:R-:W-:Y:S02]  /*10c90*/  ISETP.GT.AND P5, PT, R206, R2, PT ;  /* 0x00000002ce00720c */ /* 0x000fe40003fa4270 */
[----:B------:R-:W-:Y:S02]  /*10ca0*/  ISETP.GT.AND P2, PT, R207, R4, PT ;  /* 0x00000004cf00720c */ /* 0x000fe40003f44270 */
[----:B------:R-:W-:Y:S02]  /*10cb0*/  FSEL R7, R29, -INF , !P5 ;  /* 0xff8000001d077808 */ /* 0x000fe40006800000 */
[-C--:B------:R-:W-:Y:S02]  /*10cc0*/  ISETP.GT.AND P5, PT, R200, R2.reuse, PT ;  /* 0x00000002c800720c */ /* 0x080fe40003fa4270 */
[----:B---3--:R-:W-:Y:S02]  /*10cd0*/  FSEL R13, R34, -INF , !P2 ;  /* 0xff800000220d7808 */ /* 0x008fe40005000000 */
[----:B------:R-:W-:Y:S02]  /*10ce0*/  FSEL R29, R10, -INF , !P3 ;  /* 0xff8000000a1d7808 */ /* 0x000fe40005800000 */
[----:B------:R-:W-:Y:S02]  /*10cf0*/  FSEL R11, R31, -INF , !P5 ;  /* 0xff8000001f0b7808 */ /* 0x000fe40006800000 */
[-C--:B------:R-:W-:Y:S02]  /*10d00*/  ISETP.GE.AND P3, PT, R4, R201.reuse, PT ;  /* 0x000000c90400720c */ /* 0x080fe40003f66270 */
[----:B------:R-:W-:Y:S02]  /*10d10*/  ISETP.GT.AND P5, PT, R207, R2, PT ;  /* 0x00000002cf00720c */ /* 0x000fe40003fa4270 */
[----:B------:R-:W-:Y:S02]  /*10d20*/  ISETP.GE.AND P2, PT, R2, R201, PT ;  /* 0x000000c90200720c */ /* 0x000fe40003f46270 */
[----:B-----5:R-:W-:Y:S02]  /*10d30*/  FSEL R42, R15, -INF , !P1 ;  /* 0xff8000000f2a7808 */ /* 0x020fe40004800000 */
[----:B----4-:R-:W-:Y:S02]  /*10d40*/  FSEL R10, R35, -INF , !P5 ;  /* 0xff800000230a7808 */ /* 0x010fe40006800000 */
[----:B------:R-:W-:Y:S02]  /*10d50*/  FSEL R15, R6, -INF , !P3 ;  /* 0xff800000060f7808 */ /* 0x000fe40005800000 */
[----:B------:R-:W-:Y:S02]  /*10d60*/  FSEL R31, R5, -INF , !P2 ;  /* 0xff800000051f7808 */ /* 0x000fe40005000000 */
[CC--:B------:R-:W-:Y:S02]  /*10d70*/  ISETP.GE.AND P5, PT, R2.reuse, R203.reuse, PT ;  /* 0x000000cb0200720c */ /* 0x0c0fe40003fa6270 */
[C---:B------:R-:W-:Y:S02]  /*10d80*/  ISETP.GE.AND P3, PT, R2.reuse, R202, PT ;  /* 0x000000ca0200720c */ /* 0x040fe40003f66270 */
[----:B------:R-:W-:Y:S01]  /*10d90*/  ISETP.GE.AND P2, PT, R2, R204, PT ;  /* 0x000000cc0200720c */ /* 0x000fe20003f46270 */
[----:B------:R-:W-:Y:S01]  /*10da0*/  VIADD R2, R0, 0x21 ;  /* 0x0000002100027836 */ /* 0x000fe20000000000 */
[----:B------:R-:W-:Y:S02]  /*10db0*/  FSEL R160, R7, -INF , !P5 ;  /* 0xff80000007a07808 */ /* 0x000fe40006800000 */
[C---:B------:R-:W-:Y:S02]  /*10dc0*/  ISETP.GT.AND P0, PT, R200.reuse, R4, PT ;  /* 0x00000004c800720c */ /* 0x040fe40003f04270 */
[----:B------:R-:W-:Y:S02]  /*10dd0*/  ISETP.GT.AND P5, PT, R200, R2, PT ;  /* 0x00000002c800720c */ /* 0x000fe40003fa4270 */
[----:B------:R-:W-:Y:S02]  /*10de0*/  FSEL R33, R9, -INF , !P6 ;  /* 0xff80000009217808 */ /* 0x000fe40007000000 */
[----:B--2---:R-:W-:Y:S02]  /*10df0*/  FSEL R12, R32, -INF , !P0 ;  /* 0xff800000200c7808 */ /* 0x004fe40004000000 */
[----:B------:R-:W-:Y:S02]  /*10e00*/  FSEL R5, R37, -INF , !P5 ;  /* 0xff80000025057808 */ /* 0x000fe40006800000 */
[C---:B------:R-:W-:Y:S02]  /*10e10*/  ISETP.GE.AND P1, PT, R4.reuse, R203, PT ;  /* 0x000000cb0400720c */ /* 0x040fe40003f26270 */
[C---:B------:R-:W-:Y:S02]  /*10e20*/  ISETP.GE.AND P6, PT, R4.reuse, R202, PT ;  /* 0x000000ca0400720c */ /* 0x040fe40003fc6270 */
[----:B------:R-:W-:Y:S01]  /*10e30*/  ISETP.GE.AND P0, PT, R4, R204, PT ;  /* 0x000000cc0400720c */ /* 0x000fe20003f06270 */
[----:B------:R-:W-:Y:S01]  /*10e40*/  VIADD R4, R0, 0x20 ;  /* 0x0000002000047836 */ /* 0x000fe20000000000 */
[-C--:B------:R-:W-:Y:S02]  /*10e50*/  ISETP.GT.AND P5, PT, R207, R2.reuse, PT ;  /* 0x00000002cf00720c */ /* 0x080fe40003fa4270 */
[----:B------:R-:W-:Y:S02]  /*10e60*/  FSEL R32, R8, -INF , !P1 ;  /* 0xff80000008207808 */ /* 0x000fe40004800000 */
[----:B-1----:R-:W-:Y:S02]  /*10e70*/  FSEL R8, R39, -INF , !P5 ;  /* 0xff80000027087808 */ /* 0x002fe40006800000 */
[----:B------:R-:W-:Y:S02]  /*10e80*/  FSEL R152, R12, -INF , !P6 ;  /* 0xff8000000c987808 */ /* 0x000fe40007000000 */
[----:B------:R-:W-:Y:S02]  /*10e90*/  ISETP.GT.AND P5, PT, R205, R2, PT ;  /* 0x00000002cd00720c */ /* 0x000fe40003fa4270 */
[-C--:B------:R-:W-:Y:S02]  /*10ea0*/  ISETP.GT.AND P6, PT, R206, R4.reuse, PT ;  /* 0x00000004ce00720c */ /* 0x080fe40003fc4270 */
[----:B------:R-:W-:Y:S02]  /*10eb0*/  ISETP.GT.AND P1, PT, R200, R4, PT ;  /* 0x00000004c800720c */ /* 0x000fe40003f24270 */
[----:B------:R-:W-:Y:S02]  /*10ec0*/  FSEL R12, R41, -INF , !P5 ;  /* 0xff800000290c7808 */ /* 0x000fe40006800000 */
[----:B------:R-:W-:Y:S02]  /*10ed0*/  FSEL R153, R11, -INF , !P3 ;  /* 0xff8000000b997808 */ /* 0x000fe40005800000 */
[----:B------:R-:W-:Y:S02]  /*10ee0*/  FSEL R30, R30, -INF , !P6 ;  /* 0xff8000001e1e7808 */ /* 0x000fe40007000000 */
[----:B------:R-:W-:Y:S02]  /*10ef0*/  FSEL R6, R36, -INF , !P1 ;  /* 0xff80000024067808 */ /* 0x000fe40004800000 */
[----:B------:R-:W-:Y:S02]  /*10f00*/  ISETP.GE.AND P3, PT, R4, R202, PT ;  /* 0x000000ca0400720c */ /* 0x000fe40003f66270 */
[----:B------:R-:W-:Y:S02]  /*10f10*/  ISETP.GT.AND P5, PT, R206, R2, PT ;  /* 0x00000002ce00720c */ /* 0x000fe40003fa4270 */
[----:B------:R-:W-:Y:S02]  /*10f20*/  ISETP.GE.AND P6, PT, R2, R202, PT ;  /* 0x000000ca0200720c */ /* 0x000fe40003fc6270 */
[----:B------:R-:W-:Y:S02]  /*10f30*/  FSEL R7, R43, -INF , !P5 ;  /* 0xff8000002b077808 */ /* 0x000fe40006800000 */
[----:B------:R-:W-:Y:S02]  /*10f40*/  FSEL R180, R6, -INF , !P3 ;  /* 0xff80000006b47808 */ /* 0x000fe40005800000 */
[----:B------:R-:W-:Y:S02]  /*10f50*/  FSEL R181, R5, -INF , !P6 ;  /* 0xff80000005b57808 */ /* 0x000fe40007000000 */
[----:B------:R-:W-:Y:S02]  /*10f60*/  ISETP.GT.AND P1, PT, R207, R4, PT ;  /* 0x00000004cf00720c */ /* 0x000fe40003f24270 */
[C---:B------:R-:W-:Y:S02]  /*10f70*/  ISETP.GE.AND P3, PT, R2.reuse, R201, PT ;  /* 0x000000c90200720c */ /* 0x040fe40003f66270 */
[C---:B------:R-:W-:Y:S02]  /*10f80*/  ISETP.GE.AND P5, PT, R2.reuse, R204, PT ;  /* 0x000000cc0200720c */ /* 0x040fe40003fa6270 */
[----:B------:R-:W-:Y:S01]  /*10f90*/  ISETP.GE.AND P6, PT, R2, R203, PT ;  /* 0x000000cb0200720c */ /* 0x000fe20003fc6270 */
[----:B------:R-:W-:Y:S01]  /*10fa0*/  VIADD R2, R0, 0x29 ;  /* 0x0000002900027836 */ /* 0x000fe20000000000 */
[----:B------:R-:W-:Y:S02]  /*10fb0*/  FSEL R9, R38, -INF , !P1 ;  /* 0xff80000026097808 */ /* 0x000fe40004800000 */
[C---:B------:R-:W-:Y:S01]  /*10fc0*/  ISETP.GT.AND P1, PT, R205.reuse, R4, PT ;  /* 0x00000004cd00720c */ /* 0x040fe20003f24270 */
[----:B------:R-:W-:Y:S01]  /*10fd0*/  LDSM.16.MT88.4 R36, [R193+0x6000] ;  /* 0x00600000c124783b */ /* 0x000fe20000004200 */
[----:B------:R-:W-:Y:S02]  /*10fe0*/  FSEL R186, R8, -INF , !P5 ;  /* 0xff80000008ba7808 */ /* 0x000fe40006800000 */
[----:B------:R-:W-:Y:S02]  /*10ff0*/  ISETP.GT.AND P5, PT, R205, R2, PT ;  /* 0x00000002cd00720c */ /* 0x000fe40003fa4270 */
[----:B------:R-:W-:Y:S02]  /*11000*/  FSEL R161, R13, -INF , !P0 ;  /* 0xff8000000da17808 */ /* 0x000fe40004000000 */
[----:B------:R-:W-:Y:S02]  /*11010*/  FSEL R156, R10, -INF , !P2 ;  /* 0xff8000000a9c7808 */ /* 0x000fe40005000000 */
[----:B------:R-:W-:Y:S02]  /*11020*/  FSEL R13, R40, -INF , !P1 ;  /* 0xff800000280d7808 */ /* 0x000fe40004800000 */
[----:B------:R-:W-:Y:S02]  /*11030*/  FSEL R10, R45, -INF , !P5 ;  /* 0xff8000002d0a7808 */ /* 0x000fe40006800000 */
[C---:B------:R-:W-:Y:S02]  /*11040*/  ISETP.GE.AND P0, PT, R4.reuse, R204, PT ;  /* 0x000000cc0400720c */ /* 0x040fe40003f06270 */
[C---:B------:R-:W-:Y:S02]  /*11050*/  ISETP.GE.AND P2, PT, R4.reuse, R201, PT ;  /* 0x000000c90400720c */ /* 0x040fe40003f46270 */
[----:B------:R-:W-:Y:S01]  /*11060*/  ISETP.GE.AND P1, PT, R4, R203, PT ;  /* 0x000000cb0400720c */ /* 0x000fe20003f26270 */
[----:B------:R-:W-:Y:S01]  /*11070*/  VIADD R4, R0, 0x28 ;  /* 0x0000002800047836 */ /* 0x000fe20000000000 */
        /* <DEDUP_REMOVED lines=8> */
[----:B------:R1:W2:Y:S01]  /*11100*/  MUFU.TANH R12, R55 ;  /* 0x00000037000c7308 */ /* 0x0002a20000002400 */
[----:B------:R-:W-:Y:S02]  /*11110*/  FSEL R6, R49, -INF , !P5 ;  /* 0xff80000031067808 */ /* 0x000fe40006800000 */
[----:B------:R-:W-:Y:S02]  /*11120*/  FSEL R13, R50, -INF , !P2 ;  /* 0xff800000320d7808 */ /* 0x000fe40005000000 */
[----:B------:R-:W-:Y:S02]  /*11130*/  FSEL R11, R44, -INF , !P0 ;  /* 0xff8000002c0b7808 */ /* 0x000fe40004000000 */
[-C--:B------:R-:W-:Y:S02]  /*11140*/  ISETP.GE.AND P3, PT, R4, R201.reuse, PT ;  /* 0x000000c90400720c */ /* 0x080fe40003f66270 */
[----:B------:R-:W-:Y:S02]  /*11150*/  ISETP.GT.AND P5, PT, R207, R2, PT ;  /* 0x00000002cf00720c */ /* 0x000fe40003fa4270 */
[----:B------:R-:W-:Y:S02]  /*11160*/  ISETP.GE.AND P2, PT, R2, R201, PT ;  /* 0x000000c90200720c */ /* 0x000fe40003f46270 */
[----:B------:R-:W-:Y:S02]  /*11170*/  ISETP.GT.AND P0, PT, R206, R4, PT ;  /* 0x00000004ce00720c */ /* 0x000fe40003f04270 */
[----:B------:R-:W-:Y:S02]  /*11180*/  FSEL R5, R51, -INF , !P5 ;  /* 0xff80000033057808 */ /* 0x000fe40006800000 */
[----:B------:R-:W-:Y:S02]  /*11190*/  FSEL R158, R11, -INF , !P3 ;  /* 0xff8000000b9e7808 */ /* 0x000fe40005800000 */
[----:B------:R-:W-:Y:S02]  /*111a0*/  FSEL R162, R10, -INF , !P2 ;  /* 0xff8000000aa27808 */ /* 0x000fe40005000000 */
[-C--:B------:R-:W-:Y:S02]  /*111b0*/  ISETP.GE.AND P5, PT, R2, R203.reuse, PT ;  /* 0x000000cb0200720c */ /* 0x080fe40003fa6270 */
[----:B------:R-:W-:Y:S02]  /*111c0*/  FSEL R236, R30, -INF , !P1 ;  /* 0xff8000001eec7808 */ /* 0x000fe40004800000 */
[----:B------:R-:W-:Y:S01]  /*111d0*/  MUFU.TANH R30, R58 ;  /* 0x0000003a001e7308 */ /* 0x000fe20000002400 */
[C---:B------:R-:W-:Y:S02]  /*111e0*/  ISETP.GE.AND P3, PT, R2.reuse, R202, PT ;  /* 0x000000ca0200720c */ /* 0x040fe40003f66270 */
[----:B------:R-:W-:Y:S01]  /*111f0*/  ISETP.GE.AND P2, PT, R2, R204, PT ;  /* 0x000000cc0200720c */ /* 0x000fe20003f46270 */
[----:B------:R-:W-:Y:S01]  /*11200*/  VIADD R2, R0, 0x30 ;  /* 0x0000003000027836 */ /* 0x000fe20000000000 */
[----:B------:R-:W-:Y:S02]  /*11210*/  FSEL R9, R46, -INF , !P0 ;  /* 0xff8000002e097808 */ /* 0x000fe40004000000 */
[----:B------:R-:W-:Y:S02]  /*11220*/  ISETP.GE.AND P1, PT, R4, R203, PT ;  /* 0x000000cb0400720c */ /* 0x000fe40003f26270 */
[C---:B------:R-:W-:Y:S02]  /*11230*/  ISETP.GT.AND P0, PT, R200.reuse, R4, PT ;  /* 0x00000004c800720c */ /* 0x040fe40003f04270 */
[----:B------:R-:W-:Y:S02]  /*11240*/  FSEL R168, R9, -INF , !P1 ;  /* 0xff80000009a87808 */ /* 0x000fe40004800000 */
[-C--:B------:R-:W-:Y:S02]  /*11250*/  ISETP.GT.AND P1, PT, R200, R2.reuse, PT ;  /* 0x00000002c800720c */ /* 0x080fe40003f24270 */
[----:B------:R-:W-:Y:S02]  /*11260*/  FSEL R211, R8, -INF , !P5 ;  /* 0xff80000008d37808 */ /* 0x000fe40006800000 */
[----:B------:R-:W3:Y:S01]  /*11270*/  MUFU.TANH R8, R59 ;  /* 0x0000003b00087308 */ /* 0x000ee20000002400 */
[----:B------:R-:W-:Y:S02]  /*11280*/  FSEL R10, R52, -INF , !P1 ;  /* 0xff800000340a7808 */ /* 0x000fe40004800000 */
[----:B------:R-:W-:Y:S02]  /*11290*/  ISETP.GT.AND P1, PT, R207, R2, PT ;  /* 0x00000002cf00720c */ /* 0x000fe40003f24270 */
        /* <DEDUP_REMOVED lines=9> */
[-C--:B------:R-:W-:Y:S02]  /*11330*/  ISETP.GT.AND P5, PT, R200, R4.reuse, PT ;  /* 0x00000004c800720c */ /* 0x080fe40003fa4270 */
[-C--:B------:R-:W-:Y:S02]  /*11340*/  ISETP.GT.AND P1, PT, R205, R4.reuse, PT ;  /* 0x00000004cd00720c */ /* 0x080fe40003f24270 */
[----:B------:R-:W-:Y:S02]  /*11350*/  FSEL R176, R6, -INF , !P3 ;  /* 0xff80000006b07808 */ /* 0x000fe40005800000 */
[----:B------:R-:W-:Y:S02]  /*11360*/  FSEL R9, R53, -INF , !P5 ;  /* 0xff80000035097808 */ /* 0x000fe40006800000 */
[----:B------:R-:W-:Y:S01]  /*11370*/  FSEL R174, R7, -INF , !P6 ;  /* 0xff80000007ae7808 */ /* 0x000fe20007000000 */
[----:B------:R-:W-:Y:S01]  /*11380*/  VIADD R7, R0, 0x39 ;  /* 0x0000003900077836 */ /* 0x000fe20000000000 */
[----:B------:R-:W-:Y:S01]  /*11390*/  FSEL R6, R57, -INF , !P1 ;  /* 0xff80000039067808 */ /* 0x000fe20004800000 */
[----:B-1----:R-:W-:Y:S01]  /*113a0*/  LDSM.16.MT88.4 R52, [R189+0x6000] ;  /* 0x00600000bd34783b */ /* 0x002fe20000004200 */
[-C--:B------:R-:W-:Y:S02]  /*113b0*/  ISETP.GT.AND P5, PT, R207, R4.reuse, PT ;  /* 0x00000004cf00720c */ /* 0x080fe40003fa4270 */
[----:B------:R-:W-:Y:S02]  /*113c0*/  ISETP.GT.AND P1, PT, R206, R4, PT ;  /* 0x00000004ce00720c */ /* 0x000fe40003f24270 */
[----:B--2---:R-:W-:Y:S02]  /*113d0*/  FSEL R12, R12, -INF , !P5 ;  /* 0xff8000000c0c7808 */ /* 0x004fe40006800000 */
[----:B------:R-:W-:Y:S02]  /*113e0*/  ISETP.GE.AND P6, PT, R2, R201, PT ;  /* 0x000000c90200720c */ /* 0x000fe40003fc6270 */
[----:B------:R-:W-:Y:S02]  /*113f0*/  FSEL R179, R5, -INF , !P2 ;  /* 0xff80000005b37808 */ /* 0x000fe40005000000 */
[----:B---3--:R-:W-:Y:S02]  /*11400*/  FSEL R8, R8, -INF , !P1 ;  /* 0xff80000008087808 */ /* 0x008fe40004800000 */
[----:B------:R-:W-:Y:S02]  /*11410*/  ISETP.GT.AND P5, PT, R206, R2, PT ;  /* 0x00000002ce00720c */ /* 0x000fe40003fa4270 */
[C---:B------:R-:W-:Y:S02]  /*11420*/  ISETP.GE.AND P3, PT, R2.reuse, R202, PT ;  /* 0x000000ca0200720c */ /* 0x040fe40003f66270 */
[C---:B------:R-:W-:Y:S02]  /*11430*/  ISETP.GE.AND P0, PT, R2.reuse, R203, PT ;  /* 0x000000cb0200720c */ /* 0x040fe40003f06270 */
[----:B------:R-:W-:Y:S01]  /*11440*/  ISETP.GE.AND P2, PT, R2, R204, PT ;  /* 0x000000cc0200720c */ /* 0x000fe20003f46270 */
[----:B------:R-:W-:Y:S01]  /*11450*/  VIADD R2, R0, 0x38 ;  /* 0x0000003800027836 */ /* 0x000fe20000000000 */
[----:B------:R-:W-:Y:S02]  /*11460*/  ISETP.GT.AND P1, PT, R205, R7, PT ;  /* 0x00000007cd00720c */ /* 0x000fe40003f24270 */
[----:B------:R-:W-:Y:S02]  /*11470*/  FMNMX3.FTZ R73, R73, R14, R29, !PT ;  /* 0x0000000e49497276 */ /* 0x000fe4000781001d */
[----:B------:R-:W-:Y:S02]  /*11480*/  FSEL R241, R13, -INF , !P6 ;  /* 0xff8000000df17808 */ /* 0x000fe40007000000 */
[----:B------:R-:W-:Y:S02]  /*11490*/  FSEL R0, R61, -INF , !P1 ;  /* 0xff8000003d007808 */ /* 0x000fe40004800000 */
[----:B------:R-:W-:Y:S02]  /*114a0*/  ISETP.GE.AND P6, PT, R7, R201, PT ;  /* 0x000000c90700720c */ /* 0x000fe40003fc6270 */
[----:B------:R-:W-:Y:S02]  /*114b0*/  FSEL R30, R30, -INF , !P5 ;  /* 0xff8000001e1e7808 */ /* 0x000fe40006800000 */
[----:B------:R-:W-:Y:S02]  /*114c0*/  ISETP.GT.AND P5, PT, R205, R2, PT ;  /* 0x00000002cd00720c */ /* 0x000fe40003fa4270 */
[----:B------:R-:W-:Y:S02]  /*114d0*/  FMNMX3.FTZ R73, R73, R15, R31, !PT ;  /* 0x0000000f49497276 */ /* 0x000fe4000781001f */
[----:B------:R-:W-:Y:S02]  /*114e0*/  FSEL R213, R0, -INF , !P6 ;  /* 0xff80000000d57808 */ /* 0x000fe40007000000 */
[----:B------:R-:W-:Y:S02]  /*114f0*/  FMNMX3.FTZ R0, R75, R25, R79, !PT ;  /* 0x000000194b007276 */ /* 0x000fe4000781004f */
[----:B------:R-:W-:Y:S02]  /*11500*/  FSEL R5, R60, -INF , !P5 ;  /* 0xff8000003c057808 */ /* 0x000fe40006800000 */
[----:B------:R-:W-:Y:S02]  /*11510*/  ISETP.GE.AND P5, PT, R4, R201, PT ;  /* 0x000000c90400720c */ /* 0x000fe40003fa6270 */
[----:B------:R-:W-:Y:S02]  /*11520*/  FMNMX3.FTZ R73, R73, R157, R159, !PT ;  /* 0x0000009d49497276 */ /* 0x000fe4000781009f */
[----:B------:R-:W-:Y:S02]  /*11530*/  FMNMX3.FTZ R0, R0, R18, R19, !PT ;  /* 0x0000001200007276 */ /* 0x000fe40007810013 */
[----:B------:R-:W-:Y:S02]  /*11540*/  ISETP.GE.AND P1, PT, R2, R201, PT ;  /* 0x000000c90200720c */ /* 0x000fe40003f26270 */
[----:B------:R-:W-:Y:S02]  /*11550*/  FSEL R184, R6, -INF , !P5 ;  /* 0xff80000006b87808 */ /* 0x000fe40006800000 */
[----:B------:R-:W-:Y:S02]  /*11560*/  FMNMX3.FTZ R73, R73, R158, R162, !PT ;  /* 0x0000009e49497276 */ /* 0x000fe400078100a2 */
[----:B------:R-:W-:Y:S02]  /*11570*/  ISETP.GE.AND P5, PT, R4, R202, PT ;  /* 0x000000ca0400720c */ /* 0x000fe40003fa6270 */
[----:B------:R-:W-:Y:S02]  /*11580*/  FMNMX3.FTZ R0, R0, R42, R33, !PT ;  /* 0x0000002a00007276 */ /* 0x000fe40007810021 */
[----:B------:R-:W-:Y:S02]  /*11590*/  FSEL R185, R5, -INF , !P1 ;  /* 0xff80000005b97808 */ /* 0x000fe40004800000 */
[----:B------:R-:W-:Y:S02]  /*115a0*/  FMNMX3.FTZ R73, R73, R241, R184, !PT ;  /* 0x000000f149497276 */ /* 0x000fe400078100b8 */
[----:B------:R-:W-:Y:S02]  /*115b0*/  FSEL R226, R10, -INF , !P3 ;  /* 0xff8000000ae27808 */ /* 0x000fe40005800000 */
[----:B------:R-:W-:Y:S02]  /*115c0*/  FSEL R228, R9, -INF , !P5 ;  /* 0xff80000009e47808 */ /* 0x000fe40006800000 */
[----:B------:R-:W-:Y:S02]  /*115d0*/  ISETP.GT.AND P3, PT, R206, R2, PT ;  /* 0x00000002ce00720c */ /* 0x000fe40003f64270 */
[----:B------:R-:W-:Y:S02]  /*115e0*/  FMNMX3.FTZ R0, R0, R32, R160, !PT ;  /* 0x0000002000007276 */ /* 0x000fe400078100a0 */
[----:B------:R-:W-:Y:S02]  /*115f0*/  ISETP.GT.AND P5, PT, R206, R7, PT ;  /* 0x00000007ce00720c */ /* 0x000fe40003fa4270 */
[----:B------:R-:W-:Y:S02]  /*11600*/  FMNMX3.FTZ R73, R73, R185, R213, !PT ;  /* 0x000000b949497276 */ /* 0x000fe400078100d5 */
[CC--:B------:R-:W-:Y:S02]  /*11610*/  ISETP.GE.AND P1, PT, R4.reuse, R203.reuse, PT ;  /* 0x000000cb0400720c */ /* 0x0c0fe40003f26270 */
[----:B------:R-:W-:Y:S01]  /*11620*/  ISETP.GE.AND P6, PT, R4, R204, PT ;  /* 0x000000cc0400720c */ /* 0x000fe20003fc6270 */
[----:B------:R-:W1:Y:S01]  /*11630*/  SHFL.BFLY PT, R5, R73, 0x2, 0x1f ;  /* 0x0c401f0049057f89 */ /* 0x000e6200000e0000 */
[----:B------:R-:W-:Y:S02]  /*11640*/  FSEL R76, R62, -INF , !P3 ;  /* 0xff8000003e4c7808 */ /* 0x000fe40005800000 */
[----:B------:R-:W-:Y:S02]  /*11650*/  FMNMX3.FTZ R4, R0, R236, R171, !PT ;  /* 0x000000ec00047276 */ /* 0x000fe400078100ab */
[----:B------:R-:W-:Y:S02]  /*11660*/  FSEL R77, R63, -INF , !P5 ;  /* 0xff8000003f4d7808 */ /* 0x000fe40006800000 */
[-C--:B------:R-:W-:Y:S02]  /*11670*/  ISETP.GE.AND P3, PT, R2, R203.reuse, PT ;  /* 0x000000cb0200720c */ /* 0x080fe40003f66270 */
[----:B------:R-:W-:Y:S02]  /*11680*/  ISETP.GE.AND P5, PT, R7, R203, PT ;  /* 0x000000cb0700720c */ /* 0x000fe40003fa6270 */
[----:B------:R-:W-:Y:S02]  /*11690*/  FMNMX3.FTZ R0, R68, R69, R28, !PT ;  /* 0x0000004544007276 */ /* 0x000fe4000781001c */
[----:B------:R-:W-:Y:S02]  /*116a0*/  FSEL R242, R30, -INF , !P0 ;  /* 0xff8000001ef27808 */ /* 0x000fe40004000000 */
[----:B------:R-:W-:Y:S02]  /*116b0*/  FSEL R212, R8, -INF , !P1 ;  /* 0xff80000008d47808 */ /* 0x000fe40004800000 */
[----:B------:R-:W2:Y:S01]  /*116c0*/  MUFU.TANH R8, R64 ;  /* 0x0000004000087308 */ /* 0x000ea20000002400 */
[----:B------:R-:W-:Y:S02]  /*116d0*/  FMNMX3.FTZ R4, R4, R168, R211, !PT ;  /* 0x000000a804047276 */ /* 0x000fe400078100d3 */
[----:B------:R-:W-:Y:S02]  /*116e0*/  FSEL R76, R76, -INF , !P3 ;  /* 0xff8000004c4c7808 */ /* 0x000fe40005800000 */
[----:B------:R-:W-:Y:S02]  /*116f0*/  FSEL R77, R77, -INF , !P5 ;  /* 0xff8000004d4d7808 */ /* 0x000fe40006800000 */
[----:B------:R-:W-:Y:S02]  /*11700*/  ISETP.GT.AND P0, PT, R200, R2, PT ;  /* 0x00000002c800720c */ /* 0x000fe40003f04270 */
[C---:B------:R-:W-:Y:S02]  /*11710*/  ISETP.GE.AND P1, PT, R2.reuse, R202, PT ;  /* 0x000000ca0200720c */ /* 0x040fe40003f26270 */
[----:B------:R-:W-:Y:S02]  /*11720*/  ISETP.GT.AND P3, PT, R207, R2, PT ;  /* 0x00000002cf00720c */ /* 0x000fe40003f64270 */
[----:B------:R-:W-:Y:S02]  /*11730*/  ISETP.GE.AND P5, PT, R2, R204, PT ;  /* 0x000000cc0200720c */ /* 0x000fe40003fa6270 */
[----:B------:R-:W-:Y:S02]  /*11740*/  FMNMX3.FTZ R2, R0, R24, R23, !PT ;  /* 0x0000001800027276 */ /* 0x000fe40007810017 */
[----:B------:R-:W-:Y:S02]  /*11750*/  FMNMX3.FTZ R0, R4, R242, R212, !PT ;  /* 0x000000f204007276 */ /* 0x000fe400078100d4 */
[----:B------:R-:W-:Y:S02]  /*11760*/  FMNMX3.FTZ R2, R2, R150, R151, !PT ;  /* 0x0000009602027276 */ /* 0x000fe40007810097 */
[----:B------:R-:W-:Y:S02]  /*11770*/  FMNMX3.FTZ R0, R0, R76, R77, !PT ;  /* 0x0000004c00007276 */ /* 0x000fe4000781004d */
[----:B------:R-:W-:Y:S02]  /*11780*/  FMNMX3.FTZ R72, R2, R152, R153, !PT ;  /* 0x0000009802487276 */ /* 0x000fe40007810099 */
[----:B-1----:R-:W-:Y:S01]  /*11790*/  FMNMX.FTZ R73, R73, R5, !PT ;  /* 0x0000000549497209 */ /* 0x002fe20007810000 */
[----:B------:R-:W1:Y:S01]  /*117a0*/  SHFL.BFLY PT, R2, R0, 0x2, 0x1f ;  /* 0x0c401f0000027f89 */ /* 0x000e6200000e0000 */
[----:B--2---:R-:W-:Y:S02]  /*117b0*/  FSEL R8, R8, -INF , !P0 ;  /* 0xff80000008087808 */ /* 0x004fe40004000000 */
[----:B------:R-:W-:Y:S05]  /*117c0*/  FMNMX3.FTZ R4, R74, R27, R26, !PT ;  /* 0x0000001b4a047276 */ /* 0x000fea000781001a */
[----:B------:R-:W2:Y:S01]  /*117d0*/  SHFL.BFLY PT, R6, R73, 0x1, 0x1f ;  /* 0x0c201f0049067f89 */ /* 0x000ea200000e0000 */
[----:B------:R-:W-:Y:S02]  /*117e0*/  FSEL R243, R8, -INF , !P1 ;  /* 0xff80000008f37808 */ /* 0x000fe40004800000 */
[----:B------:R-:W-:Y:S02]  /*117f0*/  FMNMX3.FTZ R4, R4, R144, R22, !PT ;  /* 0x0000009004047276 */ /* 0x000fe40007810016 */
[----:B------:R-:W-:Y:S02]  /*11800*/  FSEL R215, R11, -INF , !P2 ;  /* 0xff8000000bd77808 */ /* 0x000fe40005000000 */
[-C--:B------:R-:W-:Y:S02]  /*11810*/  ISETP.GT.AND P2, PT, R200, R7.reuse, PT ;  /* 0x00000007c800720c */ /* 0x080fe40003f44270 */
[----:B------:R-:W-:Y:S02]  /*11820*/  FMNMX3.FTZ R4, R4, R154, R155, !PT ;  /* 0x0000009a04047276 */ /* 0x000fe4000781009b */
[----:B------:R-:W-:Y:S02]  /*11830*/  FSEL R216, R12, -INF , !P6 ;  /* 0xff8000000cd87808 */ /* 0x000fe40007000000 */
[----:B------:R-:W-:Y:S02]  /*11840*/  ISETP.GE.AND P6, PT, R7, R202, PT ;  /* 0x000000ca0700720c */ /* 0x000fe40003fc6270 */
[----:B------:R-:W-:Y:S02]  /*11850*/  FSEL R5, R65, -INF , !P2 ;  /* 0xff80000041057808 */ /* 0x000fe40005000000 */
[----:B------:R-:W-:Y:S02]  /*11860*/  ISETP.GT.AND P0, PT, R207, R7, PT ;  /* 0x00000007cf00720c */ /* 0x000fe40003f04270 */
[----:B------:R-:W-:Y:S02]  /*11870*/  FMNMX3.FTZ R4, R4, R161, R156, !PT ;  /* 0x000000a104047276 */ /* 0x000fe4000781009c */
[----:B-1----:R-:W-:Y:S02]  /*11880*/  FMNMX.FTZ R0, R0, R2, !PT ;  /* 0x0000000200007209 */ /* 0x002fe40007810000 */
[----:B------:R-:W-:Y:S02]  /*11890*/  FSEL R217, R5, -INF , !P6 ;  /* 0xff80000005d97808 */ /* 0x000fe40007000000 */
[----:B--2---:R-:W-:Y:S01]  /*118a0*/  FMNMX.FTZ R73, R73, R6, !PT ;  /* 0x0000000649497209 */ /* 0x004fe20007810000 */
[----:B------:R-:W1:Y:S01]  /*118b0*/  SHFL.BFLY PT, R2, R0, 0x1, 0x1f ;  /* 0x0c201f0000027f89 */ /* 0x000e6200000e0000 */
[----:B------:R-:W-:Y:S02]  /*118c0*/  FSEL R5, R67, -INF , !P0 ;  /* 0xff80000043057808 */ /* 0x000fe40004000000 */
[C---:B------:R-:W-:Y:S01]  /*118d0*/  FSETP.NEU.FTZ.AND P1, PT, R73.reuse, -INF , PT ;  /* 0xff8000004900780b */ /* 0x040fe20003f3d000 */
[----:B------:R-:W-:Y:S01]  /*118e0*/  FMUL.FTZ R78, R73, UR4 ;  /* 0x00000004494e7c20 */ /* 0x000fe20008410000 */
[----:B------:R-:W-:Y:S02]  /*118f0*/  FMNMX3.FTZ R4, R4, R183, R186, !PT ;  /* 0x000000b704047276 */ /* 0x000fe400078100ba */
[----:B------:R-:W-:Y:S02]  /*11900*/  ISETP.GE.AND P2, PT, R7, R204, PT ;  /* 0x000000cc0700720c */ /* 0x000fe40003f46270 */
[----:B------:R-:W-:Y:S02]  /*11910*/  FSEL R78, R78, RZ, P1 ;  /* 0x000000ff4e4e7208 */ /* 0x000fe40000800000 */
[----:B------:R-:W-:Y:S02]  /*11920*/  FSEL R7, R66, -INF , !P3 ;  /* 0xff80000042077808 */ /* 0x000fe40005800000 */
[----:B------:R-:W-:Y:S02]  /*11930*/  FMNMX3.FTZ R4, R4, R240, R179, !PT ;  /* 0x000000f004047276 */ /* 0x000fe400078100b3 */
[----:B------:R-:W-:Y:S02]  /*11940*/  FSEL R244, R7, -INF , !P5 ;  /* 0xff80000007f47808 */ /* 0x000fe40006800000 */
[----:B------:R-:W-:Y:S02]  /*11950*/  FMNMX3.FTZ R4, R4, R215, R216, !PT ;  /* 0x000000d704047276 */ /* 0x000fe400078100d8 */
[----:B------:R-:W-:Y:S02]  /*11960*/  FSEL R245, R5, -INF , !P2 ;  /* 0xff80000005f57808 */ /* 0x000fe40005000000 */
[----:B------:R-:W-:Y:S02]  /*11970*/  FMNMX3.FTZ R72, R72, R180, R181, !PT ;  /* 0x000000b448487276 */ /* 0x000fe400078100b5 */
[----:B------:R-:W-:Y:S01]  /*11980*/  FMNMX3.FTZ R71, R4, R244, R245, !PT ;  /* 0x000000f404477276 */ /* 0x000fe200078100f5 */
[--C-:B------:R-:W-:Y:S01]  /*11990*/  FFMA.FTZ R4, R20, UR4, -R78.reuse ;  /* 0x0000000414047c23 */ /* 0x100fe2000801084e */
[----:B-1----:R-:W-:Y:S01]  /*119a0*/  FMNMX.FTZ R70, R0, R2, !PT ;  /* 0x0000000200467209 */ /* 0x002fe20007810000 */
[----:B------:R-:W-:Y:S01]  /*119b0*/  FFMA.FTZ R0, R16, UR4, -R78 ;  /* 0x0000000410007c23 */ /* 0x000fe2000801084e */
[----:B------:R-:W-:Y:S01]  /*119c0*/  FMNMX3.FTZ R72, R72, R174, R176, !PT ;  /* 0x000000ae48487276 */ /* 0x000fe200078100b0 */
[----:B------:R1:W-:Y:S01]  /*119d0*/  MUFU.EX2 R232, R4 ;  /* 0x0000000400e87308 */ /* 0x0003e20000000800 */
[----:B------:R-:W2:Y:S01]  /*119e0*/  SHFL.BFLY PT, R6, R71, 0x2, 0x1f ;  /* 0x0c401f0047067f89 */ /* 0x000ea200000e0000 */
[C---:B------:R-:W-:Y:S01]  /*119f0*/  FMUL.FTZ R149, R70.reuse, UR4 ;  /* 0x0000000446957c20 */ /* 0x040fe20008410000 */
[----:B------:R-:W-:Y:S02]  /*11a00*/  FSETP.NEU.FTZ.AND P0, PT, R70, -INF , PT ;  /* 0xff8000004600780b */ /* 0x000fe40003f1d000 */
[----:B------:R-:W-:Y:S02]  /*11a10*/  FMNMX3.FTZ R72, R72, R226, R228, !PT ;  /* 0x000000e248487276 */ /* 0x000fe400078100e4 */
[----:B------:R-:W-:Y:S03]  /*11a20*/  FSEL R149, R149, RZ, P0 ;  /* 0x000000ff95957208 */ /* 0x000fe60000000000 */
[----:B------:R3:W-:Y:S01]  /*11a30*/  MUFU.EX2 R233, R0 ;  /* 0x0000000000e97308 */ /* 0x0007e20000000800 */
[----:B------:R-:W-:Y:S01]  /*11a40*/  FMNMX3.FTZ R72, R72, R243, R217, !PT ;  /* 0x000000f348487276 */ /* 0x000fe200078100d9 */
[--C-:B------:R-:W-:Y:S04]  /*11a50*/  FFMA.FTZ R76, R76, UR4, -R149.reuse ;  /* 0x000000044c4c7c23 */ /* 0x100fe80008010895 */
[----:B------:R-:W4:Y:S01]  /*11a60*/  SHFL.BFLY PT, R5, R72, 0x2, 0x1f ;  /* 0x0c401f0048057f89 */ /* 0x000f2200000e0000 */
[--C-:B-1----:R-:W-:Y:S04]  /*11a70*/  FFMA.FTZ R4, R21, UR4, -R78.reuse ;  /* 0x0000000415047c23 */ /* 0x102fe8000801084e */
[----:B------:R-:W1:Y:S01]  /*11a80*/  MUFU.EX2 R234, R4 ;  /* 0x0000000400ea7308 */ /* 0x000e620000000800 */
[----:B---3--:R-:W-:Y:S01]  /*11a90*/  FFMA.FTZ R0, R17, UR4, -R78 ;  /* 0x0000000411007c23 */ /* 0x008fe2000801084e */
[----:B--2---:R-:W-:Y:S08]  /*11aa0*/  FMNMX.FTZ R71, R71, R6, !PT ;  /* 0x0000000647477209 */ /* 0x004ff00007810000 */
[----:B------:R2:W3:Y:S01]  /*11ab0*/  MUFU.EX2 R235, R0 ;  /* 0x0000000000eb7308 */ /* 0x0004e20000000800 */
[----:B------:R-:W5:Y:S01]  /*11ac0*/  SHFL.BFLY PT, R2, R71, 0x1, 0x1f ;  /* 0x0c201f0047027f89 */ /* 0x000f6200000e0000 */
[----:B----4-:R-:W-:Y:S02]  /*11ad0*/  FMNMX.FTZ R72, R72, R5, !PT ;  /* 0x0000000548487209 */ /* 0x010fe40007810000 */
[----:B-1----:R-:W-:Y:S05]  /*11ae0*/  F2FP.BF16.F32.PACK_AB R64, R234, R232 ;  /* 0x000000e8ea40723e */ /* 0x002fea00000010ff */
[----:B------:R-:W1:Y:S01]  /*11af0*/  SHFL.BFLY PT, R4, R72, 0x1, 0x1f ;  /* 0x0c201f0048047f89 */ /* 0x000e6200000e0000 */
[--C-:B--2---:R-:W-:Y:S01]  /*11b00*/  FFMA.FTZ R0, R25, UR4, -R149.reuse ;  /* 0x0000000419007c23 */ /* 0x104fe20008010895 */
[----:B---3--:R-:W-:Y:S03]  /*11b10*/  F2FP.BF16.F32.PACK_AB R66, R235, R233 ;  /* 0x000000e9eb42723e */ /* 0x008fe600000010ff */
[----:B------:R2:W-:Y:S01]  /*11b20*/  MUFU.EX2 R227, R0 ;  /* 0x0000000000e37308 */ /* 0x0005e20000000800 */
[----:B-----5:R-:W-:Y:S04]  /*11b30*/  FMNMX.FTZ R71, R71, R2, !PT ;  /* 0x0000000247477209 */ /* 0x020fe80007810000 */
[C---:B------:R-:W-:Y:S01]  /*11b40*/  FSETP.NEU.FTZ.AND P2, PT, R71.reuse, -INF , PT ;  /* 0xff8000004700780b */ /* 0x040fe20003f5d000 */
[----:B------:R-:W-:Y:S05]  /*11b50*/  FMUL.FTZ R148, R71, UR4 ;  /* 0x0000000447947c20 */ /* 0x000fea0008410000 */
[----:B------:R-:W-:Y:S01]  /*11b60*/  FSEL R148, R148, RZ, P2 ;  /* 0x000000ff94947208 */ /* 0x000fe20001000000 */
[----:B--2---:R-:W-:Y:S01]  /*11b70*/  FFMA.FTZ R0, R79, UR4, -R149 ;  /* 0x000000044f007c23 */ /* 0x004fe20008010895 */
[----:B-1----:R-:W-:Y:S03]  /*11b80*/  FMNMX.FTZ R72, R72, R4, !PT ;  /* 0x0000000448487209 */ /* 0x002fe60007810000 */
[----:B------:R1:W2:Y:S01]  /*11b90*/  MUFU.EX2 R231, R0 ;  /* 0x0000000000e77308 */ /* 0x0002a20000000800 */
[C---:B------:R-:W-:Y:S01]  /*11ba0*/  FSETP.NEU.FTZ.AND P3, PT, R72.reuse, -INF , PT ;  /* 0xff8000004800780b */ /* 0x040fe20003f7d000 */
[----:B------:R-:W-:Y:S05]  /*11bb0*/  FMUL.FTZ R79, R72, UR4 ;  /* 0x00000004484f7c20 */ /* 0x000fea0008410000 */
[----:B------:R-:W-:Y:S05]  /*11bc0*/  FSEL R79, R79, RZ, P3 ;  /* 0x000000ff4f4f7208 */ /* 0x000fea0001800000 */
[--C-:B------:R-:W-:Y:S01]  /*11bd0*/  FFMA.FTZ R2, R69, UR4, -R79.reuse ;  /* 0x0000000445027c23 */ /* 0x100fe2000801084f */
[----:B------:R-:W-:Y:S03]  /*11be0*/  FFMA.FTZ R4, R24, UR4, -R79 ;  /* 0x0000000418047c23 */ /* 0x000fe6000801084f */
[----:B------:R3:W-:Y:S01]  /*11bf0*/  MUFU.EX2 R223, R2 ;  /* 0x0000000200df7308 */ /* 0x0007e20000000800 */
[--C-:B-1----:R-:W-:Y:S01]  /*11c00*/  FFMA.FTZ R0, R18, UR4, -R149.reuse ;  /* 0x0000000412007c23 */ /* 0x102fe20008010895 */
[----:B--2---:R-:W-:Y:S08]  /*11c10*/  F2FP.BF16.F32.PACK_AB R65, R231, R227 ;  /* 0x000000e3e741723e */ /* 0x004ff000000010ff */
[----:B------:R1:W-:Y:S10]  /*11c20*/  MUFU.EX2 R230, R0 ;  /* 0x0000000000e67308 */ /* 0x0003f40000000800 */
[----:B------:R-:W-:Y:S01]  /*11c30*/  MUFU.EX2 R222, R4 ;  /* 0x0000000400de7308 */ /* 0x000fe20000000800 */
[----:B---3--:R-:W-:Y:S09]  /*11c40*/  FFMA.FTZ R2, R22, UR4, -R148 ;  /* 0x0000000416027c23 */ /* 0x008ff20008010894 */
[----:B------:R2:W-:Y:S01]  /*11c50*/  MUFU.EX2 R218, R2 ;  /* 0x0000000200da7308 */ /* 0x0005e20000000800 */
[----:B-1----:R-:W-:Y:S09]  /*11c60*/  FFMA.FTZ R0, R19, UR4, -R149 ;  /* 0x0000000413007c23 */ /* 0x002ff20008010895 */
[----:B------:R1:W3:Y:S01]  /*11c70*/  MUFU.EX2 R229, R0 ;  /* 0x0000000000e57308 */ /* 0x0002e20000000800 */
[----:B--2---:R-:W-:Y:S05]  /*11c80*/  FSEL R2, R72, RZ, P3 ;  /* 0x000000ff48027208 */ /* 0x004fea0001800000 */
[----:B------:R-:W-:Y:S01]  /*11c90*/  FADD.FTZ R2, -R2, R68 ;  /* 0x0000004402027221 */ /* 0x000fe20000010100 */
[--C-:B-1----:R-:W-:Y:S03]  /*11ca0*/  FFMA.FTZ R0, R28, UR4, -R79.reuse ;  /* 0x000000041c007c23 */ /* 0x102fe6000801084f */
[----:B------:R-:W-:Y:S01]  /*11cb0*/  FMUL.FTZ R2, R2, UR4 ;  /* 0x0000000402027c20 */ /* 0x000fe20008410000 */
[----:B---3--:R-:W-:Y:S01]  /*11cc0*/  F2FP.BF16.F32.PACK_AB R67, R229, R230 ;  /* 0x000000e6e543723e */ /* 0x008fe200000010ff */
[----:B------:R1:W-:Y:S10]  /*11cd0*/  MUFU.EX2 R225, R0 ;  /* 0x0000000000e17308 */ /* 0x0003f40000000800 */
[----:B------:R-:W2:Y:S01]  /*11ce0*/  MUFU.EX2 R68, R2 ;  /* 0x0000000200447308 */ /* 0x000ea20000000800 */
[--C-:B-1----:R-:W-:Y:S09]  /*11cf0*/  FFMA.FTZ R0, R27, UR4, -R148.reuse ;  /* 0x000000041b007c23 */ /* 0x102ff20008010894 */
[----:B------:R1:W-:Y:S01]  /*11d00*/  MUFU.EX2 R220, R0 ;  /* 0x0000000000dc7308 */ /* 0x0003e20000000800 */
[C---:B--2---:R-:W-:Y:S01]  /*11d10*/  FMUL.FTZ R4, R68.reuse, R80 ;  /* 0x0000005044047220 */ /* 0x044fe20000410000 */
[C---:B------:R-:W-:Y:S01]  /*11d20*/  FMUL.FTZ R5, R68.reuse, R81 ;  /* 0x0000005144057220 */ /* 0x040fe20000410000 */
[C---:B------:R-:W-:Y:S01]  /*11d30*/  FMUL.FTZ R16, R68.reuse, R92 ;  /* 0x0000005c44107220 */ /* 0x040fe20000410000 */
[C---:B------:R-:W-:Y:S01]  /*11d40*/  FMUL.FTZ R17, R68.reuse, R93 ;  /* 0x0000005d44117220 */ /* 0x040fe20000410000 */
[C---:B------:R-:W-:Y:S01]  /*11d50*/  FMUL.FTZ R48, R68.reuse, R124 ;  /* 0x0000007c44307220 */ /* 0x040fe20000410000 */
[----:B------:R-:W-:Y:S01]  /*11d60*/  FMUL.FTZ R49, R68, R125 ;  /* 0x0000007d44317220 */ /* 0x000fe20000410000 */
[--C-:B-1----:R-:W-:Y:S04]  /*11d70*/  FFMA.FTZ R0, R26, UR4, -R148.reuse ;  /* 0x000000041a007c23 */ /* 0x102fe80008010894 */
[----:B------:R1:W2:Y:S02]  /*11d80*/  MUFU.EX2 R221, R0 ;  /* 0x0000000000dd7308 */ /* 0x0002a40000000800 */
[----:B-1----:R-:W-:Y:S01]  /*11d90*/  FFMA.FTZ R0, R23, UR4, -R79 ;  /* 0x0000000417007c23 */ /* 0x002fe2000801084f */
[----:B--2---:R-:W-:Y:S01]  /*11da0*/  F2FP.BF16.F32.PACK_AB R145, R221, R220 ;  /* 0x000000dcdd91723e */ /* 0x004fe200000010ff */
[----:B------:R-:W1:Y:S06]  /*11db0*/  LDSM.16.MT88.4 R20, [R188+0x6000] ;  /* 0x00600000bc14783b */ /* 0x000e6c0000004200 */
[----:B------:R2:W3:Y:S02]  /*11dc0*/  MUFU.EX2 R224, R0 ;  /* 0x0000000000e07308 */ /* 0x0004e40000000800 */
[----:B--2---:R-:W-:Y:S01]  /*11dd0*/  FFMA.FTZ R0, R144, UR4, -R148 ;  /* 0x0000000490007c23 */ /* 0x004fe20008010894 */
[----:B------:R-:W-:Y:S02]  /*11de0*/  F2FP.BF16.F32.PACK_AB R144, R225, R223 ;  /* 0x000000dfe190723e */ /* 0x000fe400000010ff */
[----:B---3--:R-:W-:Y:S05]  /*11df0*/  F2FP.BF16.F32.PACK_AB R146, R224, R222 ;  /* 0x000000dee092723e */ /* 0x008fea00000010ff */
[----:B------:R2:W3:Y:S02]  /*11e00*/  MUFU.EX2 R219, R0 ;  /* 0x0000000000db7308 */ /* 0x0004e40000000800 */
[----:B--2---:R-:W-:Y:S02]  /*11e10*/  FSEL R0, R73, RZ, P1 ;  /* 0x000000ff49007208 */ /* 0x004fe40000800000 */
[----:B---3--:R-:W-:Y:S03]  /*11e20*/  F2FP.BF16.F32.PACK_AB R147, R218, R219 ;  /* 0x000000dbda93723e */ /* 0x008fe600000010ff */
[----:B------:R-:W-:Y:S01]  /*11e30*/  FADD.FTZ R0, -R0, R3 ;  /* 0x0000000300007221 */ /* 0x000fe20000010100 */
[----:B------:R-:W-:Y:S03]  /*11e40*/  FSEL R3, R71, RZ, P2 ;  /* 0x000000ff47037208 */ /* 0x000fe60001000000 */
[----:B------:R-:W-:Y:S02]  /*11e50*/  FMUL.FTZ R0, R0, UR4 ;  /* 0x0000000400007c20 */ /* 0x000fe40008410000 */
[----:B------:R-:W-:Y:S01]  /*11e60*/  FADD.FTZ R3, -R3, R74 ;  /* 0x0000004a03037221 */ /* 0x000fe20000010100 */
[----:B------:R-:W-:Y:S01]  /*11e70*/  IMAD.MOV.U32 R74, RZ, RZ, R210 ;  /* 0x000000ffff4a7224 */ /* 0x000fe200078e00d2 */
[----:B------:R2:W3:Y:S02]  /*11e80*/  MUFU.EX2 R69, R0 ;  /* 0x0000000000457308 */ /* 0x0004e40000000800 */
[----:B------:R-:W-:Y:S01]  /*11e90*/  FMUL.FTZ R2, R3, UR4 ;  /* 0x0000000403027c20 */ /* 0x000fe20008410000 */
[--C-:B------:R-:W-:Y:S07]  /*11ea0*/  FFMA.FTZ R3, R14, UR4, -R78.reuse ;  /* 0x000000040e037c23 */ /* 0x100fee000801084e */
[----:B------:R4:W-:Y:S10]  /*11eb0*/  MUFU.EX2 R214, R3 ;  /* 0x0000000300d67308 */ /* 0x0009f40000000800 */
[----:B------:R-:W5:Y:S01]  /*11ec0*/  MUFU.EX2 R2, R2 ;  /* 0x0000000200027308 */ /* 0x000f620000000800 */
[----:B--2---:R-:W-:Y:S01]  /*11ed0*/  FSEL R0, R70, RZ, P0 ;  /* 0x000000ff46007208 */ /* 0x004fe20000000000 */
[C---:B---3--:R-:W-:Y:S01]  /*11ee0*/  FMUL.FTZ R8, R69.reuse, R84 ;  /* 0x0000005445087220 */ /* 0x048fe20000410000 */
[C---:B------:R-:W-:Y:S01]  /*11ef0*/  FMUL.FTZ R9, R69.reuse, R85 ;  /* 0x0000005545097220 */ /* 0x040fe20000410000 */
[C---:B------:R-:W-:Y:S01]  /*11f00*/  FMUL.FTZ R12, R69.reuse, R88 ;  /* 0x00000058450c7220 */ /* 0x040fe20000410000 */
[C---:B------:R-:W-:Y:S01]  /*11f10*/  FMUL.FTZ R13, R69.reuse, R89 ;  /* 0x00000059450d7220 */ /* 0x040fe20000410000 */
[----:B------:R-:W-:Y:S01]  /*11f20*/  FADD.FTZ R0, -R0, R75 ;  /* 0x0000004b00007221 */ /* 0x000fe20000010100 */
[C---:B------:R-:W-:Y:S01]  /*11f30*/  FMUL.FTZ R24, R69.reuse, R100 ;  /* 0x0000006445187220 */ /* 0x040fe20000410000 */
[----:B------:R-:W-:Y:S01]  /*11f40*/  FMUL.FTZ R25, R69, R101 ;  /* 0x0000006545197220 */ /* 0x000fe20000410000 */
[--C-:B----4-:R-:W-:Y:S01]  /*11f50*/  FFMA.FTZ R3, R29, UR4, -R78.reuse ;  /* 0x000000041d037c23 */ /* 0x110fe2000801084e */
[----:B------:R-:W-:Y:S01]  /*11f60*/  FMUL.FTZ R0, R0, UR4 ;  /* 0x0000000400007c20 */ /* 0x000fe20008410000 */
[C---:B------:R-:W-:Y:S01]  /*11f70*/  FMUL.FTZ R28, R69.reuse, R104 ;  /* 0x00000068451c7220 */ /* 0x040fe20000410000 */
[C---:B------:R-:W-:Y:S01]  /*11f80*/  FMUL.FTZ R29, R69.reuse, R105 ;  /* 0x00000069451d7220 */ /* 0x040fe20000410000 */
[----:B------:R2:W3:Y:S01]  /*11f90*/  MUFU.EX2 R187, R3 ;  /* 0x0000000300bb7308 */ /* 0x0004e20000000800 */
[C---:B------:R-:W-:Y:S01]  /*11fa0*/  FMUL.FTZ R40, R69.reuse, R116 ;  /* 0x0000007445287220 */ /* 0x040fe20000410000 */
[C---:B------:R-:W-:Y:S01]  /*11fb0*/  FMUL.FTZ R41, R69.reuse, R117 ;  /* 0x0000007545297220 */ /* 0x040fe20000410000 */
[----:B------:R-:W-:Y:S01]  /*11fc0*/  FMUL.FTZ R44, R69, R120 ;  /* 0x00000078452c7220 */ /* 0x000fe20000410000 */
[C---:B-----5:R-:W-:Y:S01]  /*11fd0*/  FMUL.FTZ R6, R2.reuse, R82 ;  /* 0x0000005202067220 */ /* 0x060fe20000410000 */
[C---:B------:R-:W-:Y:S01]  /*11fe0*/  FMUL.FTZ R7, R2.reuse, R83 ;  /* 0x0000005302077220 */ /* 0x040fe20000410000 */
[C---:B------:R-:W-:Y:S01]  /*11ff0*/  FMUL.FTZ R18, R2.reuse, R94 ;  /* 0x0000005e02127220 */ /* 0x040fe20000410000 */
[----:B------:R-:W4:Y:S03]  /*12000*/  LDSM.16.MT88.4 R80, [R192+0x6000] ;  /* 0x00600000c050783b */ /* 0x000f260000004200 */
[----:B------:R-:W5:Y:S01]  /*12010*/  MUFU.EX2 R0, R0 ;  /* 0x0000000000007308 */ /* 0x000f620000000800 */
[C---:B------:R-:W-:Y:S01]  /*12020*/  FMUL.FTZ R19, R2.reuse, R95 ;  /* 0x0000005f02137220 */ /* 0x040fe20000410000 */
[C---:B------:R-:W-:Y:S01]  /*12030*/  FMUL.FTZ R34, R2.reuse, R110 ;  /* 0x0000006e02227220 */ /* 0x040fe20000410000 */
[C---:B------:R-:W-:Y:S01]  /*12040*/  FMUL.FTZ R35, R2.reuse, R111 ;  /* 0x0000006f02237220 */ /* 0x040fe20000410000 */
[-C--:B-1----:R-:W-:Y:S01]  /*12050*/  HMMA.16816.F32.BF16 R4, R144, R20.reuse, R4 ;  /* 0x000000149004723c */ /* 0x082fe20000041804 */
[----:B------:R-:W-:Y:S04]  /*12060*/  LDSM.16.MT88.4 R92, [R193+0x6800] ;  /* 0x00680000c15c783b */ /* 0x000fe80000004200 */
[--C-:B--2---:R-:W-:Y:S01]  /*12070*/  FFMA.FTZ R3, R15, UR4, -R78.reuse ;  /* 0x000000040f037c23 */ /* 0x104fe2000801084e */
[----:B------:R-:W-:Y:S01]  /*12080*/  FMUL.FTZ R45, R69, R121 ;  /* 0x00000079452d7220 */ /* 0x000fe20000410000 */
[C---:B------:R-:W-:Y:S01]  /*12090*/  FMUL.FTZ R50, R2.reuse, R126 ;  /* 0x0000007e02327220 */ /* 0x040fe20000410000 */
[----:B------:R-:W-:Y:S01]  /*120a0*/  FMUL.FTZ R51, R2, R127 ;  /* 0x0000007f02337220 */ /* 0x000fe20000410000 */
[----:B------:R1:W-:Y:S01]  /*120b0*/  MUFU.EX2 R210, R3 ;  /* 0x0000000300d27308 */ /* 0x0003e20000000800 */
[----:B---3--:R-:W-:Y:S01]  /*120c0*/  F2FP.BF16.F32.PACK_AB R88, R187, R214 ;  /* 0x000000d6bb58723e */ /* 0x008fe200000010ff */
[----:B------:R-:W-:Y:S01]  /*120d0*/  LDSM.16.MT88.4 R124, [R189+0x7800] ;  /* 0x00780000bd7c783b */ /* 0x000fe20000004200 */
[----:B------:R-:W-:Y:S01]  /*120e0*/  FMUL.FTZ R57, R69, R133 ;  /* 0x0000008545397220 */ /* 0x000fe20000410000 */
[C---:B-----5:R-:W-:Y:S01]  /*120f0*/  FMUL.FTZ R10, R0.reuse, R86 ;  /* 0x00000056000a7220 */ /* 0x060fe20000410000 */
        /* <DEDUP_REMOVED lines=13> */
[----:B------:R1:W3:Y:S02]  /*121d0*/  MUFU.EX2 R182, R3 ;  /* 0x0000000300b67308 */ /* 0x0002e40000000800 */
[C---:B------:R-:W-:Y:S01]  /*121e0*/  FMUL.FTZ R31, R0.reuse, R107 ;  /* 0x0000006b001f7220 */ /* 0x040fe20000410000 */
[C---:B------:R-:W-:Y:S01]  /*121f0*/  FMUL.FTZ R43, R0.reuse, R119 ;  /* 0x00000077002b7220 */ /* 0x040fe20000410000 */
[C---:B------:R-:W-:Y:S01]  /*12200*/  FMUL.FTZ R46, R0.reuse, R122 ;  /* 0x0000007a002e7220 */ /* 0x040fe20000410000 */
[C---:B------:R-:W-:Y:S01]  /*12210*/  FMUL.FTZ R47, R0.reuse, R123 ;  /* 0x0000007b002f7220 */ /* 0x040fe20000410000 */
[----:B------:R-:W-:Y:S01]  /*12220*/  FMUL.FTZ R59, R0, R135 ;  /* 0x00000087003b7220 */ /* 0x000fe20000410000 */
[C---:B------:R-:W-:Y:S04]  /*12230*/  HMMA.16816.F32.BF16 R16, R144.reuse, R22, R16 ;  /* 0x000000169010723c */ /* 0x040fe80000041810 */
[C---:B------:R-:W-:Y:S01]  /*12240*/  FMUL.FTZ R22, R2.reuse, R98 ;  /* 0x0000006202167220 */ /* 0x040fe20000410000 */
[----:B------:R-:W-:Y:S01]  /*12250*/  FMUL.FTZ R23, R2, R99 ;  /* 0x0000006302177220 */ /* 0x000fe20000410000 */
[----:B------:R-:W-:Y:S01]  /*12260*/  FMUL.FTZ R58, R0, R134 ;  /* 0x00000086003a7220 */ /* 0x000fe20000410000 */
[----:B------:R-:W5:Y:S01]  /*12270*/  LDSM.16.MT88.4 R96, [R189+0x6800] ;  /* 0x00680000bd60783b */ /* 0x000f620000004200 */
[C---:B------:R-:W-:Y:S01]  /*12280*/  FMUL.FTZ R56, R69.reuse, R132 ;  /* 0x0000008445387220 */ /* 0x040fe20000410000 */
[C---:B------:R-:W-:Y:S01]  /*12290*/  FMUL.FTZ R60, R69.reuse, R136 ;  /* 0x00000088453c7220 */ /* 0x040fe20000410000 */
[--C-:B-1----:R-:W-:Y:S01]  /*122a0*/  FFMA.FTZ R3, R42, UR4, -R149.reuse ;  /* 0x000000042a037c23 */ /* 0x102fe20008010895 */
[----:B---3--:R-:W-:Y:S01]  /*122b0*/  F2FP.BF16.F32.PACK_AB R90, R182, R210 ;  /* 0x000000d2b65a723e */ /* 0x008fe200000010ff */
        /* <DEDUP_REMOVED lines=9> */
[C---:B------:R-:W-:Y:S01]  /*12350*/  FMUL.FTZ R37, R68.reuse, R113 ;  /* 0x0000007144257220 */ /* 0x040fe20000410000 */
[----:B------:R-:W3:Y:S02]  /*12360*/  LDL.LU R112, [R1] ;  /* 0x0000000001707983 */ /* 0x000ee40000300800 */
[-C--:B------:R-:W-:Y:S03]  /*12370*/  HMMA.16816.F32.BF16 R28, R64, R38.reuse, R28 ;  /* 0x00000026401c723c */ /* 0x080fe6000004181c */
[--C-:B-1----:R-:W-:Y:S01]  /*12380*/  FFMA.FTZ R3, R33, UR4, -R149.reuse ;  /* 0x0000000421037c23 */ /* 0x102fe20008010895 */
[----:B------:R-:W-:Y:S03]  /*12390*/  FMUL.FTZ R33, R68, R109 ;  /* 0x0000006d44217220 */ /* 0x000fe60000410000 */
[----:B------:R1:W4:Y:S02]  /*123a0*/  MUFU.EX2 R175, R3 ;  /* 0x0000000300af7308 */ /* 0x0003240000000800 */
[----:B-1----:R-:W-:Y:S01]  /*123b0*/  FFMA.FTZ R3, R32, UR4, -R149 ;  /* 0x0000000420037c23 */ /* 0x002fe20008010895 */
[----:B------:R-:W-:Y:S01]  /*123c0*/  FMUL.FTZ R32, R68, R108 ;  /* 0x0000006c44207220 */ /* 0x000fe20000410000 */
[----:B----4-:R-:W-:Y:S01]  /*123d0*/  F2FP.BF16.F32.PACK_AB R89, R175, R178 ;  /* 0x000000b2af59723e */ /* 0x010fe200000010ff */
[----:B------:R-:W-:Y:S05]  /*123e0*/  LDSM.16.MT88.4 R108, [R193+0x7800] ;  /* 0x00780000c16c783b */ /* 0x000fea0000004200 */
[----:B------:R1:W-:Y:S01]  /*123f0*/  MUFU.EX2 R177, R3 ;  /* 0x0000000300b17308 */ /* 0x0003e20000000800 */
[C---:B------:R-:W-:Y:S04]  /*12400*/  HMMA.16816.F32.BF16 R32, R144.reuse, R38, R32 ;  /* 0x000000269020723c */ /* 0x040fe80000041820 */
[C---:B------:R-:W-:Y:S01]  /*12410*/  FMUL.FTZ R38, R2.reuse, R114 ;  /* 0x0000007202267220 */ /* 0x040fe20000410000 */
[----:B------:R-:W-:Y:S07]  /*12420*/  FMUL.FTZ R39, R2, R115 ;  /* 0x0000007302277220 */ /* 0x000fee0000410000 */
[-C--:B------:R-:W-:Y:S03]  /*12430*/  HMMA.16816.F32.BF16 R36, R144, R52.reuse, R36 ;  /* 0x000000349024723c */ /* 0x080fe60000041824 */
[--C-:B-1----:R-:W-:Y:S04]  /*12440*/  FFMA.FTZ R3, R150, UR4, -R79.reuse ;  /* 0x0000000496037c23 */ /* 0x102fe8000801084f */
[----:B------:R1:W-:Y:S01]  /*12450*/  MUFU.EX2 R172, R3 ;  /* 0x0000000300ac7308 */ /* 0x0003e20000000800 */
[C---:B------:R-:W-:Y:S04]  /*12460*/  HMMA.16816.F32.BF16 R40, R64.reuse, R52, R40 ;  /* 0x000000344028723c */ /* 0x040fe80000041828 */
[C---:B------:R-:W-:Y:S01]  /*12470*/  FMUL.FTZ R52, R68.reuse, R128 ;  /* 0x0000008044347220 */ /* 0x040fe20000410000 */
[----:B------:R-:W-:Y:S03]  /*12480*/  FMUL.FTZ R53, R68, R129 ;  /* 0x0000008144357220 */ /* 0x000fe60000410000 */
[-C--:B------:R-:W-:Y:S08]  /*12490*/  HMMA.16816.F32.BF16 R44, R64, R54.reuse, R44 ;  /* 0x00000036402c723c */ /* 0x080ff0000004182c */
[C---:B------:R-:W-:Y:S04]  /*124a0*/  HMMA.16816.F32.BF16 R48, R144.reuse, R54, R48 ;  /* 0x000000369030723c */ /* 0x040fe80000041830 */
[--C-:B-1----:R-:W-:Y:S01]  /*124b0*/  FFMA.FTZ R3, R151, UR4, -R79.reuse ;  /* 0x0000000497037c23 */ /* 0x102fe2000801084f */
[C---:B------:R-:W-:Y:S01]  /*124c0*/  FMUL.FTZ R55, R2.reuse, R131 ;  /* 0x0000008302377220 */ /* 0x040fe20000410000 */
[----:B------:R-:W-:Y:S02]  /*124d0*/  FMUL.FTZ R54, R2, R130 ;  /* 0x0000008202367220 */ /* 0x000fe40000410000 */
[----:B------:R1:W4:Y:S05]  /*124e0*/  MUFU.EX2 R173, R3 ;  /* 0x0000000300ad7308 */ /* 0x00032a0000000800 */
[-C--:B------:R-:W-:Y:S08]  /*124f0*/  HMMA.16816.F32.BF16 R52, R144, R80.reuse, R52 ;  /* 0x000000509034723c */ /* 0x080ff00000041834 */
[C---:B------:R-:W-:Y:S04]  /*12500*/  HMMA.16816.F32.BF16 R56, R64.reuse, R80, R56 ;  /* 0x000000504038723c */ /* 0x040fe80000041838 */
[----:B-1----:R-:W-:Y:S01]  /*12510*/  FFMA.FTZ R3, R154, UR4, -R148 ;  /* 0x000000049a037c23 */ /* 0x002fe20008010894 */
[----:B----4-:R-:W-:Y:S03]  /*12520*/  F2FP.BF16.F32.PACK_AB R80, R173, R172 ;  /* 0x000000acad50723e */ /* 0x010fe600000010ff */
[-C--:B------:R-:W-:Y:S01]  /*12530*/  HMMA.16816.F32.BF16 R60, R64, R82.reuse, R60 ;  /* 0x00000052403c723c */ /* 0x080fe2000004183c */
[----:B------:R1:W-:Y:S02]  /*12540*/  MUFU.EX2 R169, R3 ;  /* 0x0000000300a97308 */ /* 0x0003e40000000800 */
[C---:B------:R-:W-:Y:S01]  /*12550*/  FMUL.FTZ R64, R68.reuse, R140 ;  /* 0x0000008c44407220 */ /* 0x040fe20000410000 */
[----:B------:R-:W-:Y:S01]  /*12560*/  FMUL.FTZ R65, R68, R141 ;  /* 0x0000008d44417220 */ /* 0x000fe20000410000 */
[C---:B------:R-:W-:Y:S01]  /*12570*/  FMUL.FTZ R66, R2.reuse, R142 ;  /* 0x0000008e02427220 */ /* 0x040fe20000410000 */
[C---:B------:R-:W-:Y:S01]  /*12580*/  FMUL.FTZ R67, R2.reuse, R143 ;  /* 0x0000008f02437220 */ /* 0x040fe20000410000 */
[----:B------:R-:W-:Y:S04]  /*12590*/  FFMA.FTZ R2, R2, R252, R220 ;  /* 0x000000fc02027223 */ /* 0x000fe800000100dc */
[----:B------:R-:W-:Y:S02]  /*125a0*/  FADD.FTZ R2, R221, R2 ;  /* 0x00000002dd027221 */ /* 0x000fe40000010000 */
[----:B------:R-:W-:Y:S01]  /*125b0*/  HMMA.16816.F32.BF16 R64, R144, R82, R64 ;  /* 0x000000529040723c */ /* 0x000fe20000041840 */
[----:B------:R-:W-:Y:S03]  /*125c0*/  MUFU.EX2 R146, R76 ;  /* 0x0000004c00927308 */ /* 0x000fe60000000800 */
[----:B------:R-:W-:Y:S01]  /*125d0*/  FADD.FTZ R2, R219, R2 ;  /* 0x00000002db027221 */ /* 0x000fe20000010000 */
[--C-:B-1----:R-:W-:Y:S06]  /*125e0*/  FFMA.FTZ R3, R155, UR4, -R148.reuse ;  /* 0x000000049b037c23 */ /* 0x102fec0008010894 */
        /* <DEDUP_REMOVED lines=8> */
[----:B------:R1:W-:Y:S02]  /*12670*/  MUFU.EX2 R165, R3 ;  /* 0x0000000300a57308 */ /* 0x0003e40000000800 */
[----:B-1----:R-:W-:Y:S08]  /*12680*/  FFMA.FTZ R3, R156, UR4, -R148 ;  /* 0x000000049c037c23 */ /* 0x002ff00008010894 */
[----:B------:R1:W4:Y:S02]  /*12690*/  MUFU.EX2 R164, R3 ;  /* 0x0000000300a47308 */ /* 0x0003240000000800 */
[----:B-1----:R-:W-:Y:S01]  /*126a0*/  FFMA.FTZ R3, R160, UR4, -R149 ;  /* 0x00000004a0037c23 */ /* 0x002fe20008010895 */
[----:B----4-:R-:W-:Y:S07]  /*126b0*/  F2FP.BF16.F32.PACK_AB R83, R164, R165 ;  /* 0x000000a5a453723e */ /* 0x010fee00000010ff */
[----:B------:R1:W4:Y:S01]  /*126c0*/  MUFU.EX2 R163, R3 ;  /* 0x0000000300a37308 */ /* 0x0003220000000800 */
[-C--:B--2---:R-:W-:Y:S05]  /*126d0*/  HMMA.16816.F32.BF16 R4, R80, R84.reuse, R4 ;  /* 0x000000545004723c */ /* 0x084fea0000041804 */
[--C-:B-1----:R-:W-:Y:S01]  /*126e0*/  FFMA.FTZ R3, R157, UR4, -R78.reuse ;  /* 0x000000049d037c23 */ /* 0x102fe2000801084e */
[----:B----4-:R-:W-:Y:S03]  /*126f0*/  F2FP.BF16.F32.PACK_AB R91, R163, R177 ;  /* 0x000000b1a35b723e */ /* 0x010fe600000010ff */
[----:B------:R1:W-:Y:S04]  /*12700*/  MUFU.EX2 R161, R3 ;  /* 0x0000000300a17308 */ /* 0x0003e80000000800 */
        /* <DEDUP_REMOVED lines=10> */
[----:B------:R1:W-:Y:S07]  /*127b0*/  MUFU.EX2 R160, R3 ;  /* 0x0000000300a07308 */ /* 0x0003ee0000000800 */
[C---:B------:R-:W-:Y:S01]  /*127c0*/  HMMA.16816.F32.BF16 R32, R80.reuse, R94, R32 ;  /* 0x0000005e5020723c */ /* 0x040fe20000041820 */
[----:B------:R-:W2:Y:S03]  /*127d0*/  LDSM.16.MT88.4 R92, [R188+0x7000] ;  /* 0x00700000bc5c783b */ /* 0x000ea60000004200 */
[----:B---3--:R-:W-:Y:S04]  /*127e0*/  FFMA.FTZ R68, R68, R112, R223 ;  /* 0x0000007044447223 */ /* 0x008fe800000100df */
[-C--:B-----5:R-:W-:Y:S03]  /*127f0*/  HMMA.16816.F32.BF16 R36, R80, R96.reuse, R36 ;  /* 0x000000605024723c */ /* 0x0a0fe60000041824 */
[----:B-1----:R-:W-:Y:S01]  /*12800*/  FFMA.FTZ R3, R162, UR4, -R78 ;  /* 0x00000004a2037c23 */ /* 0x002fe2000801084e */
[----:B------:R-:W-:Y:S03]  /*12810*/  FADD.FTZ R68, R225, R68 ;  /* 0x00000044e1447221 */ /* 0x000fe60000010000 */
[----:B------:R1:W3:Y:S01]  /*12820*/  MUFU.EX2 R162, R3 ;  /* 0x0000000300a27308 */ /* 0x0002e20000000800 */
[C---:B------:R-:W-:Y:S08]  /*12830*/  HMMA.16816.F32.BF16 R40, R88.reuse, R96, R40 ;  /* 0x000000605828723c */ /* 0x040ff00000041828 */
[-C--:B------:R-:W-:Y:S08]  /*12840*/  HMMA.16816.F32.BF16 R44, R88, R98.reuse, R44 ;  /* 0x00000062582c723c */ /* 0x080ff0000004182c */
[C---:B------:R-:W-:Y:S01]  /*12850*/  HMMA.16816.F32.BF16 R48, R80.reuse, R98, R48 ;  /* 0x000000625030723c */ /* 0x040fe20000041830 */
[----:B------:R-:W-:Y:S03]  /*12860*/  LDSM.16.MT88.4 R96, [R189+0x7000] ;  /* 0x00700000bd60783b */ /* 0x000fe60000004200 */
[----:B-1----:R-:W-:Y:S01]  /*12870*/  FFMA.FTZ R3, R236, UR4, -R149 ;  /* 0x00000004ec037c23 */ /* 0x002fe20008010895 */
[----:B------:R-:W-:Y:S02]  /*12880*/  IMAD.MOV.U32 R236, RZ, RZ, R74 ;  /* 0x000000ffffec7224 */ /* 0x000fe400078e004a */
[----:B------:R-:W-:Y:S01]  /*12890*/  FFMA.FTZ R74, R180, UR4, -R79 ;  /* 0x00000004b44a7c23 */ /* 0x000fe2000801084f */
[-C--:B----4-:R-:W-:Y:S01]  /*128a0*/  HMMA.16816.F32.BF16 R52, R80, R84.reuse, R52 ;  /* 0x000000545034723c */ /* 0x090fe20000041834 */
[----:B------:R1:W-:Y:S02]  /*128b0*/  MUFU.EX2 R130, R3 ;  /* 0x0000000300827308 */ /* 0x0003e40000000800 */
[C---:B------:R-:W-:Y:S01]  /*128c0*/  ISETP.GT.AND P0, PT, R209.reuse, R236, PT ;  /* 0x000000ecd100720c */ /* 0x040fe20003f04270 */
[----:B------:R-:W-:Y:S04]  /*128d0*/  VIADD R209, R209, 0xffffffff ;  /* 0xffffffffd1d17836 */ /* 0x000fe80000000000 */
[C---:B------:R-:W-:Y:S03]  /*128e0*/  HMMA.16816.F32.BF16 R56, R88.reuse, R84, R56 ;  /* 0x000000545838723c */ /* 0x040fe60000041838 */
[----:B------:R4:W-:Y:S01]  /*128f0*/  MUFU.EX2 R129, R74 ;  /* 0x0000004a00817308 */ /* 0x0009e20000000800 */
[----:B--2---:R-:W-:Y:S04]  /*12900*/  F2FP.BF16.F32.PACK_AB R84, R131, R161 ;  /* 0x000000a18354723e */ /* 0x004fe800000010ff */
[-C--:B------:R-:W-:Y:S01]  /*12910*/  HMMA.16816.F32.BF16 R60, R88, R86.reuse, R60 ;  /* 0x00000056583c723c */ /* 0x080fe2000004183c */
[----:B------:R-:W2:Y:S02]  /*12920*/  LDSM.16.MT88.4 R88, [R193+0x7000] ;  /* 0x00700000c158783b */ /* 0x000ea40000004200 */
[----:B-1----:R-:W-:Y:S04]  /*12930*/  FFMA.FTZ R3, R171, UR4, -R149 ;  /* 0x00000004ab037c23 */ /* 0x002fe80008010895 */
[----:B------:R1:W5:Y:S01]  /*12940*/  MUFU.EX2 R159, R3 ;  /* 0x00000003009f7308 */ /* 0x0003620000000800 */
[----:B------:R-:W-:Y:S04]  /*12950*/  HMMA.16816.F32.BF16 R64, R80, R86, R64 ;  /* 0x000000565040723c */ /* 0x000fe80000041840 */
[----:B----4-:R-:W-:Y:S01]  /*12960*/  FFMA.FTZ R74, R176, UR4, -R79 ;  /* 0x00000004b04a7c23 */ /* 0x010fe2000801084f */
[----:B---3--:R-:W-:Y:S04]  /*12970*/  F2FP.BF16.F32.PACK_AB R86, R162, R160 ;  /* 0x000000a0a256723e */ /* 0x008fe800000010ff */
[----:B------:R3:W-:Y:S01]  /*12980*/  MUFU.EX2 R157, R74 ;  /* 0x0000004a009d7308 */ /* 0x0007e20000000800 */
[----:B-1----:R-:W-:Y:S01]  /*12990*/  FFMA.FTZ R3, R168, UR4, -R149 ;  /* 0x00000004a8037c23 */ /* 0x002fe20008010895 */
[----:B-----5:R-:W-:Y:S08]  /*129a0*/  F2FP.BF16.F32.PACK_AB R85, R159, R130 ;  /* 0x000000829f55723e */ /* 0x020ff000000010ff */
[----:B------:R1:W-:Y:S01]  /*129b0*/  MUFU.EX2 R158, R3 ;  /* 0x00000003009e7308 */ /* 0x0003e20000000800 */
[--C-:B---3--:R-:W-:Y:S09]  /*129c0*/  FFMA.FTZ R74, R226, UR4, -R79.reuse ;  /* 0x00000004e24a7c23 */ /* 0x108ff2000801084f */
[----:B------:R-:W-:Y:S01]  /*129d0*/  MUFU.EX2 R144, R74 ;  /* 0x0000004a00907308 */ /* 0x000fe20000000800 */
[--C-:B-1----:R-:W-:Y:S09]  /*129e0*/  FFMA.FTZ R3, R181, UR4, -R79.reuse ;  /* 0x00000004b5037c23 */ /* 0x102ff2000801084f */
[----:B------:R1:W3:Y:S02]  /*129f0*/  MUFU.EX2 R135, R3 ;  /* 0x0000000300877308 */ /* 0x0002e40000000800 */
[--C-:B-1----:R-:W-:Y:S01]  /*12a00*/  FFMA.FTZ R3, R183, UR4, -R148.reuse ;  /* 0x00000004b7037c23 */ /* 0x102fe20008010894 */
[----:B---3--:R-:W-:Y:S07]  /*12a10*/  F2FP.BF16.F32.PACK_AB R80, R135, R129 ;  /* 0x000000818750723e */ /* 0x008fee00000010ff */
[----:B------:R1:W-:Y:S02]  /*12a20*/  MUFU.EX2 R128, R3 ;  /* 0x0000000300807308 */ /* 0x0003e40000000800 */
[--C-:B-1----:R-:W-:Y:S08]  /*12a30*/  FFMA.FTZ R3, R186, UR4, -R148.reuse ;  /* 0x00000004ba037c23 */ /* 0x102ff00008010894 */
[----:B------:R1:W3:Y:S02]  /*12a40*/  MUFU.EX2 R134, R3 ;  /* 0x0000000300867308 */ /* 0x0002e40000000800 */
[----:B-1----:R-:W-:Y:S01]  /*12a50*/  FFMA.FTZ R3, R174, UR4, -R79 ;  /* 0x00000004ae037c23 */ /* 0x002fe2000801084f */
[----:B---3--:R-:W-:Y:S07]  /*12a60*/  F2FP.BF16.F32.PACK_AB R81, R134, R128 ;  /* 0x000000808651723e */ /* 0x008fee00000010ff */
        /* <DEDUP_REMOVED lines=15> */
[--C-:B-1----:R-:W-:Y:S05]  /*12b60*/  FFMA.FTZ R3, R184, UR4, -R78.reuse ;  /* 0x00000004b8037c23 */ /* 0x102fea000801084e */
[C---:B------:R-:W-:Y:S01]  /*12b70*/  HMMA.16816.F32.BF16 R16, R80.reuse, R94, R16 ;  /* 0x0000005e5010723c */ /* 0x040fe20000041810 */
[----:B------:R1:W3:Y:S01]  /*12b80*/  MUFU.EX2 R154, R3 ;  /* 0x00000003009a7308 */ /* 0x0002e20000000800 */
[----:B------:R-:W4:Y:S06]  /*12b90*/  LDSM.16.MT88.4 R92, [R192+0x7000] ;  /* 0x00700000c05c783b */ /* 0x000f2c0000004200 */
[-C--:B--2---:R-:W-:Y:S08]  /*12ba0*/  HMMA.16816.F32.BF16 R20, R80, R88.reuse, R20 ;  /* 0x000000585014723c */ /* 0x084ff00000041814 */
[C---:B------:R-:W-:Y:S04]  /*12bb0*/  HMMA.16816.F32.BF16 R24, R84.reuse, R88, R24 ;  /* 0x000000585418723c */ /* 0x040fe80000041818 */
[--C-:B-1----:R-:W-:Y:S01]  /*12bc0*/  FFMA.FTZ R3, R185, UR4, -R78.reuse ;  /* 0x00000004b9037c23 */ /* 0x102fe2000801084e */
[----:B------:R-:W-:Y:S01]  /*12bd0*/  FFMA.FTZ R78, R213, UR4, -R78 ;  /* 0x00000004d54e7c23 */ /* 0x000fe2000801084e */
[----:B---3--:R-:W-:Y:S02]  /*12be0*/  F2FP.BF16.F32.PACK_AB R136, R154, R152 ;  /* 0x000000989a88723e */ /* 0x008fe400000010ff */
        /* <DEDUP_REMOVED lines=100> */
[-C--:B-1----:R-:W-:Y:S08]  /*13230*/  HMMA.16816.F32.BF16 R128, R140, R4.reuse, R52 ;  /* 0x000000048c80723c */ /* 0x082ff00000041834 */
        /* <DEDUP_REMOVED lines=9> */
[----:B------:R-:W-:Y:S02]  /*132d0*/  IMAD.MOV.U32 R75, RZ, RZ, R70 ;  /* 0x000000ffff4b7224 */ /* 0x000fe400078e0046 */
[----:B------:R-:W-:Y:S01]  /*132e0*/  FADD.FTZ R3, R146, R0 ;  /* 0x0000000092037221 */ /* 0x000fe20000010000 */
[----:B------:R-:W-:Y:S01]  /*132f0*/  FADD.FTZ R0, R74, R5 ;  /* 0x000000054a007221 */ /* 0x000fe20000010000 */
[----:B------:R-:W-:Y:S01]  /*13300*/  FADD.FTZ R251, R153, R4 ;  /* 0x0000000499fb7221 */ /* 0x000fe20000010000 */
[----:B------:R2:W-:Y:S01]  /*13310*/  STL [R1], R2 ;  /* 0x0000000201007387 */ /* 0x0005e20000100800 */
[----:B------:R-:W-:Y:S02]  /*13320*/  IMAD.MOV.U32 R74, RZ, RZ, R71 ;  /* 0x000000ffff4a7224 */ /* 0x000fe400078e0047 */
[----:B------:R-:W-:Y:S01]  /*13330*/  FADD.FTZ R250, R149, R3 ;  /* 0x0000000395fa7221 */ /* 0x000fe20000010000 */
[----:B------:R-:W-:Y:S02]  /*13340*/  IMAD.MOV.U32 R3, RZ, RZ, R73 ;  /* 0x000000ffff037224 */ /* 0x000fe400078e0049 */
[----:B------:R-:W-:Y:S01]  /*13350*/  FADD.FTZ R252, R148, R0 ;  /* 0x0000000094fc7221 */ /* 0x000fe20000010000 */
[----:B------:R-:W-:Y:S06]  /*13360*/  @P0 BRA `(.L_x_2453) ;  /* 0xffffffc000700947 */ /* 0x000fec000383ffff */
.L_x_2452:
[----:B------:R-:W3:Y:S04]  /*13370*/  LDL.LU R5, [R1] ;  /* 0x0000000001057983 */ /* 0x000ee80000300800 */
[----:B------:R-:W4:Y:S04]  /*13380*/  LDL.LU R8, [R1+0x4] ;  /* 0x0000040001087983 */ /* 0x000f280000300800 */
[----:B------:R-:W5:Y:S04]  /*13390*/  LDL.LU R7, [R1+0xc] ;  /* 0x00000c0001077983 */ /* 0x000f680000300800 */
[----:B------:R-:W4:Y:S04]  /*133a0*/  LDL R42, [R1+0x14] ;  /* 0x00001400012a7983 */ /* 0x000f280000100800 */
[----:B--2---:R-:W1:Y:S04]  /*133b0*/  SHFL.BFLY PT, R2, R252, 0x2, 0x1f ;  /* 0x0c401f00fc027f89 */ /* 0x004e6800000e0000 */
[----:B------:R-:W2:Y:S04]  /*133c0*/  SHFL.BFLY PT, R0, R251, 0x2, 0x1f ;  /* 0x0c401f00fb007f89 */ /* 0x000ea800000e0000 */
[----:B------:R-:W2:Y:S01]  /*133d0*/  SHFL.BFLY PT, R4, R250, 0x2, 0x1f ;  /* 0x0c401f00fa047f89 */ /* 0x000ea200000e0000 */
[----:B------:R-:W2:Y:S01]  /*133e0*/  S2R R41, SR_TID.X ;  /* 0x0000000000297919 */ /* 0x000ea20000002100 */
[----:B-1----:R-:W-:Y:S01]  /*133f0*/  FADD.FTZ R2, R2, R252 ;  /* 0x000000fc02027221 */ /* 0x002fe20000010000 */
[----:B--2---:R-:W-:-:S04]  /*13400*/  FADD.FTZ R0, R0, R251 ;  /* 0x000000fb00007221 */ /* 0x004fc80000010000 */
[----:B------:R-:W1:Y:S01]  /*13410*/  SHFL.BFLY PT, R37, R2, 0x1, 0x1f ;  /* 0x0c201f0002257f89 */ /* 0x000e6200000e0000 */
[----:B------:R-:W-:-:S03]  /*13420*/  FADD.FTZ R4, R4, R250 ;  /* 0x000000fa04047221 */ /* 0x000fc60000010000 */
[----:B------:R-:W2:Y:S04]  /*13430*/  SHFL.BFLY PT, R38, R0, 0x1, 0x1f ;  /* 0x0c201f0000267f89 */ /* 0x000ea800000e0000 */
[----:B------:R-:W2:Y:S01]  /*13440*/  SHFL.BFLY PT, R39, R4, 0x1, 0x1f ;  /* 0x0c201f0004277f89 */ /* 0x000ea200000e0000 */
[----:B------:R-:W2:Y:S01]  /*13450*/  S2UR UR4, SR_CgaCtaId ;  /* 0x00000000000479c3 */ /* 0x000ea20000008800 */
[----:B-1----:R-:W-:Y:S01]  /*13460*/  FADD.FTZ R37, R2, R37 ;  /* 0x0000002502257221 */ /* 0x002fe20000010000 */
[----:B------:R-:W-:-:S04]  /*13470*/  SHF.L.U32 R2, R41, 0x4, RZ ;  /* 0x0000000429027819 */ /* 0x000fc800000006ff */
[----:B------:R-:W-:Y:S01]  /*13480*/  LOP3.LUT R2, R2, 0x1c0, RZ, 0xc0, !PT ;  /* 0x000001c002027812 */ /* 0x000fe200078ec0ff */
[----:B--2---:R-:W-:Y:S01]  /*13490*/  FADD.FTZ R38, R0, R38 ;  /* 0x0000002600267221 */ /* 0x004fe20000010000 */
[----:B------:R-:W-:Y:S01]  /*134a0*/  FSETP.NE.FTZ.AND P6, PT, R37, RZ, PT ;  /* 0x000000ff2500720b */ /* 0x000fe20003fd5000 */
[----:B------:R-:W-:Y:S01]  /*134b0*/  FADD.FTZ R39, R4, R39 ;  /* 0x0000002704277221 */ /* 0x000fe20000010000 */
[----:B------:R-:W-:Y:S02]  /*134c0*/  UMOV UR5, 0x400 ;  /* 0x0000040000057882 */ /* 0x000fe40000000000 */
[----:B------:R-:W-:Y:S01]  /*134d0*/  ULEA UR4, UR4, UR5, 0x18 ;  /* 0x0000000504047291 */ /* 0x000fe2000f8ec0ff */
[----:B------:R-:W-:Y:S02]  /*134e0*/  FSETP.NE.FTZ.AND P5, PT, R38, RZ, PT ;  /* 0x000000ff2600720b */ /* 0x000fe40003fb5000 */
[----:B------:R-:W-:Y:S02]  /*134f0*/  FSETP.NE.FTZ.AND P4, PT, R39, RZ, PT ;  /* 0x000000ff2700720b */ /* 0x000fe40003f95000 */
[----:B------:R-:W-:-:S02]  /*13500*/  LOP3.LUT P0, RZ, R41, 0x4, RZ, 0xc0, !PT ;  /* 0x0000000429ff7812 */ /* 0x000fc4000780c0ff */
[----:B------:R-:W-:Y:S02]  /*13510*/  LOP3.LUT P2, RZ, R41, 0x8, RZ, 0xc0, !PT ;  /* 0x0000000829ff7812 */ /* 0x000fe4000784c0ff */
[----:B------:R-:W-:Y:S01]  /*13520*/  MOV R40, 0x20 ;  /* 0x0000002000287802 */ /* 0x000fe20000000f00 */
[----:B------:R-:W1:Y:S01]  /*13530*/  S2R R43, SR_CTAID.Y ;  /* 0x00000000002b7919 */ /* 0x000e620000002600 */
[----:B---3--:R-:W2:Y:S01]  /*13540*/  SHFL.BFLY PT, R3, R5, 0x2, 0x1f ;  /* 0x0c401f0005037f89 */ /* 0x008ea200000e0000 */
[----:B-----5:R-:W-:Y:S01]  /*13550*/  LOP3.LUT R2, R2, 0x38, R7, 0xf8, !PT ;  /* 0x0000003802027812 */ /* 0x020fe200078ef807 */
[----:B--2---:R-:W-:Y:S02]  /*13560*/  FADD.FTZ R3, R3, R5 ;  /* 0x0000000503037221 */ /* 0x004fe40000010000 */
[----:B------:R-:W2:Y:S03]  /*13570*/  MUFU.RCP R5, R37 ;  /* 0x0000002500057308 */ /* 0x000ea60000001000 */
[----:B------:R-:W3:Y:S02]  /*13580*/  SHFL.BFLY PT, R36, R3, 0x1, 0x1f ;  /* 0x0c201f0003247f89 */ /* 0x000ee400000e0000 */
[----:B---3--:R-:W-:Y:S01]  /*13590*/  FADD.FTZ R36, R3, R36 ;  /* 0x0000002403247221 */ /* 0x008fe20000010000 */
[----:B------:R-:W-:-:S03]  /*135a0*/  SHF.L.U32 R3, R41, 0x5, RZ ;  /* 0x0000000529037819 */ /* 0x000fc600000006ff */
[----:B------:R-:W3:Y:S01]  /*135b0*/  MUFU.RCP R6, R36 ;  /* 0x0000002400067308 */ /* 0x000ee20000001000 */
[----:B------:R-:W-:Y:S02]  /*135c0*/  FSETP.NE.FTZ.AND P1, PT, R36, RZ, PT ;  /* 0x000000ff2400720b */ /* 0x000fe40003f35000 */
[----:B----4-:R-:W-:-:S04]  /*135d0*/  LOP3.LUT R3, R8, 0x7c00, R3, 0xf8, !PT ;  /* 0x00007c0008037812 */ /* 0x010fc800078ef803 */
[----:B------:R-:W-:Y:S02]  /*135e0*/  LOP3.LUT R4, R3, R2, RZ, 0xfc, !PT ;  /* 0x0000000203047212 */ /* 0x000fe400078efcff */
[----:B--2---:R-:W-:Y:S01]  /*135f0*/  FSEL R2, R5, 1, P6 ;  /* 0x3f80000005027808 */ /* 0x004fe20003000000 */
[----:B------:R-:W2:Y:S01]  /*13600*/  MUFU.RCP R3, R38 ;  /* 0x0000002600037308 */ /* 0x000ea20000001000 */
[----:B---3--:R-:W-:-:S07]  /*13610*/  FSEL R0, R6, 1, P1 ;  /* 0x3f80000006007808 */ /* 0x008fce0000800000 */
[----:B------:R-:W3:Y:S01]  /*13620*/  MUFU.RCP R5, R39 ;  /* 0x0000002700057308 */ /* 0x000ee20000001000 */
        /* <DEDUP_REMOVED lines=19> */
[----:B------:R-:W-:Y:S02]  /*13760*/  LEA R2, R4, UR4, 0x1 ;  /* 0x0000000404027c11 */ /* 0x000fe4000f8e08ff */
[----:B------:R-:W-:-:S03]  /*13770*/  MOV R6, 0x10 ;  /* 0x0000001000067802 */ /* 0x000fc60000000f00 */
        /* <DEDUP_REMOVED lines=16> */
[----:B---3--:R-:W-:Y:S02]  /*13880*/  FSEL R5, R5, 1, P4 ;  /* 0x3f80000005057808 */ /* 0x008fe40002000000 */
[----:B------:R-:W-:Y:S01]  /*13890*/  SEL R6, R6, 0xfffffff0, !P0 ;  /* 0xfffffff006067807 */ /* 0x000fe20004000000 */
[----:B----4-:R-:W2:Y:S01]  /*138a0*/  LDC.U8 R8, c[0x0][0x549] ;  /* 0x00015240ff087b82 */ /* 0x010ea20000000000 */
[----:B------:R-:W-:Y:S02]  /*138b0*/  F2FP.BF16.F32.PACK_AB R7, R7, R82 ;  /* 0x000000520707723e */ /* 0x000fe400000010ff */
[----:B------:R-:W-:Y:S01]  /*138c0*/  LOP3.LUT P0, RZ, R41, 0x10, RZ, 0xc0, !PT ;  /* 0x0000001029ff7812 */ /* 0x000fe2000780c0ff */
        /* <DEDUP_REMOVED lines=20> */
[----:B------:R3:W-:Y:S01]  /*13a10*/  STS [R2+0x400], R7 ;  /* 0x0004000702007388 */ /* 0x0007e20000000800 */
[----:B------:R-:W-:Y:S01]  /*13a20*/  F2FP.BF16.F32.PACK_AB R0, R95, R94 ;  /* 0x0000005e5f00723e */ /* 0x000fe200000010ff */
[C---:B------:R-:W-:Y:S01]  /*13a30*/  FMUL.FTZ R90, R5.reuse, R90 ;  /* 0x0000005a055a7220 */ /* 0x040fe20000410000 */
[----:B------:R-:W-:Y:S01]  /*13a40*/  FMUL.FTZ R16, R5, R91 ;  /* 0x0000005b05107220 */ /* 0x000fe20000410000 */
[----:B------:R-:W-:Y:S01]  /*13a50*/  F2FP.BF16.F32.PACK_AB R30, R30, R84 ;  /* 0x000000541e1e723e */ /* 0x000fe200000010ff */
[----:B------:R4:W-:Y:S01]  /*13a60*/  STS [R4], R3 ;  /* 0x0000000304007388 */ /* 0x0009e20000000800 */
[----:B------:R-:W-:Y:S01]  /*13a70*/  F2FP.BF16.F32.PACK_AB R9, R9, R86 ;  /* 0x000000560909723e */ /* 0x000fe200000010ff */
[C---:B------:R-:W-:Y:S01]  /*13a80*/  FMUL.FTZ R102, R5.reuse, R102 ;  /* 0x0000006605667220 */ /* 0x040fe20000410000 */
[C---:B------:R-:W-:Y:S01]  /*13a90*/  FMUL.FTZ R12, R5.reuse, R103 ;  /* 0x00000067050c7220 */ /* 0x040fe20000410000 */
[----:B------:R5:W-:Y:S01]  /*13aa0*/  STS [R4+0x400], R0 ;  /* 0x0004000004007388 */ /* 0x000be20000000800 */
[C---:B------:R-:W-:Y:S01]  /*13ab0*/  FMUL.FTZ R106, R5.reuse, R106 ;  /* 0x0000006a056a7220 */ /* 0x040fe20000410000 */
[----:B------:R-:W-:Y:S01]  /*13ac0*/  FMUL.FTZ R23, R5, R107 ;  /* 0x0000006b05177220 */ /* 0x000fe20000410000 */
[----:B------:R-:W-:Y:S01]  /*13ad0*/  F2FP.BF16.F32.PACK_AB R17, R17, R88 ;  /* 0x000000581111723e */ /* 0x000fe200000010ff */
[----:B------:R-:W-:Y:S01]  /*13ae0*/  STS [R2+0x2000], R30 ;  /* 0x0020001e02007388 */ /* 0x000fe20000000800 */
[----:B------:R-:W-:-:S02]  /*13af0*/  F2FP.BF16.F32.PACK_AB R16, R16, R90 ;  /* 0x0000005a1010723e */ /* 0x000fc400000010ff */
[----:B------:R-:W-:Y:S01]  /*13b00*/  F2FP.BF16.F32.PACK_AB R15, R15, R96 ;  /* 0x000000600f0f723e */ /* 0x000fe200000010ff */
[----:B------:R1:W-:Y:S01]  /*13b10*/  STS [R2+0x2400], R9 ;  /* 0x0024000902007388 */ /* 0x0003e20000000800 */
[----:B------:R-:W-:Y:S02]  /*13b20*/  F2FP.BF16.F32.PACK_AB R14, R14, R98 ;  /* 0x000000620e0e723e */ /* 0x000fe400000010ff */
[----:B---3--:R-:W-:Y:S02]  /*13b30*/  SEL R7, R40, 0xffffffe0, !P2 ;  /* 0xffffffe028077807 */ /* 0x008fe40005000000 */
[----:B------:R-:W-:Y:S02]  /*13b40*/  ISETP.NE.AND P3, PT, R42, -0x1, PT ;  /* 0xffffffff2a00780c */ /* 0x000fe40003f65270 */
[----:B----4-:R-:W-:Y:S02]  /*13b50*/  IADD3 R3, PT, PT, R7, R2, RZ ;  /* 0x0000000207037210 */ /* 0x010fe40007ffe0ff */
[----:B------:R-:W-:-:S02]  /*13b60*/  F2FP.BF16.F32.PACK_AB R11, R11, R108 ;  /* 0x0000006c0b0b723e */ /* 0x000fc400000010ff */
[C---:B-----5:R-:W-:Y:S02]  /*13b70*/  IADD3 R0, PT, PT, R2.reuse, 0x40, RZ ;  /* 0x0000004002007810 */ /* 0x060fe40007ffe0ff */
[----:B------:R-:W-:Y:S02]  /*13b80*/  @P0 IADD3 R0, PT, PT, R2, -0x40, RZ ;  /* 0xffffffc002000810 */ /* 0x000fe40007ffe0ff */
[----:B------:R-:W-:Y:S02]  /*13b90*/  F2FP.BF16.F32.PACK_AB R10, R10, R110 ;  /* 0x0000006e0a0a723e */ /* 0x000fe400000010ff */
[----:B------:R-:W-:Y:S02]  /*13ba0*/  F2FP.BF16.F32.PACK_AB R13, R13, R100 ;  /* 0x000000640d0d723e */ /* 0x000fe400000010ff */
[----:B-1----:R-:W-:Y:S02]  /*13bb0*/  IADD3 R2, PT, PT, R6, R3, RZ ;  /* 0x0000000306027210 */ /* 0x002fe40007ffe0ff */
[----:B------:R-:W-:Y:S01]  /*13bc0*/  F2FP.BF16.F32.PACK_AB R12, R12, R102 ;  /* 0x000000660c0c723e */ /* 0x000fe200000010ff */
[C---:B------:R-:W-:Y:S01]  /*13bd0*/  FMUL.FTZ R118, R5.reuse, R118 ;  /* 0x0000007605767220 */ /* 0x040fe20000410000 */
[----:B------:R-:W-:Y:S01]  /*13be0*/  FMUL.FTZ R29, R5, R119 ;  /* 0x00000077051d7220 */ /* 0x000fe20000410000 */
[----:B------:R-:W-:Y:S01]  /*13bf0*/  F2FP.BF16.F32.PACK_AB R24, R24, R104 ;  /* 0x000000681818723e */ /* 0x000fe200000010ff */
[----:B------:R1:W-:Y:S01]  /*13c00*/  STS [R4+0x2000], R17 ;  /* 0x0020001104007388 */ /* 0x0003e20000000800 */
[----:B------:R-:W-:Y:S01]  /*13c10*/  F2FP.BF16.F32.PACK_AB R23, R23, R106 ;  /* 0x0000006a1717723e */ /* 0x000fe200000010ff */
[C---:B------:R-:W-:Y:S01]  /*13c20*/  FMUL.FTZ R122, R5.reuse, R122 ;  /* 0x0000007a057a7220 */ /* 0x040fe20000410000 */
[----:B--2---:R-:W-:Y:S01]  /*13c30*/  ISETP.NE.AND P0, PT, R8, RZ, PT ;  /* 0x000000ff0800720c */ /* 0x004fe20003f05270 */
[----:B------:R2:W-:Y:S01]  /*13c40*/  STS [R4+0x2400], R16 ;  /* 0x0024001004007388 */ /* 0x0005e20000000800 */
[----:B------:R-:W-:Y:S01]  /*13c50*/  FMUL.FTZ R27, R5, R123 ;  /* 0x0000007b051b7220 */ /* 0x000fe20000410000 */
[----:B------:R-:W-:-:S02]  /*13c60*/  F2FP.BF16.F32.PACK_AB R22, R22, R112 ;  /* 0x000000701616723e */ /* 0x000fc400000010ff */
[----:B------:R-:W-:Y:S01]  /*13c70*/  F2FP.BF16.F32.PACK_AB R21, R21, R114 ;  /* 0x000000721515723e */ /* 0x000fe200000010ff */
[----:B------:R-:W-:Y:S01]  /*13c80*/  STS [R3], R15 ;  /* 0x0000000f03007388 */ /* 0x000fe20000000800 */
[----:B------:R-:W-:Y:S02]  /*13c90*/  F2FP.BF16.F32.PACK_AB R19, R19, R124 ;  /* 0x0000007c1313723e */ /* 0x000fe400000010ff */
[----:B------:R-:W-:Y:S01]  /*13ca0*/  F2FP.BF16.F32.PACK_AB R18, R18, R126 ;  /* 0x0000007e1212723e */ /* 0x000fe200000010ff */
[----:B------:R-:W-:Y:S01]  /*13cb0*/  STS [R3+0x400], R14 ;  /* 0x0004000e03007388 */ /* 0x000fe20000000800 */
[----:B------:R-:W-:Y:S01]  /*13cc0*/  F2FP.BF16.F32.PACK_AB R20, R20, R116 ;  /* 0x000000741414723e */ /* 0x000fe200000010ff */
[----:B------:R-:W-:Y:S01]  /*13cd0*/  FMUL.FTZ R134, R5, R134 ;  /* 0x0000008605867220 */ /* 0x000fe20000410000 */
[----:B------:R-:W-:Y:S01]  /*13ce0*/  F2FP.BF16.F32.PACK_AB R29, R29, R118 ;  /* 0x000000761d1d723e */ /* 0x000fe200000010ff */
[----:B------:R3:W-:Y:S01]  /*13cf0*/  STS [R2], R11 ;  /* 0x0000000b02007388 */ /* 0x0007e20000000800 */
[----:B------:R-:W-:Y:S01]  /*13d00*/  FMUL.FTZ R34, R5, R135 ;  /* 0x0000008705227220 */ /* 0x000fe20000410000 */
[----:B------:R-:W-:Y:S01]  /*13d10*/  F2FP.BF16.F32.PACK_AB R28, R28, R120 ;  /* 0x000000781c1c723e */ /* 0x000fe200000010ff */
[----:B------:R-:W4:Y:S01]  /*13d20*/  @!P3 LDC.64 R8, c[0x0][0x400] ;  /* 0x00010000ff08bb82 */ /* 0x000f220000000a00 */
[----:B------:R-:W-:Y:S01]  /*13d30*/  STS [R2+0x400], R10 ;  /* 0x0004000a02007388 */ /* 0x000fe20000000800 */
[----:B------:R-:W-:-:S03]  /*13d40*/  F2FP.BF16.F32.PACK_AB R27, R27, R122 ;  /* 0x0000007a1b1b723e */ /* 0x000fc600000010ff */
[----:B------:R-:W-:Y:S01]  /*13d50*/  STS [R3+0x2000], R13 ;  /* 0x0020000d03007388 */ /* 0x000fe20000000800 */
[----:B------:R-:W-:Y:S02]  /*13d60*/  F2FP.BF16.F32.PACK_AB R26, R26, R128 ;  /* 0x000000801a1a723e */ /* 0x000fe400000010ff */
[----:B------:R-:W-:Y:S01]  /*13d70*/  F2FP.BF16.F32.PACK_AB R25, R25, R130 ;  /* 0x000000821919723e */ /* 0x000fe200000010ff */
[----:B------:R5:W-:Y:S01]  /*13d80*/  STS [R3+0x2400], R12 ;  /* 0x0024000c03007388 */ /* 0x000be20000000800 */
[----:B------:R-:W-:Y:S01]  /*13d90*/  F2FP.BF16.F32.PACK_AB R32, R32, R140 ;  /* 0x0000008c2020723e */ /* 0x000fe200000010ff */
[----:B-1----:R-:W1:Y:S02]  /*13da0*/  @P0 LDC R17, c[0x0][0x430] ;  /* 0x00010c00ff110b82 */ /* 0x002e640000000800 */
[----:B------:R-:W-:Y:S04]  /*13db0*/  STS [R2+0x2000], R24 ;  /* 0x0020001802007388 */ /* 0x000fe80000000800 */
[----:B------:R4:W-:Y:S01]  /*13dc0*/  STS [R2+0x2400], R23 ;  /* 0x0024001702007388 */ /* 0x0009e20000000800 */
[----:B------:R-:W-:-:S02]  /*13dd0*/  F2FP.BF16.F32.PACK_AB R31, R31, R142 ;  /* 0x0000008e1f1f723e */ /* 0x000fc400000010ff */
[----:B------:R-:W-:Y:S01]  /*13de0*/  F2FP.BF16.F32.PACK_AB R35, R35, R132 ;  /* 0x000000842323723e */ /* 0x000fe200000010ff */
[----:B------:R-:W-:Y:S01]  /*13df0*/  STS [R0], R22 ;  /* 0x0000001600007388 */ /* 0x000fe20000000800 */
[----:B------:R-:W-:Y:S01]  /*13e00*/  F2FP.BF16.F32.PACK_AB R34, R34, R134 ;  /* 0x000000862222723e */ /* 0x000fe200000010ff */
[----:B--2---:R-:W1:Y:S02]  /*13e10*/  LDC R4, c[0x0][0x434] ;  /* 0x00010d00ff047b82 */ /* 0x004e640000000800 */
[----:B------:R-:W-:Y:S01]  /*13e20*/  STS [R0+0x400], R21 ;  /* 0x0004001500007388 */ /* 0x000fe20000000800 */
[----:B------:R-:W-:-:S05]  /*13e30*/  F2FP.BF16.F32.PACK_AB R33, R33, R136 ;  /* 0x000000882121723e */ /* 0x000fca00000010ff */
[----:B---3--:R-:W2:Y:S01]  /*13e40*/  @P6 LDC R11, c[0x0][0x458] ;  /* 0x00011600ff0b6b82 */ /* 0x008ea20000000800 */
[----:B-----5:R-:W-:-:S05]  /*13e50*/  IADD3 R3, PT, PT, R6, R0, RZ ;  /* 0x0000000006037210 */ /* 0x020fca0007ffe0ff */
[----:B------:R-:W-:Y:S02]  /*13e60*/  STS [R3], R19 ;  /* 0x0000001303007388 */ /* 0x000fe40000000800 */
[----:B------:R-:W3:Y:S01]  /*13e70*/  @P3 LDC.64 R12, c[0x0][0x408] ;  /* 0x00010200ff0c3b82 */ /* 0x000ee20000000a00 */
[----:B----4-:R-:W-:Y:S01]  /*13e80*/  IADD3 R2, PT, PT, R7, R0, RZ ;  /* 0x0000000007027210 */ /* 0x010fe20007ffe0ff */
[----:B------:R4:W-:Y:S03]  /*13e90*/  STS [R3+0x400], R18 ;  /* 0x0004001203007388 */ /* 0x0009e60000000800 */
[----:B------:R-:W-:Y:S01]  /*13ea0*/  IADD3 R6, PT, PT, R6, R2, RZ ;  /* 0x0000000206067210 */ /* 0x000fe20007ffe0ff */
[----:B------:R5:W-:Y:S02]  /*13eb0*/  STS [R0+0x2000], R20 ;  /* 0x0020001400007388 */ /* 0x000be40000000800 */
[----:B------:R-:W1:Y:S02]  /*13ec0*/  @P5 LDC R16, c[0x0][0x458] ;  /* 0x00011600ff105b82 */ /* 0x000e640000000800 */
[----:B------:R5:W-:Y:S04]  /*13ed0*/  STS [R0+0x2400], R29 ;  /* 0x0024001d00007388 */ /* 0x000be80000000800 */
[----:B------:R-:W-:Y:S02]  /*13ee0*/  STS [R3+0x2000], R28 ;  /* 0x0020001c03007388 */ /* 0x000fe40000000800 */
[----:B------:R-:W1:Y:S02]  /*13ef0*/  @P4 LDC R15, c[0x0][0x458] ;  /* 0x00011600ff0f4b82 */ /* 0x000e640000000800 */
[----:B------:R2:W-:Y:S04]  /*13f00*/  STS [R3+0x2400], R27 ;  /* 0x0024001b03007388 */ /* 0x0005e80000000800 */
[----:B------:R-:W-:Y:S04]  /*13f10*/  STS [R2], R26 ;  /* 0x0000001a02007388 */ /* 0x000fe80000000800 */
[----:B------:R-:W-:Y:S01]  /*13f20*/  STS [R2+0x400], R25 ;  /* 0x0004001902007388 */ /* 0x000fe20000000800 */
[----:B----4-:R-:W1:Y:S03]  /*13f30*/  LDC R18, c[0x0][0x434] ;  /* 0x00010d00ff127b82 */ /* 0x010e660000000800 */
[----:B------:R-:W-:Y:S05]  /*13f40*/  STS [R6], R32 ;  /* 0x0000002006007388 */ /* 0x000fea0000000800 */
[----:B-----5:R-:W4:Y:S01]  /*13f50*/  LDC.U8 R20, c[0x0][0x548] ;  /* 0x00015200ff147b82 */ /* 0x020f220000000000 */
[----:B------:R-:W5:Y:S01]  /*13f60*/  @P1 MUFU.LG2 R0, R36 ;  /* 0x0000002400001308 */ /* 0x000f620000000c00 */
[----:B------:R-:W-:Y:S06]  /*13f70*/  STS [R6+0x400], R31 ;  /* 0x0004001f06007388 */ /* 0x000fec0000000800 */
[----:B--2---:R-:W2:Y:S01]  /*13f80*/  @P1 LDC R3, c[0x0][0x458] ;  /* 0x00011600ff031b82 */ /* 0x004ea20000000800 */
[----:B------:R-:W-:Y:S04]  /*13f90*/  STS [R2+0x2000], R35 ;  /* 0x0020002302007388 */ /* 0x000fe80000000800 */
[----:B------:R3:W-:Y:S01]  /*13fa0*/  STS [R2+0x2400], R34 ;  /* 0x0024002202007388 */ /* 0x0007e20000000800 */
[----:B------:R-:W5:Y:S01]  /*13fb0*/  @P6 MUFU.LG2 R7, R37 ;  /* 0x0000002500076308 */ /* 0x000f620000000c00 */
[----:B------:R-:W1:Y:S02]  /*13fc0*/  S2R R28, SR_CTAID.Z ;  /* 0x00000000001c7919 */ /* 0x000e640000002700 */
[----:B------:R1:W-:Y:S05]  /*13fd0*/  STS [R6+0x2000], R33 ;  /* 0x0020002106007388 */ /* 0x0003ea0000000800 */
[----:B------:R1:W1:Y:S01]  /*13fe0*/  @P5 MUFU.LG2 R14, R38 ;  /* 0x00000026000e5308 */ /* 0x0002620000000c00 */
[----:B------:R-:W-:-:S07]  /*13ff0*/  FMUL.FTZ R138, R5, R138 ;  /* 0x0000008a058a7220 */ /* 0x000fce0000410000 */
[----:B------:R1:W1:Y:S01]  /*14000*/  @P4 MUFU.LG2 R10, R39 ;  /* 0x00000027000a4308 */ /* 0x0002620000000c00 */
[----:B---3--:R-:W3:Y:S01]  /*14010*/  @P0 LDC R2, c[0x0][0x430] ;  /* 0x00010c00ff020b82 */ /* 0x008ee20000000800 */
[----:B------:R-:W-:Y:S01]  /*14020*/  FMUL.FTZ R139, R5, R139 ;  /* 0x0000008b058b7220 */ /* 0x000fe20000410000 */
[----:B-----5:R-:W-:Y:S01]  /*14030*/  @P1 FMUL.FTZ R0, R0, 0.69314718246459960938 ;  /* 0x3f31721800001820 */ /* 0x020fe20000410000 */
[----:B------:R-:W-:Y:S01]  /*14040*/  @!P3 IMAD.WIDE.U32 R24, R43, R8, RZ ;  /* 0x000000082b18b225 */ /* 0x000fe200078e00ff */
[----:B------:R-:W-:-:S03]  /*14050*/  MOV R27, 0x7f800000 ;  /* 0x7f800000001b7802 */ /* 0x000fc60000000f00 */
[----:B------:R-:W-:Y:S01]  /*14060*/  @P6 FMUL.FTZ R5, R7, 0.69314718246459960938 ;  /* 0x3f31721807056820 */ /* 0x000fe20000410000 */
[----:B--2---:R-:W-:Y:S01]  /*14070*/  @P1 FFMA.FTZ R27, R72, R3, R0 ;  /* 0x00000003481b1223 */ /* 0x004fe20000010000 */
[----:B------:R-:W-:Y:S01]  /*14080*/  F2FP.BF16.F32.PACK_AB R138, R139, R138 ;  /* 0x0000008a8b8a723e */ /* 0x000fe200000010ff */
[----:B-1----:R-:W-:Y:S01]  /*14090*/  @P0 IMAD R4, R17, R18, RZ ;  /* 0x0000001211040224 */ /* 0x002fe200078e02ff */
[----:B------:R-:W-:Y:S01]  /*140a0*/  ISETP.NE.AND P2, PT, R42, -0x1, PT ;  /* 0xffffffff2a00780c */ /* 0x000fe20003f45270 */
[----:B------:R-:W-:Y:S01]  /*140b0*/  @!P3 IMAD R26, R43, R9, R25 ;  /* 0x000000092b1ab224 */ /* 0x000fe200078e0219 */
[----:B----4-:R-:W-:Y:S01]  /*140c0*/  ISETP.NE.AND P1, PT, R20, RZ, !P0 ;  /* 0x000000ff1400720c */ /* 0x010fe20004725270 */
[----:B------:R-:W-:Y:S01]  /*140d0*/  @P3 IMAD.WIDE.U32 R22, R42, R12, RZ ;  /* 0x0000000c2a163225 */ /* 0x000fe200078e00ff */
[----:B------:R-:W-:Y:S02]  /*140e0*/  MOV R19, 0x7f800000 ;  /* 0x7f80000000137802 */ /* 0x000fe40000000f00 */
[----:B------:R-:W-:Y:S01]  /*140f0*/  @P0 MOV R3, 0x1 ;  /* 0x0000000100030802 */ /* 0x000fe20000000f00 */
[----:B------:R-:W-:Y:S08]  /*14100*/  @P0 BRA `(.L_x_2456) ;  /* 0x0000000000200947 */ /* 0x000ff00003800000 */
[----:B------:R-:W-:Y:S01]  /*14110*/  ISETP.NE.AND P0, PT, R20, RZ, PT ;  /* 0x000000ff1400720c */ /* 0x000fe20003f05270 */
[----:B------:R-:W1:-:S12]  /*14120*/  LDC R0, c[0x0][0x3e0] ;  /* 0x0000f800ff007b82 */ /* 0x000e580000000800 */
[----:B------:R-:W1:Y:S01]  /*14130*/  @P0 LDC R3, c[0x0][0x454] ;  /* 0x00011500ff030b82 */ /* 0x000e620000000800 */
[----:B---3--:R-:W-:Y:S02]  /*14140*/  @P0 MOV R2, 0x1 ;  /* 0x0000000100020802 */ /* 0x008fe40000000f00 */
[----:B------:R-:W-:-:S05]  /*14150*/  @!P0 MOV R2, 0x1 ;  /* 0x0000000100028802 */ /* 0x000fca0000000f00 */
[----:B------:R-:W2:Y:S01]  /*14160*/  @P0 LDC R4, c[0x0][0x454] ;  /* 0x00011500ff040b82 */ /* 0x000ea20000000800 */
[-C--:B-1----:R-:W-:Y:S02]  /*14170*/  @P0 IMAD R3, R3, R0.reuse, RZ ;  /* 0x0000000003030224 */ /* 0x082fe400078e02ff */
[----:B------:R-:W-:-:S07]  /*14180*/  @!P0 IMAD R3, R18, R0, RZ ;  /* 0x0000000012038224 */ /* 0x000fce00078e02ff */
.L_x_2456:
[----:B------:R-:W-:Y:S01]  /*14190*/  @P3 IMAD R26, R42, R13, R23 ;  /* 0x0000000d2a1a3224 */ /* 0x000fe200078e0217 */
[----:B------:R-:W-:Y:S01]  /*141a0*/  LOP3.LUT P0, RZ, R41, 0x3, RZ, 0xc0, !PT ;  /* 0x0000000329ff7812 */ /* 0x000fe2000780c0ff */
[----:B--2---:R-:W-:Y:S01]  /*141b0*/  IMAD R0, R28, R4, RZ ;  /* 0x000000041c007224 */ /* 0x004fe200078e02ff */
[----:B------:R1:W5:Y:S01]  /*141c0*/  LDL R29, [R1+0x10] ;  /* 0x00001000011d7983 */ /* 0x0003620000100800 */
[----:B------:R-:W-:Y:S02]  /*141d0*/  @!P2 IMAD R42, R43, R18, RZ ;  /* 0x000000122b2aa224 */ /* 0x000fe400078e02ff */
[----:B------:R-:W-:Y:S01]  /*141e0*/  @P6 FFMA.FTZ R19, R71, R11, R5 ;  /* 0x0000000b47136223 */ /* 0x000fe20000010005 */
[----:B------:R-:W-:Y:S02]  /*141f0*/  @!P1 IMAD R0, R43, R3, R0 ;  /* 0x000000032b009224 */ /* 0x000fe400078e0200 */
[----:B------:R-:W-:Y:S01]  /*14200*/  @P5 FMUL.FTZ R9, R14, 0.69314718246459960938 ;  /* 0x3f3172180e095820 */ /* 0x000fe20000410000 */
[----:B---3--:R-:W-:Y:S01]  /*14210*/  IMAD R3, R2, UR14, RZ ;  /* 0x0000000e02037c24 */ /* 0x008fe2000f8e02ff */
[----:B------:R-:W-:Y:S01]  /*14220*/  SHF.R.S32.HI R4, RZ, 0x1f, R42 ;  /* 0x0000001fff047819 */ /* 0x000fe2000001142a */
[----:B------:R1:W-:Y:S01]  /*14230*/  @!P2 STL [R1+0x14], R42 ;  /* 0x0000142a0100a387 */ /* 0x0003e20000100800 */
[----:B------:R-:W-:Y:S01]  /*14240*/  SEL R5, R42, RZ, P1 ;  /* 0x000000ff2a057207 */ /* 0x000fe20000800000 */
[----:B------:R-:W-:Y:S01]  /*14250*/  @P4 FMUL.FTZ R7, R10, 0.69314718246459960938 ;  /* 0x3f3172180a074820 */ /* 0x000fe20000410000 */
[----:B------:R-:W-:Y:S01]  /*14260*/  SEL R4, R4, RZ, P1 ;  /* 0x000000ff04047207 */ /* 0x000fe20000800000 */
[----:B------:R1:W-:Y:S01]  /*14270*/  STS [R6+0x2400], R138 ;  /* 0x0024008a06007388 */ /* 0x0003e20000000800 */
[----:B------:R-:W-:Y:S01]  /*14280*/  BAR.SYNC.DEFER_BLOCKING 0x0 ;  /* 0x0000000000007b1d */ /* 0x000fe20000010000 */
[----:B------:R-:W-:-:S02]  /*14290*/  IADD3 R8, P2, P1, R3, R5, R0 ;  /* 0x0000000503087210 */ /* 0x000fc4000795e000 */
[----:B------:R-:W-:Y:S02]  /*142a0*/  SHF.R.S32.HI R3, RZ, 0x1f, R3 ;  /* 0x0000001fff037819 */ /* 0x000fe40000011403 */
[----:B------:R-:W-:Y:S01]  /*142b0*/  SHF.R.S32.HI R0, RZ, 0x1f, R0 ;  /* 0x0000001fff007819 */ /* 0x000fe20000011400 */
[----:B------:R-:W-:Y:S01]  /*142c0*/  BSSY.RECONVERGENT B0, `(.L_x_2457) ;  /* 0x000002e000007945 */ /* 0x000fe20003800200 */
        /* <DEDUP_REMOVED lines=19> */
[C---:B------:R-:W-:Y:S01]  /*14400*/  @!P6 IADD3 R0, P0, PT, R4.reuse, R8, RZ ;  /* 0x000000080400e210 */ /* 0x040fe20007f1e0ff */
[-C--:B------:R-:W-:Y:S01]  /*14410*/  @!P5 IMAD R3, R3, R2.reuse, RZ ;  /* 0x000000020303d224 */ /* 0x080fe200078e02ff */
[----:B------:R-:W1:Y:S01]  /*14420*/  @!P5 LDC.64 R14, c[0x0][0x420] ;  /* 0x00010800ff0edb82 */ /* 0x000e620000000a00 */
[-C--:B------:R-:W-:Y:S01]  /*14430*/  @!P4 IMAD R9, R9, R2.reuse, RZ ;  /* 0x000000020909c224 */ /* 0x080fe200078e02ff */
[----:B------:R-:W-:Y:S01]  /*14440*/  @!P6 LEA.HI.X.SX32 R4, R4, R5, 0x1, P0 ;  /* 0x000000050404e211 */ /* 0x000fe200000f0eff */
[----:B------:R-:W-:Y:S01]  /*14450*/  @!P2 IMAD R12, R12, R2, RZ ;  /* 0x000000020c0ca224 */ /* 0x000fe200078e02ff */
[----:B------:R-:W-:-:S04]  /*14460*/  @!P5 IADD3 R7, P0, PT, R3, R8, RZ ;  /* 0x000000080307d210 */ /* 0x000fc80007f1e0ff */
[----:B------:R-:W3:Y:S01]  /*14470*/  @!P4 LDC.64 R16, c[0x0][0x420] ;  /* 0x00010800ff10cb82 */ /* 0x000ee20000000a00 */
[----:B------:R-:W-:-:S07]  /*14480*/  @!P5 LEA.HI.X.SX32 R3, R3, R5, 0x1, P0 ;  /* 0x000000050303d211 */ /* 0x000fce00000f0eff */
[----:B------:R-:W4:Y:S01]  /*14490*/  @!P2 LDC.64 R20, c[0x0][0x420] ;  /* 0x00010800ff14ab82 */ /* 0x000f220000000a00 */
[----:B--2---:R-:W-:-:S04]  /*144a0*/  @!P6 LEA R10, P1, R0, R10, 0x2 ;  /* 0x0000000a000ae211 */ /* 0x004fc800078210ff */
[----:B------:R-:W-:Y:S02]  /*144b0*/  @!P6 LEA.HI.X R11, R0, R11, R4, 0x2, P1 ;  /* 0x0000000b000be211 */ /* 0x000fe400008f1404 */
[----:B------:R-:W-:Y:S02]  /*144c0*/  @!P4 IADD3 R0, P1, PT, R9, R8, RZ ;  /* 0x000000080900c210 */ /* 0x000fe40007f3e0ff */
[----:B-1----:R-:W-:Y:S01]  /*144d0*/  @!P5 LEA R6, P0, R7, R14, 0x2 ;  /* 0x0000000e0706d211 */ /* 0x002fe200078010ff */
        /* <DEDUP_REMOVED lines=12> */
.L_x_2458:
[----:B------:R-:W-:Y:S05]  /*145a0*/  BSYNC.RECONVERGENT B0 ;  /* 0x0000000000007941 */ /* 0x000fea0003800200 */
.L_x_2457:
[----:B------:R-:W3:Y:S01]  /*145b0*/  S2R R0, SR_TID.X ;  /* 0x0000000000007919 */ /* 0x000ee20000002100 */
[----:B------:R-:W4:Y:S01]  /*145c0*/  LDCU UR6, c[0x0][0x440] ;  /* 0x00008800ff0677ac */ /* 0x000f220008000800 */
[----:B------:R-:W1:Y:S01]  /*145d0*/  S2UR UR9, SR_CTAID.X ;  /* 0x00000000000979c3 */ /* 0x000e620000002500 */
[----:B--2---:R-:W-:Y:S01]  /*145e0*/  @!P3 IMAD.MOV.U32 R2, RZ, RZ, R24 ;  /* 0x000000ffff02b224 */ /* 0x004fe200078e0018 */
[----:B------:R2:W2:Y:S01]  /*145f0*/  LDS.128 R16, [R208+0x3800] ;  /* 0x00380000d0107984 */ /* 0x0004a20000000c00 */
[----:B------:R-:W1:Y:S01]  /*14600*/  LDCU.64 UR4, c[0x0][0x410] ;  /* 0x00008200ff0477ac */ /* 0x000e620008000a00 */
[----:B------:R-:W-:Y:S01]  /*14610*/  @P3 IMAD.MOV.U32 R2, RZ, RZ, R22 ;  /* 0x000000ffff023224 */ /* 0x000fe200078e0016 */
[----:B------:R-:W-:Y:S01]  /*14620*/  SHF.R.U32.HI R15, RZ, 0x3, R41 ;  /* 0x00000003ff0f7819 */ /* 0x000fe20000011629 */
[----:B------:R2:W2:Y:S01]  /*14630*/  LDS.128 R8, [R208] ;  /* 0x00000000d0087984 */ /* 0x0004a20000000c00 */
[----:B------:R-:W-:Y:S02]  /*14640*/  BSSY.RECONVERGENT B0, `(.L_x_2459) ;  /* 0x0000020000007945 */ /* 0x000fe40003800200 */
[----:B------:R-:W-:-:S05]  /*14650*/  IADD3 R2, P3, PT, R237, R2, RZ ;  /* 0x00000002ed027210 */ /* 0x000fca0007f7e0ff */
[----:B------:R-:W-:Y:S01]  /*14660*/  IMAD.X R3, RZ, RZ, R26, P3 ;  /* 0x000000ffff037224 */ /* 0x000fe200018e061a */
[----:B----4-:R-:W-:-:S04]  /*14670*/  ISETP.GE.AND P1, PT, R237, UR6, PT ;  /* 0x00000006ed007c0c */ /* 0x010fc8000bf26270 */
[----:B-----5:R-:W-:Y:S01]  /*14680*/  ISETP.GE.OR P2, PT, R15, R29, P1 ;  /* 0x0000001d0f00720c */ /* 0x020fe20000f46670 */
[----:B-1----:R-:W-:Y:S01]  /*14690*/  IMAD.WIDE.U32 R12, R28, UR4, R2 ;  /* 0x000000041c0c7c25 */ /* 0x002fe2000f8e0002 */
[----:B------:R-:W-:Y:S01]  /*146a0*/  USHF.L.U32 UR8, UR9, 0x7, URZ ;  /* 0x0000000709087899 */ /* 0x000fe200080006ff */
[----:B---3--:R-:W-:-:S05]  /*146b0*/  SHF.R.U32.HI R0, RZ, 0x3, R0 ;  /* 0x00000003ff007819 */ /* 0x008fca0000011600 */
[----:B------:R-:W-:Y:S01]  /*146c0*/  LOP3.LUT R14, R15, UR8, RZ, 0xfc, !PT ;  /* 0x000000080f0e7c12 */ /* 0x000fe2000f8efcff */
[----:B------:R-:W-:Y:S01]  /*146d0*/  VIADD R4, R0, 0x10 ;  /* 0x0000001000047836 */ /* 0x000fe20000000000 */
[----:B------:R-:W-:-:S04]  /*146e0*/  SHF.R.U32.HI R0, RZ, 0x3, R41 ;  /* 0x00000003ff007819 */ /* 0x000fc80000011629 */
[-C--:B------:R-:W-:Y:S01]  /*146f0*/  ISETP.GE.OR P0, PT, R4, R29.reuse, P1 ;  /* 0x0000001d0400720c */ /* 0x080fe20000f06670 */
[C---:B------:R-:W-:Y:S02]  /*14700*/  VIADD R7, R0.reuse, 0x20 ;  /* 0x0000002000077836 */ /* 0x040fe40000000000 */
[C---:B------:R-:W-:Y:S02]  /*14710*/  VIADD R5, R0.reuse, 0x30 ;  /* 0x0000003000057836 */ /* 0x040fe40000000000 */
[C---:B------:R-:W-:Y:S01]  /*14720*/  VIADD R4, R0.reuse, 0x40 ;  /* 0x0000004000047836 */ /* 0x040fe20000000000 */
[-C--:B------:R-:W-:Y:S01]  /*14730*/  ISETP.GE.OR P6, PT, R7, R29.reuse, P1 ;  /* 0x0000001d0700720c */ /* 0x080fe20000fc6670 */
[----:B------:R-:W-:Y:S01]  /*14740*/  VIADD R0, R0, 0x50 ;  /* 0x0000005000007836 */ /* 0x000fe20000000000 */
[-C--:B------:R-:W-:Y:S01]  /*14750*/  ISETP.GE.OR P5, PT, R5, R29.reuse, P1 ;  /* 0x0000001d0500720c */ /* 0x080fe20000fa6670 */
[----:B------:R-:W-:Y:S01]  /*14760*/  IMAD R7, R28, UR5, R13 ;  /* 0x000000051c077c24 */ /* 0x000fe2000f8e020d */
[----:B------:R-:W-:-:S02]  /*14770*/  ISETP.GE.OR P4, PT, R4, R29, P1 ;  /* 0x0000001d0400720c */ /* 0x000fc40000f86670 */
[----:B------:R-:W-:Y:S01]  /*14780*/  ISETP.GE.OR P3, PT, R0, R29, P1 ;  /* 0x0000001d0000720c */ /* 0x000fe20000f66670 */
[----:B--2---:R-:W-:-:S12]  /*14790*/  @P2 BRA `(.L_x_2460) ;  /* 0x0000000000282947 */ /* 0x004fd80003800000 */
        /* <DEDUP_REMOVED lines=10> */
.L_x_2460:
[----:B------:R-:W-:Y:S05]  /*14840*/  BSYNC.RECONVERGENT B0 ;  /* 0x0000000000007941 */ /* 0x000fea0003800200 */
.L_x_2459:
        /* <DEDUP_REMOVED lines=11> */
[----:B------:R-:W-:-:S04]  /*14900*/  IMAD.X R2, RZ, RZ, UR10, P0 ;  /* 0x0000000aff027e24 */ /* 0x000fc800080e06ff */
        /* <DEDUP_REMOVED lines=8> */
.L_x_2462:
[----:B------:R-:W-:Y:S05]  /*14990*/  BSYNC.RECONVERGENT B0 ;  /* 0x0000000000007941 */ /* 0x000fea0003800200 */
.L_x_2461:
[----:B--23--:R2:W3:Y:S01]  /*149a0*/  LDS.128 R8, [R208+0x1000] ;  /* 0x00100000d0087984 */ /* 0x00c4e20000000c00 */
[----:B------:R-:W-:Y:S04]  /*149b0*/  BSSY.RECONVERGENT B0, `(.L_x_2463) ;  /* 0x000000f000007945 */ /* 0x000fe80003800200 */
[----:B------:R-:W-:Y:S05]  /*149c0*/  @P6 BRA `(.L_x_2464) ;  /* 0x0000000000346947 */ /* 0x000fea0003800000 */
        /* <DEDUP_REMOVED lines=13> */
.L_x_2464:
[----:B------:R-:W-:Y:S05]  /*14aa0*/  BSYNC.RECONVERGENT B0 ;  /* 0x0000000000007941 */ /* 0x000fea0003800200 */
.L_x_2463:
        /* <DEDUP_REMOVED lines=16> */
.L_x_2466:
[----:B------:R-:W-:Y:S05]  /*14bb0*/  BSYNC.RECONVERGENT B0 ;  /* 0x0000000000007941 */ /* 0x000fea0003800200 */
.L_x_2465:
        /* <DEDUP_REMOVED lines=16> */
.L_x_2468:
[----:B------:R-:W-:Y:S05]  /*14cc0*/  BSYNC.RECONVERGENT B0 ;  /* 0x0000000000007941 */ /* 0x000fea0003800200 */
.L_x_2467:
        /* <DEDUP_REMOVED lines=16> */
.L_x_2470:
[----:B------:R-:W-:Y:S05]  /*14dd0*/  BSYNC.RECONVERGENT B0 ;  /* 0x0000000000007941 */ /* 0x000fea0003800200 */
.L_x_2469:
        /* <DEDUP_REMOVED lines=16> */
.L_x_2472:
[----:B------:R-:W-:Y:S05]  /*14ee0*/  BSYNC.RECONVERGENT B0 ;  /* 0x0000000000007941 */ /* 0x000fea0003800200 */
.L_x_2471:
        /* <DEDUP_REMOVED lines=15> */
.L_x_2473:
        /* <DEDUP_REMOVED lines=10> */
.L_x_2715:


//--------------------- .text._ZN5flash16flash_fwd_kernelI23Flash_fwd_kernel_traitsILi64ELi128ELi64ELi4ELb0ELb0EN7cutlass10bfloat16_tE19Flash_kernel_traitsILi64ELi128ELi64ELi4ES3_EELb1ELb0ELb1ELb1ELb0ELb0ELb0ELb1EEEvNS_16Flash_fwd_paramsE --------------------------
	.section	.text._ZN5flash16flash_fwd_kernelI23Flash_fwd_kernel_traitsILi64ELi128ELi64ELi4ELb0ELb0EN7cutlass10bfloat16_tE19Flash_kernel_traitsILi64ELi128ELi64ELi4ES3_EELb1ELb0ELb1ELb1ELb0ELb0ELb0ELb1EEEvNS_16Flash_fwd_paramsE,"ax",@progbits
	.align	128
        .global         _ZN5flash16flash_fwd_kernelI23Flash_fwd_kernel_traitsILi64ELi128ELi64ELi4ELb0ELb0EN7cutlass10bfloat16_tE19Flash_kernel_traitsILi64ELi128ELi64ELi4ES3_EELb1ELb0ELb1ELb1ELb0ELb0ELb0ELb1EEEvNS_16Flash_fwd_paramsE
        .type           _ZN5flash16flash_fwd_kernelI23Flash_fwd_kernel_traitsILi64ELi128ELi64ELi4ELb0ELb0EN7cutlass10bfloat16_tE19Flash_kernel_traitsILi64ELi128ELi64ELi4ES3_EELb1ELb0ELb1ELb1ELb0ELb0ELb0ELb1EEEvNS_16Flash_fwd_paramsE,@function
        .size           _ZN5flash16flash_fwd_kernelI23Flash_fwd_kernel_traitsILi64ELi128ELi64ELi4ELb0ELb0EN7cutlass10bfloat16_tE19Flash_kernel_traitsILi64ELi128ELi64ELi4ES3_EELb1ELb0ELb1ELb1ELb0ELb0ELb0ELb1EEEvNS_16Flash_fwd_paramsE,(.L_x_2716 - _ZN5flash16flash_fwd_kernelI23Flash_fwd_kernel_traitsILi64ELi128ELi64ELi4ELb0ELb0EN7cutlass10bfloat16_tE19Flash_kernel_traitsILi64ELi128ELi64ELi4ES3_EELb1ELb0ELb1ELb1ELb0ELb0ELb0ELb1EEEvNS_16Flash_fwd_paramsE)
        .other          _ZN5flash16flash_fwd_kernelI23Flash_fwd_kernel_traitsILi64ELi128ELi64ELi4ELb0ELb0EN7cutlass10bfloat16_tE19Flash_kernel_traitsILi64ELi128ELi64ELi4ES3_EELb1ELb0ELb1ELb1ELb0ELb0ELb0ELb1EEEvNS_16Flash_fwd_paramsE,@"STO_CUDA_ENTRY STV_DEFAULT"
_ZN5flash16flash_fwd_kernelI23Flash_fwd_kernel_traitsILi64ELi128ELi64ELi4ELb0ELb0EN7cutlass10bfloat16_tE19Flash_kernel_traitsILi64ELi128ELi64ELi4ES3_EELb1ELb0ELb1ELb1ELb0ELb0ELb0ELb1EEEvNS_16Flash_fwd_paramsE:
.text._ZN5flash16flash_fwd_kernelI23Flash_fwd_kernel_traitsILi64ELi128ELi64ELi4ELb0ELb0EN7cutlass10bfloat16_tE19Flash_kernel_traitsILi64ELi128ELi64ELi4ES3_EELb1ELb0ELb1ELb1ELb0ELb0ELb0ELb1EEEvNS_16Flash_fwd_paramsE:
        /* <DEDUP_REMOVED lines=32> */
[----:B------:R-:W-:Y:S01]  /*0200*/  USHF.L.U32 UR11, UR29, 0x2, URZ ;  /* 0x000000021d0b7899 */ /* 0x000fe200080006ff */
[----:B------:R-:W1:Y:S01]  /*0210*/  LDCU.64 UR4, c[0x0][0x478] ;  /* 0x00008f00ff0477ac */ /* 0x000e620008000a00 */
[----:B------:R-:W-:Y:S01]  /*0220*/  PLOP3.LUT P2, PT, PT, PT, UP4, 0x80, 0x8 ;  /* 0x000000000008781c */ /* 0x000fe20003f4f048 */
[----:B--2---:R-:W-:-:S02]  /*0230*/  UIMAD.WIDE.U32 UR14, UR29, 0x4, UR14 ;  /* 0x000000041d0e78a5 */ /* 0x004fc4000f8e000e */
[----:B------:R-:W-:-:S05]  /*0240*/  UISETP.NE.AND UP5, UPT, UR12, URZ, UPT ;  /* 0x000000ff0c00728c */ /* 0x000fca000bfa5270 */
[----:B------:R-:W2:Y:S01]  /*0250*/  @!P3 LDC.64 R6, c[0x0][0x528] ;  /* 0x00014a00ff06bb82 */ /* 0x000ea20000000a00 */
[----:B------:R-:W-:Y:S02]  /*0260*/  UISETP.EQ.U32.AND UP2, UPT, UR6, URZ, UPT ;  /* 0x000000ff0600728c */ /* 0x000fe4000bf42070 */
[----:B------:R-:W-:Y:S02]  /*0270*/  USHF.R.U32.HI UR10, URZ, 0x1e, UR29 ;  /* 0x0000001eff0a7899 */ /* 0x000fe4000801161d */
[----:B------:R-:W-:Y:S02]  /*0280*/  @UP3 UIADD3 UR12, UP1, UPT, UR11, UR8, URZ ;  /* 0x000000080b0c3290 */ /* 0x000fe4000ff3e0ff */
[----:B------:R-:W-:Y:S02]  /*0290*/  UISETP.EQ.OR.EX UP2, UPT, UR7, URZ, !UP5, UP2 ;  /* 0x000000ff0700728c */ /* 0x000fe4000ef42720 */
[----:B------:R-:W-:Y:S02]  /*02a0*/  @UP3 UIADD3.X UR13, UPT, UPT, UR10, UR9, URZ, UP1, !UPT ;  /* 0x000000090a0d3290 */ /* 0x000fe40008ffe4ff */
[----:B-1----:R-:W-:-:S02]  /*02b0*/  UISETP.NE.U32.AND UP0, UPT, UR4, URZ, UPT ;  /* 0x000000ff0400728c */ /* 0x002fc4000bf05070 */
[----:B------:R-:W-:Y:S02]  /*02c0*/  UIADD3 UR9, UP1, UPT, UR11, UR6, URZ ;  /* 0x000000060b097290 */ /* 0x000fe4000ff3e0ff */
[----:B------:R-:W-:Y:S02]  /*02d0*/  UISETP.NE.AND.EX UP0, UPT, UR5, URZ, UPT, UP0 ;  /* 0x000000ff0500728c */ /* 0x000fe4000bf05300 */
[----:B------:R-:W-:-:S09]  /*02e0*/  UIADD3.X UR8, UPT, UPT, UR10, UR7, URZ, UP1, !UPT ;  /* 0x000000070a087290 */ /* 0x000fd20008ffe4ff */
[----:B------:R-:W-:-:S04]  /*02f0*/  @UP0 UIADD3 UR4, UP1, UPT, UR11, UR4, URZ ;  /* 0x000000040b040290 */ /* 0x000fc8000ff3e0ff */
[----:B------:R-:W-:Y:S01]  /*0300*/  @UP0 UIADD3.X UR5, UPT, UPT, UR10, UR5, URZ, UP1, !UPT ;  /* 0x000000050a050290 */ /* 0x000fe20008ffe4ff */
[----:B----4-:R-:W-:Y:S02]  /*0310*/  @P1 R2UR UR38, R4 ;  /* 0x00000000042612ca */ /* 0x010fe400000e0000 */
[----:B------:R-:W-:-:S11]  /*0320*/  @P1 R2UR UR39, R5 ;  /* 0x00000000052712ca */ /* 0x000fd600000e0000 */
[----:B------:R-:W-:Y:S02]  /*0330*/  IMAD.U32 R4, RZ, RZ, UR38 ;  /* 0x00000026ff047e24 */ /* 0x000fe4000f8e00ff */
[----:B------:R-:W-:-:S05]  /*0340*/  IMAD.U32 R5, RZ, RZ, UR39 ;  /* 0x00000027ff057e24 */ /* 0x000fca000f8e00ff */
[----:B--2---:R1:W-:Y:S01]  /*0350*/  @!P3 STG.E.64 desc[UR32][R6.64], R4 ;  /* 0x000000040600b986 */ /* 0x0043e2000c101b20 */
[----:B---3--:R-:W-:Y:S01]  /*0360*/  @P1 IADD3 R13, P0, PT, R2, R0, RZ ;  /* 0x00000000020d1210 */ /* 0x008fe20007f1e0ff */
[----:B------:R-:W-:-:S04]  /*0370*/  IMAD.U32 R2, RZ, RZ, UR14 ;  /* 0x0000000eff027e24 */ /* 0x000fc8000f8e00ff */
[----:B------:R-:W-:Y:S01]  /*0380*/  @P1 IMAD.X R12, RZ, RZ, R3, P0 ;  /* 0x000000ffff0c1224 */ /* 0x000fe200000e0603 */
[----:B------:R-:W-:Y:S02]  /*0390*/  PLOP3.LUT P1, PT, PT, PT, UP3, 0x80, 0x8 ;  /* 0x000000000008781c */ /* 0x000fe40003f2f038 */
[----:B------:R-:W-:Y:S01]  /*03a0*/  MOV R3, UR15 ;  /* 0x0000000f00037c02 */ /* 0x000fe20008000f00 */
[----:B-1----:R-:W-:Y:S02]  /*03b0*/  @!P3 IMAD.MOV.U32 R4, RZ, RZ, R13 ;  /* 0x000000ffff04b224 */ /* 0x002fe400078e000d */
[----:B------:R-:W-:-:S05]  /*03c0*/  @!P3 IMAD.MOV.U32 R5, RZ, RZ, R12 ;  /* 0x000000ffff05b224 */ /* 0x000fca00078e000c */
[----:B------:R1:W-:Y:S01]  /*03d0*/  @!P3 STG.E.64 desc[UR32][R6.64+0x8], R4 ;  /* 0x000008040600b986 */ /* 0x0003e2000c101b20 */
[----:B------:R-:W-:-:S03]  /*03e0*/  PLOP3.LUT P3, PT, PT, PT, UP2, 0x80, 0x8 ;  /* 0x000000000008781c */ /* 0x000fc60003f6f028 */
[----:B------:R-:W2:Y:S01]  /*03f0*/  @P4 LDG.E R8, desc[UR32][R2.64] ;  /* 0x0000002002084981 */ /* 0x000ea2000c1e1900 */
[----:B------:R-:W-:-:S03]  /*0400*/  PLOP3.LUT P0, PT, PT, PT, UP0, 0x80, 0x8 ;  /* 0x000000000008781c */ /* 0x000fc60003f0f008 */
[----:B-1----:R1:W3:Y:S01]  /*0410*/  @P2 LDG.E R7, desc[UR32][R2.64+0x4] ;  /* 0x0000042002072981 */ /* 0x0022e2000c1e1900 */
[----:B------:R-:W-:Y:S02]  /*0420*/  IMAD.U32 R4, RZ, RZ, UR4 ;  /* 0x00000004ff047e24 */ /* 0x000fe4000f8e00ff */
[----:B------:R-:W-:Y:S01]  /*0430*/  IMAD.U32 R5, RZ, RZ, UR5 ;  /* 0x00000005ff057e24 */ /* 0x000fe2000f8e00ff */
[----:B------:R-:W4:Y:S06]  /*0440*/  @!UP4 LDCU UR21, c[0x0][0x434] ;  /* 0x00008680ff15c7ac */ /* 0x000f2c0008000800 */
[----:B------:R-:W5:Y:S01]  /*0450*/  @P0 LDG.E R4, desc[UR32][R4.64] ;  /* 0x0000002004040981 */ /* 0x000f62000c1e1900 */
[----:B------:R-:W-:Y:S01]  /*0460*/  UMOV UR19, 0xffffffff ;  /* 0xffffffff00137882 */ /* 0x000fe20000000000 */
[----:B------:R-:W4:Y:S01]  /*0470*/  @!UP0 LDCU.64 UR4, c[0x0][0x488] ;  /* 0x00009100ff0487ac */ /* 0x000f220008000a00 */
[----:B-1----:R-:W-:-:S02]  /*0480*/  IMAD.U32 R2, RZ, RZ, UR12 ;  /* 0x0000000cff027e24 */ /* 0x002fc4000f8e00ff */
        /* <DEDUP_REMOVED lines=27> */
.L_x_2474:
        /* <DEDUP_REMOVED lines=41> */
[----:B------:R-:W-:Y:S02]  /*08d0*/  @UP1 UMOV UR12, 0x1 ;  /* 0x00000001000c1882 */ /* 0x000fe40000000000 */
        /* <DEDUP_REMOVED lines=14> */
.L_x_2476:
        /* <DEDUP_REMOVED lines=51> */
.L_x_2478:
[----:B------:R-:W-:Y:S05]  /*0cf0*/  BSYNC.RECONVERGENT B0 ;  /* 0x0000000000007941 */ /* 0x000fea0003800200 */
.L_x_2477:
        /* <DEDUP_REMOVED lines=17> */
.L_x_2480:
[----:B------:R-:W-:Y:S05]  /*0e10*/  BSYNC.RECONVERGENT B0 ;  /* 0x0000000000007941 */ /* 0x000fea0003800200 */
.L_x_2479:
        /* <DEDUP_REMOVED lines=17> */
.L_x_2482:
[----:B------:R-:W-:Y:S05]  /*0f30*/  BSYNC.RECONVERGENT B0 ;  /* 0x0000000000007941 */ /* 0x000fea0003800200 */
.L_x_2481:
        /* <DEDUP_REMOVED lines=17> */
.L_x_2484:
[----:B------:R-:W-:Y:S05]  /*1050*/  BSYNC.RECONVERGENT B0 ;  /* 0x0000000000007941 */ /* 0x000fea0003800200 */
.L_x_2483:
        /* <DEDUP_REMOVED lines=18> */
.L_x_2486:
[----:B------:R-:W-:Y:S05]  /*1180*/  BSYNC.RECONVERGENT B0 ;  /* 0x0000000000007941 */ /* 0x000fea0003800200 */
.L_x_2485:
        /* <DEDUP_REMOVED lines=17> */
.L_x_2488:
[----:B------:R-:W-:Y:S05]  /*12a0*/  BSYNC.RECONVERGENT B0 ;  /* 0x0000000000007941 */ /* 0x000fea0003800200 */
.L_x_2487:
        /* <DEDUP_REMOVED lines=15> */
.L_x_2490:
[----:B------:R-:W-:Y:S05]  /*13a0*/  BSYNC.RECONVERGENT B0 ;  /* 0x0000000000007941 */ /* 0x000fea0003800200 */
.L_x_2489:
        /* <DEDUP_REMOVED lines=15> */
.L_x_2492:
[----:B------:R-:W-:Y:S05]  /*14a0*/  BSYNC.RECONVERGENT B0 ;  /* 0x0000000000007941 */ /* 0x000fea0003800200 */
.L_x_2491:
        /* <DEDUP_REMOVED lines=10> */
.L_x_2494:
[----:B------:R-:W-:Y:S05]  /*1550*/  BSYNC.RECONVERGENT B0 ;  /* 0x0000000000007941 */ /* 0x000fea0003800200 */
.L_x_2493:
        /* <DEDUP_REMOVED lines=15> */
.L_x_2496:
[----:B------:R-:W-:Y:S05]  /*1650*/  BSYNC.RECONVERGENT B0 ;  /* 0x0000000000007941 */ /* 0x000fea0003800200 */
.L_x_2495:
        /* <DEDUP_REMOVED lines=10> */
.L_x_2498:
[----:B------:R-:W-:Y:S05]  /*1700*/  BSYNC.RECONVERGENT B0 ;  /* 0x0000000000007941 */ /* 0x000fea0003800200 */
.L_x_2497:
        /* <DEDUP_REMOVED lines=10> */
.L_x_2500:
[----:B------:R-:W-:Y:S05]  /*17b0*/  BSYNC.RECONVERGENT B0 ;  /* 0x0000000000007941 */ /* 0x000fea0003800200 */
.L_x_2499:
        /* <DEDUP_REMOVED lines=10> */
.L_x_2502:
[----:B------:R-:W-:Y:S05]  /*1860*/  BSYNC.RECONVERGENT B0 ;  /* 0x0000000000007941 */ /* 0x000fea0003800200 */
.L_x_2501:
        /* <DEDUP_REMOVED lines=10> */
.L_x_2504:
[----:B------:R-:W-:Y:S05]  /*1910*/  BSYNC.RECONVERGENT B0 ;  /* 0x0000000000007941 */ /* 0x000fea0003800200 */
.L_x_2503:
        /* <DEDUP_REMOVED lines=10> */
.L_x_2506:
[----:B------:R-:W-:Y:S05]  /*19c0*/  BSYNC.RECONVERGENT B0 ;  /* 0x0000000000007941 */ /* 0x000fea0003800200 */
.L_x_2505:
        /* <DEDUP_REMOVED lines=10> */
.L_x_2475:
        /* <DEDUP_REMOVED lines=27> */
.L_x_2507:
[----:B------:R-:W1:Y:S01]  /*1c20*/  LDCU.64 UR10, c[0x0][0x3b8] ;  /* 0x00007700ff0a77ac */ /* 0x000e620008000a00 */
[----:B------:R-:W-:-:S04]  /*1c30*/  UIADD3 UR12, UPT, UPT, UR13, UR14, URZ ;  /* 0x0000000e0d0c7290 */ /* 0x000fc8000fffe0ff */
[----:B-1----:R-:W-:Y:S02]  /*1c40*/  UIMAD.WIDE.U32 UR6, UR12, UR10, URZ ;  /* 0x0000000a0c0672a5 */ /* 0x002fe4000f8e00ff */
[----:B------:R-:W-:-:S04]  /*1c50*/  UIMAD UR12, UR12, UR11, URZ ;  /* 0x0000000b0c0c72a4 */ /* 0x000fc8000f8e02ff */
[----:B------:R-:W-:Y:S02]  /*1c60*/  UIADD3 UR12, UPT, UPT, UR7, UR12, URZ ;  /* 0x0000000c070c7290 */ /* 0x000fe4000fffe0ff */
.L_x_2508:
        /* <DEDUP_REMOVED lines=38> */
.L_x_2509:
[----:B------:R-:W1:Y:S01]  /*1ed0*/  LDCU.64 UR8, c[0x0][0x3c0] ;  /* 0x00007800ff0877ac */ /* 0x000e620008000a00 */
[----:B------:R-:W-:-:S04]  /*1ee0*/  UIADD3 UR13, UPT, UPT, UR13, UR14, URZ ;  /* 0x0000000e0d0d7290 */ /* 0x000fc8000fffe0ff */
[----:B-1----:R-:W-:Y:S02]  /*1ef0*/  UIMAD.WIDE.U32 UR14, UR13, UR8, URZ ;  /* 0x000000080d0e72a5 */ /* 0x002fe4000f8e00ff */
[----:B------:R-:W-:-:S04]  /*1f00*/  UIMAD UR13, UR13, UR9, URZ ;  /* 0x000000090d0d72a4 */ /* 0x000fc8000f8e02ff */
[----:B------:R-:W-:-:S12]  /*1f10*/  UIADD3 UR13, UPT, UPT, UR15, UR13, URZ ;  /* 0x0000000d0f0d7290 */ /* 0x000fd8000fffe0ff */
.L_x_2510:
        /* <DEDUP_REMOVED lines=23> */
[----:B------:R-:W-:Y:S01]  /*2090*/  LOP3.LUT R242, R19, 0x200, RZ, 0xc0, !PT ;  /* 0x0000020013f27812 */ /* 0x000fe200078ec0ff */
[----:B------:R-:W-:-:S02]  /*20a0*/  UIMAD.WIDE.U32 UR40, UR20, 0x80, URZ ;  /* 0x00000080142878a5 */ /* 0x000fc4000f8e00ff */
[----:B------:R-:W-:Y:S02]  /*20b0*/  IMAD R3, R14, UR9, R3 ;  /* 0x000000090e037c24 */ /* 0x000fe4000f8e0203 */
[C---:B---3--:R-:W-:Y:S02]  /*20c0*/  IMAD R7, R6.reuse, UR4, RZ ;  /* 0x0000000406077c24 */ /* 0x048fe4000f8e02ff */
[----:B------:R-:W-:Y:S01]  /*20d0*/  IMAD R10, R6, UR6, RZ ;  /* 0x00000006060a7c24 */ /* 0x000fe2000f8e02ff */
[C---:B------:R-:W-:Y:S01]  /*20e0*/  LOP3.LUT R20, R14.reuse, UR40, RZ, 0xfc, !PT ;  /* 0x000000280e147c12 */ /* 0x040fe2000f8efcff */
        /* <DEDUP_REMOVED lines=24> */
[----:B------:R-:W-:-:S02]  /*2270*/  LOP3.LUT R3, R180, 0x30, RZ, 0xc0, !PT ;  /* 0x00000030b4037812 */ /* 0x000fc400078ec0ff */
[----:B------:R-:W-:Y:S01]  /*2280*/  LEA R200, R200, UR5, 0x1 ;  /* 0x00000005c8c87c11 */ /* 0x000fe2000f8e08ff */
[----:B------:R1:W-:Y:S01]  /*2290*/  STL [R1+0x118], R16 ;  /* 0x0001181001007387 */ /* 0x0003e20000100800 */
[----:B------:R-:W-:Y:S01]  /*22a0*/  LEA.HI R209, R164, R3, RZ, 0x1e ;  /* 0x00000003a4d17211 */ /* 0x000fe200078ff0ff */
[----:B------:R-:W-:Y:S02]  /*22b0*/  IMAD R3, R2, UR28, R5 ;  /* 0x0000001c02037c24 */ /* 0x000fe4000f8e0205 */
[----:B------:R1:W-:Y:S04]  /*22c0*/  STL [R1+0x14], R18 ;  /* 0x0000141201007387 */ /* 0x0003e80000100800 */
        /* <DEDUP_REMOVED lines=21> */
.L_x_2513:
[----:B------:R2:W-:Y:S02]  /*2420*/  STS.128 [R200], RZ ;  /* 0x000000ffc8007388 */ /* 0x0005e40000000c00 */
.L_x_2512:
[----:B------:R-:W-:Y:S05]  /*2430*/  BSYNC.RECONVERGENT B0 ;  /* 0x0000000000007941 */ /* 0x000fea0003800200 */
.L_x_2511:
        /* <DEDUP_REMOVED lines=40> */
.L_x_2515:
[----:B------:R-:W-:Y:S05]  /*26c0*/  BSYNC.RECONVERGENT B0 ;  /* 0x0000000000007941 */ /* 0x000fea0003800200 */
.L_x_2514:
        /* <DEDUP_REMOVED lines=22> */
.L_x_2517:
[----:B------:R-:W-:Y:S05]  /*2830*/  BSYNC.RECONVERGENT B0 ;  /* 0x0000000000007941 */ /* 0x000fea0003800200 */
.L_x_2516:
        /* <DEDUP_REMOVED lines=22> */
.L_x_2519:
[----:B------:R-:W-:Y:S05]  /*29a0*/  BSYNC.RECONVERGENT B0 ;  /* 0x0000000000007941 */ /* 0x000fea0003800200 */
.L_x_2518:
        /* <DEDUP_REMOVED lines=22> */
.L_x_2521:
[----:B------:R-:W-:Y:S05]  /*2b10*/  BSYNC.RECONVERGENT B0 ;  /* 0x0000000000007941 */ /* 0x000fea0003800200 */
.L_x_2520:
        /* <DEDUP_REMOVED lines=22> */
.L_x_2523:
[----:B------:R-:W-:Y:S05]  /*2c80*/  BSYNC.RECONVERGENT B0 ;  /* 0x0000000000007941 */ /* 0x000fea0003800200 */
.L_x_2522:
        /* <DEDUP_REMOVED lines=22> */
.L_x_2525:
[----:B------:R-:W-:Y:S05]  /*2df0*/  BSYNC.RECONVERGENT B0 ;  /* 0x0000000000007941 */ /* 0x000fea0003800200 */
.L_x_2524:
        /* <DEDUP_REMOVED lines=21> */
.L_x_2527:
[----:B------:R-:W-:Y:S05]  /*2f50*/  BSYNC.RECONVERGENT B0 ;  /* 0x0000000000007941 */ /* 0x000fea0003800200 */
.L_x_2526:
        /* <DEDUP_REMOVED lines=18> */
.L_x_2530:
[----:B------:R1:W-:Y:S02]  /*3080*/  STS.128 [R200+0x4000], RZ ;  /* 0x004000ffc8007388 */ /* 0x0003e40000000c00 */
.L_x_2529:
[----:B------:R-:W-:Y:S05]  /*3090*/  BSYNC.RECONVERGENT B0 ;  /* 0x0000000000007941 */ /* 0x000fea0003800200 */
.L_x_2528:
        /* <DEDUP_REMOVED lines=21> */
.L_x_2532:
[----:B------:R-:W-:Y:S05]  /*31f0*/  BSYNC.RECONVERGENT B0 ;  /* 0x0000000000007941 */ /* 0x000fea0003800200 */
.L_x_2531:
        /* <DEDUP_REMOVED lines=16> */
.L_x_2534:
[----:B------:R-:W-:Y:S05]  /*3300*/  BSYNC.RECONVERGENT B0 ;  /* 0x0000000000007941 */ /* 0x000fea0003800200 */
.L_x_2533:
        /* <DEDUP_REMOVED lines=20> */
.L_x_2536:
[----:B------:R-:W-:Y:S05]  /*3450*/  BSYNC.RECONVERGENT B0 ;  /* 0x0000000000007941 */ /* 0x000fea0003800200 */
.L_x_2535:
[----:B------:R-:W5:Y:S01]  /*3460*/  LDCU.64 UR12, c[0x0][0x538] ;  /* 0x0000a700ff0c77ac */ /* 0x000f620008000a00 */
[----:B------:R-:W0:Y:S01]  /*3470*/  LDGDEPBAR ;  /* 0x00000000000079af */ /* 0x000e220000000000 */
[----:B-----5:R-:W-:-:S04]  /*3480*/  UISETP.NE.U32.AND UP1, UPT, UR12, URZ, UPT ;  /* 0x000000ff0c00728c */ /* 0x020fc8000bf25070 */
[----:B------:R-:W-:Y:S02]  /*3490*/  UISETP.NE.AND.EX UP1, UPT, UR13, URZ, UPT, UP1 ;  /* 0x000000ff0d00728c */ /* 0x000fe4000bf25310 */
[----:B------:R-:W-:Y:S01]  /*34a0*/  USHF.L.U32 UR36, UR36, 0x5, URZ ;  /* 0x0000000524247899 */ /* 0x000fe200080006ff */
[----:B------:R-:W-:-:S04]  /*34b0*/  DEPBAR.LE SB0, 0x0 ;  /* 0x000080000000791a */ /* 0x000fc80000000000 */
[----:B------:R-:W-:-:S04]  /*34c0*/  PLOP3.LUT P0, PT, PT, PT, UP1, 0x80, 0x8 ;  /* 0x000000000008781c */ /* 0x000fc80003f0f018 */
        /* <DEDUP_REMOVED lines=9> */
[----:B------:R-:W-:-:S05]  /*3560*/  IMAD.U32 R3, RZ, RZ, UR13 ;  /* 0x0000000dff037e24 */ /* 0x000fca000f8e00ff */
[----:B------:R-:W2:Y:S01]  /*3570*/  @P0 LDG.E R2, desc[UR32][R2.64] ;  /* 0x0000002002020981 */ /* 0x000ea2000c1e1900 */
[----:B-----5:R-:W2:Y:S01]  /*3580*/  @P0 MUFU.RCP R0, UR6 ;  /* 0x0000000600000d08 */ /* 0x020ea20008001000 */
[----:B------:R-:W-:Y:S01]  /*3590*/  USHF.L.U64.HI UR7, UR8, 0x6, UR9 ;  /* 0x0000000608077899 */ /* 0x000fe20008010209 */
[----:B------:R-:W-:Y:S01]  /*35a0*/  BSSY.RECONVERGENT B0, `(.L_x_2537) ;  /* 0x0000022000007945 */ /* 0x000fe20003800200 */
[----:B------:R-:W-:Y:S01]  /*35b0*/  USHF.L.U32 UR28, UR8, 0x6, URZ ;  /* 0x00000006081c7899 */ /* 0x000fe200080006ff */
[----:B------:R-:W-:Y:S01]  /*35c0*/  LOP3.LUT R136, R180, 0x1f0, RZ, 0xc0, !PT ;  /* 0x000001f0b4887812 */ /* 0x000fe200078ec0ff */
[----:B------:R-:W-:Y:S02]  /*35d0*/  USHF.R.S32.HI UR6, URZ, 0x1f, UR36 ;  /* 0x0000001fff067899 */ /* 0x000fe40008011424 */
[----:B------:R-:W-:Y:S02]  /*35e0*/  UIMAD.WIDE.U32 UR28, UR28, UR31, URZ ;  /* 0x0000001f1c1c72a5 */ /* 0x000fe4000f8e00ff */
[----:B------:R-:W-:Y:S01]  /*35f0*/  UIMAD UR7, UR7, UR31, URZ ;  /* 0x0000001f070772a4 */ /* 0x000fe2000f8e02ff */
[----:B------:R-:W-:-:S03]  /*3600*/  UMOV UR12, URZ ;  /* 0x000000ff000c7c82 */ /* 0x000fc60008000000 */
[----:B------:R-:W-:Y:S01]  /*3610*/  UIADD3 UR7, UPT, UPT, UR29, UR7, URZ ;  /* 0x000000071d077290 */ /* 0x000fe2000fffe0ff */
[----:B------:R-:W-:Y:S01]  /*3620*/  BAR.SYNC.DEFER_BLOCKING 0x0 ;  /* 0x0000000000007b1d */ /* 0x000fe20000010000 */
[----:B--2---:R-:W-:Y:S01]  /*3630*/  @P0 FMUL.FTZ R0, R2, R0 ;  /* 0x0000000002000220 */ /* 0x004fe20000410000 */
[----:B------:R-:W-:-:S04]  /*3640*/  SHF.R.U32.HI R2, RZ, 0x5, R182 ;  /* 0x00000005ff027819 */ /* 0x000fc800000116b6 */
[----:B------:R-:W-:Y:S01]  /*3650*/  @P0 R2UR UR13, R0 ;  /* 0x00000000000d02ca */ /* 0x000fe200000e0000 */
[----:B------:R-:W-:Y:S01]  /*3660*/  IMAD.U32 R0, RZ, RZ, UR20 ;  /* 0x00000014ff007e24 */ /* 0x000fe2000f8e00ff */
[----:B------:R-:W-:-:S03]  /*3670*/  IADD3 R164, P1, P0, R13, UR36, R164 ;  /* 0x000000240da47c10 */ /* 0x000fc6000f83e0a4 */
[----:B------:R-:W-:Y:S01]  /*3680*/  IMAD R158, R0, 0x8, R2 ;  /* 0x00000008009e7824 */ /* 0x000fe200078e0202 */
[----:B------:R-:W-:-:S07]  /*3690*/  IADD3.X R159, PT, PT, R12, UR6, RZ, P1, P0 ;  /* 0x000000060c9f7c10 */ /* 0x000fce0008fe04ff */
        /* <DEDUP_REMOVED lines=15> */
.L_x_2539:
[----:B------:R2:W-:Y:S01]  /*3790*/  STS.128 [R200+0x6000], RZ ;  /* 0x006000ffc8007388 */ /* 0x0005e20000000c00 */
[----:B------:R-:W-:Y:S05]  /*37a0*/  BRA `(.L_x_2540) ;  /* 0x0000000000047947 */ /* 0x000fea0003800000 */
.L_x_2538:
[----:B------:R2:W-:Y:S02]  /*37b0*/  STS.128 [R200+0x6000], RZ ;  /* 0x006000ffc8007388 */ /* 0x0005e40000000c00 */
.L_x_2540:
[----:B------:R-:W-:Y:S05]  /*37c0*/  BSYNC.RECONVERGENT B0 ;  /* 0x0000000000007941 */ /* 0x000fea0003800200 */
.L_x_2537:
[----:B------:R-:W-:Y:S01]  /*37d0*/  ISETP.GE.AND P0, PT, R10, UR15, PT ;  /* 0x0000000f0a007c0c */ /* 0x000fe2000bf06270 */
[C---:B------:R-:W-:Y:S01]  /*37e0*/  IMAD.SHL.U32 R181, R182.reuse, 0x20, RZ ;  /* 0x00000020b6b57824 */ /* 0x040fe200078e00ff */
[----:B------:R-:W-:Y:S01]  /*37f0*/  LOP3.LUT R2, R182, 0x8, RZ, 0xc0, !PT ;  /* 0x00000008b6027812 */ /* 0x000fe200078ec0ff */
        /* <DEDUP_REMOVED lines=27> */
.L_x_2542:
[----:B------:R-:W-:Y:S05]  /*39b0*/  BSYNC.RECONVERGENT B0 ;  /* 0x0000000000007941 */ /* 0x000fea0003800200 */
.L_x_2541:
        /* <DEDUP_REMOVED lines=18> */
.L_x_2544:
[----:B------:R-:W-:Y:S05]  /*3ae0*/  BSYNC.RECONVERGENT B0 ;  /* 0x0000000000007941 */ /* 0x000fea0003800200 */
.L_x_2543:
        /* <DEDUP_REMOVED lines=21> */
.L_x_2546:
[----:B------:R-:W-:Y:S05]  /*3c40*/  BSYNC.RECONVERGENT B0 ;  /* 0x0000000000007941 */ /* 0x000fea0003800200 */
.L_x_2545:
        /* <DEDUP_REMOVED lines=8> */
[----:B------:R-:W4:Y:S01]  /*3cd0*/  LDSM.16.M88.4 R28, [R6+UR5+0x4800] ;  /* 0x00480005061c783b */ /* 0x000f220008000200 */
[----:B------:R-:W-:Y:S02]  /*3ce0*/  UIADD3 UR27, UPT, UPT, UR35, UR27, -UR21 ;  /* 0x0000001b231b7290 */ /* 0x000fe4000fffe815 */
[----:B------:R-:W-:Y:S01]  /*3cf0*/  LOP3.LUT R249, R137, 0x6, RZ, 0xc0, !PT ;  /* 0x0000000689f97812 */ /* 0x000fe200078ec0ff */
[----:B------:R-:W4:Y:S01]  /*3d00*/  LDSM.16.M88.4 R24, [R6+UR5+0x5000] ;  /* 0x005000050618783b */ /* 0x000f220008000200 */
[--C-:B--2---:R-:W-:Y:S01]  /*3d10*/  IMAD.IADD R3, R20, 0x1, R0.reuse ;  /* 0x0000000114037824 */ /* 0x104fe200078e0200 */
[----:B------:R-:W-:Y:S01]  /*3d20*/  UISETP.GT.U32.AND UP0, UPT, UR31, UR18, UPT ;  /* 0x000000121f00728c */ /* 0x000fe2000bf04070 */
[----:B------:R-:W-:Y:S01]  /*3d30*/  IMAD.IADD R2, R21, 0x1, R0 ;  /* 0x0000000115027824 */ /* 0x000fe200078e0200 */
[----:B------:R-:W2:Y:S01]  /*3d40*/  LDSM.16.M88.4 R36, [R6+UR5+0x5800] ;  /* 0x005800050624783b */ /* 0x000ea20008000200 */
[----:B------:R-:W2:Y:S03]  /*3d50*/  LDCU.U8 UR13, c[0x0][0x4f8] ;  /* 0x00009f00ff0d77ac */ /* 0x000ea60008000000 */
[----:B---3--:R-:W3:Y:S04]  /*3d60*/  LDSM.16.M88.4 R8, [R20+0x2000] ;  /* 0x002000001408783b */ /* 0x008ee80000000200 */
[----:B------:R-:W-:Y:S04]  /*3d70*/  LDSM.16.M88.4 R52, [R2+0x5800] ;  /* 0x005800000234783b */ /* 0x000fe80000000200 */
[----:B-1----:R-:W1:Y:S04]  /*3d80*/  LDSM.16.M88.4 R16, [R3+0x2000] ;  /* 0x002000000310783b */ /* 0x002e680000000200 */
[----:B------:R-:W1:Y:S04]  /*3d90*/  LDSM.16.M88.4 R40, [R2+0x4000] ;  /* 0x004000000228783b */ /* 0x000e680000000200 */
[----:B------:R-:W1:Y:S04]  /*3da0*/  LDSM.16.M88.4 R48, [R2+0x5000] ;  /* 0x005000000230783b */ /* 0x000e680000000200 */
[----:B------:R-:W1:Y:S01]  /*3db0*/  LDSM.16.M88.4 R4, [R3] ;  /* 0x000000000304783b */ /* 0x000e620000000200 */
[C---:B-----5:R-:W-:Y:S03]  /*3dc0*/  HMMA.16816.F32.BF16 R88, R12.reuse, R32, RZ ;  /* 0x000000200c58723c */ /* 0x060fe600000418ff */
[----:B------:R5:W1:Y:S04]  /*3dd0*/  LDSM.16.M88.4 R44, [R2+0x4800] ;  /* 0x00480000022c783b */ /* 0x000a680000000200 */
[----:B------:R-:W-:Y:S01]  /*3de0*/  STL [R1+0x4], R21 ;  /* 0x0000041501007387 */ /* 0x000fe20000100800 */
[C---:B----4-:R-:W-:Y:S03]  /*3df0*/  HMMA.16816.F32.BF16 R80, R12.reuse, R28, RZ ;  /* 0x0000001c0c50723c */ /* 0x050fe600000418ff */
[----:B------:R-:W-:Y:S04]  /*3e00*/  STL [R1+0x15c], R137 ;  /* 0x00015c8901007387 */ /* 0x000fe80000100800 */
[----:B------:R-:W0:Y:S01]  /*3e10*/  LDGDEPBAR ;  /* 0x00000000000079af */ /* 0x000e220000000000 */
[C---:B------:R-:W-:Y:S03]  /*3e20*/  HMMA.16816.F32.BF16 R72, R12.reuse, R24, RZ ;  /* 0x000000180c48723c */ /* 0x040fe600000418ff */
[----:B------:R-:W-:Y:S05]  /*3e30*/  STL [R1+0x158], R249 ;  /* 0x000158f901007387 */ /* 0x000fea0000100800 */
[----:B--2---:R-:W-:Y:S01]  /*3e40*/  HMMA.16816.F32.BF16 R64, R12, R36, RZ ;  /* 0x000000240c40723c */ /* 0x004fe200000418ff */
[----:B-----5:R-:W-:-:S05]  /*3e50*/  IMAD.MOV.U32 R2, RZ, RZ, 0x40 ;  /* 0x00000040ff027424 */ /* 0x020fca00078e00ff */
[----:B------:R-:W-:Y:S02]  /*3e60*/  SEL R250, R2, 0xffffffc0, !P2 ;  /* 0xffffffc002fa7807 */ /* 0x000fe40005000000 */
[C---:B------:R-:W-:Y:S03]  /*3e70*/  HMMA.16816.F32.BF16 R84, R12.reuse, R34, RZ ;  /* 0x000000220c54723c */ /* 0x040fe600000418ff */
[--C-:B------:R-:W-:Y:S02]  /*3e80*/  IMAD.IADD R251, R21, 0x1, R250.reuse ;  /* 0x0000000115fb7824 */ /* 0x100fe400078e02fa */
[----:B------:R-:W-:Y:S02]  /*3e90*/  IMAD.IADD R2, R20, 0x1, R250 ;  /* 0x0000000114027824 */ /* 0x000fe400078e02fa */
[C---:B------:R-:W-:Y:S01]  /*3ea0*/  IMAD.IADD R3, R0.reuse, 0x1, R251 ;  /* 0x0000000100037824 */ /* 0x040fe200078e02fb */
[C---:B------:R-:W-:Y:S04]  /*3eb0*/  HMMA.16816.F32.BF16 R76, R12.reuse, R30, RZ ;  /* 0x0000001e0c4c723c */ /* 0x040fe800000418ff */
[----:B------:R-:W-:Y:S04]  /*3ec0*/  LDSM.16.M88.4 R20, [R3+0x4000] ;  /* 0x004000000314783b */ /* 0x000fe80000000200 */
[C---:B------:R-:W-:Y:S01]  /*3ed0*/  HMMA.16816.F32.BF16 R68, R12.reuse, R26, RZ ;  /* 0x0000001a0c44723c */ /* 0x040fe200000418ff */
[----:B------:R-:W-:Y:S07]  /*3ee0*/  LDSM.16.M88.4 R132, [R3+0x5800] ;  /* 0x005800000384783b */ /* 0x000fee0000000200 */
[----:B------:R-:W-:Y:S08]  /*3ef0*/  HMMA.16816.F32.BF16 R60, R12, R38, RZ ;  /* 0x000000260c3c723c */ /* 0x000ff000000418ff */
[C---:B---3--:R-:W-:Y:S08]  /*3f00*/  HMMA.16816.F32.BF16 R12, R8.reuse, R36, RZ ;  /* 0x00000024080c723c */ /* 0x048ff000000418ff */
[C---:B------:R-:W-:Y:S08]  /*3f10*/  HMMA.16816.F32.BF16 R56, R8.reuse, R32, RZ ;  /* 0x000000200838723c */ /* 0x040ff000000418ff */
[C---:B------:R-:W-:Y:S08]  /*3f20*/  HMMA.16816.F32.BF16 R92, R8.reuse, R34, RZ ;  /* 0x00000022085c723c */ /* 0x040ff000000418ff */
[C---:B------:R-:W-:Y:S08]  /*3f30*/  HMMA.16816.F32.BF16 R32, R8.reuse, R28, RZ ;  /* 0x0000001c0820723c */ /* 0x040ff000000418ff */
[C---:B------:R-:W-:Y:S08]  /*3f40*/  HMMA.16816.F32.BF16 R96, R8.reuse, R30, RZ ;  /* 0x0000001e0860723c */ /* 0x040ff000000418ff */
[C---:B------:R-:W-:Y:S08]  /*3f50*/  HMMA.16816.F32.BF16 R28, R8.reuse, R24, RZ ;  /* 0x00000018081c723c */ /* 0x040ff000000418ff */
[C---:B------:R-:W-:Y:S01]  /*3f60*/  HMMA.16816.F32.BF16 R100, R8.reuse, R26, RZ ;  /* 0x0000001a0864723c */ /* 0x040fe200000418ff */
[----:B------:R-:W-:Y:S07]  /*3f70*/  LDSM.16.M88.4 R24, [R251+0x5800] ;  /* 0x00580000fb18783b */ /* 0x000fee0000000200 */
[----:B------:R-:W-:Y:S01]  /*3f80*/  HMMA.16816.F32.BF16 R120, R8, R38, RZ ;  /* 0x000000260878723c */ /* 0x000fe200000418ff */
[----:B------:R-:W-:Y:S04]  /*3f90*/  LDSM.16.M88.4 R36, [R251+0x4000] ;  /* 0x00400000fb24783b */ /* 0x000fe80000000200 */
[----:B------:R-:W-:Y:S03]  /*3fa0*/  LDSM.16.M88.4 R8, [R2+0x2000] ;  /* 0x002000000208783b */ /* 0x000fe60000000200 */
[C---:B-1----:R-:W-:Y:S01]  /*3fb0*/  HMMA.16816.F32.BF16 R108, R16.reuse, R52, R12 ;  /* 0x00000034106c723c */ /* 0x042fe2000004180c */
[----:B------:R1:W2:Y:S07]  /*3fc0*/  LDSM.16.M88.4 R12, [R2] ;  /* 0x00000000020c783b */ /* 0x0002ae0000000200 */
[C---:B------:R-:W-:Y:S08]  /*3fd0*/  HMMA.16816.F32.BF16 R104, R16.reuse, R40, R56 ;  /* 0x000000281068723c */ /* 0x040ff00000041838 */
[----:B------:R-:W-:Y:S01]  /*3fe0*/  HMMA.16816.F32.BF16 R124, R16, R48, R28 ;  /* 0x00000030107c723c */ /* 0x000fe2000004181c */
[----:B------:R-:W3:Y:S01]  /*3ff0*/  LDSM.16.M88.4 R28, [R251+0x5000] ;  /* 0x00500000fb1c783b */ /* 0x000ee20000000200 */
[----:B-1----:R-:W-:-:S06]  /*4000*/  IMAD.IADD R2, R0, 0x1, R2 ;  /* 0x0000000100027824 */ /* 0x002fcc00078e0202 */
[----:B------:R-:W-:Y:S08]  /*4010*/  HMMA.16816.F32.BF16 R56, R16, R42, R92 ;  /* 0x0000002a1038723c */ /* 0x000ff0000004185c */
[C---:B------:R-:W-:Y:S08]  /*4020*/  HMMA.16816.F32.BF16 R88, R4.reuse, R40, R88 ;  /* 0x000000280458723c */ /* 0x040ff00000041858 */
[C---:B------:R-:W-:Y:S08]  /*4030*/  HMMA.16816.F32.BF16 R80, R4.reuse, R44, R80 ;  /* 0x0000002c0450723c */ /* 0x040ff00000041850 */
[C---:B------:R-:W-:Y:S08]  /*4040*/  HMMA.16816.F32.BF16 R72, R4.reuse, R48, R72 ;  /* 0x000000300448723c */ /* 0x040ff00000041848 */
[C---:B------:R-:W-:Y:S08]  /*4050*/  HMMA.16816.F32.BF16 R64, R4.reuse, R52, R64 ;  /* 0x000000340440723c */ /* 0x040ff00000041840 */
[C---:B------:R-:W-:Y:S01]  /*4060*/  HMMA.16816.F32.BF16 R84, R4.reuse, R42, R84 ;  /* 0x0000002a0454723c */ /* 0x040fe20000041854 */
[----:B------:R-:W-:Y:S07]  /*4070*/  LDSM.16.M88.4 R40, [R3+0x4800] ;  /* 0x004800000328783b */ /* 0x000fee0000000200 */
[C---:B------:R-:W-:Y:S08]  /*4080*/  HMMA.16816.F32.BF16 R76, R4.reuse, R46, R76 ;  /* 0x0000002e044c723c */ /* 0x040ff0000004184c */
[C---:B------:R-:W-:Y:S01]  /*4090*/  HMMA.16816.F32.BF16 R128, R4.reuse, R50, R68 ;  /* 0x000000320480723c */ /* 0x040fe20000041844 */
[----:B------:R-:W-:Y:S07]  /*40a0*/  LDSM.16.M88.4 R68, [R3+0x5000] ;  /* 0x005000000344783b */ /* 0x000fee0000000200 */
[-C--:B------:R-:W-:Y:S01]  /*40b0*/  HMMA.16816.F32.BF16 R112, R4, R54.reuse, R60 ;  /* 0x000000360470723c */ /* 0x080fe2000004183c */
[----:B------:R-:W1:Y:S07]  /*40c0*/  LDSM.16.M88.4 R4, [R2] ;  /* 0x000000000204783b */ /* 0x000e6e0000000200 */
[C---:B------:R-:W-:Y:S01]  /*40d0*/  HMMA.16816.F32.BF16 R92, R16.reuse, R54, R120 ;  /* 0x00000036105c723c */ /* 0x040fe20000041878 */
[----:B------:R-:W4:Y:S07]  /*40e0*/  LDSM.16.M88.4 R52, [R2+0x2000] ;  /* 0x002000000234783b */ /* 0x000f2e0000000200 */
[----:B------:R-:W-:Y:S01]  /*40f0*/  HMMA.16816.F32.BF16 R116, R16, R44, R32 ;  /* 0x0000002c1074723c */ /* 0x000fe20000041820 */
[----:B------:R-:W5:Y:S01]  /*4100*/  LDSM.16.M88.4 R32, [R251+0x4800] ;  /* 0x00480000fb20783b */ /* 0x000f620000000200 */
[----:B------:R-:W-:-:S06]  /*4110*/  DEPBAR.LE SB0, 0x0 ;  /* 0x000080000000791a */ /* 0x000fcc0000000000 */
[----:B------:R-:W-:Y:S08]  /*4120*/  HMMA.16816.F32.BF16 R96, R16, R46, R96 ;  /* 0x0000002e1060723c */ /* 0x000ff00000041860 */
[C---:B--2---:R-:W-:Y:S08]  /*4130*/  HMMA.16816.F32.BF16 R88, R12.reuse, R36, R88 ;  /* 0x000000240c58723c */ /* 0x044ff00000041858 */
[----:B------:R-:W-:Y:S08]  /*4140*/  HMMA.16816.F32.BF16 R84, R12, R38, R84 ;  /* 0x000000260c54723c */ /* 0x000ff00000041854 */
[C---:B------:R-:W-:Y:S08]  /*4150*/  HMMA.16816.F32.BF16 R44, R8.reuse, R36, R104 ;  /* 0x00000024082c723c */ /* 0x040ff00000041868 */
[----:B------:R-:W-:Y:S08]  /*4160*/  HMMA.16816.F32.BF16 R36, R8, R38, R56 ;  /* 0x000000260824723c */ /* 0x000ff00000041838 */
[-C--:B------:R-:W-:Y:S08]  /*4170*/  HMMA.16816.F32.BF16 R60, R12, R24.reuse, R64 ;  /* 0x000000180c3c723c */ /* 0x080ff00000041840 */
[----:B------:R-:W-:Y:S01]  /*4180*/  HMMA.16816.F32.BF16 R108, R8, R24, R108 ;  /* 0x00000018086c723c */ /* 0x000fe2000004186c */
[----:B------:R-:W-:-:S04]  /*4190*/  SHF.R.U32.HI R25, RZ, 0x2, R182 ;  /* 0x00000002ff197819 */ /* 0x000fc800000116b6 */
[----:B------:R-:W-:-:S03]  /*41a0*/  LOP3.LUT R25, R25, 0x7, RZ, 0xc0, !PT ;  /* 0x0000000719197812 */ /* 0x000fc600078ec0ff */
[----:B---3--:R-:W-:Y:S01]  /*41b0*/  HMMA.16816.F32.BF16 R64, R12, R30, R128 ;  /* 0x0000001e0c40723c */ /* 0x008fe20000041880 */
[----:B------:R-:W-:-:S05]  /*41c0*/  IADD3 R25, PT, PT, R25, UR34, R136 ;  /* 0x0000002219197c10 */ /* 0x000fca000fffe088 */
[----:B------:R-:W-:Y:S02]  /*41d0*/  VIADD R190, R25, UR35 ;  /* 0x0000002319be7c36 */ /* 0x000fe40008000000 */
[----:B------:R-:W-:Y:S08]  /*41e0*/  HMMA.16816.F32.BF16 R100, R16, R50, R100 ;  /* 0x000000321064723c */ /* 0x000ff00000041864 */
[-C--:B-1----:R-:W-:Y:S08]  /*41f0*/  HMMA.16816.F32.BF16 R84, R4, R22.reuse, R84 ;  /* 0x000000160454723c */ /* 0x082ff00000041854 */
[----:B----4-:R-:W-:Y:S01]  /*4200*/  HMMA.16816.F32.BF16 R128, R52, R22, R36 ;  /* 0x000000163480723c */ /* 0x010fe20000041824 */
[----:B------:R-:W-:-:S02]  /*4210*/  VIADD R22, R249, UR23 ;  /* 0x00000017f9167c36 */ /* 0x000fc40008000000 */
[----:B------:R-:W-:Y:S02]  /*4220*/  VIADD R37, R190, 0x40 ;  /* 0x00000040be257836 */ /* 0x000fe40000000000 */
[C---:B------:R-:W-:Y:S02]  /*4230*/  VIADD R39, R22.reuse, UR21 ;  /* 0x0000001516277c36 */ /* 0x040fe40008000000 */
[----:B------:R-:W-:Y:S01]  /*4240*/  VIADD R58, R22, 0x28 ;  /* 0x00000028163a7836 */ /* 0x000fe20000000000 */
[----:B-----5:R-:W-:Y:S01]  /*4250*/  HMMA.16816.F32.BF16 R80, R12, R32, R80 ;  /* 0x000000200c50723c */ /* 0x020fe20000041850 */
[C---:B------:R-:W-:Y:S02]  /*4260*/  IMAD.IADD R2, R190.reuse, 0x1, -R39 ;  /* 0x00000001be027824 */ /* 0x040fe400078e0a27 */
[----:B------:R-:W-:-:S03]  /*4270*/  VIADD R36, R190, 0x48 ;  /* 0x00000048be247836 */ /* 0x000fc60000000000 */
[----:B------:R-:W-:Y:S02]  /*4280*/  IABS R2, R2 ;  /* 0x0000000200027213 */ /* 0x000fe40000000000 */
[----:B------:R-:W-:Y:S02]  /*4290*/  HMMA.16816.F32.BF16 R72, R12, R28, R72 ;  /* 0x0000001c0c48723c */ /* 0x000fe40000041848 */
[----:B------:R-:W-:-:S06]  /*42a0*/  I2FP.F32.S32 R2, R2 ;  /* 0x0000000200027245 */ /* 0x000fcc0000201400 */
[C---:B------:R-:W-:Y:S08]  /*42b0*/  HMMA.16816.F32.BF16 R76, R12.reuse, R34, R76 ;  /* 0x000000220c4c723c */ /* 0x040ff0000004184c */
[----:B------:R-:W-:Y:S01]  /*42c0*/  HMMA.16816.F32.BF16 R48, R12, R26, R112 ;  /* 0x0000001a0c30723c */ /* 0x000fe20000041870 */
[C---:B------:R-:W-:Y:S02]  /*42d0*/  VIADD R112, R22.reuse, 0x30 ;  /* 0x0000003016707836 */ /* 0x040fe40000000000 */
[----:B------:R-:W-:-:S05]  /*42e0*/  VIADD R115, R22, 0x31 ;  /* 0x0000003116737836 */ /* 0x000fca0000000000 */
[----:B------:R-:W-:Y:S01]  /*42f0*/  HMMA.16816.F32.BF16 R12, R8, R28, R124 ;  /* 0x0000001c080c723c */ /* 0x000fe2000004187c */
[----:B------:R-:W-:-:S07]  /*4300*/  VIADD R28, R22, 0x1 ;  /* 0x00000001161c7836 */ /* 0x000fce0000000000 */
[----:B------:R-:W-:Y:S08]  /*4310*/  HMMA.16816.F32.BF16 R88, R4, R20, R88 ;  /* 0x000000140458723c */ /* 0x000ff00000041858 */
[----:B------:R-:W-:Y:S01]  /*4320*/  HMMA.16816.F32.BF16 R16, R8, R32, R116 ;  /* 0x000000200810723c */ /* 0x000fe20000041874 */
[C---:B------:R-:W-:Y:S02]  /*4330*/  VIADD R118, R22.reuse, 0x38 ;  /* 0x0000003816767836 */ /* 0x040fe40000000000 */
[----:B------:R-:W-:-:S05]  /*4340*/  VIADD R117, R22, 0x39 ;  /* 0x0000003916757836 */ /* 0x000fca0000000000 */
[----:B------:R-:W-:Y:S01]  /*4350*/  HMMA.16816.F32.BF16 R124, R52, R20, R44 ;  /* 0x00000014347c723c */ /* 0x000fe2000004182c */
[----:B------:R-:W-:Y:S02]  /*4360*/  VIADD R20, R118, UR21 ;  /* 0x0000001576147c36 */ /* 0x000fe40008000000 */
[----:B------:R-:W-:Y:S02]  /*4370*/  VIADD R44, R22, 0x19 ;  /* 0x00000019162c7836 */ /* 0x000fe40000000000 */
[C---:B------:R-:W-:Y:S02]  /*4380*/  VIADD R56, R20.reuse, 0xffffffc9 ;  /* 0xffffffc914387836 */ /* 0x040fe40000000000 */
[----:B------:R-:W-:Y:S01]  /*4390*/  VIADD R57, R20, 0xffffffd0 ;  /* 0xffffffd014397836 */ /* 0x000fe20000000000 */
[----:B------:R-:W-:Y:S01]  /*43a0*/  HMMA.16816.F32.BF16 R32, R8, R34, R96 ;  /* 0x000000220820723c */ /* 0x000fe20000041860 */
[----:B------:R-:W-:Y:S02]  /*43b0*/  IMAD.IADD R3, R190, 0x1, -R56 ;  /* 0x00000001be037824 */ /* 0x000fe400078e0a38 */
[----:B------:R-:W-:-:S02]  /*43c0*/  VIADD R46, R22, 0x20 ;  /* 0x00000020162e7836 */ /* 0x000fc40000000000 */
[----:B------:R-:W-:-:S03]  /*43d0*/  VIADD R47, R20, 0x1 ;  /* 0x00000001142f7836 */ /* 0x000fc60000000000 */
[----:B------:R-:W-:Y:S01]  /*43e0*/  HMMA.16816.F32.BF16 R96, R4, R132, R60 ;  /* 0x000000840460723c */ /* 0x000fe2000004183c */
[C---:B------:R-:W-:Y:S02]  /*43f0*/  VIADD R61, R20.reuse, 0xffffffd1 ;  /* 0xffffffd1143d7836 */ /* 0x040fe40000000000 */
[C---:B------:R-:W-:Y:S02]  /*4400*/  VIADD R63, R20.reuse, 0xffffffd8 ;  /* 0xffffffd8143f7836 */ /* 0x040fe40000000000 */
[----:B------:R-:W-:Y:S02]  /*4410*/  VIADD R60, R20, 0xffffffe0 ;  /* 0xffffffe0143c7836 */ /* 0x000fe40000000000 */
[----:B------:R-:W-:Y:S01]  /*4420*/  VIADD R62, R22, 0x29 ;  /* 0x00000029163e7836 */ /* 0x000fe20000000000 */
[----:B------:R-:W-:Y:S01]  /*4430*/  HMMA.16816.F32.BF16 R152, R52, R68, R12 ;  /* 0x000000443498723c */ /* 0x000fe2000004180c */
[----:B------:R-:W-:Y:S01]  /*4440*/  FFMA.FTZ R15, R2, -UR12, R88 ;  /* 0x8000000c020f7c23 */ /* 0x000fe20008010058 */
[----:B------:R-:W-:-:S02]  /*4450*/  VIADD R88, R20, 0xffffffd9 ;  /* 0xffffffd914587836 */ /* 0x000fc40000000000 */
[----:B------:R-:W-:-:S04]  /*4460*/  IMAD.IADD R2, R190, 0x1, -R57 ;  /* 0x00000001be027824 */ /* 0x000fc800078e0a39 */
[----:B------:R-:W-:Y:S08]  /*4470*/  HMMA.16816.F32.BF16 R160, R8, R26, R92 ;  /* 0x0000001a08a0723c */ /* 0x000ff0000004185c */
[C---:B------:R-:W-:Y:S08]  /*4480*/  HMMA.16816.F32.BF16 R80, R4.reuse, R40, R80 ;  /* 0x000000280450723c */ /* 0x040ff00000041850 */
[C---:B------:R-:W-:Y:S08]  /*4490*/  HMMA.16816.F32.BF16 R76, R4.reuse, R42, R76 ;  /* 0x0000002a044c723c */ /* 0x040ff0000004184c */
[C---:B------:R-:W-:Y:S08]  /*44a0*/  HMMA.16816.F32.BF16 R72, R4.reuse, R68, R72 ;  /* 0x000000440448723c */ /* 0x040ff00000041848 */
[C---:B------:R-:W-:Y:S08]  /*44b0*/  HMMA.16816.F32.BF16 R64, R4.reuse, R70, R64 ;  /* 0x000000460440723c */ /* 0x040ff00000041840 */
[----:B------:R-:W-:Y:S01]  /*44c0*/  HMMA.16816.F32.BF16 R92, R4, R134, R48 ;  /* 0x00000086045c723c */ /* 0x000fe20000041830 */
[C---:B------:R-:W-:Y:S01]  /*44d0*/  IMAD.IADD R5, R190.reuse, 0x1, -R61 ;  /* 0x00000001be057824 */ /* 0x040fe200078e0a3d */
[----:B------:R-:W-:Y:S01]  /*44e0*/  IABS R7, R3 ;  /* 0x0000000300077213 */ /* 0x000fe20000000000 */
[C---:B------:R-:W-:Y:S01]  /*44f0*/  IMAD.IADD R6, R190.reuse, 0x1, -R63 ;  /* 0x00000001be067824 */ /* 0x040fe200078e0a3f */
[----:B------:R-:W-:Y:S01]  /*4500*/  IABS R4, R2 ;  /* 0x0000000200047213 */ /* 0x000fe20000000000 */
[----:B------:R-:W-:Y:S01]  /*4510*/  VIADD R48, R190, 0x8 ;  /* 0x00000008be307836 */ /* 0x000fe20000000000 */
[----:B------:R-:W-:Y:S01]  /*4520*/  IABS R3, R5 ;  /* 0x0000000500037213 */ /* 0x000fe20000000000 */
[----:B------:R-:W-:Y:S01]  /*4530*/  VIADD R51, R22, 0x21 ;  /* 0x0000002116337836 */ /* 0x000fe20000000000 */
[----:B------:R-:W-:Y:S01]  /*4540*/  HMMA.16816.F32.BF16 R100, R8, R30, R100 ;  /* 0x0000001e0864723c */ /* 0x000fe20000041864 */
[----:B------:R-:W-:Y:S01]  /*4550*/  IMAD.IADD R8, R190, 0x1, -R88 ;  /* 0x00000001be087824 */ /* 0x000fe200078e0a58 */
[----:B------:R-:W-:Y:S01]  /*4560*/  IABS R2, R6 ;  /* 0x0000000600027213 */ /* 0x000fe20000000000 */
[----:B------:R-:W-:Y:S01]  /*4570*/  IMAD.MOV.U32 R6, RZ, RZ, R4 ;  /* 0x000000ffff067224 */ /* 0x000fe200078e0004 */
[----:B------:R-:W-:Y:S01]  /*4580*/  I2FP.F32.S32 R7, R7 ;  /* 0x0000000700077245 */ /* 0x000fe20000201400 */
[----:B------:R-:W-:Y:S01]  /*4590*/  IMAD.MOV.U32 R4, RZ, RZ, R3 ;  /* 0x000000ffff047224 */ /* 0x000fe200078e0003 */
[----:B------:R-:W-:Y:S01]  /*45a0*/  IABS R5, R8 ;  /* 0x0000000800057213 */ /* 0x000fe20000000000 */
[----:B------:R-:W-:Y:S01]  /*45b0*/  IMAD.MOV.U32 R3, RZ, RZ, R2 ;  /* 0x000000ffff037224 */ /* 0x000fe200078e0002 */
[----:B------:R-:W-:Y:S01]  /*45c0*/  I2FP.F32.S32 R6, R6 ;  /* 0x0000000600067245 */ /* 0x000fe20000201400 */
[----:B------:R-:W-:Y:S01]  /*45d0*/  FFMA.FTZ R14, R7, -UR12, R89 ;  /* 0x8000000c070e7c23 */ /* 0x000fe20008010059 */
[----:B------:R-:W-:Y:S01]  /*45e0*/  I2FP.F32.S32 R4, R4 ;  /* 0x0000000400047245 */ /* 0x000fe20000201400 */
[----:B------:R-:W-:Y:S01]  /*45f0*/  IMAD.MOV.U32 R2, RZ, RZ, R5 ;  /* 0x000000ffff027224 */ /* 0x000fe200078e0005 */
[----:B------:R-:W-:Y:S01]  /*4600*/  I2FP.F32.S32 R3, R3 ;  /* 0x0000000300037245 */ /* 0x000fe20000201400 */
[----:B------:R-:W-:Y:S01]  /*4610*/  FFMA.FTZ R13, R6, -UR12, R84 ;  /* 0x8000000c060d7c23 */ /* 0x000fe20008010054 */
[----:B------:R-:W-:-:S02]  /*4620*/  VIADD R84, R20, 0xffffffe9 ;  /* 0xffffffe914547836 */ /* 0x000fc40000000000 */
[----:B------:R-:W-:Y:S01]  /*4630*/  FFMA.FTZ R12, R4, -UR12, R85 ;  /* 0x8000000c040c7c23 */ /* 0x000fe20008010055 */
[----:B------:R-:W-:Y:S01]  /*4640*/  I2FP.F32.S32 R2, R2 ;  /* 0x0000000200027245 */ /* 0x000fe20000201400 */
[----:B------:R-:W-:Y:S01]  /*4650*/  FFMA.FTZ R11, R3, -UR12, R80 ;  /* 0x8000000c030b7c23 */ /* 0x000fe20008010050 */
[C---:B------:R-:W-:Y:S01]  /*4660*/  VIADD R80, R20.reuse, 0xffffffe1 ;  /* 0xffffffe114507836 */ /* 0x040fe20000000000 */
[----:B------:R-:W-:Y:S01]  /*4670*/  HMMA.16816.F32.BF16 R144, R52, R42, R32 ;  /* 0x0000002a3490723c */ /* 0x000fe20000041820 */
[----:B------:R-:W-:Y:S02]  /*4680*/  VIADD R85, R20, 0xfffffff0 ;  /* 0xfffffff014557836 */ /* 0x000fe40000000000 */
[----:B------:R-:W-:Y:S01]  /*4690*/  FFMA.FTZ R10, R2, -UR12, R81 ;  /* 0x8000000c020a7c23 */ /* 0x000fe20008010051 */
[----:B------:R-:W-:Y:S02]  /*46a0*/  VIADD R81, R20, 0xffffffe8 ;  /* 0xffffffe814517836 */ /* 0x000fe40000000000 */
[----:B------:R-:W-:-:S02]  /*46b0*/  IMAD.IADD R3, R190, 0x1, -R60 ;  /* 0x00000001be037824 */ /* 0x000fc400078e0a3c */
[C---:B------:R-:W-:Y:S01]  /*46c0*/  IMAD.IADD R2, R190.reuse, 0x1, -R80 ;  /* 0x00000001be027824 */ /* 0x040fe200078e0a50 */
[----:B------:R-:W-:Y:S01]  /*46d0*/  HMMA.16816.F32.BF16 R140, R52, R40, R16 ;  /* 0x00000028348c723c */ /* 0x000fe20000041810 */
[C---:B------:R-:W-:Y:S01]  /*46e0*/  IMAD.IADD R5, R190.reuse, 0x1, -R81 ;  /* 0x00000001be057824 */ /* 0x040fe200078e0a51 */
[----:B------:R-:W-:Y:S01]  /*46f0*/  IABS R7, R3 ;  /* 0x0000000300077213 */ /* 0x000fe20000000000 */
[C---:B------:R-:W-:Y:S01]  /*4700*/  IMAD.IADD R6, R190.reuse, 0x1, -R84 ;  /* 0x00000001be067824 */ /* 0x040fe200078e0a54 */
[----:B------:R-:W-:Y:S01]  /*4710*/  IABS R4, R2 ;  /* 0x0000000200047213 */ /* 0x000fe20000000000 */
[----:B------:R-:W-:Y:S01]  /*4720*/  IMAD.IADD R8, R190, 0x1, -R85 ;  /* 0x00000001be087824 */ /* 0x000fe200078e0a55 */
[----:B------:R-:W-:Y:S01]  /*4730*/  IABS R3, R5 ;  /* 0x0000000500037213 */ /* 0x000fe20000000000 */
[C---:B------:R-:W-:Y:S01]  /*4740*/  VIADD R42, R22.reuse, 0x18 ;  /* 0x00000018162a7836 */ /* 0x040fe20000000000 */
        /* <DEDUP_REMOVED lines=9> */
[----:B------:R-:W-:Y:S01]  /*47e0*/  FFMA.FTZ R4, R7, -UR12, R76 ;  /* 0x8000000c07047c23 */ /* 0x000fe2000801004c */
[----:B------:R-:W-:Y:S01]  /*47f0*/  I2FP.F32.S32 R3, R3 ;  /* 0x0000000300037245 */ /* 0x000fe20000201400 */
[C---:B------:R-:W-:Y:S01]  /*4800*/  VIADD R30, R22.reuse, 0x8 ;  /* 0x00000008161e7836 */ /* 0x040fe20000000000 */
[----:B------:R-:W-:Y:S01]  /*4810*/  I2FP.F32.S32 R2, R2 ;  /* 0x0000000200027245 */ /* 0x000fe20000201400 */
[----:B------:R-:W-:Y:S01]  /*4820*/  FFMA.FTZ R7, R5, -UR12, R72 ;  /* 0x8000000c05077c23 */ /* 0x000fe20008010048 */
[----:B------:R-:W-:-:S02]  /*4830*/  VIADD R31, R22, 0x9 ;  /* 0x00000009161f7836 */ /* 0x000fc40000000000 */
[----:B------:R-:W-:Y:S01]  /*4840*/  FFMA.FTZ R8, R3, -UR12, R73 ;  /* 0x8000000c03087c23 */ /* 0x000fe20008010049 */
[----:B------:R-:W-:Y:S02]  /*4850*/  VIADD R35, R22, 0x10 ;  /* 0x0000001016237836 */ /* 0x000fe40000000000 */
[----:B------:R-:W-:Y:S01]  /*4860*/  FFMA.FTZ R9, R2, -UR12, R64 ;  /* 0x8000000c02097c23 */ /* 0x000fe20008010040 */
[----:B------:R-:W-:Y:S02]  /*4870*/  VIADD R2, R190, -UR25 ;  /* 0x80000019be027c36 */ /* 0x000fe40008000000 */
[----:B------:R-:W-:Y:S01]  /*4880*/  FFMA.FTZ R6, R6, -UR12, R77 ;  /* 0x8000000c06067c23 */ /* 0x000fe2000801004d */
[----:B------:R-:W-:Y:S01]  /*4890*/  VIADD R41, R22, 0x11 ;  /* 0x0000001116297836 */ /* 0x000fe20000000000 */
[C---:B------:R-:W-:Y:S01]  /*48a0*/  HMMA.16816.F32.BF16 R120, R52.reuse, R70, R100 ;  /* 0x000000463478723c */ /* 0x040fe20000041864 */
[----:B------:R-:W-:Y:S01]  /*48b0*/  IMAD.IADD R3, R48, 0x1, -R39 ;  /* 0x0000000130037824 */ /* 0x000fe200078e0a27 */
[----:B------:R-:W-:Y:S01]  /*48c0*/  ISETP.GT.AND P5, PT, R2, R28, PT ;  /* 0x0000001c0200720c */ /* 0x000fe20003fa4270 */
[----:B------:R-:W-:Y:S01]  /*48d0*/  IMAD.IADD R5, R48, 0x1, -R56 ;  /* 0x0000000130057824 */ /* 0x000fe200078e0a38 */
[----:B------:R-:W-:Y:S01]  /*48e0*/  ISETP.GT.AND P0, PT, R2, R22, PT ;  /* 0x000000160200720c */ /* 0x000fe20003f04270 */
[----:B------:R-:W-:Y:S01]  /*48f0*/  VIADD R40, R20, 0xfffffff1 ;  /* 0xfffffff114287836 */ /* 0x000fe20000000000 */
[----:B------:R-:W-:Y:S01]  /*4900*/  FSEL R76, R14, -INF , !P5 ;  /* 0xff8000000e4c7808 */ /* 0x000fe20006800000 */
[----:B------:R-:W-:Y:S01]  /*4910*/  VIADD R34, R20, 0xfffffff8 ;  /* 0xfffffff814227836 */ /* 0x000fe20000000000 */
[----:B------:R-:W-:Y:S01]  /*4920*/  BAR.SYNC.DEFER_BLOCKING 0x0 ;  /* 0x0000000000007b1d */ /* 0x000fe20000010000 */
[----:B------:R-:W-:Y:S01]  /*4930*/  ISETP.GT.AND P5, PT, R2, R42, PT ;  /* 0x0000002a0200720c */ /* 0x000fe20003fa4270 */
[----:B------:R-:W-:Y:S01]  /*4940*/  VIADD R33, R20, 0xfffffff9 ;  /* 0xfffffff914217836 */ /* 0x000fe20000000000 */
[----:B------:R-:W-:Y:S01]  /*4950*/  FSEL R73, R15, -INF , !P0 ;  /* 0xff8000000f497808 */ /* 0x000fe20004000000 */
[----:B------:R-:W-:Y:S01]  /*4960*/  HMMA.16816.F32.BF16 R68, R52, R132, R108 ;  /* 0x000000843444723c */ /* 0x000fe2000004186c */
[----:B------:R-:W-:-:S02]  /*4970*/  FSEL R149, R4, -INF , !P5 ;  /* 0xff80000004957808 */ /* 0x000fc40006800000 */
[C---:B------:R-:W-:Y:S02]  /*4980*/  ISETP.GT.AND P4, PT, R2.reuse, R30, PT ;  /* 0x0000001e0200720c */ /* 0x040fe40003f84270 */
[C---:B------:R-:W-:Y:S02]  /*4990*/  ISETP.GT.AND P3, PT, R2.reuse, R31, PT ;  /* 0x0000001f0200720c */ /* 0x040fe40003f64270 */
[C---:B------:R-:W-:Y:S01]  /*49a0*/  ISETP.GT.AND P1, PT, R2.reuse, R35, PT ;  /* 0x000000230200720c */ /* 0x040fe20003f24270 */
[----:B------:R-:W-:Y:S01]  /*49b0*/  HMMA.16816.F32.BF16 R52, R52, R134, R160 ;  /* 0x000000863434723c */ /* 0x000fe200000418a0 */
[----:B------:R-:W-:Y:S02]  /*49c0*/  ISETP.GT.AND P0, PT, R2, R41, PT ;  /* 0x000000290200720c */ /* 0x000fe40003f04270 */
[----:B------:R-:W-:Y:S02]  /*49d0*/  IABS R4, R3 ;  /* 0x0000000300047213 */ /* 0x000fe40000000000 */
[----:B------:R-:W-:Y:S01]  /*49e0*/  IABS R3, R5 ;  /* 0x0000000500037213 */ /* 0x000fe20000000000 */
[----:B------:R-:W-:Y:S01]  /*49f0*/  IMAD.IADD R5, R48, 0x1, -R63 ;  /* 0x0000000130057824 */ /* 0x000fe200078e0a3f */
[----:B------:R-:W-:-:S02]  /*4a00*/  FSEL R89, R13, -INF , !P4 ;  /* 0xff8000000d597808 */ /* 0x000fc40006000000 */
[----:B------:R-:W-:Y:S02]  /*4a10*/  FSEL R105, R12, -INF , !P3 ;  /* 0xff8000000c697808 */ /* 0x000fe40005800000 */
[----:B------:R-:W-:Y:S02]  /*4a20*/  FSEL R138, R11, -INF , !P1 ;  /* 0xff8000000b8a7808 */ /* 0x000fe40004800000 */
[----:B------:R-:W-:Y:S02]  /*4a30*/  FSEL R148, R10, -INF , !P0 ;  /* 0xff8000000a947808 */ /* 0x000fe40004000000 */
[C---:B------:R-:W-:Y:S02]  /*4a40*/  ISETP.GT.AND P4, PT, R2.reuse, R44, PT ;  /* 0x0000002c0200720c */ /* 0x040fe40003f84270 */
[C---:B------:R-:W-:Y:S02]  /*4a50*/  ISETP.GT.AND P3, PT, R2.reuse, R46, PT ;  /* 0x0000002e0200720c */ /* 0x040fe40003f64270 */
[----:B------:R-:W-:-:S02]  /*4a60*/  ISETP.GT.AND P1, PT, R2, R51, PT ;  /* 0x000000330200720c */ /* 0x000fc40003f24270 */
[----:B------:R-:W-:Y:S02]  /*4a70*/  ISETP.GT.AND P0, PT, R2, R58, PT ;  /* 0x0000003a0200720c */ /* 0x000fe40003f04270 */
[----:B------:R-:W-:Y:S02]  /*4a80*/  I2FP.F32.S32 R3, R3 ;  /* 0x0000000300037245 */ /* 0x000fe40000201400 */
[----:B------:R-:W-:Y:S01]  /*4a90*/  FSEL R150, R6, -INF , !P4 ;  /* 0xff80000006967808 */ /* 0x000fe20006000000 */
[----:B------:R-:W-:Y:S01]  /*4aa0*/  IMAD.IADD R6, R48, 0x1, -R88 ;  /* 0x0000000130067824 */ /* 0x000fe200078e0a58 */
[----:B------:R-:W-:Y:S01]  /*4ab0*/  FSEL R151, R7, -INF , !P3 ;  /* 0xff80000007977808 */ /* 0x000fe20005800000 */
[----:B------:R-:W-:Y:S01]  /*4ac0*/  FFMA.FTZ R19, R3, -UR12, R91 ;  /* 0x8000000c03137c23 */ /* 0x000fe2000801005b */
[----:B------:R-:W-:Y:S01]  /*4ad0*/  FSEL R156, R8, -INF , !P1 ;  /* 0xff800000089c7808 */ /* 0x000fe20004800000 */
[C---:B------:R-:W-:Y:S01]  /*4ae0*/  IMAD.IADD R3, R48.reuse, 0x1, -R57 ;  /* 0x0000000130037824 */ /* 0x040fe200078e0a39 */
[----:B------:R-:W-:Y:S01]  /*4af0*/  FSEL R157, R9, -INF , !P0 ;  /* 0xff800000099d7808 */ /* 0x000fe20004000000 */
[----:B------:R-:W-:Y:S01]  /*4b00*/  IMAD.IADD R8, R48, 0x1, -R60 ;  /* 0x0000000130087824 */ /* 0x000fe200078e0a3c */
[----:B------:R-:W-:-:S02]  /*4b10*/  ISETP.GT.AND P5, PT, R2, R62, PT ;  /* 0x0000003e0200720c */ /* 0x000fc40003fa4270 */
[C---:B------:R-:W-:Y:S02]  /*4b20*/  ISETP.GT.AND P4, PT, R2.reuse, R112, PT ;  /* 0x000000700200720c */ /* 0x040fe40003f84270 */
[C---:B------:R-:W-:Y:S02]  /*4b30*/  ISETP.GT.AND P3, PT, R2.reuse, R115, PT ;  /* 0x000000730200720c */ /* 0x040fe40003f64270 */
[C---:B------:R-:W-:Y:S02]  /*4b40*/  ISETP.GT.AND P1, PT, R2.reuse, R118, PT ;  /* 0x000000760200720c */ /* 0x040fe40003f24270 */
[----:B------:R-:W-:Y:S02]  /*4b50*/  I2FP.F32.S32 R4, R4 ;  /* 0x0000000400047245 */ /* 0x000fe40000201400 */
[----:B------:R-:W-:Y:S01]  /*4b60*/  ISETP.GT.AND P0, PT, R2, R117, PT ;  /* 0x000000750200720c */ /* 0x000fe20003f04270 */
[----:B------:R-:W-:Y:S01]  /*4b70*/  IMAD.IADD R2, R48, 0x1, -R61 ;  /* 0x0000000130027824 */ /* 0x000fe200078e0a3d */
[----:B------:R-:W-:Y:S01]  /*4b80*/  IABS R7, R3 ;  /* 0x0000000300077213 */ /* 0x000fe20000000000 */
[----:B------:R-:W-:Y:S01]  /*4b90*/  FFMA.FTZ R21, R4, -UR12, R90 ;  /* 0x8000000c04157c23 */ /* 0x000fe2000801005a */
[----:B------:R-:W-:-:S02]  /*4ba0*/  IABS R3, R5 ;  /* 0x0000000500037213 */ /* 0x000fc40000000000 */
[----:B------:R-:W-:Y:S02]  /*4bb0*/  IABS R4, R2 ;  /* 0x0000000200047213 */ /* 0x000fe40000000000 */
[----:B------:R-:W-:Y:S02]  /*4bc0*/  IABS R2, R6 ;  /* 0x0000000600027213 */ /* 0x000fe40000000000 */
[----:B------:R-:W-:Y:S01]  /*4bd0*/  IABS R5, R8 ;  /* 0x0000000800057213 */ /* 0x000fe20000000000 */
[----:B------:R-:W-:Y:S01]  /*4be0*/  IMAD.MOV.U32 R6, RZ, RZ, R4 ;  /* 0x000000ffff067224 */ /* 0x000fe200078e0004 */
[----:B------:R-:W-:Y:S01]  /*4bf0*/  I2FP.F32.S32 R7, R7 ;  /* 0x0000000700077245 */ /* 0x000fe20000201400 */
[----:B------:R-:W-:Y:S02]  /*4c00*/  IMAD.MOV.U32 R4, RZ, RZ, R3 ;  /* 0x000000ffff047224 */ /* 0x000fe400078e0003 */
[----:B------:R-:W-:Y:S01]  /*4c10*/  IMAD.MOV.U32 R3, RZ, RZ, R2 ;  /* 0x000000ffff037224 */ /* 0x000fe200078e0002 */
[----:B------:R-:W-:Y:S01]  /*4c20*/  I2FP.F32.S32 R6, R6 ;  /* 0x0000000600067245 */ /* 0x000fe20000201400 */
[----:B------:R-:W-:Y:S01]  /*4c30*/  IMAD.MOV.U32 R2, RZ, RZ, R5 ;  /* 0x000000ffff027224 */ /* 0x000fe200078e0005 */
[----:B------:R-:W-:Y:S01]  /*4c40*/  I2FP.F32.S32 R4, R4 ;  /* 0x0000000400047245 */ /* 0x000fe20000201400 */
[----:B------:R-:W-:Y:S01]  /*4c50*/  IMAD.IADD R5, R48, 0x1, -R84 ;  /* 0x0000000130057824 */ /* 0x000fe200078e0a54 */
[----:B------:R-:W-:Y:S01]  /*4c60*/  I2FP.F32.S32 R3, R3 ;  /* 0x0000000300037245 */ /* 0x000fe20000201400 */
[----:B------:R-:W-:Y:S01]  /*4c70*/  IMAD.IADD R8, R190, 0x1, -R40 ;  /* 0x00000001be087824 */ /* 0x000fe200078e0a28 */
[----:B------:R-:W-:Y:S01]  /*4c80*/  I2FP.F32.S32 R2, R2 ;  /* 0x0000000200027245 */ /* 0x000fe20000201400 */
[----:B------:R-:W-:Y:S01]  /*4c90*/  FFMA.FTZ R17, R6, -UR12, R87 ;  /* 0x8000000c06117c23 */ /* 0x000fe20008010057 */
[----:B------:R-:W-:Y:S01]  /*4ca0*/  FFMA.FTZ R18, R7, -UR12, R86 ;  /* 0x8000000c07127c23 */ /* 0x000fe20008010056 */
[----:B------:R-:W-:Y:S01]  /*4cb0*/  FFMA.FTZ R15, R3, -UR12, R83 ;  /* 0x8000000c030f7c23 */ /* 0x000fe20008010053 */
[----:B------:R-:W-:-:S02]  /*4cc0*/  IMAD.IADD R3, R48, 0x1, -R80 ;  /* 0x0000000130037824 */ /* 0x000fc400078e0a50 */
[----:B------:R-:W-:Y:S01]  /*4cd0*/  FFMA.FTZ R14, R2, -UR12, R78 ;  /* 0x8000000c020e7c23 */ /* 0x000fe2000801004e */
[C---:B------:R-:W-:Y:S01]  /*4ce0*/  IMAD.IADD R2, R48.reuse, 0x1, -R81 ;  /* 0x0000000130027824 */ /* 0x040fe200078e0a51 */
[----:B------:R-:W-:Y:S01]  /*4cf0*/  IABS R8, R8 ;  /* 0x0000000800087213 */ /* 0x000fe20000000000 */
[----:B------:R-:W-:Y:S01]  /*4d00*/  IMAD.IADD R7, R48, 0x1, -R85 ;  /* 0x0000000130077824 */ /* 0x000fe200078e0a55 */
[----:B------:R-:W-:Y:S01]  /*4d10*/  IABS R6, R3 ;  /* 0x0000000300067213 */ /* 0x000fe20000000000 */
[----:B------:R-:W-:Y:S01]  /*4d20*/  FFMA.FTZ R16, R4, -UR12, R82 ;  /* 0x8000000c04107c23 */ /* 0x000fe20008010052 */
[----:B------:R-:W-:Y:S02]  /*4d30*/  IABS R3, R5 ;  /* 0x0000000500037213 */ /* 0x000fe40000000000 */
[----:B------:R-:W-:Y:S01]  /*4d40*/  IABS R4, R2 ;  /* 0x0000000200047213 */ /* 0x000fe20000000000 */
[----:B------:R-:W-:Y:S01]  /*4d50*/  IMAD.MOV.U32 R5, RZ, RZ, R6 ;  /* 0x000000ffff057224 */ /* 0x000fe200078e0006 */
[----:B------:R-:W-:Y:S01]  /*4d60*/  IABS R2, R7 ;  /* 0x0000000700027213 */ /* 0x000fe20000000000 */
[----:B------:R-:W-:-:S02]  /*4d70*/  IMAD.MOV.U32 R6, RZ, RZ, R3 ;  /* 0x000000ffff067224 */ /* 0x000fc400078e0003 */
[----:B------:R-:W-:Y:S01]  /*4d80*/  IMAD.MOV.U32 R3, RZ, RZ, R8 ;  /* 0x000000ffff037224 */ /* 0x000fe200078e0008 */
[----:B------:R-:W-:Y:S02]  /*4d90*/  I2FP.F32.S32 R7, R5 ;  /* 0x0000000500077245 */ /* 0x000fe40000201400 */
[----:B------:R-:W-:Y:S02]  /*4da0*/  I2FP.F32.S32 R5, R4 ;  /* 0x0000000400057245 */ /* 0x000fe40000201400 */
[----:B------:R-:W-:Y:S01]  /*4db0*/  I2FP.F32.S32 R4, R2 ;  /* 0x0000000200047245 */ /* 0x000fe20000201400 */
[----:B------:R-:W-:Y:S01]  /*4dc0*/  FFMA.FTZ R13, R7, -UR12, R79 ;  /* 0x8000000c070d7c23 */ /* 0x000fe2000801004f */
[----:B------:R-:W-:Y:S01]  /*4dd0*/  I2FP.F32.S32 R2, R3 ;  /* 0x0000000300027245 */ /* 0x000fe20000201400 */
[----:B------:R-:W-:Y:S01]  /*4de0*/  IMAD.IADD R3, R190, 0x1, -R34 ;  /* 0x00000001be037824 */ /* 0x000fe200078e0a22 */
[----:B------:R-:W-:Y:S01]  /*4df0*/  I2FP.F32.S32 R6, R6 ;  /* 0x0000000600067245 */ /* 0x000fe20000201400 */
[----:B------:R-:W-:Y:S01]  /*4e00*/  FFMA.FTZ R12, R5, -UR12, R74 ;  /* 0x8000000c050c7c23 */ /* 0x000fe2000801004a */
[----:B------:R-:W-:Y:S01]  /*4e10*/  FFMA.FTZ R10, R4, -UR12, R66 ;  /* 0x8000000c040a7c23 */ /* 0x000fe20008010042 */
[----:B------:R-:W-:Y:S01]  /*4e20*/  FFMA.FTZ R9, R2, -UR12, R65 ;  /* 0x8000000c02097c23 */ /* 0x000fe20008010041 */
[C---:B------:R-:W-:Y:S01]  /*4e30*/  IMAD.IADD R2, R190.reuse, 0x1, -R33 ;  /* 0x00000001be027824 */ /* 0x040fe200078e0a21 */
[----:B------:R-:W-:Y:S01]  /*4e40*/  IABS R4, R3 ;  /* 0x0000000300047213 */ /* 0x000fe20000000000 */
[----:B------:R-:W-:-:S02]  /*4e50*/  IMAD.IADD R5, R190, 0x1, -R20 ;  /* 0x00000001be057824 */ /* 0x000fc400078e0a14 */
[----:B------:R-:W-:Y:S01]  /*4e60*/  FFMA.FTZ R11, R6, -UR12, R75 ;  /* 0x8000000c060b7c23 */ /* 0x000fe2000801004b */
[----:B------:R-:W-:Y:S01]  /*4e70*/  IMAD.IADD R7, R190, 0x1, -R47 ;  /* 0x00000001be077824 */ /* 0x000fe200078e0a2f */
[----:B------:R-:W-:Y:S01]  /*4e80*/  IABS R3, R2 ;  /* 0x0000000200037213 */ /* 0x000fe20000000000 */
[----:B------:R-:W-:Y:S01]  /*4e90*/  IMAD.MOV.U32 R6, RZ, RZ, R4 ;  /* 0x000000ffff067224 */ /* 0x000fe200078e0004 */
[----:B------:R-:W-:Y:S02]  /*4ea0*/  IABS R2, R5 ;  /* 0x0000000500027213 */ /* 0x000fe40000000000 */
[----:B------:R-:W-:Y:S01]  /*4eb0*/  IABS R4, R7 ;  /* 0x0000000700047213 */ /* 0x000fe20000000000 */
[----:B------:R-:W-:Y:S01]  /*4ec0*/  IMAD.MOV.U32 R5, RZ, RZ, R3 ;  /* 0x000000ffff057224 */ /* 0x000fe200078e0003 */
[----:B------:R-:W-:Y:S01]  /*4ed0*/  I2FP.F32.S32 R6, R6 ;  /* 0x0000000600067245 */ /* 0x000fe20000201400 */
[----:B------:R-:W-:Y:S01]  /*4ee0*/  IMAD.MOV.U32 R3, RZ, RZ, R2 ;  /* 0x000000ffff037224 */ /* 0x000fe200078e0002 */
[----:B------:R-:W-:Y:S01]  /*4ef0*/  FSEL R77, R9, -INF , !P5 ;  /* 0xff800000094d7808 */ /* 0x000fe20006800000 */
[----:B------:R-:W-:Y:S01]  /*4f00*/  IMAD.MOV.U32 R2, RZ, RZ, R4 ;  /* 0x000000ffff027224 */ /* 0x000fe200078e0004 */
[----:B------:R-:W-:Y:S01]  /*4f10*/  I2FP.F32.S32 R5, R5 ;  /* 0x0000000500057245 */ /* 0x000fe20000201400 */
[----:B------:R-:W-:Y:S01]  /*4f20*/  FFMA.FTZ R8, R6, -UR12, R96 ;  /* 0x8000000c06087c23 */ /* 0x000fe20008010060 */
[----:B------:R-:W-:-:S02]  /*4f30*/  I2FP.F32.S32 R4, R3 ;  /* 0x0000000300047245 */ /* 0x000fc40000201400 */
[----:B------:R-:W-:Y:S01]  /*4f40*/  I2FP.F32.S32 R3, R2 ;  /* 0x0000000200037245 */ /* 0x000fe20000201400 */
[----:B------:R-:W-:Y:S02]  /*4f50*/  VIADD R2, R48, -UR25 ;  /* 0x8000001930027c36 */ /* 0x000fe40008000000 */
[----:B------:R-:W-:Y:S01]  /*4f60*/  FFMA.FTZ R7, R5, -UR12, R97 ;  /* 0x8000000c05077c23 */ /* 0x000fe20008010061 */
[----:B------:R-:W-:Y:S01]  /*4f70*/  FFMA.FTZ R6, R4, -UR12, R92 ;  /* 0x8000000c04067c23 */ /* 0x000fe2000801005c */
[----:B------:R-:W-:Y:S02]  /*4f80*/  IMAD.IADD R5, R37, 0x1, -R39 ;  /* 0x0000000125057824 */ /* 0x000fe400078e0a27 */
[----:B------:R-:W-:Y:S01]  /*4f90*/  FFMA.FTZ R4, R3, -UR12, R93 ;  /* 0x8000000c03047c23 */ /* 0x000fe2000801005d */
[----:B------:R-:W-:Y:S02]  /*4fa0*/  ISETP.GT.AND P5, PT, R2, R22, PT ;  /* 0x000000160200720c */ /* 0x000fe40003fa4270 */
[----:B------:R-:W-:Y:S01]  /*4fb0*/  FSEL R119, R8, -INF , !P4 ;  /* 0xff80000008777808 */ /* 0x000fe20006000000 */
[----:B------:R-:W-:Y:S01]  /*4fc0*/  IMAD.IADD R8, R37, 0x1, -R88 ;  /* 0x0000000125087824 */ /* 0x000fe200078e0a58 */
[----:B------:R-:W-:-:S02]  /*4fd0*/  FSEL R136, R7, -INF , !P3 ;  /* 0xff80000007887808 */ /* 0x000fc40005800000 */
[----:B------:R-:W-:Y:S01]  /*4fe0*/  FSEL R137, R6, -INF , !P1 ;  /* 0xff80000006897808 */ /* 0x000fe20004800000 */
[----:B------:R-:W-:Y:S01]  /*4ff0*/  IMAD.IADD R6, R37, 0x1, -R63 ;  /* 0x0000000125067824 */ /* 0x000fe200078e0a3f */
[----:B------:R-:W-:Y:S02]  /*5000*/  FSEL R139, R4, -INF , !P0 ;  /* 0xff800000048b7808 */ /* 0x000fe40004000000 */
[----:B------:R-:W-:Y:S02]  /*5010*/  FSEL R29, R21, -INF , !P5 ;  /* 0xff800000151d7808 */ /* 0x000fe40006800000 */
[C---:B------:R-:W-:Y:S02]  /*5020*/  ISETP.GT.AND P4, PT, R2.reuse, R28, PT ;  /* 0x0000001c0200720c */ /* 0x040fe40003f84270 */
[C---:B------:R-:W-:Y:S02]  /*5030*/  ISETP.GT.AND P3, PT, R2.reuse, R30, PT ;  /* 0x0000001e0200720c */ /* 0x040fe40003f64270 */
[----:B------:R-:W-:-:S02]  /*5040*/  ISETP.GT.AND P1, PT, R2, R31, PT ;  /* 0x0000001f0200720c */ /* 0x000fc40003f24270 */
[C---:B------:R-:W-:Y:S02]  /*5050*/  ISETP.GT.AND P0, PT, R2.reuse, R35, PT ;  /* 0x000000230200720c */ /* 0x040fe40003f04270 */
[----:B------:R-:W-:Y:S02]  /*5060*/  ISETP.GT.AND P5, PT, R2, R41, PT ;  /* 0x000000290200720c */ /* 0x000fe40003fa4270 */
[----:B------:R-:W-:Y:S01]  /*5070*/  IABS R3, R5 ;  /* 0x0000000500037213 */ /* 0x000fe20000000000 */
[----:B------:R-:W-:Y:S01]  /*5080*/  IMAD.IADD R5, R37, 0x1, -R61 ;  /* 0x0000000125057824 */ /* 0x000fe200078e0a3d */
        /* <DEDUP_REMOVED lines=11> */
[----:B------:R-:W-:Y:S02]  /*5140*/  FSEL R59, R14, -INF , !P4 ;  /* 0xff8000000e3b7808 */ /* 0x000fe40006000000 */
[----:B------:R-:W-:Y:S01]  /*5150*/  FSEL R64, R13, -INF , !P3 ;  /* 0xff8000000d407808 */ /* 0x000fe20005800000 */
[----:B------:R-:W-:Y:S01]  /*5160*/  FFMA.FTZ R14, R3, -UR12, R124 ;  /* 0x8000000c030e7c23 */ /* 0x000fe2000801007c */
        /* <DEDUP_REMOVED lines=8> */
[----:B------:R-:W-:Y:S01]  /*51f0*/  ISETP.GT.AND P5, PT, R2, R117, PT ;  /* 0x000000750200720c */ /* 0x000fe20003fa4270 */
[----:B------:R-:W-:Y:S01]  /*5200*/  IMAD.IADD R2, R37, 0x1, -R57 ;  /* 0x0000000125027824 */ /* 0x000fe200078e0a39 */
[----:B------:R-:W-:-:S02]  /*5210*/  IABS R7, R3 ;  /* 0x0000000300077213 */ /* 0x000fc40000000000 */
[----:B------:R-:W-:Y:S02]  /*5220*/  IABS R3, R5 ;  /* 0x0000000500037213 */ /* 0x000fe40000000000 */
        /* <DEDUP_REMOVED lines=17> */
[C---:B------:R-:W-:Y:S02]  /*5340*/  IMAD.IADD R3, R37.reuse, 0x1, -R81 ;  /* 0x0000000125037824 */ /* 0x040fe400078e0a51 */
[----:B------:R-:W-:Y:S01]  /*5350*/  FFMA.FTZ R15, R2, -UR12, R141 ;  /* 0x8000000c020f7c23 */ /* 0x000fe2000801008d */
[C---:B------:R-:W-:Y:S01]  /*5360*/  IMAD.IADD R2, R37.reuse, 0x1, -R60 ;  /* 0x0000000125027824 */ /* 0x040fe200078e0a3c */
[----:B------:R-:W-:Y:S01]  /*5370*/  IABS R5, R4 ;  /* 0x0000000400057213 */ /* 0x000fe20000000000 */
[C---:B------:R-:W-:Y:S01]  /*5380*/  IMAD.IADD R7, R37.reuse, 0x1, -R84 ;  /* 0x0000000125077824 */ /* 0x040fe200078e0a54 */
[----:B------:R-:W-:Y:S01]  /*5390*/  IABS R8, R3 ;  /* 0x0000000300087213 */ /* 0x000fe20000000000 */
[----:B------:R-:W-:Y:S01]  /*53a0*/  IMAD.IADD R6, R37, 0x1, -R85 ;  /* 0x0000000125067824 */ /* 0x000fe200078e0a55 */
[----:B------:R-:W-:-:S04]  /*53b0*/  IABS R2, R2 ;  /* 0x0000000200027213 */ /* 0x000fc80000000000 */
[----:B------:R-:W-:Y:S01]  /*53c0*/  IABS R4, R6 ;  /* 0x0000000600047213 */ /* 0x000fe20000000000 */
[----:B------:R-:W-:Y:S01]  /*53d0*/  IMAD.MOV.U32 R3, RZ, RZ, R2 ;  /* 0x000000ffff037224 */ /* 0x000fe200078e0002 */
[----:B------:R-:W-:Y:S01]  /*53e0*/  IABS R2, R7 ;  /* 0x0000000700027213 */ /* 0x000fe20000000000 */
[----:B------:R-:W-:Y:S02]  /*53f0*/  IMAD.MOV.U32 R6, RZ, RZ, R5 ;  /* 0x000000ffff067224 */ /* 0x000fe400078e0005 */
        /* <DEDUP_REMOVED lines=8> */
[C---:B------:R-:W-:Y:S01]  /*5480*/  IMAD.IADD R3, R48.reuse, 0x1, -R20 ;  /* 0x0000000130037824 */ /* 0x040fe200078e0a14 */
[----:B------:R-:W-:Y:S01]  /*5490*/  I2FP.F32.S32 R2, R2 ;  /* 0x0000000200027245 */ /* 0x000fe20000201400 */
[----:B------:R-:W-:-:S02]  /*54a0*/  IMAD.IADD R7, R48, 0x1, -R47 ;  /* 0x0000000130077824 */ /* 0x000fc400078e0a2f */
[----:B------:R-:W-:Y:S01]  /*54b0*/  FFMA.FTZ R11, R5, -UR12, R152 ;  /* 0x8000000c050b7c23 */ /* 0x000fe20008010098 */
[----:B------:R-:W-:Y:S01]  /*54c0*/  FFMA.FTZ R9, R4, -UR12, R153 ;  /* 0x8000000c04097c23 */ /* 0x000fe20008010099 */
[----:B------:R-:W-:Y:S02]  /*54d0*/  IMAD.IADD R4, R48, 0x1, -R34 ;  /* 0x0000000130047824 */ /* 0x000fe400078e0a22 */
[----:B------:R-:W-:Y:S01]  /*54e0*/  FFMA.FTZ R10, R2, -UR12, R120 ;  /* 0x8000000c020a7c23 */ /* 0x000fe20008010078 */
[----:B------:R-:W-:Y:S02]  /*54f0*/  IMAD.IADD R2, R48, 0x1, -R40 ;  /* 0x0000000130027824 */ /* 0x000fe400078e0a28 */
[----:B------:R-:W-:Y:S01]  /*5500*/  FFMA.FTZ R12, R6, -UR12, R145 ;  /* 0x8000000c060c7c23 */ /* 0x000fe20008010091 */
[----:B------:R-:W-:Y:S01]  /*5510*/  IABS R5, R3 ;  /* 0x0000000300057213 */ /* 0x000fe20000000000 */
[----:B------:R-:W-:Y:S01]  /*5520*/  IMAD.IADD R3, R48, 0x1, -R33 ;  /* 0x0000000130037824 */ /* 0x000fe200078e0a21 */
[----:B------:R-:W-:-:S02]  /*5530*/  IABS R6, R4 ;  /* 0x0000000400067213 */ /* 0x000fc40000000000 */
[----:B------:R-:W-:Y:S01]  /*5540*/  IABS R2, R2 ;  /* 0x0000000200027213 */ /* 0x000fe20000000000 */
[----:B------:R-:W-:Y:S01]  /*5550*/  IMAD.MOV.U32 R8, RZ, RZ, R5 ;  /* 0x000000ffff087224 */ /* 0x000fe200078e0005 */
[----:B------:R-:W-:Y:S01]  /*5560*/  IABS R3, R3 ;  /* 0x0000000300037213 */ /* 0x000fe20000000000 */
[----:B------:R-:W-:Y:S02]  /*5570*/  IMAD.MOV.U32 R5, RZ, RZ, R6 ;  /* 0x000000ffff057224 */ /* 0x000fe400078e0006 */
[----:B------:R-:W-:Y:S01]  /*5580*/  IMAD.MOV.U32 R4, RZ, RZ, R2 ;  /* 0x000000ffff047224 */ /* 0x000fe200078e0002 */
[----:B------:R-:W-:Y:S02]  /*5590*/  IABS R2, R7 ;  /* 0x0000000700027213 */ /* 0x000fe40000000000 */
[----:B------:R-:W-:Y:S02]  /*55a0*/  I2FP.F32.S32 R6, R5 ;  /* 0x0000000500067245 */ /* 0x000fe40000201400 */
[----:B------:R-:W-:Y:S01]  /*55b0*/  I2FP.F32.S32 R7, R4 ;  /* 0x0000000400077245 */ /* 0x000fe20000201400 */
[----:B------:R-:W-:Y:S01]  /*55c0*/  IMAD.MOV.U32 R4, RZ, RZ, R2 ;  /* 0x000000ffff047224 */ /* 0x000fe200078e0002 */
[----:B------:R-:W-:-:S02]  /*55d0*/  I2FP.F32.S32 R3, R3 ;  /* 0x0000000300037245 */ /* 0x000fc40000201400 */
[----:B------:R-:W-:Y:S01]  /*55e0*/  I2FP.F32.S32 R2, R8 ;  /* 0x0000000800027245 */ /* 0x000fe20000201400 */
[----:B------:R-:W-:Y:S01]  /*55f0*/  FFMA.FTZ R8, R7, -UR12, R67 ;  /* 0x8000000c07087c23 */ /* 0x000fe20008010043 */
[----:B------:R-:W-:Y:S01]  /*5600*/  I2FP.F32.S32 R5, R4 ;  /* 0x0000000400057245 */ /* 0x000fe20000201400 */
[----:B------:R-:W-:Y:S01]  /*5610*/  FFMA.FTZ R7, R6, -UR12, R98 ;  /* 0x8000000c06077c23 */ /* 0x000fe20008010062 */
[----:B------:R-:W-:Y:S01]  /*5620*/  FFMA.FTZ R6, R3, -UR12, R99 ;  /* 0x8000000c03067c23 */ /* 0x000fe20008010063 */
[----:B------:R-:W-:Y:S01]  /*5630*/  FFMA.FTZ R4, R2, -UR12, R94 ;  /* 0x8000000c02047c23 */ /* 0x000fe2000801005e */
[----:B------:R-:W-:Y:S02]  /*5640*/  VIADD R2, R37, -UR25 ;  /* 0x8000001925027c36 */ /* 0x000fe40008000000 */
[----:B------:R-:W-:Y:S01]  /*5650*/  FFMA.FTZ R3, R5, -UR12, R95 ;  /* 0x8000000c05037c23 */ /* 0x000fe2000801005f */
[----:B------:R-:W-:Y:S01]  /*5660*/  FSEL R26, R8, -INF , !P4 ;  /* 0xff800000081a7808 */ /* 0x000fe20006000000 */
[----:B------:R-:W-:Y:S01]  /*5670*/  IMAD.U32 R5, RZ, RZ, UR35 ;  /* 0x00000023ff057e24 */ /* 0x000fe2000f8e00ff */
[----:B------:R-:W-:-:S02]  /*5680*/  FSEL R27, R7, -INF , !P3 ;  /* 0xff800000071b7808 */ /* 0x000fc40005800000 */
[----:B------:R-:W-:Y:S02]  /*5690*/  ISETP.GT.AND P4, PT, R2, R22, PT ;  /* 0x000000160200720c */ /* 0x000fe40003f84270 */
[----:B------:R-:W-:Y:S01]  /*56a0*/  FSEL R113, R3, -INF , !P5 ;  /* 0xff80000003717808 */ /* 0x000fe20006800000 */
[C---:B------:R-:W-:Y:S01]  /*56b0*/  IMAD.IADD R3, R37.reuse, 0x1, -R40 ;  /* 0x0000000125037824 */ /* 0x040fe200078e0a28 */
[----:B------:R-:W-:Y:S01]  /*56c0*/  FSEL R49, R6, -INF , !P1 ;  /* 0xff80000006317808 */ /* 0x000fe20004800000 */
[----:B------:R-:W-:Y:S01]  /*56d0*/  IMAD.IADD R6, R37, 0x1, -R47 ;  /* 0x0000000125067824 */ /* 0x000fe200078e0a2f */
[----:B------:R-:W-:Y:S02]  /*56e0*/  FSEL R108, R4, -INF , !P0 ;  /* 0xff800000046c7808 */ /* 0x000fe40004000000 */
[----:B------:R-:W-:Y:S02]  /*56f0*/  FSEL R14, R14, -INF , !P4 ;  /* 0xff8000000e0e7808 */ /* 0x000fe40006000000 */
[----:B------:R-:W-:-:S02]  /*5700*/  ISETP.GT.AND P3, PT, R2, R28, PT ;  /* 0x0000001c0200720c */ /* 0x000fc40003f64270 */
[C---:B------:R-:W-:Y:S02]  /*5710*/  ISETP.GT.AND P1, PT, R2.reuse, R30, PT ;  /* 0x0000001e0200720c */ /* 0x040fe40003f24270 */
[C---:B------:R-:W-:Y:S02]  /*5720*/  ISETP.GT.AND P0, PT, R2.reuse, R31, PT ;  /* 0x0000001f0200720c */ /* 0x040fe40003f04270 */
[C---:B------:R-:W-:Y:S02]  /*5730*/  ISETP.GT.AND P5, PT, R2.reuse, R35, PT ;  /* 0x000000230200720c */ /* 0x040fe40003fa4270 */
[----:B------:R-:W-:Y:S02]  /*5740*/  ISETP.GT.AND P4, PT, R2, R41, PT ;  /* 0x000000290200720c */ /* 0x000fe40003f84270 */
[----:B------:R-:W-:Y:S02]  /*5750*/  IABS R3, R3 ;  /* 0x0000000300037213 */ /* 0x000fe40000000000 */
[----:B------:R-:W-:-:S02]  /*5760*/  FSEL R19, R19, -INF , !P3 ;  /* 0xff80000013137808 */ /* 0x000fc40005800000 */
[----:B------:R-:W-:Y:S01]  /*5770*/  FSEL R18, R18, -INF , !P1 ;  /* 0xff80000012127808 */ /* 0x000fe20004800000 */
[----:B------:R-:W-:Y:S01]  /*5780*/  IMAD.MOV.U32 R4, RZ, RZ, R3 ;  /* 0x000000ffff047224 */ /* 0x000fe200078e0003 */
[----:B------:R-:W-:Y:S01]  /*5790*/  FSEL R17, R17, -INF , !P0 ;  /* 0xff80000011117808 */ /* 0x000fe20004000000 */
[----:B------:R-:W-:Y:S01]  /*57a0*/  VIADD R3, R25, UR27 ;  /* 0x0000001b19037c36 */ /* 0x000fe20008000000 */
        /* <DEDUP_REMOVED lines=10> */
[----:B------:R-:W-:Y:S01]  /*5850*/  FSEL R24, R9, -INF , !P5 ;  /* 0xff80000009187808 */ /* 0x000fe20006800000 */
[----:B------:R-:W-:Y:S01]  /*5860*/  VIADD R9, R36, -UR25 ;  /* 0x8000001924097c36 */ /* 0x000fe20008000000 */
[----:B------:R-:W-:Y:S02]  /*5870*/  FSEL R25, R10, -INF , !P4 ;  /* 0xff8000000a197808 */ /* 0x000fe40006000000 */
[C---:B------:R-:W-:Y:S02]  /*5880*/  ISETP.GT.AND P3, PT, R2.reuse, R62, PT ;  /* 0x0000003e0200720c */ /* 0x040fe40003f64270 */
[C---:B------:R-:W-:Y:S02]  /*5890*/  ISETP.GT.AND P1, PT, R2.reuse, R112, PT ;  /* 0x000000700200720c */ /* 0x040fe40003f24270 */
[C---:B------:R-:W-:Y:S02]  /*58a0*/  ISETP.GT.AND P0, PT, R2.reuse, R115, PT ;  /* 0x000000730200720c */ /* 0x040fe40003f04270 */
[----:B------:R-:W-:-:S02]  /*58b0*/  ISETP.GT.AND P5, PT, R2, R118, PT ;  /* 0x000000760200720c */ /* 0x000fc40003fa4270 */
[----:B------:R-:W-:Y:S02]  /*58c0*/  ISETP.GT.AND P4, PT, R2, R117, PT ;  /* 0x000000750200720c */ /* 0x000fe40003f84270 */
[----:B------:R-:W-:Y:S01]  /*58d0*/  I2FP.F32.S32 R2, R4 ;  /* 0x0000000400027245 */ /* 0x000fe20000201400 */
[----:B------:R-:W-:Y:S01]  /*58e0*/  IMAD.IADD R4, R37, 0x1, -R20 ;  /* 0x0000000125047824 */ /* 0x000fe200078e0a14 */
[C-C-:B------:R-:W-:Y:S02]  /*58f0*/  VIADDMNMX R194, R3.reuse, 0x1, R5.reuse, PT ;  /* 0x0000000103c27846 */ /* 0x140fe40003800105 */
[C---:B------:R-:W-:Y:S01]  /*5900*/  VIADDMNMX R197, R3.reuse, 0x9, R5, PT ;  /* 0x0000000903c57846 */ /* 0x040fe20003800105 */
[----:B------:R-:W-:Y:S01]  /*5910*/  FFMA.FTZ R8, R2, -UR12, R121 ;  /* 0x8000000c02087c23 */ /* 0x000fe20008010079 */
[----:B------:R-:W-:Y:S01]  /*5920*/  VIADDMNMX R195, R3, 0x41, R5, PT ;  /* 0x0000004103c37846 */ /* 0x000fe20003800105 */
[----:B------:R-:W-:Y:S01]  /*5930*/  IMAD.IADD R2, R37, 0x1, -R33 ;  /* 0x0000000125027824 */ /* 0x000fe200078e0a21 */
[----:B------:R-:W-:Y:S01]  /*5940*/  VIADDMNMX R196, R3, 0x49, R5, PT ;  /* 0x0000004903c47846 */ /* 0x000fe20003800105 */
[----:B------:R-:W-:Y:S01]  /*5950*/  IMAD.IADD R3, R37, 0x1, -R34 ;  /* 0x0000000125037824 */ /* 0x000fe200078e0a22 */
[----:B------:R-:W-:-:S02]  /*5960*/  FSEL R10, R8, -INF , !P3 ;  /* 0xff800000080a7808 */ /* 0x000fc40005800000 */
[----:B------:R-:W-:Y:S02]  /*5970*/  ISETP.GT.AND P3, PT, R9, R22, PT ;  /* 0x000000160900720c */ /* 0x000fe40003f64270 */
[----:B------:R-:W-:Y:S02]  /*5980*/  IABS R5, R3 ;  /* 0x0000000300057213 */ /* 0x000fe40000000000 */
[----:B------:R-:W-:Y:S02]  /*5990*/  IABS R3, R2 ;  /* 0x0000000200037213 */ /* 0x000fe40000000000 */
[----:B------:R-:W-:Y:S02]  /*59a0*/  IABS R2, R4 ;  /* 0x0000000400027213 */ /* 0x000fe40000000000 */
[----:B------:R-:W-:Y:S01]  /*59b0*/  IABS R4, R6 ;  /* 0x0000000600047213 */ /* 0x000fe20000000000 */
[----:B------:R-:W-:Y:S02]  /*59c0*/  IMAD.MOV.U32 R6, RZ, RZ, R5 ;  /* 0x000000ffff067224 */ /* 0x000fe400078e0005 */
[----:B------:R-:W-:-:S02]  /*59d0*/  IMAD.MOV.U32 R5, RZ, RZ, R3 ;  /* 0x000000ffff057224 */ /* 0x000fc400078e0003 */
[----:B------:R-:W-:Y:S01]  /*59e0*/  IMAD.MOV.U32 R3, RZ, RZ, R2 ;  /* 0x000000ffff037224 */ /* 0x000fe200078e0002 */
[----:B------:R-:W-:Y:S01]  /*59f0*/  I2FP.F32.S32 R6, R6 ;  /* 0x0000000600067245 */ /* 0x000fe20000201400 */
[----:B------:R-:W-:Y:S01]  /*5a00*/  IMAD.MOV.U32 R2, RZ, RZ, R4 ;  /* 0x000000ffff027224 */ /* 0x000fe200078e0004 */
[----:B------:R-:W-:Y:S02]  /*5a10*/  I2FP.F32.S32 R5, R5 ;  /* 0x0000000500057245 */ /* 0x000fe40000201400 */
[----:B------:R-:W-:Y:S01]  /*5a20*/  I2FP.F32.S32 R4, R3 ;  /* 0x0000000300047245 */ /* 0x000fe20000201400 */
[----:B------:R-:W-:Y:S01]  /*5a30*/  FFMA.FTZ R7, R6, -UR12, R68 ;  /* 0x8000000c06077c23 */ /* 0x000fe20008010044 */
[----:B------:R-:W-:Y:S01]  /*5a40*/  I2FP.F32.S32 R2, R2 ;  /* 0x0000000200027245 */ /* 0x000fe20000201400 */
[----:B------:R-:W-:Y:S02]  /*5a50*/  IMAD.IADD R3, R36, 0x1, -R39 ;  /* 0x0000000124037824 */ /* 0x000fe400078e0a27 */
[----:B------:R-:W-:Y:S01]  /*5a60*/  FFMA.FTZ R6, R5, -UR12, R69 ;  /* 0x8000000c05067c23 */ /* 0x000fe20008010045 */
[----:B------:R-:W-:Y:S01]  /*5a70*/  FFMA.FTZ R5, R4, -UR12, R52 ;  /* 0x8000000c04057c23 */ /* 0x000fe20008010034 */
[----:B------:R-:W-:Y:S01]  /*5a80*/  FSEL R7, R7, -INF , !P1 ;  /* 0xff80000007077808 */ /* 0x000fe20004800000 */
[----:B------:R-:W-:Y:S01]  /*5a90*/  FFMA.FTZ R4, R2, -UR12, R53 ;  /* 0x8000000c02047c23 */ /* 0x000fe20008010035 */
[----:B------:R-:W-:Y:S01]  /*5aa0*/  IMAD.IADD R2, R36, 0x1, -R56 ;  /* 0x0000000124027824 */ /* 0x000fe200078e0a38 */
[----:B------:R-:W-:-:S02]  /*5ab0*/  IABS R3, R3 ;  /* 0x0000000300037213 */ /* 0x000fc40000000000 */
[----:B------:R-:W-:Y:S02]  /*5ac0*/  FSEL R21, R5, -INF , !P5 ;  /* 0xff80000005157808 */ /* 0x000fe40006800000 */
[----:B------:R-:W-:Y:S02]  /*5ad0*/  IABS R8, R2 ;  /* 0x0000000200087213 */ /* 0x000fe40000000000 */
[----:B------:R-:W-:Y:S02]  /*5ae0*/  I2FP.F32.S32 R2, R3 ;  /* 0x0000000300027245 */ /* 0x000fe40000201400 */
[----:B------:R-:W-:Y:S01]  /*5af0*/  FSEL R11, R4, -INF , !P4 ;  /* 0xff800000040b7808 */ /* 0x000fe20006000000 */
[----:B------:R-:W-:Y:S01]  /*5b00*/  IMAD.MOV.U32 R4, RZ, RZ, R8 ;  /* 0x000000ffff047224 */ /* 0x000fe200078e0008 */
[----:B------:R-:W-:Y:S01]  /*5b10*/  ISETP.GE.AND P4, PT, R22, R196, PT ;  /* 0x000000c41600720c */ /* 0x000fe20003f86270 */
[----:B------:R-:W-:Y:S01]  /*5b20*/  FFMA.FTZ R3, R2, -UR12, R126 ;  /* 0x8000000c02037c23 */ /* 0x000fe2000801007e */
[----:B------:R-:W-:Y:S01]  /*5b30*/  IMAD.IADD R2, R36, 0x1, -R57 ;  /* 0x0000000124027824 */ /* 0x000fe200078e0a39 */
[----:B------:R-:W-:-:S02]  /*5b40*/  ISETP.GE.AND P1, PT, R22, R194, PT ;  /* 0x000000c21600720c */ /* 0x000fc40003f26270 */
[----:B------:R-:W-:Y:S02]  /*5b50*/  I2FP.F32.S32 R4, R4 ;  /* 0x0000000400047245 */ /* 0x000fe40000201400 */
[----:B------:R-:W-:Y:S02]  /*5b60*/  IABS R5, R2 ;  /* 0x0000000200057213 */ /* 0x000fe40000000000 */
[----:B------:R-:W-:Y:S01]  /*5b70*/  FSEL R2, R3, -INF , !P3 ;  /* 0xff80000003027808 */ /* 0x000fe20005800000 */
[----:B------:R-:W-:Y:S01]  /*5b80*/  FFMA.FTZ R3, R4, -UR12, R127 ;  /* 0x8000000c04037c23 */ /* 0x000fe2000801007f */
[----:B------:R-:W-:Y:S01]  /*5b90*/  FSEL R116, R73, -INF , !P1 ;  /* 0xff80000049747808 */ /* 0x000fe20004800000 */
[----:B------:R-:W-:Y:S01]  /*5ba0*/  IMAD.MOV.U32 R4, RZ, RZ, R5 ;  /* 0x000000ffff047224 */ /* 0x000fe200078e0005 */
[----:B------:R-:W-:Y:S01]  /*5bb0*/  FSEL R111, R2, -INF , !P4 ;  /* 0xff800000026f7808 */ /* 0x000fe20006000000 */
[----:B------:R-:W-:Y:S01]  /*5bc0*/  IMAD.IADD R2, R36, 0x1, -R61 ;  /* 0x0000000124027824 */ /* 0x000fe200078e0a3d */
[----:B------:R-:W-:-:S02]  /*5bd0*/  FSEL R6, R6, -INF , !P0 ;  /* 0xff80000006067808 */ /* 0x000fc40004000000 */
[----:B------:R-:W-:Y:S02]  /*5be0*/  ISETP.GT.AND P1, PT, R9, R28, PT ;  /* 0x0000001c0900720c */ /* 0x000fe40003f24270 */
[----:B------:R-:W-:Y:S02]  /*5bf0*/  ISETP.GE.AND P0, PT, R22, R197, PT ;  /* 0x000000c51600720c */ /* 0x000fe40003f06270 */
[----:B------:R-:W-:Y:S02]  /*5c00*/  IABS R5, R2 ;  /* 0x0000000200057213 */ /* 0x000fe40000000000 */
[----:B------:R-:W-:Y:S02]  /*5c10*/  ISETP.GE.AND P4, PT, R28, R196, PT ;  /* 0x000000c41c00720c */ /* 0x000fe40003f86270 */
[----:B------:R-:W-:Y:S02]  /*5c20*/  I2FP.F32.S32 R4, R4 ;  /* 0x0000000400047245 */ /* 0x000fe40000201400 */
[----:B------:R-:W-:-:S02]  /*5c30*/  FSEL R2, R3, -INF , !P1 ;  /* 0xff80000003027808 */ /* 0x000fc40004800000 */
[----:B------:R-:W-:Y:S01]  /*5c40*/  FSEL R104, R29, -INF , !P0 ;  /* 0xff8000001d687808 */ /* 0x000fe20004000000 */
[----:B------:R-:W-:Y:S01]  /*5c50*/  FFMA.FTZ R3, R4, -UR12, R130 ;  /* 0x8000000c04037c23 */ /* 0x000fe20008010082 */
[----:B------:R-:W-:Y:S01]  /*5c60*/  ISETP.GE.AND P0, PT, R28, R194, PT ;  /* 0x000000c21c00720c */ /* 0x000fe20003f06270 */
[----:B------:R-:W-:Y:S01]  /*5c70*/  IMAD.MOV.U32 R4, RZ, RZ, R5 ;  /* 0x000000ffff047224 */ /* 0x000fe200078e0005 */
[----:B------:R-:W-:Y:S01]  /*5c80*/  FSEL R106, R2, -INF , !P4 ;  /* 0xff800000026a7808 */ /* 0x000fe20006000000 */
[----:B------:R-:W-:Y:S01]  /*5c90*/  IMAD.IADD R2, R36, 0x1, -R63 ;  /* 0x0000000124027824 */ /* 0x000fe200078e0a3f */
[----:B------:R-:W-:Y:S02]  /*5ca0*/  FSEL R114, R76, -INF , !P0 ;  /* 0xff8000004c727808 */ /* 0x000fe40004000000 */
[----:B------:R-:W-:Y:S02]  /*5cb0*/  ISETP.GT.AND P0, PT, R9, R30, PT ;  /* 0x0000001e0900720c */ /* 0x000fe40003f04270 */
[----:B------:R-:W-:-:S02]  /*5cc0*/  ISETP.GE.AND P3, PT, R28, R197, PT ;  /* 0x000000c51c00720c */ /* 0x000fc40003f66270 */
[----:B------:R-:W-:Y:S02]  /*5cd0*/  IABS R5, R2 ;  /* 0x0000000200057213 */ /* 0x000fe40000000000 */
[----:B------:R-:W-:Y:S02]  /*5ce0*/  ISETP.GE.AND P4, PT, R30, R196, PT ;  /* 0x000000c41e00720c */ /* 0x000fe40003f86270 */
[----:B------:R-:W-:Y:S02]  /*5cf0*/  I2FP.F32.S32 R4, R4 ;  /* 0x0000000400047245 */ /* 0x000fe40000201400 */
[----:B------:R-:W-:Y:S02]  /*5d00*/  FSEL R2, R3, -INF , !P0 ;  /* 0xff80000003027808 */ /* 0x000fe40004000000 */
[----:B------:R-:W-:Y:S01]  /*5d10*/  FSEL R96, R32, -INF , !P3 ;  /* 0xff80000020607808 */ /* 0x000fe20005800000 */
[----:B------:R-:W-:Y:S01]  /*5d20*/  FFMA.FTZ R3, R4, -UR12, R131 ;  /* 0x8000000c04037c23 */ /* 0x000fe20008010083 */
[----:B------:R-:W-:Y:S01]  /*5d30*/  ISETP.GE.AND P3, PT, R30, R194, PT ;  /* 0x000000c21e00720c */ /* 0x000fe20003f66270 */
        /* <DEDUP_REMOVED lines=58> */
[----:B------:R-:W-:Y:S02]  /*60e0*/  ISETP.GE.AND P0, PT, R42, R197, PT ;  /* 0x000000c52a00720c */ /* 0x000fe40003f06270 */
[----:B------:R-:W-:Y:S02]  /*60f0*/  IABS R5, R2 ;  /* 0x0000000200057213 */ /* 0x000fe40000000000 */
[----:B------:R-:W-:Y:S02]  /*6100*/  ISETP.GE.AND P4, PT, R44, R196, PT ;  /* 0x000000c42c00720c */ /* 0x000fe40003f86270 */
[----:B------:R-:W-:-:S02]  /*6110*/  I2FP.F32.S32 R4, R4 ;  /* 0x0000000400047245 */ /* 0x000fc40000201400 */
[----:B------:R-:W-:Y:S02]  /*6120*/  FSEL R2, R3, -INF , !P1 ;  /* 0xff80000003027808 */ /* 0x000fe40004800000 */
[----:B------:R-:W-:Y:S01]  /*6130*/  FSEL R107, R14, -INF , !P5 ;  /* 0xff8000000e6b7808 */ /* 0x000fe20006800000 */
[----:B------:R-:W-:Y:S01]  /*6140*/  FFMA.FTZ R3, R4, -UR12, R154 ;  /* 0x8000000c04037c23 */ /* 0x000fe2000801009a */
[----:B------:R-:W-:Y:S01]  /*6150*/  FSEL R78, R59, -INF , !P0 ;  /* 0xff8000003b4e7808 */ /* 0x000fe20004000000 */
[----:B------:R-:W-:Y:S01]  /*6160*/  IMAD.MOV.U32 R4, RZ, RZ, R5 ;  /* 0x000000ffff047224 */ /* 0x000fe200078e0005 */
[----:B------:R-:W-:Y:S02]  /*6170*/  ISETP.GE.AND P5, PT, R28, R195, PT ;  /* 0x000000c31c00720c */ /* 0x000fe40003fa6270 */
[----:B------:R-:W-:Y:S02]  /*6180*/  ISETP.GE.AND P0, PT, R44, R194, PT ;  /* 0x000000c22c00720c */ /* 0x000fe40003f06270 */
[----:B------:R-:W-:Y:S01]  /*6190*/  FSEL R84, R2, -INF , !P4 ;  /* 0xff80000002547808 */ /* 0x000fe20006000000 */
[----:B------:R-:W-:Y:S01]  /*61a0*/  IMAD.IADD R2, R36, 0x1, -R85 ;  /* 0x0000000124027824 */ /* 0x000fe200078e0a55 */
[----:B------:R-:W-:-:S02]  /*61b0*/  FSEL R102, R19, -INF , !P5 ;  /* 0xff80000013667808 */ /* 0x000fc40006800000 */
[----:B------:R-:W-:Y:S02]  /*61c0*/  FSEL R94, R150, -INF , !P0 ;  /* 0xff800000965e7808 */ /* 0x000fe40004000000 */
[----:B------:R-:W-:Y:S02]  /*61d0*/  ISETP.GE.AND P5, PT, R30, R195, PT ;  /* 0x000000c31e00720c */ /* 0x000fe40003fa6270 */
[----:B------:R-:W-:Y:S02]  /*61e0*/  ISETP.GT.AND P0, PT, R9, R46, PT ;  /* 0x0000002e0900720c */ /* 0x000fe40003f04270 */
[----:B------:R-:W-:Y:S02]  /*61f0*/  ISETP.GE.AND P3, PT, R44, R197, PT ;  /* 0x000000c52c00720c */ /* 0x000fe40003f66270 */
[----:B------:R-:W-:Y:S02]  /*6200*/  IABS R5, R2 ;  /* 0x0000000200057213 */ /* 0x000fe40000000000 */
[----:B------:R-:W-:-:S02]  /*6210*/  FSEL R95, R18, -INF , !P5 ;  /* 0xff800000125f7808 */ /* 0x000fc40006800000 */
[----:B------:R-:W-:Y:S02]  /*6220*/  ISETP.GE.AND P4, PT, R46, R196, PT ;  /* 0x000000c42e00720c */ /* 0x000fe40003f86270 */
[----:B------:R-:W-:Y:S02]  /*6230*/  I2FP.F32.S32 R4, R4 ;  /* 0x0000000400047245 */ /* 0x000fe40000201400 */
[----:B------:R-:W-:Y:S02]  /*6240*/  FSEL R2, R3, -INF , !P0 ;  /* 0xff80000003027808 */ /* 0x000fe40004000000 */
[----:B------:R-:W-:Y:S01]  /*6250*/  ISETP.GE.AND P5, PT, R31, R195, PT ;  /* 0x000000c31f00720c */ /* 0x000fe20003fa6270 */
[----:B------:R-:W-:Y:S01]  /*6260*/  FFMA.FTZ R3, R4, -UR12, R155 ;  /* 0x8000000c04037c23 */ /* 0x000fe2000801009b */
[----:B------:R-:W-:Y:S01]  /*6270*/  FSEL R50, R64, -INF , !P3 ;  /* 0xff80000040327808 */ /* 0x000fe20005800000 */
[----:B------:R-:W-:Y:S01]  /*6280*/  IMAD.MOV.U32 R4, RZ, RZ, R5 ;  /* 0x000000ffff047224 */ /* 0x000fe200078e0005 */
[----:B------:R-:W-:-:S02]  /*6290*/  ISETP.GE.AND P3, PT, R46, R194, PT ;  /* 0x000000c22e00720c */ /* 0x000fc40003f66270 */
[----:B------:R-:W-:Y:S01]  /*62a0*/  FSEL R80, R2, -INF , !P4 ;  /* 0xff80000002507808 */ /* 0x000fe20006000000 */
[----:B------:R-:W-:Y:S01]  /*62b0*/  IMAD.IADD R2, R36, 0x1, -R40 ;  /* 0x0000000124027824 */ /* 0x000fe200078e0a28 */
[----:B------:R-:W-:Y:S02]  /*62c0*/  FSEL R98, R17, -INF , !P5 ;  /* 0xff80000011627808 */ /* 0x000fe40006800000 */
[----:B------:R-:W-:Y:S02]  /*62d0*/  ISETP.GE.AND P5, PT, R35, R195, PT ;  /* 0x000000c32300720c */ /* 0x000fe40003fa6270 */
[----:B------:R-:W-:Y:S02]  /*62e0*/  FSEL R89, R151, -INF , !P3 ;  /* 0xff80000097597808 */ /* 0x000fe40005800000 */
[----:B------:R-:W-:Y:S02]  /*62f0*/  ISETP.GE.AND P1, PT, R46, R197, PT ;  /* 0x000000c52e00720c */ /* 0x000fe40003f26270 */
[----:B------:R-:W-:-:S02]  /*6300*/  ISETP.GT.AND P3, PT, R9, R51, PT ;  /* 0x000000330900720c */ /* 0x000fc40003f64270 */
[----:B------:R-:W-:Y:S02]  /*6310*/  FSEL R91, R16, -INF , !P5 ;  /* 0xff800000105b7808 */ /* 0x000fe40006800000 */
[----:B------:R-:W-:Y:S02]  /*6320*/  IABS R5, R2 ;  /* 0x0000000200057213 */ /* 0x000fe40000000000 */
[----:B------:R-:W-:Y:S02]  /*6330*/  ISETP.GE.AND P5, PT, R41, R195, PT ;  /* 0x000000c32900720c */ /* 0x000fe40003fa6270 */
[----:B------:R-:W-:Y:S02]  /*6340*/  FSEL R67, R65, -INF , !P1 ;  /* 0xff80000041437808 */ /* 0x000fe40004800000 */
[----:B------:R-:W-:Y:S02]  /*6350*/  ISETP.GE.AND P4, PT, R51, R196, PT ;  /* 0x000000c43300720c */ /* 0x000fe40003f86270 */
[----:B------:R-:W-:-:S02]  /*6360*/  I2FP.F32.S32 R4, R4 ;  /* 0x0000000400047245 */ /* 0x000fc40000201400 */
[----:B------:R-:W-:Y:S01]  /*6370*/  FSEL R2, R3, -INF , !P3 ;  /* 0xff80000003027808 */ /* 0x000fe20005800000 */
[----:B------:R-:W-:Y:S01]  /*6380*/  IMAD.MOV.U32 R3, RZ, RZ, R5 ;  /* 0x000000ffff037224 */ /* 0x000fe200078e0005 */
[----:B------:R-:W-:Y:S02]  /*6390*/  ISETP.GE.AND P1, PT, R51, R194, PT ;  /* 0x000000c23300720c */ /* 0x000fe40003f26270 */
[----:B------:R-:W-:Y:S02]  /*63a0*/  FSEL R87, R15, -INF , !P5 ;  /* 0xff8000000f577808 */ /* 0x000fe40006800000 */
[----:B------:R-:W-:Y:S01]  /*63b0*/  FSEL R76, R2, -INF , !P4 ;  /* 0xff800000024c7808 */ /* 0x000fe20006000000 */
[----:B------:R-:W-:Y:S01]  /*63c0*/  FFMA.FTZ R2, R4, -UR12, R122 ;  /* 0x8000000c04027c23 */ /* 0x000fe2000801007a */
[----:B------:R-:W-:Y:S02]  /*63d0*/  ISETP.GE.AND P5, PT, R42, R195, PT ;  /* 0x000000c32a00720c */ /* 0x000fe40003fa6270 */
[----:B------:R-:W-:-:S02]  /*63e0*/  FSEL R85, R156, -INF , !P1 ;  /* 0xff8000009c557808 */ /* 0x000fc40004800000 */
[----:B------:R-:W-:Y:S02]  /*63f0*/  ISETP.GT.AND P1, PT, R9, R58, PT ;  /* 0x0000003a0900720c */ /* 0x000fe40003f24270 */
[----:B------:R-:W-:Y:S02]  /*6400*/  ISETP.GE.AND P0, PT, R51, R197, PT ;  /* 0x000000c53300720c */ /* 0x000fe40003f06270 */
[----:B------:R-:W-:Y:S02]  /*6410*/  FSEL R83, R13, -INF , !P5 ;  /* 0xff8000000d537808 */ /* 0x000fe40006800000 */
[----:B------:R-:W-:Y:S02]  /*6420*/  ISETP.GE.AND P5, PT, R44, R195, PT ;  /* 0x000000c32c00720c */ /* 0x000fe40003fa6270 */
[----:B------:R-:W-:Y:S02]  /*6430*/  ISETP.GE.AND P4, PT, R58, R196, PT ;  /* 0x000000c43a00720c */ /* 0x000fe40003f86270 */
[----:B------:R-:W-:-:S02]  /*6440*/  FSEL R2, R2, -INF , !P1 ;  /* 0xff80000002027808 */ /* 0x000fc40004800000 */
[----:B------:R-:W-:Y:S02]  /*6450*/  FSEL R65, R66, -INF , !P0 ;  /* 0xff80000042417808 */ /* 0x000fe40004000000 */
[----:B------:R-:W-:Y:S02]  /*6460*/  I2FP.F32.S32 R3, R3 ;  /* 0x0000000300037245 */ /* 0x000fe40000201400 */
[----:B------:R-:W-:Y:S02]  /*6470*/  ISETP.GE.AND P0, PT, R58, R194, PT ;  /* 0x000000c23a00720c */ /* 0x000fe40003f06270 */
[----:B------:R-:W-:Y:S01]  /*6480*/  FSEL R79, R12, -INF , !P5 ;  /* 0xff8000000c4f7808 */ /* 0x000fe20006800000 */
[----:B------:R-:W-:Y:S01]  /*6490*/  FFMA.FTZ R4, R3, -UR12, R123 ;  /* 0x8000000c03047c23 */ /* 0x000fe2000801007b */
[----:B------:R-:W-:Y:S01]  /*64a0*/  FSEL R74, R2, -INF , !P4 ;  /* 0xff800000024a7808 */ /* 0x000fe20006000000 */
[----:B------:R-:W-:Y:S01]  /*64b0*/  IMAD.IADD R2, R36, 0x1, -R33 ;  /* 0x0000000124027824 */ /* 0x000fe200078e0a21 */
[----:B------:R-:W-:Y:S01]  /*64c0*/  ISETP.GE.AND P5, PT, R46, R195, PT ;  /* 0x000000c32e00720c */ /* 0x000fe20003fa6270 */
[----:B------:R-:W-:Y:S01]  /*64d0*/  IMAD.IADD R3, R36, 0x1, -R34 ;  /* 0x0000000124037824 */ /* 0x000fe200078e0a22 */
[----:B------:R-:W-:-:S02]  /*64e0*/  FSEL R81, R157, -INF , !P0 ;  /* 0xff8000009d517808 */ /* 0x000fc40004000000 */
[----:B------:R-:W-:Y:S02]  /*64f0*/  ISETP.GT.AND P0, PT, R9, R62, PT ;  /* 0x0000003e0900720c */ /* 0x000fe40003f04270 */
[----:B------:R-:W-:Y:S02]  /*6500*/  FSEL R75, R23, -INF , !P5 ;  /* 0xff800000174b7808 */ /* 0x000fe40006800000 */
[----:B------:R-:W-:Y:S02]  /*6510*/  ISETP.GE.AND P5, PT, R51, R195, PT ;  /* 0x000000c33300720c */ /* 0x000fe40003fa6270 */
[----:B------:R-:W-:Y:S02]  /*6520*/  IABS R5, R2 ;  /* 0x0000000200057213 */ /* 0x000fe40000000000 */
[----:B------:R-:W-:Y:S02]  /*6530*/  ISETP.GE.AND P4, PT, R62, R196, PT ;  /* 0x000000c43e00720c */ /* 0x000fe40003f86270 */
[----:B------:R-:W-:Y:S01]  /*6540*/  FSEL R2, R4, -INF , !P0 ;  /* 0xff80000004027808 */ /* 0x000fe20004000000 */
[----:B------:R-:W-:Y:S01]  /*6550*/  IMAD.MOV.U32 R4, RZ, RZ, R5 ;  /* 0x000000ffff047224 */ /* 0x000fe200078e0005 */
[----:B------:R-:W-:-:S02]  /*6560*/  IABS R3, R3 ;  /* 0x0000000300037213 */ /* 0x000fc40000000000 */
[----:B------:R-:W-:Y:S02]  /*6570*/  FSEL R73, R24, -INF , !P5 ;  /* 0xff80000018497808 */ /* 0x000fe40006800000 */
[----:B------:R-:W-:Y:S02]  /*6580*/  ISETP.GE.AND P5, PT, R58, R197, PT ;  /* 0x000000c53a00720c */ /* 0x000fe40003fa6270 */
[----:B------:R-:W-:Y:S02]  /*6590*/  FSEL R64, R2, -INF , !P4 ;  /* 0xff80000002407808 */ /* 0x000fe40006000000 */
[----:B------:R-:W-:Y:S02]  /*65a0*/  I2FP.F32.S32 R2, R3 ;  /* 0x0000000300027245 */ /* 0x000fe40000201400 */
[----:B------:R-:W-:Y:S02]  /*65b0*/  FSEL R60, R72, -INF , !P5 ;  /* 0xff800000483c7808 */ /* 0x000fe40006800000 */
[----:B------:R-:W-:Y:S01]  /*65c0*/  ISETP.GE.AND P4, PT, R112, R197, PT ;  /* 0x000000c57000720c */ /* 0x000fe20003f86270 */
[----:B------:R-:W-:Y:S01]  /*65d0*/  FFMA.FTZ R3, R2, -UR12, R70 ;  /* 0x8000000c02037c23 */ /* 0x000fe20008010046 */
[----:B------:R-:W-:Y:S01]  /*65e0*/  ISETP.GE.AND P5, PT, R62, R194, PT ;  /* 0x000000c23e00720c */ /* 0x000fe20003fa6270 */
[----:B------:R-:W-:Y:S01]  /*65f0*/  IMAD.IADD R2, R36, 0x1, -R20 ;  /* 0x0000000124027824 */ /* 0x000fe200078e0a14 */
[----:B------:R-:W-:-:S02]  /*6600*/  FSEL R51, R27, -INF , !P4 ;  /* 0xff8000001b337808 */ /* 0x000fc40006000000 */
[----:B------:R-:W-:Y:S02]  /*6610*/  FSEL R77, R77, -INF , !P5 ;  /* 0xff8000004d4d7808 */ /* 0x000fe40006800000 */
[----:B------:R-:W-:Y:S02]  /*6620*/  ISETP.GE.AND P4, PT, R112, R195, PT ;  /* 0x000000c37000720c */ /* 0x000fe40003f86270 */
[----:B------:R-:W-:Y:S02]  /*6630*/  ISETP.GT.AND P5, PT, R9, R112, PT ;  /* 0x000000700900720c */ /* 0x000fe40003fa4270 */
[----:B------:R-:W-:Y:S01]  /*6640*/  IABS R5, R2 ;  /* 0x0000000200057213 */ /* 0x000fe20000000000 */
[----:B------:R-:W-:Y:S01]  /*6650*/  IMAD.IADD R2, R36, 0x1, -R47 ;  /* 0x0000000124027824 */ /* 0x000fe200078e0a2f */
[----:B------:R-:W-:Y:S02]  /*6660*/  FSEL R56, R7, -INF , !P4 ;  /* 0xff80000007387808 */ /* 0x000fe40006000000 */
[----:B------:R-:W-:-:S02]  /*6670*/  I2FP.F32.S32 R4, R4 ;  /* 0x0000000400047245 */ /* 0x000fc40000201400 */
[----:B------:R-:W-:Y:S02]  /*6680*/  ISETP.GE.AND P4, PT, R112, R196, PT ;  /* 0x000000c47000720c */ /* 0x000fe40003f86270 */
[----:B------:R-:W-:Y:S01]  /*6690*/  FSEL R3, R3, -INF , !P5 ;  /* 0xff80000003037808 */ /* 0x000fe20006800000 */
[----:B------:R-:W-:Y:S01]  /*66a0*/  FFMA.FTZ R4, R4, -UR12, R71 ;  /* 0x8000000c04047c23 */ /* 0x000fe20008010047 */
[----:B------:R-:W-:Y:S02]  /*66b0*/  ISETP.GE.AND P1, PT, R62, R197, PT ;  /* 0x000000c53e00720c */ /* 0x000fe40003f26270 */
[----:B------:R-:W-:Y:S02]  /*66c0*/  ISETP.GE.AND P3, PT, R58, R195, PT ;  /* 0x000000c33a00720c */ /* 0x000fe40003f66270 */
[----:B------:R-:W-:Y:S02]  /*66d0*/  FSEL R57, R3, -INF , !P4 ;  /* 0xff80000003397808 */ /* 0x000fe40006000000 */
[----:B------:R-:W-:-:S02]  /*66e0*/  IABS R2, R2 ;  /* 0x0000000200027213 */ /* 0x000fc40000000000 */
[----:B------:R-:W-:Y:S02]  /*66f0*/  FSEL R58, R26, -INF , !P1 ;  /* 0xff8000001a3a7808 */ /* 0x000fe40004800000 */
[----:B------:R-:W-:Y:S01]  /*6700*/  ISETP.GE.AND P4, PT, R115, R197, PT ;  /* 0x000000c57300720c */ /* 0x000fe20003f86270 */
[----:B------:R-:W-:Y:S01]  /*6710*/  IMAD.MOV.U32 R3, RZ, RZ, R2 ;  /* 0x000000ffff037224 */ /* 0x000fe200078e0002 */
[----:B------:R-:W-:Y:S02]  /*6720*/  ISETP.GT.AND P1, PT, R9, R115, PT ;  /* 0x000000730900720c */ /* 0x000fe40003f24270 */
[----:B------:R-:W-:Y:S02]  /*6730*/  FSEL R39, R49, -INF , !P4 ;  /* 0xff80000031277808 */ /* 0x000fe40006000000 */
[----:B------:R-:W-:Y:S02]  /*6740*/  ISETP.GE.AND P4, PT, R115, R196, PT ;  /* 0x000000c47300720c */ /* 0x000fe40003f86270 */
[----:B------:R-:W-:-:S02]  /*6750*/  FSEL R2, R4, -INF , !P1 ;  /* 0xff80000004027808 */ /* 0x000fc40004800000 */
[----:B------:R-:W-:Y:S02]  /*6760*/  FSEL R66, R25, -INF , !P3 ;  /* 0xff80000019427808 */ /* 0x000fe40005800000 */
[----:B------:R-:W-:Y:S02]  /*6770*/  FSEL R52, R2, -INF , !P4 ;  /* 0xff80000002347808 */ /* 0x000fe40006000000 */
[----:B------:R-:W-:Y:S02]  /*6780*/  ISETP.GE.AND P5, PT, R115, R194, PT ;  /* 0x000000c27300720c */ /* 0x000fe40003fa6270 */
[----:B------:R-:W-:Y:S02]  /*6790*/  I2FP.F32.S32 R2, R5 ;  /* 0x0000000500027245 */ /* 0x000fe40000201400 */
[----:B------:R-:W-:Y:S02]  /*67a0*/  ISETP.GE.AND P3, PT, R62, R195, PT ;  /* 0x000000c33e00720c */ /* 0x000fe40003f66270 */
[----:B------:R-:W-:Y:S01]  /*67b0*/  FSEL R63, R136, -INF , !P5 ;  /* 0xff800000883f7808 */ /* 0x000fe20006800000 */
[----:B------:R-:W-:Y:S01]  /*67c0*/  FFMA.FTZ R2, R2, -UR12, R54 ;  /* 0x8000000c02027c23 */ /* 0x000fe20008010036 */
[----:B------:R-:W-:-:S02]  /*67d0*/  FSEL R62, R10, -INF , !P3 ;  /* 0xff8000000a3e7808 */ /* 0x000fc40005800000 */
[----:B------:R-:W-:Y:S02]  /*67e0*/  ISETP.GE.AND P5, PT, R115, R195, PT ;  /* 0x000000c37300720c */ /* 0x000fe40003fa6270 */
[----:B------:R-:W-:Y:S02]  /*67f0*/  ISETP.GE.AND P1, PT, R118, R194, PT ;  /* 0x000000c27600720c */ /* 0x000fe40003f26270 */
[----:B------:R-:W-:Y:S02]  /*6800*/  I2FP.F32.S32 R3, R3 ;  /* 0x0000000300037245 */ /* 0x000fe40000201400 */
[----:B------:R-:W-:Y:S02]  /*6810*/  ISETP.GT.AND P3, PT, R9, R118, PT ;  /* 0x000000760900720c */ /* 0x000fe40003f64270 */
[----:B------:R-:W-:Y:S01]  /*6820*/  ISETP.GE.AND P0, PT, R112, R194, PT ;  /* 0x000000c27000720c */ /* 0x000fe20003f06270 */
[----:B------:R-:W-:Y:S01]  /*6830*/  FFMA.FTZ R3, R3, -UR12, R55 ;  /* 0x8000000c03037c23 */ /* 0x000fe20008010037 */
        /* <DEDUP_REMOVED lines=16> */
[----:B------:R-:W-:Y:S02]  /*6940*/  FSEL R53, R139, -INF , !P5 ;  /* 0xff8000008b357808 */ /* 0x000fe40006800000 */
[----:B------:R-:W-:Y:S02]  /*6950*/  FSEL R31, R113, -INF , !P4 ;  /* 0xff800000711f7808 */ /* 0x000fe40006000000 */
[----:B------:R-:W-:-:S02]  /*6960*/  FSEL R40, R11, -INF , !P3 ;  /* 0xff8000000b287808 */ /* 0x000fc40005800000 */
[----:B------:R-:W-:Y:S01]  /*6970*/  FSEL R46, R2, -INF , !P1 ;  /* 0xff800000022e7808 */ /* 0x000fe20004800000 */
[----:B------:R-:W-:Y:S06]  /*6980*/  BRA.U !UP0, `(.L_x_2547) ;  /* 0x0000000108f07547 */ /* 0x000fec000b800000 */
        /* <DEDUP_REMOVED lines=9> */
[----:B------:R-:W-:Y:S01]  /*6a20*/  IMAD.U32 R3, RZ, RZ, UR29 ;  /* 0x0000001dff037e24 */ /* 0x000fe2000f8e00ff */
[C---:B-1----:R-:W-:Y:S02]  /*6a30*/  ISETP.GE.AND P0, PT, R176.reuse, UR6, PT ;  /* 0x00000006b0007c0c */ /* 0x042fe4000bf06270 */
[----:B------:R-:W-:Y:S02]  /*6a40*/  ISETP.GE.AND P1, PT, R176, UR6, PT ;  /* 0x00000006b0007c0c */ /* 0x000fe4000bf26270 */
[----:B------:R-:W-:-:S09]  /*6a50*/  IMAD.U32 R3, RZ, RZ, UR7 ;  /* 0x00000007ff037e24 */ /* 0x000fd2000f8e00ff */
[----:B------:R-:W-:Y:S01]  /*6a60*/  VOTEU.ALL UP0, P0 ;  /* 0x0000000000ff7886 */ /* 0x000fe20000000000 */
[----:B------:R-:W-:Y:S01]  /*6a70*/  @!P0 LEA R5, P3, R2, UR28, 0x5 ;  /* 0x0000001c02058c11 */ /* 0x000fe2000f8628ff */
[----:B------:R-:W-:-:S03]  /*6a80*/  IMAD.U32 R2, RZ, RZ, UR28 ;  /* 0x0000001cff027e24 */ /* 0x000fc6000f8e00ff */
[----:B------:R-:W-:Y:S01]  /*6a90*/  @!UP0 UIADD3 UR40, UP1, UPT, UR40, UR28, URZ ;  /* 0x0000001c28288290 */ /* 0x000fe2000ff3e0ff */
[----:B------:R-:W-:Y:S02]  /*6aa0*/  @!P0 LEA.HI.X R8, R6, UR7, R4, 0x5, P3 ;  /* 0x0000000706088c11 */ /* 0x000fe400098f2c04 */
[CC--:B------:R-:W-:Y:S01]  /*6ab0*/  @!P1 LEA R6, P4, R2.reuse, R166.reuse, 0x1 ;  /* 0x000000a602069211 */ /* 0x0c0fe200078808ff */
[----:B------:R-:W-:Y:S01]  /*6ac0*/  @!UP0 UIADD3.X UR37, UPT, UPT, UR37, UR7, URZ, UP1, !UPT ;  /* 0x0000000725258290 */ /* 0x000fe20008ffe4ff */
[CC--:B------:R-:W-:Y:S01]  /*6ad0*/  @!P0 LEA R4, P3, R5.reuse, R166.reuse, 0x1 ;  /* 0x000000a605048211 */ /* 0x0c0fe200078608ff */
[----:B------:R-:W-:Y:S01]  /*6ae0*/  IMAD.U32 R9, RZ, RZ, UR40 ;  /* 0x00000028ff097e24 */ /* 0x000fe2000f8e00ff */
[-C--:B------:R-:W-:Y:S02]  /*6af0*/  @!P1 LEA.HI.X R7, R2, R165.reuse, R3, 0x1, P4 ;  /* 0x000000a502079211 */ /* 0x080fe400020f0c03 */
[-C--:B------:R-:W-:Y:S01]  /*6b00*/  @!P0 LEA.HI.X R5, R5, R165.reuse, R8, 0x1, P3 ;  /* 0x000000a505058211 */ /* 0x080fe200018f0c08 */
        /* <DEDUP_REMOVED lines=34> */
.L_x_2549:
[----:B------:R-:W-:Y:S05]  /*6d30*/  BSYNC.RECONVERGENT B0 ;  /* 0x0000000000007941 */ /* 0x000fea0003800200 */
.L_x_2548:
[----:B------:R-:W0:Y:S02]  /*6d40*/  LDGDEPBAR ;  /* 0x00000000000079af */ /* 0x000e240000000000 */
.L_x_2547:
[C---:B-1----:R-:W-:Y:S01]  /*6d50*/  VIADD R2, R158.reuse, 0x4 ;  /* 0x000000049e027836 */ /* 0x042fe20000000000 */
[----:B------:R-:W-:Y:S01]  /*6d60*/  USHF.L.U32 UR6, UR31, 0x1, URZ ;  /* 0x000000011f067899 */ /* 0x000fe200080006ff */
[----:B------:R-:W-:Y:S01]  /*6d70*/  IMAD.WIDE.U32 R10, R158, -0x326172a9, RZ ;  /* 0xcd9e8d579e0a7825 */ /* 0x000fe200078e00ff */
[----:B------:R-:W-:Y:S01]  /*6d80*/  USHF.L.U32 UR15, UR13, 0x10, URZ ;  /* 0x000000100d0f7899 */ /* 0x000fe200080006ff */
[----:B------:R-:W-:Y:S01]  /*6d90*/  FMNMX3.FTZ R6, R116, R114, R109, !PT ;  /* 0x0000007274067276 */ /* 0x000fe2000781006d */
[----:B------:R-:W-:Y:S01]  /*6da0*/  UIADD3 UR7, UPT, UPT, UR39, -0x4498517b, URZ ;  /* 0xbb67ae8527077890 */ /* 0x000fe2000fffe0ff */
[----:B------:R-:W-:Y:S01]  /*6db0*/  IMAD.WIDE.U32 R28, R2, -0x326172a9, RZ ;  /* 0xcd9e8d57021c7825 */ /* 0x000fe200078e00ff */
[C---:B--2---:R-:W-:Y:S01]  /*6dc0*/  LOP3.LUT R4, R159.reuse, UR38, R11, 0x96, !PT ;  /* 0x000000269f047c12 */ /* 0x044fe2000f8e960b */
[----:B------:R-:W-:Y:S01]  /*6dd0*/  UIADD3 UR37, UPT, UPT, UR38, -0x61c88647, URZ ;  /* 0x9e3779b926257890 */ /* 0x000fe2000fffe0ff */
[----:B------:R-:W-:Y:S01]  /*6de0*/  FMNMX3.FTZ R6, R6, R110, R105, !PT ;  /* 0x0000006e06067276 */ /* 0x000fe20007810069 */
[----:B------:R-:W-:Y:S01]  /*6df0*/  IMAD.WIDE.U32 R14, R164, -0x2daee0ad, RZ ;  /* 0xd2511f53a40e7825 */ /* 0x000fe200078e00ff */
[----:B------:R-:W-:Y:S01]  /*6e00*/  LOP3.LUT R3, R159, UR38, R29, 0x96, !PT ;  /* 0x000000269f037c12 */ /* 0x000fe2000f8e961d */
[----:B------:R-:W-:Y:S01]  /*6e10*/  UIADD3 UR36, UPT, UPT, UR38, 0x3c6ef372, URZ ;  /* 0x3c6ef37226247890 */ /* 0x000fe2000fffe0ff */
[----:B------:R-:W-:Y:S01]  /*6e20*/  STL.64 [R1+0x80], R28 ;  /* 0x0000801c01007387 */ /* 0x000fe20000100a00 */
[----:B------:R-:W-:Y:S01]  /*6e30*/  IMAD.U32 R2, RZ, RZ, UR6 ;  /* 0x00000006ff027e24 */ /* 0x000fe2000f8e00ff */
[----:B------:R-:W-:Y:S01]  /*6e40*/  UIADD3 UR6, UPT, UPT, UR6, 0x1, URZ ;  /* 0x0000000106067890 */ /* 0x000fe2000fffe0ff */
[----:B------:R-:W-:Y:S01]  /*6e50*/  IMAD.U32 R5, RZ, RZ, UR13 ;  /* 0x0000000dff057e24 */ /* 0x000fe2000f8e00ff */
[----:B------:R1:W-:Y:S01]  /*6e60*/  STL.64 [R1+0x140], R14 ;  /* 0x0001400e01007387 */ /* 0x0003e20000100a00 */
[----:B------:R-:W-:Y:S01]  /*6e70*/  IMAD.U32 R8, RZ, RZ, UR15 ;  /* 0x0000000fff087e24 */ /* 0x000fe2000f8e00ff */
[----:B------:R-:W-:Y:S01]  /*6e80*/  LOP3.LUT R2, R2, UR39, R15, 0x96, !PT ;  /* 0x0000002702027c12 */ /* 0x000fe2000f8e960f */
[----:B------:R-:W-:Y:S01]  /*6e90*/  IMAD.WIDE.U32 R26, R4, -0x2daee0ad, RZ ;  /* 0xd2511f53041a7825 */ /* 0x000fe200078e00ff */
[----:B------:R-:W-:-:S02]  /*6ea0*/  UIADD3 UR35, UPT, UPT, UR39, 0x76cf5d0a, URZ ;  /* 0x76cf5d0a27237890 */ /* 0x000fc4000fffe0ff */
[----:B------:R-:W-:Y:S01]  /*6eb0*/  LOP3.LUT R8, R5, 0xff0000, R8, 0xf8, !PT ;  /* 0x00ff000005087812 */ /* 0x000fe200078ef808 */
[----:B------:R-:W-:Y:S01]  /*6ec0*/  IMAD.WIDE.U32 R24, R3, -0x2daee0ad, RZ ;  /* 0xd2511f5303187825 */ /* 0x000fe200078e00ff */
[----:B------:R-:W-:Y:S01]  /*6ed0*/  LOP3.LUT R5, R14, UR7, R27, 0x96, !PT ;  /* 0x000000070e057c12 */ /* 0x000fe2000f8e961b */
[----:B------:R-:W-:Y:S01]  /*6ee0*/  UIADD3 UR34, UPT, UPT, UR39, 0x32370b8f, URZ ;  /* 0x32370b8f27227890 */ /* 0x000fe2000fffe0ff */
[----:B------:R-:W-:Y:S01]  /*6ef0*/  STL.64 [R1+0x148], R26 ;  /* 0x0001481a01007387 */ /* 0x000fe20000100a00 */
[----:B------:R-:W-:Y:S01]  /*6f00*/  IMAD.WIDE.U32 R2, R2, -0x326172a9, RZ ;  /* 0xcd9e8d5702027825 */ /* 0x000fe200078e00ff */
[----:B------:R-:W-:Y:S01]  /*6f10*/  LOP3.LUT R4, R14, UR7, R25, 0x96, !PT ;  /* 0x000000070e047c12 */ /* 0x000fe2000f8e9619 */
[----:B------:R-:W-:Y:S01]  /*6f20*/  UIADD3 UR23, UPT, UPT, UR38, -0x255992d5, URZ ;  /* 0xdaa66d2b26177890 */ /* 0x000fe2000fffe0ff */
[----:B------:R-:W-:Y:S01]  /*6f30*/  STL.64 [R1+0x150], R24 ;  /* 0x0001501801007387 */ /* 0x000fe20000100a00 */
[----:B------:R-:W-:Y:S01]  /*6f40*/  IMAD.WIDE.U32 R34, R5, -0x326172a9, RZ ;  /* 0xcd9e8d5705227825 */ /* 0x000fe200078e00ff */
[--C-:B------:R-:W-:Y:S01]  /*6f50*/  LOP3.LUT R7, R10, UR37, R3.reuse, 0x96, !PT ;  /* 0x000000250a077c12 */ /* 0x100fe2000f8e9603 */
[----:B------:R-:W-:Y:S01]  /*6f60*/  UIADD3 UR17, UPT, UPT, UR38, 0x78dde6e4, URZ ;  /* 0x78dde6e426117890 */ /* 0x000fe2000fffe0ff */
[----:B------:R-:W-:Y:S01]  /*6f70*/  LOP3.LUT R9, R28, UR37, R3, 0x96, !PT ;  /* 0x000000251c097c12 */ /* 0x000fe2000f8e9603 */
[----:B------:R-:W-:Y:S01]  /*6f80*/  IMAD.WIDE.U32 R42, R4, -0x326172a9, RZ ;  /* 0xcd9e8d57042a7825 */ /* 0x000fe200078e00ff */
[----:B------:R-:W-:Y:S01]  /*6f90*/  FMNMX3.FTZ R3, R104, R96, R93, !PT ;  /* 0x0000006068037276 */ /* 0x000fe2000781005d */
[----:B------:R-:W-:Y:S01]  /*6fa0*/  UIADD3 UR29, UPT, UPT, UR39, -0x126145ec, URZ ;  /* 0xed9eba14271d7890 */ /* 0x000fe2000fffe0ff */
[C---:B------:R-:W-:Y:S01]  /*6fb0*/  LOP3.LUT R12, R2.reuse, UR36, R35, 0x96, !PT ;  /* 0x00000024020c7c12 */ /* 0x040fe2000f8e9623 */
[----:B------:R-:W-:Y:S01]  /*6fc0*/  STL.64 [R1+0x128], R34 ;  /* 0x0001282201007387 */ /* 0x000fe20000100a00 */
[----:B------:R-:W-:Y:S01]  /*6fd0*/  LOP3.LUT R17, R2, UR36, R43, 0x96, !PT ;  /* 0x0000002402117c12 */ /* 0x000fe2000f8e962b */
[----:B------:R-:W-:Y:S01]  /*6fe0*/  UIADD3 UR28, UPT, UPT, UR39, -0x56f99767, URZ ;  /* 0xa9066899271c7890 */ /* 0x000fe2000fffe0ff */
[----:B------:R-:W-:Y:S01]  /*6ff0*/  FMNMX3.FTZ R2, R107, R102, R95, !PT ;  /* 0x000000666b027276 */ /* 0x000fe2000781005f */
[----:B------:R-:W-:Y:S01]  /*7000*/  IMAD.WIDE.U32 R12, R12, -0x2daee0ad, RZ ;  /* 0xd2511f530c0c7825 */ /* 0x000fe200078e00ff */
[----:B------:R-:W-:Y:S01]  /*7010*/  FMNMX3.FTZ R4, R111, R106, R101, !PT ;  /* 0x0000006a6f047276 */ /* 0x000fe20007810065 */
[----:B------:R-:W2:Y:S01]  /*7020*/  LDCU UR40, c[0x0][0x45c] ;  /* 0x00008b80ff2877ac */ /* 0x000ea20008000800 */
[----:B------:R-:W-:Y:S01]  /*7030*/  FMNMX3.FTZ R5, R3, R92, R86, !PT ;  /* 0x0000005c03057276 */ /* 0x000fe20007810056 */
[----:B------:R-:W-:Y:S01]  /*7040*/  STL.64 [R1+0x120], R42 ;  /* 0x0001202a01007387 */ /* 0x000fe20000100a00 */
[----:B------:R-:W-:Y:S01]  /*7050*/  FMNMX3.FTZ R3, R2, R98, R91, !PT ;  /* 0x0000006202037276 */ /* 0x000fe2000781005b */
[----:B------:R-:W-:Y:S01]  /*7060*/  UIADD3 UR15, UPT, UPT, UR38, -0x4ab325aa, URZ ;  /* 0xb54cda56260f7890 */ /* 0x000fe2000fffe0ff */
[----:B------:R-:W-:Y:S01]  /*7070*/  FMNMX3.FTZ R2, R4, R103, R97, !PT ;  /* 0x0000006704027276 */ /* 0x000fe20007810061 */
[----:B------:R-:W-:Y:S01]  /*7080*/  UIADD3 UR16, UPT, UPT, UR38, 0x1715609d, URZ ;  /* 0x1715609d26107890 */ /* 0x000fe2000fffe0ff */
[----:B------:R-:W-:Y:S01]  /*7090*/  FMNMX3.FTZ R4, R5, R82, R78, !PT ;  /* 0x0000005205047276 */ /* 0x000fe2000781004e */
[----:B------:R-:W-:Y:S01]  /*70a0*/  UIADD3 UR27, UPT, UPT, UR39, 0x646e171e, URZ ;  /* 0x646e171e271b7890 */ /* 0x000fe2000fffe0ff */
[----:B------:R-:W-:Y:S01]  /*70b0*/  FMNMX3.FTZ R3, R3, R87, R83, !PT ;  /* 0x0000005703037276 */ /* 0x000fe20007810053 */
[----:B------:R-:W-:Y:S01]  /*70c0*/  UISETP.GT.U32.AND UP0, UPT, UR31, UR18, UPT ;  /* 0x000000121f00728c */ /* 0x000fe2000bf04070 */
[----:B------:R-:W-:-:S02]  /*70d0*/  FMNMX3.FTZ R4, R4, R50, R67, !PT ;  /* 0x0000003204047276 */ /* 0x000fc40007810043 */
[----:B------:R-:W-:Y:S02]  /*70e0*/  FMNMX3.FTZ R2, R2, R90, R88, !PT ;  /* 0x0000005a02027276 */ /* 0x000fe40007810058 */
[----:B------:R-:W-:Y:S01]  /*70f0*/  FMNMX3.FTZ R5, R6, R100, R99, !PT ;  /* 0x0000006406057276 */ /* 0x000fe20007810063 */
[----:B------:R-:W-:Y:S01]  /*7100*/  IMAD.U32 R6, RZ, RZ, UR6 ;  /* 0x00000006ff067e24 */ /* 0x000fe2000f8e00ff */
[----:B------:R-:W-:Y:S01]  /*7110*/  FMNMX3.FTZ R3, R3, R79, R75, !PT ;  /* 0x0000004f03037276 */ /* 0x000fe2000781004b */
[----:B------:R-:W3:Y:S01]  /*7120*/  LDCU.64 UR6, c[0x0][0x418] ;  /* 0x00008300ff0677ac */ /* 0x000ee20008000a00 */
        /* <DEDUP_REMOVED lines=15> */
[----:B------:R-:W4:Y:S01]  /*7220*/  SHFL.BFLY PT, R18, R68, 0x2, 0x1f ;  /* 0x0c401f0044127f89 */ /* 0x000f2200000e0000 */
[----:B------:R-:W-:-:S02]  /*7230*/  FMNMX.FTZ R70, R40, R3, !PT ;  /* 0x0000000328467209 */ /* 0x000fc40007810000 */
[----:B------:R-:W-:Y:S02]  /*7240*/  FMNMX.FTZ R69, R46, R2, !PT ;  /* 0x000000022e457209 */ /* 0x000fe40007810000 */
[----:B------:R-:W-:Y:S01]  /*7250*/  FMNMX.FTZ R71, R53, R5, !PT ;  /* 0x0000000535477209 */ /* 0x000fe20007810000 */
[----:B------:R-:W5:Y:S01]  /*7260*/  SHFL.BFLY PT, R19, R70, 0x2, 0x1f ;  /* 0x0c401f0046137f89 */ /* 0x000f6200000e0000 */
[----:B------:R-:W-:Y:S01]  /*7270*/  LOP3.LUT R6, R6, UR39, R15, 0x96, !PT ;  /* 0x0000002706067c12 */ /* 0x000fe2000f8e960f */
[----:B------:R-:W-:Y:S02]  /*7280*/  IMAD.WIDE.U32 R4, R7, -0x2daee0ad, RZ ;  /* 0xd2511f5307047825 */ /* 0x000fe400078e00ff */
[----:B------:R-:W2:Y:S02]  /*7290*/  SHFL.BFLY PT, R21, R69, 0x2, 0x1f ;  /* 0x0c401f0045157f89 */ /* 0x000ea400000e0000 */
[----:B------:R-:W-:Y:S01]  /*72a0*/  IMAD.WIDE.U32 R2, R6, -0x326172a9, RZ ;  /* 0xcd9e8d5706027825 */ /* 0x000fe200078e00ff */
[----:B------:R-:W-:Y:S01]  /*72b0*/  LOP3.LUT R20, R26, UR35, R5, 0x96, !PT ;  /* 0x000000231a147c12 */ /* 0x000fe2000f8e9605 */
[----:B------:R-:W3:Y:S01]  /*72c0*/  SHFL.BFLY PT, R23, R71, 0x2, 0x1f ;  /* 0x0c401f0047177f89 */ /* 0x000ee200000e0000 */
[----:B------:R-:W-:Y:S01]  /*72d0*/  LOP3.LUT R13, R4, UR34, R13, 0x96, !PT ;  /* 0x00000022040d7c12 */ /* 0x000fe2000f8e960d */
[----:B------:R-:W-:Y:S01]  /*72e0*/  IMAD.WIDE.U32 R6, R9, -0x2daee0ad, RZ ;  /* 0xd2511f5309067825 */ /* 0x000fe200078e00ff */
[----:B------:R-:W-:-:S02]  /*72f0*/  LOP3.LUT R10, R10, UR37, R3, 0x96, !PT ;  /* 0x000000250a0a7c12 */ /* 0x000fc4000f8e9603 */
[----:B-1----:R-:W-:Y:S02]  /*7300*/  LOP3.LUT R14, R2, UR36, R35, 0x96, !PT ;  /* 0x00000024020e7c12 */ /* 0x002fe4000f8e9623 */
[----:B------:R-:W-:Y:S01]  /*7310*/  LOP3.LUT R3, R28, UR37, R3, 0x96, !PT ;  /* 0x000000251c037c12 */ /* 0x000fe2000f8e9603 */
[----:B------:R-:W-:Y:S01]  /*7320*/  IMAD.WIDE.U32 R10, R10, -0x2daee0ad, RZ ;  /* 0xd2511f530a0a7825 */ /* 0x000fe200078e00ff */
[----:B------:R-:W-:Y:S02]  /*7330*/  LOP3.LUT R16, R2, UR36, R43, 0x96, !PT ;  /* 0x0000002402107c12 */ /* 0x000fe4000f8e962b */
[----:B------:R-:W-:Y:S01]  /*7340*/  LOP3.LUT R7, R24, UR35, R7, 0x96, !PT ;  /* 0x0000002318077c12 */ /* 0x000fe2000f8e9607 */
[----:B------:R-:W-:Y:S01]  /*7350*/  IMAD.WIDE.U32 R14, R14, -0x2daee0ad, RZ ;  /* 0xd2511f530e0e7825 */ /* 0x000fe200078e00ff */
[----:B----4-:R-:W-:Y:S02]  /*7360*/  FMNMX.FTZ R68, R68, R18, !PT ;  /* 0x0000001244447209 */ /* 0x010fe40007810000 */
[----:B------:R-:W-:Y:S01]  /*7370*/  LOP3.LUT R9, R26, UR35, R11, 0x96, !PT ;  /* 0x000000231a097c12 */ /* 0x000fe2000f8e960b */
[----:B------:R-:W-:Y:S01]  /*7380*/  IMAD.WIDE.U32 R4, R3, -0x2daee0ad, RZ ;  /* 0xd2511f5303047825 */ /* 0x000fe200078e00ff */
[----:B------:R-:W-:Y:S01]  /*7390*/  LOP3.LUT R22, R10, UR34, R15, 0x96, !PT ;  /* 0x000000220a167c12 */ /* 0x000fe2000f8e960f */
[----:B------:R-:W1:Y:S01]  /*73a0*/  SHFL.BFLY PT, R25, R68, 0x1, 0x1f ;  /* 0x0c201f0044197f89 */ /* 0x000e6200000e0000 */
[----:B-----5:R-:W-:Y:S01]  /*73b0*/  FMNMX.FTZ R70, R70, R19, !PT ;  /* 0x0000001346467209 */ /* 0x020fe20007810000 */
[----:B------:R-:W-:Y:S01]  /*73c0*/  IMAD.WIDE.U32 R2, R17, -0x2daee0ad, RZ ;  /* 0xd2511f5311027825 */ /* 0x000fe200078e00ff */
[----:B--2---:R-:W-:-:S02]  /*73d0*/  FMNMX.FTZ R69, R69, R21, !PT ;  /* 0x0000001545457209 */ /* 0x004fc40007810000 */
[----:B------:R-:W-:Y:S01]  /*73e0*/  LOP3.LUT R28, R24, UR35, R5, 0x96, !PT ;  /* 0x00000023181c7c12 */ /* 0x000fe2000f8e9605 */
[----:B------:R-:W-:Y:S01]  /*73f0*/  IMAD.WIDE.U32 R16, R16, -0x2daee0ad, RZ ;  /* 0xd2511f5310107825 */ /* 0x000fe200078e00ff */
[----:B------:R-:W-:Y:S01]  /*7400*/  LOP3.LUT R27, R6, UR34, R3, 0x96, !PT ;  /* 0x00000022061b7c12 */ /* 0x000fe2000f8e9603 */
[----:B------:R-:W2:Y:S01]  /*7410*/  SHFL.BFLY PT, R24, R69, 0x1, 0x1f ;  /* 0x0c201f0045187f89 */ /* 0x000ea200000e0000 */
[----:B---3--:R-:W-:Y:S01]  /*7420*/  FMNMX.FTZ R71, R71, R23, !PT ;  /* 0x0000001747477209 */ /* 0x008fe20007810000 */
[----:B------:R-:W-:Y:S01]  /*7430*/  IMAD.WIDE.U32 R32, R7, -0x326172a9, RZ ;  /* 0xcd9e8d5707207825 */ /* 0x000fe200078e00ff */
[----:B------:R-:W-:Y:S02]  /*7440*/  LOP3.LUT R30, R4, UR34, R17, 0x96, !PT ;  /* 0x00000022041e7c12 */ /* 0x000fe4000f8e9611 */
[----:B------:R-:W3:Y:S01]  /*7450*/  SHFL.BFLY PT, R17, R70, 0x1, 0x1f ;  /* 0x0c201f0046117f89 */ /* 0x000ee200000e0000 */
[----:B------:R-:W-:Y:S01]  /*7460*/  IMAD.WIDE.U32 R20, R20, -0x326172a9, RZ ;  /* 0xcd9e8d5714147825 */ /* 0x000fe200078e00ff */
[----:B------:R-:W-:-:S02]  /*7470*/  LOP3.LUT R6, R42, UR23, R33, 0x96, !PT ;  /* 0x000000172a067c12 */ /* 0x000fc4000f8e9621 */
[----:B------:R-:W4:Y:S01]  /*7480*/  SHFL.BFLY PT, R26, R71, 0x1, 0x1f ;  /* 0x0c201f00471a7f89 */ /* 0x000f2200000e0000 */
[----:B------:R-:W-:Y:S01]  /*7490*/  IMAD.WIDE.U32 R10, R13, -0x326172a9, RZ ;  /* 0xcd9e8d570d0a7825 */ /* 0x000fe200078e00ff */
[----:B------:R-:W-:-:S03]  /*74a0*/  LOP3.LUT R3, R34, UR23, R21, 0x96, !PT ;  /* 0x0000001722037c12 */ /* 0x000fc6000f8e9615 */
[----:B------:R-:W-:Y:S01]  /*74b0*/  IMAD.WIDE.U32 R18, R9, -0x326172a9, RZ ;  /* 0xcd9e8d5709127825 */ /* 0x000fe200078e00ff */
[----:B------:R-:W-:Y:S02]  /*74c0*/  LOP3.LUT R5, R20, UR17, R11, 0x96, !PT ;  /* 0x0000001114057c12 */ /* 0x000fe4000f8e960b */
[----:B-1----:R-:W-:Y:S01]  /*74d0*/  FMNMX.FTZ R68, R68, R25, !PT ;  /* 0x0000001944447209 */ /* 0x002fe20007810000 */
[----:B------:R-:W-:Y:S01]  /*74e0*/  IMAD.WIDE.U32 R22, R22, -0x326172a9, RZ ;  /* 0xcd9e8d5716167825 */ /* 0x000fe200078e00ff */
[----:B------:R-:W-:Y:S02]  /*74f0*/  LOP3.LUT R4, R34, UR23, R19, 0x96, !PT ;  /* 0x0000001722047c12 */ /* 0x000fe4000f8e9613 */
[----:B------:R-:W-:Y:S01]  /*7500*/  FSETP.NEU.FTZ.AND P0, PT, R68, -INF , PT ;  /* 0xff8000004400780b */ /* 0x000fe20003f1d000 */
[----:B------:R-:W-:Y:S01]  /*7510*/  IMAD.WIDE.U32 R6, R6, -0x2daee0ad, RZ ;  /* 0xd2511f5306067825 */ /* 0x000fe200078e00ff */
[----:B------:R-:W-:Y:S02]  /*7520*/  LOP3.LUT R15, R18, UR17, R23, 0x96, !PT ;  /* 0x00000011120f7c12 */ /* 0x000fe4000f8e9617 */
[----:B--2---:R-:W-:Y:S01]  /*7530*/  FMNMX.FTZ R69, R69, R24, !PT ;  /* 0x0000001845457209 */ /* 0x004fe20007810000 */
[----:B------:R-:W-:Y:S01]  /*7540*/  IMAD.WIDE.U32 R18, R27, -0x326172a9, RZ ;  /* 0xcd9e8d571b127825 */ /* 0x000fe200078e00ff */
[----:B------:R-:W-:-:S02]  /*7550*/  LOP3.LUT R11, R2, UR29, R7, 0x96, !PT ;  /* 0x0000001d020b7c12 */ /* 0x000fc4000f8e9607 */
[----:B---3--:R-:W-:Y:S01]  /*7560*/  FMNMX.FTZ R70, R70, R17, !PT ;  /* 0x0000001146467209 */ /* 0x008fe20007810000 */
[----:B------:R-:W-:Y:S01]  /*7570*/  IMAD.WIDE.U32 R28, R28, -0x326172a9, RZ ;  /* 0xcd9e8d571c1c7825 */ /* 0x000fe200078e00ff */
[----:B------:R-:W-:Y:S02]  /*7580*/  LOP3.LUT R9, R32, UR17, R19, 0x96, !PT ;  /* 0x0000001120097c12 */ /* 0x000fe4000f8e9613 */
[----:B------:R-:W-:Y:S01]  /*7590*/  FSETP.NEU.FTZ.AND P1, PT, R70, -INF , PT ;  /* 0xff8000004600780b */ /* 0x000fe20003f3d000 */
[----:B------:R-:W-:Y:S01]  /*75a0*/  IMAD.WIDE.U32 R20, R30, -0x326172a9, RZ ;  /* 0xcd9e8d571e147825 */ /* 0x000fe200078e00ff */
[----:B------:R-:W-:Y:S02]  /*75b0*/  LOP3.LUT R2, R42, UR23, R29, 0x96, !PT ;  /* 0x000000172a027c12 */ /* 0x000fe4000f8e961d */
[----:B----4-:R-:W-:Y:S01]  /*75c0*/  FMNMX.FTZ R71, R71, R26, !PT ;  /* 0x0000001a47477209 */ /* 0x010fe20007810000 */
[----:B------:R-:W-:Y:S01]  /*75d0*/  IMAD.WIDE.U32 R34, R3, -0x2daee0ad, RZ ;  /* 0xd2511f5303227825 */ /* 0x000fe200078e00ff */
[----:B------:R-:W-:-:S03]  /*75e0*/  LOP3.LUT R13, R28, UR17, R21, 0x96, !PT ;  /* 0x000000111c0d7c12 */ /* 0x000fc6000f8e9615 */
        /* <DEDUP_REMOVED lines=8> */
[----:B------:R-:W-:-:S04]  /*7670*/  IMAD.WIDE.U32 R14, R2, -0x2daee0ad, RZ ;  /* 0xd2511f53020e7825 */ /* 0x000fc800078e00ff */
[----:B------:R-:W-:-:S04]  /*7680*/  IMAD.WIDE.U32 R2, R3, -0x326172a9, RZ ;  /* 0xcd9e8d5703027825 */ /* 0x000fc800078e00ff */
[----:B------:R-:W-:Y:S01]  /*7690*/  IMAD.WIDE.U32 R120, R9, -0x326172a9, RZ ;  /* 0xcd9e8d5709787825 */ /* 0x000fe200078e00ff */
[----:B------:R-:W-:-:S03]  /*76a0*/  LOP3.LUT R151, R22, UR16, R3, 0x96, !PT ;  /* 0x0000001016977c12 */ /* 0x000fc6000f8e9603 */
[----:B------:R-:W-:Y:S01]  /*76b0*/  FMUL.FTZ R3, R70, UR40 ;  /* 0x0000002846037c20 */ /* 0x000fe20008410000 */
[----:B------:R-:W-:Y:S01]  /*76c0*/  IMAD.WIDE.U32 R4, R12, -0x326172a9, RZ ;  /* 0xcd9e8d570c047825 */ /* 0x000fe200078e00ff */
[----:B------:R-:W-:Y:S02]  /*76d0*/  LOP3.LUT R12, R16, UR29, R15, 0x96, !PT ;  /* 0x0000001d100c7c12 */ /* 0x000fe4000f8e960f */
[----:B------:R-:W-:Y:S01]  /*76e0*/  LOP3.LUT R61, R2, UR15, R121, 0x96, !PT ;  /* 0x0000000f023d7c12 */ /* 0x000fe2000f8e9679 */
[----:B------:R-:W-:Y:S01]  /*76f0*/  FMUL.FTZ R2, R68, UR40 ;  /* 0x0000002844027c20 */ /* 0x000fe20008410000 */
[----:B------:R-:W-:Y:S01]  /*7700*/  LOP3.LUT R16, R6, UR28, R35, 0x96, !PT ;  /* 0x0000001c06107c12 */ /* 0x000fe2000f8e9623 */
[----:B------:R-:W-:Y:S01]  /*7710*/  IMAD.WIDE.U32 R6, R7, -0x326172a9, RZ ;  /* 0xcd9e8d5707067825 */ /* 0x000fe200078e00ff */
[----:B------:R-:W-:-:S03]  /*7720*/  LOP3.LUT R24, R10, UR16, R5, 0x96, !PT ;  /* 0x000000100a187c12 */ /* 0x000fc6000f8e9605 */
[----:B------:R-:W-:Y:S01]  /*7730*/  FMUL.FTZ R5, R71, UR40 ;  /* 0x0000002847057c20 */ /* 0x000fe20008410000 */
[----:B------:R-:W-:Y:S01]  /*7740*/  FSEL R2, R2, RZ, P0 ;  /* 0x000000ff02027208 */ /* 0x000fe20000000000 */
[----:B------:R-:W-:Y:S01]  /*7750*/  IMAD.WIDE.U32 R10, R11, -0x326172a9, RZ ;  /* 0xcd9e8d570b0a7825 */ /* 0x000fe200078e00ff */
[----:B------:R-:W-:-:S03]  /*7760*/  LOP3.LUT R15, R4, UR15, R7, 0x96, !PT ;  /* 0x0000000f040f7c12 */ /* 0x000fc6000f8e9607 */
[----:B------:R-:W-:Y:S01]  /*7770*/  FMUL.FTZ R4, R69, UR40 ;  /* 0x0000002845047c20 */ /* 0x000fe20008410000 */
[----:B------:R-:W-:Y:S01]  /*7780*/  FSEL R3, R3, RZ, P1 ;  /* 0x000000ff03037208 */ /* 0x000fe20000800000 */
[----:B------:R-:W-:Y:S01]  /*7790*/  IMAD.WIDE.U32 R236, R13, -0x2daee0ad, RZ ;  /* 0xd2511f530dec7825 */ /* 0x000fe200078e00ff */
[----:B------:R-:W-:-:S03]  /*77a0*/  FSETP.NEU.FTZ.AND P0, PT, R69, -INF , PT ;  /* 0xff8000004500780b */ /* 0x000fc60003f1d000 */
[----:B------:R-:W-:Y:S01]  /*77b0*/  FFMA.FTZ R7, R104, UR40, -R2 ;  /* 0x0000002868077c23 */ /* 0x000fe20008010802 */
[----:B------:R-:W-:Y:S01]  /*77c0*/  LOP3.LUT R18, R18, UR16, R11, 0x96, !PT ;  /* 0x0000001012127c12 */ /* 0x000fe2000f8e960b */
[----:B------:R-:W-:Y:S01]  /*77d0*/  IMAD.WIDE.U32 R12, R12, -0x326172a9, RZ ;  /* 0xcd9e8d570c0c7825 */ /* 0x000fe200078e00ff */
[----:B------:R-:W-:-:S03]  /*77e0*/  LOP3.LUT R23, R14, UR28, R237, 0x96, !PT ;  /* 0x0000001c0e177c12 */ /* 0x000fc6000f8e96ed */
[----:B------:R-:W-:Y:S01]  /*77f0*/  FFMA.FTZ R11, R93, UR40, -R2 ;  /* 0x000000285d0b7c23 */ /* 0x000fe20008010802 */
[C---:B------:R-:W-:Y:S01]  /*7800*/  PRMT R26, R6.reuse, 0x7770, RZ ;  /* 0x00007770061a7816 */ /* 0x040fe200000000ff */
[----:B------:R-:W-:Y:S01]  /*7810*/  IMAD.MOV.U32 R132, RZ, RZ, R6 ;  /* 0x000000ffff847224 */ /* 0x000fe200078e0006 */
[----:B------:R-:W-:Y:S01]  /*7820*/  PRMT R43, R6, 0x7773, RZ ;  /* 0x00007773062b7816 */ /* 0x000fe200000000ff */
[--C-:B------:R-:W-:Y:S01]  /*7830*/  FFMA.FTZ R9, R92, UR40, -R2.reuse ;  /* 0x000000285c097c23 */ /* 0x100fe20008010802 */
[----:B------:R-:W-:Y:S01]  /*7840*/  PRMT R42, R6, 0x7772, RZ ;  /* 0x00007772062a7816 */ /* 0x000fe200000000ff */
[--C-:B------:R-:W-:Y:S01]  /*7850*/  FFMA.FTZ R14, R86, UR40, -R2.reuse ;  /* 0x00000028560e7c23 */ /* 0x100fe20008010802 */
[----:B------:R-:W-:Y:S01]  /*7860*/  PRMT R112, R6, 0x7771, RZ ;  /* 0x0000777106707816 */ /* 0x000fe200000000ff */
[--C-:B------:R-:W-:Y:S01]  /*7870*/  FFMA.FTZ R6, R96, UR40, -R2.reuse ;  /* 0x0000002860067c23 */ /* 0x100fe20008010802 */
[----:B------:R-:W-:Y:S01]  /*7880*/  FSETP.NEU.FTZ.AND P1, PT, R71, -INF , PT ;  /* 0xff8000004700780b */ /* 0x000fe20003f3d000 */
[--C-:B------:R-:W-:Y:S01]  /*7890*/  FFMA.FTZ R25, R82, UR40, -R2.reuse ;  /* 0x0000002852197c23 */ /* 0x100fe20008010802 */
        /* <DEDUP_REMOVED lines=11> */
[----:B------:R-:W-:Y:S01]  /*7950*/  FSEL R2, R4, RZ, P0 ;  /* 0x000000ff04027208 */ /* 0x000fe20000000000 */
        /* <DEDUP_REMOVED lines=27> */
[----:B------:R1:W-:Y:S01]  /*7b10*/  MUFU.EX2 R154, R9 ;  /* 0x00000009009a7308 */ /* 0x0003e20000000800 */
[--C-:B------:R-:W-:Y:S01]  /*7b20*/  FFMA.FTZ R124, R74, UR40, -R2.reuse ;  /* 0x000000284a7c7c23 */ /* 0x100fe20008010802 */
[--C-:B------:R-:W-:Y:S01]  /*7b30*/  FFMA.FTZ R126, R64, UR40, -R2.reuse ;  /* 0x00000028407e7c23 */ /* 0x100fe20008010802 */
[--C-:B------:R-:W-:Y:S01]  /*7b40*/  FFMA.FTZ R214, R57, UR40, -R2.reuse ;  /* 0x0000002839d67c23 */ /* 0x100fe20008010802 */
[--C-:B------:R-:W-:Y:S01]  /*7b50*/  FFMA.FTZ R216, R52, UR40, -R2.reuse ;  /* 0x0000002834d87c23 */ /* 0x100fe20008010802 */
[--C-:B------:R-:W-:Y:S01]  /*7b60*/  FFMA.FTZ R207, R47, UR40, -R2.reuse ;  /* 0x000000282fcf7c23 */ /* 0x100fe20008010802 */
[----:B------:R-:W-:Y:S01]  /*7b70*/  FFMA.FTZ R208, R46, UR40, -R2 ;  /* 0x000000282ed07c23 */ /* 0x000fe20008010802 */
[----:B------:R-:W-:Y:S01]  /*7b80*/  FFMA.FTZ R2, R116, UR40, -R3 ;  /* 0x0000002874027c23 */ /* 0x000fe20008010803 */
[----:B------:R-:W-:Y:S01]  /*7b90*/  MUFU.EX2 R136, R7 ;  /* 0x0000000700887308 */ /* 0x000fe20000000800 */
[----:B------:R-:W-:-:S04]  /*7ba0*/  IMAD.WIDE.U32 R4, R16, -0x326172a9, RZ ;  /* 0xcd9e8d5710047825 */ /* 0x000fc800078e00ff */
[--C-:B------:R-:W-:Y:S01]  /*7bb0*/  FFMA.FTZ R16, R109, UR40, -R3.reuse ;  /* 0x000000286d107c23 */ /* 0x100fe20008010803 */
[--C-:B------:R-:W-:Y:S01]  /*7bc0*/  FFMA.FTZ R30, R105, UR40, -R3.reuse ;  /* 0x00000028691e7c23 */ /* 0x100fe20008010803 */
[--C-:B------:R-:W-:Y:S01]  /*7bd0*/  FFMA.FTZ R40, R94, UR40, -R3.reuse ;  /* 0x000000285e287c23 */ /* 0x100fe20008010803 */
[--C-:B------:R-:W-:Y:S01]  /*7be0*/  FFMA.FTZ R20, R110, UR40, -R3.reuse ;  /* 0x000000286e147c23 */ /* 0x100fe20008010803 */
[--C-:B------:R-:W-:Y:S01]  /*7bf0*/  FFMA.FTZ R31, R100, UR40, -R3.reuse ;  /* 0x00000028641f7c23 */ /* 0x100fe20008010803 */
[--C-:B------:R-:W-:Y:S01]  /*7c00*/  FFMA.FTZ R38, R99, UR40, -R3.reuse ;  /* 0x0000002863267c23 */ /* 0x100fe20008010803 */
[----:B------:R2:W-:Y:S01]  /*7c10*/  MUFU.EX2 R123, R6 ;  /* 0x00000006007b7308 */ /* 0x0005e20000000800 */
[--C-:B-1----:R-:W-:Y:S01]  /*7c20*/  FFMA.FTZ R9, R114, UR40, -R3.reuse ;  /* 0x0000002872097c23 */ /* 0x102fe20008010803 */
        /* <DEDUP_REMOVED lines=8> */
[----:B------:R-:W-:Y:S01]  /*7cb0*/  FFMA.FTZ R223, R53, UR40, -R3 ;  /* 0x0000002835df7c23 */ /* 0x000fe20008010803 */
[----:B------:R-:W-:-:S02]  /*7cc0*/  ISETP.LE.U32.AND P5, PT, R26, UR13, PT ;  /* 0x0000000d1a007c0c */ /* 0x000fc4000bfa3070 */
[----:B------:R-:W-:-:S03]  /*7cd0*/  PRMT R64, R42, 0x5410, R43 ;  /* 0x000054102a407816 */ /* 0x000fc6000000002b */
[----:B------:R3:W4:Y:S01]  /*7ce0*/  MUFU.EX2 R102, R9 ;  /* 0x0000000900667308 */ /* 0x0007220000000800 */
[----:B--2---:R-:W-:Y:S01]  /*7cf0*/  IMAD.WIDE.U32 R6, R24, -0x2daee0ad, RZ ;  /* 0xd2511f5318067825 */ /* 0x004fe200078e00ff */
[----:B------:R-:W-:-:S04]  /*7d00*/  LOP3.LUT R24, R15, 0xff, RZ, 0xc0, !PT ;  /* 0x000000ff0f187812 */ /* 0x000fc800078ec0ff */
[----:B------:R-:W-:Y:S02]  /*7d10*/  ISETP.LE.U32.AND P1, PT, R24, UR13, PT ;  /* 0x0000000d18007c0c */ /* 0x000fe4000bf23070 */
[----:B------:R2:W-:Y:S01]  /*7d20*/  MUFU.EX2 R114, R13 ;  /* 0x0000000d00727308 */ /* 0x0005e20000000800 */
[----:B-1----:R-:W-:-:S05]  /*7d30*/  IMAD.WIDE.U32 R2, R18, -0x2daee0ad, RZ ;  /* 0xd2511f5312027825 */ /* 0x002fca00078e00ff */
[----:B------:R-:W-:Y:S01]  /*7d40*/  LOP3.LUT R18, R34, UR27, R3, 0x96, !PT ;  /* 0x0000001b22127c12 */ /* 0x000fe2000f8e9603 */
[----:B------:R-:W-:Y:S01]  /*7d50*/  IMAD.MOV.U32 R34, RZ, RZ, R6 ;  /* 0x000000ffff227224 */ /* 0x000fe200078e0006 */
[----:B------:R1:W-:Y:S01]  /*7d60*/  MUFU.EX2 R246, R14 ;  /* 0x0000000e00f67308 */ /* 0x0003e20000000800 */
[----:B---3--:R-:W-:-:S07]  /*7d70*/  PRMT R9, R4, 0x7772, RZ ;  /* 0x0000777204097816 */ /* 0x008fce00000000ff */
[----:B------:R-:W3:Y:S01]  /*7d80*/  MUFU.EX2 R100, R19 ;  /* 0x0000001300647308 */ /* 0x000ee20000000800 */
[----:B--2---:R-:W-:Y:S02]  /*7d90*/  LOP3.LUT R13, R44, UR27, R7, 0x96, !PT ;  /* 0x0000001b2c0d7c12 */ /* 0x004fe4000f8e9607 */
[----:B------:R-:W-:-:S04]  /*7da0*/  LOP3.LUT R7, R15, 0xffff, RZ, 0xc0, !PT ;  /* 0x0000ffff0f077812 */ /* 0x000fc800078ec0ff */
[----:B------:R-:W-:Y:S01]  /*7db0*/  SHF.R.U32.HI R26, RZ, 0x8, R7 ;  /* 0x00000008ff1a7819 */ /* 0x000fe20000011607 */
[----:B------:R2:W-:Y:S01]  /*7dc0*/  MUFU.EX2 R137, R11 ;  /* 0x0000000b00897308 */ /* 0x0005e20000000800 */
[--C-:B-1----:R-:W-:Y:S02]  /*7dd0*/  LOP3.LUT R14, R10, UR15, R5.reuse, 0x96, !PT ;  /* 0x0000000f0a0e7c12 */ /* 0x102fe4000f8e9605 */
[----:B------:R-:W-:Y:S02]  /*7de0*/  PRMT R5, R15, 0x7632, R5 ;  /* 0x000076320f057816 */ /* 0x000fe40000000005 */
[----:B------:R-:W-:Y:S02]  /*7df0*/  LOP3.LUT R33, R14, 0xff, RZ, 0xc0, !PT ;  /* 0x000000ff0e217812 */ /* 0x000fe400078ec0ff */
[----:B------:R-:W-:Y:S01]  /*7e00*/  LOP3.LUT R3, R5, 0xff, RZ, 0xc0, !PT ;  /* 0x000000ff05037812 */ /* 0x000fe200078ec0ff */
[----:B------:R-:W-:Y:S01]  /*7e10*/  MUFU.EX2 R101, R16 ;  /* 0x0000001000657308 */ /* 0x000fe20000000800 */
[----:B------:R-:W-:-:S02]  /*7e20*/  LOP3.LUT R5, R26, 0xffff, RZ, 0xc0, !PT ;  /* 0x0000ffff1a057812 */ /* 0x000fc400078ec0ff */
[----:B------:R-:W-:Y:S02]  /*7e30*/  ISETP.LE.U32.AND P4, PT, R3, UR13, PT ;  /* 0x0000000d03007c0c */ /* 0x000fe4000bf83070 */
[----:B------:R-:W-:Y:S02]  /*7e40*/  ISETP.LE.U32.AND P3, PT, R5, UR13, PT ;  /* 0x0000000d05007c0c */ /* 0x000fe4000bf63070 */
[----:B----4-:R-:W-:Y:S01]  /*7e50*/  F2FP.BF16.F32.PACK_AB R5, R102, R109 ;  /* 0x0000006d6605723e */ /* 0x010fe200000010ff */
[----:B------:R1:W4:Y:S01]  /*7e60*/  MUFU.EX2 R152, R20 ;  /* 0x0000001400987308 */ /* 0x0003220000000800 */
[----:B------:R-:W-:Y:S01]  /*7e70*/  F2FP.BF16.F32.PACK_AB R3, R123, R136 ;  /* 0x000000887b03723e */ /* 0x000fe200000010ff */
[----:B--2---:R-:W-:Y:S01]  /*7e80*/  IMAD.WIDE.U32 R10, R23, -0x326172a9, RZ ;  /* 0xcd9e8d57170a7825 */ /* 0x004fe200078e00ff */
[----:B------:R-:W-:Y:S02]  /*7e90*/  PRMT R67, R5, 0x7610, R67 ;  /* 0x0000761005437816 */ /* 0x000fe40000000043 */
[----:B------:R-:W-:Y:S01]  /*7ea0*/  PRMT R73, R3, 0x7610, R73 ;  /* 0x0000761003497816 */ /* 0x000fe20000000049 */
[----:B------:R-:W-:Y:S01]  /*7eb0*/  IMAD.MOV.U32 R153, RZ, RZ, R10 ;  /* 0x000000ffff997224 */ /* 0x000fe200078e000a */
[----:B------:R-:W-:Y:S01]  /*7ec0*/  PRMT R66, R5, 0x7632, R66 ;  /* 0x0000763205427816 */ /* 0x000fe20000000042 */
[----:B------:R-:W-:Y:S01]  /*7ed0*/  @!P1 HFMA2.BF16_V2 R47, -RZ.H0_H0, RZ.H0_H0, -R67.H0_H0 ;  /* 0x200000ffff2f9231 */ /* 0x000fe20000340943 */
[----:B------:R-:W-:Y:S01]  /*7ee0*/  PRMT R74, R3, 0x7632, R74 ;  /* 0x00007632034a7816 */ /* 0x000fe2000000004a */
[----:B------:R-:W-:Y:S01]  /*7ef0*/  @!P4 HFMA2.BF16_V2 R46, -RZ.H0_H0, RZ.H0_H0, -R73.H0_H0 ;  /* 0x200000ffff2ec231 */ /* 0x000fe20000340949 */
[----:B------:R-:W-:Y:S01]  /*7f00*/  PRMT R49, R67, 0x5410, R66 ;  /* 0x0000541043317816 */ /* 0x000fe20000000042 */
[----:B------:R-:W-:Y:S01]  /*7f10*/  @!P3 HFMA2.BF16_V2 R52, -RZ.H0_H0, RZ.H0_H0, -R66.H0_H0 ;  /* 0x200000ffff34b231 */ /* 0x000fe20000340942 */
[----:B------:R-:W-:Y:S01]  /*7f20*/  PRMT R3, R120, 0x7770, RZ ;  /* 0x0000777078037816 */ /* 0x000fe200000000ff */
[----:B------:R-:W-:Y:S01]  /*7f30*/  MUFU.EX2 R97, R17 ;  /* 0x0000001100617308 */ /* 0x000fe20000000800 */
[----:B------:R-:W-:-:S02]  /*7f40*/  @!P1 PRMT R67, R47, 0x5410, RZ ;  /* 0x000054102f439816 */ /* 0x000fc400000000ff */
[----:B------:R-:W-:Y:S01]  /*7f50*/  SHF.R.U32.HI R23, RZ, 0x18, R15 ;  /* 0x00000018ff177819 */ /* 0x000fe2000001160f */
[----:B-1----:R-:W-:Y:S01]  /*7f60*/  IMAD.MOV.U32 R20, RZ, RZ, R2 ;  /* 0x000000ffff147224 */ /* 0x002fe200078e0002 */
[----:B------:R-:W-:Y:S02]  /*7f70*/  ISETP.LE.U32.AND P1, PT, R33, UR13, PT ;  /* 0x0000000d21007c0c */ /* 0x000fe4000bf23070 */
[----:B------:R-:W-:Y:S01]  /*7f80*/  PRMT R55, R73, 0x5410, R74 ;  /* 0x0000541049377816 */ /* 0x000fe2000000004a */
[----:B------:R1:W2:Y:S01]  /*7f90*/  MUFU.EX2 R96, R21 ;  /* 0x0000001500607308 */ /* 0x0002a20000000800 */
[----:B------:R-:W-:Y:S02]  /*7fa0*/  @!P4 PRMT R73, R46, 0x5410, RZ ;  /* 0x000054102e49c816 */ /* 0x000fe400000000ff */
[----:B------:R-:W-:Y:S02]  /*7fb0*/  ISETP.LE.U32.AND P4, PT, R3, UR13, PT ;  /* 0x0000000d03007c0c */ /* 0x000fe4000bf83070 */
[----:B------:R-:W-:-:S02]  /*7fc0*/  ISETP.LE.U32.AND P0, PT, R23, UR13, PT ;  /* 0x0000000d17007c0c */ /* 0x000fc4000bf03070 */
[----:B---3--:R-:W-:Y:S01]  /*7fd0*/  F2FP.BF16.F32.PACK_AB R3, R100, R114 ;  /* 0x000000726403723e */ /* 0x008fe200000010ff */
[----:B------:R-:W-:Y:S01]  /*7fe0*/  MUFU.EX2 R139, R29 ;  /* 0x0000001d008b7308 */ /* 0x000fe20000000800 */
[----:B------:R-:W-:Y:S02]  /*7ff0*/  @!P3 PRMT R66, R52, 0x5410, RZ ;  /* 0x000054103442b816 */ /* 0x000fe400000000ff */
[C---:B------:R-:W-:Y:S02]  /*8000*/  PRMT R80, R3.reuse, 0x7610, R80 ;  /* 0x0000761003507816 */ /* 0x040fe40000000050 */
[----:B------:R-:W-:Y:S02]  /*8010*/  PRMT R79, R3, 0x7632, R79 ;  /* 0x00007632034f7816 */ /* 0x000fe4000000004f */
[----:B------:R-:W-:Y:S01]  /*8020*/  PRMT R3, R14, 0x7632, R3 ;  /* 0x000076320e037816 */ /* 0x000fe20000000003 */
[----:B------:R-:W-:Y:S01]  /*8030*/  @!P1 HFMA2.BF16_V2 R53, -RZ.H0_H0, RZ.H0_H0, -R80.H0_H0 ;  /* 0x200000ffff359231 */ /* 0x000fe20000340950 */
[----:B------:R-:W-:Y:S01]  /*8040*/  PRMT R63, R80, 0x5410, R79 ;  /* 0x00005410503f7816 */ /* 0x000fe2000000004f */
[----:B------:R-:W-:Y:S01]  /*8050*/  @!P0 HFMA2.BF16_V2 R51, -RZ.H0_H0, RZ.H0_H0, -R74.H0_H0 ;  /* 0x200000ffff338231 */ /* 0x000fe2000034094a */
[----:B------:R-:W-:Y:S01]  /*8060*/  LOP3.LUT R3, R3, 0xff, RZ, 0xc0, !PT ;  /* 0x000000ff03037812 */ /* 0x000fe200078ec0ff */
[----:B------:R3:W-:Y:S01]  /*8070*/  MUFU.EX2 R138, R28 ;  /* 0x0000001c008a7308 */ /* 0x0007e20000000800 */
[----:B------:R-:W-:-:S02]  /*8080*/  @!P1 PRMT R80, R53, 0x5410, RZ ;  /* 0x0000541035509816 */ /* 0x000fc400000000ff */
[----:B------:R-:W-:Y:S02]  /*8090*/  ISETP.LE.U32.AND P1, PT, R3, UR13, PT ;  /* 0x0000000d03007c0c */ /* 0x000fe4000bf23070 */
[----:B----4-:R-:W-:Y:S02]  /*80a0*/  F2FP.BF16.F32.PACK_AB R3, R152, R101 ;  /* 0x000000659803723e */ /* 0x010fe400000010ff */
[----:B------:R-:W-:Y:S01]  /*80b0*/  ISETP.GT.U32.AND P3, PT, R43, UR13, PT ;  /* 0x0000000d2b007c0c */ /* 0x000fe2000bf64070 */
[----:B------:R-:W-:Y:S01]  /*80c0*/  MUFU.EX2 R244, R25 ;  /* 0x0000001900f47308 */ /* 0x000fe20000000800 */
[----:B------:R-:W-:Y:S02]  /*80d0*/  @!P0 PRMT R74, R51, 0x5410, RZ ;  /* 0x00005410334a8816 */ /* 0x000fe400000000ff */
[----:B------:R-:W-:Y:S02]  /*80e0*/  ISETP.GT.U32.AND P0, PT, R42, UR13, PT ;  /* 0x0000000d2a007c0c */ /* 0x000fe4000bf04070 */
[----:B------:R-:W-:-:S02]  /*80f0*/  PRMT R202, R3, 0x7610, R202 ;  /* 0x0000761003ca7816 */ /* 0x000fc400000000ca */
[----:B------:R-:W-:Y:S01]  /*8100*/  PRMT R199, R3, 0x7632, R199 ;  /* 0x0000763203c77816 */ /* 0x000fe200000000c7 */
[----:B------:R-:W4:Y:S01]  /*8110*/  MUFU.EX2 R43, R22 ;  /* 0x00000016002b7308 */ /* 0x000f220000000800 */
[----:B------:R-:W-:Y:S01]  /*8120*/  F2FP.BF16.F32.PACK_AB R3, R154, R137 ;  /* 0x000000899a03723e */ /* 0x000fe200000010ff */
[----:B------:R-:W-:Y:S01]  /*8130*/  @!P5 HFMA2.BF16_V2 R57, -RZ.H0_H0, RZ.H0_H0, -R202.H0_H0 ;  /* 0x200000ffff39d231 */ /* 0x000fe200003409ca */
[----:B-1----:R-:W-:Y:S01]  /*8140*/  SHF.R.U32.HI R21, RZ, 0x18, R14 ;  /* 0x00000018ff157819 */ /* 0x002fe2000001160e */
[----:B---3--:R-:W-:Y:S01]  /*8150*/  IMAD.MOV.U32 R28, RZ, RZ, R238 ;  /* 0x000000ffff1c7224 */ /* 0x008fe200078e00ee */
[C---:B------:R-:W-:Y:S02]  /*8160*/  PRMT R198, R3.reuse, 0x7632, R198 ;  /* 0x0000763203c67816 */ /* 0x040fe400000000c6 */
[----:B------:R-:W-:Y:S01]  /*8170*/  PRMT R192, R3, 0x7610, R192 ;  /* 0x0000761003c07816 */ /* 0x000fe200000000c0 */
[----:B------:R1:W3:Y:S01]  /*8180*/  MUFU.EX2 R42, R27 ;  /* 0x0000001b002a7308 */ /* 0x0002e20000000800 */
[----:B------:R-:W-:Y:S01]  /*8190*/  PRMT R3, R4, 0x7770, RZ ;  /* 0x0000777004037816 */ /* 0x000fe200000000ff */
[----:B------:R-:W-:Y:S01]  /*81a0*/  @P3 HFMA2.BF16_V2 R58, -RZ.H0_H0, RZ.H0_H0, -R198.H0_H0 ;  /* 0x200000ffff3a3231 */ /* 0x000fe200003409c6 */
[----:B------:R-:W-:Y:S01]  /*81b0*/  PRMT R51, R192, 0x5410, R198 ;  /* 0x00005410c0337816 */ /* 0x000fe200000000c6 */
[----:B------:R-:W-:Y:S01]  /*81c0*/  @P0 HFMA2.BF16_V2 R59, -RZ.H0_H0, RZ.H0_H0, -R192.H0_H0 ;  /* 0x200000ffff3b0231 */ /* 0x000fe200003409c0 */
[----:B------:R-:W-:-:S02]  /*81d0*/  PRMT R16, R4, 0x7771, RZ ;  /* 0x0000777104107816 */ /* 0x000fc400000000ff */
[----:B------:R-:W-:Y:S01]  /*81e0*/  @P3 PRMT R198, R58, 0x5410, RZ ;  /* 0x000054103ac63816 */ /* 0x000fe200000000ff */
[----:B------:R-:W-:Y:S01]  /*81f0*/  MUFU.EX2 R237, R30 ;  /* 0x0000001e00ed7308 */ /* 0x000fe20000000800 */
[----:B------:R-:W-:Y:S02]  /*8200*/  PRMT R47, R202, 0x5410, R199 ;  /* 0x00005410ca2f7816 */ /* 0x000fe400000000c7 */
[----:B------:R-:W-:Y:S02]  /*8210*/  ISETP.LE.U32.AND P3, PT, R21, UR13, PT ;  /* 0x0000000d15007c0c */ /* 0x000fe4000bf63070 */
[----:B------:R-:W-:Y:S02]  /*8220*/  @!P5 PRMT R202, R57, 0x5410, RZ ;  /* 0x0000541039cad816 */ /* 0x000fe400000000ff */
[----:B------:R-:W-:Y:S01]  /*8230*/  @P0 PRMT R192, R59, 0x5410, RZ ;  /* 0x000054103bc00816 */ /* 0x000fe200000000ff */
[----:B------:R-:W5:Y:S01]  /*8240*/  MUFU.EX2 R243, R31 ;  /* 0x0000001f00f37308 */ /* 0x000f620000000800 */
[----:B--2---:R-:W-:Y:S01]  /*8250*/  F2FP.BF16.F32.PACK_AB R5, R96, R97 ;  /* 0x000000616005723e */ /* 0x004fe200000010ff */
[----:B-1----:R-:W-:Y:S01]  /*8260*/  IMAD.MOV.U32 R27, RZ, RZ, R4 ;  /* 0x000000ffff1b7224 */ /* 0x002fe200078e0004 */
[----:B------:R-:W-:-:S02]  /*8270*/  ISETP.LE.U32.AND P5, PT, R3, UR13, PT ;  /* 0x0000000d03007c0c */ /* 0x000fc4000bfa3070 */
[----:B------:R-:W-:Y:S02]  /*8280*/  ISETP.GT.U32.AND P0, PT, R16, UR13, PT ;  /* 0x0000000d10007c0c */ /* 0x000fe4000bf04070 */
[----:B----4-:R-:W-:Y:S01]  /*8290*/  F2FP.BF16.F32.PACK_AB R3, R139, R43 ;  /* 0x0000002b8b03723e */ /* 0x010fe200000010ff */
[----:B------:R-:W-:Y:S01]  /*82a0*/  MUFU.EX2 R220, R32 ;  /* 0x0000002000dc7308 */ /* 0x000fe20000000800 */
[----:B------:R-:W-:Y:S02]  /*82b0*/  PRMT R201, R5, 0x7610, R201 ;  /* 0x0000761005c97816 */ /* 0x000fe400000000c9 */
[C---:B------:R-:W-:Y:S02]  /*82c0*/  PRMT R191, R3.reuse, 0x7610, R191 ;  /* 0x0000761003bf7816 */ /* 0x040fe400000000bf */
[----:B------:R-:W-:Y:S01]  /*82d0*/  PRMT R188, R3, 0x7632, R188 ;  /* 0x0000763203bc7816 */ /* 0x000fe200000000bc */
[----:B------:R-:W-:Y:S01]  /*82e0*/  @!P1 HFMA2.BF16_V2 R56, -RZ.H0_H0, RZ.H0_H0, -R201.H0_H0 ;  /* 0x200000ffff389231 */ /* 0x000fe200003409c9 */
[----:B------:R-:W-:Y:S01]  /*82f0*/  PRMT R193, R5, 0x7632, R193 ;  /* 0x0000763205c17816 */ /* 0x000fe200000000c1 */
[----:B------:R-:W1:Y:S01]  /*8300*/  MUFU.EX2 R235, R39 ;  /* 0x0000002700eb7308 */ /* 0x000e620000000800 */
[----:B---3--:R-:W-:Y:S01]  /*8310*/  F2FP.BF16.F32.PACK_AB R3, R138, R42 ;  /* 0x0000002a8a03723e */ /* 0x008fe200000010ff */
[----:B------:R-:W-:Y:S01]  /*8320*/  @P0 HFMA2.BF16_V2 R78, -RZ.H0_H0, RZ.H0_H0, -R188.H0_H0 ;  /* 0x200000ffff4e0231 */ /* 0x000fe200003409bc */
[----:B------:R-:W-:Y:S01]  /*8330*/  PRMT R53, R201, 0x5410, R193 ;  /* 0x00005410c9357816 */ /* 0x000fe200000000c1 */
[----:B------:R-:W-:Y:S01]  /*8340*/  @!P3 HFMA2.BF16_V2 R76, -RZ.H0_H0, RZ.H0_H0, -R193.H0_H0 ;  /* 0x200000ffff4cb231 */ /* 0x000fe200003409c1 */
[C---:B------:R-:W-:Y:S01]  /*8350*/  PRMT R189, R3.reuse, 0x7632, R189 ;  /* 0x0000763203bd7816 */ /* 0x040fe200000000bd */
[----:B------:R-:W-:Y:S01]  /*8360*/  @!P5 HFMA2.BF16_V2 R77, -RZ.H0_H0, RZ.H0_H0, -R191.H0_H0 ;  /* 0x200000ffff4dd231 */ /* 0x000fe200003409bf */
[----:B------:R-:W-:Y:S01]  /*8370*/  PRMT R187, R3, 0x7610, R187 ;  /* 0x0000761003bb7816 */ /* 0x000fe200000000bb */
[----:B------:R-:W-:Y:S01]  /*8380*/  MUFU.EX2 R247, R38 ;  /* 0x0000002600f77308 */ /* 0x000fe20000000800 */
[----:B------:R-:W-:-:S02]  /*8390*/  PRMT R3, R13, 0x7632, R3 ;  /* 0x000076320d037816 */ /* 0x000fc40000000003 */
[----:B------:R-:W-:Y:S02]  /*83a0*/  @!P1 PRMT R201, R56, 0x5410, RZ ;  /* 0x0000541038c99816 */ /* 0x000fe400000000ff */
[----:B------:R-:W-:Y:S02]  /*83b0*/  ISETP.GT.U32.AND P1, PT, R112, UR13, PT ;  /* 0x0000000d70007c0c */ /* 0x000fe4000bf24070 */
[----:B------:R-:W-:Y:S01]  /*83c0*/  LOP3.LUT R3, R3, 0xff, RZ, 0xc0, !PT ;  /* 0x000000ff03037812 */ /* 0x000fe200078ec0ff */
[----:B------:R-:W2:Y:S01]  /*83d0*/  MUFU.EX2 R252, R40 ;  /* 0x0000002800fc7308 */ /* 0x000ea20000000800 */
[----:B------:R-:W-:Y:S02]  /*83e0*/  @!P3 PRMT R193, R76, 0x5410, RZ ;  /* 0x000054104cc1b816 */ /* 0x000fe400000000ff */
[----:B------:R-:W-:Y:S02]  /*83f0*/  ISETP.GT.U32.AND P3, PT, R9, UR13, PT ;  /* 0x0000000d09007c0c */ /* 0x000fe4000bf64070 */
[----:B------:R-:W-:-:S02]  /*8400*/  PRMT R52, R191, 0x5410, R188 ;  /* 0x00005410bf347816 */ /* 0x000fc400000000bc */
[----:B------:R-:W-:Y:S01]  /*8410*/  @P0 PRMT R188, R78, 0x5410, RZ ;  /* 0x000054104ebc0816 */ /* 0x000fe200000000ff */
[----:B------:R-:W-:Y:S01]  /*8420*/  MUFU.EX2 R241, R41 ;  /* 0x0000002900f17308 */ /* 0x000fe20000000800 */
[----:B------:R-:W-:Y:S01]  /*8430*/  ISETP.LE.U32.AND P0, PT, R3, UR13, PT ;  /* 0x0000000d03007c0c */ /* 0x000fe2000bf03070 */
[----:B------:R-:W-:Y:S01]  /*8440*/  @P1 HFMA2.BF16_V2 R72, -RZ.H0_H0, RZ.H0_H0, -R199.H0_H0 ;  /* 0x200000ffff481231 */ /* 0x000fe200003409c7 */
[----:B------:R-:W-:Y:S02]  /*8450*/  F2FP.BF16.F32.PACK_AB R3, R244, R246 ;  /* 0x000000f6f403723e */ /* 0x000fe400000010ff */
[----:B------:R-:W-:Y:S02]  /*8460*/  LOP3.LUT R25, R13, 0xff, RZ, 0xc0, !PT ;  /* 0x000000ff0d197812 */ /* 0x000fe400078ec0ff */
[C---:B------:R-:W-:Y:S01]  /*8470*/  PRMT R219, R10.reuse, 0x7771, RZ ;  /* 0x000077710adb7816 */ /* 0x040fe200000000ff */
[----:B------:R-:W-:Y:S01]  /*8480*/  @P3 HFMA2.BF16_V2 R82, -RZ.H0_H0, RZ.H0_H0, -R187.H0_H0 ;  /* 0x200000ffff523231 */ /* 0x000fe200003409bb */
[C---:B------:R-:W-:Y:S01]  /*8490*/  PRMT R215, R10.reuse, 0x7772, RZ ;  /* 0x000077720ad77816 */ /* 0x040fe200000000ff */
[----:B------:R-:W-:Y:S01]  /*84a0*/  MUFU.EX2 R238, R45 ;  /* 0x0000002d00ee7308 */ /* 0x000fe20000000800 */
[----:B------:R-:W-:-:S02]  /*84b0*/  PRMT R213, R10, 0x7773, RZ ;  /* 0x000077730ad57816 */ /* 0x000fc400000000ff */
[----:B------:R-:W-:Y:S02]  /*84c0*/  @!P5 PRMT R191, R77, 0x5410, RZ ;  /* 0x000054104dbfd816 */ /* 0x000fe400000000ff */
[----:B------:R-:W-:Y:S02]  /*84d0*/  PRMT R184, R3, 0x7610, R184 ;  /* 0x0000761003b87816 */ /* 0x000fe400000000b8 */
[----:B------:R-:W-:Y:S01]  /*84e0*/  PRMT R10, R4, 0x7773, RZ ;  /* 0x00007773040a7816 */ /* 0x000fe200000000ff */
[----:B------:R-:W3:Y:S01]  /*84f0*/  MUFU.EX2 R77, R35 ;  /* 0x00000023004d7308 */ /* 0x000ee20000000800 */
[----:B------:R-:W-:Y:S01]  /*8500*/  ISETP.LE.U32.AND P5, PT, R25, UR13, PT ;  /* 0x0000000d19007c0c */ /* 0x000fe2000bfa3070 */
[----:B------:R-:W-:Y:S01]  /*8510*/  @!P0 HFMA2.BF16_V2 R84, -RZ.H0_H0, RZ.H0_H0, -R184.H0_H0 ;  /* 0x200000ffff548231 */ /* 0x000fe200003409b8 */
[----:B-----5:R-:W-:Y:S02]  /*8520*/  F2FP.BF16.F32.PACK_AB R4, R243, R237 ;  /* 0x000000edf304723e */ /* 0x020fe400000010ff */
[----:B------:R-:W-:-:S02]  /*8530*/  PRMT R183, R3, 0x7632, R183 ;  /* 0x0000763203b77816 */ /* 0x000fc400000000b7 */
[----:B------:R-:W-:Y:S01]  /*8540*/  PRMT R3, R18, 0x7632, R3 ;  /* 0x0000763212037816 */ /* 0x000fe20000000003 */
[----:B------:R-:W4:Y:S01]  /*8550*/  MUFU.EX2 R248, R50 ;  /* 0x0000003200f87308 */ /* 0x000f220000000800 */
[----:B------:R-:W-:Y:S02]  /*8560*/  PRMT R7, R6, 0x7770, RZ ;  /* 0x0000777006077816 */ /* 0x000fe400000000ff */
[----:B------:R-:W-:Y:S02]  /*8570*/  @P1 PRMT R199, R72, 0x5410, RZ ;  /* 0x0000541048c71816 */ /* 0x000fe400000000ff */
[C---:B------:R-:W-:Y:S02]  /*8580*/  PRMT R186, R4.reuse, 0x7610, R186 ;  /* 0x0000761004ba7816 */ /* 0x040fe400000000ba */
[----:B------:R-:W-:Y:S01]  /*8590*/  PRMT R185, R4, 0x7632, R185 ;  /* 0x0000763204b97816 */ /* 0x000fe200000000b9 */
[----:B------:R-:W-:Y:S01]  /*85a0*/  MUFU.EX2 R245, R65 ;  /* 0x0000004100f57308 */ /* 0x000fe20000000800 */
[----:B------:R-:W-:Y:S01]  /*85b0*/  ISETP.GT.U32.AND P1, PT, R10, UR13, PT ;  /* 0x0000000d0a007c0c */ /* 0x000fe2000bf24070 */
[----:B------:R-:W-:Y:S01]  /*85c0*/  @!P5 HFMA2.BF16_V2 R83, -RZ.H0_H0, RZ.H0_H0, -R186.H0_H0 ;  /* 0x200000ffff53d231 */ /* 0x000fe200003409ba */
[----:B------:R-:W-:-:S02]  /*85d0*/  PRMT R59, R187, 0x5410, R189 ;  /* 0x00005410bb3b7816 */ /* 0x000fc400000000bd */
[----:B-1----:R-:W-:Y:S02]  /*85e0*/  F2FP.BF16.F32.PACK_AB R4, R235, R220 ;  /* 0x000000dceb04723e */ /* 0x002fe400000010ff */
[----:B------:R-:W-:Y:S01]  /*85f0*/  LOP3.LUT R3, R3, 0xff, RZ, 0xc0, !PT ;  /* 0x000000ff03037812 */ /* 0x000fe200078ec0ff */
[----:B------:R-:W-:Y:S01]  /*8600*/  MUFU.EX2 R78, R108 ;  /* 0x0000006c004e7308 */ /* 0x000fe20000000800 */
[----:B------:R-:W-:Y:S02]  /*8610*/  @P3 PRMT R187, R82, 0x5410, RZ ;  /* 0x0000541052bb3816 */ /* 0x000fe400000000ff */
[----:B------:R-:W-:Y:S02]  /*8620*/  ISETP.LE.U32.AND P3, PT, R7, UR13, PT ;  /* 0x0000000d07007c0c */ /* 0x000fe4000bf63070 */
[----:B------:R-:W-:Y:S01]  /*8630*/  PRMT R56, R184, 0x5410, R183 ;  /* 0x00005410b8387816 */ /* 0x000fe200000000b7 */
[----:B------:R-:W-:Y:S01]  /*8640*/  @P1 HFMA2.BF16_V2 R81, -RZ.H0_H0, RZ.H0_H0, -R189.H0_H0 ;  /* 0x200000ffff511231 */ /* 0x000fe200003409bd */
[----:B------:R-:W-:Y:S01]  /*8650*/  @!P0 PRMT R184, R84, 0x5410, RZ ;  /* 0x0000541054b88816 */ /* 0x000fe200000000ff */
[----:B------:R-:W-:Y:S01]  /*8660*/  MUFU.EX2 R82, R94 ;  /* 0x0000005e00527308 */ /* 0x000fe20000000800 */
[----:B------:R-:W-:-:S02]  /*8670*/  PRMT R22, R6, 0x7771, RZ ;  /* 0x0000777106167816 */ /* 0x000fc400000000ff */
[C---:B------:R-:W-:Y:S02]  /*8680*/  PRMT R19, R6.reuse, 0x7772, RZ ;  /* 0x0000777206137816 */ /* 0x040fe400000000ff */
[----:B------:R-:W-:Y:S02]  /*8690*/  PRMT R17, R6, 0x7773, RZ ;  /* 0x0000777306117816 */ /* 0x000fe400000000ff */
[C---:B------:R-:W-:Y:S01]  /*86a0*/  PRMT R179, R4.reuse, 0x7610, R179 ;  /* 0x0000761004b37816 */ /* 0x040fe200000000b3 */
[----:B------:R-:W-:Y:S01]  /*86b0*/  MUFU.EX2 R113, R113 ;  /* 0x0000007100717308 */ /* 0x000fe20000000800 */
[----:B------:R-:W-:Y:S02]  /*86c0*/  ISETP.LE.U32.AND P0, PT, R3, UR13, PT ;  /* 0x0000000d03007c0c */ /* 0x000fe4000bf03070 */
[----:B------:R-:W-:Y:S02]  /*86d0*/  PRMT R178, R4, 0x7632, R178 ;  /* 0x0000763204b27816 */ /* 0x000fe400000000b2 */
[----:B------:R-:W-:-:S02]  /*86e0*/  PRMT R7, R2, 0x7770, RZ ;  /* 0x0000777002077816 */ /* 0x000fc400000000ff */
[C---:B------:R-:W-:Y:S01]  /*86f0*/  PRMT R6, R2.reuse, 0x7771, RZ ;  /* 0x0000777102067816 */ /* 0x040fe200000000ff */
[----:B------:R-:W-:Y:S01]  /*8700*/  MUFU.EX2 R122, R122 ;  /* 0x0000007a007a7308 */ /* 0x000fe20000000800 */
[C---:B------:R-:W-:Y:S02]  /*8710*/  PRMT R4, R2.reuse, 0x7772, RZ ;  /* 0x0000777202047816 */ /* 0x040fe400000000ff */
[----:B------:R-:W-:Y:S02]  /*8720*/  PRMT R3, R2, 0x7773, RZ ;  /* 0x0000777302037816 */ /* 0x000fe400000000ff */
[----:B--2---:R-:W-:Y:S02]  /*8730*/  F2FP.BF16.F32.PACK_AB R2, R252, R247 ;  /* 0x000000f7fc02723e */ /* 0x004fe400000010ff */
[----:B------:R-:W-:Y:S01]  /*8740*/  LOP3.LUT R32, R18, 0xff, RZ, 0xc0, !PT ;  /* 0x000000ff12207812 */ /* 0x000fe200078ec0ff */
[----:B------:R-:W-:Y:S01]  /*8750*/  MUFU.EX2 R223, R223 ;  /* 0x000000df00df7308 */ /* 0x000fe20000000800 */
[----:B------:R-:W-:-:S02]  /*8760*/  PRMT R175, R2, 0x7610, R175 ;  /* 0x0000761002af7816 */ /* 0x000fc400000000af */
[----:B------:R-:W-:Y:S02]  /*8770*/  PRMT R44, R186, 0x5410, R185 ;  /* 0x00005410ba2c7816 */ /* 0x000fe400000000b9 */
[----:B------:R-:W-:Y:S01]  /*8780*/  @!P5 PRMT R186, R83, 0x5410, RZ ;  /* 0x0000541053bad816 */ /* 0x000fe200000000ff */
[----:B------:R-:W-:Y:S01]  /*8790*/  @!P3 HFMA2.BF16_V2 R90, -RZ.H0_H0, RZ.H0_H0, -R175.H0_H0 ;  /* 0x200000ffff5ab231 */ /* 0x000fe200003409af */
[----:B------:R-:W-:Y:S01]  /*87a0*/  ISETP.LE.U32.AND P5, PT, R32, UR13, PT ;  /* 0x0000000d20007c0c */ /* 0x000fe2000bfa3070 */
[----:B------:R-:W-:Y:S01]  /*87b0*/  MUFU.EX2 R83, R62 ;  /* 0x0000003e00537308 */ /* 0x000fe20000000800 */
[----:B------:R-:W-:Y:S02]  /*87c0*/  LOP3.LUT R60, R12, UR15, R11, 0x96, !PT ;  /* 0x0000000f0c3c7c12 */ /* 0x000fe4000f8e960b */
[----:B---3--:R-:W-:Y:S02]  /*87d0*/  F2FP.BF16.F32.PACK_AB R5, R241, R77 ;  /* 0x0000004df105723e */ /* 0x008fe400000010ff */
[----:B------:R-:W-:-:S02]  /*87e0*/  SHF.R.U32.HI R12, RZ, 0x18, R13 ;  /* 0x00000018ff0c7819 */ /* 0x000fc4000001160d */
[----:B------:R-:W-:Y:S02]  /*87f0*/  PRMT R174, R2, 0x7632, R174 ;  /* 0x0000763202ae7816 */ /* 0x000fe400000000ae */
[----:B------:R-:W-:Y:S02]  /*8800*/  @P1 PRMT R189, R81, 0x5410, RZ ;  /* 0x0000541051bd1816 */ /* 0x000fe400000000ff */
[----:B------:R-:W-:Y:S01]  /*8810*/  PRMT R177, R5, 0x7610, R177 ;  /* 0x0000761005b17816 */ /* 0x000fe200000000b1 */
[----:B------:R-:W-:Y:S01]  /*8820*/  @!P5 HFMA2.BF16_V2 R86, -RZ.H0_H0, RZ.H0_H0, -R179.H0_H0 ;  /* 0x200000ffff56d231 */ /* 0x000fe200003409b3 */
[----:B------:R-:W-:Y:S02]  /*8830*/  ISETP.LE.U32.AND P1, PT, R12, UR13, PT ;  /* 0x0000000d0c007c0c */ /* 0x000fe4000bf23070 */
[----:B------:R-:W-:Y:S01]  /*8840*/  PRMT R46, R175, 0x5410, R174 ;  /* 0x00005410af2e7816 */ /* 0x000fe200000000ae */
[----:B------:R-:W-:Y:S01]  /*8850*/  @!P0 HFMA2.BF16_V2 R87, -RZ.H0_H0, RZ.H0_H0, -R177.H0_H0 ;  /* 0x200000ffff578231 */ /* 0x000fe200003409b1 */
[----:B------:R-:W-:-:S02]  /*8860*/  @!P3 PRMT R175, R90, 0x5410, RZ ;  /* 0x000054105aafb816 */ /* 0x000fc400000000ff */
[----:B------:R-:W-:Y:S02]  /*8870*/  ISETP.GT.U32.AND P3, PT, R17, UR13, PT ;  /* 0x0000000d11007c0c */ /* 0x000fe4000bf64070 */
[----:B------:R-:W-:Y:S02]  /*8880*/  PRMT R173, R5, 0x7632, R173 ;  /* 0x0000763205ad7816 */ /* 0x000fe400000000ad */
[----:B------:R-:W-:Y:S02]  /*8890*/  LOP3.LUT R5, R132, 0xff, RZ, 0xc0, !PT ;  /* 0x000000ff84057812 */ /* 0x000fe400078ec0ff */
[----:B------:R-:W1:Y:S01]  /*88a0*/  MUFU.EX2 R132, R54 ;  /* 0x0000003600847308 */ /* 0x000e620000000800 */
[----:B----4-:R-:W-:Y:S01]  /*88b0*/  F2FP.BF16.F32.PACK_AB R2, R248, R238 ;  /* 0x000000eef802723e */ /* 0x010fe200000010ff */
[----:B------:R-:W-:Y:S01]  /*88c0*/  @!P1 HFMA2.BF16_V2 R85, -RZ.H0_H0, RZ.H0_H0, -R183.H0_H0 ;  /* 0x200000ffff559231 */ /* 0x000fe200003409b7 */
[----:B------:R-:W-:Y:S02]  /*88d0*/  PRMT R58, R177, 0x5410, R173 ;  /* 0x00005410b13a7816 */ /* 0x000fe400000000ad */
[----:B------:R-:W-:-:S02]  /*88e0*/  @!P0 PRMT R177, R87, 0x5410, RZ ;  /* 0x0000541057b18816 */ /* 0x000fc400000000ff */
[----:B------:R-:W-:Y:S02]  /*88f0*/  ISETP.GT.U32.AND P0, PT, R19, UR13, PT ;  /* 0x0000000d13007c0c */ /* 0x000fe4000bf04070 */
[----:B------:R-:W-:Y:S02]  /*8900*/  PRMT R171, R2, 0x7632, R171 ;  /* 0x0000763202ab7816 */ /* 0x000fe400000000ab */
[----:B------:R-:W-:Y:S02]  /*8910*/  PRMT R57, R179, 0x5410, R178 ;  /* 0x00005410b3397816 */ /* 0x000fe400000000b2 */
[----:B------:R-:W-:Y:S01]  /*8920*/  @!P5 PRMT R179, R86, 0x5410, RZ ;  /* 0x0000541056b3d816 */ /* 0x000fe200000000ff */
[----:B------:R-:W-:Y:S01]  /*8930*/  @P3 HFMA2.BF16_V2 R93, -RZ.H0_H0, RZ.H0_H0, -R171.H0_H0 ;  /* 0x200000ffff5d3231 */ /* 0x000fe200003409ab */
[----:B------:R-:W-:Y:S02]  /*8940*/  PRMT R172, R2, 0x7610, R172 ;  /* 0x0000761002ac7816 */ /* 0x000fe400000000ac */
[----:B------:R-:W-:-:S02]  /*8950*/  ISETP.GT.U32.AND P5, PT, R22, UR13, PT ;  /* 0x0000000d16007c0c */ /* 0x000fc4000bfa4070 */
[----:B------:R-:W-:Y:S01]  /*8960*/  PRMT R2, R61, 0x7632, R2 ;  /* 0x000076323d027816 */ /* 0x000fe20000000002 */
[----:B------:R-:W-:Y:S01]  /*8970*/  @P0 HFMA2.BF16_V2 R92, -RZ.H0_H0, RZ.H0_H0, -R172.H0_H0 ;  /* 0x200000ffff5c0231 */ /* 0x000fe200003409ac */
[----:B------:R-:W-:Y:S02]  /*8980*/  SHF.R.U32.HI R11, RZ, 0x18, R18 ;  /* 0x00000018ff0b7819 */ /* 0x000fe40000011612 */
[----:B------:R-:W-:Y:S02]  /*8990*/  LOP3.LUT R2, R2, 0xff, RZ, 0xc0, !PT ;  /* 0x000000ff02027812 */ /* 0x000fe400078ec0ff */
[----:B------:R-:W-:Y:S02]  /*89a0*/  @!P1 PRMT R183, R85, 0x5410, RZ ;  /* 0x0000541055b79816 */ /* 0x000fe400000000ff */
[----:B------:R-:W-:Y:S02]  /*89b0*/  ISETP.LE.U32.AND P1, PT, R11, UR13, PT ;  /* 0x0000000d0b007c0c */ /* 0x000fe4000bf23070 */
[----:B------:R-:W-:Y:S01]  /*89c0*/  PRMT R45, R172, 0x5410, R171 ;  /* 0x00005410ac2d7816 */ /* 0x000fe200000000ab */
[----:B------:R-:W-:Y:S01]  /*89d0*/  @P5 HFMA2.BF16_V2 R91, -RZ.H0_H0, RZ.H0_H0, -R174.H0_H0 ;  /* 0x200000ffff5b5231 */ /* 0x000fe200003409ae */
[----:B------:R-:W-:-:S02]  /*89e0*/  @P3 PRMT R171, R93, 0x5410, RZ ;  /* 0x000054105dab3816 */ /* 0x000fc400000000ff */
[----:B------:R-:W-:Y:S02]  /*89f0*/  ISETP.LE.U32.AND P3, PT, R2, UR13, PT ;  /* 0x0000000d02007c0c */ /* 0x000fe4000bf63070 */
[----:B-1----:R-:W-:Y:S02]  /*8a00*/  F2FP.BF16.F32.PACK_AB R2, R245, R132 ;  /* 0x00000084f502723e */ /* 0x002fe400000010ff */
[----:B------:R-:W-:Y:S02]  /*8a10*/  @P0 PRMT R172, R92, 0x5410, RZ ;  /* 0x000054105cac0816 */ /* 0x000fe400000000ff */
[C---:B------:R-:W-:Y:S01]  /*8a20*/  PRMT R170, R2.reuse, 0x7610, R170 ;  /* 0x0000761002aa7816 */ /* 0x040fe200000000aa */
[----:B------:R-:W-:Y:S01]  /*8a30*/  @!P1 HFMA2.BF16_V2 R88, -RZ.H0_H0, RZ.H0_H0, -R173.H0_H0 ;  /* 0x200000ffff589231 */ /* 0x000fe200003409ad */
[----:B------:R-:W-:Y:S02]  /*8a40*/  PRMT R169, R2, 0x7632, R169 ;  /* 0x0000763202a97816 */ /* 0x000fe400000000a9 */
[----:B------:R-:W-:-:S02]  /*8a50*/  LOP3.LUT R2, R20, 0xff, RZ, 0xc0, !PT ;  /* 0x000000ff14027812 */ /* 0x000fc400078ec0ff */
[C---:B------:R-:W-:Y:S02]  /*8a60*/  ISETP.GT.U32.AND P0, PT, R4.reuse, UR13, PT ;  /* 0x0000000d04007c0c */ /* 0x040fe4000bf04070 */
[----:B------:R-:W-:Y:S02]  /*8a70*/  PRMT R50, R4, 0x5410, R3 ;  /* 0x0000541004327816 */ /* 0x000fe40000000003 */
[----:B------:R-:W-:Y:S02]  /*8a80*/  LOP3.LUT R4, R34, 0xff, RZ, 0xc0, !PT ;  /* 0x000000ff22047812 */ /* 0x000fe400078ec0ff */
[----:B------:R-:W-:Y:S02]  /*8a90*/  @P5 PRMT R174, R91, 0x5410, RZ ;  /* 0x000054105bae5816 */ /* 0x000fe400000000ff */
[----:B------:R-:W-:Y:S02]  /*8aa0*/  PRMT R34, R2, 0x5410, R6 ;  /* 0x0000541002227816 */ /* 0x000fe40000000006 */
[----:B------:R-:W-:-:S02]  /*8ab0*/  ISETP.GT.U32.AND P5, PT, R3, UR13, PT ;  /* 0x0000000d03007c0c */ /* 0x000fc4000bfa4070 */
[----:B------:R-:W-:Y:S02]  /*8ac0*/  SHF.R.U32.HI R2, RZ, 0x10, R13 ;  /* 0x00000010ff027819 */ /* 0x000fe4000001160d */
[----:B------:R-:W-:Y:S02]  /*8ad0*/  SHF.R.U32.HI R3, RZ, 0x10, R15 ;  /* 0x00000010ff037819 */ /* 0x000fe4000001160f */
[----:B------:R-:W-:Y:S01]  /*8ae0*/  PRMT R29, R5, 0x5410, R112 ;  /* 0x00005410051d7816 */ /* 0x000fe20000000070 */
[----:B------:R-:W-:Y:S01]  /*8af0*/  FADD.FTZ R5, R114, R100 ;  /* 0x0000006472057221 */ /* 0x000fe20000010000 */
[----:B------:R1:W2:Y:S01]  /*8b00*/  MUFU.EX2 R112, R75 ;  /* 0x0000004b00707308 */ /* 0x0002a20000000800 */
[----:B------:R-:W-:Y:S01]  /*8b10*/  LOP3.LUT R2, R2, 0xff, RZ, 0xc0, !PT ;  /* 0x000000ff02027812 */ /* 0x000fe200078ec0ff */
[----:B------:R-:W-:Y:S01]  /*8b20*/  IMAD.MOV.U32 R114, RZ, RZ, R250 ;  /* 0x000000ffff727224 */ /* 0x000fe200078e00fa */
[----:B------:R-:W-:Y:S01]  /*8b30*/  @!P1 PRMT R173, R88, 0x5410, RZ ;  /* 0x0000541058ad9816 */ /* 0x000fe200000000ff */
[----:B------:R-:W-:Y:S01]  /*8b40*/  FADD.FTZ R72, R43, R5 ;  /* 0x000000052b487221 */ /* 0x000fe20000010000 */
[----:B------:R-:W-:-:S02]  /*8b50*/  LOP3.LUT R3, R3, 0xff, RZ, 0xc0, !PT ;  /* 0x000000ff03037812 */ /* 0x000fc400078ec0ff */
[----:B------:R-:W-:Y:S01]  /*8b60*/  ISETP.LE.U32.AND P1, PT, R7, UR13, PT ;  /* 0x0000000d07007c0c */ /* 0x000fe2000bf23070 */
[----:B------:R-:W-:Y:S01]  /*8b70*/  MUFU.EX2 R100, R106 ;  /* 0x0000006a00647308 */ /* 0x000fe20000000800 */
[----:B------:R-:W-:Y:S02]  /*8b80*/  PRMT R12, R2, 0x5410, R12 ;  /* 0x00005410020c7816 */ /* 0x000fe4000000000c */
[----:B------:R-:W-:Y:S02]  /*8b90*/  PRMT R7, R3, 0x5410, R23 ;  /* 0x0000541003077816 */ /* 0x000fe40000000017 */
[----:B------:R-:W-:Y:S02]  /*8ba0*/  SHF.R.U32.HI R2, RZ, 0x10, R18 ;  /* 0x00000010ff027819 */ /* 0x000fe40000011612 */
[----:B------:R-:W-:Y:S01]  /*8bb0*/  LOP3.LUT R3, R27, 0xff, RZ, 0xc0, !PT ;  /* 0x000000ff1b037812 */ /* 0x000fe200078ec0ff */
[----:B------:R-:W3:Y:S01]  /*8bc0*/  MUFU.EX2 R106, R128 ;  /* 0x00000080006a7308 */ /* 0x000ee20000000800 */
[----:B------:R-:W-:Y:S01]  /*8bd0*/  PRMT R35, R9, 0x5410, R10 ;  /* 0x0000541009237816 */ /* 0x000fe2000000000a */
[----:B------:R-:W-:Y:S01]  /*8be0*/  FADD.FTZ R10, R136, R123 ;  /* 0x0000007b880a7221 */ /* 0x000fe20000010000 */
[----:B------:R-:W-:Y:S01]  /*8bf0*/  PRMT R9, R24, 0x5410, R26 ;  /* 0x0000541018097816 */ /* 0x000fe2000000001a */
[----:B------:R-:W-:Y:S01]  /*8c00*/  @!P1 HFMA2.BF16_V2 R95, -RZ.H0_H0, RZ.H0_H0, -R170.H0_H0 ;  /* 0x200000ffff5f9231 */ /* 0x000fe200003409aa */
[----:B------:R-:W-:Y:S01]  /*8c10*/  LOP3.LUT R2, R2, 0xff, RZ, 0xc0, !PT ;  /* 0x000000ff02027812 */ /* 0x000fe200078ec0ff */
[----:B-1----:R-:W-:Y:S01]  /*8c20*/  FADD.FTZ R75, R137, R10 ;  /* 0x0000000a894b7221 */ /* 0x002fe20000010000 */
[----:B------:R-:W-:Y:S01]  /*8c30*/  PRMT R16, R3, 0x5410, R16 ;  /* 0x0000541003107816 */ /* 0x000fe20000000010 */
[----:B------:R-:W-:Y:S01]  /*8c40*/  MUFU.EX2 R123, R103 ;  /* 0x00000067007b7308 */ /* 0x000fe20000000800 */
[----:B------:R-:W-:-:S02]  /*8c50*/  SHF.R.U32.HI R3, RZ, 0x10, R14 ;  /* 0x00000010ff037819 */ /* 0x000fc4000001160e */
[----:B------:R-:W-:Y:S02]  /*8c60*/  PRMT R11, R2, 0x5410, R11 ;  /* 0x00005410020b7816 */ /* 0x000fe4000000000b */
[----:B------:R-:W-:Y:S02]  /*8c70*/  HSET2.LE.AND R2, R9, R8, PT ;  /* 0x0000000809027233 */ /* 0x000fe40003803000 */
[----:B------:R-:W-:Y:S01]  /*8c80*/  LOP3.LUT R5, R3, 0xff, RZ, 0xc0, !PT ;  /* 0x000000ff03057812 */ /* 0x000fe200078ec0ff */
[----:B------:R3:W-:Y:S01]  /*8c90*/  MUFU.EX2 R250, R124 ;  /* 0x0000007c00fa7308 */ /* 0x0007e20000000800 */
[----:B--2---:R-:W-:Y:S02]  /*8ca0*/  F2FP.BF16.F32.PACK_AB R3, R112, R83 ;  /* 0x000000537003723e */ /* 0x004fe400000010ff */
[----:B------:R-:W-:Y:S01]  /*8cb0*/  PRMT R15, R4, 0x5410, R22 ;  /* 0x00005410040f7816 */ /* 0x000fe20000000016 */
[----:B------:R-:W-:Y:S01]  /*8cc0*/  IMAD.IADD R4, R242, 0x1, R28 ;  /* 0x00000001f2047824 */ /* 0x000fe200078e021c */
[----:B------:R-:W-:-:S02]  /*8cd0*/  PRMT R39, R170, 0x5410, R169 ;  /* 0x00005410aa277816 */ /* 0x000fc400000000a9 */
[----:B------:R-:W-:Y:S01]  /*8ce0*/  LOP3.LUT R28, R49, R2, RZ, 0xc0, !PT ;  /* 0x00000002311c7212 */ /* 0x000fe200078ec0ff */
[----:B------:R-:W-:Y:S01]  /*8cf0*/  MUFU.EX2 R242, R104 ;  /* 0x0000006800f27308 */ /* 0x000fe20000000800 */
[----:B------:R-:W-:Y:S02]  /*8d00*/  @!P1 PRMT R170, R95, 0x5410, RZ ;  /* 0x000054105faa9816 */ /* 0x000fe400000000ff */
[C---:B------:R-:W-:Y:S02]  /*8d10*/  PRMT R168, R3.reuse, 0x7610, R168 ;  /* 0x0000761003a87816 */ /* 0x040fe400000000a8 */
[----:B------:R-:W-:Y:S02]  /*8d20*/  PRMT R167, R3, 0x7632, R167 ;  /* 0x0000763203a77816 */ /* 0x000fe400000000a7 */
[----:B------:R-:W-:Y:S01]  /*8d30*/  LOP3.LUT R2, R64, 0xff00ff, RZ, 0xc0, !PT ;  /* 0x00ff00ff40027812 */ /* 0x000fe200078ec0ff */
[----:B------:R-:W-:Y:S01]  /*8d40*/  @P0 HFMA2.BF16_V2 R99, -RZ.H0_H0, RZ.H0_H0, -R168.H0_H0 ;  /* 0x200000ffff630231 */ /* 0x000fe200003409a8 */
[----:B------:R-:W-:Y:S01]  /*8d50*/  ISETP.GT.U32.AND P1, PT, R6, UR13, PT ;  /* 0x0000000d06007c0c */ /* 0x000fe2000bf24070 */
[----:B------:R-:W-:Y:S01]  /*8d60*/  @P5 HFMA2.BF16_V2 R110, -RZ.H0_H0, RZ.H0_H0, -R167.H0_H0 ;  /* 0x200000ffff6e5231 */ /* 0x000fe200003409a7 */
[----:B------:R-:W-:Y:S01]  /*8d70*/  HSET2.LE.AND R3, R7, R8, PT ;  /* 0x0000000807037233 */ /* 0x000fe20003803000 */
[----:B------:R-:W-:Y:S01]  /*8d80*/  MUFU.EX2 R104, R127 ;  /* 0x0000007f00687308 */ /* 0x000fe20000000800 */
[----:B------:R-:W-:Y:S01]  /*8d90*/  PRMT R6, R5, 0x5410, R21 ;  /* 0x0000541005067816 */ /* 0x000fe20000000015 */
[----:B---3--:R-:W-:Y:S01]  /*8da0*/  IMAD.MOV.U32 R124, RZ, RZ, R106 ;  /* 0x000000ffff7c7224 */ /* 0x008fe200078e006a */
[----:B------:R-:W-:-:S02]  /*8db0*/  LOP3.LUT R5, R13, 0xffff, RZ, 0xc0, !PT ;  /* 0x0000ffff0d057812 */ /* 0x000fc400078ec0ff */
[----:B------:R-:W-:Y:S02]  /*8dc0*/  LEA R65, R4, UR5, 0x1 ;  /* 0x0000000504417c11 */ /* 0x000fe4000f8e08ff */
[--C-:B------:R-:W-:Y:S01]  /*8dd0*/  HSET2.LE.AND R4, R29, R8.reuse, PT ;  /* 0x000000081d047233 */ /* 0x100fe20003803000 */
[----:B------:R-:W-:Y:S01]  /*8de0*/  MUFU.EX2 R64, R133 ;  /* 0x0000008500407308 */ /* 0x000fe20000000800 */
[--C-:B------:R-:W-:Y:S01]  /*8df0*/  HSET2.LE.AND R2, R2, R8.reuse, PT ;  /* 0x0000000802027233 */ /* 0x100fe20003803000 */
[----:B------:R-:W-:Y:S01]  /*8e00*/  IMAD.IADD R81, R0, 0x1, R65 ;  /* 0x0000000100517824 */ /* 0x000fe200078e0241 */
[----:B------:R-:W-:Y:S01]  /*8e10*/  LOP3.LUT R29, R55, R3, RZ, 0xc0, !PT ;  /* 0x00000003371d7212 */ /* 0x000fe200078ec0ff */
[----:B------:R-:W-:Y:S01]  /*8e20*/  @P1 HFMA2.BF16_V2 R98, -RZ.H0_H0, RZ.H0_H0, -R169.H0_H0 ;  /* 0x200000ffff621231 */ /* 0x000fe200003409a9 */
[----:B------:R-:W-:Y:S02]  /*8e30*/  LOP3.LUT R3, R14, 0xffff, RZ, 0xc0, !PT ;  /* 0x0000ffff0e037812 */ /* 0x000fe400078ec0ff */
[----:B------:R-:W-:Y:S01]  /*8e40*/  SHF.R.U32.HI R49, RZ, 0x8, R5 ;  /* 0x00000008ff317819 */ /* 0x000fe20000011605 */
[----:B------:R-:W-:Y:S01]  /*8e50*/  LDSM.16.MT88.4 R20, [R81+0x6800] ;  /* 0x006800005114783b */ /* 0x000fe20000004200 */
[----:B------:R-:W-:Y:S01]  /*8e60*/  PRMT R38, R19, 0x5410, R17 ;  /* 0x0000541013267816 */ /* 0x000fe20000000011 */
[----:B------:R-:W-:Y:S01]  /*8e70*/  FADD.FTZ R19, R97, R96 ;  /* 0x0000006061137221 */ /* 0x000fe20000010000 */
[----:B------:R-:W-:Y:S01]  /*8e80*/  LOP3.LUT R31, R51, R2, RZ, 0xc0, !PT ;  /* 0x00000002331f7212 */ /* 0x000fe200078ec0ff */
[----:B------:R-:W-:Y:S01]  /*8e90*/  FADD.FTZ R17, R109, R102 ;  /* 0x000000666d117221 */ /* 0x000fe20000010000 */
[----:B------:R-:W-:Y:S01]  /*8ea0*/  SHF.R.U32.HI R10, RZ, 0x8, R3 ;  /* 0x00000008ff0a7819 */ /* 0x000fe20000011603 */
[----:B------:R-:W-:Y:S01]  /*8eb0*/  FADD.FTZ R62, R42, R19 ;  /* 0x000000132a3e7221 */ /* 0x000fe20000010000 */
[----:B------:R-:W-:Y:S01]  /*8ec0*/  PRMT R2, R25, 0x5410, R49 ;  /* 0x0000541019027816 */ /* 0x000fe20000000031 */
[----:B------:R-:W1:Y:S01]  /*8ed0*/  LDSM.16.MT88.4 R40, [R81+0x6000] ;  /* 0x006000005128783b */ /* 0x000e620000004200 */
[----:B------:R-:W-:Y:S01]  /*8ee0*/  PRMT R3, R33, 0x5410, R10 ;  /* 0x0000541021037816 */ /* 0x000fe2000000000a */
[----:B------:R-:W-:Y:S01]  /*8ef0*/  FADD.FTZ R76, R101, R17 ;  /* 0x00000011654c7221 */ /* 0x000fe20000010000 */
[----:B------:R-:W-:Y:S01]  /*8f00*/  LOP3.LUT R30, R47, R4, RZ, 0xc0, !PT ;  /* 0x000000042f1e7212 */ /* 0x000fe200078ec0ff */
[----:B------:R-:W2:Y:S01]  /*8f10*/  MUFU.EX2 R102, R89 ;  /* 0x0000005900667308 */ /* 0x000ea20000000800 */
[--C-:B------:R-:W-:Y:S01]  /*8f20*/  HSET2.LE.AND R2, R2, R8.reuse, PT ;  /* 0x0000000802027233 */ /* 0x100fe20003803000 */
[----:B------:R-:W-:Y:S01]  /*8f30*/  FADD.FTZ R62, R138, R62 ;  /* 0x0000003e8a3e7221 */ /* 0x000fe20000010000 */
[----:B------:R-:W-:-:S02]  /*8f40*/  HSET2.LE.AND R4, R6, R8, PT ;  /* 0x0000000806047233 */ /* 0x000fc40003803000 */
[--C-:B------:R-:W-:Y:S02]  /*8f50*/  HSET2.LE.AND R3, R3, R8.reuse, PT ;  /* 0x0000000803037233 */ /* 0x100fe40003803000 */
[----:B------:R-:W-:Y:S01]  /*8f60*/  LOP3.LUT R24, R44, R2, RZ, 0xc0, !PT ;  /* 0x000000022c187212 */ /* 0x000fe200078ec0ff */
[----:B------:R3:W-:Y:S01]  /*8f70*/  MUFU.EX2 R101, R107 ;  /* 0x0000006b00657308 */ /* 0x0007e20000000800 */
[----:B------:R-:W-:Y:S02]  /*8f80*/  HSET2.LE.AND R2, R16, R8, PT ;  /* 0x0000000810027233 */ /* 0x000fe40003803000 */
[----:B------:R-:W-:Y:S02]  /*8f90*/  LOP3.LUT R17, R53, R4, RZ, 0xc0, !PT ;  /* 0x0000000435117212 */ /* 0x000fe400078ec0ff */
[----:B------:R-:W-:Y:S02]  /*8fa0*/  LOP3.LUT R4, R35, 0xff00ff, RZ, 0xc0, !PT ;  /* 0x00ff00ff23047812 */ /* 0x000fe400078ec0ff */
[----:B------:R-:W-:Y:S01]  /*8fb0*/  LOP3.LUT R16, R63, R3, RZ, 0xc0, !PT ;  /* 0x000000033f107212 */ /* 0x000fe200078ec0ff */
[----:B------:R-:W-:Y:S01]  /*8fc0*/  FADD.FTZ R63, R152, R76 ;  /* 0x0000004c983f7221 */ /* 0x000fe20000010000 */
[----:B------:R-:W-:Y:S01]  /*8fd0*/  LOP3.LUT R3, R18, 0xffff, RZ, 0xc0, !PT ;  /* 0x0000ffff12037812 */ /* 0x000fe200078ec0ff */
[----:B--2---:R-:W-:Y:S01]  /*8fe0*/  IMAD.MOV.U32 R127, RZ, RZ, R102 ;  /* 0x000000ffff7f7224 */ /* 0x004fe200078e0066 */
[----:B------:R-:W-:-:S02]  /*8ff0*/  LOP3.LUT R18, R52, R2, RZ, 0xc0, !PT ;  /* 0x0000000234127212 */ /* 0x000fc400078ec0ff */
[--C-:B------:R-:W-:Y:S02]  /*9000*/  HSET2.LE.AND R2, R4, R8.reuse, PT ;  /* 0x0000000804027233 */ /* 0x100fe40003803000 */
[----:B------:R-:W-:Y:S02]  /*9010*/  SHF.R.U32.HI R9, RZ, 0x8, R3 ;  /* 0x00000008ff097819 */ /* 0x000fe40000011603 */
[----:B------:R-:W-:Y:S01]  /*9020*/  HSET2.LE.AND R3, R12, R8, PT ;  /* 0x000000080c037233 */ /* 0x000fe20003803000 */
[----:B---3--:R-:W-:Y:S01]  /*9030*/  IMAD.MOV.U32 R107, RZ, RZ, R78 ;  /* 0x000000ffff6b7224 */ /* 0x008fe200078e004e */
[----:B------:R-:W-:Y:S02]  /*9040*/  LOP3.LUT R19, R59, R2, RZ, 0xc0, !PT ;  /* 0x000000023b137212 */ /* 0x000fe400078ec0ff */
[----:B------:R-:W-:Y:S01]  /*9050*/  PRMT R2, R32, 0x5410, R9 ;  /* 0x0000541020027816 */ /* 0x000fe20000000009 */
[----:B------:R-:W-:Y:S01]  /*9060*/  IMAD.MOV.U32 R133, RZ, RZ, R107 ;  /* 0x000000ffff857224 */ /* 0x000fe200078e006b */
[----:B------:R-:W-:-:S02]  /*9070*/  LOP3.LUT R5, R38, 0xff00ff, RZ, 0xc0, !PT ;  /* 0x00ff00ff26057812 */ /* 0x000fc400078ec0ff */
[--C-:B------:R-:W-:Y:S02]  /*9080*/  HSET2.LE.AND R4, R15, R8.reuse, PT ;  /* 0x000000080f047233 */ /* 0x100fe40003803000 */
[--C-:B------:R-:W-:Y:S01]  /*9090*/  HSET2.LE.AND R2, R2, R8.reuse, PT ;  /* 0x0000000802027233 */ /* 0x100fe20003803000 */
[----:B-1----:R-:W-:Y:S01]  /*90a0*/  HMMA.16816.F32.BF16 R52, R28, R40, RZ ;  /* 0x000000281c34723c */ /* 0x002fe200000418ff */
[--C-:B------:R-:W-:Y:S02]  /*90b0*/  HSET2.LE.AND R5, R5, R8.reuse, PT ;  /* 0x0000000805057233 */ /* 0x100fe40003803000 */
[----:B------:R-:W-:Y:S02]  /*90c0*/  LOP3.LUT R26, R46, R4, RZ, 0xc0, !PT ;  /* 0x000000042e1a7212 */ /* 0x000fe400078ec0ff */
[----:B------:R-:W-:Y:S02]  /*90d0*/  LOP3.LUT R12, R57, R2, RZ, 0xc0, !PT ;  /* 0x00000002390c7212 */ /* 0x000fe400078ec0ff */
[----:B------:R-:W-:-:S02]  /*90e0*/  HSET2.LE.AND R2, R34, R8, PT ;  /* 0x0000000822027233 */ /* 0x000fc40003803000 */
[----:B------:R-:W-:Y:S01]  /*90f0*/  LOP3.LUT R27, R45, R5, RZ, 0xc0, !PT ;  /* 0x000000052d1b7212 */ /* 0x000fe200078ec0ff */
[----:B------:R-:W1:Y:S01]  /*9100*/  LDSM.16.MT88.4 R32, [R65+0x6000] ;  /* 0x006000004120783b */ /* 0x000e620000004200 */
[----:B------:R-:W-:Y:S01]  /*9110*/  HMMA.16816.F32.BF16 R44, R16, R40, RZ ;  /* 0x00000028102c723c */ /* 0x000fe200000418ff */
[----:B------:R-:W-:Y:S02]  /*9120*/  LOP3.LUT R14, R39, R2, RZ, 0xc0, !PT ;  /* 0x00000002270e7212 */ /* 0x000fe400078ec0ff */
[----:B------:R-:W-:Y:S02]  /*9130*/  LOP3.LUT R2, R61, 0xffff, RZ, 0xc0, !PT ;  /* 0x0000ffff3d027812 */ /* 0x000fe400078ec0ff */
[----:B------:R-:W-:Y:S02]  /*9140*/  LOP3.LUT R4, R50, 0xff00ff, RZ, 0xc0, !PT ;  /* 0x00ff00ff32047812 */ /* 0x000fe400078ec0ff */
[----:B------:R-:W-:Y:S02]  /*9150*/  SHF.R.U32.HI R38, RZ, 0x8, R2 ;  /* 0x00000008ff267819 */ /* 0x000fe40000011602 */
[----:B------:R-:W-:-:S02]  /*9160*/  LOP3.LUT R25, R56, R3, RZ, 0xc0, !PT ;  /* 0x0000000338197212 */ /* 0x000fc400078ec0ff */
[--C-:B------:R-:W-:Y:S02]  /*9170*/  HSET2.LE.AND R3, R11, R8.reuse, PT ;  /* 0x000000080b037233 */ /* 0x100fe40003803000 */
[----:B------:R-:W-:Y:S01]  /*9180*/  LOP3.LUT R2, R38, 0xffff, RZ, 0xc0, !PT ;  /* 0x0000ffff26027812 */ /* 0x000fe200078ec0ff */
[----:B------:R-:W2:Y:S01]  /*9190*/  MUFU.EX2 R11, R111 ;  /* 0x0000006f000b7308 */ /* 0x000ea20000000800 */
[----:B------:R-:W-:Y:S02]  /*91a0*/  PRMT R7, R168, 0x5410, R167 ;  /* 0x00005410a8077816 */ /* 0x000fe400000000a7 */
[----:B------:R-:W-:Y:S02]  /*91b0*/  HSET2.LE.AND R4, R4, R8, PT ;  /* 0x0000000804047233 */ /* 0x000fe40003803000 */
[----:B------:R-:W-:Y:S02]  /*91c0*/  @P0 PRMT R168, R99, 0x5410, RZ ;  /* 0x0000541063a80816 */ /* 0x000fe400000000ff */
[----:B------:R-:W-:-:S02]  /*91d0*/  LOP3.LUT R13, R58, R3, RZ, 0xc0, !PT ;  /* 0x000000033a0d7212 */ /* 0x000fc400078ec0ff */
[----:B------:R-:W-:Y:S02]  /*91e0*/  LOP3.LUT R39, R61, 0xff, RZ, 0xc0, !PT ;  /* 0x000000ff3d277812 */ /* 0x000fe400078ec0ff */
[----:B------:R-:W-:Y:S02]  /*91f0*/  ISETP.LE.U32.AND P0, PT, R2, UR13, PT ;  /* 0x0000000d02007c0c */ /* 0x000fe4000bf03070 */
[----:B------:R-:W-:Y:S02]  /*9200*/  PRMT R3, R60, 0x7632, R3 ;  /* 0x000076323c037816 */ /* 0x000fe40000000003 */
[----:B------:R-:W-:Y:S02]  /*9210*/  @P1 PRMT R169, R98, 0x5410, RZ ;  /* 0x0000541062a91816 */ /* 0x000fe400000000ff */
[----:B------:R-:W-:Y:S01]  /*9220*/  LOP3.LUT R15, R7, R4, RZ, 0xc0, !PT ;  /* 0x00000004070f7212 */ /* 0x000fe200078ec0ff */
[----:B------:R-:W-:Y:S01]  /*9230*/  HMMA.16816.F32.BF16 R96, R24, R20, R52 ;  /* 0x000000141860723c */ /* 0x000fe20000041834 */
[----:B------:R-:W-:Y:S01]  /*9240*/  ISETP.LE.U32.AND P1, PT, R39, UR13, PT ;  /* 0x0000000d27007c0c */ /* 0x000fe2000bf23070 */
[----:B--2---:R-:W-:Y:S01]  /*9250*/  IMAD.MOV.U32 R103, RZ, RZ, R11 ;  /* 0x000000ffff677224 */ /* 0x004fe200078e000b */
[----:B------:R-:W-:Y:S01]  /*9260*/  F2FP.BF16.F32.PACK_AB R4, R82, R102 ;  /* 0x000000665204723e */ /* 0x000fe200000010ff */
[----:B------:R-:W-:Y:S01]  /*9270*/  MUFU.EX2 R11, R140 ;  /* 0x0000008c000b7308 */ /* 0x000fe20000000800 */
[----:B------:R-:W-:-:S02]  /*9280*/  LOP3.LUT R2, R3, 0xff, RZ, 0xc0, !PT ;  /* 0x000000ff03027812 */ /* 0x000fc400078ec0ff */
[----:B------:R-:W-:Y:S01]  /*9290*/  @P5 PRMT R167, R110, 0x5410, RZ ;  /* 0x000054106ea75816 */ /* 0x000fe200000000ff */
[----:B------:R-:W-:Y:S01]  /*92a0*/  HMMA.16816.F32.BF16 R92, R12, R20, R44 ;  /* 0x000000140c5c723c */ /* 0x000fe2000004182c */
[----:B------:R-:W-:Y:S01]  /*92b0*/  PRMT R165, R4, 0x7632, R165 ;  /* 0x0000763204a57816 */ /* 0x000fe200000000a5 */
[----:B------:R-:W-:Y:S01]  /*92c0*/  FADD.FTZ R21, R139, R72 ;  /* 0x000000488b157221 */ /* 0x000fe20000010000 */
[----:B------:R-:W-:Y:S01]  /*92d0*/  ISETP.LE.U32.AND P5, PT, R2, UR13, PT ;  /* 0x0000000d02007c0c */ /* 0x000fe2000bfa3070 */
[----:B------:R-:W2:Y:S01]  /*92e0*/  MUFU.EX2 R3, R105 ;  /* 0x0000006900037308 */ /* 0x000ea20000000800 */
[----:B------:R-:W-:Y:S01]  /*92f0*/  F2FP.BF16.F32.PACK_AB R2, R107, R242 ;  /* 0x000000f26b02723e */ /* 0x000fe200000010ff */
[----:B------:R-:W-:Y:S01]  /*9300*/  @!P0 HFMA2.BF16_V2 R116, -RZ.H0_H0, RZ.H0_H0, -R165.H0_H0 ;  /* 0x200000ffff748231 */ /* 0x000fe200003409a5 */
[----:B------:R-:W-:Y:S01]  /*9310*/  PRMT R166, R4, 0x7610, R166 ;  /* 0x0000761004a67816 */ /* 0x000fe200000000a6 */
[-C--:B------:R-:W-:Y:S01]  /*9320*/  HMMA.16816.F32.BF16 R44, R28, R42.reuse, RZ ;  /* 0x0000002a1c2c723c */ /* 0x080fe200000418ff */
[----:B------:R-:W-:Y:S01]  /*9330*/  PRMT R164, R2, 0x7610, R164 ;  /* 0x0000761002a47816 */ /* 0x000fe200000000a4 */
[----:B------:R-:W-:Y:S01]  /*9340*/  FADD.FTZ R20, R154, R75 ;  /* 0x0000004b9a147221 */ /* 0x000fe20000010000 */
[----:B------:R-:W-:Y:S01]  /*9350*/  LOP3.LUT R51, R60, 0xff, RZ, 0xc0, !PT ;  /* 0x000000ff3c337812 */ /* 0x000fe200078ec0ff */
[----:B------:R-:W-:Y:S01]  /*9360*/  @!P1 HFMA2.BF16_V2 R115, -RZ.H0_H0, RZ.H0_H0, -R166.H0_H0 ;  /* 0x200000ffff739231 */ /* 0x000fe200003409a6 */
[----:B------:R-:W-:Y:S01]  /*9370*/  PRMT R163, R2, 0x7632, R163 ;  /* 0x0000763202a37816 */ /* 0x000fe200000000a3 */
[----:B------:R-:W-:Y:S01]  /*9380*/  @!P3 HFMA2.BF16_V2 R117, -RZ.H0_H0, RZ.H0_H0, -R164.H0_H0 ;  /* 0x200000ffff75b231 */ /* 0x000fe200003409a4 */
[----:B------:R-:W-:Y:S01]  /*9390*/  F2FP.BF16.F32.PACK_AB R2, R113, R101 ;  /* 0x000000657102723e */ /* 0x000fe200000010ff */
[----:B------:R-:W-:Y:S01]  /*93a0*/  HMMA.16816.F32.BF16 R52, R16, R42, RZ ;  /* 0x0000002a1034723c */ /* 0x000fe200000418ff */
[----:B------:R-:W-:Y:S01]  /*93b0*/  PRMT R78, R166, 0x5410, R165 ;  /* 0x00005410a64e7816 */ /* 0x000fe200000000a5 */
[----:B------:R-:W3:Y:S01]  /*93c0*/  LDSM.16.MT88.4 R4, [R65+0x6800] ;  /* 0x006800004104783b */ /* 0x000ee20000004200 */
[----:B------:R-:W-:-:S02]  /*93d0*/  @!P0 PRMT R165, R116, 0x5410, RZ ;  /* 0x0000541074a58816 */ /* 0x000fc400000000ff */
[----:B------:R-:W-:Y:S01]  /*93e0*/  SHF.R.U32.HI R50, RZ, 0x18, R61 ;  /* 0x00000018ff327819 */ /* 0x000fe2000001163d */
[----:B--2---:R-:W-:Y:S01]  /*93f0*/  IMAD.MOV.U32 R128, RZ, RZ, R3 ;  /* 0x000000ffff807224 */ /* 0x004fe200078e0003 */
[----:B------:R-:W-:Y:S01]  /*9400*/  ISETP.LE.U32.AND P0, PT, R51, UR13, PT ;  /* 0x0000000d33007c0c */ /* 0x000fe2000bf03070 */
[----:B-1----:R-:W-:Y:S01]  /*9410*/  HMMA.16816.F32.BF16 R56, R28, R32, RZ ;  /* 0x000000201c38723c */ /* 0x002fe200000418ff */
[C---:B------:R-:W-:Y:S02]  /*9420*/  PRMT R162, R2.reuse, 0x7610, R162 ;  /* 0x0000761002a27816 */ /* 0x040fe400000000a2 */
[----:B------:R-:W-:Y:S02]  /*9430*/  PRMT R161, R2, 0x7632, R161 ;  /* 0x0000763202a17816 */ /* 0x000fe400000000a1 */
[----:B------:R-:W-:Y:S01]  /*9440*/  LOP3.LUT R2, R10, 0xffff, RZ, 0xc0, !PT ;  /* 0x0000ffff0a027812 */ /* 0x000fe200078ec0ff */
[----:B------:R-:W-:Y:S01]  /*9450*/  FADD.FTZ R10, R246, R20 ;  /* 0x00000014f60a7221 */ /* 0x000fe20000010000 */
[----:B------:R-:W-:Y:S01]  /*9460*/  @!P1 PRMT R166, R115, 0x5410, RZ ;  /* 0x0000541073a69816 */ /* 0x000fe200000000ff */
[-C--:B------:R-:W-:Y:S01]  /*9470*/  HMMA.16816.F32.BF16 R84, R24, R22.reuse, R44 ;  /* 0x000000161854723c */ /* 0x080fe2000004182c */
[----:B------:R-:W-:Y:S01]  /*9480*/  ISETP.LE.U32.AND P1, PT, R50, UR13, PT ;  /* 0x0000000d32007c0c */ /* 0x000fe2000bf23070 */
[----:B------:R-:W-:Y:S01]  /*9490*/  FADD.FTZ R10, R244, R10 ;  /* 0x0000000af40a7221 */ /* 0x000fe20000010000 */
[----:B------:R-:W-:Y:S01]  /*94a0*/  PRMT R72, R164, 0x5410, R163 ;  /* 0x00005410a4487816 */ /* 0x000fe200000000a3 */
[----:B------:R-:W-:Y:S01]  /*94b0*/  @!P0 HFMA2.BF16_V2 R119, -RZ.H0_H0, RZ.H0_H0, -R162.H0_H0 ;  /* 0x200000ffff778231 */ /* 0x000fe200003409a2 */
[----:B------:R-:W-:Y:S01]  /*94c0*/  @!P3 PRMT R164, R117, 0x5410, RZ ;  /* 0x0000541075a4b816 */ /* 0x000fe200000000ff */
[----:B------:R-:W-:Y:S01]  /*94d0*/  MUFU.EX2 R246, R207 ;  /* 0x000000cf00f67308 */ /* 0x000fe20000000800 */
[----:B------:R-:W-:Y:S01]  /*94e0*/  ISETP.LE.U32.AND P3, PT, R2, UR13, PT ;  /* 0x0000000d02007c0c */ /* 0x000fe2000bf63070 */
[----:B------:R-:W-:Y:S01]  /*94f0*/  HMMA.16816.F32.BF16 R88, R12, R22, R52 ;  /* 0x000000160c58723c */ /* 0x000fe20000041834 */
[----:B------:R-:W-:-:S02]  /*9500*/  F2FP.BF16.F32.PACK_AB R2, R103, R100 ;  /* 0x000000646702723e */ /* 0x000fc400000010ff */
[----:B------:R-:W-:Y:S02]  /*9510*/  SHF.R.U32.HI R44, RZ, 0x18, R60 ;  /* 0x00000018ff2c7819 */ /* 0x000fe4000001163c */
[C---:B------:R-:W-:Y:S01]  /*9520*/  PRMT R160, R2.reuse, 0x7610, R160 ;  /* 0x0000761002a07816 */ /* 0x040fe200000000a0 */
[----:B------:R-:W-:Y:S01]  /*9530*/  @!P1 HFMA2.BF16_V2 R118, -RZ.H0_H0, RZ.H0_H0, -R163.H0_H0 ;  /* 0x200000ffff769231 */ /* 0x000fe200003409a3 */
[----:B------:R-:W-:Y:S01]  /*9540*/  PRMT R159, R2, 0x7632, R159 ;  /* 0x00007632029f7816 */ /* 0x000fe2000000009f */
[----:B------:R-:W-:Y:S01]  /*9550*/  HMMA.16816.F32.BF16 R40, R16, R32, RZ ;  /* 0x000000201028723c */ /* 0x000fe200000418ff */
[----:B------:R-:W-:Y:S01]  /*9560*/  PRMT R75, R162, 0x5410, R161 ;  /* 0x00005410a24b7816 */ /* 0x000fe200000000a1 */
[----:B------:R-:W-:Y:S01]  /*9570*/  @!P5 HFMA2.BF16_V2 R125, -RZ.H0_H0, RZ.H0_H0, -R160.H0_H0 ;  /* 0x200000ffff7dd231 */ /* 0x000fe200003409a0 */
[----:B------:R-:W-:Y:S01]  /*9580*/  @!P0 PRMT R162, R119, 0x5410, RZ ;  /* 0x0000541077a28816 */ /* 0x000fe200000000ff */
[----:B------:R-:W-:Y:S01]  /*9590*/  IMAD.WIDE.U32 R32, R151, -0x2daee0ad, RZ ;  /* 0xd2511f5397207825 */ /* 0x000fe200078e00ff */
[C---:B------:R-:W-:Y:S01]  /*95a0*/  PRMT R45, R120.reuse, 0x7773, RZ ;  /* 0x00007773782d7816 */ /* 0x040fe200000000ff */
[----:B------:R1:W-:Y:S01]  /*95b0*/  MUFU.EX2 R244, R208 ;  /* 0x000000d000f47308 */ /* 0x0003e20000000800 */
[----:B------:R-:W-:Y:S01]  /*95c0*/  PRMT R46, R120, 0x7771, RZ ;  /* 0x00007771782e7816 */ /* 0x000fe200000000ff */
[----:B------:R-:W-:Y:S01]  /*95d0*/  @!P3 HFMA2.BF16_V2 R205, -RZ.H0_H0, RZ.H0_H0, -R79.H0_H0 ;  /* 0x200000ffffcdb231 */ /* 0x000fe2000034094f */
[----:B------:R-:W-:Y:S01]  /*95e0*/  ISETP.LE.U32.AND P0, PT, R44, UR13, PT ;  /* 0x0000000d2c007c0c */ /* 0x000fe2000bf03070 */
[----:B---3--:R-:W-:Y:S01]  /*95f0*/  HMMA.16816.F32.BF16 R136, R24, R4, R56 ;  /* 0x000000041888723c */ /* 0x008fe20000041838 */
[----:B------:R-:W-:Y:S01]  /*9600*/  PRMT R55, R160, 0x5410, R159 ;  /* 0x00005410a0377816 */ /* 0x000fe2000000009f */
[----:B------:R-:W-:Y:S01]  /*9610*/  IMAD.MOV.U32 R56, RZ, RZ, R82 ;  /* 0x000000ffff387224 */ /* 0x000fe200078e0052 */
[----:B------:R-:W-:Y:S01]  /*9620*/  F2FP.BF16.F32.PACK_AB R2, R3, R123 ;  /* 0x0000007b0302723e */ /* 0x000fe200000010ff */
[----:B------:R-:W-:Y:S01]  /*9630*/  MUFU.EX2 R59, R150 ;  /* 0x00000096003b7308 */ /* 0x000fe20000000800 */
[----:B------:R-:W-:Y:S01]  /*9640*/  @!P5 PRMT R160, R125, 0x5410, RZ ;  /* 0x000054107da0d816 */ /* 0x000fe200000000ff */
[----:B------:R-:W-:Y:S01]  /*9650*/  IMAD.MOV.U32 R125, RZ, RZ, R113 ;  /* 0x000000ffff7d7224 */ /* 0x000fe200078e0071 */
[----:B------:R-:W-:-:S02]  /*9660*/  @!P1 PRMT R163, R118, 0x5410, RZ ;  /* 0x0000541076a39816 */ /* 0x000fc400000000ff */
[----:B------:R-:W-:Y:S01]  /*9670*/  ISETP.GT.U32.AND P5, PT, R45, UR13, PT ;  /* 0x0000000d2d007c0c */ /* 0x000fe2000bfa4070 */
[----:B------:R-:W-:Y:S01]  /*9680*/  HMMA.16816.F32.BF16 R108, R12, R4, R40 ;  /* 0x000000040c6c723c */ /* 0x000fe20000041828 */
[----:B------:R-:W-:Y:S01]  /*9690*/  ISETP.GT.U32.AND P1, PT, R46, UR13, PT ;  /* 0x0000000d2e007c0c */ /* 0x000fe2000bf24070 */
[----:B------:R-:W-:Y:S01]  /*96a0*/  @!P0 HFMA2.BF16_V2 R129, -RZ.H0_H0, RZ.H0_H0, -R159.H0_H0 ;  /* 0x200000ffff818231 */ /* 0x000fe2000034099f */
[C---:B------:R-:W-:Y:S01]  /*96b0*/  PRMT R158, R2.reuse, 0x7610, R158 ;  /* 0x00007610029e7816 */ /* 0x040fe2000000009e */
[----:B------:R-:W-:Y:S01]  /*96c0*/  MUFU.EX2 R113, R121 ;  /* 0x0000007900717308 */ /* 0x000fe20000000800 */
[----:B------:R-:W-:Y:S02]  /*96d0*/  PRMT R157, R2, 0x7632, R157 ;  /* 0x00007632029d7816 */ /* 0x000fe4000000009d */
[----:B------:R-:W-:Y:S01]  /*96e0*/  F2FP.BF16.F32.PACK_AB R2, R64, R104 ;  /* 0x000000684002723e */ /* 0x000fe200000010ff */
[----:B------:R-:W-:Y:S01]  /*96f0*/  @!P4 HFMA2.BF16_V2 R130, -RZ.H0_H0, RZ.H0_H0, -R158.H0_H0 ;  /* 0x200000ffff82c231 */ /* 0x000fe2000034099e */
[----:B------:R-:W-:Y:S01]  /*9700*/  PRMT R52, R158, 0x5410, R157 ;  /* 0x000054109e347816 */ /* 0x000fe2000000009d */
[----:B------:R-:W-:Y:S01]  /*9710*/  HMMA.16816.F32.BF16 R40, R16, R34, RZ ;  /* 0x000000221028723c */ /* 0x000fe200000418ff */
[----:B------:R-:W-:Y:S01]  /*9720*/  PRMT R156, R2, 0x7632, R156 ;  /* 0x00007632029c7816 */ /* 0x000fe2000000009c */
[----:B------:R-:W-:Y:S01]  /*9730*/  MUFU.EX2 R58, R147 ;  /* 0x00000093003a7308 */ /* 0x000fe20000000800 */
[----:B------:R-:W-:Y:S01]  /*9740*/  @!P4 PRMT R158, R130, 0x5410, RZ ;  /* 0x00005410829ec816 */ /* 0x000fe200000000ff */
[----:B------:R-:W-:Y:S01]  /*9750*/  @P1 HFMA2.BF16_V2 R131, -RZ.H0_H0, RZ.H0_H0, -R157.H0_H0 ;  /* 0x200000ffff831231 */ /* 0x000fe2000034099d */
[----:B------:R-:W-:Y:S01]  /*9760*/  PRMT R155, R2, 0x7610, R155 ;  /* 0x00007610029b7816 */ /* 0x000fe2000000009b */
[----:B------:R-:W-:-:S02]  /*9770*/  @P5 HFMA2.BF16_V2 R134, -RZ.H0_H0, RZ.H0_H0, -R156.H0_H0 ;  /* 0x200000ffff865231 */ /* 0x000fc4000034099c */
[----:B------:R-:W-:Y:S01]  /*9780*/  IMAD.MOV.U32 R130, RZ, RZ, R11 ;  /* 0x000000ffff827224 */ /* 0x000fe200078e000b */
[----:B------:R-:W-:Y:S01]  /*9790*/  @!P0 PRMT R159, R129, 0x5410, RZ ;  /* 0x00005410819f8816 */ /* 0x000fe200000000ff */
[----:B------:R-:W-:Y:S01]  /*97a0*/  IMAD.MOV.U32 R129, RZ, RZ, R64 ;  /* 0x000000ffff817224 */ /* 0x000fe200078e0040 */
[----:B------:R-:W-:Y:S01]  /*97b0*/  PRMT R11, R120, 0x7772, RZ ;  /* 0x00007772780b7816 */ /* 0x000fe200000000ff */
[----:B------:R-:W-:Y:S01]  /*97c0*/  MUFU.EX2 R57, R148 ;  /* 0x0000009400397308 */ /* 0x000fe20000000800 */
[----:B------:R-:W-:Y:S01]  /*97d0*/  LOP3.LUT R2, R49, 0xffff, RZ, 0xc0, !PT ;  /* 0x0000ffff31027812 */ /* 0x000fe200078ec0ff */
[----:B-1----:R-:W-:Y:S01]  /*97e0*/  IMAD.MOV.U32 R208, RZ, RZ, R130 ;  /* 0x000000ffffd07224 */ /* 0x002fe200078e0082 */
[----:B------:R-:W-:Y:S02]  /*97f0*/  ISETP.GT.U32.AND P0, PT, R219, UR13, PT ;  /* 0x0000000ddb007c0c */ /* 0x000fe4000bf04070 */
[----:B------:R-:W-:Y:S02]  /*9800*/  PRMT R49, R155, 0x5410, R156 ;  /* 0x000054109b317816 */ /* 0x000fe4000000009c */
[----:B------:R-:W-:Y:S01]  /*9810*/  @P5 PRMT R156, R134, 0x5410, RZ ;  /* 0x00005410869c5816 */ /* 0x000fe200000000ff */
[----:B------:R-:W-:Y:S01]  /*9820*/  IMAD.MOV.U32 R134, RZ, RZ, R104 ;  /* 0x000000ffff867224 */ /* 0x000fe200078e0068 */
[----:B------:R-:W-:Y:S01]  /*9830*/  @P1 PRMT R157, R131, 0x5410, RZ ;  /* 0x00005410839d1816 */ /* 0x000fe200000000ff */
[----:B------:R-:W-:Y:S01]  /*9840*/  IMAD.MOV.U32 R131, RZ, RZ, R123 ;  /* 0x000000ffff837224 */ /* 0x000fe200078e007b */
[----:B------:R-:W-:Y:S01]  /*9850*/  ISETP.GT.U32.AND P4, PT, R11, UR13, PT ;  /* 0x0000000d0b007c0c */ /* 0x000fe2000bf84070 */
[----:B------:R-:W-:Y:S01]  /*9860*/  IMAD.MOV.U32 R123, RZ, RZ, R252 ;  /* 0x000000ffff7b7224 */ /* 0x000fe200078e00fc */
[----:B------:R-:W-:Y:S01]  /*9870*/  ISETP.LE.U32.AND P5, PT, R2, UR13, PT ;  /* 0x0000000d02007c0c */ /* 0x000fe2000bfa3070 */
[----:B------:R1:W2:Y:S01]  /*9880*/  MUFU.EX2 R252, R126 ;  /* 0x0000007e00fc7308 */ /* 0x0002a20000000800 */
[----:B------:R-:W-:Y:S01]  /*9890*/  F2FP.BF16.F32.PACK_AB R2, R130, R124 ;  /* 0x0000007c8202723e */ /* 0x000fe200000010ff */
[----:B------:R-:W-:Y:S01]  /*98a0*/  HMMA.16816.F32.BF16 R104, R12, R6, R40 ;  /* 0x000000060c68723c */ /* 0x000fe20000041828 */
[----:B------:R-:W-:Y:S01]  /*98b0*/  LOP3.LUT R47, R153, 0xff, RZ, 0xc0, !PT ;  /* 0x000000ff992f7812 */ /* 0x000fe200078ec0ff */
[----:B------:R-:W3:Y:S01]  /*98c0*/  LDSM.16.MT88.4 R40, [R81+0x7000] ;  /* 0x007000005128783b */ /* 0x000ee20000004200 */
[----:B------:R-:W-:-:S02]  /*98d0*/  PRMT R153, R2, 0x7632, R153 ;  /* 0x0000763202997816 */ /* 0x000fc40000000099 */
[----:B------:R-:W-:Y:S02]  /*98e0*/  PRMT R154, R2, 0x7610, R154 ;  /* 0x00007610029a7816 */ /* 0x000fe4000000009a */
[----:B------:R-:W-:Y:S01]  /*98f0*/  LOP3.LUT R64, R234, UR27, R33, 0x96, !PT ;  /* 0x0000001bea407c12 */ /* 0x000fe2000f8e9621 */
[----:B------:R-:W-:Y:S01]  /*9900*/  @P0 HFMA2.BF16_V2 R141, -RZ.H0_H0, RZ.H0_H0, -R153.H0_H0 ;  /* 0x200000ffff8d0231 */ /* 0x000fe20000340999 */
[----:B------:R-:W-:Y:S01]  /*9910*/  PRMT R54, R154, 0x5410, R153 ;  /* 0x000054109a367816 */ /* 0x000fe20000000099 */
[----:B------:R-:W-:Y:S01]  /*9920*/  @P4 HFMA2.BF16_V2 R135, -RZ.H0_H0, RZ.H0_H0, -R155.H0_H0 ;  /* 0x200000ffff874231 */ /* 0x000fe2000034099b */
[----:B------:R-:W-:Y:S01]  /*9930*/  LOP3.LUT R82, R64, 0xff, RZ, 0xc0, !PT ;  /* 0x000000ff40527812 */ /* 0x000fe200078ec0ff */
[----:B------:R-:W-:Y:S01]  /*9940*/  FADD.FTZ R33, R77, R62 ;  /* 0x0000003e4d217221 */ /* 0x000fe20000010000 */
[----:B------:R-:W-:Y:S01]  /*9950*/  @P0 PRMT R153, R141, 0x5410, RZ ;  /* 0x000054108d990816 */ /* 0x000fe200000000ff */
[----:B------:R-:W-:Y:S01]  /*9960*/  @!P5 HFMA2.BF16_V2 R206, -RZ.H0_H0, RZ.H0_H0, -R185.H0_H0 ;  /* 0x200000ffffced231 */ /* 0x000fe200003409b9 */
[----:B------:R-:W-:Y:S01]  /*9970*/  ISETP.GT.U32.AND P0, PT, R213, UR13, PT ;  /* 0x0000000dd5007c0c */ /* 0x000fe2000bf04070 */
[----:B-1----:R-:W-:Y:S01]  /*9980*/  IMAD.MOV.U32 R126, RZ, RZ, R249 ;  /* 0x000000ffff7e7224 */ /* 0x002fe200078e00f9 */
[----:B------:R-:W-:Y:S01]  /*9990*/  @P4 PRMT R155, R135, 0x5410, RZ ;  /* 0x00005410879b4816 */ /* 0x000fe200000000ff */
[----:B------:R1:W4:Y:S01]  /*99a0*/  MUFU.EX2 R249, R149 ;  /* 0x0000009500f97308 */ /* 0x0003220000000800 */
[----:B------:R-:W-:Y:S01]  /*99b0*/  ISETP.GT.U32.AND P4, PT, R215, UR13, PT ;  /* 0x0000000dd7007c0c */ /* 0x000fe2000bf84070 */
[----:B------:R-:W-:Y:S01]  /*99c0*/  FADD.FTZ R33, R241, R33 ;  /* 0x00000021f1217221 */ /* 0x000fe20000010000 */
[----:B--2---:R-:W-:Y:S01]  /*99d0*/  F2FP.BF16.F32.PACK_AB R2, R252, R250 ;  /* 0x000000fafc02723e */ /* 0x004fe200000010ff */
[----:B------:R-:W-:Y:S01]  /*99e0*/  IMAD.MOV.U32 R135, RZ, RZ, R131 ;  /* 0x000000ffff877224 */ /* 0x000fe200078e0083 */
[----:B------:R-:W-:Y:S01]  /*99f0*/  ISETP.LE.U32.AND P1, PT, R47, UR13, PT ;  /* 0x0000000d2f007c0c */ /* 0x000fe2000bf23070 */
[----:B------:R-:W-:Y:S01]  /*9a00*/  FADD.FTZ R33, R83, R33 ;  /* 0x0000002153217221 */ /* 0x000fe20000010000 */
[C---:B------:R-:W-:Y:S01]  /*9a10*/  PRMT R151, R2.reuse, 0x7632, R151 ;  /* 0x0000763202977816 */ /* 0x040fe20000000097 */
[----:B------:R-:W-:Y:S01]  /*9a20*/  MUFU.EX2 R234, R222 ;  /* 0x000000de00ea7308 */ /* 0x000fe20000000800 */
[----:B------:R-:W-:Y:S01]  /*9a30*/  PRMT R152, R2, 0x7610, R152 ;  /* 0x0000761002987816 */ /* 0x000fe20000000098 */
[----:B------:R-:W-:Y:S01]  /*9a40*/  FADD.FTZ R33, R112, R33 ;  /* 0x0000002170217221 */ /* 0x000fe20000010000 */
[----:B------:R-:W-:Y:S01]  /*9a50*/  PRMT R2, R64, 0x7632, R2 ;  /* 0x0000763240027816 */ /* 0x000fe20000000002 */
[----:B------:R-:W-:Y:S01]  /*9a60*/  @P0 HFMA2.BF16_V2 R144, -RZ.H0_H0, RZ.H0_H0, -R151.H0_H0 ;  /* 0x200000ffff900231 */ /* 0x000fe20000340997 */
[----:B------:R-:W-:Y:S01]  /*9a70*/  PRMT R53, R152, 0x5410, R151 ;  /* 0x0000541098357816 */ /* 0x000fe20000000097 */
[----:B------:R-:W-:Y:S01]  /*9a80*/  @P4 HFMA2.BF16_V2 R143, -RZ.H0_H0, RZ.H0_H0, -R152.H0_H0 ;  /* 0x200000ffff8f4231 */ /* 0x000fe20000340998 */
[----:B------:R-:W-:Y:S01]  /*9a90*/  LOP3.LUT R2, R2, 0xff, RZ, 0xc0, !PT ;  /* 0x000000ff02027812 */ /* 0x000fe200078ec0ff */
[----:B------:R2:W-:Y:S01]  /*9aa0*/  MUFU.EX2 R222, R232 ;  /* 0x000000e800de7308 */ /* 0x0005e20000000800 */
[----:B------:R-:W-:Y:S01]  /*9ab0*/  @P0 PRMT R151, R144, 0x5410, RZ ;  /* 0x0000541090970816 */ /* 0x000fe200000000ff */
[----:B------:R-:W-:Y:S01]  /*9ac0*/  @!P1 HFMA2.BF16_V2 R142, -RZ.H0_H0, RZ.H0_H0, -R154.H0_H0 ;  /* 0x200000ffff8e9231 */ /* 0x000fe2000034099a */
[----:B------:R-:W-:-:S02]  /*9ad0*/  ISETP.LE.U32.AND P0, PT, R82, UR13, PT ;  /* 0x0000000d52007c0c */ /* 0x000fc4000bf03070 */
[----:B------:R-:W-:Y:S02]  /*9ae0*/  @P4 PRMT R152, R143, 0x5410, RZ ;  /* 0x000054108f984816 */ /* 0x000fe400000000ff */
[----:B------:R-:W-:Y:S02]  /*9af0*/  ISETP.LE.U32.AND P4, PT, R2, UR13, PT ;  /* 0x0000000d02007c0c */ /* 0x000fe4000bf83070 */
[----:B------:R-:W-:Y:S02]  /*9b00*/  F2FP.BF16.F32.PACK_AB R2, R122, R113 ;  /* 0x000000717a02723e */ /* 0x000fe400000010ff */
[----:B------:R-:W-:Y:S01]  /*9b10*/  LOP3.LUT R3, R9, 0xffff, RZ, 0xc0, !PT ;  /* 0x0000ffff09037812 */ /* 0x000fe200078ec0ff */
[----:B------:R-:W-:Y:S01]  /*9b20*/  FADD.FTZ R9, R220, R21 ;  /* 0x00000015dc097221 */ /* 0x000fe20000010000 */
[C---:B------:R-:W-:Y:S01]  /*9b30*/  PRMT R150, R2.reuse, 0x7610, R150 ;  /* 0x0000761002967816 */ /* 0x040fe20000000096 */
[----:B------:R-:W-:Y:S01]  /*9b40*/  HMMA.16816.F32.BF16 R20, R28, R34, RZ ;  /* 0x000000221c14723c */ /* 0x000fe200000418ff */
[----:B-1----:R-:W-:Y:S01]  /*9b50*/  PRMT R149, R2, 0x7632, R149 ;  /* 0x0000763202957816 */ /* 0x002fe20000000095 */
[----:B------:R-:W-:Y:S01]  /*9b60*/  FADD.FTZ R35, R238, R10 ;  /* 0x0000000aee237221 */ /* 0x000fe20000010000 */
[----:B------:R-:W-:Y:S01]  /*9b70*/  SHF.R.U32.HI R102, RZ, 0x18, R64 ;  /* 0x00000018ff667819 */ /* 0x000fe20000011640 */
[----:B------:R-:W-:Y:S01]  /*9b80*/  @!P0 HFMA2.BF16_V2 R145, -RZ.H0_H0, RZ.H0_H0, -R150.H0_H0 ;  /* 0x200000ffff918231 */ /* 0x000fe20000340996 */
[----:B------:R-:W-:Y:S01]  /*9b90*/  PRMT R220, R150, 0x5410, R149 ;  /* 0x0000541096dc7816 */ /* 0x000fe20000000095 */
[----:B------:R-:W-:Y:S01]  /*9ba0*/  MUFU.EX2 R238, R218 ;  /* 0x000000da00ee7308 */ /* 0x000fe20000000800 */
[----:B------:R-:W-:Y:S01]  /*9bb0*/  @!P1 PRMT R154, R142, 0x5410, RZ ;  /* 0x000054108e9a9816 */ /* 0x000fe200000000ff */
[----:B--2---:R-:W-:Y:S01]  /*9bc0*/  IMAD.MOV.U32 R232, RZ, RZ, R135 ;  /* 0x000000ffffe87224 */ /* 0x004fe200078e0087 */
[----:B------:R-:W-:-:S02]  /*9bd0*/  @!P0 PRMT R150, R145, 0x5410, RZ ;  /* 0x0000541091968816 */ /* 0x000fc400000000ff */
[----:B------:R-:W-:Y:S02]  /*9be0*/  ISETP.LE.U32.AND P0, PT, R102, UR13, PT ;  /* 0x0000000d66007c0c */ /* 0x000fe4000bf03070 */
[----:B----4-:R-:W-:Y:S02]  /*9bf0*/  F2FP.BF16.F32.PACK_AB R4, R59, R249 ;  /* 0x000000f93b04723e */ /* 0x010fe400000010ff */
[----:B------:R-:W-:Y:S01]  /*9c00*/  ISETP.LE.U32.AND P1, PT, R3, UR13, PT ;  /* 0x0000000d03007c0c */ /* 0x000fe2000bf23070 */
[----:B------:R-:W-:Y:S01]  /*9c10*/  IMAD.WIDE.U32 R2, R211, -0x2daee0ad, RZ ;  /* 0xd2511f53d3027825 */ /* 0x000fe200078e00ff */
[C---:B------:R-:W-:Y:S02]  /*9c20*/  PRMT R147, R4.reuse, 0x7632, R147 ;  /* 0x0000763204937816 */ /* 0x040fe40000000093 */
[----:B------:R-:W-:Y:S01]  /*9c30*/  PRMT R145, R4, 0x7610, R145 ;  /* 0x0000761004917816 */ /* 0x000fe20000000091 */
[----:B------:R-:W-:Y:S01]  /*9c40*/  IMAD.MOV.U32 R5, RZ, RZ, R2 ;  /* 0x000000ffff057224 */ /* 0x000fe200078e0002 */
[----:B------:R-:W-:Y:S01]  /*9c50*/  F2FP.BF16.F32.PACK_AB R4, R57, R58 ;  /* 0x0000003a3904723e */ /* 0x000fe200000010ff */
[----:B------:R-:W-:Y:S01]  /*9c60*/  HMMA.16816.F32.BF16 R116, R24, R6, R20 ;  /* 0x000000061874723c */ /* 0x000fe20000041814 */
[----:B------:R-:W-:Y:S01]  /*9c70*/  PRMT R211, R145, 0x5410, R147 ;  /* 0x0000541091d37816 */ /* 0x000fe20000000093 */
[----:B------:R-:W-:Y:S01]  /*9c80*/  @!P0 HFMA2.BF16_V2 R146, -RZ.H0_H0, RZ.H0_H0, -R147.H0_H0 ;  /* 0x200000ffff928231 */ /* 0x000fe20000340993 */
[----:B------:R-:W-:Y:S01]  /*9c90*/  LOP3.LUT R76, R5, 0xff, RZ, 0xc0, !PT ;  /* 0x000000ff054c7812 */ /* 0x000fe200078ec0ff */
[----:B------:R-:W-:Y:S01]  /*9ca0*/  @!P4 HFMA2.BF16_V2 R228, -RZ.H0_H0, RZ.H0_H0, -R145.H0_H0 ;  /* 0x200000ffffe4c231 */ /* 0x000fe20000340991 */
[----:B------:R-:W-:Y:S01]  /*9cb0*/  PRMT R148, R4, 0x7610, R148 ;  /* 0x0000761004947816 */ /* 0x000fe20000000094 */
[----:B------:R-:W-:Y:S01]  /*9cc0*/  @!P1 HFMA2.BF16_V2 R224, -RZ.H0_H0, RZ.H0_H0, -R178.H0_H0 ;  /* 0x200000ffffe09231 */ /* 0x000fe200003409b2 */
[----:B------:R-:W-:-:S02]  /*9cd0*/  @!P0 PRMT R147, R146, 0x5410, RZ ;  /* 0x0000541092938816 */ /* 0x000fc400000000ff */
[----:B------:R-:W-:Y:S02]  /*9ce0*/  ISETP.LE.U32.AND P0, PT, R76, UR13, PT ;  /* 0x0000000d4c007c0c */ /* 0x000fe4000bf03070 */
[----:B------:R-:W-:Y:S01]  /*9cf0*/  PRMT R146, R4, 0x7632, R146 ;  /* 0x0000763204927816 */ /* 0x000fe20000000092 */
[----:B------:R-:W-:Y:S01]  /*9d00*/  IMAD.MOV.U32 R4, RZ, RZ, R120 ;  /* 0x000000ffff047224 */ /* 0x000fe200078e0078 */
[----:B------:R-:W-:Y:S02]  /*9d10*/  PRMT R77, R2, 0x7771, RZ ;  /* 0x00007771024d7816 */ /* 0x000fe400000000ff */
[----:B------:R-:W-:Y:S02]  /*9d20*/  PRMT R115, R148, 0x5410, R146 ;  /* 0x0000541094737816 */ /* 0x000fe40000000092 */
[----:B------:R-:W-:Y:S01]  /*9d30*/  PRMT R23, R11, 0x5410, R45 ;  /* 0x000054100b177816 */ /* 0x000fe2000000002d */
[----:B------:R-:W-:Y:S01]  /*9d40*/  FADD.FTZ R11, R237, R63 ;  /* 0x0000003fed0b7221 */ /* 0x000fe20000010000 */
[C---:B------:R-:W-:Y:S01]  /*9d50*/  PRMT R63, R2.reuse, 0x7772, RZ ;  /* 0x00007772023f7816 */ /* 0x040fe200000000ff */
[----:B------:R-:W-:Y:S01]  /*9d60*/  FADD.FTZ R45, R235, R9 ;  /* 0x00000009eb2d7221 */ /* 0x000fe20000010000 */
[----:B------:R-:W-:Y:S01]  /*9d70*/  PRMT R62, R2, 0x7773, RZ ;  /* 0x00007773023e7816 */ /* 0x000fe200000000ff */
[----:B------:R-:W-:Y:S01]  /*9d80*/  @!P0 HFMA2.BF16_V2 R203, -RZ.H0_H0, RZ.H0_H0, -R148.H0_H0 ;  /* 0x200000ffffcb8231 */ /* 0x000fe20000340994 */
[----:B------:R-:W-:Y:S01]  /*9d90*/  LOP3.LUT R2, R4, 0xff, RZ, 0xc0, !PT ;  /* 0x000000ff04027812 */ /* 0x000fe200078ec0ff */
[----:B------:R-:W-:Y:S01]  /*9da0*/  IMAD.U32 R4, RZ, RZ, UR22 ;  /* 0x00000016ff047e24 */ /* 0x000fe2000f8e00ff */
[----:B------:R-:W-:Y:S01]  /*9db0*/  PRMT R7, R39, 0x5410, R38 ;  /* 0x0000541027077816 */ /* 0x000fe20000000026 */
[----:B------:R-:W1:Y:S01]  /*9dc0*/  MUFU.EX2 R235, R217 ;  /* 0x000000d900eb7308 */ /* 0x000e620000000800 */
[----:B------:R-:W-:Y:S01]  /*9dd0*/  @!P0 PRMT R148, R203, 0x5410, RZ ;  /* 0x00005410cb948816 */ /* 0x000fe200000000ff */
[----:B------:R-:W-:Y:S01]  /*9de0*/  IMAD.MOV.U32 R203, RZ, RZ, R129 ;  /* 0x000000ffffcb7224 */ /* 0x000fe200078e0081 */
[----:B------:R-:W-:Y:S01]  /*9df0*/  ISETP.GT.U32.AND P0, PT, R77, UR13, PT ;  /* 0x0000000d4d007c0c */ /* 0x000fe2000bf04070 */
[----:B------:R-:W-:Y:S01]  /*9e00*/  FADD.FTZ R11, R243, R11 ;  /* 0x0000000bf30b7221 */ /* 0x000fe20000010000 */
[----:B------:R-:W-:Y:S01]  /*9e10*/  PRMT R22, R2, 0x5410, R46 ;  /* 0x0000541002167816 */ /* 0x000fe2000000002e */
[----:B------:R-:W-:Y:S01]  /*9e20*/  IMAD R2, R209, UR26, R126 ;  /* 0x0000001ad1027c24 */ /* 0x000fe2000f8e027e */
[----:B------:R-:W-:Y:S01]  /*9e30*/  @!P3 PRMT R79, R205, 0x5410, RZ ;  /* 0x00005410cd4fb816 */ /* 0x000fe200000000ff */
[----:B------:R-:W-:Y:S01]  /*9e40*/  IMAD.MOV.U32 R126, RZ, RZ, R114 ;  /* 0x000000ffff7e7224 */ /* 0x000fe200078e0072 */
[----:B------:R-:W-:Y:S01]  /*9e50*/  ISETP.GT.U32.AND P3, PT, R63, UR13, PT ;  /* 0x0000000d3f007c0c */ /* 0x000fe2000bf64070 */
[----:B------:R-:W-:Y:S01]  /*9e60*/  MUFU.EX2 R237, R214 ;  /* 0x000000d600ed7308 */ /* 0x000fe20000000800 */
[----:B------:R-:W-:Y:S01]  /*9e70*/  SHF.R.S32.HI R5, RZ, 0x1f, R2 ;  /* 0x0000001fff057819 */ /* 0x000fe20000011402 */
[----:B------:R-:W-:Y:S01]  /*9e80*/  IMAD.MOV.U32 R241, RZ, RZ, R126 ;  /* 0x000000fffff17224 */ /* 0x000fe200078e007e */
[----:B------:R-:W-:Y:S01]  /*9e90*/  LOP3.LUT R3, R236, UR27, R3, 0x96, !PT ;  /* 0x0000001bec037c12 */ /* 0x000fe2000f8e9603 */
[----:B------:R-:W-:Y:S01]  /*9ea0*/  IMAD.MOV.U32 R126, RZ, RZ, R124 ;  /* 0x000000ffff7e7224 */ /* 0x000fe200078e007c */
[----:B------:R-:W-:Y:S01]  /*9eb0*/  @!P5 PRMT R185, R206, 0x5410, RZ ;  /* 0x00005410ceb9d816 */ /* 0x000fe200000000ff */
[----:B------:R-:W-:Y:S01]  /*9ec0*/  @P0 HFMA2.BF16_V2 R204, -RZ.H0_H0, RZ.H0_H0, -R146.H0_H0 ;  /* 0x200000ffffcc0231 */ /* 0x000fe20000340992 */
[----:B------:R-:W-:Y:S01]  /*9ed0*/  PRMT R34, R47, 0x5410, R219 ;  /* 0x000054102f227816 */ /* 0x000fe200000000db */
[----:B------:R3:W2:Y:S01]  /*9ee0*/  MUFU.EX2 R236, R216 ;  /* 0x000000d800ec7308 */ /* 0x0006a20000000800 */
[----:B------:R-:W-:Y:S01]  /*9ef0*/  PRMT R46, R215, 0x5410, R213 ;  /* 0x00005410d72e7816 */ /* 0x000fe200000000d5 */
[----:B------:R-:W-:Y:S01]  /*9f00*/  IMAD.MOV.U32 R124, RZ, RZ, R56 ;  /* 0x000000ffff7c7224 */ /* 0x000fe200078e0038 */
[----:B------:R-:W-:Y:S01]  /*9f10*/  @P0 PRMT R146, R204, 0x5410, RZ ;  /* 0x00005410cc920816 */ /* 0x000fe200000000ff */
[----:B------:R-:W-:Y:S01]  /*9f20*/  IMAD.MOV.U32 R243, RZ, RZ, R122 ;  /* 0x000000fffff37224 */ /* 0x000fe200078e007a */
[----:B------:R-:W-:-:S02]  /*9f30*/  IADD3 R2, P0, PT, R2, UR22, RZ ;  /* 0x0000001602027c10 */ /* 0x000fc4000ff1e0ff */
[----:B------:R-:W-:Y:S02]  /*9f40*/  @!P1 PRMT R178, R224, 0x5410, RZ ;  /* 0x00005410e0b29816 */ /* 0x000fe400000000ff */
[----:B------:R-:W-:Y:S02]  /*9f50*/  LEA.HI.X.SX32 R4, R4, R5, 0x1, P0 ;  /* 0x0000000504047211 */ /* 0x000fe400000f0eff */
[----:B------:R-:W-:Y:S01]  /*9f60*/  LEA R38, P0, R2, UR6, 0x1 ;  /* 0x0000000602267c11 */ /* 0x000fe2000f8008ff */
[----:B------:R-:W-:Y:S01]  /*9f70*/  USHF.L.U32 UR6, UR26, 0x3, URZ ;  /* 0x000000031a067899 */ /* 0x000fe200080006ff */
[----:B------:R-:W-:Y:S02]  /*9f80*/  PRMT R112, R32, 0x7772, RZ ;  /* 0x0000777220707816 */ /* 0x000fe400000000ff */
[----:B------:R-:W-:Y:S02]  /*9f90*/  LEA.HI.X R39, R2, UR7, R4, 0x1, P0 ;  /* 0x0000000702277c11 */ /* 0x000fe400080f0c04 */
[----:B------:R-:W-:Y:S01]  /*9fa0*/  F2FP.BF16.F32.PACK_AB R4, R244, R246 ;  /* 0x000000f6f404723e */ /* 0x000fe200000010ff */
[----:B------:R-:W-:Y:S01]  /*9fb0*/  IMAD.U32 R10, RZ, RZ, UR6 ;  /* 0x00000006ff0a7e24 */ /* 0x000fe2000f8e00ff */
[----:B------:R-:W-:Y:S01]  /*9fc0*/  LOP3.LUT R2, R60, 0xffff, RZ, 0xc0, !PT ;  /* 0x0000ffff3c027812 */ /* 0x000fe200078ec0ff */
[----:B------:R4:W-:Y:S01]  /*9fd0*/  STG.E.U16 desc[UR32][R38.64], R67 ;  /* 0x0000004326007986 */ /* 0x0009e2000c101520 */
[----:B------:R-:W-:-:S02]  /*9fe0*/  PRMT R144, R4, 0x7610, R144 ;  /* 0x0000761004907816 */ /* 0x000fc40000000090 */
[----:B------:R-:W-:Y:S01]  /*9ff0*/  SHF.R.U32.HI R2, RZ, 0x8, R2 ;  /* 0x00000008ff027819 */ /* 0x000fe20000011602 */
[----:B------:R5:W-:Y:S01]  /*a000*/  STG.E.U16 desc[UR32][R38.64+0x2], R66 ;  /* 0x0000024226007986 */ /* 0x000be2000c101520 */
[----:B------:R-:W-:Y:S01]  /*a010*/  PRMT R143, R4, 0x7632, R143 ;  /* 0x00007632048f7816 */ /* 0x000fe2000000008f */
[----:B------:R-:W-:Y:S01]  /*a020*/  @P3 HFMA2.BF16_V2 R209, -RZ.H0_H0, RZ.H0_H0, -R144.H0_H0 ;  /* 0x200000ffffd13231 */ /* 0x000fe20000340990 */
[----:B------:R-:W-:Y:S01]  /*a030*/  SHF.R.U32.HI R4, RZ, 0x10, R61 ;  /* 0x00000010ff047819 */ /* 0x000fe2000001163d */
[----:B------:R-:W-:Y:S01]  /*a040*/  IMAD.MOV.U32 R61, RZ, RZ, R128 ;  /* 0x000000ffff3d7224 */ /* 0x000fe200078e0080 */
[----:B------:R-:W-:Y:S02]  /*a050*/  LOP3.LUT R5, R2, 0xffff, RZ, 0xc0, !PT ;  /* 0x0000ffff02057812 */ /* 0x000fe400078ec0ff */
[----:B------:R-:W-:Y:S01]  /*a060*/  LOP3.LUT R4, R4, 0xff, RZ, 0xc0, !PT ;  /* 0x000000ff04047812 */ /* 0x000fe200078ec0ff */
[----:B------:R-:W-:Y:S01]  /*a070*/  IMAD.MOV.U32 R224, RZ, RZ, R61 ;  /* 0x000000ffffe07224 */ /* 0x000fe200078e003d */
[----:B------:R-:W-:-:S02]  /*a080*/  ISETP.LE.U32.AND P5, PT, R5, UR13, PT ;  /* 0x0000000d05007c0c */ /* 0x000fc4000bfa3070 */
[----:B------:R-:W-:Y:S01]  /*a090*/  PRMT R9, R51, 0x5410, R2 ;  /* 0x0000541033097816 */ /* 0x000fe20000000002 */
[----:B------:R-:W-:Y:S01]  /*a0a0*/  FADD.FTZ R51, R247, R11 ;  /* 0x0000000bf7337221 */ /* 0x000fe20000010000 */
[----:B------:R-:W-:Y:S01]  /*a0b0*/  PRMT R5, R4, 0x5410, R50 ;  /* 0x0000541004057816 */ /* 0x000fe20000000032 */
[----:B------:R-:W-:Y:S01]  /*a0c0*/  IMAD.WIDE R10, R10, 0x2, R38 ;  /* 0x000000020a0a7825 */ /* 0x000fe200078e0226 */
[----:B------:R-:W-:-:S03]  /*a0d0*/  SHF.R.U32.HI R2, RZ, 0x10, R60 ;  /* 0x00000010ff027819 */ /* 0x000fc6000001163c */
[----:B------:R-:W-:Y:S01]  /*a0e0*/  FADD.FTZ R50, R248, R35 ;  /* 0x00000023f8327221 */ /* 0x000fe20000010000 */
[----:B------:R-:W-:Y:S01]  /*a0f0*/  PRMT R4, R3, 0x7632, R4 ;  /* 0x0000763203047816 */ /* 0x000fe20000000004 */
[----:B------:R-:W-:Y:S01]  /*a100*/  IMAD.MOV.U32 R60, RZ, RZ, R58 ;  /* 0x000000ffff3c7224 */ /* 0x000fe200078e003a */
[----:B------:R-:W-:Y:S01]  /*a110*/  LOP3.LUT R2, R2, 0xff, RZ, 0xc0, !PT ;  /* 0x000000ff02027812 */ /* 0x000fe200078ec0ff */
[----:B------:R2:W-:Y:S01]  /*a120*/  STG.E.U16 desc[UR32][R10.64+0x2], R74 ;  /* 0x0000024a0a007986 */ /* 0x0005e2000c101520 */
[----:B------:R-:W-:Y:S01]  /*a130*/  LOP3.LUT R4, R4, 0xff, RZ, 0xc0, !PT ;  /* 0x000000ff04047812 */ /* 0x000fe200078ec0ff */
[----:B------:R-:W-:Y:S01]  /*a140*/  @!P5 HFMA2.BF16_V2 R226, -RZ.H0_H0, RZ.H0_H0, -R161.H0_H0 ;  /* 0x200000ffffe2d231 */ /* 0x000fe200003409a1 */
[----:B------:R-:W-:Y:S01]  /*a150*/  PRMT R114, R144, 0x5410, R143 ;  /* 0x0000541090727816 */ /* 0x000fe2000000008f */
[----:B------:R2:W-:Y:S01]  /*a160*/  STG.E.U16 desc[UR32][R10.64], R73 ;  /* 0x000000490a007986 */ /* 0x0005e2000c101520 */
[----:B------:R-:W-:Y:S01]  /*a170*/  @P3 PRMT R144, R209, 0x5410, RZ ;  /* 0x00005410d1903816 */ /* 0x000fe200000000ff */
[----:B----4-:R-:W-:Y:S01]  /*a180*/  IMAD.MOV.U32 R67, RZ, RZ, R59 ;  /* 0x000000ffff437224 */ /* 0x010fe200078e003b */
[----:B------:R-:W-:Y:S01]  /*a190*/  PRMT R6, R2, 0x5410, R44 ;  /* 0x0000541002067816 */ /* 0x000fe2000000002c */
[----:B-----5:R-:W-:Y:S01]  /*a1a0*/  IMAD.MOV.U32 R66, RZ, RZ, R113 ;  /* 0x000000ffff427224 */ /* 0x020fe200078e0071 */
[----:B------:R-:W-:Y:S01]  /*a1b0*/  ISETP.LE.U32.AND P3, PT, R4, UR13, PT ;  /* 0x0000000d04007c0c */ /* 0x000fe2000bf63070 */
[----:B------:R-:W-:Y:S01]  /*a1c0*/  IMAD.MOV.U32 R209, RZ, RZ, R57 ;  /* 0x000000ffffd17224 */ /* 0x000fe200078e0039 */
[--C-:B------:R-:W-:Y:S01]  /*a1d0*/  HSET2.LE.AND R2, R7, R8.reuse, PT ;  /* 0x0000000807027233 */ /* 0x100fe20003803000 */
[----:B------:R-:W-:Y:S01]  /*a1e0*/  IMAD.MOV.U32 R248, RZ, RZ, R243 ;  /* 0x000000fffff87224 */ /* 0x000fe200078e00f3 */
[----:B------:R-:W-:Y:S01]  /*a1f0*/  ISETP.GT.U32.AND P0, PT, R62, UR13, PT ;  /* 0x0000000d3e007c0c */ /* 0x000fe2000bf04070 */
[----:B------:R-:W-:Y:S01]  /*a200*/  IMAD.MOV.U32 R243, RZ, RZ, R209 ;  /* 0x000000fffff37224 */ /* 0x000fe200078e00d1 */
[--C-:B------:R-:W-:Y:S01]  /*a210*/  HSET2.LE.AND R4, R5, R8.reuse, PT ;  /* 0x0000000805047233 */ /* 0x100fe20003803000 */
[----:B------:R-:W-:Y:S01]  /*a220*/  FADD.FTZ R209, R242, R50 ;  /* 0x00000032f2d17221 */ /* 0x000fe20000010000 */
[----:B------:R-:W-:Y:S01]  /*a230*/  LOP3.LUT R20, R78, R2, RZ, 0xc0, !PT ;  /* 0x000000024e147212 */ /* 0x000fe200078ec0ff */
[----:B------:R-:W-:Y:S01]  /*a240*/  IMAD.MOV.U32 R247, RZ, RZ, R60 ;  /* 0x000000fffff77224 */ /* 0x000fe200078e003c */
[----:B------:R-:W-:Y:S01]  /*a250*/  HSET2.LE.AND R2, R22, R8, PT ;  /* 0x0000000816027233 */ /* 0x000fe20003803000 */
[----:B------:R-:W-:Y:S01]  /*a260*/  IMAD.MOV.U32 R242, RZ, RZ, R126 ;  /* 0x000000fffff27224 */ /* 0x000fe200078e007e */
[----:B------:R-:W-:-:S02]  /*a270*/  LOP3.LUT R21, R72, R4, RZ, 0xc0, !PT ;  /* 0x0000000448157212 */ /* 0x000fc400078ec0ff */
[----:B------:R-:W-:Y:S02]  /*a280*/  LOP3.LUT R4, R23, 0xff00ff, RZ, 0xc0, !PT ;  /* 0x00ff00ff17047812 */ /* 0x000fe400078ec0ff */
[----:B------:R-:W-:Y:S01]  /*a290*/  LOP3.LUT R22, R52, R2, RZ, 0xc0, !PT ;  /* 0x0000000234167212 */ /* 0x000fe200078ec0ff */
[----:B------:R-:W-:Y:S01]  /*a2a0*/  @P0 HFMA2.BF16_V2 R210, -RZ.H0_H0, RZ.H0_H0, -R143.H0_H0 ;  /* 0x200000ffffd20231 */ /* 0x000fe2000034098f */
[----:B------:R-:W-:Y:S02]  /*a2b0*/  LOP3.LUT R78, R3, 0xff, RZ, 0xc0, !PT ;  /* 0x000000ff034e7812 */ /* 0x000fe400078ec0ff */
[----:B------:R-:W-:Y:S02]  /*a2c0*/  HSET2.LE.AND R2, R4, R8, PT ;  /* 0x0000000804027233 */ /* 0x000fe40003803000 */
[----:B------:R-:W-:Y:S01]  /*a2d0*/  @P0 PRMT R143, R210, 0x5410, RZ ;  /* 0x00005410d28f0816 */ /* 0x000fe200000000ff */
[----:B------:R-:W-:Y:S01]  /*a2e0*/  IMAD.MOV.U32 R210, RZ, RZ, R123 ;  /* 0x000000ffffd27224 */ /* 0x000fe200078e007b */
[----:B------:R-:W-:-:S02]  /*a2f0*/  ISETP.LE.U32.AND P0, PT, R78, UR13, PT ;  /* 0x0000000d4e007c0c */ /* 0x000fc4000bf03070 */
[----:B------:R-:W-:Y:S01]  /*a300*/  LOP3.LUT R23, R49, R2, RZ, 0xc0, !PT ;  /* 0x0000000231177212 */ /* 0x000fe200078ec0ff */
[----:B------:R-:W-:Y:S01]  /*a310*/  FADD.FTZ R210, R210, R51 ;  /* 0x00000033d2d27221 */ /* 0x000fe20000010000 */
[--C-:B------:R-:W-:Y:S01]  /*a320*/  HSET2.LE.AND R2, R34, R8.reuse, PT ;  /* 0x0000000822027233 */ /* 0x100fe20003803000 */
[----:B------:R-:W-:Y:S01]  /*a330*/  FADD.FTZ R34, R132, R45 ;  /* 0x0000002d84227221 */ /* 0x000fe20000010000 */
[--C-:B------:R-:W-:Y:S02]  /*a340*/  HSET2.LE.AND R5, R6, R8.reuse, PT ;  /* 0x0000000806057233 */ /* 0x100fe40003803000 */
[----:B------:R-:W-:Y:S01]  /*a350*/  LOP3.LUT R7, R46, 0xff00ff, RZ, 0xc0, !PT ;  /* 0x00ff00ff2e077812 */ /* 0x000fe200078ec0ff */
[----:B---3--:R-:W-:Y:S01]  /*a360*/  HMMA.16816.F32.BF16 R216, R20, R40, R96 ;  /* 0x0000002814d8723c */ /* 0x008fe20000041860 */
[----:B------:R-:W-:Y:S01]  /*a370*/  LOP3.LUT R6, R54, R2, RZ, 0xc0, !PT ;  /* 0x0000000236067212 */ /* 0x000fe200078ec0ff */
[----:B------:R-:W-:Y:S01]  /*a380*/  FADD.FTZ R49, R245, R34 ;  /* 0x00000022f5317221 */ /* 0x000fe20000010000 */
[----:B-1----:R-:W-:Y:S01]  /*a390*/  F2FP.BF16.F32.PACK_AB R2, R238, R235 ;  /* 0x000000ebee02723e */ /* 0x002fe200000010ff */
[----:B------:R-:W-:Y:S01]  /*a3a0*/  IMAD.MOV.U32 R245, RZ, RZ, R67 ;  /* 0x000000fffff57224 */ /* 0x000fe200078e0043 */
[----:B------:R-:W-:Y:S01]  /*a3b0*/  HSET2.LE.AND R4, R9, R8, PT ;  /* 0x0000000809047233 */ /* 0x000fe20003803000 */
[----:B------:R-:W-:Y:S01]  /*a3c0*/  IMAD.IADD R9, R241, 0x1, R65 ;  /* 0x00000001f1097824 */ /* 0x000fe200078e0241 */
[----:B------:R-:W-:-:S02]  /*a3d0*/  PRMT R142, R2, 0x7610, R142 ;  /* 0x00007610028e7816 */ /* 0x000fc4000000008e */
[----:B------:R-:W-:Y:S02]  /*a3e0*/  HSET2.LE.AND R7, R7, R8, PT ;  /* 0x0000000807077233 */ /* 0x000fe40003803000 */
[----:B------:R-:W-:Y:S01]  /*a3f0*/  PRMT R141, R2, 0x7632, R141 ;  /* 0x00007632028d7816 */ /* 0x000fe2000000008d */
[----:B------:R-:W-:Y:S01]  /*a400*/  @!P0 HFMA2.BF16_V2 R212, -RZ.H0_H0, RZ.H0_H0, -R142.H0_H0 ;  /* 0x200000ffffd48231 */ /* 0x000fe2000034098e */
[----:B------:R-:W-:Y:S01]  /*a410*/  SHF.R.U32.HI R72, RZ, 0x18, R3 ;  /* 0x00000018ff487819 */ /* 0x000fe20000011603 */
[----:B------:R-:W-:Y:S01]  /*a420*/  LDSM.16.MT88.4 R44, [R9+0x6800] ;  /* 0x00680000092c783b */ /* 0x000fe20000004200 */
[----:B------:R-:W-:Y:S02]  /*a430*/  LOP3.LUT R4, R75, R4, RZ, 0xc0, !PT ;  /* 0x000000044b047212 */ /* 0x000fe400078ec0ff */
[----:B------:R-:W-:Y:S02]  /*a440*/  LOP3.LUT R5, R55, R5, RZ, 0xc0, !PT ;  /* 0x0000000537057212 */ /* 0x000fe400078ec0ff */
[----:B------:R-:W-:-:S02]  /*a450*/  LOP3.LUT R7, R53, R7, RZ, 0xc0, !PT ;  /* 0x0000000735077212 */ /* 0x000fc400078ec0ff */
[----:B------:R-:W-:Y:S02]  /*a460*/  PRMT R96, R142, 0x5410, R141 ;  /* 0x000054108e607816 */ /* 0x000fe4000000008d */
[----:B------:R-:W-:Y:S02]  /*a470*/  @!P0 PRMT R142, R212, 0x5410, RZ ;  /* 0x00005410d48e8816 */ /* 0x000fe400000000ff */
[----:B------:R-:W-:Y:S01]  /*a480*/  ISETP.LE.U32.AND P0, PT, R72, UR13, PT ;  /* 0x0000000d48007c0c */ /* 0x000fe2000bf03070 */
[C---:B------:R-:W-:Y:S01]  /*a490*/  HMMA.16816.F32.BF16 R204, R4.reuse, R40, R92 ;  /* 0x0000002804cc723c */ /* 0x040fe2000004185c */
[----:B--2---:R-:W-:Y:S02]  /*a4a0*/  F2FP.BF16.F32.PACK_AB R2, R236, R237 ;  /* 0x000000edec02723e */ /* 0x004fe400000010ff */
[----:B------:R-:W-:Y:S01]  /*a4b0*/  @!P5 PRMT R161, R226, 0x5410, RZ ;  /* 0x00005410e2a1d816 */ /* 0x000fe200000000ff */
[----:B------:R-:W-:Y:S01]  /*a4c0*/  IMAD.MOV.U32 R226, RZ, RZ, R208 ;  /* 0x000000ffffe27224 */ /* 0x000fe200078e00d0 */
[C---:B------:R-:W-:Y:S01]  /*a4d0*/  PRMT R140, R2.reuse, 0x7632, R140 ;  /* 0x00007632028c7816 */ /* 0x040fe2000000008c */
[----:B------:R-:W-:Y:S01]  /*a4e0*/  FADD.FTZ R208, R101, R49 ;  /* 0x0000003165d07221 */ /* 0x000fe20000010000 */
[----:B------:R-:W-:Y:S01]  /*a4f0*/  PRMT R75, R2, 0x7610, R75 ;  /* 0x00007610024b7816 */ /* 0x000fe2000000004b */
[----:B------:R-:W-:Y:S01]  /*a500*/  HMMA.16816.F32.BF16 R128, R4, R42, R88 ;  /* 0x0000002a0480723c */ /* 0x000fe20000041858 */
[----:B------:R-:W-:-:S02]  /*a510*/  PRMT R2, R32, 0x7770, RZ ;  /* 0x0000777020027816 */ /* 0x000fc400000000ff */
[----:B------:R-:W-:Y:S01]  /*a520*/  PRMT R83, R75, 0x5410, R140 ;  /* 0x000054104b537816 */ /* 0x000fe2000000008c */
[----:B------:R-:W-:Y:S01]  /*a530*/  @!P0 HFMA2.BF16_V2 R221, -RZ.H0_H0, RZ.H0_H0, -R140.H0_H0 ;  /* 0x200000ffffdd8231 */ /* 0x000fe2000034098c */
[----:B------:R-:W-:Y:S01]  /*a540*/  @!P4 PRMT R145, R228, 0x5410, RZ ;  /* 0x00005410e491c816 */ /* 0x000fe200000000ff */
[----:B------:R-:W-:Y:S02]  /*a550*/  @!P3 HFMA2.BF16_V2 R229, -RZ.H0_H0, RZ.H0_H0, -R75.H0_H0 ;  /* 0x200000ffffe5b231 */ /* 0x000fe4000034094b */
[----:B------:R-:W-:Y:S01]  /*a560*/  IMAD.MOV.U32 R228, RZ, RZ, R124 ;  /* 0x000000ffffe47224 */ /* 0x000fe200078e007c */
[----:B------:R-:W-:Y:S01]  /*a570*/  HMMA.16816.F32.BF16 R212, R20, R42, R84 ;  /* 0x0000002a14d4723c */ /* 0x000fe20000041854 */
[----:B------:R-:W1:Y:S01]  /*a580*/  LDSM.16.MT88.4 R40, [R9+0x6000] ;  /* 0x006000000928783b */ /* 0x000e620000004200 */
[----:B------:R-:W-:Y:S02]  /*a590*/  @!P0 PRMT R140, R221, 0x5410, RZ ;  /* 0x00005410dd8c8816 */ /* 0x000fe400000000ff */
[----:B------:R-:W-:Y:S01]  /*a5a0*/  ISETP.LE.U32.AND P0, PT, R2, UR13, PT ;  /* 0x0000000d02007c0c */ /* 0x000fe2000bf03070 */
[----:B------:R2:W3:Y:S01]  /*a5b0*/  MUFU.EX2 R221, R233 ;  /* 0x000000e900dd7308 */ /* 0x0004e20000000800 */
[----:B------:R-:W-:-:S02]  /*a5c0*/  F2FP.BF16.F32.PACK_AB R2, R223, R234 ;  /* 0x000000eadf02723e */ /* 0x000fc400000010ff */
[----:B------:R-:W-:Y:S01]  /*a5d0*/  @!P3 PRMT R75, R229, 0x5410, RZ ;  /* 0x00005410e54bb816 */ /* 0x000fe200000000ff */
[----:B------:R-:W-:Y:S01]  /*a5e0*/  IMAD.MOV.U32 R229, RZ, RZ, R103 ;  /* 0x000000ffffe57224 */ /* 0x000fe200078e0067 */
[C---:B------:R-:W-:Y:S02]  /*a5f0*/  PRMT R74, R2.reuse, 0x7610, R74 ;  /* 0x00007610024a7816 */ /* 0x040fe4000000004a */
[----:B------:R-:W-:Y:S01]  /*a600*/  PRMT R73, R2, 0x7632, R73 ;  /* 0x0000763202497816 */ /* 0x000fe20000000049 */
[----:B------:R-:W-:-:S03]  /*a610*/  IMAD.U32 R2, RZ, RZ, UR26 ;  /* 0x0000001aff027e24 */ /* 0x000fc6000f8e00ff */
[----:B------:R-:W-:Y:S01]  /*a620*/  PRMT R113, R74, 0x5410, R73 ;  /* 0x000054104a717816 */ /* 0x000fe20000000049 */
[----:B------:R-:W-:Y:S02]  /*a630*/  @!P0 HFMA2.BF16_V2 R225, -RZ.H0_H0, RZ.H0_H0, -R74.H0_H0 ;  /* 0x200000ffffe18231 */ /* 0x000fe4000034094a */
[----:B------:R-:W-:Y:S01]  /*a640*/  IMAD.WIDE R34, R2, 0x70, R10 ;  /* 0x0000007002227825 */ /* 0x000fe200078e020a */
[----:B------:R-:W-:Y:S02]  /*a650*/  PRMT R2, R32, 0x7771, RZ ;  /* 0x0000777120027816 */ /* 0x000fe400000000ff */
[----:B------:R-:W-:Y:S01]  /*a660*/  LOP3.LUT R11, R64, 0xffff, RZ, 0xc0, !PT ;  /* 0x0000ffff400b7812 */ /* 0x000fe200078ec0ff */
[----:B------:R-:W-:Y:S01]  /*a670*/  IMAD.U32 R10, RZ, RZ, UR6 ;  /* 0x00000006ff0a7e24 */ /* 0x000fe2000f8e00ff */
[----:B------:R-:W-:Y:S01]  /*a680*/  @!P0 PRMT R74, R225, 0x5410, RZ ;  /* 0x00005410e14a8816 */ /* 0x000fe200000000ff */
[----:B------:R-:W-:Y:S01]  /*a690*/  IMAD.MOV.U32 R225, RZ, RZ, R66 ;  /* 0x000000ffffe17224 */ /* 0x000fe200078e0042 */
[----:B------:R-:W-:Y:S01]  /*a6a0*/  ISETP.GT.U32.AND P0, PT, R2, UR13, PT ;  /* 0x0000000d02007c0c */ /* 0x000fe2000bf04070 */
[----:B------:R-:W-:Y:S01]  /*a6b0*/  STG.E.U16 desc[UR32][R34.64], R80 ;  /* 0x0000005022007986 */ /* 0x000fe2000c101520 */
[----:B------:R-:W-:Y:S01]  /*a6c0*/  SHF.R.U32.HI R49, RZ, 0x8, R11 ;  /* 0x00000008ff317819 */ /* 0x000fe2000001160b */
[----:B------:R-:W-:-:S02]  /*a6d0*/  IMAD.WIDE R10, R10, 0x2, R34 ;  /* 0x000000020a0a7825 */ /* 0x000fc400078e0222 */
[----:B------:R3:W-:Y:S02]  /*a6e0*/  STG.E.U16 desc[UR32][R34.64+0x2], R79 ;  /* 0x0000024f22007986 */ /* 0x0007e4000c101520 */
[----:B--2---:R-:W-:Y:S02]  /*a6f0*/  IMAD.MOV.U32 R233, RZ, RZ, R134 ;  /* 0x000000ffffe97224 */ /* 0x004fe400078e0086 */
[----:B------:R-:W-:Y:S04]  /*a700*/  STG.E.U16 desc[UR32][R10.64], R201 ;  /* 0x000000c90a007986 */ /* 0x000fe8000c101520 */
[----:B------:R-:W-:Y:S01]  /*a710*/  @P0 HFMA2.BF16_V2 R227, -RZ.H0_H0, RZ.H0_H0, -R73.H0_H0 ;  /* 0x200000ffffe30231 */ /* 0x000fe20000340949 */
[----:B------:R-:W-:Y:S01]  /*a720*/  STG.E.U16 desc[UR32][R10.64+0x2], R193 ;  /* 0x000002c10a007986 */ /* 0x000fe2000c101520 */
[----:B-1----:R-:W-:Y:S03]  /*a730*/  HMMA.16816.F32.BF16 R52, R16, R40, RZ ;  /* 0x000000281034723c */ /* 0x002fe600000418ff */
[----:B------:R-:W-:Y:S01]  /*a740*/  @P0 PRMT R73, R227, 0x5410, RZ ;  /* 0x00005410e3490816 */ /* 0x000fe200000000ff */
[----:B------:R-:W-:-:S02]  /*a750*/  IMAD.MOV.U32 R227, RZ, RZ, R203 ;  /* 0x000000ffffe37224 */ /* 0x000fc400078e00cb */
[----:B------:R-:W-:Y:S01]  /*a760*/  FADD.FTZ R203, R100, R33 ;  /* 0x0000002164cb7221 */ /* 0x000fe20000010000 */
[----:B------:R-:W-:Y:S01]  /*a770*/  IMAD.U32 R33, RZ, RZ, UR26 ;  /* 0x0000001aff217e24 */ /* 0x000fe2000f8e00ff */
[----:B------:R-:W-:Y:S01]  /*a780*/  PRMT R100, R32, 0x7773, RZ ;  /* 0x0000777320647816 */ /* 0x000fe200000000ff */
[----:B------:R-:W-:Y:S01]  /*a790*/  STG.E.U16 desc[UR32][R38.64+0x10], R202 ;  /* 0x000010ca26007986 */ /* 0x000fe2000c101520 */
[----:B------:R-:W-:Y:S01]  /*a7a0*/  HMMA.16816.F32.BF16 R56, R28, R40, RZ ;  /* 0x000000281c38723c */ /* 0x000fe200000418ff */
[----:B------:R-:W-:Y:S01]  /*a7b0*/  IMAD.WIDE R66, R33, -0x70, R34 ;  /* 0xffffff9021427825 */ /* 0x000fe200078e0222 */
[----:B------:R-:W-:Y:S01]  /*a7c0*/  LOP3.LUT R33, R49, 0xffff, RZ, 0xc0, !PT ;  /* 0x0000ffff31217812 */ /* 0x000fe200078ec0ff */
[----:B------:R-:W-:Y:S01]  /*a7d0*/  STG.E.U16 desc[UR32][R38.64+0x12], R199 ;  /* 0x000012c726007986 */ /* 0x000fe2000c101520 */
[----:B------:R-:W-:Y:S02]  /*a7e0*/  ISETP.GT.U32.AND P0, PT, R100, UR13, PT ;  /* 0x0000000d64007c0c */ /* 0x000fe4000bf04070 */
[----:B------:R-:W-:Y:S01]  /*a7f0*/  ISETP.LE.U32.AND P1, PT, R33, UR13, PT ;  /* 0x0000000d21007c0c */ /* 0x000fe2000bf23070 */
[----:B------:R-:W-:Y:S01]  /*a800*/  STG.E.U16 desc[UR32][R66.64+0x10], R192 ;  /* 0x000010c042007986 */ /* 0x000fe2000c101520 */
[----:B------:R-:W-:-:S02]  /*a810*/  LOP3.LUT R33, R3, 0xffff, RZ, 0xc0, !PT ;  /* 0x0000ffff03217812 */ /* 0x000fc400078ec0ff */
[----:B---3--:R-:W-:Y:S01]  /*a820*/  F2FP.BF16.F32.PACK_AB R34, R221, R222 ;  /* 0x000000dedd22723e */ /* 0x008fe200000010ff */
[----:B------:R-:W-:Y:S01]  /*a830*/  STG.E.U16 desc[UR32][R66.64+0x12], R198 ;  /* 0x000012c642007986 */ /* 0x000fe2000c101520 */
[----:B------:R-:W-:Y:S01]  /*a840*/  HMMA.16816.F32.BF16 R88, R12, R44, R52 ;  /* 0x0000002c0c58723c */ /* 0x000fe20000041834 */
[----:B------:R-:W-:Y:S02]  /*a850*/  SHF.R.U32.HI R33, RZ, 0x8, R33 ;  /* 0x00000008ff217819 */ /* 0x000fe40000011621 */
[C---:B------:R-:W-:Y:S02]  /*a860*/  PRMT R51, R34.reuse, 0x7632, R51 ;  /* 0x0000763222337816 */ /* 0x040fe40000000033 */
[----:B------:R-:W-:Y:S02]  /*a870*/  PRMT R50, R34, 0x7610, R50 ;  /* 0x0000761022327816 */ /* 0x000fe40000000032 */
[----:B------:R-:W-:Y:S01]  /*a880*/  LOP3.LUT R34, R33, 0xffff, RZ, 0xc0, !PT ;  /* 0x0000ffff21227812 */ /* 0x000fe200078ec0ff */
[-C--:B------:R-:W-:Y:S01]  /*a890*/  HMMA.16816.F32.BF16 R52, R16, R42.reuse, RZ ;  /* 0x0000002a1034723c */ /* 0x080fe200000418ff */
[----:B------:R-:W-:Y:S01]  /*a8a0*/  PRMT R35, R63, 0x5410, R62 ;  /* 0x000054103f237816 */ /* 0x000fe2000000003e */
[----:B------:R-:W-:Y:S01]  /*a8b0*/  @P0 HFMA2.BF16_V2 R230, -RZ.H0_H0, RZ.H0_H0, -R51.H0_H0 ;  /* 0x200000ffffe60231 */ /* 0x000fe20000340933 */
[----:B------:R-:W-:Y:S01]  /*a8c0*/  ISETP.LE.U32.AND P3, PT, R34, UR13, PT ;  /* 0x0000000d22007c0c */ /* 0x000fe2000bf63070 */
[----:B------:R-:W-:Y:S01]  /*a8d0*/  IMAD.MOV.U32 R34, RZ, RZ, R32 ;  /* 0x000000ffff227224 */ /* 0x000fe200078e0020 */
[----:B------:R-:W-:Y:S01]  /*a8e0*/  SHF.R.U32.HI R3, RZ, 0x10, R3 ;  /* 0x00000010ff037819 */ /* 0x000fe20000011603 */
[----:B------:R-:W-:Y:S01]  /*a8f0*/  IMAD.IADD R32, R0, 0x1, R9 ;  /* 0x0000000100207824 */ /* 0x000fe200078e0209 */
[----:B------:R-:W-:Y:S01]  /*a900*/  PRMT R103, R50, 0x5410, R51 ;  /* 0x0000541032677816 */ /* 0x000fe20000000033 */
[----:B------:R-:W-:Y:S01]  /*a910*/  HMMA.16816.F32.BF16 R40, R28, R42, RZ ;  /* 0x0000002a1c28723c */ /* 0x000fe200000418ff */
[----:B------:R-:W-:Y:S01]  /*a920*/  LOP3.LUT R34, R34, 0xff, RZ, 0xc0, !PT ;  /* 0x000000ff22227812 */ /* 0x000fe200078ec0ff */
[----:B------:R-:W-:Y:S01]  /*a930*/  @!P1 HFMA2.BF16_V2 R231, -RZ.H0_H0, RZ.H0_H0, -R149.H0_H0 ;  /* 0x200000ffffe79231 */ /* 0x000fe20000340995 */
[----:B------:R-:W-:-:S02]  /*a940*/  LOP3.LUT R3, R3, 0xff, RZ, 0xc0, !PT ;  /* 0x000000ff03037812 */ /* 0x000fc400078ec0ff */
[----:B------:R-:W-:Y:S02]  /*a950*/  PRMT R101, R34, 0x5410, R2 ;  /* 0x0000541022657816 */ /* 0x000fe40000000002 */
[----:B------:R-:W-:Y:S01]  /*a960*/  PRMT R2, R76, 0x5410, R77 ;  /* 0x000054104c027816 */ /* 0x000fe2000000004d */
[----:B------:R-:W-:Y:S01]  /*a970*/  HMMA.16816.F32.BF16 R120, R24, R44, R56 ;  /* 0x0000002c1878723c */ /* 0x000fe20000041838 */
[----:B------:R-:W-:Y:S01]  /*a980*/  @P0 PRMT R51, R230, 0x5410, RZ ;  /* 0x00005410e6330816 */ /* 0x000fe200000000ff */
[----:B------:R-:W-:Y:S01]  /*a990*/  IMAD.MOV.U32 R230, RZ, RZ, R125 ;  /* 0x000000ffffe67224 */ /* 0x000fe200078e007d */
[----:B------:R-:W-:Y:S01]  /*a9a0*/  @!P1 PRMT R149, R231, 0x5410, RZ ;  /* 0x00005410e7959816 */ /* 0x000fe200000000ff */
[----:B------:R-:W-:Y:S01]  /*a9b0*/  IMAD.MOV.U32 R231, RZ, RZ, R133 ;  /* 0x000000ffffe77224 */ /* 0x000fe200078e0085 */
[----:B------:R-:W-:Y:S01]  /*a9c0*/  HSET2.LE.AND R2, R2, R8, PT ;  /* 0x0000000802027233 */ /* 0x000fe20003803000 */
[----:B------:R-:W-:Y:S01]  /*a9d0*/  LDSM.16.MT88.4 R132, [R65+0x7800] ;  /* 0x007800004184783b */ /* 0x000fe20000004200 */
[----:B------:R-:W-:Y:S01]  /*a9e0*/  ISETP.GT.U32.AND P0, PT, R112, UR13, PT ;  /* 0x0000000d70007c0c */ /* 0x000fe2000bf04070 */
[----:B------:R-:W-:Y:S01]  /*a9f0*/  HMMA.16816.F32.BF16 R84, R12, R46, R52 ;  /* 0x0000002e0c54723c */ /* 0x000fe20000041834 */
[----:B------:R-:W-:-:S05]  /*aa00*/  @!P3 HFMA2.BF16_V2 R239, -RZ.H0_H0, RZ.H0_H0, -R141.H0_H0 ;  /* 0x200000ffffefb231 */ /* 0x000fca000034098d */
[----:B------:R-:W-:Y:S02]  /*aa10*/  @!P3 PRMT R141, R239, 0x5410, RZ ;  /* 0x00005410ef8db816 */ /* 0x000fe400000000ff */
[----:B------:R-:W-:Y:S01]  /*aa20*/  HMMA.16816.F32.BF16 R92, R24, R46, R40 ;  /* 0x0000002e185c723c */ /* 0x000fe20000041828 */
[----:B------:R-:W1:Y:S03]  /*aa30*/  LDSM.16.MT88.4 R40, [R32+0x6000] ;  /* 0x006000002028783b */ /* 0x000e660000004200 */
[----:B------:R-:W-:-:S05]  /*aa40*/  @P0 HFMA2.BF16_V2 R240, -RZ.H0_H0, RZ.H0_H0, -R50.H0_H0 ;  /* 0x200000fffff00231 */ /* 0x000fca0000340932 */
[----:B------:R-:W-:Y:S01]  /*aa50*/  @P0 PRMT R50, R240, 0x5410, RZ ;  /* 0x00005410f0320816 */ /* 0x000fe200000000ff */
[C---:B-1----:R-:W-:Y:S08]  /*aa60*/  HMMA.16816.F32.BF16 R56, R16.reuse, R40, RZ ;  /* 0x000000281038723c */ /* 0x042ff000000418ff */
[----:B------:R-:W-:Y:S01]  /*aa70*/  HMMA.16816.F32.BF16 R52, R16, R42, RZ ;  /* 0x0000002a1034723c */ /* 0x000fe200000418ff */
[----:B------:R-:W1:Y:S07]  /*aa80*/  LDSM.16.MT88.4 R16, [R32+0x6800] ;  /* 0x006800002010783b */ /* 0x000e6e0000004200 */
[C---:B------:R-:W-:Y:S08]  /*aa90*/  HMMA.16816.F32.BF16 R44, R28.reuse, R40, RZ ;  /* 0x000000281c2c723c */ /* 0x040ff000000418ff */
[----:B------:R-:W-:-:S12]  /*aaa0*/  HMMA.16816.F32.BF16 R28, R28, R42, RZ ;  /* 0x0000002a1c1c723c */ /* 0x000fd800000418ff */
[-C--:B-1----:R-:W-:Y:S08]  /*aab0*/  HMMA.16816.F32.BF16 R60, R24, R16.reuse, R44 ;  /* 0x00000010183c723c */ /* 0x082ff0000004182c */
[C---:B------:R-:W-:Y:S01]  /*aac0*/  HMMA.16816.F32.BF16 R44, R12.reuse, R16, R56 ;  /* 0x000000100c2c723c */ /* 0x040fe20000041838 */
[----:B------:R-:W-:Y:S02]  /*aad0*/  IMAD.MOV.U32 R59, RZ, RZ, R127 ;  /* 0x000000ffff3b7224 */ /* 0x000fe400078e007f */
[----:B------:R-:W-:Y:S05]  /*aae0*/  LDSM.16.MT88.4 R124, [R81+0x7800] ;  /* 0x00780000517c783b */ /* 0x000fea0000004200 */
[-C--:B------:R-:W-:Y:S01]  /*aaf0*/  HMMA.16816.F32.BF16 R40, R12, R18.reuse, R52 ;  /* 0x000000120c28723c */ /* 0x080fe20000041834 */
[----:B------:R-:W1:Y:S07]  /*ab00*/  LDSM.16.MT88.4 R12, [R65+0x7000] ;  /* 0x00700000410c783b */ /* 0x000e6e0000004200 */
[----:B------:R-:W-:Y:S01]  /*ab10*/  HMMA.16816.F32.BF16 R28, R24, R18, R28 ;  /* 0x00000012181c723c */ /* 0x000fe2000004181c */
[----:B------:R-:W2:Y:S07]  /*ab20*/  LDSM.16.MT88.4 R16, [R32+0x7000] ;  /* 0x007000002010783b */ /* 0x000eae0000004200 */
[-C--:B-1----:R-:W-:Y:S08]  /*ab30*/  HMMA.16816.F32.BF16 R136, R20, R12.reuse, R136 ;  /* 0x0000000c1488723c */ /* 0x082ff00000041888 */
[C---:B------:R-:W-:Y:S08]  /*ab40*/  HMMA.16816.F32.BF16 R108, R4.reuse, R12, R108 ;  /* 0x0000000c046c723c */ /* 0x040ff0000004186c */
[-C--:B------:R-:W-:Y:S08]  /*ab50*/  HMMA.16816.F32.BF16 R104, R4, R14.reuse, R104 ;  /* 0x0000000e0468723c */ /* 0x080ff00000041868 */
[----:B------:R-:W-:Y:S01]  /*ab60*/  HMMA.16816.F32.BF16 R24, R20, R14, R116 ;  /* 0x0000000e1418723c */ /* 0x000fe20000041874 */
[----:B------:R-:W1:Y:S04]  /*ab70*/  LDSM.16.MT88.4 R12, [R9+0x7000] ;  /* 0x00700000090c783b */ /* 0x000e680000004200 */
[----:B------:R-:W3:Y:S03]  /*ab80*/  LDSM.16.MT88.4 R116, [R9+0x7800] ;  /* 0x007800000974783b */ /* 0x000ee60000004200 */
[C---:B--2---:R-:W-:Y:S08]  /*ab90*/  HMMA.16816.F32.BF16 R44, R4.reuse, R16, R44 ;  /* 0x00000010042c723c */ /* 0x044ff0000004182c */
[----:B------:R-:W-:Y:S08]  /*aba0*/  HMMA.16816.F32.BF16 R40, R4, R18, R40 ;  /* 0x000000120428723c */ /* 0x000ff00000041828 */
[C---:B------:R-:W-:Y:S08]  /*abb0*/  HMMA.16816.F32.BF16 R60, R20.reuse, R16, R60 ;  /* 0x00000010143c723c */ /* 0x040ff0000004183c */
[----:B------:R-:W-:Y:S08]  /*abc0*/  HMMA.16816.F32.BF16 R28, R20, R18, R28 ;  /* 0x00000012141c723c */ /* 0x000ff0000004181c */
[C---:B-1----:R-:W-:Y:S08]  /*abd0*/  HMMA.16816.F32.BF16 R88, R4.reuse, R12, R88 ;  /* 0x0000000c0458723c */ /* 0x042ff00000041858 */
[----:B------:R-:W-:Y:S01]  /*abe0*/  HMMA.16816.F32.BF16 R84, R4, R14, R84 ;  /* 0x0000000e0454723c */ /* 0x000fe20000041854 */
[----:B------:R-:W-:-:S02]  /*abf0*/  LOP3.LUT R4, R35, 0xff00ff, RZ, 0xc0, !PT ;  /* 0x00ff00ff23047812 */ /* 0x000fc400078ec0ff */
[----:B------:R-:W-:Y:S02]  /*ac00*/  PRMT R6, R78, 0x5410, R33 ;  /* 0x000054104e067816 */ /* 0x000fe40000000021 */
[----:B------:R-:W-:Y:S01]  /*ac10*/  LOP3.LUT R78, R115, R2, RZ, 0xc0, !PT ;  /* 0x00000002734e7212 */ /* 0x000fe200078ec0ff */
[----:B------:R-:W1:Y:S01]  /*ac20*/  LDSM.16.MT88.4 R32, [R32+0x7800] ;  /* 0x007800002020783b */ /* 0x000e620000004200 */
[--C-:B------:R-:W-:Y:S01]  /*ac30*/  HSET2.LE.AND R2, R4, R8.reuse, PT ;  /* 0x0000000804027233 */ /* 0x100fe20003803000 */
[----:B------:R-:W-:Y:S01]  /*ac40*/  HMMA.16816.F32.BF16 R120, R20, R12, R120 ;  /* 0x0000000c1478723c */ /* 0x000fe20000041878 */
[----:B------:R-:W-:Y:S02]  /*ac50*/  PRMT R5, R3, 0x5410, R72 ;  /* 0x0000541003057816 */ /* 0x000fe40000000048 */
[----:B------:R-:W-:Y:S01]  /*ac60*/  HSET2.LE.AND R3, R6, R8, PT ;  /* 0x0000000806037233 */ /* 0x000fe20003803000 */
[----:B------:R-:W-:Y:S01]  /*ac70*/  FADD.FTZ R6, R230, R208 ;  /* 0x000000d0e6067221 */ /* 0x000fe20000010000 */
[----:B------:R-:W-:-:S02]  /*ac80*/  LOP3.LUT R79, R114, R2, RZ, 0xc0, !PT ;  /* 0x00000002724f7212 */ /* 0x000fc400078ec0ff */
[----:B------:R-:W-:Y:S01]  /*ac90*/  SHF.R.U32.HI R2, RZ, 0x10, R64 ;  /* 0x00000010ff027819 */ /* 0x000fe20000011640 */
[----:B------:R-:W-:Y:S01]  /*aca0*/  HMMA.16816.F32.BF16 R12, R20, R14, R92 ;  /* 0x0000000e140c723c */ /* 0x000fe2000004185c */
[----:B------:R-:W-:Y:S01]  /*acb0*/  HSET2.LE.AND R4, R5, R8, PT ;  /* 0x0000000805047233 */ /* 0x000fe20003803000 */
[----:B------:R-:W-:Y:S01]  /*acc0*/  FADD.FTZ R5, R229, R203 ;  /* 0x000000cbe5057221 */ /* 0x000fe20000010000 */
[----:B------:R-:W-:Y:S02]  /*acd0*/  LOP3.LUT R2, R2, 0xff, RZ, 0xc0, !PT ;  /* 0x000000ff02027812 */ /* 0x000fe400078ec0ff */
[----:B------:R-:W-:Y:S02]  /*ace0*/  LOP3.LUT R76, R96, R3, RZ, 0xc0, !PT ;  /* 0x00000003604c7212 */ /* 0x000fe400078ec0ff */
[----:B------:R-:W-:Y:S02]  /*acf0*/  PRMT R3, R112, 0x5410, R100 ;  /* 0x0000541070037816 */ /* 0x000fe40000000064 */
[----:B------:R-:W-:-:S02]  /*ad00*/  LOP3.LUT R77, R83, R4, RZ, 0xc0, !PT ;  /* 0x00000004534d7212 */ /* 0x000fc400078ec0ff */
[----:B------:R-:W-:Y:S02]  /*ad10*/  PRMT R4, R2, 0x5410, R102 ;  /* 0x0000541002047816 */ /* 0x000fe40000000066 */
[--C-:B------:R-:W-:Y:S02]  /*ad20*/  HSET2.LE.AND R2, R101, R8.reuse, PT ;  /* 0x0000000865027233 */ /* 0x100fe40003803000 */
[----:B------:R-:W-:Y:S01]  /*ad30*/  LOP3.LUT R3, R3, 0xff00ff, RZ, 0xc0, !PT ;  /* 0x00ff00ff03037812 */ /* 0x000fe200078ec0ff */
[----:B---3--:R-:W-:Y:S01]  /*ad40*/  HMMA.16816.F32.BF16 R88, R76, R116, R88 ;  /* 0x000000744c58723c */ /* 0x008fe20000041858 */
[----:B------:R-:W-:Y:S02]  /*ad50*/  PRMT R7, R82, 0x5410, R49 ;  /* 0x0000541052077816 */ /* 0x000fe40000000031 */
[----:B------:R-:W-:Y:S02]  /*ad60*/  LOP3.LUT R102, R113, R2, RZ, 0xc0, !PT ;  /* 0x0000000271667212 */ /* 0x000fe400078ec0ff */
[----:B------:R-:W-:-:S02]  /*ad70*/  HSET2.LE.AND R2, R3, R8, PT ;  /* 0x0000000803027233 */ /* 0x000fc40003803000 */
[--C-:B------:R-:W-:Y:S01]  /*ad80*/  HSET2.LE.AND R3, R7, R8.reuse, PT ;  /* 0x0000000807037233 */ /* 0x100fe20003803000 */
[----:B------:R-:W-:Y:S01]  /*ad90*/  FADD.FTZ R7, R231, R209 ;  /* 0x000000d1e7077221 */ /* 0x000fe20000010000 */
[C---:B------:R-:W-:Y:S01]  /*ada0*/  HMMA.16816.F32.BF16 R84, R76.reuse, R118, R84 ;  /* 0x000000764c54723c */ /* 0x040fe20000041854 */
[----:B------:R-:W-:Y:S02]  /*adb0*/  LOP3.LUT R103, R103, R2, RZ, 0xc0, !PT ;  /* 0x0000000267677212 */ /* 0x000fe400078ec0ff */
[----:B------:R-:W-:Y:S01]  /*adc0*/  HSET2.LE.AND R2, R4, R8, PT ;  /* 0x0000000804027233 */ /* 0x000fe20003803000 */
[----:B------:R-:W-:Y:S01]  /*add0*/  FADD.FTZ R8, R242, R6 ;  /* 0x00000006f2087221 */ /* 0x000fe20000010000 */
[----:B------:R-:W-:Y:S01]  /*ade0*/  LOP3.LUT R100, R220, R3, RZ, 0xc0, !PT ;  /* 0x00000003dc647212 */ /* 0x000fe200078ec0ff */
[----:B------:R-:W-:Y:S02]  /*adf0*/  IMAD.U32 R3, RZ, RZ, UR26 ;  /* 0x0000001aff037e24 */ /* 0x000fe4000f8e00ff */
[----:B------:R-:W-:Y:S01]  /*ae00*/  FADD.FTZ R9, R233, R7 ;  /* 0x00000007e9097221 */ /* 0x000fe20000010000 */
[----:B------:R-:W-:Y:S01]  /*ae10*/  LOP3.LUT R101, R211, R2, RZ, 0xc0, !PT ;  /* 0x00000002d3657212 */ /* 0x000fe200078ec0ff */
[----:B------:R-:W-:Y:S01]  /*ae20*/  FADD.FTZ R2, R59, R210 ;  /* 0x000000d23b027221 */ /* 0x000fe20000010000 */
[----:B------:R-:W-:Y:S01]  /*ae30*/  FADD.FTZ R7, R250, R5 ;  /* 0x00000005fa077221 */ /* 0x000fe20000010000 */
[----:B------:R-:W-:Y:S02]  /*ae40*/  HMMA.16816.F32.BF16 R92, R76, R126, R128 ;  /* 0x0000007e4c5c723c */ /* 0x000fe40000041880 */
[----:B------:R-:W-:Y:S01]  /*ae50*/  FADD.FTZ R4, R228, R2 ;  /* 0x00000002e4047221 */ /* 0x000fe20000010000 */
[----:B------:R-:W-:-:S04]  /*ae60*/  IMAD.WIDE R2, R3, 0x70, R66 ;  /* 0x0000007003027825 */ /* 0x000fc800078e0242 */
[----:B------:R-:W-:Y:S01]  /*ae70*/  FADD.FTZ R6, R232, R4 ;  /* 0x00000004e8067221 */ /* 0x000fe20000010000 */
[C---:B------:R-:W-:Y:S01]  /*ae80*/  HMMA.16816.F32.BF16 R120, R100.reuse, R116, R120 ;  /* 0x000000746478723c */ /* 0x040fe20000041878 */
[----:B------:R-:W-:Y:S04]  /*ae90*/  STG.E.U16 desc[UR32][R2.64+0x10], R191 ;  /* 0x000010bf02007986 */ /* 0x000fe8000c101520 */
[----:B------:R2:W-:Y:S03]  /*aea0*/  STG.E.U16 desc[UR32][R2.64+0x12], R188 ;  /* 0x000012bc02007986 */ /* 0x0005e6000c101520 */
[----:B------:R-:W-:Y:S01]  /*aeb0*/  HMMA.16816.F32.BF16 R116, R100, R118, R12 ;  /* 0x000000766474723c */ /* 0x000fe2000004180c */
[----:B------:R-:W-:-:S02]  /*aec0*/  IMAD.U32 R12, RZ, RZ, UR26 ;  /* 0x0000001aff0c7e24 */ /* 0x000fc4000f8e00ff */
[----:B------:R-:W-:Y:S01]  /*aed0*/  FADD.FTZ R13, R224, R6 ;  /* 0x00000006e00d7221 */ /* 0x000fe20000010000 */
[----:B------:R-:W-:Y:S01]  /*aee0*/  IMAD.U32 R6, RZ, RZ, UR26 ;  /* 0x0000001aff067e24 */ /* 0x000fe2000f8e00ff */
[----:B------:R-:W-:Y:S01]  /*aef0*/  STG.E.U16 desc[UR32][R10.64+0x12], R189 ;  /* 0x000012bd0a007986 */ /* 0x000fe2000c101520 */
[----:B------:R-:W-:-:S03]  /*af00*/  IMAD.WIDE R4, R12, -0x70, R2 ;  /* 0xffffff900c047825 */ /* 0x000fc600078e0202 */
[----:B------:R-:W-:Y:S01]  /*af10*/  STG.E.U16 desc[UR32][R10.64+0x10], R187 ;  /* 0x000010bb0a007986 */ /* 0x000fe2000c101520 */
[C---:B------:R-:W-:Y:S03]  /*af20*/  HMMA.16816.F32.BF16 R96, R76.reuse, R124, R204 ;  /* 0x0000007c4c60723c */ /* 0x040fe600000418cc */
[----:B------:R-:W-:Y:S04]  /*af30*/  STG.E.U16 desc[UR32][R38.64+0x20], R186 ;  /* 0x000020ba26007986 */ /* 0x000fe8000c101520 */
[----:B------:R-:W-:Y:S01]  /*af40*/  STG.E.U16 desc[UR32][R38.64+0x22], R185 ;  /* 0x000022b926007986 */ /* 0x000fe2000c101520 */
[----:B------:R-:W-:Y:S03]  /*af50*/  HMMA.16816.F32.BF16 R108, R76, R132, R108 ;  /* 0x000000844c6c723c */ /* 0x000fe6000004186c */
[----:B------:R-:W-:Y:S01]  /*af60*/  STG.E.U16 desc[UR32][R4.64+0x20], R184 ;  /* 0x000020b804007986 */ /* 0x000fe2000c101520 */
[----:B--2---:R-:W-:Y:S01]  /*af70*/  FADD.FTZ R3, R227, R9 ;  /* 0x00000009e3037221 */ /* 0x004fe20000010000 */
[----:B------:R-:W-:-:S02]  /*af80*/  FADD.FTZ R2, R226, R8 ;  /* 0x00000008e2027221 */ /* 0x000fc40000010000 */
[----:B------:R2:W-:Y:S01]  /*af90*/  STG.E.U16 desc[UR32][R4.64+0x22], R183 ;  /* 0x000022b704007986 */ /* 0x0005e2000c101520 */
[----:B------:R-:W-:Y:S01]  /*afa0*/  FADD.FTZ R8, R252, R7 ;  /* 0x00000007fc087221 */ /* 0x000fe20000010000 */
[----:B------:R-:W-:Y:S01]  /*afb0*/  FADD.FTZ R12, R249, R3 ;  /* 0x00000003f90c7221 */ /* 0x000fe20000010000 */
[----:B------:R-:W-:Y:S01]  /*afc0*/  FADD.FTZ R9, R235, R2 ;  /* 0x00000002eb097221 */ /* 0x000fe20000010000 */
[C---:B------:R-:W-:Y:S01]  /*afd0*/  IMAD.WIDE R2, R6.reuse, 0x70, R4 ;  /* 0x0000007006027825 */ /* 0x040fe200078e0204 */
[----:B------:R-:W-:Y:S04]  /*afe0*/  HMMA.16816.F32.BF16 R104, R76, R134, R104 ;  /* 0x000000864c68723c */ /* 0x000fe80000041868 */
[----:B------:R-:W-:Y:S04]  /*aff0*/  STG.E.U16 desc[UR32][R2.64+0x20], R179 ;  /* 0x000020b302007986 */ /* 0x000fe8000c101520 */
[----:B------:R3:W-:Y:S01]  /*b000*/  STG.E.U16 desc[UR32][R2.64+0x22], R178 ;  /* 0x000022b202007986 */ /* 0x0007e2000c101520 */
[C---:B------:R-:W-:Y:S03]  /*b010*/  HMMA.16816.F32.BF16 R128, R100.reuse, R124, R216 ;  /* 0x0000007c6480723c */ /* 0x040fe600000418d8 */
[----:B------:R-:W-:Y:S04]  /*b020*/  STG.E.U16 desc[UR32][R10.64+0x20], R177 ;  /* 0x000020b10a007986 */ /* 0x000fe8000c101520 */
[----:B------:R-:W-:Y:S01]  /*b030*/  STG.E.U16 desc[UR32][R10.64+0x22], R173 ;  /* 0x000022ad0a007986 */ /* 0x000fe2000c101520 */
[----:B------:R-:W-:Y:S03]  /*b040*/  HMMA.16816.F32.BF16 R136, R100, R132, R136 ;  /* 0x000000846488723c */ /* 0x000fe60000041888 */
[----:B------:R-:W-:Y:S01]  /*b050*/  STG.E.U16 desc[UR32][R38.64+0x30], R175 ;  /* 0x000030af26007986 */ /* 0x000fe2000c101520 */
[----:B--2---:R-:W-:-:S03]  /*b060*/  IMAD.WIDE R4, R6, -0x70, R2 ;  /* 0xffffff9006047825 */ /* 0x004fc600078e0202 */
[----:B------:R-:W-:Y:S01]  /*b070*/  STG.E.U16 desc[UR32][R38.64+0x32], R174 ;  /* 0x000032ae26007986 */ /* 0x000fe2000c101520 */
[----:B-1----:R-:W-:Y:S03]  /*b080*/  HMMA.16816.F32.BF16 R80, R76, R32, R44 ;  /* 0x000000204c50723c */ /* 0x002fe6000004182c */
[----:B------:R-:W-:Y:S04]  /*b090*/  STG.E.U16 desc[UR32][R4.64+0x30], R172 ;  /* 0x000030ac04007986 */ /* 0x000fe8000c101520 */
[----:B------:R1:W-:Y:S01]  /*b0a0*/  STG.E.U16 desc[UR32][R4.64+0x32], R171 ;  /* 0x000032ab04007986 */ /* 0x0003e2000c101520 */
[----:B------:R-:W-:Y:S01]  /*b0b0*/  HMMA.16816.F32.BF16 R124, R100, R126, R212 ;  /* 0x0000007e647c723c */ /* 0x000fe200000418d4 */
[----:B---3--:R-:W-:-:S05]  /*b0c0*/  IMAD.WIDE R2, R6, 0x70, R4 ;  /* 0x0000007006027825 */ /* 0x008fca00078e0204 */
[----:B------:R-:W-:Y:S02]  /*b0d0*/  STG.E.U16 desc[UR32][R2.64+0x30], R170 ;  /* 0x000030aa02007986 */ /* 0x000fe4000c101520 */
[C---:B------:R-:W-:Y:S02]  /*b0e0*/  HMMA.16816.F32.BF16 R132, R100.reuse, R134, R24 ;  /* 0x000000866484723c */ /* 0x040fe40000041818 */
[----:B------:R2:W-:Y:S04]  /*b0f0*/  STG.E.U16 desc[UR32][R2.64+0x32], R169 ;  /* 0x000032a902007986 */ /* 0x0005e8000c101520 */
[----:B------:R-:W-:Y:S02]  /*b100*/  STG.E.U16 desc[UR32][R10.64+0x30], R168 ;  /* 0x000030a80a007986 */ /* 0x000fe4000c101520 */
[----:B------:R-:W-:Y:S02]  /*b110*/  HMMA.16816.F32.BF16 R112, R100, R32, R60 ;  /* 0x000000206470723c */ /* 0x000fe4000004183c */
[----:B------:R-:W-:Y:S04]  /*b120*/  STG.E.U16 desc[UR32][R10.64+0x32], R167 ;  /* 0x000032a70a007986 */ /* 0x000fe8000c101520 */
[----:B------:R-:W-:Y:S02]  /*b130*/  STG.E.U16 desc[UR32][R38.64+0x40], R166 ;  /* 0x000040a626007986 */ /* 0x000fe4000c101520 */
[-C--:B------:R-:W-:Y:S01]  /*b140*/  HMMA.16816.F32.BF16 R76, R76, R34.reuse, R40 ;  /* 0x000000224c4c723c */ /* 0x080fe20000041828 */
[C---:B-1----:R-:W-:Y:S01]  /*b150*/  IMAD.WIDE R4, R6.reuse, -0x70, R2 ;  /* 0xffffff9006047825 */ /* 0x042fe200078e0202 */
[----:B------:R-:W-:Y:S04]  /*b160*/  STG.E.U16 desc[UR32][R38.64+0x42], R165 ;  /* 0x000042a526007986 */ /* 0x000fe8000c101520 */
[----:B------:R-:W-:Y:S02]  /*b170*/  STG.E.U16 desc[UR32][R4.64+0x40], R164 ;  /* 0x000040a404007986 */ /* 0x000fe4000c101520 */
[----:B------:R-:W-:Y:S02]  /*b180*/  HMMA.16816.F32.BF16 R100, R100, R34, R28 ;  /* 0x000000226464723c */ /* 0x000fe4000004181c */
[----:B------:R1:W-:Y:S01]  /*b190*/  STG.E.U16 desc[UR32][R4.64+0x42], R163 ;  /* 0x000042a304007986 */ /* 0x0003e2000c101520 */
[----:B--2---:R-:W-:-:S05]  /*b1a0*/  IMAD.WIDE R2, R6, 0x70, R4 ;  /* 0x0000007006027825 */ /* 0x004fca00078e0204 */
[----:B------:R-:W-:Y:S01]  /*b1b0*/  STG.E.U16 desc[UR32][R2.64+0x40], R162 ;  /* 0x000040a202007986 */ /* 0x000fe2000c101520 */
[----:B------:R-:W-:-:S03]  /*b1c0*/  IMAD.WIDE R6, R6, -0x70, R2 ;  /* 0xffffff9006067825 */ /* 0x000fc600078e0202 */
[----:B------:R2:W-:Y:S04]  /*b1d0*/  STG.E.U16 desc[UR32][R2.64+0x42], R161 ;  /* 0x000042a102007986 */ /* 0x0005e8000c101520 */
[----:B------:R-:W-:Y:S04]  /*b1e0*/  STG.E.U16 desc[UR32][R10.64+0x40], R160 ;  /* 0x000040a00a007986 */ /* 0x000fe8000c101520 */
[----:B------:R-:W-:Y:S04]  /*b1f0*/  STG.E.U16 desc[UR32][R10.64+0x42], R159 ;  /* 0x0000429f0a007986 */ /* 0x000fe8000c101520 */
[----:B------:R-:W-:Y:S01]  /*b200*/  STG.E.U16 desc[UR32][R38.64+0x50], R158 ;  /* 0x0000509e26007986 */ /* 0x000fe2000c101520 */
[----:B-1----:R-:W-:-:S03]  /*b210*/  IMAD.U32 R4, RZ, RZ, UR26 ;  /* 0x0000001aff047e24 */ /* 0x002fc6000f8e00ff */
[----:B------:R-:W-:Y:S01]  /*b220*/  STG.E.U16 desc[UR32][R38.64+0x52], R157 ;  /* 0x0000529d26007986 */ /* 0x000fe2000c101520 */
[----:B------:R-:W-:-:S03]  /*b230*/  IMAD.WIDE R4, R4, 0x70, R6 ;  /* 0x0000007004047825 */ /* 0x000fc600078e0206 */
[----:B------:R-:W-:Y:S04]  /*b240*/  STG.E.U16 desc[UR32][R6.64+0x52], R156 ;  /* 0x0000529c06007986 */ /* 0x000fe8000c101520 */
[----:B------:R1:W-:Y:S01]  /*b250*/  STG.E.U16 desc[UR32][R6.64+0x50], R155 ;  /* 0x0000509b06007986 */ /* 0x0003e2000c101520 */
[----:B--2---:R-:W-:-:S03]  /*b260*/  IMAD.U32 R2, RZ, RZ, UR26 ;  /* 0x0000001aff027e24 */ /* 0x004fc6000f8e00ff */
[----:B------:R-:W-:Y:S01]  /*b270*/  STG.E.U16 desc[UR32][R4.64+0x50], R154 ;  /* 0x0000509a04007986 */ /* 0x000fe2000c101520 */
[----:B------:R-:W-:-:S03]  /*b280*/  IMAD.WIDE R2, R2, -0x70, R4 ;  /* 0xffffff9002027825 */ /* 0x000fc600078e0204 */
[----:B------:R2:W-:Y:S04]  /*b290*/  STG.E.U16 desc[UR32][R4.64+0x52], R153 ;  /* 0x0000529904007986 */ /* 0x0005e8000c101520 */
[----:B------:R-:W-:Y:S04]  /*b2a0*/  STG.E.U16 desc[UR32][R10.64+0x50], R152 ;  /* 0x000050980a007986 */ /* 0x000fe8000c101520 */
[----:B------:R-:W-:Y:S04]  /*b2b0*/  STG.E.U16 desc[UR32][R10.64+0x52], R151 ;  /* 0x000052970a007986 */ /* 0x000fe8000c101520 */
[----:B------:R-:W-:Y:S04]  /*b2c0*/  STG.E.U16 desc[UR32][R38.64+0x60], R150 ;  /* 0x0000609626007986 */ /* 0x000fe8000c101520 */
[----:B------:R-:W-:Y:S01]  /*b2d0*/  STG.E.U16 desc[UR32][R38.64+0x62], R149 ;  /* 0x0000629526007986 */ /* 0x000fe2000c101520 */
[----:B-1----:R-:W-:-:S03]  /*b2e0*/  IMAD.U32 R6, RZ, RZ, UR26 ;  /* 0x0000001aff067e24 */ /* 0x002fc6000f8e00ff */
[----:B------:R-:W-:Y:S01]  /*b2f0*/  STG.E.U16 desc[UR32][R2.64+0x60], R145 ;  /* 0x0000609102007986 */ /* 0x000fe2000c101520 */
[----:B------:R-:W-:-:S03]  /*b300*/  IMAD.WIDE R14, R6, 0x70, R2 ;  /* 0x00000070060e7825 */ /* 0x000fc600078e0202 */
[----:B------:R1:W-:Y:S01]  /*b310*/  STG.E.U16 desc[UR32][R2.64+0x62], R147 ;  /* 0x0000629302007986 */ /* 0x0003e2000c101520 */
[----:B--2---:R-:W-:-:S03]  /*b320*/  IMAD.U32 R4, RZ, RZ, UR26 ;  /* 0x0000001aff047e24 */ /* 0x004fc6000f8e00ff */
[----:B------:R-:W-:Y:S04]  /*b330*/  STG.E.U16 desc[UR32][R14.64+0x60], R142 ;  /* 0x0000608e0e007986 */ /* 0x000fe8000c101520 */
[----:B------:R-:W-:Y:S04]  /*b340*/  STG.E.U16 desc[UR32][R14.64+0x62], R141 ;  /* 0x0000628d0e007986 */ /* 0x000fe8000c101520 */
[----:B------:R-:W-:Y:S04]  /*b350*/  STG.E.U16 desc[UR32][R10.64+0x60], R75 ;  /* 0x0000604b0a007986 */ /* 0x000fe8000c101520 */
[----:B------:R-:W-:Y:S04]  /*b360*/  STG.E.U16 desc[UR32][R10.64+0x62], R140 ;  /* 0x0000628c0a007986 */ /* 0x000fe8000c101520 */
[----:B------:R-:W-:Y:S04]  /*b370*/  STG.E.U16 desc[UR32][R38.64+0x70], R74 ;  /* 0x0000704a26007986 */ /* 0x000fe8000c101520 */
[----:B------:R-:W-:Y:S01]  /*b380*/  STG.E.U16 desc[UR32][R38.64+0x72], R73 ;  /* 0x0000724926007986 */ /* 0x000fe2000c101520 */
[----:B-1----:R-:W-:-:S03]  /*b390*/  IMAD.WIDE R2, R4, -0x70, R14 ;  /* 0xffffff9004027825 */ /* 0x002fc600078e020e */
[----:B------:R-:W-:Y:S04]  /*b3a0*/  STL.64 [R1+0x60], R14 ;  /* 0x0000600e01007387 */ /* 0x000fe80000100a00 */
[----:B------:R-:W-:Y:S01]  /*b3b0*/  STG.E.U16 desc[UR32][R2.64+0x70], R50 ;  /* 0x0000703202007986 */ /* 0x000fe2000c101520 */
[----:B------:R-:W-:-:S03]  /*b3c0*/  IMAD.WIDE R4, R4, 0x70, R2 ;  /* 0x0000007004047825 */ /* 0x000fc600078e0202 */
[----:B------:R1:W-:Y:S04]  /*b3d0*/  STG.E.U16 desc[UR32][R2.64+0x72], R51 ;  /* 0x0000723302007986 */ /* 0x0003e8000c101520 */
[----:B------:R-:W-:Y:S04]  /*b3e0*/  STG.E.U16 desc[UR32][R4.64+0x70], R148 ;  /* 0x0000709404007986 */ /* 0x000fe8000c101520 */
[----:B------:R2:W-:Y:S04]  /*b3f0*/  STG.E.U16 desc[UR32][R4.64+0x72], R146 ;  /* 0x0000729204007986 */ /* 0x0005e8000c101520 */
[----:B------:R-:W-:Y:S04]  /*b400*/  STG.E.U16 desc[UR32][R10.64+0x70], R144 ;  /* 0x000070900a007986 */ /* 0x000fe8000c101520 */
[----:B------:R-:W-:Y:S01]  /*b410*/  STG.E.U16 desc[UR32][R10.64+0x72], R143 ;  /* 0x0000728f0a007986 */ /* 0x000fe2000c101520 */
[----:B-1----:R-:W-:Y:S01]  /*b420*/  FADD.FTZ R3, R238, R9 ;  /* 0x00000009ee037221 */ /* 0x002fe20000010000 */
[----:B------:R-:W-:-:S04]  /*b430*/  FADD.FTZ R2, R237, R8 ;  /* 0x00000008ed027221 */ /* 0x000fc80000010000 */
[----:B------:R-:W-:Y:S01]  /*b440*/  FADD.FTZ R2, R236, R2 ;  /* 0x00000002ec027221 */ /* 0x000fe20000010000 */
[----:B--2---:R-:W-:Y:S01]  /*b450*/  FADD.FTZ R5, R225, R13 ;  /* 0x0000000de1057221 */ /* 0x004fe20000010000 */
[----:B------:R-:W-:Y:S02]  /*b460*/  FADD.FTZ R4, R245, R12 ;  /* 0x0000000cf5047221 */ /* 0x000fe40000010000 */
[----:B------:R-:W-:Y:S01]  /*b470*/  FADD.FTZ R2, R246, R2 ;  /* 0x00000002f6027221 */ /* 0x000fe20000010000 */
[----:B------:R-:W-:Y:S01]  /*b480*/  FADD.FTZ R5, R248, R5 ;  /* 0x00000005f8057221 */ /* 0x000fe20000010000 */
[----:B------:R-:W-:Y:S01]  /*b490*/  FADD.FTZ R6, R222, R4 ;  /* 0x00000004de067221 */ /* 0x000fe20000010000 */
[----:B------:R-:W-:Y:S02]  /*b4a0*/  FADD.FTZ R4, R247, R3 ;  /* 0x00000003f7047221 */ /* 0x000fe40000010000 */
[----:B------:R-:W-:Y:S01]  /*b4b0*/  FADD.FTZ R3, R234, R5 ;  /* 0x00000005ea037221 */ /* 0x000fe20000010000 */
[----:B------:R-:W-:Y:S01]  /*b4c0*/  IADD3 R5, P0, PT, R38, -0x80, RZ ;  /* 0xffffff8026057810 */ /* 0x000fe20007f1e0ff */
[----:B------:R-:W-:-:S03]  /*b4d0*/  FADD.FTZ R6, R221, R6 ;  /* 0x00000006dd067221 */ /* 0x000fc60000010000 */
[----:B------:R-:W-:Y:S01]  /*b4e0*/  IADD3.X R252, PT, PT, R39, -0x1, RZ, P0, !PT ;  /* 0xffffffff27fc7810 */ /* 0x000fe200007fe4ff */
[----:B------:R1:W-:Y:S04]  /*b4f0*/  STL [R1], R5 ;  /* 0x0000000501007387 */ /* 0x0003e80000100800 */
[----:B------:R2:W-:Y:S01]  /*b500*/  STL [R1+0x114], R6 ;  /* 0x0001140601007387 */ /* 0x0005e20000100800 */
[----:B-1----:R-:W-:Y:S01]  /*b510*/  FADD.FTZ R5, R243, R4 ;  /* 0x00000004f3057221 */ /* 0x002fe20000010000 */
[----:B------:R-:W-:Y:S01]  /*b520*/  FADD.FTZ R4, R244, R2 ;  /* 0x00000002f4047221 */ /* 0x000fe20000010000 */
[----:B------:R-:W-:-:S03]  /*b530*/  FADD.FTZ R2, R223, R3 ;  /* 0x00000003df027221 */ /* 0x000fc60000010000 */
[----:B------:R2:W-:Y:S04]  /*b540*/  STL [R1+0x134], R5 ;  /* 0x0001340501007387 */ /* 0x0005e80000100800 */
[----:B------:R2:W-:Y:S04]  /*b550*/  STL [R1+0x138], R4 ;  /* 0x0001380401007387 */ /* 0x0005e80000100800 */
[----:B------:R2:W-:Y:S01]  /*b560*/  STL [R1+0x130], R2 ;  /* 0x0001300201007387 */ /* 0x0005e20000100800 */
[----:B------:R-:W-:Y:S05]  /*b570*/  BRA.U !UP0, `(.L_x_2550) ;  /* 0x00000115086c7547 */ /* 0x000fea000b800000 */
[----:B------:R-:W3:Y:S01]  /*b580*/  LDL.LU R245, [R1+0x14] ;  /* 0x0000140001f57983 */ /* 0x000ee20000300800 */
[----:B------:R-:W1:Y:S01]  /*b590*/  LDCU UR6, c[0x0][0x440] ;  /* 0x00008800ff0677ac */ /* 0x000e620008000800 */
[----:B------:R-:W-:Y:S02]  /*b5a0*/  UIADD3 UR31, UPT, UPT, UR24, -0x2, URZ ;  /* 0xfffffffe181f7890 */ /* 0x000fe4000fffe0ff */
[----:B------:R-:W4:Y:S01]  /*b5b0*/  LDL R248, [R1+0x11c] ;  /* 0x00011c0001f87983 */ /* 0x000f220000100800 */
[----:B------:R-:W-:Y:S01]  /*b5c0*/  SHF.R.U32.HI R180, RZ, 0x1, R182 ;  /* 0x00000001ffb47819 */ /* 0x000fe200000116b6 */
[----:B--2---:R-:W-:Y:S01]  /*b5d0*/  IMAD.U32 R4, RZ, RZ, UR8 ;  /* 0x00000008ff047e24 */ /* 0x004fe2000f8e00ff */
[----:B------:R-:W-:-:S04]  /*b5e0*/  DEPBAR.LE SB0, 0x0 ;  /* 0x000080000000791a */ /* 0x000fc80000000000 */
[----:B------:R-:W2:Y:S04]  /*b5f0*/  LDL R247, [R1+0x118] ;  /* 0x0001180001f77983 */ /* 0x000ea80000100800 */
[----:B------:R-:W5:Y:S01]  /*b600*/  LDL R243, [R1+0x4] ;  /* 0x0000040001f37983 */ /* 0x000f620000100800 */
[----:B-1----:R-:W-:Y:S01]  /*b610*/  ISETP.GE.AND P0, PT, R176, UR6, PT ;  /* 0x00000006b0007c0c */ /* 0x002fe2000bf06270 */
[----:B------:R-:W-:Y:S01]  /*b620*/  UIMAD.WIDE.U32 UR44, UR31, UR8, URZ ;  /* 0x000000081f2c72a5 */ /* 0x000fe2000f8e00ff */
[----:B------:R-:W-:Y:S01]  /*b630*/  LOP3.LUT R0, R180, 0x8, RZ, 0xc0, !PT ;  /* 0x00000008b4007812 */ /* 0x000fe200078ec0ff */
[----:B------:R-:W-:Y:S02]  /*b640*/  BAR.SYNC.DEFER_BLOCKING 0x0 ;  /* 0x0000000000007b1d */ /* 0x000fe40000010000 */
[----:B------:R-:W-:-:S02]  /*b650*/  UIMAD UR7, UR31, UR9, UR45 ;  /* 0x000000091f0772a4 */ /* 0x000fc4000f8e022d */
[----:B------:R-:W-:Y:S02]  /*b660*/  USHF.L.U32 UR6, UR44, 0x6, URZ ;  /* 0x000000062c067899 */ /* 0x000fe400080006ff */
[----:B------:R-:W-:Y:S01]  /*b670*/  USHF.L.U64.HI UR7, UR44, 0x6, UR7 ;  /* 0x000000062c077899 */ /* 0x000fe20008010207 */
[----:B------:R-:W-:Y:S01]  /*b680*/  IMAD.U32 R3, RZ, RZ, UR8 ;  /* 0x00000008ff037e24 */ /* 0x000fe2000f8e00ff */
        /* <DEDUP_REMOVED lines=18> */
[----:B------:R-:W-:Y:S01]  /*b7b0*/  IMAD.MOV.U32 R193, RZ, RZ, R241 ;  /* 0x000000ffffc17224 */ /* 0x000fe200078e00f1 */
[----:B------:R-:W-:Y:S01]  /*b7c0*/  UISETP.GT.U32.AND UP0, UPT, UR31, UR18, UPT ;  /* 0x000000121f00728c */ /* 0x000fe2000bf04070 */
[----:B---3--:R-:W-:Y:S01]  /*b7d0*/  LOP3.LUT R49, R245, R0, RZ, 0x3c, !PT ;  /* 0x00000000f5317212 */ /* 0x008fe200078e3cff */
[----:B------:R-:W-:-:S05]  /*b7e0*/  IMAD.U32 R0, RZ, RZ, UR6 ;  /* 0x00000006ff007e24 */ /* 0x000fca000f8e00ff */
[----:B----4-:R-:W-:Y:S01]  /*b7f0*/  @!P0 LEA R10, P4, R0, R248, 0x1 ;  /* 0x000000f8000a8211 */ /* 0x010fe200078808ff */
[----:B------:R-:W-:-:S03]  /*b800*/  IMAD.SHL.U32 R245, R182, 0x40, RZ ;  /* 0x00000040b6f57824 */ /* 0x000fc600078e00ff */
[----:B--2---:R-:W-:Y:S01]  /*b810*/  @!P0 LEA.HI.X R11, R0, R247, R9, 0x1, P4 ;  /* 0x000000f7000b8211 */ /* 0x004fe200020f0c09 */
        /* <DEDUP_REMOVED lines=8> */
[CC--:B------:R-:W-:Y:S01]  /*b8a0*/  @!P0 LEA R6, P1, R13.reuse, R248.reuse, 0x1 ;  /* 0x000000f80d068211 */ /* 0x0c0fe200078208ff */
        /* <DEDUP_REMOVED lines=23> */
[----:B-----5:R-:W-:Y:S04]  /*ba20*/  LDSM.16.M88.4 R24, [R243+0x5000] ;  /* 0x00500000f318783b */ /* 0x020fe80000000200 */
[----:B------:R-:W-:Y:S04]  /*ba30*/  LDSM.16.M88.4 R12, [R250] ;  /* 0x00000000fa0c783b */ /* 0x000fe80000000200 */
[----:B-1----:R-:W1:Y:S04]  /*ba40*/  LDSM.16.M88.4 R8, [R250+0x2000] ;  /* 0x00200000fa08783b */ /* 0x002e680000000200 */
[----:B------:R-:W3:Y:S04]  /*ba50*/  LDSM.16.M88.4 R32, [R243+0x4000] ;  /* 0x00400000f320783b */ /* 0x000ee80000000200 */
[----:B------:R-:W4:Y:S01]  /*ba60*/  LDSM.16.M88.4 R16, [R243+0x5800] ;  /* 0x00580000f310783b */ /* 0x000f220000000200 */
[----:B------:R-:W-:-:S03]  /*ba70*/  IMAD.MOV.U32 R247, RZ, RZ, 0x20 ;  /* 0x00000020fff77424 */ /* 0x000fc600078e00ff */
[----:B------:R-:W5:Y:S02]  /*ba80*/  LDSM.16.M88.4 R28, [R243+0x4800] ;  /* 0x00480000f31c783b */ /* 0x000f640000000200 */
[----:B------:R-:W-:Y:S01]  /*ba90*/  SEL R249, R247, 0xffffffe0, !P6 ;  /* 0xffffffe0f7f97807 */ /* 0x000fe20007000000 */
[----:B------:R-:W-:Y:S01]  /*baa0*/  IMAD.IADD R2, R193, 0x1, R250 ;  /* 0x00000001c1027824 */ /* 0x000fe200078e02fa */
        /* <DEDUP_REMOVED lines=16> */
[C---:B------:R-:W-:Y:S08]  /*bbb0*/  HMMA.16816.F32.BF16 R44, R8.reuse, R18, RZ ;  /* 0x00000012082c723c */ /* 0x040ff000000418ff */
        /* <DEDUP_REMOVED lines=28> */
[----:B------:R-:W1:Y:S07]  /*bd80*/  LDSM.16.M88.4 R32, [R249+0x4000] ;  /* 0x00400000f920783b */ /* 0x000e6e0000000200 */
[C---:B------:R-:W-:Y:S01]  /*bd90*/  HMMA.16816.F32.BF16 R244, R20.reuse, R64, R28 ;  /* 0x0000004014f4723c */ /* 0x040fe2000004181c */
[----:B------:R-:W1:Y:S07]  /*bda0*/  LDSM.16.M88.4 R28, [R249+0x4800] ;  /* 0x00480000f91c783b */ /* 0x000e6e0000000200 */
[C---:B------:R-:W-:Y:S01]  /*bdb0*/  HMMA.16816.F32.BF16 R204, R20.reuse, R72, R8 ;  /* 0x0000004814cc723c */ /* 0x040fe20000041808 */
[----:B------:R-:W-:Y:S07]  /*bdc0*/  LDSM.16.M88.4 R8, [R0] ;  /* 0x000000000008783b */ /* 0x000fee0000000200 */
        /* <DEDUP_REMOVED lines=23> */
[----:B------:R2:W-:Y:S04]  /*bf40*/  STL [R1+0xb8], R192 ;  /* 0x0000b8c001007387 */ /* 0x0005e80000100800 */
[----:B------:R2:W-:Y:S01]  /*bf50*/  STL [R1+0x8], R2 ;  /* 0x0000080201007387 */ /* 0x0005e20000100800 */
[C---:B-1----:R-:W-:Y:S03]  /*bf60*/  HMMA.16816.F32.BF16 R184, R4.reuse, R32, R184 ;  /* 0x0000002004b8723c */ /* 0x042fe600000418b8 */
[----:B------:R2:W-:Y:S05]  /*bf70*/  STL [R1+0x30], R0 ;  /* 0x0000300001007387 */ /* 0x0005ea0000100800 */
[C---:B------:R-:W-:Y:S08]  /*bf80*/  HMMA.16816.F32.BF16 R204, R4.reuse, R34, R172 ;  /* 0x0000002204cc723c */ /* 0x040ff000000418ac */
        /* <DEDUP_REMOVED lines=72> */
.L_x_2553:
[----:B------:R-:W-:Y:S05]  /*c410*/  BSYNC.RECONVERGENT B0 ;  /* 0x0000000000007941 */ /* 0x000fea0003800200 */
.L_x_2552:
[----:B------:R-:W0:Y:S02]  /*c420*/  LDGDEPBAR ;  /* 0x00000000000079af */ /* 0x000e240000000000 */
.L_x_2551:
[----:B-1----:R-:W3:Y:S04]  /*c430*/  LDL R4, [R1+0x158] ;  /* 0x0001580001047983 */ /* 0x002ee80000100800 */
[----:B--2---:R-:W2:Y:S01]  /*c440*/  LDL.64 R2, [R1+0x140] ;  /* 0x0001400001027983 */ /* 0x004ea20000100a00 */
[----:B------:R-:W-:Y:S02]  /*c450*/  IMAD.U32 R0, RZ, RZ, UR24 ;  /* 0x00000018ff007e24 */ /* 0x000fe4000f8e00ff */
[----:B------:R-:W-:Y:S01]  /*c460*/  IMAD.MOV.U32 R11, RZ, RZ, R49 ;  /* 0x000000ffff0b7224 */ /* 0x000fe200078e0031 */
[----:B------:R1:W-:Y:S04]  /*c470*/  STL.64 [R1+0x180], R246 ;  /* 0x000180f601007387 */ /* 0x0003e80000100a00 */
[----:B------:R4:W-:Y:S04]  /*c480*/  STL.64 [R1+0x178], R38 ;  /* 0x0001782601007387 */ /* 0x0009e80000100a00 */
[----:B------:R3:W-:Y:S04]  /*c490*/  STL.64 [R1+0x170], R250 ;  /* 0x000170fa01007387 */ /* 0x0007e80000100a00 */
[----:B------:R2:W-:Y:S04]  /*c4a0*/  STL.64 [R1+0x168], R248 ;  /* 0x000168f801007387 */ /* 0x0005e80000100a00 */
[----:B------:R2:W-:Y:S04]  /*c4b0*/  STL.64 [R1+0x160], R180 ;  /* 0x000160b401007387 */ /* 0x0005e80000100a00 */
[----:B-1----:R-:W2:Y:S04]  /*c4c0*/  LDL.64 R246, [R1+0x148] ;  /* 0x0001480001f67983 */ /* 0x002ea80000100a00 */
[----:B----4-:R-:W4:Y:S01]  /*c4d0*/  LDL.64 R38, [R1+0x128] ;  /* 0x0001280001267983 */ /* 0x010f220000100a00 */
[----:B---3--:R-:W-:-:S03]  /*c4e0*/  IMAD R0, R0, 0x40, R4 ;  /* 0x0000004000007824 */ /* 0x008fc600078e0204 */
[----:B------:R-:W3:Y:S01]  /*c4f0*/  LDL.64 R250, [R1+0x80] ;  /* 0x0000800001fa7983 */ /* 0x000ee20000100a00 */
[----:B--2---:R-:W-:-:S03]  /*c500*/  IMAD.MOV.U32 R16, RZ, RZ, R2 ;  /* 0x000000ffff107224 */ /* 0x004fc600078e0002 */
[----:B------:R-:W2:Y:S01]  /*c510*/  LDL.64 R248, [R1+0x120] ;  /* 0x0001200001f87983 */ /* 0x000ea20000100a00 */
[----:B------:R-:W-:Y:S02]  /*c520*/  VIADD R2, R0, UR21 ;  /* 0x0000001500027c36 */ /* 0x000fe40008000000 */
[----:B------:R-:W-:Y:S01]  /*c530*/  IMAD.MOV.U32 R17, RZ, RZ, R3 ;  /* 0x000000ffff117224 */ /* 0x000fe200078e0003 */
[----:B------:R-:W2:Y:S01]  /*c540*/  LDL.64 R180, [R1+0x150] ;  /* 0x0001500001b47983 */ /* 0x000ea20000100a00 */
[C---:B------:R-:W-:Y:S02]  /*c550*/  VIADD R55, R2.reuse, 0xffffffb8 ;  /* 0xffffffb802377836 */ /* 0x040fe40000000000 */
[----:B------:R-:W-:Y:S02]  /*c560*/  VIADD R4, R2, 0xffffff80 ;  /* 0xffffff8002047836 */ /* 0x000fe40000000000 */
[--C-:B------:R-:W-:Y:S02]  /*c570*/  IMAD.IADD R5, R190, 0x1, -R55.reuse ;  /* 0x00000001be057824 */ /* 0x100fe400078e0a37 */
[----:B------:R-:W-:-:S02]  /*c580*/  IMAD.IADD R3, R48, 0x1, -R55 ;  /* 0x0000000130037824 */ /* 0x000fc400078e0a37 */
[----:B------:R-:W-:Y:S02]  /*c590*/  IMAD.IADD R7, R37, 0x1, -R55 ;  /* 0x0000000125077824 */ /* 0x000fe400078e0a37 */
[----:B------:R-:W-:Y:S01]  /*c5a0*/  IMAD.IADD R8, R190, 0x1, -R4 ;  /* 0x00000001be087824 */ /* 0x000fe200078e0a04 */
[----:B------:R-:W-:Y:S02]  /*c5b0*/  IABS R6, R5 ;  /* 0x0000000500067213 */ /* 0x000fe40000000000 */
[----:B------:R-:W-:Y:S02]  /*c5c0*/  IABS R5, R3 ;  /* 0x0000000300057213 */ /* 0x000fe40000000000 */
[----:B------:R-:W-:Y:S02]  /*c5d0*/  IABS R3, R7 ;  /* 0x0000000700037213 */ /* 0x000fe40000000000 */
[----:B------:R-:W-:Y:S01]  /*c5e0*/  IABS R7, R8 ;  /* 0x0000000800077213 */ /* 0x000fe20000000000 */
[----:B------:R-:W-:Y:S01]  /*c5f0*/  IMAD.MOV.U32 R8, RZ, RZ, R6 ;  /* 0x000000ffff087224 */ /* 0x000fe200078e0006 */
[----:B------:R-:W-:-:S03]  /*c600*/  I2FP.F32.S32 R3, R3 ;  /* 0x0000000300037245 */ /* 0x000fc60000201400 */
[----:B------:R-:W-:Y:S01]  /*c610*/  IMAD.MOV.U32 R6, RZ, RZ, R7 ;  /* 0x000000ffff067224 */ /* 0x000fe200078e0007 */
[----:B------:R-:W-:Y:S02]  /*c620*/  I2FP.F32.S32 R8, R8 ;  /* 0x0000000800087245 */ /* 0x000fe40000201400 */
[----:B------:R-:W-:Y:S01]  /*c630*/  I2FP.F32.S32 R7, R5 ;  /* 0x0000000500077245 */ /* 0x000fe20000201400 */
[----:B------:R-:W-:Y:S01]  /*c640*/  FFMA.FTZ R162, R3, -UR12, R224 ;  /* 0x8000000c03a27c23 */ /* 0x000fe200080100e0 */
[----:B------:R-:W-:Y:S01]  /*c650*/  I2FP.F32.S32 R5, R6 ;  /* 0x0000000600057245 */ /* 0x000fe20000201400 */
[----:B------:R-:W-:Y:S02]  /*c660*/  VIADD R3, R2, 0xffffff81 ;  /* 0xffffff8102037836 */ /* 0x000fe40000000000 */
[----:B------:R-:W-:Y:S01]  /*c670*/  FFMA.FTZ R177, R8, -UR12, R144 ;  /* 0x8000000c08b17c23 */ /* 0x000fe20008010090 */
[----:B------:R-:W-:Y:S02]  /*c680*/  IMAD.IADD R8, R48, 0x1, -R4 ;  /* 0x0000000130087824 */ /* 0x000fe400078e0a04 */
[----:B------:R-:W-:Y:S01]  /*c690*/  FFMA.FTZ R163, R5, -UR12, R64 ;  /* 0x8000000c05a37c23 */ /* 0x000fe20008010040 */
[----:B------:R-:W-:-:S02]  /*c6a0*/  IMAD.IADD R6, R37, 0x1, -R4 ;  /* 0x0000000125067824 */ /* 0x000fc400078e0a04 */
[--C-:B------:R-:W-:Y:S02]  /*c6b0*/  IMAD.IADD R5, R190, 0x1, -R3.reuse ;  /* 0x00000001be057824 */ /* 0x100fe400078e0a03 */
[----:B------:R-:W-:Y:S01]  /*c6c0*/  FFMA.FTZ R160, R7, -UR12, R146 ;  /* 0x8000000c07a07c23 */ /* 0x000fe20008010092 */
[----:B------:R-:W-:Y:S01]  /*c6d0*/  IMAD.IADD R4, R36, 0x1, -R4 ;  /* 0x0000000124047824 */ /* 0x000fe200078e0a04 */
[----:B------:R-:W-:Y:S01]  /*c6e0*/  IABS R10, R8 ;  /* 0x00000008000a7213 */ /* 0x000fe20000000000 */
[----:B------:R-:W-:Y:S01]  /*c6f0*/  IMAD.IADD R7, R48, 0x1, -R3 ;  /* 0x0000000130077824 */ /* 0x000fe200078e0a03 */
[----:B------:R-:W-:Y:S02]  /*c700*/  IABS R8, R6 ;  /* 0x0000000600087213 */ /* 0x000fe40000000000 */
[----:B------:R-:W-:Y:S01]  /*c710*/  IABS R5, R5 ;  /* 0x0000000500057213 */ /* 0x000fe20000000000 */
[----:B------:R-:W-:Y:S01]  /*c720*/  IMAD.MOV.U32 R6, RZ, RZ, R10 ;  /* 0x000000ffff067224 */ /* 0x000fe200078e000a */
[----:B------:R-:W-:-:S02]  /*c730*/  IABS R9, R4 ;  /* 0x0000000400097213 */ /* 0x000fc40000000000 */
[----:B------:R-:W-:Y:S01]  /*c740*/  IABS R4, R7 ;  /* 0x0000000700047213 */ /* 0x000fe20000000000 */
[----:B------:R-:W-:Y:S01]  /*c750*/  IMAD.MOV.U32 R7, RZ, RZ, R8 ;  /* 0x000000ffff077224 */ /* 0x000fe200078e0008 */
[----:B------:R-:W-:Y:S02]  /*c760*/  I2FP.F32.S32 R5, R5 ;  /* 0x0000000500057245 */ /* 0x000fe40000201400 */
[----:B------:R-:W-:Y:S02]  /*c770*/  I2FP.F32.S32 R8, R6 ;  /* 0x0000000600087245 */ /* 0x000fe40000201400 */
[----:B------:R-:W-:Y:S01]  /*c780*/  I2FP.F32.S32 R4, R4 ;  /* 0x0000000400047245 */ /* 0x000fe20000201400 */
[----:B------:R-:W-:Y:S01]  /*c790*/  FFMA.FTZ R159, R5, -UR12, R65 ;  /* 0x8000000c059f7c23 */ /* 0x000fe20008010041 */
[----:B------:R-:W-:Y:S01]  /*c7a0*/  I2FP.F32.S32 R6, R9 ;  /* 0x0000000900067245 */ /* 0x000fe20000201400 */
[----:B------:R-:W-:Y:S01]  /*c7b0*/  VIADD R31, R2, 0xffffff88 ;  /* 0xffffff88021f7836 */ /* 0x000fe20000000000 */
[----:B------:R-:W-:Y:S01]  /*c7c0*/  I2FP.F32.S32 R7, R7 ;  /* 0x0000000700077245 */ /* 0x000fe20000201400 */
[----:B------:R-:W-:-:S02]  /*c7d0*/  IMAD.IADD R5, R37, 0x1, -R3 ;  /* 0x0000000125057824 */ /* 0x000fc400078e0a03 */
[----:B------:R-:W-:Y:S01]  /*c7e0*/  FFMA.FTZ R44, R4, -UR12, R67 ;  /* 0x8000000c042c7c23 */ /* 0x000fe20008010043 */
[----:B------:R-:W-:Y:S01]  /*c7f0*/  FFMA.FTZ R175, R6, -UR12, R186 ;  /* 0x8000000c06af7c23 */ /* 0x000fe200080100ba */
[----:B------:R-:W-:Y:S02]  /*c800*/  IMAD.IADD R3, R36, 0x1, -R3 ;  /* 0x0000000124037824 */ /* 0x000fe400078e0a03 */
[----:B------:R-:W-:Y:S01]  /*c810*/  FFMA.FTZ R151, R7, -UR12, R184 ;  /* 0x8000000c07977c23 */ /* 0x000fe200080100b8 */
[--C-:B------:R-:W-:Y:S01]  /*c820*/  IMAD.IADD R4, R190, 0x1, -R31.reuse ;  /* 0x00000001be047824 */ /* 0x100fe200078e0a1f */
[----:B------:R-:W-:Y:S01]  /*c830*/  IABS R5, R5 ;  /* 0x0000000500057213 */ /* 0x000fe20000000000 */
[--C-:B------:R-:W-:Y:S02]  /*c840*/  IMAD.IADD R6, R48, 0x1, -R31.reuse ;  /* 0x0000000130067824 */ /* 0x100fe400078e0a1f */
[----:B------:R-:W-:Y:S02]  /*c850*/  IMAD.IADD R7, R37, 0x1, -R31 ;  /* 0x0000000125077824 */ /* 0x000fe400078e0a1f */
[----:B------:R-:W-:Y:S01]  /*c860*/  FFMA.FTZ R41, R8, -UR12, R66 ;  /* 0x8000000c08297c23 */ /* 0x000fe20008010042 */
[----:B------:R-:W-:Y:S01]  /*c870*/  IABS R9, R3 ;  /* 0x0000000300097213 */ /* 0x000fe20000000000 */
[----:B------:R-:W-:Y:S01]  /*c880*/  IMAD.MOV.U32 R8, RZ, RZ, R5 ;  /* 0x000000ffff087224 */ /* 0x000fe200078e0005 */
[----:B------:R-:W-:-:S02]  /*c890*/  IABS R4, R4 ;  /* 0x0000000400047213 */ /* 0x000fc40000000000 */
[----:B------:R-:W-:Y:S02]  /*c8a0*/  IABS R3, R6 ;  /* 0x0000000600037213 */ /* 0x000fe40000000000 */
[----:B------:R-:W-:Y:S01]  /*c8b0*/  IABS R5, R7 ;  /* 0x0000000700057213 */ /* 0x000fe20000000000 */
[----:B------:R-:W-:Y:S02]  /*c8c0*/  IMAD.MOV.U32 R6, RZ, RZ, R4 ;  /* 0x000000ffff067224 */ /* 0x000fe400078e0004 */
[----:B------:R-:W-:Y:S02]  /*c8d0*/  IMAD.MOV.U32 R4, RZ, RZ, R3 ;  /* 0x000000ffff047224 */ /* 0x000fe400078e0003 */
[----:B------:R-:W-:Y:S01]  /*c8e0*/  IMAD.MOV.U32 R3, RZ, RZ, R5 ;  /* 0x000000ffff037224 */ /* 0x000fe200078e0005 */
[----:B------:R-:W-:Y:S02]  /*c8f0*/  I2FP.F32.S32 R5, R9 ;  /* 0x0000000900057245 */ /* 0x000fe40000201400 */
[----:B------:R-:W-:Y:S01]  /*c900*/  I2FP.F32.S32 R4, R4 ;  /* 0x0000000400047245 */ /* 0x000fe20000201400 */
[----:B------:R-:W-:Y:S01]  /*c910*/  VIADD R30, R2, 0xffffff89 ;  /* 0xffffff89021e7836 */ /* 0x000fe20000000000 */
[----:B------:R-:W-:-:S02]  /*c920*/  I2FP.F32.S32 R3, R3 ;  /* 0x0000000300037245 */ /* 0x000fc40000201400 */
[----:B------:R-:W-:Y:S01]  /*c930*/  I2FP.F32.S32 R7, R8 ;  /* 0x0000000800077245 */ /* 0x000fe20000201400 */
[----:B------:R-:W-:Y:S01]  /*c940*/  FFMA.FTZ R46, R4, -UR12, R142 ;  /* 0x8000000c042e7c23 */ /* 0x000fe2000801008e */
[----:B------:R-:W-:Y:S01]  /*c950*/  I2FP.F32.S32 R6, R6 ;  /* 0x0000000600067245 */ /* 0x000fe20000201400 */
[----:B------:R-:W-:Y:S02]  /*c960*/  VIADD R29, R2, 0xffffff90 ;  /* 0xffffff90021d7836 */ /* 0x000fe40000000000 */
[----:B------:R-:W-:Y:S01]  /*c970*/  FFMA.FTZ R144, R3, -UR12, R204 ;  /* 0x8000000c03907c23 */ /* 0x000fe200080100cc */
[--C-:B------:R-:W-:Y:S02]  /*c980*/  IMAD.IADD R4, R190, 0x1, -R30.reuse ;  /* 0x00000001be047824 */ /* 0x100fe400078e0a1e */
[----:B------:R-:W-:Y:S01]  /*c990*/  FFMA.FTZ R161, R5, -UR12, R187 ;  /* 0x8000000c05a17c23 */ /* 0x000fe200080100bb */
[--C-:B------:R-:W-:Y:S02]  /*c9a0*/  IMAD.IADD R3, R48, 0x1, -R30.reuse ;  /* 0x0000000130037824 */ /* 0x100fe400078e0a1e */
[----:B------:R-:W-:Y:S01]  /*c9b0*/  FFMA.FTZ R148, R7, -UR12, R185 ;  /* 0x8000000c07947c23 */ /* 0x000fe200080100b9 */
[----:B------:R-:W-:-:S02]  /*c9c0*/  IMAD.IADD R5, R37, 0x1, -R30 ;  /* 0x0000000125057824 */ /* 0x000fc400078e0a1e */
[----:B------:R-:W-:Y:S01]  /*c9d0*/  FFMA.FTZ R150, R6, -UR12, R140 ;  /* 0x8000000c06967c23 */ /* 0x000fe2000801008c */
[--C-:B------:R-:W-:Y:S01]  /*c9e0*/  IMAD.IADD R7, R190, 0x1, -R29.reuse ;  /* 0x00000001be077824 */ /* 0x100fe200078e0a1d */
[----:B------:R-:W-:Y:S01]  /*c9f0*/  IABS R6, R4 ;  /* 0x0000000400067213 */ /* 0x000fe20000000000 */
[----:B------:R-:W-:Y:S01]  /*ca00*/  IMAD.IADD R8, R48, 0x1, -R29 ;  /* 0x0000000130087824 */ /* 0x000fe200078e0a1d */
[----:B------:R-:W-:Y:S02]  /*ca10*/  IABS R4, R3 ;  /* 0x0000000300047213 */ /* 0x000fe40000000000 */
[----:B------:R-:W-:Y:S02]  /*ca20*/  IABS R3, R5 ;  /* 0x0000000500037213 */ /* 0x000fe40000000000 */
[----:B------:R-:W-:Y:S01]  /*ca30*/  IABS R5, R7 ;  /* 0x0000000700057213 */ /* 0x000fe20000000000 */
[----:B------:R-:W-:Y:S01]  /*ca40*/  IMAD.MOV.U32 R7, RZ, RZ, R6 ;  /* 0x000000ffff077224 */ /* 0x000fe200078e0006 */
[----:B------:R-:W-:Y:S01]  /*ca50*/  IABS R9, R8 ;  /* 0x0000000800097213 */ /* 0x000fe20000000000 */
[----:B------:R-:W-:-:S02]  /*ca60*/  IMAD.MOV.U32 R6, RZ, RZ, R4 ;  /* 0x000000ffff067224 */ /* 0x000fc400078e0004 */
[----:B------:R-:W-:Y:S01]  /*ca70*/  IMAD.MOV.U32 R4, RZ, RZ, R5 ;  /* 0x000000ffff047224 */ /* 0x000fe200078e0005 */
[----:B------:R-:W-:Y:S01]  /*ca80*/  I2FP.F32.S32 R8, R7 ;  /* 0x0000000700087245 */ /* 0x000fe20000201400 */
[----:B------:R-:W-:Y:S01]  /*ca90*/  IMAD.MOV.U32 R5, RZ, RZ, R9 ;  /* 0x000000ffff057224 */ /* 0x000fe200078e0009 */
[----:B------:R-:W-:Y:S02]  /*caa0*/  I2FP.F32.S32 R7, R6 ;  /* 0x0000000600077245 */ /* 0x000fe40000201400 */
[----:B------:R-:W-:Y:S02]  /*cab0*/  I2FP.F32.S32 R6, R3 ;  /* 0x0000000300067245 */ /* 0x000fe40000201400 */
[----:B------:R-:W-:Y:S02]  /*cac0*/  I2FP.F32.S32 R3, R4 ;  /* 0x0000000400037245 */ /* 0x000fe40000201400 */
[----:B------:R-:W-:Y:S01]  /*cad0*/  I2FP.F32.S32 R4, R5 ;  /* 0x0000000500047245 */ /* 0x000fe20000201400 */
[----:B------:R-:W-:-:S02]  /*cae0*/  VIADD R25, R2, 0xffffff91 ;  /* 0xffffff9102197836 */ /* 0x000fc40000000000 */
[----:B------:R-:W-:Y:S02]  /*caf0*/  VIADD R24, R2, 0xffffff98 ;  /* 0xffffff9802187836 */ /* 0x000fe40000000000 */
[----:B------:R-:W-:Y:S01]  /*cb00*/  FFMA.FTZ R142, R3, -UR12, R60 ;  /* 0x8000000c038e7c23 */ /* 0x000fe2000801003c */
[----:B------:R-:W-:Y:S01]  /*cb10*/  FFMA.FTZ R57, R4, -UR12, R62 ;  /* 0x8000000c04397c23 */ /* 0x000fe2000801003e */
[C---:B------:R-:W-:Y:S02]  /*cb20*/  IMAD.IADD R3, R37.reuse, 0x1, -R29 ;  /* 0x0000000125037824 */ /* 0x040fe400078e0a1d */
[----:B------:R-:W-:Y:S02]  /*cb30*/  IMAD.IADD R4, R48, 0x1, -R25 ;  /* 0x0000000130047824 */ /* 0x000fe400078e0a19 */
[----:B------:R-:W-:Y:S02]  /*cb40*/  IMAD.IADD R9, R190, 0x1, -R24 ;  /* 0x00000001be097824 */ /* 0x000fe400078e0a18 */
[----:B------:R-:W-:Y:S01]  /*cb50*/  FFMA.FTZ R149, R8, -UR12, R141 ;  /* 0x8000000c08957c23 */ /* 0x000fe2000801008d */
[----:B------:R-:W-:Y:S01]  /*cb60*/  FFMA.FTZ R75, R6, -UR12, R205 ;  /* 0x8000000c064b7c23 */ /* 0x000fe200080100cd */
[--C-:B------:R-:W-:Y:S01]  /*cb70*/  IMAD.IADD R5, R190, 0x1, -R25.reuse ;  /* 0x00000001be057824 */ /* 0x100fe200078e0a19 */
[----:B------:R-:W-:Y:S01]  /*cb80*/  IABS R6, R3 ;  /* 0x0000000300067213 */ /* 0x000fe20000000000 */
[----:B------:R-:W-:Y:S01]  /*cb90*/  IMAD.IADD R8, R37, 0x1, -R25 ;  /* 0x0000000125087824 */ /* 0x000fe200078e0a19 */
[----:B------:R-:W-:Y:S01]  /*cba0*/  IABS R4, R4 ;  /* 0x0000000400047213 */ /* 0x000fe20000000000 */
[----:B------:R-:W-:Y:S01]  /*cbb0*/  FFMA.FTZ R50, R7, -UR12, R143 ;  /* 0x8000000c07327c23 */ /* 0x000fe2000801008f */
[----:B------:R-:W-:-:S02]  /*cbc0*/  IABS R9, R9 ;  /* 0x0000000900097213 */ /* 0x000fc40000000000 */
[----:B------:R-:W-:Y:S01]  /*cbd0*/  IABS R7, R5 ;  /* 0x0000000500077213 */ /* 0x000fe20000000000 */
[----:B------:R-:W-:Y:S01]  /*cbe0*/  IMAD.MOV.U32 R5, RZ, RZ, R6 ;  /* 0x000000ffff057224 */ /* 0x000fe200078e0006 */
[----:B------:R-:W-:Y:S01]  /*cbf0*/  IABS R3, R8 ;  /* 0x0000000800037213 */ /* 0x000fe20000000000 */
[----:B------:R-:W-:Y:S02]  /*cc00*/  IMAD.MOV.U32 R6, RZ, RZ, R4 ;  /* 0x000000ffff067224 */ /* 0x000fe400078e0004 */
[----:B------:R-:W-:Y:S01]  /*cc10*/  IMAD.MOV.U32 R4, RZ, RZ, R9 ;  /* 0x000000ffff047224 */ /* 0x000fe200078e0009 */
[----:B------:R-:W-:Y:S02]  /*cc20*/  I2FP.F32.S32 R3, R3 ;  /* 0x0000000300037245 */ /* 0x000fe40000201400 */
[----:B------:R-:W-:Y:S02]  /*cc30*/  I2FP.F32.S32 R6, R6 ;  /* 0x0000000600067245 */ /* 0x000fe40000201400 */
[----:B------:R-:W-:Y:S01]  /*cc40*/  I2FP.F32.S32 R4, R4 ;  /* 0x0000000400047245 */ /* 0x000fe20000201400 */
[----:B------:R-:W-:Y:S01]  /*cc50*/  FFMA.FTZ R66, R3, -UR12, R209 ;  /* 0x8000000c03427c23 */ /* 0x000fe200080100d1 */
[----:B------:R-:W-:Y:S01]  /*cc60*/  I2FP.F32.S32 R5, R5 ;  /* 0x0000000500057245 */ /* 0x000fe20000201400 */
[----:B------:R-:W-:-:S02]  /*cc70*/  VIADD R23, R2, 0xffffff99 ;  /* 0xffffff9902177836 */ /* 0x000fc40000000000 */
[----:B------:R-:W-:Y:S01]  /*cc80*/  IMAD.IADD R3, R48, 0x1, -R24 ;  /* 0x0000000130037824 */ /* 0x000fe200078e0a18 */
[----:B------:R-:W-:Y:S01]  /*cc90*/  I2FP.F32.S32 R7, R7 ;  /* 0x0000000700077245 */ /* 0x000fe20000201400 */
[----:B------:R-:W-:Y:S01]  /*cca0*/  FFMA.FTZ R140, R4, -UR12, R32 ;  /* 0x8000000c048c7c23 */ /* 0x000fe20008010020 */
[----:B------:R-:W-:Y:S01]  /*ccb0*/  FFMA.FTZ R60, R6, -UR12, R63 ;  /* 0x8000000c063c7c23 */ /* 0x000fe2000801003f */
[----:B------:R-:W-:Y:S02]  /*ccc0*/  IMAD.IADD R4, R37, 0x1, -R24 ;  /* 0x0000000125047824 */ /* 0x000fe400078e0a18 */
[----:B------:R-:W-:Y:S01]  /*ccd0*/  FFMA.FTZ R74, R5, -UR12, R208 ;  /* 0x8000000c054a7c23 */ /* 0x000fe200080100d0 */
[--C-:B------:R-:W-:Y:S01]  /*cce0*/  IMAD.IADD R6, R190, 0x1, -R23.reuse ;  /* 0x00000001be067824 */ /* 0x100fe200078e0a17 */
[----:B------:R-:W-:Y:S01]  /*ccf0*/  IABS R3, R3 ;  /* 0x0000000300037213 */ /* 0x000fe20000000000 */
[----:B------:R-:W-:Y:S02]  /*cd00*/  IMAD.IADD R5, R48, 0x1, -R23 ;  /* 0x0000000130057824 */ /* 0x000fe400078e0a17 */
[----:B------:R-:W-:Y:S01]  /*cd10*/  FFMA.FTZ R141, R7, -UR12, R61 ;  /* 0x8000000c078d7c23 */ /* 0x000fe2000801003d */
[----:B------:R-:W-:-:S02]  /*cd20*/  IABS R7, R4 ;  /* 0x0000000400077213 */ /* 0x000fc40000000000 */
[----:B------:R-:W-:Y:S01]  /*cd30*/  IABS R8, R6 ;  /* 0x0000000600087213 */ /* 0x000fe20000000000 */
[----:B------:R-:W-:Y:S01]  /*cd40*/  IMAD.MOV.U32 R4, RZ, RZ, R3 ;  /* 0x000000ffff047224 */ /* 0x000fe200078e0003 */
[----:B------:R-:W-:Y:S01]  /*cd50*/  IABS R5, R5 ;  /* 0x0000000500057213 */ /* 0x000fe20000000000 */
[----:B------:R-:W-:Y:S02]  /*cd60*/  IMAD.IADD R9, R37, 0x1, -R23 ;  /* 0x0000000125097824 */ /* 0x000fe400078e0a17 */
[----:B------:R-:W-:Y:S02]  /*cd70*/  IMAD.MOV.U32 R6, RZ, RZ, R7 ;  /* 0x000000ffff067224 */ /* 0x000fe400078e0007 */
[----:B------:R-:W-:Y:S01]  /*cd80*/  IMAD.MOV.U32 R7, RZ, RZ, R8 ;  /* 0x000000ffff077224 */ /* 0x000fe200078e0008 */
[----:B------:R-:W-:Y:S01]  /*cd90*/  I2FP.F32.S32 R8, R4 ;  /* 0x0000000400087245 */ /* 0x000fe20000201400 */
[----:B------:R-:W-:Y:S01]  /*cda0*/  IMAD.MOV.U32 R4, RZ, RZ, R5 ;  /* 0x000000ffff047224 */ /* 0x000fe200078e0005 */
[----:B------:R-:W-:Y:S01]  /*cdb0*/  IABS R3, R9 ;  /* 0x0000000900037213 */ /* 0x000fe20000000000 */
[----:B------:R-:W-:Y:S01]  /*cdc0*/  VIADD R22, R2, 0xffffffa0 ;  /* 0xffffffa002167836 */ /* 0x000fe20000000000 */
[----:B------:R-:W-:-:S02]  /*cdd0*/  I2FP.F32.S32 R5, R6 ;  /* 0x0000000600057245 */ /* 0x000fc40000201400 */
[----:B------:R-:W-:Y:S02]  /*cde0*/  I2FP.F32.S32 R4, R4 ;  /* 0x0000000400047245 */ /* 0x000fe40000201400 */
[----:B------:R-:W-:Y:S01]  /*cdf0*/  I2FP.F32.S32 R3, R3 ;  /* 0x0000000300037245 */ /* 0x000fe20000201400 */
[----:B------:R-:W-:Y:S01]  /*ce00*/  VIADD R21, R2, 0xffffffa1 ;  /* 0xffffffa102157836 */ /* 0x000fe20000000000 */
[----:B------:R-:W-:Y:S01]  /*ce10*/  I2FP.F32.S32 R6, R7 ;  /* 0x0000000700067245 */ /* 0x000fe20000201400 */
[----:B------:R-:W-:Y:S01]  /*ce20*/  FFMA.FTZ R53, R4, -UR12, R35 ;  /* 0x8000000c04357c23 */ /* 0x000fe20008010023 */
[----:B------:R-:W-:Y:S02]  /*ce30*/  IMAD.IADD R4, R190, 0x1, -R22 ;  /* 0x00000001be047824 */ /* 0x000fe400078e0a16 */
[----:B------:R-:W-:Y:S01]  /*ce40*/  FFMA.FTZ R59, R3, -UR12, R213 ;  /* 0x8000000c033b7c23 */ /* 0x000fe200080100d5 */
[----:B------:R-:W-:Y:S01]  /*ce50*/  FFMA.FTZ R58, R5, -UR12, R212 ;  /* 0x8000000c053a7c23 */ /* 0x000fe200080100d4 */
[----:B------:R-:W-:-:S02]  /*ce60*/  IMAD.IADD R3, R48, 0x1, -R22 ;  /* 0x0000000130037824 */ /* 0x000fc400078e0a16 */
[----:B------:R-:W-:Y:S02]  /*ce70*/  IMAD.IADD R5, R37, 0x1, -R22 ;  /* 0x0000000125057824 */ /* 0x000fe400078e0a16 */
[----:B------:R-:W-:Y:S01]  /*ce80*/  FFMA.FTZ R73, R6, -UR12, R33 ;  /* 0x8000000c06497c23 */ /* 0x000fe20008010021 */
[----:B------:R-:W-:Y:S01]  /*ce90*/  IMAD.IADD R7, R190, 0x1, -R21 ;  /* 0x00000001be077824 */ /* 0x000fe200078e0a15 */
[----:B------:R-:W-:Y:S02]  /*cea0*/  IABS R6, R4 ;  /* 0x0000000400067213 */ /* 0x000fe40000000000 */
[----:B------:R-:W-:Y:S02]  /*ceb0*/  IABS R4, R3 ;  /* 0x0000000300047213 */ /* 0x000fe40000000000 */
[----:B------:R-:W-:Y:S02]  /*cec0*/  IABS R3, R5 ;  /* 0x0000000500037213 */ /* 0x000fe40000000000 */
[----:B------:R-:W-:Y:S01]  /*ced0*/  IABS R5, R7 ;  /* 0x0000000700057213 */ /* 0x000fe20000000000 */
[----:B------:R-:W-:-:S02]  /*cee0*/  IMAD.MOV.U32 R7, RZ, RZ, R6 ;  /* 0x000000ffff077224 */ /* 0x000fc400078e0006 */
[----:B------:R-:W-:Y:S02]  /*cef0*/  IMAD.MOV.U32 R6, RZ, RZ, R4 ;  /* 0x000000ffff067224 */ /* 0x000fe400078e0004 */
[----:B------:R-:W-:Y:S01]  /*cf00*/  IMAD.MOV.U32 R4, RZ, RZ, R5 ;  /* 0x000000ffff047224 */ /* 0x000fe200078e0005 */
[----:B------:R-:W-:-:S04]  /*cf10*/  I2FP.F32.S32 R5, R3 ;  /* 0x0000000300057245 */ /* 0x000fc80000201400 */
[----:B------:R-:W-:Y:S02]  /*cf20*/  I2FP.F32.S32 R3, R4 ;  /* 0x0000000400037245 */ /* 0x000fe40000201400 */
[----:B------:R-:W-:Y:S01]  /*cf30*/  I2FP.F32.S32 R6, R6 ;  /* 0x0000000600067245 */ /* 0x000fe20000201400 */
[----:B------:R-:W-:Y:S02]  /*cf40*/  VIADD R20, R2, 0xffffffa8 ;  /* 0xffffffa802147836 */ /* 0x000fe40000000000 */
[----:B------:R-:W-:Y:S01]  /*cf50*/  FFMA.FTZ R67, R3, -UR12, R13 ;  /* 0x8000000c03437c23 */ /* 0x000fe2000801000d */
[--C-:B------:R-:W-:Y:S02]  /*cf60*/  IMAD.IADD R3, R48, 0x1, -R21.reuse ;  /* 0x0000000130037824 */ /* 0x100fe400078e0a15 */
[----:B------:R-:W-:Y:S01]  /*cf70*/  FFMA.FTZ R54, R5, -UR12, R216 ;  /* 0x8000000c05367c23 */ /* 0x000fe200080100d8 */
[----:B------:R-:W-:Y:S01]  /*cf80*/  FFMA.FTZ R49, R6, -UR12, R14 ;  /* 0x8000000c06317c23 */ /* 0x000fe2000801000e */
[----:B------:R-:W-:-:S02]  /*cf90*/  IMAD.IADD R5, R37, 0x1, -R21 ;  /* 0x0000000125057824 */ /* 0x000fc400078e0a15 */
[----:B------:R-:W-:Y:S01]  /*cfa0*/  IMAD.IADD R6, R190, 0x1, -R20 ;  /* 0x00000001be067824 */ /* 0x000fe200078e0a14 */
[----:B------:R-:W-:Y:S02]  /*cfb0*/  IABS R4, R3 ;  /* 0x0000000300047213 */ /* 0x000fe40000000000 */
[----:B------:R-:W-:Y:S02]  /*cfc0*/  IABS R3, R5 ;  /* 0x0000000500037213 */ /* 0x000fe40000000000 */
[----:B------:R-:W-:Y:S01]  /*cfd0*/  IABS R5, R6 ;  /* 0x0000000600057213 */ /* 0x000fe20000000000 */
[----:B------:R-:W-:Y:S01]  /*cfe0*/  IMAD.MOV.U32 R6, RZ, RZ, R4 ;  /* 0x000000ffff067224 */ /* 0x000fe200078e0004 */
[----:B------:R-:W-:-:S03]  /*cff0*/  I2FP.F32.S32 R3, R3 ;  /* 0x0000000300037245 */ /* 0x000fc60000201400 */
[----:B------:R-:W-:Y:S01]  /*d000*/  IMAD.MOV.U32 R4, RZ, RZ, R5 ;  /* 0x000000ffff047224 */ /* 0x000fe200078e0005 */
[----:B------:R-:W-:Y:S01]  /*d010*/  I2FP.F32.S32 R6, R6 ;  /* 0x0000000600067245 */ /* 0x000fe20000201400 */
[----:B------:R-:W-:Y:S02]  /*d020*/  VIADD R19, R2, 0xffffffa9 ;  /* 0xffffffa902137836 */ /* 0x000fe40000000000 */
[----:B------:R-:W-:Y:S01]  /*d030*/  FFMA.FTZ R52, R3, -UR12, R217 ;  /* 0x8000000c03347c23 */ /* 0x000fe200080100d9 */
[--C-:B------:R-:W-:Y:S01]  /*d040*/  IMAD.IADD R3, R48, 0x1, -R20.reuse ;  /* 0x0000000130037824 */ /* 0x100fe200078e0a14 */
[----:B------:R-:W-:Y:S01]  /*d050*/  I2FP.F32.S32 R4, R4 ;  /* 0x0000000400047245 */ /* 0x000fe20000201400 */
[----:B------:R-:W-:Y:S01]  /*d060*/  FFMA.FTZ R43, R6, -UR12, R15 ;  /* 0x8000000c062b7c23 */ /* 0x000fe2000801000f */
[----:B------:R-:W-:Y:S02]  /*d070*/  IMAD.IADD R5, R37, 0x1, -R20 ;  /* 0x0000000125057824 */ /* 0x000fe400078e0a14 */
[----:B------:R-:W-:-:S02]  /*d080*/  IMAD.IADD R6, R190, 0x1, -R19 ;  /* 0x00000001be067824 */ /* 0x000fc400078e0a13 */
[----:B------:R-:W-:Y:S01]  /*d090*/  FFMA.FTZ R64, R4, -UR12, R152 ;  /* 0x8000000c04407c23 */ /* 0x000fe20008010098 */
[----:B------:R-:W-:Y:S02]  /*d0a0*/  IABS R4, R3 ;  /* 0x0000000300047213 */ /* 0x000fe40000000000 */
[----:B------:R-:W-:Y:S02]  /*d0b0*/  IABS R3, R5 ;  /* 0x0000000500037213 */ /* 0x000fe40000000000 */
[----:B------:R-:W-:Y:S01]  /*d0c0*/  IABS R5, R6 ;  /* 0x0000000600057213 */ /* 0x000fe20000000000 */
[----:B------:R-:W-:-:S04]  /*d0d0*/  IMAD.MOV.U32 R6, RZ, RZ, R4 ;  /* 0x000000ffff067224 */ /* 0x000fc800078e0004 */
[----:B------:R-:W-:Y:S01]  /*d0e0*/  IMAD.MOV.U32 R4, RZ, RZ, R5 ;  /* 0x000000ffff047224 */ /* 0x000fe200078e0005 */
[----:B------:R-:W-:Y:S02]  /*d0f0*/  I2FP.F32.S32 R5, R3 ;  /* 0x0000000300057245 */ /* 0x000fe40000201400 */
[----:B------:R-:W-:Y:S02]  /*d100*/  I2FP.F32.S32 R6, R6 ;  /* 0x0000000600067245 */ /* 0x000fe40000201400 */
[----:B------:R-:W-:Y:S01]  /*d110*/  I2FP.F32.S32 R3, R4 ;  /* 0x0000000400037245 */ /* 0x000fe20000201400 */
[----:B------:R-:W-:Y:S02]  /*d120*/  VIADD R18, R2, 0xffffffb0 ;  /* 0xffffffb002127836 */ /* 0x000fe40000000000 */
[----:B------:R-:W-:Y:S01]  /*d130*/  FFMA.FTZ R47, R5, -UR12, R220 ;  /* 0x8000000c052f7c23 */ /* 0x000fe200080100dc */
[----:B------:R-:W-:Y:S01]  /*d140*/  FFMA.FTZ R40, R6, -UR12, R154 ;  /* 0x8000000c06287c23 */ /* 0x000fe2000801009a */
[----:B------:R-:W-:Y:S01]  /*d150*/  FFMA.FTZ R63, R3, -UR12, R153 ;  /* 0x8000000c033f7c23 */ /* 0x000fe20008010099 */
[----:B------:R-:W-:-:S02]  /*d160*/  IMAD.IADD R3, R48, 0x1, -R19 ;  /* 0x0000000130037824 */ /* 0x000fc400078e0a13 */
[----:B------:R-:W-:Y:S02]  /*d170*/  IMAD.IADD R5, R37, 0x1, -R19 ;  /* 0x0000000125057824 */ /* 0x000fe400078e0a13 */
[----:B------:R-:W-:Y:S01]  /*d180*/  IMAD.IADD R6, R190, 0x1, -R18 ;  /* 0x00000001be067824 */ /* 0x000fe200078e0a12 */
        /* <DEDUP_REMOVED lines=20> */
[----:B------:R-:W-:-:S04]  /*d2d0*/  I2FP.F32.S32 R5, R3 ;  /* 0x0000000300057245 */ /* 0x000fc80000201400 */
[----:B------:R-:W-:Y:S01]  /*d2e0*/  I2FP.F32.S32 R3, R4 ;  /* 0x0000000400037245 */ /* 0x000fe20000201400 */
[----:B------:R-:W-:Y:S02]  /*d2f0*/  VIADD R26, R2, 0xffffffb9 ;  /* 0xffffffb9021a7836 */ /* 0x000fe40000000000 */
[----:B------:R-:W-:Y:S02]  /*d300*/  IMAD.IADD R2, R37, 0x1, -R27 ;  /* 0x0000000125027824 */ /* 0x000fe400078e0a1b */
[----:B------:R-:W-:Y:S01]  /*d310*/  FFMA.FTZ R51, R3, -UR12, R165 ;  /* 0x8000000c03337c23 */ /* 0x000fe200080100a5 */
[C---:B------:R-:W-:Y:S02]  /*d320*/  IMAD.IADD R3, R48.reuse, 0x1, -R27 ;  /* 0x0000000130037824 */ /* 0x040fe400078e0a1b */
[----:B------:R-:W-:Y:S01]  /*d330*/  FFMA.FTZ R42, R5, -UR12, R228 ;  /* 0x8000000c052a7c23 */ /* 0x000fe200080100e4 */
[----:B------:R-:W-:Y:S01]  /*d340*/  IMAD.IADD R5, R48, 0x1, -R26 ;  /* 0x0000000130057824 */ /* 0x000fe200078e0a1a */
[----:B------:R-:W-:-:S02]  /*d350*/  I2FP.F32.S32 R7, R7 ;  /* 0x0000000700077245 */ /* 0x000fc40000201400 */
[----:B------:R-:W-:Y:S02]  /*d360*/  IABS R4, R3 ;  /* 0x0000000300047213 */ /* 0x000fe40000000000 */
[----:B------:R-:W-:Y:S02]  /*d370*/  IABS R2, R2 ;  /* 0x0000000200027213 */ /* 0x000fe40000000000 */
[----:B------:R-:W-:Y:S01]  /*d380*/  IABS R3, R5 ;  /* 0x0000000500037213 */ /* 0x000fe20000000000 */
[----:B------:R-:W-:Y:S02]  /*d390*/  IMAD.MOV.U32 R5, RZ, RZ, R4 ;  /* 0x000000ffff057224 */ /* 0x000fe400078e0004 */
[----:B------:R-:W-:Y:S01]  /*d3a0*/  FFMA.FTZ R72, R7, -UR12, R12 ;  /* 0x8000000c07487c23 */ /* 0x000fe2000801000c */
[----:B------:R-:W-:Y:S02]  /*d3b0*/  IMAD.MOV.U32 R4, RZ, RZ, R2 ;  /* 0x000000ffff047224 */ /* 0x000fe400078e0002 */
[----:B------:R-:W-:-:S02]  /*d3c0*/  IMAD.MOV.U32 R228, RZ, RZ, R16 ;  /* 0x000000ffffe47224 */ /* 0x000fc400078e0010 */
[----:B------:R-:W-:Y:S02]  /*d3d0*/  VIADD R48, R48, -UR25 ;  /* 0x8000001930307c36 */ /* 0x000fe40008000000 */
[C---:B------:R-:W-:Y:S02]  /*d3e0*/  VIADD R16, R0.reuse, 0xffffff80 ;  /* 0xffffff8000107836 */ /* 0x040fe40000000000 */
[C---:B------:R-:W-:Y:S02]  /*d3f0*/  VIADD R14, R0.reuse, 0xffffff81 ;  /* 0xffffff81000e7836 */ /* 0x040fe40000000000 */
[C---:B------:R-:W-:Y:S02]  /*d400*/  VIADD R13, R0.reuse, 0xffffff88 ;  /* 0xffffff88000d7836 */ /* 0x040fe40000000000 */
[----:B------:R-:W-:Y:S02]  /*d410*/  VIADD R12, R0, 0xffffff89 ;  /* 0xffffff89000c7836 */ /* 0x000fe40000000000 */
[----:B------:R-:W-:Y:S01]  /*d420*/  FFMA.FTZ R56, R8, -UR12, R34 ;  /* 0x8000000c08387c23 */ /* 0x000fe20008010022 */
[----:B------:R-:W-:Y:S01]  /*d430*/  I2FP.F32.S32 R6, R6 ;  /* 0x0000000600067245 */ /* 0x000fe20000201400 */
[----:B------:R-:W-:Y:S01]  /*d440*/  IMAD.MOV.U32 R2, RZ, RZ, R3 ;  /* 0x000000ffff027224 */ /* 0x000fe200078e0003 */
[----:B------:R-:W-:Y:S01]  /*d450*/  I2FP.F32.S32 R5, R5 ;  /* 0x0000000500057245 */ /* 0x000fe20000201400 */
[----:B------:R-:W-:Y:S01]  /*d460*/  IMAD.MOV.U32 R232, RZ, RZ, R11 ;  /* 0x000000ffffe87224 */ /* 0x000fe200078e000b */
[----:B------:R-:W-:Y:S01]  /*d470*/  I2FP.F32.S32 R4, R4 ;  /* 0x0000000400047245 */ /* 0x000fe20000201400 */
        /* <DEDUP_REMOVED lines=8> */
[----:B------:R-:W-:Y:S01]  /*d500*/  FFMA.FTZ R34, R6, -UR12, R166 ;  /* 0x8000000c06227c23 */ /* 0x000fe200080100a6 */
[----:B------:R-:W-:Y:S01]  /*d510*/  I2FP.F32.S32 R2, R2 ;  /* 0x0000000200027245 */ /* 0x000fe20000201400 */
[----:B------:R-:W-:Y:S01]  /*d520*/  FFMA.FTZ R32, R5, -UR12, R167 ;  /* 0x8000000c05207c23 */ /* 0x000fe200080100a7 */
[----:B------:R-:W-:Y:S01]  /*d530*/  FFMA.FTZ R33, R4, -UR12, R229 ;  /* 0x8000000c04217c23 */ /* 0x000fe200080100e5 */
[----:B------:R-:W-:Y:S01]  /*d540*/  FSEL R41, R41, -INF , !P4 ;  /* 0xff80000029297808 */ /* 0x000fe20006000000 */
[----:B------:R-:W-:Y:S01]  /*d550*/  VIADD R7, R0, 0xffffffa0 ;  /* 0xffffffa000077836 */ /* 0x000fe20000000000 */
[----:B------:R-:W-:Y:S01]  /*d560*/  FSEL R44, R44, -INF , !P3 ;  /* 0xff8000002c2c7808 */ /* 0x000fe20005800000 */
[----:B------:R-:W-:Y:S01]  /*d570*/  VIADD R6, R0, 0xffffffa1 ;  /* 0xffffffa100067836 */ /* 0x000fe20000000000 */
[----:B------:R-:W-:Y:S01]  /*d580*/  FSEL R46, R46, -INF , !P5 ;  /* 0xff8000002e2e7808 */ /* 0x000fe20006800000 */
[----:B------:R-:W-:Y:S01]  /*d590*/  VIADD R5, R0, 0xffffffa8 ;  /* 0xffffffa800057836 */ /* 0x000fe20000000000 */
[----:B------:R-:W-:Y:S01]  /*d5a0*/  FSEL R50, R50, -INF , !P1 ;  /* 0xff80000032327808 */ /* 0x000fe20004800000 */
[----:B------:R-:W-:Y:S01]  /*d5b0*/  VIADD R4, R0, 0xffffffa9 ;  /* 0xffffffa900047836 */ /* 0x000fe20000000000 */
[----:B------:R-:W-:-:S02]  /*d5c0*/  ISETP.GT.AND P4, PT, R48, R11, PT ;  /* 0x0000000b3000720c */ /* 0x000fc40003f84270 */
[C---:B------:R-:W-:Y:S02]  /*d5d0*/  ISETP.GT.AND P3, PT, R48.reuse, R10, PT ;  /* 0x0000000a3000720c */ /* 0x040fe40003f64270 */
[C---:B------:R-:W-:Y:S02]  /*d5e0*/  ISETP.GT.AND P5, PT, R48.reuse, R9, PT ;  /* 0x000000093000720c */ /* 0x040fe40003fa4270 */
[----:B------:R-:W-:Y:S01]  /*d5f0*/  ISETP.GT.AND P1, PT, R48, R8, PT ;  /* 0x000000083000720c */ /* 0x000fe20003f24270 */
[----:B------:R-:W-:Y:S02]  /*d600*/  IMAD.MOV.U32 R229, RZ, RZ, R17 ;  /* 0x000000ffffe57224 */ /* 0x000fe400078e0011 */
[----:B------:R-:W-:Y:S01]  /*d610*/  FFMA.FTZ R28, R2, -UR12, R147 ;  /* 0x8000000c021c7c23 */ /* 0x000fe20008010093 */
[----:B------:R-:W-:Y:S01]  /*d620*/  FSEL R57, R57, -INF , !P4 ;  /* 0xff80000039397808 */ /* 0x000fe20006000000 */
[----:B------:R-:W-:Y:S01]  /*d630*/  VIADD R3, R0, 0xffffffb0 ;  /* 0xffffffb000037836 */ /* 0x000fe20000000000 */
[----:B------:R-:W-:Y:S01]  /*d640*/  FSEL R60, R60, -INF , !P3 ;  /* 0xff8000003c3c7808 */ /* 0x000fe20005800000 */
[----:B------:R-:W-:Y:S01]  /*d650*/  VIADD R15, R0, 0xffffffb8 ;  /* 0xffffffb8000f7836 */ /* 0x000fe20000000000 */
[----:B------:R-:W-:Y:S01]  /*d660*/  FSEL R62, R56, -INF , !P5 ;  /* 0xff800000383e7808 */ /* 0x000fe20006800000 */
[C---:B------:R-:W-:Y:S01]  /*d670*/  VIADD R2, R0.reuse, 0xffffffb1 ;  /* 0xffffffb100027836 */ /* 0x040fe20000000000 */
[----:B------:R-:W-:Y:S01]  /*d680*/  FSEL R65, R53, -INF , !P1 ;  /* 0xff80000035417808 */ /* 0x000fe20004800000 */
[----:B------:R-:W-:Y:S01]  /*d690*/  VIADD R17, R0, 0xffffffb9 ;  /* 0xffffffb900117836 */ /* 0x000fe20000000000 */
[----:B------:R-:W-:-:S02]  /*d6a0*/  ISETP.GT.AND P4, PT, R48, R7, PT ;  /* 0x000000073000720c */ /* 0x000fc40003f84270 */
[C---:B------:R-:W-:Y:S02]  /*d6b0*/  ISETP.GT.AND P3, PT, R48.reuse, R6, PT ;  /* 0x000000063000720c */ /* 0x040fe40003f64270 */
[C---:B------:R-:W-:Y:S02]  /*d6c0*/  ISETP.GT.AND P5, PT, R48.reuse, R5, PT ;  /* 0x000000053000720c */ /* 0x040fe40003fa4270 */
[----:B------:R-:W-:Y:S01]  /*d6d0*/  ISETP.GT.AND P1, PT, R48, R4, PT ;  /* 0x000000043000720c */ /* 0x000fe20003f24270 */
[----:B------:R-:W-:Y:S01]  /*d6e0*/  VIADD R0, R37, -UR25 ;  /* 0x8000001925007c36 */ /* 0x000fe20008000000 */
        /* <DEDUP_REMOVED lines=15> */
[----:B------:R-:W-:Y:S01]  /*d7e0*/  ISETP.GT.AND P1, PT, R0, R12, PT ;  /* 0x0000000c0000720c */ /* 0x000fe20003f24270 */
[----:B------:R-:W-:Y:S01]  /*d7f0*/  IMAD.IADD R37, R37, 0x1, -R26 ;  /* 0x0000000125257824 */ /* 0x000fe200078e0a1a */
        /* <DEDUP_REMOVED lines=8> */
[----:B------:R-:W-:Y:S02]  /*d880*/  IABS R28, R37 ;  /* 0x00000025001c7213 */ /* 0x000fe40000000000 */
        /* <DEDUP_REMOVED lines=8> */
[----:B------:R-:W-:Y:S02]  /*d910*/  I2FP.F32.S32 R28, R28 ;  /* 0x0000001c001c7245 */ /* 0x000fe40000201400 */
[----:B------:R-:W-:Y:S02]  /*d920*/  FSEL R66, R54, -INF , !P4 ;  /* 0xff80000036427808 */ /* 0x000fe40006000000 */
[----:B------:R-:W-:Y:S02]  /*d930*/  FSEL R75, R52, -INF , !P3 ;  /* 0xff800000344b7808 */ /* 0x000fe40005800000 */
[----:B------:R-:W-:Y:S02]  /*d940*/  FSEL R148, R47, -INF , !P5 ;  /* 0xff8000002f947808 */ /* 0x000fe40006800000 */
[----:B------:R-:W-:Y:S01]  /*d950*/  FSEL R168, R45, -INF , !P1 ;  /* 0xff8000002da87808 */ /* 0x000fe20004800000 */
[----:B------:R-:W-:Y:S01]  /*d960*/  FFMA.FTZ R28, R28, -UR12, R225 ;  /* 0x8000000c1c1c7c23 */ /* 0x000fe200080100e1 */
[----:B------:R-:W-:-:S02]  /*d970*/  ISETP.GT.AND P4, PT, R0, R3, PT ;  /* 0x000000030000720c */ /* 0x000fc40003f84270 */
[C---:B------:R-:W-:Y:S02]  /*d980*/  ISETP.GT.AND P3, PT, R0.reuse, R2, PT ;  /* 0x000000020000720c */ /* 0x040fe40003f64270 */
[C---:B------:R-:W-:Y:S02]  /*d990*/  ISETP.GT.AND P5, PT, R0.reuse, R15, PT ;  /* 0x0000000f0000720c */ /* 0x040fe40003fa4270 */
[----:B------:R-:W-:Y:S01]  /*d9a0*/  ISETP.GT.AND P1, PT, R0, R17, PT ;  /* 0x000000110000720c */ /* 0x000fe20003f24270 */
[----:B------:R-:W-:Y:S01]  /*d9b0*/  VIADD R0, R190, -UR25 ;  /* 0x80000019be007c36 */ /* 0x000fe20008000000 */
[----:B------:R-:W-:Y:S02]  /*d9c0*/  FSEL R171, R42, -INF , !P4 ;  /* 0xff8000002aab7808 */ /* 0x000fe40006000000 */
[----:B------:R-:W-:Y:S02]  /*d9d0*/  FSEL R172, R33, -INF , !P3 ;  /* 0xff80000021ac7808 */ /* 0x000fe40005800000 */
[----:B------:R-:W-:-:S02]  /*d9e0*/  ISETP.GT.AND P4, PT, R0, R16, PT ;  /* 0x000000100000720c */ /* 0x000fc40003f84270 */
[----:B------:R-:W-:Y:S02]  /*d9f0*/  FSEL R173, R162, -INF , !P5 ;  /* 0xff800000a2ad7808 */ /* 0x000fe40006800000 */
[----:B------:R-:W-:Y:S02]  /*da00*/  FSEL R174, R28, -INF , !P1 ;  /* 0xff8000001cae7808 */ /* 0x000fe40004800000 */
[C---:B------:R-:W-:Y:S02]  /*da10*/  ISETP.GT.AND P3, PT, R0.reuse, R14, PT ;  /* 0x0000000e0000720c */ /* 0x040fe40003f64270 */
[C---:B------:R-:W-:Y:S02]  /*da20*/  ISETP.GT.AND P5, PT, R0.reuse, R13, PT ;  /* 0x0000000d0000720c */ /* 0x040fe40003fa4270 */
[----:B------:R-:W-:Y:S01]  /*da30*/  ISETP.GT.AND P1, PT, R0, R12, PT ;  /* 0x0000000c0000720c */ /* 0x000fe20003f24270 */
[----:B------:R-:W-:Y:S01]  /*da40*/  IMAD.IADD R28, R190, 0x1, -R26 ;  /* 0x00000001be1c7824 */ /* 0x000fe200078e0a1a */
        /* <DEDUP_REMOVED lines=8> */
[----:B------:R-:W-:Y:S02]  /*dad0*/  IABS R28, R28 ;  /* 0x0000001c001c7213 */ /* 0x000fe40000000000 */
[----:B------:R-:W-:Y:S02]  /*dae0*/  FSEL R42, R142, -INF , !P4 ;  /* 0xff8000008e2a7808 */ /* 0x000fe40006000000 */
[----:B------:R-:W-:Y:S02]  /*daf0*/  ISETP.GT.AND P4, PT, R0, R7, PT ;  /* 0x000000070000720c */ /* 0x000fe40003f84270 */
[----:B------:R-:W-:Y:S02]  /*db00*/  FSEL R45, R141, -INF , !P3 ;  /* 0xff8000008d2d7808 */ /* 0x000fe40005800000 */
[----:B------:R-:W-:-:S02]  /*db10*/  FSEL R47, R140, -INF , !P5 ;  /* 0xff8000008c2f7808 */ /* 0x000fc40006800000 */
[----:B------:R-:W-:Y:S02]  /*db20*/  FSEL R52, R73, -INF , !P1 ;  /* 0xff80000049347808 */ /* 0x000fe40004800000 */
[C---:B------:R-:W-:Y:S02]  /*db30*/  ISETP.GT.AND P3, PT, R0.reuse, R6, PT ;  /* 0x000000060000720c */ /* 0x040fe40003f64270 */
[C---:B------:R-:W-:Y:S02]  /*db40*/  ISETP.GT.AND P5, PT, R0.reuse, R5, PT ;  /* 0x000000050000720c */ /* 0x040fe40003fa4270 */
[----:B------:R-:W-:Y:S02]  /*db50*/  ISETP.GT.AND P1, PT, R0, R4, PT ;  /* 0x000000040000720c */ /* 0x000fe40003f24270 */
[----:B------:R-:W-:Y:S02]  /*db60*/  I2FP.F32.S32 R28, R28 ;  /* 0x0000001c001c7245 */ /* 0x000fe40000201400 */
        /* <DEDUP_REMOVED lines=8> */
[----:B------:R-:W-:Y:S01]  /*dbf0*/  FFMA.FTZ R0, R28, -UR12, R145 ;  /* 0x8000000c1c007c23 */ /* 0x000fe20008010091 */
[----:B------:R-:W-:Y:S01]  /*dc00*/  VIADD R28, R36, -UR25 ;  /* 0x80000019241c7c36 */ /* 0x000fe20008000000 */
[----:B------:R-:W-:Y:S02]  /*dc10*/  FSEL R74, R61, -INF , !P4 ;  /* 0xff8000003d4a7808 */ /* 0x000fe40006000000 */
[----:B------:R-:W-:Y:S02]  /*dc20*/  ISETP.GE.AND P4, PT, R16, R194, PT ;  /* 0x000000c21000720c */ /* 0x000fe40003f86270 */
[----:B------:R-:W-:Y:S02]  /*dc30*/  FSEL R150, R0, -INF , !P1 ;  /* 0xff80000000967808 */ /* 0x000fe40004800000 */
[----:B------:R-:W-:Y:S02]  /*dc40*/  ISETP.GT.AND P1, PT, R28, R16, PT ;  /* 0x000000101c00720c */ /* 0x000fe40003f24270 */
[----:B------:R-:W-:-:S02]  /*dc50*/  FSEL R140, R51, -INF , !P3 ;  /* 0xff800000338c7808 */ /* 0x000fc40005800000 */
[----:B------:R-:W-:Y:S02]  /*dc60*/  ISETP.GE.AND P3, PT, R16, R197, PT ;  /* 0x000000c51000720c */ /* 0x000fe40003f66270 */
[----:B------:R-:W-:Y:S02]  /*dc70*/  FSEL R32, R32, -INF , !P4 ;  /* 0xff80000020207808 */ /* 0x000fe40006000000 */
[----:B------:R-:W-:Y:S02]  /*dc80*/  ISETP.GE.AND P4, PT, R16, R196, PT ;  /* 0x000000c41000720c */ /* 0x000fe40003f86270 */
[----:B------:R-:W-:Y:S02]  /*dc90*/  FSEL R0, R175, -INF , !P1 ;  /* 0xff800000af007808 */ /* 0x000fe40004800000 */
[----:B------:R-:W-:Y:S02]  /*dca0*/  FSEL R151, R177, -INF , !P5 ;  /* 0xff800000b1977808 */ /* 0x000fe40006800000 */
[----:B------:R-:W-:Y:S01]  /*dcb0*/  FSEL R41, R41, -INF , !P3 ;  /* 0xff80000029297808 */ /* 0x000fe20005800000 */
[----:B------:R-:W-:Y:S01]  /*dcc0*/  IMAD.IADD R31, R36, 0x1, -R31 ;  /* 0x00000001241f7824 */ /* 0x000fe200078e0a1f */
[----:B------:R-:W-:-:S02]  /*dcd0*/  ISETP.GE.AND P5, PT, R16, R195, PT ;  /* 0x000000c31000720c */ /* 0x000fc40003fa6270 */
[----:B------:R-:W-:Y:S02]  /*dce0*/  ISETP.GE.AND P3, PT, R14, R194, PT ;  /* 0x000000c20e00720c */ /* 0x000fe40003f66270 */
[----:B------:R-:W-:Y:S02]  /*dcf0*/  FSEL R166, R0, -INF , !P4 ;  /* 0xff80000000a67808 */ /* 0x000fe40006000000 */
[----:B------:R-:W-:Y:S02]  /*dd00*/  ISETP.GT.AND P4, PT, R28, R14, PT ;  /* 0x0000000e1c00720c */ /* 0x000fe40003f84270 */
[----:B------:R-:W-:Y:S02]  /*dd10*/  FSEL R165, R35, -INF , !P5 ;  /* 0xff80000023a57808 */ /* 0x000fe40006800000 */
[----:B------:R-:W-:Y:S02]  /*dd20*/  FSEL R33, R33, -INF , !P3 ;  /* 0xff80000021217808 */ /* 0x000fe40005800000 */
[----:B------:R-:W-:-:S02]  /*dd30*/  ISETP.GE.AND P1, PT, R14, R197, PT ;  /* 0x000000c50e00720c */ /* 0x000fc40003f26270 */
[C---:B------:R-:W-:Y:S02]  /*dd40*/  ISETP.GE.AND P5, PT, R14.reuse, R195, PT ;  /* 0x000000c30e00720c */ /* 0x040fe40003fa6270 */
[----:B------:R-:W-:Y:S02]  /*dd50*/  ISETP.GE.AND P3, PT, R14, R196, PT ;  /* 0x000000c40e00720c */ /* 0x000fe40003f66270 */
[----:B------:R-:W-:Y:S02]  /*dd60*/  FSEL R0, R161, -INF , !P4 ;  /* 0xff800000a1007808 */ /* 0x000fe40006000000 */
[----:B------:R-:W-:Y:S02]  /*dd70*/  IABS R14, R31 ;  /* 0x0000001f000e7213 */ /* 0x000fe40000000000 */
[----:B------:R-:W-:Y:S02]  /*dd80*/  FSEL R44, R44, -INF , !P1 ;  /* 0xff8000002c2c7808 */ /* 0x000fe40004800000 */
[----:B------:R-:W-:Y:S01]  /*dd90*/  FSEL R164, R0, -INF , !P3 ;  /* 0xff80000000a47808 */ /* 0x000fe20005800000 */
[----:B------:R-:W-:Y:S01]  /*dda0*/  IMAD.IADD R30, R36, 0x1, -R30 ;  /* 0x00000001241e7824 */ /* 0x000fe200078e0a1e */
[----:B------:R-:W-:-:S02]  /*ddb0*/  ISETP.GE.AND P1, PT, R13, R194, PT ;  /* 0x000000c20d00720c */ /* 0x000fc40003f26270 */
[----:B------:R-:W-:Y:S02]  /*ddc0*/  I2FP.F32.S32 R0, R14 ;  /* 0x0000000e00007245 */ /* 0x000fe40000201400 */
[----:B------:R-:W-:Y:S02]  /*ddd0*/  FSEL R163, R40, -INF , !P5 ;  /* 0xff80000028a37808 */ /* 0x000fe40006800000 */
[----:B------:R-:W-:Y:S01]  /*dde0*/  FSEL R34, R34, -INF , !P1 ;  /* 0xff80000022227808 */ /* 0x000fe20004800000 */
[----:B------:R-:W-:Y:S01]  /*ddf0*/  FFMA.FTZ R0, R0, -UR12, R206 ;  /* 0x8000000c00007c23 */ /* 0x000fe200080100ce */
[C---:B------:R-:W-:Y:S02]  /*de00*/  ISETP.GE.AND P4, PT, R13.reuse, R197, PT ;  /* 0x000000c50d00720c */ /* 0x040fe40003f86270 */
[----:B------:R-:W-:Y:S02]  /*de10*/  ISETP.GE.AND P5, PT, R13, R195, PT ;  /* 0x000000c30d00720c */ /* 0x000fe40003fa6270 */
[----:B------:R-:W-:-:S02]  /*de20*/  ISETP.GT.AND P3, PT, R28, R13, PT ;  /* 0x0000000d1c00720c */ /* 0x000fc40003f64270 */
[----:B------:R-:W-:Y:S02]  /*de30*/  ISETP.GE.AND P1, PT, R13, R196, PT ;  /* 0x000000c40d00720c */ /* 0x000fe40003f26270 */
[----:B------:R-:W-:Y:S02]  /*de40*/  IABS R13, R30 ;  /* 0x0000001e000d7213 */ /* 0x000fe40000000000 */
[----:B------:R-:W-:Y:S02]  /*de50*/  FSEL R0, R0, -INF , !P3 ;  /* 0xff80000000007808 */ /* 0x000fe40005800000 */
[----:B------:R-:W-:Y:S02]  /*de60*/  I2FP.F32.S32 R13, R13 ;  /* 0x0000000d000d7245 */ /* 0x000fe40000201400 */
[----:B------:R-:W-:Y:S02]  /*de70*/  FSEL R46, R46, -INF , !P4 ;  /* 0xff8000002e2e7808 */ /* 0x000fe40006000000 */
[----:B------:R-:W-:Y:S01]  /*de80*/  FSEL R162, R0, -INF , !P1 ;  /* 0xff80000000a27808 */ /* 0x000fe20004800000 */
[----:B------:R-:W-:Y:S01]  /*de90*/  FFMA.FTZ R0, R13, -UR12, R207 ;  /* 0x8000000c0d007c23 */ /* 0x000fe200080100cf */
[----:B------:R-:W-:Y:S01]  /*dea0*/  ISETP.GE.AND P4, PT, R12, R194, PT ;  /* 0x000000c20c00720c */ /* 0x000fe20003f86270 */
[----:B------:R-:W-:Y:S01]  /*deb0*/  IMAD.IADD R29, R36, 0x1, -R29 ;  /* 0x00000001241d7824 */ /* 0x000fe200078e0a1d */
[----:B------:R-:W-:-:S02]  /*dec0*/  ISETP.GT.AND P1, PT, R28, R12, PT ;  /* 0x0000000c1c00720c */ /* 0x000fc40003f24270 */
[----:B------:R-:W-:Y:S02]  /*ded0*/  FSEL R161, R43, -INF , !P5 ;  /* 0xff8000002ba17808 */ /* 0x000fe40006800000 */
[----:B------:R-:W-:Y:S02]  /*dee0*/  FSEL R37, R37, -INF , !P4 ;  /* 0xff80000025257808 */ /* 0x000fe40006000000 */
[C---:B------:R-:W-:Y:S02]  /*def0*/  ISETP.GE.AND P3, PT, R12.reuse, R197, PT ;  /* 0x000000c50c00720c */ /* 0x040fe40003f66270 */
[C---:B------:R-:W-:Y:S02]  /*df00*/  ISETP.GE.AND P5, PT, R12.reuse, R195, PT ;  /* 0x000000c30c00720c */ /* 0x040fe40003fa6270 */
[----:B------:R-:W-:Y:S02]  /*df10*/  ISETP.GE.AND P4, PT, R12, R196, PT ;  /* 0x000000c40c00720c */ /* 0x000fe40003f86270 */
[----:B------:R-:W-:-:S02]  /*df20*/  FSEL R0, R0, -INF , !P1 ;  /* 0xff80000000007808 */ /* 0x000fc40004800000 */
[----:B------:R-:W-:Y:S02]  /*df30*/  IABS R12, R29 ;  /* 0x0000001d000c7213 */ /* 0x000fe40000000000 */
[----:B------:R-:W-:Y:S02]  /*df40*/  FSEL R30, R50, -INF , !P3 ;  /* 0xff800000321e7808 */ /* 0x000fe40005800000 */
[----:B------:R-:W-:Y:S01]  /*df50*/  FSEL R160, R0, -INF , !P4 ;  /* 0xff80000000a07808 */ /* 0x000fe20006000000 */
[----:B------:R-:W-:Y:S01]  /*df60*/  IMAD.IADD R25, R36, 0x1, -R25 ;  /* 0x0000000124197824 */ /* 0x000fe200078e0a19 */
[----:B------:R-:W-:Y:S02]  /*df70*/  ISETP.GE.AND P3, PT, R11, R194, PT ;  /* 0x000000c20b00720c */ /* 0x000fe40003f66270 */
[----:B------:R-:W-:Y:S02]  /*df80*/  I2FP.F32.S32 R0, R12 ;  /* 0x0000000c00007245 */ /* 0x000fe40000201400 */
[----:B------:R-:W-:-:S02]  /*df90*/  FSEL R159, R48, -INF , !P5 ;  /* 0xff800000309f7808 */ /* 0x000fc40006800000 */
[----:B------:R-:W-:Y:S01]  /*dfa0*/  FSEL R42, R42, -INF , !P3 ;  /* 0xff8000002a2a7808 */ /* 0x000fe20005800000 */
[----:B------:R-:W-:Y:S01]  /*dfb0*/  FFMA.FTZ R0, R0, -UR12, R210 ;  /* 0x8000000c00007c23 */ /* 0x000fe200080100d2 */
[C---:B------:R-:W-:Y:S02]  /*dfc0*/  ISETP.GE.AND P1, PT, R11.reuse, R197, PT ;  /* 0x000000c50b00720c */ /* 0x040fe40003f26270 */
[C---:B------:R-:W-:Y:S02]  /*dfd0*/  ISETP.GE.AND P5, PT, R11.reuse, R195, PT ;  /* 0x000000c30b00720c */ /* 0x040fe40003fa6270 */
[----:B------:R-:W-:Y:S02]  /*dfe0*/  ISETP.GT.AND P4, PT, R28, R11, PT ;  /* 0x0000000b1c00720c */ /* 0x000fe40003f84270 */
[----:B------:R-:W-:Y:S02]  /*dff0*/  ISETP.GE.AND P3, PT, R11, R196, PT ;  /* 0x000000c40b00720c */ /* 0x000fe40003f66270 */
[----:B------:R-:W-:-:S02]  /*e000*/  IABS R11, R25 ;  /* 0x00000019000b7213 */ /* 0x000fc40000000000 */
        /* <DEDUP_REMOVED lines=42> */
[----:B------:R-:W-:Y:S01]  /*e2b0*/  IABS R8, R22 ;  /* 0x0000001600087213 */ /* 0x000fe20000000000 */
[----:B------:R-:W-:Y:S01]  /*e2c0*/  IMAD.IADD R21, R36, 0x1, -R21 ;  /* 0x0000000124157824 */ /* 0x000fe200078e0a15 */
[----:B------:R-:W-:Y:S02]  /*e2d0*/  FSEL R143, R0, -INF , !P4 ;  /* 0xff800000008f7808 */ /* 0x000fe40006000000 */
[----:B------:R-:W-:Y:S01]  /*e2e0*/  I2FP.F32.S32 R0, R8 ;  /* 0x0000000800007245 */ /* 0x000fe20000201400 */
[----:B------:R-:W-:Y:S01]  /*e2f0*/  IMAD.IADD R20, R36, 0x1, -R20 ;  /* 0x0000000124147824 */ /* 0x000fe200078e0a14 */
[----:B------:R-:W-:Y:S02]  /*e300*/  IABS R9, R21 ;  /* 0x0000001500097213 */ /* 0x000fe40000000000 */
[----:B------:R-:W-:Y:S01]  /*e310*/  FSEL R67, R65, -INF , !P3 ;  /* 0xff80000041437808 */ /* 0x000fe20005800000 */
[----:B------:R-:W-:Y:S01]  /*e320*/  FFMA.FTZ R0, R0, -UR12, R218 ;  /* 0x8000000c00007c23 */ /* 0x000fe200080100da */
[----:B------:R-:W-:-:S02]  /*e330*/  ISETP.GE.AND P3, PT, R7, R194, PT ;  /* 0x000000c20700720c */ /* 0x000fc40003f66270 */
[----:B------:R-:W-:Y:S02]  /*e340*/  ISETP.GT.AND P4, PT, R28, R7, PT ;  /* 0x000000071c00720c */ /* 0x000fe40003f84270 */
[----:B------:R-:W-:Y:S02]  /*e350*/  FSEL R144, R59, -INF , !P1 ;  /* 0xff8000003b907808 */ /* 0x000fe40004800000 */
[----:B------:R-:W-:Y:S02]  /*e360*/  I2FP.F32.S32 R8, R9 ;  /* 0x0000000900087245 */ /* 0x000fe40000201400 */
[C---:B------:R-:W-:Y:S02]  /*e370*/  ISETP.GE.AND P1, PT, R7.reuse, R197, PT ;  /* 0x000000c50700720c */ /* 0x040fe40003f26270 */
[----:B------:R-:W-:Y:S02]  /*e380*/  IABS R20, R20 ;  /* 0x0000001400147213 */ /* 0x000fe40000000000 */
[----:B------:R-:W-:-:S02]  /*e390*/  ISETP.GE.AND P5, PT, R7, R195, PT ;  /* 0x000000c30700720c */ /* 0x000fc40003fa6270 */
[----:B------:R-:W-:Y:S02]  /*e3a0*/  FSEL R56, R54, -INF , !P3 ;  /* 0xff80000036387808 */ /* 0x000fe40005800000 */
[----:B------:R-:W-:Y:S02]  /*e3b0*/  ISETP.GE.AND P3, PT, R7, R196, PT ;  /* 0x000000c40700720c */ /* 0x000fe40003f66270 */
[----:B------:R-:W-:Y:S01]  /*e3c0*/  FSEL R0, R0, -INF , !P4 ;  /* 0xff80000000007808 */ /* 0x000fe20006000000 */
[----:B------:R-:W-:Y:S01]  /*e3d0*/  FFMA.FTZ R7, R8, -UR12, R219 ;  /* 0x8000000c08077c23 */ /* 0x000fe200080100db */
[----:B------:R-:W-:Y:S01]  /*e3e0*/  FSEL R57, R146, -INF , !P1 ;  /* 0xff80000092397808 */ /* 0x000fe20004800000 */
[----:B------:R-:W-:Y:S01]  /*e3f0*/  IMAD.MOV.U32 R8, RZ, RZ, R20 ;  /* 0x000000ffff087224 */ /* 0x000fe200078e0014 */
[----:B------:R-:W-:Y:S02]  /*e400*/  ISETP.GE.AND P1, PT, R6, R194, PT ;  /* 0x000000c20600720c */ /* 0x000fe40003f26270 */
[----:B------:R-:W-:-:S02]  /*e410*/  FSEL R65, R66, -INF , !P5 ;  /* 0xff80000042417808 */ /* 0x000fc40006800000 */
[----:B------:R-:W-:Y:S02]  /*e420*/  FSEL R66, R0, -INF , !P3 ;  /* 0xff80000000427808 */ /* 0x000fe40005800000 */
[----:B------:R-:W-:Y:S02]  /*e430*/  ISETP.GT.AND P3, PT, R28, R6, PT ;  /* 0x000000061c00720c */ /* 0x000fe40003f64270 */
[----:B------:R-:W-:Y:S02]  /*e440*/  FSEL R53, R58, -INF , !P1 ;  /* 0xff8000003a357808 */ /* 0x000fe40004800000 */
[C---:B------:R-:W-:Y:S02]  /*e450*/  ISETP.GE.AND P5, PT, R6.reuse, R197, PT ;  /* 0x000000c50600720c */ /* 0x040fe40003fa6270 */
[----:B------:R-:W-:Y:S02]  /*e460*/  ISETP.GE.AND P4, PT, R6, R195, PT ;  /* 0x000000c30600720c */ /* 0x000fe40003f86270 */
[----:B------:R-:W-:-:S02]  /*e470*/  I2FP.F32.S32 R8, R8 ;  /* 0x0000000800087245 */ /* 0x000fc40000201400 */
[----:B------:R-:W-:Y:S02]  /*e480*/  ISETP.GE.AND P1, PT, R6, R196, PT ;  /* 0x000000c40600720c */ /* 0x000fe40003f26270 */
[----:B------:R-:W-:Y:S01]  /*e490*/  FSEL R6, R7, -INF , !P3 ;  /* 0xff80000007067808 */ /* 0x000fe20005800000 */
[----:B------:R-:W-:Y:S01]  /*e4a0*/  FFMA.FTZ R0, R8, -UR12, R222 ;  /* 0x8000000c08007c23 */ /* 0x000fe200080100de */
[----:B------:R-:W-:Y:S02]  /*e4b0*/  FSEL R54, R154, -INF , !P5 ;  /* 0xff8000009a367808 */ /* 0x000fe40006800000 */
[----:B------:R-:W-:Y:S02]  /*e4c0*/  ISETP.GE.AND P5, PT, R5, R194, PT ;  /* 0x000000c20500720c */ /* 0x000fe40003fa6270 */
[----:B------:R-:W-:Y:S02]  /*e4d0*/  FSEL R61, R6, -INF , !P1 ;  /* 0xff800000063d7808 */ /* 0x000fe40004800000 */
[----:B------:R-:W-:-:S02]  /*e4e0*/  ISETP.GT.AND P1, PT, R28, R5, PT ;  /* 0x000000051c00720c */ /* 0x000fc40003f24270 */
[----:B------:R-:W-:Y:S02]  /*e4f0*/  FSEL R51, R72, -INF , !P5 ;  /* 0xff80000048337808 */ /* 0x000fe40006800000 */
[----:B------:R-:W-:Y:S02]  /*e500*/  ISETP.GE.AND P5, PT, R5, R196, PT ;  /* 0x000000c40500720c */ /* 0x000fe40003fa6270 */
[----:B------:R-:W-:Y:S02]  /*e510*/  FSEL R0, R0, -INF , !P1 ;  /* 0xff80000000007808 */ /* 0x000fe40004800000 */
[----:B------:R-:W-:Y:S02]  /*e520*/  FSEL R60, R75, -INF , !P4 ;  /* 0xff8000004b3c7808 */ /* 0x000fe40006000000 */
[----:B------:R-:W-:Y:S02]  /*e530*/  FSEL R59, R0, -INF , !P5 ;  /* 0xff800000003b7808 */ /* 0x000fe40006800000 */
[----:B------:R-:W-:-:S02]  /*e540*/  ISETP.GE.AND P4, PT, R5, R197, PT ;  /* 0x000000c50500720c */ /* 0x000fc40003f86270 */
[----:B------:R-:W-:Y:S02]  /*e550*/  FMNMX3.FTZ R0, R71, R32, R33, !PT ;  /* 0x0000002047007276 */ /* 0x000fe40007810021 */
[----:B------:R-:W-:Y:S02]  /*e560*/  FSEL R52, R156, -INF , !P4 ;  /* 0xff8000009c347808 */ /* 0x000fe40006000000 */
[----:B------:R-:W-:Y:S02]  /*e570*/  FMNMX3.FTZ R0, R0, R34, R37, !PT ;  /* 0x0000002200007276 */ /* 0x000fe40007810025 */
[----:B------:R-:W-:Y:S02]  /*e580*/  ISETP.GE.AND P4, PT, R4, R194, PT ;  /* 0x000000c20400720c */ /* 0x000fe40003f86270 */
[----:B------:R-:W-:Y:S02]  /*e590*/  FMNMX3.FTZ R0, R0, R42, R45, !PT ;  /* 0x0000002a00007276 */ /* 0x000fe4000781002d */
[----:B------:R-:W-:-:S02]  /*e5a0*/  FSEL R49, R73, -INF , !P4 ;  /* 0xff80000049317808 */ /* 0x000fc40006000000 */
[-C--:B------:R-:W-:Y:S02]  /*e5b0*/  ISETP.GE.AND P1, PT, R4, R197.reuse, PT ;  /* 0x000000c50400720c */ /* 0x080fe40003f26270 */
[----:B------:R-:W-:Y:S02]  /*e5c0*/  ISETP.GE.AND P4, PT, R3, R194, PT ;  /* 0x000000c20300720c */ /* 0x000fe40003f86270 */
[----:B------:R-:W-:Y:S02]  /*e5d0*/  FMNMX3.FTZ R0, R0, R142, R62, !PT ;  /* 0x0000008e00007276 */ /* 0x000fe4000781003e */
[----:B------:R-:W-:Y:S02]  /*e5e0*/  FSEL R50, R157, -INF , !P1 ;  /* 0xff8000009d327808 */ /* 0x000fe40004800000 */
[----:B------:R-:W-:Y:S02]  /*e5f0*/  FSEL R48, R74, -INF , !P4 ;  /* 0xff8000004a307808 */ /* 0x000fe40006000000 */
[----:B------:R-:W-:-:S02]  /*e600*/  ISETP.GE.AND P1, PT, R3, R197, PT ;  /* 0x000000c50300720c */ /* 0x000fc40003f26270 */
[----:B------:R-:W-:Y:S02]  /*e610*/  ISETP.GE.AND P4, PT, R2, R194, PT ;  /* 0x000000c20200720c */ /* 0x000fe40003f86270 */
[----:B------:R-:W-:Y:S02]  /*e620*/  FMNMX3.FTZ R0, R0, R56, R53, !PT ;  /* 0x0000003800007276 */ /* 0x000fe40007810035 */
[----:B------:R-:W-:Y:S02]  /*e630*/  ISETP.GE.AND P3, PT, R5, R195, PT ;  /* 0x000000c30500720c */ /* 0x000fe40003f66270 */
[----:B------:R-:W-:Y:S02]  /*e640*/  FSEL R47, R158, -INF , !P1 ;  /* 0xff8000009e2f7808 */ /* 0x000fe40004800000 */
[----:B------:R-:W-:Y:S02]  /*e650*/  FSEL R43, R140, -INF , !P4 ;  /* 0xff8000008c2b7808 */ /* 0x000fe40006000000 */
[----:B------:R-:W-:-:S02]  /*e660*/  ISETP.GE.AND P1, PT, R15, R194, PT ;  /* 0x000000c20f00720c */ /* 0x000fc40003f26270 */
[----:B------:R-:W-:Y:S02]  /*e670*/  ISETP.GE.AND P4, PT, R17, R194, PT ;  /* 0x000000c21100720c */ /* 0x000fe40003f86270 */
[----:B------:R-:W-:Y:S02]  /*e680*/  FMNMX3.FTZ R5, R68, R41, R44, !PT ;  /* 0x0000002944057276 */ /* 0x000fe4000781002c */
[----:B------:R-:W-:Y:S02]  /*e690*/  FMNMX3.FTZ R0, R0, R51, R49, !PT ;  /* 0x0000003300007276 */ /* 0x000fe40007810031 */
[----:B------:R-:W-:Y:S02]  /*e6a0*/  FSEL R40, R151, -INF , !P1 ;  /* 0xff80000097287808 */ /* 0x000fe40004800000 */
[----:B------:R-:W-:Y:S02]  /*e6b0*/  FSEL R35, R150, -INF , !P4 ;  /* 0xff80000096237808 */ /* 0x000fe40006000000 */
[----:B------:R-:W-:-:S02]  /*e6c0*/  FMNMX3.FTZ R5, R5, R46, R30, !PT ;  /* 0x0000002e05057276 */ /* 0x000fc4000781001e */
[----:B------:R-:W-:Y:S02]  /*e6d0*/  FMNMX3.FTZ R0, R0, R48, R43, !PT ;  /* 0x0000003000007276 */ /* 0x000fe4000781002b */
[----:B------:R-:W-:Y:S02]  /*e6e0*/  FMNMX3.FTZ R5, R5, R64, R63, !PT ;  /* 0x0000004005057276 */ /* 0x000fe4000781003f */
[----:B------:R-:W-:Y:S02]  /*e6f0*/  FMNMX3.FTZ R0, R0, R40, R35, !PT ;  /* 0x0000002800007276 */ /* 0x000fe40007810023 */
[----:B------:R-:W-:Y:S02]  /*e700*/  ISETP.GE.AND P4, PT, R2, R197, PT ;  /* 0x000000c50200720c */ /* 0x000fe40003f86270 */
[----:B------:R-:W-:Y:S01]  /*e710*/  FMNMX3.FTZ R5, R5, R141, R67, !PT ;  /* 0x0000008d05057276 */ /* 0x000fe20007810043 */
[----:B------:R-:W1:Y:S01]  /*e720*/  SHFL.BFLY PT, R7, R0, 0x2, 0x1f ;  /* 0x0c401f0000077f89 */ /* 0x000e6200000e0000 */
[----:B------:R-:W-:Y:S01]  /*e730*/  FSEL R29, R167, -INF , !P4 ;  /* 0xff800000a71d7808 */ /* 0x000fe20006000000 */
[----:B------:R-:W-:Y:S01]  /*e740*/  IMAD.IADD R19, R36, 0x1, -R19 ;  /* 0x0000000124137824 */ /* 0x000fe200078e0a13 */
[----:B------:R-:W-:-:S02]  /*e750*/  ISETP.GE.AND P4, PT, R15, R197, PT ;  /* 0x000000c50f00720c */ /* 0x000fc40003f86270 */
[----:B------:R-:W-:Y:S02]  /*e760*/  FMNMX3.FTZ R5, R5, R57, R54, !PT ;  /* 0x0000003905057276 */ /* 0x000fe40007810036 */
[----:B------:R-:W-:Y:S02]  /*e770*/  FSEL R24, R169, -INF , !P4 ;  /* 0xff800000a9187808 */ /* 0x000fe40006000000 */
[----:B------:R-:W-:Y:S02]  /*e780*/  ISETP.GE.AND P4, PT, R17, R197, PT ;  /* 0x000000c51100720c */ /* 0x000fe40003f86270 */
[----:B------:R-:W-:Y:S02]  /*e790*/  FMNMX3.FTZ R5, R5, R52, R50, !PT ;  /* 0x0000003405057276 */ /* 0x000fe40007810032 */
[----:B------:R-:W-:Y:S02]  /*e7a0*/  IABS R6, R19 ;  /* 0x0000001300067213 */ /* 0x000fe40000000000 */
[----:B------:R-:W-:-:S02]  /*e7b0*/  FSEL R16, R170, -INF , !P4 ;  /* 0xff800000aa107808 */ /* 0x000fc40006000000 */
[----:B------:R-:W-:Y:S02]  /*e7c0*/  FMNMX3.FTZ R5, R5, R47, R29, !PT ;  /* 0x0000002f05057276 */ /* 0x000fe4000781001d */
[----:B------:R-:W-:Y:S01]  /*e7d0*/  I2FP.F32.S32 R6, R6 ;  /* 0x0000000600067245 */ /* 0x000fe20000201400 */
[----:B------:R-:W-:Y:S01]  /*e7e0*/  ULEA UR5, UR24, 0xfffffffc, 0x1 ;  /* 0xfffffffc18057891 */ /* 0x000fe2000f8e08ff */
[----:B------:R-:W-:Y:S02]  /*e7f0*/  FSEL R58, R148, -INF , !P3 ;  /* 0xff800000943a7808 */ /* 0x000fe40005800000 */
[----:B------:R-:W-:Y:S01]  /*e800*/  FMNMX3.FTZ R8, R5, R24, R16, !PT ;  /* 0x0000001805087276 */ /* 0x000fe20007810010 */
[----:B------:R-:W-:Y:S01]  /*e810*/  FFMA.FTZ R6, R6, -UR12, R223 ;  /* 0x8000000c06067c23 */ /* 0x000fe200080100df */
[----:B------:R-:W-:Y:S02]  /*e820*/  ISETP.GE.AND P3, PT, R4, R195, PT ;  /* 0x000000c30400720c */ /* 0x000fe40003f66270 */
[----:B------:R-:W-:-:S02]  /*e830*/  ISETP.GT.AND P5, PT, R28, R4, PT ;  /* 0x000000041c00720c */ /* 0x000fc40003fa4270 */
[----:B------:R-:W-:Y:S01]  /*e840*/  ISETP.GE.AND P1, PT, R4, R196, PT ;  /* 0x000000c40400720c */ /* 0x000fe20003f26270 */
[----:B------:R-:W-:Y:S01]  /*e850*/  IMAD.U32 R4, RZ, RZ, UR39 ;  /* 0x00000027ff047e24 */ /* 0x000fe2000f8e00ff */
[----:B------:R-:W-:Y:S01]  /*e860*/  SHF.R.U32.HI R233, RZ, 0x5, R182 ;  /* 0x00000005ffe97819 */ /* 0x000fe200000116b6 */
[----:B------:R-:W-:Y:S01]  /*e870*/  IMAD.U32 R238, RZ, RZ, UR20 ;  /* 0x00000014ffee7e24 */ /* 0x000fe2000f8e00ff */
[----:B------:R-:W3:Y:S01]  /*e880*/  SHFL.BFLY PT, R14, R8, 0x2, 0x1f ;  /* 0x0c401f00080e7f89 */ /* 0x000ee200000e0000 */
[----:B------:R-:W-:Y:S02]  /*e890*/  FSEL R31, R168, -INF , !P3 ;  /* 0xff800000a81f7808 */ /* 0x000fe40005800000 */
[----:B------:R-:W-:Y:S01]  /*e8a0*/  LOP3.LUT R4, R4, UR5, R229, 0x96, !PT ;  /* 0x0000000504047c12 */ /* 0x000fe2000f8e96e5 */
[----:B------:R-:W-:Y:S01]  /*e8b0*/  IMAD R238, R238, 0x8, R233 ;  /* 0x00000008eeee7824 */ /* 0x000fe200078e02e9 */
[----:B------:R-:W-:Y:S01]  /*e8c0*/  FSEL R6, R6, -INF , !P5 ;  /* 0xff80000006067808 */ /* 0x000fe20006800000 */
[----:B------:R-:W-:Y:S01]  /*e8d0*/  IMAD.IADD R18, R36, 0x1, -R18 ;  /* 0x0000000124127824 */ /* 0x000fe200078e0a12 */
[----:B------:R-:W-:-:S02]  /*e8e0*/  ISETP.GE.AND P4, PT, R3, R195, PT ;  /* 0x000000c30300720c */ /* 0x000fc40003f86270 */
[----:B------:R-:W-:Y:S02]  /*e8f0*/  ISETP.GT.AND P3, PT, R28, R3, PT ;  /* 0x000000031c00720c */ /* 0x000fe40003f64270 */
[----:B------:R-:W-:Y:S02]  /*e900*/  ISETP.GE.AND P5, PT, R3, R196, PT ;  /* 0x000000c40300720c */ /* 0x000fe40003fa6270 */
[----:B-1----:R-:W-:Y:S01]  /*e910*/  FMNMX.FTZ R3, R0, R7, !PT ;  /* 0x0000000700037209 */ /* 0x002fe20007810000 */
[----:B------:R-:W-:Y:S01]  /*e920*/  IMAD.WIDE.U32 R4, R4, -0x326172a9, RZ ;  /* 0xcd9e8d5704047825 */ /* 0x000fe200078e00ff */
[----:B------:R-:W-:-:S03]  /*e930*/  IABS R12, R18 ;  /* 0x00000012000c7213 */ /* 0x000fc60000000000 */
[----:B------:R-:W-:Y:S01]  /*e940*/  IMAD.WIDE.U32 R238, R238, -0x326172a9, RZ ;  /* 0xcd9e8d57eeee7825 */ /* 0x000fe200078e00ff */
[----:B------:R-:W1:Y:S01]  /*e950*/  SHFL.BFLY PT, R13, R3, 0x1, 0x1f ;  /* 0x0c201f00030d7f89 */ /* 0x000e6200000e0000 */
[----:B------:R-:W-:Y:S02]  /*e960*/  FSEL R23, R6, -INF , !P1 ;  /* 0xff80000006177808 */ /* 0x000fe40004800000 */
[----:B------:R-:W-:Y:S01]  /*e970*/  IMAD.IADD R27, R36, 0x1, -R27 ;  /* 0x00000001241b7824 */ /* 0x000fe200078e0a1b */
[----:B------:R-:W-:Y:S02]  /*e980*/  LOP3.LUT R6, R238, UR37, R5, 0x96, !PT ;  /* 0x00000025ee067c12 */ /* 0x000fe4000f8e9605 */
[----:B----4-:R-:W-:Y:S02]  /*e990*/  LOP3.LUT R10, R4, UR36, R39, 0x96, !PT ;  /* 0x00000024040a7c12 */ /* 0x010fe4000f8e9627 */
[----:B------:R-:W-:Y:S02]  /*e9a0*/  I2FP.F32.S32 R12, R12 ;  /* 0x0000000c000c7245 */ /* 0x000fe40000201400 */
[----:B------:R-:W-:Y:S01]  /*e9b0*/  IABS R0, R27 ;  /* 0x0000001b00007213 */ /* 0x000fe20000000000 */
[----:B------:R-:W-:-:S04]  /*e9c0*/  IMAD.WIDE.U32 R6, R6, -0x2daee0ad, RZ ;  /* 0xd2511f5306067825 */ /* 0x000fc800078e00ff */
[----:B------:R-:W-:Y:S01]  /*e9d0*/  FFMA.FTZ R12, R12, -UR12, R230 ;  /* 0x8000000c0c0c7c23 */ /* 0x000fe200080100e6 */
[----:B------:R-:W-:Y:S01]  /*e9e0*/  I2FP.F32.S32 R0, R0 ;  /* 0x0000000000007245 */ /* 0x000fe20000201400 */
[----:B------:R-:W-:Y:S01]  /*e9f0*/  IMAD.WIDE.U32 R10, R10, -0x2daee0ad, RZ ;  /* 0xd2511f530a0a7825 */ /* 0x000fe200078e00ff */
[----:B------:R-:W-:Y:S02]  /*ea00*/  FSEL R22, R171, -INF , !P4 ;  /* 0xff800000ab167808 */ /* 0x000fe40006000000 */
[----:B------:R-:W-:Y:S02]  /*ea10*/  FSEL R12, R12, -INF , !P3 ;  /* 0xff8000000c0c7808 */ /* 0x000fe40005800000 */
[----:B------:R-:W-:Y:S01]  /*ea20*/  LOP3.LUT R9, R6, UR34, R11, 0x96, !PT ;  /* 0x0000002206097c12 */ /* 0x000fe2000f8e960b */
[----:B------:R-:W-:Y:S01]  /*ea30*/  FFMA.FTZ R6, R0, -UR12, R231 ;  /* 0x8000000c00067c23 */ /* 0x000fe200080100e7 */
[----:B---3--:R-:W-:Y:S02]  /*ea40*/  FMNMX.FTZ R0, R8, R14, !PT ;  /* 0x0000000e08007209 */ /* 0x008fe40007810000 */
[----:B------:R-:W-:-:S02]  /*ea50*/  ISETP.GE.AND P1, PT, R2, R195, PT ;  /* 0x000000c30200720c */ /* 0x000fc40003f26270 */
[----:B------:R-:W-:Y:S02]  /*ea60*/  ISETP.GT.AND P4, PT, R28, R2, PT ;  /* 0x000000021c00720c */ /* 0x000fe40003f84270 */
[----:B------:R-:W-:Y:S01]  /*ea70*/  ISETP.GE.AND P3, PT, R2, R196, PT ;  /* 0x000000c40200720c */ /* 0x000fe20003f66270 */
[----:B------:R-:W-:Y:S01]  /*ea80*/  IMAD.IADD R2, R36, 0x1, -R55 ;  /* 0x0000000124027824 */ /* 0x000fe200078e0a37 */
[----:B------:R-:W-:Y:S02]  /*ea90*/  LOP3.LUT R7, R246, UR35, R7, 0x96, !PT ;  /* 0x00000023f6077c12 */ /* 0x000fe4000f8e9607 */
[----:B------:R-:W-:Y:S02]  /*eaa0*/  FSEL R19, R12, -INF , !P5 ;  /* 0xff8000000c137808 */ /* 0x000fe40006800000 */
[----:B------:R-:W3:Y:S01]  /*eab0*/  SHFL.BFLY PT, R12, R0, 0x1, 0x1f ;  /* 0x0c201f00000c7f89 */ /* 0x000ee200000e0000 */
[----:B------:R-:W-:Y:S01]  /*eac0*/  IABS R2, R2 ;  /* 0x0000000200027213 */ /* 0x000fe20000000000 */
[----:B------:R-:W-:Y:S01]  /*ead0*/  IMAD.WIDE.U32 R20, R7, -0x326172a9, RZ ;  /* 0xcd9e8d5707147825 */ /* 0x000fe200078e00ff */
[----:B-1----:R-:W-:-:S02]  /*eae0*/  FMNMX.FTZ R241, R3, R13, !PT ;  /* 0x0000000d03f17209 */ /* 0x002fc40007810000 */
[----:B------:R-:W-:Y:S01]  /*eaf0*/  FSEL R6, R6, -INF , !P4 ;  /* 0xff80000006067808 */ /* 0x000fe20006000000 */
[----:B------:R-:W-:Y:S01]  /*eb00*/  IMAD.MOV.U32 R11, RZ, RZ, R2 ;  /* 0x000000ffff0b7224 */ /* 0x000fe200078e0002 */
[----:B------:R-:W-:Y:S01]  /*eb10*/  FSEL R18, R172, -INF , !P1 ;  /* 0xff800000ac127808 */ /* 0x000fe20004800000 */
[----:B------:R-:W-:Y:S01]  /*eb20*/  IMAD.WIDE.U32 R8, R9, -0x326172a9, RZ ;  /* 0xcd9e8d5709087825 */ /* 0x000fe200078e00ff */
[----:B------:R-:W-:-:S03]  /*eb30*/  ISETP.GE.AND P5, PT, R15, R195, PT ;  /* 0x000000c30f00720c */ /* 0x000fc60003fa6270 */
[----:B------:R-:W-:Y:S01]  /*eb40*/  FMUL.FTZ R3, R241, UR40 ;  /* 0x00000028f1037c20 */ /* 0x000fe20008410000 */
[----:B------:R-:W-:Y:S02]  /*eb50*/  ISETP.GT.AND P1, PT, R28, R15, PT ;  /* 0x0000000f1c00720c */ /* 0x000fe40003f24270 */
[----:B------:R-:W-:Y:S02]  /*eb60*/  ISETP.GE.AND P4, PT, R15, R196, PT ;  /* 0x000000c40f00720c */ /* 0x000fe40003f86270 */
[----:B------:R-:W-:Y:S02]  /*eb70*/  LOP3.LUT R2, R38, UR23, R21, 0x96, !PT ;  /* 0x0000001726027c12 */ /* 0x000fe4000f8e9615 */
[----:B------:R-:W-:Y:S02]  /*eb80*/  FSEL R15, R6, -INF , !P3 ;  /* 0xff800000060f7808 */ /* 0x000fe40005800000 */
[----:B------:R-:W-:Y:S02]  /*eb90*/  FSETP.NEU.FTZ.AND P3, PT, R241, -INF , PT ;  /* 0xff800000f100780b */ /* 0x000fe40003f7d000 */
[----:B------:R-:W-:Y:S01]  /*eba0*/  LOP3.LUT R6, R20, UR17, R9, 0x96, !PT ;  /* 0x0000001114067c12 */ /* 0x000fe2000f8e9609 */
[----:B------:R-:W-:Y:S01]  /*ebb0*/  IMAD.WIDE.U32 R20, R2, -0x2daee0ad, RZ ;  /* 0xd2511f5302147825 */ /* 0x000fe200078e00ff */
[----:B------:R-:W-:-:S03]  /*ebc0*/  FSEL R2, R3, RZ, P3 ;  /* 0x000000ff03027208 */ /* 0x000fc60001800000 */
[----:B------:R-:W-:Y:S02]  /*ebd0*/  IMAD.IADD R26, R36, 0x1, -R26 ;  /* 0x00000001241a7824 */ /* 0x000fe400078e0a1a */
[----:B------:R-:W-:-:S04]  /*ebe0*/  IMAD.WIDE.U32 R72, R6, -0x2daee0ad, RZ ;  /* 0xd2511f5306487825 */ /* 0x000fc800078e00ff */
[----:B------:R-:W-:Y:S01]  /*ebf0*/  FFMA.FTZ R3, R32, UR40, -R2 ;  /* 0x0000002820037c23 */ /* 0x000fe20008010802 */
[----:B------:R-:W-:Y:S02]  /*ec00*/  I2FP.F32.S32 R11, R11 ;  /* 0x0000000b000b7245 */ /* 0x000fe40000201400 */
[----:B------:R-:W-:Y:S02]  /*ec10*/  LOP3.LUT R6, R10, UR29, R21, 0x96, !PT ;  /* 0x0000001d0a067c12 */ /* 0x000fe4000f8e9615 */
[----:B------:R-:W-:Y:S02]  /*ec20*/  IABS R10, R26 ;  /* 0x0000001a000a7213 */ /* 0x000fe40000000000 */
[----:B------:R-:W-:Y:S01]  /*ec30*/  LOP3.LUT R9, R20, UR28, R73, 0x96, !PT ;  /* 0x0000001c14097c12 */ /* 0x000fe2000f8e9649 */
[----:B------:R1:W-:Y:S01]  /*ec40*/  MUFU.EX2 R26, R3 ;  /* 0x00000003001a7308 */ /* 0x0003e20000000800 */
[----:B---3--:R-:W-:Y:S01]  /*ec50*/  FMNMX.FTZ R238, R0, R12, !PT ;  /* 0x0000000c00ee7209 */ /* 0x008fe20007810000 */
[----:B------:R-:W-:Y:S01]  /*ec60*/  FFMA.FTZ R11, R11, -UR12, R226 ;  /* 0x8000000c0b0b7c23 */ /* 0x000fe200080100e2 */
[----:B------:R-:W-:-:S02]  /*ec70*/  IMAD.MOV.U32 R240, RZ, RZ, R192 ;  /* 0x000000fffff07224 */ /* 0x000fc400078e00c0 */
[----:B------:R-:W-:Y:S01]  /*ec80*/  IMAD.MOV.U32 R239, RZ, RZ, R193 ;  /* 0x000000ffffef7224 */ /* 0x000fe200078e00c1 */
[----:B------:R-:W-:Y:S01]  /*ec90*/  FSEL R14, R173, -INF , !P5 ;  /* 0xff800000ad0e7808 */ /* 0x000fe20006800000 */
[----:B------:R-:W-:-:S04]  /*eca0*/  IMAD.WIDE.U32 R6, R6, -0x326172a9, RZ ;  /* 0xcd9e8d5706067825 */ /* 0x000fc800078e00ff */
[C---:B------:R-:W-:Y:S01]  /*ecb0*/  FMUL.FTZ R0, R238.reuse, UR40 ;  /* 0x00000028ee007c20 */ /* 0x040fe20008410000 */
[----:B------:R-:W-:Y:S01]  /*ecc0*/  FSETP.NEU.FTZ.AND P5, PT, R238, -INF , PT ;  /* 0xff800000ee00780b */ /* 0x000fe20003fbd000 */
[----:B------:R-:W-:-:S04]  /*ecd0*/  IMAD.WIDE.U32 R192, R9, -0x326172a9, RZ ;  /* 0xcd9e8d5709c07825 */ /* 0x000fc800078e00ff */
[----:B-1----:R-:W-:Y:S01]  /*ece0*/  FFMA.FTZ R3, R33, UR40, -R2 ;  /* 0x0000002821037c23 */ /* 0x002fe20008010802 */
[----:B------:R-:W-:Y:S02]  /*ecf0*/  IMAD.MOV.U32 R230, RZ, RZ, R232 ;  /* 0x000000ffffe67224 */ /* 0x000fe400078e00e8 */
[----:B------:R-:W3:Y:S01]  /*ed00*/  LDL.LU R232, [R1+0x134] ;  /* 0x0001340001e87983 */ /* 0x000ee20000300800 */
[----:B------:R1:W4:Y:S01]  /*ed10*/  MUFU.EX2 R140, R3 ;  /* 0x00000003008c7308 */ /* 0x0003220000000800 */
[----:B------:R-:W-:Y:S02]  /*ed20*/  FSEL R0, R0, RZ, P5 ;  /* 0x000000ff00007208 */ /* 0x000fe40002800000 */
[----:B------:R-:W3:Y:S01]  /*ed30*/  LDL.LU R231, [R1+0x130] ;  /* 0x0001300001e77983 */ /* 0x000ee20000300800 */
[----:B------:R-:W-:Y:S02]  /*ed40*/  I2FP.F32.S32 R9, R10 ;  /* 0x0000000a00097245 */ /* 0x000fe40000201400 */
[----:B------:R-:W-:Y:S01]  /*ed50*/  LOP3.LUT R12, R8, UR16, R7, 0x96, !PT ;  /* 0x00000010080c7c12 */ /* 0x000fe2000f8e9607 */
[----:B------:R-:W-:Y:S01]  /*ed60*/  FFMA.FTZ R7, R41, UR40, -R0 ;  /* 0x0000002829077c23 */ /* 0x000fe20008010800 */
[----:B-1----:R-:W-:-:S02]  /*ed70*/  FSEL R3, R11, -INF , !P1 ;  /* 0xff8000000b037808 */ /* 0x002fc40004800000 */
[----:B------:R-:W-:Y:S02]  /*ed80*/  LOP3.LUT R21, R250, UR37, R5, 0x96, !PT ;  /* 0x00000025fa157c12 */ /* 0x000fe4000f8e9605 */
[----:B--2---:R-:W-:Y:S01]  /*ed90*/  LOP3.LUT R20, R4, UR36, R249, 0x96, !PT ;  /* 0x0000002404147c12 */ /* 0x004fe2000f8e96f9 */
[--C-:B------:R-:W-:Y:S01]  /*eda0*/  FFMA.FTZ R57, R57, UR40, -R0.reuse ;  /* 0x0000002839397c23 */ /* 0x100fe20008010800 */
[----:B------:R-:W-:Y:S01]  /*edb0*/  ISETP.GT.AND P1, PT, R28, R17, PT ;  /* 0x000000111c00720c */ /* 0x000fe20003f24270 */
[--C-:B------:R-:W-:Y:S01]  /*edc0*/  FFMA.FTZ R54, R54, UR40, -R0.reuse ;  /* 0x0000002836367c23 */ /* 0x100fe20008010800 */
[----:B------:R-:W-:Y:S01]  /*edd0*/  LOP3.LUT R28, R6, UR15, R193, 0x96, !PT ;  /* 0x0000000f061c7c12 */ /* 0x000fe2000f8e96c1 */
[--C-:B------:R-:W-:Y:S01]  /*ede0*/  FFMA.FTZ R52, R52, UR40, -R0.reuse ;  /* 0x0000002834347c23 */ /* 0x100fe20008010800 */
[----:B------:R-:W-:Y:S01]  /*edf0*/  FSEL R10, R3, -INF , !P4 ;  /* 0xff800000030a7808 */ /* 0x000fe20006000000 */
[--C-:B------:R-:W-:Y:S01]  /*ee00*/  FFMA.FTZ R50, R50, UR40, -R0.reuse ;  /* 0x0000002832327c23 */ /* 0x100fe20008010800 */
[C---:B------:R-:W-:Y:S01]  /*ee10*/  LOP3.LUT R6, R28.reuse, 0xff, RZ, 0xc0, !PT ;  /* 0x000000ff1c067812 */ /* 0x040fe200078ec0ff */
[----:B------:R-:W-:Y:S01]  /*ee20*/  FFMA.FTZ R9, R9, -UR12, R227 ;  /* 0x8000000c09097c23 */ /* 0x000fe200080100e3 */
[----:B------:R-:W-:Y:S01]  /*ee30*/  LOP3.LUT R3, R28, 0xffff, RZ, 0xc0, !PT ;  /* 0x0000ffff1c037812 */ /* 0x000fe200078ec0ff */
[--C-:B------:R-:W-:Y:S01]  /*ee40*/  FFMA.FTZ R206, R24, UR40, -R0.reuse ;  /* 0x0000002818ce7c23 */ /* 0x100fe20008010800 */
[----:B------:R-:W-:Y:S01]  /*ee50*/  ISETP.LE.U32.AND P4, PT, R6, UR13, PT ;  /* 0x0000000d06007c0c */ /* 0x000fe2000bf83070 */
[----:B------:R1:W-:Y:S01]  /*ee60*/  MUFU.EX2 R25, R7 ;  /* 0x0000000700197308 */ /* 0x0003e20000000800 */
[----:B------:R-:W-:Y:S01]  /*ee70*/  SHF.R.U32.HI R3, RZ, 0x8, R3 ;  /* 0x00000008ff037819 */ /* 0x000fe20000011603 */
[----:B------:R-:W-:Y:S01]  /*ee80*/  FFMA.FTZ R207, R16, UR40, -R0 ;  /* 0x0000002810cf7c23 */ /* 0x000fe20008010800 */
[----:B------:R-:W-:Y:S01]  /*ee90*/  FSEL R8, R9, -INF , !P1 ;  /* 0xff80000009087808 */ /* 0x000fe20004800000 */
[--C-:B------:R-:W-:Y:S01]  /*eea0*/  FFMA.FTZ R56, R56, UR40, -R2.reuse ;  /* 0x0000002838387c23 */ /* 0x100fe20008010802 */
[----:B----4-:R-:W-:Y:S01]  /*eeb0*/  F2FP.BF16.F32.PACK_AB R6, R140, R26 ;  /* 0x0000001a8c06723e */ /* 0x010fe200000010ff */
[--C-:B------:R-:W-:Y:S01]  /*eec0*/  FFMA.FTZ R167, R49, UR40, -R2.reuse ;  /* 0x0000002831a77c23 */ /* 0x100fe20008010802 */
[----:B------:R-:W-:Y:S01]  /*eed0*/  ISETP.GE.AND P1, PT, R17, R195, PT ;  /* 0x000000c31100720c */ /* 0x000fe20003f26270 */
[--C-:B------:R-:W-:Y:S01]  /*eee0*/  FFMA.FTZ R168, R48, UR40, -R2.reuse ;  /* 0x0000002830a87c23 */ /* 0x100fe20008010802 */
[----:B------:R-:W-:Y:S01]  /*eef0*/  LOP3.LUT R3, R3, 0xffff, RZ, 0xc0, !PT ;  /* 0x0000ffff03037812 */ /* 0x000fe200078ec0ff */
[--C-:B------:R-:W-:Y:S01]  /*ef00*/  FFMA.FTZ R169, R43, UR40, -R2.reuse ;  /* 0x000000282ba97c23 */ /* 0x100fe20008010802 */
[----:B------:R-:W-:Y:S01]  /*ef10*/  PRMT R73, R6, 0x7610, R73 ;  /* 0x0000761006497816 */ /* 0x000fe20000000049 */
[--C-:B------:R-:W-:Y:S01]  /*ef20*/  FFMA.FTZ R209, R40, UR40, -R2.reuse ;  /* 0x0000002828d17c23 */ /* 0x100fe20008010802 */
[----:B------:R-:W-:Y:S01]  /*ef30*/  FFMA.FTZ R208, R35, UR40, -R2 ;  /* 0x0000002823d07c23 */ /* 0x000fe20008010802 */
[----:B------:R-:W2:Y:S01]  /*ef40*/  LDL.LU R226, [R1+0x114] ;  /* 0x0001140001e27983 */ /* 0x000ea20000300800 */
        /* <DEDUP_REMOVED lines=15> */
[----:B------:R4:W4:Y:S01]  /*f040*/  MUFU.EX2 R151, R3 ;  /* 0x0000000300977308 */ /* 0x0009220000000800 */
[----:B------:R-:W-:Y:S02]  /*f050*/  @!P1 PRMT R74, R178, 0x5410, RZ ;  /* 0x00005410b24a9816 */ /* 0x000fe400000000ff */
[----:B-1----:R-:W-:-:S04]  /*f060*/  F2FP.BF16.F32.PACK_AB R6, R33, R25 ;  /* 0x000000192106723e */ /* 0x002fc800000010ff */
[----:B------:R-:W-:Y:S02]  /*f070*/  PRMT R55, R6, 0x7610, R55 ;  /* 0x0000761006377816 */ /* 0x000fe40000000037 */
[----:B----4-:R-:W-:-:S04]  /*f080*/  SHF.R.U32.HI R3, RZ, 0x18, R28 ;  /* 0x00000018ff037819 */ /* 0x010fc8000001161c */
[----:B------:R-:W-:Y:S01]  /*f090*/  ISETP.LE.U32.AND P1, PT, R3, UR13, PT ;  /* 0x0000000d03007c0c */ /* 0x000fe2000bf23070 */
[----:B------:R-:W-:Y:S02]  /*f0a0*/  IMAD.MOV.U32 R3, RZ, RZ, R192 ;  /* 0x000000ffff037224 */ /* 0x000fe400078e00c0 */
[----:B------:R-:W-:Y:S01]  /*f0b0*/  @!P4 HFMA2.BF16_V2 R179, -RZ.H0_H0, RZ.H0_H0, -R55.H0_H0 ;  /* 0x200000ffffb3c231 */ /* 0x000fe20000340937 */
[----:B------:R-:W-:Y:S02]  /*f0c0*/  PRMT R41, R6, 0x7632, R41 ;  /* 0x0000763206297816 */ /* 0x000fe40000000029 */
[----:B------:R-:W-:Y:S02]  /*f0d0*/  LOP3.LUT R6, R3, 0xff, RZ, 0xc0, !PT ;  /* 0x000000ff03067812 */ /* 0x000fe400078ec0ff */
[----:B------:R-:W-:Y:S02]  /*f0e0*/  PRMT R242, R55, 0x5410, R41 ;  /* 0x0000541037f27816 */ /* 0x000fe40000000029 */
[----:B------:R-:W-:Y:S01]  /*f0f0*/  @!P4 PRMT R55, R179, 0x5410, RZ ;  /* 0x00005410b337c816 */ /* 0x000fe200000000ff */
[--C-:B------:R-:W-:Y:S01]  /*f100*/  FFMA.FTZ R3, R46, UR40, -R0.reuse ;  /* 0x000000282e037c23 */ /* 0x100fe20008010800 */
[----:B------:R-:W-:Y:S01]  /*f110*/  ISETP.LE.U32.AND P4, PT, R6, UR13, PT ;  /* 0x0000000d06007c0c */ /* 0x000fe2000bf83070 */
[----:B------:R-:W-:Y:S01]  /*f120*/  FFMA.FTZ R6, R30, UR40, -R0 ;  /* 0x000000281e067c23 */ /* 0x000fe20008010800 */
[----:B------:R-:W-:Y:S01]  /*f130*/  @!P1 HFMA2.BF16_V2 R183, -RZ.H0_H0, RZ.H0_H0, -R41.H0_H0 ;  /* 0x200000ffffb79231 */ /* 0x000fe20000340929 */
[----:B------:R1:W-:Y:S08]  /*f140*/  MUFU.EX2 R27, R3 ;  /* 0x00000003001b7308 */ /* 0x0003f00000000800 */
[----:B------:R4:W4:Y:S01]  /*f150*/  MUFU.EX2 R150, R6 ;  /* 0x0000000600967308 */ /* 0x0009220000000800 */
[----:B------:R-:W-:-:S02]  /*f160*/  @!P1 PRMT R41, R183, 0x5410, RZ ;  /* 0x00005410b7299816 */ /* 0x000fc400000000ff */
[----:B-1----:R-:W-:-:S04]  /*f170*/  F2FP.BF16.F32.PACK_AB R3, R151, R146 ;  /* 0x000000929703723e */ /* 0x002fc800000010ff */
[----:B------:R-:W-:Y:S02]  /*f180*/  PRMT R75, R3, 0x7610, R75 ;  /* 0x00007610034b7816 */ /* 0x000fe4000000004b */
[----:B----4-:R-:W-:-:S03]  /*f190*/  PRMT R6, R192, 0x7771, RZ ;  /* 0x00007771c0067816 */ /* 0x010fc600000000ff */
[----:B------:R-:W-:Y:S01]  /*f1a0*/  @!P4 HFMA2.BF16_V2 R184, -RZ.H0_H0, RZ.H0_H0, -R75.H0_H0 ;  /* 0x200000ffffb8c231 */ /* 0x000fe2000034094b */
[----:B------:R-:W-:Y:S02]  /*f1b0*/  ISETP.GT.U32.AND P1, PT, R6, UR13, PT ;  /* 0x0000000d06007c0c */ /* 0x000fe4000bf24070 */
[----:B------:R-:W-:Y:S02]  /*f1c0*/  PRMT R158, R3, 0x7632, R158 ;  /* 0x00007632039e7816 */ /* 0x000fe4000000009e */
[----:B------:R-:W-:Y:S02]  /*f1d0*/  PRMT R3, R192, 0x7772, RZ ;  /* 0x00007772c0037816 */ /* 0x000fe400000000ff */
[----:B------:R-:W-:Y:S02]  /*f1e0*/  PRMT R244, R75, 0x5410, R158 ;  /* 0x000054104bf47816 */ /* 0x000fe4000000009e */
[----:B------:R-:W-:Y:S02]  /*f1f0*/  @!P4 PRMT R75, R184, 0x5410, RZ ;  /* 0x00005410b84bc816 */ /* 0x000fe400000000ff */
[----:B------:R-:W-:-:S02]  /*f200*/  ISETP.GT.U32.AND P4, PT, R3, UR13, PT ;  /* 0x0000000d03007c0c */ /* 0x000fc4000bf84070 */
[----:B------:R-:W-:Y:S01]  /*f210*/  F2FP.BF16.F32.PACK_AB R3, R150, R27 ;  /* 0x0000001b9603723e */ /* 0x000fe200000010ff */
[----:B------:R-:W-:-:S03]  /*f220*/  @P1 HFMA2.BF16_V2 R185, -RZ.H0_H0, RZ.H0_H0, -R158.H0_H0 ;  /* 0x200000ffffb91231 */ /* 0x000fc6000034099e */
[C---:B------:R-:W-:Y:S02]  /*f230*/  PRMT R157, R3.reuse, 0x7610, R157 ;  /* 0x00007610039d7816 */ /* 0x040fe4000000009d */
[----:B------:R-:W-:Y:S02]  /*f240*/  PRMT R191, R3, 0x7632, R191 ;  /* 0x0000763203bf7816 */ /* 0x000fe400000000bf */
[----:B------:R-:W-:Y:S02]  /*f250*/  PRMT R3, R192, 0x7773, RZ ;  /* 0x00007773c0037816 */ /* 0x000fe400000000ff */
[----:B------:R-:W-:Y:S02]  /*f260*/  @P1 PRMT R158, R185, 0x5410, RZ ;  /* 0x00005410b99e1816 */ /* 0x000fe400000000ff */
[----:B------:R-:W-:Y:S01]  /*f270*/  ISETP.GT.U32.AND P1, PT, R3, UR13, PT ;  /* 0x0000000d03007c0c */ /* 0x000fe2000bf24070 */
[----:B------:R-:W-:Y:S01]  /*f280*/  FFMA.FTZ R3, R42, UR40, -R2 ;  /* 0x000000282a037c23 */ /* 0x000fe20008010802 */
[----:B------:R-:W-:-:S03]  /*f290*/  IMAD.WIDE.U32 R12, R12, -0x2daee0ad, RZ ;  /* 0xd2511f530c0c7825 */ /* 0x000fc600078e00ff */
[----:B------:R1:W-:Y:S02]  /*f2a0*/  MUFU.EX2 R148, R3 ;  /* 0x0000000300947308 */ /* 0x0003e40000000800 */
[----:B------:R-:W-:Y:S01]  /*f2b0*/  LOP3.LUT R72, R72, UR27, R13, 0x96, !PT ;  /* 0x0000001b48487c12 */ /* 0x000fe2000f8e960d */
[----:B------:R-:W-:Y:S01]  /*f2c0*/  @P4 HFMA2.BF16_V2 R186, -RZ.H0_H0, RZ.H0_H0, -R157.H0_H0 ;  /* 0x200000ffffba4231 */ /* 0x000fe2000034099d */
[----:B------:R-:W-:Y:S01]  /*f2d0*/  PRMT R227, R157, 0x5410, R191 ;  /* 0x000054109de37816 */ /* 0x000fe200000000bf */
[----:B-1----:R-:W-:-:S04]  /*f2e0*/  FFMA.FTZ R3, R45, UR40, -R2 ;  /* 0x000000282d037c23 */ /* 0x002fc80008010802 */
[----:B------:R1:W4:Y:S01]  /*f2f0*/  MUFU.EX2 R156, R3 ;  /* 0x00000003009c7308 */ /* 0x0003220000000800 */
[----:B------:R-:W-:Y:S02]  /*f300*/  @P4 PRMT R157, R186, 0x5410, RZ ;  /* 0x00005410ba9d4816 */ /* 0x000fe400000000ff */
[----:B------:R-:W-:Y:S01]  /*f310*/  ISETP.GE.AND P4, PT, R17, R196, PT ;  /* 0x000000c41100720c */ /* 0x000fe20003f86270 */
[----:B------:R-:W-:Y:S01]  /*f320*/  @P1 HFMA2.BF16_V2 R187, -RZ.H0_H0, RZ.H0_H0, -R191.H0_H0 ;  /* 0x200000ffffbb1231 */ /* 0x000fe200003409bf */
[----:B------:R-:W-:Y:S02]  /*f330*/  LOP3.LUT R7, R72, 0xff, RZ, 0xc0, !PT ;  /* 0x000000ff48077812 */ /* 0x000fe400078ec0ff */
[----:B------:R-:W-:Y:S02]  /*f340*/  FSEL R6, R8, -INF , !P4 ;  /* 0xff80000008067808 */ /* 0x000fe40006000000 */
[----:B-1----:R-:W-:-:S04]  /*f350*/  LOP3.LUT R3, R72, 0xffff, RZ, 0xc0, !PT ;  /* 0x0000ffff48037812 */ /* 0x002fc800078ec0ff */
[----:B------:R-:W-:Y:S02]  /*f360*/  SHF.R.U32.HI R3, RZ, 0x8, R3 ;  /* 0x00000008ff037819 */ /* 0x000fe40000011603 */
[----:B------:R-:W-:Y:S02]  /*f370*/  ISETP.LE.U32.AND P4, PT, R7, UR13, PT ;  /* 0x0000000d07007c0c */ /* 0x000fe4000bf83070 */
[----:B------:R-:W-:Y:S02]  /*f380*/  LOP3.LUT R3, R3, 0xffff, RZ, 0xc0, !PT ;  /* 0x0000ffff03037812 */ /* 0x000fe400078ec0ff */
[----:B------:R-:W-:Y:S02]  /*f390*/  @P1 PRMT R191, R187, 0x5410, RZ ;  /* 0x00005410bbbf1816 */ /* 0x000fe400000000ff */
[----:B------:R-:W-:Y:S02]  /*f3a0*/  ISETP.LE.U32.AND P1, PT, R3, UR13, PT ;  /* 0x0000000d03007c0c */ /* 0x000fe4000bf23070 */
[----:B----4-:R-:W-:-:S04]  /*f3b0*/  F2FP.BF16.F32.PACK_AB R3, R156, R148 ;  /* 0x000000949c03723e */ /* 0x010fc800000010ff */
[C---:B------:R-:W-:Y:S02]  /*f3c0*/  PRMT R205, R3.reuse, 0x7610, R205 ;  /* 0x0000761003cd7816 */ /* 0x040fe400000000cd */
[----:B------:R-:W-:Y:S01]  /*f3d0*/  PRMT R204, R3, 0x7632, R204 ;  /* 0x0000763203cc7816 */ /* 0x000fe200000000cc */
[----:B------:R-:W-:Y:S02]  /*f3e0*/  IMAD.MOV.U32 R3, RZ, RZ, R12 ;  /* 0x000000ffff037224 */ /* 0x000fe400078e000c */
[----:B------:R-:W-:Y:S01]  /*f3f0*/  @!P4 HFMA2.BF16_V2 R189, -RZ.H0_H0, RZ.H0_H0, -R205.H0_H0 ;  /* 0x200000ffffbdc231 */ /* 0x000fe200003409cd */
[----:B------:R-:W-:Y:S02]  /*f400*/  PRMT R225, R205, 0x5410, R204 ;  /* 0x00005410cde17816 */ /* 0x000fe400000000cc */
[----:B------:R-:W-:Y:S02]  /*f410*/  LOP3.LUT R3, R3, 0xff, RZ, 0xc0, !PT ;  /* 0x000000ff03037812 */ /* 0x000fe400078ec0ff */
[----:B------:R-:W-:-:S02]  /*f420*/  @!P4 PRMT R205, R189, 0x5410, RZ ;  /* 0x00005410bdcdc816 */ /* 0x000fc400000000ff */
[----:B------:R-:W-:Y:S02]  /*f430*/  ISETP.LE.U32.AND P4, PT, R3, UR13, PT ;  /* 0x0000000d03007c0c */ /* 0x000fe4000bf83070 */
[----:B------:R-:W-:-:S04]  /*f440*/  FMNMX3.FTZ R3, R70, R165, R163, !PT ;  /* 0x000000a546037276 */ /* 0x000fc800078100a3 */
[----:B------:R-:W-:Y:S02]  /*f450*/  FMNMX3.FTZ R5, R3, R161, R159, !PT ;  /* 0x000000a103057276 */ /* 0x000fe4000781009f */
[----:B------:R-:W-:-:S04]  /*f460*/  FMNMX3.FTZ R3, R69, R166, R164, !PT ;  /* 0x000000a645037276 */ /* 0x000fc800078100a4 */
[----:B------:R-:W-:Y:S02]  /*f470*/  FMNMX3.FTZ R3, R3, R162, R160, !PT ;  /* 0x000000a203037276 */ /* 0x000fe400078100a0 */
[----:B------:R-:W-:Y:S02]  /*f480*/  FMNMX3.FTZ R5, R5, R153, R149, !PT ;  /* 0x0000009905057276 */ /* 0x000fe40007810095 */
[----:B------:R-:W-:Y:S01]  /*f490*/  FMNMX3.FTZ R3, R3, R155, R152, !PT ;  /* 0x0000009b03037276 */ /* 0x000fe20007810098 */
[----:B------:R-:W-:Y:S01]  /*f4a0*/  FFMA.FTZ R4, R64, UR40, -R0 ;  /* 0x0000002840047c23 */ /* 0x000fe20008010800 */
[----:B------:R-:W-:Y:S02]  /*f4b0*/  FMNMX3.FTZ R5, R5, R145, R144, !PT ;  /* 0x0000009105057276 */ /* 0x000fe40007810090 */
[----:B------:R-:W-:Y:S01]  /*f4c0*/  FMNMX3.FTZ R3, R3, R147, R143, !PT ;  /* 0x0000009303037276 */ /* 0x000fe2000781008f */
[----:B------:R1:W-:Y:S01]  /*f4d0*/  MUFU.EX2 R64, R4 ;  /* 0x0000000400407308 */ /* 0x0003e20000000800 */
[----:B------:R-:W-:-:S04]  /*f4e0*/  FMNMX3.FTZ R5, R5, R65, R60, !PT ;  /* 0x0000004105057276 */ /* 0x000fc8000781003c */
[----:B------:R-:W-:-:S04]  /*f4f0*/  FMNMX3.FTZ R5, R5, R58, R31, !PT ;  /* 0x0000003a05057276 */ /* 0x000fc8000781001f */
[----:B------:R-:W-:Y:S02]  /*f500*/  FMNMX3.FTZ R7, R5, R22, R18, !PT ;  /* 0x0000001605077276 */ /* 0x000fe40007810012 */
[----:B-1----:R-:W-:Y:S01]  /*f510*/  FMNMX3.FTZ R4, R3, R66, R61, !PT ;  /* 0x0000004203047276 */ /* 0x002fe2000781003d */
[----:B------:R-:W-:-:S03]  /*f520*/  FFMA.FTZ R3, R63, UR40, -R0 ;  /* 0x000000283f037c23 */ /* 0x000fc60008010800 */
[----:B------:R-:W-:Y:S01]  /*f530*/  FMNMX3.FTZ R4, R4, R59, R23, !PT ;  /* 0x0000003b04047276 */ /* 0x000fe20007810017 */
[----:B------:R1:W4:Y:S03]  /*f540*/  MUFU.EX2 R63, R3 ;  /* 0x00000003003f7308 */ /* 0x0003260000000800 */
[----:B------:R-:W-:Y:S01]  /*f550*/  FMNMX3.FTZ R5, R4, R19, R15, !PT ;  /* 0x0000001304057276 */ /* 0x000fe2000781000f */
[----:B------:R-:W-:-:S03]  /*f560*/  @!P1 HFMA2.BF16_V2 R188, -RZ.H0_H0, RZ.H0_H0, -R204.H0_H0 ;  /* 0x200000ffffbc9231 */ /* 0x000fc600003409cc */
[----:B------:R-:W-:Y:S02]  /*f570*/  FMNMX3.FTZ R5, R5, R10, R6, !PT ;  /* 0x0000000a05057276 */ /* 0x000fe40007810006 */
[----:B-1----:R-:W-:-:S04]  /*f580*/  PRMT R3, R72, 0x7632, R3 ;  /* 0x0000763248037816 */ /* 0x002fc80000000003 */
[----:B------:R-:W-:Y:S02]  /*f590*/  LOP3.LUT R4, R3, 0xff, RZ, 0xc0, !PT ;  /* 0x000000ff03047812 */ /* 0x000fe400078ec0ff */
[----:B------:R-:W-:Y:S01]  /*f5a0*/  FMNMX3.FTZ R3, R7, R14, R9, !PT ;  /* 0x0000000e07037276 */ /* 0x000fe20007810009 */
[----:B------:R-:W-:Y:S01]  /*f5b0*/  SHFL.BFLY PT, R8, R5, 0x2, 0x1f ;  /* 0x0c401f0005087f89 */ /* 0x000fe200000e0000 */
[----:B------:R-:W-:-:S03]  /*f5c0*/  @!P1 PRMT R204, R188, 0x5410, RZ ;  /* 0x00005410bccc9816 */ /* 0x000fc600000000ff */
[----:B------:R-:W1:Y:S01]  /*f5d0*/  SHFL.BFLY PT, R7, R3, 0x2, 0x1f ;  /* 0x0c401f0003077f89 */ /* 0x000e6200000e0000 */
[----:B------:R-:W-:Y:S02]  /*f5e0*/  ISETP.LE.U32.AND P1, PT, R4, UR13, PT ;  /* 0x0000000d04007c0c */ /* 0x000fe4000bf23070 */
[----:B----4-:R-:W-:-:S04]  /*f5f0*/  F2FP.BF16.F32.PACK_AB R4, R63, R64 ;  /* 0x000000403f04723e */ /* 0x010fc800000010ff */
[C---:B------:R-:W-:Y:S02]  /*f600*/  PRMT R203, R4.reuse, 0x7610, R203 ;  /* 0x0000761004cb7816 */ /* 0x040fe400000000cb */
[----:B------:R-:W-:Y:S02]  /*f610*/  PRMT R202, R4, 0x7632, R202 ;  /* 0x0000763204ca7816 */ /* 0x000fe400000000ca */
[----:B------:R-:W-:-:S03]  /*f620*/  SHF.R.U32.HI R4, RZ, 0x18, R72 ;  /* 0x00000018ff047819 */ /* 0x000fc60000011648 */
[----:B------:R-:W-:Y:S01]  /*f630*/  @!P1 HFMA2.BF16_V2 R198, -RZ.H0_H0, RZ.H0_H0, -R203.H0_H0 ;  /* 0x200000ffffc69231 */ /* 0x000fe200003409cb */
[----:B------:R-:W-:-:S04]  /*f640*/  PRMT R224, R203, 0x5410, R202 ;  /* 0x00005410cbe07816 */ /* 0x000fc800000000ca */
[----:B------:R-:W-:Y:S02]  /*f650*/  @!P1 PRMT R203, R198, 0x5410, RZ ;  /* 0x00005410c6cb9816 */ /* 0x000fe400000000ff */
[----:B------:R-:W-:Y:S02]  /*f660*/  ISETP.LE.U32.AND P1, PT, R4, UR13, PT ;  /* 0x0000000d04007c0c */ /* 0x000fe4000bf23070 */
[----:B-1----:R-:W-:Y:S02]  /*f670*/  FMNMX.FTZ R4, R3, R7, !PT ;  /* 0x0000000703047209 */ /* 0x002fe40007810000 */
[----:B------:R-:W-:Y:S01]  /*f680*/  FMNMX.FTZ R3, R5, R8, !PT ;  /* 0x0000000805037209 */ /* 0x000fe20007810000 */
[--C-:B------:R-:W-:Y:S02]  /*f690*/  FFMA.FTZ R5, R142, UR40, -R2.reuse ;  /* 0x000000288e057c23 */ /* 0x100fe40008010802 */
[----:B------:R-:W1:Y:S01]  /*f6a0*/  SHFL.BFLY PT, R7, R4, 0x1, 0x1f ;  /* 0x0c201f0004077f89 */ /* 0x000e6200000e0000 */
[--C-:B------:R-:W-:Y:S01]  /*f6b0*/  FFMA.FTZ R8, R62, UR40, -R2.reuse ;  /* 0x000000283e087c23 */ /* 0x100fe20008010802 */
[--C-:B------:R-:W-:Y:S01]  /*f6c0*/  FFMA.FTZ R62, R53, UR40, -R2.reuse ;  /* 0x00000028353e7c23 */ /* 0x100fe20008010802 */
[----:B------:R-:W-:Y:S01]  /*f6d0*/  FFMA.FTZ R142, R51, UR40, -R2 ;  /* 0x00000028338e7c23 */ /* 0x000fe20008010802 */
[----:B------:R4:W-:Y:S08]  /*f6e0*/  MUFU.EX2 R53, R5 ;  /* 0x0000000500357308 */ /* 0x0009f00000000800 */
[----:B------:R-:W3:Y:S01]  /*f6f0*/  MUFU.EX2 R51, R8 ;  /* 0x0000000800337308 */ /* 0x000ee20000000800 */
[----:B----4-:R-:W4:Y:S01]  /*f700*/  SHFL.BFLY PT, R5, R3, 0x1, 0x1f ;  /* 0x0c201f0003057f89 */ /* 0x010f2200000e0000 */
[--C-:B------:R-:W-:Y:S01]  /*f710*/  FFMA.FTZ R13, R141, UR40, -R0.reuse ;  /* 0x000000288d0d7c23 */ /* 0x100fe20008010800 */
[--C-:B------:R-:W-:Y:S01]  /*f720*/  FFMA.FTZ R17, R67, UR40, -R0.reuse ;  /* 0x0000002843117c23 */ /* 0x100fe20008010800 */
[--C-:B------:R-:W-:Y:S01]  /*f730*/  FFMA.FTZ R67, R47, UR40, -R0.reuse ;  /* 0x000000282f437c23 */ /* 0x100fe20008010800 */
[----:B------:R-:W-:Y:S01]  /*f740*/  FFMA.FTZ R141, R29, UR40, -R0 ;  /* 0x000000281d8d7c23 */ /* 0x000fe20008010800 */
[----:B-1----:R-:W-:-:S02]  /*f750*/  FMNMX.FTZ R233, R4, R7, !PT ;  /* 0x0000000704e97209 */ /* 0x002fc40007810000 */
[----:B---3--:R-:W-:Y:S01]  /*f760*/  F2FP.BF16.F32.PACK_AB R0, R51, R53 ;  /* 0x000000353300723e */ /* 0x008fe200000010ff */
[----:B------:R-:W-:Y:S01]  /*f770*/  @!P1 HFMA2.BF16_V2 R199, -RZ.H0_H0, RZ.H0_H0, -R202.H0_H0 ;  /* 0x200000ffffc79231 */ /* 0x000fe200003409ca */
[----:B------:R-:W-:Y:S01]  /*f780*/  FSEL R7, R241, RZ, P3 ;  /* 0x000000fff1077208 */ /* 0x000fe20001800000 */
[C---:B------:R-:W-:Y:S01]  /*f790*/  FMUL.FTZ R2, R233.reuse, UR40 ;  /* 0x00000028e9027c20 */ /* 0x040fe20008410000 */
[C---:B------:R-:W-:Y:S02]  /*f7a0*/  PRMT R201, R0.reuse, 0x7610, R201 ;  /* 0x0000761000c97816 */ /* 0x040fe400000000c9 */
[----:B------:R-:W-:Y:S02]  /*f7b0*/  FSETP.NEU.FTZ.AND P3, PT, R233, -INF , PT ;  /* 0xff800000e900780b */ /* 0x000fe40003f7d000 */
[----:B------:R-:W-:Y:S01]  /*f7c0*/  @!P1 PRMT R202, R199, 0x5410, RZ ;  /* 0x00005410c7ca9816 */ /* 0x000fe200000000ff */
[----:B------:R-:W-:Y:S01]  /*f7d0*/  @!P4 HFMA2.BF16_V2 R210, -RZ.H0_H0, RZ.H0_H0, -R201.H0_H0 ;  /* 0x200000ffffd2c231 */ /* 0x000fe200003409c9 */
[----:B------:R-:W-:-:S02]  /*f7e0*/  PRMT R199, R0, 0x7632, R199 ;  /* 0x0000763200c77816 */ /* 0x000fc400000000c7 */
[----:B------:R-:W-:Y:S02]  /*f7f0*/  FSEL R2, R2, RZ, P3 ;  /* 0x000000ff02027208 */ /* 0x000fe40001800000 */
[----:B----4-:R-:W-:Y:S02]  /*f800*/  FMNMX.FTZ R234, R3, R5, !PT ;  /* 0x0000000503ea7209 */ /* 0x010fe40007810000 */
[----:B------:R-:W-:Y:S02]  /*f810*/  PRMT R0, R12, 0x7771, RZ ;  /* 0x000077710c007816 */ /* 0x000fe400000000ff */
[C---:B------:R-:W-:Y:S01]  /*f820*/  FSETP.NEU.FTZ.AND P1, PT, R234.reuse, -INF , PT ;  /* 0xff800000ea00780b */ /* 0x040fe20003f3d000 */
[----:B------:R-:W-:Y:S01]  /*f830*/  FMUL.FTZ R3, R234, UR40 ;  /* 0x00000028ea037c20 */ /* 0x000fe20008410000 */
[----:B------:R-:W-:Y:S01]  /*f840*/  PRMT R218, R201, 0x5410, R199 ;  /* 0x00005410c9da7816 */ /* 0x000fe200000000c7 */
[--C-:B------:R-:W-:Y:S01]  /*f850*/  FFMA.FTZ R11, R165, UR40, -R2.reuse ;  /* 0x00000028a50b7c23 */ /* 0x100fe20008010802 */
[----:B------:R-:W-:Y:S01]  /*f860*/  @!P4 PRMT R201, R210, 0x5410, RZ ;  /* 0x00005410d2c9c816 */ /* 0x000fe200000000ff */
[--C-:B------:R-:W-:Y:S01]  /*f870*/  FFMA.FTZ R44, R149, UR40, -R2.reuse ;  /* 0x00000028952c7c23 */ /* 0x100fe20008010802 */
[----:B------:R-:W-:Y:S01]  /*f880*/  ISETP.GT.U32.AND P4, PT, R0, UR13, PT ;  /* 0x0000000d00007c0c */ /* 0x000fe2000bf84070 */
[--C-:B------:R-:W-:Y:S01]  /*f890*/  FFMA.FTZ R45, R145, UR40, -R2.reuse ;  /* 0x00000028912d7c23 */ /* 0x100fe20008010802 */
        /* <DEDUP_REMOVED lines=14> */
[----:B------:R-:W-:-:S04]  /*f980*/  IMAD.WIDE.U32 R2, R21, -0x2daee0ad, RZ ;  /* 0xd2511f5315027825 */ /* 0x000fc800078e00ff */
[----:B------:R-:W-:Y:S01]  /*f990*/  FFMA.FTZ R237, R15, UR40, -R0 ;  /* 0x000000280fed7c23 */ /* 0x000fe20008010800 */
[----:B------:R-:W-:Y:S01]  /*f9a0*/  LOP3.LUT R3, R180, UR35, R3, 0x96, !PT ;  /* 0x00000023b4037c12 */ /* 0x000fe2000f8e9603 */
        /* <DEDUP_REMOVED lines=30> */
[----:B------:R-:W-:-:S04]  /*fb90*/  IMAD.WIDE.U32 R20, R0, -0x2daee0ad, RZ ;  /* 0xd2511f5300147825 */ /* 0x000fc800078e00ff */
[----:B------:R-:W-:Y:S01]  /*fba0*/  FADD.FTZ R7, R71, -R7 ;  /* 0x8000000747077221 */ /* 0x000fe20000010000 */
[----:B------:R-:W-:Y:S01]  /*fbb0*/  LOP3.LUT R14, R2, UR28, R21, 0x96, !PT ;  /* 0x0000001c020e7c12 */ /* 0x000fe2000f8e9615 */
[----:B------:R-:W-:-:S05]  /*fbc0*/  IMAD.WIDE.U32 R2, R3, -0x326172a9, RZ ;  /* 0xcd9e8d5703027825 */ /* 0x000fca00078e00ff */
[----:B------:R-:W-:Y:S01]  /*fbd0*/  LOP3.LUT R24, R4, UR16, R3, 0x96, !PT ;  /* 0x0000001004187c12 */ /* 0x000fe2000f8e9603 */
[----:B------:R-:W-:-:S06]  /*fbe0*/  FMUL.FTZ R3, R7, UR40 ;  /* 0x0000002807037c20 */ /* 0x000fcc0008410000 */
[----:B------:R-:W1:Y:S08]  /*fbf0*/  MUFU.EX2 R3, R3 ;  /* 0x0000000300037308 */ /* 0x000e700000000800 */
[----:B------:R1:W-:Y:S02]  /*fc00*/  MUFU.EX2 R32, R13 ;  /* 0x0000000d00207308 */ /* 0x0003e40000000800 */
[----:B-1----:R-:W-:-:S02]  /*fc10*/  FFMA.FTZ R13, R231, R3, R26 ;  /* 0x00000003e70d7223 */ /* 0x002fc4000001001a */
[----:B------:R-:W3:Y:S01]  /*fc20*/  LDL.LU R231, [R1+0x138] ;  /* 0x0001380001e77983 */ /* 0x000ee20000300800 */
[----:B------:R-:W-:-:S03]  /*fc30*/  IMAD.WIDE.U32 R14, R14, -0x326172a9, RZ ;  /* 0xcd9e8d570e0e7825 */ /* 0x000fc600078e00ff */
[----:B------:R-:W1:Y:S02]  /*fc40*/  MUFU.EX2 R37, R17 ;  /* 0x0000001100257308 */ /* 0x000e640000000800 */
[----:B------:R-:W-:-:S04]  /*fc50*/  LOP3.LUT R15, R2, UR15, R15, 0x96, !PT ;  /* 0x0000000f020f7c12 */ /* 0x000fc8000f8e960f */
[----:B------:R-:W-:-:S04]  /*fc60*/  LOP3.LUT R0, R15, 0xffff, RZ, 0xc0, !PT ;  /* 0x0000ffff0f007812 */ /* 0x000fc800078ec0ff */
[----:B------:R-:W-:Y:S02]  /*fc70*/  SHF.R.U32.HI R0, RZ, 0x8, R0 ;  /* 0x00000008ff007819 */ /* 0x000fe40000011600 */
        /* <DEDUP_REMOVED lines=9> */
[----:B------:R-:W-:Y:S01]  /*fd10*/  MUFU.EX2 R4, R11 ;  /* 0x0000000b00047308 */ /* 0x000fe20000000800 */
[----:B------:R-:W-:Y:S01]  /*fd20*/  PRMT R6, R15, 0x7632, R6 ;  /* 0x000076320f067816 */ /* 0x000fe20000000006 */
[----:B------:R-:W-:Y:S01]  /*fd30*/  FMUL.FTZ R2, R2, UR40 ;  /* 0x0000002802027c20 */ /* 0x000fe20008410000 */
[----:B------:R-:W-:-:S05]  /*fd40*/  @P4 HFMA2.BF16_V2 R68, -RZ.H0_H0, RZ.H0_H0, -R193.H0_H0 ;  /* 0x200000ffff444231 */ /* 0x000fca00003409c1 */
[----:B------:R-:W1:Y:S01]  /*fd50*/  MUFU.EX2 R5, R16 ;  /* 0x0000001000057308 */ /* 0x000e620000000800 */
[----:B------:R-:W-:Y:S02]  /*fd60*/  LOP3.LUT R6, R6, 0xff, RZ, 0xc0, !PT ;  /* 0x000000ff06067812 */ /* 0x000fe400078ec0ff */
[----:B------:R-:W-:Y:S02]  /*fd70*/  PRMT R17, R198, 0x5410, R193 ;  /* 0x00005410c6117816 */ /* 0x000fe400000000c1 */
[----:B------:R-:W-:Y:S02]  /*fd80*/  @P4 PRMT R193, R68, 0x5410, RZ ;  /* 0x0000541044c14816 */ /* 0x000fe400000000ff */
[----:B------:R-:W-:Y:S01]  /*fd90*/  ISETP.LE.U32.AND P4, PT, R6, UR13, PT ;  /* 0x0000000d06007c0c */ /* 0x000fe2000bf83070 */
[----:B------:R-:W2:Y:S01]  /*fda0*/  MUFU.EX2 R2, R2 ;  /* 0x0000000200027308 */ /* 0x000ea20000000800 */
[----:B------:R-:W-:Y:S02]  /*fdb0*/  IMAD.MOV.U32 R6, RZ, RZ, R14 ;  /* 0x000000ffff067224 */ /* 0x000fe400078e000e */
[----:B------:R-:W-:Y:S01]  /*fdc0*/  @P5 HFMA2.BF16_V2 R70, -RZ.H0_H0, RZ.H0_H0, -R198.H0_H0 ;  /* 0x200000ffff465231 */ /* 0x000fe200003409c6 */
[----:B------:R-:W-:-:S04]  /*fdd0*/  LOP3.LUT R7, R15, 0xff, RZ, 0xc0, !PT ;  /* 0x000000ff0f077812 */ /* 0x000fc800078ec0ff */
[----:B------:R-:W4:Y:S01]  /*fde0*/  MUFU.EX2 R0, R0 ;  /* 0x0000000000007308 */ /* 0x000f220000000800 */
[----:B------:R-:W-:Y:S02]  /*fdf0*/  FSEL R8, R234, RZ, P1 ;  /* 0x000000ffea087208 */ /* 0x000fe40000800000 */
[----:B------:R-:W-:Y:S02]  /*fe00*/  LOP3.LUT R6, R6, 0xff, RZ, 0xc0, !PT ;  /* 0x000000ff06067812 */ /* 0x000fe400078ec0ff */
[----:B------:R-:W-:Y:S02]  /*fe10*/  @P5 PRMT R198, R70, 0x5410, RZ ;  /* 0x0000541046c65816 */ /* 0x000fe400000000ff */
[----:B------:R-:W-:Y:S02]  /*fe20*/  ISETP.LE.U32.AND P5, PT, R7, UR13, PT ;  /* 0x0000000d07007c0c */ /* 0x000fe4000bfa3070 */
[----:B-1----:R-:W-:Y:S02]  /*fe30*/  F2FP.BF16.F32.PACK_AB R7, R5, R4 ;  /* 0x000000040507723e */ /* 0x002fe400000010ff */
[----:B------:R-:W-:Y:S01]  /*fe40*/  ISETP.LE.U32.AND P1, PT, R6, UR13, PT ;  /* 0x0000000d06007c0c */ /* 0x000fe2000bf23070 */
[----:B------:R-:W-:Y:S01]  /*fe50*/  FADD.FTZ R6, R69, -R8 ;  /* 0x8000000845067221 */ /* 0x000fe20000010000 */
[----:B------:R-:W-:-:S02]  /*fe60*/  PRMT R29, R7, 0x7610, R29 ;  /* 0x00007610071d7816 */ /* 0x000fc4000000001d */
[----:B------:R-:W-:Y:S01]  /*fe70*/  PRMT R36, R7, 0x7632, R36 ;  /* 0x0000763207247816 */ /* 0x000fe20000000024 */
[----:B------:R-:W-:Y:S02]  /*fe80*/  IMAD.MOV.U32 R7, RZ, RZ, R39 ;  /* 0x000000ffff077224 */ /* 0x000fe400078e0027 */
[----:B------:R-:W-:Y:S01]  /*fe90*/  FMUL.FTZ R6, R6, UR40 ;  /* 0x0000002806067c20 */ /* 0x000fe20008410000 */
[----:B--2---:R-:W-:Y:S01]  /*fea0*/  FFMA.FTZ R9, R226, R2, R25 ;  /* 0x00000002e2097223 */ /* 0x004fe20000010019 */
[----:B----4-:R-:W-:Y:S01]  /*feb0*/  FFMA.FTZ R11, R232, R0, R4 ;  /* 0x00000000e80b7223 */ /* 0x010fe20000010004 */
[----:B------:R-:W-:Y:S01]  /*fec0*/  IMAD.WIDE.U32 R24, R24, -0x2daee0ad, RZ ;  /* 0xd2511f5318187825 */ /* 0x000fe200078e00ff */
[----:B------:R-:W-:Y:S03]  /*fed0*/  MUFU.EX2 R4, R18 ;  /* 0x0000001200047308 */ /* 0x000fe60000000800 */
[----:B------:R-:W-:Y:S01]  /*fee0*/  IMAD.MOV.U32 R21, RZ, RZ, R7 ;  /* 0x000000ffff157224 */ /* 0x000fe200078e0007 */
[----:B------:R-:W-:-:S04]  /*fef0*/  LOP3.LUT R25, R20, UR27, R25, 0x96, !PT ;  /* 0x0000001b14197c12 */ /* 0x000fc8000f8e9619 */
[----:B------:R1:W2:Y:S08]  /*ff00*/  MUFU.EX2 R10, R6 ;  /* 0x00000006000a7308 */ /* 0x0002b00000000800 */
[----:B------:R4:W3:Y:S01]  /*ff10*/  MUFU.EX2 R7, R22 ;  /* 0x0000001600077308 */ /* 0x0008e20000000800 */
[----:B-1----:R-:W-:-:S04]  /*ff20*/  IMAD.MOV.U32 R6, RZ, RZ, R38 ;  /* 0x000000ffff067224 */ /* 0x002fc800078e0026 */
[----:B------:R-:W-:Y:S01]  /*ff30*/  IMAD.MOV.U32 R20, RZ, RZ, R6 ;  /* 0x000000ffff147224 */ /* 0x000fe200078e0006 */
[----:B------:R-:W-:Y:S01]  /*ff40*/  LOP3.LUT R6, R25, 0xffff, RZ, 0xc0, !PT ;  /* 0x0000ffff19067812 */ /* 0x000fe200078ec0ff */
[----:B------:R-:W-:-:S03]  /*ff50*/  @!P3 HFMA2.BF16_V2 R71, -RZ.H0_H0, RZ.H0_H0, -R36.H0_H0 ;  /* 0x200000ffff47b231 */ /* 0x000fc60000340924 */
[----:B------:R-:W-:Y:S01]  /*ff60*/  SHF.R.U32.HI R6, RZ, 0x8, R6 ;  /* 0x00000008ff067819 */ /* 0x000fe20000011606 */
[----:B------:R-:W-:Y:S01]  /*ff70*/  @!P5 HFMA2.BF16_V2 R69, -RZ.H0_H0, RZ.H0_H0, -R29.H0_H0 ;  /* 0x200000ffff45d231 */ /* 0x000fe2000034091d */
[----:B------:R-:W-:Y:S01]  /*ff80*/  SHF.R.U32.HI R8, RZ, 0x18, R15 ;  /* 0x00000018ff087819 */ /* 0x000fe2000001160f */
[----:B------:R-:W-:Y:S01]  /*ff90*/  IMAD.MOV.U32 R18, RZ, RZ, R246 ;  /* 0x000000ffff127224 */ /* 0x000fe200078e00f6 */
[----:B------:R-:W-:Y:S02]  /*ffa0*/  LOP3.LUT R6, R6, 0xffff, RZ, 0xc0, !PT ;  /* 0x0000ffff06067812 */ /* 0x000fe400078ec0ff */
[----:B------:R-:W-:Y:S02]  /*ffb0*/  PRMT R232, R29, 0x5410, R36 ;  /* 0x000054101de87816 */ /* 0x000fe40000000024 */
[----:B------:R-:W-:Y:S02]  /*ffc0*/  @!P3 PRMT R36, R71, 0x5410, RZ ;  /* 0x000054104724b816 */ /* 0x000fe400000000ff */
[----:B------:R-:W-:Y:S01]  /*ffd0*/  ISETP.LE.U32.AND P3, PT, R8, UR13, PT ;  /* 0x0000000d08007c0c */ /* 0x000fe2000bf63070 */
[----:B----4-:R-:W-:Y:S01]  /*ffe0*/  IMAD.MOV.U32 R22, RZ, RZ, R18 ;  /* 0x000000ffff167224 */ /* 0x010fe200078e0012 */
[----:B------:R-:W-:Y:S01]  /*fff0*/  @!P5 PRMT R29, R69, 0x5410, RZ ;  /* 0x00005410451dd816 */ /* 0x000fe200000000ff */
[----:B------:R-:W-:Y:S01]  /*10000*/  MUFU.EX2 R18, R35 ;  /* 0x0000002300127308 */ /* 0x000fe20000000800 */
[----:B------:R-:W-:-:S07]  /*10010*/  ISETP.LE.U32.AND P5, PT, R6, UR13, PT ;  /* 0x0000000d06007c0c */ /* 0x000fce000bfa3070 */
[----:B------:R1:W4:Y:S01]  /*10020*/  MUFU.EX2 R6, R34 ;  /* 0x0000002200067308 */ /* 0x0003220000000800 */
[----:B------:R-:W-:Y:S02]  /*10030*/  IMAD.MOV.U32 R68, RZ, RZ, R218 ;  /* 0x000000ffff447224 */ /* 0x000fe400078e00da */
[----:B------:R-:W-:Y:S02]  /*10040*/  IMAD.MOV.U32 R19, RZ, RZ, R247 ;  /* 0x000000ffff137224 */ /* 0x000fe400078e00f7 */
[----:B------:R-:W-:Y:S01]  /*10050*/  FADD.FTZ R8, R33, R9 ;  /* 0x0000000921087221 */ /* 0x000fe20000010000 */
[----:B------:R-:W-:Y:S02]  /*10060*/  IMAD.MOV.U32 R70, RZ, RZ, R17 ;  /* 0x000000ffff467224 */ /* 0x000fe400078e0011 */
[----:B------:R-:W-:Y:S02]  /*10070*/  IMAD.MOV.U32 R226, RZ, RZ, R239 ;  /* 0x000000ffffe27224 */ /* 0x000fe400078e00ef */
[----:B------:R-:W-:-:S02]  /*10080*/  IMAD.MOV.U32 R211, RZ, RZ, R237 ;  /* 0x000000ffffd37224 */ /* 0x000fc400078e00ed */
[-C--:B------:R-:W-:Y:S01]  /*10090*/  FMUL.FTZ R138, R138, R2.reuse ;  /* 0x000000028a8a7220 */ /* 0x080fe20000410000 */
[----:B------:R-:W-:Y:S02]  /*100a0*/  IMAD.MOV.U32 R23, RZ, RZ, R19 ;  /* 0x000000ffff177224 */ /* 0x000fe400078e0013 */
[-C--:B------:R-:W-:Y:S01]  /*100b0*/  FMUL.FTZ R139, R139, R2.reuse ;  /* 0x000000028b8b7220 */ /* 0x080fe20000410000 */
[----:B------:R-:W-:Y:S01]  /*100c0*/  MUFU.EX2 R19, R40 ;  /* 0x0000002800137308 */ /* 0x000fe20000000800 */
[----:B------:R-:W-:Y:S01]  /*100d0*/  FADD.FTZ R9, R5, R11 ;  /* 0x0000000b05097221 */ /* 0x000fe20000010000 */
[----:B------:R-:W-:Y:S01]  /*100e0*/  FADD.FTZ R17, R140, R13 ;  /* 0x0000000d8c117221 */ /* 0x000fe20000010000 */
[-C--:B------:R-:W-:Y:S01]  /*100f0*/  FMUL.FTZ R134, R134, R2.reuse ;  /* 0x0000000286867220 */ /* 0x080fe20000410000 */
[----:B-1----:R-:W-:Y:S02]  /*10100*/  IMAD.MOV.U32 R34, RZ, RZ, R22 ;  /* 0x000000ffff227224 */ /* 0x002fe400078e0016 */
[-C--:B------:R-:W-:Y:S01]  /*10110*/  FMUL.FTZ R135, R135, R2.reuse ;  /* 0x0000000287877220 */ /* 0x080fe20000410000 */
[-C--:B------:R-:W-:Y:S01]  /*10120*/  FMUL.FTZ R130, R130, R2.reuse ;  /* 0x0000000282827220 */ /* 0x080fe20000410000 */
[-C--:B------:R-:W-:Y:S01]  /*10130*/  FMUL.FTZ R131, R131, R2.reuse ;  /* 0x0000000283837220 */ /* 0x080fe20000410000 */
[----:B------:R-:W-:Y:S01]  /*10140*/  MUFU.EX2 R5, R42 ;  /* 0x0000002a00057308 */ /* 0x000fe20000000800 */
[-C--:B------:R-:W-:Y:S01]  /*10150*/  FMUL.FTZ R126, R126, R2.reuse ;  /* 0x000000027e7e7220 */ /* 0x080fe20000410000 */
[-C--:B------:R-:W-:Y:S01]  /*10160*/  FMUL.FTZ R127, R127, R2.reuse ;  /* 0x000000027f7f7220 */ /* 0x080fe20000410000 */
[-C--:B------:R-:W-:Y:S01]  /*10170*/  FMUL.FTZ R122, R122, R2.reuse ;  /* 0x000000027a7a7220 */ /* 0x080fe20000410000 */
[----:B------:R-:W-:Y:S01]  /*10180*/  FMUL.FTZ R123, R123, R2 ;  /* 0x000000027b7b7220 */ /* 0x000fe20000410000 */
[----:B------:R-:W-:Y:S01]  /*10190*/  ULEA UR5, UR24, 0xfffffffd, 0x1 ;  /* 0xfffffffd18057891 */ /* 0x000fe2000f8e08ff */
[----:B------:R-:W-:-:S02]  /*101a0*/  IMAD.MOV.U32 R71, RZ, RZ, R225 ;  /* 0x000000ffff477224 */ /* 0x000fc400078e00e1 */
        /* <DEDUP_REMOVED lines=10> */
[----:B------:R-:W-:-:S02]  /*10250*/  IMAD.MOV.U32 R35, RZ, RZ, R23 ;  /* 0x000000ffff237224 */ /* 0x000fc400078e0017 */
[-C--:B------:R-:W-:Y:S01]  /*10260*/  FMUL.FTZ R120, R120, R3.reuse ;  /* 0x0000000378787220 */ /* 0x080fe20000410000 */
        /* <DEDUP_REMOVED lines=9> */
[----:B------:R-:W-:Y:S01]  /*10300*/  FMUL.FTZ R89, R89, R0 ;  /* 0x0000000059597220 */ /* 0x000fe20000410000 */
[-C--:B--2---:R-:W-:Y:S01]  /*10310*/  FMUL.FTZ R110, R110, R10.reuse ;  /* 0x0000000a6e6e7220 */ /* 0x084fe20000410000 */
[-C--:B------:R-:W-:Y:S01]  /*10320*/  FMUL.FTZ R111, R111, R10.reuse ;  /* 0x0000000a6f6f7220 */ /* 0x080fe20000410000 */
[-C--:B------:R-:W-:Y:S01]  /*10330*/  FMUL.FTZ R98, R98, R10.reuse ;  /* 0x0000000a62627220 */ /* 0x080fe20000410000 */
[----:B------:R-:W-:Y:S01]  /*10340*/  MUFU.EX2 R23, R144 ;  /* 0x0000009000177308 */ /* 0x000fe20000000800 */
[----:B------:R-:W-:Y:S01]  /*10350*/  FADD.FTZ R26, R27, R8 ;  /* 0x000000081b1a7221 */ /* 0x000fe20000010000 */
[-C--:B------:R-:W-:Y:S01]  /*10360*/  FMUL.FTZ R99, R99, R10.reuse ;  /* 0x0000000a63637220 */ /* 0x080fe20000410000 */
[-C--:B------:R-:W-:Y:S01]  /*10370*/  FMUL.FTZ R94, R94, R10.reuse ;  /* 0x0000000a5e5e7220 */ /* 0x080fe20000410000 */
[-C--:B------:R-:W-:Y:S01]  /*10380*/  FMUL.FTZ R95, R95, R10.reuse ;  /* 0x0000000a5f5f7220 */ /* 0x080fe20000410000 */
[-C--:B------:R-:W-:Y:S01]  /*10390*/  FMUL.FTZ R90, R90, R10.reuse ;  /* 0x0000000a5a5a7220 */ /* 0x080fe20000410000 */
[-C--:B------:R-:W-:Y:S01]  /*103a0*/  FMUL.FTZ R91, R91, R10.reuse ;  /* 0x0000000a5b5b7220 */ /* 0x080fe20000410000 */
[----:B------:R2:W2:Y:S01]  /*103b0*/  LDL.LU.64 R246, [R1+0x180] ;  /* 0x0001800001f67983 */ /* 0x0004a20000300a00 */
[----:B------:R-:W-:Y:S01]  /*103c0*/  MUFU.EX2 R8, R143 ;  /* 0x0000008f00087308 */ /* 0x000fe20000000800 */
[----:B-1----:R-:W-:Y:S01]  /*103d0*/  IMAD.MOV.U32 R45, RZ, RZ, R229 ;  /* 0x000000ffff2d7224 */ /* 0x002fe200078e00e5 */
[----:B------:R-:W-:Y:S01]  /*103e0*/  SHF.R.U32.HI R27, RZ, 0x5, R182 ;  /* 0x00000005ff1b7819 */ /* 0x000fe200000116b6 */
[----:B---3--:R-:W-:Y:S01]  /*103f0*/  FFMA.FTZ R16, R231, R10, R4 ;  /* 0x0000000ae7107223 */ /* 0x008fe20000010004 */
[----:B------:R-:W-:Y:S01]  /*10400*/  F2FP.BF16.F32.PACK_AB R4, R7, R4 ;  /* 0x000000040704723e */ /* 0x000fe200000010ff */
[----:B------:R-:W-:Y:S01]  /*10410*/  FMUL.FTZ R225, R113, R3 ;  /* 0x0000000371e17220 */ /* 0x000fe20000410000 */
[----:B------:R-:W-:Y:S01]  /*10420*/  FADD.FTZ R17, R146, R17 ;  /* 0x0000001192117221 */ /* 0x000fe20000010000 */
[----:B------:R-:W3:Y:S01]  /*10430*/  LDL.LU.64 R38, [R1+0x178] ;  /* 0x0001780001267983 */ /* 0x000ee20000300a00 */
[----:B------:R-:W-:-:S02]  /*10440*/  PRMT R30, R4, 0x7610, R30 ;  /* 0x00007610041e7816 */ /* 0x000fc4000000001e */
[----:B------:R-:W-:Y:S02]  /*10450*/  PRMT R31, R4, 0x7632, R31 ;  /* 0x00007632041f7816 */ /* 0x000fe4000000001f */
[----:B------:R-:W-:Y:S01]  /*10460*/  PRMT R4, R25, 0x7632, R4 ;  /* 0x0000763219047816 */ /* 0x000fe20000000004 */
[----:B------:R-:W-:Y:S01]  /*10470*/  @!P4 HFMA2.BF16_V2 R212, -RZ.H0_H0, RZ.H0_H0, -R30.H0_H0 ;  /* 0x200000ffffd4c231 */ /* 0x000fe2000034091e */
[----:B------:R-:W-:Y:S02]  /*10480*/  PRMT R218, R30, 0x5410, R31 ;  /* 0x000054101eda7816 */ /* 0x000fe4000000001f */
[----:B------:R-:W-:Y:S01]  /*10490*/  LOP3.LUT R4, R4, 0xff, RZ, 0xc0, !PT ;  /* 0x000000ff04047812 */ /* 0x000fe200078ec0ff */
[----:B------:R-:W-:Y:S01]  /*104a0*/  @!P3 HFMA2.BF16_V2 R213, -RZ.H0_H0, RZ.H0_H0, -R31.H0_H0 ;  /* 0x200000ffffd5b231 */ /* 0x000fe2000034091f */
[----:B------:R-:W-:Y:S02]  /*104b0*/  @!P4 PRMT R30, R212, 0x5410, RZ ;  /* 0x00005410d41ec816 */ /* 0x000fe400000000ff */
[----:B------:R-:W-:-:S02]  /*104c0*/  ISETP.LE.U32.AND P4, PT, R4, UR13, PT ;  /* 0x0000000d04007c0c */ /* 0x000fc4000bf83070 */
[----:B------:R-:W-:Y:S02]  /*104d0*/  PRMT R4, R14, 0x7771, RZ ;  /* 0x000077710e047816 */ /* 0x000fe400000000ff */
[----:B------:R-:W-:Y:S02]  /*104e0*/  @!P3 PRMT R31, R213, 0x5410, RZ ;  /* 0x00005410d51fb816 */ /* 0x000fe400000000ff */
[----:B------:R-:W-:Y:S02]  /*104f0*/  ISETP.GT.U32.AND P3, PT, R4, UR13, PT ;  /* 0x0000000d04007c0c */ /* 0x000fe4000bf64070 */
[----:B----4-:R-:W-:Y:S01]  /*10500*/  F2FP.BF16.F32.PACK_AB R4, R18, R6 ;  /* 0x000000061204723e */ /* 0x010fe200000010ff */
[----:B------:R-:W-:-:S03]  /*10510*/  IMAD.MOV.U32 R213, RZ, RZ, R21 ;  /* 0x000000ffffd57224 */ /* 0x000fc600078e0015 */
[C---:B------:R-:W-:Y:S02]  /*10520*/  PRMT R154, R4.reuse, 0x7610, R154 ;  /* 0x00007610049a7816 */ /* 0x040fe4000000009a */
[----:B------:R-:W-:Y:S01]  /*10530*/  PRMT R183, R4, 0x7632, R183 ;  /* 0x0000763204b77816 */ /* 0x000fe200000000b7 */
[----:B------:R-:W-:Y:S01]  /*10540*/  IMAD.MOV.U32 R4, RZ, RZ, R24 ;  /* 0x000000ffff047224 */ /* 0x000fe200078e0018 */
[----:B------:R-:W1:Y:S01]  /*10550*/  MUFU.EX2 R21, R44 ;  /* 0x0000002c00157308 */ /* 0x000e620000000800 */
[----:B------:R-:W-:Y:S01]  /*10560*/  @!P1 HFMA2.BF16_V2 R215, -RZ.H0_H0, RZ.H0_H0, -R154.H0_H0 ;  /* 0x200000ffffd79231 */ /* 0x000fe2000034099a */
[----:B------:R-:W-:Y:S02]  /*10570*/  PRMT R164, R154, 0x5410, R183 ;  /* 0x000054109aa47816 */ /* 0x000fe400000000b7 */
[----:B------:R-:W-:Y:S01]  /*10580*/  LOP3.LUT R4, R4, 0xff, RZ, 0xc0, !PT ;  /* 0x000000ff04047812 */ /* 0x000fe200078ec0ff */
[----:B------:R-:W-:Y:S01]  /*10590*/  @P3 HFMA2.BF16_V2 R214, -RZ.H0_H0, RZ.H0_H0, -R183.H0_H0 ;  /* 0x200000ffffd63231 */ /* 0x000fe200003409b7 */
[----:B------:R-:W-:-:S02]  /*105a0*/  @!P1 PRMT R154, R215, 0x5410, RZ ;  /* 0x00005410d79a9816 */ /* 0x000fc400000000ff */
[----:B------:R-:W-:Y:S02]  /*105b0*/  ISETP.LE.U32.AND P1, PT, R4, UR13, PT ;  /* 0x0000000d04007c0c */ /* 0x000fe4000bf23070 */
[----:B------:R-:W-:Y:S02]  /*105c0*/  LOP3.LUT R4, R25, 0xff, RZ, 0xc0, !PT ;  /* 0x000000ff19047812 */ /* 0x000fe400078ec0ff */
[----:B------:R-:W-:Y:S02]  /*105d0*/  @P3 PRMT R183, R214, 0x5410, RZ ;  /* 0x00005410d6b73816 */ /* 0x000fe400000000ff */
[----:B------:R-:W-:Y:S01]  /*105e0*/  ISETP.LE.U32.AND P3, PT, R4, UR13, PT ;  /* 0x0000000d04007c0c */ /* 0x000fe2000bf63070 */
[----:B------:R-:W-:Y:S01]  /*105f0*/  FADD.FTZ R16, R7, R16 ;  /* 0x0000001007107221 */ /* 0x000fe20000010000 */
[----:B------:R-:W4:Y:S01]  /*10600*/  MUFU.EX2 R4, R43 ;  /* 0x0000002b00047308 */ /* 0x000f220000000800 */
[----:B-1----:R-:W-:-:S04]  /*10610*/  F2FP.BF16.F32.PACK_AB R7, R21, R19 ;  /* 0x000000131507723e */ /* 0x002fc800000010ff */
[C---:B------:R-:W-:Y:S01]  /*10620*/  PRMT R188, R7.reuse, 0x7610, R188 ;  /* 0x0000761007bc7816 */ /* 0x040fe200000000bc */
[----:B------:R-:W-:Y:S01]  /*10630*/  IMAD.MOV.U32 R212, RZ, RZ, R20 ;  /* 0x000000ffffd47224 */ /* 0x000fe200078e0014 */
[----:B------:R-:W-:Y:S01]  /*10640*/  PRMT R189, R7, 0x7632, R189 ;  /* 0x0000763207bd7816 */ /* 0x000fe200000000bd */
[----:B------:R-:W-:Y:S01]  /*10650*/  FADD.FTZ R20, R6, R9 ;  /* 0x0000000906147221 */ /* 0x000fe20000010000 */
[----:B------:R-:W-:Y:S02]  /*10660*/  SHF.R.U32.HI R6, RZ, 0x18, R25 ;  /* 0x00000018ff067819 */ /* 0x000fe40000011619 */
[----:B------:R-:W-:Y:S02]  /*10670*/  @!P3 HFMA2.BF16_V2 R217, -RZ.H0_H0, RZ.H0_H0, -R188.H0_H0 ;  /* 0x200000ffffd9b231 */ /* 0x000fe400003409bc */
[----:B------:R-:W-:Y:S01]  /*10680*/  IMAD.MOV.U32 R231, RZ, RZ, R240 ;  /* 0x000000ffffe77224 */ /* 0x000fe200078e00f0 */
[----:B------:R-:W-:Y:S02]  /*10690*/  PRMT R240, R188, 0x5410, R189 ;  /* 0x00005410bcf07816 */ /* 0x000fe400000000bd */
[----:B------:R-:W-:-:S02]  /*106a0*/  @!P3 PRMT R188, R217, 0x5410, RZ ;  /* 0x00005410d9bcb816 */ /* 0x000fc400000000ff */
[----:B------:R-:W-:Y:S02]  /*106b0*/  ISETP.LE.U32.AND P3, PT, R6, UR13, PT ;  /* 0x0000000d06007c0c */ /* 0x000fe4000bf63070 */
[----:B----4-:R-:W-:-:S04]  /*106c0*/  F2FP.BF16.F32.PACK_AB R6, R4, R5 ;  /* 0x000000050406723e */ /* 0x010fc800000010ff */
[C---:B------:R-:W-:Y:S02]  /*106d0*/  PRMT R187, R6.reuse, 0x7610, R187 ;  /* 0x0000761006bb7816 */ /* 0x040fe400000000bb */
[----:B------:R-:W-:Y:S01]  /*106e0*/  PRMT R186, R6, 0x7632, R186 ;  /* 0x0000763206ba7816 */ /* 0x000fe200000000ba */
[----:B------:R-:W-:-:S04]  /*106f0*/  FADD.FTZ R6, R13, R16 ;  /* 0x000000100d067221 */ /* 0x000fc80000010000 */
[----:B------:R-:W-:Y:S01]  /*10700*/  FADD.FTZ R6, R11, R6 ;  /* 0x000000060b067221 */ /* 0x000fe20000010000 */
[----:B------:R-:W1:Y:S03]  /*10710*/  MUFU.EX2 R9, R48 ;  /* 0x0000003000097308 */ /* 0x000e660000000800 */
[----:B------:R-:W-:Y:S01]  /*10720*/  FADD.FTZ R5, R5, R6 ;  /* 0x0000000605057221 */ /* 0x000fe20000010000 */
[----:B------:R-:W-:-:S03]  /*10730*/  @!P3 HFMA2.BF16_V2 R220, -RZ.H0_H0, RZ.H0_H0, -R186.H0_H0 ;  /* 0x200000ffffdcb231 */ /* 0x000fc600003409ba */
[----:B------:R-:W-:Y:S01]  /*10740*/  FADD.FTZ R16, R4, R5 ;  /* 0x0000000504107221 */ /* 0x000fe20000010000 */
[----:B------:R-:W-:Y:S02]  /*10750*/  PRMT R4, R24, 0x7771, RZ ;  /* 0x0000777118047816 */ /* 0x000fe400000000ff */
[----:B------:R-:W-:Y:S01]  /*10760*/  PRMT R239, R187, 0x5410, R186 ;  /* 0x00005410bbef7816 */ /* 0x000fe200000000ba */
[----:B------:R-:W4:Y:S01]  /*10770*/  MUFU.EX2 R7, R66 ;  /* 0x0000004200077308 */ /* 0x000f220000000800 */
[----:B------:R-:W-:Y:S02]  /*10780*/  @!P3 PRMT R186, R220, 0x5410, RZ ;  /* 0x00005410dcbab816 */ /* 0x000fe400000000ff */
[----:B------:R-:W-:Y:S02]  /*10790*/  ISETP.GT.U32.AND P3, PT, R4, UR13, PT ;  /* 0x0000000d04007c0c */ /* 0x000fe4000bf64070 */
[----:B------:R-:W-:-:S03]  /*107a0*/  F2FP.BF16.F32.PACK_AB R4, R23, R22 ;  /* 0x000000161704723e */ /* 0x000fc600000010ff */
[----:B------:R-:W4:Y:S01]  /*107b0*/  MUFU.EX2 R6, R61 ;  /* 0x0000003d00067308 */ /* 0x000f220000000800 */
[C---:B------:R-:W-:Y:S01]  /*107c0*/  PRMT R185, R4.reuse, 0x7610, R185 ;  /* 0x0000761004b97816 */ /* 0x040fe200000000b9 */
[----:B-1----:R-:W-:Y:S01]  /*107d0*/  FADD.FTZ R16, R9, R16 ;  /* 0x0000001009107221 */ /* 0x002fe20000010000 */
[----:B------:R-:W-:Y:S01]  /*107e0*/  PRMT R184, R4, 0x7632, R184 ;  /* 0x0000763204b87816 */ /* 0x000fe200000000b8 */
[----:B------:R-:W-:-:S04]  /*107f0*/  @!P5 HFMA2.BF16_V2 R216, -RZ.H0_H0, RZ.H0_H0, -R189.H0_H0 ;  /* 0x200000ffffd8d231 */ /* 0x000fc800003409bd */
[----:B------:R-:W1:Y:S01]  /*10800*/  MUFU.EX2 R5, R59 ;  /* 0x0000003b00057308 */ /* 0x000e620000000800 */
[----:B------:R-:W-:Y:S02]  /*10810*/  @!P1 HFMA2.BF16_V2 R223, -RZ.H0_H0, RZ.H0_H0, -R185.H0_H0 ;  /* 0x200000ffffdf9231 */ /* 0x000fe400003409b9 */
[----:B------:R-:W-:Y:S01]  /*10820*/  FADD.FTZ R16, R8, R16 ;  /* 0x0000001008107221 */ /* 0x000fe20000010000 */
[----:B------:R-:W-:Y:S01]  /*10830*/  @P3 HFMA2.BF16_V2 R222, -RZ.H0_H0, RZ.H0_H0, -R184.H0_H0 ;  /* 0x200000ffffde3231 */ /* 0x000fe200003409b8 */
[----:B------:R-:W-:-:S03]  /*10840*/  @!P5 PRMT R189, R216, 0x5410, RZ ;  /* 0x00005410d8bdd816 */ /* 0x000fc600000000ff */
[----:B------:R-:W1:Y:S01]  /*10850*/  MUFU.EX2 R4, R49 ;  /* 0x0000003100047308 */ /* 0x000e620000000800 */
[----:B------:R-:W-:Y:S01]  /*10860*/  F2FP.BF16.F32.PACK_AB R43, R11, R13 ;  /* 0x0000000d0b2b723e */ /* 0x000fe200000010ff */
[----:B------:R-:W-:Y:S02]  /*10870*/  IMAD.MOV.U32 R216, RZ, RZ, R34 ;  /* 0x000000ffffd87224 */ /* 0x000fe400078e0022 */
[----:B----4-:R-:W-:Y:S01]  /*10880*/  FADD.FTZ R11, R7, R16 ;  /* 0x00000010070b7221 */ /* 0x010fe20000010000 */
[----:B------:R-:W-:Y:S01]  /*10890*/  PRMT R237, R185, 0x5410, R184 ;  /* 0x00005410b9ed7816 */ /* 0x000fe200000000b8 */
[----:B------:R-:W-:Y:S01]  /*108a0*/  IMAD.MOV.U32 R214, RZ, RZ, R212 ;  /* 0x000000ffffd67224 */ /* 0x000fe200078e00d4 */
[----:B------:R-:W-:Y:S01]  /*108b0*/  @!P1 PRMT R185, R223, 0x5410, RZ ;  /* 0x00005410dfb99816 */ /* 0x000fe200000000ff */
[----:B------:R-:W-:Y:S01]  /*108c0*/  IMAD.MOV.U32 R215, RZ, RZ, R213 ;  /* 0x000000ffffd77224 */ /* 0x000fe200078e00d5 */
[----:B------:R-:W-:Y:S01]  /*108d0*/  @P3 PRMT R184, R222, 0x5410, RZ ;  /* 0x00005410deb83816 */ /* 0x000fe200000000ff */
[----:B------:R-:W-:-:S02]  /*108e0*/  IMAD.MOV.U32 R217, RZ, RZ, R35 ;  /* 0x000000ffffd97224 */ /* 0x000fc400078e0023 */
[----:B------:R-:W-:Y:S02]  /*108f0*/  IMAD.MOV.U32 R34, RZ, RZ, R211 ;  /* 0x000000ffff227224 */ /* 0x000fe400078e00d3 */
[-C--:B------:R-:W-:Y:S01]  /*10900*/  FMUL.FTZ R222, R118, R2.reuse ;  /* 0x0000000276de7220 */ /* 0x080fe20000410000 */
[----:B------:R-:W-:Y:S02]  /*10910*/  IMAD.MOV.U32 R35, RZ, RZ, R227 ;  /* 0x000000ffff237224 */ /* 0x000fe400078e00e3 */
[-C--:B------:R-:W-:Y:S01]  /*10920*/  FMUL.FTZ R223, R119, R2.reuse ;  /* 0x0000000277df7220 */ /* 0x080fe20000410000 */
[----:B------:R-:W-:Y:S02]  /*10930*/  IMAD.MOV.U32 R213, RZ, RZ, R226 ;  /* 0x000000ffffd57224 */ /* 0x000fe400078e00e2 */
[-C--:B------:R-:W-:Y:S01]  /*10940*/  FMUL.FTZ R226, R114, R2.reuse ;  /* 0x0000000272e27220 */ /* 0x080fe20000410000 */
[----:B------:R-:W-:Y:S02]  /*10950*/  IMAD.MOV.U32 R212, RZ, RZ, R231 ;  /* 0x000000ffffd47224 */ /* 0x000fe400078e00e7 */
[----:B------:R-:W-:Y:S01]  /*10960*/  FMUL.FTZ R227, R115, R2 ;  /* 0x0000000273e37220 */ /* 0x000fe20000410000 */
[----:B------:R-:W-:-:S02]  /*10970*/  IMAD.MOV.U32 R211, RZ, RZ, R230 ;  /* 0x000000ffffd37224 */ /* 0x000fc400078e00e6 */
[-C--:B------:R-:W-:Y:S01]  /*10980*/  FMUL.FTZ R230, R102, R2.reuse ;  /* 0x0000000266e67220 */ /* 0x080fe20000410000 */
[----:B------:R-:W-:Y:S01]  /*10990*/  FMUL.FTZ R231, R103, R2 ;  /* 0x0000000267e77220 */ /* 0x000fe20000410000 */
[----:B------:R-:W-:Y:S02]  /*109a0*/  IMAD.U32 R2, RZ, RZ, UR39 ;  /* 0x00000027ff027e24 */ /* 0x000fe4000f8e00ff */
[----:B------:R-:W-:Y:S01]  /*109b0*/  FADD.FTZ R11, R6, R11 ;  /* 0x0000000b060b7221 */ /* 0x000fe20000010000 */
[----:B------:R-:W-:Y:S01]  /*109c0*/  IMAD.U32 R48, RZ, RZ, UR20 ;  /* 0x00000014ff307e24 */ /* 0x000fe2000f8e00ff */
[----:B------:R-:W-:Y:S02]  /*109d0*/  F2FP.BF16.F32.PACK_AB R42, R8, R9 ;  /* 0x00000009082a723e */ /* 0x000fe400000010ff */
[----:B-1----:R-:W-:Y:S01]  /*109e0*/  FADD.FTZ R8, R5, R11 ;  /* 0x0000000b05087221 */ /* 0x002fe20000010000 */
[----:B------:R-:W-:Y:S01]  /*109f0*/  LOP3.LUT R2, R2, UR5, R45, 0x96, !PT ;  /* 0x0000000502027c12 */ /* 0x000fe2000f8e962d */
[----:B------:R-:W-:-:S02]  /*10a00*/  IMAD R48, R48, 0x8, R27 ;  /* 0x0000000830307824 */ /* 0x000fc400078e021b */
[----:B------:R-:W-:Y:S02]  /*10a10*/  FADD.FTZ R59, R4, R8 ;  /* 0x00000008043b7221 */ /* 0x000fe40000010000 */
[----:B------:R-:W-:Y:S01]  /*10a20*/  IMAD.WIDE.U32 R48, R48, -0x326172a9, RZ ;  /* 0xcd9e8d5730307825 */ /* 0x000fe200078e00ff */
[----:B------:R-:W-:-:S03]  /*10a30*/  F2FP.BF16.F32.PACK_AB R69, R4, R5 ;  /* 0x000000050445723e */ /* 0x000fc600000010ff */
[----:B------:R-:W-:-:S04]  /*10a40*/  IMAD.WIDE.U32 R8, R2, -0x326172a9, RZ ;  /* 0xcd9e8d5702087825 */ /* 0x000fc800078e00ff */
[----:B------:R-:W-:Y:S01]  /*10a50*/  @!P4 HFMA2.BF16_V2 R221, -RZ.H0_H0, RZ.H0_H0, -R187.H0_H0 ;  /* 0x200000ffffddc231 */ /* 0x000fe200003409bb */
[C---:B------:R-:W-:Y:S02]  /*10a60*/  PRMT R46, R69.reuse, 0x7610, R46 ;  /* 0x00007610452e7816 */ /* 0x040fe4000000002e */
[----:B------:R-:W-:Y:S02]  /*10a70*/  PRMT R33, R69, 0x7632, R33 ;  /* 0x0000763245217816 */ /* 0x000fe40000000021 */
[----:B------:R-:W-:Y:S01]  /*10a80*/  LOP3.LUT R2, R48, UR37, R9, 0x96, !PT ;  /* 0x0000002530027c12 */ /* 0x000fe2000f8e9609 */
[----:B------:R-:W-:Y:S01]  /*10a90*/  IMAD.MOV.U32 R69, RZ, RZ, R70 ;  /* 0x000000ffff457224 */ /* 0x000fe200078e0046 */
[----:B------:R-:W-:Y:S01]  /*10aa0*/  @!P4 PRMT R187, R221, 0x5410, RZ ;  /* 0x00005410ddbbc816 */ /* 0x000fe200000000ff */
[----:B------:R-:W-:Y:S02]  /*10ab0*/  IMAD.MOV.U32 R70, RZ, RZ, R224 ;  /* 0x000000ffff467224 */ /* 0x000fe400078e00e0 */
[----:B------:R-:W-:Y:S01]  /*10ac0*/  FMUL.FTZ R220, R116, R3 ;  /* 0x0000000374dc7220 */ /* 0x000fe20000410000 */
[----:B------:R-:W-:-:S02]  /*10ad0*/  IMAD.MOV.U32 R44, RZ, RZ, R228 ;  /* 0x000000ffff2c7224 */ /* 0x000fc400078e00e4 */
[-C--:B------:R-:W-:Y:S01]  /*10ae0*/  FMUL.FTZ R221, R117, R3.reuse ;  /* 0x0000000375dd7220 */ /* 0x080fe20000410000 */
[-C--:B------:R-:W-:Y:S01]  /*10af0*/  FMUL.FTZ R224, R112, R3.reuse ;  /* 0x0000000370e07220 */ /* 0x080fe20000410000 */
[-C--:B------:R-:W-:Y:S01]  /*10b00*/  FMUL.FTZ R228, R100, R3.reuse ;  /* 0x0000000364e47220 */ /* 0x080fe20000410000 */
[----:B------:R-:W-:Y:S01]  /*10b10*/  FMUL.FTZ R229, R101, R3 ;  /* 0x0000000365e57220 */ /* 0x000fe20000410000 */
[----:B------:R-:W-:-:S04]  /*10b20*/  IMAD.WIDE.U32 R2, R2, -0x2daee0ad, RZ ;  /* 0xd2511f5302027825 */ /* 0x000fc800078e00ff */
[-C--:B------:R-:W-:Y:S01]  /*10b30*/  FMUL.FTZ R112, R80, R0.reuse ;  /* 0x0000000050707220 */ /* 0x080fe20000410000 */
[----:B------:R-:W-:Y:S02]  /*10b40*/  IMAD.MOV.U32 R45, RZ, RZ, R35 ;  /* 0x000000ffff2d7224 */ /* 0x000fe400078e0023 */
[----:B------:R-:W-:Y:S02]  /*10b50*/  IMAD.MOV.U32 R44, RZ, RZ, R34 ;  /* 0x000000ffff2c7224 */ /* 0x000fe400078e0022 */
        /* <DEDUP_REMOVED lines=8> */
[----:B------:R-:W-:Y:S01]  /*10be0*/  FMUL.FTZ R117, R77, R0 ;  /* 0x000000004d757220 */ /* 0x000fe20000410000 */
[----:B------:R-:W-:-:S02]  /*10bf0*/  LOP3.LUT R0, R216, UR35, R3, 0x96, !PT ;  /* 0x00000023d8007c12 */ /* 0x000fc4000f8e9603 */
[----:B------:R-:W-:Y:S02]  /*10c00*/  F2FP.BF16.F32.PACK_AB R40, R6, R7 ;  /* 0x000000070628723e */ /* 0x000fe400000010ff */
        /* <DEDUP_REMOVED lines=14> */
[----:B------:R-:W-:-:S05]  /*10cf0*/  IMAD.WIDE.U32 R34, R0, -0x326172a9, RZ ;  /* 0xcd9e8d5700227825 */ /* 0x000fca00078e00ff */
[----:B------:R-:W-:-:S04]  /*10d00*/  LOP3.LUT R48, R2, UR15, R35, 0x96, !PT ;  /* 0x0000000f02307c12 */ /* 0x000fc8000f8e9623 */
[----:B------:R-:W-:-:S04]  /*10d10*/  LOP3.LUT R0, R48, 0xffff, RZ, 0xc0, !PT ;  /* 0x0000ffff30007812 */ /* 0x000fc800078ec0ff */
[----:B------:R-:W-:-:S04]  /*10d20*/  SHF.R.U32.HI R0, RZ, 0x8, R0 ;  /* 0x00000008ff007819 */ /* 0x000fc80000011600 */
[----:B------:R-:W-:-:S04]  /*10d30*/  LOP3.LUT R0, R0, 0xffff, RZ, 0xc0, !PT ;  /* 0x0000ffff00007812 */ /* 0x000fc800078ec0ff */
[----:B------:R-:W-:Y:S02]  /*10d40*/  ISETP.LE.U32.AND P4, PT, R0, UR13, PT ;  /* 0x0000000d00007c0c */ /* 0x000fe4000bf83070 */
[----:B------:R-:W-:-:S04]  /*10d50*/  PRMT R0, R48, 0x7632, R0 ;  /* 0x0000763230007816 */ /* 0x000fc80000000000 */
[----:B------:R-:W-:Y:S01]  /*10d60*/  LOP3.LUT R0, R0, 0xff, RZ, 0xc0, !PT ;  /* 0x000000ff00007812 */ /* 0x000fe200078ec0ff */
[----:B------:R-:W-:Y:S03]  /*10d70*/  MUFU.EX2 R11, R56 ;  /* 0x00000038000b7308 */ /* 0x000fe60000000800 */
[----:B------:R-:W-:Y:S01]  /*10d80*/  ISETP.LE.U32.AND P5, PT, R0, UR13, PT ;  /* 0x0000000d00007c0c */ /* 0x000fe2000bfa3070 */
[----:B------:R-:W-:-:S04]  /*10d90*/  IMAD.MOV.U32 R0, RZ, RZ, R34 ;  /* 0x000000ffff007224 */ /* 0x000fc800078e0022 */
[----:B------:R-:W1:Y:S01]  /*10da0*/  MUFU.EX2 R13, R62 ;  /* 0x0000003e000d7308 */ /* 0x000e620000000800 */
[----:B------:R-:W-:-:S04]  /*10db0*/  LOP3.LUT R0, R0, 0xff, RZ, 0xc0, !PT ;  /* 0x000000ff00007812 */ /* 0x000fc800078ec0ff */
[----:B------:R-:W-:Y:S02]  /*10dc0*/  ISETP.LE.U32.AND P3, PT, R0, UR13, PT ;  /* 0x0000000d00007c0c */ /* 0x000fe4000bf63070 */
[----:B------:R-:W-:Y:S01]  /*10dd0*/  LOP3.LUT R0, R48, 0xff, RZ, 0xc0, !PT ;  /* 0x000000ff30007812 */ /* 0x000fe200078ec0ff */
[----:B------:R-:W-:Y:S02]  /*10de0*/  IMAD.MOV.U32 R217, RZ, RZ, R71 ;  /* 0x000000ffffd97224 */ /* 0x000fe400078e0047 */
[-C--:B------:R-:W-:Y:S01]  /*10df0*/  FMUL.FTZ R71, R107, R10.reuse ;  /* 0x0000000a6b477220 */ /* 0x080fe20000410000 */
[----:B------:R-:W-:Y:S01]  /*10e00*/  IMAD.MOV.U32 R216, RZ, RZ, R70 ;  /* 0x000000ffffd87224 */ /* 0x000fe200078e0046 */
[----:B------:R-:W-:Y:S01]  /*10e10*/  ISETP.LE.U32.AND P1, PT, R0, UR13, PT ;  /* 0x0000000d00007c0c */ /* 0x000fe2000bf23070 */
        /* <DEDUP_REMOVED lines=8> */
[----:B-1----:R-:W-:-:S07]  /*10ea0*/  F2FP.BF16.F32.PACK_AB R0, R13, R11 ;  /* 0x0000000b0d00723e */ /* 0x002fce00000010ff */
[----:B------:R-:W1:Y:S01]  /*10eb0*/  MUFU.EX2 R10, R57 ;  /* 0x00000039000a7308 */ /* 0x000e620000000800 */
[----:B------:R-:W-:Y:S01]  /*10ec0*/  PRMT R179, R0, 0x7610, R179 ;  /* 0x0000761000b37816 */ /* 0x000fe200000000b3 */
[----:B------:R-:W-:Y:S01]  /*10ed0*/  FADD.FTZ R2, R150, R26 ;  /* 0x0000001a96027221 */ /* 0x000fe20000010000 */
[----:B------:R-:W-:Y:S01]  /*10ee0*/  LOP3.LUT R16, R4, UR16, R3, 0x96, !PT ;  /* 0x0000001004107c12 */ /* 0x000fe2000f8e9603 */
[----:B------:R-:W-:Y:S01]  /*10ef0*/  FADD.FTZ R4, R18, R20 ;  /* 0x0000001412047221 */ /* 0x000fe20000010000 */
[----:B------:R-:W-:Y:S01]  /*10f00*/  PRMT R178, R0, 0x7632, R178 ;  /* 0x0000763200b27816 */ /* 0x000fe200000000b2 */
[----:B------:R-:W-:Y:S02]  /*10f10*/  @!P1 HFMA2.BF16_V2 R76, -RZ.H0_H0, RZ.H0_H0, -R179.H0_H0 ;  /* 0x200000ffff4c9231 */ /* 0x000fe400003409b3 */
[----:B------:R-:W-:Y:S01]  /*10f20*/  MUFU.EX2 R18, R142 ;  /* 0x0000008e00127308 */ /* 0x000fe20000000800 */
[----:B------:R-:W-:Y:S01]  /*10f30*/  SHF.R.U32.HI R0, RZ, 0x18, R48 ;  /* 0x00000018ff007819 */ /* 0x000fe20000011630 */
[----:B------:R-:W-:Y:S01]  /*10f40*/  IMAD.MOV.U32 R66, RZ, RZ, R245 ;  /* 0x000000ffff427224 */ /* 0x000fe200078e00f5 */
[----:B------:R-:W-:-:S05]  /*10f50*/  PRMT R245, R179, 0x5410, R178 ;  /* 0x00005410b3f57816 */ /* 0x000fca00000000b2 */
[----:B------:R-:W4:Y:S01]  /*10f60*/  MUFU.EX2 R26, R167 ;  /* 0x000000a7001a7308 */ /* 0x000f220000000800 */
[----:B------:R-:W-:Y:S02]  /*10f70*/  @!P1 PRMT R179, R76, 0x5410, RZ ;  /* 0x000054104cb39816 */ /* 0x000fe400000000ff */
[----:B------:R-:W-:Y:S02]  /*10f80*/  ISETP.LE.U32.AND P1, PT, R0, UR13, PT ;  /* 0x0000000d00007c0c */ /* 0x000fe4000bf23070 */
[----:B-1----:R-:W-:Y:S01]  /*10f90*/  F2FP.BF16.F32.PACK_AB R0, R7, R10 ;  /* 0x0000000a0700723e */ /* 0x002fe200000010ff */
[----:B------:R-:W-:Y:S02]  /*10fa0*/  @!P4 HFMA2.BF16_V2 R77, -RZ.H0_H0, RZ.H0_H0, -R178.H0_H0 ;  /* 0x200000ffff4dc231 */ /* 0x000fe400003409b2 */
[----:B------:R-:W-:Y:S01]  /*10fb0*/  IMAD.MOV.U32 R47, RZ, RZ, R45 ;  /* 0x000000ffff2f7224 */ /* 0x000fe200078e002d */
[C---:B------:R-:W-:Y:S01]  /*10fc0*/  PRMT R177, R0.reuse, 0x7610, R177 ;  /* 0x0000761000b17816 */ /* 0x040fe200000000b1 */
[----:B------:R-:W-:Y:S01]  /*10fd0*/  IMAD.MOV.U32 R215, RZ, RZ, R44 ;  /* 0x000000ffffd77224 */ /* 0x000fe200078e002c */
[----:B------:R-:W-:Y:S01]  /*10fe0*/  PRMT R175, R0, 0x7632, R175 ;  /* 0x0000763200af7816 */ /* 0x000fe200000000af */
[----:B------:R-:W-:Y:S01]  /*10ff0*/  IMAD.WIDE.U32 R44, R16, -0x2daee0ad, RZ ;  /* 0xd2511f53102c7825 */ /* 0x000fe200078e00ff */
[----:B------:R-:W-:-:S02]  /*11000*/  PRMT R0, R34, 0x7771, RZ ;  /* 0x0000777122007816 */ /* 0x000fc400000000ff */
[----:B------:R-:W-:Y:S01]  /*11010*/  @!P4 PRMT R178, R77, 0x5410, RZ ;  /* 0x000054104db2c816 */ /* 0x000fe200000000ff */
[----:B------:R-:W-:Y:S01]  /*11020*/  FADD.FTZ R3, R151, R17 ;  /* 0x0000001197037221 */ /* 0x000fe20000010000 */
[----:B------:R-:W-:Y:S01]  /*11030*/  ISETP.GT.U32.AND P4, PT, R0, UR13, PT ;  /* 0x0000000d00007c0c */ /* 0x000fe2000bf84070 */
[----:B------:R-:W-:Y:S01]  /*11040*/  FADD.FTZ R4, R19, R4 ;  /* 0x0000000413047221 */ /* 0x000fe20000010000 */
[----:B----4-:R-:W-:Y:S01]  /*11050*/  F2FP.BF16.F32.PACK_AB R0, R26, R18 ;  /* 0x000000121a00723e */ /* 0x010fe200000010ff */
[----:B------:R-:W-:Y:S01]  /*11060*/  MUFU.EX2 R17, R52 ;  /* 0x0000003400117308 */ /* 0x000fe20000000800 */
[----:B------:R-:W-:Y:S02]  /*11070*/  LOP3.LUT R45, R6, UR27, R45, 0x96, !PT ;  /* 0x0000001b062d7c12 */ /* 0x000fe4000f8e962d */
[C---:B------:R-:W-:Y:S02]  /*11080*/  PRMT R174, R0.reuse, 0x7610, R174 ;  /* 0x0000761000ae7816 */ /* 0x040fe400000000ae */
[----:B------:R-:W-:-:S03]  /*11090*/  PRMT R173, R0, 0x7632, R173 ;  /* 0x0000763200ad7816 */ /* 0x000fc600000000ad */
[----:B------:R-:W1:Y:S01]  /*110a0*/  MUFU.EX2 R19, R50 ;  /* 0x0000003200137308 */ /* 0x000e620000000800 */
[----:B------:R-:W-:Y:S01]  /*110b0*/  LOP3.LUT R0, R45, 0xffff, RZ, 0xc0, !PT ;  /* 0x0000ffff2d007812 */ /* 0x000fe200078ec0ff */
[----:B------:R-:W-:Y:S02]  /*110c0*/  IMAD.MOV.U32 R62, RZ, RZ, R27 ;  /* 0x000000ffff3e7224 */ /* 0x000fe400078e001b */
[----:B------:R-:W-:Y:S01]  /*110d0*/  @!P5 HFMA2.BF16_V2 R78, -RZ.H0_H0, RZ.H0_H0, -R177.H0_H0 ;  /* 0x200000ffff4ed231 */ /* 0x000fe200003409b1 */
[----:B------:R-:W-:Y:S01]  /*110e0*/  SHF.R.U32.HI R0, RZ, 0x8, R0 ;  /* 0x00000008ff007819 */ /* 0x000fe20000011600 */
[----:B------:R-:W-:Y:S02]  /*110f0*/  @!P3 HFMA2.BF16_V2 R80, -RZ.H0_H0, RZ.H0_H0, -R174.H0_H0 ;  /* 0x200000ffff50b231 */ /* 0x000fe400003409ae */
[----:B------:R-:W-:Y:S01]  /*11100*/  FADD.FTZ R5, R64, R2 ;  /* 0x0000000240057221 */ /* 0x000fe20000010000 */
[----:B------:R-:W-:Y:S01]  /*11110*/  MUFU.EX2 R20, R168 ;  /* 0x000000a800147308 */ /* 0x000fe20000000800 */
[----:B------:R-:W-:Y:S01]  /*11120*/  PRMT R2, R34, 0x7772, RZ ;  /* 0x0000777222027816 */ /* 0x000fe200000000ff */
[----:B------:R-:W-:Y:S01]  /*11130*/  IMAD.MOV.U32 R61, RZ, RZ, R244 ;  /* 0x000000ffff3d7224 */ /* 0x000fe200078e00f4 */
[----:B------:R-:W-:Y:S01]  /*11140*/  LOP3.LUT R0, R0, 0xffff, RZ, 0xc0, !PT ;  /* 0x0000ffff00007812 */ /* 0x000fe200078ec0ff */
[----:B------:R-:W-:-:S04]  /*11150*/  IMAD.MOV.U32 R77, RZ, RZ, R243 ;  /* 0x000000ffff4d7224 */ /* 0x000fc800078e00f3 */
[----:B------:R-:W4:Y:S01]  /*11160*/  MUFU.EX2 R27, R169 ;  /* 0x000000a9001b7308 */ /* 0x000f220000000800 */
        /* <DEDUP_REMOVED lines=16> */
[----:B------:R-:W-:Y:S01]  /*11270*/  ISETP.LE.U32.AND P4, PT, R0, UR13, PT ;  /* 0x0000000d00007c0c */ /* 0x000fe2000bf83070 */
[----:B------:R-:W-:Y:S01]  /*11280*/  FADD.FTZ R4, R21, R4 ;  /* 0x0000000415047221 */ /* 0x000fe20000010000 */
[----:B----4-:R-:W-:Y:S01]  /*11290*/  F2FP.BF16.F32.PACK_AB R0, R27, R20 ;  /* 0x000000141b00723e */ /* 0x010fe200000010ff */
[----:B------:R-:W-:Y:S03]  /*112a0*/  MUFU.EX2 R16, R67 ;  /* 0x0000004300107308 */ /* 0x000fe60000000800 */
[----:B------:R-:W-:-:S02]  /*112b0*/  PRMT R170, R0, 0x7610, R170 ;  /* 0x0000761000aa7816 */ /* 0x000fc400000000aa */
[----:B------:R-:W-:-:S03]  /*112c0*/  PRMT R169, R0, 0x7632, R169 ;  /* 0x0000763200a97816 */ /* 0x000fc600000000a9 */
[----:B------:R-:W1:Y:S01]  /*112d0*/  MUFU.EX2 R21, R141 ;  /* 0x0000008d00157308 */ /* 0x000e620000000800 */
[----:B------:R-:W-:Y:S01]  /*112e0*/  PRMT R0, R45, 0x7632, R0 ;  /* 0x000076322d007816 */ /* 0x000fe20000000000 */
[----:B------:R-:W-:Y:S02]  /*112f0*/  @P1 HFMA2.BF16_V2 R82, -RZ.H0_H0, RZ.H0_H0, -R171.H0_H0 ;  /* 0x200000ffff521231 */ /* 0x000fe400003409ab */
[----:B------:R-:W-:Y:S01]  /*11300*/  IMAD.MOV.U32 R49, RZ, RZ, R242 ;  /* 0x000000ffff317224 */ /* 0x000fe200078e00f2 */
[----:B------:R-:W-:Y:S01]  /*11310*/  LOP3.LUT R0, R0, 0xff, RZ, 0xc0, !PT ;  /* 0x000000ff00007812 */ /* 0x000fe200078ec0ff */
[----:B------:R-:W-:Y:S01]  /*11320*/  @!P3 HFMA2.BF16_V2 R84, -RZ.H0_H0, RZ.H0_H0, -R169.H0_H0 ;  /* 0x200000ffff54b231 */ /* 0x000fe200003409a9 */
[----:B------:R-:W-:Y:S02]  /*11330*/  PRMT R242, R172, 0x5410, R171 ;  /* 0x00005410acf27816 */ /* 0x000fe400000000ab */
[----:B------:R-:W-:Y:S02]  /*11340*/  @P1 PRMT R171, R82, 0x5410, RZ ;  /* 0x0000541052ab1816 */ /* 0x000fe400000000ff */
[----:B------:R-:W-:-:S02]  /*11350*/  ISETP.LE.U32.AND P1, PT, R0, UR13, PT ;  /* 0x0000000d00007c0c */ /* 0x000fc4000bf23070 */
[----:B------:R-:W-:Y:S02]  /*11360*/  SHF.R.U32.HI R0, RZ, 0x18, R45 ;  /* 0x00000018ff007819 */ /* 0x000fe4000001162d */
[----:B------:R-:W-:Y:S02]  /*11370*/  PRMT R54, R170, 0x5410, R169 ;  /* 0x00005410aa367816 */ /* 0x000fe400000000a9 */
[----:B------:R-:W-:Y:S02]  /*11380*/  @!P3 PRMT R169, R84, 0x5410, RZ ;  /* 0x0000541054a9b816 */ /* 0x000fe400000000ff */
[----:B------:R-:W-:Y:S01]  /*11390*/  ISETP.LE.U32.AND P3, PT, R0, UR13, PT ;  /* 0x0000000d00007c0c */ /* 0x000fe2000bf63070 */
[----:B------:R-:W-:Y:S01]  /*113a0*/  IMAD.MOV.U32 R79, RZ, RZ, R61 ;  /* 0x000000ffff4f7224 */ /* 0x000fe200078e003d */
[----:B-1----:R-:W-:Y:S01]  /*113b0*/  F2FP.BF16.F32.PACK_AB R0, R21, R16 ;  /* 0x000000101500723e */ /* 0x002fe200000010ff */
[----:B------:R-:W-:Y:S02]  /*113c0*/  IMAD.MOV.U32 R78, RZ, RZ, R66 ;  /* 0x000000ffff4e7224 */ /* 0x000fe400078e0042 */
[----:B------:R-:W-:-:S02]  /*113d0*/  IMAD.MOV.U32 R66, RZ, RZ, R216 ;  /* 0x000000ffff427224 */ /* 0x000fc400078e00d8 */
        /* <DEDUP_REMOVED lines=8> */
[----:B------:R-:W-:-:S03]  /*11460*/  @!P4 HFMA2.BF16_V2 R85, -RZ.H0_H0, RZ.H0_H0, -R170.H0_H0 ;  /* 0x200000ffff55c231 */ /* 0x000fc600003409aa */
[----:B------:R-:W-:Y:S02]  /*11470*/  @P5 PRMT R172, R83, 0x5410, RZ ;  /* 0x0000541053ac5816 */ /* 0x000fe400000000ff */
[----:B------:R-:W-:Y:S02]  /*11480*/  ISETP.LE.U32.AND P5, PT, R0, UR13, PT ;  /* 0x0000000d00007c0c */ /* 0x000fe4000bfa3070 */
[----:B------:R-:W-:Y:S01]  /*11490*/  PRMT R0, R44, 0x7771, RZ ;  /* 0x000077712c007816 */ /* 0x000fe200000000ff */
[----:B------:R-:W-:Y:S01]  /*114a0*/  IMAD.MOV.U32 R64, RZ, RZ, R214 ;  /* 0x000000ffff407224 */ /* 0x000fe200078e00d6 */
[----:B------:R-:W-:Y:S01]  /*114b0*/  @!P4 PRMT R170, R85, 0x5410, RZ ;  /* 0x0000541055aac816 */ /* 0x000fe200000000ff */
[----:B------:R-:W-:Y:S01]  /*114c0*/  IMAD.MOV.U32 R76, RZ, RZ, R215 ;  /* 0x000000ffff4c7224 */ /* 0x000fe200078e00d7 */
[----:B------:R-:W-:Y:S01]  /*114d0*/  ISETP.GT.U32.AND P4, PT, R0, UR13, PT ;  /* 0x0000000d00007c0c */ /* 0x000fe2000bf84070 */
[----:B------:R-:W-:Y:S01]  /*114e0*/  MUFU.EX2 R214, R206 ;  /* 0x000000ce00d67308 */ /* 0x000fe20000000800 */
[----:B-1----:R-:W-:Y:S01]  /*114f0*/  F2FP.BF16.F32.PACK_AB R0, R217, R216 ;  /* 0x000000d8d900723e */ /* 0x002fe200000010ff */
[----:B------:R-:W-:-:S06]  /*11500*/  @!P3 HFMA2.BF16_V2 R86, -RZ.H0_H0, RZ.H0_H0, -R168.H0_H0 ;  /* 0x200000ffff56b231 */ /* 0x000fcc00003409a8 */
[----:B------:R-:W1:Y:S01]  /*11510*/  MUFU.EX2 R215, R207 ;  /* 0x000000cf00d77308 */ /* 0x000e620000000800 */
[C---:B------:R-:W-:Y:S02]  /*11520*/  PRMT R162, R0.reuse, 0x7610, R162 ;  /* 0x0000761000a27816 */ /* 0x040fe400000000a2 */
[----:B------:R-:W-:Y:S02]  /*11530*/  PRMT R161, R0, 0x7632, R161 ;  /* 0x0000763200a17816 */ /* 0x000fe400000000a1 */
[----:B------:R-:W-:Y:S01]  /*11540*/  PRMT R0, R44, 0x7772, RZ ;  /* 0x000077722c007816 */ /* 0x000fe200000000ff */
[----:B------:R-:W-:Y:S01]  /*11550*/  @!P1 HFMA2.BF16_V2 R87, -RZ.H0_H0, RZ.H0_H0, -R163.H0_H0 ;  /* 0x200000ffff579231 */ /* 0x000fe200003409a3 */
[----:B------:R-:W-:Y:S02]  /*11560*/  PRMT R57, R163, 0x5410, R168 ;  /* 0x00005410a3397816 */ /* 0x000fe400000000a8 */
[----:B------:R-:W-:Y:S01]  /*11570*/  @!P3 PRMT R168, R86, 0x5410, RZ ;  /* 0x0000541056a8b816 */ /* 0x000fe200000000ff */
[----:B------:R-:W-:Y:S01]  /*11580*/  FADD.FTZ R3, R148, R3 ;  /* 0x0000000394037221 */ /* 0x000fe20000010000 */
[----:B------:R-:W-:-:S02]  /*11590*/  ISETP.GT.U32.AND P3, PT, R0, UR13, PT ;  /* 0x0000000d00007c0c */ /* 0x000fc4000bf64070 */
[----:B------:R-:W-:Y:S01]  /*115a0*/  PRMT R0, R44, 0x7773, RZ ;  /* 0x000077732c007816 */ /* 0x000fe200000000ff */
[----:B------:R-:W-:Y:S01]  /*115b0*/  FADD.FTZ R3, R156, R3 ;  /* 0x000000039c037221 */ /* 0x000fe20000010000 */
[----:B------:R-:W-:Y:S02]  /*115c0*/  @!P1 PRMT R163, R87, 0x5410, RZ ;  /* 0x0000541057a39816 */ /* 0x000fe400000000ff */
[----:B------:R-:W-:Y:S01]  /*115d0*/  ISETP.GT.U32.AND P1, PT, R0, UR13, PT ;  /* 0x0000000d00007c0c */ /* 0x000fe2000bf24070 */
[----:B------:R-:W-:Y:S01]  /*115e0*/  FADD.FTZ R2, R63, R5 ;  /* 0x000000053f027221 */ /* 0x000fe20000010000 */
[----:B-1----:R-:W-:Y:S01]  /*115f0*/  F2FP.BF16.F32.PACK_AB R0, R215, R214 ;  /* 0x000000d6d700723e */ /* 0x002fe200000010ff */
[----:B------:R-:W-:Y:S02]  /*11600*/  FADD.FTZ R3, R53, R3 ;  /* 0x0000000335037221 */ /* 0x000fe40000010000 */
[----:B------:R-:W-:Y:S01]  /*11610*/  FADD.FTZ R2, R32, R2 ;  /* 0x0000000220027221 */ /* 0x000fe20000010000 */
[C---:B------:R-:W-:Y:S01]  /*11620*/  PRMT R160, R0.reuse, 0x7610, R160 ;  /* 0x0000761000a07816 */ /* 0x040fe200000000a0 */
[----:B------:R-:W-:Y:S01]  /*11630*/  FADD.FTZ R3, R51, R3 ;  /* 0x0000000333037221 */ /* 0x000fe20000010000 */
[----:B------:R-:W-:Y:S01]  /*11640*/  PRMT R159, R0, 0x7632, R159 ;  /* 0x00007632009f7816 */ /* 0x000fe2000000009f */
[----:B------:R-:W-:-:S02]  /*11650*/  FADD.FTZ R2, R37, R2 ;  /* 0x0000000225027221 */ /* 0x000fc40000010000 */
[----:B------:R-:W-:Y:S02]  /*11660*/  @P3 HFMA2.BF16_V2 R103, -RZ.H0_H0, RZ.H0_H0, -R160.H0_H0 ;  /* 0x200000ffff673231 */ /* 0x000fe400003409a0 */
[----:B------:R-:W-:Y:S01]  /*11670*/  FADD.FTZ R3, R11, R3 ;  /* 0x000000030b037221 */ /* 0x000fe20000010000 */
[----:B------:R-:W-:Y:S02]  /*11680*/  @P1 HFMA2.BF16_V2 R102, -RZ.H0_H0, RZ.H0_H0, -R159.H0_H0 ;  /* 0x200000ffff661231 */ /* 0x000fe4000034099f */
[----:B------:R-:W-:Y:S01]  /*11690*/  IMAD.MOV.U32 R11, RZ, RZ, R181 ;  /* 0x000000ffff0b7224 */ /* 0x000fe200078e00b5 */
[----:B------:R-:W-:Y:S01]  /*116a0*/  LOP3.LUT R0, R250, UR37, R9, 0x96, !PT ;  /* 0x00000025fa007c12 */ /* 0x000fe2000f8e9609 */
[----:B------:R-:W-:Y:S01]  /*116b0*/  FADD.FTZ R2, R10, R2 ;  /* 0x000000020a027221 */ /* 0x000fe20000010000 */
[----:B------:R-:W-:Y:S01]  /*116c0*/  IMAD.MOV.U32 R10, RZ, RZ, R180 ;  /* 0x000000ffff0a7224 */ /* 0x000fe200078e00b4 */
[----:B------:R-:W-:Y:S01]  /*116d0*/  PRMT R35, R160, 0x5410, R159 ;  /* 0x00005410a0237816 */ /* 0x000fe2000000009f */
[----:B------:R-:W-:Y:S01]  /*116e0*/  FADD.FTZ R13, R13, R3 ;  /* 0x000000030d0d7221 */ /* 0x000fe20000010000 */
[----:B------:R-:W-:Y:S01]  /*116f0*/  @P3 PRMT R160, R103, 0x5410, RZ ;  /* 0x0000541067a03816 */ /* 0x000fe200000000ff */
[----:B------:R-:W-:Y:S01]  /*11700*/  IMAD.MOV.U32 R103, RZ, RZ, R11 ;  /* 0x000000ffff677224 */ /* 0x000fe200078e000b */
[----:B------:R-:W-:Y:S01]  /*11710*/  @P1 PRMT R159, R102, 0x5410, RZ ;  /* 0x00005410669f1816 */ /* 0x000fe200000000ff */
[----:B------:R-:W-:Y:S01]  /*11720*/  FADD.FTZ R11, R7, R2 ;  /* 0x00000002070b7221 */ /* 0x000fe20000010000 */
[----:B------:R-:W-:-:S02]  /*11730*/  IMAD.MOV.U32 R102, RZ, RZ, R10 ;  /* 0x000000ffff667224 */ /* 0x000fc400078e000a */
[----:B------:R-:W-:Y:S01]  /*11740*/  FADD.FTZ R4, R22, R4 ;  /* 0x0000000416047221 */ /* 0x000fe20000010000 */
[----:B------:R-:W-:Y:S01]  /*11750*/  IMAD.WIDE.U32 R2, R0, -0x2daee0ad, RZ ;  /* 0xd2511f5300027825 */ /* 0x000fe200078e00ff */
[----:B------:R-:W-:Y:S01]  /*11760*/  LOP3.LUT R6, R8, UR36, R249, 0x96, !PT ;  /* 0x0000002408067c12 */ /* 0x000fe2000f8e96f9 */
[----:B------:R1:W5:Y:S03]  /*11770*/  LDL.LU.64 R250, [R1+0x170] ;  /* 0x0001700001fa7983 */ /* 0x0003660000300a00 */
[----:B------:R-:W-:Y:S01]  /*11780*/  LOP3.LUT R0, R102, UR35, R3, 0x96, !PT ;  /* 0x0000002366007c12 */ /* 0x000fe2000f8e9603 */
[----:B------:R-:W-:Y:S01]  /*11790*/  FADD.FTZ R10, R23, R4 ;  /* 0x00000004170a7221 */ /* 0x000fe20000010000 */
[----:B------:R-:W-:-:S03]  /*117a0*/  IMAD.MOV.U32 R8, RZ, RZ, R248 ;  /* 0x000000ffff087224 */ /* 0x000fc600078e00f8 */
[----:B------:R-:W-:-:S04]  /*117b0*/  IMAD.WIDE.U32 R4, R0, -0x326172a9, RZ ;  /* 0xcd9e8d5700047825 */ /* 0x000fc800078e00ff */
[----:B------:R-:W-:Y:S01]  /*117c0*/  IMAD.WIDE.U32 R6, R6, -0x2daee0ad, RZ ;  /* 0xd2511f5306067825 */ /* 0x000fe200078e00ff */
[----:B------:R-:W-:-:S04]  /*117d0*/  LOP3.LUT R3, R8, UR23, R5, 0x96, !PT ;  /* 0x0000001708037c12 */ /* 0x000fc8000f8e9605 */
[----:B------:R-:W-:Y:S01]  /*117e0*/  LOP3.LUT R0, R2, UR34, R7, 0x96, !PT ;  /* 0x0000002202007c12 */ /* 0x000fe2000f8e9607 */
[----:B------:R-:W-:-:S05]  /*117f0*/  IMAD.WIDE.U32 R2, R3, -0x2daee0ad, RZ ;  /* 0xd2511f5303027825 */ /* 0x000fca00078e00ff */
[----:B------:R-:W-:Y:S01]  /*11800*/  LOP3.LUT R3, R6, UR29, R3, 0x96, !PT ;  /* 0x0000001d06037c12 */ /* 0x000fe2000f8e9603 */
[----:B------:R-:W-:-:S05]  /*11810*/  IMAD.WIDE.U32 R6, R0, -0x326172a9, RZ ;  /* 0xcd9e8d5700067825 */ /* 0x000fca00078e00ff */
[----:B------:R-:W-:Y:S01]  /*11820*/  LOP3.LUT R0, R4, UR17, R7, 0x96, !PT ;  /* 0x0000001104007c12 */ /* 0x000fe2000f8e9607 */
[----:B------:R-:W-:Y:S02]  /*11830*/  IMAD.MOV.U32 R9, RZ, RZ, R249 ;  /* 0x000000ffff097224 */ /* 0x000fe400078e00f9 */
[----:B------:R1:W5:Y:S01]  /*11840*/  LDL.LU.64 R248, [R1+0x168] ;  /* 0x0001680001f87983 */ /* 0x0003620000300a00 */
[----:B------:R-:W-:Y:S02]  /*11850*/  @P4 HFMA2.BF16_V2 R100, -RZ.H0_H0, RZ.H0_H0, -R161.H0_H0 ;  /* 0x200000ffff644231 */ /* 0x000fe400003409a1 */
[----:B------:R-:W-:Y:S01]  /*11860*/  IMAD.WIDE.U32 R8, R0, -0x2daee0ad, RZ ;  /* 0xd2511f5300087825 */ /* 0x000fe200078e00ff */
[----:B------:R1:W5:Y:S04]  /*11870*/  LDL.LU.64 R180, [R1+0x160] ;  /* 0x0001600001b47983 */ /* 0x0003680000300a00 */
[----:B------:R1:W4:Y:S01]  /*11880*/  LDL.LU.S16 R102, [R1+0x34] ;  /* 0x0000340001667983 */ /* 0x0003220000300600 */
[----:B------:R-:W-:-:S02]  /*11890*/  PRMT R56, R162, 0x5410, R161 ;  /* 0x00005410a2387816 */ /* 0x000fc400000000a1 */
[----:B------:R-:W-:Y:S02]  /*118a0*/  @P4 PRMT R161, R100, 0x5410, RZ ;  /* 0x0000541064a14816 */ /* 0x000fe400000000ff */
[----:B------:R-:W-:Y:S01]  /*118b0*/  LOP3.LUT R0, R2, UR28, R9, 0x96, !PT ;  /* 0x0000001c02007c12 */ /* 0x000fe2000f8e9609 */
[----:B------:R1:W3:Y:S01]  /*118c0*/  LDL.LU.S16 R100, [R1+0x40] ;  /* 0x0000400001647983 */ /* 0x0002e20000300600 */
[----:B------:R-:W-:-:S03]  /*118d0*/  FADD.FTZ R9, R17, R11 ;  /* 0x0000000b11097221 */ /* 0x000fc60000010000 */
[----:B------:R1:W3:Y:S01]  /*118e0*/  LDL.LU.S16 R17, [R1+0x3c] ;  /* 0x00003c0001117983 */ /* 0x0002e20000300600 */
[----:B------:R-:W-:-:S04]  /*118f0*/  IMAD.WIDE.U32 R2, R3, -0x326172a9, RZ ;  /* 0xcd9e8d5703027825 */ /* 0x000fc800078e00ff */
[----:B------:R-:W-:-:S05]  /*11900*/  IMAD.WIDE.U32 R22, R0, -0x326172a9, RZ ;  /* 0xcd9e8d5700167825 */ /* 0x000fca00078e00ff */
[----:B------:R-:W-:-:S04]  /*11910*/  LOP3.LUT R23, R2, UR15, R23, 0x96, !PT ;  /* 0x0000000f02177c12 */ /* 0x000fc8000f8e9617 */
[----:B------:R-:W-:-:S04]  /*11920*/  LOP3.LUT R0, R23, 0xff, RZ, 0xc0, !PT ;  /* 0x000000ff17007812 */ /* 0x000fc800078ec0ff */
[----:B------:R-:W-:Y:S02]  /*11930*/  ISETP.LE.U32.AND P3, PT, R0, UR13, PT ;  /* 0x0000000d00007c0c */ /* 0x000fe4000bf63070 */
[----:B------:R-:W-:-:S04]  /*11940*/  LOP3.LUT R0, R23, 0xffff, RZ, 0xc0, !PT ;  /* 0x0000ffff17007812 */ /* 0x000fc800078ec0ff */
[----:B------:R-:W-:-:S04]  /*11950*/  SHF.R.U32.HI R0, RZ, 0x8, R0 ;  /* 0x00000008ff007819 */ /* 0x000fc80000011600 */
[----:B------:R-:W-:Y:S01]  /*11960*/  LOP3.LUT R0, R0, 0xffff, RZ, 0xc0, !PT ;  /* 0x0000ffff00007812 */ /* 0x000fe200078ec0ff */
[----:B------:R-:W-:Y:S01]  /*11970*/  MUFU.EX2 R2, R60 ;  /* 0x0000003c00027308 */ /* 0x000fe20000000800 */
[----:B------:R-:W-:Y:S02]  /*11980*/  LOP3.LUT R5, R6, UR16, R3, 0x96, !PT ;  /* 0x0000001006057c12 */ /* 0x000fe4000f8e9603 */
[----:B------:R-:W-:Y:S02]  /*11990*/  ISETP.LE.U32.AND P4, PT, R0, UR13, PT ;  /* 0x0000000d00007c0c */ /* 0x000fe4000bf83070 */
[----:B------:R-:W-:-:S03]  /*119a0*/  PRMT R0, R23, 0x7632, R0 ;  /* 0x0000763217007816 */ /* 0x000fc60000000000 */
[----:B------:R-:W2:Y:S01]  /*119b0*/  MUFU.EX2 R3, R65 ;  /* 0x0000004100037308 */ /* 0x000ea20000000800 */
[----:B------:R-:W-:-:S04]  /*119c0*/  LOP3.LUT R0, R0, 0xff, RZ, 0xc0, !PT ;  /* 0x000000ff00007812 */ /* 0x000fc800078ec0ff */
[----:B------:R-:W-:Y:S01]  /*119d0*/  ISETP.LE.U32.AND P1, PT, R0, UR13, PT ;  /* 0x0000000d00007c0c */ /* 0x000fe2000bf23070 */
[----:B------:R-:W-:Y:S02]  /*119e0*/  IMAD.MOV.U32 R0, RZ, RZ, R22 ;  /* 0x000000ffff007224 */ /* 0x000fe400078e0016 */
[----:B------:R-:W-:-:S03]  /*119f0*/  @!P5 HFMA2.BF16_V2 R101, -RZ.H0_H0, RZ.H0_H0, -R162.H0_H0 ;  /* 0x200000ffff65d231 */ /* 0x000fc600003409a2 */
[----:B------:R-:W-:Y:S02]  /*11a00*/  LOP3.LUT R0, R0, 0xff, RZ, 0xc0, !PT ;  /* 0x000000ff00007812 */ /* 0x000fe400078ec0ff */
[----:B------:R-:W-:Y:S02]  /*11a10*/  @!P5 PRMT R162, R101, 0x5410, RZ ;  /* 0x0000541065a2d816 */ /* 0x000fe400000000ff */
[----:B------:R-:W-:Y:S02]  /*11a20*/  ISETP.LE.U32.AND P5, PT, R0, UR13, PT ;  /* 0x0000000d00007c0c */ /* 0x000fe4000bfa3070 */
[----:B--2---:R-:W-:Y:S01]  /*11a30*/  F2FP.BF16.F32.PACK_AB R0, R2, R3 ;  /* 0x000000030200723e */ /* 0x004fe200000010ff */
[----:B------:R-:W-:Y:S01]  /*11a40*/  FADD.FTZ R4, R3, R10 ;  /* 0x0000000a03047221 */ /* 0x000fe20000010000 */
[----:B------:R-:W-:Y:S02]  /*11a50*/  PRMT R206, R33, 0x7610, R206 ;  /* 0x0000761021ce7816 */ /* 0x000fe400000000ce */
[C---:B------:R-:W-:Y:S01]  /*11a60*/  PRMT R156, R0.reuse, 0x7610, R156 ;  /* 0x00007610009c7816 */ /* 0x040fe2000000009c */
[----:B------:R-:W-:Y:S01]  /*11a70*/  IMAD.WIDE.U32 R32, R5, -0x2daee0ad, RZ ;  /* 0xd2511f5305207825 */ /* 0x000fe200078e00ff */
[----:B------:R-:W-:-:S03]  /*11a80*/  PRMT R155, R0, 0x7632, R155 ;  /* 0x00007632009b7816 */ /* 0x000fc6000000009b */
[----:B------:R-:W-:Y:S01]  /*11a90*/  FADD.FTZ R6, R2, R4 ;  /* 0x0000000402067221 */ /* 0x000fe20000010000 */
[----:B------:R-:W-:Y:S02]  /*11aa0*/  @!P3 HFMA2.BF16_V2 R235, -RZ.H0_H0, RZ.H0_H0, -R156.H0_H0 ;  /* 0x200000ffffebb231 */ /* 0x000fe4000034099c */
[----:B------:R-:W-:Y:S01]  /*11ab0*/  IMAD.MOV.U32 R83, RZ, RZ, R79 ;  /* 0x000000ffff537224 */ /* 0x000fe200078e004f */
[----:B------:R-:W-:Y:S01]  /*11ac0*/  SHF.R.U32.HI R0, RZ, 0x18, R23 ;  /* 0x00000018ff007819 */ /* 0x000fe20000011617 */
[----:B------:R-:W-:Y:S01]  /*11ad0*/  IMAD.MOV.U32 R79, RZ, RZ, R213 ;  /* 0x000000ffff4f7224 */ /* 0x000fe200078e00d5 */
[----:B------:R-:W-:Y:S01]  /*11ae0*/  MUFU.EX2 R2, R58 ;  /* 0x0000003a00027308 */ /* 0x000fe20000000800 */
[----:B------:R-:W-:Y:S02]  /*11af0*/  LOP3.LUT R33, R8, UR27, R33, 0x96, !PT ;  /* 0x0000001b08217c12 */ /* 0x000fe4000f8e9621 */
[----:B------:R-:W-:Y:S02]  /*11b00*/  PRMT R213, R156, 0x5410, R155 ;  /* 0x000054109cd57816 */ /* 0x000fe4000000009b */
[----:B------:R-:W-:-:S03]  /*11b10*/  @!P3 PRMT R156, R235, 0x5410, RZ ;  /* 0x00005410eb9cb816 */ /* 0x000fc600000000ff */
[----:B------:R-:W2:Y:S01]  /*11b20*/  MUFU.EX2 R4, R145 ;  /* 0x0000009100047308 */ /* 0x000ea20000000800 */
[----:B------:R-:W-:Y:S02]  /*11b30*/  ISETP.LE.U32.AND P3, PT, R0, UR13, PT ;  /* 0x0000000d00007c0c */ /* 0x000fe4000bf63070 */
[----:B------:R-:W-:Y:S02]  /*11b40*/  LOP3.LUT R0, R33, 0xffff, RZ, 0xc0, !PT ;  /* 0x0000ffff21007812 */ /* 0x000fe400078ec0ff */
[C---:B------:R-:W-:Y:S02]  /*11b50*/  PRMT R153, R40.reuse, 0x7610, R153 ;  /* 0x0000761028997816 */ /* 0x040fe40000000099 */
[----:B------:R-:W-:Y:S02]  /*11b60*/  SHF.R.U32.HI R0, RZ, 0x8, R0 ;  /* 0x00000008ff007819 */ /* 0x000fe40000011600 */
[----:B------:R-:W-:Y:S01]  /*11b70*/  PRMT R152, R40, 0x7632, R152 ;  /* 0x0000763228987816 */ /* 0x000fe20000000098 */
[----:B------:R-:W-:Y:S01]  /*11b80*/  @!P1 HFMA2.BF16_V2 R246, -RZ.H0_H0, RZ.H0_H0, -R153.H0_H0 ;  /* 0x200000fffff69231 */ /* 0x000fe20000340999 */
[----:B------:R-:W-:Y:S01]  /*11b90*/  PRMT R209, R46, 0x7610, R209 ;  /* 0x000076102ed17816 */ /* 0x000fe200000000d1 */
[----:B------:R-:W-:Y:S01]  /*11ba0*/  IMAD.MOV.U32 R63, RZ, RZ, R47 ;  /* 0x000000ffff3f7224 */ /* 0x000fe200078e002f */
[----:B------:R-:W-:Y:S01]  /*11bb0*/  LOP3.LUT R0, R0, 0xffff, RZ, 0xc0, !PT ;  /* 0x0000ffff00007812 */ /* 0x000fe200078ec0ff */
[----:B------:R-:W-:Y:S01]  /*11bc0*/  IMAD.MOV.U32 R46, RZ, RZ, R211 ;  /* 0x000000ffff2e7224 */ /* 0x000fe200078e00d3 */
[----:B------:R-:W-:Y:S01]  /*11bd0*/  MUFU.EX2 R5, R149 ;  /* 0x0000009500057308 */ /* 0x000fe20000000800 */
[----:B------:R-:W-:Y:S01]  /*11be0*/  IMAD.MOV.U32 R47, RZ, RZ, R212 ;  /* 0x000000ffff2f7224 */ /* 0x000fe200078e00d4 */
[----:B------:R-:W-:-:S02]  /*11bf0*/  PRMT R212, R153, 0x5410, R152 ;  /* 0x0000541099d47816 */ /* 0x000fc40000000098 */
[----:B------:R-:W-:-:S04]  /*11c00*/  @!P1 PRMT R153, R246, 0x5410, RZ ;  /* 0x00005410f6999816 */ /* 0x000fc800000000ff */
[----:B------:R-:W1:Y:S01]  /*11c10*/  MUFU.EX2 R211, R165 ;  /* 0x000000a500d37308 */ /* 0x000e620000000800 */
[----:B------:R-:W-:Y:S02]  /*11c20*/  ISETP.LE.U32.AND P1, PT, R0, UR13, PT ;  /* 0x0000000d00007c0c */ /* 0x000fe4000bf23070 */
[----:B--2---:R-:W-:Y:S01]  /*11c30*/  F2FP.BF16.F32.PACK_AB R0, R4, R2 ;  /* 0x000000020400723e */ /* 0x004fe200000010ff */
[----:B------:R-:W-:-:S03]  /*11c40*/  @!P3 HFMA2.BF16_V2 R247, -RZ.H0_H0, RZ.H0_H0, -R152.H0_H0 ;  /* 0x200000fffff7b231 */ /* 0x000fc60000340998 */
[C---:B------:R-:W-:Y:S02]  /*11c50*/  PRMT R151, R0.reuse, 0x7610, R151 ;  /* 0x0000761000977816 */ /* 0x040fe40000000097 */
[----:B------:R-:W-:Y:S02]  /*11c60*/  PRMT R150, R0, 0x7632, R150 ;  /* 0x0000763200967816 */ /* 0x000fe40000000096 */
[----:B------:R-:W-:Y:S02]  /*11c70*/  LOP3.LUT R0, R33, 0xff, RZ, 0xc0, !PT ;  /* 0x000000ff21007812 */ /* 0x000fe400078ec0ff */
[----:B------:R-:W-:Y:S02]  /*11c80*/  @!P3 PRMT R152, R247, 0x5410, RZ ;  /* 0x00005410f798b816 */ /* 0x000fe400000000ff */
[----:B------:R-:W-:Y:S01]  /*11c90*/  ISETP.LE.U32.AND P3, PT, R0, UR13, PT ;  /* 0x0000000d00007c0c */ /* 0x000fe2000bf63070 */
[----:B------:R-:W-:Y:S01]  /*11ca0*/  @!P4 HFMA2.BF16_V2 R236, -RZ.H0_H0, RZ.H0_H0, -R155.H0_H0 ;  /* 0x200000ffffecc231 */ /* 0x000fe2000034099b */
[----:B-1----:R-:W-:-:S02]  /*11cb0*/  F2FP.BF16.F32.PACK_AB R0, R211, R5 ;  /* 0x00000005d300723e */ /* 0x002fc400000010ff */
[----:B------:R-:W-:Y:S02]  /*11cc0*/  PRMT R3, R22, 0x7771, RZ ;  /* 0x0000777116037816 */ /* 0x000fe400000000ff */
[----:B------:R-:W-:Y:S02]  /*11cd0*/  PRMT R149, R0, 0x7610, R149 ;  /* 0x0000761000957816 */ /* 0x000fe40000000095 */
[----:B------:R-:W-:Y:S02]  /*11ce0*/  @!P4 PRMT R155, R236, 0x5410, RZ ;  /* 0x00005410ec9bc816 */ /* 0x000fe400000000ff */
[----:B------:R-:W-:Y:S02]  /*11cf0*/  PRMT R148, R0, 0x7632, R148 ;  /* 0x0000763200947816 */ /* 0x000fe40000000094 */
[----:B------:R-:W-:Y:S01]  /*11d00*/  ISETP.GT.U32.AND P4, PT, R3, UR13, PT ;  /* 0x0000000d03007c0c */ /* 0x000fe2000bf84070 */
[----:B------:R-:W-:Y:S01]  /*11d10*/  FADD.FTZ R3, R2, R6 ;  /* 0x0000000602037221 */ /* 0x000fe20000010000 */
[----:B------:R-:W-:Y:S01]  /*11d20*/  PRMT R208, R151, 0x5410, R150 ;  /* 0x0000541097d07816 */ /* 0x000fe20000000096 */
[----:B------:R-:W-:Y:S01]  /*11d30*/  FADD.FTZ R7, R18, R13 ;  /* 0x0000000d12077221 */ /* 0x000fe20000010000 */
[----:B------:R-:W-:Y:S01]  /*11d40*/  PRMT R236, R149, 0x5410, R148 ;  /* 0x0000541095ec7816 */ /* 0x000fe20000000094 */
[----:B------:R1:W2:Y:S01]  /*11d50*/  LDL.LU.S16 R18, [R1+0x48] ;  /* 0x0000480001127983 */ /* 0x0002a20000300600 */
[----:B------:R-:W-:-:S02]  /*11d60*/  PRMT R84, R206, 0x7610, R84 ;  /* 0x00007610ce547816 */ /* 0x000fc40000000054 */
[----:B------:R-:W-:Y:S02]  /*11d70*/  PRMT R82, R209, 0x7610, R82 ;  /* 0x00007610d1527816 */ /* 0x000fe40000000052 */
[----:B------:R-:W-:Y:S01]  /*11d80*/  PRMT R50, R84, 0x7610, R50 ;  /* 0x0000761054327816 */ /* 0x000fe20000000032 */
[----:B------:R-:W-:Y:S01]  /*11d90*/  IMAD.MOV.U32 R84, RZ, RZ, R78 ;  /* 0x000000ffff547224 */ /* 0x000fe200078e004e */
[----:B------:R-:W-:Y:S01]  /*11da0*/  PRMT R51, R82, 0x7610, R51 ;  /* 0x0000761052337816 */ /* 0x000fe20000000033 */
[----:B------:R-:W-:Y:S02]  /*11db0*/  IMAD.MOV.U32 R82, RZ, RZ, R49 ;  /* 0x000000ffff527224 */ /* 0x000fe400078e0031 */
[----:B------:R-:W-:Y:S02]  /*11dc0*/  IMAD.MOV.U32 R78, RZ, RZ, R47 ;  /* 0x000000ffff4e7224 */ /* 0x000fe400078e002f */
[----:B------:R-:W-:Y:S02]  /*11dd0*/  IMAD.MOV.U32 R49, RZ, RZ, R46 ;  /* 0x000000ffff317224 */ /* 0x000fe400078e002e */
[----:B----4-:R-:W-:-:S05]  /*11de0*/  @!P5 HFMA2.BF16_V2 R102, -RZ.H0_H0, RZ.H0_H0, -R151.H0_H0 ;  /* 0x200000ffff66d231 */ /* 0x010fca0000340997 */
[----:B------:R-:W-:Y:S01]  /*11df0*/  PRMT R2, R102, 0x7610, R2 ;  /* 0x0000761066027816 */ /* 0x000fe20000000002 */
[----:B---3--:R-:W-:Y:S02]  /*11e00*/  @!P3 HFMA2.BF16_V2 R100, -RZ.H0_H0, RZ.H0_H0, -R149.H0_H0 ;  /* 0x200000ffff64b231 */ /* 0x008fe40000340995 */
[----:B------:R-:W-:Y:S01]  /*11e10*/  @!P1 HFMA2.BF16_V2 R17, -RZ.H0_H0, RZ.H0_H0, -R148.H0_H0 ;  /* 0x200000ffff119231 */ /* 0x000fe20000340994 */
[----:B------:R-:W-:Y:S01]  /*11e20*/  @!P5 PRMT R151, R2, 0x5410, RZ ;  /* 0x000054100297d816 */ /* 0x000fe200000000ff */
[--C-:B------:R-:W-:Y:S01]  /*11e30*/  FADD.FTZ R2, R19, R9.reuse ;  /* 0x0000000913027221 */ /* 0x100fe20000010000 */
[----:B------:R-:W-:Y:S02]  /*11e40*/  PRMT R9, R100, 0x7610, R9 ;  /* 0x0000761064097816 */ /* 0x000fe40000000009 */
[----:B------:R-:W-:Y:S02]  /*11e50*/  PRMT R8, R17, 0x7610, R8 ;  /* 0x0000761011087816 */ /* 0x000fe40000000008 */
[----:B------:R-:W-:Y:S01]  /*11e60*/  @!P3 PRMT R149, R9, 0x5410, RZ ;  /* 0x000054100995b816 */ /* 0x000fe200000000ff */
[----:B------:R1:W3:Y:S01]  /*11e70*/  LDL.LU.S16 R17, [R1+0x44] ;  /* 0x0000440001117983 */ /* 0x0002e20000300600 */
[----:B------:R-:W-:-:S03]  /*11e80*/  @!P1 PRMT R148, R8, 0x5410, RZ ;  /* 0x0000541008949816 */ /* 0x000fc600000000ff */
[----:B------:R1:W4:Y:S04]  /*11e90*/  LDL.LU.S16 R9, [R1+0x50] ;  /* 0x0000500001097983 */ /* 0x0003280000300600 */
[----:B------:R1:W2:Y:S04]  /*11ea0*/  LDL.LU.S16 R8, [R1+0x4c] ;  /* 0x00004c0001087983 */ /* 0x0002a80000300600 */
[----:B------:R-:W3:Y:S01]  /*11eb0*/  LDL.64 R46, [R1+0x60] ;  /* 0x00006000012e7983 */ /* 0x000ee20000100a00 */
[----:B------:R-:W-:Y:S01]  /*11ec0*/  MUFU.EX2 R209, R210 ;  /* 0x000000d200d17308 */ /* 0x000fe20000000800 */
[----:B------:R-:W-:-:S07]  /*11ed0*/  IMAD.MOV.U32 R0, RZ, RZ, R32 ;  /* 0x000000ffff007224 */ /* 0x000fce00078e0020 */
[----:B------:R-:W1:Y:S01]  /*11ee0*/  MUFU.EX2 R210, R219 ;  /* 0x000000db00d27308 */ /* 0x000e620000000800 */
[----:B------:R-:W-:Y:S01]  /*11ef0*/  LOP3.LUT R0, R0, 0xff, RZ, 0xc0, !PT ;  /* 0x000000ff00007812 */ /* 0x000fe200078ec0ff */
[----:B------:R-:W-:-:S03]  /*11f00*/  @P4 HFMA2.BF16_V2 R252, -RZ.H0_H0, RZ.H0_H0, -R150.H0_H0 ;  /* 0x200000fffffc4231 */ /* 0x000fc60000340996 */
[----:B------:R-:W-:Y:S02]  /*11f10*/  ISETP.LE.U32.AND P5, PT, R0, UR13, PT ;  /* 0x0000000d00007c0c */ /* 0x000fe4000bfa3070 */
[----:B------:R-:W-:Y:S02]  /*11f20*/  PRMT R0, R32, 0x7771, RZ ;  /* 0x0000777120007816 */ /* 0x000fe400000000ff */
[----:B------:R-:W-:Y:S02]  /*11f30*/  @P4 PRMT R150, R252, 0x5410, RZ ;  /* 0x00005410fc964816 */ /* 0x000fe400000000ff */
[----:B------:R-:W-:Y:S01]  /*11f40*/  ISETP.GT.U32.AND P4, PT, R0, UR13, PT ;  /* 0x0000000d00007c0c */ /* 0x000fe2000bf84070 */
[----:B------:R1:W-:Y:S02]  /*11f50*/  MUFU.EX2 R206, R147 ;  /* 0x0000009300ce7308 */ /* 0x0003e40000000800 */
[----:B-1----:R-:W-:-:S06]  /*11f60*/  F2FP.BF16.F32.PACK_AB R0, R210, R209 ;  /* 0x000000d1d200723e */ /* 0x002fcc00000010ff */
[----:B------:R-:W1:Y:S01]  /*11f70*/  MUFU.EX2 R207, R166 ;  /* 0x000000a600cf7308 */ /* 0x000e620000000800 */
[C---:B------:R-:W-:Y:S02]  /*11f80*/  PRMT R146, R0.reuse, 0x7632, R146 ;  /* 0x0000763200927816 */ /* 0x040fe40000000092 */
[----:B------:R-:W-:Y:S02]  /*11f90*/  PRMT R147, R0, 0x7610, R147 ;  /* 0x0000761000937816 */ /* 0x000fe40000000093 */
[----:B------:R-:W-:-:S04]  /*11fa0*/  PRMT R0, R32, 0x7772, RZ ;  /* 0x0000777220007816 */ /* 0x000fc800000000ff */
[----:B------:R-:W-:Y:S02]  /*11fb0*/  ISETP.GT.U32.AND P3, PT, R0, UR13, PT ;  /* 0x0000000d00007c0c */ /* 0x000fe4000bf64070 */
[----:B------:R-:W-:-:S04]  /*11fc0*/  PRMT R0, R32, 0x7773, RZ ;  /* 0x0000777320007816 */ /* 0x000fc800000000ff */
[----:B------:R-:W-:Y:S02]  /*11fd0*/  ISETP.GT.U32.AND P1, PT, R0, UR13, PT ;  /* 0x0000000d00007c0c */ /* 0x000fe4000bf24070 */
[----:B-1----:R-:W-:-:S04]  /*11fe0*/  F2FP.BF16.F32.PACK_AB R0, R207, R206 ;  /* 0x000000cecf00723e */ /* 0x002fc800000010ff */
[C---:B------:R-:W-:Y:S02]  /*11ff0*/  PRMT R144, R0.reuse, 0x7632, R144 ;  /* 0x0000763200907816 */ /* 0x040fe40000000090 */
[----:B------:R-:W-:Y:S01]  /*12000*/  PRMT R145, R0, 0x7610, R145 ;  /* 0x0000761000917816 */ /* 0x000fe20000000091 */
[----:B------:R-:W-:Y:S01]  /*12010*/  FADD.FTZ R3, R4, R3 ;  /* 0x0000000304037221 */ /* 0x000fe20000010000 */
[----:B------:R-:W-:Y:S01]  /*12020*/  FADD.FTZ R4, R16, R2 ;  /* 0x0000000210047221 */ /* 0x000fe20000010000 */
[----:B------:R-:W-:Y:S01]  /*12030*/  FADD.FTZ R6, R26, R7 ;  /* 0x000000071a067221 */ /* 0x000fe20000010000 */
[----:B------:R-:W-:Y:S01]  /*12040*/  PRMT R219, R145, 0x5410, R144 ;  /* 0x0000541091db7816 */ /* 0x000fe20000000090 */
[----:B------:R-:W-:Y:S02]  /*12050*/  FADD.FTZ R252, R5, R3 ;  /* 0x0000000305fc7221 */ /* 0x000fe40000010000 */
[----:B------:R-:W-:Y:S01]  /*12060*/  FADD.FTZ R6, R20, R6 ;  /* 0x0000000614067221 */ /* 0x000fe20000010000 */
[----:B------:R-:W-:-:S02]  /*12070*/  PRMT R101, R51, 0x7610, R101 ;  /* 0x0000761033657816 */ /* 0x000fc40000000065 */
[----:B------:R-:W-:Y:S01]  /*12080*/  PRMT R37, R50, 0x7610, R37 ;  /* 0x0000761032257816 */ /* 0x000fe20000000025 */
[----:B------:R-:W-:Y:S01]  /*12090*/  FADD.FTZ R246, R21, R4 ;  /* 0x0000000415f67221 */ /* 0x000fe20000010000 */
[----:B--2---:R-:W-:-:S05]  /*120a0*/  @P1 HFMA2.BF16_V2 R8, -RZ.H0_H0, RZ.H0_H0, -R144.H0_H0 ;  /* 0x200000ffff081231 */ /* 0x004fca0000340990 */
[----:B------:R-:W-:Y:S02]  /*120b0*/  PRMT R0, R8, 0x7610, R0 ;  /* 0x0000761008007816 */ /* 0x000fe40000000000 */
[----:B------:R-:W3:Y:S01]  /*120c0*/  LDC R8, c[0x0][0x448] ;  /* 0x00011200ff087b82 */ /* 0x000ee20000000800 */
[----:B----4-:R-:W-:-:S05]  /*120d0*/  @P3 HFMA2.BF16_V2 R9, -RZ.H0_H0, RZ.H0_H0, -R145.H0_H0 ;  /* 0x200000ffff093231 */ /* 0x010fca0000340991 */
[----:B------:R-:W-:Y:S02]  /*120e0*/  PRMT R2, R9, 0x7610, R2 ;  /* 0x0000761009027816 */ /* 0x000fe40000000002 */
[----:B------:R1:W2:Y:S02]  /*120f0*/  LDL.LU.S16 R9, [R1+0x5c] ;  /* 0x00005c0001097983 */ /* 0x0002a40000300600 */
[----:B------:R-:W-:Y:S01]  /*12100*/  @P3 PRMT R145, R2, 0x5410, RZ ;  /* 0x0000541002913816 */ /* 0x000fe200000000ff */
[----:B---3--:R-:W-:-:S04]  /*12110*/  IMAD.WIDE R2, R8, -0x70, R46 ;  /* 0xffffff9008027825 */ /* 0x008fc800078e022e */
[C---:B------:R-:W-:Y:S02]  /*12120*/  IMAD.SHL.U32 R20, R8.reuse, 0x8, RZ ;  /* 0x0000000808147824 */ /* 0x040fe400078e00ff */
[----:B------:R-:W-:-:S04]  /*12130*/  IMAD.WIDE R46, R8, 0x70, R2 ;  /* 0x00000070082e7825 */ /* 0x000fc800078e0202 */
[----:B------:R-:W-:-:S04]  /*12140*/  IMAD.WIDE R2, R20, 0x2, R38 ;  /* 0x0000000214027825 */ /* 0x000fc800078e0226 */
[----:B------:R-:W-:-:S04]  /*12150*/  IMAD.WIDE R50, R8, -0x70, R46 ;  /* 0xffffff9008327825 */ /* 0x000fc800078e022e */
[----:B------:R-:W-:Y:S02]  /*12160*/  IMAD.WIDE R2, R8, 0x70, R2 ;  /* 0x0000007008027825 */ /* 0x000fe400078e0202 */
[----:B------:R1:W3:Y:S04]  /*12170*/  LDL.LU.S16 R8, [R1+0x58] ;  /* 0x0000580001087983 */ /* 0x0002e80000300600 */
[----:B------:R1:W4:Y:S04]  /*12180*/  LDL.LU.S16 R5, [R1+0x6c] ;  /* 0x00006c0001057983 */ /* 0x0003280000300600 */
[----:B------:R1:W4:Y:S01]  /*12190*/  LDL.LU.S16 R4, [R1+0x68] ;  /* 0x0000680001047983 */ /* 0x0003220000300600 */
[----:B------:R-:W-:Y:S01]  /*121a0*/  @!P5 HFMA2.BF16_V2 R18, -RZ.H0_H0, RZ.H0_H0, -R147.H0_H0 ;  /* 0x200000ffff12d231 */ /* 0x000fe20000340993 */
[----:B------:R-:W-:-:S02]  /*121b0*/  @P1 PRMT R144, R0, 0x5410, RZ ;  /* 0x0000541000901816 */ /* 0x000fc400000000ff */
[----:B------:R-:W-:Y:S02]  /*121c0*/  PRMT R0, R14, 0x7772, RZ ;  /* 0x000077720e007816 */ /* 0x000fe400000000ff */
[----:B------:R-:W-:Y:S02]  /*121d0*/  PRMT R11, R18, 0x7610, R11 ;  /* 0x00007610120b7816 */ /* 0x000fe4000000000b */
[----:B------:R-:W-:Y:S02]  /*121e0*/  PRMT R235, R147, 0x5410, R146 ;  /* 0x0000541093eb7816 */ /* 0x000fe40000000092 */
[----:B------:R-:W-:Y:S01]  /*121f0*/  @!P5 PRMT R147, R11, 0x5410, RZ ;  /* 0x000054100b93d816 */ /* 0x000fe200000000ff */
[----:B------:R-:W-:Y:S01]  /*12200*/  @P4 HFMA2.BF16_V2 R17, -RZ.H0_H0, RZ.H0_H0, -R146.H0_H0 ;  /* 0x200000ffff114231 */ /* 0x000fe20000340992 */
[----:B------:R-:W-:Y:S02]  /*12210*/  ISETP.GT.U32.AND P5, PT, R0, UR13, PT ;  /* 0x0000000d00007c0c */ /* 0x000fe4000bfa4070 */
[----:B------:R-:W-:-:S02]  /*12220*/  PRMT R0, R14, 0x7773, RZ ;  /* 0x000077730e007816 */ /* 0x000fc400000000ff */
[----:B------:R-:W-:Y:S02]  /*12230*/  PRMT R10, R17, 0x7610, R10 ;  /* 0x00007610110a7816 */ /* 0x000fe4000000000a */
[----:B------:R-:W-:Y:S02]  /*12240*/  ISETP.GT.U32.AND P3, PT, R0, UR13, PT ;  /* 0x0000000d00007c0c */ /* 0x000fe4000bf64070 */
[----:B------:R-:W-:Y:S02]  /*12250*/  PRMT R0, R24, 0x7772, RZ ;  /* 0x0000777218007816 */ /* 0x000fe400000000ff */
[----:B------:R-:W-:Y:S02]  /*12260*/  @P4 PRMT R146, R10, 0x5410, RZ ;  /* 0x000054100a924816 */ /* 0x000fe400000000ff */
[----:B------:R-:W-:Y:S02]  /*12270*/  ISETP.GT.U32.AND P4, PT, R0, UR13, PT ;  /* 0x0000000d00007c0c */ /* 0x000fe4000bf84070 */
[----:B------:R-:W-:-:S02]  /*12280*/  PRMT R0, R24, 0x7773, RZ ;  /* 0x0000777318007816 */ /* 0x000fc400000000ff */
[C---:B------:R-:W-:Y:S02]  /*12290*/  PRMT R140, R43.reuse, 0x7632, R140 ;  /* 0x000076322b8c7816 */ /* 0x040fe4000000008c */
[----:B------:R-:W-:Y:S02]  /*122a0*/  ISETP.GT.U32.AND P1, PT, R0, UR13, PT ;  /* 0x0000000d00007c0c */ /* 0x000fe4000bf24070 */
[----:B------:R-:W-:Y:S02]  /*122b0*/  PRMT R141, R43, 0x7610, R141 ;  /* 0x000076102b8d7816 */ /* 0x000fe4000000008d */
[----:B------:R-:W-:Y:S01]  /*122c0*/  PRMT R0, R33, 0x7632, R0 ;  /* 0x0000763221007816 */ /* 0x000fe20000000000 */
[----:B------:R-:W-:Y:S01]  /*122d0*/  FADD.FTZ R247, R27, R6 ;  /* 0x000000061bf77221 */ /* 0x000fe20000010000 */
[C---:B------:R-:W-:Y:S02]  /*122e0*/  PRMT R142, R42.reuse, 0x7610, R142 ;  /* 0x000076102a8e7816 */ /* 0x040fe4000000008e */
[----:B------:R-:W-:-:S02]  /*122f0*/  PRMT R143, R42, 0x7632, R143 ;  /* 0x000076322a8f7816 */ /* 0x000fc4000000008f */
[----:B------:R-:W-:Y:S02]  /*12300*/  LOP3.LUT R0, R0, 0xff, RZ, 0xc0, !PT ;  /* 0x000000ff00007812 */ /* 0x000fe400078ec0ff */
[----:B------:R-:W-:Y:S01]  /*12310*/  PRMT R17, R141, 0x5410, R140 ;  /* 0x000054108d117816 */ /* 0x000fe2000000008c */
[----:B------:R-:W-:Y:S01]  /*12320*/  IMAD.WIDE R20, R20, 0x2, R2 ;  /* 0x0000000214147825 */ /* 0x000fe200078e0202 */
[----:B------:R-:W-:Y:S01]  /*12330*/  PRMT R26, R142, 0x5410, R143 ;  /* 0x000054108e1a7816 */ /* 0x000fe2000000008f */
[----:B------:R-:W-:Y:S01]  /*12340*/  STG.E.U16 desc[UR32][R38.64+-0x7e], R74 ;  /* 0xffff824a26007986 */ /* 0x000fe2000c101520 */
[----:B------:R-:W-:-:S03]  /*12350*/  USHF.L.U32 UR5, UR13, 0x10, URZ ;  /* 0x000000100d057899 */ /* 0x000fc600080006ff */
[----:B------:R1:W-:Y:S04]  /*12360*/  STG.E.U16 desc[UR32][R38.64+-0x80], R73 ;  /* 0xffff804926007986 */ /* 0x0003e8000c101520 */
[----:B------:R-:W-:Y:S04]  /*12370*/  STG.E.U16 desc[UR32][R50.64+-0x80], R55 ;  /* 0xffff803732007986 */ /* 0x000fe8000c101520 */
[----:B------:R-:W-:Y:S04]  /*12380*/  STG.E.U16 desc[UR32][R50.64+-0x7e], R41 ;  /* 0xffff822932007986 */ /* 0x000fe8000c101520 */
[----:B------:R-:W-:Y:S04]  /*12390*/  STG.E.U16 desc[UR32][R46.64+-0x80], R29 ;  /* 0xffff801d2e007986 */ /* 0x000fe8000c101520 */
[----:B------:R-:W-:Y:S04]  /*123a0*/  STG.E.U16 desc[UR32][R46.64+-0x7e], R36 ;  /* 0xffff82242e007986 */ /* 0x000fe8000c101520 */
[----:B------:R-:W-:Y:S04]  /*123b0*/  STG.E.U16 desc[UR32][R20.64+-0x80], R30 ;  /* 0xffff801e14007986 */ /* 0x000fe8000c101520 */
[----:B------:R-:W-:Y:S01]  /*123c0*/  STG.E.U16 desc[UR32][R20.64+-0x7e], R31 ;  /* 0xffff821f14007986 */ /* 0x000fe2000c101520 */
[----:B-1----:R-:W-:-:S03]  /*123d0*/  IMAD.MOV.U32 R73, RZ, RZ, R12 ;  /* 0x000000ffff497224 */ /* 0x002fc600078e000c */
[----:B------:R1:W-:Y:S02]  /*123e0*/  STG.E.U16 desc[UR32][R38.64+-0x70], R75 ;  /* 0xffff904b26007986 */ /* 0x0003e4000c101520 */
[----:B-1----:R-:W-:Y:S02]  /*123f0*/  PRMT R75, R12, 0x7771, RZ ;  /* 0x000077710c4b7816 */ /* 0x002fe400000000ff */
[----:B------:R-:W-:Y:S02]  /*12400*/  PRMT R87, R101, 0x7610, R87 ;  /* 0x0000761065577816 */ /* 0x000fe40000000057 */
[----:B------:R-:W-:Y:S02]  /*12410*/  PRMT R86, R37, 0x7610, R86 ;  /* 0x0000761025567816 */ /* 0x000fe40000000056 */
[----:B------:R-:W-:Y:S02]  /*12420*/  PRMT R85, R87, 0x7610, R85 ;  /* 0x0000761057557816 */ /* 0x000fe40000000055 */
[----:B------:R-:W-:-:S02]  /*12430*/  PRMT R67, R86, 0x7610, R67 ;  /* 0x0000761056437816 */ /* 0x000fc40000000043 */
[----:B------:R-:W-:Y:S02]  /*12440*/  PRMT R81, R85, 0x7610, R81 ;  /* 0x0000761055517816 */ /* 0x000fe40000000051 */
[----:B------:R-:W-:Y:S01]  /*12450*/  PRMT R80, R67, 0x7610, R80 ;  /* 0x0000761043507816 */ /* 0x000fe20000000050 */
[----:B------:R-:W-:Y:S01]  /*12460*/  IMAD.MOV.U32 R18, RZ, RZ, R79 ;  /* 0x000000ffff127224 */ /* 0x000fe200078e004f */
[----:B------:R-:W-:Y:S02]  /*12470*/  PRMT R52, R81, 0x7610, R52 ;  /* 0x0000761051347816 */ /* 0x000fe40000000034 */
[----:B------:R-:W-:Y:S01]  /*12480*/  PRMT R53, R80, 0x7610, R53 ;  /* 0x0000761050357816 */ /* 0x000fe20000000035 */
[----:B--2---:R-:W-:-:S05]  /*12490*/  @P5 HFMA2.BF16_V2 R9, -RZ.H0_H0, RZ.H0_H0, -R141.H0_H0 ;  /* 0x200000ffff095231 */ /* 0x004fca000034098d */
[----:B------:R-:W-:-:S04]  /*124a0*/  PRMT R7, R9, 0x7610, R7 ;  /* 0x0000761009077816 */ /* 0x000fc80000000007 */
[----:B------:R-:W-:Y:S01]  /*124b0*/  @P5 PRMT R141, R7, 0x5410, RZ ;  /* 0x00005410078d5816 */ /* 0x000fe200000000ff */
[----:B---3--:R-:W-:-:S05]  /*124c0*/  @P3 HFMA2.BF16_V2 R8, -RZ.H0_H0, RZ.H0_H0, -R140.H0_H0 ;  /* 0x200000ffff083231 */ /* 0x008fca000034098c */
[----:B------:R-:W-:Y:S01]  /*124d0*/  PRMT R6, R8, 0x7610, R6 ;  /* 0x0000761008067816 */ /* 0x000fe20000000006 */
[----:B----4-:R-:W-:-:S03]  /*124e0*/  @P4 HFMA2.BF16_V2 R5, -RZ.H0_H0, RZ.H0_H0, -R142.H0_H0 ;  /* 0x200000ffff054231 */ /* 0x010fc6000034098e */
[----:B------:R-:W-:Y:S01]  /*124f0*/  @P3 PRMT R140, R6, 0x5410, RZ ;  /* 0x00005410068c3816 */ /* 0x000fe200000000ff */
[----:B------:R-:W-:Y:S01]  /*12500*/  @P1 HFMA2.BF16_V2 R4, -RZ.H0_H0, RZ.H0_H0, -R143.H0_H0 ;  /* 0x200000ffff041231 */ /* 0x000fe2000034098f */
[----:B------:R-:W-:Y:S02]  /*12510*/  ISETP.LE.U32.AND P3, PT, R0, UR13, PT ;  /* 0x0000000d00007c0c */ /* 0x000fe4000bf63070 */
[----:B------:R-:W-:Y:S02]  /*12520*/  PRMT R0, R22, 0x7772, RZ ;  /* 0x0000777216007816 */ /* 0x000fe400000000ff */
[----:B------:R-:W-:Y:S02]  /*12530*/  PRMT R3, R5, 0x7610, R3 ;  /* 0x0000761005037816 */ /* 0x000fe40000000003 */
[----:B------:R-:W-:Y:S02]  /*12540*/  ISETP.GT.U32.AND P5, PT, R0, UR13, PT ;  /* 0x0000000d00007c0c */ /* 0x000fe4000bfa4070 */
[----:B------:R-:W-:-:S02]  /*12550*/  PRMT R2, R4, 0x7610, R2 ;  /* 0x0000761004027816 */ /* 0x000fc40000000002 */
[----:B------:R-:W-:Y:S02]  /*12560*/  PRMT R0, R22, 0x7773, RZ ;  /* 0x0000777316007816 */ /* 0x000fe400000000ff */
[----:B------:R-:W-:Y:S02]  /*12570*/  @P4 PRMT R142, R3, 0x5410, RZ ;  /* 0x00005410038e4816 */ /* 0x000fe400000000ff */
[----:B------:R-:W-:Y:S02]  /*12580*/  @P1 PRMT R143, R2, 0x5410, RZ ;  /* 0x00005410028f1816 */ /* 0x000fe400000000ff */
[----:B------:R-:W-:Y:S02]  /*12590*/  ISETP.GT.U32.AND P4, PT, R0, UR13, PT ;  /* 0x0000000d00007c0c */ /* 0x000fe4000bf84070 */
[C---:B------:R-:W-:Y:S02]  /*125a0*/  PRMT R2, R192.reuse, 0x7773, RZ ;  /* 0x00007773c0027816 */ /* 0x040fe400000000ff */
        /* <DEDUP_REMOVED lines=22> */
[C---:B------:R-:W-:Y:S02]  /*12710*/  LOP3.LUT R0, R15.reuse, 0xffff, RZ, 0xc0, !PT ;  /* 0x0000ffff0f007812 */ /* 0x040fe400078ec0ff */
[----:B------:R-:W-:Y:S02]  /*12720*/  PRMT R5, R192, 0x7771, RZ ;  /* 0x00007771c0057816 */ /* 0x000fe400000000ff */
[----:B------:R-:W-:Y:S02]  /*12730*/  LOP3.LUT R4, R4, 0xff, RZ, 0xc0, !PT ;  /* 0x000000ff04047812 */ /* 0x000fe400078ec0ff */
[----:B------:R-:W-:Y:S02]  /*12740*/  SHF.R.U32.HI R0, RZ, 0x8, R0 ;  /* 0x00000008ff007819 */ /* 0x000fe40000011600 */
[----:B------:R-:W-:-:S02]  /*12750*/  LOP3.LUT R3, R15, 0xff, RZ, 0xc0, !PT ;  /* 0x000000ff0f037812 */ /* 0x000fc400078ec0ff */
[----:B------:R-:W-:Y:S01]  /*12760*/  PRMT R9, R4, 0x5410, R5 ;  /* 0x0000541004097816 */ /* 0x000fe20000000005 */
[----:B------:R-:W-:Y:S01]  /*12770*/  IMAD.MOV.U32 R5, RZ, RZ, R14 ;  /* 0x000000ffff057224 */ /* 0x000fe200078e000e */
[--C-:B------:R-:W-:Y:S02]  /*12780*/  PRMT R12, R3, 0x5410, R0.reuse ;  /* 0x00005410030c7816 */ /* 0x100fe40000000000 */
[----:B------:R-:W-:Y:S02]  /*12790*/  PRMT R0, R15, 0x7632, R0 ;  /* 0x000076320f007816 */ /* 0x000fe40000000000 */
[----:B------:R-:W-:Y:S02]  /*127a0*/  PRMT R6, R14, 0x7771, RZ ;  /* 0x000077710e067816 */ /* 0x000fe400000000ff */
[----:B------:R-:W-:Y:S02]  /*127b0*/  LOP3.LUT R3, R0, 0xff, RZ, 0xc0, !PT ;  /* 0x000000ff00037812 */ /* 0x000fe400078ec0ff */
[----:B------:R-:W-:Y:S01]  /*127c0*/  LOP3.LUT R0, R5, 0xff, RZ, 0xc0, !PT ;  /* 0x000000ff05007812 */ /* 0x000fe200078ec0ff */
[----:B------:R-:W-:-:S03]  /*127d0*/  ULEA UR5, UR30, UR4, 0x18 ;  /* 0x000000041e057291 */ /* 0x000fc6000f8ec0ff */
[----:B------:R-:W-:Y:S02]  /*127e0*/  PRMT R6, R0, 0x5410, R6 ;  /* 0x0000541000067816 */ /* 0x000fe40000000006 */
[----:B------:R-:W-:Y:S02]  /*127f0*/  HSET2.LE.AND R0, R7, R2, PT ;  /* 0x0000000207007233 */ /* 0x000fe40003803000 */
[----:B------:R-:W-:Y:S02]  /*12800*/  LOP3.LUT R7, R49, R78, RZ, 0xfc, !PT ;  /* 0x0000004e31077212 */ /* 0x000fe400078efcff */
[----:B------:R-:W-:Y:S02]  /*12810*/  SHF.R.U32.HI R4, RZ, 0x18, R15 ;  /* 0x00000018ff047819 */ /* 0x000fe4000001160f */
[----:B------:R-:W-:Y:S02]  /*12820*/  LEA R49, R7, UR5, 0x1 ;  /* 0x0000000507317c11 */ /* 0x000fe4000f8e08ff */
[----:B------:R-:W-:-:S02]  /*12830*/  PRMT R5, R3, 0x5410, R4 ;  /* 0x0000541003057816 */ /* 0x000fc40000000004 */
[--C-:B------:R-:W-:Y:S02]  /*12840*/  HSET2.LE.AND R3, R9, R2.reuse, PT ;  /* 0x0000000209037233 */ /* 0x100fe40003803000 */
        /* <DEDUP_REMOVED lines=16> */
[----:B--2---:R-:W-:Y:S02]  /*12950*/  LOP3.LUT R7, R17, R0, RZ, 0xc0, !PT ;  /* 0x0000000011077212 */ /* 0x004fe400078ec0ff */
[----:B------:R-:W-:Y:S01]  /*12960*/  SEL R0, R63, 0xffffffe0, !P6 ;  /* 0xffffffe03f007807 */ /* 0x000fe20007000000 */
[----:B-1----:R-:W-:Y:S01]  /*12970*/  HMMA.16816.F32.BF16 R84, R8, R12, R136 ;  /* 0x0000000c0854723c */ /* 0x002fe20000041888 */
[----:B------:R-:W-:-:S03]  /*12980*/  IMAD.MOV.U32 R137, RZ, RZ, R77 ;  /* 0x000000ffff897224 */ /* 0x000fc600078e004d */
[--C-:B------:R-:W-:Y:S02]  /*12990*/  IMAD.IADD R37, R0, 0x1, R49.reuse ;  /* 0x0000000100257824 */ /* 0x100fe400078e0231 */
[----:B------:R-:W-:Y:S02]  /*129a0*/  IMAD.MOV.U32 R136, RZ, RZ, R76 ;  /* 0x000000ffff887224 */ /* 0x000fe400078e004c */
[C---:B------:R-:W-:Y:S08]  /*129b0*/  HMMA.16816.F32.BF16 R76, R4.reuse, R12, R108 ;  /* 0x0000000c044c723c */ /* 0x040ff0000004186c */
[-C--:B------:R-:W-:Y:S08]  /*129c0*/  HMMA.16816.F32.BF16 R68, R4, R14.reuse, R68 ;  /* 0x0000000e0444723c */ /* 0x080ff00000041844 */
[----:B------:R-:W-:Y:S01]  /*129d0*/  HMMA.16816.F32.BF16 R80, R8, R14, R132 ;  /* 0x0000000e0850723c */ /* 0x000fe20000041884 */
[----:B------:R-:W1:Y:S01]  /*129e0*/  LDSM.16.MT88.4 R12, [R37+0x6000] ;  /* 0x00600000250c783b */ /* 0x000e620000004200 */
[----:B------:R-:W-:-:S02]  /*129f0*/  IMAD.IADD R36, R18, 0x1, R49 ;  /* 0x0000000112247824 */ /* 0x000fc400078e0231 */
[----:B------:R-:W-:Y:S02]  /*12a00*/  IMAD.MOV.U32 R192, RZ, RZ, R35 ;  /* 0x000000ffffc07224 */ /* 0x000fe400078e0023 */
[----:B------:R-:W-:Y:S01]  /*12a10*/  IMAD.IADD R35, R0, 0x1, R36 ;  /* 0x0000000100237824 */ /* 0x000fe200078e0224 */
[----:B------:R-:W2:Y:S01]  /*12a20*/  LDSM.16.MT88.4 R16, [R36+0x6000] ;  /* 0x006000002410783b */ /* 0x000ea20000004200 */
[----:B------:R-:W-:Y:S02]  /*12a30*/  IMAD.MOV.U32 R138, RZ, RZ, R64 ;  /* 0x000000ffff8a7224 */ /* 0x000fe400078e0040 */
[----:B------:R-:W-:Y:S02]  /*12a40*/  IMAD.MOV.U32 R3, RZ, RZ, R66 ;  /* 0x000000ffff037224 */ /* 0x000fe400078e0042 */
[----:B------:R-:W-:Y:S02]  /*12a50*/  IMAD.MOV.U32 R139, RZ, RZ, R62 ;  /* 0x000000ffff8b7224 */ /* 0x000fe400078e003e */
[----:B------:R-:W-:Y:S01]  /*12a60*/  IMAD.MOV.U32 R27, RZ, RZ, R61 ;  /* 0x000000ffff1b7224 */ /* 0x000fe200078e003d */
[-C--:B-1----:R-:W-:Y:S08]  /*12a70*/  HMMA.16816.F32.BF16 R64, R4, R12.reuse, R96 ;  /* 0x0000000c0440723c */ /* 0x082ff00000041860 */
[----:B------:R-:W-:Y:S08]  /*12a80*/  HMMA.16816.F32.BF16 R100, R8, R12, R128 ;  /* 0x0000000c0864723c */ /* 0x000ff00000041880 */
[-C--:B------:R-:W-:Y:S08]  /*12a90*/  HMMA.16816.F32.BF16 R60, R4, R14.reuse, R92 ;  /* 0x0000000e043c723c */ /* 0x080ff0000004185c */
[----:B------:R-:W-:Y:S01]  /*12aa0*/  HMMA.16816.F32.BF16 R96, R8, R14, R124 ;  /* 0x0000000e0860723c */ /* 0x000fe2000004187c */
[----:B------:R-:W1:Y:S01]  /*12ab0*/  LDSM.16.MT88.4 R12, [R35+0x6000] ;  /* 0x00600000230c783b */ /* 0x000e620000004200 */
[----:B------:R-:W-:Y:S01]  /*12ac0*/  PRMT R167, R53, 0x7610, R167 ;  /* 0x0000761035a77816 */ /* 0x000fe200000000a7 */
[----:B------:R-:W-:Y:S01]  /*12ad0*/  IMAD.MOV.U32 R166, RZ, RZ, R54 ;  /* 0x000000ffffa67224 */ /* 0x000fe200078e0036 */
[----:B------:R-:W-:Y:S01]  /*12ae0*/  PRMT R165, R52, 0x7610, R165 ;  /* 0x0000761034a57816 */ /* 0x000fe200000000a5 */
[----:B------:R-:W-:-:S02]  /*12af0*/  IMAD.MOV.U32 R218, RZ, RZ, R57 ;  /* 0x000000ffffda7224 */ /* 0x000fc400078e0039 */
[----:B------:R-:W-:Y:S01]  /*12b00*/  IMAD.MOV.U32 R232, RZ, RZ, R56 ;  /* 0x000000ffffe87224 */ /* 0x000fe200078e0038 */
[----:B--2---:R-:W-:Y:S01]  /*12b10*/  HMMA.16816.F32.BF16 R52, R4, R18, R104 ;  /* 0x000000120434723c */ /* 0x004fe20000041868 */
[----:B------:R-:W-:-:S07]  /*12b20*/  IMAD.MOV.U32 R164, RZ, RZ, R59 ;  /* 0x000000ffffa47224 */ /* 0x000fce00078e003b */
[-C--:B------:R-:W-:Y:S08]  /*12b30*/  HMMA.16816.F32.BF16 R56, R4, R16.reuse, R88 ;  /* 0x000000100438723c */ /* 0x080ff00000041858 */
[C---:B------:R-:W-:Y:S08]  /*12b40*/  HMMA.16816.F32.BF16 R88, R8.reuse, R16, R120 ;  /* 0x000000100858723c */ /* 0x040ff00000041878 */
[C---:B------:R-:W-:Y:S01]  /*12b50*/  HMMA.16816.F32.BF16 R92, R8.reuse, R18, R220 ;  /* 0x00000012085c723c */ /* 0x040fe200000418dc */
[----:B------:R-:W2:Y:S07]  /*12b60*/  LDSM.16.MT88.4 R16, [R49+0x6800] ;  /* 0x006800003110783b */ /* 0x000eae0000004200 */
[----:B-1----:R-:W-:Y:S01]  /*12b70*/  HMMA.16816.F32.BF16 R104, R8, R12, R224 ;  /* 0x0000000c0868723c */ /* 0x002fe200000418e0 */
[----:B------:R-:W-:Y:S01]  /*12b80*/  IMAD.MOV.U32 R227, RZ, RZ, R3 ;  /* 0x000000ffffe37224 */ /* 0x000fe200078e0003 */
[----:B------:R-:W-:-:S06]  /*12b90*/  PRMT R3, R24, 0x7772, RZ ;  /* 0x0000777218037816 */ /* 0x000fcc00000000ff */
[C---:B------:R-:W-:Y:S08]  /*12ba0*/  HMMA.16816.F32.BF16 R40, R4.reuse, R12, R112 ;  /* 0x0000000c0428723c */ /* 0x040ff00000041870 */
[----:B------:R-:W-:Y:S01]  /*12bb0*/  HMMA.16816.F32.BF16 R28, R4, R14, R116 ;  /* 0x0000000e041c723c */ /* 0x000fe20000041874 */
[----:B------:R-:W-:-:S07]  /*12bc0*/  PRMT R4, R24, 0x7773, RZ ;  /* 0x0000777318047816 */ /* 0x000fce00000000ff */
[----:B------:R-:W-:Y:S01]  /*12bd0*/  HMMA.16816.F32.BF16 R108, R8, R14, R228 ;  /* 0x0000000e086c723c */ /* 0x000fe200000418e4 */
[----:B------:R-:W-:Y:S01]  /*12be0*/  PRMT R9, R3, 0x5410, R4 ;  /* 0x0000541003097816 */ /* 0x000fe20000000004 */
[----:B------:R-:W-:Y:S01]  /*12bf0*/  IMAD.MOV.U32 R6, RZ, RZ, R24 ;  /* 0x000000ffff067224 */ /* 0x000fe200078e0018 */
[C---:B------:R-:W-:Y:S01]  /*12c00*/  LOP3.LUT R3, R25.reuse, 0xffff, RZ, 0xc0, !PT ;  /* 0x0000ffff19037812 */ /* 0x040fe200078ec0ff */
[----:B------:R-:W-:Y:S01]  /*12c10*/  IMAD.MOV.U32 R226, RZ, RZ, R27 ;  /* 0x000000ffffe27224 */ /* 0x000fe200078e001b */
[----:B------:R-:W-:Y:S01]  /*12c20*/  LOP3.LUT R4, R25, 0xff, RZ, 0xc0, !PT ;  /* 0x000000ff19047812 */ /* 0x000fe200078ec0ff */
[----:B------:R-:W1:Y:S01]  /*12c30*/  LDSM.16.MT88.4 R12, [R37+0x6800] ;  /* 0x00680000250c783b */ /* 0x000e620000004200 */
[----:B------:R-:W-:-:S04]  /*12c40*/  SHF.R.U32.HI R3, RZ, 0x8, R3 ;  /* 0x00000008ff037819 */ /* 0x000fc80000011603 */
[--C-:B------:R-:W-:Y:S02]  /*12c50*/  PRMT R5, R4, 0x5410, R3.reuse ;  /* 0x0000541004057816 */ /* 0x100fe40000000003 */
[----:B------:R-:W-:Y:S02]  /*12c60*/  PRMT R3, R25, 0x7632, R3 ;  /* 0x0000763219037816 */ /* 0x000fe40000000003 */
[----:B------:R-:W-:Y:S02]  /*12c70*/  SHF.R.U32.HI R7, RZ, 0x18, R25 ;  /* 0x00000018ff077819 */ /* 0x000fe40000011619 */
[----:B------:R-:W-:Y:S02]  /*12c80*/  LOP3.LUT R4, R3, 0xff, RZ, 0xc0, !PT ;  /* 0x000000ff03047812 */ /* 0x000fe400078ec0ff */
[----:B------:R-:W-:Y:S02]  /*12c90*/  HSET2.LE.AND R3, R5, R2, PT ;  /* 0x0000000205037233 */ /* 0x000fe40003803000 */
[----:B------:R-:W-:-:S02]  /*12ca0*/  PRMT R5, R4, 0x5410, R7 ;  /* 0x0000541004057816 */ /* 0x000fc40000000007 */
[----:B------:R-:W-:Y:S02]  /*12cb0*/  LOP3.LUT R7, R9, 0xff00ff, RZ, 0xc0, !PT ;  /* 0x00ff00ff09077812 */ /* 0x000fe400078ec0ff */
[----:B------:R-:W-:Y:S02]  /*12cc0*/  PRMT R8, R24, 0x7771, RZ ;  /* 0x0000777118087816 */ /* 0x000fe400000000ff */
[----:B------:R-:W-:Y:S02]  /*12cd0*/  LOP3.LUT R6, R6, 0xff, RZ, 0xc0, !PT ;  /* 0x000000ff06067812 */ /* 0x000fe400078ec0ff */
        /* <DEDUP_REMOVED lines=9> */
[----:B------:R-:W-:Y:S01]  /*12d70*/  LOP3.LUT R6, R237, R6, RZ, 0xc0, !PT ;  /* 0x00000006ed067212 */ /* 0x000fe200078ec0ff */
[----:B------:R3:W-:Y:S01]  /*12d80*/  STG.E.U16 desc[UR32][R38.64+-0x6e], R158 ;  /* 0xffff929e26007986 */ /* 0x0007e2000c101520 */
[----:B------:R-:W-:Y:S01]  /*12d90*/  LOP3.LUT R3, R72, 0xffff, RZ, 0xc0, !PT ;  /* 0x0000ffff48037812 */ /* 0x000fe200078ec0ff */
[----:B------:R-:W-:Y:S02]  /*12da0*/  IMAD.MOV.U32 R223, RZ, RZ, R138 ;  /* 0x000000ffffdf7224 */ /* 0x000fe400078e008a */
[----:B------:R4:W-:Y:S01]  /*12db0*/  STG.E.U16 desc[UR32][R50.64+-0x70], R157 ;  /* 0xffff909d32007986 */ /* 0x0009e2000c101520 */
[----:B------:R-:W-:Y:S01]  /*12dc0*/  IMAD.MOV.U32 R222, RZ, RZ, R139 ;  /* 0x000000ffffde7224 */ /* 0x000fe200078e008b */
[----:B--2---:R-:W-:Y:S01]  /*12dd0*/  HMMA.16816.F32.BF16 R76, R4, R16, R76 ;  /* 0x00000010044c723c */ /* 0x004fe2000004184c */
[----:B------:R-:W-:-:S07]  /*12de0*/  SHF.R.U32.HI R3, RZ, 0x8, R3 ;  /* 0x00000008ff037819 */ /* 0x000fce0000011603 */
[C---:B------:R-:W-:Y:S08]  /*12df0*/  HMMA.16816.F32.BF16 R112, R4.reuse, R18, R68 ;  /* 0x000000120470723c */ /* 0x040ff00000041844 */
[----:B-1----:R-:W-:Y:S01]  /*12e00*/  HMMA.16816.F32.BF16 R116, R4, R12, R64 ;  /* 0x0000000c0474723c */ /* 0x002fe20000041840 */
[----:B---3--:R-:W-:-:S07]  /*12e10*/  IMAD.MOV.U32 R158, RZ, RZ, R136 ;  /* 0x000000ffff9e7224 */ /* 0x008fce00078e0088 */
[----:B------:R-:W-:Y:S01]  /*12e20*/  HMMA.16816.F32.BF16 R120, R4, R14, R60 ;  /* 0x0000000e0478723c */ /* 0x000fe2000004183c */
[----:B----4-:R-:W-:-:S07]  /*12e30*/  IMAD.MOV.U32 R157, RZ, RZ, R137 ;  /* 0x000000ffff9d7224 */ /* 0x010fce00078e0089 */
[C---:B------:R-:W-:Y:S08]  /*12e40*/  HMMA.16816.F32.BF16 R124, R4.reuse, R8, R56 ;  /* 0x00000008047c723c */ /* 0x040ff00000041838 */
[C---:B------:R-:W-:Y:S08]  /*12e50*/  HMMA.16816.F32.BF16 R128, R4.reuse, R10, R52 ;  /* 0x0000000a0480723c */ /* 0x040ff00000041834 */
[C---:B------:R-:W-:Y:S01]  /*12e60*/  HMMA.16816.F32.BF16 R136, R4.reuse, R24, R40 ;  /* 0x000000180488723c */ /* 0x040fe20000041828 */
[----:B------:R-:W-:Y:S01]  /*12e70*/  PRMT R220, R165, 0x7610, R220 ;  /* 0x00007610a5dc7816 */ /* 0x000fe200000000dc */
[----:B------:R-:W-:Y:S06]  /*12e80*/  LDSM.16.MT88.4 R40, [R49+0x7000] ;  /* 0x007000003128783b */ /* 0x000fec0000004200 */
[----:B------:R-:W-:Y:S01]  /*12e90*/  HMMA.16816.F32.BF16 R132, R4, R26, R28 ;  /* 0x0000001a0484723c */ /* 0x000fe2000004181c */
[----:B------:R-:W-:Y:S01]  /*12ea0*/  LOP3.LUT R4, R72, 0xff, RZ, 0xc0, !PT ;  /* 0x000000ff48047812 */ /* 0x000fe200078ec0ff */
[----:B------:R-:W-:Y:S03]  /*12eb0*/  LDSM.16.MT88.4 R28, [R35+0x7000] ;  /* 0x00700000231c783b */ /* 0x000fe60000004200 */
[----:B------:R-:W-:-:S02]  /*12ec0*/  PRMT R5, R4, 0x5410, R3 ;  /* 0x0000541004057816 */ /* 0x000fc40000000003 */
[----:B------:R-:W-:Y:S02]  /*12ed0*/  PRMT R3, R72, 0x7632, R3 ;  /* 0x0000763248037816 */ /* 0x000fe40000000003 */
[----:B------:R-:W-:Y:S02]  /*12ee0*/  SHF.R.U32.HI R7, RZ, 0x18, R72 ;  /* 0x00000018ff077819 */ /* 0x000fe40000011648 */
[----:B------:R-:W-:Y:S02]  /*12ef0*/  LOP3.LUT R4, R3, 0xff, RZ, 0xc0, !PT ;  /* 0x000000ff03047812 */ /* 0x000fe400078ec0ff */
[----:B------:R-:W-:Y:S02]  /*12f00*/  LOP3.LUT R6, R73, 0xff, RZ, 0xc0, !PT ;  /* 0x000000ff49067812 */ /* 0x000fe400078ec0ff */
[----:B------:R-:W-:Y:S02]  /*12f10*/  HSET2.LE.AND R3, R5, R2, PT ;  /* 0x0000000205037233 */ /* 0x000fe40003803000 */
[----:B------:R-:W-:-:S02]  /*12f20*/  PRMT R5, R4, 0x5410, R7 ;  /* 0x0000541004057816 */ /* 0x000fc40000000007 */
[----:B------:R-:W-:Y:S02]  /*12f30*/  PRMT R6, R6, 0x5410, R75 ;  /* 0x0000541006067816 */ /* 0x000fe4000000004b */
[----:B------:R-:W-:Y:S02]  /*12f40*/  LOP3.LUT R7, R74, 0xff00ff, RZ, 0xc0, !PT ;  /* 0x00ff00ff4a077812 */ /* 0x000fe400078ec0ff */
[----:B------:R-:W-:Y:S02]  /*12f50*/  LOP3.LUT R4, R226, R3, RZ, 0xc0, !PT ;  /* 0x00000003e2047212 */ /* 0x000fe400078ec0ff */
[--C-:B------:R-:W-:Y:S02]  /*12f60*/  HSET2.LE.AND R3, R5, R2.reuse, PT ;  /* 0x0000000205037233 */ /* 0x100fe40003803000 */
[--C-:B------:R-:W-:Y:S02]  /*12f70*/  HSET2.LE.AND R6, R6, R2.reuse, PT ;  /* 0x0000000206067233 */ /* 0x100fe40003803000 */
[----:B------:R-:W-:-:S02]  /*12f80*/  HSET2.LE.AND R7, R7, R2, PT ;  /* 0x0000000207077233 */ /* 0x000fc40003803000 */
[----:B------:R-:W-:Y:S02]  /*12f90*/  LOP3.LUT R5, R227, R3, RZ, 0xc0, !PT ;  /* 0x00000003e3057212 */ /* 0x000fe400078ec0ff */
[----:B------:R-:W-:Y:S02]  /*12fa0*/  LOP3.LUT R6, R222, R6, RZ, 0xc0, !PT ;  /* 0x00000006de067212 */ /* 0x000fe400078ec0ff */
[----:B------:R-:W-:Y:S01]  /*12fb0*/  LOP3.LUT R7, R223, R7, RZ, 0xc0, !PT ;  /* 0x00000007df077212 */ /* 0x000fe200078ec0ff */
[----:B------:R-:W-:Y:S01]  /*12fc0*/  IMAD.MOV.U32 R222, RZ, RZ, R157 ;  /* 0x000000ffffde7224 */ /* 0x000fe200078e009d */
[----:B------:R-:W-:Y:S01]  /*12fd0*/  PRMT R221, R167, 0x7610, R221 ;  /* 0x00007610a7dd7816 */ /* 0x000fe200000000dd */
[----:B------:R-:W-:Y:S01]  /*12fe0*/  IMAD.MOV.U32 R223, RZ, RZ, R158 ;  /* 0x000000ffffdf7224 */ /* 0x000fe200078e009e */
[C---:B------:R-:W-:Y:S01]  /*12ff0*/  PRMT R3, R22.reuse, 0x7772, RZ ;  /* 0x0000777216037816 */ /* 0x040fe200000000ff */
[----:B------:R-:W-:Y:S02]  /*13000*/  IMAD.MOV.U32 R157, RZ, RZ, R164 ;  /* 0x000000ffff9d7224 */ /* 0x000fe400078e00a4 */
[----:B------:R-:W-:Y:S01]  /*13010*/  IMAD.MOV.U32 R158, RZ, RZ, R166 ;  /* 0x000000ffff9e7224 */ /* 0x000fe200078e00a6 */
        /* <DEDUP_REMOVED lines=65> */
[----:B------:R3:W2:Y:S04]  /*13430*/  LDL.LU.S16 R25, [R1+0x94] ;  /* 0x0000940001197983 */ /* 0x0006a80000300600 */
[----:B------:R3:W4:Y:S04]  /*13440*/  LDL.LU.S16 R24, [R1+0x90] ;  /* 0x0000900001187983 */ /* 0x0007280000300600 */
[----:B------:R3:W3:Y:S04]  /*13450*/  LDL.LU.S16 R23, [R1+0x8c] ;  /* 0x00008c0001177983 */ /* 0x0006e80000300600 */
[----:B------:R1:W3:Y:S01]  /*13460*/  LDL.LU.S16 R22, [R1+0x88] ;  /* 0x0000880001167983 */ /* 0x0002e20000300600 */
[----:B------:R-:W1:Y:S01]  /*13470*/  MUFU.EX2 R16, R223 ;  /* 0x000000df00107308 */ /* 0x000e620000000800 */
[C---:B------:R-:W-:Y:S08]  /*13480*/  HMMA.16816.F32.BF16 R92, R4.reuse, R26, R120 ;  /* 0x0000001a045c723c */ /* 0x040ff00000041878 */
[C---:B------:R-:W-:Y:S08]  /*13490*/  HMMA.16816.F32.BF16 R108, R4.reuse, R40, R76 ;  /* 0x00000028046c723c */ /* 0x040ff0000004184c */
[C---:B------:R-:W-:Y:S08]  /*134a0*/  HMMA.16816.F32.BF16 R104, R4.reuse, R42, R112 ;  /* 0x0000002a0468723c */ /* 0x040ff00000041870 */
[C---:B------:R-:W-:Y:S08]  /*134b0*/  HMMA.16816.F32.BF16 R88, R4.reuse, R12, R124 ;  /* 0x0000000c0458723c */ /* 0x040ff0000004187c */
[C---:B------:R-:W-:Y:S08]  /*134c0*/  HMMA.16816.F32.BF16 R84, R4.reuse, R14, R128 ;  /* 0x0000000e0454723c */ /* 0x040ff00000041880 */
[----:B------:R-:W-:Y:S08]  /*134d0*/  HMMA.16816.F32.BF16 R80, R4, R28, R136 ;  /* 0x0000001c0450723c */ /* 0x000ff00000041888 */
[----:B------:R-:W-:Y:S01]  /*134e0*/  HMMA.16816.F32.BF16 R52, R8, R12, R52 ;  /* 0x0000000c0834723c */ /* 0x000fe20000041834 */
[----:B------:R-:W-:Y:S01]  /*134f0*/  PRMT R13, R32, 0x7771, RZ ;  /* 0x00007771200d7816 */ /* 0x000fe200000000ff */
[----:B-1----:R-:W-:-:S06]  /*13500*/  FADD.FTZ R17, R3, R157 ;  /* 0x0000009d03117221 */ /* 0x002fcc0000010000 */
[----:B------:R-:W-:Y:S01]  /*13510*/  HMMA.16816.F32.BF16 R120, R4, R30, R132 ;  /* 0x0000001e0478723c */ /* 0x000fe20000041884 */
[----:B------:R-:W-:Y:S01]  /*13520*/  IMAD.MOV.U32 R4, RZ, RZ, R32 ;  /* 0x000000ffff047224 */ /* 0x000fe200078e0020 */
[----:B------:R-:W-:-:S06]  /*13530*/  LOP3.LUT R5, R33, 0xffff, RZ, 0xc0, !PT ;  /* 0x0000ffff21057812 */ /* 0x000fcc00078ec0ff */
[----:B------:R-:W-:Y:S01]  /*13540*/  HMMA.16816.F32.BF16 R72, R8, R14, R72 ;  /* 0x0000000e0848723c */ /* 0x000fe20000041848 */
[----:B------:R-:W-:-:S07]  /*13550*/  LOP3.LUT R4, R4, 0xff, RZ, 0xc0, !PT ;  /* 0x000000ff04047812 */ /* 0x000fce00078ec0ff */
[----:B------:R-:W-:Y:S01]  /*13560*/  HMMA.16816.F32.BF16 R68, R8, R40, R68 ;  /* 0x000000280844723c */ /* 0x000fe20000041844 */
[----:B------:R-:W-:-:S07]  /*13570*/  LOP3.LUT R6, R33, 0xff, RZ, 0xc0, !PT ;  /* 0x000000ff21067812 */ /* 0x000fce00078ec0ff */
[----:B------:R-:W-:Y:S01]  /*13580*/  HMMA.16816.F32.BF16 R64, R8, R42, R64 ;  /* 0x0000002a0840723c */ /* 0x000fe20000041840 */
[----:B------:R-:W-:-:S07]  /*13590*/  SHF.R.U32.HI R5, RZ, 0x8, R5 ;  /* 0x00000008ff057819 */ /* 0x000fce0000011605 */
[C---:B------:R-:W-:Y:S01]  /*135a0*/  HMMA.16816.F32.BF16 R56, R8.reuse, R26, R56 ;  /* 0x0000001a0838723c */ /* 0x040fe20000041838 */
[----:B------:R-:W-:Y:S01]  /*135b0*/  PRMT R13, R4, 0x5410, R13 ;  /* 0x00005410040d7816 */ /* 0x000fe2000000000d */
[----:B------:R-:W-:Y:S01]  /*135c0*/  STG.E.U16 desc[UR32][R46.64+-0x70], R154 ;  /* 0xffff909a2e007986 */ /* 0x000fe2000c101520 */
[C---:B------:R-:W-:Y:S02]  /*135d0*/  PRMT R12, R32.reuse, 0x7773, RZ ;  /* 0x00007773200c7816 */ /* 0x040fe400000000ff */
[----:B------:R-:W-:Y:S01]  /*135e0*/  PRMT R7, R32, 0x7772, RZ ;  /* 0x0000777220077816 */ /* 0x000fe200000000ff */
[----:B------:R-:W-:Y:S01]  /*135f0*/  STG.E.U16 desc[UR32][R46.64+-0x6e], R183 ;  /* 0xffff92b72e007986 */ /* 0x000fe2000c101520 */
[----:B------:R-:W-:Y:S02]  /*13600*/  SHF.R.U32.HI R4, RZ, 0x10, R33 ;  /* 0x00000010ff047819 */ /* 0x000fe40000011621 */
[----:B------:R-:W-:Y:S01]  /*13610*/  PRMT R6, R6, 0x5410, R5 ;  /* 0x0000541006067816 */ /* 0x000fe20000000005 */
[----:B------:R-:W-:Y:S01]  /*13620*/  HMMA.16816.F32.BF16 R112, R8, R28, R100 ;  /* 0x0000001c0870723c */ /* 0x000fe20000041864 */
[----:B------:R-:W-:Y:S01]  /*13630*/  F2FP.BF16.F32.PACK_AB R3, R16, R3 ;  /* 0x000000031003723e */ /* 0x000fe200000010ff */
[----:B------:R-:W1:Y:S01]  /*13640*/  LDSM.16.MT88.4 R132, [R49+0x7800] ;  /* 0x007800003184783b */ /* 0x000e620000004200 */
[----:B------:R-:W-:-:S02]  /*13650*/  PRMT R7, R7, 0x5410, R12 ;  /* 0x0000541007077816 */ /* 0x000fc4000000000c */
[----:B------:R-:W-:Y:S01]  /*13660*/  SHF.R.U32.HI R15, RZ, 0x18, R33 ;  /* 0x00000018ff0f7819 */ /* 0x000fe20000011621 */
[----:B------:R-:W3:Y:S01]  /*13670*/  LDSM.16.MT88.4 R124, [R37+0x7800] ;  /* 0x00780000257c783b */ /* 0x000ee20000004200 */
[----:B------:R-:W-:Y:S02]  /*13680*/  LOP3.LUT R5, R4, 0xff, RZ, 0xc0, !PT ;  /* 0x000000ff04057812 */ /* 0x000fe400078ec0ff */
[C---:B------:R-:W-:Y:S01]  /*13690*/  PRMT R14, R3.reuse, 0x7610, R14 ;  /* 0x00007610030e7816 */ /* 0x040fe2000000000e */
[----:B------:R-:W-:Y:S01]  /*136a0*/  HMMA.16816.F32.BF16 R28, R8, R30, R164 ;  /* 0x0000001e081c723c */ /* 0x000fe200000418a4 */
[----:B------:R-:W-:Y:S01]  /*136b0*/  PRMT R12, R3, 0x7632, R12 ;  /* 0x00007632030c7816 */ /* 0x000fe2000000000c */
[----:B------:R-:W-:Y:S01]  /*136c0*/  STG.E.U16 desc[UR32][R20.64+-0x70], R141 ;  /* 0xffff908d14007986 */ /* 0x000fe2000c101520 */
[----:B------:R-:W-:Y:S02]  /*136d0*/  HSET2.LE.AND R4, R6, R2, PT ;  /* 0x0000000206047233 */ /* 0x000fe40003803000 */
[----:B------:R-:W-:Y:S01]  /*136e0*/  LOP3.LUT R6, R7, 0xff00ff, RZ, 0xc0, !PT ;  /* 0x00ff00ff07067812 */ /* 0x000fe200078ec0ff */
[----:B------:R-:W-:Y:S01]  /*136f0*/  STG.E.U16 desc[UR32][R20.64+-0x6e], R140 ;  /* 0xffff928c14007986 */ /* 0x000fe2000c101520 */
[----:B------:R-:W-:-:S02]  /*13700*/  PRMT R3, R5, 0x5410, R15 ;  /* 0x0000541005037816 */ /* 0x000fc4000000000f */
[----:B------:R-:W-:Y:S01]  /*13710*/  LOP3.LUT R76, R236, R4, RZ, 0xc0, !PT ;  /* 0x00000004ec4c7212 */ /* 0x000fe200078ec0ff */
[----:B------:R-:W3:Y:S01]  /*13720*/  LDSM.16.MT88.4 R32, [R35+0x7800] ;  /* 0x007800002320783b */ /* 0x000ee20000004200 */
[--C-:B------:R-:W-:Y:S02]  /*13730*/  HSET2.LE.AND R4, R6, R2.reuse, PT ;  /* 0x0000000206047233 */ /* 0x100fe40003803000 */
[--C-:B------:R-:W-:Y:S02]  /*13740*/  HSET2.LE.AND R3, R3, R2.reuse, PT ;  /* 0x0000000203037233 */ /* 0x100fe40003803000 */
[----:B------:R-:W-:Y:S02]  /*13750*/  PRMT R6, R14, 0x5410, R12 ;  /* 0x000054100e067816 */ /* 0x000fe4000000000c */
[----:B------:R-:W-:Y:S02]  /*13760*/  HSET2.LE.AND R5, R13, R2, PT ;  /* 0x000000020d057233 */ /* 0x000fe40003803000 */
[----:B------:R-:W-:Y:S01]  /*13770*/  LOP3.LUT R77, R6, R3, RZ, 0xc0, !PT ;  /* 0x00000003064d7212 */ /* 0x000fe200078ec0ff */
[----:B------:R-:W-:Y:S01]  /*13780*/  IMAD.MOV.U32 R3, RZ, RZ, R44 ;  /* 0x000000ffff037224 */ /* 0x000fe200078e002c */
[----:B------:R-:W-:-:S02]  /*13790*/  LOP3.LUT R79, R219, R4, RZ, 0xc0, !PT ;  /* 0x00000004db4f7212 */ /* 0x000fc400078ec0ff */
[----:B------:R-:W-:Y:S02]  /*137a0*/  LOP3.LUT R4, R45, 0xffff, RZ, 0xc0, !PT ;  /* 0x0000ffff2d047812 */ /* 0x000fe400078ec0ff */
[----:B------:R-:W-:Y:S02]  /*137b0*/  LOP3.LUT R7, R3, 0xff, RZ, 0xc0, !PT ;  /* 0x000000ff03077812 */ /* 0x000fe400078ec0ff */
[----:B------:R-:W-:Y:S02]  /*137c0*/  LOP3.LUT R78, R235, R5, RZ, 0xc0, !PT ;  /* 0x00000005eb4e7212 */ /* 0x000fe400078ec0ff */
[----:B------:R-:W-:Y:S02]  /*137d0*/  PRMT R3, R45, 0x7632, R3 ;  /* 0x000076322d037816 */ /* 0x000fe40000000003 */
        /* <DEDUP_REMOVED lines=15> */
[----:B------:R-:W-:-:S05]  /*138d0*/  HSET2.LE.AND R2, R7, R2, PT ;  /* 0x0000000207027233 */ /* 0x000fca0003803000 */
[----:B------:R-:W-:Y:S02]  /*138e0*/  LOP3.LUT R103, R192, R2, RZ, 0xc0, !PT ;  /* 0x00000002c0677212 */ /* 0x000fe400078ec0ff */
[----:B------:R-:W4:Y:S01]  /*138f0*/  LDC R192, c[0x0][0x448] ;  /* 0x00011200ffc07b82 */ /* 0x000f220000000800 */
[----:B------:R-:W-:Y:S02]  /*13900*/  LOP3.LUT R101, R218, R4, RZ, 0xc0, !PT ;  /* 0x00000004da657212 */ /* 0x000fe400078ec0ff */
[----:B------:R-:W-:Y:S02]  /*13910*/  LOP3.LUT R102, R232, R5, RZ, 0xc0, !PT ;  /* 0x00000005e8667212 */ /* 0x000fe400078ec0ff */
[----:B------:R-:W-:Y:S02]  /*13920*/  ISETP.LE.U32.AND P1, PT, R15, UR13, PT ;  /* 0x0000000d0f007c0c */ /* 0x000fe4000bf23070 */
[----:B------:R-:W-:Y:S01]  /*13930*/  LOP3.LUT R100, R158, R3, RZ, 0xc0, !PT ;  /* 0x000000039e647212 */ /* 0x000fe200078ec0ff */
[----:B------:R-:W-:Y:S04]  /*13940*/  STG.E.U16 desc[UR32][R38.64+-0x60], R205 ;  /* 0xffffa0cd26007986 */ /* 0x000fe8000c101520 */
[----:B------:R-:W-:Y:S04]  /*13950*/  STG.E.U16 desc[UR32][R38.64+-0x5e], R204 ;  /* 0xffffa2cc26007986 */ /* 0x000fe8000c101520 */
[----:B------:R-:W-:Y:S04]  /*13960*/  STG.E.U16 desc[UR32][R50.64+-0x60], R203 ;  /* 0xffffa0cb32007986 */ /* 0x000fe8000c101520 */
[----:B------:R-:W-:Y:S01]  /*13970*/  STG.E.U16 desc[UR32][R50.64+-0x5e], R202 ;  /* 0xffffa2ca32007986 */ /* 0x000fe2000c101520 */
[----:B-1----:R-:W-:Y:S01]  /*13980*/  HMMA.16816.F32.BF16 R108, R76, R132, R108 ;  /* 0x000000844c6c723c */ /* 0x002fe2000004186c */
[----:B--2---:R-:W-:-:S02]  /*13990*/  @P5 HFMA2.BF16_V2 R25, -RZ.H0_H0, RZ.H0_H0, -R19.H0_H0 ;  /* 0x200000ffff195231 */ /* 0x004fc40000340913 */
[----:B----4-:R-:W-:-:S03]  /*139a0*/  @P4 HFMA2.BF16_V2 R24, -RZ.H0_H0, RZ.H0_H0, -R18.H0_H0 ;  /* 0x200000ffff184231 */ /* 0x010fc60000340912 */
[----:B------:R-:W-:Y:S02]  /*139b0*/  PRMT R5, R25, 0x7610, R5 ;  /* 0x0000761019057816 */ /* 0x000fe40000000005 */
[----:B------:R-:W-:Y:S02]  /*139c0*/  PRMT R4, R24, 0x7610, R4 ;  /* 0x0000761018047816 */ /* 0x000fe40000000004 */
[----:B------:R-:W-:Y:S02]  /*139d0*/  @P5 PRMT R19, R5, 0x5410, RZ ;  /* 0x0000541005135816 */ /* 0x000fe400000000ff */
[----:B------:R-:W-:Y:S01]  /*139e0*/  @P4 PRMT R18, R4, 0x5410, RZ ;  /* 0x0000541004124816 */ /* 0x000fe200000000ff */
[----:B------:R-:W-:-:S04]  /*139f0*/  IMAD.WIDE R4, R192, 0x70, R50 ;  /* 0x00000070c0047825 */ /* 0x000fc800078e0232 */
[----:B---3--:R-:W-:Y:S02]  /*13a00*/  @!P3 HFMA2.BF16_V2 R23, -RZ.H0_H0, RZ.H0_H0, -R14.H0_H0 ;  /* 0x200000ffff17b231 */ /* 0x008fe4000034090e */
        /* <DEDUP_REMOVED lines=60> */
[----:B------:R-:W-:-:S03]  /*13dd0*/  FADD.FTZ R3, R211, R252 ;  /* 0x000000fcd3037221 */ /* 0x000fc60000010000 */
[----:B------:R-:W-:Y:S01]  /*13de0*/  FADD.FTZ R2, R206, R2 ;  /* 0x00000002ce027221 */ /* 0x000fe20000010000 */
[----:B--2---:R-:W-:Y:S01]  /*13df0*/  FADD.FTZ R5, R216, R247 ;  /* 0x000000f7d8057221 */ /* 0x004fe20000010000 */
[----:B------:R-:W-:Y:S01]  /*13e00*/  FADD.FTZ R4, R214, R246 ;  /* 0x000000f6d6047221 */ /* 0x000fe20000010000 */
[----:B------:R-:W-:Y:S02]  /*13e10*/  FADD.FTZ R3, R209, R3 ;  /* 0x00000003d1037221 */ /* 0x000fe40000010000 */
[----:B------:R-:W-:Y:S01]  /*13e20*/  FADD.FTZ R5, R217, R5 ;  /* 0x00000005d9057221 */ /* 0x000fe20000010000 */
[----:B------:R-:W-:Y:S01]  /*13e30*/  FADD.FTZ R237, R215, R4 ;  /* 0x00000004d7ed7221 */ /* 0x000fe20000010000 */
[----:B------:R-:W-:Y:S01]  /*13e40*/  IADD3 R4, P1, PT, R38, -0x100, RZ ;  /* 0xffffff0026047810 */ /* 0x000fe20007f3e0ff */
[----:B------:R-:W-:Y:S01]  /*13e50*/  FADD.FTZ R2, R207, R2 ;  /* 0x00000002cf027221 */ /* 0x000fe20000010000 */
[----:B------:R-:W-:Y:S01]  /*13e60*/  FADD.FTZ R236, R210, R3 ;  /* 0x00000003d2ec7221 */ /* 0x000fe20000010000 */
[----:B------:R3:W-:Y:S01]  /*13e70*/  STL [R1+0x130], R5 ;  /* 0x0001300501007387 */ /* 0x0007e20000100800 */
[C---:B------:R-:W-:Y:S03]  /*13e80*/  HMMA.16816.F32.BF16 R96, R76.reuse, R124, R96 ;  /* 0x0000007c4c60723c */ /* 0x040fe60000041860 */
[----:B------:R3:W-:Y:S04]  /*13e90*/  STL [R1], R4 ;  /* 0x0000000401007387 */ /* 0x0007e80000100800 */
[----:B------:R3:W-:Y:S01]  /*13ea0*/  STL [R1+0x114], R237 ;  /* 0x000114ed01007387 */ /* 0x0007e20000100800 */
[C---:B------:R-:W-:Y:S03]  /*13eb0*/  HMMA.16816.F32.BF16 R92, R76.reuse, R126, R92 ;  /* 0x0000007e4c5c723c */ /* 0x040fe6000004185c */
[----:B------:R3:W-:Y:S05]  /*13ec0*/  STL [R1+0x138], R2 ;  /* 0x0001380201007387 */ /* 0x0007ea0000100800 */
[C---:B------:R-:W-:Y:S01]  /*13ed0*/  HMMA.16816.F32.BF16 R88, R76.reuse, R116, R88 ;  /* 0x000000744c58723c */ /* 0x040fe20000041858 */
[----:B------:R3:W-:Y:S04]  /*13ee0*/  STG.E.U16 desc[UR32][R20.64+-0xe], R144 ;  /* 0xfffff29014007986 */ /* 0x0007e8000c101520 */
[----:B------:R3:W-:Y:S03]  /*13ef0*/  STL [R1+0x134], R236 ;  /* 0x000134ec01007387 */ /* 0x0007e60000100800 */
        /* <DEDUP_REMOVED lines=10> */
[----:B------:R-:W-:-:S07]  /*13fa0*/  UISETP.GT.U32.AND UP0, UPT, UR31, UR18, UPT ;  /* 0x000000121f00728c */ /* 0x000fce000bf04070 */
[----:B------:R-:W-:Y:S01]  /*13fb0*/  HMMA.16816.F32.BF16 R100, R100, R34, R28 ;  /* 0x000000226464723c */ /* 0x000fe2000004181c */
[----:B------:R-:W-:Y:S01]  /*13fc0*/  IADD3.X R252, PT, PT, R39, -0x1, RZ, P1, !PT ;  /* 0xffffffff27fc7810 */ /* 0x000fe20000ffe4ff */
[----:B------:R-:W-:Y:S02]  /*13fd0*/  IMAD.MOV.U32 R69, RZ, RZ, R234 ;  /* 0x000000ffff457224 */ /* 0x000fe400078e00ea */
[----:B------:R-:W-:Y:S02]  /*13fe0*/  IMAD.MOV.U32 R70, RZ, RZ, R233 ;  /* 0x000000ffff467224 */ /* 0x000fe400078e00e9 */
[----:B------:R-:W-:Y:S02]  /*13ff0*/  IMAD.MOV.U32 R68, RZ, RZ, R238 ;  /* 0x000000ffff447224 */ /* 0x000fe400078e00ee */
[----:B------:R-:W-:Y:S01]  /*14000*/  IMAD.MOV.U32 R71, RZ, RZ, R241 ;  /* 0x000000ffff477224 */ /* 0x000fe200078e00f1 */
[----:B---3--:R-:W-:Y:S11]  /*14010*/  BRA.U !UP0, `(.L_x_2550) ;  /* 0x0000008908c47547 */ /* 0x008ff6000b800000 */
[----:B------:R-:W2:Y:S04]  /*14020*/  LDL R218, [R1+0x11c] ;  /* 0x00011c0001da7983 */ /* 0x000ea80000100800 */
[----:B------:R-:W3:Y:S01]  /*14030*/  LDL R232, [R1+0x118] ;  /* 0x0001180001e87983 */ /* 0x000ee20000100800 */
[----:B------:R-:W-:Y:S01]  /*14040*/  UIADD3 UR31, UPT, UPT, UR24, -0x3, URZ ;  /* 0xfffffffd181f7890 */ /* 0x000fe2000fffe0ff */
[----:B------:R-:W-:Y:S01]  /*14050*/  IMAD.U32 R4, RZ, RZ, UR8 ;  /* 0x00000008ff047e24 */ /* 0x000fe2000f8e00ff */
[----:B------:R-:W-:-:S04]  /*14060*/  DEPBAR.LE SB0, 0x0 ;  /* 0x000080000000791a */ /* 0x000fc80000000000 */
[----:B------:R-:W4:Y:S01]  /*14070*/  LDL.LU R192, [R1+0x4] ;  /* 0x0000040001c07983 */ /* 0x000f220000300800 */
[----:B------:R-:W-:Y:S01]  /*14080*/  UIMAD.WIDE.U32 UR42, UR31, UR8, URZ ;  /* 0x000000081f2a72a5 */ /* 0x000fe2000f8e00ff */
[----:B------:R-:W-:Y:S02]  /*14090*/  IMAD.U32 R9, RZ, RZ, UR8 ;  /* 0x00000008ff097e24 */ /* 0x000fe4000f8e00ff */
[----:B------:R-:W-:Y:S01]  /*140a0*/  IMAD.U32 R8, RZ, RZ, UR9 ;  /* 0x00000009ff087e24 */ /* 0x000fe2000f8e00ff */
[----:B------:R-:W-:Y:S01]  /*140b0*/  UIMAD UR6, UR31, UR9, UR43 ;  /* 0x000000091f0672a4 */ /* 0x000fe2000f8e022b */
[----:B------:R-:W-:Y:S01]  /*140c0*/  IMAD.U32 R5, RZ, RZ, UR8 ;  /* 0x00000008ff057e24 */ /* 0x000fe2000f8e00ff */
[----:B------:R-:W-:Y:S01]  /*140d0*/  USHF.L.U32 UR4, UR42, 0x6, URZ ;  /* 0x000000062a047899 */ /* 0x000fe200080006ff */
[----:B------:R-:W-:Y:S01]  /*140e0*/  IMAD.U32 R7, RZ, RZ, UR8 ;  /* 0x00000008ff077e24 */ /* 0x000fe2000f8e00ff */
[----:B------:R-:W-:Y:S01]  /*140f0*/  USHF.L.U64.HI UR6, UR42, 0x6, UR6 ;  /* 0x000000062a067899 */ /* 0x000fe20008010206 */
[----:B------:R-:W-:Y:S01]  /*14100*/  IMAD.U32 R6, RZ, RZ, UR9 ;  /* 0x00000009ff067e24 */ /* 0x000fe2000f8e00ff */
[----:B------:R-:W-:Y:S01]  /*14110*/  BAR.SYNC.DEFER_BLOCKING 0x0 ;  /* 0x0000000000007b1d */ /* 0x000fe20000010000 */
        /* <DEDUP_REMOVED lines=8> */
[----:B------:R-:W-:Y:S01]  /*141a0*/  @P0 STS.128 [R200+0x6000], RZ ;  /* 0x006000ffc8000388 */ /* 0x000fe20000000c00 */
[----:B--2---:R-:W-:-:S02]  /*141b0*/  @!P0 LEA R10, P4, R2, R218, 0x1 ;  /* 0x000000da020a8211 */ /* 0x004fc400078808ff */
[----:B------:R-:W-:Y:S02]  /*141c0*/  @!P0 LEA R8, P3, R4, R218, 0x1 ;  /* 0x000000da04088211 */ /* 0x000fe400078608ff */
[-C--:B---3--:R-:W-:Y:S01]  /*141d0*/  @!P0 LEA.HI.X R11, R2, R232.reuse, R3, 0x1, P4 ;  /* 0x000000e8020b8211 */ /* 0x088fe200020f0c03 */
        /* <DEDUP_REMOVED lines=10> */
[----:B------:R-:W-:Y:S01]  /*14280*/  @!P0 LEA.HI.X R7, R5, R232, R7, 0x1, P1 ;  /* 0x000000e805078211 */ /* 0x000fe200008f0c07 */
[----:B------:R-:W1:Y:S01]  /*14290*/  LDCU UR4, c[0x0][0x504] ;  /* 0x0000a080ff0477ac */ /* 0x000e620008000800 */
[----:B------:R-:W-:Y:S01]  /*142a0*/  @P0 STS.128 [R200+0x6800], RZ ;  /* 0x006800ffc8000388 */ /* 0x000fe20000000c00 */
[----:B------:R-:W-:Y:S01]  /*142b0*/  @!P0 IMAD.IADD R3, R4, 0x1, R3 ;  /* 0x0000000104038824 */ /* 0x000fe200078e0203 */
[----:B------:R-:W-:-:S02]  /*142c0*/  @!P0 LEA R4, P1, R2, R218, 0x1 ;  /* 0x000000da02048211 */ /* 0x000fc400078208ff */
[----:B------:R-:W-:Y:S01]  /*142d0*/  @!PT LDS RZ, [RZ] ;  /* 0x00000000fffff984 */ /* 0x000fe20000000800 */
[----:B------:R-:W-:Y:S01]  /*142e0*/  @!PT LDS RZ, [RZ] ;  /* 0x00000000fffff984 */ /* 0x000fe20000000800 */
[----:B------:R-:W-:Y:S01]  /*142f0*/  @!PT LDS RZ, [RZ] ;  /* 0x00000000fffff984 */ /* 0x000fe20000000800 */
[----:B------:R2:W-:Y:S02]  /*14300*/  @!P0 LDGSTS.E.BYPASS.LTC128B.128 [R200+0x6800], desc[UR32][R8.64] ;  /* 0x0680000008c88fae */ /* 0x0005e4000b981a20 */
[----:B------:R-:W-:Y:S02]  /*14310*/  @!P0 LEA.HI.X R5, R2, R232, R3, 0x1, P1 ;  /* 0x000000e802058211 */ /* 0x000fe400008f0c03 */
[----:B------:R-:W3:Y:S04]  /*14320*/  LDL.LU R232, [R1+0x8] ;  /* 0x0000080001e87983 */ /* 0x000ee80000300800 */
        /* <DEDUP_REMOVED lines=14> */
[----:B-----5:R-:W4:Y:S04]  /*14410*/  LDSM.16.M88.4 R12, [R250] ;  /* 0x00000000fa0c783b */ /* 0x020f280000000200 */
[----:B--2---:R-:W2:Y:S01]  /*14420*/  LDSM.16.M88.4 R8, [R250+0x2000] ;  /* 0x00200000fa08783b */ /* 0x004ea20000000200 */
[----:B------:R-:W-:-:S03]  /*14430*/  IMAD.IADD R0, R0, 0x1, R250 ;  /* 0x0000000100007824 */ /* 0x000fc600078e02fa */
[----:B------:R-:W-:Y:S04]  /*14440*/  LDSM.16.M88.4 R48, [R248+0x4800] ;  /* 0x00480000f830783b */ /* 0x000fe80000000200 */
[----:B-1----:R-:W-:Y:S04]  /*14450*/  LDSM.16.M88.4 R4, [R0] ;  /* 0x000000000004783b */ /* 0x002fe80000000200 */
[----:B------:R-:W1:Y:S04]  /*14460*/  LDSM.16.M88.4 R60, [R248+0x5800] ;  /* 0x00580000f83c783b */ /* 0x000e680000000200 */
[----:B----4-:R-:W4:Y:S04]  /*14470*/  LDL.LU R192, [R1+0x30] ;  /* 0x0000300001c07983 */ /* 0x010f280000300800 */
[----:B------:R-:W1:Y:S04]  /*14480*/  LDSM.16.M88.4 R16, [R0+0x2000] ;  /* 0x002000000010783b */ /* 0x000e680000000200 */
[----:B------:R-:W1:Y:S04]  /*14490*/  LDSM.16.M88.4 R52, [R248+0x4000] ;  /* 0x00400000f834783b */ /* 0x000e680000000200 */
[----:B------:R-:W1:Y:S04]  /*144a0*/  LDSM.16.M88.4 R56, [R248+0x5000] ;  /* 0x00500000f838783b */ /* 0x000e680000000200 */
[----:B------:R-:W-:Y:S01]  /*144b0*/  LDSM.16.M88.4 R216, [R249+0x5800] ;  /* 0x00580000f9d8783b */ /* 0x000fe20000000200 */
[C---:B------:R-:W-:Y:S01]  /*144c0*/  HMMA.16816.F32.BF16 R152, R12.reuse, R32, RZ ;  /* 0x000000200c98723c */ /* 0x040fe200000418ff */
[----:B------:R-:W-:Y:S01]  /*144d0*/  IMAD.SHL.U32 R2, R182, 0x2, RZ ;  /* 0x00000002b6027824 */ /* 0x000fe200078e00ff */
[----:B------:R-:W-:Y:S01]  /*144e0*/  UIADD3 UR4, UPT, UPT, UR21, UR4, URZ ;  /* 0x0000000415047290 */ /* 0x000fe2000fffe0ff */
        /* <DEDUP_REMOVED lines=8> */
[C---:B--2---:R-:W-:Y:S08]  /*14570*/  HMMA.16816.F32.BF16 R12, R8.reuse, R28, RZ ;  /* 0x0000001c080c723c */ /* 0x044ff000000418ff */
[C---:B------:R-:W-:Y:S08]  /*14580*/  HMMA.16816.F32.BF16 R40, R8.reuse, R32, RZ ;  /* 0x000000200828723c */ /* 0x040ff000000418ff */
[C---:B------:R-:W-:Y:S08]  /*14590*/  HMMA.16816.F32.BF16 R156, R8.reuse, R24, RZ ;  /* 0x00000018089c723c */ /* 0x040ff000000418ff */
[C---:B------:R-:W-:Y:S08]  /*145a0*/  HMMA.16816.F32.BF16 R168, R8.reuse, R26, RZ ;  /* 0x0000001a08a8723c */ /* 0x040ff000000418ff */
[C---:B------:R-:W-:Y:S01]  /*145b0*/  HMMA.16816.F32.BF16 R164, R8.reuse, R34, RZ ;  /* 0x0000002208a4723c */ /* 0x040fe200000418ff */
[----:B------:R-:W-:Y:S07]  /*145c0*/  LDSM.16.M88.4 R32, [R251+0x5000] ;  /* 0x00500000fb20783b */ /* 0x000fee0000000200 */
[C---:B------:R-:W-:Y:S01]  /*145d0*/  HMMA.16816.F32.BF16 R160, R8.reuse, R30, RZ ;  /* 0x0000001e08a0723c */ /* 0x040fe200000418ff */
[----:B------:R-:W-:Y:S07]  /*145e0*/  LDSM.16.M88.4 R28, [R251+0x5800] ;  /* 0x00580000fb1c783b */ /* 0x000fee0000000200 */
[C---:B------:R-:W-:Y:S08]  /*145f0*/  HMMA.16816.F32.BF16 R24, R8.reuse, R20, RZ ;  /* 0x000000140818723c */ /* 0x040ff000000418ff */
[----:B------:R-:W-:Y:S08]  /*14600*/  HMMA.16816.F32.BF16 R228, R8, R22, RZ ;  /* 0x0000001608e4723c */ /* 0x000ff000000418ff */
[----:B-1----:R-:W-:Y:S01]  /*14610*/  HMMA.16816.F32.BF16 R184, R4, R62, R44 ;  /* 0x0000003e04b8723c */ /* 0x002fe2000004182c */
[----:B------:R-:W-:Y:S07]  /*14620*/  LDSM.16.M88.4 R44, [R251+0x4000] ;  /* 0x00400000fb2c783b */ /* 0x000fee0000000200 */
[C---:B------:R-:W-:Y:S08]  /*14630*/  HMMA.16816.F32.BF16 R204, R16.reuse, R48, R12 ;  /* 0x0000003010cc723c */ /* 0x040ff0000004180c */
[-C--:B------:R-:W-:Y:S01]  /*14640*/  HMMA.16816.F32.BF16 R172, R16, R52.reuse, R40 ;  /* 0x0000003410ac723c */ /* 0x080fe20000041828 */
[----:B------:R-:W-:Y:S07]  /*14650*/  LDSM.16.M88.4 R40, [R251+0x4800] ;  /* 0x00480000fb28783b */ /* 0x000fee0000000200 */
[C---:B------:R-:W-:Y:S08]  /*14660*/  HMMA.16816.F32.BF16 R224, R4.reuse, R52, R152 ;  /* 0x0000003404e0723c */ /* 0x040ff00000041898 */
[C---:B------:R-:W-:Y:S08]  /*14670*/  HMMA.16816.F32.BF16 R152, R4.reuse, R48, R144 ;  /* 0x000000300498723c */ /* 0x040ff00000041890 */
[C---:B------:R-:W-:Y:S08]  /*14680*/  HMMA.16816.F32.BF16 R144, R4.reuse, R56, R72 ;  /* 0x000000380490723c */ /* 0x040ff00000041848 */
[C---:B------:R-:W-:Y:S08]  /*14690*/  HMMA.16816.F32.BF16 R220, R4.reuse, R54, R148 ;  /* 0x0000003604dc723c */ /* 0x040ff00000041894 */
[C---:B------:R-:W-:Y:S08]  /*146a0*/  HMMA.16816.F32.BF16 R72, R4.reuse, R60, R64 ;  /* 0x0000003c0448723c */ /* 0x040ff00000041840 */
[----:B------:R-:W-:Y:S08]  /*146b0*/  HMMA.16816.F32.BF16 R148, R4, R50, R140 ;  /* 0x000000320494723c */ /* 0x000ff0000004188c */
[----:B------:R-:W-:Y:S01]  /*146c0*/  HMMA.16816.F32.BF16 R212, R16, R60, R24 ;  /* 0x0000003c10d4723c */ /* 0x000fe20000041818 */
[----:B------:R-:W-:Y:S04]  /*146d0*/  LDSM.16.M88.4 R24, [R249+0x4000] ;  /* 0x00400000f918783b */ /* 0x000fe80000000200 */
[----:B---3--:R-:W1:Y:S04]  /*146e0*/  LDSM.16.M88.4 R12, [R232] ;  /* 0x00000000e80c783b */ /* 0x008e680000000200 */
[----:B------:R-:W2:Y:S01]  /*146f0*/  LDSM.16.M88.4 R8, [R232+0x2000] ;  /* 0x00200000e808783b */ /* 0x000ea20000000200 */
[----:B------:R-:W-:Y:S08]  /*14700*/  HMMA.16816.F32.BF16 R140, R4, R58, R68 ;  /* 0x0000003a048c723c */ /* 0x000ff00000041844 */
[C---:B------:R-:W-:Y:S01]  /*14710*/  HMMA.16816.F32.BF16 R64, R16.reuse, R54, R164 ;  /* 0x000000361040723c */ /* 0x040fe200000418a4 */
[----:B------:R-:W-:Y:S07]  /*14720*/  LDSM.16.M88.4 R52, [R249+0x5000] ;  /* 0x00500000f934783b */ /* 0x000fee0000000200 */
[C---:B------:R-:W-:Y:S01]  /*14730*/  HMMA.16816.F32.BF16 R68, R16.reuse, R50, R160 ;  /* 0x000000321044723c */ /* 0x040fe200000418a0 */
[----:B------:R-:W-:Y:S07]  /*14740*/  LDSM.16.M88.4 R48, [R249+0x4800] ;  /* 0x00480000f930783b */ /* 0x000fee0000000200 */
[C---:B------:R-:W-:Y:S08]  /*14750*/  HMMA.16816.F32.BF16 R208, R16.reuse, R56, R156 ;  /* 0x0000003810d0723c */ /* 0x040ff0000004189c */
[C---:B------:R-:W-:Y:S01]  /*14760*/  HMMA.16816.F32.BF16 R168, R16.reuse, R58, R168 ;  /* 0x0000003a10a8723c */ /* 0x040fe200000418a8 */
[----:B----4-:R-:W3:Y:S04]  /*14770*/  LDSM.16.M88.4 R20, [R192+0x2000] ;  /* 0x00200000c014783b */ /* 0x010ee80000000200 */
[----:B------:R-:W4:Y:S03]  /*14780*/  LDSM.16.M88.4 R4, [R192] ;  /* 0x00000000c004783b */ /* 0x000f260000000200 */
[----:B------:R-:W-:Y:S01]  /*14790*/  HMMA.16816.F32.BF16 R164, R16, R62, R228 ;  /* 0x0000003e10a4723c */ /* 0x000fe200000418e4 */
[----:B------:R-:W-:Y:S01]  /*147a0*/  IMAD.U32 R0, RZ, RZ, UR24 ;  /* 0x00000018ff007e24 */ /* 0x000fe2000f8e00ff */
[----:B------:R-:W-:-:S06]  /*147b0*/  DEPBAR.LE SB0, 0x0 ;  /* 0x000080000000791a */ /* 0x000fcc0000000000 */
[C---:B-1----:R-:W-:Y:S08]  /*147c0*/  HMMA.16816.F32.BF16 R160, R12.reuse, R44, R224 ;  /* 0x0000002c0ca0723c */ /* 0x042ff000000418e0 */
[----:B------:R-:W-:Y:S08]  /*147d0*/  HMMA.16816.F32.BF16 R156, R12, R46, R220 ;  /* 0x0000002e0c9c723c */ /* 0x000ff000000418dc */
[C---:B--2---:R-:W-:Y:S01]  /*147e0*/  HMMA.16816.F32.BF16 R16, R8.reuse, R44, R172 ;  /* 0x0000002c0810723c */ /* 0x044fe200000418ac */
[----:B------:R1:W-:Y:S07]  /*147f0*/  STL [R1+0x15c], R2 ;  /* 0x00015c0201007387 */ /* 0x0003ee0000100800 */
[----:B------:R-:W-:Y:S08]  /*14800*/  HMMA.16816.F32.BF16 R44, R8, R46, R64 ;  /* 0x0000002e082c723c */ /* 0x000ff00000041840 */
[C---:B------:R-:W-:Y:S08]  /*14810*/  HMMA.16816.F32.BF16 R152, R12.reuse, R40, R152 ;  /* 0x000000280c98723c */ /* 0x040ff00000041898 */
[C---:B------:R-:W-:Y:S08]  /*14820*/  HMMA.16816.F32.BF16 R144, R12.reuse, R32, R144 ;  /* 0x000000200c90723c */ /* 0x040ff00000041890 */
[----:B------:R-:W-:Y:S01]  /*14830*/  HMMA.16816.F32.BF16 R72, R12, R28, R72 ;  /* 0x0000001c0c48723c */ /* 0x000fe20000041848 */
[----:B-1----:R-:W-:-:S07]  /*14840*/  LOP3.LUT R2, R2, 0x6, RZ, 0xc0, !PT ;  /* 0x0000000602027812 */ /* 0x002fce00078ec0ff */
[C---:B------:R-:W-:Y:S08]  /*14850*/  HMMA.16816.F32.BF16 R148, R12.reuse, R42, R148 ;  /* 0x0000002a0c94723c */ /* 0x040ff00000041894 */
[C---:B------:R-:W-:Y:S08]  /*14860*/  HMMA.16816.F32.BF16 R140, R12.reuse, R34, R140 ;  /* 0x000000220c8c723c */ /* 0x040ff0000004188c */
[----:B------:R-:W-:Y:S08]  /*14870*/  HMMA.16816.F32.BF16 R60, R12, R30, R184 ;  /* 0x0000001e0c3c723c */ /* 0x000ff000000418b8 */
[C---:B------:R-:W-:Y:S01]  /*14880*/  HMMA.16816.F32.BF16 R12, R8.reuse, R40, R204 ;  /* 0x00000028080c723c */ /* 0x040fe200000418cc */
[----:B------:R-:W-:Y:S01]  /*14890*/  IMAD R0, R0, 0x40, R2 ;  /* 0x0000004000007824 */ /* 0x000fe200078e0202 */
[----:B------:R1:W-:Y:S06]  /*148a0*/  STL [R1+0x158], R2 ;  /* 0x0001580201007387 */ /* 0x0003ec0000100800 */
[C---:B------:R-:W-:Y:S08]  /*148b0*/  HMMA.16816.F32.BF16 R40, R8.reuse, R42, R68 ;  /* 0x0000002a0828723c */ /* 0x040ff00000041844 */
[----:B------:R-:W-:Y:S08]  /*148c0*/  HMMA.16816.F32.BF16 R68, R8, R30, R164 ;  /* 0x0000001e0844723c */ /* 0x000ff000000418a4 */
[----:B---3--:R-:W-:Y:S01]  /*148d0*/  HMMA.16816.F32.BF16 R164, R20, R26, R44 ;  /* 0x0000001a14a4723c */ /* 0x008fe2000004182c */
[----:B-1----:R-:W-:-:S02]  /*148e0*/  VIADD R2, R0, UR21 ;  /* 0x0000001500027c36 */ /* 0x002fc40008000000 */
[----:B------:R-:W-:Y:S02]  /*148f0*/  VIADD R44, R190, 0x8 ;  /* 0x00000008be2c7836 */ /* 0x000fe40000000000 */
[----:B------:R-:W-:-:S03]  /*14900*/  VIADD R31, R2, 0xffffff40 ;  /* 0xffffff40021f7836 */ /* 0x000fc60000000000 */
[----:B------:R-:W-:Y:S01]  /*14910*/  HMMA.16816.F32.BF16 R56, R8, R32, R208 ;  /* 0x000000200838723c */ /* 0x000fe200000418d0 */
[----:B------:R-:W-:Y:S02]  /*14920*/  VIADD R45, R2, 0xffffff41 ;  /* 0xffffff41022d7836 */ /* 0x000fe40000000000 */
[----:B------:R-:W-:-:S05]  /*14930*/  IMAD.IADD R3, R44, 0x1, -R31 ;  /* 0x000000012c037824 */ /* 0x000fca00078e0a1f */
[-C--:B----4-:R-:W-:Y:S08]  /*14940*/  HMMA.16816.F32.BF16 R152, R4, R48.reuse, R152 ;  /* 0x000000300498723c */ /* 0x090ff00000041898 */
[----:B------:R-:W-:Y:S01]  /*14950*/  HMMA.16816.F32.BF16 R172, R20, R48, R12 ;  /* 0x0000003014ac723c */ /* 0x000fe2000004180c */
[----:B------:R-:W-:-:S07]  /*14960*/  VIADD R48, R2, 0xffffff48 ;  /* 0xffffff4802307836 */ /* 0x000fce0000000000 */
        /* <DEDUP_REMOVED lines=8> */
[----:B------:R-:W-:-:S02]  /*149f0*/  IMAD.IADD R5, R44, 0x1, -R45 ;  /* 0x000000012c057824 */ /* 0x000fc400078e0a2d */
[----:B------:R-:W-:Y:S01]  /*14a00*/  IMAD.IADD R6, R44, 0x1, -R48 ;  /* 0x000000012c067824 */ /* 0x000fe200078e0a30 */
[----:B------:R-:W-:Y:S02]  /*14a10*/  IABS R4, R3 ;  /* 0x0000000300047213 */ /* 0x000fe40000000000 */
[----:B------:R-:W-:Y:S02]  /*14a20*/  IABS R3, R5 ;  /* 0x0000000500037213 */ /* 0x000fe40000000000 */
[----:B------:R-:W-:Y:S01]  /*14a30*/  IABS R6, R6 ;  /* 0x0000000600067213 */ /* 0x000fe20000000000 */
[----:B------:R-:W-:Y:S02]  /*14a40*/  IMAD.MOV.U32 R5, RZ, RZ, R4 ;  /* 0x000000ffff057224 */ /* 0x000fe400078e0004 */
[----:B------:R-:W-:Y:S02]  /*14a50*/  IMAD.MOV.U32 R4, RZ, RZ, R3 ;  /* 0x000000ffff047224 */ /* 0x000fe400078e0003 */
[----:B------:R-:W-:Y:S01]  /*14a60*/  IMAD.MOV.U32 R3, RZ, RZ, R6 ;  /* 0x000000ffff037224 */ /* 0x000fe200078e0006 */
[----:B------:R-:W-:Y:S02]  /*14a70*/  HMMA.16816.F32.BF16 R220, R20, R54, R32 ;  /* 0x0000003614dc723c */ /* 0x000fe40000041820 */
[----:B------:R-:W-:-:S02]  /*14a80*/  I2FP.F32.S32 R4, R4 ;  /* 0x0000000400047245 */ /* 0x000fc40000201400 */
[----:B------:R-:W-:Y:S01]  /*14a90*/  I2FP.F32.S32 R3, R3 ;  /* 0x0000000300037245 */ /* 0x000fe20000201400 */
[C---:B------:R-:W-:Y:S02]  /*14aa0*/  VIADD R34, R2.reuse, 0xffffff49 ;  /* 0xffffff4902227836 */ /* 0x040fe40000000000 */
[C---:B------:R-:W-:Y:S01]  /*14ab0*/  VIADD R35, R2.reuse, 0xffffff50 ;  /* 0xffffff5002237836 */ /* 0x040fe20000000000 */
[----:B------:R-:W-:Y:S01]  /*14ac0*/  HMMA.16816.F32.BF16 R184, R20, R50, R40 ;  /* 0x0000003214b8723c */ /* 0x000fe20000041828 */
[C---:B------:R-:W-:Y:S01]  /*14ad0*/  VIADD R42, R2.reuse, 0xffffff51 ;  /* 0xffffff51022a7836 */ /* 0x040fe20000000000 */
[----:B------:R-:W-:Y:S01]  /*14ae0*/  I2FP.F32.S32 R5, R5 ;  /* 0x0000000500057245 */ /* 0x000fe20000201400 */
[----:B------:R-:W-:Y:S02]  /*14af0*/  VIADD R46, R2, 0xffffff58 ;  /* 0xffffff58022e7836 */ /* 0x000fe40000000000 */
[----:B------:R-:W-:Y:S01]  /*14b00*/  FFMA.FTZ R40, R4, -UR12, R163 ;  /* 0x8000000c04287c23 */ /* 0x000fe200080100a3 */
[----:B------:R-:W-:Y:S01]  /*14b10*/  FFMA.FTZ R36, R3, -UR12, R158 ;  /* 0x8000000c03247c23 */ /* 0x000fe2000801009e */
[----:B------:R-:W-:-:S02]  /*14b20*/  VIADD R47, R2, 0xffffff59 ;  /* 0xffffff59022f7836 */ /* 0x000fc40000000000 */
[C---:B------:R-:W-:Y:S02]  /*14b30*/  IMAD.IADD R4, R44.reuse, 0x1, -R34 ;  /* 0x000000012c047824 */ /* 0x040fe400078e0a22 */
[C---:B------:R-:W-:Y:S01]  /*14b40*/  IMAD.IADD R3, R44.reuse, 0x1, -R35 ;  /* 0x000000012c037824 */ /* 0x040fe200078e0a23 */
[----:B------:R-:W-:Y:S01]  /*14b50*/  HMMA.16816.F32.BF16 R212, R8, R28, R212 ;  /* 0x0000001c08d4723c */ /* 0x000fe200000418d4 */
[C---:B------:R-:W-:Y:S02]  /*14b60*/  IMAD.IADD R6, R44.reuse, 0x1, -R42 ;  /* 0x000000012c067824 */ /* 0x040fe400078e0a2a */
[C---:B------:R-:W-:Y:S02]  /*14b70*/  IMAD.IADD R7, R44.reuse, 0x1, -R46 ;  /* 0x000000012c077824 */ /* 0x040fe400078e0a2e */
[----:B------:R-:W-:Y:S01]  /*14b80*/  FFMA.FTZ R41, R5, -UR12, R162 ;  /* 0x8000000c05297c23 */ /* 0x000fe200080100a2 */
[----:B------:R-:W-:Y:S01]  /*14b90*/  IMAD.IADD R9, R44, 0x1, -R47 ;  /* 0x000000012c097824 */ /* 0x000fe200078e0a2f */
[----:B------:R-:W-:-:S02]  /*14ba0*/  IABS R8, R4 ;  /* 0x0000000400087213 */ /* 0x000fc40000000000 */
[----:B------:R-:W-:Y:S02]  /*14bb0*/  IABS R5, R3 ;  /* 0x0000000300057213 */ /* 0x000fe40000000000 */
[----:B------:R-:W-:Y:S02]  /*14bc0*/  IABS R4, R6 ;  /* 0x0000000600047213 */ /* 0x000fe40000000000 */
[----:B------:R-:W-:Y:S02]  /*14bd0*/  IABS R3, R7 ;  /* 0x0000000700037213 */ /* 0x000fe40000000000 */
[----:B------:R-:W-:Y:S01]  /*14be0*/  IABS R6, R9 ;  /* 0x0000000900067213 */ /* 0x000fe20000000000 */
[----:B------:R-:W-:Y:S02]  /*14bf0*/  IMAD.MOV.U32 R7, RZ, RZ, R5 ;  /* 0x000000ffff077224 */ /* 0x000fe400078e0005 */
[----:B------:R-:W-:Y:S02]  /*14c00*/  IMAD.MOV.U32 R5, RZ, RZ, R4 ;  /* 0x000000ffff057224 */ /* 0x000fe400078e0004 */
[----:B------:R-:W-:-:S02]  /*14c10*/  IMAD.MOV.U32 R4, RZ, RZ, R3 ;  /* 0x000000ffff047224 */ /* 0x000fc400078e0003 */
[----:B------:R-:W-:Y:S01]  /*14c20*/  IMAD.MOV.U32 R3, RZ, RZ, R6 ;  /* 0x000000ffff037224 */ /* 0x000fe200078e0006 */
[----:B------:R-:W-:Y:S02]  /*14c30*/  I2FP.F32.S32 R5, R5 ;  /* 0x0000000500057245 */ /* 0x000fe40000201400 */
[----:B------:R-:W-:Y:S01]  /*14c40*/  I2FP.F32.S32 R4, R4 ;  /* 0x0000000400047245 */ /* 0x000fe20000201400 */
[C---:B------:R-:W-:Y:S01]  /*14c50*/  VIADD R37, R2.reuse, 0xffffff60 ;  /* 0xffffff6002257836 */ /* 0x040fe20000000000 */
[----:B------:R-:W-:Y:S01]  /*14c60*/  I2FP.F32.S32 R3, R3 ;  /* 0x0000000300037245 */ /* 0x000fe20000201400 */
[C---:B------:R-:W-:Y:S01]  /*14c70*/  VIADD R43, R2.reuse, 0xffffff61 ;  /* 0xffffff61022b7836 */ /* 0x040fe20000000000 */
[----:B------:R-:W-:Y:S01]  /*14c80*/  I2FP.F32.S32 R7, R7 ;  /* 0x0000000700077245 */ /* 0x000fe20000201400 */
[----:B------:R-:W-:Y:S01]  /*14c90*/  VIADD R49, R2, 0xffffff68 ;  /* 0xffffff6802317836 */ /* 0x000fe20000000000 */
[----:B------:R-:W-:Y:S01]  /*14ca0*/  I2FP.F32.S32 R6, R8 ;  /* 0x0000000800067245 */ /* 0x000fe20000201400 */
[----:B------:R-:W-:Y:S01]  /*14cb0*/  FFMA.FTZ R29, R4, -UR12, R150 ;  /* 0x8000000c041d7c23 */ /* 0x000fe20008010096 */
[----:B------:R-:W-:-:S02]  /*14cc0*/  VIADD R50, R2, 0xffffff69 ;  /* 0xffffff6902327836 */ /* 0x000fc40000000000 */
[----:B------:R-:W-:Y:S01]  /*14cd0*/  FFMA.FTZ R28, R3, -UR12, R151 ;  /* 0x8000000c031c7c23 */ /* 0x000fe20008010097 */
[C---:B------:R-:W-:Y:S02]  /*14ce0*/  IMAD.IADD R4, R44.reuse, 0x1, -R37 ;  /* 0x000000012c047824 */ /* 0x040fe400078e0a25 */
[----:B------:R-:W-:Y:S01]  /*14cf0*/  FFMA.FTZ R30, R5, -UR12, R155 ;  /* 0x8000000c051e7c23 */ /* 0x000fe2000801009b */
[C---:B------:R-:W-:Y:S02]  /*14d00*/  IMAD.IADD R3, R44.reuse, 0x1, -R43 ;  /* 0x000000012c037824 */ /* 0x040fe400078e0a2b */
[----:B------:R-:W-:Y:S01]  /*14d10*/  FFMA.FTZ R32, R7, -UR12, R154 ;  /* 0x8000000c07207c23 */ /* 0x000fe2000801009a */
[----:B------:R-:W-:Y:S02]  /*14d20*/  IMAD.IADD R5, R44, 0x1, -R49 ;  /* 0x000000012c057824 */ /* 0x000fe400078e0a31 */
[----:B------:R-:W-:Y:S01]  /*14d30*/  FFMA.FTZ R33, R6, -UR12, R159 ;  /* 0x8000000c06217c23 */ /* 0x000fe2000801009f */
[----:B------:R-:W-:Y:S01]  /*14d40*/  IMAD.IADD R7, R44, 0x1, -R50 ;  /* 0x000000012c077824 */ /* 0x000fe200078e0a32 */
[----:B------:R-:W-:-:S02]  /*14d50*/  IABS R6, R4 ;  /* 0x0000000400067213 */ /* 0x000fc40000000000 */
[----:B------:R-:W-:Y:S02]  /*14d60*/  IABS R4, R3 ;  /* 0x0000000300047213 */ /* 0x000fe40000000000 */
[----:B------:R-:W-:Y:S02]  /*14d70*/  IABS R3, R5 ;  /* 0x0000000500037213 */ /* 0x000fe40000000000 */
[----:B------:R-:W-:Y:S01]  /*14d80*/  IABS R5, R7 ;  /* 0x0000000700057213 */ /* 0x000fe20000000000 */
[----:B------:R-:W-:Y:S02]  /*14d90*/  IMAD.MOV.U32 R7, RZ, RZ, R6 ;  /* 0x000000ffff077224 */ /* 0x000fe400078e0006 */
[----:B------:R-:W-:Y:S02]  /*14da0*/  IMAD.MOV.U32 R6, RZ, RZ, R4 ;  /* 0x000000ffff067224 */ /* 0x000fe400078e0004 */
[----:B------:R-:W-:Y:S02]  /*14db0*/  IMAD.MOV.U32 R4, RZ, RZ, R3 ;  /* 0x000000ffff047224 */ /* 0x000fe400078e0003 */
[----:B------:R-:W-:Y:S01]  /*14dc0*/  IMAD.MOV.U32 R3, RZ, RZ, R5 ;  /* 0x000000ffff037224 */ /* 0x000fe200078e0005 */
[----:B------:R-:W-:Y:S04]  /*14dd0*/  HMMA.16816.F32.BF16 R72, R20, R24, R16 ;  /* 0x000000181448723c */ /* 0x000fe80000041810 */
[----:B------:R-:W-:Y:S01]  /*14de0*/  I2FP.F32.S32 R3, R3 ;  /* 0x0000000300037245 */ /* 0x000fe20000201400 */
[C---:B------:R-:W-:Y:S01]  /*14df0*/  VIADD R19, R0.reuse, 0xffffff40 ;  /* 0xffffff4000137836 */ /* 0x040fe20000000000 */
[----:B------:R-:W-:Y:S01]  /*14e00*/  I2FP.F32.S32 R7, R7 ;  /* 0x0000000700077245 */ /* 0x000fe20000201400 */
[----:B------:R-:W-:Y:S01]  /*14e10*/  VIADD R17, R0, 0xffffff41 ;  /* 0xffffff4100117836 */ /* 0x000fe20000000000 */
[----:B------:R-:W-:Y:S01]  /*14e20*/  I2FP.F32.S32 R6, R6 ;  /* 0x0000000600067245 */ /* 0x000fe20000201400 */
[----:B------:R-:W-:Y:S01]  /*14e30*/  FFMA.FTZ R24, R3, -UR12, R143 ;  /* 0x8000000c03187c23 */ /* 0x000fe2000801008f */
[----:B------:R-:W-:Y:S01]  /*14e40*/  I2FP.F32.S32 R4, R4 ;  /* 0x0000000400047245 */ /* 0x000fe20000201400 */
[----:B------:R-:W-:-:S02]  /*14e50*/  VIADD R3, R44, -UR4 ;  /* 0x800000042c037c36 */ /* 0x000fc40008000000 */
[C---:B------:R-:W-:Y:S02]  /*14e60*/  VIADD R16, R0.reuse, 0xffffff48 ;  /* 0xffffff4800107836 */ /* 0x040fe40000000000 */
[----:B------:R-:W-:Y:S02]  /*14e70*/  VIADD R15, R0, 0xffffff49 ;  /* 0xffffff49000f7836 */ /* 0x000fe40000000000 */
[----:B------:R-:W-:Y:S02]  /*14e80*/  VIADD R51, R2, 0xffffff78 ;  /* 0xffffff7802337836 */ /* 0x000fe40000000000 */
[----:B------:R-:W-:Y:S01]  /*14e90*/  FFMA.FTZ R27, R7, -UR12, R146 ;  /* 0x8000000c071b7c23 */ /* 0x000fe20008010092 */
[----:B------:R-:W-:Y:S01]  /*14ea0*/  FFMA.FTZ R26, R6, -UR12, R147 ;  /* 0x8000000c061a7c23 */ /* 0x000fe20008010093 */
[----:B------:R-:W-:Y:S01]  /*14eb0*/  FFMA.FTZ R25, R4, -UR12, R142 ;  /* 0x8000000c04197c23 */ /* 0x000fe2000801008e */
[C---:B------:R-:W-:Y:S01]  /*14ec0*/  VIADD R14, R0.reuse, 0xffffff50 ;  /* 0xffffff50000e7836 */ /* 0x040fe20000000000 */
[C---:B------:R-:W-:Y:S01]  /*14ed0*/  ISETP.GT.AND P1, PT, R3.reuse, R19, PT ;  /* 0x000000130300720c */ /* 0x040fe20003f24270 */
[C---:B------:R-:W-:Y:S01]  /*14ee0*/  VIADD R13, R0.reuse, 0xffffff51 ;  /* 0xffffff51000d7836 */ /* 0x040fe20000000000 */
[C---:B------:R-:W-:Y:S01]  /*14ef0*/  ISETP.GT.AND P5, PT, R3.reuse, R17, PT ;  /* 0x000000110300720c */ /* 0x040fe20003fa4270 */
[C---:B------:R-:W-:Y:S01]  /*14f00*/  VIADD R12, R0.reuse, 0xffffff58 ;  /* 0xffffff58000c7836 */ /* 0x040fe20000000000 */
[C---:B------:R-:W-:Y:S01]  /*14f10*/  ISETP.GT.AND P3, PT, R3.reuse, R16, PT ;  /* 0x000000100300720c */ /* 0x040fe20003f64270 */
[C---:B------:R-:W-:Y:S01]  /*14f20*/  VIADD R11, R0.reuse, 0xffffff59 ;  /* 0xffffff59000b7836 */ /* 0x040fe20000000000 */
[----:B------:R-:W-:Y:S01]  /*14f30*/  ISETP.GT.AND P4, PT, R3, R15, PT ;  /* 0x0000000f0300720c */ /* 0x000fe20003f84270 */
[----:B------:R-:W-:-:S02]  /*14f40*/  VIADD R10, R0, 0xffffff60 ;  /* 0xffffff60000a7836 */ /* 0x000fc40000000000 */
[C---:B------:R-:W-:Y:S02]  /*14f50*/  VIADD R9, R0.reuse, 0xffffff61 ;  /* 0xffffff6100097836 */ /* 0x040fe40000000000 */
[C---:B------:R-:W-:Y:S02]  /*14f60*/  VIADD R8, R0.reuse, 0xffffff68 ;  /* 0xffffff6800087836 */ /* 0x040fe40000000000 */
[C---:B------:R-:W-:Y:S02]  /*14f70*/  VIADD R7, R0.reuse, 0xffffff69 ;  /* 0xffffff6900077836 */ /* 0x040fe40000000000 */
[C---:B------:R-:W-:Y:S02]  /*14f80*/  VIADD R6, R0.reuse, 0xffffff70 ;  /* 0xffffff7000067836 */ /* 0x040fe40000000000 */
[C---:B------:R-:W-:Y:S02]  /*14f90*/  VIADD R18, R0.reuse, 0xffffff78 ;  /* 0xffffff7800127836 */ /* 0x040fe40000000000 */
[----:B------:R-:W-:-:S02]  /*14fa0*/  VIADD R5, R0, 0xffffff71 ;  /* 0xffffff7100057836 */ /* 0x000fc40000000000 */
[----:B------:R-:W-:Y:S02]  /*14fb0*/  VIADD R4, R0, 0xffffff79 ;  /* 0xffffff7900047836 */ /* 0x000fe40000000000 */
        /* <DEDUP_REMOVED lines=13> */
[----:B------:R-:W-:Y:S01]  /*15090*/  FSEL R178, R28, -INF , !P4 ;  /* 0xff8000001cb27808 */ /* 0x000fe20006000000 */
[----:B------:R-:W-:Y:S01]  /*150a0*/  HMMA.16816.F32.BF16 R204, R20, R52, R56 ;  /* 0x0000003414cc723c */ /* 0x000fe20000041838 */
[C---:B------:R-:W-:Y:S02]  /*150b0*/  ISETP.GT.AND P1, PT, R3.reuse, R10, PT ;  /* 0x0000000a0300720c */ /* 0x040fe40003f24270 */
[C---:B------:R-:W-:Y:S02]  /*150c0*/  ISETP.GT.AND P5, PT, R3.reuse, R9, PT ;  /* 0x000000090300720c */ /* 0x040fe40003fa4270 */
[C---:B------:R-:W-:Y:S02]  /*150d0*/  ISETP.GT.AND P3, PT, R3.reuse, R8, PT ;  /* 0x000000080300720c */ /* 0x040fe40003f64270 */
[----:B------:R-:W-:-:S02]  /*150e0*/  ISETP.GT.AND P4, PT, R3, R7, PT ;  /* 0x000000070300720c */ /* 0x000fc40003f84270 */
[----:B------:R-:W-:Y:S01]  /*150f0*/  I2FP.F32.S32 R0, R0 ;  /* 0x0000000000007245 */ /* 0x000fe20000201400 */
[----:B------:R-:W-:Y:S01]  /*15100*/  VIADD R52, R190, 0x40 ;  /* 0x00000040be347836 */ /* 0x000fe20000000000 */
[----:B------:R-:W-:Y:S02]  /*15110*/  FSEL R179, R27, -INF , !P1 ;  /* 0xff8000001bb37808 */ /* 0x000fe40004800000 */
[----:B------:R-:W-:Y:S01]  /*15120*/  FSEL R183, R26, -INF , !P5 ;  /* 0xff8000001ab77808 */ /* 0x000fe20006800000 */
[----:B------:R-:W-:Y:S01]  /*15130*/  FFMA.FTZ R58, R0, -UR12, R170 ;  /* 0x8000000c003a7c23 */ /* 0x000fe200080100aa */
[----:B------:R-:W-:Y:S02]  /*15140*/  FSEL R188, R25, -INF , !P3 ;  /* 0xff80000019bc7808 */ /* 0x000fe40005800000 */
[----:B------:R-:W-:Y:S01]  /*15150*/  FSEL R189, R24, -INF , !P4 ;  /* 0xff80000018bd7808 */ /* 0x000fe20006000000 */
[----:B------:R-:W-:Y:S01]  /*15160*/  IMAD.IADD R0, R52, 0x1, -R45 ;  /* 0x0000000134007824 */ /* 0x000fe200078e0a2d */
[----:B------:R-:W-:-:S02]  /*15170*/  ISETP.GT.AND P1, PT, R3, R6, PT ;  /* 0x000000060300720c */ /* 0x000fc40003f24270 */
[C---:B------:R-:W-:Y:S02]  /*15180*/  ISETP.GT.AND P5, PT, R3.reuse, R18, PT ;  /* 0x000000120300720c */ /* 0x040fe40003fa4270 */
[C---:B------:R-:W-:Y:S02]  /*15190*/  ISETP.GT.AND P3, PT, R3.reuse, R5, PT ;  /* 0x000000050300720c */ /* 0x040fe40003f64270 */
[----:B------:R-:W-:Y:S01]  /*151a0*/  ISETP.GT.AND P4, PT, R3, R4, PT ;  /* 0x000000040300720c */ /* 0x000fe20003f84270 */
[C---:B------:R-:W-:Y:S02]  /*151b0*/  IMAD.IADD R3, R52.reuse, 0x1, -R31 ;  /* 0x0000000134037824 */ /* 0x040fe400078e0a1f */
[C---:B------:R-:W-:Y:S02]  /*151c0*/  IMAD.IADD R25, R52.reuse, 0x1, -R48 ;  /* 0x0000000134197824 */ /* 0x040fe400078e0a30 */
[C---:B------:R-:W-:Y:S02]  /*151d0*/  IMAD.IADD R26, R52.reuse, 0x1, -R34 ;  /* 0x00000001341a7824 */ /* 0x040fe400078e0a22 */
        /* <DEDUP_REMOVED lines=11> */
[----:B------:R-:W-:Y:S02]  /*15290*/  I2FP.F32.S32 R3, R3 ;  /* 0x0000000300037245 */ /* 0x000fe40000201400 */
[----:B------:R-:W-:Y:S02]  /*152a0*/  I2FP.F32.S32 R0, R0 ;  /* 0x0000000000007245 */ /* 0x000fe40000201400 */
[----:B------:R-:W-:Y:S01]  /*152b0*/  I2FP.F32.S32 R27, R27 ;  /* 0x0000001b001b7245 */ /* 0x000fe20000201400 */
[----:B------:R-:W-:Y:S01]  /*152c0*/  FFMA.FTZ R54, R3, -UR12, R165 ;  /* 0x8000000c03367c23 */ /* 0x000fe200080100a5 */
[----:B------:R-:W-:Y:S01]  /*152d0*/  I2FP.F32.S32 R24, R24 ;  /* 0x0000001800187245 */ /* 0x000fe20000201400 */
[----:B------:R-:W-:Y:S01]  /*152e0*/  FFMA.FTZ R53, R0, -UR12, R172 ;  /* 0x8000000c00357c23 */ /* 0x000fe200080100ac */
[----:B------:R-:W-:-:S02]  /*152f0*/  IMAD.IADD R3, R52, 0x1, -R42 ;  /* 0x0000000134037824 */ /* 0x000fc400078e0a2a */
[----:B------:R-:W-:Y:S01]  /*15300*/  FFMA.FTZ R56, R26, -UR12, R73 ;  /* 0x8000000c1a387c23 */ /* 0x000fe20008010049 */
[C---:B------:R-:W-:Y:S02]  /*15310*/  IMAD.IADD R0, R52.reuse, 0x1, -R46 ;  /* 0x0000000134007824 */ /* 0x040fe400078e0a2e */
[C---:B------:R-:W-:Y:S02]  /*15320*/  IMAD.IADD R25, R52.reuse, 0x1, -R47 ;  /* 0x0000000134197824 */ /* 0x040fe400078e0a2f */
[C---:B------:R-:W-:Y:S02]  /*15330*/  IMAD.IADD R26, R52.reuse, 0x1, -R37 ;  /* 0x00000001341a7824 */ /* 0x040fe400078e0a25 */
[----:B------:R-:W-:Y:S01]  /*15340*/  FFMA.FTZ R57, R27, -UR12, R72 ;  /* 0x8000000c1b397c23 */ /* 0x000fe20008010048 */
[----:B------:R-:W-:Y:S02]  /*15350*/  IMAD.IADD R28, R52, 0x1, -R43 ;  /* 0x00000001341c7824 */ /* 0x000fe400078e0a2b */
[----:B------:R-:W-:Y:S01]  /*15360*/  FFMA.FTZ R55, R24, -UR12, R164 ;  /* 0x8000000c18377c23 */ /* 0x000fe200080100a4 */
        /* <DEDUP_REMOVED lines=8> */
[----:B------:R-:W-:-:S05]  /*153f0*/  IMAD.MOV.U32 R0, RZ, RZ, R25 ;  /* 0x000000ffff007224 */ /* 0x000fca00078e0019 */
[----:B------:R-:W-:Y:S02]  /*15400*/  I2FP.F32.S32 R0, R0 ;  /* 0x0000000000007245 */ /* 0x000fe40000201400 */
[----:B------:R-:W-:Y:S01]  /*15410*/  I2FP.F32.S32 R3, R3 ;  /* 0x0000000300037245 */ /* 0x000fe20000201400 */
[----:B------:R-:W-:Y:S02]  /*15420*/  VIADD R28, R2, 0xffffff70 ;  /* 0xffffff70021c7836 */ /* 0x000fe40000000000 */
[----:B------:R-:W-:Y:S01]  /*15430*/  FFMA.FTZ R32, R0, -UR12, R205 ;  /* 0x8000000c00207c23 */ /* 0x000fe200080100cd */
[----:B------:R-:W-:Y:S01]  /*15440*/  IMAD.IADD R0, R52, 0x1, -R49 ;  /* 0x0000000134007824 */ /* 0x000fe200078e0a31 */
[----:B------:R-:W-:Y:S01]  /*15450*/  I2FP.F32.S32 R27, R27 ;  /* 0x0000001b001b7245 */ /* 0x000fe20000201400 */
[C---:B------:R-:W-:Y:S01]  /*15460*/  VIADD R29, R2.reuse, 0xffffff71 ;  /* 0xffffff71021d7836 */ /* 0x040fe20000000000 */
[----:B------:R-:W-:Y:S01]  /*15470*/  I2FP.F32.S32 R26, R26 ;  /* 0x0000001a001a7245 */ /* 0x000fe20000201400 */
[----:B------:R-:W-:Y:S01]  /*15480*/  VIADD R30, R2, 0xffffff79 ;  /* 0xffffff79021e7836 */ /* 0x000fe20000000000 */
[----:B------:R-:W-:Y:S01]  /*15490*/  I2FP.F32.S32 R24, R24 ;  /* 0x0000001800187245 */ /* 0x000fe20000201400 */
[----:B------:R-:W-:Y:S01]  /*154a0*/  FFMA.FTZ R33, R3, -UR12, R204 ;  /* 0x8000000c03217c23 */ /* 0x000fe200080100cc */
[----:B------:R-:W-:Y:S01]  /*154b0*/  IMAD.IADD R2, R52, 0x1, -R50 ;  /* 0x0000000134027824 */ /* 0x000fe200078e0a32 */
[----:B------:R-:W-:Y:S01]  /*154c0*/  IABS R0, R0 ;  /* 0x0000000000007213 */ /* 0x000fe20000000000 */
[----:B------:R-:W-:-:S02]  /*154d0*/  IMAD.IADD R3, R44, 0x1, -R28 ;  /* 0x000000012c037824 */ /* 0x000fc400078e0a1c */
[----:B------:R-:W-:Y:S01]  /*154e0*/  FFMA.FTZ R41, R27, -UR12, R173 ;  /* 0x8000000c1b297c23 */ /* 0x000fe200080100ad */
[----:B------:R-:W-:Y:S02]  /*154f0*/  IMAD.IADD R25, R44, 0x1, -R29 ;  /* 0x000000012c197824 */ /* 0x000fe400078e0a1d */
[----:B------:R-:W-:Y:S01]  /*15500*/  FFMA.FTZ R40, R26, -UR12, R184 ;  /* 0x8000000c1a287c23 */ /* 0x000fe200080100b8 */
[----:B------:R-:W-:Y:S02]  /*15510*/  IMAD.IADD R27, R44, 0x1, -R30 ;  /* 0x000000012c1b7824 */ /* 0x000fe400078e0a1e */
[----:B------:R-:W-:Y:S01]  /*15520*/  FFMA.FTZ R36, R24, -UR12, R185 ;  /* 0x8000000c18247c23 */ /* 0x000fe200080100b9 */
[----:B------:R-:W-:Y:S01]  /*15530*/  IABS R26, R2 ;  /* 0x00000002001a7213 */ /* 0x000fe20000000000 */
[----:B------:R-:W-:Y:S01]  /*15540*/  IMAD.MOV.U32 R2, RZ, RZ, R0 ;  /* 0x000000ffff027224 */ /* 0x000fe200078e0000 */
[----:B------:R-:W-:Y:S02]  /*15550*/  IABS R24, R3 ;  /* 0x0000000300187213 */ /* 0x000fe40000000000 */
[----:B------:R-:W-:-:S02]  /*15560*/  IABS R3, R25 ;  /* 0x0000001900037213 */ /* 0x000fc40000000000 */
[----:B------:R-:W-:Y:S01]  /*15570*/  IABS R0, R27 ;  /* 0x0000001b00007213 */ /* 0x000fe20000000000 */
[----:B------:R-:W-:Y:S01]  /*15580*/  IMAD.MOV.U32 R27, RZ, RZ, R26 ;  /* 0x000000ffff1b7224 */ /* 0x000fe200078e001a */
[----:B------:R-:W-:Y:S01]  /*15590*/  I2FP.F32.S32 R26, R2 ;  /* 0x00000002001a7245 */ /* 0x000fe20000201400 */
[----:B------:R-:W-:Y:S01]  /*155a0*/  IMAD.MOV.U32 R2, RZ, RZ, R3 ;  /* 0x000000ffff027224 */ /* 0x000fe200078e0003 */
[----:B------:R-:W-:Y:S02]  /*155b0*/  I2FP.F32.S32 R25, R24 ;  /* 0x0000001800197245 */ /* 0x000fe40000201400 */
[----:B------:R-:W-:Y:S02]  /*155c0*/  I2FP.F32.S32 R3, R27 ;  /* 0x0000001b00037245 */ /* 0x000fe40000201400 */
[----:B------:R-:W-:Y:S02]  /*155d0*/  I2FP.F32.S32 R24, R2 ;  /* 0x0000000200187245 */ /* 0x000fe40000201400 */
[----:B------:R-:W-:Y:S01]  /*155e0*/  I2FP.F32.S32 R2, R0 ;  /* 0x0000000000027245 */ /* 0x000fe20000201400 */
[----:B------:R-:W-:Y:S01]  /*155f0*/  FFMA.FTZ R27, R26, -UR12, R220 ;  /* 0x8000000c1a1b7c23 */ /* 0x000fe200080100dc */
[----:B------:R-:W-:Y:S01]  /*15600*/  FFMA.FTZ R26, R3, -UR12, R221 ;  /* 0x8000000c031a7c23 */ /* 0x000fe200080100dd */
[----:B------:R-:W-:Y:S01]  /*15610*/  FFMA.FTZ R25, R25, -UR12, R210 ;  /* 0x8000000c19197c23 */ /* 0x000fe200080100d2 */
[----:B------:R-:W-:Y:S01]  /*15620*/  FFMA.FTZ R3, R24, -UR12, R211 ;  /* 0x8000000c18037c23 */ /* 0x000fe200080100d3 */
[----:B------:R-:W-:Y:S01]  /*15630*/  FFMA.FTZ R2, R2, -UR12, R171 ;  /* 0x8000000c02027c23 */ /* 0x000fe200080100ab */
[----:B------:R-:W-:Y:S01]  /*15640*/  VIADD R0, R52, -UR4 ;  /* 0x8000000434007c36 */ /* 0x000fe20008000000 */
[----:B------:R-:W-:-:S02]  /*15650*/  FSEL R171, R58, -INF , !P5 ;  /* 0xff8000003aab7808 */ /* 0x000fc40006800000 */
[----:B------:R-:W-:Y:S02]  /*15660*/  FSEL R165, R25, -INF , !P1 ;  /* 0xff80000019a57808 */ /* 0x000fe40004800000 */
[----:B------:R-:W-:Y:S02]  /*15670*/  FSEL R170, R3, -INF , !P3 ;  /* 0xff80000003aa7808 */ /* 0x000fe40005800000 */
[----:B------:R-:W-:Y:S01]  /*15680*/  FSEL R172, R2, -INF , !P4 ;  /* 0xff80000002ac7808 */ /* 0x000fe20006000000 */
[----:B------:R-:W-:Y:S01]  /*15690*/  IMAD.IADD R2, R190, 0x1, -R31 ;  /* 0x00000001be027824 */ /* 0x000fe200078e0a1f */
[----:B------:R-:W-:Y:S01]  /*156a0*/  BAR.SYNC.DEFER_BLOCKING 0x0 ;  /* 0x0000000000007b1d */ /* 0x000fe20000010000 */
        /* <DEDUP_REMOVED lines=17> */
[----:B------:R-:W-:Y:S02]  /*157c0*/  I2FP.F32.S32 R2, R2 ;  /* 0x0000000200027245 */ /* 0x000fe40000201400 */
[C---:B------:R-:W-:Y:S02]  /*157d0*/  ISETP.GT.AND P1, PT, R0.reuse, R10, PT ;  /* 0x0000000a0000720c */ /* 0x040fe40003f24270 */
[C---:B------:R-:W-:Y:S02]  /*157e0*/  ISETP.GT.AND P5, PT, R0.reuse, R9, PT ;  /* 0x000000090000720c */ /* 0x040fe40003fa4270 */
[----:B------:R-:W-:-:S02]  /*157f0*/  ISETP.GT.AND P3, PT, R0, R8, PT ;  /* 0x000000080000720c */ /* 0x000fc40003f64270 */
[----:B------:R-:W-:Y:S01]  /*15800*/  ISETP.GT.AND P4, PT, R0, R7, PT ;  /* 0x000000070000720c */ /* 0x000fe20003f84270 */
[C---:B------:R-:W-:Y:S01]  /*15810*/  HMMA.16816.F32.BF16 R212, R20.reuse, R216, R212 ;  /* 0x000000d814d4723c */ /* 0x040fe200000418d4 */
[----:B------:R-:W-:Y:S01]  /*15820*/  FSEL R142, R33, -INF , !P1 ;  /* 0xff800000218e7808 */ /* 0x000fe20004800000 */
[----:B------:R-:W-:Y:S01]  /*15830*/  FFMA.FTZ R53, R2, -UR12, R160 ;  /* 0x8000000c02357c23 */ /* 0x000fe200080100a0 */
[----:B------:R-:W-:Y:S01]  /*15840*/  FSEL R162, R32, -INF , !P5 ;  /* 0xff80000020a27808 */ /* 0x000fe20006800000 */
[----:B------:R-:W-:Y:S01]  /*15850*/  IMAD.IADD R2, R190, 0x1, -R45 ;  /* 0x00000001be027824 */ /* 0x000fe200078e0a2d */
[----:B------:R-:W-:Y:S02]  /*15860*/  FSEL R163, R27, -INF , !P3 ;  /* 0xff8000001ba37808 */ /* 0x000fe40005800000 */
[----:B------:R-:W-:Y:S01]  /*15870*/  FSEL R164, R26, -INF , !P4 ;  /* 0xff8000001aa47808 */ /* 0x000fe20006000000 */
[----:B------:R-:W-:Y:S01]  /*15880*/  HMMA.16816.F32.BF16 R216, R20, R218, R68 ;  /* 0x000000da14d8723c */ /* 0x000fe20000041844 */
[----:B------:R-:W-:Y:S01]  /*15890*/  ISETP.GT.AND P1, PT, R0, R6, PT ;  /* 0x000000060000720c */ /* 0x000fe20003f24270 */
[----:B------:R-:W-:Y:S01]  /*158a0*/  IMAD.IADD R20, R190, 0x1, -R48 ;  /* 0x00000001be147824 */ /* 0x000fe200078e0a30 */
[----:B------:R-:W-:-:S02]  /*158b0*/  ISETP.GT.AND P5, PT, R0, R5, PT ;  /* 0x000000050000720c */ /* 0x000fc40003fa4270 */
[C---:B------:R-:W-:Y:S02]  /*158c0*/  ISETP.GT.AND P3, PT, R0.reuse, R18, PT ;  /* 0x000000120000720c */ /* 0x040fe40003f64270 */
[----:B------:R-:W-:Y:S01]  /*158d0*/  ISETP.GT.AND P4, PT, R0, R4, PT ;  /* 0x000000040000720c */ /* 0x000fe20003f84270 */
[----:B------:R-:W-:Y:S02]  /*158e0*/  IMAD.IADD R0, R52, 0x1, -R51 ;  /* 0x0000000134007824 */ /* 0x000fe400078e0a33 */
[C---:B------:R-:W-:Y:S02]  /*158f0*/  IMAD.IADD R22, R190.reuse, 0x1, -R34 ;  /* 0x00000001be167824 */ /* 0x040fe400078e0a22 */
[----:B------:R-:W-:Y:S01]  /*15900*/  IMAD.IADD R23, R190, 0x1, -R35 ;  /* 0x00000001be177824 */ /* 0x000fe200078e0a23 */
[----:B------:R-:W-:Y:S02]  /*15910*/  IABS R3, R2 ;  /* 0x0000000200037213 */ /* 0x000fe40000000000 */
        /* <DEDUP_REMOVED lines=8> */
[----:B------:R-:W-:-:S02]  /*159a0*/  I2FP.F32.S32 R20, R20 ;  /* 0x0000001400147245 */ /* 0x000fc40000201400 */
[----:B------:R-:W-:Y:S02]  /*159b0*/  I2FP.F32.S32 R2, R2 ;  /* 0x0000000200027245 */ /* 0x000fe40000201400 */
[----:B------:R-:W-:Y:S02]  /*159c0*/  I2FP.F32.S32 R0, R0 ;  /* 0x0000000000007245 */ /* 0x000fe40000201400 */
[----:B------:R-:W-:Y:S01]  /*159d0*/  I2FP.F32.S32 R21, R21 ;  /* 0x0000001500157245 */ /* 0x000fe20000201400 */
[----:B------:R-:W-:Y:S01]  /*159e0*/  FFMA.FTZ R44, R2, -UR12, R157 ;  /* 0x8000000c022c7c23 */ /* 0x000fe2000801009d */
[----:B------:R-:W-:Y:S01]  /*159f0*/  I2FP.F32.S32 R3, R3 ;  /* 0x0000000300037245 */ /* 0x000fe20000201400 */
[----:B------:R-:W-:Y:S01]  /*15a00*/  FFMA.FTZ R41, R0, -UR12, R152 ;  /* 0x8000000c00297c23 */ /* 0x000fe20008010098 */
[----:B------:R-:W-:Y:S01]  /*15a10*/  FFMA.FTZ R36, R20, -UR12, R161 ;  /* 0x8000000c14247c23 */ /* 0x000fe200080100a1 */
[C---:B------:R-:W-:Y:S02]  /*15a20*/  IMAD.IADD R2, R190.reuse, 0x1, -R42 ;  /* 0x00000001be027824 */ /* 0x040fe400078e0a2a */
[----:B------:R-:W-:Y:S01]  /*15a30*/  FFMA.FTZ R33, R21, -UR12, R216 ;  /* 0x8000000c15217c23 */ /* 0x000fe200080100d8 */
[----:B------:R-:W-:-:S02]  /*15a40*/  IMAD.IADD R0, R190, 0x1, -R46 ;  /* 0x00000001be007824 */ /* 0x000fc400078e0a2e */
[C---:B------:R-:W-:Y:S02]  /*15a50*/  IMAD.IADD R20, R190.reuse, 0x1, -R47 ;  /* 0x00000001be147824 */ /* 0x040fe400078e0a2f */
[C---:B------:R-:W-:Y:S02]  /*15a60*/  IMAD.IADD R21, R190.reuse, 0x1, -R37 ;  /* 0x00000001be157824 */ /* 0x040fe400078e0a25 */
[----:B------:R-:W-:Y:S01]  /*15a70*/  FFMA.FTZ R40, R3, -UR12, R156 ;  /* 0x8000000c03287c23 */ /* 0x000fe2000801009c */
[----:B------:R-:W-:Y:S01]  /*15a80*/  IMAD.IADD R23, R190, 0x1, -R43 ;  /* 0x00000001be177824 */ /* 0x000fe200078e0a2b */
[----:B------:R-:W-:Y:S02]  /*15a90*/  IABS R22, R2 ;  /* 0x0000000200167213 */ /* 0x000fe40000000000 */
[----:B------:R-:W-:Y:S02]  /*15aa0*/  IABS R3, R0 ;  /* 0x0000000000037213 */ /* 0x000fe40000000000 */
[----:B------:R-:W-:-:S02]  /*15ab0*/  IABS R2, R20 ;  /* 0x0000001400027213 */ /* 0x000fc40000000000 */
        /* <DEDUP_REMOVED lines=13> */
[----:B------:R-:W-:Y:S02]  /*15b90*/  IMAD.IADD R2, R190, 0x1, -R49 ;  /* 0x00000001be027824 */ /* 0x000fe400078e0a31 */
[----:B------:R-:W-:Y:S01]  /*15ba0*/  FFMA.FTZ R32, R22, -UR12, R153 ;  /* 0x8000000c16207c23 */ /* 0x000fe20008010099 */
[----:B------:R-:W-:-:S02]  /*15bb0*/  IMAD.IADD R0, R190, 0x1, -R50 ;  /* 0x00000001be007824 */ /* 0x000fc400078e0a32 */
[C---:B------:R-:W-:Y:S02]  /*15bc0*/  IMAD.IADD R20, R52.reuse, 0x1, -R28 ;  /* 0x0000000134147824 */ /* 0x040fe400078e0a1c */
[C---:B------:R-:W-:Y:S02]  /*15bd0*/  IMAD.IADD R22, R52.reuse, 0x1, -R29 ;  /* 0x0000000134167824 */ /* 0x040fe400078e0a1d */
[----:B------:R-:W-:Y:S01]  /*15be0*/  FFMA.FTZ R27, R21, -UR12, R148 ;  /* 0x8000000c151b7c23 */ /* 0x000fe20008010094 */
[----:B------:R-:W-:Y:S02]  /*15bf0*/  IMAD.IADD R23, R52, 0x1, -R30 ;  /* 0x0000000134177824 */ /* 0x000fe400078e0a1e */
[----:B------:R-:W-:Y:S01]  /*15c00*/  FFMA.FTZ R26, R3, -UR12, R149 ;  /* 0x8000000c031a7c23 */ /* 0x000fe20008010095 */
[----:B------:R-:W-:Y:S02]  /*15c10*/  IABS R21, R2 ;  /* 0x0000000200157213 */ /* 0x000fe40000000000 */
[----:B------:R-:W-:-:S02]  /*15c20*/  IABS R3, R0 ;  /* 0x0000000000037213 */ /* 0x000fc40000000000 */
[----:B------:R-:W-:Y:S02]  /*15c30*/  IABS R2, R20 ;  /* 0x0000001400027213 */ /* 0x000fe40000000000 */
[----:B------:R-:W-:Y:S02]  /*15c40*/  IABS R0, R22 ;  /* 0x0000001600007213 */ /* 0x000fe40000000000 */
[----:B------:R-:W-:Y:S01]  /*15c50*/  IABS R23, R23 ;  /* 0x0000001700177213 */ /* 0x000fe20000000000 */
[----:B------:R-:W-:Y:S02]  /*15c60*/  IMAD.MOV.U32 R20, RZ, RZ, R3 ;  /* 0x000000ffff147224 */ /* 0x000fe400078e0003 */
[----:B------:R-:W-:Y:S02]  /*15c70*/  IMAD.MOV.U32 R3, RZ, RZ, R2 ;  /* 0x000000ffff037224 */ /* 0x000fe400078e0002 */
[----:B------:R-:W-:Y:S01]  /*15c80*/  IMAD.MOV.U32 R2, RZ, RZ, R0 ;  /* 0x000000ffff027224 */ /* 0x000fe200078e0000 */
[----:B------:R-:W-:Y:S01]  /*15c90*/  I2FP.F32.S32 R22, R21 ;  /* 0x0000001500167245 */ /* 0x000fe20000201400 */
[----:B------:R-:W-:Y:S01]  /*15ca0*/  IMAD.MOV.U32 R0, RZ, RZ, R23 ;  /* 0x000000ffff007224 */ /* 0x000fe200078e0017 */
[----:B------:R-:W-:-:S02]  /*15cb0*/  I2FP.F32.S32 R21, R20 ;  /* 0x0000001400157245 */ /* 0x000fc40000201400 */
[----:B------:R-:W-:Y:S02]  /*15cc0*/  I2FP.F32.S32 R20, R3 ;  /* 0x0000000300147245 */ /* 0x000fe40000201400 */
[----:B------:R-:W-:Y:S02]  /*15cd0*/  I2FP.F32.S32 R3, R2 ;  /* 0x0000000200037245 */ /* 0x000fe40000201400 */
[----:B------:R-:W-:Y:S01]  /*15ce0*/  I2FP.F32.S32 R2, R0 ;  /* 0x0000000000027245 */ /* 0x000fe20000201400 */
[----:B------:R-:W-:Y:S01]  /*15cf0*/  FFMA.FTZ R20, R20, -UR12, R212 ;  /* 0x8000000c14147c23 */ /* 0x000fe200080100d4 */
[----:B------:R-:W-:Y:S02]  /*15d00*/  VIADD R0, R190, -UR4 ;  /* 0x80000004be007c36 */ /* 0x000fe40008000000 */
[----:B------:R-:W-:Y:S01]  /*15d10*/  FFMA.FTZ R3, R3, -UR12, R213 ;  /* 0x8000000c03037c23 */ /* 0x000fe200080100d5 */
[----:B------:R-:W-:Y:S01]  /*15d20*/  FFMA.FTZ R2, R2, -UR12, R217 ;  /* 0x8000000c02027c23 */ /* 0x000fe200080100d9 */
[----:B------:R-:W-:-:S03]  /*15d30*/  FSEL R69, R20, -INF , !P1 ;  /* 0xff80000014457808 */ /* 0x000fc60004800000 */
[----:B------:R-:W-:Y:S02]  /*15d40*/  FSEL R70, R3, -INF , !P5 ;  /* 0xff80000003467808 */ /* 0x000fe40006800000 */
[----:B------:R-:W-:Y:S02]  /*15d50*/  FSEL R71, R33, -INF , !P3 ;  /* 0xff80000021477808 */ /* 0x000fe40005800000 */
[----:B------:R-:W-:Y:S02]  /*15d60*/  FSEL R160, R2, -INF , !P4 ;  /* 0xff80000002a07808 */ /* 0x000fe40006000000 */
        /* <DEDUP_REMOVED lines=12> */
[----:B------:R-:W-:Y:S01]  /*15e30*/  FFMA.FTZ R22, R22, -UR12, R140 ;  /* 0x8000000c16167c23 */ /* 0x000fe2000801008c */
[----:B------:R-:W-:Y:S01]  /*15e40*/  FFMA.FTZ R21, R21, -UR12, R141 ;  /* 0x8000000c15157c23 */ /* 0x000fe2000801008d */
[----:B------:R-:W-:Y:S02]  /*15e50*/  FSEL R41, R41, -INF , !P1 ;  /* 0xff80000029297808 */ /* 0x000fe40004800000 */
[----:B------:R-:W-:Y:S02]  /*15e60*/  FSEL R32, R32, -INF , !P5 ;  /* 0xff80000020207808 */ /* 0x000fe40006800000 */
[----:B------:R-:W-:-:S02]  /*15e70*/  FSEL R27, R27, -INF , !P3 ;  /* 0xff8000001b1b7808 */ /* 0x000fc40005800000 */
[----:B------:R-:W-:Y:S02]  /*15e80*/  FSEL R26, R26, -INF , !P4 ;  /* 0xff8000001a1a7808 */ /* 0x000fe40006000000 */
[C---:B------:R-:W-:Y:S02]  /*15e90*/  ISETP.GT.AND P1, PT, R0.reuse, R10, PT ;  /* 0x0000000a0000720c */ /* 0x040fe40003f24270 */
[C---:B------:R-:W-:Y:S02]  /*15ea0*/  ISETP.GT.AND P5, PT, R0.reuse, R9, PT ;  /* 0x000000090000720c */ /* 0x040fe40003fa4270 */
[C---:B------:R-:W-:Y:S02]  /*15eb0*/  ISETP.GT.AND P3, PT, R0.reuse, R8, PT ;  /* 0x000000080000720c */ /* 0x040fe40003f64270 */
[----:B------:R-:W-:Y:S01]  /*15ec0*/  ISETP.GT.AND P4, PT, R0, R7, PT ;  /* 0x000000070000720c */ /* 0x000fe20003f84270 */
[C---:B------:R-:W-:Y:S01]  /*15ed0*/  VIADD R23, R190.reuse, 0x48 ;  /* 0x00000048be177836 */ /* 0x040fe20000000000 */
[----:B------:R-:W-:Y:S01]  /*15ee0*/  FSEL R25, R25, -INF , !P1 ;  /* 0xff80000019197808 */ /* 0x000fe20004800000 */
[----:B------:R-:W-:Y:S01]  /*15ef0*/  IMAD.IADD R2, R190, 0x1, -R51 ;  /* 0x00000001be027824 */ /* 0x000fe200078e0a33 */
[----:B------:R-:W-:-:S02]  /*15f00*/  FSEL R24, R24, -INF , !P5 ;  /* 0xff80000018187808 */ /* 0x000fc40006800000 */
[----:B------:R-:W-:Y:S02]  /*15f10*/  FSEL R56, R22, -INF , !P3 ;  /* 0xff80000016387808 */ /* 0x000fe40005800000 */
[----:B------:R-:W-:Y:S01]  /*15f20*/  FSEL R59, R21, -INF , !P4 ;  /* 0xff800000153b7808 */ /* 0x000fe20006000000 */
[----:B------:R-:W-:Y:S01]  /*15f30*/  IMAD.IADD R20, R190, 0x1, -R29 ;  /* 0x00000001be147824 */ /* 0x000fe200078e0a1d */
[C---:B------:R-:W-:Y:S02]  /*15f40*/  ISETP.GT.AND P1, PT, R0.reuse, R6, PT ;  /* 0x000000060000720c */ /* 0x040fe40003f24270 */
[C---:B------:R-:W-:Y:S02]  /*15f50*/  ISETP.GT.AND P5, PT, R0.reuse, R5, PT ;  /* 0x000000050000720c */ /* 0x040fe40003fa4270 */
[C---:B------:R-:W-:Y:S02]  /*15f60*/  ISETP.GT.AND P3, PT, R0.reuse, R18, PT ;  /* 0x000000120000720c */ /* 0x040fe40003f64270 */
[----:B------:R-:W-:Y:S01]  /*15f70*/  ISETP.GT.AND P4, PT, R0, R4, PT ;  /* 0x000000040000720c */ /* 0x000fe20003f84270 */
[----:B------:R-:W-:-:S02]  /*15f80*/  IMAD.IADD R0, R23, 0x1, -R31 ;  /* 0x0000000117007824 */ /* 0x000fc400078e0a1f */
[C---:B------:R-:W-:Y:S01]  /*15f90*/  IMAD.IADD R22, R190.reuse, 0x1, -R30 ;  /* 0x00000001be167824 */ /* 0x040fe200078e0a1e */
[----:B------:R-:W-:Y:S01]  /*15fa0*/  IABS R21, R2 ;  /* 0x0000000200157213 */ /* 0x000fe20000000000 */
[----:B------:R-:W-:Y:S01]  /*15fb0*/  IMAD.IADD R3, R190, 0x1, -R28 ;  /* 0x00000001be037824 */ /* 0x000fe200078e0a1c */
[----:B------:R-:W-:Y:S02]  /*15fc0*/  IABS R0, R0 ;  /* 0x0000000000007213 */ /* 0x000fe40000000000 */
[----:B------:R-:W-:Y:S02]  /*15fd0*/  IABS R2, R20 ;  /* 0x0000001400027213 */ /* 0x000fe40000000000 */
[----:B------:R-:W-:Y:S02]  /*15fe0*/  IABS R20, R22 ;  /* 0x0000001600147213 */ /* 0x000fe40000000000 */
[----:B------:R-:W-:Y:S01]  /*15ff0*/  IABS R3, R3 ;  /* 0x0000000300037213 */ /* 0x000fe20000000000 */
[----:B------:R-:W-:Y:S01]  /*16000*/  IMAD.MOV.U32 R22, RZ, RZ, R0 ;  /* 0x000000ffff167224 */ /* 0x000fe200078e0000 */
[----:B------:R-:W-:Y:S01]  /*16010*/  I2FP.F32.S32 R2, R2 ;  /* 0x0000000200027245 */ /* 0x000fe20000201400 */
[----:B------:R-:W-:Y:S01]  /*16020*/  IMAD.MOV.U32 R0, RZ, RZ, R20 ;  /* 0x000000ffff007224 */ /* 0x000fe200078e0014 */
[----:B------:R-:W-:-:S02]  /*16030*/  I2FP.F32.S32 R20, R3 ;  /* 0x0000000300147245 */ /* 0x000fc40000201400 */
        /* <DEDUP_REMOVED lines=10> */
[----:B------:R-:W-:Y:S01]  /*160e0*/  IMAD.IADD R2, R23, 0x1, -R45 ;  /* 0x0000000117027824 */ /* 0x000fe200078e0a2d */
[----:B------:R-:W-:Y:S01]  /*160f0*/  ISETP.GE.AND P1, PT, R19, R194, PT ;  /* 0x000000c21300720c */ /* 0x000fe20003f26270 */
[----:B------:R-:W-:Y:S01]  /*16100*/  VIADD R0, R23, -UR4 ;  /* 0x8000000417007c36 */ /* 0x000fe20008000000 */
[----:B------:R-:W-:-:S02]  /*16110*/  ISETP.GE.AND P5, PT, R19, R197, PT ;  /* 0x000000c51300720c */ /* 0x000fc40003fa6270 */
[----:B------:R-:W-:Y:S02]  /*16120*/  IABS R2, R2 ;  /* 0x0000000200027213 */ /* 0x000fe40000000000 */
[----:B------:R-:W-:Y:S02]  /*16130*/  FSEL R53, R33, -INF , !P1 ;  /* 0xff80000021357808 */ /* 0x000fe40004800000 */
[----:B------:R-:W-:Y:S02]  /*16140*/  ISETP.GT.AND P1, PT, R0, R19, PT ;  /* 0x000000130000720c */ /* 0x000fe40003f24270 */
[----:B------:R-:W-:Y:S02]  /*16150*/  FSEL R22, R22, -INF , !P3 ;  /* 0xff80000016167808 */ /* 0x000fe40005800000 */
[----:B------:R-:W-:Y:S02]  /*16160*/  FSEL R68, R3, -INF , !P4 ;  /* 0xff80000003447808 */ /* 0x000fe40006000000 */
[----:B------:R-:W-:-:S02]  /*16170*/  FSEL R63, R63, -INF , !P5 ;  /* 0xff8000003f3f7808 */ /* 0x000fc40006800000 */
[----:B------:R-:W-:Y:S02]  /*16180*/  I2FP.F32.S32 R2, R2 ;  /* 0x0000000200027245 */ /* 0x000fe40000201400 */
[C---:B------:R-:W-:Y:S02]  /*16190*/  ISETP.GE.AND P3, PT, R19.reuse, R195, PT ;  /* 0x000000c31300720c */ /* 0x040fe40003f66270 */
[----:B------:R-:W-:Y:S02]  /*161a0*/  ISETP.GE.AND P4, PT, R19, R196, PT ;  /* 0x000000c41300720c */ /* 0x000fe40003f86270 */
[----:B------:R-:W-:Y:S02]  /*161b0*/  ISETP.GE.AND P5, PT, R17, R194, PT ;  /* 0x000000c21100720c */ /* 0x000fe40003fa6270 */
[----:B------:R-:W-:Y:S01]  /*161c0*/  FSEL R3, R21, -INF , !P1 ;  /* 0xff80000015037808 */ /* 0x000fe20004800000 */
[----:B------:R-:W-:Y:S01]  /*161d0*/  FFMA.FTZ R19, R2, -UR12, R75 ;  /* 0x8000000c02137c23 */ /* 0x000fe2000801004b */
[----:B------:R-:W-:Y:S01]  /*161e0*/  FSEL R152, R58, -INF , !P3 ;  /* 0xff8000003a987808 */ /* 0x000fe20005800000 */
[----:B------:R-:W-:Y:S01]  /*161f0*/  IMAD.IADD R2, R23, 0x1, -R48 ;  /* 0x0000000117027824 */ /* 0x000fe200078e0a30 */
[----:B------:R-:W-:-:S02]  /*16200*/  FSEL R159, R3, -INF , !P4 ;  /* 0xff800000039f7808 */ /* 0x000fc40006000000 */
[----:B------:R-:W-:Y:S02]  /*16210*/  FSEL R54, R36, -INF , !P5 ;  /* 0xff80000024367808 */ /* 0x000fe40006800000 */
[C---:B------:R-:W-:Y:S02]  /*16220*/  ISETP.GE.AND P1, PT, R17.reuse, R197, PT ;  /* 0x000000c51100720c */ /* 0x040fe40003f26270 */
[C---:B------:R-:W-:Y:S02]  /*16230*/  ISETP.GE.AND P3, PT, R17.reuse, R195, PT ;  /* 0x000000c31100720c */ /* 0x040fe40003f66270 */
[----:B------:R-:W-:Y:S02]  /*16240*/  ISETP.GE.AND P4, PT, R17, R196, PT ;  /* 0x000000c41100720c */ /* 0x000fe40003f86270 */
[----:B------:R-:W-:Y:S01]  /*16250*/  ISETP.GT.AND P5, PT, R0, R17, PT ;  /* 0x000000110000720c */ /* 0x000fe20003fa4270 */
[----:B------:R-:W-:Y:S01]  /*16260*/  IMAD.IADD R17, R23, 0x1, -R34 ;  /* 0x0000000117117824 */ /* 0x000fe200078e0a22 */
[----:B------:R-:W-:-:S04]  /*16270*/  IABS R3, R2 ;  /* 0x0000000200037213 */ /* 0x000fc80000000000 */
[----:B------:R-:W-:Y:S02]  /*16280*/  IABS R2, R17 ;  /* 0x0000001100027213 */ /* 0x000fe40000000000 */
[----:B------:R-:W-:Y:S02]  /*16290*/  FSEL R17, R19, -INF , !P5 ;  /* 0xff80000013117808 */ /* 0x000fe40006800000 */
[----:B------:R-:W-:Y:S02]  /*162a0*/  FSEL R62, R62, -INF , !P1 ;  /* 0xff8000003e3e7808 */ /* 0x000fe40004800000 */
[----:B------:R-:W-:Y:S02]  /*162b0*/  I2FP.F32.S32 R3, R3 ;  /* 0x0000000300037245 */ /* 0x000fe40000201400 */
[----:B------:R-:W-:Y:S02]  /*162c0*/  ISETP.GE.AND P1, PT, R16, R194, PT ;  /* 0x000000c21000720c */ /* 0x000fe40003f26270 */
[----:B------:R-:W-:Y:S01]  /*162d0*/  FSEL R158, R17, -INF , !P4 ;  /* 0xff800000119e7808 */ /* 0x000fe20006000000 */
[----:B------:R-:W-:Y:S01]  /*162e0*/  IMAD.IADD R17, R23, 0x1, -R35 ;  /* 0x0000000117117824 */ /* 0x000fe200078e0a23 */
[----:B------:R-:W-:Y:S01]  /*162f0*/  FSEL R150, R60, -INF , !P3 ;  /* 0xff8000003c967808 */ /* 0x000fe20005800000 */
[----:B------:R-:W-:Y:S01]  /*16300*/  FFMA.FTZ R3, R3, -UR12, R166 ;  /* 0x8000000c03037c23 */ /* 0x000fe200080100a6 */
[----:B------:R-:W-:-:S02]  /*16310*/  ISETP.GE.AND P3, PT, R16, R197, PT ;  /* 0x000000c51000720c */ /* 0x000fc40003f66270 */
[----:B------:R-:W-:Y:S02]  /*16320*/  FSEL R148, R40, -INF , !P1 ;  /* 0xff80000028947808 */ /* 0x000fe40004800000 */
[----:B------:R-:W-:Y:S02]  /*16330*/  I2FP.F32.S32 R19, R2 ;  /* 0x0000000200137245 */ /* 0x000fe40000201400 */
[----:B------:R-:W-:Y:S02]  /*16340*/  ISETP.GT.AND P1, PT, R0, R16, PT ;  /* 0x000000100000720c */ /* 0x000fe40003f24270 */
[----:B------:R-:W-:Y:S02]  /*16350*/  IABS R2, R17 ;  /* 0x0000001100027213 */ /* 0x000fe40000000000 */
[----:B------:R-:W-:Y:S02]  /*16360*/  FSEL R75, R65, -INF , !P3 ;  /* 0xff800000414b7808 */ /* 0x000fe40005800000 */
[----:B------:R-:W-:-:S02]  /*16370*/  ISETP.GE.AND P5, PT, R16, R195, PT ;  /* 0x000000c31000720c */ /* 0x000fc40003fa6270 */
[----:B------:R-:W-:Y:S02]  /*16380*/  ISETP.GE.AND P4, PT, R16, R196, PT ;  /* 0x000000c41000720c */ /* 0x000fe40003f86270 */
[----:B------:R-:W-:Y:S02]  /*16390*/  ISETP.GE.AND P3, PT, R15, R194, PT ;  /* 0x000000c20f00720c */ /* 0x000fe40003f66270 */
[----:B------:R-:W-:Y:S02]  /*163a0*/  FSEL R3, R3, -INF , !P1 ;  /* 0xff80000003037808 */ /* 0x000fe40004800000 */
[----:B------:R-:W-:Y:S02]  /*163b0*/  I2FP.F32.S32 R2, R2 ;  /* 0x0000000200027245 */ /* 0x000fe40000201400 */
[----:B------:R-:W-:Y:S02]  /*163c0*/  ISETP.GE.AND P1, PT, R15, R197, PT ;  /* 0x000000c50f00720c */ /* 0x000fe40003f26270 */
[----:B------:R-:W-:-:S02]  /*163d0*/  FSEL R144, R55, -INF , !P5 ;  /* 0xff80000037907808 */ /* 0x000fc40006800000 */
[----:B------:R-:W-:Y:S02]  /*163e0*/  FSEL R157, R3, -INF , !P4 ;  /* 0xff800000039d7808 */ /* 0x000fe40006000000 */
[----:B------:R-:W-:Y:S02]  /*163f0*/  FSEL R143, R44, -INF , !P3 ;  /* 0xff8000002c8f7808 */ /* 0x000fe40005800000 */
[C---:B------:R-:W-:Y:S02]  /*16400*/  ISETP.GE.AND P5, PT, R15.reuse, R195, PT ;  /* 0x000000c30f00720c */ /* 0x040fe40003fa6270 */
[----:B------:R-:W-:Y:S02]  /*16410*/  ISETP.GE.AND P4, PT, R15, R196, PT ;  /* 0x000000c40f00720c */ /* 0x000fe40003f86270 */
[----:B------:R-:W-:Y:S01]  /*16420*/  ISETP.GT.AND P3, PT, R0, R15, PT ;  /* 0x0000000f0000720c */ /* 0x000fe20003f64270 */
[----:B------:R-:W-:Y:S01]  /*16430*/  FFMA.FTZ R15, R2, -UR12, R174 ;  /* 0x8000000c020f7c23 */ /* 0x000fe200080100ae */
[----:B------:R-:W-:Y:S01]  /*16440*/  FFMA.FTZ R19, R19, -UR12, R167 ;  /* 0x8000000c13137c23 */ /* 0x000fe200080100a7 */
[----:B------:R-:W-:Y:S01]  /*16450*/  FSEL R72, R146, -INF , !P1 ;  /* 0xff80000092487808 */ /* 0x000fe20004800000 */
[----:B------:R-:W-:Y:S01]  /*16460*/  IMAD.IADD R2, R23, 0x1, -R42 ;  /* 0x0000000117027824 */ /* 0x000fe200078e0a2a */
[----:B------:R-:W-:-:S02]  /*16470*/  ISETP.GE.AND P1, PT, R14, R194, PT ;  /* 0x000000c20e00720c */ /* 0x000fc40003f26270 */
[----:B------:R-:W-:Y:S02]  /*16480*/  FSEL R141, R61, -INF , !P5 ;  /* 0xff8000003d8d7808 */ /* 0x000fe40006800000 */
[----:B------:R-:W-:Y:S02]  /*16490*/  FSEL R3, R19, -INF , !P3 ;  /* 0xff80000013037808 */ /* 0x000fe40005800000 */
[----:B------:R-:W-:Y:S02]  /*164a0*/  ISETP.GE.AND P5, PT, R14, R197, PT ;  /* 0x000000c50e00720c */ /* 0x000fe40003fa6270 */
[----:B------:R-:W-:Y:S02]  /*164b0*/  IABS R2, R2 ;  /* 0x0000000200027213 */ /* 0x000fe40000000000 */
[----:B------:R-:W-:Y:S02]  /*164c0*/  FSEL R146, R41, -INF , !P1 ;  /* 0xff80000029927808 */ /* 0x000fe40004800000 */
[----:B------:R-:W-:-:S02]  /*164d0*/  ISETP.GT.AND P1, PT, R0, R14, PT ;  /* 0x0000000e0000720c */ /* 0x000fc40003f24270 */
[----:B------:R-:W-:Y:S02]  /*164e0*/  FSEL R156, R3, -INF , !P4 ;  /* 0xff800000039c7808 */ /* 0x000fe40006000000 */
[----:B------:R-:W-:Y:S02]  /*164f0*/  FSEL R65, R147, -INF , !P5 ;  /* 0xff80000093417808 */ /* 0x000fe40006800000 */
[----:B------:R-:W-:Y:S02]  /*16500*/  I2FP.F32.S32 R2, R2 ;  /* 0x0000000200027245 */ /* 0x000fe40000201400 */
[C---:B------:R-:W-:Y:S02]  /*16510*/  ISETP.GE.AND P3, PT, R14.reuse, R195, PT ;  /* 0x000000c30e00720c */ /* 0x040fe40003f66270 */
[----:B------:R-:W-:Y:S02]  /*16520*/  ISETP.GE.AND P4, PT, R14, R196, PT ;  /* 0x000000c40e00720c */ /* 0x000fe40003f86270 */
[----:B------:R-:W-:-:S02]  /*16530*/  ISETP.GE.AND P5, PT, R13, R194, PT ;  /* 0x000000c20d00720c */ /* 0x000fc40003fa6270 */
[----:B------:R-:W-:Y:S01]  /*16540*/  FSEL R3, R15, -INF , !P1 ;  /* 0xff8000000f037808 */ /* 0x000fe20004800000 */
[----:B------:R-:W-:Y:S01]  /*16550*/  FFMA.FTZ R14, R2, -UR12, R175 ;  /* 0x8000000c020e7c23 */ /* 0x000fe200080100af */
[----:B------:R-:W-:Y:S01]  /*16560*/  FSEL R74, R64, -INF , !P3 ;  /* 0xff800000404a7808 */ /* 0x000fe20005800000 */
[----:B------:R-:W-:Y:S01]  /*16570*/  IMAD.IADD R2, R23, 0x1, -R46 ;  /* 0x0000000117027824 */ /* 0x000fe200078e0a2e */
[----:B------:R-:W-:Y:S02]  /*16580*/  FSEL R155, R3, -INF , !P4 ;  /* 0xff800000039b7808 */ /* 0x000fe40006000000 */
[----:B------:R-:W-:Y:S02]  /*16590*/  FSEL R145, R32, -INF , !P5 ;  /* 0xff80000020917808 */ /* 0x000fe40006800000 */
[C---:B------:R-:W-:Y:S02]  /*165a0*/  ISETP.GE.AND P1, PT, R13.reuse, R197, PT ;  /* 0x000000c50d00720c */ /* 0x040fe40003f26270 */
[----:B------:R-:W-:-:S02]  /*165b0*/  ISETP.GE.AND P3, PT, R13, R195, PT ;  /* 0x000000c30d00720c */ /* 0x000fc40003f66270 */
        /* <DEDUP_REMOVED lines=8> */
[C---:B------:R-:W-:Y:S02]  /*16640*/  ISETP.GE.AND P1, PT, R12.reuse, R194, PT ;  /* 0x000000c20c00720c */ /* 0x040fe40003f26270 */
        /* <DEDUP_REMOVED lines=33> */
[C---:B------:R-:W-:Y:S02]  /*16860*/  ISETP.GE.AND P3, PT, R10.reuse, R195, PT ;  /* 0x000000c30a00720c */ /* 0x040fe40003f66270 */
[----:B------:R-:W-:Y:S02]  /*16870*/  FSEL R140, R3, -INF , !P4 ;  /* 0xff800000038c7808 */ /* 0x000fe40006000000 */
[----:B------:R-:W-:Y:S02]  /*16880*/  FSEL R44, R179, -INF , !P5 ;  /* 0xff800000b32c7808 */ /* 0x000fe40006800000 */
[----:B------:R-:W-:Y:S02]  /*16890*/  I2FP.F32.S32 R2, R2 ;  /* 0x0000000200027245 */ /* 0x000fe40000201400 */
        /* <DEDUP_REMOVED lines=17> */
[----:B------:R-:W-:Y:S01]  /*169b0*/  FSEL R64, R9, -INF , !P4 ;  /* 0xff80000009407808 */ /* 0x000fe20006000000 */
[----:B------:R-:W-:Y:S01]  /*169c0*/  IMAD.IADD R9, R23, 0x1, -R28 ;  /* 0x0000000117097824 */ /* 0x000fe200078e0a1c */
[----:B------:R-:W-:Y:S02]  /*169d0*/  I2FP.F32.S32 R3, R3 ;  /* 0x0000000300037245 */ /* 0x000fe40000201400 */
[----:B------:R-:W-:-:S02]  /*169e0*/  ISETP.GE.AND P1, PT, R8, R194, PT ;  /* 0x000000c20800720c */ /* 0x000fc40003f26270 */
[----:B------:R-:W-:Y:S02]  /*169f0*/  FSEL R43, R162, -INF , !P3 ;  /* 0xff800000a22b7808 */ /* 0x000fe40005800000 */
[----:B------:R-:W-:Y:S01]  /*16a00*/  ISETP.GE.AND P3, PT, R8, R197, PT ;  /* 0x000000c50800720c */ /* 0x000fe20003f66270 */
[----:B------:R-:W-:Y:S01]  /*16a10*/  FFMA.FTZ R3, R3, -UR12, R222 ;  /* 0x8000000c03037c23 */ /* 0x000fe200080100de */
[----:B------:R-:W-:Y:S02]  /*16a20*/  I2FP.F32.S32 R10, R2 ;  /* 0x00000002000a7245 */ /* 0x000fe40000201400 */
[----:B------:R-:W-:Y:S02]  /*16a30*/  FSEL R66, R56, -INF , !P1 ;  /* 0xff80000038427808 */ /* 0x000fe40004800000 */
[----:B------:R-:W-:Y:S02]  /*16a40*/  ISETP.GT.AND P1, PT, R0, R8, PT ;  /* 0x000000080000720c */ /* 0x000fe40003f24270 */
[----:B------:R-:W-:-:S02]  /*16a50*/  IABS R2, R9 ;  /* 0x0000000900027213 */ /* 0x000fc40000000000 */
[----:B------:R-:W-:Y:S02]  /*16a60*/  FSEL R33, R188, -INF , !P3 ;  /* 0xff800000bc217808 */ /* 0x000fe40005800000 */
[----:B------:R-:W-:Y:S01]  /*16a70*/  ISETP.GE.AND P3, PT, R7, R194, PT ;  /* 0x000000c20700720c */ /* 0x000fe20003f66270 */
[----:B------:R-:W-:Y:S01]  /*16a80*/  FFMA.FTZ R10, R10, -UR12, R223 ;  /* 0x8000000c0a0a7c23 */ /* 0x000fe200080100df */
[----:B------:R-:W-:Y:S02]  /*16a90*/  ISETP.GE.AND P4, PT, R8, R196, PT ;  /* 0x000000c40800720c */ /* 0x000fe40003f86270 */
[----:B------:R-:W-:Y:S02]  /*16aa0*/  FSEL R3, R3, -INF , !P1 ;  /* 0xff80000003037808 */ /* 0x000fe40004800000 */
[----:B------:R-:W-:Y:S02]  /*16ab0*/  I2FP.F32.S32 R2, R2 ;  /* 0x0000000200027245 */ /* 0x000fe40000201400 */
[----:B------:R-:W-:-:S02]  /*16ac0*/  FSEL R61, R59, -INF , !P3 ;  /* 0xff8000003b3d7808 */ /* 0x000fc40005800000 */
[----:B------:R-:W-:Y:S02]  /*16ad0*/  ISETP.GE.AND P1, PT, R7, R197, PT ;  /* 0x000000c50700720c */ /* 0x000fe40003f26270 */
[----:B------:R-:W-:Y:S02]  /*16ae0*/  ISETP.GT.AND P3, PT, R0, R7, PT ;  /* 0x000000070000720c */ /* 0x000fe40003f64270 */
[----:B------:R-:W-:Y:S02]  /*16af0*/  ISETP.GE.AND P5, PT, R8, R195, PT ;  /* 0x000000c30800720c */ /* 0x000fe40003fa6270 */
[----:B------:R-:W-:Y:S01]  /*16b00*/  FSEL R56, R3, -INF , !P4 ;  /* 0xff80000003387808 */ /* 0x000fe20006000000 */
[----:B------:R-:W-:Y:S01]  /*16b10*/  FFMA.FTZ R3, R2, -UR12, R214 ;  /* 0x8000000c02037c23 */ /* 0x000fe200080100d6 */
[----:B------:R-:W-:Y:S02]  /*16b20*/  ISETP.GE.AND P4, PT, R7, R196, PT ;  /* 0x000000c40700720c */ /* 0x000fe40003f86270 */
[----:B------:R-:W-:-:S02]  /*16b30*/  FSEL R31, R189, -INF , !P1 ;  /* 0xff800000bd1f7808 */ /* 0x000fc40004800000 */
[----:B------:R-:W-:Y:S02]  /*16b40*/  FSEL R2, R10, -INF , !P3 ;  /* 0xff8000000a027808 */ /* 0x000fe40005800000 */
[----:B------:R-:W-:Y:S02]  /*16b50*/  ISETP.GE.AND P1, PT, R6, R194, PT ;  /* 0x000000c20600720c */ /* 0x000fe40003f26270 */
[----:B------:R-:W-:Y:S02]  /*16b60*/  FSEL R36, R163, -INF , !P5 ;  /* 0xff800000a3247808 */ /* 0x000fe40006800000 */
[----:B------:R-:W-:Y:S02]  /*16b70*/  ISETP.GE.AND P5, PT, R7, R195, PT ;  /* 0x000000c30700720c */ /* 0x000fe40003fa6270 */
[----:B------:R-:W-:Y:S01]  /*16b80*/  FSEL R50, R2, -INF , !P4 ;  /* 0xff80000002327808 */ /* 0x000fe20006000000 */
[----:B------:R-:W-:Y:S01]  /*16b90*/  IMAD.IADD R2, R23, 0x1, -R29 ;  /* 0x0000000117027824 */ /* 0x000fe200078e0a1d */
[----:B------:R-:W-:-:S02]  /*16ba0*/  FSEL R59, R20, -INF , !P1 ;  /* 0xff800000143b7808 */ /* 0x000fc40004800000 */
[----:B------:R-:W-:Y:S02]  /*16bb0*/  ISETP.GT.AND P1, PT, R0, R6, PT ;  /* 0x000000060000720c */ /* 0x000fe40003f24270 */
[----:B------:R-:W-:Y:S02]  /*16bc0*/  FSEL R32, R164, -INF , !P5 ;  /* 0xff800000a4207808 */ /* 0x000fe40006800000 */
[C---:B------:R-:W-:Y:S02]  /*16bd0*/  ISETP.GE.AND P5, PT, R6.reuse, R197, PT ;  /* 0x000000c50600720c */ /* 0x040fe40003fa6270 */
[----:B------:R-:W-:Y:S02]  /*16be0*/  ISETP.GE.AND P4, PT, R6, R196, PT ;  /* 0x000000c40600720c */ /* 0x000fe40003f86270 */
[----:B------:R-:W-:Y:S02]  /*16bf0*/  IABS R2, R2 ;  /* 0x0000000200027213 */ /* 0x000fe40000000000 */
[----:B------:R-:W-:-:S02]  /*16c00*/  FSEL R3, R3, -INF , !P1 ;  /* 0xff80000003037808 */ /* 0x000fc40004800000 */
[----:B------:R-:W-:Y:S02]  /*16c10*/  FSEL R28, R165, -INF , !P5 ;  /* 0xff800000a51c7808 */ /* 0x000fe40006800000 */
[----:B------:R-:W-:Y:S02]  /*16c20*/  ISETP.GE.AND P3, PT, R6, R195, PT ;  /* 0x000000c30600720c */ /* 0x000fe40003f66270 */
[----:B------:R-:W-:Y:S02]  /*16c30*/  ISETP.GE.AND P5, PT, R5, R194, PT ;  /* 0x000000c20500720c */ /* 0x000fe40003fa6270 */
[----:B------:R-:W-:Y:S01]  /*16c40*/  FSEL R46, R3, -INF , !P4 ;  /* 0xff800000032e7808 */ /* 0x000fe20006000000 */
[----:B------:R-:W-:Y:S01]  /*16c50*/  IMAD.IADD R3, R23, 0x1, -R51 ;  /* 0x0000000117037824 */ /* 0x000fe200078e0a33 */
[----:B------:R-:W-:Y:S02]  /*16c60*/  I2FP.F32.S32 R2, R2 ;  /* 0x0000000200027245 */ /* 0x000fe40000201400 */
[----:B------:R-:W-:-:S02]  /*16c70*/  FSEL R29, R69, -INF , !P3 ;  /* 0xff800000451d7808 */ /* 0x000fc40005800000 */
[----:B------:R-:W-:Y:S02]  /*16c80*/  FSEL R49, R57, -INF , !P5 ;  /* 0xff80000039317808 */ /* 0x000fe40006800000 */
[C---:B------:R-:W-:Y:S02]  /*16c90*/  ISETP.GE.AND P3, PT, R5.reuse, R197, PT ;  /* 0x000000c50500720c */ /* 0x040fe40003f66270 */
[C---:B------:R-:W-:Y:S02]  /*16ca0*/  ISETP.GE.AND P1, PT, R5.reuse, R195, PT ;  /* 0x000000c30500720c */ /* 0x040fe40003f26270 */
[----:B------:R-:W-:Y:S02]  /*16cb0*/  ISETP.GE.AND P4, PT, R5, R196, PT ;  /* 0x000000c40500720c */ /* 0x000fe40003f86270 */
[----:B------:R-:W-:Y:S01]  /*16cc0*/  ISETP.GT.AND P5, PT, R0, R5, PT ;  /* 0x000000050000720c */ /* 0x000fe20003fa4270 */
[----:B------:R-:W-:Y:S01]  /*16cd0*/  FFMA.FTZ R5, R2, -UR12, R215 ;  /* 0x8000000c02057c23 */ /* 0x000fe200080100d7 */
[----:B------:R-:W-:Y:S01]  /*16ce0*/  IABS R2, R3 ;  /* 0x0000000300027213 */ /* 0x000fe20000000000 */
[----:B------:R-:W-:-:S04]  /*16cf0*/  IMAD.IADD R6, R23, 0x1, -R30 ;  /* 0x0000000117067824 */ /* 0x000fc800078e0a1e */
[----:B------:R-:W-:Y:S01]  /*16d00*/  IMAD.MOV.U32 R3, RZ, RZ, R2 ;  /* 0x000000ffff037224 */ /* 0x000fe200078e0002 */
[----:B------:R-:W-:Y:S02]  /*16d10*/  FSEL R26, R170, -INF , !P3 ;  /* 0xff800000aa1a7808 */ /* 0x000fe40005800000 */
[----:B------:R-:W-:Y:S02]  /*16d20*/  IABS R2, R6 ;  /* 0x0000000600027213 */ /* 0x000fe40000000000 */
[----:B------:R-:W-:Y:S02]  /*16d30*/  I2FP.F32.S32 R3, R3 ;  /* 0x0000000300037245 */ /* 0x000fe40000201400 */
[----:B------:R-:W-:Y:S02]  /*16d40*/  ISETP.GE.AND P3, PT, R18, R194, PT ;  /* 0x000000c21200720c */ /* 0x000fe40003f66270 */
[----:B------:R-:W-:Y:S02]  /*16d50*/  FSEL R27, R70, -INF , !P1 ;  /* 0xff800000461b7808 */ /* 0x000fe40004800000 */
[----:B------:R-:W-:Y:S01]  /*16d60*/  ISETP.GE.AND P1, PT, R18, R197, PT ;  /* 0x000000c51200720c */ /* 0x000fe20003f26270 */
[----:B------:R-:W-:Y:S01]  /*16d70*/  FFMA.FTZ R3, R3, -UR12, R218 ;  /* 0x8000000c03037c23 */ /* 0x000fe200080100da */
[----:B------:R-:W-:-:S02]  /*16d80*/  I2FP.F32.S32 R2, R2 ;  /* 0x0000000200027245 */ /* 0x000fc40000201400 */
[----:B------:R-:W-:Y:S02]  /*16d90*/  FSEL R45, R22, -INF , !P3 ;  /* 0xff800000162d7808 */ /* 0x000fe40005800000 */
[----:B------:R-:W-:Y:S02]  /*16da0*/  FSEL R5, R5, -INF , !P5 ;  /* 0xff80000005057808 */ /* 0x000fe40006800000 */
[C---:B------:R-:W-:Y:S02]  /*16db0*/  ISETP.GT.AND P3, PT, R0.reuse, R18, PT ;  /* 0x000000120000720c */ /* 0x040fe40003f64270 */
[----:B------:R-:W-:Y:S01]  /*16dc0*/  FSEL R22, R171, -INF , !P1 ;  /* 0xff800000ab167808 */ /* 0x000fe20004800000 */
[----:B------:R-:W-:Y:S01]  /*16dd0*/  UISETP.GT.U32.AND UP0, UPT, UR31, UR18, UPT ;  /* 0x000000121f00728c */ /* 0x000fe2000bf04070 */
[----:B------:R-:W-:Y:S01]  /*16de0*/  ISETP.GT.AND P1, PT, R0, R4, PT ;  /* 0x000000040000720c */ /* 0x000fe20003f24270 */
[----:B------:R-:W-:Y:S01]  /*16df0*/  FFMA.FTZ R0, R2, -UR12, R219 ;  /* 0x8000000c02007c23 */ /* 0x000fe200080100db */
[----:B------:R-:W-:-:S02]  /*16e00*/  FSEL R40, R5, -INF , !P4 ;  /* 0xff80000005287808 */ /* 0x000fc40006000000 */
[----:B------:R-:W-:Y:S02]  /*16e10*/  FSEL R2, R3, -INF , !P3 ;  /* 0xff80000003027808 */ /* 0x000fe40005800000 */
[C---:B------:R-:W-:Y:S02]  /*16e20*/  ISETP.GE.AND P5, PT, R18.reuse, R195, PT ;  /* 0x000000c31200720c */ /* 0x040fe40003fa6270 */
[----:B------:R-:W-:Y:S02]  /*16e30*/  ISETP.GE.AND P4, PT, R18, R196, PT ;  /* 0x000000c41200720c */ /* 0x000fe40003f86270 */
[----:B------:R-:W-:Y:S02]  /*16e40*/  ISETP.GE.AND P3, PT, R4, R194, PT ;  /* 0x000000c20400720c */ /* 0x000fe40003f66270 */
[----:B------:R-:W-:Y:S02]  /*16e50*/  FSEL R23, R71, -INF , !P5 ;  /* 0xff80000047177808 */ /* 0x000fe40006800000 */
        /* <DEDUP_REMOVED lines=66> */
.L_x_2556:
[----:B------:R-:W-:Y:S05]  /*17280*/  BSYNC.RECONVERGENT B0 ;  /* 0x0000000000007941 */ /* 0x000fea0003800200 */
.L_x_2555:
[----:B------:R-:W0:Y:S02]  /*17290*/  LDGDEPBAR ;  /* 0x00000000000079af */ /* 0x000e240000000000 */
.L_x_2554:
[----:B-1----:R-:W3:Y:S04]  /*172a0*/  LDL.64 R6, [R1+0x140] ;  /* 0x0001400001067983 */ /* 0x002ee80000100a00 */
[----:B------:R-:W4:Y:S04]  /*172b0*/  LDL.64 R12, [R1+0x80] ;  /* 0x00008000010c7983 */ /* 0x000f280000100a00 */
[----:B------:R-:W-:Y:S04]  /*172c0*/  STL [R1+0x180], R176 ;  /* 0x000180b001007387 */ /* 0x000fe80000100800 */
[----:B------:R1:W-:Y:S04]  /*172d0*/  STL.64 [R1+0x178], R38 ;  /* 0x0001782601007387 */ /* 0x0003e80000100a00 */
[----:B-1----:R-:W4:Y:S04]  /*172e0*/  LDL.64 R38, [R1+0x148] ;  /* 0x0001480001267983 */ /* 0x002f280000100a00 */
[----:B------:R1:W-:Y:S04]  /*172f0*/  STL.64 [R1+0x170], R196 ;  /* 0x000170c401007387 */ /* 0x0003e80000100a00 */
[----:B-1----:R-:W4:Y:S04]  /*17300*/  LDL.64 R196, [R1+0x128] ;  /* 0x0001280001c47983 */ /* 0x002f280000100a00 */
[----:B------:R1:W-:Y:S04]  /*17310*/  STL.64 [R1+0x168], R194 ;  /* 0x000168c201007387 */ /* 0x0003e80000100a00 */
[----:B-1----:R-:W4:Y:S04]  /*17320*/  LDL.64 R194, [R1+0x150] ;  /* 0x0001500001c27983 */ /* 0x002f280000100a00 */
[----:B------:R1:W-:Y:S04]  /*17330*/  STL.64 [R1+0x160], R180 ;  /* 0x000160b401007387 */ /* 0x0003e80000100a00 */
[----:B-1----:R-:W4:Y:S01]  /*17340*/  LDL.64 R180, [R1+0x120] ;  /* 0x0001200001b47983 */ /* 0x002f220000100a00 */
[----:B------:R-:W-:Y:S01]  /*17350*/  FMNMX3.FTZ R0, R241, R53, R54, !PT ;  /* 0x00000035f1007276 */ /* 0x000fe20007810036 */
[----:B------:R-:W-:Y:S01]  /*17360*/  USHF.L.U32 UR4, UR31, 0x1, URZ ;  /* 0x000000011f047899 */ /* 0x000fe200080006ff */
[----:B------:R-:W1:Y:S02]  /*17370*/  S2R R5, SR_TID.X ;  /* 0x0000000000057919 */ /* 0x000e640000002100 */
[----:B------:R-:W-:-:S04]  /*17380*/  FMNMX3.FTZ R0, R0, R148, R143, !PT ;  /* 0x0000009400007276 */ /* 0x000fc8000781008f */
[----:B------:R-:W-:-:S04]  /*17390*/  FMNMX3.FTZ R0, R0, R146, R145, !PT ;  /* 0x0000009200007276 */ /* 0x000fc80007810091 */
[----:B------:R-:W-:-:S04]  /*173a0*/  FMNMX3.FTZ R0, R0, R154, R151, !PT ;  /* 0x0000009a00007276 */ /* 0x000fc80007810097 */
[----:B--2---:R-:W-:Y:S02]  /*173b0*/  FMNMX3.FTZ R2, R0, R149, R142, !PT ;  /* 0x0000009500027276 */ /* 0x004fe4000781008e */
        /* <DEDUP_REMOVED lines=8> */
[----:B------:R-:W2:Y:S01]  /*17440*/  SHFL.BFLY PT, R4, R0, 0x2, 0x1f ;  /* 0x0c401f0000047f89 */ /* 0x000ea200000e0000 */
        /* <DEDUP_REMOVED lines=12> */
[----:B--2---:R-:W-:Y:S02]  /*17510*/  FMNMX.FTZ R0, R0, R4, !PT ;  /* 0x0000000400007209 */ /* 0x004fe40007810000 */
[----:B------:R-:W-:-:S03]  /*17520*/  FMNMX3.FTZ R8, R8, R29, R27, !PT ;  /* 0x0000001d08087276 */ /* 0x000fc6000781001b */
[----:B------:R-:W2:Y:S01]  /*17530*/  SHFL.BFLY PT, R71, R0, 0x1, 0x1f ;  /* 0x0c201f0000477f89 */ /* 0x000ea200000e0000 */
[----:B------:R-:W-:-:S05]  /*17540*/  FMNMX3.FTZ R8, R8, R23, R21, !PT ;  /* 0x0000001708087276 */ /* 0x000fca0007810015 */
[----:B------:R-:W2:Y:S01]  /*17550*/  SHFL.BFLY PT, R15, R8, 0x2, 0x1f ;  /* 0x0c401f00080f7f89 */ /* 0x000ea200000e0000 */
[----:B-1----:R-:W-:-:S05]  /*17560*/  FMNMX.FTZ R68, R68, R9, !PT ;  /* 0x0000000944447209 */ /* 0x002fca0007810000 */
[----:B------:R-:W1:Y:S01]  /*17570*/  SHFL.BFLY PT, R14, R68, 0x1, 0x1f ;  /* 0x0c201f00440e7f89 */ /* 0x000e6200000e0000 */
[----:B--2---:R-:W-:-:S04]  /*17580*/  FMNMX.FTZ R71, R0, R71, !PT ;  /* 0x0000004700477209 */ /* 0x004fc80007810000 */
[----:B------:R-:W-:Y:S02]  /*17590*/  FSETP.NEU.FTZ.AND P4, PT, R71, -INF , PT ;  /* 0xff8000004700780b */ /* 0x000fe40003f9d000 */
[----:B------:R-:W-:-:S05]  /*175a0*/  FMNMX.FTZ R8, R8, R15, !PT ;  /* 0x0000000f08087209 */ /* 0x000fca0007810000 */
[----:B------:R-:W2:Y:S01]  /*175b0*/  SHFL.BFLY PT, R70, R8, 0x1, 0x1f ;  /* 0x0c201f0008467f89 */ /* 0x000ea200000e0000 */
[----:B-1----:R-:W-:-:S04]  /*175c0*/  FMNMX.FTZ R68, R68, R14, !PT ;  /* 0x0000000e44447209 */ /* 0x002fc80007810000 */
[----:B------:R-:W-:Y:S02]  /*175d0*/  FSETP.NEU.FTZ.AND P5, PT, R68, -INF , PT ;  /* 0xff8000004400780b */ /* 0x000fe40003fbd000 */
[----:B--2---:R-:W-:Y:S01]  /*175e0*/  FMNMX.FTZ R70, R8, R70, !PT ;  /* 0x0000004608467209 */ /* 0x004fe20007810000 */
        /* <DEDUP_REMOVED lines=10> */
[----:B------:R-:W-:-:S04]  /*17690*/  LOP3.LUT R6, R2, UR36, R197, 0x96, !PT ;  /* 0x0000002402067c12 */ /* 0x000fc8000f8e96c5 */
        /* <DEDUP_REMOVED lines=22> */
[----:B------:R1:W-:Y:S02]  /*17800*/  MUFU.EX2 R168, R0 ;  /* 0x0000000000a87308 */ /* 0x0003e40000000800 */
[----:B------:R-:W-:Y:S01]  /*17810*/  IMAD.WIDE.U32 R16, R5, -0x2daee0ad, RZ ;  /* 0xd2511f5305107825 */ /* 0x000fe200078e00ff */
[----:B------:R-:W-:-:S03]  /*17820*/  LOP3.LUT R5, R6, UR29, R19, 0x96, !PT ;  /* 0x0000001d06057c12 */ /* 0x000fc6000f8e9613 */
[----:B------:R-:W-:Y:S01]  /*17830*/  IMAD.WIDE.U32 R162, R3, -0x326172a9, RZ ;  /* 0xcd9e8d5703a27825 */ /* 0x000fe200078e00ff */
[----:B------:R-:W-:-:S03]  /*17840*/  LOP3.LUT R6, R4, UR29, R17, 0x96, !PT ;  /* 0x0000001d04067c12 */ /* 0x000fc6000f8e9611 */
[----:B------:R-:W-:Y:S01]  /*17850*/  FFMA.FTZ R3, R54, UR40, -R2 ;  /* 0x0000002836037c23 */ /* 0x000fe20008010802 */
[----:B------:R-:W-:Y:S01]  /*17860*/  LOP3.LUT R9, R16, UR28, R165, 0x96, !PT ;  /* 0x0000001c10097c12 */ /* 0x000fe2000f8e96a5 */
[----:B------:R-:W-:Y:S01]  /*17870*/  IMAD.WIDE.U32 R4, R5, -0x326172a9, RZ ;  /* 0xcd9e8d5705047825 */ /* 0x000fe200078e00ff */
[----:B------:R-:W-:Y:S01]  /*17880*/  FSEL R17, R68, RZ, P5 ;  /* 0x000000ff44117208 */ /* 0x000fe20002800000 */
        /* <DEDUP_REMOVED lines=27> */
[--C-:B------:R-:W-:Y:S01]  /*17a40*/  FFMA.FTZ R163, R42, UR40, -R0.reuse ;  /* 0x000000282aa37c23 */ /* 0x100fe20008010800 */
[C---:B------:R-:W-:Y:S01]  /*17a50*/  PRMT R35, R6.reuse, 0x7610, R35 ;  /* 0x0000761006237816 */ /* 0x040fe20000000023 */
[--C-:B------:R-:W-:Y:S01]  /*17a60*/  FFMA.FTZ R165, R33, UR40, -R0.reuse ;  /* 0x0000002821a57c23 */ /* 0x100fe20008010800 */
[----:B------:R-:W-:Y:S01]  /*17a70*/  LOP3.LUT R3, R3, 0xff, RZ, 0xc0, !PT ;  /* 0x000000ff03037812 */ /* 0x000fe200078ec0ff */
[----:B------:R-:W-:Y:S01]  /*17a80*/  FFMA.FTZ R166, R31, UR40, -R0 ;  /* 0x000000281fa67c23 */ /* 0x000fe20008010800 */
[----:B------:R-:W-:Y:S01]  /*17a90*/  PRMT R25, R6, 0x7632, R25 ;  /* 0x0000763206197816 */ /* 0x000fe20000000019 */
[----:B------:R-:W-:Y:S01]  /*17aa0*/  @!P1 HFMA2.BF16_V2 R24, -RZ.H0_H0, RZ.H0_H0, -R35.H0_H0 ;  /* 0x200000ffff189231 */ /* 0x000fe20000340923 */
[----:B-1----:R-:W-:Y:S01]  /*17ab0*/  FMNMX3.FTZ R5, R234, R159, R158, !PT ;  /* 0x0000009fea057276 */ /* 0x002fe2000781009e */
[--C-:B------:R-:W-:Y:S01]  /*17ac0*/  FFMA.FTZ R6, R72, UR40, -R0.reuse ;  /* 0x0000002848067c23 */ /* 0x100fe20008010800 */
        /* <DEDUP_REMOVED lines=9> */
[--C-:B------:R-:W-:Y:S01]  /*17b60*/  FFMA.FTZ R183, R22, UR40, -R0.reuse ;  /* 0x0000002816b77c23 */ /* 0x100fe20008010800 */
[----:B------:R-:W-:Y:S01]  /*17b70*/  FMNMX3.FTZ R4, R4, R155, R153, !PT ;  /* 0x0000009b04047276 */ /* 0x000fe20007810099 */
[--C-:B------:R-:W-:Y:S01]  /*17b80*/  FFMA.FTZ R189, R20, UR40, -R0.reuse ;  /* 0x0000002814bd7c23 */ /* 0x100fe20008010800 */
[----:B------:R-:W-:Y:S01]  /*17b90*/  LOP3.LUT R3, R5, 0xff, RZ, 0xc0, !PT ;  /* 0x000000ff05037812 */ /* 0x000fe200078ec0ff */
[----:B------:R-:W-:Y:S01]  /*17ba0*/  FFMA.FTZ R5, R75, UR40, -R0 ;  /* 0x000000284b057c23 */ /* 0x000fe20008010800 */
[----:B------:R-:W-:Y:S01]  /*17bb0*/  FMNMX3.FTZ R69, R4, R147, R140, !PT ;  /* 0x0000009304457276 */ /* 0x000fe2000781008c */
[----:B------:R-:W-:Y:S01]  /*17bc0*/  MUFU.EX2 R171, R6 ;  /* 0x0000000600ab7308 */ /* 0x000fe20000000800 */
[----:B------:R-:W-:Y:S01]  /*17bd0*/  ISETP.LE.U32.AND P1, PT, R3, UR13, PT ;  /* 0x0000000d03007c0c */ /* 0x000fe2000bf23070 */
[--C-:B------:R-:W-:Y:S01]  /*17be0*/  FFMA.FTZ R63, R66, UR40, -R2.reuse ;  /* 0x00000028423f7c23 */ /* 0x100fe20008010802 */
[----:B---3--:R-:W-:Y:S01]  /*17bf0*/  F2FP.BF16.F32.PACK_AB R3, R170, R167 ;  /* 0x000000a7aa03723e */ /* 0x008fe200000010ff */
[----:B------:R-:W-:Y:S01]  /*17c00*/  FFMA.FTZ R72, R59, UR40, -R2 ;  /* 0x000000283b487c23 */ /* 0x000fe20008010802 */
[----:B------:R-:W-:Y:S01]  /*17c10*/  LOP3.LUT R19, R10, UR16, R7, 0x96, !PT ;  /* 0x000000100a137c12 */ /* 0x000fe2000f8e9607 */
[----:B------:R-:W-:Y:S01]  /*17c20*/  FFMA.FTZ R7, R65, UR40, -R0 ;  /* 0x0000002841077c23 */ /* 0x000fe20008010800 */
[----:B------:R-:W-:Y:S01]  /*17c30*/  PRMT R34, R3, 0x7610, R34 ;  /* 0x0000761003227816 */ /* 0x000fe20000000022 */
[----:B------:R-:W-:Y:S01]  /*17c40*/  FFMA.FTZ R10, R47, UR40, -R0 ;  /* 0x000000282f0a7c23 */ /* 0x000fe20008010800 */
[----:B------:R-:W-:Y:S01]  /*17c50*/  PRMT R24, R3, 0x7632, R24 ;  /* 0x0000763203187816 */ /* 0x000fe20000000018 */
[----:B------:R-:W-:Y:S01]  /*17c60*/  MUFU.EX2 R173, R7 ;  /* 0x0000000700ad7308 */ /* 0x000fe20000000800 */
        /* <DEDUP_REMOVED lines=12> */
[----:B------:R-:W-:Y:S01]  /*17d30*/  LOP3.LUT R33, R160, UR27, R13, 0x96, !PT ;  /* 0x0000001ba0217c12 */ /* 0x000fe2000f8e960d */
        /* <DEDUP_REMOVED lines=24> */
[----:B------:R-:W-:Y:S01]  /*17ec0*/  FFMA.FTZ R141, R45, UR40, -R2 ;  /* 0x000000282d8d7c23 */ /* 0x000fe20008010802 */
[----:B------:R-:W-:-:S02]  /*17ed0*/  @!P0 PRMT R24, R22, 0x5410, RZ ;  /* 0x0000541016188816 */ /* 0x000fc400000000ff */
[----:B------:R-:W-:Y:S01]  /*17ee0*/  ISETP.GT.U32.AND P0, PT, R0, UR13, PT ;  /* 0x0000000d00007c0c */ /* 0x000fe2000bf04070 */
[----:B------:R-:W-:Y:S01]  /*17ef0*/  FFMA.FTZ R0, R146, UR40, -R2 ;  /* 0x0000002892007c23 */ /* 0x000fe20008010802 */
[----:B------:R3:W4:Y:S01]  /*17f00*/  MUFU.EX2 R150, R5 ;  /* 0x0000000500967308 */ /* 0x0007220000000800 */
[----:B--2---:R-:W-:Y:S02]  /*17f10*/  FMNMX.FTZ R69, R69, R4, !PT ;  /* 0x0000000445457209 */ /* 0x004fe40007810000 */
[----:B------:R-:W-:-:S05]  /*17f20*/  PRMT R4, R162, 0x7772, RZ ;  /* 0x00007772a2047816 */ /* 0x000fca00000000ff */
[----:B------:R2:W-:Y:S01]  /*17f30*/  MUFU.EX2 R220, R0 ;  /* 0x0000000000dc7308 */ /* 0x0005e20000000800 */
[----:B-1----:R-:W-:-:S04]  /*17f40*/  F2FP.BF16.F32.PACK_AB R3, R174, R169 ;  /* 0x000000a9ae03723e */ /* 0x002fc800000010ff */
[C---:B------:R-:W-:Y:S02]  /*17f50*/  PRMT R22, R3.reuse, 0x7610, R22 ;  /* 0x0000761003167816 */ /* 0x040fe40000000016 */
[----:B------:R-:W-:Y:S01]  /*17f60*/  PRMT R21, R3, 0x7632, R21 ;  /* 0x0000763203157816 */ /* 0x000fe20000000015 */
[----:B------:R-:W-:Y:S01]  /*17f70*/  MUFU.EX2 R11, R11 ;  /* 0x0000000b000b7308 */ /* 0x000fe20000000800 */
[----:B---3--:R-:W-:Y:S01]  /*17f80*/  FSEL R5, R70, RZ, P5 ;  /* 0x000000ff46057208 */ /* 0x008fe20002800000 */
[----:B------:R-:W-:Y:S01]  /*17f90*/  @!P3 HFMA2.BF16_V2 R20, -RZ.H0_H0, RZ.H0_H0, -R22.H0_H0 ;  /* 0x200000ffff14b231 */ /* 0x000fe20000340916 */
[----:B------:R-:W-:Y:S01]  /*17fa0*/  PRMT R227, R22, 0x5410, R21 ;  /* 0x0000541016e37816 */ /* 0x000fe20000000015 */
[----:B------:R-:W-:Y:S01]  /*17fb0*/  @P0 HFMA2.BF16_V2 R23, -RZ.H0_H0, RZ.H0_H0, -R21.H0_H0 ;  /* 0x200000ffff170231 */ /* 0x000fe20000340915 */
[----:B------:R-:W-:Y:S02]  /*17fc0*/  ISETP.GT.U32.AND P5, PT, R4, UR13, PT ;  /* 0x0000000d04007c0c */ /* 0x000fe4000bfa4070 */
[----:B------:R-:W-:Y:S01]  /*17fd0*/  @!P3 PRMT R22, R20, 0x5410, RZ ;  /* 0x000054101416b816 */ /* 0x000fe200000000ff */
[----:B------:R-:W1:Y:S01]  /*17fe0*/  SHFL.BFLY PT, R4, R69, 0x1, 0x1f ;  /* 0x0c201f0045047f89 */ /* 0x000e6200000e0000 */
[----:B--2---:R-:W-:-:S02]  /*17ff0*/  PRMT R0, R162, 0x7773, RZ ;  /* 0x00007773a2007816 */ /* 0x004fc400000000ff */
[----:B----4-:R-:W-:Y:S02]  /*18000*/  F2FP.BF16.F32.PACK_AB R3, R171, R150 ;  /* 0x00000096ab03723e */ /* 0x010fe400000010ff */
[----:B------:R-:W-:Y:S01]  /*18010*/  ISETP.GT.U32.AND P3, PT, R0, UR13, PT ;  /* 0x0000000d00007c0c */ /* 0x000fe2000bf64070 */
[----:B------:R-:W-:Y:S01]  /*18020*/  FFMA.FTZ R0, R145, UR40, -R2 ;  /* 0x0000002891007c23 */ /* 0x000fe20008010802 */
[----:B------:R-:W-:Y:S02]  /*18030*/  PRMT R146, R3, 0x7610, R146 ;  /* 0x0000761003927816 */ /* 0x000fe40000000092 */
[----:B------:R-:W-:Y:S01]  /*18040*/  @P0 PRMT R21, R23, 0x5410, RZ ;  /* 0x0000541017150816 */ /* 0x000fe200000000ff */
[----:B------:R2:W3:Y:S01]  /*18050*/  MUFU.EX2 R221, R0 ;  /* 0x0000000000dd7308 */ /* 0x0004e20000000800 */
[----:B------:R-:W-:Y:S01]  /*18060*/  PRMT R145, R3, 0x7632, R145 ;  /* 0x0000763203917816 */ /* 0x000fe20000000091 */
[----:B------:R-:W-:-:S03]  /*18070*/  @P5 HFMA2.BF16_V2 R26, -RZ.H0_H0, RZ.H0_H0, -R146.H0_H0 ;  /* 0x200000ffff1a5231 */ /* 0x000fc60000340992 */
[----:B------:R-:W-:Y:S02]  /*18080*/  PRMT R225, R146, 0x5410, R145 ;  /* 0x0000541092e17816 */ /* 0x000fe40000000091 */
[----:B------:R-:W-:Y:S01]  /*18090*/  @P5 PRMT R146, R26, 0x5410, RZ ;  /* 0x000054101a925816 */ /* 0x000fe200000000ff */
[----:B------:R-:W-:-:S05]  /*180a0*/  @P3 HFMA2.BF16_V2 R27, -RZ.H0_H0, RZ.H0_H0, -R145.H0_H0 ;  /* 0x200000ffff1b3231 */ /* 0x000fca0000340991 */
[----:B------:R-:W-:Y:S02]  /*180b0*/  @P3 PRMT R145, R27, 0x5410, RZ ;  /* 0x000054101b913816 */ /* 0x000fe400000000ff */
[----:B-1----:R-:W-:Y:S02]  /*180c0*/  FMNMX.FTZ R69, R69, R4, !PT ;  /* 0x0000000445457209 */ /* 0x002fe40007810000 */
[----:B--2---:R-:W-:Y:S02]  /*180d0*/  LOP3.LUT R0, R33, 0xff, RZ, 0xc0, !PT ;  /* 0x000000ff21007812 */ /* 0x004fe400078ec0ff */
[C---:B------:R-:W-:Y:S01]  /*180e0*/  FSETP.NEU.FTZ.AND P3, PT, R69.reuse, -INF , PT ;  /* 0xff8000004500780b */ /* 0x040fe20003f7d000 */
[----:B------:R-:W-:Y:S01]  /*180f0*/  FMUL.FTZ R4, R69, UR40 ;  /* 0x0000002845047c20 */ /* 0x000fe20008410000 */
[----:B------:R-:W-:Y:S02]  /*18100*/  ISETP.LE.U32.AND P0, PT, R0, UR13, PT ;  /* 0x0000000d00007c0c */ /* 0x000fe4000bf03070 */
[----:B------:R-:W-:-:S02]  /*18110*/  PRMT R0, R33, 0x7632, R0 ;  /* 0x0000763221007816 */ /* 0x000fc40000000000 */
[----:B------:R-:W-:Y:S02]  /*18120*/  FSEL R6, R69, RZ, P3 ;  /* 0x000000ff45067208 */ /* 0x000fe40001800000 */
        /* <DEDUP_REMOVED lines=13> */
[----:B------:R-:W-:Y:S01]  /*18200*/  ISETP.LE.U32.AND P0, PT, R3, UR13, PT ;  /* 0x0000000d03007c0c */ /* 0x000fe2000bf03070 */
[----:B------:R-:W-:Y:S01]  /*18210*/  IMAD.MOV.U32 R233, RZ, RZ, R224 ;  /* 0x000000ffffe97224 */ /* 0x000fe200078e00e0 */
        /* <DEDUP_REMOVED lines=19> */
[--C-:B------:R-:W-:Y:S01]  /*18350*/  FFMA.FTZ R73, R49, UR40, -R2.reuse ;  /* 0x0000002831497c23 */ /* 0x100fe20008010802 */
[----:B------:R-:W-:Y:S01]  /*18360*/  @!P0 PRMT R211, R58, 0x5410, RZ ;  /* 0x000054103ad38816 */ /* 0x000fe200000000ff */
[--C-:B------:R-:W-:Y:S01]  /*18370*/  FFMA.FTZ R58, R149, UR40, -R2.reuse ;  /* 0x00000028953a7c23 */ /* 0x100fe20008010802 */
[----:B------:R-:W-:Y:S01]  /*18380*/  ISETP.LE.U32.AND P0, PT, R0, UR13, PT ;  /* 0x0000000d00007c0c */ /* 0x000fe2000bf03070 */
[----:B------:R-:W-:Y:S01]  /*18390*/  FFMA.FTZ R0, R154, UR40, -R2 ;  /* 0x000000289a007c23 */ /* 0x000fe20008010802 */
[C---:B------:R-:W-:Y:S01]  /*183a0*/  PRMT R208, R3.reuse, 0x7610, R208 ;  /* 0x0000761003d07816 */ /* 0x040fe200000000d0 */
[----:B------:R-:W-:Y:S01]  /*183b0*/  MUFU.EX2 R149, R10 ;  /* 0x0000000a00957308 */ /* 0x000fe20000000800 */
[----:B------:R-:W-:Y:S01]  /*183c0*/  PRMT R207, R3, 0x7632, R207 ;  /* 0x0000763203cf7816 */ /* 0x000fe200000000cf */
[----:B------:R-:W-:-:S02]  /*183d0*/  IMAD.MOV.U32 R3, RZ, RZ, R12 ;  /* 0x000000ffff037224 */ /* 0x000fc400078e000c */
[--C-:B------:R-:W-:Y:S01]  /*183e0*/  FFMA.FTZ R140, R41, UR40, -R2.reuse ;  /* 0x00000028298c7c23 */ /* 0x100fe20008010802 */
[----:B------:R-:W-:Y:S01]  /*183f0*/  @!P5 HFMA2.BF16_V2 R62, -RZ.H0_H0, RZ.H0_H0, -R208.H0_H0 ;  /* 0x200000ffff3ed231 */ /* 0x000fe200003409d0 */
[----:B------:R-:W-:Y:S02]  /*18400*/  PRMT R243, R208, 0x5410, R207 ;  /* 0x00005410d0f37816 */ /* 0x000fe400000000cf */
[----:B------:R-:W-:Y:S01]  /*18410*/  LOP3.LUT R3, R3, 0xff, RZ, 0xc0, !PT ;  /* 0x000000ff03037812 */ /* 0x000fe200078ec0ff */
[----:B------:R1:W-:Y:S01]  /*18420*/  MUFU.EX2 R153, R0 ;  /* 0x0000000000997308 */ /* 0x0003e20000000800 */
[----:B------:R-:W-:Y:S01]  /*18430*/  @!P5 PRMT R208, R62, 0x5410, RZ ;  /* 0x000054103ed0d816 */ /* 0x000fe200000000ff */
[----:B------:R-:W-:Y:S01]  /*18440*/  @!P0 HFMA2.BF16_V2 R55, -RZ.H0_H0, RZ.H0_H0, -R207.H0_H0 ;  /* 0x200000ffff378231 */ /* 0x000fe200003409cf */
[----:B------:R-:W-:Y:S01]  /*18450*/  ISETP.LE.U32.AND P5, PT, R3, UR13, PT ;  /* 0x0000000d03007c0c */ /* 0x000fe2000bfa3070 */
[----:B------:R-:W-:Y:S01]  /*18460*/  FFMA.FTZ R62, R142, UR40, -R2 ;  /* 0x000000288e3e7c23 */ /* 0x000fe20008010802 */
[----:B------:R-:W-:-:S02]  /*18470*/  FSEL R5, R71, RZ, P4 ;  /* 0x000000ff47057208 */ /* 0x000fc40002000000 */
[----:B------:R-:W-:Y:S01]  /*18480*/  @!P0 PRMT R207, R55, 0x5410, RZ ;  /* 0x0000541037cf8816 */ /* 0x000fe200000000ff */
[----:B------:R-:W-:Y:S08]  /*18490*/  MUFU.EX2 R142, R9 ;  /* 0x00000009008e7308 */ /* 0x000ff00000000800 */
[----:B------:R-:W-:Y:S01]  /*184a0*/  MUFU.EX2 R55, R16 ;  /* 0x0000001000377308 */ /* 0x000fe20000000800 */
[----:B-1----:R-:W-:-:S07]  /*184b0*/  FFMA.FTZ R0, R151, UR40, -R2 ;  /* 0x0000002897007c23 */ /* 0x002fce0008010802 */
        /* <DEDUP_REMOVED lines=14> */
[----:B------:R-:W-:Y:S01]  /*185a0*/  @P0 PRMT R205, R28, 0x5410, RZ ;  /* 0x000054101ccd0816 */ /* 0x000fe200000000ff */
[----:B------:R-:W-:Y:S01]  /*185b0*/  IMAD.WIDE.U32 R28, R19, -0x2daee0ad, RZ ;  /* 0xd2511f53131c7825 */ /* 0x000fe200078e00ff */
[----:B------:R-:W-:Y:S02]  /*185c0*/  ISETP.GT.U32.AND P3, PT, R0, UR13, PT ;  /* 0x0000000d00007c0c */ /* 0x000fe4000bf64070 */
[----:B------:R-:W-:Y:S01]  /*185d0*/  PRMT R0, R12, 0x7773, RZ ;  /* 0x000077730c007816 */ /* 0x000fe200000000ff */
[----:B------:R-:W-:-:S03]  /*185e0*/  IMAD.MOV.U32 R2, RZ, RZ, R28 ;  /* 0x000000ffff027224 */ /* 0x000fc600078e001c */
[----:B------:R-:W-:Y:S02]  /*185f0*/  ISETP.GT.U32.AND P0, PT, R0, UR13, PT ;  /* 0x0000000d00007c0c */ /* 0x000fe4000bf04070 */
[----:B------:R-:W-:Y:S02]  /*18600*/  F2FP.BF16.F32.PACK_AB R0, R149, R142 ;  /* 0x0000008e9500723e */ /* 0x000fe400000010ff */
[----:B------:R-:W-:Y:S02]  /*18610*/  LOP3.LUT R2, R2, 0xff, RZ, 0xc0, !PT ;  /* 0x000000ff02027812 */ /* 0x000fe400078ec0ff */
[C---:B------:R-:W-:Y:S02]  /*18620*/  PRMT R204, R0.reuse, 0x7610, R204 ;  /* 0x0000761000cc7816 */ /* 0x040fe400000000cc */
[----:B------:R-:W-:Y:S02]  /*18630*/  PRMT R203, R0, 0x7632, R203 ;  /* 0x0000763200cb7816 */ /* 0x000fe400000000cb */
[----:B------:R-:W-:Y:S01]  /*18640*/  LOP3.LUT R0, R15, 0xffff, RZ, 0xc0, !PT ;  /* 0x0000ffff0f007812 */ /* 0x000fe200078ec0ff */
[----:B------:R-:W-:Y:S01]  /*18650*/  @P3 HFMA2.BF16_V2 R56, -RZ.H0_H0, RZ.H0_H0, -R204.H0_H0 ;  /* 0x200000ffff383231 */ /* 0x000fe200003409cc */
[----:B------:R-:W-:Y:S01]  /*18660*/  PRMT R176, R204, 0x5410, R203 ;  /* 0x00005410ccb07816 */ /* 0x000fe200000000cb */
[----:B------:R-:W-:Y:S01]  /*18670*/  @P0 HFMA2.BF16_V2 R32, -RZ.H0_H0, RZ.H0_H0, -R203.H0_H0 ;  /* 0x200000ffff200231 */ /* 0x000fe200003409cb */
[----:B------:R-:W-:-:S02]  /*18680*/  SHF.R.U32.HI R0, RZ, 0x8, R0 ;  /* 0x00000008ff007819 */ /* 0x000fc40000011600 */
[----:B------:R-:W-:Y:S02]  /*18690*/  @P3 PRMT R204, R56, 0x5410, RZ ;  /* 0x0000541038cc3816 */ /* 0x000fe400000000ff */
[----:B------:R-:W-:Y:S02]  /*186a0*/  LOP3.LUT R0, R0, 0xffff, RZ, 0xc0, !PT ;  /* 0x0000ffff00007812 */ /* 0x000fe400078ec0ff */
[----:B------:R-:W-:Y:S02]  /*186b0*/  @P0 PRMT R203, R32, 0x5410, RZ ;  /* 0x0000541020cb0816 */ /* 0x000fe400000000ff */
[----:B------:R-:W-:Y:S01]  /*186c0*/  ISETP.LE.U32.AND P3, PT, R0, UR13, PT ;  /* 0x0000000d00007c0c */ /* 0x000fe2000bf63070 */
[----:B------:R-:W-:Y:S01]  /*186d0*/  FADD.FTZ R0, R238, -R17 ;  /* 0x80000011ee007221 */ /* 0x000fe20000010000 */
[----:B------:R-:W-:Y:S02]  /*186e0*/  ISETP.LE.U32.AND P4, PT, R2, UR13, PT ;  /* 0x0000000d02007c0c */ /* 0x000fe4000bf83070 */
[----:B------:R-:W-:Y:S01]  /*186f0*/  F2FP.BF16.F32.PACK_AB R2, R55, R11 ;  /* 0x0000000b3702723e */ /* 0x000fe200000010ff */
[----:B------:R-:W-:Y:S01]  /*18700*/  FMUL.FTZ R3, R0, UR40 ;  /* 0x0000002800037c20 */ /* 0x000fe20008410000 */
[----:B------:R-:W-:-:S02]  /*18710*/  LOP3.LUT R0, R15, 0xff, RZ, 0xc0, !PT ;  /* 0x000000ff0f007812 */ /* 0x000fc400078ec0ff */
[----:B------:R-:W-:Y:S02]  /*18720*/  LOP3.LUT R32, R164, UR27, R29, 0x96, !PT ;  /* 0x0000001ba4207c12 */ /* 0x000fe4000f8e961d */
[----:B------:R-:W-:Y:S01]  /*18730*/  ISETP.LE.U32.AND P0, PT, R0, UR13, PT ;  /* 0x0000000d00007c0c */ /* 0x000fe2000bf03070 */
[----:B------:R-:W-:Y:S01]  /*18740*/  FMUL.FTZ R0, R4, UR40 ;  /* 0x0000002804007c20 */ /* 0x000fe20008410000 */
[C---:B------:R-:W-:Y:S01]  /*18750*/  PRMT R19, R2.reuse, 0x7610, R19 ;  /* 0x0000761002137816 */ /* 0x040fe20000000013 */
[----:B------:R-:W-:Y:S01]  /*18760*/  FADD.FTZ R4, R241, -R5 ;  /* 0x80000005f1047221 */ /* 0x000fe20000010000 */
[----:B------:R-:W-:Y:S01]  /*18770*/  PRMT R20, R2, 0x7632, R20 ;  /* 0x0000763202147816 */ /* 0x000fe20000000014 */
[----:B------:R-:W2:Y:S01]  /*18780*/  LDL.LU R5, [R1+0x138] ;  /* 0x0001380001057983 */ /* 0x000ea20000300800 */
[----:B------:R-:W-:Y:S01]  /*18790*/  PRMT R2, R32, 0x7632, R2 ;  /* 0x0000763220027816 */ /* 0x000fe20000000002 */
[----:B------:R-:W1:Y:S01]  /*187a0*/  MUFU.EX2 R0, R0 ;  /* 0x0000000000007308 */ /* 0x000e620000000800 */
[----:B------:R-:W-:Y:S01]  /*187b0*/  PRMT R222, R19, 0x5410, R20 ;  /* 0x0000541013de7816 */ /* 0x000fe20000000014 */
[----:B------:R-:W-:Y:S01]  /*187c0*/  FMUL.FTZ R4, R4, UR40 ;  /* 0x0000002804047c20 */ /* 0x000fe20008410000 */
[----:B------:R-:W-:-:S03]  /*187d0*/  LOP3.LUT R2, R2, 0xff, RZ, 0xc0, !PT ;  /* 0x000000ff02027812 */ /* 0x000fc600078ec0ff */
[----:B------:R-:W-:Y:S02]  /*187e0*/  @!P0 HFMA2.BF16_V2 R66, -RZ.H0_H0, RZ.H0_H0, -R19.H0_H0 ;  /* 0x200000ffff428231 */ /* 0x000fe40000340913 */
[----:B------:R-:W3:Y:S03]  /*187f0*/  MUFU.EX2 R3, R3 ;  /* 0x0000000300037308 */ /* 0x000ee60000000800 */
[----:B------:R-:W-:Y:S01]  /*18800*/  @!P0 PRMT R19, R66, 0x5410, RZ ;  /* 0x0000541042138816 */ /* 0x000fe200000000ff */
[----:B------:R-:W-:Y:S01]  /*18810*/  IMAD.MOV.U32 R66, RZ, RZ, R226 ;  /* 0x000000ffff427224 */ /* 0x000fe200078e00e2 */
[----:B------:R-:W-:Y:S01]  /*18820*/  ISETP.LE.U32.AND P0, PT, R2, UR13, PT ;  /* 0x0000000d02007c0c */ /* 0x000fe2000bf03070 */
[----:B------:R-:W-:Y:S01]  /*18830*/  FADD.FTZ R2, R234, -R6 ;  /* 0x80000006ea027221 */ /* 0x000fe20000010000 */
[----:B------:R-:W-:Y:S01]  /*18840*/  IMAD.MOV.U32 R234, RZ, RZ, R225 ;  /* 0x000000ffffea7224 */ /* 0x000fe200078e00e1 */
[----:B------:R-:W4:Y:S01]  /*18850*/  LDL.LU R6, [R1+0x130] ;  /* 0x0001300001067983 */ /* 0x000f220000300800 */
[-C--:B-1----:R-:W-:Y:S01]  /*18860*/  FFMA.FTZ R7, R236, R0.reuse, R11 ;  /* 0x00000000ec077223 */ /* 0x082fe2000001000b */
[----:B------:R-:W-:Y:S01]  /*18870*/  FMUL.FTZ R2, R2, UR40 ;  /* 0x0000002802027c20 */ /* 0x000fe20008410000 */
[----:B------:R-:W-:Y:S01]  /*18880*/  FMUL.FTZ R225, R109, R0 ;  /* 0x000000006de17220 */ /* 0x000fe20000410000 */
[----:B------:R1:W-:Y:S01]  /*18890*/  MUFU.EX2 R11, R8 ;  /* 0x00000008000b7308 */ /* 0x0003e20000000800 */
[----:B------:R-:W-:-:S02]  /*188a0*/  IMAD.MOV.U32 R109, RZ, RZ, R182 ;  /* 0x000000ffff6d7224 */ /* 0x000fc400078e00b6 */
[-C--:B------:R-:W-:Y:S01]  /*188b0*/  FMUL.FTZ R224, R108, R0.reuse ;  /* 0x000000006ce07220 */ /* 0x080fe20000410000 */
[-C--:B------:R-:W-:Y:S01]  /*188c0*/  FMUL.FTZ R228, R104, R0.reuse ;  /* 0x0000000068e47220 */ /* 0x080fe20000410000 */
[-C--:B------:R-:W-:Y:S01]  /*188d0*/  FMUL.FTZ R229, R105, R0.reuse ;  /* 0x0000000069e57220 */ /* 0x080fe20000410000 */
[----:B---3--:R-:W-:Y:S02]  /*188e0*/  FFMA.FTZ R10, R237, R3, R167 ;  /* 0x00000003ed0a7223 */ /* 0x008fe400000100a7 */
[----:B------:R-:W3:Y:S01]  /*188f0*/  MUFU.EX2 R2, R2 ;  /* 0x0000000200027308 */ /* 0x000ee20000000800 */
        /* <DEDUP_REMOVED lines=11> */
[----:B-1----:R-:W-:-:S02]  /*189b0*/  FMUL.FTZ R8, R77, R0 ;  /* 0x000000004d087220 */ /* 0x002fc40000410000 */
[----:B------:R-:W1:Y:S01]  /*189c0*/  MUFU.EX2 R0, R4 ;  /* 0x0000000400007308 */ /* 0x000e620000000800 */
[-C--:B---3--:R-:W-:Y:S01]  /*189d0*/  FMUL.FTZ R226, R110, R2.reuse ;  /* 0x000000026ee27220 */ /* 0x088fe20000410000 */
[----:B------:R-:W-:Y:S02]  /*189e0*/  IMAD.MOV.U32 R110, RZ, RZ, R227 ;  /* 0x000000ffff6e7224 */ /* 0x000fe400078e00e3 */
[-C--:B------:R-:W-:Y:S01]  /*189f0*/  FMUL.FTZ R231, R107, R2.reuse ;  /* 0x000000026be77220 */ /* 0x080fe20000410000 */
[-C--:B------:R-:W-:Y:S01]  /*18a00*/  FMUL.FTZ R88, R86, R2.reuse ;  /* 0x0000000256587220 */ /* 0x080fe20000410000 */
[----:B------:R-:W-:Y:S02]  /*18a10*/  IMAD.MOV.U32 R107, RZ, RZ, R110 ;  /* 0x000000ffff6b7224 */ /* 0x000fe400078e006e */
[-C--:B------:R-:W-:Y:S01]  /*18a20*/  FMUL.FTZ R110, R130, R3.reuse ;  /* 0x00000003826e7220 */ /* 0x080fe20000410000 */
[-C--:B------:R-:W-:Y:S01]  /*18a30*/  FMUL.FTZ R230, R106, R2.reuse ;  /* 0x000000026ae67220 */ /* 0x080fe20000410000 */
[----:B------:R-:W-:Y:S01]  /*18a40*/  FMUL.FTZ R130, R118, R3 ;  /* 0x0000000376827220 */ /* 0x000fe20000410000 */
[----:B------:R-:W-:Y:S01]  /*18a50*/  FMUL.FTZ R227, R111, R2 ;  /* 0x000000026fe37220 */ /* 0x000fe20000410000 */
[----:B------:R-:W-:-:S02]  /*18a60*/  IMAD.MOV.U32 R118, RZ, RZ, R88 ;  /* 0x000000ffff767224 */ /* 0x000fc400078e0058 */
[-C--:B------:R-:W-:Y:S01]  /*18a70*/  FMUL.FTZ R111, R131, R3.reuse ;  /* 0x00000003836f7220 */ /* 0x080fe20000410000 */
[----:B------:R-:W-:Y:S02]  /*18a80*/  IMAD.MOV.U32 R106, RZ, RZ, R66 ;  /* 0x000000ffff6a7224 */ /* 0x000fe400078e0042 */
[----:B------:R-:W-:Y:S01]  /*18a90*/  FMUL.FTZ R108, R78, R2 ;  /* 0x000000024e6c7220 */ /* 0x000fe20000410000 */
        /* <DEDUP_REMOVED lines=16> */
[----:B------:R-:W-:Y:S01]  /*18ba0*/  FMUL.FTZ R241, R79, R2 ;  /* 0x000000024ff17220 */ /* 0x000fe20000410000 */
[----:B------:R3:W2:Y:S01]  /*18bb0*/  MUFU.EX2 R9, R13 ;  /* 0x0000000d00097308 */ /* 0x0006a20000000800 */
[----:B------:R-:W-:Y:S02]  /*18bc0*/  IMAD.MOV.U32 R119, RZ, RZ, R109 ;  /* 0x000000ffff777224 */ /* 0x000fe400078e006d */
[----:B------:R-:W-:Y:S02]  /*18bd0*/  @!P3 HFMA2.BF16_V2 R46, -RZ.H0_H0, RZ.H0_H0, -R20.H0_H0 ;  /* 0x200000ffff2eb231 */ /* 0x000fe40000340914 */
[-C--:B-1----:R-:W-:Y:S01]  /*18be0*/  FMUL.FTZ R109, R129, R0.reuse ;  /* 0x00000000816d7220 */ /* 0x082fe20000410000 */
        /* <DEDUP_REMOVED lines=10> */
[----:B---3--:R-:W-:-:S02]  /*18c90*/  IMAD.MOV.U32 R13, RZ, RZ, R108 ;  /* 0x000000ffff0d7224 */ /* 0x008fc400078e006c */
[-C--:B------:R-:W-:Y:S01]  /*18ca0*/  FMUL.FTZ R108, R128, R0.reuse ;  /* 0x00000000806c7220 */ /* 0x080fe20000410000 */
[-C--:B------:R-:W-:Y:S01]  /*18cb0*/  FMUL.FTZ R128, R116, R0.reuse ;  /* 0x0000000074807220 */ /* 0x080fe20000410000 */
[----:B------:R-:W-:Y:S02]  /*18cc0*/  IMAD.MOV.U32 R116, RZ, RZ, R241 ;  /* 0x000000ffff747224 */ /* 0x000fe400078e00f1 */
[-C--:B------:R-:W-:Y:S01]  /*18cd0*/  FMUL.FTZ R112, R112, R0.reuse ;  /* 0x0000000070707220 */ /* 0x080fe20000410000 */
[-C--:B------:R-:W-:Y:S01]  /*18ce0*/  FMUL.FTZ R113, R113, R0.reuse ;  /* 0x0000000071717220 */ /* 0x080fe20000410000 */
[-C--:B------:R-:W-:Y:S01]  /*18cf0*/  FMUL.FTZ R240, R100, R0.reuse ;  /* 0x0000000064f07220 */ /* 0x080fe20000410000 */
[----:B------:R-:W-:Y:S01]  /*18d00*/  FMUL.FTZ R241, R101, R0 ;  /* 0x0000000065f17220 */ /* 0x000fe20000410000 */
[----:B------:R-:W-:Y:S01]  /*18d10*/  @!P3 PRMT R20, R46, 0x5410, RZ ;  /* 0x000054102e14b816 */ /* 0x000fe200000000ff */
[----:B------:R-:W-:Y:S02]  /*18d20*/  IMAD.MOV.U32 R46, RZ, RZ, R8 ;  /* 0x000000ffff2e7224 */ /* 0x000fe400078e0008 */
        /* <DEDUP_REMOVED lines=11> */
[----:B--2---:R-:W-:Y:S01]  /*18de0*/  FFMA.FTZ R5, R5, R2, R11 ;  /* 0x0000000205057223 */ /* 0x004fe2000001000b */
[----:B------:R-:W-:Y:S01]  /*18df0*/  F2FP.BF16.F32.PACK_AB R2, R9, R11 ;  /* 0x0000000b0902723e */ /* 0x000fe200000010ff */
[----:B----4-:R-:W-:Y:S01]  /*18e00*/  FFMA.FTZ R6, R6, R0, R168 ;  /* 0x0000000006067223 */ /* 0x010fe200000100a8 */
[----:B------:R-:W-:-:S02]  /*18e10*/  IMAD.MOV.U32 R0, RZ, RZ, R176 ;  /* 0x000000ffff007224 */ /* 0x000fc400078e00b0 */
[C---:B------:R-:W-:Y:S01]  /*18e20*/  PRMT R17, R2.reuse, 0x7610, R17 ;  /* 0x0000761002117816 */ /* 0x040fe20000000011 */
[----:B------:R-:W-:Y:S01]  /*18e30*/  IMAD.MOV.U32 R11, RZ, RZ, R182 ;  /* 0x000000ffff0b7224 */ /* 0x000fe200078e00b6 */
[----:B------:R-:W-:Y:S01]  /*18e40*/  PRMT R16, R2, 0x7632, R16 ;  /* 0x0000763202107816 */ /* 0x000fe20000000010 */
[----:B-1----:R-:W-:Y:S01]  /*18e50*/  IMAD.MOV.U32 R31, RZ, RZ, R0 ;  /* 0x000000ffff1f7224 */ /* 0x002fe200078e0000 */
[----:B------:R-:W-:Y:S01]  /*18e60*/  SHF.R.U32.HI R0, RZ, 0x18, R15 ;  /* 0x00000018ff007819 */ /* 0x000fe2000001160f */
[----:B------:R-:W-:Y:S01]  /*18e70*/  FADD.FTZ R5, R9, R5 ;  /* 0x0000000509057221 */ /* 0x000fe20000010000 */
[----:B------:R1:W5:Y:S02]  /*18e80*/  LDL.LU R176, [R1+0x180] ;  /* 0x0001800001b07983 */ /* 0x0003640000300800 */
[----:B------:R-:W-:Y:S01]  /*18e90*/  ISETP.LE.U32.AND P3, PT, R0, UR13, PT ;  /* 0x0000000d00007c0c */ /* 0x000fe2000bf63070 */
[----:B------:R-:W-:Y:S02]  /*18ea0*/  IMAD.MOV.U32 R0, RZ, RZ, R31 ;  /* 0x000000ffff007224 */ /* 0x000fe400078e001f */
[----:B------:R2:W3:Y:S01]  /*18eb0*/  MUFU.EX2 R31, R42 ;  /* 0x0000002a001f7308 */ /* 0x0004e20000000800 */
[----:B------:R-:W-:-:S02]  /*18ec0*/  @!P5 HFMA2.BF16_V2 R30, -RZ.H0_H0, RZ.H0_H0, -R17.H0_H0 ;  /* 0x200000ffff1ed231 */ /* 0x000fc40000340911 */
[----:B------:R-:W-:Y:S01]  /*18ed0*/  IMAD.MOV.U32 R2, RZ, RZ, R97 ;  /* 0x000000ffff027224 */ /* 0x000fe200078e0061 */
[----:B------:R-:W-:Y:S02]  /*18ee0*/  PRMT R97, R17, 0x5410, R16 ;  /* 0x0000541011617816 */ /* 0x000fe40000000010 */
[----:B------:R-:W-:Y:S01]  /*18ef0*/  @!P5 PRMT R17, R30, 0x5410, RZ ;  /* 0x000054101e11d816 */ /* 0x000fe200000000ff */
[----:B--2---:R-:W-:Y:S01]  /*18f00*/  IMAD.MOV.U32 R42, RZ, RZ, R0 ;  /* 0x000000ffff2a7224 */ /* 0x004fe200078e0000 */
[----:B------:R-:W-:-:S04]  /*18f10*/  LOP3.LUT R0, R32, 0xffff, RZ, 0xc0, !PT ;  /* 0x0000ffff20007812 */ /* 0x000fc800078ec0ff */
[----:B------:R-:W-:Y:S01]  /*18f20*/  SHF.R.U32.HI R0, RZ, 0x8, R0 ;  /* 0x00000008ff007819 */ /* 0x000fe20000011600 */
[----:B------:R-:W-:-:S03]  /*18f30*/  IMAD.MOV.U32 R30, RZ, RZ, R4 ;  /* 0x000000ffff1e7224 */ /* 0x000fc600078e0004 */
[----:B------:R-:W-:Y:S01]  /*18f40*/  LOP3.LUT R0, R0, 0xffff, RZ, 0xc0, !PT ;  /* 0x0000ffff00007812 */ /* 0x000fe200078ec0ff */
[----:B------:R-:W-:Y:S01]  /*18f50*/  FADD.FTZ R4, R170, R10 ;  /* 0x0000000aaa047221 */ /* 0x000fe20000010000 */
[----:B------:R-:W-:Y:S02]  /*18f60*/  IMAD.MOV.U32 R10, RZ, RZ, R3 ;  /* 0x000000ffff0a7224 */ /* 0x000fe400078e0003 */
[----:B------:R-:W-:Y:S01]  /*18f70*/  FADD.FTZ R3, R55, R7 ;  /* 0x0000000737037221 */ /* 0x000fe20000010000 */
[----:B------:R-:W-:Y:S01]  /*18f80*/  ISETP.LE.U32.AND P5, PT, R0, UR13, PT ;  /* 0x0000000d00007c0c */ /* 0x000fe2000bfa3070 */
[----:B------:R-:W-:Y:S01]  /*18f90*/  IMAD.MOV.U32 R55, RZ, RZ, R29 ;  /* 0x000000ffff377224 */ /* 0x000fe200078e001d */
[----:B---3--:R-:W-:Y:S01]  /*18fa0*/  F2FP.BF16.F32.PACK_AB R0, R31, R8 ;  /* 0x000000081f00723e */ /* 0x008fe200000010ff */
[----:B------:R-:W-:Y:S01]  /*18fb0*/  MUFU.EX2 R7, R18 ;  /* 0x0000001200077308 */ /* 0x000fe20000000800 */
[----:B------:R-:W-:Y:S02]  /*18fc0*/  @!P3 HFMA2.BF16_V2 R37, -RZ.H0_H0, RZ.H0_H0, -R16.H0_H0 ;  /* 0x200000ffff25b231 */ /* 0x000fe40000340910 */
[----:B------:R-:W-:-:S05]  /*18fd0*/  PRMT R202, R0, 0x7610, R202 ;  /* 0x0000761000ca7816 */ /* 0x000fca00000000ca */
[----:B------:R2:W3:Y:S01]  /*18fe0*/  MUFU.EX2 R29, R23 ;  /* 0x00000017001d7308 */ /* 0x0004e20000000800 */
[----:B------:R-:W-:Y:S01]  /*18ff0*/  @!P3 PRMT R16, R37, 0x5410, RZ ;  /* 0x000054102510b816 */ /* 0x000fe200000000ff */
[----:B------:R-:W-:Y:S01]  /*19000*/  @!P1 HFMA2.BF16_V2 R36, -RZ.H0_H0, RZ.H0_H0, -R202.H0_H0 ;  /* 0x200000ffff249231 */ /* 0x000fe200003409ca */
[----:B------:R-:W-:Y:S01]  /*19010*/  PRMT R201, R0, 0x7632, R201 ;  /* 0x0000763200c97816 */ /* 0x000fe200000000c9 */
[----:B------:R-:W-:Y:S01]  /*19020*/  IMAD.MOV.U32 R9, RZ, RZ, R11 ;  /* 0x000000ffff097224 */ /* 0x000fe200078e000b */
[----:B------:R-:W-:Y:S01]  /*19030*/  PRMT R0, R210, 0x7772, RZ ;  /* 0x00007772d2007816 */ /* 0x000fe200000000ff */
[----:B------:R-:W-:Y:S01]  /*19040*/  IMAD.MOV.U32 R11, RZ, RZ, R88 ;  /* 0x000000ffff0b7224 */ /* 0x000fe200078e0058 */
[----:B------:R-:W-:Y:S01]  /*19050*/  PRMT R88, R202, 0x5410, R201 ;  /* 0x00005410ca587816 */ /* 0x000fe200000000c9 */
[----:B--2---:R-:W-:Y:S01]  /*19060*/  IMAD.MOV.U32 R23, RZ, RZ, R2 ;  /* 0x000000ffff177224 */ /* 0x004fe200078e0002 */
[----:B------:R-:W-:-:S04]  /*19070*/  PRMT R2, R210, 0x7771, RZ ;  /* 0x00007771d2027816 */ /* 0x000fc800000000ff */
[----:B------:R-:W-:Y:S02]  /*19080*/  ISETP.GT.U32.AND P3, PT, R2, UR13, PT ;  /* 0x0000000d02007c0c */ /* 0x000fe4000bf64070 */
[----:B------:R-:W-:Y:S02]  /*19090*/  @!P1 PRMT R202, R36, 0x5410, RZ ;  /* 0x0000541024ca9816 */ /* 0x000fe400000000ff */
[----:B------:R-:W-:Y:S01]  /*190a0*/  ISETP.GT.U32.AND P1, PT, R0, UR13, PT ;  /* 0x0000000d00007c0c */ /* 0x000fe2000bf24070 */
[----:B------:R-:W-:Y:S01]  /*190b0*/  IMAD.MOV.U32 R37, RZ, RZ, R56 ;  /* 0x000000ffff257224 */ /* 0x000fe200078e0038 */
[----:B---3--:R-:W-:Y:S01]  /*190c0*/  F2FP.BF16.F32.PACK_AB R0, R29, R7 ;  /* 0x000000071d00723e */ /* 0x008fe200000010ff */
[----:B------:R-:W2:Y:S03]  /*190d0*/  MUFU.EX2 R56, R60 ;  /* 0x0000003c00387308 */ /* 0x000ea60000000800 */
[----:B------:R-:W-:-:S03]  /*190e0*/  PRMT R199, R0, 0x7610, R199 ;  /* 0x0000761000c77816 */ /* 0x000fc600000000c7 */
[----:B------:R-:W-:Y:S01]  /*190f0*/  @P3 HFMA2.BF16_V2 R40, -RZ.H0_H0, RZ.H0_H0, -R201.H0_H0 ;  /* 0x200000ffff283231 */ /* 0x000fe200003409c9 */
[----:B------:R-:W-:-:S03]  /*19100*/  PRMT R198, R0, 0x7632, R198 ;  /* 0x0000763200c67816 */ /* 0x000fc600000000c6 */
[----:B------:R-:W-:Y:S01]  /*19110*/  @P1 HFMA2.BF16_V2 R41, -RZ.H0_H0, RZ.H0_H0, -R199.H0_H0 ;  /* 0x200000ffff291231 */ /* 0x000fe200003409c7 */
[----:B------:R-:W-:Y:S01]  /*19120*/  @P3 PRMT R201, R40, 0x5410, RZ ;  /* 0x0000541028c93816 */ /* 0x000fe200000000ff */
[----:B------:R-:W-:Y:S01]  /*19130*/  IMAD.MOV.U32 R40, RZ, RZ, R107 ;  /* 0x000000ffff287224 */ /* 0x000fe200078e006b */
[----:B------:R-:W-:Y:S01]  /*19140*/  PRMT R2, R210, 0x7773, RZ ;  /* 0x00007773d2027816 */ /* 0x000fe200000000ff */
[----:B------:R-:W-:Y:S01]  /*19150*/  IMAD.MOV.U32 R107, RZ, RZ, R106 ;  /* 0x000000ffff6b7224 */ /* 0x000fe200078e006a */
[----:B------:R-:W-:Y:S01]  /*19160*/  LOP3.LUT R0, R32, 0xff, RZ, 0xc0, !PT ;  /* 0x000000ff20007812 */ /* 0x000fe200078ec0ff */
[----:B------:R-:W-:Y:S01]  /*19170*/  IMAD.MOV.U32 R106, RZ, RZ, R66 ;  /* 0x000000ffff6a7224 */ /* 0x000fe200078e0042 */
[----:B------:R-:W-:Y:S02]  /*19180*/  PRMT R66, R199, 0x5410, R198 ;  /* 0x00005410c7427816 */ /* 0x000fe400000000c6 */
[----:B------:R-:W-:Y:S02]  /*19190*/  @P1 PRMT R199, R41, 0x5410, RZ ;  /* 0x0000541029c71816 */ /* 0x000fe400000000ff */
[----:B------:R-:W-:-:S02]  /*191a0*/  ISETP.GT.U32.AND P3, PT, R2, UR13, PT ;  /* 0x0000000d02007c0c */ /* 0x000fc4000bf64070 */
[----:B------:R-:W-:Y:S02]  /*191b0*/  ISETP.LE.U32.AND P1, PT, R0, UR13, PT ;  /* 0x0000000d00007c0c */ /* 0x000fe4000bf23070 */
[----:B--2---:R-:W-:-:S04]  /*191c0*/  F2FP.BF16.F32.PACK_AB R2, R56, R57 ;  /* 0x000000393802723e */ /* 0x004fc800000010ff */
[C---:B------:R-:W-:Y:S01]  /*191d0*/  PRMT R193, R2.reuse, 0x7610, R193 ;  /* 0x0000761002c17816 */ /* 0x040fe200000000c1 */
[----:B------:R-:W-:Y:S01]  /*191e0*/  IMAD.MOV.U32 R41, RZ, RZ, R11 ;  /* 0x000000ffff297224 */ /* 0x000fe200078e000b */
[----:B------:R-:W-:Y:S01]  /*191f0*/  PRMT R192, R2, 0x7632, R192 ;  /* 0x0000763202c07816 */ /* 0x000fe200000000c0 */
[----:B------:R-:W-:Y:S02]  /*19200*/  FADD.FTZ R11, R7, R5 ;  /* 0x00000005070b7221 */ /* 0x000fe40000010000 */
[----:B------:R-:W-:Y:S02]  /*19210*/  @P3 HFMA2.BF16_V2 R45, -RZ.H0_H0, RZ.H0_H0, -R198.H0_H0 ;  /* 0x200000ffff2d3231 */ /* 0x000fe400003409c6 */
[----:B------:R-:W-:Y:S02]  /*19220*/  @!P1 HFMA2.BF16_V2 R44, -RZ.H0_H0, RZ.H0_H0, -R193.H0_H0 ;  /* 0x200000ffff2c9231 */ /* 0x000fe400003409c1 */
[----:B------:R-:W-:Y:S02]  /*19230*/  IMAD.MOV.U32 R7, RZ, RZ, R46 ;  /* 0x000000ffff077224 */ /* 0x000fe400078e002e */
[----:B------:R-:W-:Y:S01]  /*19240*/  IMAD.MOV.U32 R46, RZ, RZ, R119 ;  /* 0x000000ffff2e7224 */ /* 0x000fe200078e0077 */
[----:B------:R-:W-:-:S02]  /*19250*/  PRMT R119, R193, 0x5410, R192 ;  /* 0x00005410c1777816 */ /* 0x000fc400000000c0 */
[----:B------:R-:W-:Y:S02]  /*19260*/  @P3 PRMT R198, R45, 0x5410, RZ ;  /* 0x000054102dc63816 */ /* 0x000fe400000000ff */
[----:B------:R-:W-:Y:S02]  /*19270*/  @!P1 PRMT R193, R44, 0x5410, RZ ;  /* 0x000054102cc19816 */ /* 0x000fe400000000ff */
[----:B------:R-:W2:Y:S01]  /*19280*/  LDL.64 R44, [R1+0x140] ;  /* 0x00014000012c7983 */ /* 0x000ea20000100a00 */
[----:B------:R-:W-:Y:S08]  /*19290*/  MUFU.EX2 R26, R26 ;  /* 0x0000001a001a7308 */ /* 0x000ff00000000800 */
[----:B------:R-:W3:Y:S01]  /*192a0*/  MUFU.EX2 R27, R27 ;  /* 0x0000001b001b7308 */ /* 0x000ee20000000800 */
[----:B------:R-:W-:Y:S01]  /*192b0*/  PRMT R0, R28, 0x7771, RZ ;  /* 0x000077711c007816 */ /* 0x000fe200000000ff */
[----:B------:R-:W4:Y:S01]  /*192c0*/  S2R R182, SR_TID.X ;  /* 0x0000000000b67919 */ /* 0x000f220000002100 */
[----:B------:R-:W-:-:S02]  /*192d0*/  IMAD.MOV.U32 R36, RZ, RZ, R55 ;  /* 0x000000ffff247224 */ /* 0x000fc400078e0037 */
[----:B------:R-:W-:Y:S02]  /*192e0*/  ISETP.GT.U32.AND P3, PT, R0, UR13, PT ;  /* 0x0000000d00007c0c */ /* 0x000fe4000bf64070 */
[----:B------:R-:W-:Y:S01]  /*192f0*/  PRMT R0, R28, 0x7772, RZ ;  /* 0x000077721c007816 */ /* 0x000fe200000000ff */
[----:B------:R-:W-:Y:S01]  /*19300*/  MUFU.EX2 R55, R65 ;  /* 0x0000004100377308 */ /* 0x000fe20000000800 */
[----:B------:R-:W-:Y:S02]  /*19310*/  @!P5 HFMA2.BF16_V2 R48, -RZ.H0_H0, RZ.H0_H0, -R192.H0_H0 ;  /* 0x200000ffff30d231 */ /* 0x000fe400003409c0 */
[----:B------:R-:W-:Y:S01]  /*19320*/  FADD.FTZ R18, R8, R3 ;  /* 0x0000000308127221 */ /* 0x000fe20000010000 */
[----:B------:R-:W-:Y:S01]  /*19330*/  ISETP.GT.U32.AND P1, PT, R0, UR13, PT ;  /* 0x0000000d00007c0c */ /* 0x000fe2000bf24070 */
[----:B------:R-:W-:Y:S01]  /*19340*/  IMAD.MOV.U32 R3, RZ, RZ, R30 ;  /* 0x000000ffff037224 */ /* 0x000fe200078e001e */
[----:B------:R-:W-:Y:S02]  /*19350*/  SHF.R.U32.HI R0, RZ, 0x18, R32 ;  /* 0x00000018ff007819 */ /* 0x000fe40000011620 */
[----:B------:R-:W1:Y:S01]  /*19360*/  MUFU.EX2 R60, R67 ;  /* 0x00000043003c7308 */ /* 0x000e620000000800 */
[----:B---3--:R-:W-:Y:S01]  /*19370*/  F2FP.BF16.F32.PACK_AB R2, R27, R26 ;  /* 0x0000001a1b02723e */ /* 0x008fe200000010ff */
[----:B------:R-:W-:Y:S01]  /*19380*/  IMAD.MOV.U32 R8, RZ, RZ, R42 ;  /* 0x000000ffff087224 */ /* 0x000fe200078e002a */
[----:B------:R-:W-:-:S02]  /*19390*/  @!P5 PRMT R192, R48, 0x5410, RZ ;  /* 0x0000541030c0d816 */ /* 0x000fc400000000ff */
[----:B------:R-:W-:-:S03]  /*193a0*/  PRMT R191, R2, 0x7610, R191 ;  /* 0x0000761002bf7816 */ /* 0x000fc600000000bf */
[----:B------:R-:W-:Y:S01]  /*193b0*/  MUFU.EX2 R30, R43 ;  /* 0x0000002b001e7308 */ /* 0x000fe20000000800 */
[----:B------:R-:W-:Y:S01]  /*193c0*/  ISETP.LE.U32.AND P5, PT, R0, UR13, PT ;  /* 0x0000000d00007c0c */ /* 0x000fe2000bfa3070 */
[----:B------:R-:W-:Y:S01]  /*193d0*/  FADD.FTZ R6, R172, R6 ;  /* 0x00000006ac067221 */ /* 0x000fe20000010000 */
[----:B------:R-:W-:-:S05]  /*193e0*/  @!P0 HFMA2.BF16_V2 R47, -RZ.H0_H0, RZ.H0_H0, -R191.H0_H0 ;  /* 0x200000ffff2f8231 */ /* 0x000fca00003409bf */
[----:B------:R-:W3:Y:S01]  /*193f0*/  MUFU.EX2 R42, R54 ;  /* 0x00000036002a7308 */ /* 0x000ee20000000800 */
[----:B------:R-:W-:Y:S01]  /*19400*/  PRMT R188, R2, 0x7632, R188 ;  /* 0x0000763202bc7816 */ /* 0x000fe200000000bc */
[----:B------:R-:W-:Y:S02]  /*19410*/  IMAD.MOV.U32 R5, RZ, RZ, R13 ;  /* 0x000000ffff057224 */ /* 0x000fe400078e000d */
[----:B------:R-:W-:Y:S01]  /*19420*/  FADD.FTZ R13, R169, R6 ;  /* 0x00000006a90d7221 */ /* 0x000fe20000010000 */
[----:B------:R-:W-:Y:S01]  /*19430*/  PRMT R0, R28, 0x7773, RZ ;  /* 0x000077731c007816 */ /* 0x000fe200000000ff */
[----:B------:R-:W-:Y:S01]  /*19440*/  IMAD.MOV.U32 R6, RZ, RZ, R117 ;  /* 0x000000ffff067224 */ /* 0x000fe200078e0075 */
[----:B------:R-:W-:Y:S02]  /*19450*/  PRMT R117, R191, 0x5410, R188 ;  /* 0x00005410bf757816 */ /* 0x000fe400000000bc */
[----:B------:R-:W-:Y:S02]  /*19460*/  @!P0 PRMT R191, R47, 0x5410, RZ ;  /* 0x000054102fbf8816 */ /* 0x000fe400000000ff */
[----:B------:R-:W-:-:S02]  /*19470*/  ISETP.GT.U32.AND P0, PT, R0, UR13, PT ;  /* 0x0000000d00007c0c */ /* 0x000fc4000bf04070 */
[----:B-1----:R-:W-:Y:S01]  /*19480*/  F2FP.BF16.F32.PACK_AB R0, R60, R55 ;  /* 0x000000373c00723e */ /* 0x002fe200000010ff */
[----:B------:R-:W-:-:S03]  /*19490*/  @!P5 HFMA2.BF16_V2 R50, -RZ.H0_H0, RZ.H0_H0, -R188.H0_H0 ;  /* 0x200000ffff32d231 */ /* 0x000fc600003409bc */
[C---:B------:R-:W-:Y:S02]  /*194a0*/  PRMT R187, R0.reuse, 0x7610, R187 ;  /* 0x0000761000bb7816 */ /* 0x040fe400000000bb */
[----:B------:R-:W-:Y:S02]  /*194b0*/  PRMT R186, R0, 0x7632, R186 ;  /* 0x0000763200ba7816 */ /* 0x000fe400000000ba */
[----:B---3--:R-:W-:Y:S01]  /*194c0*/  F2FP.BF16.F32.PACK_AB R0, R42, R30 ;  /* 0x0000001e2a00723e */ /* 0x008fe200000010ff */
[----:B------:R-:W-:Y:S01]  /*194d0*/  ULEA UR4, UR24, 0xfffffffb, 0x1 ;  /* 0xfffffffb18047891 */ /* 0x000fe2000f8e08ff */
[----:B------:R-:W-:Y:S01]  /*194e0*/  @!P5 PRMT R188, R50, 0x5410, RZ ;  /* 0x0000541032bcd816 */ /* 0x000fe200000000ff */
[----:B------:R-:W-:Y:S01]  /*194f0*/  IMAD.MOV.U32 R50, RZ, RZ, R41 ;  /* 0x000000ffff327224 */ /* 0x000fe200078e0029 */
[C---:B------:R-:W-:Y:S01]  /*19500*/  PRMT R184, R0.reuse, 0x7610, R184 ;  /* 0x0000761000b87816 */ /* 0x040fe200000000b8 */
[----:B------:R-:W-:Y:S01]  /*19510*/  IMAD.MOV.U32 R41, RZ, RZ, R3 ;  /* 0x000000ffff297224 */ /* 0x000fe200078e0003 */
[----:B------:R-:W-:Y:S01]  /*19520*/  PRMT R185, R0, 0x7632, R185 ;  /* 0x0000763200b97816 */ /* 0x000fe200000000b9 */
[----:B------:R-:W-:Y:S01]  /*19530*/  IMAD.U32 R0, RZ, RZ, UR39 ;  /* 0x00000027ff007e24 */ /* 0x000fe2000f8e00ff */
[----:B----4-:R-:W-:Y:S01]  /*19540*/  SHF.R.U32.HI R3, RZ, 0x5, R182 ;  /* 0x00000005ff037819 */ /* 0x010fe200000116b6 */
[----:B------:R-:W-:-:S02]  /*19550*/  IMAD.MOV.U32 R48, RZ, RZ, R40 ;  /* 0x000000ffff307224 */ /* 0x000fc400078e0028 */
[----:B------:R-:W-:Y:S02]  /*19560*/  IMAD.MOV.U32 R54, RZ, RZ, R8 ;  /* 0x000000ffff367224 */ /* 0x000fe400078e0008 */
[----:B------:R-:W-:Y:S02]  /*19570*/  IMAD.MOV.U32 R40, RZ, RZ, R9 ;  /* 0x000000ffff287224 */ /* 0x000fe400078e0009 */
[----:B------:R-:W-:Y:S01]  /*19580*/  FADD.FTZ R4, R150, R4 ;  /* 0x0000000496047221 */ /* 0x000fe20000010000 */
[----:B------:R-:W-:Y:S02]  /*19590*/  IMAD.MOV.U32 R43, RZ, RZ, R36 ;  /* 0x000000ffff2b7224 */ /* 0x000fe400078e0024 */
[----:B------:R-:W-:Y:S02]  /*195a0*/  IMAD.MOV.U32 R36, RZ, RZ, R10 ;  /* 0x000000ffff247224 */ /* 0x000fe400078e000a */
[----:B------:R-:W-:Y:S01]  /*195b0*/  FADD.FTZ R10, R171, R4 ;  /* 0x00000004ab0a7221 */ /* 0x000fe20000010000 */
[----:B------:R-:W-:-:S02]  /*195c0*/  IMAD.MOV.U32 R47, RZ, RZ, R5 ;  /* 0x000000ffff2f7224 */ /* 0x000fc400078e0005 */
[----:B------:R-:W-:Y:S02]  /*195d0*/  @P0 HFMA2.BF16_V2 R51, -RZ.H0_H0, RZ.H0_H0, -R185.H0_H0 ;  /* 0x200000ffff330231 */ /* 0x000fe400003409b9 */
[----:B------:R-:W-:Y:S02]  /*195e0*/  IMAD.MOV.U32 R67, RZ, RZ, R37 ;  /* 0x000000ffff437224 */ /* 0x000fe400078e0025 */
[----:B------:R-:W-:Y:S02]  /*195f0*/  @P1 HFMA2.BF16_V2 R53, -RZ.H0_H0, RZ.H0_H0, -R184.H0_H0 ;  /* 0x200000ffff351231 */ /* 0x000fe400003409b8 */
[----:B------:R-:W-:Y:S01]  /*19600*/  IMAD.MOV.U32 R37, RZ, RZ, R118 ;  /* 0x000000ffff257224 */ /* 0x000fe200078e0076 */
[----:B------:R-:W-:Y:S02]  /*19610*/  PRMT R118, R184, 0x5410, R185 ;  /* 0x00005410b8767816 */ /* 0x000fe400000000b9 */
[----:B------:R-:W-:Y:S01]  /*19620*/  @P0 PRMT R185, R51, 0x5410, RZ ;  /* 0x0000541033b90816 */ /* 0x000fe200000000ff */
[----:B------:R-:W-:Y:S01]  /*19630*/  IMAD.MOV.U32 R51, RZ, RZ, R50 ;  /* 0x000000ffff337224 */ /* 0x000fe200078e0032 */
[----:B------:R-:W-:Y:S01]  /*19640*/  @P1 PRMT R184, R53, 0x5410, RZ ;  /* 0x0000541035b81816 */ /* 0x000fe200000000ff */
[----:B------:R-:W-:-:S02]  /*19650*/  IMAD.MOV.U32 R50, RZ, RZ, R54 ;  /* 0x000000ffff327224 */ /* 0x000fc400078e0036 */
[----:B------:R-:W-:Y:S02]  /*19660*/  IMAD.MOV.U32 R53, RZ, RZ, R36 ;  /* 0x000000ffff357224 */ /* 0x000fe400078e0024 */
[----:B------:R-:W-:Y:S02]  /*19670*/  IMAD.MOV.U32 R54, RZ, RZ, R37 ;  /* 0x000000ffff367224 */ /* 0x000fe400078e0025 */
[----:B------:R-:W-:Y:S02]  /*19680*/  @!P4 HFMA2.BF16_V2 R52, -RZ.H0_H0, RZ.H0_H0, -R187.H0_H0 ;  /* 0x200000ffff34c231 */ /* 0x000fe400003409bb */
[----:B------:R-:W-:Y:S01]  /*19690*/  IMAD.MOV.U32 R65, RZ, RZ, R116 ;  /* 0x000000ffff417224 */ /* 0x000fe200078e0074 */
[----:B------:R-:W-:Y:S02]  /*196a0*/  PRMT R116, R187, 0x5410, R186 ;  /* 0x00005410bb747816 */ /* 0x000fe400000000ba */
[----:B------:R-:W-:Y:S01]  /*196b0*/  @!P4 PRMT R187, R52, 0x5410, RZ ;  /* 0x0000541034bbc816 */ /* 0x000fe200000000ff */
[----:B------:R-:W-:-:S02]  /*196c0*/  @P3 HFMA2.BF16_V2 R49, -RZ.H0_H0, RZ.H0_H0, -R186.H0_H0 ;  /* 0x200000ffff313231 */ /* 0x000fc400003409ba */
[----:B------:R-:W-:Y:S02]  /*196d0*/  IMAD.MOV.U32 R52, RZ, RZ, R40 ;  /* 0x000000ffff347224 */ /* 0x000fe400078e0028 */
[----:B------:R-:W-:Y:S01]  /*196e0*/  MUFU.EX2 R40, R58 ;  /* 0x0000003a00287308 */ /* 0x000fe20000000800 */
[----:B------:R-:W-:-:S07]  /*196f0*/  @P3 PRMT R186, R49, 0x5410, RZ ;  /* 0x0000541031ba3816 */ /* 0x000fce00000000ff */
[----:B------:R-:W1:Y:S01]  /*19700*/  MUFU.EX2 R49, R62 ;  /* 0x0000003e00317308 */ /* 0x000e620000000800 */
[----:B--2---:R-:W-:Y:S02]  /*19710*/  IMAD.MOV.U32 R44, RZ, RZ, R6 ;  /* 0x000000ffff2c7224 */ /* 0x004fe400078e0006 */
[----:B------:R-:W-:Y:S01]  /*19720*/  IMAD.U32 R6, RZ, RZ, UR20 ;  /* 0x00000014ff067e24 */ /* 0x000fe2000f8e00ff */
[----:B------:R-:W-:-:S03]  /*19730*/  LOP3.LUT R0, R0, UR4, R45, 0x96, !PT ;  /* 0x0000000400007c12 */ /* 0x000fc6000f8e962d */
[----:B------:R-:W-:Y:S02]  /*19740*/  IMAD R6, R6, 0x8, R3 ;  /* 0x0000000806067824 */ /* 0x000fe400078e0203 */
[----:B------:R-:W-:Y:S02]  /*19750*/  IMAD.MOV.U32 R45, RZ, RZ, R7 ;  /* 0x000000ffff2d7224 */ /* 0x000fe400078e0007 */
[----:B------:R-:W-:-:S04]  /*19760*/  IMAD.WIDE.U32 R6, R6, -0x326172a9, RZ ;  /* 0xcd9e8d5706067825 */ /* 0x000fc800078e00ff */
        /* <DEDUP_REMOVED lines=20> */
[----:B------:R-:W-:-:S04]  /*198b0*/  LOP3.LUT R0, R37, 0xff, RZ, 0xc0, !PT ;  /* 0x000000ff25007812 */ /* 0x000fc800078ec0ff */
[----:B------:R-:W-:Y:S02]  /*198c0*/  ISETP.LE.U32.AND P4, PT, R0, UR13, PT ;  /* 0x0000000d00007c0c */ /* 0x000fe4000bf83070 */
[----:B------:R-:W-:-:S04]  /*198d0*/  LOP3.LUT R0, R37, 0xffff, RZ, 0xc0, !PT ;  /* 0x0000ffff25007812 */ /* 0x000fc800078ec0ff */
[----:B------:R-:W-:-:S04]  /*198e0*/  SHF.R.U32.HI R0, RZ, 0x8, R0 ;  /* 0x00000008ff007819 */ /* 0x000fc80000011600 */
[----:B------:R-:W-:-:S04]  /*198f0*/  LOP3.LUT R0, R0, 0xffff, RZ, 0xc0, !PT ;  /* 0x0000ffff00007812 */ /* 0x000fc800078ec0ff */
[----:B------:R-:W-:Y:S02]  /*19900*/  ISETP.LE.U32.AND P0, PT, R0, UR13, PT ;  /* 0x0000000d00007c0c */ /* 0x000fe4000bf03070 */
[----:B------:R-:W-:-:S04]  /*19910*/  PRMT R0, R37, 0x7632, R0 ;  /* 0x0000763225007816 */ /* 0x000fc80000000000 */
[----:B------:R-:W-:-:S04]  /*19920*/  LOP3.LUT R0, R0, 0xff, RZ, 0xc0, !PT ;  /* 0x000000ff00007812 */ /* 0x000fc800078ec0ff */
[----:B------:R-:W-:Y:S01]  /*19930*/  ISETP.LE.U32.AND P3, PT, R0, UR13, PT ;  /* 0x0000000d00007c0c */ /* 0x000fe2000bf63070 */
[----:B------:R-:W-:-:S05]  /*19940*/  IMAD.MOV.U32 R0, RZ, RZ, R36 ;  /* 0x000000ffff007224 */ /* 0x000fca00078e0024 */
[----:B------:R-:W-:-:S04]  /*19950*/  LOP3.LUT R0, R0, 0xff, RZ, 0xc0, !PT ;  /* 0x000000ff00007812 */ /* 0x000fc800078ec0ff */
[----:B------:R-:W-:Y:S02]  /*19960*/  ISETP.LE.U32.AND P5, PT, R0, UR13, PT ;  /* 0x0000000d00007c0c */ /* 0x000fe4000bfa3070 */
[----:B-1----:R-:W-:-:S04]  /*19970*/  F2FP.BF16.F32.PACK_AB R0, R49, R40 ;  /* 0x000000283100723e */ /* 0x002fc800000010ff */
[C---:B------:R-:W-:Y:S02]  /*19980*/  PRMT R177, R0.reuse, 0x7610, R177 ;  /* 0x0000761000b17816 */ /* 0x040fe400000000b1 */
[----:B------:R-:W-:-:S03]  /*19990*/  PRMT R175, R0, 0x7632, R175 ;  /* 0x0000763200af7816 */ /* 0x000fc600000000af */
[----:B------:R-:W-:Y:S02]  /*199a0*/  @!P4 HFMA2.BF16_V2 R64, -RZ.H0_H0, RZ.H0_H0, -R177.H0_H0 ;  /* 0x200000ffff40c231 */ /* 0x000fe400003409b1 */
[----:B------:R-:W-:Y:S01]  /*199b0*/  FADD.FTZ R2, R31, R18 ;  /* 0x000000121f027221 */ /* 0x000fe20000010000 */
[----:B------:R-:W-:Y:S01]  /*199c0*/  PRMT R58, R177, 0x5410, R175 ;  /* 0x00005410b13a7816 */ /* 0x000fe200000000af */
[----:B------:R-:W-:Y:S01]  /*199d0*/  IMAD.MOV.U32 R31, RZ, RZ, R65 ;  /* 0x000000ffff1f7224 */ /* 0x000fe200078e0041 */
[----:B------:R-:W-:Y:S02]  /*199e0*/  @!P4 PRMT R177, R64, 0x5410, RZ ;  /* 0x0000541040b1c816 */ /* 0x000fe400000000ff */
[----:B------:R-:W4:Y:S01]  /*199f0*/  LDL.LU.64 R64, [R1+0x60] ;  /* 0x0000600001407983 */ /* 0x000f220000300a00 */
[----:B------:R-:W-:Y:S01]  /*19a00*/  IMAD.MOV.U32 R5, RZ, RZ, R23 ;  /* 0x000000ffff057224 */ /* 0x000fe200078e0017 */
[----:B------:R-:W-:Y:S08]  /*19a10*/  MUFU.EX2 R18, R163 ;  /* 0x000000a300127308 */ /* 0x000ff00000000800 */
[----:B------:R1:W3:Y:S01]  /*19a20*/  MUFU.EX2 R23, R161 ;  /* 0x000000a100177308 */ /* 0x0002e20000000800 */
[----:B------:R-:W-:Y:S01]  /*19a30*/  LOP3.LUT R7, R4, UR16, R3, 0x96, !PT ;  /* 0x0000001004077c12 */ /* 0x000fe2000f8e9603 */
[----:B------:R-:W-:Y:S01]  /*19a40*/  FADD.FTZ R3, R29, R11 ;  /* 0x0000000b1d037221 */ /* 0x000fe20000010000 */
[----:B------:R-:W-:-:S02]  /*19a50*/  IMAD.MOV.U32 R11, RZ, RZ, R5 ;  /* 0x000000ffff0b7224 */ /* 0x000fc400078e0005 */
[----:B------:R-:W-:Y:S01]  /*19a60*/  FADD.FTZ R4, R174, R13 ;  /* 0x0000000dae047221 */ /* 0x000fe20000010000 */
[----:B------:R-:W-:Y:S01]  /*19a70*/  FADD.FTZ R5, R173, R10 ;  /* 0x0000000aad057221 */ /* 0x000fe20000010000 */
[----:B------:R-:W-:Y:S01]  /*19a80*/  SHF.R.U32.HI R0, RZ, 0x18, R37 ;  /* 0x00000018ff007819 */ /* 0x000fe20000011625 */
[----:B------:R-:W-:Y:S02]  /*19a90*/  IMAD.MOV.U32 R10, RZ, RZ, R44 ;  /* 0x000000ffff0a7224 */ /* 0x000fe400078e002c */
[----:B------:R-:W-:Y:S02]  /*19aa0*/  IMAD.MOV.U32 R13, RZ, RZ, R45 ;  /* 0x000000ffff0d7224 */ /* 0x000fe400078e002d */
[----:B------:R-:W-:Y:S01]  /*19ab0*/  IMAD.WIDE.U32 R44, R7, -0x2daee0ad, RZ ;  /* 0xd2511f53072c7825 */ /* 0x000fe200078e00ff */
[----:B------:R-:W-:-:S03]  /*19ac0*/  ISETP.LE.U32.AND P1, PT, R0, UR13, PT ;  /* 0x0000000d00007c0c */ /* 0x000fc6000bf23070 */
[----:B-1----:R-:W-:Y:S01]  /*19ad0*/  IMAD.MOV.U32 R161, RZ, RZ, R46 ;  /* 0x000000ffffa17224 */ /* 0x002fe200078e002e */
[----:B---3--:R-:W-:Y:S02]  /*19ae0*/  F2FP.BF16.F32.PACK_AB R0, R18, R23 ;  /* 0x000000171200723e */ /* 0x008fe400000010ff */
[----:B------:R-:W-:Y:S01]  /*19af0*/  LOP3.LUT R46, R6, UR27, R45, 0x96, !PT ;  /* 0x0000001b062e7c12 */ /* 0x000fe2000f8e962d */
[----:B------:R-:W-:Y:S01]  /*19b00*/  IMAD.MOV.U32 R29, RZ, RZ, R47 ;  /* 0x000000ffff1d7224 */ /* 0x000fe200078e002f */
[C---:B------:R-:W-:Y:S01]  /*19b10*/  PRMT R174, R0.reuse, 0x7610, R174 ;  /* 0x0000761000ae7816 */ /* 0x040fe200000000ae */
[----:B------:R1:W-:Y:S01]  /*19b20*/  MUFU.EX2 R47, R63 ;  /* 0x0000003f002f7308 */ /* 0x0003e20000000800 */
[----:B------:R-:W-:Y:S02]  /*19b30*/  PRMT R173, R0, 0x7632, R173 ;  /* 0x0000763200ad7816 */ /* 0x000fe400000000ad */
[----:B------:R-:W-:Y:S01]  /*19b40*/  LOP3.LUT R0, R46, 0xffff, RZ, 0xc0, !PT ;  /* 0x0000ffff2e007812 */ /* 0x000fe200078ec0ff */
[----:B------:R-:W-:-:S03]  /*19b50*/  @!P0 HFMA2.BF16_V2 R59, -RZ.H0_H0, RZ.H0_H0, -R175.H0_H0 ;  /* 0x200000ffff3b8231 */ /* 0x000fc600003409af */
[----:B------:R-:W-:Y:S01]  /*19b60*/  SHF.R.U32.HI R0, RZ, 0x8, R0 ;  /* 0x00000008ff007819 */ /* 0x000fe20000011600 */
[----:B-1----:R-:W-:Y:S02]  /*19b70*/  IMAD.MOV.U32 R63, RZ, RZ, R48 ;  /* 0x000000ffff3f7224 */ /* 0x002fe400078e0030 */
[----:B------:R1:W3:Y:S01]  /*19b80*/  MUFU.EX2 R48, R61 ;  /* 0x0000003d00307308 */ /* 0x0002e20000000800 */
[----:B------:R-:W-:Y:S02]  /*19b90*/  LOP3.LUT R0, R0, 0xffff, RZ, 0xc0, !PT ;  /* 0x0000ffff00007812 */ /* 0x000fe400078ec0ff */
[----:B------:R-:W-:Y:S02]  /*19ba0*/  @!P0 PRMT R175, R59, 0x5410, RZ ;  /* 0x000054103baf8816 */ /* 0x000fe400000000ff */
[----:B------:R-:W-:Y:S02]  /*19bb0*/  ISETP.LE.U32.AND P0, PT, R0, UR13, PT ;  /* 0x0000000d00007c0c */ /* 0x000fe4000bf03070 */
[----:B------:R-:W-:Y:S01]  /*19bc0*/  PRMT R0, R36, 0x7771, RZ ;  /* 0x0000777124007816 */ /* 0x000fe200000000ff */
[----:B------:R-:W-:-:S03]  /*19bd0*/  IMAD.MOV.U32 R62, RZ, RZ, R43 ;  /* 0x000000ffff3e7224 */ /* 0x000fc600078e002b */
[----:B------:R-:W-:Y:S01]  /*19be0*/  ISETP.GT.U32.AND P4, PT, R0, UR13, PT ;  /* 0x0000000d00007c0c */ /* 0x000fe2000bf84070 */
[----:B------:R-:W-:Y:S01]  /*19bf0*/  MUFU.EX2 R43, R166 ;  /* 0x000000a6002b7308 */ /* 0x000fe20000000800 */
[----:B------:R-:W-:Y:S02]  /*19c00*/  @!P3 HFMA2.BF16_V2 R75, -RZ.H0_H0, RZ.H0_H0, -R174.H0_H0 ;  /* 0x200000ffff4bb231 */ /* 0x000fe400003409ae */
[----:B-1----:R-:W-:Y:S01]  /*19c10*/  IMAD.MOV.U32 R61, RZ, RZ, R51 ;  /* 0x000000ffff3d7224 */ /* 0x002fe200078e0033 */
[----:B---3--:R-:W-:Y:S01]  /*19c20*/  F2FP.BF16.F32.PACK_AB R0, R48, R47 ;  /* 0x0000002f3000723e */ /* 0x008fe200000010ff */
[----:B------:R-:W-:-:S03]  /*19c30*/  IMAD.MOV.U32 R51, RZ, RZ, R41 ;  /* 0x000000ffff337224 */ /* 0x000fc600078e0029 */
[----:B------:R-:W1:Y:S01]  /*19c40*/  MUFU.EX2 R41, R165 ;  /* 0x000000a500297308 */ /* 0x000e620000000800 */
[C---:B------:R-:W-:Y:S02]  /*19c50*/  PRMT R171, R0.reuse, 0x7610, R171 ;  /* 0x0000761000ab7816 */ /* 0x040fe400000000ab */
[----:B------:R-:W-:Y:S02]  /*19c60*/  PRMT R172, R0, 0x7632, R172 ;  /* 0x0000763200ac7816 */ /* 0x000fe400000000ac */
[----:B------:R-:W-:Y:S01]  /*19c70*/  PRMT R0, R36, 0x7772, RZ ;  /* 0x0000777224007816 */ /* 0x000fe200000000ff */
[----:B------:R-:W-:Y:S01]  /*19c80*/  @!P1 HFMA2.BF16_V2 R74, -RZ.H0_H0, RZ.H0_H0, -R173.H0_H0 ;  /* 0x200000ffff4a9231 */ /* 0x000fe200003409ad */
[----:B------:R-:W-:Y:S02]  /*19c90*/  PRMT R6, R174, 0x5410, R173 ;  /* 0x00005410ae067816 */ /* 0x000fe400000000ad */
[----:B------:R-:W-:Y:S02]  /*19ca0*/  @!P3 PRMT R174, R75, 0x5410, RZ ;  /* 0x000054104baeb816 */ /* 0x000fe400000000ff */
[----:B------:R-:W-:-:S02]  /*19cb0*/  ISETP.GT.U32.AND P3, PT, R0, UR13, PT ;  /* 0x0000000d00007c0c */ /* 0x000fc4000bf64070 */
[----:B------:R-:W-:Y:S02]  /*19cc0*/  PRMT R0, R36, 0x7773, RZ ;  /* 0x0000777324007816 */ /* 0x000fe400000000ff */
[----:B------:R-:W-:Y:S01]  /*19cd0*/  @!P1 PRMT R173, R74, 0x5410, RZ ;  /* 0x000054104aad9816 */ /* 0x000fe200000000ff */
[----:B------:R-:W-:Y:S01]  /*19ce0*/  MUFU.EX2 R72, R72 ;  /* 0x0000004800487308 */ /* 0x000fe20000000800 */
[----:B------:R-:W-:Y:S02]  /*19cf0*/  ISETP.GT.U32.AND P1, PT, R0, UR13, PT ;  /* 0x0000000d00007c0c */ /* 0x000fe4000bf24070 */
[----:B-1----:R-:W-:-:S05]  /*19d00*/  F2FP.BF16.F32.PACK_AB R0, R43, R41 ;  /* 0x000000292b00723e */ /* 0x002fca00000010ff */
[----:B------:R-:W1:Y:S01]  /*19d10*/  MUFU.EX2 R73, R73 ;  /* 0x0000004900497308 */ /* 0x000e620000000800 */
[C---:B------:R-:W-:Y:S01]  /*19d20*/  PRMT R169, R0.reuse, 0x7632, R169 ;  /* 0x0000763200a97816 */ /* 0x040fe200000000a9 */
[----:B------:R-:W-:Y:S02]  /*19d30*/  @P4 HFMA2.BF16_V2 R76, -RZ.H0_H0, RZ.H0_H0, -R172.H0_H0 ;  /* 0x200000ffff4c4231 */ /* 0x000fe400003409ac */
[----:B------:R-:W-:Y:S01]  /*19d40*/  IMAD.MOV.U32 R45, RZ, RZ, R50 ;  /* 0x000000ffff2d7224 */ /* 0x000fe200078e0032 */
[----:B------:R-:W-:Y:S01]  /*19d50*/  PRMT R170, R0, 0x7610, R170 ;  /* 0x0000761000aa7816 */ /* 0x000fe200000000aa */
[----:B------:R-:W-:Y:S02]  /*19d60*/  IMAD.MOV.U32 R50, RZ, RZ, R67 ;  /* 0x000000ffff327224 */ /* 0x000fe400078e0043 */
[----:B------:R-:W-:Y:S02]  /*19d70*/  @!P5 HFMA2.BF16_V2 R77, -RZ.H0_H0, RZ.H0_H0, -R171.H0_H0 ;  /* 0x200000ffff4dd231 */ /* 0x000fe400003409ab */
[----:B------:R-:W-:-:S02]  /*19d80*/  IMAD.MOV.U32 R67, RZ, RZ, R252 ;  /* 0x000000ffff437224 */ /* 0x000fc400078e00fc */
[----:B------:R-:W-:Y:S01]  /*19d90*/  @P1 HFMA2.BF16_V2 R78, -RZ.H0_H0, RZ.H0_H0, -R169.H0_H0 ;  /* 0x200000ffff4e1231 */ /* 0x000fe200003409a9 */
[----:B------:R-:W-:Y:S02]  /*19da0*/  LOP3.LUT R0, R46, 0xff, RZ, 0xc0, !PT ;  /* 0x000000ff2e007812 */ /* 0x000fe400078ec0ff */
[----:B------:R-:W-:Y:S02]  /*19db0*/  PRMT R252, R171, 0x5410, R172 ;  /* 0x00005410abfc7816 */ /* 0x000fe400000000ac */
[----:B------:R-:W-:Y:S01]  /*19dc0*/  @P4 PRMT R172, R76, 0x5410, RZ ;  /* 0x000054104cac4816 */ /* 0x000fe200000000ff */
[----:B------:R-:W-:Y:S01]  /*19dd0*/  IMAD.MOV.U32 R76, RZ, RZ, R234 ;  /* 0x000000ffff4c7224 */ /* 0x000fe200078e00ea */
[----:B------:R-:W-:Y:S02]  /*19de0*/  ISETP.LE.U32.AND P4, PT, R0, UR13, PT ;  /* 0x0000000d00007c0c */ /* 0x000fe4000bf83070 */
[----:B------:R-:W-:Y:S02]  /*19df0*/  PRMT R234, R170, 0x5410, R169 ;  /* 0x00005410aaea7816 */ /* 0x000fe400000000a9 */
[----:B------:R-:W-:Y:S01]  /*19e00*/  @!P5 PRMT R171, R77, 0x5410, RZ ;  /* 0x000054104dabd816 */ /* 0x000fe200000000ff */
[----:B------:R-:W-:Y:S01]  /*19e10*/  IMAD.MOV.U32 R77, RZ, RZ, R45 ;  /* 0x000000ffff4d7224 */ /* 0x000fe200078e002d */
[----:B------:R-:W-:-:S02]  /*19e20*/  @P1 PRMT R169, R78, 0x5410, RZ ;  /* 0x000054104ea91816 */ /* 0x000fc400000000ff */
[----:B-1----:R-:W-:Y:S01]  /*19e30*/  F2FP.BF16.F32.PACK_AB R0, R73, R72 ;  /* 0x000000484900723e */ /* 0x002fe200000010ff */
[----:B------:R-:W-:Y:S03]  /*19e40*/  MUFU.EX2 R45, R178 ;  /* 0x000000b2002d7308 */ /* 0x000fe60000000800 */
[C---:B------:R-:W-:Y:S02]  /*19e50*/  PRMT R168, R0.reuse, 0x7610, R168 ;  /* 0x0000761000a87816 */ /* 0x040fe400000000a8 */
[----:B------:R-:W-:Y:S02]  /*19e60*/  PRMT R167, R0, 0x7632, R167 ;  /* 0x0000763200a77816 */ /* 0x000fe400000000a7 */
[----:B------:R-:W-:-:S04]  /*19e70*/  PRMT R0, R46, 0x7632, R0 ;  /* 0x000076322e007816 */ /* 0x000fc80000000000 */
[----:B------:R-:W-:Y:S01]  /*19e80*/  LOP3.LUT R0, R0, 0xff, RZ, 0xc0, !PT ;  /* 0x000000ff00007812 */ /* 0x000fe200078ec0ff */
[----:B------:R-:W-:Y:S02]  /*19e90*/  @!P0 HFMA2.BF16_V2 R80, -RZ.H0_H0, RZ.H0_H0, -R167.H0_H0 ;  /* 0x200000ffff508231 */ /* 0x000fe400003409a7 */
[----:B------:R-:W-:Y:S01]  /*19ea0*/  FADD.FTZ R7, R220, R4 ;  /* 0x00000004dc077221 */ /* 0x000fe20000010000 */
[----:B------:R-:W-:Y:S02]  /*19eb0*/  ISETP.LE.U32.AND P1, PT, R0, UR13, PT ;  /* 0x0000000d00007c0c */ /* 0x000fe4000bf23070 */
[----:B------:R-:W-:Y:S02]  /*19ec0*/  SHF.R.U32.HI R0, RZ, 0x18, R46 ;  /* 0x00000018ff007819 */ /* 0x000fe4000001162e */
[----:B------:R-:W-:Y:S02]  /*19ed0*/  PRMT R220, R168, 0x5410, R167 ;  /* 0x00005410a8dc7816 */ /* 0x000fe400000000a7 */
[----:B------:R-:W-:-:S02]  /*19ee0*/  @!P0 PRMT R167, R80, 0x5410, RZ ;  /* 0x0000541050a78816 */ /* 0x000fc400000000ff */
[----:B------:R-:W-:Y:S01]  /*19ef0*/  ISETP.LE.U32.AND P0, PT, R0, UR13, PT ;  /* 0x0000000d00007c0c */ /* 0x000fe2000bf03070 */
[----:B------:R-:W-:Y:S01]  /*19f00*/  FADD.FTZ R4, R217, R5 ;  /* 0x00000005d9047221 */ /* 0x000fe20000010000 */
[----:B------:R-:W-:Y:S02]  /*19f10*/  IMAD.MOV.U32 R217, RZ, RZ, R67 ;  /* 0x000000ffffd97224 */ /* 0x000fe400078e0043 */
[----:B------:R-:W-:Y:S01]  /*19f20*/  MUFU.EX2 R67, R141 ;  /* 0x0000008d00437308 */ /* 0x000fe20000000800 */
[----:B------:R-:W-:Y:S02]  /*19f30*/  @!P4 HFMA2.BF16_V2 R81, -RZ.H0_H0, RZ.H0_H0, -R168.H0_H0 ;  /* 0x200000ffff51c231 */ /* 0x000fe400003409a8 */
[----:B------:R-:W-:-:S03]  /*19f40*/  @P3 HFMA2.BF16_V2 R79, -RZ.H0_H0, RZ.H0_H0, -R170.H0_H0 ;  /* 0x200000ffff4f3231 */ /* 0x000fc600003409aa */
[----:B------:R-:W-:Y:S01]  /*19f50*/  @!P4 PRMT R168, R81, 0x5410, RZ ;  /* 0x0000541051a8c816 */ /* 0x000fe200000000ff */
[----:B------:R-:W-:Y:S01]  /*19f60*/  FADD.FTZ R2, R57, R2 ;  /* 0x0000000239027221 */ /* 0x000fe20000010000 */
[----:B------:R-:W-:Y:S01]  /*19f70*/  @P3 PRMT R170, R79, 0x5410, RZ ;  /* 0x000054104faa3816 */ /* 0x000fe200000000ff */
[----:B------:R-:W-:Y:S02]  /*19f80*/  IMAD.MOV.U32 R57, RZ, RZ, R62 ;  /* 0x000000ffff397224 */ /* 0x000fe400078e003e */
[----:B------:R-:W-:Y:S01]  /*19f90*/  MUFU.EX2 R62, R183 ;  /* 0x000000b7003e7308 */ /* 0x000fe20000000800 */
[----:B------:R-:W-:Y:S02]  /*19fa0*/  IMAD.MOV.U32 R75, RZ, RZ, R6 ;  /* 0x000000ffff4b7224 */ /* 0x000fe400078e0006 */
[----:B------:R-:W-:Y:S01]  /*19fb0*/  FADD.FTZ R6, R56, R2 ;  /* 0x0000000238067221 */ /* 0x000fe20000010000 */
[----:B------:R-:W-:Y:S01]  /*19fc0*/  FADD.FTZ R3, R26, R3 ;  /* 0x000000031a037221 */ /* 0x000fe20000010000 */
[----:B------:R-:W-:Y:S01]  /*19fd0*/  SHF.R.U32.HI R56, RZ, 0x5, R182 ;  /* 0x00000005ff387819 */ /* 0x000fe200000116b6 */
[----:B------:R-:W-:-:S04]  /*19fe0*/  IMAD.U32 R26, RZ, RZ, UR20 ;  /* 0x00000014ff1a7e24 */ /* 0x000fc8000f8e00ff */
[----:B------:R-:W-:Y:S02]  /*19ff0*/  IMAD R26, R26, 0x8, R56 ;  /* 0x000000081a1a7824 */ /* 0x000fe400078e0238 */
[----:B------:R-:W-:Y:S02]  /*1a000*/  FADD.FTZ R3, R27, R3 ;  /* 0x000000031b037221 */ /* 0x000fe40000010000 */
[----:B------:R-:W-:Y:S02]  /*1a010*/  VIADD R26, R26, 0x4 ;  /* 0x000000041a1a7836 */ /* 0x000fe40000000000 */
[----:B------:R-:W-:Y:S01]  /*1a020*/  FADD.FTZ R2, R221, R7 ;  /* 0x00000007dd027221 */ /* 0x000fe20000010000 */
[----:B------:R-:W-:Y:S01]  /*1a030*/  FADD.FTZ R4, R142, R4 ;  /* 0x000000048e047221 */ /* 0x000fe20000010000 */
[----:B------:R-:W-:-:S04]  /*1a040*/  IMAD.WIDE.U32 R26, R26, -0x326172a9, RZ ;  /* 0xcd9e8d571a1a7825 */ /* 0x000fc800078e00ff */
[----:B------:R-:W-:Y:S01]  /*1a050*/  FADD.FTZ R5, R30, R3 ;  /* 0x000000031e057221 */ /* 0x000fe20000010000 */
[----:B------:R-:W-:Y:S01]  /*1a060*/  FADD.FTZ R3, R153, R2 ;  /* 0x0000000299037221 */ /* 0x000fe20000010000 */
[----:B------:R-:W-:Y:S01]  /*1a070*/  FADD.FTZ R2, R149, R4 ;  /* 0x0000000495027221 */ /* 0x000fe20000010000 */
[----:B------:R-:W-:Y:S02]  /*1a080*/  LOP3.LUT R4, R8, UR36, R181, 0x96, !PT ;  /* 0x0000002408047c12 */ /* 0x000fe4000f8e96b5 */
[----:B------:R-:W-:Y:S01]  /*1a090*/  FADD.FTZ R8, R151, R3 ;  /* 0x0000000397087221 */ /* 0x000fe20000010000 */
[----:B------:R-:W-:Y:S01]  /*1a0a0*/  FADD.FTZ R6, R55, R6 ;  /* 0x0000000637067221 */ /* 0x000fe20000010000 */
[----:B------:R-:W-:Y:S02]  /*1a0b0*/  IMAD.MOV.U32 R56, RZ, RZ, R217 ;  /* 0x000000ffff387224 */ /* 0x000fe400078e00d9 */
[----:B------:R-:W-:Y:S02]  /*1a0c0*/  IMAD.MOV.U32 R217, RZ, RZ, R61 ;  /* 0x000000ffffd97224 */ /* 0x000fe400078e003d */
[----:B------:R-:W-:-:S02]  /*1a0d0*/  IMAD.MOV.U32 R61, RZ, RZ, R11 ;  /* 0x000000ffff3d7224 */ /* 0x000fc400078e000b */
[----:B------:R-:W-:Y:S01]  /*1a0e0*/  FADD.FTZ R11, R42, R5 ;  /* 0x000000052a0b7221 */ /* 0x000fe20000010000 */
[----:B------:R-:W-:-:S04]  /*1a0f0*/  IMAD.WIDE.U32 R4, R4, -0x2daee0ad, RZ ;  /* 0xd2511f5304047825 */ /* 0x000fc800078e00ff */
[----:B----4-:R-:W-:Y:S02]  /*1a100*/  IMAD.MOV.U32 R78, RZ, RZ, R64 ;  /* 0x000000ffff4e7224 */ /* 0x010fe400078e0040 */
[----:B------:R-:W1:Y:S08]  /*1a110*/  MUFU.EX2 R64, R179 ;  /* 0x000000b300407308 */ /* 0x000e700000000800 */
[----:B------:R-:W3:Y:S01]  /*1a120*/  MUFU.EX2 R179, R140 ;  /* 0x0000008c00b37308 */ /* 0x000ee20000000800 */
[----:B-1----:R-:W-:-:S04]  /*1a130*/  F2FP.BF16.F32.PACK_AB R0, R64, R45 ;  /* 0x0000002d4000723e */ /* 0x002fc800000010ff */
[C---:B------:R-:W-:Y:S02]  /*1a140*/  PRMT R165, R0.reuse, 0x7610, R165 ;  /* 0x0000761000a57816 */ /* 0x040fe400000000a5 */
[----:B------:R-:W-:Y:S01]  /*1a150*/  PRMT R166, R0, 0x7632, R166 ;  /* 0x0000763200a67816 */ /* 0x000fe200000000a6 */
[----:B------:R-:W-:-:S05]  /*1a160*/  IMAD.MOV.U32 R0, RZ, RZ, R44 ;  /* 0x000000ffff007224 */ /* 0x000fca00078e002c */
[----:B------:R-:W-:Y:S01]  /*1a170*/  LOP3.LUT R0, R0, 0xff, RZ, 0xc0, !PT ;  /* 0x000000ff00007812 */ /* 0x000fe200078ec0ff */
[----:B------:R-:W-:-:S03]  /*1a180*/  IMAD.MOV.U32 R79, RZ, RZ, R65 ;  /* 0x000000ffff4f7224 */ /* 0x000fc600078e0041 */
[----:B------:R-:W-:Y:S02]  /*1a190*/  ISETP.LE.U32.AND P4, PT, R0, UR13, PT ;  /* 0x0000000d00007c0c */ /* 0x000fe4000bf83070 */
[----:B------:R-:W-:Y:S01]  /*1a1a0*/  PRMT R0, R44, 0x7771, RZ ;  /* 0x000077712c007816 */ /* 0x000fe200000000ff */
[----:B------:R-:W1:Y:S03]  /*1a1b0*/  MUFU.EX2 R65, R189 ;  /* 0x000000bd00417308 */ /* 0x000e660000000800 */
[----:B------:R-:W-:Y:S02]  /*1a1c0*/  ISETP.GT.U32.AND P3, PT, R0, UR13, PT ;  /* 0x0000000d00007c0c */ /* 0x000fe4000bf64070 */
[----:B---3--:R-:W-:Y:S01]  /*1a1d0*/  F2FP.BF16.F32.PACK_AB R0, R179, R67 ;  /* 0x00000043b300723e */ /* 0x008fe200000010ff */
[----:B------:R-:W-:-:S03]  /*1a1e0*/  @!P1 HFMA2.BF16_V2 R83, -RZ.H0_H0, RZ.H0_H0, -R165.H0_H0 ;  /* 0x200000ffff539231 */ /* 0x000fc600003409a5 */
        /* <DEDUP_REMOVED lines=8> */
[----:B------:R-:W-:Y:S02]  /*1a270*/  @!P0 PRMT R166, R82, 0x5410, RZ ;  /* 0x0000541052a68816 */ /* 0x000fe400000000ff */
[----:B------:R-:W-:Y:S02]  /*1a280*/  ISETP.GT.U32.AND P0, PT, R0, UR13, PT ;  /* 0x0000000d00007c0c */ /* 0x000fe4000bf04070 */
[----:B-1----:R-:W-:Y:S01]  /*1a290*/  F2FP.BF16.F32.PACK_AB R0, R65, R62 ;  /* 0x0000003e4100723e */ /* 0x002fe200000010ff */
[----:B------:R-:W-:-:S03]  /*1a2a0*/  IMAD.MOV.U32 R27, RZ, RZ, R79 ;  /* 0x000000ffff1b7224 */ /* 0x000fc600078e004f */
[C---:B------:R-:W-:Y:S02]  /*1a2b0*/  PRMT R158, R0.reuse, 0x7610, R158 ;  /* 0x00007610009e7816 */ /* 0x040fe4000000009e */
[----:B------:R-:W-:Y:S01]  /*1a2c0*/  PRMT R157, R0, 0x7632, R157 ;  /* 0x00007632009d7816 */ /* 0x000fe2000000009d */
[----:B------:R-:W-:Y:S01]  /*1a2d0*/  IMAD.MOV.U32 R79, RZ, RZ, R77 ;  /* 0x000000ffff4f7224 */ /* 0x000fe200078e004d */
[----:B------:R-:W-:Y:S01]  /*1a2e0*/  LOP3.LUT R0, R26, UR37, R9, 0x96, !PT ;  /* 0x000000251a007c12 */ /* 0x000fe2000f8e9609 */
[----:B------:R-:W-:Y:S02]  /*1a2f0*/  IMAD.MOV.U32 R77, RZ, RZ, R63 ;  /* 0x000000ffff4d7224 */ /* 0x000fe400078e003f */
[----:B------:R-:W-:Y:S02]  /*1a300*/  IMAD.MOV.U32 R63, RZ, RZ, R10 ;  /* 0x000000ffff3f7224 */ /* 0x000fe400078e000a */
[----:B------:R-:W-:Y:S01]  /*1a310*/  FADD.FTZ R10, R23, R2 ;  /* 0x00000002170a7221 */ /* 0x000fe20000010000 */
[----:B------:R-:W-:-:S04]  /*1a320*/  IMAD.WIDE.U32 R2, R0, -0x2daee0ad, RZ ;  /* 0xd2511f5300027825 */ /* 0x000fc800078e00ff */
[----:B------:R-:W-:Y:S01]  /*1a330*/  FADD.FTZ R9, R60, R6 ;  /* 0x000000063c097221 */ /* 0x000fe20000010000 */
[----:B------:R-:W-:Y:S01]  /*1a340*/  LOP3.LUT R0, R194, UR35, R3, 0x96, !PT ;  /* 0x00000023c2007c12 */ /* 0x000fe2000f8e9603 */
[----:B------:R-:W-:Y:S02]  /*1a350*/  @P1 HFMA2.BF16_V2 R87, -RZ.H0_H0, RZ.H0_H0, -R158.H0_H0 ;  /* 0x200000ffff571231 */ /* 0x000fe4000034099e */
[----:B------:R-:W-:Y:S02]  /*1a360*/  @P0 HFMA2.BF16_V2 R86, -RZ.H0_H0, RZ.H0_H0, -R157.H0_H0 ;  /* 0x200000ffff560231 */ /* 0x000fe4000034099d */
[----:B------:R-:W-:Y:S01]  /*1a370*/  IMAD.MOV.U32 R26, RZ, RZ, R78 ;  /* 0x000000ffff1a7224 */ /* 0x000fe200078e004e */
[----:B------:R-:W-:Y:S01]  /*1a380*/  PRMT R82, R158, 0x5410, R157 ;  /* 0x000054109e527816 */ /* 0x000fe2000000009d */
[----:B------:R-:W-:Y:S01]  /*1a390*/  IMAD.WIDE.U32 R6, R0, -0x326172a9, RZ ;  /* 0xcd9e8d5700067825 */ /* 0x000fe200078e00ff */
[----:B------:R-:W-:-:S03]  /*1a3a0*/  LOP3.LUT R0, R2, UR34, R5, 0x96, !PT ;  /* 0x0000002202007c12 */ /* 0x000fc6000f8e9605 */
[----:B------:R-:W-:Y:S01]  /*1a3b0*/  IMAD.MOV.U32 R178, RZ, RZ, R79 ;  /* 0x000000ffffb27224 */ /* 0x000fe200078e004f */
[----:B------:R-:W-:Y:S01]  /*1a3c0*/  LOP3.LUT R3, R180, UR23, R7, 0x96, !PT ;  /* 0x00000017b4037c12 */ /* 0x000fe2000f8e9607 */
[----:B------:R-:W-:Y:S01]  /*1a3d0*/  @P3 HFMA2.BF16_V2 R84, -RZ.H0_H0, RZ.H0_H0, -R159.H0_H0 ;  /* 0x200000ffff543231 */ /* 0x000fe2000034099f */
[----:B------:R-:W-:Y:S01]  /*1a3e0*/  PRMT R183, R164, 0x5410, R159 ;  /* 0x00005410a4b77816 */ /* 0x000fe2000000009f */
[----:B------:R-:W-:Y:S02]  /*1a3f0*/  IMAD.MOV.U32 R83, RZ, RZ, R76 ;  /* 0x000000ffff537224 */ /* 0x000fe400078e004c */
[----:B------:R-:W-:Y:S02]  /*1a400*/  @!P4 HFMA2.BF16_V2 R85, -RZ.H0_H0, RZ.H0_H0, -R164.H0_H0 ;  /* 0x200000ffff55c231 */ /* 0x000fe400003409a4 */
[----:B------:R-:W-:-:S04]  /*1a410*/  IMAD.WIDE.U32 R2, R3, -0x2daee0ad, RZ ;  /* 0xd2511f5303027825 */ /* 0x000fc800078e00ff */
[----:B------:R-:W-:Y:S01]  /*1a420*/  IMAD.MOV.U32 R81, RZ, RZ, R63 ;  /* 0x000000ffff517224 */ /* 0x000fe200078e003f */
[----:B------:R-:W-:Y:S01]  /*1a430*/  LOP3.LUT R3, R4, UR29, R3, 0x96, !PT ;  /* 0x0000001d04037c12 */ /* 0x000fe2000f8e9603 */
[----:B------:R-:W-:-:S04]  /*1a440*/  IMAD.WIDE.U32 R4, R0, -0x326172a9, RZ ;  /* 0xcd9e8d5700047825 */ /* 0x000fc800078e00ff */
[----:B------:R-:W-:Y:S01]  /*1a450*/  IMAD.MOV.U32 R55, RZ, RZ, R217 ;  /* 0x000000ffff377224 */ /* 0x000fe200078e00d9 */
[----:B------:R-:W-:Y:S01]  /*1a460*/  LOP3.LUT R0, R6, UR17, R5, 0x96, !PT ;  /* 0x0000001106007c12 */ /* 0x000fe2000f8e9605 */
[----:B------:R-:W-:Y:S01]  /*1a470*/  IMAD.MOV.U32 R80, RZ, RZ, R61 ;  /* 0x000000ffff507224 */ /* 0x000fe200078e003d */
[----:B------:R-:W-:Y:S01]  /*1a480*/  MUFU.EX2 R23, R218 ;  /* 0x000000da00177308 */ /* 0x000fe20000000800 */
[----:B------:R-:W-:Y:S01]  /*1a490*/  IMAD.MOV.U32 R189, RZ, RZ, R74 ;  /* 0x000000ffffbd7224 */ /* 0x000fe200078e004a */
[----:B--2---:R-:W-:Y:S01]  /*1a4a0*/  STG.E.U16 desc[UR32][R38.64+-0x100], R35 ;  /* 0xffff002326007986 */ /* 0x004fe2000c101520 */
[----:B------:R-:W-:Y:S01]  /*1a4b0*/  IMAD.WIDE.U32 R6, R0, -0x2daee0ad, RZ ;  /* 0xd2511f5300067825 */ /* 0x000fe200078e00ff */
[----:B------:R-:W-:Y:S02]  /*1a4c0*/  @P1 PRMT R158, R87, 0x5410, RZ ;  /* 0x00005410579e1816 */ /* 0x000fe400000000ff */
[----:B------:R-:W-:Y:S02]  /*1a4d0*/  STG.E.U16 desc[UR32][R38.64+-0xfe], R25 ;  /* 0xffff021926007986 */ /* 0x000fe4000c101520 */
[----:B------:R-:W-:Y:S01]  /*1a4e0*/  LOP3.LUT R0, R2, UR28, R7, 0x96, !PT ;  /* 0x0000001c02007c12 */ /* 0x000fe2000f8e9607 */
[----:B------:R-:W-:Y:S01]  /*1a4f0*/  IMAD.MOV.U32 R87, RZ, RZ, R27 ;  /* 0x000000ffff577224 */ /* 0x000fe200078e001b */
[----:B------:R-:W-:Y:S01]  /*1a500*/  @P0 PRMT R157, R86, 0x5410, RZ ;  /* 0x00005410569d0816 */ /* 0x000fe200000000ff */
[----:B------:R-:W-:Y:S01]  /*1a510*/  IMAD.MOV.U32 R86, RZ, RZ, R26 ;  /* 0x000000ffff567224 */ /* 0x000fe200078e001a */
[----:B------:R-:W-:Y:S01]  /*1a520*/  MUFU.EX2 R60, R147 ;  /* 0x00000093003c7308 */ /* 0x000fe20000000800 */
[----:B------:R-:W-:-:S07]  /*1a530*/  IMAD.WIDE.U32 R2, R3, -0x326172a9, RZ ;  /* 0xcd9e8d5703027825 */ /* 0x000fce00078e00ff */
[----:B------:R-:W-:Y:S01]  /*1a540*/  MUFU.EX2 R232, R232 ;  /* 0x000000e800e87308 */ /* 0x000fe20000000800 */
[----:B------:R-:W-:Y:S01]  /*1a550*/  IMAD.WIDE.U32 R26, R0, -0x326172a9, RZ ;  /* 0xcd9e8d57001a7825 */ /* 0x000fe200078e00ff */
[----:B------:R-:W-:Y:S01]  /*1a560*/  USHF.L.U32 UR4, UR13, 0x10, URZ ;  /* 0x000000100d047899 */ /* 0x000fe200080006ff */
[----:B------:R1:W5:Y:S02]  /*1a570*/  LDL.LU.64 R194, [R1+0x168] ;  /* 0x0001680001c27983 */ /* 0x0003640000300a00 */
[----:B------:R-:W-:Y:S01]  /*1a580*/  IMAD.MOV.U32 R79, RZ, RZ, R29 ;  /* 0x000000ffff4f7224 */ /* 0x000fe200078e001d */
[----:B------:R-:W-:Y:S01]  /*1a590*/  LOP3.LUT R29, R2, UR15, R27, 0x96, !PT ;  /* 0x0000000f021d7c12 */ /* 0x000fe2000f8e961b */
[----:B------:R-:W-:Y:S01]  /*1a5a0*/  IMAD.MOV.U32 R76, RZ, RZ, R31 ;  /* 0x000000ffff4c7224 */ /* 0x000fe200078e001f */
[----:B------:R-:W-:Y:S02]  /*1a5b0*/  LOP3.LUT R3, R4, UR16, R3, 0x96, !PT ;  /* 0x0000001004037c12 */ /* 0x000fe4000f8e9603 */
[----:B------:R-:W-:Y:S01]  /*1a5c0*/  @P3 PRMT R159, R84, 0x5410, RZ ;  /* 0x00005410549f3816 */ /* 0x000fe200000000ff */
[----:B------:R-:W-:Y:S01]  /*1a5d0*/  IMAD.MOV.U32 R78, RZ, RZ, R13 ;  /* 0x000000ffff4e7224 */ /* 0x000fe200078e000d */
[----:B------:R-:W-:Y:S01]  /*1a5e0*/  LOP3.LUT R0, R29, 0xffff, RZ, 0xc0, !PT ;  /* 0x0000ffff1d007812 */ /* 0x000fe200078ec0ff */
[----:B------:R-:W-:Y:S01]  /*1a5f0*/  MUFU.EX2 R7, R144 ;  /* 0x0000009000077308 */ /* 0x000fe20000000800 */
[----:B------:R-:W-:Y:S01]  /*1a600*/  @!P4 PRMT R164, R85, 0x5410, RZ ;  /* 0x0000541055a4c816 */ /* 0x000fe200000000ff */
[----:B------:R-:W-:Y:S01]  /*1a610*/  FADD.FTZ R5, R18, R10 ;  /* 0x0000000a12057221 */ /* 0x000fe20000010000 */
[----:B------:R-:W-:Y:S01]  /*1a620*/  SHF.R.U32.HI R0, RZ, 0x8, R0 ;  /* 0x00000008ff007819 */ /* 0x000fe20000011600 */
[----:B------:R-:W-:Y:S01]  /*1a630*/  IMAD.MOV.U32 R42, RZ, RZ, R83 ;  /* 0x000000ffff2a7224 */ /* 0x000fe200078e0053 */
[----:B------:R1:W5:Y:S02]  /*1a640*/  LDL.LU.64 R180, [R1+0x160] ;  /* 0x0001600001b47983 */ /* 0x0003640000300a00 */
[----:B------:R-:W-:Y:S01]  /*1a650*/  LOP3.LUT R0, R0, 0xffff, RZ, 0xc0, !PT ;  /* 0x0000ffff00007812 */ /* 0x000fe200078ec0ff */
[----:B------:R-:W-:-:S03]  /*1a660*/  IMAD.WIDE.U32 R30, R3, -0x2daee0ad, RZ ;  /* 0xd2511f53031e7825 */ /* 0x000fc600078e00ff */
[----:B------:R-:W-:Y:S02]  /*1a670*/  ISETP.LE.U32.AND P3, PT, R0, UR13, PT ;  /* 0x0000000d00007c0c */ /* 0x000fe4000bf63070 */
[----:B------:R-:W-:Y:S02]  /*1a680*/  PRMT R0, R29, 0x7632, R0 ;  /* 0x000076321d007816 */ /* 0x000fe40000000000 */
[----:B------:R-:W-:Y:S02]  /*1a690*/  LOP3.LUT R31, R6, UR27, R31, 0x96, !PT ;  /* 0x0000001b061f7c12 */ /* 0x000fe4000f8e961f */
[----:B------:R-:W-:Y:S01]  /*1a6a0*/  LOP3.LUT R0, R0, 0xff, RZ, 0xc0, !PT ;  /* 0x000000ff00007812 */ /* 0x000fe200078ec0ff */
[----:B------:R-:W-:Y:S03]  /*1a6b0*/  MUFU.EX2 R2, R152 ;  /* 0x0000009800027308 */ /* 0x000fe60000000800 */
[----:B------:R-:W-:-:S02]  /*1a6c0*/  ISETP.LE.U32.AND P5, PT, R0, UR13, PT ;  /* 0x0000000d00007c0c */ /* 0x000fc4000bfa3070 */
[----:B------:R-:W-:-:S03]  /*1a6d0*/  LOP3.LUT R0, R31, 0xffff, RZ, 0xc0, !PT ;  /* 0x0000ffff1f007812 */ /* 0x000fc600078ec0ff */
[----:B------:R-:W2:Y:S01]  /*1a6e0*/  MUFU.EX2 R13, R213 ;  /* 0x000000d5000d7308 */ /* 0x000ea20000000800 */
[----:B------:R-:W-:-:S04]  /*1a6f0*/  SHF.R.U32.HI R0, RZ, 0x8, R0 ;  /* 0x00000008ff007819 */ /* 0x000fc80000011600 */
[----:B------:R-:W-:-:S04]  /*1a700*/  LOP3.LUT R0, R0, 0xffff, RZ, 0xc0, !PT ;  /* 0x0000ffff00007812 */ /* 0x000fc800078ec0ff */
[----:B------:R-:W-:Y:S02]  /*1a710*/  ISETP.LE.U32.AND P1, PT, R0, UR13, PT ;  /* 0x0000000d00007c0c */ /* 0x000fe4000bf23070 */
[----:B------:R-:W-:-:S04]  /*1a720*/  LOP3.LUT R0, R29, 0xff, RZ, 0xc0, !PT ;  /* 0x000000ff1d007812 */ /* 0x000fc800078ec0ff */
[----:B------:R-:W-:Y:S02]  /*1a730*/  ISETP.LE.U32.AND P0, PT, R0, UR13, PT ;  /* 0x0000000d00007c0c */ /* 0x000fe4000bf03070 */
[----:B--2---:R-:W-:Y:S01]  /*1a740*/  F2FP.BF16.F32.PACK_AB R0, R13, R2 ;  /* 0x000000020d00723e */ /* 0x004fe200000010ff */
[----:B------:R-:W2:Y:S08]  /*1a750*/  MUFU.EX2 R6, R143 ;  /* 0x0000008f00067308 */ /* 0x000eb00000000800 */
[----:B------:R-:W-:Y:S01]  /*1a760*/  MUFU.EX2 R10, R214 ;  /* 0x000000d6000a7308 */ /* 0x000fe20000000800 */
[----:B------:R-:W-:-:S07]  /*1a770*/  PRMT R156, R0, 0x7610, R156 ;  /* 0x00007610009c7816 */ /* 0x000fce000000009c */
[----:B------:R-:W3:Y:S01]  /*1a780*/  MUFU.EX2 R63, R215 ;  /* 0x000000d7003f7308 */ /* 0x000ee20000000800 */
[----:B------:R-:W-:-:S07]  /*1a790*/  PRMT R155, R0, 0x7632, R155 ;  /* 0x00007632009b7816 */ /* 0x000fce000000009b */
[----:B------:R4:W1:Y:S01]  /*1a7a0*/  MUFU.EX2 R61, R216 ;  /* 0x000000d8003d7308 */ /* 0x0008620000000800 */
[----:B------:R-:W-:Y:S01]  /*1a7b0*/  SHF.R.U32.HI R0, RZ, 0x18, R29 ;  /* 0x00000018ff007819 */ /* 0x000fe2000001161d */
[----:B------:R-:W-:Y:S01]  /*1a7c0*/  FADD.FTZ R3, R2, R9 ;  /* 0x0000000902037221 */ /* 0x000fe20000010000 */
[----:B------:R-:W-:Y:S01]  /*1a7d0*/  FADD.FTZ R4, R40, R8 ;  /* 0x0000000828047221 */ /* 0x000fe20000010000 */
[----:B------:R-:W-:Y:S01]  /*1a7e0*/  IMAD.MOV.U32 R85, RZ, RZ, R220 ;  /* 0x000000ffff557224 */ /* 0x000fe200078e00dc */
[----:B------:R-:W-:Y:S01]  /*1a7f0*/  ISETP.LE.U32.AND P4, PT, R0, UR13, PT ;  /* 0x0000000d00007c0c */ /* 0x000fe2000bf83070 */
[----:B------:R-:W-:Y:S02]  /*1a800*/  IMAD.MOV.U32 R0, RZ, RZ, R30 ;  /* 0x000000ffff007224 */ /* 0x000fe400078e001e */
[----:B------:R-:W-:Y:S01]  /*1a810*/  @!P0 HFMA2.BF16_V2 R89, -RZ.H0_H0, RZ.H0_H0, -R156.H0_H0 ;  /* 0x200000ffff598231 */ /* 0x000fe2000034099c */
[----:B------:R-:W-:Y:S01]  /*1a820*/  PRMT R217, R156, 0x5410, R155 ;  /* 0x000054109cd97816 */ /* 0x000fe2000000009b */
[----:B------:R-:W1:Y:S01]  /*1a830*/  LDC R213, c[0x0][0x448] ;  /* 0x00011200ffd57b82 */ /* 0x000e620000000800 */
[----:B------:R-:W-:-:S02]  /*1a840*/  LOP3.LUT R0, R0, 0xff, RZ, 0xc0, !PT ;  /* 0x000000ff00007812 */ /* 0x000fc400078ec0ff */
[----:B------:R-:W-:Y:S02]  /*1a850*/  @!P0 PRMT R156, R89, 0x5410, RZ ;  /* 0x00005410599c8816 */ /* 0x000fe400000000ff */
[----:B------:R-:W-:Y:S02]  /*1a860*/  ISETP.LE.U32.AND P0, PT, R0, UR13, PT ;  /* 0x0000000d00007c0c */ /* 0x000fe4000bf03070 */
[----:B--2---:R-:W-:Y:S01]  /*1a870*/  F2FP.BF16.F32.PACK_AB R0, R7, R6 ;  /* 0x000000060700723e */ /* 0x004fe200000010ff */
[----:B------:R-:W-:-:S03]  /*1a880*/  @!P3 HFMA2.BF16_V2 R90, -RZ.H0_H0, RZ.H0_H0, -R155.H0_H0 ;  /* 0x200000ffff5ab231 */ /* 0x000fc6000034099b */
[C---:B------:R-:W-:Y:S02]  /*1a890*/  PRMT R154, R0.reuse, 0x7610, R154 ;  /* 0x00007610009a7816 */ /* 0x040fe4000000009a */
[----:B------:R-:W-:Y:S02]  /*1a8a0*/  PRMT R153, R0, 0x7632, R153 ;  /* 0x0000763200997816 */ /* 0x000fe40000000099 */
[----:B------:R-:W-:Y:S02]  /*1a8b0*/  LOP3.LUT R0, R31, 0xff, RZ, 0xc0, !PT ;  /* 0x000000ff1f007812 */ /* 0x000fe400078ec0ff */
[----:B------:R-:W-:Y:S02]  /*1a8c0*/  @!P3 PRMT R155, R90, 0x5410, RZ ;  /* 0x000054105a9bb816 */ /* 0x000fe400000000ff */
[----:B------:R-:W-:Y:S02]  /*1a8d0*/  ISETP.LE.U32.AND P3, PT, R0, UR13, PT ;  /* 0x0000000d00007c0c */ /* 0x000fe4000bf63070 */
[----:B---3--:R-:W-:Y:S01]  /*1a8e0*/  F2FP.BF16.F32.PACK_AB R0, R63, R10 ;  /* 0x0000000a3f00723e */ /* 0x008fe200000010ff */
[----:B------:R-:W-:-:S03]  /*1a8f0*/  @!P4 HFMA2.BF16_V2 R91, -RZ.H0_H0, RZ.H0_H0, -R153.H0_H0 ;  /* 0x200000ffff5bc231 */ /* 0x000fc60000340999 */
[C---:B------:R-:W-:Y:S02]  /*1a900*/  PRMT R152, R0.reuse, 0x7610, R152 ;  /* 0x0000761000987816 */ /* 0x040fe40000000098 */
[----:B------:R-:W-:Y:S02]  /*1a910*/  PRMT R151, R0, 0x7632, R151 ;  /* 0x0000763200977816 */ /* 0x000fe40000000097 */
[----:B------:R-:W-:Y:S02]  /*1a920*/  PRMT R0, R30, 0x7771, RZ ;  /* 0x000077711e007816 */ /* 0x000fe400000000ff */
[----:B----4-:R-:W-:Y:S02]  /*1a930*/  PRMT R216, R154, 0x5410, R153 ;  /* 0x000054109ad87816 */ /* 0x010fe40000000099 */
[----:B------:R-:W-:Y:S02]  /*1a940*/  @!P4 PRMT R153, R91, 0x5410, RZ ;  /* 0x000054105b99c816 */ /* 0x000fe400000000ff */
[----:B------:R-:W-:-:S02]  /*1a950*/  ISETP.GT.U32.AND P4, PT, R0, UR13, PT ;  /* 0x0000000d00007c0c */ /* 0x000fc4000bf84070 */
[----:B-1----:R-:W-:Y:S01]  /*1a960*/  F2FP.BF16.F32.PACK_AB R0, R23, R61 ;  /* 0x0000003d1700723e */ /* 0x002fe200000010ff */
[----:B------:R-:W1:Y:S01]  /*1a970*/  MUFU.EX2 R89, R148 ;  /* 0x0000009400597308 */ /* 0x000e620000000800 */
[----:B------:R-:W-:Y:S02]  /*1a980*/  @!P1 HFMA2.BF16_V2 R93, -RZ.H0_H0, RZ.H0_H0, -R151.H0_H0 ;  /* 0x200000ffff5d9231 */ /* 0x000fe40000340997 */
[C---:B------:R-:W-:Y:S02]  /*1a990*/  PRMT R150, R0.reuse, 0x7610, R150 ;  /* 0x0000761000967816 */ /* 0x040fe40000000096 */
[----:B------:R-:W-:Y:S02]  /*1a9a0*/  PRMT R149, R0, 0x7632, R149 ;  /* 0x0000763200957816 */ /* 0x000fe40000000095 */
[----:B------:R-:W-:Y:S01]  /*1a9b0*/  PRMT R0, R30, 0x7772, RZ ;  /* 0x000077721e007816 */ /* 0x000fe200000000ff */
[----:B------:R-:W-:Y:S01]  /*1a9c0*/  FADD.FTZ R2, R6, R11 ;  /* 0x0000000b06027221 */ /* 0x000fe20000010000 */
[----:B------:R-:W-:Y:S01]  /*1a9d0*/  PRMT R221, R152, 0x5410, R151 ;  /* 0x0000541098dd7816 */ /* 0x000fe20000000097 */
[----:B------:R-:W-:Y:S01]  /*1a9e0*/  @!P0 HFMA2.BF16_V2 R96, -RZ.H0_H0, RZ.H0_H0, -R150.H0_H0 ;  /* 0x200000ffff608231 */ /* 0x000fe20000340996 */
[----:B------:R-:W-:-:S02]  /*1a9f0*/  @!P1 PRMT R151, R93, 0x5410, RZ ;  /* 0x000054105d979816 */ /* 0x000fc400000000ff */
[----:B------:R-:W-:Y:S02]  /*1aa00*/  ISETP.GT.U32.AND P1, PT, R0, UR13, PT ;  /* 0x0000000d00007c0c */ /* 0x000fe4000bf24070 */
[----:B------:R-:W-:Y:S01]  /*1aa10*/  PRMT R0, R30, 0x7773, RZ ;  /* 0x000077731e007816 */ /* 0x000fe200000000ff */
[----:B------:R-:W-:Y:S01]  /*1aa20*/  FADD.FTZ R6, R13, R3 ;  /* 0x000000030d067221 */ /* 0x000fe20000010000 */
[----:B------:R-:W-:Y:S01]  /*1aa30*/  FADD.FTZ R7, R7, R2 ;  /* 0x0000000207077221 */ /* 0x000fe20000010000 */
[----:B------:R-:W-:Y:S01]  /*1aa40*/  PRMT R220, R150, 0x5410, R149 ;  /* 0x0000541096dc7816 */ /* 0x000fe20000000095 */
[----:B------:R-:W-:Y:S01]  /*1aa50*/  FADD.FTZ R2, R49, R4 ;  /* 0x0000000431027221 */ /* 0x000fe20000010000 */
[----:B------:R-:W-:Y:S01]  /*1aa60*/  FADD.FTZ R3, R41, R5 ;  /* 0x0000000529037221 */ /* 0x000fe20000010000 */
[----:B------:R-:W-:Y:S01]  /*1aa70*/  @!P0 PRMT R150, R96, 0x5410, RZ ;  /* 0x0000541060968816 */ /* 0x000fe200000000ff */
[----:B------:R2:W3:Y:S01]  /*1aa80*/  MUFU.EX2 R5, R219 ;  /* 0x000000db00057308 */ /* 0x0004e20000000800 */
[----:B------:R-:W-:Y:S01]  /*1aa90*/  ISETP.GT.U32.AND P0, PT, R0, UR13, PT ;  /* 0x0000000d00007c0c */ /* 0x000fe2000bf04070 */
[----:B------:R-:W-:Y:S01]  /*1aaa0*/  FADD.FTZ R4, R47, R2 ;  /* 0x000000022f047221 */ /* 0x000fe20000010000 */
[----:B------:R-:W-:Y:S01]  /*1aab0*/  FADD.FTZ R2, R43, R3 ;  /* 0x000000032b027221 */ /* 0x000fe20000010000 */
[----:B-1----:R-:W-:-:S04]  /*1aac0*/  F2FP.BF16.F32.PACK_AB R0, R89, R60 ;  /* 0x0000003c5900723e */ /* 0x002fc800000010ff */
[----:B------:R-:W1:Y:S01]  /*1aad0*/  MUFU.EX2 R8, R235 ;  /* 0x000000eb00087308 */ /* 0x000e620000000800 */
[C---:B------:R-:W-:Y:S02]  /*1aae0*/  PRMT R148, R0.reuse, 0x7610, R148 ;  /* 0x0000761000947816 */ /* 0x040fe40000000094 */
[----:B------:R-:W-:-:S05]  /*1aaf0*/  PRMT R147, R0, 0x7632, R147 ;  /* 0x0000763200937816 */ /* 0x000fca0000000093 */
[----:B------:R-:W4:Y:S01]  /*1ab00*/  MUFU.EX2 R3, R160 ;  /* 0x000000a000037308 */ /* 0x000f220000000800 */
[----:B------:R-:W-:Y:S02]  /*1ab10*/  @P1 HFMA2.BF16_V2 R99, -RZ.H0_H0, RZ.H0_H0, -R148.H0_H0 ;  /* 0x200000ffff631231 */ /* 0x000fe40000340994 */
[----:B------:R-:W-:-:S05]  /*1ab20*/  @P0 HFMA2.BF16_V2 R98, -RZ.H0_H0, RZ.H0_H0, -R147.H0_H0 ;  /* 0x200000ffff620231 */ /* 0x000fca0000340993 */
[----:B------:R-:W4:Y:S01]  /*1ab30*/  MUFU.EX2 R9, R209 ;  /* 0x000000d100097308 */ /* 0x000f220000000800 */
[----:B--2---:R-:W-:Y:S01]  /*1ab40*/  PRMT R219, R148, 0x5410, R147 ;  /* 0x0000541094db7816 */ /* 0x004fe20000000093 */
[----:B---3--:R-:W-:Y:S01]  /*1ab50*/  FADD.FTZ R0, R5, R6 ;  /* 0x0000000605007221 */ /* 0x008fe20000010000 */
[----:B------:R-:W-:Y:S01]  /*1ab60*/  @P1 PRMT R148, R99, 0x5410, RZ ;  /* 0x0000541063941816 */ /* 0x000fe200000000ff */
[----:B------:R-:W-:Y:S01]  /*1ab70*/  IMAD.MOV.U32 R99, RZ, RZ, R87 ;  /* 0x000000ffff637224 */ /* 0x000fe200078e0057 */
[----:B------:R-:W-:Y:S01]  /*1ab80*/  @P0 PRMT R147, R98, 0x5410, RZ ;  /* 0x0000541062930816 */ /* 0x000fe200000000ff */
[----:B------:R-:W-:Y:S02]  /*1ab90*/  IMAD.MOV.U32 R98, RZ, RZ, R86 ;  /* 0x000000ffff627224 */ /* 0x000fe400078e0056 */
[----:B------:R-:W-:Y:S01]  /*1aba0*/  FADD.FTZ R74, R48, R4 ;  /* 0x00000004304a7221 */ /* 0x000fe20000010000 */
[----:B-1----:R-:W-:Y:S01]  /*1abb0*/  FADD.FTZ R4, R8, R0 ;  /* 0x0000000008047221 */ /* 0x002fe20000010000 */
[----:B----4-:R-:W-:Y:S01]  /*1abc0*/  FADD.FTZ R0, R3, R7 ;  /* 0x0000000703007221 */ /* 0x010fe20000010000 */
[----:B------:R-:W-:-:S04]  /*1abd0*/  IMAD.WIDE R214, R213, -0x70, R98 ;  /* 0xffffff90d5d67825 */ /* 0x000fc800078e0262 */
[----:B------:R-:W-:Y:S02]  /*1abe0*/  IMAD.MOV.U32 R84, RZ, RZ, R85 ;  /* 0x000000ffff547224 */ /* 0x000fe400078e0055 */
[----:B------:R-:W-:Y:S01]  /*1abf0*/  FADD.FTZ R7, R9, R0 ;  /* 0x0000000009077221 */ /* 0x000fe20000010000 */
[----:B------:R-:W-:Y:S02]  /*1ac00*/  IMAD.MOV.U32 R0, RZ, RZ, R26 ;  /* 0x000000ffff007224 */ /* 0x000fe400078e001a */
[----:B------:R-:W-:Y:S02]  /*1ac10*/  IMAD.MOV.U32 R87, RZ, RZ, R179 ;  /* 0x000000ffff577224 */ /* 0x000fe400078e00b3 */
[----:B------:R-:W-:Y:S02]  /*1ac20*/  IMAD.MOV.U32 R85, RZ, RZ, R178 ;  /* 0x000000ffff557224 */ /* 0x000fe400078e00b2 */
[----:B------:R-:W-:Y:S01]  /*1ac30*/  IMAD.WIDE R178, R213, 0x70, R214 ;  /* 0x00000070d5b27825 */ /* 0x000fe200078e02d6 */
[----:B------:R-:W-:-:S03]  /*1ac40*/  LOP3.LUT R0, R0, 0xff, RZ, 0xc0, !PT ;  /* 0x000000ff00007812 */ /* 0x000fc600078ec0ff */
[----:B------:R-:W-:Y:S02]  /*1ac50*/  IMAD.MOV.U32 R86, RZ, RZ, R55 ;  /* 0x000000ffff567224 */ /* 0x000fe400078e0037 */
[----:B------:R-:W-:Y:S02]  /*1ac60*/  IMAD.MOV.U32 R83, RZ, RZ, R56 ;  /* 0x000000ffff537224 */ /* 0x000fe400078e0038 */
[----:B------:R-:W-:Y:S01]  /*1ac70*/  IMAD.MOV.U32 R55, RZ, RZ, R57 ;  /* 0x000000ffff377224 */ /* 0x000fe200078e0039 */
[----:B------:R-:W-:Y:S01]  /*1ac80*/  ISETP.LE.U32.AND P1, PT, R0, UR13, PT ;  /* 0x0000000d00007c0c */ /* 0x000fe2000bf23070 */
[----:B------:R-:W-:Y:S01]  /*1ac90*/  IMAD.WIDE R56, R213, -0x70, R178 ;  /* 0xffffff90d5387825 */ /* 0x000fe200078e02b2 */
[----:B------:R-:W-:-:S04]  /*1aca0*/  PRMT R0, R26, 0x7771, RZ ;  /* 0x000077711a007816 */ /* 0x000fc800000000ff */
[----:B------:R1:W-:Y:S01]  /*1acb0*/  STG.E.U16 desc[UR32][R56.64+-0xfe], R24 ;  /* 0xffff021838007986 */ /* 0x0003e2000c101520 */
[----:B------:R-:W-:Y:S01]  /*1acc0*/  ISETP.GT.U32.AND P0, PT, R0, UR13, PT ;  /* 0x0000000d00007c0c */ /* 0x000fe2000bf04070 */
[----:B------:R-:W-:Y:S01]  /*1acd0*/  FADD.FTZ R235, R45, R2 ;  /* 0x000000022deb7221 */ /* 0x000fe20000010000 */
[----:B------:R-:W-:Y:S02]  /*1ace0*/  F2FP.BF16.F32.PACK_AB R6, R9, R3 ;  /* 0x000000030906723e */ /* 0x000fe400000010ff */
[----:B------:R-:W-:-:S04]  /*1acf0*/  F2FP.BF16.F32.PACK_AB R5, R8, R5 ;  /* 0x000000050805723e */ /* 0x000fc800000010ff */
[C---:B------:R-:W-:Y:S02]  /*1ad00*/  PRMT R143, R5.reuse, 0x7632, R143 ;  /* 0x00007632058f7816 */ /* 0x040fe4000000008f */
[----:B------:R-:W-:-:S03]  /*1ad10*/  PRMT R144, R5, 0x7610, R144 ;  /* 0x0000761005907816 */ /* 0x000fc60000000090 */
[----:B------:R-:W-:Y:S02]  /*1ad20*/  @P0 HFMA2.BF16_V2 R100, -RZ.H0_H0, RZ.H0_H0, -R143.H0_H0 ;  /* 0x200000ffff640231 */ /* 0x000fe4000034098f */
[----:B-1----:R-:W-:-:S04]  /*1ad30*/  IMAD.SHL.U32 R24, R213, 0x8, RZ ;  /* 0x00000008d5187824 */ /* 0x002fc800078e00ff */
[----:B------:R-:W-:Y:S01]  /*1ad40*/  IMAD.WIDE R2, R24, 0x2, R38 ;  /* 0x0000000218027825 */ /* 0x000fe200078e0226 */
[----:B------:R-:W-:-:S03]  /*1ad50*/  PRMT R0, R26, 0x7772, RZ ;  /* 0x000077721a007816 */ /* 0x000fc600000000ff */
[----:B------:R-:W-:Y:S01]  /*1ad60*/  IMAD.WIDE R2, R213, 0x70, R2 ;  /* 0x00000070d5027825 */ /* 0x000fe200078e0202 */
[----:B------:R-:W-:-:S03]  /*1ad70*/  PRMT R213, R144, 0x5410, R143 ;  /* 0x0000541090d57816 */ /* 0x000fc6000000008f */
[----:B------:R-:W-:Y:S01]  /*1ad80*/  @!P3 HFMA2.BF16_V2 R94, -RZ.H0_H0, RZ.H0_H0, -R152.H0_H0 ;  /* 0x200000ffff5eb231 */ /* 0x000fe20000340998 */
[----:B------:R-:W-:Y:S01]  /*1ad90*/  @P0 PRMT R143, R100, 0x5410, RZ ;  /* 0x00005410648f0816 */ /* 0x000fe200000000ff */
[----:B------:R-:W-:Y:S02]  /*1ada0*/  IMAD.WIDE R24, R24, 0x2, R2 ;  /* 0x0000000218187825 */ /* 0x000fe400078e0202 */
[----:B------:R-:W1:Y:S01]  /*1adb0*/  MUFU.EX2 R2, R223 ;  /* 0x000000df00027308 */ /* 0x000e620000000800 */
[----:B------:R-:W-:Y:S02]  /*1adc0*/  ISETP.GT.U32.AND P0, PT, R0, UR13, PT ;  /* 0x0000000d00007c0c */ /* 0x000fe4000bf04070 */
[----:B------:R-:W-:Y:S02]  /*1add0*/  PRMT R0, R26, 0x7773, RZ ;  /* 0x000077731a007816 */ /* 0x000fe400000000ff */
[----:B------:R-:W-:Y:S02]  /*1ade0*/  @!P3 PRMT R152, R94, 0x5410, RZ ;  /* 0x000054105e98b816 */ /* 0x000fe400000000ff */
[----:B------:R-:W-:-:S02]  /*1adf0*/  ISETP.GT.U32.AND P3, PT, R0, UR13, PT ;  /* 0x0000000d00007c0c */ /* 0x000fc4000bf64070 */
[----:B------:R-:W-:Y:S01]  /*1ae00*/  PRMT R0, R31, 0x7632, R0 ;  /* 0x000076321f007816 */ /* 0x000fe20000000000 */
[----:B------:R-:W-:-:S03]  /*1ae10*/  @!P1 HFMA2.BF16_V2 R101, -RZ.H0_H0, RZ.H0_H0, -R144.H0_H0 ;  /* 0x200000ffff659231 */ /* 0x000fc60000340990 */
[----:B------:R-:W-:Y:S02]  /*1ae20*/  LOP3.LUT R0, R0, 0xff, RZ, 0xc0, !PT ;  /* 0x000000ff00007812 */ /* 0x000fe400078ec0ff */
[----:B------:R-:W-:Y:S02]  /*1ae30*/  @!P1 PRMT R144, R101, 0x5410, RZ ;  /* 0x0000541065909816 */ /* 0x000fe400000000ff */
[----:B------:R-:W-:Y:S02]  /*1ae40*/  ISETP.LE.U32.AND P1, PT, R0, UR13, PT ;  /* 0x0000000d00007c0c */ /* 0x000fe4000bf23070 */
[----:B-1----:R-:W-:Y:S01]  /*1ae50*/  F2FP.BF16.F32.PACK_AB R0, R232, R2 ;  /* 0x00000002e800723e */ /* 0x002fe200000010ff */
[----:B------:R-:W-:Y:S01]  /*1ae60*/  FADD.FTZ R223, R2, R7 ;  /* 0x0000000702df7221 */ /* 0x000fe20000010000 */
[----:B------:R-:W-:Y:S02]  /*1ae70*/  PRMT R2, R162, 0x7773, RZ ;  /* 0x00007773a2027816 */ /* 0x000fe400000000ff */
[----:B------:R-:W-:-:S02]  /*1ae80*/  PRMT R140, R0, 0x7610, R140 ;  /* 0x00007610008c7816 */ /* 0x000fc4000000008c */
[----:B------:R-:W-:Y:S02]  /*1ae90*/  PRMT R59, R0, 0x7632, R59 ;  /* 0x00007632003b7816 */ /* 0x000fe4000000003b */
[----:B------:R-:W-:Y:S01]  /*1aea0*/  PRMT R0, R162, 0x7772, RZ ;  /* 0x00007772a2007816 */ /* 0x000fe200000000ff */
[----:B------:R-:W-:Y:S02]  /*1aeb0*/  IMAD.MOV.U32 R90, RZ, RZ, R233 ;  /* 0x000000ffff5a7224 */ /* 0x000fe400078e00e9 */
[----:B------:R-:W-:Y:S01]  /*1aec0*/  FADD.FTZ R233, R10, R4 ;  /* 0x000000040ae97221 */ /* 0x000fe20000010000 */
[----:B------:R-:W-:Y:S02]  /*1aed0*/  PRMT R10, R0, 0x5410, R2 ;  /* 0x00005410000a7816 */ /* 0x000fe40000000002 */
[C---:B------:R-:W-:Y:S02]  /*1aee0*/  PRMT R2, R12.reuse, 0x7773, RZ ;  /* 0x000077730c027816 */ /* 0x040fe400000000ff */
[----:B------:R-:W-:Y:S01]  /*1aef0*/  PRMT R0, R12, 0x7772, RZ ;  /* 0x000077720c007816 */ /* 0x000fe200000000ff */
[----:B------:R1:W-:Y:S01]  /*1af00*/  STG.E.U16 desc[UR32][R56.64+-0x100], R34 ;  /* 0xffff002238007986 */ /* 0x0003e2000c101520 */
[----:B------:R-:W-:-:S02]  /*1af10*/  IMAD.U32 R3, RZ, RZ, UR13 ;  /* 0x0000000dff037e24 */ /* 0x000fc4000f8e00ff */
[----:B------:R-:W-:Y:S01]  /*1af20*/  IMAD.MOV.U32 R18, RZ, RZ, R86 ;  /* 0x000000ffff127224 */ /* 0x000fe200078e0056 */
[----:B-1----:R-:W-:Y:S02]  /*1af30*/  PRMT R34, R0, 0x5410, R2 ;  /* 0x0000541000227816 */ /* 0x002fe40000000002 */
[C---:B------:R-:W-:Y:S02]  /*1af40*/  LOP3.LUT R0, R14.reuse, 0xffff, RZ, 0xc0, !PT ;  /* 0x0000ffff0e007812 */ /* 0x040fe400078ec0ff */
[----:B------:R-:W-:Y:S02]  /*1af50*/  LOP3.LUT R2, R14, 0xff, RZ, 0xc0, !PT ;  /* 0x000000ff0e027812 */ /* 0x000fe400078ec0ff */
[----:B------:R-:W-:-:S04]  /*1af60*/  SHF.R.U32.HI R0, RZ, 0x8, R0 ;  /* 0x00000008ff007819 */ /* 0x000fc80000011600 */
[----:B------:R-:W-:Y:S01]  /*1af70*/  PRMT R0, R2, 0x5410, R0 ;  /* 0x0000541002007816 */ /* 0x000fe20000000000 */
[----:B------:R-:W-:-:S05]  /*1af80*/  IMAD.U32 R2, RZ, RZ, UR4 ;  /* 0x00000004ff027e24 */ /* 0x000fca000f8e00ff */
[----:B------:R-:W-:-:S05]  /*1af90*/  LOP3.LUT R2, R3, 0xff0000, R2, 0xf8, !PT ;  /* 0x00ff000003027812 */ /* 0x000fca00078ef802 */
[----:B------:R-:W-:-:S05]  /*1afa0*/  HSET2.LE.AND R0, R0, R2, PT ;  /* 0x0000000200007233 */ /* 0x000fca0003803000 */
[----:B------:R-:W-:Y:S01]  /*1afb0*/  LOP3.LUT R8, R90, R0, RZ, 0xc0, !PT ;  /* 0x000000005a087212 */ /* 0x000fe200078ec0ff */
[----:B------:R-:W-:Y:S02]  /*1afc0*/  IMAD.MOV.U32 R90, RZ, RZ, R18 ;  /* 0x000000ffff5a7224 */ /* 0x000fe400078e0012 */
[----:B------:R-:W-:Y:S02]  /*1afd0*/  IMAD.MOV.U32 R18, RZ, RZ, R77 ;  /* 0x000000ffff127224 */ /* 0x000fe400078e004d */
[----:B------:R-:W-:Y:S02]  /*1afe0*/  IMAD.MOV.U32 R77, RZ, RZ, R58 ;  /* 0x000000ffff4d7224 */ /* 0x000fe400078e003a */
[----:B------:R-:W2:Y:S01]  /*1aff0*/  LDL.LU R58, [R1+0xa4] ;  /* 0x0000a400013a7983 */ /* 0x000ea20000300800 */
[----:B------:R-:W-:Y:S01]  /*1b000*/  IMAD.MOV.U32 R4, RZ, RZ, R162 ;  /* 0x000000ffff047224 */ /* 0x000fe200078e00a2 */
[----:B------:R-:W-:Y:S02]  /*1b010*/  PRMT R0, R14, 0x7632, R0 ;  /* 0x000076320e007816 */ /* 0x000fe40000000000 */
[----:B------:R-:W-:-:S02]  /*1b020*/  PRMT R7, R162, 0x7771, RZ ;  /* 0x00007771a2077816 */ /* 0x000fc400000000ff */
[----:B------:R-:W-:Y:S02]  /*1b030*/  LOP3.LUT R4, R4, 0xff, RZ, 0xc0, !PT ;  /* 0x000000ff04047812 */ /* 0x000fe400078ec0ff */
[----:B------:R-:W-:Y:S02]  /*1b040*/  SHF.R.U32.HI R3, RZ, 0x18, R14 ;  /* 0x00000018ff037819 */ /* 0x000fe4000001160e */
[----:B------:R-:W-:Y:S02]  /*1b050*/  LOP3.LUT R0, R0, 0xff, RZ, 0xc0, !PT ;  /* 0x000000ff00007812 */ /* 0x000fe400078ec0ff */
[----:B------:R-:W-:Y:S02]  /*1b060*/  PRMT R7, R4, 0x5410, R7 ;  /* 0x0000541004077816 */ /* 0x000fe40000000007 */
[----:B------:R-:W-:Y:S01]  /*1b070*/  PRMT R4, R0, 0x5410, R3 ;  /* 0x0000541000047816 */ /* 0x000fe20000000003 */
[----:B------:R-:W-:Y:S01]  /*1b080*/  STG.E.U16 desc[UR32][R178.64+-0x100], R19 ;  /* 0xffff0013b2007986 */ /* 0x000fe2000c101520 */
[----:B------:R-:W-:-:S02]  /*1b090*/  PRMT R3, R210, 0x7773, RZ ;  /* 0x00007773d2037816 */ /* 0x000fc400000000ff */
[----:B------:R-:W-:Y:S01]  /*1b0a0*/  PRMT R0, R210, 0x7772, RZ ;  /* 0x00007772d2007816 */ /* 0x000fe200000000ff */
[----:B------:R-:W-:Y:S04]  /*1b0b0*/  STG.E.U16 desc[UR32][R98.64+-0xfe], R20 ;  /* 0xffff021462007986 */ /* 0x000fe8000c101520 */
[----:B------:R1:W-:Y:S01]  /*1b0c0*/  STG.E.U16 desc[UR32][R24.64+-0x100], R17 ;  /* 0xffff001118007986 */ /* 0x0003e2000c101520 */
[----:B------:R-:W-:Y:S01]  /*1b0d0*/  IMAD.MOV.U32 R86, RZ, RZ, R183 ;  /* 0x000000ffff567224 */ /* 0x000fe200078e00b7 */
[----:B------:R-:W-:Y:S01]  /*1b0e0*/  PRMT R183, R12, 0x7771, RZ ;  /* 0x000077710cb77816 */ /* 0x000fe200000000ff */
[----:B------:R-:W-:Y:S01]  /*1b0f0*/  IMAD.MOV.U32 R35, RZ, RZ, R12 ;  /* 0x000000ffff237224 */ /* 0x000fe200078e000c */
[C---:B------:R-:W-:Y:S01]  /*1b100*/  PRMT R142, R6.reuse, 0x7610, R142 ;  /* 0x00007610068e7816 */ /* 0x040fe2000000008e */
[----:B------:R3:W-:Y:S01]  /*1b110*/  STG.E.U16 desc[UR32][R24.64+-0xfe], R16 ;  /* 0xffff021018007986 */ /* 0x0007e2000c101520 */
[----:B------:R-:W-:-:S02]  /*1b120*/  PRMT R141, R6, 0x7632, R141 ;  /* 0x00007632068d7816 */ /* 0x000fc4000000008d */
[----:B-1----:R-:W-:Y:S02]  /*1b130*/  PRMT R17, R0, 0x5410, R3 ;  /* 0x0000541000117816 */ /* 0x002fe40000000003 */
[C---:B------:R-:W-:Y:S02]  /*1b140*/  LOP3.LUT R0, R15.reuse, 0xffff, RZ, 0xc0, !PT ;  /* 0x0000ffff0f007812 */ /* 0x040fe400078ec0ff */
[----:B------:R-:W-:Y:S02]  /*1b150*/  LOP3.LUT R3, R15, 0xff, RZ, 0xc0, !PT ;  /* 0x000000ff0f037812 */ /* 0x000fe400078ec0ff */
[----:B------:R-:W-:-:S04]  /*1b160*/  SHF.R.U32.HI R0, RZ, 0x8, R0 ;  /* 0x00000008ff007819 */ /* 0x000fc80000011600 */
[--C-:B------:R-:W-:Y:S02]  /*1b170*/  PRMT R5, R3, 0x5410, R0.reuse ;  /* 0x0000541003057816 */ /* 0x100fe40000000000 */
[----:B------:R-:W-:Y:S02]  /*1b180*/  PRMT R0, R15, 0x7632, R0 ;  /* 0x000076320f007816 */ /* 0x000fe40000000000 */
[----:B------:R-:W-:Y:S02]  /*1b190*/  SHF.R.U32.HI R3, RZ, 0x18, R15 ;  /* 0x00000018ff037819 */ /* 0x000fe4000001160f */
[----:B------:R-:W-:Y:S01]  /*1b1a0*/  LOP3.LUT R0, R0, 0xff, RZ, 0xc0, !PT ;  /* 0x000000ff00007812 */ /* 0x000fe200078ec0ff */
[----:B------:R-:W-:-:S03]  /*1b1b0*/  IMAD.MOV.U32 R6, RZ, RZ, R210 ;  /* 0x000000ffff067224 */ /* 0x000fc600078e00d2 */
[----:B---3--:R-:W-:Y:S02]  /*1b1c0*/  PRMT R16, R0, 0x5410, R3 ;  /* 0x0000541000107816 */ /* 0x008fe40000000003 */
[--C-:B------:R-:W-:Y:S02]  /*1b1d0*/  HSET2.LE.AND R3, R7, R2.reuse, PT ;  /* 0x0000000207037233 */ /* 0x100fe40003803000 */
[----:B------:R-:W-:Y:S02]  /*1b1e0*/  PRMT R9, R210, 0x7771, RZ ;  /* 0x00007771d2097816 */ /* 0x000fe400000000ff */
[----:B------:R-:W-:Y:S02]  /*1b1f0*/  LOP3.LUT R6, R6, 0xff, RZ, 0xc0, !PT ;  /* 0x000000ff06067812 */ /* 0x000fe400078ec0ff */
[----:B------:R-:W-:Y:S02]  /*1b200*/  HSET2.LE.AND R0, R4, R2, PT ;  /* 0x0000000204007233 */ /* 0x000fe40003803000 */
[----:B------:R-:W-:-:S02]  /*1b210*/  LOP3.LUT R4, R10, 0xff00ff, RZ, 0xc0, !PT ;  /* 0x00ff00ff0a047812 */ /* 0x000fc400078ec0ff */
[----:B------:R-:W-:Y:S02]  /*1b220*/  LOP3.LUT R10, R18, R3, RZ, 0xc0, !PT ;  /* 0x00000003120a7212 */ /* 0x000fe400078ec0ff */
[--C-:B------:R-:W-:Y:S02]  /*1b230*/  HSET2.LE.AND R3, R5, R2.reuse, PT ;  /* 0x0000000205037233 */ /* 0x100fe40003803000 */
[----:B------:R-:W-:Y:S01]  /*1b240*/  PRMT R6, R6, 0x5410, R9 ;  /* 0x0000541006067816 */ /* 0x000fe20000000009 */
[----:B------:R-:W-:Y:S01]  /*1b250*/  IMAD.MOV.U32 R40, RZ, RZ, R42 ;  /* 0x000000ffff287224 */ /* 0x000fe200078e002a */
[----:B------:R-:W-:Y:S02]  /*1b260*/  LOP3.LUT R9, R90, R0, RZ, 0xc0, !PT ;  /* 0x000000005a097212 */ /* 0x000fe400078ec0ff */
[----:B------:R-:W-:Y:S02]  /*1b270*/  HSET2.LE.AND R0, R4, R2, PT ;  /* 0x0000000204007233 */ /* 0x000fe40003803000 */
[----:B------:R-:W-:-:S02]  /*1b280*/  LOP3.LUT R4, R222, R3, RZ, 0xc0, !PT ;  /* 0x00000003de047212 */ /* 0x000fc400078ec0ff */
[--C-:B------:R-:W-:Y:S02]  /*1b290*/  HSET2.LE.AND R3, R6, R2.reuse, PT ;  /* 0x0000000206037233 */ /* 0x100fe40003803000 */
[----:B------:R-:W-:Y:S02]  /*1b2a0*/  LOP3.LUT R7, R17, 0xff00ff, RZ, 0xc0, !PT ;  /* 0x00ff00ff11077812 */ /* 0x000fe400078ec0ff */
[----:B------:R-:W-:Y:S01]  /*1b2b0*/  LOP3.LUT R11, R40, R0, RZ, 0xc0, !PT ;  /* 0x00000000280b7212 */ /* 0x000fe200078ec0ff */
[----:B------:R-:W-:Y:S01]  /*1b2c0*/  IMAD.MOV.U32 R49, RZ, RZ, 0x20 ;  /* 0x00000020ff317424 */ /* 0x000fe200078e00ff */
[--C-:B------:R-:W-:Y:S02]  /*1b2d0*/  HSET2.LE.AND R0, R16, R2.reuse, PT ;  /* 0x0000000210007233 */ /* 0x100fe40003803000 */
[----:B------:R-:W-:Y:S01]  /*1b2e0*/  LOP3.LUT R6, R88, R3, RZ, 0xc0, !PT ;  /* 0x0000000358067212 */ /* 0x000fe200078ec0ff */
[----:B------:R-:W-:Y:S01]  /*1b2f0*/  IMAD.MOV.U32 R42, RZ, RZ, R87 ;  /* 0x000000ffff2a7224 */ /* 0x000fe200078e0057 */
[----:B------:R-:W-:-:S02]  /*1b300*/  HSET2.LE.AND R7, R7, R2, PT ;  /* 0x0000000207077233 */ /* 0x000fc40003803000 */
[----:B------:R-:W-:Y:S01]  /*1b310*/  LOP3.LUT R5, R97, R0, RZ, 0xc0, !PT ;  /* 0x0000000061057212 */ /* 0x000fe200078ec0ff */
[----:B------:R-:W-:Y:S01]  /*1b320*/  @!P5 HFMA2.BF16_V2 R92, -RZ.H0_H0, RZ.H0_H0, -R154.H0_H0 ;  /* 0x200000ffff5cd231 */ /* 0x000fe2000034099a */
[----:B------:R-:W-:Y:S01]  /*1b330*/  SEL R0, R49, 0xffffffe0, !P6 ;  /* 0xffffffe031007807 */ /* 0x000fe20007000000 */
[----:B------:R-:W-:Y:S02]  /*1b340*/  @P4 HFMA2.BF16_V2 R95, -RZ.H0_H0, RZ.H0_H0, -R149.H0_H0 ;  /* 0x200000ffff5f4231 */ /* 0x000fe40000340995 */
[----:B------:R-:W-:Y:S01]  /*1b350*/  IMAD.MOV.U32 R90, RZ, RZ, R42 ;  /* 0x000000ffff5a7224 */ /* 0x000fe200078e002a */
[----:B------:R-:W-:Y:S01]  /*1b360*/  LOP3.LUT R7, R66, R7, RZ, 0xc0, !PT ;  /* 0x0000000742077212 */ /* 0x000fe200078ec0ff */
[----:B------:R-:W-:Y:S02]  /*1b370*/  IMAD.MOV.U32 R40, RZ, RZ, R55 ;  /* 0x000000ffff287224 */ /* 0x000fe400078e0037 */
[----:B------:R-:W-:Y:S02]  /*1b380*/  IMAD.MOV.U32 R42, RZ, RZ, R81 ;  /* 0x000000ffff2a7224 */ /* 0x000fe400078e0051 */
[----:B------:R-:W-:-:S02]  /*1b390*/  IMAD.MOV.U32 R91, RZ, RZ, R82 ;  /* 0x000000ffff5b7224 */ /* 0x000fc400078e0052 */
[----:B------:R-:W-:Y:S01]  /*1b3a0*/  IMAD.MOV.U32 R18, RZ, RZ, R83 ;  /* 0x000000ffff127224 */ /* 0x000fe200078e0053 */
[----:B------:R-:W-:Y:S01]  /*1b3b0*/  @!P5 PRMT R154, R92, 0x5410, RZ ;  /* 0x000054105c9ad816 */ /* 0x000fe200000000ff */
[----:B------:R-:W-:Y:S01]  /*1b3c0*/  IMAD.MOV.U32 R49, RZ, RZ, R40 ;  /* 0x000000ffff317224 */ /* 0x000fe200078e0028 */
[----:B------:R-:W-:Y:S01]  /*1b3d0*/  @P4 PRMT R149, R95, 0x5410, RZ ;  /* 0x000054105f954816 */ /* 0x000fe200000000ff */
        /* <DEDUP_REMOVED lines=11> */
[----:B------:R-:W-:-:S02]  /*1b490*/  IMAD.MOV.U32 R100, RZ, RZ, R23 ;  /* 0x000000ffff647224 */ /* 0x000fc400078e0017 */
[----:B------:R-:W-:Y:S02]  /*1b4a0*/  @P0 HFMA2.BF16_V2 R102, -RZ.H0_H0, RZ.H0_H0, -R142.H0_H0 ;  /* 0x200000ffff660231 */ /* 0x000fe4000034098e */
[----:B------:R-:W-:Y:S01]  /*1b4b0*/  IMAD.MOV.U32 R87, RZ, RZ, R189 ;  /* 0x000000ffff577224 */ /* 0x000fe200078e00bd */
[----:B------:R-:W-:Y:S02]  /*1b4c0*/  SHF.R.U32.HI R189, RZ, 0x18, R31 ;  /* 0x00000018ffbd7819 */ /* 0x000fe4000001161f */
[----:B------:R-:W-:Y:S02]  /*1b4d0*/  PRMT R209, R142, 0x5410, R141 ;  /* 0x000054108ed17816 */ /* 0x000fe4000000008d */
[----:B------:R-:W-:Y:S02]  /*1b4e0*/  @P0 PRMT R142, R102, 0x5410, RZ ;  /* 0x00005410668e0816 */ /* 0x000fe400000000ff */
[----:B------:R-:W-:Y:S01]  /*1b4f0*/  ISETP.LE.U32.AND P0, PT, R189, UR13, PT ;  /* 0x0000000dbd007c0c */ /* 0x000fe2000bf03070 */
[----:B------:R-:W-:-:S02]  /*1b500*/  @P3 HFMA2.BF16_V2 R103, -RZ.H0_H0, RZ.H0_H0, -R141.H0_H0 ;  /* 0x200000ffff673231 */ /* 0x000fc4000034098d */
        /* <DEDUP_REMOVED lines=15> */
[----:B------:R1:W-:Y:S04]  /*1b600*/  STG.E.U16 desc[UR32][R56.64+-0xf0], R146 ;  /* 0xffff109238007986 */ /* 0x0003e8000c101520 */
[----:B------:R3:W-:Y:S01]  /*1b610*/  STG.E.U16 desc[UR32][R56.64+-0xee], R145 ;  /* 0xffff129138007986 */ /* 0x0007e2000c101520 */
[----:B-1----:R-:W-:Y:S02]  /*1b620*/  IMAD.MOV.U32 R146, RZ, RZ, R107 ;  /* 0x000000ffff927224 */ /* 0x002fe400078e006b */
[----:B---3--:R-:W-:Y:S01]  /*1b630*/  IMAD.MOV.U32 R145, RZ, RZ, R106 ;  /* 0x000000ffff917224 */ /* 0x008fe200078e006a */
[----:B--2---:R-:W-:-:S05]  /*1b640*/  LEA R58, R58, UR5, 0x1 ;  /* 0x000000053a3a7c11 */ /* 0x004fca000f8e08ff */
[----:B------:R-:W1:Y:S01]  /*1b650*/  LDSM.16.MT88.4 R12, [R58+0x6000] ;  /* 0x006000003a0c783b */ /* 0x000e620000004200 */
[C---:B------:R-:W-:Y:S02]  /*1b660*/  VIADD R3, R58.reuse, 0x6000 ;  /* 0x000060003a037836 */ /* 0x040fe40000000000 */
[----:B------:R-:W-:Y:S02]  /*1b670*/  VIADD R27, R58, 0x6040 ;  /* 0x000060403a1b7836 */ /* 0x000fe40000000000 */
[----:B------:R-:W-:Y:S02]  /*1b680*/  @P2 VIADD R27, R3, 0xffffffc0 ;  /* 0xffffffc0031b2836 */ /* 0x000fe40000000000 */
[C---:B------:R-:W-:Y:S02]  /*1b690*/  IMAD.IADD R45, R0.reuse, 0x1, R58 ;  /* 0x00000001002d7824 */ /* 0x040fe400078e023a */
[----:B------:R-:W-:Y:S01]  /*1b6a0*/  IMAD.IADD R47, R0, 0x1, R27 ;  /* 0x00000001002f7824 */ /* 0x000fe200078e021b */
[----:B------:R-:W-:Y:S04]  /*1b6b0*/  LDSM.16.MT88.4 R16, [R27] ;  /* 0x000000001b10783b */ /* 0x000fe80000004200 */
[----:B------:R-:W2:Y:S01]  /*1b6c0*/  LDSM.16.MT88.4 R20, [R45+0x6000] ;  /* 0x006000002d14783b */ /* 0x000ea20000004200 */
[----:B-1----:R-:W-:Y:S01]  /*1b6d0*/  HMMA.16816.F32.BF16 R92, R8, R12, R136 ;  /* 0x0000000c085c723c */ /* 0x002fe20000041888 */
[----:B------:R-:W-:-:S07]  /*1b6e0*/  IMAD.MOV.U32 R137, RZ, RZ, R77 ;  /* 0x000000ffff897224 */ /* 0x000fce00078e004d */
[C---:B------:R-:W-:Y:S08]  /*1b6f0*/  HMMA.16816.F32.BF16 R80, R4.reuse, R12, R224 ;  /* 0x0000000c0450723c */ /* 0x040ff000000418e0 */
[-C--:B------:R-:W-:Y:S08]  /*1b700*/  HMMA.16816.F32.BF16 R76, R4, R14.reuse, R228 ;  /* 0x0000000e044c723c */ /* 0x080ff000000418e4 */
[----:B------:R-:W-:Y:S01]  /*1b710*/  HMMA.16816.F32.BF16 R88, R8, R14, R132 ;  /* 0x0000000e0858723c */ /* 0x000fe20000041884 */
[----:B------:R-:W1:Y:S01]  /*1b720*/  LDSM.16.MT88.4 R12, [R47] ;  /* 0x000000002f0c783b */ /* 0x000e620000004200 */
[----:B------:R-:W-:-:S02]  /*1b730*/  IMAD.MOV.U32 R138, RZ, RZ, R75 ;  /* 0x000000ffff8a7224 */ /* 0x000fc400078e004b */
[----:B------:R-:W-:Y:S01]  /*1b740*/  IMAD.MOV.U32 R139, RZ, RZ, R74 ;  /* 0x000000ffff8b7224 */ /* 0x000fe200078e004a */
[----:B------:R-:W-:Y:S01]  /*1b750*/  PRMT R3, R28, 0x7772, RZ ;  /* 0x000077721c037816 */ /* 0x000fe200000000ff */
[----:B------:R-:W-:Y:S02]  /*1b760*/  IMAD.MOV.U32 R231, RZ, RZ, R104 ;  /* 0x000000ffffe77224 */ /* 0x000fe400078e0068 */
        /* <DEDUP_REMOVED lines=18> */
[----:B------:R-:W-:-:S07]  /*1b890*/  IMAD.MOV.U32 R248, RZ, RZ, R85 ;  /* 0x000000fffff87224 */ /* 0x000fce00078e0055 */
        /* <DEDUP_REMOVED lines=256> */
[----:B------:R-:W-:Y:S01]  /*1c8a0*/  HMMA.16816.F32.BF16 R108, R76, R132, R108 ;  /* 0x000000844c6c723c */ /* 0x000fe2000004186c */
[----:B-1----:R-:W-:Y:S01]  /*1c8b0*/  FADD.FTZ R3, R228, R233 ;  /* 0x000000e9e4037221 */ /* 0x002fe20000010000 */
[----:B----4-:R-:W-:Y:S01]  /*1c8c0*/  FADD.FTZ R5, R238, R237 ;  /* 0x000000edee057221 */ /* 0x010fe20000010000 */
[----:B------:R-:W-:-:S03]  /*1c8d0*/  FADD.FTZ R4, R239, R235 ;  /* 0x000000ebef047221 */ /* 0x000fc60000010000 */
[----:B------:R-:W-:Y:S01]  /*1c8e0*/  FADD.FTZ R5, R229, R5 ;  /* 0x00000005e5057221 */ /* 0x000fe20000010000 */
[----:B------:R-:W-:Y:S01]  /*1c8f0*/  FADD.FTZ R6, R230, R4 ;  /* 0x00000004e6067221 */ /* 0x000fe20000010000 */
[----:B------:R-:W-:Y:S01]  /*1c900*/  FADD.FTZ R4, R231, R3 ;  /* 0x00000003e7047221 */ /* 0x000fe20000010000 */
[----:B------:R-:W-:Y:S01]  /*1c910*/  FADD.FTZ R2, R232, R223 ;  /* 0x000000dfe8027221 */ /* 0x000fe20000010000 */
[----:B------:R-:W-:Y:S01]  /*1c920*/  FADD.FTZ R3, R225, R5 ;  /* 0x00000005e1037221 */ /* 0x000fe20000010000 */
[----:B------:R-:W-:Y:S02]  /*1c930*/  IADD3 R5, P0, PT, R38, -0x180, RZ ;  /* 0xfffffe8026057810 */ /* 0x000fe40007f1e0ff */
[----:B------:R-:W-:Y:S01]  /*1c940*/  FADD.FTZ R2, R224, R2 ;  /* 0x00000002e0027221 */ /* 0x000fe20000010000 */
[----:B------:R-:W-:Y:S02]  /*1c950*/  FADD.FTZ R6, R226, R6 ;  /* 0x00000006e2067221 */ /* 0x000fe40000010000 */
[----:B------:R1:W-:Y:S01]  /*1c960*/  STL [R1], R5 ;  /* 0x0000000501007387 */ /* 0x0003e20000100800 */
[C---:B------:R-:W-:Y:S03]  /*1c970*/  HMMA.16816.F32.BF16 R104, R76.reuse, R134, R104 ;  /* 0x000000864c68723c */ /* 0x040fe60000041868 */
[----:B------:R4:W-:Y:S05]  /*1c980*/  STL [R1+0x114], R6 ;  /* 0x0001140601007387 */ /* 0x0009ea0000100800 */
[C---:B--2---:R-:W-:Y:S01]  /*1c990*/  HMMA.16816.F32.BF16 R96, R76.reuse, R124, R96 ;  /* 0x0000007c4c60723c */ /* 0x044fe20000041860 */
[----:B------:R4:W-:Y:S04]  /*1c9a0*/  STG.E.U16 desc[UR32][R24.64+-0x90], R148 ;  /* 0xffff709418007986 */ /* 0x0009e8000c101520 */
[----:B------:R4:W-:Y:S03]  /*1c9b0*/  STG.E.U16 desc[UR32][R24.64+-0x8e], R147 ;  /* 0xffff729318007986 */ /* 0x0009e6000c101520 */
[----:B------:R-:W-:Y:S01]  /*1c9c0*/  HMMA.16816.F32.BF16 R92, R76, R126, R92 ;  /* 0x0000007e4c5c723c */ /* 0x000fe2000004185c */
[----:B-1----:R-:W-:Y:S01]  /*1c9d0*/  FADD.FTZ R5, R227, R4 ;  /* 0x00000004e3057221 */ /* 0x002fe20000010000 */
[----:B------:R-:W-:Y:S01]  /*1c9e0*/  FADD.FTZ R4, R222, R2 ;  /* 0x00000002de047221 */ /* 0x000fe20000010000 */
[----:B------:R-:W-:-:S05]  /*1c9f0*/  FADD.FTZ R2, R210, R3 ;  /* 0x00000003d2027221 */ /* 0x000fca0000010000 */
[C---:B---3--:R-:W-:Y:S01]  /*1ca00*/  HMMA.16816.F32.BF16 R88, R76.reuse, R116, R88 ;  /* 0x000000744c58723c */ /* 0x048fe20000041858 */
[----:B------:R4:W-:Y:S04]  /*1ca10*/  STL [R1+0x134], R5 ;  /* 0x0001340501007387 */ /* 0x0009e80000100800 */
[----:B------:R4:W-:Y:S03]  /*1ca20*/  STL [R1+0x138], R4 ;  /* 0x0001380401007387 */ /* 0x0009e60000100800 */
[C---:B------:R-:W-:Y:S01]  /*1ca30*/  HMMA.16816.F32.BF16 R84, R76.reuse, R118, R84 ;  /* 0x000000764c54723c */ /* 0x040fe20000041854 */
[----:B------:R4:W-:Y:S07]  /*1ca40*/  STL [R1+0x130], R2 ;  /* 0x0001300201007387 */ /* 0x0009ee0000100800 */
        /* <DEDUP_REMOVED lines=11> */
[----:B------:R-:W-:-:S03]  /*1cb00*/  IADD3.X R252, PT, PT, R39, -0x1, RZ, P0, !PT ;  /* 0xffffffff27fc7810 */ /* 0x000fc600007fe4ff */
[----:B------:R-:W-:Y:S01]  /*1cb10*/  @UP0 UIADD3 UR24, UPT, UPT, UR24, -0x4, URZ ;  /* 0xfffffffc18180890 */ /* 0x000fe2000fffe0ff */
[----:B----4-:R-:W-:-:S15]  /*1cb20*/  BRA.U UP0, `(.L_x_2557) ;  /* 0x0000000100047547 */ /* 0x010fde000b800000 */
.L_x_2550:
[----:B------:R-:W-:-:S12]  /*1cb30*/  UIADD3 UR24, UPT, UPT, UR31, -0x1, URZ ;  /* 0xffffffff1f187890 */ /* 0x000fd8000fffe0ff */
.L_x_2557:
[----:B------:R-:W-:-:S09]  /*1cb40*/  UISETP.GE.AND UP0, UPT, UR24, UR18, UPT ;  /* 0x000000121800728c */ /* 0x000fd2000bf06270 */
[----:B------:R-:W-:Y:S05]  /*1cb50*/  BRA.U !UP0, `(.L_x_2558) ;  /* 0x0000008508e47547 */ /* 0x000fea000b800000 */
[----:B------:R-:W3:Y:S01]  /*1cb60*/  LDL.LU R3, [R1+0xb8] ;  /* 0x0000b80001037983 */ /* 0x000ee20000300800 */
[----:B------:R-:W1:Y:S01]  /*1cb70*/  S2R R182, SR_TID.X ;  /* 0x0000000000b67919 */ /* 0x000e620000002100 */
[----:B--2---:R-:W-:Y:S01]  /*1cb80*/  IMAD.U32 R4, RZ, RZ, UR20 ;  /* 0x00000014ff047e24 */ /* 0x004fe2000f8e00ff */
[----:B------:R-:W-:Y:S01]  /*1cb90*/  MOV R8, UR20 ;  /* 0x0000001400087c02 */ /* 0x000fe20008000f00 */
[----:B------:R-:W2:Y:S01]  /*1cba0*/  S2UR UR8, SR_CgaCtaId ;  /* 0x00000000000879c3 */ /* 0x000ea20000008800 */
[----:B------:R-:W3:Y:S01]  /*1cbb0*/  LDL.LU R2, [R1+0xbc] ;  /* 0x0000bc0001027983 */ /* 0x000ee20000300800 */
[----:B------:R-:W4:Y:S01]  /*1cbc0*/  LDCU UR10, c[0x0][0x440] ;  /* 0x00008800ff0a77ac */ /* 0x000f220008000800 */
[----:B------:R-:W-:Y:S01]  /*1cbd0*/  MOV R178, 0x20 ;  /* 0x0000002000b27802 */ /* 0x000fe20000000f00 */
[----:B------:R-:W-:Y:S01]  /*1cbe0*/  IMAD.MOV.U32 R72, RZ, RZ, R69 ;  /* 0x000000ffff487224 */ /* 0x000fe200078e0045 */
[C---:B------:R-:W-:Y:S01]  /*1cbf0*/  IADD3 R187, PT, PT, R190.reuse, 0x40, RZ ;  /* 0x00000040bebb7810 */ /* 0x040fe20007ffe0ff */
[----:B------:R-:W2:Y:S01]  /*1cc00*/  LDCU UR26, c[0x0][0x448] ;  /* 0x00008900ff1a77ac */ /* 0x000ea20008000800 */
[----:B------:R-:W-:Y:S01]  /*1cc10*/  IMAD.MOV.U32 R74, RZ, RZ, R68 ;  /* 0x000000ffff4a7224 */ /* 0x000fe200078e0044 */
[----:B------:R-:W3:Y:S01]  /*1cc20*/  LDC.64 R246, c[0x0][0x3c0] ;  /* 0x0000f000fff67b82 */ /* 0x000ee20000000a00 */
[----:B------:R-:W-:Y:S01]  /*1cc30*/  IMAD.MOV.U32 R73, RZ, RZ, R71 ;  /* 0x000000ffff497224 */ /* 0x000fe200078e0047 */
[----:B------:R-:W-:Y:S01]  /*1cc40*/  UMOV UR9, 0x400 ;  /* 0x0000040000097882 */ /* 0x000fe20000000000 */
[----:B------:R-:W-:Y:S01]  /*1cc50*/  IMAD.MOV.U32 R186, RZ, RZ, 0x40 ;  /* 0x00000040ffba7424 */ /* 0x000fe200078e00ff */
[----:B------:R-:W3:Y:S01]  /*1cc60*/  LDCU UR6, c[0x0][0x440] ;  /* 0x00008800ff0677ac */ /* 0x000ee20008000800 */
[----:B------:R-:W-:-:S02]  /*1cc70*/  VIADD R188, R190, 0x8 ;  /* 0x00000008bebc7836 */ /* 0x000fc40000000000 */
[----:B------:R-:W-:Y:S01]  /*1cc80*/  VIADD R189, R190, 0x48 ;  /* 0x00000048bebd7836 */ /* 0x000fe20000000000 */
[----:B------:R-:W3:Y:S01]  /*1cc90*/  LDCU UR25, c[0x0][0x504] ;  /* 0x0000a080ff1977ac */ /* 0x000ee20008000800 */
[----:B----45:R-:W-:Y:S01]  /*1cca0*/  ISETP.GE.AND P3, PT, R176, UR10, PT ;  /* 0x0000000ab0007c0c */ /* 0x030fe2000bf66270 */
[----:B------:R-:W4:Y:S01]  /*1ccb0*/  LDCU UR4, c[0x0][0x45c] ;  /* 0x00008b80ff0477ac */ /* 0x000f220008000800 */
[----:B------:R-:W-:Y:S02]  /*1ccc0*/  USHF.L.U32 UR7, UR13, 0x10, URZ ;  /* 0x000000100d077899 */ /* 0x000fe400080006ff */
[----:B--2---:R-:W-:Y:S01]  /*1ccd0*/  USHF.L.U32 UR26, UR26, 0x3, URZ ;  /* 0x000000031a1a7899 */ /* 0x004fe200080006ff */
        /* <DEDUP_REMOVED lines=16> */
[----:B---3--:R-:W-:Y:S02]  /*1cde0*/  LOP3.LUT R177, R2, R3, RZ, 0xfc, !PT ;  /* 0x0000000302b17212 */ /* 0x008fe400078efcff */
[----:B------:R-:W-:Y:S02]  /*1cdf0*/  MOV R3, R70 ;  /* 0x0000004600037202 */ /* 0x000fe40000000f00 */
[----:B------:R-:W-:Y:S01]  /*1ce00*/  LEA R177, R177, UR5, 0x1 ;  /* 0x00000005b1b17c11 */ /* 0x000fe2000f8e08ff */
[----:B------:R-:W-:-:S03]  /*1ce10*/  ULEA UR5, UR8, UR9, 0x18 ;  /* 0x0000000908057291 */ /* 0x000fc6000f8ec0ff */
[----:B------:R-:W-:Y:S01]  /*1ce20*/  IADD3 R179, PT, PT, R0, R177, RZ ;  /* 0x000000b100b37210 */ /* 0x000fe20007ffe0ff */
[----:B------:R-:W-:-:S05]  /*1ce30*/  VIADD R0, R177, 0x6000 ;  /* 0x00006000b1007836 */ /* 0x000fca0000000000 */
[----:B------:R1:W-:Y:S01]  /*1ce40*/  STL [R1+0x13c], R0 ;  /* 0x00013c0001007387 */ /* 0x0003e20000100800 */
[----:B----4-:R-:W-:Y:S05]  /*1ce50*/  BRA `(.L_x_2559) ;  /* 0x0000000000b87947 */ /* 0x010fea0003800000 */
.L_x_2561:
[----:B------:R-:W2:Y:S01]  /*1ce60*/  LDL R163, [R1+0x110] ;  /* 0x0001100001a37983 */ /* 0x000ea20000100800 */
[----:B------:R-:W1:Y:S01]  /*1ce70*/  LDC.64 R144, c[0x0][0x3b8] ;  /* 0x0000ee00ff907b82 */ /* 0x000e620000000a00 */
[----:B------:R-:W-:Y:S01]  /*1ce80*/  ISETP.GE.AND P3, PT, R176, UR6, PT ;  /* 0x00000006b0007c0c */ /* 0x000fe2000bf66270 */
[----:B------:R-:W-:Y:S01]  /*1ce90*/  UIADD3 UR8, UPT, UPT, UR24, -0x1, URZ ;  /* 0xffffffff18087890 */ /* 0x000fe2000fffe0ff */
[----:B------:R-:W3:Y:S05]  /*1cea0*/  LDL R162, [R1+0x10c] ;  /* 0x00010c0001a27983 */ /* 0x000eea0000100800 */
[----:B-1----:R-:W-:Y:S04]  /*1ceb0*/  IMAD.WIDE.U32 R146, R144, UR8, RZ ;  /* 0x0000000890927c25 */ /* 0x002fe8000f8e00ff */
[C---:B------:R-:W-:Y:S02]  /*1cec0*/  IMAD R147, R145.reuse, UR8, R147 ;  /* 0x0000000891937c24 */ /* 0x040fe4000f8e0293 */
        /* <DEDUP_REMOVED lines=39> */
.L_x_2559:
        /* <DEDUP_REMOVED lines=11> */
[----:B------:R-:W-:Y:S01]  /*1d1f0*/  UIADD3 UR8, UPT, UPT, UR38, 0x3c6ef372, URZ ;  /* 0x3c6ef37226087890 */ /* 0x000fe2000fffe0ff */
[----:B------:R-:W-:Y:S01]  /*1d200*/  IMAD.SHL.U32 R0, R182, 0x20, RZ ;  /* 0x00000020b6007824 */ /* 0x000fe200078e00ff */
[-C--:B------:R-:W-:Y:S01]  /*1d210*/  @!P5 LEA R11, P0, R246, R6.reuse, 0x5 ;  /* 0x00000006f60bd211 */ /* 0x080fe200078028ff */
[----:B------:R-:W-:Y:S01]  /*1d220*/  IMAD.SHL.U32 R75, R182, 0x2, RZ ;  /* 0x00000002b64b7824 */ /* 0x000fe200078e00ff */
[----:B------:R-:W-:Y:S01]  /*1d230*/  SHF.L.U64.HI R7, R4, 0x6, R5 ;  /* 0x0000000604077819 */ /* 0x000fe20000010205 */
[----:B------:R-:W-:Y:S01]  /*1d240*/  UISETP.GT.AND UP0, UPT, UR24, UR18, UPT ;  /* 0x000000121800728c */ /* 0x000fe2000bf04270 */
[C---:B------:R-:W-:Y:S02]  /*1d250*/  @!P5 LEA R5, P1, R246.reuse, R6, 0x4 ;  /* 0x00000006f605d211 */ /* 0x040fe400078220ff */
[-CC-:B------:R-:W-:Y:S02]  /*1d260*/  @!P5 LEA.HI.X R13, R246, R7.reuse, R247.reuse, 0x5, P0 ;  /* 0x00000007f60dd211 */ /* 0x180fe400000f2cf7 */
[----:B------:R-:W-:Y:S01]  /*1d270*/  LOP3.LUT R181, R0, 0x7c00, RZ, 0xc0, !PT ;  /* 0x00007c0000b57812 */ /* 0x000fe200078ec0ff */
[----:B------:R-:W-:Y:S01]  /*1d280*/  IMAD.SHL.U32 R0, R182, 0x8, RZ ;  /* 0x00000008b6007824 */ /* 0x000fe200078e00ff */
[----:B------:R-:W-:Y:S02]  /*1d290*/  @!P5 LEA.HI.X R9, R246, R7, R247, 0x4, P1 ;  /* 0x00000007f609d211 */ /* 0x000fe400008f24f7 */
[--C-:B------:R-:W-:Y:S02]  /*1d2a0*/  LOP3.LUT R4, R181, 0x200, R183.reuse, 0xf8, !PT ;  /* 0x00000200b5047812 */ /* 0x100fe400078ef8b7 */
[----:B------:R-:W-:Y:S04]  /*1d2b0*/  LOP3.LUT R176, R0, 0x38, RZ, 0xc0, !PT ;  /* 0x0000003800b07812 */ /* 0x000fe800078ec0ff */
[----:B------:R-:W-:Y:S01]  /*1d2c0*/  LOP3.LUT R0, R176, 0x1c0, R183, 0xf8, !PT ;  /* 0x000001c0b0007812 */ /* 0x000fe200078ef8b7 */
[----:B------:R-:W4:Y:S03]  /*1d2d0*/  LDL.64 R226, [R1+0x140] ;  /* 0x0001400001e27983 */ /* 0x000f260000100a00 */
[----:B------:R-:W-:Y:S01]  /*1d2e0*/  LOP3.LUT R2, R4, R0, R2, 0xf6, !PT ;  /* 0x0000000004027212 */ /* 0x000fe200078ef602 */
[----:B------:R-:W-:Y:S01]  /*1d2f0*/  @!P5 IMAD R4, R247, 0x30, RZ ;  /* 0x00000030f704d824 */ /* 0x000fe200078e02ff */
[----:B------:R-:W-:Y:S01]  /*1d300*/  LOP3.LUT R68, R0, R185, RZ, 0x3c, !PT ;  /* 0x000000b900447212 */ /* 0x000fe200078e3cff */
[----:B------:R-:W5:Y:S01]  /*1d310*/  LDL.64 R224, [R1+0x128] ;  /* 0x0001280001e07983 */ /* 0x000f620000100a00 */
[----:B------:R-:W-:Y:S03]  /*1d320*/  LEA R0, R2, UR5, 0x1 ;  /* 0x0000000502007c11 */ /* 0x000fe6000f8e08ff */
[----:B------:R-:W-:Y:S02]  /*1d330*/  IMAD R68, R68, 0x2, R184 ;  /* 0x0000000244447824 */ /* 0x000fe400078e02b8 */
[----:B------:R-:W4:Y:S01]  /*1d340*/  LDL.64 R216, [R1+0x120] ;  /* 0x0001200001d87983 */ /* 0x000f220000100a00 */
[----:B------:R-:W-:Y:S02]  /*1d350*/  IMAD.IADD R148, R178, 0x1, R0 ;  /* 0x00000001b2947824 */ /* 0x000fe400078e0200 */
[----:B------:R-:W-:Y:S03]  /*1d360*/  VIADD R52, R68, UR5 ;  /* 0x0000000544347c36 */ /* 0x000fe60008000000 */
[----:B------:R-:W5:Y:S01]  /*1d370*/  LDL R209, [R1+0x108] ;  /* 0x0001080001d17983 */ /* 0x000f620000100800 */
[----:B------:R-:W-:Y:S05]  /*1d380*/  IMAD.IADD R160, R52, 0x1, R178 ;  /* 0x0000000134a07824 */ /* 0x000fea00078e02b2 */
[----:B------:R-:W5:Y:S06]  /*1d390*/  LDL R207, [R1+0x104] ;  /* 0x0001040001cf7983 */ /* 0x000f6c0000100800 */
[----:B------:R-:W-:Y:S01]  /*1d3a0*/  STL [R1+0x15c], R75 ;  /* 0x00015c4b01007387 */ /* 0x000fe20000100800 */
        /* <DEDUP_REMOVED lines=13> */
[----:B------:R-:W-:Y:S04]  /*1d480*/  @!P5 LEA R4, P0, R6, R15, 0x1 ;  /* 0x0000000f0604d211 */ /* 0x000fe800078008ff */
[----:B------:R-:W-:Y:S01]  /*1d490*/  @P3 STS.128 [R200+0x6000], RZ ;  /* 0x006000ffc8003388 */ /* 0x000fe20000000c00 */
[----:B------:R-:W-:Y:S02]  /*1d4a0*/  SEL R2, R186, 0xffffffc0, !P2 ;  /* 0xffffffc0ba027807 */ /* 0x000fe40005000000 */
[----:B------:R-:W-:Y:S03]  /*1d4b0*/  @!P5 LEA.HI.X R5, R6, R14, R5, 0x1, P0 ;  /* 0x0000000e0605d211 */ /* 0x000fe600000f0c05 */
        /* <DEDUP_REMOVED lines=15> */
[----:B------:R-:W-:Y:S01]  /*1d5b0*/  LDSM.16.M88.4 R64, [R0] ;  /* 0x000000000040783b */ /* 0x000fe20000000200 */
[----:B----4-:R-:W-:Y:S05]  /*1d5c0*/  LOP3.LUT R213, R217, UR8, RZ, 0x3c, !PT ;  /* 0x00000008d9d57c12 */ /* 0x010fea000f8e3cff */
[----:B------:R-:W1:Y:S06]  /*1d5d0*/  LDSM.16.M88.4 R16, [R68+UR5+0x4000] ;  /* 0x004000054410783b */ /* 0x000e6c0008000200 */
[----:B------:R2:W3:Y:S06]  /*1d5e0*/  LDSM.16.M88.4 R60, [R0+0x2000] ;  /* 0x00200000003c783b */ /* 0x0004ec0000000200 */
[----:B------:R-:W4:Y:S06]  /*1d5f0*/  LDSM.16.M88.4 R32, [R68+UR5+0x4800] ;  /* 0x004800054420783b */ /* 0x000f2c0008000200 */
[----:B------:R-:W0:Y:S06]  /*1d600*/  LDGDEPBAR ;  /* 0x00000000000079af */ /* 0x000e2c0000000000 */
[----:B------:R-:W5:Y:S06]  /*1d610*/  LDSM.16.M88.4 R48, [R68+UR5+0x5000] ;  /* 0x005000054430783b */ /* 0x000f6c0008000200 */
[----:B------:R-:W5:Y:S01]  /*1d620*/  LDSM.16.M88.4 R68, [R68+UR5+0x5800] ;  /* 0x005800054444783b */ /* 0x000f620008000200 */
[----:B--2---:R-:W-:Y:S02]  /*1d630*/  IMAD.IADD R0, R2, 0x1, R0 ;  /* 0x0000000102007824 */ /* 0x004fe400078e0200 */
[----:B------:R-:W-:Y:S03]  /*1d640*/  IMAD.IADD R2, R52, 0x1, R2 ;  /* 0x0000000134027824 */ /* 0x000fe600078e0202 */
[----:B------:R-:W-:Y:S01]  /*1d650*/  LDSM.16.M88.4 R140, [R148] ;  /* 0x00000000948c783b */ /* 0x000fe20000000200 */
[-C--:B-1----:R-:W-:Y:S05]  /*1d660*/  HMMA.16816.F32.BF16 R4, R64, R16.reuse, RZ ;  /* 0x000000104004723c */ /* 0x082fea00000418ff */
[----:B------:R-:W1:Y:S06]  /*1d670*/  LDSM.16.M88.4 R144, [R160+0x4000] ;  /* 0x00400000a090783b */ /* 0x000e6c0000000200 */
[----:B------:R-:W2:Y:S01]  /*1d680*/  LDSM.16.M88.4 R148, [R148+0x2000] ;  /* 0x002000009494783b */ /* 0x000ea20000000200 */
[C---:B---3--:R-:W-:Y:S05]  /*1d690*/  HMMA.16816.F32.BF16 R8, R60.reuse, R16, RZ ;  /* 0x000000103c08723c */ /* 0x048fea00000418ff */
[----:B------:R-:W3:Y:S03]  /*1d6a0*/  LDSM.16.M88.4 R152, [R160+0x4800] ;  /* 0x00480000a098783b */ /* 0x000ee60000000200 */
[-C--:B------:R-:W-:Y:S03]  /*1d6b0*/  HMMA.16816.F32.BF16 R12, R60, R18.reuse, RZ ;  /* 0x000000123c0c723c */ /* 0x080fe600000418ff */
[----:B------:R-:W3:Y:S05]  /*1d6c0*/  LDSM.16.M88.4 R156, [R160+0x5000] ;  /* 0x00500000a09c783b */ /* 0x000eea0000000200 */
[C---:B------:R-:W-:Y:S01]  /*1d6d0*/  HMMA.16816.F32.BF16 R16, R64.reuse, R18, RZ ;  /* 0x000000124010723c */ /* 0x040fe200000418ff */
[----:B------:R-:W3:Y:S06]  /*1d6e0*/  LDSM.16.M88.4 R160, [R160+0x5800] ;  /* 0x00580000a0a0783b */ /* 0x000eec0000000200 */
[----:B------:R-:W-:Y:S01]  /*1d6f0*/  LDSM.16.M88.4 R164, [R0] ;  /* 0x0000000000a4783b */ /* 0x000fe20000000200 */
[-C--:B----4-:R-:W-:Y:S05]  /*1d700*/  HMMA.16816.F32.BF16 R20, R64, R32.reuse, RZ ;  /* 0x000000204014723c */ /* 0x090fea00000418ff */
[----:B------:R-:W4:Y:S03]  /*1d710*/  LDSM.16.M88.4 R168, [R2+0x4000] ;  /* 0x0040000002a8783b */ /* 0x000f260000000200 */
[C---:B------:R-:W-:Y:S03]  /*1d720*/  HMMA.16816.F32.BF16 R24, R60.reuse, R32, RZ ;  /* 0x000000203c18723c */ /* 0x040fe600000418ff */
[----:B------:R4:W4:Y:S05]  /*1d730*/  LDSM.16.M88.4 R172, [R0+0x2000] ;  /* 0x0020000000ac783b */ /* 0x00092a0000000200 */
[-C--:B------:R-:W-:Y:S08]  /*1d740*/  HMMA.16816.F32.BF16 R28, R60, R34.reuse, RZ ;  /* 0x000000223c1c723c */ /* 0x080ff000000418ff */
[C---:B------:R-:W-:Y:S08]  /*1d750*/  HMMA.16816.F32.BF16 R32, R64.reuse, R34, RZ ;  /* 0x000000224020723c */ /* 0x040ff000000418ff */
[-C--:B-----5:R-:W-:Y:S08]  /*1d760*/  HMMA.16816.F32.BF16 R36, R64, R48.reuse, RZ ;  /* 0x000000304024723c */ /* 0x0a0ff000000418ff */
[C---:B------:R-:W-:Y:S08]  /*1d770*/  HMMA.16816.F32.BF16 R40, R60.reuse, R48, RZ ;  /* 0x000000303c28723c */ /* 0x040ff000000418ff */
[-C--:B------:R-:W-:Y:S08]  /*1d780*/  HMMA.16816.F32.BF16 R44, R60, R50.reuse, RZ ;  /* 0x000000323c2c723c */ /* 0x080ff000000418ff */
[C---:B------:R-:W-:Y:S08]  /*1d790*/  HMMA.16816.F32.BF16 R48, R64.reuse, R50, RZ ;  /* 0x000000324030723c */ /* 0x040ff000000418ff */
[-C--:B------:R-:W-:Y:S08]  /*1d7a0*/  HMMA.16816.F32.BF16 R52, R64, R68.reuse, RZ ;  /* 0x000000444034723c */ /* 0x080ff000000418ff */
[C---:B------:R-:W-:Y:S08]  /*1d7b0*/  HMMA.16816.F32.BF16 R56, R60.reuse, R68, RZ ;  /* 0x000000443c38723c */ /* 0x040ff000000418ff */
[-C--:B------:R-:W-:Y:S08]  /*1d7c0*/  HMMA.16816.F32.BF16 R60, R60, R70.reuse, RZ ;  /* 0x000000463c3c723c */ /* 0x080ff000000418ff */
[----:B------:R-:W-:Y:S01]  /*1d7d0*/  HMMA.16816.F32.BF16 R64, R64, R70, RZ ;  /* 0x000000464040723c */ /* 0x000fe200000418ff */
[----:B------:R-:W5:Y:S07]  /*1d7e0*/  LDSM.16.M88.4 R68, [R2+0x4800] ;  /* 0x004800000244783b */ /* 0x000f6e0000000200 */
[-C--:B-1----:R-:W-:Y:S08]  /*1d7f0*/  HMMA.16816.F32.BF16 R4, R140, R144.reuse, R4 ;  /* 0x000000908c04723c */ /* 0x082ff00000041804 */
[C---:B--2---:R-:W-:Y:S08]  /*1d800*/  HMMA.16816.F32.BF16 R8, R148.reuse, R144, R8 ;  /* 0x000000909408723c */ /* 0x044ff00000041808 */
[-C--:B------:R-:W-:Y:S08]  /*1d810*/  HMMA.16816.F32.BF16 R12, R148, R146.reuse, R12 ;  /* 0x00000092940c723c */ /* 0x080ff0000004180c */
[C---:B------:R-:W-:Y:S01]  /*1d820*/  HMMA.16816.F32.BF16 R16, R140.reuse, R146, R16 ;  /* 0x000000928c10723c */ /* 0x040fe20000041810 */
[----:B------:R-:W-:Y:S07]  /*1d830*/  LDSM.16.M88.4 R144, [R2+0x5800] ;  /* 0x005800000290783b */ /* 0x000fee0000000200 */
[-C--:B---3--:R-:W-:Y:S08]  /*1d840*/  HMMA.16816.F32.BF16 R20, R140, R152.reuse, R20 ;  /* 0x000000988c14723c */ /* 0x088ff00000041814 */
[C---:B------:R-:W-:Y:S08]  /*1d850*/  HMMA.16816.F32.BF16 R24, R148.reuse, R152, R24 ;  /* 0x000000989418723c */ /* 0x040ff00000041818 */
[-C--:B------:R-:W-:Y:S08]  /*1d860*/  HMMA.16816.F32.BF16 R28, R148, R154.reuse, R28 ;  /* 0x0000009a941c723c */ /* 0x080ff0000004181c */
[C---:B------:R-:W-:Y:S08]  /*1d870*/  HMMA.16816.F32.BF16 R32, R140.reuse, R154, R32 ;  /* 0x0000009a8c20723c */ /* 0x040ff00000041820 */
[-C--:B------:R-:W-:Y:S08]  /*1d880*/  HMMA.16816.F32.BF16 R36, R140, R156.reuse, R36 ;  /* 0x0000009c8c24723c */ /* 0x080ff00000041824 */
[C---:B------:R-:W-:Y:S04]  /*1d890*/  HMMA.16816.F32.BF16 R40, R148.reuse, R156, R40 ;  /* 0x0000009c9428723c */ /* 0x040fe80000041828 */
[C---:B------:R-:W-:Y:S02]  /*1d8a0*/  IMAD.IADD R156, R178.reuse, 0x1, R0 ;  /* 0x00000001b29c7824 */ /* 0x040fe400078e0200 */
[----:B----4-:R-:W-:Y:S02]  /*1d8b0*/  IMAD.IADD R0, R178, 0x1, R2 ;  /* 0x00000001b2007824 */ /* 0x010fe400078e0202 */
[-C--:B------:R-:W-:Y:S03]  /*1d8c0*/  HMMA.16816.F32.BF16 R44, R148, R158.reuse, R44 ;  /* 0x0000009e942c723c */ /* 0x080fe6000004182c */
[----:B------:R-:W-:Y:S05]  /*1d8d0*/  LDSM.16.M88.4 R152, [R0+0x4000] ;  /* 0x004000000098783b */ /* 0x000fea0000000200 */
[C---:B------:R-:W-:Y:S08]  /*1d8e0*/  HMMA.16816.F32.BF16 R48, R140.reuse, R158, R48 ;  /* 0x0000009e8c30723c */ /* 0x040ff00000041830 */
[-C--:B------:R-:W-:Y:S08]  /*1d8f0*/  HMMA.16816.F32.BF16 R52, R140, R160.reuse, R52 ;  /* 0x000000a08c34723c */ /* 0x080ff00000041834 */
[C---:B------:R-:W-:Y:S08]  /*1d900*/  HMMA.16816.F32.BF16 R56, R148.reuse, R160, R56 ;  /* 0x000000a09438723c */ /* 0x040ff00000041838 */
[-C--:B------:R-:W-:Y:S01]  /*1d910*/  HMMA.16816.F32.BF16 R60, R148, R162.reuse, R60 ;  /* 0x000000a2943c723c */ /* 0x080fe2000004183c */
[----:B------:R-:W-:Y:S06]  /*1d920*/  LDSM.16.M88.4 R148, [R156] ;  /* 0x000000009c94783b */ /* 0x000fec0000000200 */
[----:B------:R-:W-:Y:S01]  /*1d930*/  LDSM.16.M88.4 R156, [R156+0x2000] ;  /* 0x002000009c9c783b */ /* 0x000fe20000000200 */
[----:B------:R-:W-:Y:S05]  /*1d940*/  HMMA.16816.F32.BF16 R64, R140, R162, R64 ;  /* 0x000000a28c40723c */ /* 0x000fea0000041840 */
[----:B------:R1:W2:Y:S03]  /*1d950*/  LDSM.16.M88.4 R140, [R2+0x5000] ;  /* 0x00500000028c783b */ /* 0x0002a60000000200 */
[-C--:B------:R-:W-:Y:S03]  /*1d960*/  HMMA.16816.F32.BF16 R4, R164, R168.reuse, R4 ;  /* 0x000000a8a404723c */ /* 0x080fe60000041804 */
[----:B------:R-:W3:Y:S05]  /*1d970*/  LDSM.16.M88.4 R160, [R0+0x4800] ;  /* 0x0048000000a0783b */ /* 0x000eea0000000200 */
[C---:B------:R-:W-:Y:S08]  /*1d980*/  HMMA.16816.F32.BF16 R8, R172.reuse, R168, R8 ;  /* 0x000000a8ac08723c */ /* 0x040ff00000041808 */
[-C--:B------:R-:W-:Y:S03]  /*1d990*/  HMMA.16816.F32.BF16 R12, R172, R170.reuse, R12 ;  /* 0x000000aaac0c723c */ /* 0x080fe6000004180c */
[----:B-1----:R-:W-:Y:S05]  /*1d9a0*/  LOP3.LUT R2, R75, 0x6, RZ, 0xc0, !PT ;  /* 0x000000064b027812 */ /* 0x002fea00078ec0ff */
[C---:B------:R-:W-:Y:S01]  /*1d9b0*/  HMMA.16816.F32.BF16 R16, R164.reuse, R170, R16 ;  /* 0x000000aaa410723c */ /* 0x040fe20000041810 */
[----:B------:R-:W1:Y:S06]  /*1d9c0*/  LDSM.16.M88.4 R168, [R0+0x5000] ;  /* 0x0050000000a8783b */ /* 0x000e6c0000000200 */
[----:B------:R-:W-:Y:S01]  /*1d9d0*/  STL [R1+0x158], R2 ;  /* 0x0001580201007387 */ /* 0x000fe20000100800 */
[-C--:B-----5:R-:W-:Y:S08]  /*1d9e0*/  HMMA.16816.F32.BF16 R20, R164, R68.reuse, R20 ;  /* 0x00000044a414723c */ /* 0x0a0ff00000041814 */
[C---:B------:R-:W-:Y:S08]  /*1d9f0*/  HMMA.16816.F32.BF16 R24, R172.reuse, R68, R24 ;  /* 0x00000044ac18723c */ /* 0x040ff00000041818 */
[-C--:B------:R-:W-:Y:S08]  /*1da00*/  HMMA.16816.F32.BF16 R28, R172, R70.reuse, R28 ;  /* 0x00000046ac1c723c */ /* 0x080ff0000004181c */
[C---:B------:R-:W-:Y:S01]  /*1da10*/  HMMA.16816.F32.BF16 R32, R164.reuse, R70, R32 ;  /* 0x00000046a420723c */ /* 0x040fe20000041820 */
[----:B------:R4:W5:Y:S01]  /*1da20*/  LDSM.16.M88.4 R68, [R0+0x5800] ;  /* 0x005800000044783b */ /* 0x0009620000000200 */
[----:B------:R-:W-:Y:S04]  /*1da30*/  DEPBAR.LE SB0, 0x0 ;  /* 0x000080000000791a */ /* 0x000fe80000000000 */
[----:B------:R-:W-:Y:S02]  /*1da40*/  BAR.SYNC.DEFER_BLOCKING 0x0 ;  /* 0x0000000000007b1d */ /* 0x000fe40000010000 */
[-C--:B--2---:R-:W-:Y:S08]  /*1da50*/  HMMA.16816.F32.BF16 R36, R164, R140.reuse, R36 ;  /* 0x0000008ca424723c */ /* 0x084ff00000041824 */
[C---:B------:R-:W-:Y:S08]  /*1da60*/  HMMA.16816.F32.BF16 R40, R172.reuse, R140, R40 ;  /* 0x0000008cac28723c */ /* 0x040ff00000041828 */
[-C--:B------:R-:W-:Y:S01]  /*1da70*/  HMMA.16816.F32.BF16 R44, R172, R142.reuse, R44 ;  /* 0x0000008eac2c723c */ /* 0x080fe2000004182c */
[----:B----4-:R-:W-:Y:S04]  /*1da80*/  IMAD.U32 R0, RZ, RZ, UR24 ;  /* 0x00000018ff007e24 */ /* 0x010fe8000f8e00ff */
[----:B------:R-:W-:Y:S02]  /*1da90*/  IMAD R0, R0, 0x40, R2 ;  /* 0x0000004000007824 */ /* 0x000fe400078e0202 */
[----:B------:R-:W-:Y:S01]  /*1daa0*/  IMAD.U32 R2, RZ, RZ, UR39 ;  /* 0x00000027ff027e24 */ /* 0x000fe2000f8e00ff */
[C---:B------:R-:W-:Y:S04]  /*1dab0*/  HMMA.16816.F32.BF16 R48, R164.reuse, R142, R48 ;  /* 0x0000008ea430723c */ /* 0x040fe80000041830 */
[C---:B------:R-:W-:Y:S01]  /*1dac0*/  VIADD R142, R0.reuse, 0x38 ;  /* 0x00000038008e7836 */ /* 0x040fe20000000000 */
[----:B------:R-:W-:Y:S01]  /*1dad0*/  LOP3.LUT R140, R227, UR27, R2, 0x96, !PT ;  /* 0x0000001be38c7c12 */ /* 0x000fe2000f8e9602 */
[----:B------:R-:W-:Y:S02]  /*1dae0*/  VIADD R2, R0, UR21 ;  /* 0x0000001500027c36 */ /* 0x000fe40008000000 */
[-C--:B------:R-:W-:Y:S03]  /*1daf0*/  HMMA.16816.F32.BF16 R52, R164, R144.reuse, R52 ;  /* 0x00000090a434723c */ /* 0x080fe60000041834 */
[----:B------:R-:W-:Y:S02]  /*1db00*/  VIADD R75, R142, UR21 ;  /* 0x000000158e4b7c36 */ /* 0x000fe40008000000 */
[--C-:B------:R-:W-:Y:S02]  /*1db10*/  IMAD.IADD R141, R188, 0x1, -R2.reuse ;  /* 0x00000001bc8d7824 */ /* 0x100fe400078e0a02 */
[----:B------:R-:W-:Y:S01]  /*1db20*/  VIADD R143, R75, 0xffffffc9 ;  /* 0xffffffc94b8f7836 */ /* 0x000fe20000000000 */
[C---:B------:R-:W-:Y:S04]  /*1db30*/  HMMA.16816.F32.BF16 R56, R172.reuse, R144, R56 ;  /* 0x00000090ac38723c */ /* 0x040fe80000041838 */
[----:B------:R-:W-:Y:S04]  /*1db40*/  IMAD.WIDE.U32 R144, R140, -0x326172a9, RZ ;  /* 0xcd9e8d578c907825 */ /* 0x000fe800078e00ff */
[-C--:B------:R-:W-:Y:S08]  /*1db50*/  HMMA.16816.F32.BF16 R60, R172, R146.reuse, R60 ;  /* 0x00000092ac3c723c */ /* 0x080ff0000004183c */
[----:B------:R-:W-:Y:S08]  /*1db60*/  HMMA.16816.F32.BF16 R64, R164, R146, R64 ;  /* 0x00000092a440723c */ /* 0x000ff00000041840 */
[-C--:B------:R-:W-:Y:S08]  /*1db70*/  HMMA.16816.F32.BF16 R4, R148, R152.reuse, R4 ;  /* 0x000000989404723c */ /* 0x080ff00000041804 */
[C---:B------:R-:W-:Y:S08]  /*1db80*/  HMMA.16816.F32.BF16 R8, R156.reuse, R152, R8 ;  /* 0x000000989c08723c */ /* 0x040ff00000041808 */
[-C--:B------:R-:W-:Y:S08]  /*1db90*/  HMMA.16816.F32.BF16 R12, R156, R154.reuse, R12 ;  /* 0x0000009a9c0c723c */ /* 0x080ff0000004180c */
[C---:B------:R-:W-:Y:S04]  /*1dba0*/  HMMA.16816.F32.BF16 R16, R148.reuse, R154, R16 ;  /* 0x0000009a9410723c */ /* 0x040fe80000041810 */
[C---:B------:R-:W-:Y:S02]  /*1dbb0*/  LOP3.LUT R155, R144.reuse, R213, RZ, 0x3c, !PT ;  /* 0x000000d5909b7212 */ /* 0x040fe400078e3cff */
[----:B------:R-:W-:Y:S02]  /*1dbc0*/  LOP3.LUT R154, R145, R209, RZ, 0x3c, !PT ;  /* 0x000000d1919a7212 */ /* 0x000fe400078e3cff */
[-C--:B---3--:R-:W-:Y:S08]  /*1dbd0*/  HMMA.16816.F32.BF16 R20, R148, R160.reuse, R20 ;  /* 0x000000a09414723c */ /* 0x088ff00000041814 */
[C---:B------:R-:W-:Y:S04]  /*1dbe0*/  HMMA.16816.F32.BF16 R24, R156.reuse, R160, R24 ;  /* 0x000000a09c18723c */ /* 0x040fe80000041818 */
[----:B------:R-:W-:Y:S01]  /*1dbf0*/  LOP3.LUT R160, R225, UR8, RZ, 0x3c, !PT ;  /* 0x00000008e1a07c12 */ /* 0x000fe2000f8e3cff */
[----:B------:R-:W-:Y:S01]  /*1dc00*/  UIADD3 UR8, UPT, UPT, UR21, UR25, URZ ;  /* 0x0000001915087290 */ /* 0x000fe2000fffe0ff */
[----:B------:R-:W-:Y:S02]  /*1dc10*/  LOP3.LUT R161, R145, R207, RZ, 0x3c, !PT ;  /* 0x000000cf91a17212 */ /* 0x000fe400078e3cff */
[-C--:B------:R-:W-:Y:S03]  /*1dc20*/  HMMA.16816.F32.BF16 R28, R156, R162.reuse, R28 ;  /* 0x000000a29c1c723c */ /* 0x080fe6000004181c */
[----:B------:R-:W-:Y:S05]  /*1dc30*/  LOP3.LUT R153, R144, R160, RZ, 0x3c, !PT ;  /* 0x000000a090997212 */ /* 0x000fea00078e3cff */
[C---:B------:R-:W-:Y:S08]  /*1dc40*/  HMMA.16816.F32.BF16 R32, R148.reuse, R162, R32 ;  /* 0x000000a29420723c */ /* 0x040ff00000041820 */
[-C--:B-1----:R-:W-:Y:S08]  /*1dc50*/  HMMA.16816.F32.BF16 R36, R148, R168.reuse, R36 ;  /* 0x000000a89424723c */ /* 0x082ff00000041824 */
[C---:B------:R-:W-:Y:S08]  /*1dc60*/  HMMA.16816.F32.BF16 R40, R156.reuse, R168, R40 ;  /* 0x000000a89c28723c */ /* 0x040ff00000041828 */
[-C--:B------:R-:W-:Y:S08]  /*1dc70*/  HMMA.16816.F32.BF16 R44, R156, R170.reuse, R44 ;  /* 0x000000aa9c2c723c */ /* 0x080ff0000004182c */
[C---:B------:R-:W-:Y:S08]  /*1dc80*/  HMMA.16816.F32.BF16 R48, R148.reuse, R170, R48 ;  /* 0x000000aa9430723c */ /* 0x040ff00000041830 */
[-C--:B-----5:R-:W-:Y:S08]  /*1dc90*/  HMMA.16816.F32.BF16 R52, R148, R68.reuse, R52 ;  /* 0x000000449434723c */ /* 0x0a0ff00000041834 */
[C---:B------:R-:W-:Y:S04]  /*1dca0*/  HMMA.16816.F32.BF16 R56, R156.reuse, R68, R56 ;  /* 0x000000449c38723c */ /* 0x040fe80000041838 */
[C---:B------:R-:W-:Y:S02]  /*1dcb0*/  IMAD.IADD R69, R190.reuse, 0x1, -R2 ;  /* 0x00000001be457824 */ /* 0x040fe400078e0a02 */
[--C-:B------:R-:W-:Y:S02]  /*1dcc0*/  IMAD.IADD R68, R190, 0x1, -R143.reuse ;  /* 0x00000001be447824 */ /* 0x100fe400078e0a8f */
[-C--:B------:R-:W-:Y:S03]  /*1dcd0*/  HMMA.16816.F32.BF16 R60, R156, R70.reuse, R60 ;  /* 0x000000469c3c723c */ /* 0x080fe6000004183c */
[----:B------:R-:W-:Y:S02]  /*1dce0*/  IABS R140, R69 ;  /* 0x00000045008c7213 */ /* 0x000fe40000000000 */
[----:B------:R-:W-:Y:S02]  /*1dcf0*/  IABS R69, R68 ;  /* 0x0000004400457213 */ /* 0x000fe40000000000 */
[----:B------:R-:W-:Y:S01]  /*1dd00*/  IABS R68, R141 ;  /* 0x0000008d00447213 */ /* 0x000fe20000000000 */
[----:B------:R-:W-:Y:S01]  /*1dd10*/  IMAD.IADD R141, R187, 0x1, -R143 ;  /* 0x00000001bb8d7824 */ /* 0x000fe200078e0a8f */
[----:B------:R-:W-:Y:S01]  /*1dd20*/  I2FP.F32.S32 R69, R69 ;  /* 0x0000004500457245 */ /* 0x000fe20000201400 */
[----:B------:R-:W-:Y:S04]  /*1dd30*/  HMMA.16816.F32.BF16 R64, R148, R70, R64 ;  /* 0x000000469440723c */ /* 0x000fe80000041840 */
[----:B------:R-:W-:Y:S01]  /*1dd40*/  I2FP.F32.S32 R68, R68 ;  /* 0x0000004400447245 */ /* 0x000fe20000201400 */
[----:B------:R-:W-:Y:S01]  /*1dd50*/  FFMA.FTZ R5, R69, -UR12, R5 ;  /* 0x8000000c45057c23 */ /* 0x000fe20008010005 */
[----:B------:R-:W-:Y:S01]  /*1dd60*/  I2FP.F32.S32 R140, R140 ;  /* 0x0000008c008c7245 */ /* 0x000fe20000201400 */
[----:B------:R-:W-:Y:S02]  /*1dd70*/  IMAD.IADD R69, R188, 0x1, -R143 ;  /* 0x00000001bc457824 */ /* 0x000fe400078e0a8f */
[----:B------:R-:W-:Y:S01]  /*1dd80*/  FFMA.FTZ R6, R68, -UR12, R6 ;  /* 0x8000000c44067c23 */ /* 0x000fe20008010006 */
[----:B------:R-:W-:Y:S02]  /*1dd90*/  IMAD.IADD R68, R187, 0x1, -R2 ;  /* 0x00000001bb447824 */ /* 0x000fe400078e0a02 */
[----:B------:R-:W-:Y:S01]  /*1dda0*/  FFMA.FTZ R4, R140, -UR12, R4 ;  /* 0x8000000c8c047c23 */ /* 0x000fe20008010004 */
[----:B------:R-:W-:Y:S01]  /*1ddb0*/  IMAD.IADD R140, R189, 0x1, -R2 ;  /* 0x00000001bd8c7824 */ /* 0x000fe200078e0a02 */
[----:B------:R-:W-:Y:S01]  /*1ddc0*/  IABS R2, R141 ;  /* 0x0000008d00027213 */ /* 0x000fe20000000000 */
[----:B------:R-:W-:Y:S01]  /*1ddd0*/  VIADD R70, R188, -UR8 ;  /* 0x80000008bc467c36 */ /* 0x000fe20008000000 */
[----:B------:R-:W-:Y:S01]  /*1dde0*/  IABS R144, R68 ;  /* 0x0000004400907213 */ /* 0x000fe20000000000 */
[----:B------:R-:W-:Y:S01]  /*1ddf0*/  VIADD R71, R0, 0x1 ;  /* 0x0000000100477836 */ /* 0x000fe20000000000 */
[----:B------:R-:W-:Y:S02]  /*1de00*/  IABS R68, R69 ;  /* 0x0000004500447213 */ /* 0x000fe40000000000 */
[----:B------:R-:W-:Y:S01]  /*1de10*/  I2FP.F32.S32 R2, R2 ;  /* 0x0000000200027245 */ /* 0x000fe20000201400 */
[----:B------:R-:W-:Y:S01]  /*1de20*/  IMAD.MOV.U32 R69, RZ, RZ, R144 ;  /* 0x000000ffff457224 */ /* 0x000fe200078e0090 */
[----:B------:R-:W-:Y:S02]  /*1de30*/  IABS R140, R140 ;  /* 0x0000008c008c7213 */ /* 0x000fe40000000000 */
[----:B------:R-:W-:Y:S01]  /*1de40*/  I2FP.F32.S32 R68, R68 ;  /* 0x0000004400447245 */ /* 0x000fe20000201400 */
[----:B------:R-:W-:Y:S01]  /*1de50*/  FFMA.FTZ R9, R2, -UR12, R9 ;  /* 0x8000000c02097c23 */ /* 0x000fe20008010009 */
[----:B------:R-:W-:Y:S01]  /*1de60*/  I2FP.F32.S32 R69, R69 ;  /* 0x0000004500457245 */ /* 0x000fe20000201400 */
[----:B------:R-:W-:Y:S01]  /*1de70*/  VIADD R2, R190, -UR8 ;  /* 0x80000008be027c36 */ /* 0x000fe20008000000 */
[----:B------:R-:W-:Y:S01]  /*1de80*/  I2FP.F32.S32 R140, R140 ;  /* 0x0000008c008c7245 */ /* 0x000fe20000201400 */
[----:B------:R-:W-:Y:S01]  /*1de90*/  FFMA.FTZ R7, R68, -UR12, R7 ;  /* 0x8000000c44077c23 */ /* 0x000fe20008010007 */
[-C--:B------:R-:W-:Y:S01]  /*1dea0*/  ISETP.GT.AND P0, PT, R70, R0.reuse, PT ;  /* 0x000000004600720c */ /* 0x080fe20003f04270 */
[----:B------:R-:W-:Y:S01]  /*1deb0*/  FFMA.FTZ R8, R69, -UR12, R8 ;  /* 0x8000000c45087c23 */ /* 0x000fe20008010008 */
[-C--:B------:R-:W-:Y:S01]  /*1dec0*/  ISETP.GT.AND P4, PT, R2, R0.reuse, PT ;  /* 0x000000000200720c */ /* 0x080fe20003f84270 */
[----:B------:R-:W-:Y:S02]  /*1ded0*/  VIADD R69, R187, -UR8 ;  /* 0x80000008bb457c36 */ /* 0x000fe40008000000 */
[----:B------:R-:W-:Y:S01]  /*1dee0*/  FFMA.FTZ R10, R140, -UR12, R10 ;  /* 0x8000000c8c0a7c23 */ /* 0x000fe2000801000a */
[----:B------:R-:W-:Y:S02]  /*1def0*/  VIADD R68, R189, -UR8 ;  /* 0x80000008bd447c36 */ /* 0x000fe40008000000 */
[----:B------:R-:W-:Y:S01]  /*1df00*/  ISETP.GT.AND P1, PT, R69, R0, PT ;  /* 0x000000004500720c */ /* 0x000fe20003f24270 */
[----:B------:R-:W-:Y:S01]  /*1df10*/  @!UPT UIADD3 URZ, UPT, UPT, URZ, URZ, URZ ;  /* 0x000000fffffff290 */ /* 0x000fe2000fffe0ff */
[----:B------:R-:W-:Y:S11]  /*1df20*/  BRA.U.ANY UP0, `(.L_x_2561) ;  /* 0xffffffed00cc7547 */ /* 0x000ff6000b93ffff */
.L_x_2560:
[-C--:B------:R-:W-:Y:S01]  /*1df30*/  ISETP.GT.AND P5, PT, R2, R71.reuse, PT ;  /* 0x000000470200720c */ /* 0x080fe20003fa4270 */
[----:B------:R-:W2:Y:S01]  /*1df40*/  LDL.64 R158, [R1+0x148] ;  /* 0x00014800019e7983 */ /* 0x000ea20000100a00 */
[----:B------:R-:W-:Y:S01]  /*1df50*/  FSEL R140, R4, -INF , !P4 ;  /* 0xff800000048c7808 */ /* 0x000fe20006000000 */
[----:B------:R-:W-:Y:S01]  /*1df60*/  UIADD3 UR8, UPT, UPT, UR39, 0x646e171e, URZ ;  /* 0x646e171e27087890 */ /* 0x000fe2000fffe0ff */
[----:B------:R-:W-:Y:S01]  /*1df70*/  ISETP.GT.AND P4, PT, R70, R71, PT ;  /* 0x000000474600720c */ /* 0x000fe20003f84270 */
[----:B------:R-:W-:Y:S01]  /*1df80*/  VIADD R4, R75, 0xffffffd1 ;  /* 0xffffffd14b047836 */ /* 0x000fe20000000000 */
[----:B-1----:R-:W-:Y:S01]  /*1df90*/  FSEL R145, R5, -INF , !P5 ;  /* 0xff80000005917808 */ /* 0x002fe20006800000 */
[----:B------:R-:W-:Y:S01]  /*1dfa0*/  VIADD R5, R75, 0xffffffd0 ;  /* 0xffffffd04b057836 */ /* 0x000fe20000000000 */
[----:B------:R-:W-:Y:S01]  /*1dfb0*/  FSEL R141, R7, -INF , !P4 ;  /* 0xff800000078d7808 */ /* 0x000fe20006000000 */
[----:B------:R-:W3:Y:S01]  /*1dfc0*/  LDL.64 R214, [R1+0x150] ;  /* 0x0001500001d67983 */ /* 0x000ee20000100a00 */
[----:B------:R-:W-:Y:S01]  /*1dfd0*/  FSEL R146, R8, -INF , !P1 ;  /* 0xff80000008927808 */ /* 0x000fe20004800000 */
[--C-:B------:R-:W-:Y:S01]  /*1dfe0*/  IMAD.IADD R7, R189, 0x1, -R5.reuse ;  /* 0x00000001bd077824 */ /* 0x100fe200078e0a05 */
[----:B------:R-:W-:Y:S01]  /*1dff0*/  FSEL R144, R6, -INF , !P0 ;  /* 0xff80000006907808 */ /* 0x000fe20004000000 */
[C---:B------:R-:W-:Y:S01]  /*1e000*/  IMAD.IADD R8, R187.reuse, 0x1, -R5 ;  /* 0x00000001bb087824 */ /* 0x040fe200078e0a05 */
[----:B------:R-:W-:Y:S01]  /*1e010*/  ISETP.GT.AND P6, PT, R68, R0, PT ;  /* 0x000000004400720c */ /* 0x000fe20003fc4270 */
[----:B------:R-:W-:Y:S01]  /*1e020*/  UIADD3 UR22, UPT, UPT, UR39, 0x76cf5d0a, URZ ;  /* 0x76cf5d0a27167890 */ /* 0x000fe2000fffe0ff */
[----:B------:R-:W-:Y:S01]  /*1e030*/  IABS R7, R7 ;  /* 0x0000000700077213 */ /* 0x000fe20000000000 */
[----:B------:R-:W-:Y:S01]  /*1e040*/  UIADD3 UR11, UPT, UPT, UR39, 0x32370b8f, URZ ;  /* 0x32370b8f270b7890 */ /* 0x000fe2000fffe0ff */
[----:B------:R-:W-:Y:S01]  /*1e050*/  IABS R8, R8 ;  /* 0x0000000800087213 */ /* 0x000fe20000000000 */
[----:B------:R-:W-:Y:S01]  /*1e060*/  IMAD.IADD R6, R187, 0x1, -R4 ;  /* 0x00000001bb067824 */ /* 0x000fe200078e0a04 */
[----:B------:R-:W-:Y:S01]  /*1e070*/  I2FP.F32.S32 R7, R7 ;  /* 0x0000000700077245 */ /* 0x000fe20000201400 */
[----:B------:R-:W-:Y:S01]  /*1e080*/  IMAD.IADD R143, R189, 0x1, -R143 ;  /* 0x00000001bd8f7824 */ /* 0x000fe200078e0a8f */
[----:B------:R-:W-:Y:S01]  /*1e090*/  I2FP.F32.S32 R8, R8 ;  /* 0x0000000800087245 */ /* 0x000fe20000201400 */
[----:B------:R-:W-:Y:S01]  /*1e0a0*/  UIADD3 UR9, UPT, UPT, UR39, -0x56f99767, URZ ;  /* 0xa906689927097890 */ /* 0x000fe2000fffe0ff */
[----:B------:R-:W-:Y:S01]  /*1e0b0*/  IABS R6, R6 ;  /* 0x0000000600067213 */ /* 0x000fe20000000000 */
[----:B------:R-:W-:Y:S01]  /*1e0c0*/  UIADD3 UR10, UPT, UPT, UR39, -0x126145ec, URZ ;  /* 0xed9eba14270a7890 */ /* 0x000fe2000fffe0ff */
[----:B------:R-:W-:Y:S01]  /*1e0d0*/  ISETP.GT.AND P5, PT, R69, R71, PT ;  /* 0x000000474500720c */ /* 0x000fe20003fa4270 */
[----:B------:R-:W-:Y:S01]  /*1e0e0*/  FFMA.FTZ R12, R8, -UR12, R12 ;  /* 0x8000000c080c7c23 */ /* 0x000fe2000801000c */
[----:B------:R-:W-:Y:S01]  /*1e0f0*/  IABS R143, R143 ;  /* 0x0000008f008f7213 */ /* 0x000fe20000000000 */
[----:B------:R-:W-:Y:S01]  /*1e100*/  FFMA.FTZ R14, R7, -UR12, R14 ;  /* 0x8000000c070e7c23 */ /* 0x000fe2000801000e */
[----:B------:R-:W-:Y:S01]  /*1e110*/  I2FP.F32.S32 R6, R6 ;  /* 0x0000000600067245 */ /* 0x000fe20000201400 */
[--C-:B------:R-:W-:Y:S01]  /*1e120*/  IMAD.IADD R7, R189, 0x1, -R4.reuse ;  /* 0x00000001bd077824 */ /* 0x100fe200078e0a04 */
[----:B------:R-:W-:Y:S01]  /*1e130*/  FSEL R9, R9, -INF , !P5 ;  /* 0xff80000009097808 */ /* 0x000fe20006800000 */
[--C-:B------:R-:W-:Y:S01]  /*1e140*/  IMAD.IADD R8, R190, 0x1, -R5.reuse ;  /* 0x00000001be087824 */ /* 0x100fe200078e0a05 */
[----:B------:R-:W-:Y:S01]  /*1e150*/  I2FP.F32.S32 R143, R143 ;  /* 0x0000008f008f7245 */ /* 0x000fe20000201400 */
[----:B------:R-:W-:Y:S01]  /*1e160*/  IMAD.IADD R5, R188, 0x1, -R5 ;  /* 0x00000001bc057824 */ /* 0x000fe200078e0a05 */
[----:B------:R-:W-:Y:S01]  /*1e170*/  FSEL R10, R10, -INF , !P6 ;  /* 0xff8000000a0a7808 */ /* 0x000fe20007000000 */
[----:B------:R-:W-:Y:S01]  /*1e180*/  FFMA.FTZ R13, R6, -UR12, R13 ;  /* 0x8000000c060d7c23 */ /* 0x000fe2000801000d */
[----:B------:R-:W-:Y:S01]  /*1e190*/  ISETP.GT.AND P0, PT, R68, R71, PT ;  /* 0x000000474400720c */ /* 0x000fe20003f04270 */
[----:B------:R-:W-:Y:S01]  /*1e1a0*/  FFMA.FTZ R11, R143, -UR12, R11 ;  /* 0x8000000c8f0b7c23 */ /* 0x000fe2000801000b */
[C---:B------:R-:W-:Y:S01]  /*1e1b0*/  ISETP.GE.AND P4, PT, R71.reuse, R194, PT ;  /* 0x000000c24700720c */ /* 0x040fe20003f86270 */
[----:B------:R-:W-:Y:S01]  /*1e1c0*/  UIADD3 UR27, UPT, UPT, UR27, 0x1, URZ ;  /* 0x000000011b1b7890 */ /* 0x000fe2000fffe0ff */
[C---:B------:R-:W-:Y:S01]  /*1e1d0*/  ISETP.GE.AND P1, PT, R71.reuse, R197, PT ;  /* 0x000000c54700720c */ /* 0x040fe20003f26270 */
[--C-:B------:R-:W-:Y:S01]  /*1e1e0*/  IMAD.IADD R6, R190, 0x1, -R4.reuse ;  /* 0x00000001be067824 */ /* 0x100fe200078e0a04 */
[C---:B------:R-:W-:Y:S01]  /*1e1f0*/  ISETP.GE.AND P5, PT, R71.reuse, R195, PT ;  /* 0x000000c34700720c */ /* 0x040fe20003fa6270 */
[----:B------:R-:W-:Y:S01]  /*1e200*/  IMAD.IADD R4, R188, 0x1, -R4 ;  /* 0x00000001bc047824 */ /* 0x000fe200078e0a04 */
[----:B------:R-:W-:Y:S01]  /*1e210*/  ISETP.GE.AND P6, PT, R71, R196, PT ;  /* 0x000000c44700720c */ /* 0x000fe20003fc6270 */
[----:B------:R-:W-:Y:S01]  /*1e220*/  UISETP.GT.AND UP0, UPT, UR24, UR18, UPT ;  /* 0x000000121800728c */ /* 0x000fe2000bf04270 */
[----:B------:R-:W-:Y:S01]  /*1e230*/  IABS R71, R7 ;  /* 0x0000000700477213 */ /* 0x000fe20000000000 */
[----:B------:R-:W-:Y:S01]  /*1e240*/  UIADD3 UR24, UPT, UPT, UR24, -0x1, URZ ;  /* 0xffffffff18187890 */ /* 0x000fe2000fffe0ff */
[----:B------:R-:W-:Y:S02]  /*1e250*/  IABS R143, R5 ;  /* 0x00000005008f7213 */ /* 0x000fe40000000000 */
[----:B------:R-:W-:Y:S01]  /*1e260*/  IABS R7, R8 ;  /* 0x0000000800077213 */ /* 0x000fe20000000000 */
[----:B------:R-:W-:Y:S01]  /*1e270*/  IMAD.MOV.U32 R5, RZ, RZ, R71 ;  /* 0x000000ffff057224 */ /* 0x000fe200078e0047 */
[----:B------:R-:W-:Y:S02]  /*1e280*/  IABS R8, R4 ;  /* 0x0000000400087213 */ /* 0x000fe40000000000 */
[----:B------:R-:W-:Y:S02]  /*1e290*/  FSEL R11, R11, -INF , !P0 ;  /* 0xff8000000b0b7808 */ /* 0x000fe40004000000 */
[----:B------:R-:W-:Y:S02]  /*1e2a0*/  I2FP.F32.S32 R4, R5 ;  /* 0x0000000500047245 */ /* 0x000fe40000201400 */
[----:B------:R-:W-:Y:S01]  /*1e2b0*/  I2FP.F32.S32 R5, R7 ;  /* 0x0000000700057245 */ /* 0x000fe20000201400 */
[----:B------:R-:W-:Y:S01]  /*1e2c0*/  IMAD.MOV.U32 R7, RZ, RZ, R143 ;  /* 0x000000ffff077224 */ /* 0x000fe200078e008f */
[----:B------:R-:W-:Y:S01]  /*1e2d0*/  ISETP.GE.AND P0, PT, R0, R194, PT ;  /* 0x000000c20000720c */ /* 0x000fe20003f06270 */
[----:B------:R-:W-:Y:S01]  /*1e2e0*/  FFMA.FTZ R15, R4, -UR12, R15 ;  /* 0x8000000c040f7c23 */ /* 0x000fe2000801000f */
[----:B------:R-:W-:Y:S01]  /*1e2f0*/  FSEL R164, R145, -INF , !P4 ;  /* 0xff80000091a47808 */ /* 0x000fe20006000000 */
[----:B------:R-:W-:Y:S01]  /*1e300*/  FFMA.FTZ R16, R5, -UR12, R16 ;  /* 0x8000000c05107c23 */ /* 0x000fe20008010010 */
[----:B------:R-:W-:Y:S02]  /*1e310*/  I2FP.F32.S32 R4, R7 ;  /* 0x0000000700047245 */ /* 0x000fe40000201400 */
[----:B------:R-:W-:Y:S02]  /*1e320*/  I2FP.F32.S32 R5, R8 ;  /* 0x0000000800057245 */ /* 0x000fe40000201400 */
[----:B------:R-:W-:Y:S01]  /*1e330*/  FSEL R167, R140, -INF , !P0 ;  /* 0xff8000008ca77808 */ /* 0x000fe20004000000 */
[----:B------:R-:W-:Y:S01]  /*1e340*/  FFMA.FTZ R18, R4, -UR12, R18 ;  /* 0x8000000c04127c23 */ /* 0x000fe20008010012 */
[C---:B------:R-:W-:Y:S01]  /*1e350*/  ISETP.GE.AND P0, PT, R0.reuse, R197, PT ;  /* 0x000000c50000720c */ /* 0x040fe20003f06270 */
[----:B------:R-:W-:Y:S01]  /*1e360*/  FFMA.FTZ R19, R5, -UR12, R19 ;  /* 0x8000000c05137c23 */ /* 0x000fe20008010013 */
[----:B------:R-:W-:Y:S01]  /*1e370*/  IABS R6, R6 ;  /* 0x0000000600067213 */ /* 0x000fe20000000000 */
[----:B------:R-:W-:Y:S01]  /*1e380*/  VIADD R5, R0, 0x8 ;  /* 0x0000000800057836 */ /* 0x000fe20000000000 */
[----:B------:R-:W-:Y:S01]  /*1e390*/  FSEL R208, R144, -INF , !P0 ;  /* 0xff80000090d07808 */ /* 0x000fe20004000000 */
[----:B------:R-:W-:Y:S01]  /*1e3a0*/  VIADD R4, R0, 0x9 ;  /* 0x0000000900047836 */ /* 0x000fe20000000000 */
[----:B------:R-:W-:Y:S02]  /*1e3b0*/  FSEL R205, R141, -INF , !P1 ;  /* 0xff8000008dcd7808 */ /* 0x000fe40004800000 */
[CC--:B------:R-:W-:Y:S02]  /*1e3c0*/  ISETP.GT.AND P4, PT, R69.reuse, R5.reuse, PT ;  /* 0x000000054500720c */ /* 0x0c0fe40003f84270 */
[----:B------:R-:W-:Y:S02]  /*1e3d0*/  ISETP.GT.AND P0, PT, R69, R4, PT ;  /* 0x000000044500720c */ /* 0x000fe40003f04270 */
[----:B------:R-:W-:Y:S02]  /*1e3e0*/  ISETP.GT.AND P1, PT, R68, R5, PT ;  /* 0x000000054400720c */ /* 0x000fe40003f24270 */
[----:B------:R-:W-:Y:S02]  /*1e3f0*/  I2FP.F32.S32 R6, R6 ;  /* 0x0000000600067245 */ /* 0x000fe40000201400 */
[----:B------:R-:W-:Y:S02]  /*1e400*/  FSEL R12, R12, -INF , !P4 ;  /* 0xff8000000c0c7808 */ /* 0x000fe40006000000 */
[----:B------:R-:W-:Y:S01]  /*1e410*/  FSEL R13, R13, -INF , !P0 ;  /* 0xff8000000d0d7808 */ /* 0x000fe20004000000 */
[----:B------:R-:W-:Y:S01]  /*1e420*/  FFMA.FTZ R17, R6, -UR12, R17 ;  /* 0x8000000c06117c23 */ /* 0x000fe20008010011 */
[----:B------:R-:W-:Y:S01]  /*1e430*/  ISETP.GT.AND P4, PT, R68, R4, PT ;  /* 0x000000044400720c */ /* 0x000fe20003f84270 */
[----:B------:R-:W-:Y:S01]  /*1e440*/  VIADD R6, R75, 0xffffffd8 ;  /* 0xffffffd84b067836 */ /* 0x000fe20000000000 */
[----:B------:R-:W-:Y:S02]  /*1e450*/  ISETP.GE.AND P0, PT, R0, R195, PT ;  /* 0x000000c30000720c */ /* 0x000fe40003f06270 */
[----:B------:R-:W-:Y:S01]  /*1e460*/  FSEL R14, R14, -INF , !P1 ;  /* 0xff8000000e0e7808 */ /* 0x000fe20004800000 */
[--C-:B------:R-:W-:Y:S01]  /*1e470*/  IMAD.IADD R7, R190, 0x1, -R6.reuse ;  /* 0x00000001be077824 */ /* 0x100fe200078e0a06 */
[----:B------:R-:W-:Y:S01]  /*1e480*/  ISETP.GE.AND P1, PT, R0, R196, PT ;  /* 0x000000c40000720c */ /* 0x000fe20003f26270 */
[--C-:B------:R-:W-:Y:S01]  /*1e490*/  IMAD.IADD R8, R188, 0x1, -R6.reuse ;  /* 0x00000001bc087824 */ /* 0x100fe200078e0a06 */
[----:B------:R-:W-:Y:S02]  /*1e4a0*/  FSEL R15, R15, -INF , !P4 ;  /* 0xff8000000f0f7808 */ /* 0x000fe40006000000 */
[----:B------:R-:W-:Y:S02]  /*1e4b0*/  FSEL R146, R146, -INF , !P0 ;  /* 0xff80000092927808 */ /* 0x000fe40004000000 */
[CC--:B------:R-:W-:Y:S02]  /*1e4c0*/  ISETP.GT.AND P4, PT, R2.reuse, R5.reuse, PT ;  /* 0x000000050200720c */ /* 0x0c0fe40003f84270 */
[-C--:B------:R-:W-:Y:S02]  /*1e4d0*/  ISETP.GT.AND P0, PT, R2, R4.reuse, PT ;  /* 0x000000040200720c */ /* 0x080fe40003f04270 */
[----:B------:R-:W-:Y:S02]  /*1e4e0*/  FSEL R141, R9, -INF , !P5 ;  /* 0xff800000098d7808 */ /* 0x000fe40006800000 */
[----:B------:R-:W-:Y:S02]  /*1e4f0*/  FSEL R71, R10, -INF , !P1 ;  /* 0xff8000000a477808 */ /* 0x000fe40004800000 */
[C---:B------:R-:W-:Y:S02]  /*1e500*/  ISETP.GT.AND P5, PT, R70.reuse, R5, PT ;  /* 0x000000054600720c */ /* 0x040fe40003fa4270 */
[----:B------:R-:W-:Y:S02]  /*1e510*/  ISETP.GT.AND P1, PT, R70, R4, PT ;  /* 0x000000044600720c */ /* 0x000fe40003f24270 */
[----:B------:R-:W-:Y:S02]  /*1e520*/  FSEL R147, R11, -INF , !P6 ;  /* 0xff8000000b937808 */ /* 0x000fe40007000000 */
[----:B------:R-:W-:Y:S02]  /*1e530*/  FSEL R16, R16, -INF , !P4 ;  /* 0xff80000010107808 */ /* 0x000fe40006000000 */
[----:B------:R-:W-:Y:S02]  /*1e540*/  FSEL R17, R17, -INF , !P0 ;  /* 0xff80000011117808 */ /* 0x000fe40004000000 */
[CC--:B------:R-:W-:Y:S02]  /*1e550*/  ISETP.GE.AND P6, PT, R5.reuse, R195.reuse, PT ;  /* 0x000000c30500720c */ /* 0x0c0fe40003fc6270 */
[----:B------:R-:W-:Y:S02]  /*1e560*/  ISETP.GE.AND P4, PT, R4, R195, PT ;  /* 0x000000c30400720c */ /* 0x000fe40003f86270 */
[----:B------:R-:W-:Y:S02]  /*1e570*/  ISETP.GE.AND P0, PT, R5, R196, PT ;  /* 0x000000c40500720c */ /* 0x000fe40003f06270 */
[----:B------:R-:W-:Y:S02]  /*1e580*/  FSEL R18, R18, -INF , !P5 ;  /* 0xff80000012127808 */ /* 0x000fe40006800000 */
[----:B------:R-:W-:Y:S02]  /*1e590*/  FSEL R19, R19, -INF , !P1 ;  /* 0xff80000013137808 */ /* 0x000fe40004800000 */
[C---:B------:R-:W-:Y:S02]  /*1e5a0*/  ISETP.GE.AND P5, PT, R5.reuse, R194, PT ;  /* 0x000000c20500720c */ /* 0x040fe40003fa6270 */
[-C--:B------:R-:W-:Y:S01]  /*1e5b0*/  ISETP.GE.AND P1, PT, R5, R197.reuse, PT ;  /* 0x000000c50500720c */ /* 0x080fe20003f26270 */
[----:B------:R-:W-:Y:S01]  /*1e5c0*/  VIADD R5, R75, 0xffffffd9 ;  /* 0xffffffd94b057836 */ /* 0x000fe20000000000 */
[----:B------:R-:W-:Y:S01]  /*1e5d0*/  FSEL R143, R12, -INF , !P6 ;  /* 0xff8000000c8f7808 */ /* 0x000fe20007000000 */
[--C-:B------:R-:W-:Y:S01]  /*1e5e0*/  IMAD.IADD R12, R187, 0x1, -R6.reuse ;  /* 0x00000001bb0c7824 */ /* 0x100fe200078e0a06 */
[----:B------:R-:W-:Y:S01]  /*1e5f0*/  FSEL R144, R13, -INF , !P4 ;  /* 0xff8000000d907808 */ /* 0x000fe20006000000 */
[----:B------:R-:W-:Y:S01]  /*1e600*/  IMAD.IADD R6, R189, 0x1, -R6 ;  /* 0x00000001bd067824 */ /* 0x000fe200078e0a06 */
[----:B------:R-:W-:Y:S01]  /*1e610*/  FSEL R145, R14, -INF , !P0 ;  /* 0xff8000000e917808 */ /* 0x000fe20004000000 */
[--C-:B------:R-:W-:Y:S01]  /*1e620*/  IMAD.IADD R10, R188, 0x1, -R5.reuse ;  /* 0x00000001bc0a7824 */ /* 0x100fe200078e0a05 */
[C---:B------:R-:W-:Y:S02]  /*1e630*/  ISETP.GE.AND P6, PT, R4.reuse, R196, PT ;  /* 0x000000c40400720c */ /* 0x040fe40003fc6270 */
[C---:B------:R-:W-:Y:S02]  /*1e640*/  ISETP.GE.AND P4, PT, R4.reuse, R194, PT ;  /* 0x000000c20400720c */ /* 0x040fe40003f86270 */
[----:B------:R-:W-:Y:S01]  /*1e650*/  ISETP.GE.AND P0, PT, R4, R197, PT ;  /* 0x000000c50400720c */ /* 0x000fe20003f06270 */
[----:B------:R-:W-:Y:S01]  /*1e660*/  IMAD.IADD R4, R190, 0x1, -R5 ;  /* 0x00000001be047824 */ /* 0x000fe200078e0a05 */
[----:B------:R-:W-:Y:S02]  /*1e670*/  IABS R11, R7 ;  /* 0x00000007000b7213 */ /* 0x000fe40000000000 */
        /* <DEDUP_REMOVED lines=16> */
[----:B------:R-:W-:Y:S01]  /*1e780*/  IABS R6, R6 ;  /* 0x0000000600067213 */ /* 0x000fe20000000000 */
[----:B------:R-:W-:Y:S01]  /*1e790*/  IMAD.IADD R8, R187, 0x1, -R5 ;  /* 0x00000001bb087824 */ /* 0x000fe200078e0a05 */
[----:B------:R-:W-:Y:S01]  /*1e7a0*/  FSEL R20, R20, -INF , !P6 ;  /* 0xff80000014147808 */ /* 0x000fe20007000000 */
[----:B------:R-:W-:Y:S01]  /*1e7b0*/  VIADD R7, R0, 0x11 ;  /* 0x0000001100077836 */ /* 0x000fe20000000000 */
[----:B------:R-:W-:Y:S01]  /*1e7c0*/  I2FP.F32.S32 R6, R6 ;  /* 0x0000000600067245 */ /* 0x000fe20000201400 */
[----:B------:R-:W-:Y:S01]  /*1e7d0*/  FFMA.FTZ R21, R9, -UR12, R21 ;  /* 0x8000000c09157c23 */ /* 0x000fe20008010015 */
[----:B------:R-:W-:Y:S01]  /*1e7e0*/  IABS R9, R8 ;  /* 0x0000000800097213 */ /* 0x000fe20000000000 */
[----:B------:R-:W-:Y:S01]  /*1e7f0*/  IMAD.IADD R5, R189, 0x1, -R5 ;  /* 0x00000001bd057824 */ /* 0x000fe200078e0a05 */
[----:B------:R-:W-:Y:S01]  /*1e800*/  ISETP.GT.AND P6, PT, R2, R7, PT ;  /* 0x000000070200720c */ /* 0x000fe20003fc4270 */
[----:B------:R-:W-:Y:S01]  /*1e810*/  FFMA.FTZ R26, R6, -UR12, R26 ;  /* 0x8000000c061a7c23 */ /* 0x000fe2000801001a */
[----:B------:R-:W-:Y:S01]  /*1e820*/  FSEL R171, R16, -INF , !P5 ;  /* 0xff80000010ab7808 */ /* 0x000fe20006800000 */
[----:B------:R-:W-:Y:S01]  /*1e830*/  VIADD R6, R75, 0xffffffe0 ;  /* 0xffffffe04b067836 */ /* 0x000fe20000000000 */
[----:B------:R-:W-:Y:S01]  /*1e840*/  IABS R8, R5 ;  /* 0x0000000500087213 */ /* 0x000fe20000000000 */
[----:B------:R-:W-:Y:S01]  /*1e850*/  IMAD.MOV.U32 R5, RZ, RZ, R9 ;  /* 0x000000ffff057224 */ /* 0x000fe200078e0009 */
[----:B------:R-:W-:Y:S01]  /*1e860*/  FSEL R21, R21, -INF , !P6 ;  /* 0xff80000015157808 */ /* 0x000fe20007000000 */
[--C-:B------:R-:W-:Y:S01]  /*1e870*/  IMAD.IADD R10, R189, 0x1, -R6.reuse ;  /* 0x00000001bd0a7824 */ /* 0x100fe200078e0a06 */
[-C--:B------:R-:W-:Y:S02]  /*1e880*/  ISETP.GT.AND P6, PT, R70, R4.reuse, PT ;  /* 0x000000044600720c */ /* 0x080fe40003fc4270 */
[----:B------:R-:W-:Y:S02]  /*1e890*/  I2FP.F32.S32 R5, R5 ;  /* 0x0000000500057245 */ /* 0x000fe40000201400 */
[----:B------:R-:W-:Y:S02]  /*1e8a0*/  FSEL R22, R22, -INF , !P6 ;  /* 0xff80000016167808 */ /* 0x000fe40007000000 */
[-C--:B------:R-:W-:Y:S01]  /*1e8b0*/  ISETP.GT.AND P6, PT, R70, R7.reuse, PT ;  /* 0x000000074600720c */ /* 0x080fe20003fc4270 */
[----:B------:R-:W-:Y:S01]  /*1e8c0*/  FFMA.FTZ R25, R5, -UR12, R25 ;  /* 0x8000000c05197c23 */ /* 0x000fe20008010019 */
[----:B------:R-:W-:Y:S01]  /*1e8d0*/  FSEL R172, R17, -INF , !P4 ;  /* 0xff80000011ac7808 */ /* 0x000fe20006000000 */
[----:B------:R-:W-:Y:S01]  /*1e8e0*/  VIADD R5, R75, 0xffffffe1 ;  /* 0xffffffe14b057836 */ /* 0x000fe20000000000 */
[----:B------:R-:W-:Y:S02]  /*1e8f0*/  FSEL R23, R23, -INF , !P6 ;  /* 0xff80000017177808 */ /* 0x000fe40007000000 */
[-C--:B------:R-:W-:Y:S01]  /*1e900*/  ISETP.GT.AND P6, PT, R69, R4.reuse, PT ;  /* 0x000000044500720c */ /* 0x080fe20003fc4270 */
[--C-:B------:R-:W-:Y:S01]  /*1e910*/  IMAD.IADD R12, R189, 0x1, -R5.reuse ;  /* 0x00000001bd0c7824 */ /* 0x100fe200078e0a05 */
[----:B------:R-:W-:Y:S02]  /*1e920*/  ISETP.GT.AND P5, PT, R69, R7, PT ;  /* 0x000000074500720c */ /* 0x000fe40003fa4270 */
[----:B------:R-:W-:Y:S02]  /*1e930*/  ISETP.GT.AND P4, PT, R68, R4, PT ;  /* 0x000000044400720c */ /* 0x000fe40003f84270 */
        /* <DEDUP_REMOVED lines=8> */
[C---:B------:R-:W-:Y:S01]  /*1e9c0*/  IMAD.IADD R4, R187.reuse, 0x1, -R5 ;  /* 0x00000001bb047824 */ /* 0x040fe200078e0a05 */
[----:B------:R-:W-:Y:S02]  /*1e9d0*/  I2FP.F32.S32 R8, R8 ;  /* 0x0000000800087245 */ /* 0x000fe40000201400 */
[----:B------:R-:W-:Y:S02]  /*1e9e0*/  FSEL R162, R18, -INF , !P1 ;  /* 0xff80000012a27808 */ /* 0x000fe40004800000 */
[----:B------:R-:W-:Y:S01]  /*1e9f0*/  IABS R9, R4 ;  /* 0x0000000400097213 */ /* 0x000fe20000000000 */
[----:B------:R-:W-:Y:S01]  /*1ea00*/  FFMA.FTZ R27, R8, -UR12, R27 ;  /* 0x8000000c081b7c23 */ /* 0x000fe2000801001b */
[----:B------:R-:W-:Y:S01]  /*1ea10*/  IABS R4, R10 ;  /* 0x0000000a00047213 */ /* 0x000fe20000000000 */
[----:B------:R-:W-:Y:S01]  /*1ea20*/  IMAD.IADD R8, R187, 0x1, -R6 ;  /* 0x00000001bb087824 */ /* 0x000fe200078e0a06 */
[----:B------:R-:W-:Y:S02]  /*1ea30*/  ISETP.GT.AND P1, PT, R68, R7, PT ;  /* 0x000000074400720c */ /* 0x000fe40003f24270 */
[----:B------:R-:W-:Y:S02]  /*1ea40*/  I2FP.F32.S32 R4, R4 ;  /* 0x0000000400047245 */ /* 0x000fe40000201400 */
[----:B------:R-:W-:Y:S02]  /*1ea50*/  IABS R11, R8 ;  /* 0x00000008000b7213 */ /* 0x000fe40000000000 */
[----:B------:R-:W-:Y:S01]  /*1ea60*/  FSEL R27, R27, -INF , !P1 ;  /* 0xff8000001b1b7808 */ /* 0x000fe20004800000 */
[----:B------:R-:W-:Y:S01]  /*1ea70*/  FFMA.FTZ R30, R4, -UR12, R30 ;  /* 0x8000000c041e7c23 */ /* 0x000fe2000801001e */
[----:B------:R-:W-:Y:S01]  /*1ea80*/  IABS R8, R12 ;  /* 0x0000000c00087213 */ /* 0x000fe20000000000 */
[C---:B------:R-:W-:Y:S01]  /*1ea90*/  VIADD R4, R0.reuse, 0x18 ;  /* 0x0000001800047836 */ /* 0x040fe20000000000 */
[----:B------:R-:W-:Y:S01]  /*1eaa0*/  I2FP.F32.S32 R9, R9 ;  /* 0x0000000900097245 */ /* 0x000fe20000201400 */
[----:B------:R-:W-:Y:S01]  /*1eab0*/  VIADD R12, R0, 0x21 ;  /* 0x00000021000c7836 */ /* 0x000fe20000000000 */
[----:B------:R-:W-:Y:S02]  /*1eac0*/  ISETP.GE.AND P1, PT, R7, R194, PT ;  /* 0x000000c20700720c */ /* 0x000fe40003f26270 */
[----:B------:R-:W-:Y:S01]  /*1ead0*/  FSEL R192, R20, -INF , !P0 ;  /* 0xff80000014c07808 */ /* 0x000fe20004000000 */
[----:B------:R-:W-:Y:S01]  /*1eae0*/  VIADD R20, R75, 0x1 ;  /* 0x000000014b147836 */ /* 0x000fe20000000000 */
[----:B------:R-:W-:Y:S01]  /*1eaf0*/  I2FP.F32.S32 R11, R11 ;  /* 0x0000000b000b7245 */ /* 0x000fe20000201400 */
[----:B------:R-:W-:Y:S01]  /*1eb00*/  FFMA.FTZ R29, R9, -UR12, R29 ;  /* 0x8000000c091d7c23 */ /* 0x000fe2000801001d */
[----:B------:R-:W-:Y:S01]  /*1eb10*/  ISETP.GE.AND P0, PT, R7, R197, PT ;  /* 0x000000c50700720c */ /* 0x000fe20003f06270 */
[----:B------:R-:W-:Y:S01]  /*1eb20*/  IMAD.IADD R9, R190, 0x1, -R6 ;  /* 0x00000001be097824 */ /* 0x000fe200078e0a06 */
[----:B------:R-:W-:Y:S01]  /*1eb30*/  I2FP.F32.S32 R8, R8 ;  /* 0x0000000800087245 */ /* 0x000fe20000201400 */
[----:B------:R-:W-:Y:S01]  /*1eb40*/  FFMA.FTZ R28, R11, -UR12, R28 ;  /* 0x8000000c0b1c7c23 */ /* 0x000fe2000801001c */
[----:B------:R-:W-:Y:S01]  /*1eb50*/  FSEL R199, R21, -INF , !P1 ;  /* 0xff80000015c77808 */ /* 0x000fe20004800000 */
[----:B------:R-:W-:Y:S01]  /*1eb60*/  VIADD R21, R0, 0x39 ;  /* 0x0000003900157836 */ /* 0x000fe20000000000 */
[----:B------:R-:W-:Y:S01]  /*1eb70*/  FSEL R191, R22, -INF , !P6 ;  /* 0xff80000016bf7808 */ /* 0x000fe20007000000 */
[----:B------:R-:W-:Y:S01]  /*1eb80*/  FFMA.FTZ R31, R8, -UR12, R31 ;  /* 0x8000000c081f7c23 */ /* 0x000fe2000801001f */
[C---:B------:R-:W-:Y:S01]  /*1eb90*/  ISETP.GE.AND P1, PT, R7.reuse, R195, PT ;  /* 0x000000c30700720c */ /* 0x040fe20003f26270 */
[----:B------:R-:W-:Y:S01]  /*1eba0*/  IMAD.IADD R8, R188, 0x1, -R6 ;  /* 0x00000001bc087824 */ /* 0x000fe200078e0a06 */
[----:B------:R-:W-:Y:S01]  /*1ebb0*/  ISETP.GE.AND P6, PT, R7, R196, PT ;  /* 0x000000c40700720c */ /* 0x000fe20003fc6270 */
[----:B------:R-:W-:Y:S01]  /*1ebc0*/  VIADD R7, R0, 0x19 ;  /* 0x0000001900077836 */ /* 0x000fe20000000000 */
[----:B------:R-:W-:Y:S01]  /*1ebd0*/  FSEL R198, R23, -INF , !P0 ;  /* 0xff80000017c67808 */ /* 0x000fe20004000000 */
[--C-:B------:R-:W-:Y:S01]  /*1ebe0*/  IMAD.IADD R6, R190, 0x1, -R5.reuse ;  /* 0x00000001be067824 */ /* 0x100fe200078e0a05 */
[C---:B------:R-:W-:Y:S01]  /*1ebf0*/  ISETP.GT.AND P0, PT, R69.reuse, R4, PT ;  /* 0x000000044500720c */ /* 0x040fe20003f04270 */
[----:B------:R-:W-:Y:S01]  /*1ec00*/  IMAD.IADD R5, R188, 0x1, -R5 ;  /* 0x00000001bc057824 */ /* 0x000fe200078e0a05 */
[----:B------:R-:W-:Y:S02]  /*1ec10*/  IABS R10, R9 ;  /* 0x00000009000a7213 */ /* 0x000fe40000000000 */
[----:B------:R-:W-:Y:S02]  /*1ec20*/  FSEL R28, R28, -INF , !P0 ;  /* 0xff8000001c1c7808 */ /* 0x000fe40004000000 */
[-C--:B------:R-:W-:Y:S02]  /*1ec30*/  ISETP.GT.AND P0, PT, R69, R7.reuse, PT ;  /* 0x000000074500720c */ /* 0x080fe40003f04270 */
[----:B------:R-:W-:Y:S01]  /*1ec40*/  IABS R9, R8 ;  /* 0x0000000800097213 */ /* 0x000fe20000000000 */
[----:B------:R-:W-:Y:S01]  /*1ec50*/  IMAD.MOV.U32 R8, RZ, RZ, R10 ;  /* 0x000000ffff087224 */ /* 0x000fe200078e000a */
[----:B------:R-:W-:Y:S02]  /*1ec60*/  FSEL R29, R29, -INF , !P0 ;  /* 0xff8000001d1d7808 */ /* 0x000fe40004000000 */
[----:B------:R-:W-:Y:S02]  /*1ec70*/  IABS R6, R6 ;  /* 0x0000000600067213 */ /* 0x000fe40000000000 */
[----:B------:R-:W-:Y:S02]  /*1ec80*/  ISETP.GT.AND P0, PT, R68, R4, PT ;  /* 0x000000044400720c */ /* 0x000fe40003f04270 */
[----:B------:R-:W-:Y:S02]  /*1ec90*/  I2FP.F32.S32 R8, R8 ;  /* 0x0000000800087245 */ /* 0x000fe40000201400 */
[----:B------:R-:W-:Y:S02]  /*1eca0*/  I2FP.F32.S32 R6, R6 ;  /* 0x0000000600067245 */ /* 0x000fe40000201400 */
[----:B------:R-:W-:Y:S01]  /*1ecb0*/  FSEL R30, R30, -INF , !P0 ;  /* 0xff8000001e1e7808 */ /* 0x000fe20004000000 */
[----:B------:R-:W-:Y:S01]  /*1ecc0*/  FFMA.FTZ R32, R8, -UR12, R32 ;  /* 0x8000000c08207c23 */ /* 0x000fe20008010020 */
[----:B------:R-:W-:Y:S01]  /*1ecd0*/  ISETP.GT.AND P0, PT, R68, R7, PT ;  /* 0x000000074400720c */ /* 0x000fe20003f04270 */
[----:B------:R-:W-:Y:S01]  /*1ece0*/  FFMA.FTZ R33, R6, -UR12, R33 ;  /* 0x8000000c06217c23 */ /* 0x000fe20008010021 */
[----:B------:R-:W-:Y:S01]  /*1ecf0*/  IABS R5, R5 ;  /* 0x0000000500057213 */ /* 0x000fe20000000000 */
[----:B------:R-:W-:Y:S01]  /*1ed00*/  VIADD R6, R75, 0xffffffe9 ;  /* 0xffffffe94b067836 */ /* 0x000fe20000000000 */
[----:B------:R-:W-:Y:S02]  /*1ed10*/  FSEL R31, R31, -INF , !P0 ;  /* 0xff8000001f1f7808 */ /* 0x000fe40004000000 */
[----:B------:R-:W-:Y:S01]  /*1ed20*/  FSEL R22, R24, -INF , !P5 ;  /* 0xff80000018167808 */ /* 0x000fe20006800000 */
[----:B------:R-:W-:Y:S01]  /*1ed30*/  IMAD.IADD R10, R187, 0x1, -R6 ;  /* 0x00000001bb0a7824 */ /* 0x000fe200078e0a06 */
[CC--:B------:R-:W-:Y:S02]  /*1ed40*/  ISETP.GT.AND P0, PT, R2.reuse, R4.reuse, PT ;  /* 0x000000040200720c */ /* 0x0c0fe40003f04270 */
        /* <DEDUP_REMOVED lines=8> */
[----:B------:R-:W-:Y:S02]  /*1edd0*/  FSEL R33, R33, -INF , !P5 ;  /* 0xff80000021217808 */ /* 0x000fe40006800000 */
[----:B------:R-:W-:Y:S01]  /*1ede0*/  I2FP.F32.S32 R8, R9 ;  /* 0x0000000900087245 */ /* 0x000fe20000201400 */
[--C-:B------:R-:W-:Y:S01]  /*1edf0*/  IMAD.IADD R9, R190, 0x1, -R5.reuse ;  /* 0x00000001be097824 */ /* 0x100fe200078e0a05 */
[----:B------:R-:W-:Y:S02]  /*1ee00*/  ISETP.GT.AND P1, PT, R70, R4, PT ;  /* 0x000000044600720c */ /* 0x000fe40003f24270 */
[----:B------:R-:W-:Y:S01]  /*1ee10*/  ISETP.GE.AND P4, PT, R4, R195, PT ;  /* 0x000000c30400720c */ /* 0x000fe20003f86270 */
[----:B------:R-:W-:Y:S01]  /*1ee20*/  FFMA.FTZ R34, R8, -UR12, R34 ;  /* 0x8000000c08227c23 */ /* 0x000fe20008010022 */
[----:B------:R-:W-:Y:S01]  /*1ee30*/  ISETP.GE.AND P6, PT, R4, R196, PT ;  /* 0x000000c40400720c */ /* 0x000fe20003fc6270 */
[----:B------:R-:W-:Y:S01]  /*1ee40*/  IMAD.IADD R8, R188, 0x1, -R5 ;  /* 0x00000001bc087824 */ /* 0x000fe200078e0a05 */
[C---:B------:R-:W-:Y:S02]  /*1ee50*/  ISETP.GE.AND P0, PT, R4.reuse, R194, PT ;  /* 0x000000c20400720c */ /* 0x040fe40003f06270 */
[----:B------:R-:W-:Y:S01]  /*1ee60*/  ISETP.GE.AND P5, PT, R4, R197, PT ;  /* 0x000000c50400720c */ /* 0x000fe20003fa6270 */
[----:B------:R-:W-:Y:S01]  /*1ee70*/  IMAD.IADD R4, R190, 0x1, -R6 ;  /* 0x00000001be047824 */ /* 0x000fe200078e0a06 */
[----:B------:R-:W-:Y:S02]  /*1ee80*/  IABS R9, R9 ;  /* 0x0000000900097213 */ /* 0x000fe40000000000 */
[----:B------:R-:W-:Y:S02]  /*1ee90*/  IABS R8, R8 ;  /* 0x0000000800087213 */ /* 0x000fe40000000000 */
[----:B------:R-:W-:Y:S02]  /*1eea0*/  IABS R4, R4 ;  /* 0x0000000400047213 */ /* 0x000fe40000000000 */
[----:B------:R-:W-:Y:S02]  /*1eeb0*/  FSEL R34, R34, -INF , !P1 ;  /* 0xff80000022227808 */ /* 0x000fe40004800000 */
[----:B------:R-:W-:Y:S02]  /*1eec0*/  I2FP.F32.S32 R4, R4 ;  /* 0x0000000400047245 */ /* 0x000fe40000201400 */
[----:B------:R-:W-:Y:S02]  /*1eed0*/  ISETP.GT.AND P1, PT, R70, R7, PT ;  /* 0x000000074600720c */ /* 0x000fe40003f24270 */
[----:B------:R-:W-:Y:S01]  /*1eee0*/  FSEL R28, R28, -INF , !P4 ;  /* 0xff8000001c1c7808 */ /* 0x000fe20006000000 */
[----:B------:R-:W-:Y:S01]  /*1eef0*/  FFMA.FTZ R37, R4, -UR12, R37 ;  /* 0x8000000c04257c23 */ /* 0x000fe20008010025 */
[----:B------:R-:W-:Y:S01]  /*1ef00*/  I2FP.F32.S32 R9, R9 ;  /* 0x0000000900097245 */ /* 0x000fe20000201400 */
[----:B------:R-:W-:Y:S01]  /*1ef10*/  VIADD R4, R0, 0x20 ;  /* 0x0000002000047836 */ /* 0x000fe20000000000 */
[----:B------:R-:W-:Y:S02]  /*1ef20*/  I2FP.F32.S32 R8, R8 ;  /* 0x0000000800087245 */ /* 0x000fe40000201400 */
[----:B------:R-:W-:Y:S01]  /*1ef30*/  ISETP.GE.AND P4, PT, R7, R196, PT ;  /* 0x000000c40700720c */ /* 0x000fe20003f86270 */
[----:B------:R-:W-:Y:S01]  /*1ef40*/  FFMA.FTZ R36, R9, -UR12, R36 ;  /* 0x8000000c09247c23 */ /* 0x000fe20008010024 */
[----:B------:R-:W-:Y:S01]  /*1ef50*/  FSEL R35, R35, -INF , !P1 ;  /* 0xff80000023237808 */ /* 0x000fe20004800000 */
[----:B------:R-:W-:Y:S01]  /*1ef60*/  FFMA.FTZ R38, R8, -UR12, R38 ;  /* 0x8000000c08267c23 */ /* 0x000fe20008010026 */
[----:B------:R-:W-:Y:S01]  /*1ef70*/  ISETP.GE.AND P1, PT, R7, R195, PT ;  /* 0x000000c30700720c */ /* 0x000fe20003f26270 */
[--C-:B------:R-:W-:Y:S01]  /*1ef80*/  IMAD.IADD R8, R188, 0x1, -R6.reuse ;  /* 0x00000001bc087824 */ /* 0x100fe200078e0a06 */
[----:B------:R-:W-:Y:S01]  /*1ef90*/  FSEL R31, R31, -INF , !P4 ;  /* 0xff8000001f1f7808 */ /* 0x000fe20006000000 */
[----:B------:R-:W-:Y:S01]  /*1efa0*/  IMAD.IADD R6, R189, 0x1, -R6 ;  /* 0x00000001bd067824 */ /* 0x000fe200078e0a06 */
[----:B------:R-:W-:Y:S02]  /*1efb0*/  ISETP.GT.AND P4, PT, R2, R4, PT ;  /* 0x000000040200720c */ /* 0x000fe40003f84270 */
[----:B------:R-:W-:Y:S02]  /*1efc0*/  FSEL R29, R29, -INF , !P1 ;  /* 0xff8000001d1d7808 */ /* 0x000fe40004800000 */
[----:B------:R-:W-:Y:S02]  /*1efd0*/  FSEL R30, R30, -INF , !P6 ;  /* 0xff8000001e1e7808 */ /* 0x000fe40007000000 */
[C---:B------:R-:W-:Y:S02]  /*1efe0*/  ISETP.GE.AND P1, PT, R7.reuse, R194, PT ;  /* 0x000000c20700720c */ /* 0x040fe40003f26270 */
[----:B------:R-:W-:Y:S01]  /*1eff0*/  ISETP.GE.AND P6, PT, R7, R197, PT ;  /* 0x000000c50700720c */ /* 0x000fe20003fc6270 */
[--C-:B------:R-:W-:Y:S01]  /*1f000*/  IMAD.IADD R7, R187, 0x1, -R5.reuse ;  /* 0x00000001bb077824 */ /* 0x100fe200078e0a05 */
[----:B------:R-:W-:Y:S01]  /*1f010*/  FSEL R36, R36, -INF , !P4 ;  /* 0xff80000024247808 */ /* 0x000fe20006000000 */
[----:B------:R-:W-:Y:S01]  /*1f020*/  IMAD.IADD R5, R189, 0x1, -R5 ;  /* 0x00000001bd057824 */ /* 0x000fe200078e0a05 */
[----:B------:R-:W-:Y:S02]  /*1f030*/  IABS R9, R8 ;  /* 0x0000000800097213 */ /* 0x000fe40000000000 */
[----:B------:R-:W-:Y:S02]  /*1f040*/  ISETP.GT.AND P4, PT, R2, R12, PT ;  /* 0x0000000c0200720c */ /* 0x000fe40003f84270 */
[----:B------:R-:W-:Y:S02]  /*1f050*/  IABS R8, R7 ;  /* 0x0000000700087213 */ /* 0x000fe40000000000 */
[----:B------:R-:W-:Y:S02]  /*1f060*/  I2FP.F32.S32 R9, R9 ;  /* 0x0000000900097245 */ /* 0x000fe40000201400 */
[----:B------:R-:W-:Y:S02]  /*1f070*/  FSEL R37, R37, -INF , !P4 ;  /* 0xff80000025257808 */ /* 0x000fe40006000000 */
[----:B------:R-:W-:Y:S01]  /*1f080*/  IABS R7, R10 ;  /* 0x0000000a00077213 */ /* 0x000fe20000000000 */
[----:B------:R-:W-:Y:S01]  /*1f090*/  FFMA.FTZ R39, R9, -UR12, R39 ;  /* 0x8000000c09277c23 */ /* 0x000fe20008010027 */
[----:B------:R-:W-:Y:S02]  /*1f0a0*/  ISETP.GT.AND P4, PT, R70, R4, PT ;  /* 0x000000044600720c */ /* 0x000fe40003f84270 */
[----:B------:R-:W-:Y:S02]  /*1f0b0*/  I2FP.F32.S32 R8, R8 ;  /* 0x0000000800087245 */ /* 0x000fe40000201400 */
[----:B------:R-:W-:Y:S02]  /*1f0c0*/  I2FP.F32.S32 R7, R7 ;  /* 0x0000000700077245 */ /* 0x000fe40000201400 */
[----:B------:R-:W-:Y:S01]  /*1f0d0*/  FSEL R38, R38, -INF , !P4 ;  /* 0xff80000026267808 */ /* 0x000fe20006000000 */
[----:B------:R-:W-:Y:S01]  /*1f0e0*/  FFMA.FTZ R40, R8, -UR12, R40 ;  /* 0x8000000c08287c23 */ /* 0x000fe20008010028 */
[----:B------:R-:W-:Y:S01]  /*1f0f0*/  ISETP.GT.AND P4, PT, R70, R12, PT ;  /* 0x0000000c4600720c */ /* 0x000fe20003f84270 */
[----:B------:R-:W-:Y:S01]  /*1f100*/  VIADD R8, R75, 0xfffffff0 ;  /* 0xfffffff04b087836 */ /* 0x000fe20000000000 */
[----:B------:R-:W-:Y:S01]  /*1f110*/  FSEL R206, R32, -INF , !P0 ;  /* 0xff80000020ce7808 */ /* 0x000fe20004000000 */
[----:B------:R-:W-:Y:S01]  /*1f120*/  FFMA.FTZ R41, R7, -UR12, R41 ;  /* 0x8000000c07297c23 */ /* 0x000fe20008010029 */
[----:B------:R-:W-:Y:S01]  /*1f130*/  FSEL R39, R39, -INF , !P4 ;  /* 0xff80000027277808 */ /* 0x000fe20006000000 */
[----:B------:R-:W-:Y:S01]  /*1f140*/  VIADD R7, R75, 0xfffffff1 ;  /* 0xfffffff14b077836 */ /* 0x000fe20000000000 */
[----:B------:R-:W-:Y:S01]  /*1f150*/  ISETP.GT.AND P4, PT, R69, R4, PT ;  /* 0x000000044500720c */ /* 0x000fe20003f84270 */
[----:B------:R-:W-:Y:S01]  /*1f160*/  IMAD.IADD R10, R189, 0x1, -R8 ;  /* 0x00000001bd0a7824 */ /* 0x000fe200078e0a08 */
[----:B------:R-:W-:Y:S01]  /*1f170*/  ISETP.GT.AND P0, PT, R69, R12, PT ;  /* 0x0000000c4500720c */ /* 0x000fe20003f04270 */
[--C-:B------:R-:W-:Y:S01]  /*1f180*/  IMAD.IADD R11, R189, 0x1, -R7.reuse ;  /* 0x00000001bd0b7824 */ /* 0x100fe200078e0a07 */
[----:B------:R-:W-:Y:S02]  /*1f190*/  IABS R5, R5 ;  /* 0x0000000500057213 */ /* 0x000fe40000000000 */
[----:B------:R-:W-:Y:S02]  /*1f1a0*/  FSEL R33, R33, -INF , !P1 ;  /* 0xff80000021217808 */ /* 0x000fe40004800000 */
[----:B------:R-:W-:Y:S02]  /*1f1b0*/  FSEL R34, R34, -INF , !P5 ;  /* 0xff80000022227808 */ /* 0x000fe40006800000 */
[----:B------:R-:W-:Y:S02]  /*1f1c0*/  FSEL R35, R35, -INF , !P6 ;  /* 0xff80000023237808 */ /* 0x000fe40007000000 */
[----:B------:R-:W-:Y:S02]  /*1f1d0*/  FSEL R40, R40, -INF , !P4 ;  /* 0xff80000028287808 */ /* 0x000fe40006000000 */
[----:B------:R-:W-:Y:S02]  /*1f1e0*/  I2FP.F32.S32 R5, R5 ;  /* 0x0000000500057245 */ /* 0x000fe40000201400 */
[----:B------:R-:W-:Y:S02]  /*1f1f0*/  FSEL R41, R41, -INF , !P0 ;  /* 0xff80000029297808 */ /* 0x000fe40004000000 */
[----:B------:R-:W-:Y:S01]  /*1f200*/  ISETP.GT.AND P1, PT, R68, R4, PT ;  /* 0x000000044400720c */ /* 0x000fe20003f24270 */
[----:B------:R-:W-:Y:S01]  /*1f210*/  FFMA.FTZ R42, R5, -UR12, R42 ;  /* 0x8000000c052a7c23 */ /* 0x000fe2000801002a */
[C---:B------:R-:W-:Y:S01]  /*1f220*/  ISETP.GE.AND P5, PT, R4.reuse, R194, PT ;  /* 0x000000c20400720c */ /* 0x040fe20003fa6270 */
[C---:B------:R-:W-:Y:S01]  /*1f230*/  IMAD.IADD R5, R187.reuse, 0x1, -R7 ;  /* 0x00000001bb057824 */ /* 0x040fe200078e0a07 */
        /* <DEDUP_REMOVED lines=8> */
[----:B------:R-:W-:Y:S02]  /*1f2c0*/  IABS R9, R5 ;  /* 0x0000000500097213 */ /* 0x000fe40000000000 */
[----:B------:R-:W-:Y:S01]  /*1f2d0*/  FSEL R42, R42, -INF , !P1 ;  /* 0xff8000002a2a7808 */ /* 0x000fe20004800000 */
[----:B------:R-:W-:Y:S01]  /*1f2e0*/  IMAD.MOV.U32 R5, RZ, RZ, R4 ;  /* 0x000000ffff057224 */ /* 0x000fe200078e0004 */
[----:B------:R-:W-:Y:S02]  /*1f2f0*/  IABS R4, R11 ;  /* 0x0000000b00047213 */ /* 0x000fe40000000000 */
[----:B------:R-:W-:Y:S02]  /*1f300*/  I2FP.F32.S32 R11, R10 ;  /* 0x0000000a000b7245 */ /* 0x000fe40000201400 */
[----:B------:R-:W-:Y:S01]  /*1f310*/  I2FP.F32.S32 R10, R5 ;  /* 0x00000005000a7245 */ /* 0x000fe20000201400 */
[----:B------:R-:W-:Y:S01]  /*1f320*/  IMAD.MOV.U32 R5, RZ, RZ, R6 ;  /* 0x000000ffff057224 */ /* 0x000fe200078e0006 */
[----:B------:R-:W-:Y:S01]  /*1f330*/  I2FP.F32.S32 R4, R4 ;  /* 0x0000000400047245 */ /* 0x000fe20000201400 */
[----:B------:R-:W-:Y:S01]  /*1f340*/  VIADD R6, R0, 0x29 ;  /* 0x0000002900067836 */ /* 0x000fe20000000000 */
[----:B------:R-:W-:Y:S01]  /*1f350*/  ISETP.GT.AND P1, PT, R68, R12, PT ;  /* 0x0000000c4400720c */ /* 0x000fe20003f24270 */
        /* <DEDUP_REMOVED lines=8> */
[--C-:B------:R-:W-:Y:S01]  /*1f3e0*/  IMAD.IADD R5, R190, 0x1, -R8.reuse ;  /* 0x00000001be057824 */ /* 0x100fe200078e0a08 */
[----:B------:R-:W-:Y:S01]  /*1f3f0*/  ISETP.GE.AND P1, PT, R12, R194, PT ;  /* 0x000000c20c00720c */ /* 0x000fe20003f26270 */
[----:B------:R-:W-:Y:S01]  /*1f400*/  VIADD R4, R0, 0x28 ;  /* 0x0000002800047836 */ /* 0x000fe20000000000 */
[----:B------:R-:W-:Y:S01]  /*1f410*/  ISETP.GE.AND P5, PT, R12, R197, PT ;  /* 0x000000c50c00720c */ /* 0x000fe20003fa6270 */
[----:B------:R-:W-:Y:S01]  /*1f420*/  IMAD.IADD R10, R190, 0x1, -R7 ;  /* 0x00000001be0a7824 */ /* 0x000fe200078e0a07 */
[----:B------:R-:W-:Y:S01]  /*1f430*/  FSEL R37, R37, -INF , !P1 ;  /* 0xff80000025257808 */ /* 0x000fe20004800000 */
[----:B------:R-:W-:Y:S01]  /*1f440*/  FFMA.FTZ R45, R9, -UR12, R45 ;  /* 0x8000000c092d7c23 */ /* 0x000fe2000801002d */
[----:B------:R-:W-:Y:S01]  /*1f450*/  IABS R9, R5 ;  /* 0x0000000500097213 */ /* 0x000fe20000000000 */
[C---:B------:R-:W-:Y:S01]  /*1f460*/  IMAD.IADD R8, R188.reuse, 0x1, -R8 ;  /* 0x00000001bc087824 */ /* 0x040fe200078e0a08 */
[----:B------:R-:W-:Y:S01]  /*1f470*/  ISETP.GT.AND P1, PT, R69, R4, PT ;  /* 0x000000044500720c */ /* 0x000fe20003f24270 */
[----:B------:R-:W-:Y:S01]  /*1f480*/  IMAD.IADD R7, R188, 0x1, -R7 ;  /* 0x00000001bc077824 */ /* 0x000fe200078e0a07 */
[----:B------:R-:W-:Y:S02]  /*1f490*/  IABS R5, R10 ;  /* 0x0000000a00057213 */ /* 0x000fe40000000000 */
[----:B------:R-:W-:Y:S02]  /*1f4a0*/  FSEL R38, R38, -INF , !P6 ;  /* 0xff80000026267808 */ /* 0x000fe40007000000 */
[----:B------:R-:W-:Y:S02]  /*1f4b0*/  FSEL R39, R39, -INF , !P5 ;  /* 0xff80000027277808 */ /* 0x000fe40006800000 */
[----:B------:R-:W-:Y:S02]  /*1f4c0*/  FSEL R44, R44, -INF , !P1 ;  /* 0xff8000002c2c7808 */ /* 0x000fe40004800000 */
[----:B------:R-:W-:Y:S02]  /*1f4d0*/  I2FP.F32.S32 R9, R9 ;  /* 0x0000000900097245 */ /* 0x000fe40000201400 */
[----:B------:R-:W-:Y:S02]  /*1f4e0*/  I2FP.F32.S32 R5, R5 ;  /* 0x0000000500057245 */ /* 0x000fe40000201400 */
[----:B------:R-:W-:Y:S01]  /*1f4f0*/  ISETP.GT.AND P6, PT, R69, R6, PT ;  /* 0x000000064500720c */ /* 0x000fe20003fc4270 */
[----:B------:R-:W-:Y:S01]  /*1f500*/  FFMA.FTZ R48, R9, -UR12, R48 ;  /* 0x8000000c09307c23 */ /* 0x000fe20008010030 */
[C---:B------:R-:W-:Y:S01]  /*1f510*/  ISETP.GT.AND P5, PT, R68.reuse, R4, PT ;  /* 0x000000044400720c */ /* 0x040fe20003fa4270 */
[----:B------:R-:W-:Y:S01]  /*1f520*/  FFMA.FTZ R49, R5, -UR12, R49 ;  /* 0x8000000c05317c23 */ /* 0x000fe20008010031 */
[----:B------:R-:W-:Y:S01]  /*1f530*/  ISETP.GT.AND P1, PT, R68, R6, PT ;  /* 0x000000064400720c */ /* 0x000fe20003f24270 */
[----:B------:R-:W-:Y:S01]  /*1f540*/  VIADD R5, R75, 0xfffffff8 ;  /* 0xfffffff84b057836 */ /* 0x000fe20000000000 */
[----:B------:R-:W-:Y:S02]  /*1f550*/  FSEL R45, R45, -INF , !P6 ;  /* 0xff8000002d2d7808 */ /* 0x000fe40007000000 */
[----:B------:R-:W-:Y:S01]  /*1f560*/  FSEL R46, R46, -INF , !P5 ;  /* 0xff8000002e2e7808 */ /* 0x000fe20006800000 */
[--C-:B------:R-:W-:Y:S01]  /*1f570*/  IMAD.IADD R11, R188, 0x1, -R5.reuse ;  /* 0x00000001bc0b7824 */ /* 0x100fe200078e0a05 */
[----:B------:R-:W-:Y:S01]  /*1f580*/  FSEL R47, R47, -INF , !P1 ;  /* 0xff8000002f2f7808 */ /* 0x000fe20004800000 */
[----:B------:R-:W-:Y:S01]  /*1f590*/  IMAD.IADD R9, R190, 0x1, -R5 ;  /* 0x00000001be097824 */ /* 0x000fe200078e0a05 */
[----:B------:R-:W-:Y:S02]  /*1f5a0*/  FSEL R40, R40, -INF , !P4 ;  /* 0xff80000028287808 */ /* 0x000fe40006000000 */
[CC--:B------:R-:W-:Y:S02]  /*1f5b0*/  ISETP.GE.AND P6, PT, R12.reuse, R195.reuse, PT ;  /* 0x000000c30c00720c */ /* 0x0c0fe40003fc6270 */
[----:B------:R-:W-:Y:S02]  /*1f5c0*/  ISETP.GE.AND P5, PT, R12, R196, PT ;  /* 0x000000c40c00720c */ /* 0x000fe40003fa6270 */
[C---:B------:R-:W-:Y:S02]  /*1f5d0*/  ISETP.GT.AND P1, PT, R2.reuse, R4, PT ;  /* 0x000000040200720c */ /* 0x040fe40003f24270 */
[----:B------:R-:W-:Y:S02]  /*1f5e0*/  ISETP.GT.AND P4, PT, R2, R6, PT ;  /* 0x000000060200720c */ /* 0x000fe40003f84270 */
[----:B------:R-:W-:Y:S02]  /*1f5f0*/  FSEL R41, R41, -INF , !P6 ;  /* 0xff80000029297808 */ /* 0x000fe40007000000 */
[----:B------:R-:W-:Y:S02]  /*1f600*/  FSEL R42, R42, -INF , !P0 ;  /* 0xff8000002a2a7808 */ /* 0x000fe40004000000 */
[----:B------:R-:W-:Y:S02]  /*1f610*/  FSEL R43, R43, -INF , !P5 ;  /* 0xff8000002b2b7808 */ /* 0x000fe40006800000 */
[----:B------:R-:W-:Y:S02]  /*1f620*/  FSEL R48, R48, -INF , !P1 ;  /* 0xff80000030307808 */ /* 0x000fe40004800000 */
[----:B------:R-:W-:Y:S02]  /*1f630*/  FSEL R49, R49, -INF , !P4 ;  /* 0xff80000031317808 */ /* 0x000fe40006000000 */
[----:B------:R-:W-:Y:S02]  /*1f640*/  ISETP.GT.AND P6, PT, R70, R4, PT ;  /* 0x000000044600720c */ /* 0x000fe40003fc4270 */
[C---:B------:R-:W-:Y:S02]  /*1f650*/  ISETP.GE.AND P0, PT, R4.reuse, R195, PT ;  /* 0x000000c30400720c */ /* 0x040fe40003f06270 */
[C---:B------:R-:W-:Y:S02]  /*1f660*/  ISETP.GE.AND P5, PT, R4.reuse, R196, PT ;  /* 0x000000c40400720c */ /* 0x040fe40003fa6270 */
[C---:B------:R-:W-:Y:S02]  /*1f670*/  ISETP.GE.AND P1, PT, R4.reuse, R194, PT ;  /* 0x000000c20400720c */ /* 0x040fe40003f26270 */
[----:B------:R-:W-:Y:S01]  /*1f680*/  ISETP.GE.AND P4, PT, R4, R197, PT ;  /* 0x000000c50400720c */ /* 0x000fe20003f86270 */
[----:B------:R-:W-:Y:S01]  /*1f690*/  VIADD R4, R75, 0xfffffff9 ;  /* 0xfffffff94b047836 */ /* 0x000fe20000000000 */
[----:B------:R-:W-:Y:S02]  /*1f6a0*/  IABS R13, R8 ;  /* 0x00000008000d7213 */ /* 0x000fe40000000000 */
[----:B------:R-:W-:Y:S01]  /*1f6b0*/  IABS R12, R7 ;  /* 0x00000007000c7213 */ /* 0x000fe20000000000 */
[----:B------:R-:W-:Y:S01]  /*1f6c0*/  IMAD.IADD R10, R190, 0x1, -R4 ;  /* 0x00000001be0a7824 */ /* 0x000fe200078e0a04 */
[----:B------:R-:W-:Y:S02]  /*1f6d0*/  IABS R8, R11 ;  /* 0x0000000b00087213 */ /* 0x000fe40000000000 */
[----:B------:R-:W-:Y:S01]  /*1f6e0*/  IABS R9, R9 ;  /* 0x0000000900097213 */ /* 0x000fe20000000000 */
[----:B------:R-:W-:Y:S01]  /*1f6f0*/  IMAD.MOV.U32 R11, RZ, RZ, R12 ;  /* 0x000000ffff0b7224 */ /* 0x000fe200078e000c */
[----:B------:R-:W-:Y:S01]  /*1f700*/  IABS R7, R10 ;  /* 0x0000000a00077213 */ /* 0x000fe20000000000 */
[----:B------:R-:W-:Y:S01]  /*1f710*/  IMAD.MOV.U32 R10, RZ, RZ, R13 ;  /* 0x000000ffff0a7224 */ /* 0x000fe200078e000d */
        /* <DEDUP_REMOVED lines=14> */
[----:B------:R-:W-:Y:S01]  /*1f800*/  ISETP.GT.AND P6, PT, R70, R6, PT ;  /* 0x000000064600720c */ /* 0x000fe20003fc4270 */
[----:B------:R-:W-:Y:S01]  /*1f810*/  VIADD R9, R0, 0x31 ;  /* 0x0000003100097836 */ /* 0x000fe20000000000 */
[----:B------:R-:W-:Y:S01]  /*1f820*/  ISETP.GE.AND P0, PT, R6, R196, PT ;  /* 0x000000c40600720c */ /* 0x000fe20003f06270 */
[--C-:B------:R-:W-:Y:S01]  /*1f830*/  IMAD.IADD R7, R188, 0x1, -R4.reuse ;  /* 0x00000001bc077824 */ /* 0x100fe200078e0a04 */
[----:B------:R-:W-:Y:S01]  /*1f840*/  FSEL R51, R51, -INF , !P6 ;  /* 0xff80000033337808 */ /* 0x000fe20007000000 */
[--C-:B------:R-:W-:Y:S01]  /*1f850*/  IMAD.IADD R0, R187, 0x1, -R4.reuse ;  /* 0x00000001bb007824 */ /* 0x100fe200078e0a04 */
[----:B------:R-:W-:Y:S01]  /*1f860*/  ISETP.GE.AND P6, PT, R6, R195, PT ;  /* 0x000000c30600720c */ /* 0x000fe20003fc6270 */
[----:B------:R-:W-:Y:S01]  /*1f870*/  IMAD.IADD R4, R189, 0x1, -R4 ;  /* 0x00000001bd047824 */ /* 0x000fe200078e0a04 */
[C---:B------:R-:W-:Y:S02]  /*1f880*/  ISETP.GT.AND P5, PT, R2.reuse, R9, PT ;  /* 0x000000090200720c */ /* 0x040fe40003fa4270 */
[----:B------:R-:W-:Y:S02]  /*1f890*/  FSEL R45, R45, -INF , !P6 ;  /* 0xff8000002d2d7808 */ /* 0x000fe40007000000 */
[----:B------:R-:W-:Y:S02]  /*1f8a0*/  ISETP.GT.AND P6, PT, R2, R8, PT ;  /* 0x000000080200720c */ /* 0x000fe40003fc4270 */
[----:B------:R-:W-:Y:S02]  /*1f8b0*/  IABS R7, R7 ;  /* 0x0000000700077213 */ /* 0x000fe40000000000 */
[----:B------:R-:W-:Y:S02]  /*1f8c0*/  FSEL R52, R52, -INF , !P6 ;  /* 0xff80000034347808 */ /* 0x000fe40007000000 */
[----:B------:R-:W-:Y:S02]  /*1f8d0*/  FSEL R53, R53, -INF , !P5 ;  /* 0xff80000035357808 */ /* 0x000fe40006800000 */
[----:B------:R-:W-:Y:S02]  /*1f8e0*/  I2FP.F32.S32 R7, R7 ;  /* 0x0000000700077245 */ /* 0x000fe40000201400 */
[C---:B------:R-:W-:Y:S02]  /*1f8f0*/  ISETP.GE.AND P6, PT, R6.reuse, R194, PT ;  /* 0x000000c20600720c */ /* 0x040fe40003fc6270 */
[----:B------:R-:W-:Y:S01]  /*1f900*/  ISETP.GE.AND P5, PT, R6, R197, PT ;  /* 0x000000c50600720c */ /* 0x000fe20003fa6270 */
[----:B------:R-:W-:Y:S01]  /*1f910*/  IMAD.IADD R6, R187, 0x1, -R5 ;  /* 0x00000001bb067824 */ /* 0x000fe200078e0a05 */
[----:B------:R-:W-:Y:S01]  /*1f920*/  IABS R0, R0 ;  /* 0x0000000000007213 */ /* 0x000fe20000000000 */
[----:B------:R-:W-:Y:S01]  /*1f930*/  FFMA.FTZ R55, R7, -UR12, R55 ;  /* 0x8000000c07377c23 */ /* 0x000fe20008010037 */
[----:B------:R-:W-:Y:S01]  /*1f940*/  FSEL R47, R47, -INF , !P0 ;  /* 0xff8000002f2f7808 */ /* 0x000fe20004000000 */
[----:B------:R-:W-:Y:S01]  /*1f950*/  IMAD.IADD R5, R189, 0x1, -R5 ;  /* 0x00000001bd057824 */ /* 0x000fe200078e0a05 */
[----:B------:R-:W-:Y:S02]  /*1f960*/  IABS R7, R6 ;  /* 0x0000000600077213 */ /* 0x000fe40000000000 */
[----:B------:R-:W-:Y:S02]  /*1f970*/  I2FP.F32.S32 R0, R0 ;  /* 0x0000000000007245 */ /* 0x000fe40000201400 */
[----:B------:R-:W-:Y:S01]  /*1f980*/  IABS R6, R5 ;  /* 0x0000000500067213 */ /* 0x000fe20000000000 */
[----:B------:R-:W-:Y:S01]  /*1f990*/  IMAD.MOV.U32 R5, RZ, RZ, R7 ;  /* 0x000000ffff057224 */ /* 0x000fe200078e0007 */
[----:B------:R-:W-:Y:S01]  /*1f9a0*/  ISETP.GT.AND P0, PT, R70, R8, PT ;  /* 0x000000084600720c */ /* 0x000fe20003f04270 */
[----:B------:R-:W-:Y:S01]  /*1f9b0*/  FFMA.FTZ R57, R0, -UR12, R57 ;  /* 0x8000000c00397c23 */ /* 0x000fe20008010039 */
[----:B------:R-:W-:Y:S01]  /*1f9c0*/  I2FP.F32.S32 R6, R6 ;  /* 0x0000000600067245 */ /* 0x000fe20000201400 */
[C-C-:B------:R-:W-:Y:S01]  /*1f9d0*/  IMAD.IADD R0, R187.reuse, 0x1, -R75.reuse ;  /* 0x00000001bb007824 */ /* 0x140fe200078e0a4b */
[----:B------:R-:W-:Y:S02]  /*1f9e0*/  FSEL R54, R54, -INF , !P0 ;  /* 0xff80000036367808 */ /* 0x000fe40004000000 */
[----:B------:R-:W-:Y:S01]  /*1f9f0*/  I2FP.F32.S32 R5, R5 ;  /* 0x0000000500057245 */ /* 0x000fe20000201400 */
[----:B------:R-:W-:Y:S01]  /*1fa00*/  FFMA.FTZ R58, R6, -UR12, R58 ;  /* 0x8000000c063a7c23 */ /* 0x000fe2000801003a */
[----:B------:R-:W-:Y:S02]  /*1fa10*/  ISETP.GT.AND P0, PT, R70, R9, PT ;  /* 0x000000094600720c */ /* 0x000fe40003f04270 */
[----:B------:R-:W-:Y:S01]  /*1fa20*/  IABS R7, R4 ;  /* 0x0000000400077213 */ /* 0x000fe20000000000 */
[----:B------:R-:W-:Y:S01]  /*1fa30*/  IMAD.IADD R4, R187, 0x1, -R20 ;  /* 0x00000001bb047824 */ /* 0x000fe200078e0a14 */
[----:B------:R-:W-:Y:S01]  /*1fa40*/  IABS R0, R0 ;  /* 0x0000000000007213 */ /* 0x000fe20000000000 */
[----:B------:R-:W-:Y:S01]  /*1fa50*/  FFMA.FTZ R56, R5, -UR12, R56 ;  /* 0x8000000c05387c23 */ /* 0x000fe20008010038 */
[----:B------:R-:W-:Y:S01]  /*1fa60*/  FSEL R25, R55, -INF , !P0 ;  /* 0xff80000037197808 */ /* 0x000fe20004000000 */
[----:B------:R-:W-:Y:S01]  /*1fa70*/  IMAD.IADD R5, R189, 0x1, -R75 ;  /* 0x00000001bd057824 */ /* 0x000fe200078e0a4b */
[----:B------:R-:W-:Y:S02]  /*1fa80*/  I2FP.F32.S32 R7, R7 ;  /* 0x0000000700077245 */ /* 0x000fe40000201400 */
[----:B------:R-:W-:Y:S02]  /*1fa90*/  ISETP.GT.AND P0, PT, R69, R8, PT ;  /* 0x000000084500720c */ /* 0x000fe40003f04270 */
[----:B------:R-:W-:Y:S01]  /*1faa0*/  I2FP.F32.S32 R6, R0 ;  /* 0x0000000000067245 */ /* 0x000fe20000201400 */
[----:B------:R-:W-:Y:S01]  /*1fab0*/  FFMA.FTZ R59, R7, -UR12, R59 ;  /* 0x8000000c073b7c23 */ /* 0x000fe2000801003b */
[----:B------:R-:W-:Y:S02]  /*1fac0*/  FSEL R56, R56, -INF , !P0 ;  /* 0xff80000038387808 */ /* 0x000fe40004000000 */
[----:B------:R-:W-:Y:S01]  /*1fad0*/  ISETP.GT.AND P0, PT, R68, R9, PT ;  /* 0x000000094400720c */ /* 0x000fe20003f04270 */
[----:B------:R-:W-:Y:S01]  /*1fae0*/  FFMA.FTZ R60, R6, -UR12, R60 ;  /* 0x8000000c063c7c23 */ /* 0x000fe2000801003c */
[----:B------:R-:W-:Y:S01]  /*1faf0*/  IABS R4, R4 ;  /* 0x0000000400047213 */ /* 0x000fe20000000000 */
[----:B------:R-:W-:Y:S01]  /*1fb00*/  IMAD.IADD R6, R189, 0x1, -R20 ;  /* 0x00000001bd067824 */ /* 0x000fe200078e0a14 */
[----:B------:R-:W-:Y:S02]  /*1fb10*/  IABS R0, R5 ;  /* 0x0000000500007213 */ /* 0x000fe40000000000 */
[----:B------:R-:W-:Y:S02]  /*1fb20*/  FSEL R59, R59, -INF , !P0 ;  /* 0xff8000003b3b7808 */ /* 0x000fe40004000000 */
[----:B------:R-:W-:Y:S02]  /*1fb30*/  ISETP.GE.AND P0, PT, R8, R194, PT ;  /* 0x000000c20800720c */ /* 0x000fe40003f06270 */
[----:B------:R-:W-:Y:S02]  /*1fb40*/  I2FP.F32.S32 R5, R4 ;  /* 0x0000000400057245 */ /* 0x000fe40000201400 */
[----:B------:R-:W-:Y:S02]  /*1fb50*/  I2FP.F32.S32 R4, R0 ;  /* 0x0000000000047245 */ /* 0x000fe40000201400 */
[----:B------:R-:W-:Y:S01]  /*1fb60*/  IABS R0, R6 ;  /* 0x0000000600007213 */ /* 0x000fe20000000000 */
[----:B------:R-:W-:Y:S01]  /*1fb70*/  FFMA.FTZ R61, R5, -UR12, R61 ;  /* 0x8000000c053d7c23 */ /* 0x000fe2000801003d */
[----:B------:R-:W-:Y:S01]  /*1fb80*/  FSEL R52, R52, -INF , !P0 ;  /* 0xff80000034347808 */ /* 0x000fe20004000000 */
[----:B------:R-:W-:Y:S01]  /*1fb90*/  FFMA.FTZ R62, R4, -UR12, R62 ;  /* 0x8000000c043e7c23 */ /* 0x000fe2000801003e */
[----:B------:R-:W-:Y:S02]  /*1fba0*/  ISETP.GE.AND P0, PT, R9, R194, PT ;  /* 0x000000c20900720c */ /* 0x000fe40003f06270 */
[----:B------:R-:W-:Y:S02]  /*1fbb0*/  I2FP.F32.S32 R0, R0 ;  /* 0x0000000000007245 */ /* 0x000fe40000201400 */
[----:B------:R-:W-:Y:S02]  /*1fbc0*/  FSEL R49, R49, -INF , !P6 ;  /* 0xff80000031317808 */ /* 0x000fe40007000000 */
[----:B------:R-:W-:Y:S01]  /*1fbd0*/  FSEL R53, R53, -INF , !P0 ;  /* 0xff80000035357808 */ /* 0x000fe20004000000 */
[----:B------:R-:W-:Y:S01]  /*1fbe0*/  FFMA.FTZ R63, R0, -UR12, R63 ;  /* 0x8000000c003f7c23 */ /* 0x000fe2000801003f */
[----:B------:R-:W-:Y:S02]  /*1fbf0*/  FMNMX3.FTZ R4, R3, R146, R141, !PT ;  /* 0x0000009203047276 */ /* 0x000fe4000781008d */
[----:B------:R-:W-:Y:S02]  /*1fc00*/  ISETP.GT.AND P6, PT, R69, R142, PT ;  /* 0x0000008e4500720c */ /* 0x000fe40003fc4270 */
[----:B------:R-:W-:Y:S02]  /*1fc10*/  FSEL R51, R51, -INF , !P5 ;  /* 0xff80000033337808 */ /* 0x000fe40006800000 */
[----:B------:R-:W-:Y:S02]  /*1fc20*/  ISETP.GE.AND P0, PT, R8, R195, PT ;  /* 0x000000c30800720c */ /* 0x000fe40003f06270 */
[----:B------:R-:W-:Y:S02]  /*1fc30*/  ISETP.GT.AND P5, PT, R68, R8, PT ;  /* 0x000000084400720c */ /* 0x000fe40003fa4270 */
[----:B------:R-:W-:Y:S02]  /*1fc40*/  FMNMX3.FTZ R0, R72, R71, R147, !PT ;  /* 0x0000004748007276 */ /* 0x000fe40007810093 */
[----:B------:R-:W-:Y:S02]  /*1fc50*/  FMNMX3.FTZ R4, R4, R143, R144, !PT ;  /* 0x0000008f04047276 */ /* 0x000fe40007810090 */
[----:B------:R-:W-:Y:S02]  /*1fc60*/  FSEL R48, R48, -INF , !P1 ;  /* 0xff80000030307808 */ /* 0x000fe40004800000 */
[----:B------:R-:W-:Y:S02]  /*1fc70*/  FSEL R60, R60, -INF , !P6 ;  /* 0xff8000003c3c7808 */ /* 0x000fe40007000000 */
[----:B------:R-:W-:Y:S02]  /*1fc80*/  FSEL R56, R56, -INF , !P0 ;  /* 0xff80000038387808 */ /* 0x000fe40004000000 */
[----:B------:R-:W-:Y:S02]  /*1fc90*/  ISETP.GT.AND P1, PT, R69, R9, PT ;  /* 0x000000094500720c */ /* 0x000fe40003f24270 */
[----:B------:R-:W-:Y:S02]  /*1fca0*/  FSEL R58, R58, -INF , !P5 ;  /* 0xff8000003a3a7808 */ /* 0x000fe40006800000 */
[-C--:B------:R-:W-:Y:S02]  /*1fcb0*/  ISETP.GE.AND P6, PT, R8, R196.reuse, PT ;  /* 0x000000c40800720c */ /* 0x080fe40003fc6270 */
[----:B------:R-:W-:Y:S02]  /*1fcc0*/  ISETP.GE.AND P0, PT, R9, R196, PT ;  /* 0x000000c40900720c */ /* 0x000fe40003f06270 */
[----:B------:R-:W-:Y:S02]  /*1fcd0*/  FMNMX3.FTZ R0, R0, R145, R140, !PT ;  /* 0x0000009100007276 */ /* 0x000fe4000781008c */
[----:B------:R-:W-:Y:S02]  /*1fce0*/  FMNMX3.FTZ R4, R4, R22, R23, !PT ;  /* 0x0000001604047276 */ /* 0x000fe40007810017 */
[----:B------:R-:W-:Y:S02]  /*1fcf0*/  FSEL R57, R57, -INF , !P1 ;  /* 0xff80000039397808 */ /* 0x000fe40004800000 */
[-C--:B------:R-:W-:Y:S02]  /*1fd00*/  ISETP.GT.AND P5, PT, R68, R21.reuse, PT ;  /* 0x000000154400720c */ /* 0x080fe40003fa4270 */
[----:B------:R-:W-:Y:S02]  /*1fd10*/  FSEL R58, R58, -INF , !P6 ;  /* 0xff8000003a3a7808 */ /* 0x000fe40007000000 */
[----:B------:R-:W-:Y:S02]  /*1fd20*/  FSEL R59, R59, -INF , !P0 ;  /* 0xff8000003b3b7808 */ /* 0x000fe40004000000 */
[-C--:B------:R-:W-:Y:S02]  /*1fd30*/  ISETP.GT.AND P1, PT, R68, R142.reuse, PT ;  /* 0x0000008e4400720c */ /* 0x080fe40003f24270 */
[C---:B------:R-:W-:Y:S02]  /*1fd40*/  ISETP.GT.AND P6, PT, R2.reuse, R142, PT ;  /* 0x0000008e0200720c */ /* 0x040fe40003fc4270 */
[----:B------:R-:W-:Y:S02]  /*1fd50*/  ISETP.GT.AND P0, PT, R2, R21, PT ;  /* 0x000000150200720c */ /* 0x000fe40003f04270 */
[----:B------:R-:W-:Y:S02]  /*1fd60*/  FMNMX3.FTZ R0, R0, R26, R27, !PT ;  /* 0x0000001a00007276 */ /* 0x000fe4000781001b */
[----:B------:R-:W-:Y:S01]  /*1fd70*/  FMNMX3.FTZ R2, R4, R28, R29, !PT ;  /* 0x0000001c04027276 */ /* 0x000fe2000781001d */
[--C-:B------:R-:W-:Y:S01]  /*1fd80*/  IMAD.IADD R4, R190, 0x1, -R75.reuse ;  /* 0x00000001be047824 */ /* 0x100fe200078e0a4b */
[----:B------:R-:W-:Y:S01]  /*1fd90*/  FSEL R63, R63, -INF , !P5 ;  /* 0xff8000003f3f7808 */ /* 0x000fe20006800000 */
[----:B------:R-:W-:Y:S01]  /*1fda0*/  IMAD.IADD R75, R188, 0x1, -R75 ;  /* 0x00000001bc4b7824 */ /* 0x000fe200078e0a4b */
[----:B------:R-:W-:Y:S02]  /*1fdb0*/  FSEL R50, R50, -INF , !P4 ;  /* 0xff80000032327808 */ /* 0x000fe40006000000 */
[----:B------:R-:W-:Y:S02]  /*1fdc0*/  FSEL R62, R62, -INF , !P1 ;  /* 0xff8000003e3e7808 */ /* 0x000fe40004800000 */
[----:B------:R-:W-:Y:S02]  /*1fdd0*/  ISETP.GE.AND P5, PT, R142, R195, PT ;  /* 0x000000c38e00720c */ /* 0x000fe40003fa6270 */
[----:B------:R-:W-:Y:S02]  /*1fde0*/  FMNMX3.FTZ R0, R0, R30, R31, !PT ;  /* 0x0000001e00007276 */ /* 0x000fe4000781001f */
[----:B------:R-:W-:Y:S02]  /*1fdf0*/  ISETP.GT.AND P4, PT, R69, R21, PT ;  /* 0x000000154500720c */ /* 0x000fe40003f84270 */
[-C--:B------:R-:W-:Y:S02]  /*1fe00*/  ISETP.GE.AND P1, PT, R9, R195.reuse, PT ;  /* 0x000000c30900720c */ /* 0x080fe40003f26270 */
[----:B------:R-:W-:Y:S02]  /*1fe10*/  FMNMX3.FTZ R2, R2, R40, R41, !PT ;  /* 0x0000002802027276 */ /* 0x000fe40007810029 */
        /* <DEDUP_REMOVED lines=11> */
[----:B------:R-:W-:Y:S02]  /*1fed0*/  ISETP.GE.AND P5, PT, R142, R196, PT ;  /* 0x000000c48e00720c */ /* 0x000fe40003fa6270 */
[----:B------:R-:W-:Y:S01]  /*1fee0*/  IABS R6, R4 ;  /* 0x0000000400067213 */ /* 0x000fe20000000000 */
[----:B------:R-:W1:Y:S01]  /*1fef0*/  SHFL.BFLY PT, R10, R0, 0x2, 0x1f ;  /* 0x0c401f00000a7f89 */ /* 0x000e6200000e0000 */
[----:B------:R-:W-:Y:S01]  /*1ff00*/  FSEL R62, R62, -INF , !P5 ;  /* 0xff8000003e3e7808 */ /* 0x000fe20006800000 */
[----:B------:R-:W-:Y:S01]  /*1ff10*/  IMAD.WIDE.U32 R4, R154, -0x2daee0ad, RZ ;  /* 0xd2511f539a047825 */ /* 0x000fe200078e00ff */
[----:B------:R-:W-:Y:S02]  /*1ff20*/  ISETP.GE.AND P5, PT, R21, R196, PT ;  /* 0x000000c41500720c */ /* 0x000fe40003fa6270 */
[-C--:B------:R-:W-:Y:S02]  /*1ff30*/  ISETP.GE.AND P4, PT, R8, R197.reuse, PT ;  /* 0x000000c50800720c */ /* 0x080fe40003f86270 */
[----:B--2---:R-:W-:Y:S02]  /*1ff40*/  LOP3.LUT R2, R158, UR22, R5, 0x96, !PT ;  /* 0x000000169e027c12 */ /* 0x004fe4000f8e9605 */
[----:B------:R-:W-:Y:S02]  /*1ff50*/  FSEL R63, R63, -INF , !P5 ;  /* 0xff8000003f3f7808 */ /* 0x000fe40006800000 */
[----:B------:R-:W-:Y:S01]  /*1ff60*/  ISETP.GE.AND P1, PT, R9, R197, PT ;  /* 0x000000c50900720c */ /* 0x000fe20003f26270 */
[----:B------:R-:W-:Y:S01]  /*1ff70*/  IMAD.WIDE.U32 R18, R2, -0x326172a9, RZ ;  /* 0xcd9e8d5702127825 */ /* 0x000fe200078e00ff */
[----:B------:R-:W-:Y:S02]  /*1ff80*/  FMNMX3.FTZ R69, R69, R62, R63, !PT ;  /* 0x0000003e45457276 */ /* 0x000fe4000781003f */
[----:B------:R-:W-:Y:S01]  /*1ff90*/  FSEL R54, R54, -INF , !P4 ;  /* 0xff80000036367808 */ /* 0x000fe20006000000 */
[----:B------:R-:W-:Y:S01]  /*1ffa0*/  IMAD.IADD R2, R190, 0x1, -R20 ;  /* 0x00000001be027824 */ /* 0x000fe200078e0a14 */
[C---:B------:R-:W-:Y:S01]  /*1ffb0*/  ISETP.GT.AND P5, PT, R70.reuse, R142, PT ;  /* 0x0000008e4600720c */ /* 0x040fe20003fa4270 */
[----:B------:R-:W-:Y:S01]  /*1ffc0*/  IMAD.WIDE.U32 R8, R153, -0x2daee0ad, RZ ;  /* 0xd2511f5399087825 */ /* 0x000fe200078e00ff */
[----:B------:R-:W-:Y:S01]  /*1ffd0*/  ISETP.GT.AND P4, PT, R70, R21, PT ;  /* 0x000000154600720c */ /* 0x000fe20003f84270 */
[----:B------:R-:W2:Y:S01]  /*1ffe0*/  SHFL.BFLY PT, R11, R69, 0x2, 0x1f ;  /* 0x0c401f00450b7f89 */ /* 0x000ea200000e0000 */
[----:B------:R-:W-:Y:S02]  /*1fff0*/  IABS R2, R2 ;  /* 0x0000000200027213 */ /* 0x000fe40000000000 */
[----:B------:R-:W-:Y:S01]  /*20000*/  LOP3.LUT R14, R4, UR11, R9, 0x96, !PT ;  /* 0x0000000b040e7c12 */ /* 0x000fe2000f8e9609 */
[----:B------:R-:W-:Y:S01]  /*20010*/  IMAD.WIDE.U32 R4, R161, -0x2daee0ad, RZ ;  /* 0xd2511f53a1047825 */ /* 0x000fe200078e00ff */
[----:B-1----:R-:W-:Y:S02]  /*20020*/  FMNMX.FTZ R70, R0, R10, !PT ;  /* 0x0000000a00467209 */ /* 0x002fe40007810000 */
[----:B------:R-:W-:Y:S01]  /*20030*/  I2FP.F32.S32 R6, R6 ;  /* 0x0000000600067245 */ /* 0x000fe20000201400 */
[----:B------:R-:W-:Y:S01]  /*20040*/  IMAD.MOV.U32 R0, RZ, RZ, R2 ;  /* 0x000000ffff007224 */ /* 0x000fe200078e0002 */
[----:B---3--:R-:W-:Y:S01]  /*20050*/  LOP3.LUT R5, R214, UR22, R5, 0x96, !PT ;  /* 0x00000016d6057c12 */ /* 0x008fe2000f8e9605 */
[----:B------:R-:W-:Y:S01]  /*20060*/  IMAD.WIDE.U32 R14, R14, -0x326172a9, RZ ;  /* 0xcd9e8d570e0e7825 */ /* 0x000fe200078e00ff */
[----:B------:R-:W-:Y:S01]  /*20070*/  LOP3.LUT R16, R224, UR23, R19, 0x96, !PT ;  /* 0x00000017e0107c12 */ /* 0x000fe2000f8e9613 */
[----:B------:R-:W1:Y:S01]  /*20080*/  SHFL.BFLY PT, R2, R70, 0x1, 0x1f ;  /* 0x0c201f0046027f89 */ /* 0x000e6200000e0000 */
[----:B------:R-:W-:Y:S01]  /*20090*/  I2FP.F32.S32 R0, R0 ;  /* 0x0000000000007245 */ /* 0x000fe20000201400 */
[----:B------:R-:W-:Y:S01]  /*200a0*/  FFMA.FTZ R64, R6, -UR12, R64 ;  /* 0x8000000c06407c23 */ /* 0x000fe20008010040 */
[----:B------:R-:W-:Y:S01]  /*200b0*/  LOP3.LUT R9, R18, UR17, R15, 0x96, !PT ;  /* 0x0000001112097c12 */ /* 0x000fe2000f8e960f */
[----:B------:R-:W-:Y:S01]  /*200c0*/  IMAD.WIDE.U32 R6, R155, -0x2daee0ad, RZ ;  /* 0xd2511f539b067825 */ /* 0x000fe200078e00ff */
[----:B------:R-:W-:Y:S02]  /*200d0*/  FSEL R25, R25, -INF , !P1 ;  /* 0xff80000019197808 */ /* 0x000fe40004800000 */
[----:B------:R-:W-:Y:S01]  /*200e0*/  ISETP.GE.AND P1, PT, R142, R194, PT ;  /* 0x000000c28e00720c */ /* 0x000fe20003f26270 */
[----:B------:R-:W-:Y:S01]  /*200f0*/  IMAD.WIDE.U32 R18, R5, -0x326172a9, RZ ;  /* 0xcd9e8d5705127825 */ /* 0x000fe200078e00ff */
[----:B------:R-:W-:Y:S02]  /*20100*/  LOP3.LUT R12, R4, UR11, R7, 0x96, !PT ;  /* 0x0000000b040c7c12 */ /* 0x000fe4000f8e9607 */
[----:B------:R-:W-:Y:S01]  /*20110*/  FSEL R64, R64, -INF , !P6 ;  /* 0xff80000040407808 */ /* 0x000fe20007000000 */
[----:B------:R-:W-:Y:S01]  /*20120*/  IMAD.WIDE.U32 R16, R16, -0x2daee0ad, RZ ;  /* 0xd2511f5310107825 */ /* 0x000fe200078e00ff */
[----:B------:R-:W-:Y:S02]  /*20130*/  LOP3.LUT R4, R216, UR23, R19, 0x96, !PT ;  /* 0x00000017d8047c12 */ /* 0x000fe4000f8e9613 */
[----:B--2---:R-:W-:Y:S01]  /*20140*/  FMNMX.FTZ R69, R69, R11, !PT ;  /* 0x0000000b45457209 */ /* 0x004fe20007810000 */
[----:B------:R-:W-:Y:S01]  /*20150*/  IMAD.WIDE.U32 R12, R12, -0x326172a9, RZ ;  /* 0xcd9e8d570c0c7825 */ /* 0x000fe200078e00ff */
[----:B------:R-:W-:Y:S02]  /*20160*/  FSEL R64, R64, -INF , !P1 ;  /* 0xff80000040407808 */ /* 0x000fe40004800000 */
[----:B------:R-:W-:Y:S01]  /*20170*/  ISETP.GE.AND P6, PT, R142, R197, PT ;  /* 0x000000c58e00720c */ /* 0x000fe20003fc6270 */
[----:B------:R-:W-:Y:S01]  /*20180*/  IMAD.WIDE.U32 R4, R4, -0x2daee0ad, RZ ;  /* 0xd2511f5304047825 */ /* 0x000fe200078e00ff */
[----:B------:R-:W-:Y:S01]  /*20190*/  IABS R11, R75 ;  /* 0x0000004b000b7213 */ /* 0x000fe20000000000 */
[----:B------:R-:W2:Y:S02]  /*201a0*/  SHFL.BFLY PT, R7, R69, 0x1, 0x1f ;  /* 0x0c201f0045077f89 */ /* 0x000ea400000e0000 */
[----:B------:R-:W-:Y:S01]  /*201b0*/  FFMA.FTZ R65, R0, -UR12, R65 ;  /* 0x8000000c00417c23 */ /* 0x000fe20008010041 */
[----:B------:R-:W-:Y:S01]  /*201c0*/  LOP3.LUT R0, R18, UR17, R13, 0x96, !PT ;  /* 0x0000001112007c12 */ /* 0x000fe2000f8e960d */
[----:B------:R-:W-:Y:S01]  /*201d0*/  IMAD.WIDE.U32 R154, R9, -0x2daee0ad, RZ ;  /* 0xd2511f53099a7825 */ /* 0x000fe200078e00ff */
[----:B------:R-:W-:Y:S02]  /*201e0*/  LOP3.LUT R10, R6, UR10, R5, 0x96, !PT ;  /* 0x0000000a060a7c12 */ /* 0x000fe4000f8e9605 */
[----:B------:R-:W-:Y:S01]  /*201f0*/  LOP3.LUT R5, R8, UR10, R17, 0x96, !PT ;  /* 0x0000000a08057c12 */ /* 0x000fe2000f8e9611 */
[----:B------:R-:W-:Y:S01]  /*20200*/  IMAD.WIDE.U32 R18, R0, -0x2daee0ad, RZ ;  /* 0xd2511f5300127825 */ /* 0x000fe200078e00ff */
[----:B------:R-:W-:Y:S02]  /*20210*/  LOP3.LUT R8, R16, UR9, R155, 0x96, !PT ;  /* 0x0000000910087c12 */ /* 0x000fe4000f8e969b */
[----:B-1----:R-:W-:Y:S02]  /*20220*/  FMNMX.FTZ R70, R70, R2, !PT ;  /* 0x0000000246467209 */ /* 0x002fe40007810000 */
[----:B------:R-:W-:Y:S01]  /*20230*/  LOP3.LUT R6, R4, UR9, R19, 0x96, !PT ;  /* 0x0000000904067c12 */ /* 0x000fe2000f8e9613 */
[----:B------:R-:W-:Y:S01]  /*20240*/  IMAD.WIDE.U32 R4, R5, -0x326172a9, RZ ;  /* 0xcd9e8d5705047825 */ /* 0x000fe200078e00ff */
[----:B------:R-:W-:Y:S02]  /*20250*/  FSETP.NEU.FTZ.AND P1, PT, R70, -INF , PT ;  /* 0xff8000004600780b */ /* 0x000fe40003f3d000 */
[----:B------:R-:W-:Y:S01]  /*20260*/  I2FP.F32.S32 R11, R11 ;  /* 0x0000000b000b7245 */ /* 0x000fe20000201400 */
[----:B------:R-:W-:Y:S01]  /*20270*/  IMAD.WIDE.U32 R8, R8, -0x326172a9, RZ ;  /* 0xcd9e8d5708087825 */ /* 0x000fe200078e00ff */
[----:B------:R-:W-:Y:S02]  /*20280*/  FSEL R65, R65, -INF , !P0 ;  /* 0xff80000041417808 */ /* 0x000fe40004000000 */
[----:B------:R-:W-:Y:S01]  /*20290*/  ISETP.GE.AND P0, PT, R21, R194, PT ;  /* 0x000000c21500720c */ /* 0x000fe20003f06270 */
[----:B------:R-:W-:Y:S01]  /*202a0*/  FMUL.FTZ R0, R70, UR4 ;  /* 0x0000000446007c20 */ /* 0x000fe20008410000 */
[----:B------:R-:W-:Y:S01]  /*202b0*/  LOP3.LUT R142, R4, UR15, R9, 0x96, !PT ;  /* 0x0000000f048e7c12 */ /* 0x000fe2000f8e9609 */
[----:B------:R-:W-:Y:S01]  /*202c0*/  FFMA.FTZ R66, R11, -UR12, R66 ;  /* 0x8000000c0b427c23 */ /* 0x000fe20008010042 */
[----:B--2---:R-:W-:Y:S01]  /*202d0*/  FMNMX.FTZ R69, R69, R7, !PT ;  /* 0x0000000745457209 */ /* 0x004fe20007810000 */
[----:B------:R-:W-:Y:S01]  /*202e0*/  IMAD.WIDE.U32 R10, R10, -0x326172a9, RZ ;  /* 0xcd9e8d570a0a7825 */ /* 0x000fe200078e00ff */
[----:B------:R-:W-:Y:S02]  /*202f0*/  FSEL R4, R0, RZ, P1 ;  /* 0x000000ff00047208 */ /* 0x000fe40000800000 */
[----:B------:R-:W-:Y:S01]  /*20300*/  FSEL R65, R65, -INF , !P0 ;  /* 0xff80000041417808 */ /* 0x000fe20004000000 */
[----:B------:R-:W-:Y:S01]  /*20310*/  IMAD.IADD R0, R188, 0x1, -R20 ;  /* 0x00000001bc007824 */ /* 0x000fe200078e0a14 */
[----:B------:R-:W-:Y:S01]  /*20320*/  LOP3.LUT R12, R12, UR16, R11, 0x96, !PT ;  /* 0x000000100c0c7c12 */ /* 0x000fe2000f8e960b */
[--C-:B------:R-:W-:Y:S01]  /*20330*/  FFMA.FTZ R2, R146, UR4, -R4.reuse ;  /* 0x0000000492027c23 */ /* 0x100fe20008010804 */
[----:B------:R-:W-:Y:S01]  /*20340*/  LOP3.LUT R11, R14, UR16, R5, 0x96, !PT ;  /* 0x000000100e0b7c12 */ /* 0x000fe2000f8e9605 */
[C---:B------:R-:W-:Y:S01]  /*20350*/  FMUL.FTZ R5, R69.reuse, UR4 ;  /* 0x0000000445057c20 */ /* 0x040fe20008410000 */
[----:B------:R-:W-:Y:S01]  /*20360*/  FSETP.NEU.FTZ.AND P0, PT, R69, -INF , PT ;  /* 0xff8000004500780b */ /* 0x000fe20003f1d000 */
[----:B------:R1:W-:Y:S01]  /*20370*/  MUFU.EX2 R32, R2 ;  /* 0x0000000200207308 */ /* 0x0003e20000000800 */
[----:B------:R-:W-:Y:S01]  /*20380*/  IABS R9, R0 ;  /* 0x0000000000097213 */ /* 0x000fe20000000000 */
[----:B------:R-:W-:Y:S01]  /*20390*/  FFMA.FTZ R16, R45, UR4, -R4 ;  /* 0x000000042d107c23 */ /* 0x000fe20008010804 */
[----:B------:R-:W-:Y:S01]  /*203a0*/  FSEL R5, R5, RZ, P0 ;  /* 0x000000ff05057208 */ /* 0x000fe20000000000 */
[----:B------:R-:W-:Y:S01]  /*203b0*/  IMAD.WIDE.U32 R6, R6, -0x326172a9, RZ ;  /* 0xcd9e8d5706067825 */ /* 0x000fe200078e00ff */
[----:B------:R-:W-:Y:S02]  /*203c0*/  FSEL R24, R66, -INF , !P5 ;  /* 0xff80000042187808 */ /* 0x000fe40006800000 */
[----:B------:R-:W-:Y:S01]  /*203d0*/  ISETP.GE.AND P5, PT, R21, R197, PT ;  /* 0x000000c51500720c */ /* 0x000fe20003fa6270 */
[----:B------:R-:W-:Y:S01]  /*203e0*/  FFMA.FTZ R175, R58, UR4, -R5 ;  /* 0x000000043aaf7c23 */ /* 0x000fe20008010805 */
[----:B------:R-:W-:Y:S01]  /*203f0*/  LOP3.LUT R146, R10, UR15, R7, 0x96, !PT ;  /* 0x0000000f0a927c12 */ /* 0x000fe2000f8e9607 */
[----:B------:R-:W-:Y:S01]  /*20400*/  MUFU.EX2 R165, R16 ;  /* 0x0000001000a57308 */ /* 0x000fe20000000800 */
[----:B------:R-:W-:Y:S01]  /*20410*/  I2FP.F32.S32 R9, R9 ;  /* 0x0000000900097245 */ /* 0x000fe20000201400 */
[----:B------:R-:W-:Y:S01]  /*20420*/  IMAD.WIDE.U32 R10, R11, -0x2daee0ad, RZ ;  /* 0xd2511f530b0a7825 */ /* 0x000fe200078e00ff */
[C---:B------:R-:W-:Y:S02]  /*20430*/  PRMT R211, R6.reuse, 0x7771, RZ ;  /* 0x0000777106d37816 */ /* 0x040fe400000000ff */
[C---:B------:R-:W-:Y:S01]  /*20440*/  PRMT R203, R6.reuse, 0x7772, RZ ;  /* 0x0000777206cb7816 */ /* 0x040fe200000000ff */
[----:B------:R-:W-:Y:S01]  /*20450*/  IMAD.MOV.U32 R245, RZ, RZ, R10 ;  /* 0x000000fffff57224 */ /* 0x000fe200078e000a */
[----:B-1----:R-:W-:Y:S01]  /*20460*/  FMNMX3.FTZ R2, R73, R167, R164, !PT ;  /* 0x000000a749027276 */ /* 0x002fe200078100a4 */
[----:B------:R-:W-:Y:S01]  /*20470*/  FFMA.FTZ R0, R71, UR4, -R5 ;  /* 0x0000000447007c23 */ /* 0x000fe20008010805 */
[----:B------:R-:W-:Y:S01]  /*20480*/  PRMT R202, R6, 0x7773, RZ ;  /* 0x0000777306ca7816 */ /* 0x000fe200000000ff */
[----:B------:R-:W-:Y:S01]  /*20490*/  FFMA.FTZ R7, R141, UR4, -R4 ;  /* 0x000000048d077c23 */ /* 0x000fe20008010804 */
[----:B------:R-:W-:Y:S01]  /*204a0*/  FMNMX3.FTZ R2, R2, R171, R172, !PT ;  /* 0x000000ab02027276 */ /* 0x000fe200078100ac */
[----:B------:R1:W-:Y:S01]  /*204b0*/  MUFU.EX2 R21, R0 ;  /* 0x0000000000157308 */ /* 0x0003e20000000800 */
[----:B------:R-:W-:Y:S01]  /*204c0*/  FSEL R24, R24, -INF , !P6 ;  /* 0xff80000018187808 */ /* 0x000fe20007000000 */
[----:B------:R-:W-:Y:S01]  /*204d0*/  IMAD.MOV.U32 R141, RZ, RZ, R217 ;  /* 0x000000ffff8d7224 */ /* 0x000fe200078e00d9 */
[----:B------:R-:W-:Y:S01]  /*204e0*/  FMNMX3.FTZ R2, R2, R192, R199, !PT ;  /* 0x000000c002027276 */ /* 0x000fe200078100c7 */
[----:B------:R-:W-:Y:S01]  /*204f0*/  FFMA.FTZ R67, R9, -UR12, R67 ;  /* 0x8000000c09437c23 */ /* 0x000fe20008010043 */
[----:B------:R-:W-:Y:S01]  /*20500*/  LOP3.LUT R154, R154, UR8, R11, 0x96, !PT ;  /* 0x000000089a9a7c12 */ /* 0x000fe2000f8e960b */
[----:B------:R-:W-:Y:S01]  /*20510*/  IMAD.MOV.U32 R240, RZ, RZ, R6 ;  /* 0x000000fffff07224 */ /* 0x000fe200078e0006 */
[----:B------:R-:W-:Y:S03]  /*20520*/  FMNMX3.FTZ R2, R2, R206, R33, !PT ;  /* 0x000000ce02027276 */ /* 0x000fe60007810021 */
[----:B------:R2:W-:Y:S01]  /*20530*/  MUFU.EX2 R20, R7 ;  /* 0x0000000700147308 */ /* 0x0005e20000000800 */
[----:B------:R-:W-:Y:S01]  /*20540*/  FSEL R67, R67, -INF , !P4 ;  /* 0xff80000043437808 */ /* 0x000fe20006000000 */
[----:B------:R-:W-:Y:S01]  /*20550*/  IMAD.MOV.U32 R243, RZ, RZ, R8 ;  /* 0x000000fffff37224 */ /* 0x000fe200078e0008 */
[----:B------:R-:W-:Y:S01]  /*20560*/  FMNMX3.FTZ R71, R2, R36, R37, !PT ;  /* 0x0000002402477276 */ /* 0x000fe20007810025 */
[----:B------:R-:W-:Y:S01]  /*20570*/  FFMA.FTZ R2, R147, UR4, -R5 ;  /* 0x0000000493027c23 */ /* 0x000fe20008010805 */
[----:B------:R-:W-:Y:S01]  /*20580*/  FSEL R67, R67, -INF , !P5 ;  /* 0xff80000043437808 */ /* 0x000fe20006800000 */
[--C-:B------:R-:W-:Y:S01]  /*20590*/  FFMA.FTZ R17, R57, UR4, -R4.reuse ;  /* 0x0000000439117c23 */ /* 0x100fe20008010804 */
[----:B------:R-:W-:Y:S03]  /*205a0*/  PRMT R221, R8, 0x7772, RZ ;  /* 0x0000777208dd7816 */ /* 0x000fe600000000ff */
[----:B------:R3:W-:Y:S01]  /*205b0*/  MUFU.EX2 R19, R2 ;  /* 0x0000000200137308 */ /* 0x0007e20000000800 */
[----:B-1----:R-:W-:Y:S01]  /*205c0*/  FMNMX3.FTZ R0, R74, R208, R205, !PT ;  /* 0x000000d04a007276 */ /* 0x002fe200078100cd */
[--C-:B------:R-:W-:Y:S01]  /*205d0*/  FFMA.FTZ R230, R60, UR4, -R4.reuse ;  /* 0x000000043ce67c23 */ /* 0x100fe20008010804 */
[----:B------:R-:W-:Y:S01]  /*205e0*/  PRMT R222, R8, 0x7773, RZ ;  /* 0x0000777308de7816 */ /* 0x000fe200000000ff */
[----:B------:R-:W-:Y:S01]  /*205f0*/  FFMA.FTZ R231, R61, UR4, -R4 ;  /* 0x000000043de77c23 */ /* 0x000fe20008010804 */
[----:B------:R-:W-:Y:S01]  /*20600*/  FMNMX3.FTZ R0, R0, R162, R204, !PT ;  /* 0x000000a200007276 */ /* 0x000fe200078100cc */
[----:B------:R-:W-:Y:S01]  /*20610*/  FFMA.FTZ R229, R62, UR4, -R5 ;  /* 0x000000043ee57c23 */ /* 0x000fe20008010805 */
[----:B------:R-:W-:Y:S03]  /*20620*/  PRMT R219, R8, 0x7771, RZ ;  /* 0x0000777108db7816 */ /* 0x000fe600000000ff */
[----:B------:R-:W-:Y:S01]  /*20630*/  MUFU.EX2 R173, R17 ;  /* 0x0000001100ad7308 */ /* 0x000fe20000000800 */
[----:B------:R-:W-:Y:S01]  /*20640*/  FMNMX3.FTZ R0, R0, R191, R198, !PT ;  /* 0x000000bf00007276 */ /* 0x000fe200078100c6 */
[----:B--2---:R-:W-:Y:S01]  /*20650*/  IMAD.WIDE.U32 R6, R12, -0x2daee0ad, RZ ;  /* 0xd2511f530c067825 */ /* 0x004fe200078e00ff */
[----:B------:R-:W-:Y:S02]  /*20660*/  FMNMX3.FTZ R71, R71, R48, R49, !PT ;  /* 0x0000003047477276 */ /* 0x000fe40007810031 */
[----:B------:R-:W-:Y:S01]  /*20670*/  FMNMX3.FTZ R0, R0, R34, R35, !PT ;  /* 0x0000002200007276 */ /* 0x000fe20007810023 */
[----:B------:R-:W-:Y:S01]  /*20680*/  IMAD.MOV.U32 R242, RZ, RZ, R6 ;  /* 0x000000fffff27224 */ /* 0x000fe200078e0006 */
[----:B------:R-:W-:Y:S01]  /*20690*/  PRMT R239, R6, 0x7771, RZ ;  /* 0x0000777106ef7816 */ /* 0x000fe200000000ff */
[----:B------:R-:W-:Y:S01]  /*206a0*/  FFMA.FTZ R241, R63, UR4, -R5 ;  /* 0x000000043ff17c23 */ /* 0x000fe20008010805 */
[----:B---3--:R-:W-:Y:S01]  /*206b0*/  FMNMX3.FTZ R2, R0, R38, R39, !PT ;  /* 0x0000002600027276 */ /* 0x008fe20007810027 */
[--C-:B------:R-:W-:Y:S01]  /*206c0*/  FFMA.FTZ R0, R143, UR4, -R4.reuse ;  /* 0x000000048f007c23 */ /* 0x100fe20008010804 */
[----:B------:R-:W-:Y:S01]  /*206d0*/  PRMT R234, R6, 0x7772, RZ ;  /* 0x0000777206ea7816 */ /* 0x000fe200000000ff */
[----:B------:R-:W-:Y:S01]  /*206e0*/  IMAD.U32 R8, RZ, RZ, UR27 ;  /* 0x0000001bff087e24 */ /* 0x000fe2000f8e00ff */
[----:B------:R-:W-:Y:S01]  /*206f0*/  FMNMX3.FTZ R2, R2, R50, R51, !PT ;  /* 0x0000003202027276 */ /* 0x000fe20007810033 */
[----:B------:R1:W-:Y:S01]  /*20700*/  MUFU.EX2 R150, R0 ;  /* 0x0000000000967308 */ /* 0x0003e20000000800 */
[----:B------:R-:W-:Y:S01]  /*20710*/  PRMT R233, R6, 0x7773, RZ ;  /* 0x0000777306e97816 */ /* 0x000fe200000000ff */
[--C-:B------:R-:W-:Y:S01]  /*20720*/  FFMA.FTZ R6, R23, UR4, -R4.reuse ;  /* 0x0000000417067c23 */ /* 0x100fe20008010804 */
[----:B------:R-:W-:Y:S02]  /*20730*/  FMNMX3.FTZ R2, R2, R54, R25, !PT ;  /* 0x0000003602027276 */ /* 0x000fe40007810019 */
[----:B------:R-:W-:Y:S01]  /*20740*/  LOP3.LUT R147, R18, UR8, R7, 0x96, !PT ;  /* 0x0000000812937c12 */ /* 0x000fe2000f8e9607 */
[----:B------:R-:W-:Y:S01]  /*20750*/  FFMA.FTZ R18, R56, UR4, -R4 ;  /* 0x0000000438127c23 */ /* 0x000fe20008010804 */
[----:B------:R-:W-:Y:S03]  /*20760*/  FMNMX3.FTZ R68, R2, R24, R67, !PT ;  /* 0x0000001802447276 */ /* 0x000fe60007810043 */
[----:B------:R2:W-:Y:S01]  /*20770*/  MUFU.EX2 R153, R6 ;  /* 0x0000000600997308 */ /* 0x0005e20000000800 */
[----:B------:R-:W-:Y:S02]  /*20780*/  LOP3.LUT R2, R142, 0xffff, RZ, 0xc0, !PT ;  /* 0x0000ffff8e027812 */ /* 0x000fe400078ec0ff */
[----:B------:R-:W-:Y:S01]  /*20790*/  LOP3.LUT R8, R227, UR39, R8, 0x96, !PT ;  /* 0x00000027e3087c12 */ /* 0x000fe2000f8e9608 */
[----:B------:R-:W3:Y:S01]  /*207a0*/  SHFL.BFLY PT, R7, R68, 0x2, 0x1f ;  /* 0x0c401f0044077f89 */ /* 0x000ee200000e0000 */
[----:B------:R-:W-:Y:S02]  /*207b0*/  SHF.R.U32.HI R193, RZ, 0x8, R2 ;  /* 0x00000008ffc17819 */ /* 0x000fe40000011602 */
[----:B------:R-:W-:Y:S01]  /*207c0*/  FMNMX3.FTZ R71, R71, R52, R53, !PT ;  /* 0x0000003447477276 */ /* 0x000fe20007810035 */
[----:B------:R-:W-:Y:S01]  /*207d0*/  IMAD.WIDE.U32 R12, R8, -0x326172a9, RZ ;  /* 0xcd9e8d57080c7825 */ /* 0x000fe200078e00ff */
[----:B------:R-:W-:Y:S01]  /*207e0*/  LOP3.LUT R2, R193, 0xffff, RZ, 0xc0, !PT ;  /* 0x0000ffffc1027812 */ /* 0x000fe200078ec0ff */
[----:B------:R-:W-:Y:S01]  /*207f0*/  MUFU.EX2 R174, R18 ;  /* 0x0000001200ae7308 */ /* 0x000fe20000000800 */
[----:B------:R-:W-:Y:S01]  /*20800*/  FMNMX3.FTZ R71, R71, R64, R65, !PT ;  /* 0x0000004047477276 */ /* 0x000fe20007810041 */
[----:B-1----:R-:W-:Y:S01]  /*20810*/  FFMA.FTZ R0, R144, UR4, -R4 ;  /* 0x0000000490007c23 */ /* 0x002fe20008010804 */
[----:B------:R-:W-:Y:S02]  /*20820*/  ISETP.LE.U32.AND P6, PT, R2, UR13, PT ;  /* 0x0000000d02007c0c */ /* 0x000fe4000bfc3070 */
[----:B------:R-:W-:Y:S01]  /*20830*/  LOP3.LUT R2, R146, 0xffff, RZ, 0xc0, !PT ;  /* 0x0000ffff92027812 */ /* 0x000fe200078ec0ff */
[----:B------:R-:W1:Y:S01]  /*20840*/  SHFL.BFLY PT, R9, R71, 0x2, 0x1f ;  /* 0x0c401f0047097f89 */ /* 0x000e6200000e0000 */
[----:B--2---:R-:W-:Y:S03]  /*20850*/  LOP3.LUT R6, R154, 0xffff, RZ, 0xc0, !PT ;  /* 0x0000ffff9a067812 */ /* 0x004fe600078ec0ff */
[----:B------:R2:W-:Y:S01]  /*20860*/  MUFU.EX2 R148, R0 ;  /* 0x0000000000947308 */ /* 0x0005e20000000800 */
[----:B------:R-:W-:Y:S02]  /*20870*/  SHF.R.U32.HI R201, RZ, 0x8, R2 ;  /* 0x00000008ffc97819 */ /* 0x000fe40000011602 */
[----:B------:R-:W-:Y:S01]  /*20880*/  SHF.R.U32.HI R227, RZ, 0x8, R6 ;  /* 0x00000008ffe37819 */ /* 0x000fe20000011606 */
[----:B------:R-:W-:Y:S01]  /*20890*/  FFMA.FTZ R6, R28, UR4, -R4 ;  /* 0x000000041c067c23 */ /* 0x000fe20008010804 */
[----:B------:R-:W-:Y:S01]  /*208a0*/  LOP3.LUT R2, R201, 0xffff, RZ, 0xc0, !PT ;  /* 0x0000ffffc9027812 */ /* 0x000fe200078ec0ff */
[----:B------:R-:W-:Y:S01]  /*208b0*/  IMAD.MOV.U32 R28, RZ, RZ, R214 ;  /* 0x000000ffff1c7224 */ /* 0x000fe200078e00d6 */
[----:B------:R-:W-:Y:S03]  /*208c0*/  PRMT R236, R10, 0x7772, RZ ;  /* 0x000077720aec7816 */ /* 0x000fe600000000ff */
[----:B------:R4:W-:Y:S01]  /*208d0*/  MUFU.EX2 R163, R6 ;  /* 0x0000000600a37308 */ /* 0x0009e20000000800 */
[----:B------:R-:W-:Y:S02]  /*208e0*/  ISETP.LE.U32.AND P5, PT, R2, UR13, PT ;  /* 0x0000000d02007c0c */ /* 0x000fe4000bfa3070 */
[----:B------:R-:W-:Y:S02]  /*208f0*/  FSEL R2, R70, RZ, P1 ;  /* 0x000000ff46027208 */ /* 0x000fe40000800000 */
[----:B---3--:R-:W-:Y:S01]  /*20900*/  FMNMX.FTZ R68, R68, R7, !PT ;  /* 0x0000000744447209 */ /* 0x008fe20007810000 */
[----:B------:R-:W-:Y:S01]  /*20910*/  FFMA.FTZ R7, R27, UR4, -R5 ;  /* 0x000000041b077c23 */ /* 0x000fe20008010805 */
[----:B------:R-:W-:Y:S01]  /*20920*/  PRMT R235, R10, 0x7773, RZ ;  /* 0x000077730aeb7816 */ /* 0x000fe200000000ff */
[----:B------:R-:W-:Y:S01]  /*20930*/  FADD.FTZ R2, -R2, R3 ;  /* 0x0000000302027221 */ /* 0x000fe20000010100 */
[----:B------:R-:W-:Y:S01]  /*20940*/  PRMT R238, R10, 0x7771, RZ ;  /* 0x000077710aee7816 */ /* 0x000fe200000000ff */
[--C-:B--2---:R-:W-:Y:S01]  /*20950*/  FFMA.FTZ R0, R145, UR4, -R5.reuse ;  /* 0x0000000491007c23 */ /* 0x104fe20008010805 */
[----:B------:R-:W-:Y:S01]  /*20960*/  LOP3.LUT R210, R13, R207, RZ, 0x3c, !PT ;  /* 0x000000cf0dd27212 */ /* 0x000fe200078e3cff */
[----:B------:R2:W-:Y:S01]  /*20970*/  MUFU.EX2 R152, R7 ;  /* 0x0000000700987308 */ /* 0x0005e20000000800 */
[----:B------:R-:W-:Y:S01]  /*20980*/  LOP3.LUT R213, R12, R213, RZ, 0x3c, !PT ;  /* 0x000000d50cd57212 */ /* 0x000fe200078e3cff */
[----:B------:R-:W3:Y:S01]  /*20990*/  SHFL.BFLY PT, R10, R68, 0x1, 0x1f ;  /* 0x0c201f00440a7f89 */ /* 0x000ee200000e0000 */
[----:B-1----:R-:W-:Y:S02]  /*209a0*/  FMNMX.FTZ R71, R71, R9, !PT ;  /* 0x0000000947477209 */ /* 0x002fe40007810000 */
[----:B----4-:R-:W-:Y:S01]  /*209b0*/  LOP3.LUT R6, R13, R209, RZ, 0x3c, !PT ;  /* 0x000000d10d067212 */ /* 0x010fe200078e3cff */
[--C-:B------:R-:W-:Y:S01]  /*209c0*/  FFMA.FTZ R13, R44, UR4, -R4.reuse ;  /* 0x000000042c0d7c23 */ /* 0x100fe20008010804 */
[--C-:B------:R-:W-:Y:S03]  /*209d0*/  FFMA.FTZ R209, R59, UR4, -R5.reuse ;  /* 0x000000043bd17c23 */ /* 0x100fe60008010805 */
[----:B------:R1:W-:Y:S01]  /*209e0*/  MUFU.EX2 R151, R0 ;  /* 0x0000000000977308 */ /* 0x0003e20000000800 */
[----:B------:R-:W4:Y:S01]  /*209f0*/  SHFL.BFLY PT, R9, R71, 0x1, 0x1f ;  /* 0x0c201f0047097f89 */ /* 0x000f2200000e0000 */
[----:B------:R-:W-:Y:S04]  /*20a00*/  IMAD.WIDE.U32 R14, R6, -0x2daee0ad, RZ ;  /* 0xd2511f53060e7825 */ /* 0x000fe800078e00ff */
[----:B------:R-:W-:Y:S01]  /*20a10*/  FFMA.FTZ R6, R30, UR4, -R5 ;  /* 0x000000041e067c23 */ /* 0x000fe20008010805 */
[----:B------:R-:W-:Y:S01]  /*20a20*/  LOP3.LUT R8, R158, UR22, R15, 0x96, !PT ;  /* 0x000000169e087c12 */ /* 0x000fe2000f8e960f */
[----:B------:R-:W-:Y:S01]  /*20a30*/  FFMA.FTZ R15, R47, UR4, -R5 ;  /* 0x000000042f0f7c23 */ /* 0x000fe20008010805 */
[----:B--2---:R-:W-:Y:S01]  /*20a40*/  FFMA.FTZ R7, R29, UR4, -R4 ;  /* 0x000000041d077c23 */ /* 0x004fe20008010804 */
[----:B------:R2:W-:Y:S01]  /*20a50*/  MUFU.EX2 R158, R6 ;  /* 0x00000006009e7308 */ /* 0x0005e20000000800 */
[----:B------:R-:W-:Y:S02]  /*20a60*/  IMAD.MOV.U32 R29, RZ, RZ, R215 ;  /* 0x000000ffff1d7224 */ /* 0x000fe400078e00d7 */
[--C-:B-1----:R-:W-:Y:S01]  /*20a70*/  FFMA.FTZ R0, R140, UR4, -R5.reuse ;  /* 0x000000048c007c23 */ /* 0x102fe20008010805 */
[----:B---3--:R-:W-:Y:S01]  /*20a80*/  FMNMX.FTZ R68, R68, R10, !PT ;  /* 0x0000000a44447209 */ /* 0x008fe20007810000 */
[----:B------:R-:W-:Y:S05]  /*20a90*/  IMAD.MOV.U32 R140, RZ, RZ, R216 ;  /* 0x000000ffff8c7224 */ /* 0x000fea00078e00d8 */
[----:B------:R-:W-:Y:S01]  /*20aa0*/  MUFU.EX2 R169, R13 ;  /* 0x0000000d00a97308 */ /* 0x000fe20000000800 */
[----:B----4-:R-:W-:Y:S01]  /*20ab0*/  FMNMX.FTZ R71, R71, R9, !PT ;  /* 0x0000000947477209 */ /* 0x010fe20007810000 */
[--C-:B------:R-:W-:Y:S08]  /*20ac0*/  FFMA.FTZ R9, R41, UR4, -R4.reuse ;  /* 0x0000000429097c23 */ /* 0x100ff00008010804 */
[----:B------:R1:W-:Y:S01]  /*20ad0*/  MUFU.EX2 R149, R0 ;  /* 0x0000000000957308 */ /* 0x0003e20000000800 */
[----:B--2---:R-:W-:Y:S09]  /*20ae0*/  FMUL.FTZ R6, R71, UR4 ;  /* 0x0000000447067c20 */ /* 0x004ff20008410000 */
[----:B------:R-:W-:Y:S01]  /*20af0*/  MUFU.EX2 R166, R9 ;  /* 0x0000000900a67308 */ /* 0x000fe20000000800 */
[----:B-1----:R-:W-:Y:S09]  /*20b00*/  FFMA.FTZ R0, R22, UR4, -R4 ;  /* 0x0000000416007c23 */ /* 0x002ff20008010804 */
[----:B------:R1:W-:Y:S02]  /*20b10*/  MUFU.EX2 R157, R0 ;  /* 0x00000000009d7308 */ /* 0x0003e40000000800 */
[--C-:B-1----:R-:W-:Y:S01]  /*20b20*/  FFMA.FTZ R0, R26, UR4, -R5.reuse ;  /* 0x000000041a007c23 */ /* 0x102fe20008010805 */
[----:B------:R-:W-:Y:S04]  /*20b30*/  IMAD.WIDE.U32 R26, R8, -0x326172a9, RZ ;  /* 0xcd9e8d57081a7825 */ /* 0x000fe800078e00ff */
[----:B------:R-:W-:Y:S03]  /*20b40*/  FFMA.FTZ R8, R43, UR4, -R5 ;  /* 0x000000042b087c23 */ /* 0x000fe60008010805 */
[----:B------:R1:W-:Y:S01]  /*20b50*/  MUFU.EX2 R155, R0 ;  /* 0x00000000009b7308 */ /* 0x0003e20000000800 */
[----:B------:R-:W-:Y:S05]  /*20b60*/  LOP3.LUT R10, R224, UR23, R27, 0x96, !PT ;  /* 0x00000017e00a7c12 */ /* 0x000fea000f8e961b */
[----:B------:R-:W-:Y:S04]  /*20b70*/  IMAD.WIDE.U32 R10, R10, -0x2daee0ad, RZ ;  /* 0xd2511f530a0a7825 */ /* 0x000fe800078e00ff */
[----:B------:R2:W-:Y:S01]  /*20b80*/  MUFU.EX2 R159, R8 ;  /* 0x00000008009f7308 */ /* 0x0005e20000000800 */
[----:B-1----:R-:W-:Y:S04]  /*20b90*/  LOP3.LUT R0, R147, 0xffff, RZ, 0xc0, !PT ;  /* 0x0000ffff93007812 */ /* 0x002fe800078ec0ff */
[----:B------:R-:W-:Y:S04]  /*20ba0*/  SHF.R.U32.HI R226, RZ, 0x8, R0 ;  /* 0x00000008ffe27819 */ /* 0x000fe80000011600 */
[----:B------:R-:W-:Y:S04]  /*20bb0*/  LOP3.LUT R0, R226, 0xffff, RZ, 0xc0, !PT ;  /* 0x0000ffffe2007812 */ /* 0x000fe800078ec0ff */
[----:B------:R-:W-:Y:S02]  /*20bc0*/  ISETP.LE.U32.AND P4, PT, R0, UR13, PT ;  /* 0x0000000d00007c0c */ /* 0x000fe4000bf83070 */
[----:B------:R-:W-:Y:S04]  /*20bd0*/  LOP3.LUT R0, R227, 0xffff, RZ, 0xc0, !PT ;  /* 0x0000ffffe3007812 */ /* 0x000fe800078ec0ff */
[----:B------:R-:W-:Y:S02]  /*20be0*/  ISETP.LE.U32.AND P1, PT, R0, UR13, PT ;  /* 0x0000000d00007c0c */ /* 0x000fe4000bf23070 */
[----:B------:R-:W-:Y:S01]  /*20bf0*/  LOP3.LUT R0, R12, R160, RZ, 0x3c, !PT ;  /* 0x000000a00c007212 */ /* 0x000fe200078e3cff */
[----:B------:R-:W-:Y:S01]  /*20c00*/  FFMA.FTZ R12, R46, UR4, -R5 ;  /* 0x000000042e0c7c23 */ /* 0x000fe20008010805 */
[----:B------:R1:W-:Y:S03]  /*20c10*/  MUFU.EX2 R160, R7 ;  /* 0x0000000700a07308 */ /* 0x0003e60000000800 */
[----:B------:R-:W-:Y:S01]  /*20c20*/  IMAD.WIDE.U32 R22, R0, -0x2daee0ad, RZ ;  /* 0xd2511f5300167825 */ /* 0x000fe200078e00ff */
[----:B------:R-:W-:Y:S02]  /*20c30*/  FSEL R0, R69, RZ, P0 ;  /* 0x000000ff45007208 */ /* 0x000fe40000000000 */
[----:B------:R-:W-:Y:S02]  /*20c40*/  FSETP.NEU.FTZ.AND P0, PT, R71, -INF , PT ;  /* 0xff8000004700780b */ /* 0x000fe40003f1d000 */
[----:B------:R-:W-:Y:S01]  /*20c50*/  LOP3.LUT R14, R14, UR11, R23, 0x96, !PT ;  /* 0x0000000b0e0e7c12 */ /* 0x000fe2000f8e9617 */
[----:B------:R-:W-:Y:S01]  /*20c60*/  FADD.FTZ R3, -R0, R72 ;  /* 0x0000004800037221 */ /* 0x000fe20000010100 */
[----:B------:R-:W-:Y:S01]  /*20c70*/  FSEL R6, R6, RZ, P0 ;  /* 0x000000ff06067208 */ /* 0x000fe20000000000 */
[----:B------:R-:W-:Y:S01]  /*20c80*/  FFMA.FTZ R0, R31, UR4, -R5 ;  /* 0x000000041f007c23 */ /* 0x000fe20008010805 */
[----:B------:R-:W-:Y:S01]  /*20c90*/  LOP3.LUT R11, R22, UR10, R11, 0x96, !PT ;  /* 0x0000000a160b7c12 */ /* 0x000fe2000f8e960b */
[----:B------:R-:W3:Y:S01]  /*20ca0*/  LDL.LU R31, [R1+0x134] ;  /* 0x00013400011f7983 */ /* 0x000ee20000300800 */
[----:B--2---:R-:W-:Y:S01]  /*20cb0*/  IMAD.WIDE.U32 R8, R14, -0x326172a9, RZ ;  /* 0xcd9e8d570e087825 */ /* 0x004fe200078e00ff */
[----:B------:R2:W-:Y:S03]  /*20cc0*/  MUFU.EX2 R156, R0 ;  /* 0x00000000009c7308 */ /* 0x0005e60000000800 */
[----:B-1----:R-:W-:Y:S01]  /*20cd0*/  FFMA.FTZ R7, R40, UR4, -R4 ;  /* 0x0000000428077c23 */ /* 0x002fe20008010804 */
[----:B------:R-:W4:Y:S01]  /*20ce0*/  LDL.LU R30, [R1+0x138] ;  /* 0x00013800011e7983 */ /* 0x000f220000300800 */
[--C-:B------:R-:W-:Y:S01]  /*20cf0*/  FFMA.FTZ R220, R49, UR4, -R6.reuse ;  /* 0x0000000431dc7c23 */ /* 0x100fe20008010806 */
[--C-:B------:R-:W-:Y:S01]  /*20d00*/  FFMA.FTZ R228, R53, UR4, -R6.reuse ;  /* 0x0000000435e47c23 */ /* 0x100fe20008010806 */
[--C-:B------:R-:W-:Y:S01]  /*20d10*/  FFMA.FTZ R171, R171, UR4, -R6.reuse ;  /* 0x00000004abab7c23 */ /* 0x100fe20008010806 */
[----:B------:R-:W5:Y:S02]  /*20d20*/  LDL.LU R16, [R1] ;  /* 0x0000000001107983 */ /* 0x000f640000300800 */
[----:B------:R1:W-:Y:S01]  /*20d30*/  MUFU.EX2 R168, R7 ;  /* 0x0000000700a87308 */ /* 0x0003e20000000800 */
[--C-:B------:R-:W-:Y:S01]  /*20d40*/  FFMA.FTZ R206, R206, UR4, -R6.reuse ;  /* 0x00000004cece7c23 */ /* 0x100fe20008010806 */
[--C-:B------:R-:W-:Y:S01]  /*20d50*/  FFMA.FTZ R207, R33, UR4, -R6.reuse ;  /* 0x0000000421cf7c23 */ /* 0x100fe20008010806 */
[----:B------:R-:W-:Y:S01]  /*20d60*/  FFMA.FTZ R214, R36, UR4, -R6 ;  /* 0x0000000424d67c23 */ /* 0x000fe20008010806 */
[----:B------:R-:W-:Y:S02]  /*20d70*/  IMAD.MOV.U32 R36, RZ, RZ, R140 ;  /* 0x000000ffff247224 */ /* 0x000fe400078e008c */
[--C-:B------:R-:W-:Y:S01]  /*20d80*/  FFMA.FTZ R215, R37, UR4, -R6.reuse ;  /* 0x0000000425d77c23 */ /* 0x100fe20008010806 */
[----:B------:R-:W-:Y:S02]  /*20d90*/  IMAD.MOV.U32 R37, RZ, RZ, R141 ;  /* 0x000000ffff257224 */ /* 0x000fe400078e008d */
[----:B------:R-:W-:Y:S01]  /*20da0*/  FFMA.FTZ R218, R48, UR4, -R6 ;  /* 0x0000000430da7c23 */ /* 0x000fe20008010806 */
[----:B------:R-:W-:Y:S01]  /*20db0*/  IMAD.MOV.U32 R141, RZ, RZ, R252 ;  /* 0x000000ffff8d7224 */ /* 0x000fe200078e00fc */
[----:B--2---:R-:W-:Y:S01]  /*20dc0*/  FSEL R0, R71, RZ, P0 ;  /* 0x000000ff47007208 */ /* 0x004fe20000000000 */
[--C-:B------:R-:W-:Y:S01]  /*20dd0*/  FFMA.FTZ R225, R52, UR4, -R6.reuse ;  /* 0x0000000434e17c23 */ /* 0x100fe20008010806 */
[----:B------:R-:W-:Y:S01]  /*20de0*/  FSETP.NEU.FTZ.AND P0, PT, R68, -INF , PT ;  /* 0xff8000004400780b */ /* 0x000fe20003f1d000 */
[--C-:B------:R-:W-:Y:S01]  /*20df0*/  FFMA.FTZ R232, R64, UR4, -R6.reuse ;  /* 0x0000000440e87c23 */ /* 0x100fe20008010806 */
[--C-:B------:R-:W-:Y:S01]  /*20e00*/  FFMA.FTZ R237, R65, UR4, -R6.reuse ;  /* 0x0000000441ed7c23 */ /* 0x100fe20008010806 */
[----:B------:R-:W-:Y:S01]  /*20e10*/  FADD.FTZ R4, -R0, R73 ;  /* 0x0000004900047221 */ /* 0x000fe20000010100 */
[----:B------:R-:W-:Y:S01]  /*20e20*/  FSEL R0, R68, RZ, P0 ;  /* 0x000000ff44007208 */ /* 0x000fe20000000000 */
[--C-:B------:R-:W-:Y:S01]  /*20e30*/  FFMA.FTZ R72, R167, UR4, -R6.reuse ;  /* 0x00000004a7487c23 */ /* 0x100fe20008010806 */
[----:B-1----:R-:W-:Y:S01]  /*20e40*/  FFMA.FTZ R7, R42, UR4, -R5 ;  /* 0x000000042a077c23 */ /* 0x002fe20008010805 */
[--C-:B------:R-:W-:Y:S01]  /*20e50*/  FFMA.FTZ R172, R172, UR4, -R6.reuse ;  /* 0x00000004acac7c23 */ /* 0x100fe20008010806 */
[----:B------:R-:W-:Y:S01]  /*20e60*/  FFMA.FTZ R192, R192, UR4, -R6 ;  /* 0x00000004c0c07c23 */ /* 0x000fe20008010806 */
[----:B------:R-:W-:Y:S01]  /*20e70*/  FADD.FTZ R5, -R0, R74 ;  /* 0x0000004a00057221 */ /* 0x000fe20000010100 */
[----:B------:R-:W-:Y:S01]  /*20e80*/  LOP3.LUT R0, R26, UR17, R9, 0x96, !PT ;  /* 0x000000111a007c12 */ /* 0x000fe2000f8e9609 */
[----:B------:R1:W-:Y:S01]  /*20e90*/  MUFU.EX2 R161, R7 ;  /* 0x0000000700a17308 */ /* 0x0003e20000000800 */
[----:B------:R-:W-:Y:S01]  /*20ea0*/  FFMA.FTZ R199, R199, UR4, -R6 ;  /* 0x00000004c7c77c23 */ /* 0x000fe20008010806 */
[----:B------:R-:W-:Y:S02]  /*20eb0*/  IMAD.MOV.U32 R22, RZ, RZ, R28 ;  /* 0x000000ffff167224 */ /* 0x000fe400078e001c */
[----:B------:R-:W-:Y:S04]  /*20ec0*/  IMAD.WIDE.U32 R250, R0, -0x2daee0ad, RZ ;  /* 0xd2511f5300fa7825 */ /* 0x000fe800078e00ff */
[----:B------:R-:W-:Y:S01]  /*20ed0*/  IMAD.U32 R74, RZ, RZ, UR26 ;  /* 0x0000001aff4a7e24 */ /* 0x000fe2000f8e00ff */
[----:B------:R-:W-:Y:S01]  /*20ee0*/  LOP3.LUT R0, R10, UR9, R251, 0x96, !PT ;  /* 0x000000090a007c12 */ /* 0x000fe2000f8e96fb */
[----:B------:R-:W-:Y:S01]  /*20ef0*/  IMAD.WIDE.U32 R10, R11, -0x326172a9, RZ ;  /* 0xcd9e8d570b0a7825 */ /* 0x000fe200078e00ff */
[----:B------:R-:W-:Y:S03]  /*20f00*/  MUFU.EX2 R170, R12 ;  /* 0x0000000c00aa7308 */ /* 0x000fe60000000800 */
[----:B------:R-:W-:Y:S01]  /*20f10*/  IMAD.WIDE.U32 R144, R0, -0x326172a9, RZ ;  /* 0xcd9e8d5700907825 */ /* 0x000fe200078e00ff */
[----:B------:R-:W-:Y:S03]  /*20f20*/  LOP3.LUT R244, R8, UR16, R11, 0x96, !PT ;  /* 0x0000001008f47c12 */ /* 0x000fe6000f8e960b */
[----:B------:R-:W-:Y:S01]  /*20f30*/  FMUL.FTZ R0, R2, UR4 ;  /* 0x0000000402007c20 */ /* 0x000fe20008410000 */
[----:B------:R-:W-:Y:S01]  /*20f40*/  FMUL.FTZ R2, R3, UR4 ;  /* 0x0000000403027c20 */ /* 0x000fe20008410000 */
[----:B------:R-:W-:Y:S01]  /*20f50*/  LOP3.LUT R167, R10, UR15, R145, 0x96, !PT ;  /* 0x0000000f0aa77c12 */ /* 0x000fe2000f8e9691 */
[----:B-1----:R-:W-:Y:S01]  /*20f60*/  FFMA.FTZ R7, R164, UR4, -R6 ;  /* 0x00000004a4077c23 */ /* 0x002fe20008010806 */
[----:B------:R-:W-:Y:S01]  /*20f70*/  FMUL.FTZ R6, R68, UR4 ;  /* 0x0000000444067c20 */ /* 0x000fe20008410000 */
[----:B------:R-:W-:Y:S01]  /*20f80*/  MUFU.EX2 R164, R15 ;  /* 0x0000000f00a47308 */ /* 0x000fe20000000800 */
[----:B------:R-:W-:Y:S01]  /*20f90*/  FMUL.FTZ R3, R4, UR4 ;  /* 0x0000000404037c20 */ /* 0x000fe20008410000 */
[----:B------:R-:W-:Y:S02]  /*20fa0*/  IMAD.MOV.U32 R23, RZ, RZ, R29 ;  /* 0x000000ffff177224 */ /* 0x000fe400078e001d */
[----:B------:R-:W-:Y:S06]  /*20fb0*/  FSEL R6, R6, RZ, P0 ;  /* 0x000000ff06067208 */ /* 0x000fec0000000000 */
[----:B------:R-:W1:Y:S01]  /*20fc0*/  MUFU.EX2 R0, R0 ;  /* 0x0000000000007308 */ /* 0x000e620000000800 */
        /* <DEDUP_REMOVED lines=10> */
[--C-:B------:R-:W-:Y:S01]  /*21070*/  FFMA.FTZ R212, R39, UR4, -R6.reuse ;  /* 0x0000000427d47c23 */ /* 0x100fe20008010806 */
[--C-:B------:R-:W-:Y:S01]  /*21080*/  FFMA.FTZ R216, R50, UR4, -R6.reuse ;  /* 0x0000000432d87c23 */ /* 0x100fe20008010806 */
[--C-:B------:R-:W-:Y:S01]  /*21090*/  FFMA.FTZ R217, R51, UR4, -R6.reuse ;  /* 0x0000000433d97c23 */ /* 0x100fe20008010806 */
[--C-:B------:R-:W-:Y:S01]  /*210a0*/  FFMA.FTZ R223, R54, UR4, -R6.reuse ;  /* 0x0000000436df7c23 */ /* 0x100fe20008010806 */
[--C-:B------:R-:W-:Y:S03]  /*210b0*/  FFMA.FTZ R224, R25, UR4, -R6.reuse ;  /* 0x0000000419e07c23 */ /* 0x100fe60008010806 */
[----:B------:R-:W2:Y:S01]  /*210c0*/  MUFU.EX2 R2, R2 ;  /* 0x0000000200027308 */ /* 0x000ea20000000800 */
[--C-:B------:R-:W-:Y:S01]  /*210d0*/  FFMA.FTZ R248, R24, UR4, -R6.reuse ;  /* 0x0000000418f87c23 */ /* 0x100fe20008010806 */
[----:B------:R-:W-:Y:S01]  /*210e0*/  FFMA.FTZ R249, R67, UR4, -R6 ;  /* 0x0000000443f97c23 */ /* 0x000fe20008010806 */
[C---:B-1----:R-:W-:Y:S01]  /*210f0*/  FMUL.FTZ R44, R0.reuse, R84 ;  /* 0x00000054002c7220 */ /* 0x042fe20000410000 */
[----:B------:R-:W-:Y:S01]  /*21100*/  FMUL.FTZ R12, R0, R104 ;  /* 0x00000068000c7220 */ /* 0x000fe20000410000 */
[----:B------:R-:W-:Y:S01]  /*21110*/  F2FP.BF16.F32.PACK_AB R104, R152, R155 ;  /* 0x0000009b9868723e */ /* 0x000fe200000010ff */
[----:B------:R-:W-:Y:S01]  /*21120*/  FMUL.FTZ R13, R0, R105 ;  /* 0x00000069000d7220 */ /* 0x000fe20000410000 */
[----:B------:R-:W-:Y:S01]  /*21130*/  F2FP.BF16.F32.PACK_AB R105, R156, R158 ;  /* 0x0000009e9c69723e */ /* 0x000fe200000010ff */
[C---:B------:R-:W-:Y:S01]  /*21140*/  FMUL.FTZ R28, R0.reuse, R92 ;  /* 0x0000005c001c7220 */ /* 0x040fe20000410000 */
[----:B--2---:R-:W2:Y:S01]  /*21150*/  LDL.LU R7, [R1+0x130] ;  /* 0x0001300001077983 */ /* 0x004ea20000300800 */
[C---:B------:R-:W-:Y:S01]  /*21160*/  FMUL.FTZ R29, R0.reuse, R93 ;  /* 0x0000005d001d7220 */ /* 0x040fe20000410000 */
[----:B------:R-:W-:Y:S01]  /*21170*/  FMUL.FTZ R8, R0, R108 ;  /* 0x0000006c00087220 */ /* 0x000fe20000410000 */
[----:B------:R-:W-:Y:S01]  /*21180*/  F2FP.BF16.F32.PACK_AB R108, R160, R163 ;  /* 0x000000a3a06c723e */ /* 0x000fe200000010ff */
[C---:B------:R-:W-:Y:S01]  /*21190*/  FMUL.FTZ R9, R0.reuse, R109 ;  /* 0x0000006d00097220 */ /* 0x040fe20000410000 */
[----:B------:R-:W-:Y:S01]  /*211a0*/  SHF.R.U32.HI R109, RZ, 0x18, R142 ;  /* 0x00000018ff6d7819 */ /* 0x000fe2000001168e */
[C---:B------:R-:W-:Y:S01]  /*211b0*/  FMUL.FTZ R24, R0.reuse, R96 ;  /* 0x0000006000187220 */ /* 0x040fe20000410000 */
[----:B------:R-:W-:Y:S01]  /*211c0*/  FMUL.FTZ R25, R0, R97 ;  /* 0x0000006100197220 */ /* 0x000fe20000410000 */
[----:B------:R-:W-:Y:S01]  /*211d0*/  F2FP.BF16.F32.PACK_AB R97, R148, R150 ;  /* 0x000000969461723e */ /* 0x000fe200000010ff */
[C---:B------:R-:W-:Y:S01]  /*211e0*/  FMUL.FTZ R62, R2.reuse, R78 ;  /* 0x0000004e023e7220 */ /* 0x040fe20000410000 */
[C---:B------:R-:W-:Y:S01]  /*211f0*/  FMUL.FTZ R46, R2.reuse, R86 ;  /* 0x00000056022e7220 */ /* 0x040fe20000410000 */
[C---:B------:R-:W-:Y:S01]  /*21200*/  FMUL.FTZ R59, R2.reuse, R83 ;  /* 0x00000053023b7220 */ /* 0x040fe20000410000 */
[----:B------:R-:W-:Y:S01]  /*21210*/  FMUL.FTZ R58, R2, R82 ;  /* 0x00000052023a7220 */ /* 0x000fe20000410000 */
[----:B------:R-:W-:Y:S01]  /*21220*/  FMUL.FTZ R40, R0, R88 ;  /* 0x0000005800287220 */ /* 0x000fe20000410000 */
[----:B------:R-:W-:Y:S01]  /*21230*/  F2FP.BF16.F32.PACK_AB R88, R20, R32 ;  /* 0x000000201458723e */ /* 0x000fe200000010ff */
[C---:B------:R-:W-:Y:S01]  /*21240*/  FMUL.FTZ R41, R0.reuse, R89 ;  /* 0x0000005900297220 */ /* 0x040fe20000410000 */
[C---:B------:R-:W-:Y:S01]  /*21250*/  FMUL.FTZ R45, R0.reuse, R85 ;  /* 0x00000055002d7220 */ /* 0x040fe20000410000 */
[C---:B------:R-:W-:Y:S01]  /*21260*/  FMUL.FTZ R56, R0.reuse, R80 ;  /* 0x0000005000387220 */ /* 0x040fe20000410000 */
[C---:B------:R-:W-:Y:S01]  /*21270*/  FMUL.FTZ R57, R0.reuse, R81 ;  /* 0x0000005100397220 */ /* 0x040fe20000410000 */
[C---:B------:R-:W-:Y:S01]  /*21280*/  FMUL.FTZ R60, R0.reuse, R76 ;  /* 0x0000004c003c7220 */ /* 0x040fe20000410000 */
[----:B------:R-:W-:Y:S01]  /*21290*/  FMUL.FTZ R61, R0, R77 ;  /* 0x0000004d003d7220 */ /* 0x000fe20000410000 */
[----:B------:R-:W-:Y:S01]  /*212a0*/  MUFU.EX2 R72, R72 ;  /* 0x0000004800487308 */ /* 0x000fe20000000800 */
[----:B------:R-:W-:Y:S01]  /*212b0*/  FMUL.FTZ R14, R2, R106 ;  /* 0x0000006a020e7220 */ /* 0x000fe20000410000 */
[----:B------:R-:W-:Y:S01]  /*212c0*/  LOP3.LUT R106, R142, 0xff, RZ, 0xc0, !PT ;  /* 0x000000ff8e6a7812 */ /* 0x000fe200078ec0ff */
[C---:B------:R-:W-:Y:S01]  /*212d0*/  FMUL.FTZ R15, R2.reuse, R107 ;  /* 0x0000006b020f7220 */ /* 0x040fe20000410000 */
[C---:B------:R-:W-:Y:S01]  /*212e0*/  FMUL.FTZ R11, R2.reuse, R111 ;  /* 0x0000006f020b7220 */ /* 0x040fe20000410000 */
[C---:B------:R-:W-:Y:S01]  /*212f0*/  FMUL.FTZ R10, R2.reuse, R110 ;  /* 0x0000006e020a7220 */ /* 0x040fe20000410000 */
[C---:B------:R-:W-:Y:S01]  /*21300*/  FMUL.FTZ R26, R2.reuse, R98 ;  /* 0x00000062021a7220 */ /* 0x040fe20000410000 */
[----:B------:R-:W-:Y:S01]  /*21310*/  PRMT R98, R97, 0x7632, R98 ;  /* 0x0000763261627816 */ /* 0x000fe20000000062 */
[C---:B------:R-:W-:Y:S01]  /*21320*/  FMUL.FTZ R27, R2.reuse, R99 ;  /* 0x00000063021b7220 */ /* 0x040fe20000410000 */
[----:B------:R-:W-:Y:S01]  /*21330*/  F2FP.BF16.F32.PACK_AB R99, R149, R151 ;  /* 0x000000979563723e */ /* 0x000fe200000010ff */
[C---:B------:R-:W-:Y:S01]  /*21340*/  FMUL.FTZ R42, R2.reuse, R90 ;  /* 0x0000005a022a7220 */ /* 0x040fe20000410000 */
[----:B------:R-:W-:Y:S01]  /*21350*/  F2FP.BF16.F32.PACK_AB R90, R19, R21 ;  /* 0x00000015135a723e */ /* 0x000fe200000010ff */
[----:B------:R-:W-:Y:S01]  /*21360*/  FMUL.FTZ R43, R2, R91 ;  /* 0x0000005b022b7220 */ /* 0x000fe20000410000 */
[----:B------:R-:W-:Y:S01]  /*21370*/  PRMT R91, R88, 0x7632, R91 ;  /* 0x00007632585b7816 */ /* 0x000fe2000000005b */
[----:B------:R-:W-:Y:S01]  /*21380*/  FMUL.FTZ R47, R2, R87 ;  /* 0x00000057022f7220 */ /* 0x000fe20000410000 */
[----:B------:R-:W-:Y:S01]  /*21390*/  PRMT R89, R90, 0x7632, R89 ;  /* 0x000076325a597816 */ /* 0x000fe20000000059 */
[----:B------:R-:W-:Y:S01]  /*213a0*/  FMUL.FTZ R63, R2, R79 ;  /* 0x0000004f023f7220 */ /* 0x000fe20000410000 */
[----:B------:R-:W-:Y:S01]  /*213b0*/  MUFU.EX2 R73, R73 ;  /* 0x0000004900497308 */ /* 0x000fe20000000800 */
[----:B------:R-:W-:Y:S02]  /*213c0*/  IMAD.MOV.U32 R34, RZ, RZ, R36 ;  /* 0x000000ffff227224 */ /* 0x000fe400078e0024 */
[----:B------:R-:W-:Y:S02]  /*213d0*/  IMAD.MOV.U32 R35, RZ, RZ, R37 ;  /* 0x000000ffff237224 */ /* 0x000fe400078e0025 */
[----:B------:R-:W-:Y:S02]  /*213e0*/  IMAD.MOV.U32 R92, RZ, RZ, R34 ;  /* 0x000000ffff5c7224 */ /* 0x000fe400078e0022 */
[----:B------:R-:W-:Y:S03]  /*213f0*/  IMAD.MOV.U32 R93, RZ, RZ, R35 ;  /* 0x000000ffff5d7224 */ /* 0x000fe600078e0023 */
[----:B------:R-:W-:Y:S01]  /*21400*/  MUFU.EX2 R76, R18 ;  /* 0x00000012004c7308 */ /* 0x000fe20000000800 */
[----:B------:R-:W-:Y:S09]  /*21410*/  IMAD.MOV.U32 R87, RZ, RZ, R93 ;  /* 0x000000ffff577224 */ /* 0x000ff200078e005d */
[----:B------:R-:W-:Y:S10]  /*21420*/  MUFU.EX2 R93, R171 ;  /* 0x000000ab005d7308 */ /* 0x000ff40000000800 */
[----:B------:R1:W-:Y:S02]  /*21430*/  MUFU.EX2 R111, R175 ;  /* 0x000000af006f7308 */ /* 0x0003e40000000800 */
[----:B-1----:R-:W1:Y:S01]  /*21440*/  LDC R175, c[0x0][0x448] ;  /* 0x00011200ffaf7b82 */ /* 0x002e620000000800 */
[----:B---3--:R-:W-:Y:S01]  /*21450*/  FFMA.FTZ R6, R0, R31, R32 ;  /* 0x0000001f00067223 */ /* 0x008fe20000010020 */
[----:B------:R-:W-:Y:S06]  /*21460*/  FMUL.FTZ R31, R2, R95 ;  /* 0x0000005f021f7220 */ /* 0x000fec0000410000 */
[----:B------:R3:W1:Y:S01]  /*21470*/  MUFU.EX2 R0, R3 ;  /* 0x0000000300007308 */ /* 0x0006620000000800 */
[----:B------:R-:W-:Y:S01]  /*21480*/  FADD.FTZ R78, R20, R6 ;  /* 0x00000006144e7221 */ /* 0x000fe20000010000 */
[C---:B----4-:R-:W-:Y:S01]  /*21490*/  FFMA.FTZ R4, R2.reuse, R30, R21 ;  /* 0x0000001e02047223 */ /* 0x050fe20000010015 */
[----:B------:R-:W4:Y:S01]  /*214a0*/  LDL.LU R6, [R1+0x114] ;  /* 0x0001140001067983 */ /* 0x000f220000300800 */
[----:B------:R-:W-:Y:S01]  /*214b0*/  FMUL.FTZ R30, R2, R94 ;  /* 0x0000005e021e7220 */ /* 0x000fe20000410000 */
[----:B------:R-:W-:Y:S01]  /*214c0*/  FMUL.FTZ R2, R5, UR4 ;  /* 0x0000000405027c20 */ /* 0x000fe20008410000 */
[----:B-----5:R-:W-:Y:S01]  /*214d0*/  IMAD.MOV.U32 R140, RZ, RZ, R16 ;  /* 0x000000ffff8c7224 */ /* 0x020fe200078e0010 */
[----:B------:R2:W5:Y:S03]  /*214e0*/  LDL.S16 R86, [R1+0x94] ;  /* 0x0000940001567983 */ /* 0x0005660000100600 */
[----:B------:R-:W-:Y:S01]  /*214f0*/  MUFU.EX2 R94, R145 ;  /* 0x00000091005e7308 */ /* 0x000fe20000000800 */
[----:B------:R-:W-:Y:S01]  /*21500*/  FADD.FTZ R81, R19, R4 ;  /* 0x0000000413517221 */ /* 0x000fe20000010000 */
[----:B------:R-:W-:Y:S01]  /*21510*/  LEA R74, P0, R74, R140, 0x1 ;  /* 0x0000008c4a4a7211 */ /* 0x000fe200078008ff */
[----:B------:R2:W5:Y:S04]  /*21520*/  LDL.S16 R84, [R1+0x90] ;  /* 0x0000900001547983 */ /* 0x0005680000100600 */
[----:B------:R2:W5:Y:S01]  /*21530*/  LDL.S16 R83, [R1+0x98] ;  /* 0x0000980001537983 */ /* 0x0005620000100600 */
[----:B---3--:R-:W-:Y:S02]  /*21540*/  IMAD.U32 R3, RZ, RZ, UR26 ;  /* 0x0000001aff037e24 */ /* 0x008fe4000f8e00ff */
[C---:B-1----:R-:W-:Y:S01]  /*21550*/  FMUL.FTZ R49, R0.reuse, R117 ;  /* 0x0000007500317220 */ /* 0x042fe20000410000 */
[C---:B------:R-:W-:Y:S01]  /*21560*/  FMUL.FTZ R53, R0.reuse, R113 ;  /* 0x0000007100357220 */ /* 0x040fe20000410000 */
[----:B------:R3:W3:Y:S01]  /*21570*/  LDL.S16 R82, [R1+0x9c] ;  /* 0x00009c0001527983 */ /* 0x0006e20000100600 */
[----:B------:R-:W1:Y:S01]  /*21580*/  MUFU.EX2 R2, R2 ;  /* 0x0000000200027308 */ /* 0x000e620000000800 */
[----:B------:R-:W-:Y:S01]  /*21590*/  LEA.HI.X.SX32 R75, R3, R141, 0x1, P0 ;  /* 0x0000008d034b7211 */ /* 0x000fe200000f0eff */
[----:B------:R-:W-:Y:S01]  /*215a0*/  FMUL.FTZ R4, R0, R136 ;  /* 0x0000008800047220 */ /* 0x000fe20000410000 */
[----:B------:R-:W-:Y:S01]  /*215b0*/  ISETP.LE.U32.AND P0, PT, R106, UR13, PT ;  /* 0x0000000d6a007c0c */ /* 0x000fe2000bf03070 */
        /* <DEDUP_REMOVED lines=14> */
[C---:B-1----:R-:W-:Y:S01]  /*216a0*/  FMUL.FTZ R18, R2.reuse, R134 ;  /* 0x0000008602127220 */ /* 0x042fe20000410000 */
[----:B------:R-:W-:Y:S02]  /*216b0*/  IMAD.MOV.U32 R133, RZ, RZ, R23 ;  /* 0x000000ffff857224 */ /* 0x000fe400078e0017 */
[C---:B------:R-:W-:Y:S01]  /*216c0*/  FMUL.FTZ R39, R2.reuse, R123 ;  /* 0x0000007b02277220 */ /* 0x040fe20000410000 */
[C---:B------:R-:W-:Y:S01]  /*216d0*/  FMUL.FTZ R50, R2.reuse, R118 ;  /* 0x0000007602327220 */ /* 0x040fe20000410000 */
[C---:B------:R-:W-:Y:S01]  /*216e0*/  FMUL.FTZ R54, R2.reuse, R114 ;  /* 0x0000007202367220 */ /* 0x040fe20000410000 */
[C---:B------:R-:W-:Y:S01]  /*216f0*/  FMUL.FTZ R67, R2.reuse, R103 ;  /* 0x0000006702437220 */ /* 0x040fe20000410000 */
[C---:B------:R-:W-:Y:S01]  /*21700*/  FMUL.FTZ R19, R2.reuse, R135 ;  /* 0x0000008702137220 */ /* 0x040fe20000410000 */
[C---:B------:R-:W-:Y:S01]  /*21710*/  FMUL.FTZ R22, R2.reuse, R130 ;  /* 0x0000008202167220 */ /* 0x040fe20000410000 */
[----:B------:R-:W-:Y:S01]  /*21720*/  LOP3.LUT R130, R147, 0xff, RZ, 0xc0, !PT ;  /* 0x000000ff93827812 */ /* 0x000fe200078ec0ff */
        /* <DEDUP_REMOVED lines=8> */
[----:B------:R-:W-:Y:S02]  /*217b0*/  IMAD.MOV.U32 R120, RZ, RZ, R132 ;  /* 0x000000ffff787224 */ /* 0x000fe400078e0084 */
[----:B------:R-:W-:Y:S02]  /*217c0*/  IMAD.MOV.U32 R121, RZ, RZ, R133 ;  /* 0x000000ffff797224 */ /* 0x000fe400078e0085 */
[----:B------:R-:W-:Y:S04]  /*217d0*/  IMAD.WIDE R132, R175, 0x70, R74 ;  /* 0x00000070af847825 */ /* 0x000fe800078e024a */
[----:B------:R-:W-:Y:S01]  /*217e0*/  IMAD.MOV.U32 R125, RZ, RZ, R87 ;  /* 0x000000ffff7d7224 */ /* 0x000fe200078e0057 */
[----:B------:R-:W-:Y:S01]  /*217f0*/  LOP3.LUT R125, R242, 0xff, RZ, 0xc0, !PT ;  /* 0x000000fff27d7812 */ /* 0x000fe200078ec0ff */
[----:B------:R-:W-:Y:S02]  /*21800*/  IMAD.MOV.U32 R137, RZ, RZ, R144 ;  /* 0x000000ffff897224 */ /* 0x000fe400078e0090 */
[----:B--2---:R-:W-:Y:S01]  /*21810*/  FFMA.FTZ R80, R0, R7, R72 ;  /* 0x0000000700507223 */ /* 0x004fe20000010048 */
[C---:B------:R-:W-:Y:S01]  /*21820*/  F2FP.BF16.F32.PACK_AB R72, R143.reuse, R72 ;  /* 0x000000488f48723e */ /* 0x040fe200000010ff */
[----:B------:R-:W-:Y:S01]  /*21830*/  FMUL.FTZ R7, R2, R139 ;  /* 0x0000008b02077220 */ /* 0x000fe20000410000 */
[----:B------:R-:W-:Y:S01]  /*21840*/  PRMT R0, R142, 0x7632, R0 ;  /* 0x000076328e007816 */ /* 0x000fe20000000000 */
[----:B------:R-:W-:Y:S01]  /*21850*/  IMAD.U32 R142, RZ, RZ, UR26 ;  /* 0x0000001aff8e7e24 */ /* 0x000fe2000f8e00ff */
[----:B------:R-:W-:Y:S01]  /*21860*/  PRMT R3, R72, 0x7632, R3 ;  /* 0x0000763248037816 */ /* 0x000fe20000000003 */
[----:B------:R-:W-:Y:S01]  /*21870*/  FADD.FTZ R80, R143, R80 ;  /* 0x000000508f507221 */ /* 0x000fe20000010000 */
[----:B------:R-:W-:Y:S01]  /*21880*/  LOP3.LUT R110, R0, 0xff, RZ, 0xc0, !PT ;  /* 0x000000ff006e7812 */ /* 0x000fe200078ec0ff */
[C---:B----4-:R-:W-:Y:S01]  /*21890*/  FFMA.FTZ R79, R2.reuse, R6, R73 ;  /* 0x00000006024f7223 */ /* 0x050fe20000010049 */
[----:B------:R-:W-:Y:S01]  /*218a0*/  FMUL.FTZ R6, R2, R138 ;  /* 0x0000008a02067220 */ /* 0x000fe20000410000 */
[C---:B------:R-:W-:Y:S01]  /*218b0*/  F2FP.BF16.F32.PACK_AB R2, R76.reuse, R73 ;  /* 0x000000494c02723e */ /* 0x040fe200000010ff */
[----:B-----5:R-:W-:Y:S02]  /*218c0*/  @!P0 HFMA2.BF16_V2 R86, -RZ.H0_H0, RZ.H0_H0, -R72.H0_H0 ;  /* 0x200000ffff568231 */ /* 0x020fe40000340948 */
[----:B------:R-:W-:Y:S01]  /*218d0*/  FADD.FTZ R79, R76, R79 ;  /* 0x0000004f4c4f7221 */ /* 0x000fe20000010000 */
[----:B------:R-:W-:Y:S01]  /*218e0*/  PRMT R0, R2, 0x7632, R0 ;  /* 0x0000763202007816 */ /* 0x000fe20000000000 */
[----:B------:R-:W-:Y:S01]  /*218f0*/  FADD.FTZ R76, R150, R78 ;  /* 0x0000004e964c7221 */ /* 0x000fe20000010000 */
[----:B------:R-:W1:Y:S01]  /*21900*/  MUFU.EX2 R73, R172 ;  /* 0x000000ac00497308 */ /* 0x000e620000000800 */
[----:B------:R-:W-:Y:S01]  /*21910*/  PRMT R85, R86, 0x7610, R85 ;  /* 0x0000761056557816 */ /* 0x000fe20000000055 */
[----:B------:R-:W-:Y:S01]  /*21920*/  @!P6 HFMA2.BF16_V2 R84, -RZ.H0_H0, RZ.H0_H0, -R3.H0_H0 ;  /* 0x200000ffff54e231 */ /* 0x000fe20000340903 */
[----:B------:R2:W-:Y:S01]  /*21930*/  @!P0 STL.S16 [R1+0x94], R86 ;  /* 0x0000945601008387 */ /* 0x0005e20000100600 */
[----:B------:R-:W-:Y:S03]  /*21940*/  FADD.FTZ R78, R148, R76 ;  /* 0x0000004c944e7221 */ /* 0x000fe60000010000 */
[----:B------:R-:W-:Y:S01]  /*21950*/  PRMT R77, R84, 0x7610, R77 ;  /* 0x00007610544d7816 */ /* 0x000fe2000000004d */
[----:B------:R4:W-:Y:S01]  /*21960*/  @!P6 STL.S16 [R1+0x90], R84 ;  /* 0x000090540100e387 */ /* 0x0009e20000100600 */
[----:B--2---:R-:W-:Y:S02]  /*21970*/  IMAD.MOV.U32 R86, RZ, RZ, R92 ;  /* 0x000000ffff567224 */ /* 0x004fe400078e005c */
[----:B------:R-:W-:Y:S02]  /*21980*/  MUFU.EX2 R92, R191 ;  /* 0x000000bf005c7308 */ /* 0x000fe40000000800 */
[----:B------:R-:W-:Y:S01]  /*21990*/  IMAD.MOV.U32 R124, RZ, RZ, R86 ;  /* 0x000000ffff7c7224 */ /* 0x000fe200078e0056 */
[----:B----4-:R-:W-:Y:S01]  /*219a0*/  PRMT R84, R72, 0x5410, R3 ;  /* 0x0000541048547816 */ /* 0x010fe20000000003 */
[----:B------:R-:W-:Y:S01]  /*219b0*/  IMAD.WIDE.U32 R86, R213, -0x2daee0ad, RZ ;  /* 0xd2511f53d5567825 */ /* 0x000fe200078e00ff */
[----:B------:R-:W-:Y:S02]  /*219c0*/  @!P0 PRMT R72, R85, 0x5410, RZ ;  /* 0x0000541055488816 */ /* 0x000fe400000000ff */
[----:B------:R-:W-:Y:S02]  /*219d0*/  ISETP.LE.U32.AND P0, PT, R110, UR13, PT ;  /* 0x0000000d6e007c0c */ /* 0x000fe4000bf03070 */
[----:B------:R-:W-:Y:S01]  /*219e0*/  @!P6 PRMT R3, R77, 0x5410, RZ ;  /* 0x000054104d03e816 */ /* 0x000fe200000000ff */
[----:B------:R2:W-:Y:S01]  /*219f0*/  STG.E.U16 desc[UR32][R140.64], R72 ;  /* 0x000000488c007986 */ /* 0x0005e2000c101520 */
[----:B------:R-:W-:Y:S02]  /*21a00*/  LOP3.LUT R77, R167, 0xffff, RZ, 0xc0, !PT ;  /* 0x0000ffffa74d7812 */ /* 0x000fe400078ec0ff */
[----:B------:R-:W-:Y:S01]  /*21a10*/  ISETP.LE.U32.AND P6, PT, R109, UR13, PT ;  /* 0x0000000d6d007c0c */ /* 0x000fe2000bfc3070 */
[----:B------:R4:W-:Y:S01]  /*21a20*/  STG.E.U16 desc[UR32][R140.64+0x2], R3 ;  /* 0x000002038c007986 */ /* 0x0009e2000c101520 */
[--C-:B------:R-:W-:Y:S02]  /*21a30*/  SHF.R.U32.HI R171, RZ, 0x8, R77.reuse ;  /* 0x00000008ffab7819 */ /* 0x100fe4000001164d */
[----:B------:R-:W-:Y:S02]  /*21a40*/  PRMT R85, R2, 0x5410, R0 ;  /* 0x0000541002557816 */ /* 0x000fe40000000000 */
[----:B------:R-:W-:Y:S01]  /*21a50*/  LOP3.LUT R76, R171, 0xffff, RZ, 0xc0, !PT ;  /* 0x0000ffffab4c7812 */ /* 0x000fe200078ec0ff */
[----:B------:R-:W-:Y:S05]  /*21a60*/  @!P0 HFMA2.BF16_V2 R83, -RZ.H0_H0, RZ.H0_H0, -R2.H0_H0 ;  /* 0x200000ffff538231 */ /* 0x000fea0000340902 */
[----:B------:R-:W-:Y:S01]  /*21a70*/  PRMT R77, R83, 0x7610, R77 ;  /* 0x00007610534d7816 */ /* 0x000fe2000000004d */
[----:B------:R5:W-:Y:S01]  /*21a80*/  @!P0 STL.S16 [R1+0x98], R83 ;  /* 0x0000985301008387 */ /* 0x000be20000100600 */
[----:B---3--:R-:W-:Y:S02]  /*21a90*/  @!P6 HFMA2.BF16_V2 R82, -RZ.H0_H0, RZ.H0_H0, -R0.H0_H0 ;  /* 0x200000ffff52e231 */ /* 0x008fe40000340900 */
[----:B------:R-:W-:Y:S01]  /*21aa0*/  @!P0 PRMT R2, R77, 0x5410, RZ ;  /* 0x000054104d028816 */ /* 0x000fe200000000ff */
[----:B------:R3:W3:Y:S01]  /*21ab0*/  LDL.S16 R95, [R1+0xa4] ;  /* 0x0000a400015f7983 */ /* 0x0006e20000100600 */
[----:B------:R-:W-:Y:S02]  /*21ac0*/  ISETP.LE.U32.AND P0, PT, R76, UR13, PT ;  /* 0x0000000d4c007c0c */ /* 0x000fe4000bf03070 */
[----:B------:R-:W-:Y:S01]  /*21ad0*/  PRMT R76, R82, 0x7610, R76 ;  /* 0x00007610524c7816 */ /* 0x000fe2000000004c */
[----:B------:R1:W-:Y:S03]  /*21ae0*/  STG.E.U16 desc[UR32][R74.64], R2 ;  /* 0x000000024a007986 */ /* 0x0003e6000c101520 */
[----:B------:R-:W-:Y:S01]  /*21af0*/  @!P6 PRMT R0, R76, 0x5410, RZ ;  /* 0x000054104c00e816 */ /* 0x000fe200000000ff */
[----:B--2---:R-:W-:Y:S02]  /*21b00*/  IMAD.U32 R72, RZ, RZ, UR26 ;  /* 0x0000001aff487e24 */ /* 0x004fe4000f8e00ff */
[----:B------:R-:W-:Y:S01]  /*21b10*/  IMAD.WIDE.U32 R76, R210, -0x2daee0ad, RZ ;  /* 0xd2511f53d24c7825 */ /* 0x000fe200078e00ff */
[----:B----4-:R-:W-:Y:S01]  /*21b20*/  MUFU.EX2 R3, R192 ;  /* 0x000000c000037308 */ /* 0x010fe20000000800 */
[----:B------:R2:W-:Y:S01]  /*21b30*/  STG.E.U16 desc[UR32][R74.64+0x2], R0 ;  /* 0x000002004a007986 */ /* 0x0005e2000c101520 */
[----:B------:R-:W-:Y:S03]  /*21b40*/  LOP3.LUT R87, R76, UR11, R87, 0x96, !PT ;  /* 0x0000000b4c577c12 */ /* 0x000fe6000f8e9657 */
[----:B-----5:R4:W5:Y:S04]  /*21b50*/  LDL.S16 R83, [R1+0xa0] ;  /* 0x0000a00001537983 */ /* 0x0209680000100600 */
[----:B------:R4:W-:Y:S01]  /*21b60*/  @!P6 STL.S16 [R1+0x9c], R82 ;  /* 0x00009c520100e387 */ /* 0x0009e20000100600 */
[----:B------:R-:W-:Y:S03]  /*21b70*/  LEA R142, P6, R142, R132, 0x1 ;  /* 0x000000848e8e7211 */ /* 0x000fe600078c08ff */
[----:B------:R3:W5:Y:S01]  /*21b80*/  LDL.S16 R107, [R1+0xd8] ;  /* 0x0000d800016b7983 */ /* 0x0007620000100600 */
[----:B------:R-:W-:Y:S01]  /*21b90*/  LEA.HI.X.SX32 R143, R72, R133, 0x1, P6 ;  /* 0x00000085488f7211 */ /* 0x000fe200030f0eff */
[----:B------:R-:W-:Y:S01]  /*21ba0*/  FADD.FTZ R72, R93, R80 ;  /* 0x000000505d487221 */ /* 0x000fe20000010000 */
[C---:B-1----:R-:W-:Y:S01]  /*21bb0*/  F2FP.BF16.F32.PACK_AB R93, R73.reuse, R93 ;  /* 0x0000005d495d723e */ /* 0x042fe200000010ff */
[----:B------:R1:W5:Y:S01]  /*21bc0*/  LDL.S16 R103, [R1+0xd4] ;  /* 0x0000d40001677983 */ /* 0x0003620000100600 */
[----:B------:R-:W-:Y:S01]  /*21bd0*/  SHF.R.U32.HI R80, RZ, 0x18, R146 ;  /* 0x00000018ff507819 */ /* 0x000fe20000011692 */
[----:B------:R-:W4:Y:S01]  /*21be0*/  MUFU.EX2 R2, R162 ;  /* 0x000000a200027308 */ /* 0x000f220000000800 */
[----:B--2---:R-:W-:Y:S01]  /*21bf0*/  FADD.FTZ R75, R73, R72 ;  /* 0x00000048494b7221 */ /* 0x004fe20000010000 */
[----:B------:R-:W-:Y:S01]  /*21c00*/  LOP3.LUT R72, R120, UR22, R77, 0x96, !PT ;  /* 0x0000001678487c12 */ /* 0x000fe2000f8e964d */
[----:B------:R-:W-:Y:S04]  /*21c10*/  IMAD.WIDE.U32 R120, R87, -0x326172a9, RZ ;  /* 0xcd9e8d5757787825 */ /* 0x000fe800078e00ff */
[----:B------:R-:W-:Y:S01]  /*21c20*/  FADD.FTZ R73, R94, R79 ;  /* 0x0000004f5e497221 */ /* 0x000fe20000010000 */
[--C-:B------:R-:W-:Y:S01]  /*21c30*/  FADD.FTZ R0, R151, R81.reuse ;  /* 0x0000005197007221 */ /* 0x100fe20000010000 */
[----:B------:R-:W-:Y:S01]  /*21c40*/  PRMT R81, R146, 0x7632, R81 ;  /* 0x0000763292517816 */ /* 0x000fe20000000051 */
[----:B------:R-:W-:Y:S03]  /*21c50*/  IMAD.WIDE.U32 R100, R72, -0x326172a9, RZ ;  /* 0xcd9e8d5748647825 */ /* 0x000fe600078e00ff */
[----:B------:R-:W-:Y:S01]  /*21c60*/  LOP3.LUT R81, R81, 0xff, RZ, 0xc0, !PT ;  /* 0x000000ff51517812 */ /* 0x000fe200078ec0ff */
[----:B------:R-:W-:Y:S01]  /*21c70*/  FADD.FTZ R74, R149, R0 ;  /* 0x00000000954a7221 */ /* 0x000fe20000010000 */
[----:B----4-:R-:W-:Y:S01]  /*21c80*/  LOP3.LUT R82, R146, 0xff, RZ, 0xc0, !PT ;  /* 0x000000ff92527812 */ /* 0x010fe200078ec0ff */
[----:B------:R-:W2:Y:S01]  /*21c90*/  MUFU.EX2 R0, R199 ;  /* 0x000000c700007308 */ /* 0x000ea20000000800 */
[----:B------:R-:W-:Y:S01]  /*21ca0*/  F2FP.BF16.F32.PACK_AB R94, R2, R94 ;  /* 0x0000005e025e723e */ /* 0x000fe200000010ff */
[----:B------:R-:W-:Y:S01]  /*21cb0*/  FADD.FTZ R72, R155, R74 ;  /* 0x0000004a9b487221 */ /* 0x000fe20000010000 */
[----:B------:R-:W-:Y:S01]  /*21cc0*/  ISETP.LE.U32.AND P6, PT, R82, UR13, PT ;  /* 0x0000000d52007c0c */ /* 0x000fe2000bfc3070 */
[----:B------:R-:W-:Y:S01]  /*21cd0*/  FADD.FTZ R77, R2, R73 ;  /* 0x00000049024d7221 */ /* 0x000fe20000010000 */
[----:B------:R-:W-:Y:S01]  /*21ce0*/  LOP3.LUT R74, R124, UR23, R101, 0x96, !PT ;  /* 0x000000177c4a7c12 */ /* 0x000fe2000f8e9665 */
[----:B------:R-:W-:Y:S01]  /*21cf0*/  FADD.FTZ R73, R157, R78 ;  /* 0x0000004e9d497221 */ /* 0x000fe20000010000 */
[----:B------:R-:W-:Y:S03]  /*21d00*/  LOP3.LUT R78, R100, UR17, R121, 0x96, !PT ;  /* 0x00000011644e7c12 */ /* 0x000fe6000f8e9679 */
[----:B------:R-:W4:Y:S01]  /*21d10*/  MUFU.EX2 R2, R198 ;  /* 0x000000c600027308 */ /* 0x000f220000000800 */
[----:B------:R-:W-:Y:S01]  /*21d20*/  PRMT R100, R99, 0x7632, R100 ;  /* 0x0000763263647816 */ /* 0x000fe20000000064 */
[----:B------:R-:W-:Y:S01]  /*21d30*/  FADD.FTZ R73, R153, R73 ;  /* 0x0000004999497221 */ /* 0x000fe20000010000 */
[----:B------:R-:W-:Y:S01]  /*21d40*/  PRMT R124, R106, 0x5410, R193 ;  /* 0x000054106a7c7816 */ /* 0x000fe200000000c1 */
[----:B------:R-:W-:Y:S02]  /*21d50*/  IMAD.U32 R121, RZ, RZ, UR7 ;  /* 0x00000007ff797e24 */ /* 0x000fe4000f8e00ff */
[----:B---3--:R-:W-:Y:S05]  /*21d60*/  @!P6 HFMA2.BF16_V2 R95, -RZ.H0_H0, RZ.H0_H0, -R88.H0_H0 ;  /* 0x200000ffff5fe231 */ /* 0x008fea0000340958 */
[----:B------:R-:W-:Y:S01]  /*21d70*/  PRMT R76, R95, 0x7610, R76 ;  /* 0x000076105f4c7816 */ /* 0x000fe2000000004c */
[----:B------:R3:W-:Y:S01]  /*21d80*/  @!P6 STL.S16 [R1+0xa4], R95 ;  /* 0x0000a45f0100e387 */ /* 0x0007e20000100600 */
[----:B-----5:R-:W-:Y:S05]  /*21d90*/  @!P5 HFMA2.BF16_V2 R83, -RZ.H0_H0, RZ.H0_H0, -R91.H0_H0 ;  /* 0x200000ffff53d231 */ /* 0x020fea000034095b */
[----:B------:R-:W-:Y:S01]  /*21da0*/  PRMT R79, R83, 0x7610, R79 ;  /* 0x00007610534f7816 */ /* 0x000fe2000000004f */
[----:B------:R-:W-:Y:S04]  /*21db0*/  @!P5 STL.S16 [R1+0xa0], R83 ;  /* 0x0000a0530100d387 */ /* 0x000fe80000100600 */
[----:B------:R1:W5:Y:S01]  /*21dc0*/  LDL.S16 R114, [R1+0xd0] ;  /* 0x0000d00001727983 */ /* 0x0003620000100600 */
[----:B---3--:R-:W-:Y:S01]  /*21dd0*/  FADD.FTZ R95, R152, R72 ;  /* 0x00000048985f7221 */ /* 0x008fe20000010000 */
[----:B------:R-:W-:Y:S01]  /*21de0*/  FADD.FTZ R72, R3, R75 ;  /* 0x0000004b03487221 */ /* 0x000fe20000010000 */
[----:B--2---:R-:W-:Y:S01]  /*21df0*/  F2FP.BF16.F32.PACK_AB R3, R0, R3 ;  /* 0x000000030003723e */ /* 0x004fe200000010ff */
[----:B------:R1:W2:Y:S01]  /*21e00*/  LDL.S16 R113, [R1+0xcc] ;  /* 0x0000cc0001717983 */ /* 0x0002a20000100600 */
[----:B------:R-:W-:Y:S04]  /*21e10*/  IMAD.WIDE.U32 R74, R74, -0x2daee0ad, RZ ;  /* 0xd2511f534a4a7825 */ /* 0x000fe800078e00ff */
[----:B------:R-:W-:Y:S01]  /*21e20*/  FADD.FTZ R96, R0, R72 ;  /* 0x0000004800607221 */ /* 0x000fe20000010000 */
[----:B------:R-:W-:Y:S01]  /*21e30*/  PRMT R72, R88, 0x5410, R91 ;  /* 0x0000541058487816 */ /* 0x000fe2000000005b */
[----:B------:R-:W-:Y:S01]  /*21e40*/  FADD.FTZ R0, R92, R77 ;  /* 0x0000004d5c007221 */ /* 0x000fe20000010000 */
[----:B------:R-:W-:Y:S02]  /*21e50*/  @!P6 PRMT R88, R76, 0x5410, RZ ;  /* 0x000054104c58e816 */ /* 0x000fe400000000ff */
[----:B------:R-:W-:Y:S01]  /*21e60*/  ISETP.LE.U32.AND P6, PT, R81, UR13, PT ;  /* 0x0000000d51007c0c */ /* 0x000fe2000bfc3070 */
[----:B------:R-:W3:Y:S01]  /*21e70*/  MUFU.EX2 R76, R206 ;  /* 0x000000ce004c7308 */ /* 0x000ee20000000800 */
[----:B------:R-:W-:Y:S01]  /*21e80*/  @!P5 PRMT R91, R79, 0x5410, RZ ;  /* 0x000054104f5bd816 */ /* 0x000fe200000000ff */
[----:B------:R1:W-:Y:S01]  /*21e90*/  STG.E.U16 desc[UR32][R132.64], R88 ;  /* 0x0000005884007986 */ /* 0x0003e2000c101520 */
[----:B------:R-:W-:Y:S02]  /*21ea0*/  ISETP.LE.U32.AND P5, PT, R80, UR13, PT ;  /* 0x0000000d50007c0c */ /* 0x000fe4000bfa3070 */
[----:B------:R-:W-:Y:S01]  /*21eb0*/  LOP3.LUT R127, R86, UR10, R75, 0x96, !PT ;  /* 0x0000000a567f7c12 */ /* 0x000fe2000f8e964b */
[----:B------:R1:W-:Y:S01]  /*21ec0*/  STG.E.U16 desc[UR32][R132.64+0x2], R91 ;  /* 0x0000025b84007986 */ /* 0x0003e2000c101520 */
[----:B----4-:R-:W-:Y:S03]  /*21ed0*/  F2FP.BF16.F32.PACK_AB R92, R2, R92 ;  /* 0x0000005c025c723e */ /* 0x010fe600000010ff */
[----:B------:R-:W-:Y:S01]  /*21ee0*/  MUFU.EX2 R75, R204 ;  /* 0x000000cc004b7308 */ /* 0x000fe20000000800 */
[----:B------:R-:W-:Y:S01]  /*21ef0*/  LOP3.LUT R79, R240, 0xff, RZ, 0xc0, !PT ;  /* 0x000000fff04f7812 */ /* 0x000fe200078ec0ff */
[----:B------:R-:W-:Y:S01]  /*21f00*/  FADD.FTZ R86, R2, R0 ;  /* 0x0000000002567221 */ /* 0x000fe20000010000 */
[----:B------:R-:W-:Y:S01]  /*21f10*/  PRMT R81, R81, 0x5410, R80 ;  /* 0x0000541051517816 */ /* 0x000fe20000000050 */
[----:B------:R-:W-:Y:S02]  /*21f20*/  @!P6 HFMA2.BF16_V2 R107, -RZ.H0_H0, RZ.H0_H0, -R90.H0_H0 ;  /* 0x200000ffff6be231 */ /* 0x000fe4000034095a */
[----:B------:R-:W-:Y:S01]  /*21f30*/  FADD.FTZ R2, R163, R73 ;  /* 0x00000049a3027221 */ /* 0x000fe20000010000 */
[----:B------:R-:W-:Y:S01]  /*21f40*/  PRMT R73, R90, 0x5410, R89 ;  /* 0x000054105a497816 */ /* 0x000fe20000000059 */
[----:B------:R-:W-:Y:S04]  /*21f50*/  IMAD.WIDE.U32 R162, R78, -0x2daee0ad, RZ ;  /* 0xd2511f534ea27825 */ /* 0x000fe800078e00ff */
[----:B------:R-:W-:Y:S01]  /*21f60*/  @!P5 HFMA2.BF16_V2 R103, -RZ.H0_H0, RZ.H0_H0, -R89.H0_H0 ;  /* 0x200000ffff67d231 */ /* 0x000fe20000340959 */
[----:B------:R4:W-:Y:S01]  /*21f70*/  @!P6 STL.S16 [R1+0xd8], R107 ;  /* 0x0000d86b0100e387 */ /* 0x0009e20000100600 */
[----:B------:R-:W-:Y:S01]  /*21f80*/  PRMT R87, R107, 0x7610, R87 ;  /* 0x000076106b577816 */ /* 0x000fe20000000057 */
[----:B------:R-:W1:Y:S01]  /*21f90*/  MUFU.EX2 R0, R207 ;  /* 0x000000cf00007308 */ /* 0x000e620000000800 */
[----:B------:R-:W-:Y:S01]  /*21fa0*/  LOP3.LUT R126, R74, UR9, R163, 0x96, !PT ;  /* 0x000000094a7e7c12 */ /* 0x000fe2000f8e96a3 */
[----:B------:R4:W-:Y:S01]  /*21fb0*/  @!P5 STL.S16 [R1+0xd4], R103 ;  /* 0x0000d4670100d387 */ /* 0x0009e20000100600 */
[----:B------:R-:W-:Y:S01]  /*21fc0*/  PRMT R77, R103, 0x7610, R77 ;  /* 0x00007610674d7816 */ /* 0x000fe2000000004d */
[----:B---3--:R-:W-:Y:S01]  /*21fd0*/  FADD.FTZ R74, R76, R96 ;  /* 0x000000604c4a7221 */ /* 0x008fe20000010000 */
[----:B------:R-:W-:Y:S01]  /*21fe0*/  @!P6 PRMT R90, R87, 0x5410, RZ ;  /* 0x00005410575ae816 */ /* 0x000fe200000000ff */
[----:B------:R3:W3:Y:S01]  /*21ff0*/  LDL.S16 R123, [R1+0xe0] ;  /* 0x0000e000017b7983 */ /* 0x0006e20000100600 */
[----:B------:R-:W-:Y:S01]  /*22000*/  @!P5 PRMT R89, R77, 0x5410, RZ ;  /* 0x000054104d59d816 */ /* 0x000fe200000000ff */
[----:B------:R-:W-:Y:S01]  /*22010*/  FADD.FTZ R77, R158, R95 ;  /* 0x0000005f9e4d7221 */ /* 0x000fe20000010000 */
[----:B------:R-:W-:Y:S01]  /*22020*/  ISETP.LE.U32.AND P5, PT, R79, UR13, PT ;  /* 0x0000000d4f007c0c */ /* 0x000fe2000bfa3070 */
[----:B------:R4:W-:Y:S01]  /*22030*/  STG.E.U16 desc[UR32][R142.64], R90 ;  /* 0x0000005a8e007986 */ /* 0x0009e2000c101520 */
[----:B------:R-:W-:Y:S01]  /*22040*/  ISETP.GT.U32.AND P6, PT, R211, UR13, PT ;  /* 0x0000000dd3007c0c */ /* 0x000fe2000bfc4070 */
[----:B------:R-:W-:Y:S01]  /*22050*/  FADD.FTZ R101, R156, R77 ;  /* 0x0000004d9c657221 */ /* 0x000fe20000010000 */
[----:B------:R-:W-:Y:S01]  /*22060*/  PRMT R79, R79, 0x5410, R211 ;  /* 0x000054104f4f7816 */ /* 0x000fe200000000d3 */
[----:B------:R-:W-:Y:S01]  /*22070*/  MUFU.EX2 R77, R214 ;  /* 0x000000d6004d7308 */ /* 0x000fe20000000800 */
[----:B-1----:R-:W-:Y:S01]  /*22080*/  PRMT R88, R3, 0x7632, R88 ;  /* 0x0000763203587816 */ /* 0x002fe20000000058 */
[----:B------:R-:W-:Y:S01]  /*22090*/  IMAD.U32 R87, RZ, RZ, UR13 ;  /* 0x0000000dff577e24 */ /* 0x000fe2000f8e00ff */
[C---:B------:R-:W-:Y:S01]  /*220a0*/  F2FP.BF16.F32.PACK_AB R138, R0.reuse, R76 ;  /* 0x0000004c008a723e */ /* 0x040fe200000010ff */
[----:B------:R-:W-:Y:S01]  /*220b0*/  FADD.FTZ R95, R0, R74 ;  /* 0x0000004a005f7221 */ /* 0x000fe20000010000 */
[----:B------:R-:W-:Y:S01]  /*220c0*/  PRMT R74, R97, 0x5410, R98 ;  /* 0x00005410614a7816 */ /* 0x000fe20000000062 */
[----:B------:R1:W-:Y:S01]  /*220d0*/  STG.E.U16 desc[UR32][R142.64+0x2], R89 ;  /* 0x000002598e007986 */ /* 0x0003e2000c101520 */
[----:B------:R-:W-:Y:S03]  /*220e0*/  LOP3.LUT R121, R87, 0xff0000, R121, 0xf8, !PT ;  /* 0x00ff000057797812 */ /* 0x000fe600078ef879 */
[----:B------:R-:W1:Y:S01]  /*220f0*/  MUFU.EX2 R0, R215 ;  /* 0x000000d700007308 */ /* 0x000e620000000800 */
[----:B------:R-:W-:Y:S01]  /*22100*/  LOP3.LUT R91, R245, 0xff, RZ, 0xc0, !PT ;  /* 0x000000fff55b7812 */ /* 0x000fe200078ec0ff */
[----:B----4-:R4:W4:Y:S01]  /*22110*/  LDL.S16 R107, [R1+0xdc] ;  /* 0x0000dc00016b7983 */ /* 0x0109220000100600 */
[----:B------:R-:W-:Y:S01]  /*22120*/  HSET2.LE.AND R81, R81, R121, PT ;  /* 0x0000007951517233 */ /* 0x000fe20003803000 */
[----:B------:R-:W-:Y:S06]  /*22130*/  FADD.FTZ R103, R160, R2 ;  /* 0x00000002a0677221 */ /* 0x000fec0000010000 */
[----:B------:R-:W1:Y:S01]  /*22140*/  MUFU.EX2 R2, R205 ;  /* 0x000000cd00027308 */ /* 0x000e620000000800 */
[----:B------:R-:W-:Y:S02]  /*22150*/  LOP3.LUT R81, R73, R81, RZ, 0xc0, !PT ;  /* 0x0000005149517212 */ /* 0x000fe400078ec0ff */
[----:B------:R-:W-:Y:S07]  /*22160*/  PRMT R90, R154, 0x7632, R90 ;  /* 0x000076329a5a7816 */ /* 0x000fee000000005a */
[----:B------:R-:W-:Y:S01]  /*22170*/  MUFU.EX2 R76, R208 ;  /* 0x000000d0004c7308 */ /* 0x000fe20000000800 */
[----:B-1----:R-:W-:Y:S02]  /*22180*/  F2FP.BF16.F32.PACK_AB R146, R0, R77 ;  /* 0x0000004d0092723e */ /* 0x002fe400000010ff */
[----:B------:R-:W-:Y:S07]  /*22190*/  LOP3.LUT R90, R90, 0xff, RZ, 0xc0, !PT ;  /* 0x000000ff5a5a7812 */ /* 0x000fee00078ec0ff */
[----:B------:R-:W1:Y:S01]  /*221a0*/  MUFU.EX2 R83, R209 ;  /* 0x000000d100537308 */ /* 0x000e620000000800 */
[----:B------:R-:W-:Y:S02]  /*221b0*/  F2FP.BF16.F32.PACK_AB R145, R2, R75 ;  /* 0x0000004b0291723e */ /* 0x000fe400000010ff */
[----:B------:R-:W-:Y:S02]  /*221c0*/  SHF.R.U32.HI R89, RZ, 0x18, R154 ;  /* 0x00000018ff597819 */ /* 0x000fe4000001169a */
[----:B-1----:R-:W-:Y:S01]  /*221d0*/  F2FP.BF16.F32.PACK_AB R155, R83, R111 ;  /* 0x0000006f539b723e */ /* 0x002fe200000010ff */
[----:B-----5:R-:W-:Y:S02]  /*221e0*/  @!P5 HFMA2.BF16_V2 R114, -RZ.H0_H0, RZ.H0_H0, -R97.H0_H0 ;  /* 0x200000ffff72d231 */ /* 0x020fe40000340961 */
[----:B--2---:R-:W-:Y:S03]  /*221f0*/  @P6 HFMA2.BF16_V2 R113, -RZ.H0_H0, RZ.H0_H0, -R98.H0_H0 ;  /* 0x200000ffff716231 */ /* 0x004fe60000340962 */
[----:B------:R1:W-:Y:S01]  /*22200*/  @!P5 STL.S16 [R1+0xd0], R114 ;  /* 0x0000d0720100d387 */ /* 0x0003e20000100600 */
[----:B------:R-:W-:Y:S03]  /*22210*/  PRMT R96, R114, 0x7610, R96 ;  /* 0x0000761072607816 */ /* 0x000fe60000000060 */
[----:B------:R2:W-:Y:S01]  /*22220*/  @P6 STL.S16 [R1+0xcc], R113 ;  /* 0x0000cc7101006387 */ /* 0x0005e20000100600 */
[----:B------:R-:W-:Y:S02]  /*22230*/  @!P5 PRMT R97, R96, 0x5410, RZ ;  /* 0x000054106061d816 */ /* 0x000fe400000000ff */
[----:B------:R-:W-:Y:S01]  /*22240*/  ISETP.GT.U32.AND P5, PT, R203, UR13, PT ;  /* 0x0000000dcb007c0c */ /* 0x000fe2000bfa4070 */
[----:B------:R2:W5:Y:S01]  /*22250*/  LDL.S16 R118, [R1+0x100] ;  /* 0x0001000001767983 */ /* 0x0005620000100600 */
[----:B------:R-:W-:Y:S03]  /*22260*/  PRMT R78, R113, 0x7610, R78 ;  /* 0x00007610714e7816 */ /* 0x000fe6000000004e */
[----:B------:R3:W5:Y:S01]  /*22270*/  LDL.S16 R117, [R1+0xfc] ;  /* 0x0000fc0001757983 */ /* 0x0007620000100600 */
[----:B------:R-:W-:Y:S01]  /*22280*/  @P6 PRMT R98, R78, 0x5410, RZ ;  /* 0x000054104e626816 */ /* 0x000fe200000000ff */
[----:B------:R-:W-:Y:S01]  /*22290*/  FADD.FTZ R78, R75, R86 ;  /* 0x000000564b4e7221 */ /* 0x000fe20000010000 */
[----:B------:R-:W-:Y:S01]  /*222a0*/  ISETP.GT.U32.AND P6, PT, R202, UR13, PT ;  /* 0x0000000dca007c0c */ /* 0x000fe2000bfc4070 */
[--C-:B------:R-:W-:Y:S01]  /*222b0*/  FADD.FTZ R75, R168, R103.reuse ;  /* 0x00000067a84b7221 */ /* 0x100fe20000010000 */
[----:B------:R-:W-:Y:S01]  /*222c0*/  PRMT R103, R104, 0x7632, R103 ;  /* 0x0000763268677816 */ /* 0x000fe20000000067 */
[----:B------:R-:W-:Y:S01]  /*222d0*/  FADD.FTZ R87, R2, R78 ;  /* 0x0000004e02577221 */ /* 0x000fe20000010000 */
[----:B------:R-:W-:Y:S01]  /*222e0*/  FADD.FTZ R86, R77, R95 ;  /* 0x0000005f4d567221 */ /* 0x000fe20000010000 */
[----:B------:R-:W3:Y:S01]  /*222f0*/  MUFU.EX2 R78, R218 ;  /* 0x000000da004e7308 */ /* 0x000ee20000000800 */
[----:B------:R-:W-:Y:S01]  /*22300*/  FADD.FTZ R96, R166, R75 ;  /* 0x0000004ba6607221 */ /* 0x000fe20000010000 */
[--C-:B------:R-:W-:Y:S01]  /*22310*/  FADD.FTZ R75, R161, R101.reuse ;  /* 0x00000065a14b7221 */ /* 0x100fe20000010000 */
[----:B------:R-:W-:Y:S01]  /*22320*/  F2FP.BF16.F32.PACK_AB R161, R159, R161 ;  /* 0x000000a19fa1723e */ /* 0x000fe200000010ff */
[----:B------:R-:W-:Y:S01]  /*22330*/  FADD.FTZ R106, R0, R86 ;  /* 0x00000056006a7221 */ /* 0x000fe20000010000 */
[----:B-1----:R1:W5:Y:S01]  /*22340*/  LDL.S16 R114, [R1+0xf8] ;  /* 0x0000f80001727983 */ /* 0x0023620000100600 */
[----:B------:R-:W-:Y:S01]  /*22350*/  PRMT R101, R102, 0x7632, R101 ;  /* 0x0000763266657816 */ /* 0x000fe20000000065 */
[----:B------:R-:W-:Y:S03]  /*22360*/  FADD.FTZ R86, R76, R87 ;  /* 0x000000574c567221 */ /* 0x000fe60000010000 */
[----:B------:R-:W1:Y:S01]  /*22370*/  MUFU.EX2 R2, R212 ;  /* 0x000000d400027308 */ /* 0x000e620000000800 */
[----:B--2---:R-:W-:Y:S02]  /*22380*/  PRMT R113, R203, 0x5410, R202 ;  /* 0x00005410cb717816 */ /* 0x004fe400000000ca */
[----:B------:R-:W-:Y:S01]  /*22390*/  F2FP.BF16.F32.PACK_AB R168, R166, R168 ;  /* 0x000000a8a6a8723e */ /* 0x000fe200000010ff */
[----:B---3--:R-:W-:Y:S06]  /*223a0*/  @P5 HFMA2.BF16_V2 R123, -RZ.H0_H0, RZ.H0_H0, -R99.H0_H0 ;  /* 0x200000ffff7b5231 */ /* 0x008fec0000340963 */
[----:B------:R-:W2:Y:S01]  /*223b0*/  MUFU.EX2 R77, R220 ;  /* 0x000000dc004d7308 */ /* 0x000ea20000000800 */
[----:B------:R-:W-:Y:S01]  /*223c0*/  FADD.FTZ R87, R78, R106 ;  /* 0x0000006a4e577221 */ /* 0x000fe20000010000 */
[----:B------:R3:W-:Y:S01]  /*223d0*/  @P5 STL.S16 [R1+0xe0], R123 ;  /* 0x0000e07b01005387 */ /* 0x0007e20000100600 */
[----:B------:R-:W-:Y:S02]  /*223e0*/  PRMT R122, R123, 0x7610, R122 ;  /* 0x000076107b7a7816 */ /* 0x000fe4000000007a */
[----:B------:R-:W-:Y:S05]  /*223f0*/  PRMT R106, R110, 0x5410, R109 ;  /* 0x000054106e6a7816 */ /* 0x000fea000000006d */
[----:B------:R-:W-:Y:S01]  /*22400*/  MUFU.EX2 R110, R223 ;  /* 0x000000df006e7308 */ /* 0x000fe20000000800 */
[C---:B-1----:R-:W-:Y:S01]  /*22410*/  FADD.FTZ R95, R2.reuse, R86 ;  /* 0x00000056025f7221 */ /* 0x042fe20000010000 */
[----:B------:R-:W-:Y:S01]  /*22420*/  F2FP.BF16.F32.PACK_AB R0, R2, R76 ;  /* 0x0000004c0200723e */ /* 0x000fe200000010ff */
[----:B------:R-:W-:Y:S01]  /*22430*/  FADD.FTZ R2, R169, R96 ;  /* 0x00000060a9027221 */ /* 0x000fe20000010000 */
[--C-:B------:R-:W-:Y:S02]  /*22440*/  HSET2.LE.AND R73, R106, R121.reuse, PT ;  /* 0x000000796a497233 */ /* 0x100fe40003803000 */
[----:B------:R-:W-:Y:S01]  /*22450*/  F2FP.BF16.F32.PACK_AB R169, R165, R169 ;  /* 0x000000a9a5a9723e */ /* 0x000fe200000010ff */
[----:B----4-:R-:W-:Y:S03]  /*22460*/  @P6 HFMA2.BF16_V2 R107, -RZ.H0_H0, RZ.H0_H0, -R100.H0_H0 ;  /* 0x200000ffff6b6231 */ /* 0x010fe60000340964 */
[----:B------:R-:W-:Y:S01]  /*22470*/  MUFU.EX2 R76, R216 ;  /* 0x000000d8004c7308 */ /* 0x000fe20000000800 */
[----:B------:R-:W-:Y:S01]  /*22480*/  LOP3.LUT R73, R85, R73, RZ, 0xc0, !PT ;  /* 0x0000004955497212 */ /* 0x000fe200078ec0ff */
[----:B------:R-:W-:Y:S01]  /*22490*/  FADD.FTZ R96, R165, R2 ;  /* 0x00000002a5607221 */ /* 0x000fe20000010000 */
[----:B--2---:R-:W-:Y:S01]  /*224a0*/  F2FP.BF16.F32.PACK_AB R149, R77, R78 ;  /* 0x0000004e4d95723e */ /* 0x004fe200000010ff */
[----:B------:R1:W-:Y:S01]  /*224b0*/  @P6 STL.S16 [R1+0xdc], R107 ;  /* 0x0000dc6b01006387 */ /* 0x0003e20000100600 */
[----:B------:R-:W-:Y:S02]  /*224c0*/  PRMT R78, R82, 0x5410, R201 ;  /* 0x00005410524e7816 */ /* 0x000fe400000000c9 */
[--C-:B------:R-:W-:Y:S01]  /*224d0*/  HSET2.LE.AND R82, R79, R121.reuse, PT ;  /* 0x000000794f527233 */ /* 0x100fe20003803000 */
[----:B------:R4:W2:Y:S01]  /*224e0*/  LDL.S16 R134, [R1+0xf0] ;  /* 0x0000f00001867983 */ /* 0x0008a20000100600 */
[----:B------:R-:W-:Y:S01]  /*224f0*/  PRMT R119, R107, 0x7610, R119 ;  /* 0x000076106b777816 */ /* 0x000fe20000000077 */
[----:B------:R-:W1:Y:S01]  /*22500*/  MUFU.EX2 R2, R217 ;  /* 0x000000d900027308 */ /* 0x000e620000000800 */
[--C-:B------:R-:W-:Y:S01]  /*22510*/  HSET2.LE.AND R80, R78, R121.reuse, PT ;  /* 0x000000794e507233 */ /* 0x100fe20003803000 */
[----:B---3--:R4:W3:Y:S01]  /*22520*/  LDL.S16 R123, [R1+0xec] ;  /* 0x0000ec00017b7983 */ /* 0x0088e20000100600 */
[----:B------:R-:W-:Y:S03]  /*22530*/  LOP3.LUT R82, R74, R82, RZ, 0xc0, !PT ;  /* 0x000000524a527212 */ /* 0x000fe600078ec0ff */
[----:B------:R-:W-:Y:S02]  /*22540*/  LOP3.LUT R80, R72, R80, RZ, 0xc0, !PT ;  /* 0x0000005048507212 */ /* 0x000fe400078ec0ff */
[----:B------:R-:W-:Y:S02]  /*22550*/  HSET2.LE.AND R72, R124, R121, PT ;  /* 0x000000797c487233 */ /* 0x000fe40003803000 */
[----:B------:R-:W-:Y:S03]  /*22560*/  MUFU.EX2 R106, R241 ;  /* 0x000000f1006a7308 */ /* 0x000fe60000000800 */
[----:B------:R-:W-:Y:S02]  /*22570*/  LOP3.LUT R72, R84, R72, RZ, 0xc0, !PT ;  /* 0x0000004854487212 */ /* 0x000fe400078ec0ff */
[----:B------:R-:W-:Y:S02]  /*22580*/  PRMT R84, R221, 0x5410, R222 ;  /* 0x00005410dd547816 */ /* 0x000fe400000000de */
[----:B-1----:R-:W-:Y:S03]  /*22590*/  F2FP.BF16.F32.PACK_AB R151, R2, R76 ;  /* 0x0000004c0297723e */ /* 0x002fe600000010ff */
[----:B------:R-:W-:Y:S01]  /*225a0*/  MUFU.EX2 R109, R225 ;  /* 0x000000e1006d7308 */ /* 0x000fe20000000800 */
[--C-:B------:R-:W-:Y:S01]  /*225b0*/  FADD.FTZ R107, R159, R75.reuse ;  /* 0x0000004b9f6b7221 */ /* 0x100fe20000010000 */
[----:B------:R-:W-:Y:S02]  /*225c0*/  PRMT R75, R147, 0x7632, R75 ;  /* 0x00007632934b7816 */ /* 0x000fe4000000004b */
[----:B------:R-:W-:Y:S01]  /*225d0*/  SHF.R.U32.HI R147, RZ, 0x18, R147 ;  /* 0x00000018ff937819 */ /* 0x000fe20000011693 */
[--C-:B------:R-:W-:Y:S01]  /*225e0*/  FADD.FTZ R86, R170, R107.reuse ;  /* 0x0000006baa567221 */ /* 0x100fe20000010000 */
[----:B------:R-:W-:Y:S02]  /*225f0*/  LOP3.LUT R129, R75, 0xff, RZ, 0xc0, !PT ;  /* 0x000000ff4b817812 */ /* 0x000fe400078ec0ff */
[----:B------:R-:W-:Y:S01]  /*22600*/  PRMT R75, R99, 0x5410, R100 ;  /* 0x00005410634b7816 */ /* 0x000fe20000000064 */
[----:B------:R-:W-:Y:S01]  /*22610*/  FADD.FTZ R86, R164, R86 ;  /* 0x00000056a4567221 */ /* 0x000fe20000010000 */
[----:B------:R-:W-:Y:S02]  /*22620*/  @P5 PRMT R99, R122, 0x5410, RZ ;  /* 0x000054107a635816 */ /* 0x000fe400000000ff */
[----:B------:R4:W4:Y:S01]  /*22630*/  LDL.S16 R122, [R1+0xe8] ;  /* 0x0000e800017a7983 */ /* 0x0009220000100600 */
[----:B------:R-:W-:Y:S02]  /*22640*/  ISETP.LE.U32.AND P5, PT, R130, UR13, PT ;  /* 0x0000000d82007c0c */ /* 0x000fe4000bfa3070 */
[----:B------:R-:W-:Y:S02]  /*22650*/  @P6 PRMT R100, R119, 0x5410, RZ ;  /* 0x0000541077646816 */ /* 0x000fe400000000ff */
[----:B------:R-:W-:Y:S02]  /*22660*/  ISETP.LE.U32.AND P6, PT, R129, UR13, PT ;  /* 0x0000000d81007c0c */ /* 0x000fe4000bfc3070 */
[----:B------:R-:W-:Y:S02]  /*22670*/  PRMT R107, R108, 0x7632, R107 ;  /* 0x000076326c6b7816 */ /* 0x000fe4000000006b */
[----:B------:R-:W-:Y:S02]  /*22680*/  LOP3.LUT R85, R84, 0xff00ff, RZ, 0xc0, !PT ;  /* 0x00ff00ff54557812 */ /* 0x000fe400078ec0ff */
[----:B------:R-:W-:Y:S03]  /*22690*/  F2FP.BF16.F32.PACK_AB R170, R164, R170 ;  /* 0x000000aaa4aa723e */ /* 0x000fe600000010ff */
[----:B-----5:R-:W-:Y:S02]  /*226a0*/  @!P5 HFMA2.BF16_V2 R118, -RZ.H0_H0, RZ.H0_H0, -R102.H0_H0 ;  /* 0x200000ffff76d231 */ /* 0x020fe40000340966 */
[----:B------:R-:W-:Y:S03]  /*226b0*/  @!P4 HFMA2.BF16_V2 R117, -RZ.H0_H0, RZ.H0_H0, -R101.H0_H0 ;  /* 0x200000ffff75c231 */ /* 0x000fe60000340965 */
[----:B------:R1:W-:Y:S01]  /*226c0*/  @!P5 STL.S16 [R1+0x100], R118 ;  /* 0x000100760100d387 */ /* 0x0003e20000100600 */
[----:B------:R-:W-:Y:S03]  /*226d0*/  PRMT R116, R118, 0x7610, R116 ;  /* 0x0000761076747816 */ /* 0x000fe60000000074 */
[----:B------:R5:W-:Y:S01]  /*226e0*/  @!P4 STL.S16 [R1+0xfc], R117 ;  /* 0x0000fc750100c387 */ /* 0x000be20000100600 */
[----:B------:R-:W-:Y:S01]  /*226f0*/  PRMT R115, R117, 0x7610, R115 ;  /* 0x0000761075737816 */ /* 0x000fe20000000073 */
[----:B------:R-:W-:Y:S05]  /*22700*/  @!P6 HFMA2.BF16_V2 R114, -RZ.H0_H0, RZ.H0_H0, -R104.H0_H0 ;  /* 0x200000ffff72e231 */ /* 0x000fea0000340968 */
[----:B------:R5:W-:Y:S01]  /*22710*/  @!P6 STL.S16 [R1+0xf8], R114 ;  /* 0x0000f8720100e387 */ /* 0x000be20000100600 */
[----:B------:R-:W-:Y:S01]  /*22720*/  PRMT R112, R114, 0x7610, R112 ;  /* 0x0000761072707816 */ /* 0x000fe20000000070 */
[----:B-1----:R-:W-:Y:S01]  /*22730*/  FADD.FTZ R118, R77, R87 ;  /* 0x000000574d767221 */ /* 0x002fe20000010000 */
[--C-:B------:R-:W-:Y:S01]  /*22740*/  FADD.FTZ R77, R76, R95.reuse ;  /* 0x0000005f4c4d7221 */ /* 0x100fe20000010000 */
[--C-:B------:R-:W-:Y:S01]  /*22750*/  FADD.FTZ R76, R174, R96.reuse ;  /* 0x00000060ae4c7221 */ /* 0x100fe20000010000 */
[----:B------:R-:W1:Y:S01]  /*22760*/  MUFU.EX2 R87, R228 ;  /* 0x000000e400577308 */ /* 0x000e620000000800 */
[----:B------:R-:W-:Y:S01]  /*22770*/  PRMT R95, R93, 0x7632, R95 ;  /* 0x000076325d5f7816 */ /* 0x000fe2000000005f */
[----:B------:R-:W-:Y:S01]  /*22780*/  FADD.FTZ R119, R2, R77 ;  /* 0x0000004d02777221 */ /* 0x000fe20000010000 */
[----:B------:R-:W-:Y:S02]  /*22790*/  PRMT R96, R94, 0x7632, R96 ;  /* 0x000076325e607816 */ /* 0x000fe40000000060 */
[----:B------:R-:W-:Y:S01]  /*227a0*/  F2FP.BF16.F32.PACK_AB R2, R173, R174 ;  /* 0x000000aead02723e */ /* 0x000fe200000010ff */
[----:B------:R-:W-:Y:S04]  /*227b0*/  FADD.FTZ R84, R110, R119 ;  /* 0x000000776e547221 */ /* 0x000fe80000010000 */
[----:B-----5:R-:W-:Y:S01]  /*227c0*/  MUFU.EX2 R117, R230 ;  /* 0x000000e600757308 */ /* 0x020fe20000000800 */
[----:B------:R-:W-:Y:S02]  /*227d0*/  PRMT R114, R102, 0x5410, R101 ;  /* 0x0000541066727816 */ /* 0x000fe40000000065 */
[----:B------:R-:W-:Y:S02]  /*227e0*/  @!P5 PRMT R102, R116, 0x5410, RZ ;  /* 0x000054107466d816 */ /* 0x000fe400000000ff */
[----:B------:R-:W-:Y:S05]  /*227f0*/  ISETP.LE.U32.AND P5, PT, R147, UR13, PT ;  /* 0x0000000d93007c0c */ /* 0x000fea000bfa3070 */
[----:B------:R-:W5:Y:S01]  /*22800*/  MUFU.EX2 R116, R231 ;  /* 0x000000e700747308 */ /* 0x000f620000000800 */
[----:B------:R-:W-:Y:S02]  /*22810*/  @!P4 PRMT R101, R115, 0x5410, RZ ;  /* 0x000054107365c816 */ /* 0x000fe400000000ff */
[----:B------:R-:W-:Y:S02]  /*22820*/  ISETP.LE.U32.AND P4, PT, R125, UR13, PT ;  /* 0x0000000d7d007c0c */ /* 0x000fe4000bf83070 */
[----:B------:R-:W-:Y:S02]  /*22830*/  PRMT R115, R104, 0x5410, R103 ;  /* 0x0000541068737816 */ /* 0x000fe40000000067 */
[----:B------:R-:W-:Y:S02]  /*22840*/  @!P6 PRMT R104, R112, 0x5410, RZ ;  /* 0x000054107068e816 */ /* 0x000fe400000000ff */
[----:B------:R-:W-:Y:S01]  /*22850*/  ISETP.GT.U32.AND P6, PT, R239, UR13, PT ;  /* 0x0000000def007c0c */ /* 0x000fe2000bfc4070 */
[----:B------:R-:W5:Y:S01]  /*22860*/  MUFU.EX2 R112, R229 ;  /* 0x000000e500707308 */ /* 0x000f620000000800 */
[----:B-1----:R-:W-:Y:S01]  /*22870*/  F2FP.BF16.F32.PACK_AB R148, R87, R109 ;  /* 0x0000006d5794723e */ /* 0x002fe200000010ff */
[----:B--2---:R-:W-:Y:S04]  /*22880*/  @!P5 HFMA2.BF16_V2 R134, -RZ.H0_H0, RZ.H0_H0, -R103.H0_H0 ;  /* 0x200000ffff86d231 */ /* 0x004fe80000340967 */
[----:B---3--:R-:W-:Y:S01]  /*22890*/  @!P4 HFMA2.BF16_V2 R123, -RZ.H0_H0, RZ.H0_H0, -R108.H0_H0 ;  /* 0x200000ffff7bc231 */ /* 0x008fe2000034096c */
[----:B------:R1:W-:Y:S01]  /*228a0*/  @!P5 STL.S16 [R1+0xf0], R134 ;  /* 0x0000f0860100d387 */ /* 0x0003e20000100600 */
[----:B------:R-:W-:Y:S02]  /*228b0*/  PRMT R136, R134, 0x7610, R136 ;  /* 0x0000761086887816 */ /* 0x000fe40000000088 */
[----:B-----5:R-:W-:Y:S01]  /*228c0*/  F2FP.BF16.F32.PACK_AB R156, R116, R117 ;  /* 0x00000075749c723e */ /* 0x020fe200000010ff */
[----:B------:R2:W-:Y:S01]  /*228d0*/  @!P4 STL.S16 [R1+0xec], R123 ;  /* 0x0000ec7b0100c387 */ /* 0x0005e20000100600 */
[----:B------:R-:W-:Y:S02]  /*228e0*/  PRMT R135, R123, 0x7610, R135 ;  /* 0x000076107b877816 */ /* 0x000fe40000000087 */
[----:B------:R-:W-:Y:S02]  /*228f0*/  @!P5 PRMT R103, R136, 0x5410, RZ ;  /* 0x000054108867d816 */ /* 0x000fe400000000ff */
[----:B------:R-:W-:Y:S02]  /*22900*/  ISETP.GT.U32.AND P5, PT, R234, UR13, PT ;  /* 0x0000000dea007c0c */ /* 0x000fe4000bfa4070 */
[----:B------:R-:W-:Y:S01]  /*22910*/  F2FP.BF16.F32.PACK_AB R157, R106, R112 ;  /* 0x000000706a9d723e */ /* 0x000fe200000010ff */
[----:B----4-:R-:W-:Y:S05]  /*22920*/  @P6 HFMA2.BF16_V2 R122, -RZ.H0_H0, RZ.H0_H0, -R107.H0_H0 ;  /* 0x200000ffff7a6231 */ /* 0x010fea000034096b */
[----:B------:R3:W-:Y:S01]  /*22930*/  @P6 STL.S16 [R1+0xe8], R122 ;  /* 0x0000e87a01006387 */ /* 0x0007e20000100600 */
[----:B------:R-:W-:Y:S03]  /*22940*/  PRMT R128, R122, 0x7610, R128 ;  /* 0x000076107a807816 */ /* 0x000fe60000000080 */
[----:B------:R4:W5:Y:S04]  /*22950*/  LDL.S16 R124, [R1+0xe4] ;  /* 0x0000e400017c7983 */ /* 0x0009680000100600 */
[----:B-1----:R4:W4:Y:S01]  /*22960*/  LDL.S16 R134, [R1+0xf4] ;  /* 0x0000f40001867983 */ /* 0x0029220000100600 */
[----:B--2---:R-:W-:Y:S01]  /*22970*/  FADD.FTZ R123, R173, R76 ;  /* 0x0000004cad7b7221 */ /* 0x004fe20000010000 */
[----:B------:R-:W-:Y:S02]  /*22980*/  FADD.FTZ R76, R111, R86 ;  /* 0x000000566f4c7221 */ /* 0x000fe40000010000 */
[----:B------:R-:W1:Y:S10]  /*22990*/  MUFU.EX2 R86, R224 ;  /* 0x000000e000567308 */ /* 0x000e740000000800 */
[----:B------:R-:W-:Y:S01]  /*229a0*/  MUFU.EX2 R111, R232 ;  /* 0x000000e8006f7308 */ /* 0x000fe20000000800 */
[----:B---3--:R-:W-:Y:S01]  /*229b0*/  FADD.FTZ R122, R83, R76 ;  /* 0x0000004c537a7221 */ /* 0x008fe20000010000 */
[----:B------:R-:W-:Y:S01]  /*229c0*/  LOP3.LUT R83, R113, 0xff00ff, RZ, 0xc0, !PT ;  /* 0x00ff00ff71537812 */ /* 0x000fe200078ec0ff */
[----:B------:R-:W2:Y:S01]  /*229d0*/  LDSM.16.MT88.4 R76, [R177+0x6000] ;  /* 0x00600000b14c783b */ /* 0x000ea20000004200 */
[----:B------:R-:W-:Y:S01]  /*229e0*/  LOP3.LUT R113, R243, 0xff, RZ, 0xc0, !PT ;  /* 0x000000fff3717812 */ /* 0x000fe200078ec0ff */
[C---:B-1----:R-:W-:Y:S01]  /*229f0*/  FADD.FTZ R153, R86.reuse, R84 ;  /* 0x0000005456997221 */ /* 0x042fe20000010000 */
[----:B------:R-:W-:Y:S01]  /*22a00*/  F2FP.BF16.F32.PACK_AB R150, R86, R110 ;  /* 0x0000006e5696723e */ /* 0x000fe200000010ff */
[----:B------:R-:W-:Y:S01]  /*22a10*/  FADD.FTZ R110, R117, R123 ;  /* 0x0000007b756e7221 */ /* 0x000fe20000010000 */
[----:B------:R-:W-:Y:S01]  /*22a20*/  FADD.FTZ R117, R112, R122 ;  /* 0x0000007a70757221 */ /* 0x000fe20000010000 */
[--C-:B------:R-:W-:Y:S02]  /*22a30*/  HSET2.LE.AND R83, R83, R121.reuse, PT ;  /* 0x0000007953537233 */ /* 0x100fe40003803000 */
[----:B------:R-:W-:Y:S01]  /*22a40*/  FADD.FTZ R116, R116, R110 ;  /* 0x0000006e74747221 */ /* 0x000fe20000010000 */
[----:B------:R-:W-:Y:S01]  /*22a50*/  FADD.FTZ R112, R106, R117 ;  /* 0x000000756a707221 */ /* 0x000fe20000010000 */
[----:B------:R-:W-:Y:S02]  /*22a60*/  PRMT R84, R94, 0x5410, R96 ;  /* 0x000054105e547816 */ /* 0x000fe40000000060 */
[----:B------:R-:W-:Y:S01]  /*22a70*/  LOP3.LUT R83, R75, R83, RZ, 0xc0, !PT ;  /* 0x000000534b537212 */ /* 0x000fe200078ec0ff */
[----:B------:R-:W-:Y:S01]  /*22a80*/  STL [R1+0x134], R116 ;  /* 0x0001347401007387 */ /* 0x000fe20000100800 */
[----:B------:R-:W-:Y:S01]  /*22a90*/  FADD.FTZ R75, R109, R118 ;  /* 0x000000766d4b7221 */ /* 0x000fe20000010000 */
[----:B------:R-:W-:Y:S01]  /*22aa0*/  PRMT R106, R105, 0x7632, R106 ;  /* 0x00007632696a7816 */ /* 0x000fe2000000006a */
[----:B------:R-:W1:Y:S01]  /*22ab0*/  MUFU.EX2 R109, R237 ;  /* 0x000000ed006d7308 */ /* 0x000e620000000800 */
[----:B------:R3:W3:Y:S01]  /*22ac0*/  LDL.S16 R123, [R1+0xb0] ;  /* 0x0000b000017b7983 */ /* 0x0006e20000100600 */
[----:B------:R-:W-:Y:S01]  /*22ad0*/  FADD.FTZ R118, R87, R75 ;  /* 0x0000004b57767221 */ /* 0x000fe20000010000 */
[----:B------:R-:W-:Y:S02]  /*22ae0*/  PRMT R75, R93, 0x5410, R95 ;  /* 0x000054105d4b7816 */ /* 0x000fe4000000005f */
[----:B------:R2:W-:Y:S01]  /*22af0*/  STL [R1+0x138], R112 ;  /* 0x0001387001007387 */ /* 0x0005e20000100800 */
[----:B------:R-:W-:Y:S03]  /*22b00*/  PRMT R74, R113, 0x5410, R219 ;  /* 0x00005410714a7816 */ /* 0x000fe600000000db */
[----:B------:R3:W3:Y:S02]  /*22b10*/  LDL.S16 R122, [R1+0xac] ;  /* 0x0000ac00017a7983 */ /* 0x0006e40000100600 */
[--C-:B------:R-:W-:Y:S05]  /*22b20*/  HSET2.LE.AND R74, R74, R121.reuse, PT ;  /* 0x000000794a4a7233 */ /* 0x100fea0003803000 */
[----:B------:R-:W-:Y:S02]  /*22b30*/  LOP3.LUT R74, R75, R74, RZ, 0xc0, !PT ;  /* 0x0000004a4b4a7212 */ /* 0x000fe400078ec0ff */
[----:B------:R-:W-:Y:S02]  /*22b40*/  HSET2.LE.AND R75, R85, R121, PT ;  /* 0x00000079554b7233 */ /* 0x000fe40003803000 */
[----:B-1----:R-:W-:Y:S03]  /*22b50*/  F2FP.BF16.F32.PACK_AB R152, R109, R111 ;  /* 0x0000006f6d98723e */ /* 0x002fe600000010ff */
[----:B------:R-:W-:Y:S02]  /*22b60*/  LOP3.LUT R75, R84, R75, RZ, 0xc0, !PT ;  /* 0x0000004b544b7212 */ /* 0x000fe400078ec0ff */
[----:B------:R-:W1:Y:S05]  /*22b70*/  LDSM.16.MT88.4 R84, [R179+0x6000] ;  /* 0x00600000b354783b */ /* 0x000e6a0000004200 */
[-C--:B--2---:R-:W-:Y:S05]  /*22b80*/  HMMA.16816.F32.BF16 R4, R72, R76.reuse, R4 ;  /* 0x0000004c4804723c */ /* 0x084fea0000041804 */
[----:B------:R-:W-:Y:S02]  /*22b90*/  PRMT R112, R108, 0x5410, R107 ;  /* 0x000054106c707816 */ /* 0x000fe4000000006b */
[----:B------:R-:W-:Y:S01]  /*22ba0*/  @!P4 PRMT R108, R135, 0x5410, RZ ;  /* 0x00005410876cc816 */ /* 0x000fe200000000ff */
[C---:B------:R-:W-:Y:S04]  /*22bb0*/  HMMA.16816.F32.BF16 R8, R80.reuse, R76, R8 ;  /* 0x0000004c5008723c */ /* 0x040fe80000041808 */
[----:B------:R-:W-:Y:S01]  /*22bc0*/  ISETP.LE.U32.AND P4, PT, R113, UR13, PT ;  /* 0x0000000d71007c0c */ /* 0x000fe2000bf83070 */
[----:B------:R-:W-:Y:S01]  /*22bd0*/  FADD.FTZ R76, R111, R118 ;  /* 0x000000766f4c7221 */ /* 0x000fe20000010000 */
[----:B------:R-:W-:Y:S02]  /*22be0*/  PRMT R113, R105, 0x5410, R106 ;  /* 0x0000541069717816 */ /* 0x000fe4000000006a */
[----:B------:R-:W-:Y:S01]  /*22bf0*/  @P6 PRMT R107, R128, 0x5410, RZ ;  /* 0x00005410806b6816 */ /* 0x000fe200000000ff */
[----:B------:R-:W-:Y:S01]  /*22c00*/  FADD.FTZ R111, R109, R76 ;  /* 0x0000004c6d6f7221 */ /* 0x000fe20000010000 */
[----:B------:R-:W-:Y:S01]  /*22c10*/  ISETP.GT.U32.AND P6, PT, R221, UR13, PT ;  /* 0x0000000ddd007c0c */ /* 0x000fe2000bfc4070 */
[----:B------:R-:W-:Y:S01]  /*22c20*/  IMAD.WIDE.U32 R76, R127, -0x326172a9, RZ ;  /* 0xcd9e8d577f4c7825 */ /* 0x000fe200078e00ff */
[-C--:B------:R-:W-:Y:S03]  /*22c30*/  HMMA.16816.F32.BF16 R12, R80, R78.reuse, R12 ;  /* 0x0000004e500c723c */ /* 0x080fe6000004180c */
[----:B------:R-:W-:Y:S02]  /*22c40*/  PRMT R128, R144, 0x7772, RZ ;  /* 0x0000777290807816 */ /* 0x000fe400000000ff */
[----:B------:R-:W-:Y:S02]  /*22c50*/  LOP3.LUT R139, R120, UR16, R77, 0x96, !PT ;  /* 0x00000010788b7c12 */ /* 0x000fe4000f8e964d */
[----:B------:R-:W-:Y:S01]  /*22c60*/  PRMT R127, R144, 0x7773, RZ ;  /* 0x00007773907f7816 */ /* 0x000fe200000000ff */
[C---:B------:R-:W-:Y:S08]  /*22c70*/  HMMA.16816.F32.BF16 R16, R72.reuse, R78, R16 ;  /* 0x0000004e4810723c */ /* 0x040ff00000041810 */
[-C--:B-1----:R-:W-:Y:S08]  /*22c80*/  HMMA.16816.F32.BF16 R20, R72, R84.reuse, R20 ;  /* 0x000000544814723c */ /* 0x082ff00000041814 */
[C---:B------:R-:W-:Y:S04]  /*22c90*/  HMMA.16816.F32.BF16 R24, R80.reuse, R84, R24 ;  /* 0x000000545018723c */ /* 0x040fe80000041818 */
[----:B------:R-:W-:Y:S04]  /*22ca0*/  IMAD.WIDE R84, R175, -0x70, R132 ;  /* 0xffffff90af547825 */ /* 0x000fe800078e0284 */
[-C--:B------:R-:W-:Y:S08]  /*22cb0*/  HMMA.16816.F32.BF16 R28, R80, R86.reuse, R28 ;  /* 0x00000056501c723c */ /* 0x080ff0000004181c */
[C---:B------:R-:W-:Y:S04]  /*22cc0*/  HMMA.16816.F32.BF16 R32, R72.reuse, R86, R32 ;  /* 0x000000564820723c */ /* 0x040fe80000041820 */
[----:B-----5:R-:W-:Y:S02]  /*22cd0*/  @!P4 HFMA2.BF16_V2 R124, -RZ.H0_H0, RZ.H0_H0, -R93.H0_H0 ;  /* 0x200000ffff7cc231 */ /* 0x020fe4000034095d */
[----:B----4-:R-:W-:Y:S03]  /*22ce0*/  @P5 HFMA2.BF16_V2 R134, -RZ.H0_H0, RZ.H0_H0, -R105.H0_H0 ;  /* 0x200000ffff865231 */ /* 0x010fe60000340969 */
[----:B------:R-:W-:Y:S02]  /*22cf0*/  PRMT R118, R124, 0x7610, R118 ;  /* 0x000076107c767816 */ /* 0x000fe40000000076 */
[----:B------:R1:W-:Y:S02]  /*22d00*/  @P5 STL.S16 [R1+0xf4], R134 ;  /* 0x0000f48601005387 */ /* 0x0003e40000100600 */
[----:B------:R-:W-:Y:S02]  /*22d10*/  @!P4 PRMT R93, R118, 0x5410, RZ ;  /* 0x00005410765dc816 */ /* 0x000fe400000000ff */
[----:B------:R-:W-:Y:S01]  /*22d20*/  PRMT R110, R134, 0x7610, R110 ;  /* 0x00007610866e7816 */ /* 0x000fe2000000006e */
[----:B------:R4:W2:Y:S03]  /*22d30*/  LDL.S16 R116, [R1+0xa8] ;  /* 0x0000a80001747983 */ /* 0x0008a60000100600 */
[----:B------:R-:W-:Y:S01]  /*22d40*/  @P5 PRMT R105, R110, 0x5410, RZ ;  /* 0x000054106e695816 */ /* 0x000fe200000000ff */
[----:B------:R-:W5:Y:S01]  /*22d50*/  LDL R119, [R1+0x13c] ;  /* 0x00013c0001777983 */ /* 0x000f620000100800 */
[----:B------:R-:W-:Y:S03]  /*22d60*/  ISETP.GT.U32.AND P5, PT, R219, UR13, PT ;  /* 0x0000000ddb007c0c */ /* 0x000fe6000bfa4070 */
[----:B------:R4:W-:Y:S04]  /*22d70*/  STL [R1+0x130], R111 ;  /* 0x0001306f01007387 */ /* 0x0009e80000100800 */
[----:B------:R-:W-:Y:S01]  /*22d80*/  @!P4 STL.S16 [R1+0xe4], R124 ;  /* 0x0000e47c0100c387 */ /* 0x000fe20000100600 */
[----:B------:R-:W-:Y:S03]  /*22d90*/  ISETP.GT.U32.AND P4, PT, R222, UR13, PT ;  /* 0x0000000dde007c0c */ /* 0x000fe6000bf84070 */
[----:B------:R2:W5:Y:S04]  /*22da0*/  LDL.S16 R118, [R1+0xc8] ;  /* 0x0000c80001767983 */ /* 0x0005680000100600 */
[----:B------:R-:W-:Y:S01]  /*22db0*/  STG.E.U16 desc[UR32][R140.64+0x10], R93 ;  /* 0x0000105d8c007986 */ /* 0x000fe2000c101520 */
[----:B-1----:R-:W-:Y:S01]  /*22dc0*/  PRMT R134, R144, 0x7771, RZ ;  /* 0x0000777190867816 */ /* 0x002fe200000000ff */
[----:B---3--:R-:W-:Y:S05]  /*22dd0*/  @P5 HFMA2.BF16_V2 R123, -RZ.H0_H0, RZ.H0_H0, -R95.H0_H0 ;  /* 0x200000ffff7b5231 */ /* 0x008fea000034095f */
[----:B------:R-:W-:Y:S01]  /*22de0*/  @P5 STL.S16 [R1+0xb0], R123 ;  /* 0x0000b07b01005387 */ /* 0x000fe20000100600 */
[----:B------:R-:W-:Y:S01]  /*22df0*/  PRMT R78, R123, 0x7610, R78 ;  /* 0x000076107b4e7816 */ /* 0x000fe2000000004e */
[----:B----4-:R-:W-:Y:S04]  /*22e00*/  IMAD.WIDE.U32 R110, R126, -0x326172a9, RZ ;  /* 0xcd9e8d577e6e7825 */ /* 0x010fe800078e00ff */
[----:B------:R-:W-:Y:S01]  /*22e10*/  @P6 HFMA2.BF16_V2 R122, -RZ.H0_H0, RZ.H0_H0, -R94.H0_H0 ;  /* 0x200000ffff7a6231 */ /* 0x000fe2000034095e */
[----:B------:R-:W-:Y:S02]  /*22e20*/  @P5 PRMT R95, R78, 0x5410, RZ ;  /* 0x000054104e5f5816 */ /* 0x000fe400000000ff */
[----:B------:R-:W-:Y:S02]  /*22e30*/  PRMT R133, R110, 0x7771, RZ ;  /* 0x000077716e857816 */ /* 0x000fe400000000ff */
[----:B------:R1:W-:Y:S01]  /*22e40*/  @P6 STL.S16 [R1+0xac], R122 ;  /* 0x0000ac7a01006387 */ /* 0x0003e20000100600 */
[----:B------:R-:W-:Y:S02]  /*22e50*/  PRMT R77, R122, 0x7610, R77 ;  /* 0x000076107a4d7816 */ /* 0x000fe4000000004d */
[----:B------:R-:W-:Y:S01]  /*22e60*/  PRMT R132, R110, 0x7772, RZ ;  /* 0x000077726e847816 */ /* 0x000fe200000000ff */
[----:B------:R3:W4:Y:S01]  /*22e70*/  LDL.S16 R136, [R1+0xc4] ;  /* 0x0000c40001887983 */ /* 0x0007220000100600 */
[----:B------:R-:W-:Y:S02]  /*22e80*/  @P6 PRMT R94, R77, 0x5410, RZ ;  /* 0x000054104d5e6816 */ /* 0x000fe400000000ff */
[----:B------:R-:W-:Y:S01]  /*22e90*/  ISETP.GT.U32.AND P6, PT, R233, UR13, PT ;  /* 0x0000000de9007c0c */ /* 0x000fe2000bfc4070 */
[----:B------:R3:W3:Y:S01]  /*22ea0*/  LDL.S16 R120, [R1+0xc0] ;  /* 0x0000c00001787983 */ /* 0x0006e20000100600 */
[----:B------:R-:W-:Y:S02]  /*22eb0*/  LOP3.LUT R117, R76, UR15, R111, 0x96, !PT ;  /* 0x0000000f4c757c12 */ /* 0x000fe4000f8e966f */
[----:B------:R-:W-:Y:S01]  /*22ec0*/  PRMT R111, R3, 0x5410, R88 ;  /* 0x00005410036f7816 */ /* 0x000fe20000000058 */
[----:B------:R1:W-:Y:S01]  /*22ed0*/  STG.E.U16 desc[UR32][R140.64+0x12], R95 ;  /* 0x0000125f8c007986 */ /* 0x0003e2000c101520 */
[----:B------:R-:W-:Y:S03]  /*22ee0*/  LOP3.LUT R76, R117, 0xffff, RZ, 0xc0, !PT ;  /* 0x0000ffff754c7812 */ /* 0x000fe600078ec0ff */
[----:B------:R-:W-:Y:S01]  /*22ef0*/  STG.E.U16 desc[UR32][R84.64+0x10], R94 ;  /* 0x0000105e54007986 */ /* 0x000fe2000c101520 */
[----:B------:R-:W-:Y:S04]  /*22f00*/  SHF.R.U32.HI R135, RZ, 0x8, R76 ;  /* 0x00000008ff877819 */ /* 0x000fe8000001164c */
[----:B------:R-:W-:Y:S02]  /*22f10*/  LOP3.LUT R76, R135, 0xffff, RZ, 0xc0, !PT ;  /* 0x0000ffff874c7812 */ /* 0x000fe400078ec0ff */
[----:B-1----:R-:W-:Y:S02]  /*22f20*/  LOP3.LUT R122, R154, 0xff, RZ, 0xc0, !PT ;  /* 0x000000ff9a7a7812 */ /* 0x002fe400078ec0ff */
[----:B------:R-:W-:Y:S02]  /*22f30*/  ISETP.LE.U32.AND P5, PT, R76, UR13, PT ;  /* 0x0000000d4c007c0c */ /* 0x000fe4000bfa3070 */
[----:B------:R-:W-:Y:S01]  /*22f40*/  PRMT R95, R92, 0x7632, R95 ;  /* 0x000076325c5f7816 */ /* 0x000fe2000000005f */
[----:B--2---:R-:W-:Y:S05]  /*22f50*/  @P4 HFMA2.BF16_V2 R116, -RZ.H0_H0, RZ.H0_H0, -R96.H0_H0 ;  /* 0x200000ffff744231 */ /* 0x004fea0000340960 */
[----:B------:R1:W-:Y:S01]  /*22f60*/  @P4 STL.S16 [R1+0xa8], R116 ;  /* 0x0000a87401004387 */ /* 0x0003e20000100600 */
[----:B------:R-:W-:Y:S03]  /*22f70*/  PRMT R109, R116, 0x7610, R109 ;  /* 0x00007610746d7816 */ /* 0x000fe6000000006d */
[----:B------:R2:W2:Y:S01]  /*22f80*/  LDL.S16 R124, [R1+0xbc] ;  /* 0x0000bc00017c7983 */ /* 0x0004a20000100600 */
[----:B------:R-:W-:Y:S02]  /*22f90*/  @P4 PRMT R96, R109, 0x5410, RZ ;  /* 0x000054106d604816 */ /* 0x000fe400000000ff */
[----:B------:R-:W-:Y:S01]  /*22fa0*/  ISETP.LE.U32.AND P4, PT, R122, UR13, PT ;  /* 0x0000000d7a007c0c */ /* 0x000fe2000bf83070 */
[----:B------:R2:W2:Y:S01]  /*22fb0*/  LDL.S16 R123, [R1+0xb8] ;  /* 0x0000b800017b7983 */ /* 0x0004a20000100600 */
[----:B-----5:R-:W-:Y:S03]  /*22fc0*/  @P6 HFMA2.BF16_V2 R118, -RZ.H0_H0, RZ.H0_H0, -R106.H0_H0 ;  /* 0x200000ffff766231 */ /* 0x020fe6000034096a */
[----:B------:R2:W5:Y:S04]  /*22fd0*/  LDL.S16 R109, [R1+0xb4] ;  /* 0x0000b400016d7983 */ /* 0x0005680000100600 */
[----:B------:R3:W-:Y:S01]  /*22fe0*/  @P6 STL.S16 [R1+0xc8], R118 ;  /* 0x0000c87601006387 */ /* 0x0007e20000100600 */
[----:B------:R-:W-:Y:S03]  /*22ff0*/  PRMT R144, R118, 0x7610, R144 ;  /* 0x0000761076907816 */ /* 0x000fe60000000090 */
[----:B------:R3:W-:Y:S01]  /*23000*/  STG.E.U16 desc[UR32][R84.64+0x12], R96 ;  /* 0x0000126054007986 */ /* 0x0007e2000c101520 */
[----:B------:R-:W-:Y:S02]  /*23010*/  @P6 PRMT R106, R144, 0x5410, RZ ;  /* 0x00005410906a6816 */ /* 0x000fe400000000ff */
[----:B------:R-:W-:Y:S01]  /*23020*/  ISETP.LE.U32.AND P6, PT, R89, UR13, PT ;  /* 0x0000000d59007c0c */ /* 0x000fe2000bfc3070 */
[----:B-1----:R-:W-:Y:S02]  /*23030*/  VIADD R116, R177, 0x6040 ;  /* 0x00006040b1747836 */ /* 0x002fe40000000000 */
[----:B------:R-:W-:Y:S05]  /*23040*/  @P2 VIADD R116, R119, 0xffffffc0 ;  /* 0xffffffc077742836 */ /* 0x000fea0000000000 */
[----:B------:R-:W1:Y:S01]  /*23050*/  LDSM.16.MT88.4 R76, [R116] ;  /* 0x00000000744c783b */ /* 0x000e620000004200 */
[----:B----4-:R-:W-:Y:S02]  /*23060*/  @!P4 HFMA2.BF16_V2 R136, -RZ.H0_H0, RZ.H0_H0, -R3.H0_H0 ;  /* 0x200000ffff88c231 */ /* 0x010fe40000340903 */
[----:B---3--:R-:W-:Y:S05]  /*23070*/  IMAD.WIDE R118, R175, 0x70, R84 ;  /* 0x00000070af767825 */ /* 0x008fea00078e0254 */
[----:B------:R3:W-:Y:S01]  /*23080*/  @!P4 STL.S16 [R1+0xc4], R136 ;  /* 0x0000c4880100c387 */ /* 0x0007e20000100600 */
[----:B------:R-:W-:Y:S01]  /*23090*/  @!P1 HFMA2.BF16_V2 R120, -RZ.H0_H0, RZ.H0_H0, -R88.H0_H0 ;  /* 0x200000ffff789231 */ /* 0x000fe20000340958 */
[----:B------:R-:W-:Y:S02]  /*230a0*/  PRMT R131, R136, 0x7610, R131 ;  /* 0x0000761088837816 */ /* 0x000fe40000000083 */
[----:B------:R4:W-:Y:S01]  /*230b0*/  STG.E.U16 desc[UR32][R118.64+0x10], R97 ;  /* 0x0000106176007986 */ /* 0x0009e2000c101520 */
[----:B------:R-:W-:Y:S02]  /*230c0*/  PRMT R96, R145, 0x7632, R96 ;  /* 0x0000763291607816 */ /* 0x000fe40000000060 */
[----:B------:R-:W-:Y:S01]  /*230d0*/  @!P4 PRMT R3, R131, 0x5410, RZ ;  /* 0x000054108303c816 */ /* 0x000fe200000000ff */
[----:B------:R4:W-:Y:S01]  /*230e0*/  @!P1 STL.S16 [R1+0xc0], R120 ;  /* 0x0000c07801009387 */ /* 0x0009e20000100600 */
[----:B------:R-:W-:Y:S02]  /*230f0*/  ISETP.LE.U32.AND P4, PT, R90, UR13, PT ;  /* 0x0000000d5a007c0c */ /* 0x000fe4000bf83070 */
[----:B------:R-:W-:Y:S01]  /*23100*/  PRMT R126, R120, 0x7610, R126 ;  /* 0x00007610787e7816 */ /* 0x000fe2000000007e */
[----:B------:R4:W-:Y:S01]  /*23110*/  STG.E.U16 desc[UR32][R118.64+0x12], R98 ;  /* 0x0000126276007986 */ /* 0x0009e2000c101520 */
[----:B------:R-:W-:Y:S02]  /*23120*/  PRMT R131, R110, 0x7773, RZ ;  /* 0x000077736e837816 */ /* 0x000fe400000000ff */
[----:B------:R-:W-:Y:S01]  /*23130*/  @!P1 PRMT R88, R126, 0x5410, RZ ;  /* 0x000054107e589816 */ /* 0x000fe200000000ff */
[----:B------:R-:W-:Y:S01]  /*23140*/  STG.E.U16 desc[UR32][R142.64+0x10], R99 ;  /* 0x000010638e007986 */ /* 0x000fe2000c101520 */
[----:B------:R-:W-:Y:S02]  /*23150*/  ISETP.LE.U32.AND P1, PT, R91, UR13, PT ;  /* 0x0000000d5b007c0c */ /* 0x000fe4000bf23070 */
[----:B------:R-:W-:Y:S01]  /*23160*/  PRMT R126, R234, 0x5410, R233 ;  /* 0x00005410ea7e7816 */ /* 0x000fe200000000e9 */
[----:B------:R4:W-:Y:S04]  /*23170*/  STG.E.U16 desc[UR32][R142.64+0x12], R100 ;  /* 0x000012648e007986 */ /* 0x0009e8000c101520 */
[----:B------:R4:W-:Y:S01]  /*23180*/  STG.E.U16 desc[UR32][R140.64+0x20], R3 ;  /* 0x000020038c007986 */ /* 0x0009e2000c101520 */
[----:B---3--:R-:W-:Y:S03]  /*23190*/  IMAD.MOV.U32 R136, RZ, RZ, R110 ;  /* 0x000000ffff887224 */ /* 0x008fe600078e006e */
[----:B------:R-:W-:Y:S01]  /*231a0*/  STG.E.U16 desc[UR32][R140.64+0x22], R88 ;  /* 0x000022588c007986 */ /* 0x000fe2000c101520 */
[-C--:B-1----:R-:W-:Y:S03]  /*231b0*/  HMMA.16816.F32.BF16 R36, R72, R76.reuse, R36 ;  /* 0x0000004c4824723c */ /* 0x082fe60000041824 */
[----:B----4-:R-:W-:Y:S01]  /*231c0*/  PRMT R97, R138, 0x7610, R97 ;  /* 0x000076108a617816 */ /* 0x010fe20000000061 */
[----:B------:R-:W-:Y:S04]  /*231d0*/  IMAD.IADD R120, R178, 0x1, R116 ;  /* 0x00000001b2787824 */ /* 0x000fe800078e0274 */
[C---:B------:R-:W-:Y:S01]  /*231e0*/  HMMA.16816.F32.BF16 R40, R80.reuse, R76, R40 ;  /* 0x0000004c5028723c */ /* 0x040fe20000041828 */
[----:B------:R-:W1:Y:S03]  /*231f0*/  LDSM.16.MT88.4 R84, [R120] ;  /* 0x000000007854783b */ /* 0x000e660000004200 */
[----:B------:R-:W-:Y:S01]  /*23200*/  IMAD.WIDE R118, R175, -0x70, R118 ;  /* 0xffffff90af767825 */ /* 0x000fe200078e0276 */
[----:B------:R-:W-:Y:S02]  /*23210*/  PRMT R98, R138, 0x7632, R98 ;  /* 0x000076328a627816 */ /* 0x000fe40000000062 */
[----:B------:R-:W-:Y:S01]  /*23220*/  PRMT R77, R90, 0x5410, R89 ;  /* 0x000054105a4d7816 */ /* 0x000fe20000000059 */
[-C--:B------:R-:W-:Y:S03]  /*23230*/  HMMA.16816.F32.BF16 R44, R80, R78.reuse, R44 ;  /* 0x0000004e502c723c */ /* 0x080fe6000004182c */
[----:B------:R-:W-:Y:S02]  /*23240*/  PRMT R76, R122, 0x5410, R227 ;  /* 0x000054107a4c7816 */ /* 0x000fe400000000e3 */
[----:B------:R-:W-:Y:S02]  /*23250*/  PRMT R100, R168, 0x7610, R100 ;  /* 0x00007610a8647816 */ /* 0x000fe40000000064 */
[----:B------:R-:W-:Y:S01]  /*23260*/  PRMT R3, R130, 0x5410, R226 ;  /* 0x0000541082037816 */ /* 0x000fe200000000e2 */
[C---:B------:R-:W-:Y:S04]  /*23270*/  HMMA.16816.F32.BF16 R48, R72.reuse, R78, R48 ;  /* 0x0000004e4830723c */ /* 0x040fe80000041830 */
[----:B------:R-:W-:Y:S02]  /*23280*/  PRMT R99, R168, 0x7632, R99 ;  /* 0x00007632a8637816 */ /* 0x000fe40000000063 */
[--C-:B------:R-:W-:Y:S02]  /*23290*/  HSET2.LE.AND R76, R76, R121.reuse, PT ;  /* 0x000000794c4c7233 */ /* 0x100fe40003803000 */
[----:B------:R-:W-:Y:S03]  /*232a0*/  HSET2.LE.AND R77, R77, R121, PT ;  /* 0x000000794d4d7233 */ /* 0x000fe60003803000 */
[----:B------:R-:W-:Y:S01]  /*232b0*/  LOP3.LUT R76, R111, R76, RZ, 0xc0, !PT ;  /* 0x0000004c6f4c7212 */ /* 0x000fe200078ec0ff */
[-C--:B-1----:R-:W-:Y:S08]  /*232c0*/  HMMA.16816.F32.BF16 R52, R72, R84.reuse, R52 ;  /* 0x000000544834723c */ /* 0x082ff00000041834 */
[C---:B------:R-:W-:Y:S04]  /*232d0*/  HMMA.16816.F32.BF16 R56, R80.reuse, R84, R56 ;  /* 0x000000545038723c */ /* 0x040fe80000041838 */
[----:B------:R-:W-:Y:S02]  /*232e0*/  PRMT R84, R146, 0x7632, R84 ;  /* 0x0000763292547816 */ /* 0x000fe40000000054 */
[----:B------:R-:W-:Y:S02]  /*232f0*/  PRMT R85, R149, 0x7610, R85 ;  /* 0x0000761095557816 */ /* 0x000fe40000000055 */
[-C--:B------:R-:W-:Y:S03]  /*23300*/  HMMA.16816.F32.BF16 R60, R80, R86.reuse, R60 ;  /* 0x00000056503c723c */ /* 0x080fe6000004183c */
[----:B------:R-:W-:Y:S05]  /*23310*/  IMAD.WIDE R82, R175, 0x70, R118 ;  /* 0x00000070af527825 */ /* 0x000fea00078e0276 */
[----:B------:R-:W-:Y:S04]  /*23320*/  HMMA.16816.F32.BF16 R64, R72, R86, R64 ;  /* 0x000000564840723c */ /* 0x000fe80000041840 */
[----:B------:R-:W-:Y:S02]  /*23330*/  PRMT R72, R117, 0x7632, R72 ;  /* 0x0000763275487816 */ /* 0x000fe40000000048 */
[C---:B------:R-:W-:Y:S02]  /*23340*/  PRMT R87, R161.reuse, 0x7610, R87 ;  /* 0x00007610a1577816 */ /* 0x040fe40000000057 */
[----:B------:R-:W-:Y:S02]  /*23350*/  LOP3.LUT R122, R72, 0xff, RZ, 0xc0, !PT ;  /* 0x000000ff487a7812 */ /* 0x000fe400078ec0ff */
[----:B------:R-:W-:Y:S01]  /*23360*/  PRMT R86, R161, 0x7632, R86 ;  /* 0x00007632a1567816 */ /* 0x000fe20000000056 */
[----:B--2---:R-:W-:Y:S02]  /*23370*/  @!P4 HFMA2.BF16_V2 R124, -RZ.H0_H0, RZ.H0_H0, -R92.H0_H0 ;  /* 0x200000ffff7cc231 */ /* 0x004fe4000034095c */
[----:B------:R-:W-:Y:S03]  /*23380*/  @!P6 HFMA2.BF16_V2 R123, -RZ.H0_H0, RZ.H0_H0, -R95.H0_H0 ;  /* 0x200000ffff7be231 */ /* 0x000fe6000034095f */
[----:B------:R1:W-:Y:S01]  /*23390*/  @!P4 STL.S16 [R1+0xbc], R124 ;  /* 0x0000bc7c0100c387 */ /* 0x0003e20000100600 */
[----:B------:R-:W-:Y:S01]  /*233a0*/  PRMT R110, R124, 0x7610, R110 ;  /* 0x000076107c6e7816 */ /* 0x000fe2000000006e */
[----:B-----5:R-:W-:Y:S02]  /*233b0*/  @!P1 HFMA2.BF16_V2 R109, -RZ.H0_H0, RZ.H0_H0, -R97.H0_H0 ;  /* 0x200000ffff6d9231 */ /* 0x020fe40000340961 */
[----:B------:R2:W-:Y:S01]  /*233c0*/  @!P6 STL.S16 [R1+0xb8], R123 ;  /* 0x0000b87b0100e387 */ /* 0x0005e20000100600 */
[----:B------:R-:W-:Y:S03]  /*233d0*/  PRMT R94, R123, 0x7610, R94 ;  /* 0x000076107b5e7816 */ /* 0x000fe6000000005e */
[----:B------:R3:W-:Y:S01]  /*233e0*/  @!P1 STL.S16 [R1+0xb4], R109 ;  /* 0x0000b46d01009387 */ /* 0x0007e20000100600 */
[----:B------:R-:W-:Y:S03]  /*233f0*/  PRMT R93, R109, 0x7610, R93 ;  /* 0x000076106d5d7816 */ /* 0x000fe6000000005d */
[----:B------:R4:W5:Y:S04]  /*23400*/  LDL.S16 R159, [R1+0x8c] ;  /* 0x00008c00019f7983 */ /* 0x0009680000100600 */
[----:B------:R4:W4:Y:S04]  /*23410*/  LDL.S16 R158, [R1+0x88] ;  /* 0x00008800019e7983 */ /* 0x0009280000100600 */
[----:B------:R4:W4:Y:S04]  /*23420*/  LDL.S16 R154, [R1+0x70] ;  /* 0x00007000019a7983 */ /* 0x0009280000100600 */
[----:B------:R4:W4:Y:S01]  /*23430*/  LDL.S16 R144, [R1+0x84] ;  /* 0x0000840001907983 */ /* 0x0009220000100600 */
[----:B-1----:R-:W-:Y:S03]  /*23440*/  PRMT R124, R236, 0x5410, R235 ;  /* 0x00005410ec7c7816 */ /* 0x002fe600000000eb */
[----:B------:R1:W4:Y:S01]  /*23450*/  LDL.S16 R138, [R1+0x80] ;  /* 0x00008000018a7983 */ /* 0x0003220000100600 */
[----:B--2---:R-:W-:Y:S02]  /*23460*/  PRMT R123, R91, 0x5410, R238 ;  /* 0x000054105b7b7816 */ /* 0x004fe400000000ee */
[----:B------:R-:W-:Y:S01]  /*23470*/  LOP3.LUT R79, R124, 0xff00ff, RZ, 0xc0, !PT ;  /* 0x00ff00ff7c4f7812 */ /* 0x000fe200078ec0ff */
[----:B------:R-:W2:Y:S01]  /*23480*/  LDSM.16.MT88.4 R88, [R177+0x6800] ;  /* 0x00680000b158783b */ /* 0x000ea20000004200 */
[----:B---3--:R-:W-:Y:S02]  /*23490*/  PRMT R109, R92, 0x5410, R95 ;  /* 0x000054105c6d7816 */ /* 0x008fe4000000005f */
[----:B------:R-:W-:Y:S02]  /*234a0*/  @!P4 PRMT R92, R110, 0x5410, RZ ;  /* 0x000054106e5cc816 */ /* 0x000fe400000000ff */
[----:B------:R-:W-:Y:S02]  /*234b0*/  @!P6 PRMT R95, R94, 0x5410, RZ ;  /* 0x000054105e5fe816 */ /* 0x000fe400000000ff */
[----:B------:R-:W-:Y:S01]  /*234c0*/  PRMT R94, R125, 0x5410, R239 ;  /* 0x000054107d5e7816 */ /* 0x000fe200000000ef */
[----:B------:R3:W-:Y:S01]  /*234d0*/  STG.E.U16 desc[UR32][R118.64+0x20], R92 ;  /* 0x0000205c76007986 */ /* 0x0007e2000c101520 */
[----:B------:R-:W-:Y:S02]  /*234e0*/  PRMT R110, R97, 0x5410, R98 ;  /* 0x00005410616e7816 */ /* 0x000fe40000000062 */
[----:B------:R-:W-:Y:S01]  /*234f0*/  @!P1 PRMT R97, R93, 0x5410, RZ ;  /* 0x000054105d619816 */ /* 0x000fe200000000ff */
[----:B------:R1:W4:Y:S01]  /*23500*/  LDL.S16 R125, [R1+0x7c] ;  /* 0x00007c00017d7983 */ /* 0x0003220000100600 */
[----:B------:R-:W-:Y:S02]  /*23510*/  ISETP.GT.U32.AND P1, PT, R238, UR13, PT ;  /* 0x0000000dee007c0c */ /* 0x000fe4000bf24070 */
[----:B------:R-:W-:Y:S01]  /*23520*/  ISETP.GT.U32.AND P4, PT, R236, UR13, PT ;  /* 0x0000000dec007c0c */ /* 0x000fe2000bf84070 */
[----:B------:R1:W-:Y:S01]  /*23530*/  STG.E.U16 desc[UR32][R118.64+0x22], R95 ;  /* 0x0000225f76007986 */ /* 0x0003e2000c101520 */
[----:B------:R-:W-:Y:S02]  /*23540*/  ISETP.GT.U32.AND P6, PT, R235, UR13, PT ;  /* 0x0000000deb007c0c */ /* 0x000fe4000bfc4070 */
[----:B------:R-:W-:Y:S01]  /*23550*/  LOP3.LUT R77, R109, R77, RZ, 0xc0, !PT ;  /* 0x0000004d6d4d7212 */ /* 0x000fe200078ec0ff */
[----:B------:R-:W-:Y:S01]  /*23560*/  STG.E.U16 desc[UR32][R82.64+0x20], R102 ;  /* 0x0000206652007986 */ /* 0x000fe2000c101520 */
[--C-:B------:R-:W-:Y:S02]  /*23570*/  HSET2.LE.AND R78, R123, R121.reuse, PT ;  /* 0x000000797b4e7233 */ /* 0x100fe40003803000 */
[--C-:B------:R-:W-:Y:S01]  /*23580*/  HSET2.LE.AND R79, R79, R121.reuse, PT ;  /* 0x000000794f4f7233 */ /* 0x100fe20003803000 */
[----:B------:R2:W-:Y:S01]  /*23590*/  STG.E.U16 desc[UR32][R82.64+0x22], R101 ;  /* 0x0000226552007986 */ /* 0x0005e2000c101520 */
[----:B------:R-:W-:Y:S02]  /*235a0*/  PRMT R93, R129, 0x5410, R147 ;  /* 0x00005410815d7816 */ /* 0x000fe40000000093 */
[----:B------:R-:W-:Y:S01]  /*235b0*/  LOP3.LUT R78, R110, R78, RZ, 0xc0, !PT ;  /* 0x0000004e6e4e7212 */ /* 0x000fe200078ec0ff */
[----:B------:R-:W-:Y:S01]  /*235c0*/  STG.E.U16 desc[UR32][R142.64+0x20], R104 ;  /* 0x000020688e007986 */ /* 0x000fe2000c101520 */
[--C-:B------:R-:W-:Y:S02]  /*235d0*/  HSET2.LE.AND R94, R94, R121.reuse, PT ;  /* 0x000000795e5e7233 */ /* 0x100fe40003803000 */
[--C-:B------:R-:W-:Y:S01]  /*235e0*/  HSET2.LE.AND R93, R93, R121.reuse, PT ;  /* 0x000000795d5d7233 */ /* 0x100fe20003803000 */
[----:B------:R-:W-:Y:S02]  /*235f0*/  STG.E.U16 desc[UR32][R142.64+0x22], R103 ;  /* 0x000022678e007986 */ /* 0x000fe4000c101520 */
[----:B------:R-:W-:Y:S02]  /*23600*/  LOP3.LUT R94, R112, R94, RZ, 0xc0, !PT ;  /* 0x0000005e705e7212 */ /* 0x000fe400078ec0ff */
[----:B------:R2:W-:Y:S01]  /*23610*/  STG.E.U16 desc[UR32][R140.64+0x30], R97 ;  /* 0x000030618c007986 */ /* 0x0005e2000c101520 */
[--C-:B---3--:R-:W-:Y:S02]  /*23620*/  HSET2.LE.AND R92, R3, R121.reuse, PT ;  /* 0x00000079035c7233 */ /* 0x108fe40003803000 */
[----:B------:R-:W-:Y:S02]  /*23630*/  PRMT R3, R145, 0x7610, R3 ;  /* 0x0000761091037816 */ /* 0x000fe40000000003 */
[----:B------:R-:W-:Y:S02]  /*23640*/  LOP3.LUT R93, R115, R93, RZ, 0xc0, !PT ;  /* 0x0000005d735d7212 */ /* 0x000fe400078ec0ff */
[----:B-1----:R-:W-:Y:S02]  /*23650*/  LOP3.LUT R119, R117, 0xff, RZ, 0xc0, !PT ;  /* 0x000000ff75777812 */ /* 0x002fe400078ec0ff */
[----:B------:R-:W-:Y:S02]  /*23660*/  LOP3.LUT R92, R114, R92, RZ, 0xc0, !PT ;  /* 0x0000005c725c7212 */ /* 0x000fe400078ec0ff */
[----:B------:R-:W-:Y:S02]  /*23670*/  PRMT R80, R3, 0x5410, R96 ;  /* 0x0000541003507816 */ /* 0x000fe40000000060 */
[----:B------:R-:W-:Y:S02]  /*23680*/  LOP3.LUT R118, R167, 0xff, RZ, 0xc0, !PT ;  /* 0x000000ffa7767812 */ /* 0x000fe400078ec0ff */
[----:B------:R-:W-:Y:S01]  /*23690*/  LOP3.LUT R79, R80, R79, RZ, 0xc0, !PT ;  /* 0x0000004f504f7212 */ /* 0x000fe200078ec0ff */
[----:B--2---:R-:W-:Y:S01]  /*236a0*/  IMAD.WIDE R82, R175, -0x70, R82 ;  /* 0xffffff90af527825 */ /* 0x004fe200078e0252 */
[----:B------:R-:W-:Y:S02]  /*236b0*/  PRMT R80, R146, 0x7610, R80 ;  /* 0x0000761092507816 */ /* 0x000fe40000000050 */
[----:B------:R-:W-:Y:S02]  /*236c0*/  LOP3.LUT R95, R126, 0xff00ff, RZ, 0xc0, !PT ;  /* 0x00ff00ff7e5f7812 */ /* 0x000fe400078ec0ff */
[----:B------:R-:W-:Y:S01]  /*236d0*/  SHF.R.U32.HI R117, RZ, 0x18, R117 ;  /* 0x00000018ff757819 */ /* 0x000fe20000011675 */
[-C--:B------:R-:W-:Y:S05]  /*236e0*/  HMMA.16816.F32.BF16 R4, R76, R88.reuse, R4 ;  /* 0x000000584c04723c */ /* 0x080fea0000041804 */
[----:B------:R-:W-:Y:S02]  /*236f0*/  HSET2.LE.AND R95, R95, R121, PT ;  /* 0x000000795f5f7233 */ /* 0x000fe40003803000 */
[----:B------:R-:W-:Y:S02]  /*23700*/  PRMT R115, R167, 0x7632, R115 ;  /* 0x00007632a7737816 */ /* 0x000fe40000000073 */
[----:B------:R-:W-:Y:S02]  /*23710*/  PRMT R97, R169, 0x7610, R97 ;  /* 0x00007610a9617816 */ /* 0x000fe40000000061 */
[----:B------:R-:W-:Y:S02]  /*23720*/  LOP3.LUT R95, R113, R95, RZ, 0xc0, !PT ;  /* 0x0000005f715f7212 */ /* 0x000fe400078ec0ff */
[----:B------:R-:W-:Y:S05]  /*23730*/  LOP3.LUT R115, R115, 0xff, RZ, 0xc0, !PT ;  /* 0x000000ff73737812 */ /* 0x000fea00078ec0ff */
[C---:B------:R-:W-:Y:S04]  /*23740*/  HMMA.16816.F32.BF16 R8, R92.reuse, R88, R8 ;  /* 0x000000585c08723c */ /* 0x040fe80000041808 */
[----:B------:R-:W-:Y:S04]  /*23750*/  IMAD.WIDE R88, R175, 0x70, R82 ;  /* 0x00000070af587825 */ /* 0x000fe800078e0252 */
[-C--:B------:R-:W-:Y:S08]  /*23760*/  HMMA.16816.F32.BF16 R12, R92, R90.reuse, R12 ;  /* 0x0000005a5c0c723c */ /* 0x080ff0000004180c */
[C---:B------:R-:W-:Y:S04]  /*23770*/  HMMA.16816.F32.BF16 R16, R76.reuse, R90, R16 ;  /* 0x0000005a4c10723c */ /* 0x040fe80000041810 */
[C---:B------:R-:W-:Y:S02]  /*23780*/  PRMT R91, R170.reuse, 0x7610, R91 ;  /* 0x00007610aa5b7816 */ /* 0x040fe4000000005b */
[----:B------:R-:W-:Y:S01]  /*23790*/  PRMT R90, R170, 0x7632, R90 ;  /* 0x00007632aa5a7816 */ /* 0x000fe2000000005a */
[----:B-----5:R-:W-:Y:S02]  /*237a0*/  @P1 HFMA2.BF16_V2 R159, -RZ.H0_H0, RZ.H0_H0, -R98.H0_H0 ;  /* 0x200000ffff9f1231 */ /* 0x020fe40000340962 */
[----:B----4-:R-:W-:Y:S03]  /*237b0*/  @P4 HFMA2.BF16_V2 R158, -RZ.H0_H0, RZ.H0_H0, -R3.H0_H0 ;  /* 0x200000ffff9e4231 */ /* 0x010fe60000340903 */
[----:B------:R-:W-:Y:S01]  /*237c0*/  @P1 STL.S16 [R1+0x8c], R159 ;  /* 0x00008c9f01001387 */ /* 0x000fe20000100600 */
[----:B------:R-:W-:Y:S03]  /*237d0*/  PRMT R130, R159, 0x7610, R130 ;  /* 0x000076109f827816 */ /* 0x000fe60000000082 */
[----:B------:R-:W-:Y:S01]  /*237e0*/  @P4 STL.S16 [R1+0x88], R158 ;  /* 0x0000889e01004387 */ /* 0x000fe20000100600 */
[----:B------:R-:W-:Y:S02]  /*237f0*/  @P1 PRMT R98, R130, 0x5410, RZ ;  /* 0x0000541082621816 */ /* 0x000fe400000000ff */
[C---:B------:R-:W-:Y:S01]  /*23800*/  ISETP.LE.U32.AND P1, PT, R119.reuse, UR13, PT ;  /* 0x0000000d77007c0c */ /* 0x040fe2000bf23070 */
[----:B------:R3:W2:Y:S01]  /*23810*/  LDL.S16 R110, [R1+0x78] ;  /* 0x00007800016e7983 */ /* 0x0006a20000100600 */
[----:B------:R-:W-:Y:S01]  /*23820*/  @!P5 HFMA2.BF16_V2 R144, -RZ.H0_H0, RZ.H0_H0, -R99.H0_H0 ;  /* 0x200000ffff90d231 */ /* 0x000fe20000340963 */
[----:B------:R-:W-:Y:S02]  /*23830*/  PRMT R119, R119, 0x5410, R135 ;  /* 0x0000541077777816 */ /* 0x000fe40000000087 */
[----:B------:R3:W4:Y:S01]  /*23840*/  LDL.S16 R102, [R1+0x74] ;  /* 0x0000740001667983 */ /* 0x0007220000100600 */
[----:B------:R-:W-:Y:S02]  /*23850*/  PRMT R114, R158, 0x7610, R114 ;  /* 0x000076109e727816 */ /* 0x000fe40000000072 */
[----:B------:R-:W-:Y:S01]  /*23860*/  PRMT R113, R144, 0x7610, R113 ;  /* 0x0000761090717816 */ /* 0x000fe20000000071 */
[----:B------:R1:W-:Y:S01]  /*23870*/  STG.E.U16 desc[UR32][R140.64+0x32], R98 ;  /* 0x000032628c007986 */ /* 0x0003e2000c101520 */
[----:B------:R-:W-:Y:S02]  /*23880*/  @P4 PRMT R3, R114, 0x5410, RZ ;  /* 0x0000541072034816 */ /* 0x000fe400000000ff */
[----:B------:R-:W-:Y:S01]  /*23890*/  ISETP.LE.U32.AND P4, PT, R122, UR13, PT ;  /* 0x0000000d7a007c0c */ /* 0x000fe2000bf83070 */
[----:B------:R-:W-:Y:S01]  /*238a0*/  @!P1 HFMA2.BF16_V2 R154, -RZ.H0_H0, RZ.H0_H0, -R100.H0_H0 ;  /* 0x200000ffff9a9231 */ /* 0x000fe20000340964 */
[----:B------:R-:W-:Y:S01]  /*238b0*/  SHF.R.U32.HI R114, RZ, 0x18, R167 ;  /* 0x00000018ff727819 */ /* 0x000fe200000116a7 */
[----:B------:R5:W-:Y:S03]  /*238c0*/  STG.E.U16 desc[UR32][R82.64+0x30], R3 ;  /* 0x0000300352007986 */ /* 0x000be6000c101520 */
[----:B------:R-:W-:Y:S01]  /*238d0*/  PRMT R81, R154, 0x7610, R81 ;  /* 0x000076109a517816 */ /* 0x000fe20000000051 */
[----:B------:R-:W-:Y:S05]  /*238e0*/  @P6 HFMA2.BF16_V2 R125, -RZ.H0_H0, RZ.H0_H0, -R96.H0_H0 ;  /* 0x200000ffff7d6231 */ /* 0x000fea0000340960 */
[----:B------:R3:W-:Y:S01]  /*238f0*/  @P6 STL.S16 [R1+0x7c], R125 ;  /* 0x00007c7d01006387 */ /* 0x0007e20000100600 */
[----:B------:R-:W-:Y:S01]  /*23900*/  PRMT R72, R125, 0x7610, R72 ;  /* 0x000076107d487816 */ /* 0x000fe20000000048 */
[----:B------:R-:W-:Y:S02]  /*23910*/  @!P4 HFMA2.BF16_V2 R138, -RZ.H0_H0, RZ.H0_H0, -R87.H0_H0 ;  /* 0x200000ffff8ac231 */ /* 0x000fe40000340957 */
[----:B------:R2:W4:Y:S01]  /*23920*/  LDL.S16 R124, [R1+0x60] ;  /* 0x00006000017c7983 */ /* 0x0005220000100600 */
[----:B------:R-:W-:Y:S02]  /*23930*/  @P6 PRMT R96, R72, 0x5410, RZ ;  /* 0x0000541048606816 */ /* 0x000fe400000000ff */
[----:B------:R-:W-:Y:S01]  /*23940*/  ISETP.LE.U32.AND P6, PT, R118, UR13, PT ;  /* 0x0000000d76007c0c */ /* 0x000fe2000bfc3070 */
[----:B------:R-:W3:Y:S01]  /*23950*/  LDSM.16.MT88.4 R72, [R179+0x6800] ;  /* 0x00680000b348783b */ /* 0x000ee20000004200 */
[----:B------:R-:W-:Y:S02]  /*23960*/  PRMT R104, R138, 0x7610, R104 ;  /* 0x000076108a687816 */ /* 0x000fe40000000068 */
[----:B-1----:R-:W-:Y:S02]  /*23970*/  LOP3.LUT R98, R136, 0xff, RZ, 0xc0, !PT ;  /* 0x000000ff88627812 */ /* 0x002fe400078ec0ff */
[----:B------:R-:W-:Y:S03]  /*23980*/  PRMT R118, R118, 0x5410, R171 ;  /* 0x0000541076767816 */ /* 0x000fe600000000ab */
[----:B------:R1:W-:Y:S01]  /*23990*/  STG.E.U16 desc[UR32][R82.64+0x32], R96 ;  /* 0x0000326052007986 */ /* 0x0003e2000c101520 */
[----:B-----5:R-:W-:Y:S03]  /*239a0*/  PRMT R3, R0, 0x7632, R3 ;  /* 0x0000763200037816 */ /* 0x020fe60000000003 */
[----:B------:R5:W-:Y:S04]  /*239b0*/  STG.E.U16 desc[UR32][R88.64+0x30], R108 ;  /* 0x0000306c58007986 */ /* 0x000be8000c101520 */
[----:B------:R5:W-:Y:S04]  /*239c0*/  STG.E.U16 desc[UR32][R88.64+0x32], R107 ;  /* 0x0000326b58007986 */ /* 0x000be8000c101520 */
[----:B---3--:R3:W3:Y:S04]  /*239d0*/  LDL.S16 R125, [R1+0x64] ;  /* 0x00006400017d7983 */ /* 0x0086e80000100600 */
[----:B------:R-:W-:Y:S04]  /*239e0*/  @!P1 STL.S16 [R1+0x70], R154 ;  /* 0x0000709a01009387 */ /* 0x000fe80000100600 */
[----:B------:R-:W-:Y:S04]  /*239f0*/  @!P5 STL.S16 [R1+0x84], R144 ;  /* 0x000084900100d387 */ /* 0x000fe80000100600 */
[----:B------:R-:W-:Y:S01]  /*23a00*/  @!P4 STL.S16 [R1+0x80], R138 ;  /* 0x0000808a0100c387 */ /* 0x000fe20000100600 */
[----:B-1----:R-:W-:Y:S03]  /*23a10*/  PRMT R96, R169, 0x7632, R96 ;  /* 0x00007632a9607816 */ /* 0x002fe60000000060 */
[----:B------:R-:W-:Y:S01]  /*23a20*/  STG.E.U16 desc[UR32][R142.64+0x32], R106 ;  /* 0x0000326a8e007986 */ /* 0x000fe2000c101520 */
[----:B-----5:R-:W-:Y:S03]  /*23a30*/  PRMT R108, R87, 0x5410, R86 ;  /* 0x00005410576c7816 */ /* 0x020fe60000000056 */
[----:B------:R-:W-:Y:S01]  /*23a40*/  STG.E.U16 desc[UR32][R142.64+0x30], R105 ;  /* 0x000030698e007986 */ /* 0x000fe2000c101520 */
[----:B------:R-:W-:Y:S01]  /*23a50*/  @!P4 PRMT R87, R104, 0x5410, RZ ;  /* 0x000054106857c816 */ /* 0x000fe200000000ff */
[-C--:B------:R-:W-:Y:S03]  /*23a60*/  HMMA.16816.F32.BF16 R20, R76, R72.reuse, R20 ;  /* 0x000000484c14723c */ /* 0x080fe60000041814 */
[----:B------:R-:W-:Y:S02]  /*23a70*/  PRMT R104, R80, 0x5410, R84 ;  /* 0x0000541050687816 */ /* 0x000fe40000000054 */
[----:B------:R-:W-:Y:S03]  /*23a80*/  ISETP.LE.U32.AND P4, PT, R98, UR13, PT ;  /* 0x0000000d62007c0c */ /* 0x000fe6000bf83070 */
[C---:B------:R-:W-:Y:S04]  /*23a90*/  HMMA.16816.F32.BF16 R24, R92.reuse, R72, R24 ;  /* 0x000000485c18723c */ /* 0x040fe80000041818 */
[----:B------:R-:W-:Y:S01]  /*23aa0*/  IMAD.WIDE R72, R175, -0x70, R88 ;  /* 0xffffff90af487825 */ /* 0x000fe200078e0258 */
[----:B------:R-:W-:Y:S02]  /*23ab0*/  LOP3.LUT R88, R137, 0xff, RZ, 0xc0, !PT ;  /* 0x000000ff89587812 */ /* 0x000fe400078ec0ff */
[----:B------:R-:W-:Y:S01]  /*23ac0*/  PRMT R89, R148, 0x7632, R89 ;  /* 0x0000763294597816 */ /* 0x000fe20000000059 */
[-C--:B------:R-:W-:Y:S08]  /*23ad0*/  HMMA.16816.F32.BF16 R28, R92, R74.reuse, R28 ;  /* 0x0000004a5c1c723c */ /* 0x080ff0000004181c */
[C---:B------:R-:W-:Y:S04]  /*23ae0*/  HMMA.16816.F32.BF16 R32, R76.reuse, R74, R32 ;  /* 0x0000004a4c20723c */ /* 0x040fe80000041820 */
[----:B--2---:R-:W-:Y:S02]  /*23af0*/  @!P6 HFMA2.BF16_V2 R110, -RZ.H0_H0, RZ.H0_H0, -R80.H0_H0 ;  /* 0x200000ffff6ee231 */ /* 0x004fe40000340950 */
[----:B----4-:R-:W-:Y:S03]  /*23b00*/  @!P0 HFMA2.BF16_V2 R102, -RZ.H0_H0, RZ.H0_H0, -R84.H0_H0 ;  /* 0x200000ffff668231 */ /* 0x010fe60000340954 */
[----:B------:R1:W-:Y:S01]  /*23b10*/  @!P6 STL.S16 [R1+0x78], R110 ;  /* 0x0000786e0100e387 */ /* 0x0003e20000100600 */
[----:B------:R-:W-:Y:S03]  /*23b20*/  PRMT R112, R110, 0x7610, R112 ;  /* 0x000076106e707816 */ /* 0x000fe60000000070 */
[----:B------:R2:W-:Y:S01]  /*23b30*/  @!P0 STL.S16 [R1+0x74], R102 ;  /* 0x0000746601008387 */ /* 0x0005e20000100600 */
[----:B------:R-:W-:Y:S02]  /*23b40*/  @!P6 PRMT R80, R112, 0x5410, RZ ;  /* 0x000054107050e816 */ /* 0x000fe400000000ff */
[----:B------:R-:W-:Y:S01]  /*23b50*/  ISETP.LE.U32.AND P6, PT, R115, UR13, PT ;  /* 0x0000000d73007c0c */ /* 0x000fe2000bfc3070 */
[----:B------:R4:W5:Y:S01]  /*23b60*/  LDL.S16 R83, [R1+0x5c] ;  /* 0x00005c0001537983 */ /* 0x0009620000100600 */
[----:B------:R-:W-:Y:S03]  /*23b70*/  PRMT R109, R102, 0x7610, R109 ;  /* 0x00007610666d7816 */ /* 0x000fe6000000006d */
[----:B------:R4:W4:Y:S01]  /*23b80*/  LDL.S16 R82, [R1+0x6c] ;  /* 0x00006c0001527983 */ /* 0x0009220000100600 */
[----:B------:R-:W-:Y:S02]  /*23b90*/  @!P0 PRMT R84, R109, 0x5410, RZ ;  /* 0x000054106d548816 */ /* 0x000fe400000000ff */
[----:B------:R-:W-:Y:S01]  /*23ba0*/  ISETP.LE.U32.AND P0, PT, R114, UR13, PT ;  /* 0x0000000d72007c0c */ /* 0x000fe2000bf03070 */
[----:B------:R3:W4:Y:S04]  /*23bb0*/  LDL.S16 R112, [R1+0x58] ;  /* 0x0000580001707983 */ /* 0x0007280000100600 */
[----:B------:R-:W-:Y:S01]  /*23bc0*/  STG.E.U16 desc[UR32][R140.64+0x40], R80 ;  /* 0x000040508c007986 */ /* 0x000fe2000c101520 */
[----:B------:R-:W-:Y:S03]  /*23bd0*/  @!P4 HFMA2.BF16_V2 R124, -RZ.H0_H0, RZ.H0_H0, -R97.H0_H0 ;  /* 0x200000ffff7cc231 */ /* 0x000fe60000340961 */
[----:B------:R3:W-:Y:S01]  /*23be0*/  STG.E.U16 desc[UR32][R140.64+0x42], R84 ;  /* 0x000042548c007986 */ /* 0x0007e2000c101520 */
[----:B-1----:R-:W-:Y:S01]  /*23bf0*/  IMAD.WIDE.U32 R110, R244, -0x2daee0ad, RZ ;  /* 0xd2511f53f46e7825 */ /* 0x002fe200078e00ff */
[----:B------:R-:W-:Y:S02]  /*23c00*/  PRMT R123, R124, 0x7610, R123 ;  /* 0x000076107c7b7816 */ /* 0x000fe4000000007b */
[----:B--2---:R-:W-:Y:S02]  /*23c10*/  PRMT R102, R100, 0x5410, R99 ;  /* 0x0000541064667816 */ /* 0x004fe40000000063 */
[----:B------:R-:W-:Y:S02]  /*23c20*/  @!P1 PRMT R100, R81, 0x5410, RZ ;  /* 0x0000541051649816 */ /* 0x000fe400000000ff */
[----:B------:R1:W2:Y:S01]  /*23c30*/  LDL.S16 R81, [R1+0x68] ;  /* 0x0000680001517983 */ /* 0x0002a20000100600 */
[----:B------:R-:W-:Y:S02]  /*23c40*/  @!P5 PRMT R99, R113, 0x5410, RZ ;  /* 0x000054107163d816 */ /* 0x000fe400000000ff */
[----:B------:R-:W-:Y:S01]  /*23c50*/  ISETP.LE.U32.AND P5, PT, R117, UR13, PT ;  /* 0x0000000d75007c0c */ /* 0x000fe2000bfa3070 */
[----:B------:R1:W2:Y:S01]  /*23c60*/  LDL.S16 R113, [R1+0x54] ;  /* 0x0000540001717983 */ /* 0x0002a20000100600 */
[----:B------:R-:W-:Y:S02]  /*23c70*/  ISETP.GT.U32.AND P1, PT, R133, UR13, PT ;  /* 0x0000000d85007c0c */ /* 0x000fe4000bf24070 */
[----:B------:R-:W-:Y:S02]  /*23c80*/  LOP3.LUT R109, R250, UR8, R111, 0x96, !PT ;  /* 0x00000008fa6d7c12 */ /* 0x000fe4000f8e966f */
[----:B------:R-:W-:Y:S07]  /*23c90*/  PRMT R117, R122, 0x5410, R117 ;  /* 0x000054107a757816 */ /* 0x000fee0000000075 */
[----:B---3--:R-:W-:Y:S01]  /*23ca0*/  @!P5 HFMA2.BF16_V2 R125, -RZ.H0_H0, RZ.H0_H0, -R86.H0_H0 ;  /* 0x200000ffff7dd231 */ /* 0x008fe20000340956 */
[----:B------:R-:W-:Y:S04]  /*23cb0*/  LOP3.LUT R84, R109, 0xffff, RZ, 0xc0, !PT ;  /* 0x0000ffff6d547812 */ /* 0x000fe800078ec0ff */
[----:B------:R3:W-:Y:S01]  /*23cc0*/  @!P5 STL.S16 [R1+0x64], R125 ;  /* 0x0000647d0100d387 */ /* 0x0007e20000100600 */
[----:B------:R-:W-:Y:S03]  /*23cd0*/  PRMT R103, R125, 0x7610, R103 ;  /* 0x000076107d677816 */ /* 0x000fe60000000067 */
[----:B------:R1:W-:Y:S01]  /*23ce0*/  @!P4 STL.S16 [R1+0x60], R124 ;  /* 0x0000607c0100c387 */ /* 0x0003e20000100600 */
[----:B------:R-:W-:Y:S02]  /*23cf0*/  @!P5 PRMT R86, R103, 0x5410, RZ ;  /* 0x000054106756d816 */ /* 0x000fe400000000ff */
[----:B------:R-:W-:Y:S02]  /*23d00*/  ISETP.GT.U32.AND P5, PT, R132, UR13, PT ;  /* 0x0000000d84007c0c */ /* 0x000fe4000bfa4070 */
[----:B------:R-:W-:Y:S02]  /*23d10*/  PRMT R103, R97, 0x5410, R96 ;  /* 0x0000541061677816 */ /* 0x000fe40000000060 */
[----:B------:R-:W-:Y:S02]  /*23d20*/  @!P4 PRMT R97, R123, 0x5410, RZ ;  /* 0x000054107b61c816 */ /* 0x000fe400000000ff */
[----:B------:R-:W-:Y:S02]  /*23d30*/  ISETP.GT.U32.AND P4, PT, R128, UR13, PT ;  /* 0x0000000d80007c0c */ /* 0x000fe4000bf84070 */
[----:B------:R-:W-:Y:S02]  /*23d40*/  PRMT R123, R132, 0x5410, R131 ;  /* 0x00005410847b7816 */ /* 0x000fe40000000083 */
[----:B---3--:R-:W-:Y:S04]  /*23d50*/  SHF.R.U32.HI R125, RZ, 0x8, R84 ;  /* 0x00000008ff7d7819 */ /* 0x008fe80000011654 */
[----:B------:R-:W-:Y:S02]  /*23d60*/  LOP3.LUT R84, R125, 0xffff, RZ, 0xc0, !PT ;  /* 0x0000ffff7d547812 */ /* 0x000fe400078ec0ff */
[----:B-1----:R-:W-:Y:S01]  /*23d70*/  PRMT R124, R98, 0x5410, R133 ;  /* 0x00005410627c7816 */ /* 0x002fe20000000085 */
[----:B-----5:R-:W-:Y:S02]  /*23d80*/  @P1 HFMA2.BF16_V2 R83, -RZ.H0_H0, RZ.H0_H0, -R96.H0_H0 ;  /* 0x200000ffff531231 */ /* 0x020fe40000340960 */
[----:B----4-:R-:W-:Y:S03]  /*23d90*/  @!P6 HFMA2.BF16_V2 R82, -RZ.H0_H0, RZ.H0_H0, -R0.H0_H0 ;  /* 0x200000ffff52e231 */ /* 0x010fe60000340900 */
[----:B------:R-:W-:Y:S01]  /*23da0*/  @P1 STL.S16 [R1+0x5c], R83 ;  /* 0x00005c5301001387 */ /* 0x000fe20000100600 */
[----:B------:R-:W-:Y:S03]  /*23db0*/  PRMT R101, R83, 0x7610, R101 ;  /* 0x0000761053657816 */ /* 0x000fe60000000065 */
[----:B------:R-:W-:Y:S01]  /*23dc0*/  @!P6 STL.S16 [R1+0x6c], R82 ;  /* 0x00006c520100e387 */ /* 0x000fe20000100600 */
[----:B------:R-:W-:Y:S02]  /*23dd0*/  PRMT R111, R82, 0x7610, R111 ;  /* 0x00007610526f7816 */ /* 0x000fe4000000006f */
[----:B------:R-:W-:Y:S02]  /*23de0*/  @P1 PRMT R96, R101, 0x5410, RZ ;  /* 0x0000541065601816 */ /* 0x000fe400000000ff */
[----:B------:R-:W-:Y:S02]  /*23df0*/  PRMT R101, R0, 0x5410, R3 ;  /* 0x0000541000657816 */ /* 0x000fe40000000003 */
[----:B------:R-:W-:Y:S02]  /*23e00*/  @!P6 PRMT R0, R111, 0x5410, RZ ;  /* 0x000054106f00e816 */ /* 0x000fe400000000ff */
[----:B------:R-:W-:Y:S02]  /*23e10*/  ISETP.LE.U32.AND P6, PT, R88, UR13, PT ;  /* 0x0000000d58007c0c */ /* 0x000fe4000bfc3070 */
[----:B------:R-:W-:Y:S01]  /*23e20*/  ISETP.GT.U32.AND P1, PT, R127, UR13, PT ;  /* 0x0000000d7f007c0c */ /* 0x000fe2000bf24070 */
[----:B------:R1:W-:Y:S01]  /*23e30*/  STG.E.U16 desc[UR32][R72.64+0x40], R0 ;  /* 0x0000400048007986 */ /* 0x0003e2000c101520 */
[----:B------:R-:W-:Y:S02]  /*23e40*/  PRMT R127, R128, 0x5410, R127 ;  /* 0x00005410807f7816 */ /* 0x000fe4000000007f */
[----:B------:R-:W-:Y:S01]  /*23e50*/  PRMT R111, R88, 0x5410, R134 ;  /* 0x00005410586f7816 */ /* 0x000fe20000000086 */
[----:B--2---:R-:W-:Y:S01]  /*23e60*/  @!P0 HFMA2.BF16_V2 R81, -RZ.H0_H0, RZ.H0_H0, -R3.H0_H0 ;  /* 0x200000ffff518231 */ /* 0x004fe20000340903 */
[----:B------:R-:W-:Y:S01]  /*23e70*/  PRMT R88, R148, 0x7610, R88 ;  /* 0x0000761094587816 */ /* 0x000fe20000000058 */
[----:B------:R-:W-:Y:S03]  /*23e80*/  @P5 HFMA2.BF16_V2 R113, -RZ.H0_H0, RZ.H0_H0, -R91.H0_H0 ;  /* 0x200000ffff715231 */ /* 0x000fe6000034095b */
[----:B------:R-:W-:Y:S01]  /*23e90*/  @!P0 STL.S16 [R1+0x68], R81 ;  /* 0x0000685101008387 */ /* 0x000fe20000100600 */
[----:B------:R-:W-:Y:S01]  /*23ea0*/  PRMT R107, R81, 0x7610, R107 ;  /* 0x00007610516b7816 */ /* 0x000fe2000000006b */
[----:B------:R-:W-:Y:S02]  /*23eb0*/  @!P6 HFMA2.BF16_V2 R112, -RZ.H0_H0, RZ.H0_H0, -R85.H0_H0 ;  /* 0x200000ffff70e231 */ /* 0x000fe40000340955 */
[----:B------:R3:W2:Y:S01]  /*23ec0*/  LDL.S16 R130, [R1+0x50] ;  /* 0x0000500001827983 */ /* 0x0006a20000100600 */
[----:B------:R-:W-:Y:S01]  /*23ed0*/  @!P0 PRMT R3, R107, 0x5410, RZ ;  /* 0x000054106b038816 */ /* 0x000fe200000000ff */
[----:B------:R-:W-:Y:S01]  /*23ee0*/  IMAD.WIDE R106, R175, 0x70, R72 ;  /* 0x00000070af6a7825 */ /* 0x000fe200078e0248 */
[----:B------:R-:W-:Y:S01]  /*23ef0*/  ISETP.LE.U32.AND P0, PT, R84, UR13, PT ;  /* 0x0000000d54007c0c */ /* 0x000fe2000bf03070 */
[----:B------:R-:W4:Y:S01]  /*23f00*/  LDSM.16.MT88.4 R80, [R116+0x800] ;  /* 0x000800007450783b */ /* 0x000f220000004200 */
[----:B------:R-:W-:Y:S02]  /*23f10*/  PRMT R105, R113, 0x7610, R105 ;  /* 0x0000761071697816 */ /* 0x000fe40000000069 */
[----:B------:R-:W-:Y:S05]  /*23f20*/  PRMT R84, R149, 0x7632, R84 ;  /* 0x0000763295547816 */ /* 0x000fea0000000054 */
[----:B------:R5:W-:Y:S01]  /*23f30*/  STG.E.U16 desc[UR32][R72.64+0x42], R3 ;  /* 0x0000420348007986 */ /* 0x000be2000c101520 */
[----:B-1----:R-:W-:Y:S03]  /*23f40*/  PRMT R0, R112, 0x7610, R0 ;  /* 0x0000761070007816 */ /* 0x002fe60000000000 */
[----:B------:R-:W1:Y:S08]  /*23f50*/  LDSM.16.MT88.4 R72, [R120+0x800] ;  /* 0x000800007848783b */ /* 0x000e700000004200 */
[----:B------:R-:W-:Y:S04]  /*23f60*/  @P5 STL.S16 [R1+0x54], R113 ;  /* 0x0000547101005387 */ /* 0x000fe80000100600 */
[----:B------:R3:W-:Y:S04]  /*23f70*/  STG.E.U16 desc[UR32][R106.64+0x40], R100 ;  /* 0x000040646a007986 */ /* 0x0007e8000c101520 */
[----:B------:R1:W-:Y:S04]  /*23f80*/  @!P6 STL.S16 [R1+0x58], R112 ;  /* 0x000058700100e387 */ /* 0x0003e80000100600 */
[----:B------:R1:W2:Y:S01]  /*23f90*/  LDL.S16 R128, [R1+0x4c] ;  /* 0x00004c0001807983 */ /* 0x0002a20000100600 */
[----:B-----5:R-:W-:Y:S03]  /*23fa0*/  PRMT R3, R151, 0x7632, R3 ;  /* 0x0000763297037816 */ /* 0x020fe60000000003 */
[----:B------:R2:W5:Y:S04]  /*23fb0*/  LDL.S16 R126, [R1+0x48] ;  /* 0x00004800017e7983 */ /* 0x0005680000100600 */
[----:B------:R2:W5:Y:S01]  /*23fc0*/  LDL.S16 R136, [R1+0x44] ;  /* 0x0000440001887983 */ /* 0x0005620000100600 */
[-C--:B----4-:R-:W-:Y:S03]  /*23fd0*/  HMMA.16816.F32.BF16 R36, R76, R80.reuse, R36 ;  /* 0x000000504c24723c */ /* 0x090fe60000041824 */
[----:B------:R4:W-:Y:S04]  /*23fe0*/  STG.E.U16 desc[UR32][R106.64+0x42], R99 ;  /* 0x000042636a007986 */ /* 0x0009e8000c101520 */
[----:B------:R-:W-:Y:S01]  /*23ff0*/  STG.E.U16 desc[UR32][R142.64+0x40], R87 ;  /* 0x000040578e007986 */ /* 0x000fe2000c101520 */
[C---:B------:R-:W-:Y:S03]  /*24000*/  HMMA.16816.F32.BF16 R40, R92.reuse, R80, R40 ;  /* 0x000000505c28723c */ /* 0x040fe60000041828 */
[----:B------:R-:W-:Y:S01]  /*24010*/  STG.E.U16 desc[UR32][R142.64+0x42], R86 ;  /* 0x000042568e007986 */ /* 0x000fe2000c101520 */
[----:B---3--:R-:W-:Y:S01]  /*24020*/  PRMT R100, R91, 0x5410, R90 ;  /* 0x000054105b647816 */ /* 0x008fe2000000005a */
[----:B-1----:R-:W-:Y:S01]  /*24030*/  IMAD.WIDE.U32 R112, R139, -0x2daee0ad, RZ ;  /* 0xd2511f538b707825 */ /* 0x002fe200078e00ff */
[----:B------:R-:W-:Y:S02]  /*24040*/  @P5 PRMT R91, R105, 0x5410, RZ ;  /* 0x00005410695b5816 */ /* 0x000fe400000000ff */
[----:B------:R-:W-:Y:S01]  /*24050*/  ISETP.GT.U32.AND P5, PT, R134, UR13, PT ;  /* 0x0000000d86007c0c */ /* 0x000fe2000bfa4070 */
[-C--:B------:R-:W-:Y:S01]  /*24060*/  HMMA.16816.F32.BF16 R44, R92, R82.reuse, R44 ;  /* 0x000000525c2c723c */ /* 0x080fe2000004182c */
[----:B------:R-:W-:Y:S02]  /*24070*/  LDSM.16.MT88.4 R132, [R177+0x7800] ;  /* 0x00780000b184783b */ /* 0x000fe40000004200 */
[----:B------:R-:W-:Y:S02]  /*24080*/  LOP3.LUT R105, R162, UR8, R113, 0x96, !PT ;  /* 0x00000008a2697c12 */ /* 0x000fe4000f8e9671 */
[----:B------:R-:W-:Y:S02]  /*24090*/  PRMT R81, R115, 0x5410, R114 ;  /* 0x0000541073517816 */ /* 0x000fe40000000072 */
[----:B------:R-:W-:Y:S01]  /*240a0*/  LOP3.LUT R113, R109, 0xff, RZ, 0xc0, !PT ;  /* 0x000000ff6d717812 */ /* 0x000fe200078ec0ff */
[C---:B------:R-:W-:Y:S04]  /*240b0*/  HMMA.16816.F32.BF16 R48, R76.reuse, R82, R48 ;  /* 0x000000524c30723c */ /* 0x040fe80000041830 */
[----:B------:R-:W-:Y:S01]  /*240c0*/  LOP3.LUT R83, R127, 0xff00ff, RZ, 0xc0, !PT ;  /* 0x00ff00ff7f537812 */ /* 0x000fe200078ec0ff */
[----:B----4-:R-:W-:Y:S01]  /*240d0*/  IMAD.WIDE R106, R175, -0x70, R106 ;  /* 0xffffff90af6a7825 */ /* 0x010fe200078e026a */
[----:B------:R-:W-:Y:S02]  /*240e0*/  PRMT R99, R85, 0x5410, R84 ;  /* 0x0000541055637816 */ /* 0x000fe40000000054 */
[----:B------:R-:W-:Y:S01]  /*240f0*/  @!P6 PRMT R85, R0, 0x5410, RZ ;  /* 0x000054100055e816 */ /* 0x000fe200000000ff */
[-C--:B------:R-:W-:Y:S03]  /*24100*/  HMMA.16816.F32.BF16 R52, R76, R72.reuse, R52 ;  /* 0x000000484c34723c */ /* 0x080fe60000041834 */
[----:B------:R-:W-:Y:S01]  /*24110*/  LOP3.LUT R0, R105, 0xffff, RZ, 0xc0, !PT ;  /* 0x0000ffff69007812 */ /* 0x000fe200078ec0ff */
[----:B------:R-:W-:Y:S01]  /*24120*/  STG.E.U16 desc[UR32][R140.64+0x50], R85 ;  /* 0x000050558c007986 */ /* 0x000fe2000c101520 */
[----:B------:R-:W-:Y:S02]  /*24130*/  ISETP.GT.U32.AND P6, PT, R131, UR13, PT ;  /* 0x0000000d83007c0c */ /* 0x000fe4000bfc4070 */
[--C-:B------:R-:W-:Y:S01]  /*24140*/  SHF.R.U32.HI R114, RZ, 0x8, R0.reuse ;  /* 0x00000008ff727819 */ /* 0x100fe20000011600 */
[C---:B------:R-:W-:Y:S04]  /*24150*/  HMMA.16816.F32.BF16 R56, R92.reuse, R72, R56 ;  /* 0x000000485c38723c */ /* 0x040fe80000041838 */
[----:B------:R-:W-:Y:S02]  /*24160*/  PRMT R0, R151, 0x7610, R0 ;  /* 0x0000761097007816 */ /* 0x000fe40000000000 */
[--C-:B------:R-:W-:Y:S02]  /*24170*/  HSET2.LE.AND R82, R111, R121.reuse, PT ;  /* 0x000000796f527233 */ /* 0x100fe40003803000 */
[--C-:B------:R-:W-:Y:S01]  /*24180*/  HSET2.LE.AND R83, R83, R121.reuse, PT ;  /* 0x0000007953537233 */ /* 0x100fe20003803000 */
[-C--:B------:R-:W-:Y:S03]  /*24190*/  HMMA.16816.F32.BF16 R60, R92, R74.reuse, R60 ;  /* 0x0000004a5c3c723c */ /* 0x080fe6000004183c */
[----:B------:R-:W-:Y:S01]  /*241a0*/  LOP3.LUT R82, R99, R82, RZ, 0xc0, !PT ;  /* 0x0000005263527212 */ /* 0x000fe200078ec0ff */
[----:B------:R-:W-:Y:S01]  /*241b0*/  IMAD.WIDE R92, R175, 0x70, R106 ;  /* 0x00000070af5c7825 */ /* 0x000fe200078e026a */
[----:B------:R-:W-:Y:S02]  /*241c0*/  LOP3.LUT R80, R114, 0xffff, RZ, 0xc0, !PT ;  /* 0x0000ffff72507812 */ /* 0x000fe400078ec0ff */
[----:B------:R-:W-:Y:S01]  /*241d0*/  PRMT R73, R109, 0x7632, R73 ;  /* 0x000076326d497816 */ /* 0x000fe20000000049 */
[----:B------:R-:W-:Y:S01]  /*241e0*/  HMMA.16816.F32.BF16 R64, R76, R74, R64 ;  /* 0x0000004a4c40723c */ /* 0x000fe20000041840 */
[----:B------:R-:W-:Y:S03]  /*241f0*/  LDSM.16.MT88.4 R76, [R179+0x7000] ;  /* 0x00700000b34c783b */ /* 0x000fe60000004200 */
[--C-:B------:R-:W-:Y:S02]  /*24200*/  HSET2.LE.AND R81, R81, R121.reuse, PT ;  /* 0x0000007951517233 */ /* 0x100fe40003803000 */
[----:B------:R-:W-:Y:S02]  /*24210*/  LOP3.LUT R75, R123, 0xff00ff, RZ, 0xc0, !PT ;  /* 0x00ff00ff7b4b7812 */ /* 0x000fe400078ec0ff */
[----:B------:R-:W-:Y:S02]  /*24220*/  SHF.R.U32.HI R109, RZ, 0x18, R109 ;  /* 0x00000018ff6d7819 */ /* 0x000fe4000001166d */
[----:B------:R-:W-:Y:S02]  /*24230*/  LOP3.LUT R81, R101, R81, RZ, 0xc0, !PT ;  /* 0x0000005165517212 */ /* 0x000fe400078ec0ff */
[--C-:B------:R-:W-:Y:S02]  /*24240*/  HSET2.LE.AND R74, R124, R121.reuse, PT ;  /* 0x000000797c4a7233 */ /* 0x100fe40003803000 */
[----:B------:R-:W-:Y:S03]  /*24250*/  HSET2.LE.AND R75, R75, R121, PT ;  /* 0x000000794b4b7233 */ /* 0x000fe60003803000 */
[----:B------:R-:W-:Y:S02]  /*24260*/  LOP3.LUT R74, R103, R74, RZ, 0xc0, !PT ;  /* 0x0000004a674a7212 */ /* 0x000fe400078ec0ff */
[----:B------:R-:W-:Y:S01]  /*24270*/  LOP3.LUT R75, R100, R75, RZ, 0xc0, !PT ;  /* 0x0000004b644b7212 */ /* 0x000fe200078ec0ff */
[----:B------:R-:W-:Y:S01]  /*24280*/  IMAD.MOV.U32 R100, RZ, RZ, R110 ;  /* 0x000000ffff647224 */ /* 0x000fe200078e006e */
[----:B------:R-:W-:Y:S04]  /*24290*/  PRMT R103, R110, 0x7773, RZ ;  /* 0x000077736e677816 */ /* 0x000fe800000000ff */
[----:B------:R-:W-:Y:S01]  /*242a0*/  LOP3.LUT R100, R100, 0xff, RZ, 0xc0, !PT ;  /* 0x000000ff64647812 */ /* 0x000fe200078ec0ff */
[----:B--2---:R-:W-:Y:S05]  /*242b0*/  @P5 HFMA2.BF16_V2 R130, -RZ.H0_H0, RZ.H0_H0, -R84.H0_H0 ;  /* 0x200000ffff825231 */ /* 0x004fea0000340954 */
[----:B------:R1:W-:Y:S01]  /*242c0*/  @P5 STL.S16 [R1+0x50], R130 ;  /* 0x0000508201005387 */ /* 0x0003e20000100600 */
[----:B------:R-:W-:Y:S04]  /*242d0*/  PRMT R98, R130, 0x7610, R98 ;  /* 0x0000761082627816 */ /* 0x000fe80000000062 */
[----:B------:R-:W-:Y:S02]  /*242e0*/  @P5 PRMT R84, R98, 0x5410, RZ ;  /* 0x0000541062545816 */ /* 0x000fe400000000ff */
[----:B------:R-:W-:Y:S02]  /*242f0*/  PRMT R98, R0, 0x5410, R3 ;  /* 0x0000541000627816 */ /* 0x000fe40000000003 */
[----:B------:R-:W-:Y:S01]  /*24300*/  ISETP.LE.U32.AND P5, PT, R80, UR13, PT ;  /* 0x0000000d50007c0c */ /* 0x000fe2000bfa3070 */
[----:B------:R-:W-:Y:S01]  /*24310*/  STG.E.U16 desc[UR32][R140.64+0x52], R84 ;  /* 0x000052548c007986 */ /* 0x000fe2000c101520 */
[----:B------:R-:W-:Y:S02]  /*24320*/  LOP3.LUT R83, R98, R83, RZ, 0xc0, !PT ;  /* 0x0000005362537212 */ /* 0x000fe400078ec0ff */
[----:B------:R-:W-:Y:S04]  /*24330*/  PRMT R80, R105, 0x7632, R80 ;  /* 0x0000763269507816 */ /* 0x000fe80000000050 */
[----:B------:R-:W-:Y:S01]  /*24340*/  LOP3.LUT R80, R80, 0xff, RZ, 0xc0, !PT ;  /* 0x000000ff50507812 */ /* 0x000fe200078ec0ff */
[----:B-1----:R3:W2:Y:S01]  /*24350*/  LDL.S16 R130, [R1+0x40] ;  /* 0x0000400001827983 */ /* 0x0026a20000100600 */
[----:B------:R-:W-:Y:S02]  /*24360*/  @P4 HFMA2.BF16_V2 R128, -RZ.H0_H0, RZ.H0_H0, -R0.H0_H0 ;  /* 0x200000ffff804231 */ /* 0x000fe40000340900 */
[----:B-----5:R-:W-:Y:S03]  /*24370*/  @P1 HFMA2.BF16_V2 R126, -RZ.H0_H0, RZ.H0_H0, -R3.H0_H0 ;  /* 0x200000ffff7e1231 */ /* 0x020fe60000340903 */
[----:B------:R1:W-:Y:S01]  /*24380*/  @P4 STL.S16 [R1+0x4c], R128 ;  /* 0x00004c8001004387 */ /* 0x0003e20000100600 */
[----:B------:R-:W-:Y:S01]  /*24390*/  PRMT R87, R128, 0x7610, R87 ;  /* 0x0000761080577816 */ /* 0x000fe20000000057 */
[----:B------:R-:W-:Y:S02]  /*243a0*/  @P6 HFMA2.BF16_V2 R136, -RZ.H0_H0, RZ.H0_H0, -R90.H0_H0 ;  /* 0x200000ffff886231 */ /* 0x000fe4000034095a */
[----:B------:R4:W-:Y:S01]  /*243b0*/  @P1 STL.S16 [R1+0x48], R126 ;  /* 0x0000487e01001387 */ /* 0x0009e20000100600 */
[----:B------:R-:W-:Y:S02]  /*243c0*/  PRMT R86, R126, 0x7610, R86 ;  /* 0x000076107e567816 */ /* 0x000fe40000000056 */
[----:B------:R-:W-:Y:S01]  /*243d0*/  @P4 PRMT R0, R87, 0x5410, RZ ;  /* 0x0000541057004816 */ /* 0x000fe200000000ff */
[----:B------:R3:W5:Y:S01]  /*243e0*/  LDL.S16 R122, [R1+0x24] ;  /* 0x00002400017a7983 */ /* 0x0007620000100600 */
[----:B------:R-:W-:Y:S02]  /*243f0*/  ISETP.LE.U32.AND P4, PT, R113, UR13, PT ;  /* 0x0000000d71007c0c */ /* 0x000fe4000bf83070 */
[----:B------:R-:W-:Y:S01]  /*24400*/  @P1 PRMT R3, R86, 0x5410, RZ ;  /* 0x0000541056031816 */ /* 0x000fe200000000ff */
[----:B------:R3:W-:Y:S01]  /*24410*/  STG.E.U16 desc[UR32][R106.64+0x50], R0 ;  /* 0x000050006a007986 */ /* 0x0007e2000c101520 */
[----:B------:R-:W-:Y:S02]  /*24420*/  ISETP.LE.U32.AND P1, PT, R80, UR13, PT ;  /* 0x0000000d50007c0c */ /* 0x000fe4000bf23070 */
[--C-:B------:R-:W-:Y:S01]  /*24430*/  HSET2.LE.AND R80, R119, R121.reuse, PT ;  /* 0x0000007977507233 */ /* 0x100fe20003803000 */
[----:B------:R-:W3:Y:S01]  /*24440*/  LDSM.16.MT88.4 R84, [R177+0x7000] ;  /* 0x00700000b154783b */ /* 0x000ee20000004200 */
[----:B------:R-:W-:Y:S03]  /*24450*/  PRMT R129, R136, 0x7610, R129 ;  /* 0x0000761088817816 */ /* 0x000fe60000000081 */
[----:B------:R-:W-:Y:S02]  /*24460*/  LOP3.LUT R72, R102, R80, RZ, 0xc0, !PT ;  /* 0x0000005066487212 */ /* 0x000fe400078ec0ff */
[----:B------:R-:W-:Y:S02]  /*24470*/  @P6 PRMT R90, R129, 0x5410, RZ ;  /* 0x00005410815a6816 */ /* 0x000fe400000000ff */
[----:B------:R3:W-:Y:S01]  /*24480*/  STG.E.U16 desc[UR32][R106.64+0x52], R3 ;  /* 0x000052036a007986 */ /* 0x0007e2000c101520 */
[--C-:B------:R-:W-:Y:S03]  /*24490*/  HSET2.LE.AND R80, R118, R121.reuse, PT ;  /* 0x0000007976507233 */ /* 0x100fe60003803000 */
[----:B-1----:R1:W5:Y:S02]  /*244a0*/  LDL.S16 R128, [R1+0x2c] ;  /* 0x00002c0001807983 */ /* 0x0023640000100600 */
[----:B------:R-:W-:Y:S02]  /*244b0*/  LOP3.LUT R80, R104, R80, RZ, 0xc0, !PT ;  /* 0x0000005068507212 */ /* 0x000fe400078ec0ff */
[----:B----4-:R1:W4:Y:S01]  /*244c0*/  LDL.S16 R126, [R1+0x28] ;  /* 0x00002800017e7983 */ /* 0x0103220000100600 */
[----:B------:R-:W-:Y:S03]  /*244d0*/  LOP3.LUT R104, R105, 0xff, RZ, 0xc0, !PT ;  /* 0x000000ff69687812 */ /* 0x000fe600078ec0ff */
[----:B------:R-:W-:Y:S01]  /*244e0*/  @P6 STL.S16 [R1+0x44], R136 ;  /* 0x0000448801006387 */ /* 0x000fe20000100600 */
[----:B---3--:R-:W-:Y:S03]  /*244f0*/  PRMT R0, R150, 0x7610, R0 ;  /* 0x0000761096007816 */ /* 0x008fe60000000000 */
[----:B------:R3:W-:Y:S04]  /*24500*/  STG.E.U16 desc[UR32][R92.64+0x50], R97 ;  /* 0x000050615c007986 */ /* 0x0007e8000c101520 */
[----:B------:R1:W-:Y:S04]  /*24510*/  STG.E.U16 desc[UR32][R92.64+0x52], R96 ;  /* 0x000052605c007986 */ /* 0x0003e8000c101520 */
[----:B------:R-:W-:Y:S01]  /*24520*/  STG.E.U16 desc[UR32][R142.64+0x52], R90 ;  /* 0x0000525a8e007986 */ /* 0x000fe2000c101520 */
[----:B------:R-:W-:Y:S03]  /*24530*/  LOP3.LUT R107, R73, 0xff, RZ, 0xc0, !PT ;  /* 0x000000ff496b7812 */ /* 0x000fe600078ec0ff */
[----:B------:R1:W-:Y:S01]  /*24540*/  STG.E.U16 desc[UR32][R142.64+0x50], R91 ;  /* 0x0000505b8e007986 */ /* 0x0003e2000c101520 */
[----:B------:R-:W-:Y:S02]  /*24550*/  HSET2.LE.AND R73, R117, R121, PT ;  /* 0x0000007975497233 */ /* 0x000fe40003803000 */
[----:B------:R-:W-:Y:S01]  /*24560*/  ISETP.LE.U32.AND P6, PT, R107, UR13, PT ;  /* 0x0000000d6b007c0c */ /* 0x000fe2000bfc3070 */
[-C--:B------:R-:W-:Y:S05]  /*24570*/  HMMA.16816.F32.BF16 R4, R80, R84.reuse, R4 ;  /* 0x000000545004723c */ /* 0x080fea0000041804 */
[----:B------:R-:W-:Y:S02]  /*24580*/  LOP3.LUT R73, R108, R73, RZ, 0xc0, !PT ;  /* 0x000000496c497212 */ /* 0x000fe400078ec0ff */
[----:B------:R-:W-:Y:S02]  /*24590*/  PRMT R3, R150, 0x7632, R3 ;  /* 0x0000763296037816 */ /* 0x000fe40000000003 */
[----:B------:R-:W-:Y:S02]  /*245a0*/  PRMT R106, R110, 0x7771, RZ ;  /* 0x000077716e6a7816 */ /* 0x000fe400000000ff */
[----:B---3--:R-:W-:Y:S01]  /*245b0*/  PRMT R97, R88, 0x5410, R89 ;  /* 0x0000541058617816 */ /* 0x008fe20000000059 */
[C---:B------:R-:W-:Y:S04]  /*245c0*/  HMMA.16816.F32.BF16 R8, R72.reuse, R84, R8 ;  /* 0x000000544808723c */ /* 0x040fe80000041808 */
[----:B-1----:R-:W-:Y:S01]  /*245d0*/  PRMT R96, R0, 0x5410, R3 ;  /* 0x0000541000607816 */ /* 0x002fe20000000003 */
[----:B------:R-:W-:Y:S01]  /*245e0*/  IMAD.WIDE R84, R175, -0x70, R92 ;  /* 0xffffff90af547825 */ /* 0x000fe200078e025c */
[----:B------:R-:W-:Y:S02]  /*245f0*/  PRMT R92, R152, 0x7632, R92 ;  /* 0x00007632985c7816 */ /* 0x000fe4000000005c */
[-C--:B------:R-:W-:Y:S01]  /*24600*/  HMMA.16816.F32.BF16 R12, R72, R86.reuse, R12 ;  /* 0x00000056480c723c */ /* 0x080fe2000004180c */
[----:B------:R-:W1:Y:S07]  /*24610*/  MUFU.EX2 R91, R248 ;  /* 0x000000f8005b7308 */ /* 0x000e6e0000000800 */
[C---:B------:R-:W-:Y:S08]  /*24620*/  HMMA.16816.F32.BF16 R16, R80.reuse, R86, R16 ;  /* 0x000000565010723c */ /* 0x040ff00000041810 */
[-C--:B------:R-:W-:Y:S08]  /*24630*/  HMMA.16816.F32.BF16 R20, R80, R76.reuse, R20 ;  /* 0x0000004c5014723c */ /* 0x080ff00000041814 */
[C---:B------:R-:W-:Y:S08]  /*24640*/  HMMA.16816.F32.BF16 R24, R72.reuse, R76, R24 ;  /* 0x0000004c4818723c */ /* 0x040ff00000041818 */
[-C--:B------:R-:W-:Y:S08]  /*24650*/  HMMA.16816.F32.BF16 R28, R72, R78.reuse, R28 ;  /* 0x0000004e481c723c */ /* 0x080ff0000004181c */
[C---:B------:R-:W-:Y:S04]  /*24660*/  HMMA.16816.F32.BF16 R32, R80.reuse, R78, R32 ;  /* 0x0000004e5020723c */ /* 0x040fe80000041820 */
[----:B--2---:R-:W-:Y:S05]  /*24670*/  @!P4 HFMA2.BF16_V2 R130, -RZ.H0_H0, RZ.H0_H0, -R88.H0_H0 ;  /* 0x200000ffff82c231 */ /* 0x004fea0000340958 */
[----:B------:R-:W-:Y:S01]  /*24680*/  @!P4 STL.S16 [R1+0x40], R130 ;  /* 0x000040820100c387 */ /* 0x000fe20000100600 */
[----:B------:R-:W-:Y:S03]  /*24690*/  PRMT R102, R130, 0x7610, R102 ;  /* 0x0000761082667816 */ /* 0x000fe60000000066 */
[----:B------:R3:W2:Y:S01]  /*246a0*/  LDL.S16 R99, [R1+0x20] ;  /* 0x0000200001637983 */ /* 0x0006a20000100600 */
[----:B------:R-:W-:Y:S02]  /*246b0*/  @!P4 PRMT R88, R102, 0x5410, RZ ;  /* 0x000054106658c816 */ /* 0x000fe400000000ff */
[----:B------:R-:W-:Y:S01]  /*246c0*/  ISETP.LE.U32.AND P4, PT, R109, UR13, PT ;  /* 0x0000000d6d007c0c */ /* 0x000fe2000bf83070 */
[----:B------:R3:W3:Y:S01]  /*246d0*/  LDL.S16 R98, [R1+0x1c] ;  /* 0x00001c0001627983 */ /* 0x0006e20000100600 */
[----:B------:R-:W-:Y:S03]  /*246e0*/  PRMT R102, R110, 0x7772, RZ ;  /* 0x000077726e667816 */ /* 0x000fe600000000ff */
[----:B------:R1:W3:Y:S04]  /*246f0*/  LDL.S16 R95, [R1+0x18] ;  /* 0x00001800015f7983 */ /* 0x0002e80000100600 */
[----:B------:R1:W-:Y:S04]  /*24700*/  STG.E.U16 desc[UR32][R140.64+0x60], R88 ;  /* 0x000060588c007986 */ /* 0x0003e8000c101520 */
[----:B-----5:R-:W-:Y:S05]  /*24710*/  @!P4 HFMA2.BF16_V2 R122, -RZ.H0_H0, RZ.H0_H0, -R3.H0_H0 ;  /* 0x200000ffff7ac231 */ /* 0x020fea0000340903 */
[----:B------:R-:W-:Y:S04]  /*24720*/  PRMT R117, R122, 0x7610, R117 ;  /* 0x000076107a757816 */ /* 0x000fe80000000075 */
[----:B------:R-:W-:Y:S01]  /*24730*/  @!P4 PRMT R3, R117, 0x5410, RZ ;  /* 0x000054107503c816 */ /* 0x000fe200000000ff */
[----:B------:R-:W-:Y:S02]  /*24740*/  @!P0 HFMA2.BF16_V2 R128, -RZ.H0_H0, RZ.H0_H0, -R89.H0_H0 ;  /* 0x200000ffff808231 */ /* 0x000fe40000340959 */
[----:B----4-:R-:W-:Y:S03]  /*24750*/  @!P6 HFMA2.BF16_V2 R126, -RZ.H0_H0, RZ.H0_H0, -R0.H0_H0 ;  /* 0x200000ffff7ee231 */ /* 0x010fe60000340900 */
[----:B------:R-:W-:Y:S01]  /*24760*/  @!P0 STL.S16 [R1+0x2c], R128 ;  /* 0x00002c8001008387 */ /* 0x000fe20000100600 */
[----:B------:R-:W-:Y:S03]  /*24770*/  PRMT R90, R128, 0x7610, R90 ;  /* 0x00007610805a7816 */ /* 0x000fe6000000005a */
[----:B------:R-:W-:Y:S01]  /*24780*/  @!P6 STL.S16 [R1+0x28], R126 ;  /* 0x0000287e0100e387 */ /* 0x000fe20000100600 */
[----:B------:R-:W-:Y:S02]  /*24790*/  PRMT R118, R126, 0x7610, R118 ;  /* 0x000076107e767816 */ /* 0x000fe40000000076 */
[----:B------:R-:W-:Y:S01]  /*247a0*/  @!P0 PRMT R89, R90, 0x5410, RZ ;  /* 0x000054105a598816 */ /* 0x000fe200000000ff */
[----:B------:R-:W-:Y:S01]  /*247b0*/  @!P4 STL.S16 [R1+0x24], R122 ;  /* 0x0000247a0100c387 */ /* 0x000fe20000100600 */
[----:B------:R-:W-:Y:S01]  /*247c0*/  @!P6 PRMT R0, R118, 0x5410, RZ ;  /* 0x000054107600e816 */ /* 0x000fe200000000ff */
[----:B------:R-:W4:Y:S01]  /*247d0*/  MUFU.EX2 R90, R249 ;  /* 0x000000f9005a7308 */ /* 0x000f220000000800 */
[----:B------:R-:W-:Y:S01]  /*247e0*/  ISETP.LE.U32.AND P0, PT, R104, UR13, PT ;  /* 0x0000000d68007c0c */ /* 0x000fe2000bf03070 */
[----:B------:R5:W-:Y:S01]  /*247f0*/  STG.E.U16 desc[UR32][R140.64+0x62], R89 ;  /* 0x000062598c007986 */ /* 0x000be2000c101520 */
[----:B-1----:R-:W-:Y:S02]  /*24800*/  PRMT R88, R155, 0x7632, R88 ;  /* 0x000076329b587816 */ /* 0x002fe40000000058 */
[----:B------:R-:W-:Y:S01]  /*24810*/  ISETP.LE.U32.AND P6, PT, R100, UR13, PT ;  /* 0x0000000d64007c0c */ /* 0x000fe2000bfc3070 */
[----:B------:R1:W-:Y:S01]  /*24820*/  STG.E.U16 desc[UR32][R84.64+0x60], R0 ;  /* 0x0000600054007986 */ /* 0x0003e2000c101520 */
[----:B------:R-:W-:Y:S03]  /*24830*/  ISETP.GT.U32.AND P4, PT, R102, UR13, PT ;  /* 0x0000000d66007c0c */ /* 0x000fe6000bf84070 */
[----:B------:R1:W-:Y:S04]  /*24840*/  STG.E.U16 desc[UR32][R84.64+0x62], R3 ;  /* 0x0000620354007986 */ /* 0x0003e8000c101520 */
[----:B------:R2:W3:Y:S04]  /*24850*/  LDL.S16 R119, [R1+0x3c] ;  /* 0x00003c0001777983 */ /* 0x0004e80000100600 */
[----:B------:R2:W3:Y:S01]  /*24860*/  LDL.S16 R118, [R1+0x38] ;  /* 0x0000380001767983 */ /* 0x0004e20000100600 */
[----:B-----5:R-:W-:Y:S01]  /*24870*/  FADD.FTZ R89, R91, R153 ;  /* 0x000000995b597221 */ /* 0x020fe20000010000 */
[----:B----4-:R-:W-:Y:S02]  /*24880*/  F2FP.BF16.F32.PACK_AB R91, R90, R91 ;  /* 0x0000005b5a5b723e */ /* 0x010fe400000010ff */
[----:B-1----:R-:W-:Y:S02]  /*24890*/  PRMT R0, R2, 0x7632, R0 ;  /* 0x0000763202007816 */ /* 0x002fe40000000000 */
[----:B------:R-:W-:Y:S01]  /*248a0*/  PRMT R3, R155, 0x7610, R3 ;  /* 0x000076109b037816 */ /* 0x000fe20000000003 */
[----:B--2---:R-:W-:Y:S02]  /*248b0*/  @!P0 HFMA2.BF16_V2 R99, -RZ.H0_H0, RZ.H0_H0, -R2.H0_H0 ;  /* 0x200000ffff638231 */ /* 0x004fe40000340902 */
[----:B---3--:R-:W-:Y:S03]  /*248c0*/  @!P5 HFMA2.BF16_V2 R98, -RZ.H0_H0, RZ.H0_H0, -R0.H0_H0 ;  /* 0x200000ffff62d231 */ /* 0x008fe60000340900 */
[----:B------:R-:W-:Y:S01]  /*248d0*/  @!P0 STL.S16 [R1+0x20], R99 ;  /* 0x0000206301008387 */ /* 0x000fe20000100600 */
[----:B------:R-:W-:Y:S01]  /*248e0*/  PRMT R101, R99, 0x7610, R101 ;  /* 0x0000761063657816 */ /* 0x000fe20000000065 */
[----:B------:R-:W-:Y:S02]  /*248f0*/  @!P1 HFMA2.BF16_V2 R95, -RZ.H0_H0, RZ.H0_H0, -R3.H0_H0 ;  /* 0x200000ffff5f9231 */ /* 0x000fe40000340903 */
[----:B------:R1:W-:Y:S01]  /*24900*/  @!P5 STL.S16 [R1+0x1c], R98 ;  /* 0x00001c620100d387 */ /* 0x0003e20000100600 */
[----:B------:R-:W-:Y:S03]  /*24910*/  PRMT R94, R98, 0x7610, R94 ;  /* 0x00007610625e7816 */ /* 0x000fe6000000005e */
[----:B------:R2:W-:Y:S01]  /*24920*/  @!P1 STL.S16 [R1+0x18], R95 ;  /* 0x0000185f01009387 */ /* 0x0005e20000100600 */
[----:B------:R-:W-:Y:S03]  /*24930*/  PRMT R110, R95, 0x7610, R110 ;  /* 0x000076105f6e7816 */ /* 0x000fe6000000006e */
[----:B------:R3:W4:Y:S04]  /*24940*/  LDL.S16 R117, [R1+0x34] ;  /* 0x0000340001757983 */ /* 0x0007280000100600 */
[----:B------:R3:W5:Y:S01]  /*24950*/  LDL.S16 R93, [R1+0x30] ;  /* 0x00003000015d7983 */ /* 0x0007620000100600 */
[----:B-1----:R-:W-:Y:S04]  /*24960*/  IMAD.WIDE R98, R175, 0x70, R84 ;  /* 0x00000070af627825 */ /* 0x002fe800078e0254 */
[----:B------:R-:W-:Y:S01]  /*24970*/  FADD.FTZ R84, R90, R89 ;  /* 0x000000595a547221 */ /* 0x000fe20000010000 */
[----:B--2---:R-:W-:Y:S04]  /*24980*/  PRMT R95, R2, 0x5410, R0 ;  /* 0x00005410025f7816 */ /* 0x004fe80000000000 */
[----:B------:R-:W-:Y:S01]  /*24990*/  STL [R1+0x114], R84 ;  /* 0x0001145401007387 */ /* 0x000fe20000100800 */
[----:B------:R-:W-:Y:S02]  /*249a0*/  @!P5 PRMT R0, R94, 0x5410, RZ ;  /* 0x000054105e00d816 */ /* 0x000fe400000000ff */
[----:B------:R-:W-:Y:S01]  /*249b0*/  PRMT R94, R3, 0x5410, R88 ;  /* 0x00005410035e7816 */ /* 0x000fe20000000058 */
[----:B------:R3:W2:Y:S01]  /*249c0*/  LDL.S16 R90, [R1+0x14] ;  /* 0x00001400015a7983 */ /* 0x0006a20000100600 */
[----:B------:R-:W-:Y:S02]  /*249d0*/  @!P1 PRMT R3, R110, 0x5410, RZ ;  /* 0x000054106e039816 */ /* 0x000fe400000000ff */
[----:B------:R-:W-:Y:S01]  /*249e0*/  @!P0 PRMT R2, R101, 0x5410, RZ ;  /* 0x0000541065028816 */ /* 0x000fe200000000ff */
[----:B------:R3:W3:Y:S01]  /*249f0*/  LDL.S16 R110, [R1+0x10] ;  /* 0x00001000016e7983 */ /* 0x0006e20000100600 */
[----:B------:R-:W-:Y:S02]  /*24a00*/  ISETP.GT.U32.AND P5, PT, R106, UR13, PT ;  /* 0x0000000d6a007c0c */ /* 0x000fe4000bfa4070 */
[----:B------:R-:W-:Y:S01]  /*24a10*/  ISETP.GT.U32.AND P0, PT, R103, UR13, PT ;  /* 0x0000000d67007c0c */ /* 0x000fe2000bf04070 */
[----:B------:R1:W-:Y:S01]  /*24a20*/  STG.E.U16 desc[UR32][R98.64+0x62], R0 ;  /* 0x0000620062007986 */ /* 0x0003e2000c101520 */
[----:B------:R-:W-:Y:S02]  /*24a30*/  SHF.R.U32.HI R101, RZ, 0x18, R105 ;  /* 0x00000018ff657819 */ /* 0x000fe40000011669 */
[----:B------:R-:W-:Y:S01]  /*24a40*/  PRMT R103, R102, 0x5410, R103 ;  /* 0x0000541066677816 */ /* 0x000fe20000000067 */
[----:B------:R1:W-:Y:S01]  /*24a50*/  STG.E.U16 desc[UR32][R98.64+0x60], R2 ;  /* 0x0000600262007986 */ /* 0x0003e2000c101520 */
[----:B------:R-:W-:Y:S02]  /*24a60*/  ISETP.LE.U32.AND P1, PT, R101, UR13, PT ;  /* 0x0000000d65007c0c */ /* 0x000fe4000bf23070 */
[----:B------:R-:W-:Y:S01]  /*24a70*/  PRMT R102, R100, 0x5410, R106 ;  /* 0x0000541064667816 */ /* 0x000fe2000000006a */
[----:B------:R1:W-:Y:S01]  /*24a80*/  STG.E.U16 desc[UR32][R142.64+0x60], R3 ;  /* 0x000060038e007986 */ /* 0x0003e2000c101520 */
[----:B------:R-:W-:Y:S01]  /*24a90*/  PRMT R100, R113, 0x5410, R125 ;  /* 0x0000541071647816 */ /* 0x000fe2000000007d */
[----:B------:R-:W-:Y:S02]  /*24aa0*/  @P5 HFMA2.BF16_V2 R118, -RZ.H0_H0, RZ.H0_H0, -R92.H0_H0 ;  /* 0x200000ffff765231 */ /* 0x000fe4000034095c */
[----:B------:R-:W1:Y:S01]  /*24ab0*/  LDSM.16.MT88.4 R84, [R116+0x1000] ;  /* 0x001000007454783b */ /* 0x000e620000004200 */
[--C-:B------:R-:W-:Y:S02]  /*24ac0*/  HSET2.LE.AND R102, R102, R121.reuse, PT ;  /* 0x0000007966667233 */ /* 0x100fe40003803000 */
[--C-:B------:R-:W-:Y:S02]  /*24ad0*/  HSET2.LE.AND R100, R100, R121.reuse, PT ;  /* 0x0000007964647233 */ /* 0x100fe40003803000 */
[----:B------:R-:W-:Y:S02]  /*24ae0*/  PRMT R115, R118, 0x7610, R115 ;  /* 0x0000761076737816 */ /* 0x000fe40000000073 */
[----:B------:R-:W-:Y:S01]  /*24af0*/  SHF.R.U32.HI R105, RZ, 0x10, R105 ;  /* 0x00000010ff697819 */ /* 0x000fe20000011669 */
[----:B------:R-:W-:Y:S01]  /*24b00*/  LDSM.16.MT88.4 R124, [R179+0x7800] ;  /* 0x00780000b37c783b */ /* 0x000fe20000004200 */
[----:B------:R-:W-:Y:S02]  /*24b10*/  LOP3.LUT R100, R97, R100, RZ, 0xc0, !PT ;  /* 0x0000006461647212 */ /* 0x000fe400078ec0ff */
[----:B------:R-:W-:Y:S02]  /*24b20*/  LOP3.LUT R105, R105, 0xff, RZ, 0xc0, !PT ;  /* 0x000000ff69697812 */ /* 0x000fe400078ec0ff */
[----:B------:R-:W-:Y:S02]  /*24b30*/  LOP3.LUT R103, R103, 0xff00ff, RZ, 0xc0, !PT ;  /* 0x00ff00ff67677812 */ /* 0x000fe400078ec0ff */
[----:B-1----:R-:W-:Y:S03]  /*24b40*/  PRMT R0, R152, 0x7610, R0 ;  /* 0x0000761098007816 */ /* 0x002fe60000000000 */
[----:B------:R-:W-:Y:S02]  /*24b50*/  HSET2.LE.AND R103, R103, R121, PT ;  /* 0x0000007967677233 */ /* 0x000fe40003803000 */
[----:B------:R-:W-:Y:S01]  /*24b60*/  @!P6 HFMA2.BF16_V2 R119, -RZ.H0_H0, RZ.H0_H0, -R0.H0_H0 ;  /* 0x200000ffff77e231 */ /* 0x000fe20000340900 */
[C---:B------:R-:W-:Y:S02]  /*24b70*/  PRMT R2, R91.reuse, 0x7610, R2 ;  /* 0x000076105b027816 */ /* 0x040fe40000000002 */
[----:B------:R-:W-:Y:S02]  /*24b80*/  PRMT R3, R91, 0x7632, R3 ;  /* 0x000076325b037816 */ /* 0x000fe40000000003 */
[----:B------:R-:W-:Y:S01]  /*24b90*/  @!P6 STL.S16 [R1+0x3c], R119 ;  /* 0x00003c770100e387 */ /* 0x000fe20000100600 */
[----:B------:R-:W-:Y:S03]  /*24ba0*/  PRMT R89, R119, 0x7610, R89 ;  /* 0x0000761077597816 */ /* 0x000fe60000000059 */
[----:B------:R-:W-:Y:S01]  /*24bb0*/  @P5 STL.S16 [R1+0x38], R118 ;  /* 0x0000387601005387 */ /* 0x000fe20000100600 */
[-C--:B------:R-:W-:Y:S08]  /*24bc0*/  HMMA.16816.F32.BF16 R36, R80, R84.reuse, R36 ;  /* 0x000000545024723c */ /* 0x080ff00000041824 */
[C---:B------:R-:W-:Y:S04]  /*24bd0*/  HMMA.16816.F32.BF16 R40, R72.reuse, R84, R40 ;  /* 0x000000544828723c */ /* 0x040fe80000041828 */
[----:B------:R-:W-:Y:S04]  /*24be0*/  PRMT R85, R112, 0x7772, RZ ;  /* 0x0000777270557816 */ /* 0x000fe800000000ff */
[-C--:B------:R-:W-:Y:S08]  /*24bf0*/  HMMA.16816.F32.BF16 R44, R72, R86.reuse, R44 ;  /* 0x00000056482c723c */ /* 0x080ff0000004182c */
[C---:B------:R-:W-:Y:S04]  /*24c00*/  HMMA.16816.F32.BF16 R48, R80.reuse, R86, R48 ;  /* 0x000000565030723c */ /* 0x040fe80000041830 */
[----:B----4-:R-:W-:Y:S02]  /*24c10*/  @P4 HFMA2.BF16_V2 R117, -RZ.H0_H0, RZ.H0_H0, -R2.H0_H0 ;  /* 0x200000ffff754231 */ /* 0x010fe40000340902 */
[----:B-----5:R-:W-:Y:S03]  /*24c20*/  @P0 HFMA2.BF16_V2 R93, -RZ.H0_H0, RZ.H0_H0, -R3.H0_H0 ;  /* 0x200000ffff5d0231 */ /* 0x020fe60000340903 */
[----:B------:R-:W-:Y:S01]  /*24c30*/  @P4 STL.S16 [R1+0x34], R117 ;  /* 0x0000347501004387 */ /* 0x000fe20000100600 */
[----:B------:R-:W-:Y:S03]  /*24c40*/  PRMT R111, R117, 0x7610, R111 ;  /* 0x00007610756f7816 */ /* 0x000fe6000000006f */
[----:B------:R1:W-:Y:S01]  /*24c50*/  @P0 STL.S16 [R1+0x30], R93 ;  /* 0x0000305d01000387 */ /* 0x0003e20000100600 */
[----:B------:R-:W-:Y:S03]  /*24c60*/  PRMT R108, R93, 0x7610, R108 ;  /* 0x000076105d6c7816 */ /* 0x000fe6000000006c */
[----:B------:R-:W-:Y:S01]  /*24c70*/  LDSM.16.MT88.4 R116, [R116+0x1800] ;  /* 0x001800007474783b */ /* 0x000fe20000004200 */
[----:B--2---:R-:W-:Y:S05]  /*24c80*/  @!P1 HFMA2.BF16_V2 R90, -RZ.H0_H0, RZ.H0_H0, -R88.H0_H0 ;  /* 0x200000ffff5a9231 */ /* 0x004fea0000340958 */
[----:B------:R-:W-:Y:S02]  /*24c90*/  PRMT R76, R90, 0x7610, R76 ;  /* 0x000076105a4c7816 */ /* 0x000fe4000000004c */
[----:B------:R-:W-:Y:S01]  /*24ca0*/  @!P1 STL.S16 [R1+0x14], R90 ;  /* 0x0000145a01009387 */ /* 0x000fe20000100600 */
[----:B-1----:R-:W-:Y:S02]  /*24cb0*/  PRMT R93, R0, 0x5410, R92 ;  /* 0x00005410005d7816 */ /* 0x002fe4000000005c */
[----:B------:R-:W-:Y:S01]  /*24cc0*/  @!P1 PRMT R88, R76, 0x5410, RZ ;  /* 0x000054104c589816 */ /* 0x000fe200000000ff */
[----:B------:R-:W-:Y:S01]  /*24cd0*/  IMAD.WIDE R76, R175, -0x70, R98 ;  /* 0xffffff90af4c7825 */ /* 0x000fe200078e0262 */
[----:B------:R-:W-:Y:S02]  /*24ce0*/  @!P6 PRMT R0, R89, 0x5410, RZ ;  /* 0x000054105900e816 */ /* 0x000fe400000000ff */
[----:B------:R-:W-:Y:S01]  /*24cf0*/  @P5 PRMT R92, R115, 0x5410, RZ ;  /* 0x00005410735c5816 */ /* 0x000fe200000000ff */
[----:B------:R-:W-:Y:S01]  /*24d00*/  STG.E.U16 desc[UR32][R142.64+0x62], R88 ;  /* 0x000062588e007986 */ /* 0x000fe2000c101520 */
[----:B------:R-:W-:Y:S01]  /*24d10*/  LOP3.LUT R102, R93, R102, RZ, 0xc0, !PT ;  /* 0x000000665d667212 */ /* 0x000fe200078ec0ff */
[----:B------:R-:W-:Y:S02]  /*24d20*/  IMAD.WIDE R98, R175, 0x70, R76 ;  /* 0x00000070af627825 */ /* 0x000fe400078e024c */
[----:B------:R1:W-:Y:S04]  /*24d30*/  STG.E.U16 desc[UR32][R140.64+0x70], R0 ;  /* 0x000070008c007986 */ /* 0x0003e8000c101520 */
[----:B------:R2:W-:Y:S04]  /*24d40*/  STG.E.U16 desc[UR32][R140.64+0x72], R92 ;  /* 0x0000725c8c007986 */ /* 0x0005e8000c101520 */
[----:B------:R-:W4:Y:S01]  /*24d50*/  LDSM.16.MT88.4 R88, [R120+0x1000] ;  /* 0x001000007858783b */ /* 0x000f220000004200 */
[----:B-1----:R-:W-:Y:S01]  /*24d60*/  IMAD.MOV.U32 R0, RZ, RZ, R112 ;  /* 0x000000ffff007224 */ /* 0x002fe200078e0070 */
[----:B--2---:R-:W-:Y:S04]  /*24d70*/  PRMT R92, R2, 0x5410, R3 ;  /* 0x00005410025c7816 */ /* 0x004fe80000000003 */
[----:B------:R-:W-:Y:S02]  /*24d80*/  LOP3.LUT R78, R0, 0xff, RZ, 0xc0, !PT ;  /* 0x000000ff004e7812 */ /* 0x000fe400078ec0ff */
[----:B------:R-:W-:Y:S02]  /*24d90*/  PRMT R0, R156, 0x7610, R0 ;  /* 0x000076109c007816 */ /* 0x000fe40000000000 */
[----:B------:R-:W-:Y:S02]  /*24da0*/  ISETP.LE.U32.AND P1, PT, R78, UR13, PT ;  /* 0x0000000d4e007c0c */ /* 0x000fe4000bf23070 */
[----:B------:R-:W-:Y:S02]  /*24db0*/  @P0 PRMT R3, R108, 0x5410, RZ ;  /* 0x000054106c030816 */ /* 0x000fe400000000ff */
[----:B------:R-:W-:Y:S02]  /*24dc0*/  @P4 PRMT R2, R111, 0x5410, RZ ;  /* 0x000054106f024816 */ /* 0x000fe400000000ff */
[----:B------:R-:W-:Y:S01]  /*24dd0*/  LOP3.LUT R103, R92, R103, RZ, 0xc0, !PT ;  /* 0x000000675c677212 */ /* 0x000fe200078ec0ff */
[----:B------:R1:W-:Y:S01]  /*24de0*/  STG.E.U16 desc[UR32][R76.64+0x72], R3 ;  /* 0x000072034c007986 */ /* 0x0003e2000c101520 */
[-C--:B----4-:R-:W-:Y:S03]  /*24df0*/  HMMA.16816.F32.BF16 R52, R80, R88.reuse, R52 ;  /* 0x000000585034723c */ /* 0x090fe60000041834 */
[----:B------:R2:W-:Y:S02]  /*24e00*/  STG.E.U16 desc[UR32][R76.64+0x70], R2 ;  /* 0x000070024c007986 */ /* 0x0005e4000c101520 */
[----:B---3--:R-:W-:Y:S03]  /*24e10*/  @!P1 HFMA2.BF16_V2 R110, -RZ.H0_H0, RZ.H0_H0, -R0.H0_H0 ;  /* 0x200000ffff6e9231 */ /* 0x008fe60000340900 */
[C---:B------:R-:W-:Y:S02]  /*24e20*/  HMMA.16816.F32.BF16 R56, R72.reuse, R88, R56 ;  /* 0x000000584838723c */ /* 0x040fe40000041838 */
[----:B------:R-:W-:Y:S02]  /*24e30*/  @!P1 STL.S16 [R1+0x10], R110 ;  /* 0x0000106e01009387 */ /* 0x000fe40000100600 */
[----:B------:R-:W-:Y:S02]  /*24e40*/  PRMT R79, R110, 0x7610, R79 ;  /* 0x000076106e4f7816 */ /* 0x000fe4000000004f */
[----:B------:R3:W4:Y:S02]  /*24e50*/  LDL.S16 R108, [R1+0xc] ;  /* 0x00000c00016c7983 */ /* 0x0007240000100600 */
[-C--:B------:R-:W-:Y:S02]  /*24e60*/  HMMA.16816.F32.BF16 R60, R72, R90.reuse, R60 ;  /* 0x0000005a483c723c */ /* 0x080fe4000004183c */
[----:B------:R3:W5:Y:S04]  /*24e70*/  LDL.S16 R144, [R1+0x4] ;  /* 0x0000040001907983 */ /* 0x0007680000100600 */
[----:B------:R3:W3:Y:S01]  /*24e80*/  LDL.S16 R145, [R1+0x8] ;  /* 0x0000080001917983 */ /* 0x0006e20000100600 */
[----:B-1----:R-:W-:Y:S01]  /*24e90*/  PRMT R3, R107, 0x5410, R109 ;  /* 0x000054106b037816 */ /* 0x002fe2000000006d */
[----:B------:R-:W-:Y:S02]  /*24ea0*/  HMMA.16816.F32.BF16 R64, R80, R90, R64 ;  /* 0x0000005a5040723c */ /* 0x000fe40000041840 */
[----:B------:R-:W1:Y:S02]  /*24eb0*/  LDSM.16.MT88.4 R72, [R120+0x1800] ;  /* 0x001800007848783b */ /* 0x000e640000004200 */
[----:B--2---:R-:W-:Y:S02]  /*24ec0*/  PRMT R2, R156, 0x7632, R2 ;  /* 0x000076329c027816 */ /* 0x004fe40000000002 */
[----:B------:R-:W-:Y:S02]  /*24ed0*/  PRMT R77, R105, 0x5410, R101 ;  /* 0x00005410694d7816 */ /* 0x000fe40000000065 */
[----:B------:R-:W-:Y:S02]  /*24ee0*/  PRMT R84, R0, 0x5410, R2 ;  /* 0x0000541000547816 */ /* 0x000fe40000000002 */
[----:B------:R-:W-:Y:S02]  /*24ef0*/  @!P1 PRMT R0, R79, 0x5410, RZ ;  /* 0x000054104f009816 */ /* 0x000fe400000000ff */
[--C-:B------:R-:W-:Y:S02]  /*24f00*/  HSET2.LE.AND R101, R3, R121.reuse, PT ;  /* 0x0000007903657233 */ /* 0x100fe40003803000 */
[----:B------:R-:W-:Y:S01]  /*24f10*/  PRMT R76, R104, 0x5410, R114 ;  /* 0x00005410684c7816 */ /* 0x000fe20000000072 */
[----:B------:R2:W-:Y:S01]  /*24f20*/  STG.E.U16 desc[UR32][R98.64+0x70], R0 ;  /* 0x0000700062007986 */ /* 0x0005e2000c101520 */
[----:B------:R-:W-:Y:S02]  /*24f30*/  PRMT R3, R157, 0x7610, R3 ;  /* 0x000076109d037816 */ /* 0x000fe40000000003 */
[----:B------:R-:W-:Y:S02]  /*24f40*/  LOP3.LUT R101, R96, R101, RZ, 0xc0, !PT ;  /* 0x0000006560657212 */ /* 0x000fe400078ec0ff */
[--C-:B------:R-:W-:Y:S02]  /*24f50*/  HSET2.LE.AND R76, R76, R121.reuse, PT ;  /* 0x000000794c4c7233 */ /* 0x100fe40003803000 */
[--C-:B------:R-:W-:Y:S02]  /*24f60*/  HSET2.LE.AND R77, R77, R121.reuse, PT ;  /* 0x000000794d4d7233 */ /* 0x100fe40003803000 */
[----:B------:R-:W-:Y:S01]  /*24f70*/  ISETP.GT.U32.AND P1, PT, R85, UR13, PT ;  /* 0x0000000d55007c0c */ /* 0x000fe2000bf24070 */
[-C--:B------:R-:W-:Y:S05]  /*24f80*/  HMMA.16816.F32.BF16 R136, R100, R132.reuse, R4 ;  /* 0x000000846488723c */ /* 0x080fea0000041804 */
[----:B------:R-:W-:Y:S02]  /*24f90*/  LOP3.LUT R76, R95, R76, RZ, 0xc0, !PT ;  /* 0x0000004c5f4c7212 */ /* 0x000fe400078ec0ff */
[----:B------:R-:W-:Y:S02]  /*24fa0*/  LOP3.LUT R77, R94, R77, RZ, 0xc0, !PT ;  /* 0x0000004d5e4d7212 */ /* 0x000fe400078ec0ff */
[C---:B--2---:R-:W-:Y:S02]  /*24fb0*/  PRMT R0, R112.reuse, 0x7771, RZ ;  /* 0x0000777170007816 */ /* 0x044fe400000000ff */
[----:B------:R-:W-:Y:S02]  /*24fc0*/  PRMT R112, R112, 0x7773, RZ ;  /* 0x0000777370707816 */ /* 0x000fe400000000ff */
[----:B------:R-:W-:Y:S02]  /*24fd0*/  ISETP.GT.U32.AND P0, PT, R0, UR13, PT ;  /* 0x0000000d00007c0c */ /* 0x000fe4000bf04070 */
[----:B------:R-:W-:Y:S02]  /*24fe0*/  PRMT R78, R78, 0x5410, R0 ;  /* 0x000054104e4e7816 */ /* 0x000fe40000000000 */
[----:B------:R-:W-:Y:S03]  /*24ff0*/  PRMT R0, R85, 0x5410, R112 ;  /* 0x0000541055007816 */ /* 0x000fe60000000070 */
[--C-:B------:R-:W-:Y:S02]  /*25000*/  HSET2.LE.AND R78, R78, R121.reuse, PT ;  /* 0x000000794e4e7233 */ /* 0x100fe40003803000 */
[----:B------:R-:W-:Y:S03]  /*25010*/  LOP3.LUT R0, R0, 0xff00ff, RZ, 0xc0, !PT ;  /* 0x00ff00ff00007812 */ /* 0x000fe600078ec0ff */
[----:B------:R-:W-:Y:S02]  /*25020*/  LOP3.LUT R78, R84, R78, RZ, 0xc0, !PT ;  /* 0x0000004e544e7212 */ /* 0x000fe400078ec0ff */
[----:B------:R-:W-:Y:S02]  /*25030*/  HSET2.LE.AND R79, R0, R121, PT ;  /* 0x00000079004f7233 */ /* 0x000fe40003803000 */
[----:B------:R-:W-:Y:S01]  /*25040*/  PRMT R0, R157, 0x7632, R0 ;  /* 0x000076329d007816 */ /* 0x000fe20000000000 */
[----:B----4-:R-:W-:Y:S05]  /*25050*/  @P0 HFMA2.BF16_V2 R108, -RZ.H0_H0, RZ.H0_H0, -R2.H0_H0 ;  /* 0x200000ffff6c0231 */ /* 0x010fea0000340902 */
[----:B------:R-:W-:Y:S01]  /*25060*/  PRMT R86, R108, 0x7610, R86 ;  /* 0x000076106c567816 */ /* 0x000fe20000000056 */
[----:B------:R-:W-:Y:S01]  /*25070*/  @P0 STL.S16 [R1+0xc], R108 ;  /* 0x00000c6c01000387 */ /* 0x000fe20000100600 */
[----:B---3--:R-:W-:Y:S02]  /*25080*/  @P1 HFMA2.BF16_V2 R145, -RZ.H0_H0, RZ.H0_H0, -R3.H0_H0 ;  /* 0x200000ffff911231 */ /* 0x008fe40000340903 */
[----:B------:R-:W-:Y:S02]  /*25090*/  @P0 PRMT R2, R86, 0x5410, RZ ;  /* 0x0000541056020816 */ /* 0x000fe400000000ff */
[----:B------:R-:W-:Y:S01]  /*250a0*/  ISETP.GT.U32.AND P0, PT, R112, UR13, PT ;  /* 0x0000000d70007c0c */ /* 0x000fe2000bf04070 */
[----:B------:R-:W-:Y:S01]  /*250b0*/  @P1 STL.S16 [R1+0x8], R145 ;  /* 0x0000089101001387 */ /* 0x000fe20000100600 */
[----:B------:R-:W-:Y:S03]  /*250c0*/  PRMT R4, R145, 0x7610, R4 ;  /* 0x0000761091047816 */ /* 0x000fe60000000004 */
[----:B------:R2:W-:Y:S08]  /*250d0*/  STG.E.U16 desc[UR32][R98.64+0x72], R2 ;  /* 0x0000720262007986 */ /* 0x0005f0000c101520 */
[----:B-----5:R-:W-:Y:S05]  /*250e0*/  @P0 HFMA2.BF16_V2 R144, -RZ.H0_H0, RZ.H0_H0, -R0.H0_H0 ;  /* 0x200000ffff900231 */ /* 0x020fea0000340900 */
[----:B------:R-:W-:Y:S01]  /*250f0*/  @P0 STL.S16 [R1+0x4], R144 ;  /* 0x0000049001000387 */ /* 0x000fe20000100600 */
[----:B--2---:R-:W-:Y:S02]  /*25100*/  PRMT R2, R3, 0x5410, R0 ;  /* 0x0000541003027816 */ /* 0x004fe40000000000 */
[----:B------:R-:W-:Y:S02]  /*25110*/  @P1 PRMT R3, R4, 0x5410, RZ ;  /* 0x0000541004031816 */ /* 0x000fe400000000ff */
[----:B------:R-:W-:Y:S02]  /*25120*/  LOP3.LUT R79, R2, R79, RZ, 0xc0, !PT ;  /* 0x0000004f024f7212 */ /* 0x000fe400078ec0ff */
[----:B------:R-:W-:Y:S01]  /*25130*/  PRMT R2, R144, 0x7610, R2 ;  /* 0x0000761090027816 */ /* 0x000fe20000000002 */
[----:B------:R2:W-:Y:S03]  /*25140*/  STG.E.U16 desc[UR32][R142.64+0x70], R3 ;  /* 0x000070038e007986 */ /* 0x0005e6000c101520 */
[----:B------:R-:W-:Y:S01]  /*25150*/  @P0 PRMT R0, R2, 0x5410, RZ ;  /* 0x0000541002000816 */ /* 0x000fe200000000ff */
[C---:B------:R-:W-:Y:S04]  /*25160*/  HMMA.16816.F32.BF16 R108, R76.reuse, R132, R8 ;  /* 0x000000844c6c723c */ /* 0x040fe80000041808 */
[----:B------:R3:W-:Y:S04]  /*25170*/  STG.E.U16 desc[UR32][R142.64+0x72], R0 ;  /* 0x000072008e007986 */ /* 0x0007e8000c101520 */
[-C--:B------:R-:W-:Y:S08]  /*25180*/  HMMA.16816.F32.BF16 R104, R76, R134.reuse, R12 ;  /* 0x000000864c68723c */ /* 0x080ff0000004180c */
[C---:B------:R-:W-:Y:S04]  /*25190*/  HMMA.16816.F32.BF16 R132, R100.reuse, R134, R16 ;  /* 0x000000866484723c */ /* 0x040fe80000041810 */
[----:B--2---:R-:W-:Y:S04]  /*251a0*/  IMAD.MOV.U32 R3, RZ, RZ, R70 ;  /* 0x000000ffff037224 */ /* 0x004fe800078e0046 */
[-C--:B------:R-:W-:Y:S03]  /*251b0*/  HMMA.16816.F32.BF16 R128, R100, R124.reuse, R20 ;  /* 0x0000007c6480723c */ /* 0x080fe60000041814 */
[----:B---3--:R-:W-:Y:S05]  /*251c0*/  IADD3 R0, P0, PT, R140, -0x80, RZ ;  /* 0xffffff808c007810 */ /* 0x008fea0007f1e0ff */
[C---:B------:R-:W-:Y:S01]  /*251d0*/  HMMA.16816.F32.BF16 R96, R76.reuse, R124, R24 ;  /* 0x0000007c4c60723c */ /* 0x040fe20000041818 */
[----:B------:R3:W-:Y:S03]  /*251e0*/  STL [R1], R0 ;  /* 0x0000000001007387 */ /* 0x0007e60000100800 */
[----:B------:R-:W-:Y:S04]  /*251f0*/  IADD3.X R252, PT, PT, R141, -0x1, RZ, P0, !PT ;  /* 0xffffffff8dfc7810 */ /* 0x000fe800007fe4ff */
[-C--:B------:R-:W-:Y:S08]  /*25200*/  HMMA.16816.F32.BF16 R92, R76, R126.reuse, R28 ;  /* 0x0000007e4c5c723c */ /* 0x080ff0000004181c */
[C---:B------:R-:W-:Y:S08]  /*25210*/  HMMA.16816.F32.BF16 R124, R100.reuse, R126, R32 ;  /* 0x0000007e647c723c */ /* 0x040ff00000041820 */
[-C--:B------:R-:W-:Y:S08]  /*25220*/  HMMA.16816.F32.BF16 R120, R100, R116.reuse, R36 ;  /* 0x000000746478723c */ /* 0x080ff00000041824 */
[C---:B------:R-:W-:Y:S08]  /*25230*/  HMMA.16816.F32.BF16 R88, R76.reuse, R116, R40 ;  /* 0x000000744c58723c */ /* 0x040ff00000041828 */
[-C--:B------:R-:W-:Y:S08]  /*25240*/  HMMA.16816.F32.BF16 R84, R76, R118.reuse, R44 ;  /* 0x000000764c54723c */ /* 0x080ff0000004182c */
[C---:B------:R-:W-:Y:S08]  /*25250*/  HMMA.16816.F32.BF16 R116, R100.reuse, R118, R48 ;  /* 0x000000766474723c */ /* 0x040ff00000041830 */
[-C--:B-1----:R-:W-:Y:S08]  /*25260*/  HMMA.16816.F32.BF16 R112, R100, R72.reuse, R52 ;  /* 0x000000486470723c */ /* 0x082ff00000041834 */
[C---:B------:R-:W-:Y:S04]  /*25270*/  HMMA.16816.F32.BF16 R80, R76.reuse, R72, R56 ;  /* 0x000000484c50723c */ /* 0x040fe80000041838 */
[----:B------:R-:W-:Y:S02]  /*25280*/  IMAD.MOV.U32 R72, RZ, RZ, R69 ;  /* 0x000000ffff487224 */ /* 0x000fe400078e0045 */
[----:B------:R-:W-:Y:S02]  /*25290*/  IMAD.MOV.U32 R73, RZ, RZ, R71 ;  /* 0x000000ffff497224 */ /* 0x000fe400078e0047 */
[-C--:B------:R-:W-:Y:S08]  /*252a0*/  HMMA.16816.F32.BF16 R76, R76, R74.reuse, R60 ;  /* 0x0000004a4c4c723c */ /* 0x080ff0000004183c */
[----:B------:R-:W-:Y:S04]  /*252b0*/  HMMA.16816.F32.BF16 R100, R100, R74, R64 ;  /* 0x0000004a6464723c */ /* 0x000fe80000041840 */
[----:B------:R-:W-:Y:S04]  /*252c0*/  IMAD.MOV.U32 R74, RZ, RZ, R68 ;  /* 0x000000ffff4a7224 */ /* 0x000fe800078e0044 */
[----:B------:R-:W-:Y:S01]  /*252d0*/  @!UPT UIADD3 URZ, UPT, UPT, URZ, URZ, URZ ;  /* 0x000000fffffff290 */ /* 0x000fe2000fffe0ff */
[----:B---3--:R-:W-:Y:S11]  /*252e0*/  BRA.U UP0, `(.L_x_2559) ;  /* 0xffffff7d00947547 */ /* 0x008ff6000b83ffff */
.L_x_2558:
[----:B------:R-:W3:Y:S01]  /*252f0*/  LDL.LU R0, [R1+0x130] ;  /* 0x0001300001007983 */ /* 0x000ee20000300800 */
[----:B------:R-:W1:Y:S03]  /*25300*/  LDCU UR4, c[0x0][0x4fc] ;  /* 0x00009f80ff0477ac */ /* 0x000e660008000800 */
[----:B------:R-:W4:Y:S01]  /*25310*/  LDL.LU R9, [R1+0x114] ;  /* 0x0001140001097983 */ /* 0x000f220000300800 */
[----:B------:R-:W-:Y:S01]  /*25320*/  UISETP.NE.AND UP3, UPT, UR19, -0x1, UPT ;  /* 0xffffffff1300788c */ /* 0x000fe2000bf65270 */
[----:B------:R-:W-:Y:S01]  /*25330*/  MOV R30, 0x10 ;  /* 0x00000010001e7802 */ /* 0x000fe20000000f00 */
[----:B------:R-:W1:Y:S01]  /*25340*/  LDCU.U8 UR9, c[0x0][0x549] ;  /* 0x0000a920ff0977ac */ /* 0x000e620008000000 */
[----:B--2---:R-:W2:Y:S01]  /*25350*/  LDL.LU R6, [R1+0x134] ;  /* 0x0001340001067983 */ /* 0x004ea20000300800 */
[----:B------:R-:W1:Y:S01]  /*25360*/  S2UR UR8, SR_CTAID.Y ;  /* 0x00000000000879c3 */ /* 0x000e620000002600 */
[----:B------:R-:W-:Y:S01]  /*25370*/  LOP3.LUT P5, RZ, R182, 0x8, RZ, 0xc0, !PT ;  /* 0x00000008b6ff7812 */ /* 0x000fe200078ac0ff */
[----:B------:R-:W1:Y:S01]  /*25380*/  LDCU.U8 UR10, c[0x0][0x548] ;  /* 0x0000a900ff0a77ac */ /* 0x000e620008000000 */
[----:B------:R-:W2:Y:S04]  /*25390*/  LDL.LU R5, [R1+0x138] ;  /* 0x0001380001057983 */ /* 0x000ea80000300800 */
[----:B------:R-:W2:Y:S01]  /*253a0*/  LDL.LU R8, [R1+0x15c] ;  /* 0x00015c0001087983 */ /* 0x000ea20000300800 */
[----:B------:R-:W1:Y:S03]  /*253b0*/  @!UP3 LDCU.64 UR6, c[0x0][0x400] ;  /* 0x00008000ff06b7ac */ /* 0x000e660008000a00 */
[----:B------:R-:W2:Y:S01]  /*253c0*/  LDL.LU R7, [R1+0x158] ;  /* 0x0001580001077983 */ /* 0x000ea20000300800 */
[----:B------:R-:W-:Y:S01]  /*253d0*/  SEL R30, R30, 0xfffffff0, !P2 ;  /* 0xfffffff01e1e7807 */ /* 0x000fe20005000000 */
[----:B------:R-:W2:Y:S01]  /*253e0*/  S2UR UR11, SR_CTAID.Z ;  /* 0x00000000000b79c3 */ /* 0x000ea20000002700 */
[----:B------:R-:W-:Y:S01]  /*253f0*/  LOP3.LUT P2, RZ, R182, 0x10, RZ, 0xc0, !PT ;  /* 0x00000010b6ff7812 */ /* 0x000fe2000784c0ff */
[----:B------:R-:W-:-:S02]  /*25400*/  UISETP.NE.AND UP2, UPT, UR19, -0x1, UPT ;  /* 0xffffffff1300788c */ /* 0x000fc4000bf45270 */
[----:B-1----:R-:W-:Y:S01]  /*25410*/  UISETP.NE.AND UP1, UPT, UR9, URZ, UPT ;  /* 0x000000ff0900728c */ /* 0x002fe2000bf25270 */
[----:B------:R-:W1:Y:S03]  /*25420*/  LDCU UR9, c[0x0][0x434] ;  /* 0x00008680ff0977ac */ /* 0x000e660008000800 */
[----:B------:R-:W-:Y:S02]  /*25430*/  UISETP.NE.AND UP0, UPT, UR10, URZ, !UP1 ;  /* 0x000000ff0a00728c */ /* 0x000fe4000cf05270 */
[----:B------:R-:W-:-:S05]  /*25440*/  @!UP3 UIMAD.WIDE.U32 UR12, UR8, UR6, URZ ;  /* 0x00000006080cb2a5 */ /* 0x000fca000f8e00ff */
[----:B------:R-:W1:Y:S01]  /*25450*/  @UP1 LDCU UR6, c[0x0][0x430] ;  /* 0x00008600ff0617ac */ /* 0x000e620008000800 */
[----:B------:R-:W-:-:S05]  /*25460*/  @!UP3 UIMAD UR7, UR8, UR7, UR13 ;  /* 0x000000070807b2a4 */ /* 0x000fca000f8e020d */
[----:B------:R-:W1:Y:S02]  /*25470*/  LDCU UR13, c[0x0][0x434] ;  /* 0x00008680ff0d77ac */ /* 0x000e640008000800 */
[----:B-1----:R-:W-:Y:S01]  /*25480*/  @UP1 UIMAD UR13, UR6, UR9, URZ ;  /* 0x00000009060d12a4 */ /* 0x002fe2000f8e02ff */
[----:B---3--:R-:W1:Y:S04]  /*25490*/  SHFL.BFLY PT, R4, R0, 0x2, 0x1f ;  /* 0x0c401f0000047f89 */ /* 0x008e6800000e0000 */
[----:B----4-:R-:W3:Y:S04]  /*254a0*/  SHFL.BFLY PT, R3, R9, 0x2, 0x1f ;  /* 0x0c401f0009037f89 */ /* 0x010ee800000e0000 */
[----:B--2---:R-:W2:Y:S01]  /*254b0*/  SHFL.BFLY PT, R2, R6, 0x2, 0x1f ;  /* 0x0c401f0006027f89 */ /* 0x004ea200000e0000 */
[----:B-1----:R-:W-:-:S03]  /*254c0*/  FADD.FTZ R4, R4, R0 ;  /* 0x0000000004047221 */ /* 0x002fc60000010000 */
[----:B------:R-:W1:Y:S01]  /*254d0*/  SHFL.BFLY PT, R0, R5, 0x2, 0x1f ;  /* 0x0c401f0005007f89 */ /* 0x000e6200000e0000 */
[----:B---3--:R-:W-:-:S03]  /*254e0*/  FADD.FTZ R3, R3, R9 ;  /* 0x0000000903037221 */ /* 0x008fc60000010000 */
[----:B------:R-:W3:Y:S01]  /*254f0*/  SHFL.BFLY PT, R31, R4, 0x1, 0x1f ;  /* 0x0c201f00041f7f89 */ /* 0x000ee200000e0000 */
[----:B--2---:R-:W-:-:S03]  /*25500*/  FADD.FTZ R2, R2, R6 ;  /* 0x0000000602027221 */ /* 0x004fc60000010000 */
[----:B------:R-:W2:Y:S04]  /*25510*/  SHFL.BFLY PT, R32, R3, 0x1, 0x1f ;  /* 0x0c201f0003207f89 */ /* 0x000ea800000e0000 */
[----:B------:R-:W4:Y:S01]  /*25520*/  SHFL.BFLY PT, R33, R2, 0x1, 0x1f ;  /* 0x0c201f0002217f89 */ /* 0x000f2200000e0000 */
[----:B-1----:R-:W-:Y:S01]  /*25530*/  FADD.FTZ R0, R0, R5 ;  /* 0x0000000500007221 */ /* 0x002fe20000010000 */
[----:B---3--:R-:W-:-:S04]  /*25540*/  FADD.FTZ R31, R4, R31 ;  /* 0x0000001f041f7221 */ /* 0x008fc80000010000 */
[----:B------:R-:W1:Y:S01]  /*25550*/  SHFL.BFLY PT, R34, R0, 0x1, 0x1f ;  /* 0x0c201f0000227f89 */ /* 0x000e6200000e0000 */
[----:B------:R-:W3:Y:S01]  /*25560*/  MUFU.RCP R4, R31 ;  /* 0x0000001f00047308 */ /* 0x000ee20000001000 */
[----:B--2---:R-:W-:Y:S01]  /*25570*/  FADD.FTZ R32, R3, R32 ;  /* 0x0000002003207221 */ /* 0x004fe20000010000 */
[----:B------:R-:W-:Y:S01]  /*25580*/  SHF.L.U32 R3, R182, 0x4, RZ ;  /* 0x00000004b6037819 */ /* 0x000fe200000006ff */
[----:B----4-:R-:W-:Y:S01]  /*25590*/  FADD.FTZ R33, R2, R33 ;  /* 0x0000002102217221 */ /* 0x010fe20000010000 */
[----:B------:R-:W-:Y:S02]  /*255a0*/  FSETP.NE.FTZ.AND P4, PT, R31, RZ, PT ;  /* 0x000000ff1f00720b */ /* 0x000fe40003f95000 */
[----:B------:R-:W-:Y:S02]  /*255b0*/  LOP3.LUT R3, R3, 0x1c0, RZ, 0xc0, !PT ;  /* 0x000001c003037812 */ /* 0x000fe400078ec0ff */
[----:B------:R-:W2:Y:S01]  /*255c0*/  MUFU.RCP R5, R32 ;  /* 0x0000002000057308 */ /* 0x000ea20000001000 */
[----:B------:R-:W-:-:S02]  /*255d0*/  FSETP.NE.FTZ.AND P3, PT, R32, RZ, PT ;  /* 0x000000ff2000720b */ /* 0x000fc40003f75000 */
[----:B------:R-:W-:Y:S02]  /*255e0*/  LOP3.LUT R3, R3, 0x38, R8, 0xf8, !PT ;  /* 0x0000003803037812 */ /* 0x000fe400078ef808 */
[----:B------:R-:W-:Y:S02]  /*255f0*/  FSETP.NE.FTZ.AND P1, PT, R33, RZ, PT ;  /* 0x000000ff2100720b */ /* 0x000fe40003f35000 */
[----:B-----5:R-:W-:Y:S01]  /*25600*/  LOP3.LUT R181, R3, R7, R181, 0xfe, !PT ;  /* 0x0000000703b57212 */ /* 0x020fe200078efeb5 */
[----:B------:R-:W4:Y:S01]  /*25610*/  MUFU.RCP R6, R33 ;  /* 0x0000002100067308 */ /* 0x000f220000001000 */
[----:B---3--:R-:W-:Y:S01]  /*25620*/  FSEL R2, R4, 1, P4 ;  /* 0x3f80000004027808 */ /* 0x008fe20002000000 */
[----:B-1----:R-:W-:-:S04]  /*25630*/  FADD.FTZ R34, R0, R34 ;  /* 0x0000002200227221 */ /* 0x002fc80000010000 */
[----:B------:R-:W-:Y:S02]  /*25640*/  FMUL.FTZ R2, R2, UR4 ;  /* 0x0000000402027c20 */ /* 0x000fe40008410000 */
[----:B------:R-:W1:Y:S01]  /*25650*/  MUFU.RCP R3, R34 ;  /* 0x0000002200037308 */ /* 0x000e620000001000 */
        /* <DEDUP_REMOVED lines=156> */
.L_x_2562:
        /* <DEDUP_REMOVED lines=80> */
.L_x_2564:
[----:B------:R-:W-:Y:S05]  /*26520*/  BSYNC.RECONVERGENT B0 ;  /* 0x0000000000007941 */ /* 0x000fea0003800200 */
.L_x_2563:
        /* <DEDUP_REMOVED lines=44> */
.L_x_2566:
[----:B------:R-:W-:Y:S05]  /*267f0*/  BSYNC.RECONVERGENT B0 ;  /* 0x0000000000007941 */ /* 0x000fea0003800200 */
.L_x_2565:
        /* <DEDUP_REMOVED lines=18> */
.L_x_2568:
[----:B------:R-:W-:Y:S05]  /*26920*/  BSYNC.RECONVERGENT B0 ;  /* 0x0000000000007941 */ /* 0x000fea0003800200 */
.L_x_2567:
        /* <DEDUP_REMOVED lines=16> */
.L_x_2570:
[----:B------:R-:W-:Y:S05]  /*26a30*/  BSYNC.RECONVERGENT B0 ;  /* 0x0000000000007941 */ /* 0x000fea0003800200 */
.L_x_2569:
        /* <DEDUP_REMOVED lines=16> */
.L_x_2572:
[----:B------:R-:W-:Y:S05]  /*26b40*/  BSYNC.RECONVERGENT B0 ;  /* 0x0000000000007941 */ /* 0x000fea0003800200 */
.L_x_2571:
        /* <DEDUP_REMOVED lines=16> */
.L_x_2574:
[----:B------:R-:W-:Y:S05]  /*26c50*/  BSYNC.RECONVERGENT B0 ;  /* 0x0000000000007941 */ /* 0x000fea0003800200 */
.L_x_2573:
        /* <DEDUP_REMOVED lines=16> */
.L_x_2576:
[----:B------:R-:W-:Y:S05]  /*26d60*/  BSYNC.RECONVERGENT B0 ;  /* 0x0000000000007941 */ /* 0x000fea0003800200 */
.L_x_2575:
        /* <DEDUP_REMOVED lines=16> */
.L_x_2578:
[----:B------:R-:W-:Y:S05]  /*26e70*/  BSYNC.RECONVERGENT B0 ;  /* 0x0000000000007941 */ /* 0x000fea0003800200 */
.L_x_2577:
        /* <DEDUP_REMOVED lines=15> */
.L_x_2579:
        /* <DEDUP_REMOVED lines=9> */
.L_x_2716:


//--------------------- .text._ZN5flash16flash_fwd_kernelI23Flash_fwd_kernel_traitsILi64ELi128ELi64ELi4ELb0ELb0EN7cutlass10bfloat16_tE19Flash_kernel_traitsILi64ELi128ELi64ELi4ES3_EELb0ELb0ELb1ELb1ELb0ELb0ELb1ELb0EEEvNS_16Flash_fwd_paramsE --------------------------
	.section	.text._ZN5flash16flash_fwd_kernelI23Flash_fwd_kernel_traitsILi64ELi128ELi64ELi4ELb0ELb0EN7cutlass10bfloat16_tE19Flash_kernel_traitsILi64ELi128ELi64ELi4ES3_EELb0ELb0ELb1ELb1ELb0ELb0ELb1ELb0EEEvNS_16Flash_fwd_paramsE,"ax",@progbits
	.align	128
        .global         _ZN5flash16flash_fwd_kernelI23Flash_fwd_kernel_traitsILi64ELi128ELi64ELi4ELb0ELb0EN7cutlass10bfloat16_tE19Flash_kernel_traitsILi64ELi128ELi64ELi4ES3_EELb0ELb0ELb1ELb1ELb0ELb0ELb1ELb0EEEvNS_16Flash_fwd_paramsE
        .type           _ZN5flash16flash_fwd_kernelI23Flash_fwd_kernel_traitsILi64ELi128ELi64ELi4ELb0ELb0EN7cutlass10bfloat16_tE19Flash_kernel_traitsILi64ELi128ELi64ELi4ES3_EELb0ELb0ELb1ELb1ELb0ELb0ELb1ELb0EEEvNS_16Flash_fwd_paramsE,@function
        .size           _ZN5flash16flash_fwd_kernelI23Flash_fwd_kernel_traitsILi64ELi128ELi64ELi4ELb0ELb0EN7cutlass10bfloat16_tE19Flash_kernel_traitsILi64ELi128ELi64ELi4ES3_EELb0ELb0ELb1ELb1ELb0ELb0ELb1ELb0EEEvNS_16Flash_fwd_paramsE,(.L_x_2717 - _ZN5flash16flash_fwd_kernelI23Flash_fwd_kernel_traitsILi64ELi128ELi64ELi4ELb0ELb0EN7cutlass10bfloat16_tE19Flash_kernel_traitsILi64ELi128ELi64ELi4ES3_EELb0ELb0ELb1ELb1ELb0ELb0ELb1ELb0EEEvNS_16Flash_fwd_paramsE)
        .other          _ZN5flash16flash_fwd_kernelI23Flash_fwd_kernel_traitsILi64ELi128ELi64ELi4ELb0ELb0EN7cutlass10bfloat16_tE19Flash_kernel_traitsILi64ELi128ELi64ELi4ES3_EELb0ELb0ELb1ELb1ELb0ELb0ELb1ELb0EEEvNS_16Flash_fwd_paramsE,@"STO_CUDA_ENTRY STV_DEFAULT"
_ZN5flash16flash_fwd_kernelI23Flash_fwd_kernel_traitsILi64ELi128ELi64ELi4ELb0ELb0EN7cutlass10bfloat16_tE19Flash_kernel_traitsILi64ELi128ELi64ELi4ES3_EELb0ELb0ELb1ELb1ELb0ELb0ELb1ELb0EEEvNS_16Flash_fwd_paramsE:
.text._ZN5flash16flash_fwd_kernelI23Flash_fwd_kernel_traitsILi64ELi128ELi64ELi4ELb0ELb0EN7cutlass10bfloat16_tE19Flash_kernel_traitsILi64ELi128ELi64ELi4ES3_EELb0ELb0ELb1ELb1ELb0ELb0ELb1ELb0EEEvNS_16Flash_fwd_paramsE:
[----:B------:R-:W1:Y:S01]  /*0000*/  LDC R1, c[0x0][0x37c] ;  /* 0x0000df00ff017b82 */ /* 0x000e620000000800 */
[----:B------:R-:W2:Y:S01]  /*0010*/  S2R R22, SR_CTAID.Y ;  /* 0x0000000000167919 */ /* 0x000ea20000002600 */
[----:B------:R-:W3:Y:S06]  /*0020*/  LDCU.64 UR4, c[0x0][0x460] ;  /* 0x00008c00ff0477ac */ /* 0x000eec0008000a00 */
[----:B------:R-:W2:Y:S01]  /*0030*/  LDC.64 R4, c[0x0][0x460] ;  /* 0x00011800ff047b82 */ /* 0x000ea20000000a00 */
[----:B------:R-:W-:Y:S01]  /*0040*/  IMAD.MOV.U32 R0, RZ, RZ, -0x1 ;  /* 0xffffffffff007424 */ /* 0x000fe200078e00ff */
[----:B------:R-:W4:Y:S01]  /*0050*/  LDCU.64 UR24, c[0x0][0x358] ;  /* 0x00006b00ff1877ac */ /* 0x000f220008000a00 */
[----:B-1----:R-:W-:-:S05]  /*0060*/  VIADD R1, R1, 0xfffffff0 ;  /* 0xfffffff001017836 */ /* 0x002fca0000000000 */
[----:B------:R-:W1:Y:S01]  /*0070*/  LDC.64 R2, c[0x0][0x478] ;  /* 0x00011e00ff027b82 */ /* 0x000e620000000a00 */
[----:B---3--:R-:W-:Y:S01]  /*0080*/  ISETP.NE.U32.AND P1, PT, RZ, UR4, PT ;  /* 0x00000004ff007c0c */ /* 0x008fe2000bf25070 */
[----:B------:R-:W-:-:S03]  /*0090*/  UISETP.NE.U32.AND UP0, UPT, UR4, URZ, UPT ;  /* 0x000000ff0400728c */ /* 0x000fc6000bf05070 */
[----:B------:R-:W-:Y:S01]  /*00a0*/  ISETP.NE.AND.EX P1, PT, RZ, UR5, PT, P1 ;  /* 0x00000005ff007c0c */ /* 0x000fe2000bf25310 */
[----:B------:R-:W-:Y:S01]  /*00b0*/  UISETP.NE.AND.EX UP0, UPT, UR5, URZ, UPT, UP0 ;  /* 0x000000ff0500728c */ /* 0x000fe2000bf05300 */
[----:B------:R-:W3:Y:S05]  /*00c0*/  LDCU.64 UR4, c[0x0][0x470] ;  /* 0x00008e00ff0477ac */ /* 0x000eea0008000a00 */
[----:B------:R-:W-:Y:S01]  /*00d0*/  PLOP3.LUT P0, PT, PT, PT, UP0, 0x80, 0x8 ;  /* 0x000000000008781c */ /* 0x000fe20003f0f008 */
[----:B--2---:R-:W-:-:S05]  /*00e0*/  IMAD.WIDE.U32 R4, R22, 0x4, R4 ;  /* 0x0000000416047825 */ /* 0x004fca00078e0004 */
[----:B----4-:R-:W2:Y:S07]  /*00f0*/  @P1 LDG.E R0, desc[UR24][R4.64] ;  /* 0x0000001804001981 */ /* 0x010eae000c1e1900 */
[----:B------:R4:W2:Y:S01]  /*0100*/  @P0 LDG.E R9, desc[UR24][R4.64+0x4] ;  /* 0x0000041804090981 */ /* 0x0008a2000c1e1900 */
[----:B---3--:R-:W-:Y:S01]  /*0110*/  ISETP.NE.U32.AND P4, PT, RZ, UR4, PT ;  /* 0x00000004ff007c0c */ /* 0x008fe2000bf85070 */
[----:B------:R-:W-:Y:S01]  /*0120*/  IMAD.SHL.U32 R6, R22, 0x4, RZ ;  /* 0x0000000416067824 */ /* 0x000fe200078e00ff */
[----:B------:R-:W-:Y:S01]  /*0130*/  SHF.R.U32.HI R7, RZ, 0x1e, R22 ;  /* 0x0000001eff077819 */ /* 0x000fe20000011616 */
[----:B------:R-:W-:Y:S01]  /*0140*/  IMAD.MOV.U32 R10, RZ, RZ, RZ ;  /* 0x000000ffff0a7224 */ /* 0x000fe200078e00ff */
[----:B------:R-:W-:-:S02]  /*0150*/  ISETP.NE.AND.EX P4, PT, RZ, UR5, PT, P4 ;  /* 0x00000005ff007c0c */ /* 0x000fc4000bf85340 */
[----:B-1----:R-:W-:-:S04]  /*0160*/  ISETP.NE.U32.AND P2, PT, R2, RZ, PT ;  /* 0x000000ff0200720c */ /* 0x002fc80003f45070 */
[----:B------:R-:W-:-:S13]  /*0170*/  ISETP.NE.AND.EX P2, PT, R3, RZ, PT, P2 ;  /* 0x000000ff0300720c */ /* 0x000fda0003f45320 */
[C---:B------:R-:W-:Y:S02]  /*0180*/  @P2 IADD3 R2, P1, PT, R6.reuse, R2, RZ ;  /* 0x0000000206022210 */ /* 0x040fe40007f3e0ff */
[----:B----4-:R-:W-:-:S03]  /*0190*/  @P4 IADD3 R4, P3, PT, R6, UR4, RZ ;  /* 0x0000000406044c10 */ /* 0x010fc6000ff7e0ff */
[C---:B------:R-:W-:Y:S01]  /*01a0*/  @P2 IMAD.X R3, R7.reuse, 0x1, R3, P1 ;  /* 0x0000000107032824 */ /* 0x040fe200008e0603 */
[----:B------:R-:W-:Y:S01]  /*01b0*/  @P4 IADD3.X R5, PT, PT, R7, UR5, RZ, P3, !PT ;  /* 0x0000000507054c10 */ /* 0x000fe20009ffe4ff */
[----:B------:R-:W1:Y:S03]  /*01c0*/  LDCU.U8 UR4, c[0x0][0x532] ;  /* 0x0000a640ff0477ac */ /* 0x000e660008000000 */
[----:B------:R-:W5:Y:S04]  /*01d0*/  @P2 LDG.E R8, desc[UR24][R2.64] ;  /* 0x0000001802082981 */ /* 0x000f68000c1e1900 */
[----:B------:R3:W5:Y:S02]  /*01e0*/  @P4 LDG.E R10, desc[UR24][R4.64] ;  /* 0x00000018040a4981 */ /* 0x000764000c1e1900 */
[----:B---3--:R-:W3:Y:S01]  /*01f0*/  LDC.64 R4, c[0x0][0x468] ;  /* 0x00011a00ff047b82 */ /* 0x008ee20000000a00 */
[----:B-1----:R-:W-:Y:S01]  /*0200*/  ISETP.NE.AND P4, PT, RZ, UR4, PT ;  /* 0x00000004ff007c0c */ /* 0x002fe2000bf85270 */
[----:B------:R-:W-:Y:S01]  /*0210*/  IMAD.MOV.U32 R11, RZ, RZ, -0x1 ;  /* 0xffffffffff0b7424 */ /* 0x000fe200078e00ff */
[----:B---3--:R-:W-:-:S02]  /*0220*/  IADD3 R2, P1, PT, R6, R4, RZ ;  /* 0x0000000406027210 */ /* 0x008fc40007f3e0ff */
[----:B------:R-:W-:-:S03]  /*0230*/  ISETP.EQ.U32.AND P3, PT, R4, RZ, PT ;  /* 0x000000ff0400720c */ /* 0x000fc60003f62070 */
[----:B------:R-:W-:Y:S02]  /*0240*/  IMAD.X R3, R7, 0x1, R5, P1 ;  /* 0x0000000107037824 */ /* 0x000fe400008e0605 */
[----:B------:R-:W1:Y:S01]  /*0250*/  @!P2 LDC.64 R6, c[0x0][0x488] ;  /* 0x00012200ff06ab82 */ /* 0x000e620000000a00 */
[----:B------:R-:W-:-:S07]  /*0260*/  ISETP.EQ.OR.EX P3, PT, R5, RZ, !P4, P3 ;  /* 0x000000ff0500720c */ /* 0x000fce0006762730 */
[----:B------:R-:W3:Y:S06]  /*0270*/  S2UR UR26, SR_CTAID.X ;  /* 0x00000000001a79c3 */ /* 0x000eec0000002500 */
[----:B------:R4:W5:Y:S01]  /*0280*/  @!P3 LDG.E R11, desc[UR24][R2.64] ;  /* 0x00000018020bb981 */ /* 0x000962000c1e1900 */
[----:B------:R-:W-:-:S04]  /*0290*/  ISETP.NE.U32.AND P3, PT, R4, RZ, PT ;  /* 0x000000ff0400720c */ /* 0x000fc80003f65070 */
[----:B------:R-:W-:Y:S01]  /*02a0*/  ISETP.NE.AND.EX P3, PT, R5, RZ, PT, P3 ;  /* 0x000000ff0500720c */ /* 0x000fe20003f65330 */
[----:B------:R-:W4:Y:S01]  /*02b0*/  @!UP0 LDCU UR19, c[0x0][0x434] ;  /* 0x00008680ff1387ac */ /* 0x000f220008000800 */
[----:B-1----:R-:W-:-:S04]  /*02c0*/  @!P2 ISETP.NE.U32.AND P1, PT, R6, RZ, PT ;  /* 0x000000ff0600a20c */ /* 0x002fc80003f25070 */
[----:B------:R-:W-:Y:S01]  /*02d0*/  @!P2 ISETP.NE.AND.EX P1, PT, R7, RZ, PT, P1 ;  /* 0x000000ff0700a20c */ /* 0x000fe20003f25310 */
[----:B---3--:R-:W-:Y:S01]  /*02e0*/  USHF.L.U32 UR18, UR26, 0x7, URZ ;  /* 0x000000071a127899 */ /* 0x008fe200080006ff */
[----:B--2---:R-:W-:Y:S02]  /*02f0*/  R2UR UR17, R0 ;  /* 0x00000000001172ca */ /* 0x004fe400000e0000 */
[----:B------:R-:W1:Y:S01]  /*0300*/  @!P2 LDC R0, c[0x0][0x43c] ;  /* 0x00010f00ff00ab82 */ /* 0x000e620000000800 */
[----:B------:R-:W-:Y:S02]  /*0310*/  @P0 R2UR UR4, R9 ;  /* 0x00000000090402ca */ /* 0x000fe400000e0000 */
[----:B-1----:R-:W-:-:S05]  /*0320*/  @!P2 SEL R4, R0, RZ, P1 ;  /* 0x000000ff0004a207 */ /* 0x002fca0000800000 */
[----:B------:R-:W1:Y:S06]  /*0330*/  @!P3 LDC R0, c[0x0][0x438] ;  /* 0x00010e00ff00bb82 */ /* 0x000e6c0000000800 */
[----:B----4-:R-:W-:-:S04]  /*0340*/  @UP0 UIADD3 UR19, UPT, UPT, UR4, -UR17, URZ ;  /* 0x8000001104130290 */ /* 0x010fc8000fffe0ff */
[----:B------:R-:W-:-:S06]  /*0350*/  UISETP.GT.AND UP0, UPT, UR19, UR18, UPT ;  /* 0x000000121300728c */ /* 0x000fcc000bf04270 */
[----:B------:R-:W-:Y:S01]  /*0360*/  PLOP3.LUT P0, PT, PT, PT, UP0, 0x80, 0x8 ;  /* 0x000000000008781c */ /* 0x000fe20003f0f008 */
[----:B------:R-:W-:-:S12]  /*0370*/  @!P3 BRA `(.L_x_2580) ;  /* 0x00000000000cb947 */ /* 0x000fd80003800000 */
[----:B-1----:R-:W2:Y:S02]  /*0380*/  @P4 LDG.E R0, desc[UR24][R2.64+0x4] ;  /* 0x0000041802004981 */ /* 0x002ea4000c1e1900 */
[----:B--2--5:R-:W-:-:S06]  /*0390*/  @P4 IADD3 R0, PT, PT, R0, -R11, RZ ;  /* 0x8000000b00004210 */ /* 0x024fcc0007ffe0ff */
[----:B------:R2:W5:Y:S02]  /*03a0*/  @!P4 LDG.E R0, desc[UR24][R2.64] ;  /* 0x000000180200c981 */ /* 0x000564000c1e1900 */
.L_x_2580:
[----:B--2--5:R-:W-:Y:S02]  /*03b0*/  @P2 IADD3 R2, PT, PT, R8, -R10, RZ ;  /* 0x8000000a08022210 */ /* 0x024fe40007ffe0ff */
[----:B-1----:R-:W-:Y:S01]  /*03c0*/  @!P2 IADD3 R0, PT, PT, R4, R0, -R10 ;  /* 0x000000000400a210 */ /* 0x002fe20007ffe80a */
[----:B------:R-:W-:Y:S06]  /*03d0*/  @!P0 EXIT ;  /* 0x000000000000894d */ /* 0x000fec0003800000 */
[----:B------:R-:W1:Y:S01]  /*03e0*/  LDCU UR21, c[0x0][0x504] ;  /* 0x0000a080ff1577ac */ /* 0x000e620008000800 */
[----:B------:R-:W-:Y:S01]  /*03f0*/  @P2 R2UR UR23, R2 ;  /* 0x00000000021722ca */ /* 0x000fe200000e0000 */
[----:B------:R-:W2:Y:S01]  /*0400*/  S2R R14, SR_CTAID.Z ;  /* 0x00000000000e7919 */ /* 0x000ea20000002700 */
[----:B------:R-:W-:Y:S01]  /*0410*/  @!P2 R2UR UR23, R0 ;  /* 0x000000000017a2ca */ /* 0x000fe200000e0000 */
[----:B------:R-:W3:Y:S01]  /*0420*/  LDCU UR22, c[0x0][0x508] ;  /* 0x0000a100ff1677ac */ /* 0x000ee20008000800 */
[----:B------:R-:W4:Y:S11]  /*0430*/  S2R R130, SR_TID.X ;  /* 0x0000000000827919 */ /* 0x000f360000002100 */
[----:B------:R-:W-:-:S02]  /*0440*/  UIADD3 UR7, UPT, UPT, UR23, 0x3f, URZ ;  /* 0x0000003f17077890 */ /* 0x000fc4000fffe0ff */
[----:B-1----:R-:W-:Y:S02]  /*0450*/  UIADD3 UR21, UPT, UPT, UR19, UR21, URZ ;  /* 0x0000001513157290 */ /* 0x002fe4000fffe0ff */
[----:B------:R-:W-:Y:S02]  /*0460*/  UIADD3 UR5, UPT, UPT, UR7, UR18, -UR19 ;  /* 0x0000001207057290 */ /* 0x000fe4000fffe813 */
[----:B------:R-:W-:Y:S02]  /*0470*/  UIADD3 UR9, UPT, UPT, -UR21, UR18, UR23 ;  /* 0x0000001215097290 */ /* 0x000fe4000fffe117 */
[----:B---3--:R-:W-:Y:S02]  /*0480*/  UIADD3 UR5, UPT, UPT, UR5, 0x80, UR22 ;  /* 0x0000008005057890 */ /* 0x008fe4000fffe016 */
        /* <DEDUP_REMOVED lines=12> */
[----:B------:R-:W-:-:S04]  /*0550*/  USEL UR20, UR6, UR4, UP0 ;  /* 0x0000000406147287 */ /* 0x000fc80008000000 */
[----:B------:R-:W-:-:S09]  /*0560*/  UISETP.GT.AND UP0, UPT, UR20, UR16, UPT ;  /* 0x000000101400728c */ /* 0x000fd2000bf04270 */
[----:B--2-4-:R-:W-:Y:S05]  /*0570*/  BRA.U UP0, `(.L_x_2581) ;  /* 0x0000001100907547 */ /* 0x014fea000b800000 */
[----:B------:R-:W1:Y:S01]  /*0580*/  LDC.U8 R2, c[0x0][0x549] ;  /* 0x00015240ff027b82 */ /* 0x000e620000000000 */
[----:B------:R-:W-:-:S04]  /*0590*/  MOV R0, UR17 ;  /* 0x0000001100007c02 */ /* 0x000fc80008000f00 */
[C---:B------:R-:W-:Y:S02]  /*05a0*/  ISETP.NE.AND P3, PT, R0.reuse, -0x1, PT ;  /* 0xffffffff0000780c */ /* 0x040fe40003f65270 */
[----:B------:R-:W-:Y:S01]  /*05b0*/  ISETP.NE.AND P1, PT, R0, -0x1, PT ;  /* 0xffffffff0000780c */ /* 0x000fe20003f25270 */
[----:B------:R-:W2:Y:S08]  /*05c0*/  LDC.U8 R13, c[0x0][0x548] ;  /* 0x00015200ff0d7b82 */ /* 0x000eb00000000000 */
[----:B------:R-:W3:Y:S01]  /*05d0*/  LDC R12, c[0x0][0x434] ;  /* 0x00010d00ff0c7b82 */ /* 0x000ee20000000800 */
[----:B-1----:R-:W-:-:S07]  /*05e0*/  ISETP.NE.AND P2, PT, R2, RZ, PT ;  /* 0x000000ff0200720c */ /* 0x002fce0003f45270 */
[----:B------:R-:W1:Y:S01]  /*05f0*/  @!P3 LDC.64 R4, c[0x0][0x400] ;  /* 0x00010000ff04bb82 */ /* 0x000e620000000a00 */
[----:B--2---:R-:W-:-:S07]  /*0600*/  ISETP.NE.AND P0, PT, R13, RZ, !P2 ;  /* 0x000000ff0d00720c */ /* 0x004fce0005705270 */
[----:B------:R-:W2:Y:S08]  /*0610*/  @P3 LDC.64 R6, c[0x0][0x408] ;  /* 0x00010200ff063b82 */ /* 0x000eb00000000a00 */
[----:B------:R-:W4:Y:S08]  /*0620*/  @P2 LDC.64 R8, c[0x0][0x430] ;  /* 0x00010c00ff082b82 */ /* 0x000f300000000a00 */
[----:B------:R-:W3:Y:S01]  /*0630*/  @P2 LDC R11, c[0x0][0x430] ;  /* 0x00010c00ff0b2b82 */ /* 0x000ee20000000800 */
[----:B-1----:R-:W-:-:S04]  /*0640*/  @!P3 IMAD.WIDE.U32 R2, R22, R4, RZ ;  /* 0x000000041602b225 */ /* 0x002fc800078e00ff */
[----:B------:R-:W-:Y:S02]  /*0650*/  @!P3 IMAD R10, R22, R5, R3 ;  /* 0x00000005160ab224 */ /* 0x000fe400078e0203 */
[----:B--2---:R-:W-:Y:S01]  /*0660*/  @P3 IMAD.WIDE.U32 R4, R6, UR17, RZ ;  /* 0x0000001106043c25 */ /* 0x004fe2000f8e00ff */
[----:B------:R-:W-:Y:S02]  /*0670*/  @!P3 MOV R6, R2 ;  /* 0x000000020006b202 */ /* 0x000fe40000000f00 */
[----:B------:R-:W-:Y:S01]  /*0680*/  @P2 MOV R2, 0x1 ;  /* 0x0000000100022802 */ /* 0x000fe20000000f00 */
[----:B------:R-:W-:Y:S02]  /*0690*/  @P3 IMAD R10, R7, UR17, R5 ;  /* 0x00000011070a3c24 */ /* 0x000fe4000f8e0205 */
[----:B----4-:R-:W-:Y:S01]  /*06a0*/  @P2 IMAD R0, R8, R9, RZ ;  /* 0x0000000908002224 */ /* 0x010fe200078e02ff */
[----:B------:R-:W-:Y:S06]  /*06b0*/  @P2 BRA `(.L_x_2582) ;  /* 0x0000000000282947 */ /* 0x000fec0003800000 */
[----:B------:R-:W-:Y:S01]  /*06c0*/  ISETP.NE.AND P2, PT, R13, RZ, PT ;  /* 0x000000ff0d00720c */ /* 0x000fe20003f45270 */
[----:B------:R-:W1:-:S12]  /*06d0*/  LDC R7, c[0x0][0x3e0] ;  /* 0x0000f800ff077b82 */ /* 0x000e580000000800 */
[----:B------:R-:W2:Y:S01]  /*06e0*/  @P2 LDC R0, c[0x0][0x454] ;  /* 0x00011500ff002b82 */ /* 0x000ea20000000800 */
[----:B---3--:R-:W-:Y:S02]  /*06f0*/  @P2 MOV R11, 0x1 ;  /* 0x00000001000b2802 */ /* 0x008fe40000000f00 */
[----:B------:R-:W-:-:S05]  /*0700*/  @!P2 MOV R11, 0x1 ;  /* 0x00000001000ba802 */ /* 0x000fca0000000f00 */
[----:B------:R-:W1:Y:S08]  /*0710*/  @P2 LDC R2, c[0x0][0x454] ;  /* 0x00011500ff022b82 */ /* 0x000e700000000800 */
[----:B------:R-:W3:Y:S08]  /*0720*/  @!P2 LDC R3, c[0x0][0x434] ;  /* 0x00010d00ff03ab82 */ /* 0x000ef00000000800 */
[----:B------:R-:W4:Y:S01]  /*0730*/  @!P2 LDC R0, c[0x0][0x434] ;  /* 0x00010d00ff00ab82 */ /* 0x000f220000000800 */
[----:B-1----:R-:W-:-:S02]  /*0740*/  @P2 IMAD R2, R2, R7, RZ ;  /* 0x0000000702022224 */ /* 0x002fc400078e02ff */
[----:B--23--:R-:W-:-:S07]  /*0750*/  @!P2 IMAD R2, R3, R7, RZ ;  /* 0x000000070302a224 */ /* 0x00cfce00078e02ff */
.L_x_2582:
[----:B------:R-:W1:Y:S01]  /*0760*/  LDCU UR6, c[0x0][0x440] ;  /* 0x00008800ff0677ac */ /* 0x000e620008000800 */
[----:B---3--:R-:W-:Y:S01]  /*0770*/  IMAD R3, R22, R12, RZ ;  /* 0x0000000c16037224 */ /* 0x008fe200078e02ff */
[----:B------:R-:W-:Y:S01]  /*0780*/  SHF.R.U32.HI R15, RZ, 0x3, R130 ;  /* 0x00000003ff0f7819 */ /* 0x000fe20000011682 */
[----:B----4-:R-:W-:Y:S01]  /*0790*/  IMAD R0, R14, R0, RZ ;  /* 0x000000000e007224 */ /* 0x010fe200078e02ff */
[----:B------:R-:W2:Y:S01]  /*07a0*/  LDCU.64 UR4, c[0x0][0x410] ;  /* 0x00008200ff0477ac */ /* 0x000ea20008000a00 */
[----:B------:R-:W-:Y:S01]  /*07b0*/  IMAD.SHL.U32 R5, R130, 0x8, RZ ;  /* 0x0000000882057824 */ /* 0x000fe200078e00ff */
[----:B------:R-:W-:Y:S01]  /*07c0*/  SEL R3, R3, UR17, !P1 ;  /* 0x0000001103037c07 */ /* 0x000fe2000c800000 */
[----:B------:R-:W-:Y:S01]  /*07d0*/  @P3 IMAD.MOV.U32 R6, RZ, RZ, R4 ;  /* 0x000000ffff063224 */ /* 0x000fe200078e0004 */
[----:B------:R-:W-:Y:S01]  /*07e0*/  UIADD3 UR19, UPT, UPT, -UR18, UR19, URZ ;  /* 0x0000001312137290 */ /* 0x000fe2000fffe1ff */
[----:B------:R-:W-:Y:S01]  /*07f0*/  @!P0 IMAD R0, R22, R2, R0 ;  /* 0x0000000216008224 */ /* 0x000fe200078e0200 */
[----:B------:R-:W-:Y:S01]  /*0800*/  LOP3.LUT R5, R5, 0x38, RZ, 0xc0, !PT ;  /* 0x0000003805057812 */ /* 0x000fe200078ec0ff */
[----:B------:R-:W-:Y:S01]  /*0810*/  IMAD R2, R11, UR18, RZ ;  /* 0x000000120b027c24 */ /* 0x000fe2000f8e02ff */
[----:B------:R-:W-:Y:S01]  /*0820*/  SHF.R.S32.HI R4, RZ, 0x1f, R3 ;  /* 0x0000001fff047819 */ /* 0x000fe20000011403 */
[----:B------:R-:W-:Y:S01]  /*0830*/  UIMAD.WIDE.U32 UR26, UR26, 0x80, URZ ;  /* 0x000000801a1a78a5 */ /* 0x000fe2000f8e00ff */
[----:B------:R-:W-:Y:S01]  /*0840*/  SEL R3, R3, RZ, P0 ;  /* 0x000000ff03037207 */ /* 0x000fe20000000000 */
[C---:B------:R-:W-:Y:S01]  /*0850*/  VIADD R20, R15.reuse, 0x10 ;  /* 0x000000100f147836 */ /* 0x040fe20000000000 */
[----:B------:R-:W-:Y:S01]  /*0860*/  SEL R4, R4, RZ, P0 ;  /* 0x000000ff04047207 */ /* 0x000fe20000000000 */
[----:B------:R-:W-:Y:S01]  /*0870*/  VIADD R21, R15, 0x20 ;  /* 0x000000200f157836 */ /* 0x000fe20000000000 */
[----:B-1----:R-:W-:Y:S01]  /*0880*/  ISETP.GE.AND P4, PT, R5, UR6, PT ;  /* 0x0000000605007c0c */ /* 0x002fe2000bf86270 */
[----:B------:R-:W-:Y:S01]  /*0890*/  BSSY.RECONVERGENT B0, `(.L_x_2583) ;  /* 0x000001b000007945 */ /* 0x000fe20003800200 */
[----:B------:R-:W-:-:S02]  /*08a0*/  IADD3 R13, P3, P0, R2, R3, R0 ;  /* 0x00000003020d7210 */ /* 0x000fc4000787e000 */
[----:B------:R-:W-:Y:S02]  /*08b0*/  SHF.R.S32.HI R3, RZ, 0x1f, R2 ;  /* 0x0000001fff037819 */ /* 0x000fe40000011402 */
[----:B------:R-:W-:Y:S02]  /*08c0*/  SHF.R.S32.HI R0, RZ, 0x1f, R0 ;  /* 0x0000001fff007819 */ /* 0x000fe40000011400 */
[----:B------:R-:W-:Y:S02]  /*08d0*/  IADD3 R2, P2, PT, R5, R6, RZ ;  /* 0x0000000605027210 */ /* 0x000fe40007f5e0ff */
[----:B------:R-:W-:Y:S02]  /*08e0*/  ISETP.GE.OR P5, PT, R15, UR19, P4 ;  /* 0x000000130f007c0c */ /* 0x000fe4000a7a6670 */
[----:B------:R-:W-:Y:S01]  /*08f0*/  IADD3.X R12, PT, PT, R3, R4, R0, P3, P0 ;  /* 0x00000004030c7210 */ /* 0x000fe20001fe0400 */
[----:B------:R-:W-:Y:S01]  /*0900*/  IMAD.X R3, RZ, RZ, R10, P2 ;  /* 0x000000ffff037224 */ /* 0x000fe200010e060a */
[----:B------:R-:W-:-:S02]  /*0910*/  ISETP.NE.AND P1, PT, R5, RZ, PT ;  /* 0x000000ff0500720c */ /* 0x000fc40003f25270 */
[----:B------:R-:W-:Y:S01]  /*0920*/  ISETP.GE.OR P2, PT, R20, UR19, P4 ;  /* 0x0000001314007c0c */ /* 0x000fe2000a746670 */
[----:B--2---:R-:W-:Y:S01]  /*0930*/  IMAD.WIDE.U32 R8, R14, UR4, R2 ;  /* 0x000000040e087c25 */ /* 0x004fe2000f8e0002 */
[----:B------:R-:W-:Y:S02]  /*0940*/  ISETP.GE.OR P3, PT, R15, UR19, P1 ;  /* 0x000000130f007c0c */ /* 0x000fe40008f66670 */
[----:B------:R-:W-:Y:S01]  /*0950*/  ISETP.GE.OR P0, PT, R20, UR19, P1 ;  /* 0x0000001314007c0c */ /* 0x000fe20008f06670 */
[----:B------:R-:W-:Y:S01]  /*0960*/  IMAD R7, R14, UR5, R9 ;  /* 0x000000050e077c24 */ /* 0x000fe2000f8e0209 */
[----:B------:R-:W-:Y:S02]  /*0970*/  ISETP.GE.OR P6, PT, R21, UR19, P1 ;  /* 0x0000001315007c0c */ /* 0x000fe40008fc6670 */
        /* <DEDUP_REMOVED lines=12> */
.L_x_2584:
[----:B------:R-:W-:Y:S05]  /*0a40*/  BSYNC.RECONVERGENT B0 ;  /* 0x0000000000007941 */ /* 0x000fea0003800200 */
.L_x_2583:
        /* <DEDUP_REMOVED lines=17> */
.L_x_2586:
[----:B------:R-:W-:Y:S05]  /*0b60*/  BSYNC.RECONVERGENT B0 ;  /* 0x0000000000007941 */ /* 0x000fea0003800200 */
.L_x_2585:
        /* <DEDUP_REMOVED lines=17> */
.L_x_2588:
[----:B------:R-:W-:Y:S05]  /*0c80*/  BSYNC.RECONVERGENT B0 ;  /* 0x0000000000007941 */ /* 0x000fea0003800200 */
.L_x_2587:
        /* <DEDUP_REMOVED lines=17> */
.L_x_2590:
[----:B------:R-:W-:Y:S05]  /*0da0*/  BSYNC.RECONVERGENT B0 ;  /* 0x0000000000007941 */ /* 0x000fea0003800200 */
.L_x_2589:
        /* <DEDUP_REMOVED lines=18> */
.L_x_2592:
[----:B------:R-:W-:Y:S05]  /*0ed0*/  BSYNC.RECONVERGENT B0 ;  /* 0x0000000000007941 */ /* 0x000fea0003800200 */
.L_x_2591:
        /* <DEDUP_REMOVED lines=17> */
.L_x_2594:
[----:B------:R-:W-:Y:S05]  /*0ff0*/  BSYNC.RECONVERGENT B0 ;  /* 0x0000000000007941 */ /* 0x000fea0003800200 */
.L_x_2593:
        /* <DEDUP_REMOVED lines=15> */
.L_x_2596:
[----:B------:R-:W-:Y:S05]  /*10f0*/  BSYNC.RECONVERGENT B0 ;  /* 0x0000000000007941 */ /* 0x000fea0003800200 */
.L_x_2595:
        /* <DEDUP_REMOVED lines=15> */
.L_x_2598:
[----:B------:R-:W-:Y:S05]  /*11f0*/  BSYNC.RECONVERGENT B0 ;  /* 0x0000000000007941 */ /* 0x000fea0003800200 */
.L_x_2597:
        /* <DEDUP_REMOVED lines=10> */
.L_x_2600:
[----:B------:R-:W-:Y:S05]  /*12a0*/  BSYNC.RECONVERGENT B0 ;  /* 0x0000000000007941 */ /* 0x000fea0003800200 */
.L_x_2599:
        /* <DEDUP_REMOVED lines=15> */
.L_x_2602:
[----:B------:R-:W-:Y:S05]  /*13a0*/  BSYNC.RECONVERGENT B0 ;  /* 0x0000000000007941 */ /* 0x000fea0003800200 */
.L_x_2601:
        /* <DEDUP_REMOVED lines=10> */
.L_x_2604:
[----:B------:R-:W-:Y:S05]  /*1450*/  BSYNC.RECONVERGENT B0 ;  /* 0x0000000000007941 */ /* 0x000fea0003800200 */
.L_x_2603:
        /* <DEDUP_REMOVED lines=10> */
.L_x_2606:
[----:B------:R-:W-:Y:S05]  /*1500*/  BSYNC.RECONVERGENT B0 ;  /* 0x0000000000007941 */ /* 0x000fea0003800200 */
.L_x_2605:
        /* <DEDUP_REMOVED lines=10> */
.L_x_2608:
[----:B------:R-:W-:Y:S05]  /*15b0*/  BSYNC.RECONVERGENT B0 ;  /* 0x0000000000007941 */ /* 0x000fea0003800200 */
.L_x_2607:
        /* <DEDUP_REMOVED lines=10> */
.L_x_2610:
[----:B------:R-:W-:Y:S05]  /*1660*/  BSYNC.RECONVERGENT B0 ;  /* 0x0000000000007941 */ /* 0x000fea0003800200 */
.L_x_2609:
        /* <DEDUP_REMOVED lines=10> */
.L_x_2612:
[----:B------:R-:W-:Y:S05]  /*1710*/  BSYNC.RECONVERGENT B0 ;  /* 0x0000000000007941 */ /* 0x000fea0003800200 */
.L_x_2611:
        /* <DEDUP_REMOVED lines=10> */
.L_x_2581:
[----:B------:R-:W-:Y:S02]  /*17c0*/  MOV R0, UR17 ;  /* 0x0000001100007c02 */ /* 0x000fe40008000f00 */
[----:B------:R-:W-:Y:S02]  /*17d0*/  ISETP.NE.AND P2, PT, R11, -0x1, PT ;  /* 0xffffffff0b00780c */ /* 0x000fe40003f45270 */
[----:B------:R-:W-:-:S13]  /*17e0*/  ISETP.NE.AND P0, PT, R0, -0x1, PT ;  /* 0xffffffff0000780c */ /* 0x000fda0003f05270 */
[----:B------:R-:W1:Y:S08]  /*17f0*/  @!P0 LDC.64 R6, c[0x0][0x398] ;  /* 0x0000e600ff068b82 */ /* 0x000e700000000a00 */
[----:B------:R-:W2:Y:S01]  /*1800*/  @P0 LDC.64 R8, c[0x0][0x3b0] ;  /* 0x0000ec00ff080b82 */ /* 0x000ea20000000a00 */
[----:B-1----:R-:W-:-:S04]  /*1810*/  @!P0 IMAD.WIDE.U32 R4, R22, R6, RZ ;  /* 0x0000000616048225 */ /* 0x002fc800078e00ff */
[----:B------:R-:W-:Y:S01]  /*1820*/  @!P0 IMAD R13, R22, R7, R5 ;  /* 0x00000007160d8224 */ /* 0x000fe200078e0205 */
[----:B------:R-:W-:Y:S01]  /*1830*/  @!P0 MOV R12, R4 ;  /* 0x00000004000c8202 */ /* 0x000fe20000000f00 */
[----:B--2---:R-:W-:-:S04]  /*1840*/  @P0 IMAD.WIDE.U32 R2, R8, UR17, RZ ;  /* 0x0000001108020c25 */ /* 0x004fc8000f8e00ff */
[----:B------:R-:W-:Y:S01]  /*1850*/  @P0 IMAD R13, R9, UR17, R3 ;  /* 0x00000011090d0c24 */ /* 0x000fe2000f8e0203 */
        /* <DEDUP_REMOVED lines=15> */
.L_x_2613:
[----:B------:R-:W1:Y:S01]  /*1950*/  LDC.64 R216, c[0x0][0x3b8] ;  /* 0x0000ee00ffd87b82 */ /* 0x000e620000000a00 */
[----:B------:R-:W-:-:S05]  /*1960*/  IADD3 R2, PT, PT, R10, R11, RZ ;  /* 0x0000000b0a027210 */ /* 0x000fca0007ffe0ff */
[C---:B-1----:R-:W-:Y:S02]  /*1970*/  IMAD R0, R2.reuse, R217, RZ ;  /* 0x000000d902007224 */ /* 0x042fe400078e02ff */
[----:B------:R-:W-:-:S05]  /*1980*/  IMAD.WIDE.U32 R2, R2, R216, RZ ;  /* 0x000000d802027225 */ /* 0x000fca00078e00ff */
[----:B------:R-:W-:Y:S02]  /*1990*/  IADD3 R6, PT, PT, R3, R0, RZ ;  /* 0x0000000003067210 */ /* 0x000fe40007ffe0ff */
[----:B------:R-:W-:-:S07]  /*19a0*/  MOV R5, R2 ;  /* 0x0000000200057202 */ /* 0x000fce0000000f00 */
.L_x_2614:
        /* <DEDUP_REMOVED lines=39> */
.L_x_2615:
[----:B------:R-:W1:Y:S01]  /*1c20*/  LDC.64 R176, c[0x0][0x3c0] ;  /* 0x0000f000ffb07b82 */ /* 0x000e620000000a00 */
[----:B------:R-:W-:-:S05]  /*1c30*/  IADD3 R0, PT, PT, R10, R11, RZ ;  /* 0x0000000b0a007210 */ /* 0x000fca0007ffe0ff */
[C---:B-1----:R-:W-:Y:S02]  /*1c40*/  IMAD R4, R0.reuse, R177, RZ ;  /* 0x000000b100047224 */ /* 0x042fe400078e02ff */
[----:B------:R-:W-:-:S05]  /*1c50*/  IMAD.WIDE.U32 R2, R0, R176, RZ ;  /* 0x000000b000027225 */ /* 0x000fca00078e00ff */
[----:B------:R-:W-:-:S07]  /*1c60*/  IADD3 R0, PT, PT, R3, R4, RZ ;  /* 0x0000000403007210 */ /* 0x000fce0007ffe0ff */
.L_x_2616:
[C---:B------:R-:W-:Y:S01]  /*1c70*/  IMAD.SHL.U32 R203, R130.reuse, 0x8, RZ ;  /* 0x0000000882cb7824 */ /* 0x040fe200078e00ff */
[----:B------:R-:W1:Y:S01]  /*1c80*/  LDCU.128 UR8, c[0x0][0x3d0] ;  /* 0x00007a00ff0877ac */ /* 0x000e620008000c00 */
[----:B------:R-:W-:Y:S01]  /*1c90*/  SHF.R.U32.HI R10, RZ, 0x3, R130 ;  /* 0x00000003ff0a7819 */ /* 0x000fe20000011682 */
[----:B------:R-:W-:Y:S01]  /*1ca0*/  IMAD.SHL.U32 R183, R130, 0x40, RZ ;  /* 0x0000004082b77824 */ /* 0x000fe200078e00ff */
[----:B------:R-:W2:Y:S01]  /*1cb0*/  S2UR UR5, SR_CgaCtaId ;  /* 0x00000000000579c3 */ /* 0x000ea20000008800 */
[----:B------:R-:W-:Y:S01]  /*1cc0*/  LOP3.LUT R243, R203, 0x38, RZ, 0xc0, !PT ;  /* 0x00000038cbf37812 */ /* 0x000fe200078ec0ff */
[----:B------:R-:W3:Y:S01]  /*1cd0*/  LDCU.64 UR14, c[0x0][0x388] ;  /* 0x00007100ff0e77ac */ /* 0x000ee20008000a00 */
[----:B------:R-:W-:Y:S01]  /*1ce0*/  SHF.R.S32.HI R9, RZ, 0x1f, R8 ;  /* 0x0000001fff097819 */ /* 0x000fe20000011408 */
[----:B------:R-:W-:Y:S01]  /*1cf0*/  BSSY.RECONVERGENT B0, `(.L_x_2617) ;  /* 0x000003e000007945 */ /* 0x000fe20003800200 */
[C---:B------:R-:W-:Y:S01]  /*1d00*/  IADD3 R4, P1, PT, R243.reuse, R5, RZ ;  /* 0x00000005f3047210 */ /* 0x040fe20007f3e0ff */
[----:B------:R-:W4:Y:S01]  /*1d10*/  LDCU.64 UR12, c[0x0][0x390] ;  /* 0x00007200ff0c77ac */ /* 0x000f220008000a00 */
[----:B------:R-:W-:-:S02]  /*1d20*/  IADD3 R2, P0, PT, R243, R2, RZ ;  /* 0x00000002f3027210 */ /* 0x000fc40007f1e0ff */
[----:B------:R-:W-:Y:S01]  /*1d30*/  LOP3.LUT R16, R183, 0x1c0, RZ, 0xc0, !PT ;  /* 0x000001c0b7107812 */ /* 0x000fe200078ec0ff */
[----:B------:R-:W-:Y:S01]  /*1d40*/  IMAD.X R5, RZ, RZ, R6, P1 ;  /* 0x000000ffff057224 */ /* 0x000fe200008e0606 */
[----:B------:R-:W5:Y:S01]  /*1d50*/  LDCU.64 UR6, c[0x0][0x3c8] ;  /* 0x00007900ff0677ac */ /* 0x000f620008000a00 */
[----:B------:R-:W-:Y:S01]  /*1d60*/  IMAD.X R3, RZ, RZ, R0, P0 ;  /* 0x000000ffff037224 */ /* 0x000fe200000e0600 */
[----:B------:R-:W-:Y:S01]  /*1d70*/  LOP3.LUT R0, R203, 0x1f8, RZ, 0xc0, !PT ;  /* 0x000001f8cb007812 */ /* 0x000fe200078ec0ff */
[----:B------:R-:W-:Y:S01]  /*1d80*/  IMAD.WIDE.U32 R4, R10, R216, R4 ;  /* 0x000000d80a047225 */ /* 0x000fe200078e0004 */
[----:B------:R-:W-:Y:S01]  /*1d90*/  LOP3.LUT R16, R16, 0x38, R203, 0xf8, !PT ;  /* 0x0000003810107812 */ /* 0x000fe200078ef8cb */
[----:B------:R-:W-:Y:S01]  /*1da0*/  UMOV UR4, 0x400 ;  /* 0x0000040000047882 */ /* 0x000fe20000000000 */
[----:B------:R-:W-:Y:S01]  /*1db0*/  LOP3.LUT R0, R0, 0x38, R130, 0x78, !PT ;  /* 0x0000003800007812 */ /* 0x000fe200078e7882 */
[----:B------:R-:W-:Y:S01]  /*1dc0*/  IMAD.WIDE.U32 R2, R10, R176, R2 ;  /* 0x000000b00a027225 */ /* 0x000fe200078e0002 */
[----:B------:R-:W-:-:S02]  /*1dd0*/  SHF.R.U32.HI R128, RZ, 0x1, R130 ;  /* 0x00000001ff807819 */ /* 0x000fc40000011682 */
[----:B------:R-:W-:Y:S01]  /*1de0*/  LOP3.LUT R203, R0, 0x1e00, R203, 0xf8, !PT ;  /* 0x00001e0000cb7812 */ /* 0x000fe200078ef8cb */
[C---:B------:R-:W-:Y:S01]  /*1df0*/  IMAD R5, R10.reuse, R217, R5 ;  /* 0x000000d90a057224 */ /* 0x040fe200078e0205 */
[----:B------:R-:W-:Y:S01]  /*1e00*/  LOP3.LUT R153, R183, 0x200, RZ, 0xc0, !PT ;  /* 0x00000200b7997812 */ /* 0x000fe200078ec0ff */
[----:B------:R-:W-:Y:S01]  /*1e10*/  IMAD R3, R10, R177, R3 ;  /* 0x000000b10a037224 */ /* 0x000fe200078e0203 */
[----:B--2---:R-:W-:Y:S01]  /*1e20*/  ULEA UR5, UR5, UR4, 0x18 ;  /* 0x0000000405057291 */ /* 0x004fe2000f8ec0ff */
[C---:B-1----:R-:W-:Y:S01]  /*1e30*/  IMAD R0, R9.reuse, UR8, RZ ;  /* 0x0000000809007c24 */ /* 0x042fe2000f8e02ff */
[----:B------:R-:W-:Y:S01]  /*1e40*/  LOP3.LUT R152, R16, 0x8, R128, 0x78, !PT ;  /* 0x0000000810987812 */ /* 0x000fe200078e7880 */
[----:B------:R-:W-:Y:S02]  /*1e50*/  IMAD R9, R9, UR10, RZ ;  /* 0x0000000a09097c24 */ /* 0x000fe4000f8e02ff */
[C---:B------:R-:W-:Y:S01]  /*1e60*/  IMAD.WIDE.U32 R6, R8.reuse, UR8, R4 ;  /* 0x0000000808067c25 */ /* 0x040fe2000f8e0004 */
[----:B------:R-:W-:Y:S01]  /*1e70*/  IADD3 R4, P0, PT, R243, R12, RZ ;  /* 0x0000000cf3047210 */ /* 0x000fe20007f1e0ff */
[----:B------:R-:W-:Y:S01]  /*1e80*/  USHF.L.U32 UR8, UR26, 0x7, URZ ;  /* 0x000000071a087899 */ /* 0x000fe200080006ff */
[----:B------:R-:W-:Y:S01]  /*1e90*/  LEA R203, R203, UR5, 0x1 ;  /* 0x00000005cbcb7c11 */ /* 0x000fe2000f8e08ff */
[----:B------:R-:W-:Y:S01]  /*1ea0*/  IMAD.WIDE.U32 R2, R8, UR10, R2 ;  /* 0x0000000a08027c25 */ /* 0x000fe2000f8e0002 */
[----:B------:R-:W-:Y:S01]  /*1eb0*/  UIADD3 UR10, UPT, UPT, -UR18, UR19, URZ ;  /* 0x00000013120a7290 */ /* 0x000fe2000fffe1ff */
[----:B---3--:R-:W-:-:S02]  /*1ec0*/  LEA R247, P2, R6, UR14, 0x1 ;  /* 0x0000000e06f77c11 */ /* 0x008fc4000f8408ff */
[----:B------:R-:W-:Y:S01]  /*1ed0*/  IMAD.X R5, RZ, RZ, R13, P0 ;  /* 0x000000ffff057224 */ /* 0x000fe200000e060d */
[----:B----4-:R-:W-:Y:S01]  /*1ee0*/  LEA R249, P1, R2, UR12, 0x1 ;  /* 0x0000000c02f97c11 */ /* 0x010fe2000f8208ff */
[----:B------:R-:W-:Y:S01]  /*1ef0*/  IMAD R0, R8, UR9, R0 ;  /* 0x0000000908007c24 */ /* 0x000fe2000f8e0200 */
[----:B------:R-:W-:Y:S01]  /*1f00*/  ISETP.GE.AND P0, PT, R10, UR10, PT ;  /* 0x0000000a0a007c0c */ /* 0x000fe2000bf06270 */
[----:B------:R-:W-:Y:S01]  /*1f10*/  IMAD R9, R8, UR11, R9 ;  /* 0x0000000b08097c24 */ /* 0x000fe2000f8e0209 */
[----:B------:R-:W-:Y:S01]  /*1f20*/  USHF.R.U32.HI UR11, URZ, 0x19, UR26 ;  /* 0x00000019ff0b7899 */ /* 0x000fe2000801161a */
[----:B------:R-:W-:Y:S01]  /*1f30*/  IMAD.IADD R0, R7, 0x1, R0 ;  /* 0x0000000107007824 */ /* 0x000fe200078e0200 */
[----:B------:R-:W-:Y:S01]  /*1f40*/  LOP3.LUT R19, R10, UR8, RZ, 0xfc, !PT ;  /* 0x000000080a137c12 */ /* 0x000fe2000f8efcff */
[----:B------:R-:W-:Y:S02]  /*1f50*/  IMAD.IADD R3, R3, 0x1, R9 ;  /* 0x0000000103037824 */ /* 0x000fe400078e0209 */
[----:B-----5:R-:W-:Y:S01]  /*1f60*/  IMAD.WIDE.U32 R8, R14, UR6, R4 ;  /* 0x000000060e087c25 */ /* 0x020fe2000f8e0004 */
[----:B------:R-:W-:-:S02]  /*1f70*/  LEA.HI.X R246, R6, UR15, R0, 0x1, P2 ;  /* 0x0000000f06f67c11 */ /* 0x000fc400090f0c00 */
[----:B------:R-:W-:Y:S01]  /*1f80*/  LEA.HI.X R248, R2, UR13, R3, 0x1, P1 ;  /* 0x0000000d02f87c11 */ /* 0x000fe200088f0c03 */
[----:B------:R-:W-:Y:S02]  /*1f90*/  IMAD R7, R14, UR7, R9 ;  /* 0x000000070e077c24 */ /* 0x000fe4000f8e0209 */
        /* <DEDUP_REMOVED lines=18> */
.L_x_2619:
[----:B------:R1:W-:Y:S02]  /*20c0*/  STS.128 [R203], RZ ;  /* 0x000000ffcb007388 */ /* 0x0003e40000000c00 */
.L_x_2618:
[----:B------:R-:W-:Y:S05]  /*20d0*/  BSYNC.RECONVERGENT B0 ;  /* 0x0000000000007941 */ /* 0x000fea0003800200 */
.L_x_2617:
[C---:B------:R-:W-:Y:S01]  /*20e0*/  VIADD R18, R10.reuse, 0x10 ;  /* 0x000000100a127836 */ /* 0x040fe20000000000 */
[----:B------:R-:W-:Y:S01]  /*20f0*/  UIADD3 UR12, UPT, UPT, UR20, -0x1, URZ ;  /* 0xffffffff140c7890 */ /* 0x000fe2000fffe0ff */
[C---:B------:R-:W-:Y:S01]  /*2100*/  VIADD R17, R10.reuse, 0x20 ;  /* 0x000000200a117836 */ /* 0x040fe20000000000 */
[----:B------:R-:W-:Y:S01]  /*2110*/  BSSY.RECONVERGENT B0, `(.L_x_2620) ;  /* 0x0000024000007945 */ /* 0x000fe20003800200 */
[----:B------:R-:W-:Y:S01]  /*2120*/  VIADD R13, R10, 0x30 ;  /* 0x000000300a0d7836 */ /* 0x000fe20000000000 */
[----:B------:R-:W-:Y:S01]  /*2130*/  ISETP.GE.AND P1, PT, R18, UR10, PT ;  /* 0x0000000a12007c0c */ /* 0x000fe2000bf26270 */
[C---:B--2---:R-:W-:Y:S01]  /*2140*/  VIADD R4, R10.reuse, 0x40 ;  /* 0x000000400a047836 */ /* 0x044fe20000000000 */
[----:B------:R-:W-:Y:S01]  /*2150*/  UIMAD UR4, UR12, -0x40, UR23 ;  /* 0xffffffc00c0478a4 */ /* 0x000fe2000f8e0217 */
[C---:B------:R-:W-:Y:S01]  /*2160*/  VIADD R3, R10.reuse, 0x50 ;  /* 0x000000500a037836 */ /* 0x040fe20000000000 */
[----:B------:R-:W-:Y:S01]  /*2170*/  ISETP.GE.AND P0, PT, R17, UR10, PT ;  /* 0x0000000a11007c0c */ /* 0x000fe2000bf06270 */
[C---:B------:R-:W-:Y:S01]  /*2180*/  VIADD R2, R10.reuse, 0x60 ;  /* 0x000000600a027836 */ /* 0x040fe20000000000 */
[----:B------:R-:W-:Y:S01]  /*2190*/  ISETP.GE.AND P6, PT, R13, UR10, PT ;  /* 0x0000000a0d007c0c */ /* 0x000fe2000bfc6270 */
[----:B------:R-:W-:Y:S01]  /*21a0*/  VIADD R0, R10, 0x70 ;  /* 0x000000700a007836 */ /* 0x000fe20000000000 */
[----:B------:R-:W-:-:S02]  /*21b0*/  ISETP.GE.AND P5, PT, R4, UR10, PT ;  /* 0x0000000a04007c0c */ /* 0x000fc4000bfa6270 */
[----:B------:R-:W-:Y:S02]  /*21c0*/  ISETP.GE.AND P4, PT, R3, UR10, PT ;  /* 0x0000000a03007c0c */ /* 0x000fe4000bf86270 */
[----:B------:R-:W-:Y:S02]  /*21d0*/  ISETP.GE.AND P3, PT, R2, UR10, PT ;  /* 0x0000000a02007c0c */ /* 0x000fe4000bf66270 */
[----:B------:R-:W-:Y:S02]  /*21e0*/  ISETP.GE.AND P2, PT, R0, UR10, PT ;  /* 0x0000000a00007c0c */ /* 0x000fe4000bf46270 */
        /* <DEDUP_REMOVED lines=22> */
.L_x_2621:
[----:B------:R-:W-:Y:S05]  /*2350*/  BSYNC.RECONVERGENT B0 ;  /* 0x0000000000007941 */ /* 0x000fea0003800200 */
.L_x_2620:
[----:B------:R-:W-:Y:S01]  /*2360*/  SHF.L.U32 R150, R216, 0x6, RZ ;  /* 0x00000006d8967819 */ /* 0x000fe200000006ff */
[----:B------:R-:W-:Y:S01]  /*2370*/  BSSY.RECONVERGENT B0, `(.L_x_2622) ;  /* 0x0000019000007945 */ /* 0x000fe20003800200 */
[----:B------:R-:W-:Y:S01]  /*2380*/  ISETP.GE.AND P1, PT, R10, UR4, PT ;  /* 0x000000040a007c0c */ /* 0x000fe2000bf26270 */
[----:B------:R-:W-:Y:S02]  /*2390*/  IMAD R12, R151, UR12, RZ ;  /* 0x0000000c970c7c24 */ /* 0x000fe4000f8e02ff */
[----:B------:R-:W-:Y:S01]  /*23a0*/  IMAD.WIDE.U32 R10, R150, UR12, RZ ;  /* 0x0000000c960a7c25 */ /* 0x000fe2000f8e00ff */
        /* <DEDUP_REMOVED lines=21> */
.L_x_2623:
[----:B------:R-:W-:Y:S05]  /*2500*/  BSYNC.RECONVERGENT B0 ;  /* 0x0000000000007941 */ /* 0x000fea0003800200 */
.L_x_2622:
        /* <DEDUP_REMOVED lines=22> */
.L_x_2625:
[----:B------:R-:W-:Y:S05]  /*2670*/  BSYNC.RECONVERGENT B0 ;  /* 0x0000000000007941 */ /* 0x000fea0003800200 */
.L_x_2624:
        /* <DEDUP_REMOVED lines=22> */
.L_x_2627:
[----:B------:R-:W-:Y:S05]  /*27e0*/  BSYNC.RECONVERGENT B0 ;  /* 0x0000000000007941 */ /* 0x000fea0003800200 */
.L_x_2626:
        /* <DEDUP_REMOVED lines=22> */
.L_x_2629:
[----:B------:R-:W-:Y:S05]  /*2950*/  BSYNC.RECONVERGENT B0 ;  /* 0x0000000000007941 */ /* 0x000fea0003800200 */
.L_x_2628:
        /* <DEDUP_REMOVED lines=22> */
.L_x_2631:
[----:B------:R-:W-:Y:S05]  /*2ac0*/  BSYNC.RECONVERGENT B0 ;  /* 0x0000000000007941 */ /* 0x000fea0003800200 */
.L_x_2630:
        /* <DEDUP_REMOVED lines=22> */
.L_x_2633:
[----:B------:R-:W-:Y:S05]  /*2c30*/  BSYNC.RECONVERGENT B0 ;  /* 0x0000000000007941 */ /* 0x000fea0003800200 */
.L_x_2632:
        /* <DEDUP_REMOVED lines=13> */
.L_x_2636:
[----:B------:R3:W-:Y:S02]  /*2d10*/  STS.128 [R203+0x4000], RZ ;  /* 0x004000ffcb007388 */ /* 0x0007e40000000c00 */
.L_x_2635:
[----:B------:R-:W-:Y:S05]  /*2d20*/  BSYNC.RECONVERGENT B0 ;  /* 0x0000000000007941 */ /* 0x000fea0003800200 */
.L_x_2634:
[----:B------:R-:W-:Y:S01]  /*2d30*/  ISETP.GE.AND P0, PT, R18, UR4, PT ;  /* 0x0000000412007c0c */ /* 0x000fe2000bf06270 */
[----:B------:R-:W-:Y:S01]  /*2d40*/  BSSY.RECONVERGENT B0, `(.L_x_2637) ;  /* 0x0000012000007945 */ /* 0x000fe20003800200 */
[----:B------:R-:W-:Y:S01]  /*2d50*/  ISETP.GE.AND P3, PT, R17, UR4, PT ;  /* 0x0000000411007c0c */ /* 0x000fe2000bf66270 */
[C---:B------:R-:W-:Y:S01]  /*2d60*/  IMAD.SHL.U32 R148, R216.reuse, 0x10, RZ ;  /* 0x00000010d8947824 */ /* 0x040fe200078e00ff */
[----:B------:R-:W-:Y:S02]  /*2d70*/  ISETP.GE.AND P2, PT, R13, UR4, PT ;  /* 0x000000040d007c0c */ /* 0x000fe4000bf46270 */
        /* <DEDUP_REMOVED lines=14> */
.L_x_2638:
[----:B------:R-:W-:Y:S05]  /*2e60*/  BSYNC.RECONVERGENT B0 ;  /* 0x0000000000007941 */ /* 0x000fea0003800200 */
.L_x_2637:
        /* <DEDUP_REMOVED lines=14> */
.L_x_2640:
[----:B------:R-:W-:Y:S05]  /*2f50*/  BSYNC.RECONVERGENT B0 ;  /* 0x0000000000007941 */ /* 0x000fea0003800200 */
.L_x_2639:
        /* <DEDUP_REMOVED lines=16> */
.L_x_2642:
[----:B------:R-:W-:Y:S05]  /*3060*/  BSYNC.RECONVERGENT B0 ;  /* 0x0000000000007941 */ /* 0x000fea0003800200 */
.L_x_2641:
[----:B------:R-:W5:Y:S01]  /*3070*/  LDCU.64 UR6, c[0x0][0x538] ;  /* 0x0000a700ff0677ac */ /* 0x000f620008000a00 */
[----:B------:R-:W0:Y:S01]  /*3080*/  LDGDEPBAR ;  /* 0x00000000000079af */ /* 0x000e220000000000 */
[----:B-----5:R-:W-:-:S04]  /*3090*/  ISETP.NE.U32.AND P0, PT, RZ, UR6, PT ;  /* 0x00000006ff007c0c */ /* 0x020fc8000bf05070 */
[----:B------:R-:W-:Y:S02]  /*30a0*/  ISETP.NE.AND.EX P0, PT, RZ, UR7, PT, P0 ;  /* 0x00000007ff007c0c */ /* 0x000fe4000bf05300 */
[----:B------:R-:W-:Y:S01]  /*30b0*/  SHF.L.U32 R129, R130, 0x1, RZ ;  /* 0x0000000182817819 */ /* 0x000fe200000006ff */
[C---:B------:R-:W-:Y:S01]  /*30c0*/  IMAD.SHL.U32 R228, R176.reuse, 0x40, RZ ;  /* 0x00000040b0e47824 */ /* 0x040fe200078e00ff */
[----:B------:R-:W-:Y:S01]  /*30d0*/  SHF.L.U64.HI R227, R176, 0x6, R177 ;  /* 0x00000006b0e37819 */ /* 0x000fe200000102b1 */
[----:B------:R-:W-:-:S08]  /*30e0*/  DEPBAR.LE SB0, 0x0 ;  /* 0x000080000000791a */ /* 0x000fd00000000000 */
[----:B------:R-:W-:Y:S01]  /*30f0*/  VOTEU.ANY UP0, P0 ;  /* 0x0000000000ff7886 */ /* 0x000fe20000000100 */
[----:B------:R-:W-:-:S13]  /*3100*/  PLOP3.LUT P0, PT, PT, PT, UP0, 0x80, 0x8 ;  /* 0x000000000008781c */ /* 0x000fda0003f0f008 */
[----:B---3--:R-:W3:Y:S01]  /*3110*/  @P0 LDC.64 R4, c[0x0][0x540] ;  /* 0x00015000ff040b82 */ /* 0x008ee20000000a00 */
[----:B------:R-:W-:-:S07]  /*3120*/  @P0 IMAD.MOV.U32 R15, RZ, RZ, RZ ;  /* 0x000000ffff0f0224 */ /* 0x000fce00078e00ff */
[----:B------:R-:W5:Y:S01]  /*3130*/  @P0 LDC R0, c[0x0][0x458] ;  /* 0x00011600ff000b82 */ /* 0x000f620000000800 */
[----:B---3--:R-:W-:-:S04]  /*3140*/  @P0 IMAD.WIDE.U32 R2, R22, R4, R14 ;  /* 0x0000000416020225 */ /* 0x008fc800078e000e */
[----:B------:R-:W-:Y:S01]  /*3150*/  @P0 IMAD R5, R22, R5, R3 ;  /* 0x0000000516050224 */ /* 0x000fe200078e0203 */
[----:B------:R-:W-:-:S04]  /*3160*/  @P0 LEA R4, P2, R2, UR6, 0x2 ;  /* 0x0000000602040c11 */ /* 0x000fc8000f8410ff */
[----:B------:R-:W-:-:S05]  /*3170*/  @P0 LEA.HI.X R5, R2, UR7, R5, 0x2, P2 ;  /* 0x0000000702050c11 */ /* 0x000fca00090f1405 */
[----:B------:R-:W3:Y:S01]  /*3180*/  @P0 LDG.E R4, desc[UR24][R4.64] ;  /* 0x0000001804040981 */ /* 0x000ee2000c1e1900 */
[----:B-----5:R-:W3:Y:S01]  /*3190*/  @P0 MUFU.RCP R0, R0 ;  /* 0x0000000000000308 */ /* 0x020ee20000001000 */
[----:B------:R-:W-:Y:S01]  /*31a0*/  IMAD R6, R227, UR12, RZ ;  /* 0x0000000ce3067c24 */ /* 0x000fe2000f8e02ff */
[----:B------:R-:W-:Y:S01]  /*31b0*/  UMOV UR8, URZ ;  /* 0x000000ff00087c82 */ /* 0x000fe20008000000 */
[----:B------:R1:W-:Y:S01]  /*31c0*/  STL [R1+0x8], R129 ;  /* 0x0000088101007387 */ /* 0x0003e20000100800 */
[----:B------:R-:W-:Y:S01]  /*31d0*/  BSSY.RECONVERGENT B0, `(.L_x_2643) ;  /* 0x0000015000007945 */ /* 0x000fe20003800200 */
[----:B------:R-:W-:Y:S01]  /*31e0*/  BAR.SYNC.DEFER_BLOCKING 0x0 ;  /* 0x0000000000007b1d */ /* 0x000fe20000010000 */
[----:B---3--:R-:W-:Y:S01]  /*31f0*/  @P0 FMUL.FTZ R0, R4, R0 ;  /* 0x0000000004000220 */ /* 0x008fe20000410000 */
[----:B------:R-:W-:-:S04]  /*3200*/  IMAD.WIDE.U32 R4, R228, UR12, RZ ;  /* 0x0000000ce4047c25 */ /* 0x000fc8000f8e00ff */
[----:B------:R-:W-:Y:S01]  /*3210*/  @P0 R2UR UR6, R0 ;  /* 0x00000000000602ca */ /* 0x000fe200000e0000 */
[----:B------:R-:W-:-:S12]  /*3220*/  IMAD.IADD R7, R5, 0x1, R6 ;  /* 0x0000000105077824 */ /* 0x000fd800078e0206 */
        /* <DEDUP_REMOVED lines=12> */
.L_x_2645:
[----:B------:R3:W-:Y:S01]  /*32f0*/  STS.128 [R203+0x6000], RZ ;  /* 0x006000ffcb007388 */ /* 0x0007e20000000c00 */
[----:B------:R-:W-:Y:S05]  /*3300*/  BRA `(.L_x_2646) ;  /* 0x0000000000047947 */ /* 0x000fea0003800000 */
.L_x_2644:
[----:B------:R1:W-:Y:S02]  /*3310*/  STS.128 [R203+0x6000], RZ ;  /* 0x006000ffcb007388 */ /* 0x0003e40000000c00 */
.L_x_2646:
[----:B------:R-:W-:Y:S05]  /*3320*/  BSYNC.RECONVERGENT B0 ;  /* 0x0000000000007941 */ /* 0x000fea0003800200 */
.L_x_2643:
[----:B------:R-:W-:Y:S01]  /*3330*/  ISETP.GE.AND P0, PT, R18, UR4, PT ;  /* 0x0000000412007c0c */ /* 0x000fe2000bf06270 */
[C---:B-1----:R-:W-:Y:S01]  /*3340*/  IMAD.SHL.U32 R2, R130.reuse, 0x20, RZ ;  /* 0x0000002082027824 */ /* 0x042fe200078e00ff */
[----:B------:R-:W-:Y:S01]  /*3350*/  LOP3.LUT R0, R130, 0x8, RZ, 0xc0, !PT ;  /* 0x0000000882007812 */ /* 0x000fe200078ec0ff */
[----:B------:R-:W-:Y:S01]  /*3360*/  BSSY.RECONVERGENT B0, `(.L_x_2647) ;  /* 0x0000018000007945 */ /* 0x000fe20003800200 */
[----:B------:R-:W-:Y:S01]  /*3370*/  LOP3.LUT R183, R183, 0x400, RZ, 0xc0, !PT ;  /* 0x00000400b7b77812 */ /* 0x000fe200078ec0ff */
[----:B------:R-:W-:Y:S01]  /*3380*/  IMAD.SHL.U32 R229, R176, 0x10, RZ ;  /* 0x00000010b0e57824 */ /* 0x000fe200078e00ff */
[----:B------:R-:W-:Y:S02]  /*3390*/  LOP3.LUT R0, R16, R0, RZ, 0x3c, !PT ;  /* 0x0000000010007212 */ /* 0x000fe400078e3cff */
[----:B------:R-:W-:Y:S02]  /*33a0*/  LOP3.LUT R2, R153, 0x7c00, R2, 0xf8, !PT ;  /* 0x00007c0099027812 */ /* 0x000fe400078ef802 */
[----:B------:R-:W-:Y:S01]  /*33b0*/  ISETP.GE.AND P2, PT, R17, UR4, PT ;  /* 0x0000000411007c0c */ /* 0x000fe2000bf46270 */
[----:B------:R-:W-:Y:S01]  /*33c0*/  IMAD R183, R0, 0x2, R183 ;  /* 0x0000000200b77824 */ /* 0x000fe200078e02b7 */
[----:B------:R-:W-:Y:S01]  /*33d0*/  ISETP.GE.AND P1, PT, R13, UR4, PT ;  /* 0x000000040d007c0c */ /* 0x000fe2000bf26270 */
        /* <DEDUP_REMOVED lines=16> */
.L_x_2648:
[----:B------:R-:W-:Y:S05]  /*34e0*/  BSYNC.RECONVERGENT B0 ;  /* 0x0000000000007941 */ /* 0x000fea0003800200 */
.L_x_2647:
        /* <DEDUP_REMOVED lines=16> */
.L_x_2650:
[----:B------:R-:W-:Y:S05]  /*35f0*/  BSYNC.RECONVERGENT B0 ;  /* 0x0000000000007941 */ /* 0x000fea0003800200 */
.L_x_2649:
        /* <DEDUP_REMOVED lines=17> */
.L_x_2652:
[----:B------:R-:W-:Y:S05]  /*3710*/  BSYNC.RECONVERGENT B0 ;  /* 0x0000000000007941 */ /* 0x000fea0003800200 */
.L_x_2651:
[----:B------:R-:W-:Y:S01]  /*3720*/  LDSM.16.M88.4 R8, [R183+UR5+0x4000] ;  /* 0x00400005b708783b */ /* 0x000fe20008000200 */
[----:B------:R-:W-:Y:S01]  /*3730*/  R2P PR, R130, 0x6 ;  /* 0x0000000682007804 */ /* 0x000fe20000000000 */
[----:B------:R-:W-:Y:S01]  /*3740*/  IMAD.MOV.U32 R0, RZ, RZ, 0x20 ;  /* 0x00000020ff007424 */ /* 0x000fe200078e00ff */
[----:B------:R-:W5:Y:S01]  /*3750*/  LDCU UR4, c[0x0][0x50c] ;  /* 0x0000a180ff0477ac */ /* 0x000f620008000800 */
[----:B-1----:R-:W1:Y:S01]  /*3760*/  LDSM.16.M88.4 R4, [R188+0x2000] ;  /* 0x00200000bc04783b */ /* 0x002e620000000200 */
[----:B------:R-:W-:Y:S01]  /*3770*/  VIADD R2, R183, UR5 ;  /* 0x00000005b7027c36 */ /* 0x000fe20008000000 */
[----:B------:R-:W-:Y:S01]  /*3780*/  LOP3.LUT R128, R128, 0x1f0, RZ, 0xc0, !PT ;  /* 0x000001f080807812 */ /* 0x000fe200078ec0ff */
[----:B------:R-:W-:Y:S01]  /*3790*/  IMAD.MOV.U32 R3, RZ, RZ, 0x40 ;  /* 0x00000040ff037424 */ /* 0x000fe200078e00ff */
[----:B------:R-:W2:Y:S01]  /*37a0*/  LDSM.16.M88.4 R28, [R183+UR5+0x4800] ;  /* 0x00480005b71c783b */ /* 0x000ea20008000200 */
[----:B------:R-:W-:Y:S01]  /*37b0*/  SEL R0, R0, 0xffffffe0, !P1 ;  /* 0xffffffe000007807 */ /* 0x000fe20004800000 */
[----:B------:R-:W-:-:S02]  /*37c0*/  UISETP.GT.U32.AND UP0, UPT, UR12, UR16, UPT ;  /* 0x000000100c00728c */ /* 0x000fc4000bf04070 */
[----:B------:R-:W3:Y:S01]  /*37d0*/  LDSM.16.M88.4 R32, [R183+UR5+0x5000] ;  /* 0x00500005b720783b */ /* 0x000ee20008000200 */
[----:B------:R-:W-:Y:S01]  /*37e0*/  SEL R3, R3, 0xffffffc0, !P2 ;  /* 0xffffffc003037807 */ /* 0x000fe20005000000 */
[--C-:B------:R-:W-:Y:S02]  /*37f0*/  IMAD.IADD R191, R188, 0x1, R0.reuse ;  /* 0x00000001bcbf7824 */ /* 0x100fe400078e0200 */
[----:B------:R-:W4:Y:S01]  /*3800*/  LDSM.16.M88.4 R24, [R183+UR5+0x5800] ;  /* 0x00580005b718783b */ /* 0x000f220008000200 */
[----:B------:R-:W-:Y:S02]  /*3810*/  IMAD.IADD R187, R2, 0x1, R0 ;  /* 0x0000000102bb7824 */ /* 0x000fe400078e0200 */
[--C-:B------:R-:W-:Y:S01]  /*3820*/  IMAD.IADD R189, R188, 0x1, R3.reuse ;  /* 0x00000001bcbd7824 */ /* 0x100fe200078e0203 */
[----:B------:R-:W5:Y:S01]  /*3830*/  LDSM.16.M88.4 R12, [R188] ;  /* 0x00000000bc0c783b */ /* 0x000f620000000200 */
[----:B------:R-:W-:Y:S02]  /*3840*/  IMAD.IADD R182, R2, 0x1, R3 ;  /* 0x0000000102b67824 */ /* 0x000fe400078e0203 */
[C---:B------:R-:W-:Y:S01]  /*3850*/  IMAD.IADD R190, R0.reuse, 0x1, R189 ;  /* 0x0000000100be7824 */ /* 0x040fe200078e02bd */
[----:B------:R-:W-:Y:S01]  /*3860*/  LDSM.16.M88.4 R16, [R191+0x2000] ;  /* 0x00200000bf10783b */ /* 0x000fe20000000200 */
[----:B------:R-:W-:-:S02]  /*3870*/  IMAD.IADD R186, R0, 0x1, R182 ;  /* 0x0000000100ba7824 */ /* 0x000fc400078e02b6 */
[----:B------:R-:W-:Y:S01]  /*3880*/  IMAD.U32 R2, RZ, RZ, UR12 ;  /* 0x0000000cff027e24 */ /* 0x000fe2000f8e00ff */
[----:B------:R-:W5:Y:S04]  /*3890*/  LDSM.16.M88.4 R36, [R187+0x5800] ;  /* 0x00580000bb24783b */ /* 0x000f680000000200 */
[----:B------:R-:W5:Y:S04]  /*38a0*/  LDSM.16.M88.4 R40, [R187+0x4000] ;  /* 0x00400000bb28783b */ /* 0x000f680000000200 */
[----:B------:R-:W5:Y:S04]  /*38b0*/  LDSM.16.M88.4 R20, [R191] ;  /* 0x00000000bf14783b */ /* 0x000f680000000200 */
[----:B------:R-:W5:Y:S01]  /*38c0*/  LDSM.16.M88.4 R96, [R187+0x5000] ;  /* 0x00500000bb60783b */ /* 0x000f620000000200 */
[C---:B-1----:R-:W-:Y:S03]  /*38d0*/  HMMA.16816.F32.BF16 R56, R4.reuse, R8, RZ ;  /* 0x000000080438723c */ /* 0x042fe600000418ff */
[----:B------:R-:W-:Y:S04]  /*38e0*/  LDSM.16.M88.4 R104, [R182+0x5800] ;  /* 0x00580000b668783b */ /* 0x000fe80000000200 */
[----:B------:R-:W-:Y:S01]  /*38f0*/  LDSM.16.M88.4 R48, [R187+0x4800] ;  /* 0x00480000bb30783b */ /* 0x000fe20000000200 */
[C---:B------:R-:W-:Y:S03]  /*3900*/  HMMA.16816.F32.BF16 R80, R4.reuse, R10, RZ ;  /* 0x0000000a0450723c */ /* 0x040fe600000418ff */
[----:B------:R-:W-:Y:S04]  /*3910*/  LDSM.16.M88.4 R108, [R186+0x5800] ;  /* 0x00580000ba6c783b */ /* 0x000fe80000000200 */
[----:B------:R-:W0:Y:S01]  /*3920*/  LDGDEPBAR ;  /* 0x00000000000079af */ /* 0x000e220000000000 */
[C---:B--2---:R-:W-:Y:S08]  /*3930*/  HMMA.16816.F32.BF16 R76, R4.reuse, R28, RZ ;  /* 0x0000001c044c723c */ /* 0x044ff000000418ff */
[C---:B---3--:R-:W-:Y:S08]  /*3940*/  HMMA.16816.F32.BF16 R68, R4.reuse, R32, RZ ;  /* 0x000000200444723c */ /* 0x048ff000000418ff */
[C---:B----4-:R-:W-:Y:S08]  /*3950*/  HMMA.16816.F32.BF16 R60, R4.reuse, R24, RZ ;  /* 0x00000018043c723c */ /* 0x050ff000000418ff */
[C---:B------:R-:W-:Y:S08]  /*3960*/  HMMA.16816.F32.BF16 R72, R4.reuse, R30, RZ ;  /* 0x0000001e0448723c */ /* 0x040ff000000418ff */
[----:B------:R-:W-:Y:S08]  /*3970*/  HMMA.16816.F32.BF16 R64, R4, R34, RZ ;  /* 0x000000220440723c */ /* 0x000ff000000418ff */
[C---:B-----5:R-:W-:Y:S08]  /*3980*/  HMMA.16816.F32.BF16 R84, R12.reuse, R8, RZ ;  /* 0x000000080c54723c */ /* 0x060ff000000418ff */
[----:B------:R-:W-:Y:S01]  /*3990*/  HMMA.16816.F32.BF16 R92, R12, R10, RZ ;  /* 0x0000000a0c5c723c */ /* 0x000fe200000418ff */
[----:B------:R-:W1:Y:S07]  /*39a0*/  LDSM.16.M88.4 R8, [R189] ;  /* 0x00000000bd08783b */ /* 0x000e6e0000000200 */
[-C--:B------:R-:W-:Y:S08]  /*39b0*/  HMMA.16816.F32.BF16 R4, R4, R26.reuse, RZ ;  /* 0x0000001a0404723c */ /* 0x080ff000000418ff */
        /* <DEDUP_REMOVED lines=8> */
[----:B------:R-:W-:Y:S01]  /*3a40*/  HMMA.16816.F32.BF16 R88, R16, R40, R56 ;  /* 0x000000281058723c */ /* 0x000fe20000041838 */
[----:B------:R-:W2:Y:S07]  /*3a50*/  LDSM.16.M88.4 R56, [R190] ;  /* 0x00000000be38783b */ /* 0x000eae0000000200 */
[----:B------:R-:W-:Y:S01]  /*3a60*/  HMMA.16816.F32.BF16 R4, R20, R38, R44 ;  /* 0x000000261404723c */ /* 0x000fe2000004182c */
[----:B------:R-:W3:Y:S07]  /*3a70*/  LDSM.16.M88.4 R44, [R189+0x2000] ;  /* 0x00200000bd2c783b */ /* 0x000eee0000000200 */
[----:B------:R-:W-:Y:S08]  /*3a80*/  HMMA.16816.F32.BF16 R124, R16, R98, R64 ;  /* 0x00000062107c723c */ /* 0x000ff00000041840 */
[----:B------:R-:W-:Y:S01]  /*3a90*/  HMMA.16816.F32.BF16 R64, R20, R96, R28 ;  /* 0x000000601440723c */ /* 0x000fe2000004181c */
[----:B------:R-:W4:Y:S07]  /*3aa0*/  LDSM.16.M88.4 R28, [R182+0x4000] ;  /* 0x00400000b61c783b */ /* 0x000f2e0000000200 */
[----:B------:R-:W-:Y:S08]  /*3ab0*/  HMMA.16816.F32.BF16 R132, R16, R36, R60 ;  /* 0x000000241084723c */ /* 0x000ff0000004183c */
[----:B-1----:R-:W-:Y:S08]  /*3ac0*/  HMMA.16816.F32.BF16 R4, R8, R106, R4 ;  /* 0x0000006a0804723c */ /* 0x002ff00000041804 */
[-C--:B------:R-:W-:Y:S01]  /*3ad0*/  HMMA.16816.F32.BF16 R60, R20, R48.reuse, R52 ;  /* 0x00000030143c723c */ /* 0x080fe20000041834 */
[----:B------:R-:W1:Y:S07]  /*3ae0*/  LDSM.16.M88.4 R52, [R190+0x2000] ;  /* 0x00200000be34783b */ /* 0x000e6e0000000200 */
[C---:B------:R-:W-:Y:S08]  /*3af0*/  HMMA.16816.F32.BF16 R76, R16.reuse, R48, R76 ;  /* 0x00000030104c723c */ /* 0x040ff0000004184c */
[C---:B------:R-:W-:Y:S08]  /*3b00*/  HMMA.16816.F32.BF16 R120, R16.reuse, R96, R68 ;  /* 0x000000601078723c */ /* 0x040ff00000041844 */
[C---:B------:R-:W-:Y:S08]  /*3b10*/  HMMA.16816.F32.BF16 R80, R16.reuse, R42, R80 ;  /* 0x0000002a1050723c */ /* 0x040ff00000041850 */
[----:B------:R-:W-:Y:S08]  /*3b20*/  HMMA.16816.F32.BF16 R72, R16, R50, R72 ;  /* 0x000000321048723c */ /* 0x000ff00000041848 */
[----:B------:R-:W-:Y:S08]  /*3b30*/  HMMA.16816.F32.BF16 R16, R20, R40, R84 ;  /* 0x000000281410723c */ /* 0x000ff00000041854 */
[----:B--2---:R-:W-:Y:S01]  /*3b40*/  HMMA.16816.F32.BF16 R116, R56, R110, R4 ;  /* 0x0000006e3874723c */ /* 0x004fe20000041804 */
[----:B------:R-:W-:-:S02]  /*3b50*/  LOP3.LUT R4, R129, 0x6, RZ, 0xc0, !PT ;  /* 0x0000000681047812 */ /* 0x000fc400078ec0ff */
[----:B------:R-:W-:-:S03]  /*3b60*/  SHF.R.U32.HI R5, RZ, 0x2, R130 ;  /* 0x00000002ff057819 */ /* 0x000fc60000011682 */
[----:B------:R2:W-:Y:S01]  /*3b70*/  STL [R1+0x4], R4 ;  /* 0x0000040401007387 */ /* 0x0005e20000100800 */
[----:B------:R-:W-:Y:S01]  /*3b80*/  LOP3.LUT R5, R5, 0x7, RZ, 0xc0, !PT ;  /* 0x0000000705057812 */ /* 0x000fe200078ec0ff */
[----:B---3--:R-:W-:Y:S08]  /*3b90*/  HMMA.16816.F32.BF16 R12, R44, R106, R12 ;  /* 0x0000006a2c0c723c */ /* 0x008ff0000004180c */
[----:B------:R-:W-:Y:S03]  /*3ba0*/  HMMA.16816.F32.BF16 R68, R20, R36, R24 ;  /* 0x000000241444723c */ /* 0x000fe60000041818 */
[----:B------:R-:W-:-:S05]  /*3bb0*/  FMUL.FTZ R7, R116, UR4 ;  /* 0x0000000474077c20 */ /* 0x000fca0008410000 */
[----:B----4-:R-:W-:Y:S01]  /*3bc0*/  HMMA.16816.F32.BF16 R24, R8, R28, R16 ;  /* 0x0000001c0818723c */ /* 0x010fe20000041810 */
[----:B--2---:R-:W-:Y:S01]  /*3bd0*/  IMAD R4, R2, 0x40, R4 ;  /* 0x0000004002047824 */ /* 0x004fe200078e0204 */
[----:B------:R-:W-:-:S06]  /*3be0*/  IADD3 R2, PT, PT, R5, UR18, R128 ;  /* 0x0000001205027c10 */ /* 0x000fcc000fffe080 */
[----:B-1----:R-:W-:Y:S01]  /*3bf0*/  HMMA.16816.F32.BF16 R144, R52, R110, R12 ;  /* 0x0000006e3490723c */ /* 0x002fe2000004180c */
[----:B------:R1:W2:Y:S01]  /*3c00*/  MUFU.TANH R14, R7 ;  /* 0x00000007000e7308 */ /* 0x0002a20000002400 */
[----:B------:R-:W-:Y:S02]  /*3c10*/  VIADD R36, R4, 0x38 ;  /* 0x0000003804247836 */ /* 0x000fe40000000000 */
[----:B------:R-:W-:Y:S02]  /*3c20*/  VIADD R192, R2, UR23 ;  /* 0x0000001702c07c36 */ /* 0x000fe40008000000 */
[----:B------:R-:W-:Y:S02]  /*3c30*/  VIADD R6, R36, UR19 ;  /* 0x0000001324067c36 */ /* 0x000fe40008000000 */
[----:B------:R-:W-:Y:S01]  /*3c40*/  IMAD.U32 R13, RZ, RZ, UR22 ;  /* 0x00000016ff0d7e24 */ /* 0x000fe2000f8e00ff */
[----:B------:R-:W-:Y:S01]  /*3c50*/  HMMA.16816.F32.BF16 R16, R44, R28, R88 ;  /* 0x0000001c2c10723c */ /* 0x000fe20000041858 */
[----:B------:R-:W-:-:S02]  /*3c60*/  IMAD.U32 R12, RZ, RZ, UR23 ;  /* 0x00000017ff0c7e24 */ /* 0x000fc4000f8e00ff */
[C---:B------:R-:W-:Y:S02]  /*3c70*/  IMAD.IADD R5, R192.reuse, 0x1, -R6 ;  /* 0x00000001c0057824 */ /* 0x040fe400078e0a06 */
[C---:B------:R-:W-:Y:S02]  /*3c80*/  VIADD R194, R192.reuse, -UR21 ;  /* 0x80000015c0c27c36 */ /* 0x040fe40008000000 */
[----:B------:R-:W-:Y:S01]  /*3c90*/  VIADD R193, R192, 0x40 ;  /* 0x00000040c0c17836 */ /* 0x000fe20000000000 */
[----:B------:R-:W-:Y:S01]  /*3ca0*/  IABS R5, R5 ;  /* 0x0000000500057213 */ /* 0x000fe20000000000 */
[----:B------:R-:W-:Y:S01]  /*3cb0*/  HMMA.16816.F32.BF16 R84, R56, R32, R24 ;  /* 0x000000203854723c */ /* 0x000fe20000041818 */
[----:B-1----:R-:W-:Y:S01]  /*3cc0*/  IADD3 R7, PT, PT, R12, -UR19, R13 ;  /* 0x800000130c077c10 */ /* 0x002fe2000fffe00d */
[----:B------:R-:W-:Y:S01]  /*3cd0*/  VIADD R198, R192, 0x48 ;  /* 0x00000048c0c67836 */ /* 0x000fe20000000000 */
[----:B------:R-:W-:Y:S01]  /*3ce0*/  I2FP.F32.S32 R5, R5 ;  /* 0x0000000500057245 */ /* 0x000fe20000201400 */
[----:B------:R-:W-:Y:S01]  /*3cf0*/  VIADD R15, R6, 0xffffffc9 ;  /* 0xffffffc9060f7836 */ /* 0x000fe20000000000 */
[----:B------:R-:W-:Y:S01]  /*3d00*/  ISETP.GT.AND P2, PT, R194, R36, PT ;  /* 0x00000024c200720c */ /* 0x000fe20003f44270 */
[----:B------:R-:W-:-:S02]  /*3d10*/  IMAD.IADD R2, R2, 0x1, R7 ;  /* 0x0000000102027824 */ /* 0x000fc400078e0207 */
[----:B------:R-:W-:Y:S01]  /*3d20*/  HMMA.16816.F32.BF16 R40, R20, R42, R92 ;  /* 0x0000002a1428723c */ /* 0x000fe2000004185c */
[----:B------:R-:W-:Y:S02]  /*3d30*/  IMAD.IADD R13, R198, 0x1, -R6 ;  /* 0x00000001c60d7824 */ /* 0x000fe400078e0a06 */
[C-C-:B------:R-:W-:Y:S01]  /*3d40*/  VIADDMNMX R200, R2.reuse, 0x1, R12.reuse, PT ;  /* 0x0000000102c87846 */ /* 0x140fe2000380010c */
[----:B------:R-:W-:Y:S01]  /*3d50*/  VIADD R196, R193, -UR21 ;  /* 0x80000015c1c47c36 */ /* 0x000fe20008000000 */
[--C-:B------:R-:W-:Y:S01]  /*3d60*/  VIADDMNMX R202, R2, 0x9, R12.reuse, PT ;  /* 0x0000000902ca7846 */ /* 0x100fe2000380010c */
[----:B------:R-:W-:Y:S01]  /*3d70*/  VIADD R195, R198, -UR21 ;  /* 0x80000015c6c37c36 */ /* 0x000fe20008000000 */
[C-C-:B------:R-:W-:Y:S01]  /*3d80*/  VIADDMNMX R199, R2.reuse, 0x41, R12.reuse, PT ;  /* 0x0000004102c77846 */ /* 0x140fe2000380010c */
[----:B------:R-:W-:Y:S01]  /*3d90*/  HMMA.16816.F32.BF16 R92, R52, R32, R16 ;  /* 0x00000020345c723c */ /* 0x000fe20000041810 */
[----:B------:R-:W-:Y:S01]  /*3da0*/  VIADDMNMX R201, R2, 0x49, R12, PT ;  /* 0x0000004902c97846 */ /* 0x000fe2000380010c */
[----:B--2---:R-:W-:Y:S01]  /*3db0*/  FFMA.FTZ R2, R5, -UR8, R14 ;  /* 0x8000000805027c23 */ /* 0x004fe2000801000e */
[----:B------:R-:W-:Y:S01]  /*3dc0*/  FMUL.FTZ R5, R118, UR4 ;  /* 0x0000000476057c20 */ /* 0x000fe20008410000 */
[----:B------:R-:W-:-:S02]  /*3dd0*/  VIADD R12, R192, 0x8 ;  /* 0x00000008c00c7836 */ /* 0x000fc40000000000 */
[----:B------:R-:W-:Y:S01]  /*3de0*/  FMUL.FTZ R16, R85, UR4 ;  /* 0x0000000455107c20 */ /* 0x000fe20008410000 */
[----:B------:R-:W-:Y:S01]  /*3df0*/  IMAD.IADD R14, R192, 0x1, -R15 ;  /* 0x00000001c00e7824 */ /* 0x000fe200078e0a0f */
[----:B------:R1:W2:Y:S01]  /*3e00*/  MUFU.TANH R28, R5 ;  /* 0x00000005001c7308 */ /* 0x0002a20000002400 */
[----:B------:R-:W-:Y:S01]  /*3e10*/  FSEL R24, R2, -INF , !P2 ;  /* 0xff80000002187808 */ /* 0x000fe20005000000 */
[----:B------:R-:W-:Y:S01]  /*3e20*/  IMAD.IADD R2, R193, 0x1, -R6 ;  /* 0x00000001c1027824 */ /* 0x000fe200078e0a06 */
[----:B------:R-:W-:Y:S01]  /*3e30*/  ISETP.GE.AND P1, PT, R36, R200, PT ;  /* 0x000000c82400720c */ /* 0x000fe20003f26270 */
[----:B------:R-:W-:Y:S01]  /*3e40*/  VIADD R197, R12, -UR21 ;  /* 0x800000150cc57c36 */ /* 0x000fe20008000000 */
[----:B------:R-:W-:Y:S01]  /*3e50*/  ISETP.GE.AND P6, PT, R36, R202, PT ;  /* 0x000000ca2400720c */ /* 0x000fe20003fc6270 */
[----:B------:R-:W-:Y:S01]  /*3e60*/  HMMA.16816.F32.BF16 R100, R20, R50, R100 ;  /* 0x000000321464723c */ /* 0x000fe20000041864 */
[-C--:B------:R-:W-:Y:S01]  /*3e70*/  ISETP.GT.AND P3, PT, R196, R36.reuse, PT ;  /* 0x00000024c400720c */ /* 0x080fe20003f64270 */
[----:B------:R3:W-:Y:S01]  /*3e80*/  MUFU.TANH R25, R16 ;  /* 0x0000001000197308 */ /* 0x0007e20000002400 */
[----:B------:R-:W-:-:S02]  /*3e90*/  ISETP.GT.AND P0, PT, R197, R36, PT ;  /* 0x00000024c500720c */ /* 0x000fc40003f04270 */
[C---:B------:R-:W-:Y:S02]  /*3ea0*/  ISETP.GE.AND P5, PT, R36.reuse, R199, PT ;  /* 0x000000c72400720c */ /* 0x040fe40003fa6270 */
[----:B------:R-:W-:Y:S01]  /*3eb0*/  ISETP.GE.AND P4, PT, R36, R201, PT ;  /* 0x000000c92400720c */ /* 0x000fe20003f86270 */
[----:B------:R-:W-:Y:S01]  /*3ec0*/  HMMA.16816.F32.BF16 R48, R20, R98, R112 ;  /* 0x000000621430723c */ /* 0x000fe20000041870 */
[----:B------:R-:W-:Y:S01]  /*3ed0*/  ISETP.GT.AND P2, PT, R195, R36, PT ;  /* 0x00000024c300720c */ /* 0x000fe20003f44270 */
[----:B-1----:R-:W-:-:S04]  /*3ee0*/  FMUL.FTZ R5, R144, UR4 ;  /* 0x0000000490057c20 */ /* 0x002fc80008410000 */
[----:B------:R1:W4:Y:S02]  /*3ef0*/  MUFU.TANH R27, R5 ;  /* 0x00000005001b7308 */ /* 0x0003240000002400 */
[----:B---3--:R-:W-:Y:S01]  /*3f00*/  HMMA.16816.F32.BF16 R16, R8, R30, R40 ;  /* 0x0000001e0810723c */ /* 0x008fe20000041828 */
[----:B-1----:R-:W-:Y:S01]  /*3f10*/  FMUL.FTZ R5, R146, UR4 ;  /* 0x0000000492057c20 */ /* 0x002fe20008410000 */
[----:B------:R-:W-:Y:S01]  /*3f20*/  FSEL R146, R24, -INF , !P1 ;  /* 0xff80000018927808 */ /* 0x000fe20004800000 */
[----:B------:R-:W-:-:S03]  /*3f30*/  FMUL.FTZ R24, R87, UR4 ;  /* 0x0000000457187c20 */ /* 0x000fc60008410000 */
[----:B------:R1:W3:-:S14]  /*3f40*/  MUFU.TANH R26, R5 ;  /* 0x00000005001a7308 */ /* 0x0002dc0000002400 */
[----:B------:R-:W-:Y:S01]  /*3f50*/  HMMA.16816.F32.BF16 R36, R56, R34, R16 ;  /* 0x000000223824723c */ /* 0x000fe20000041810 */
[----:B------:R5:W5:Y:S07]  /*3f60*/  MUFU.TANH R33, R24 ;  /* 0x0000001800217308 */ /* 0x000b6e0000002400 */
[----:B------:R-:W-:Y:S01]  /*3f70*/  HMMA.16816.F32.BF16 R16, R44, R30, R80 ;  /* 0x0000001e2c10723c */ /* 0x000fe20000041850 */
[----:B-1----:R-:W-:-:S05]  /*3f80*/  IMAD.IADD R5, R12, 0x1, -R6 ;  /* 0x000000010c057824 */ /* 0x002fca00078e0a06 */
[----:B------:R-:W-:-:S05]  /*3f90*/  IABS R7, R5 ;  /* 0x0000000500077213 */ /* 0x000fca0000000000 */
[----:B------:R-:W-:Y:S01]  /*3fa0*/  FMUL.FTZ R29, R36, UR4 ;  /* 0x00000004241d7c20 */ /* 0x000fe20008410000 */
[----:B------:R-:W-:Y:S02]  /*3fb0*/  IABS R5, R2 ;  /* 0x0000000200057213 */ /* 0x000fe40000000000 */
[----:B------:R-:W-:Y:S02]  /*3fc0*/  I2FP.F32.S32 R7, R7 ;  /* 0x0000000700077245 */ /* 0x000fe40000201400 */
[----:B------:R-:W-:Y:S01]  /*3fd0*/  IABS R2, R13 ;  /* 0x0000000d00027213 */ /* 0x000fe20000000000 */
[----:B------:R-:W-:Y:S01]  /*3fe0*/  MUFU.TANH R29, R29 ;  /* 0x0000001d001d7308 */ /* 0x000fe20000002400 */
[----:B------:R-:W-:Y:S01]  /*3ff0*/  IABS R13, R14 ;  /* 0x0000000e000d7213 */ /* 0x000fe20000000000 */
[----:B--2---:R-:W-:Y:S01]  /*4000*/  FFMA.FTZ R7, R7, -UR8, R28 ;  /* 0x8000000807077c23 */ /* 0x004fe2000801001c */
[----:B------:R-:W-:Y:S01]  /*4010*/  I2FP.F32.S32 R5, R5 ;  /* 0x0000000500057245 */ /* 0x000fe20000201400 */
[----:B------:R-:W-:Y:S01]  /*4020*/  HMMA.16816.F32.BF16 R16, R52, R34, R16 ;  /* 0x000000223410723c */ /* 0x000fe20000041810 */
[----:B------:R-:W-:-:S02]  /*4030*/  I2FP.F32.S32 R14, R13 ;  /* 0x0000000d000e7245 */ /* 0x000fc40000201400 */
[----:B------:R-:W-:Y:S01]  /*4040*/  FSEL R7, R7, -INF , !P0 ;  /* 0xff80000007077808 */ /* 0x000fe20004000000 */
[----:B----4-:R-:W-:Y:S01]  /*4050*/  FFMA.FTZ R13, R5, -UR8, R27 ;  /* 0x80000008050d7c23 */ /* 0x010fe2000801001b */
[----:B------:R-:W-:Y:S01]  /*4060*/  I2FP.F32.S32 R2, R2 ;  /* 0x0000000200027245 */ /* 0x000fe20000201400 */
[----:B------:R-:W-:Y:S01]  /*4070*/  FFMA.FTZ R14, R14, -UR8, R25 ;  /* 0x800000080e0e7c23 */ /* 0x000fe20008010019 */
[----:B------:R-:W-:Y:S02]  /*4080*/  FSEL R204, R7, -INF , !P6 ;  /* 0xff80000007cc7808 */ /* 0x000fe40007000000 */
[----:B------:R-:W-:Y:S01]  /*4090*/  FSEL R7, R13, -INF , !P3 ;  /* 0xff8000000d077808 */ /* 0x000fe20005800000 */
[----:B------:R-:W-:Y:S01]  /*40a0*/  FMUL.FTZ R13, R93, UR4 ;  /* 0x000000045d0d7c20 */ /* 0x000fe20008410000 */
[----:B---3--:R-:W-:Y:S01]  /*40b0*/  FFMA.FTZ R5, R2, -UR8, R26 ;  /* 0x8000000802057c23 */ /* 0x008fe2000801001a */
[----:B------:R-:W-:Y:S01]  /*40c0*/  VIADD R2, R4, 0x1 ;  /* 0x0000000104027836 */ /* 0x000fe20000000000 */
[----:B------:R-:W-:Y:S01]  /*40d0*/  FSEL R168, R7, -INF , !P5 ;  /* 0xff80000007a87808 */ /* 0x000fe20006800000 */
[----:B------:R-:W-:Y:S01]  /*40e0*/  FMUL.FTZ R7, R95, UR4 ;  /* 0x000000045f077c20 */ /* 0x000fe20008410000 */
[----:B-----5:R-:W1:Y:S01]  /*40f0*/  LDSM.16.M88.4 R24, [R182+0x4800] ;  /* 0x00480000b618783b */ /* 0x020e620000000200 */
[----:B------:R2:W3:Y:S01]  /*4100*/  MUFU.TANH R32, R13 ;  /* 0x0000000d00207308 */ /* 0x0004e20000002400 */
[----:B------:R-:W-:-:S02]  /*4110*/  ISETP.GT.AND P0, PT, R194, R2, PT ;  /* 0x00000002c200720c */ /* 0x000fc40003f04270 */
[----:B------:R-:W-:Y:S01]  /*4120*/  FSEL R5, R5, -INF , !P2 ;  /* 0xff80000005057808 */ /* 0x000fe20005000000 */
[----:B------:R-:W-:Y:S01]  /*4130*/  FMUL.FTZ R19, R19, UR4 ;  /* 0x0000000413137c20 */ /* 0x000fe20008410000 */
[----:B------:R-:W-:Y:S02]  /*4140*/  FSEL R28, R14, -INF , !P0 ;  /* 0xff8000000e1c7808 */ /* 0x000fe40004000000 */
[----:B------:R-:W-:Y:S01]  /*4150*/  FSEL R172, R5, -INF , !P4 ;  /* 0xff80000005ac7808 */ /* 0x000fe20006000000 */
[----:B------:R4:W5:Y:S01]  /*4160*/  MUFU.TANH R30, R7 ;  /* 0x00000007001e7308 */ /* 0x0009620000002400 */
[----:B------:R-:W-:Y:S01]  /*4170*/  ISETP.GE.AND P1, PT, R2, R200, PT ;  /* 0x000000c80200720c */ /* 0x000fe20003f26270 */
[----:B------:R-:W-:Y:S01]  /*4180*/  VIADD R5, R6, 0xffffffd0 ;  /* 0xffffffd006057836 */ /* 0x000fe20000000000 */
[C---:B------:R-:W-:Y:S02]  /*4190*/  ISETP.GE.AND P6, PT, R2.reuse, R202, PT ;  /* 0x000000ca0200720c */ /* 0x040fe40003fc6270 */
[----:B------:R-:W-:Y:S01]  /*41a0*/  ISETP.GE.AND P3, PT, R2, R199, PT ;  /* 0x000000c70200720c */ /* 0x000fe20003f66270 */
[----:B------:R-:W-:Y:S01]  /*41b0*/  IMAD.IADD R14, R192, 0x1, -R5 ;  /* 0x00000001c00e7824 */ /* 0x000fe200078e0a05 */
[----:B------:R-:W-:Y:S01]  /*41c0*/  ISETP.GE.AND P5, PT, R2, R201, PT ;  /* 0x000000c90200720c */ /* 0x000fe20003fa6270 */
[----:B------:R-:W-:Y:S01]  /*41d0*/  MUFU.TANH R21, R19 ;  /* 0x0000001300157308 */ /* 0x000fe20000002400 */
[----:B--2---:R-:W-:Y:S01]  /*41e0*/  IMAD.IADD R13, R12, 0x1, -R15 ;  /* 0x000000010c0d7824 */ /* 0x004fe200078e0a0f */
[----:B------:R-:W-:-:S02]  /*41f0*/  ISETP.GT.AND P2, PT, R197, R2, PT ;  /* 0x00000002c500720c */ /* 0x000fc40003f44270 */
[-C--:B------:R-:W-:Y:S02]  /*4200*/  ISETP.GT.AND P4, PT, R196, R2.reuse, PT ;  /* 0x00000002c400720c */ /* 0x080fe40003f84270 */
[----:B------:R-:W-:Y:S02]  /*4210*/  IABS R13, R13 ;  /* 0x0000000d000d7213 */ /* 0x000fe40000000000 */
[----:B------:R-:W-:Y:S01]  /*4220*/  ISETP.GT.AND P0, PT, R195, R2, PT ;  /* 0x00000002c300720c */ /* 0x000fe20003f04270 */
[--C-:B----4-:R-:W-:Y:S01]  /*4230*/  IMAD.IADD R7, R193, 0x1, -R15.reuse ;  /* 0x00000001c1077824 */ /* 0x110fe200078e0a0f */
[----:B------:R-:W-:Y:S01]  /*4240*/  I2FP.F32.S32 R13, R13 ;  /* 0x0000000d000d7245 */ /* 0x000fe20000201400 */
[----:B------:R-:W-:Y:S01]  /*4250*/  IMAD.IADD R2, R198, 0x1, -R15 ;  /* 0x00000001c6027824 */ /* 0x000fe200078e0a0f */
[----:B------:R-:W-:Y:S01]  /*4260*/  FSEL R85, R28, -INF , !P1 ;  /* 0xff8000001c557808 */ /* 0x000fe20004800000 */
[----:B------:R-:W-:Y:S01]  /*4270*/  FMUL.FTZ R28, R38, UR4 ;  /* 0x00000004261c7c20 */ /* 0x000fe20008410000 */
[----:B------:R-:W-:Y:S01]  /*4280*/  IABS R7, R7 ;  /* 0x0000000700077213 */ /* 0x000fe20000000000 */
[----:B------:R-:W-:Y:S01]  /*4290*/  FFMA.FTZ R13, R13, -UR8, R33 ;  /* 0x800000080d0d7c23 */ /* 0x000fe20008010021 */
[----:B------:R-:W-:Y:S01]  /*42a0*/  IABS R15, R2 ;  /* 0x00000002000f7213 */ /* 0x000fe20000000000 */
[----:B------:R2:W4:Y:S01]  /*42b0*/  MUFU.TANH R38, R28 ;  /* 0x0000001c00267308 */ /* 0x0005220000002400 */
[----:B------:R-:W-:-:S02]  /*42c0*/  I2FP.F32.S32 R7, R7 ;  /* 0x0000000700077245 */ /* 0x000fc40000201400 */
[----:B------:R-:W-:Y:S02]  /*42d0*/  IABS R2, R14 ;  /* 0x0000000e00027213 */ /* 0x000fe40000000000 */
[----:B------:R-:W-:Y:S01]  /*42e0*/  I2FP.F32.S32 R15, R15 ;  /* 0x0000000f000f7245 */ /* 0x000fe20000201400 */
[----:B---3--:R-:W-:Y:S01]  /*42f0*/  FFMA.FTZ R7, R7, -UR8, R32 ;  /* 0x8000000807077c23 */ /* 0x008fe20008010020 */
[----:B------:R-:W-:Y:S01]  /*4300*/  I2FP.F32.S32 R14, R2 ;  /* 0x00000002000e7245 */ /* 0x000fe20000201400 */
[----:B------:R-:W3:Y:S01]  /*4310*/  LDSM.16.M88.4 R32, [R186+0x4800] ;  /* 0x00480000ba20783b */ /* 0x000ee20000000200 */
[----:B------:R-:W-:Y:S02]  /*4320*/  VIADD R2, R4, 0x8 ;  /* 0x0000000804027836 */ /* 0x000fe40000000000 */
[----:B-----5:R-:W-:Y:S01]  /*4330*/  FFMA.FTZ R15, R15, -UR8, R30 ;  /* 0x800000080f0f7c23 */ /* 0x020fe2000801001e */
[----:B------:R-:W-:Y:S01]  /*4340*/  FSEL R7, R7, -INF , !P4 ;  /* 0xff80000007077808 */ /* 0x000fe20006000000 */
[----:B------:R-:W-:Y:S01]  /*4350*/  FFMA.FTZ R14, R14, -UR8, R29 ;  /* 0x800000080e0e7c23 */ /* 0x000fe2000801001d */
[----:B------:R-:W-:Y:S01]  /*4360*/  FSEL R13, R13, -INF , !P2 ;  /* 0xff8000000d0d7808 */ /* 0x000fe20005000000 */
[----:B-1----:R-:W-:Y:S01]  /*4370*/  HMMA.16816.F32.BF16 R40, R44, R24, R76 ;  /* 0x000000182c28723c */ /* 0x002fe2000004184c */
[----:B------:R-:W-:-:S02]  /*4380*/  FSEL R87, R7, -INF , !P3 ;  /* 0xff80000007577808 */ /* 0x000fc40005800000 */
[----:B------:R-:W-:Y:S02]  /*4390*/  ISETP.GT.AND P1, PT, R194, R2, PT ;  /* 0x00000002c200720c */ /* 0x000fe40003f24270 */
[----:B------:R-:W-:Y:S01]  /*43a0*/  FSEL R7, R15, -INF , !P0 ;  /* 0xff8000000f077808 */ /* 0x000fe20004000000 */
[----:B------:R-:W-:Y:S01]  /*43b0*/  FMUL.FTZ R15, R37, UR4 ;  /* 0x00000004250f7c20 */ /* 0x000fe20008410000 */
[----:B------:R-:W-:Y:S01]  /*43c0*/  FSEL R93, R13, -INF , !P6 ;  /* 0xff8000000d5d7808 */ /* 0x000fe20007000000 */
[----:B------:R-:W-:Y:S01]  /*43d0*/  FMUL.FTZ R13, R16, UR4 ;  /* 0x00000004100d7c20 */ /* 0x000fe20008410000 */
[----:B--2---:R-:W-:Y:S01]  /*43e0*/  HMMA.16816.F32.BF16 R28, R8, R24, R60 ;  /* 0x00000018081c723c */ /* 0x004fe2000004183c */
[----:B------:R-:W-:Y:S01]  /*43f0*/  FSEL R90, R7, -INF , !P5 ;  /* 0xff800000075a7808 */ /* 0x000fe20006800000 */
[----:B------:R-:W-:Y:S01]  /*4400*/  FMUL.FTZ R7, R18, UR4 ;  /* 0x0000000412077c20 */ /* 0x000fe20008410000 */
[----:B------:R-:W-:Y:S01]  /*4410*/  FSEL R16, R14, -INF , !P1 ;  /* 0xff8000000e107808 */ /* 0x000fe20004800000 */
[----:B------:R-:W-:Y:S01]  /*4420*/  IMAD.IADD R14, R12, 0x1, -R5 ;  /* 0x000000010c0e7824 */ /* 0x000fe200078e0a05 */
[C---:B------:R-:W-:Y:S01]  /*4430*/  ISETP.GE.AND P2, PT, R2.reuse, R200, PT ;  /* 0x000000c80200720c */ /* 0x040fe20003f46270 */
[----:B------:R1:W2:Y:S01]  /*4440*/  MUFU.TANH R36, R13 ;  /* 0x0000000d00247308 */ /* 0x0002a20000002400 */
[C---:B------:R-:W-:Y:S01]  /*4450*/  ISETP.GE.AND P6, PT, R2.reuse, R202, PT ;  /* 0x000000ca0200720c */ /* 0x040fe20003fc6270 */
[----:B------:R-:W-:Y:S01]  /*4460*/  FMUL.FTZ R25, R17, UR4 ;  /* 0x0000000411197c20 */ /* 0x000fe20008410000 */
[C---:B------:R-:W-:Y:S01]  /*4470*/  ISETP.GE.AND P4, PT, R2.reuse, R199, PT ;  /* 0x000000c70200720c */ /* 0x040fe20003f86270 */
[----:B------:R-:W-:Y:S01]  /*4480*/  FMUL.FTZ R17, R39, UR4 ;  /* 0x0000000427117c20 */ /* 0x000fe20008410000 */
[----:B------:R-:W-:-:S02]  /*4490*/  ISETP.GE.AND P3, PT, R2, R201, PT ;  /* 0x000000c90200720c */ /* 0x000fc40003f66270 */
[-C--:B------:R-:W-:Y:S01]  /*44a0*/  ISETP.GT.AND P0, PT, R197, R2.reuse, PT ;  /* 0x00000002c500720c */ /* 0x080fe20003f04270 */
[----:B------:R5:W2:Y:S01]  /*44b0*/  MUFU.TANH R24, R7 ;  /* 0x0000000700187308 */ /* 0x000aa20000002400 */
[-C--:B------:R-:W-:Y:S02]  /*44c0*/  ISETP.GT.AND P5, PT, R196, R2.reuse, PT ;  /* 0x00000002c400720c */ /* 0x080fe40003fa4270 */
[----:B------:R-:W-:Y:S01]  /*44d0*/  ISETP.GT.AND P1, PT, R195, R2, PT ;  /* 0x00000002c300720c */ /* 0x000fe20003f24270 */
[----:B------:R-:W-:Y:S01]  /*44e0*/  VIADD R2, R6, 0xffffffd1 ;  /* 0xffffffd106027836 */ /* 0x000fe20000000000 */
[----:B------:R-:W-:-:S03]  /*44f0*/  FSEL R80, R16, -INF , !P2 ;  /* 0xff80000010507808 */ /* 0x000fc60005000000 */
[----:B------:R4:W2:Y:S01]  /*4500*/  MUFU.TANH R18, R15 ;  /* 0x0000000f00127308 */ /* 0x0008a20000002400 */
[--C-:B-1----:R-:W-:Y:S02]  /*4510*/  IMAD.IADD R13, R193, 0x1, -R5.reuse ;  /* 0x00000001c10d7824 */ /* 0x102fe400078e0a05 */
[----:B------:R-:W-:Y:S01]  /*4520*/  IMAD.IADD R5, R198, 0x1, -R5 ;  /* 0x00000001c6057824 */ /* 0x000fe200078e0a05 */
[----:B---3--:R-:W-:Y:S04]  /*4530*/  HMMA.16816.F32.BF16 R28, R56, R32, R28 ;  /* 0x00000020381c723c */ /* 0x008fe8000004181c */
[----:B------:R-:W-:Y:S01]  /*4540*/  MUFU.TANH R25, R25 ;  /* 0x0000001900197308 */ /* 0x000fe20000002400 */
[----:B-----5:R-:W-:Y:S01]  /*4550*/  IMAD.IADD R7, R192, 0x1, -R2 ;  /* 0x00000001c0077824 */ /* 0x020fe200078e0a02 */
[----:B----4-:R-:W-:-:S02]  /*4560*/  IABS R15, R14 ;  /* 0x0000000e000f7213 */ /* 0x010fc40000000000 */
[----:B------:R-:W-:Y:S02]  /*4570*/  IABS R14, R13 ;  /* 0x0000000d000e7213 */ /* 0x000fe40000000000 */
[----:B------:R-:W-:Y:S02]  /*4580*/  IABS R13, R5 ;  /* 0x00000005000d7213 */ /* 0x000fe40000000000 */
[----:B------:R-:W-:Y:S01]  /*4590*/  IABS R5, R7 ;  /* 0x0000000700057213 */ /* 0x000fe20000000000 */
[----:B------:R-:W-:Y:S01]  /*45a0*/  IMAD.MOV.U32 R7, RZ, RZ, R15 ;  /* 0x000000ffff077224 */ /* 0x000fe200078e000f */
[----:B------:R-:W-:Y:S02]  /*45b0*/  I2FP.F32.S32 R14, R14 ;  /* 0x0000000e000e7245 */ /* 0x000fe40000201400 */
[----:B------:R-:W-:Y:S02]  /*45c0*/  I2FP.F32.S32 R15, R13 ;  /* 0x0000000d000f7245 */ /* 0x000fe40000201400 */
[----:B------:R-:W-:-:S02]  /*45d0*/  I2FP.F32.S32 R7, R7 ;  /* 0x0000000700077245 */ /* 0x000fc40000201400 */
[----:B------:R-:W-:-:S03]  /*45e0*/  I2FP.F32.S32 R5, R5 ;  /* 0x0000000500057245 */ /* 0x000fc60000201400 */
[----:B------:R-:W-:Y:S01]  /*45f0*/  FFMA.FTZ R13, R7, -UR8, R38 ;  /* 0x80000008070d7c23 */ /* 0x000fe20008010026 */
[----:B--2---:R-:W-:Y:S01]  /*4600*/  FFMA.FTZ R7, R14, -UR8, R36 ;  /* 0x800000080e077c23 */ /* 0x004fe20008010024 */
[----:B------:R-:W-:Y:S01]  /*4610*/  FFMA.FTZ R14, R15, -UR8, R24 ;  /* 0x800000080f0e7c23 */ /* 0x000fe20008010018 */
[----:B------:R-:W-:Y:S01]  /*4620*/  FFMA.FTZ R15, R5, -UR8, R18 ;  /* 0x80000008050f7c23 */ /* 0x000fe20008010012 */
[----:B------:R-:W-:Y:S01]  /*4630*/  VIADD R5, R4, 0x9 ;  /* 0x0000000904057836 */ /* 0x000fe20000000000 */
[----:B------:R-:W-:Y:S01]  /*4640*/  FSEL R13, R13, -INF , !P0 ;  /* 0xff8000000d0d7808 */ /* 0x000fe20004000000 */
[----:B------:R-:W1:Y:S03]  /*4650*/  MUFU.TANH R36, R17 ;  /* 0x0000001100247308 */ /* 0x000e660000002400 */
[----:B------:R-:W-:Y:S02]  /*4660*/  FSEL R91, R13, -INF , !P6 ;  /* 0xff8000000d5b7808 */ /* 0x000fe40007000000 */
[----:B------:R-:W-:-:S02]  /*4670*/  FSEL R13, R7, -INF , !P5 ;  /* 0xff800000070d7808 */ /* 0x000fc40006800000 */
[----:B------:R-:W-:Y:S02]  /*4680*/  ISETP.GT.AND P0, PT, R194, R5, PT ;  /* 0x00000005c200720c */ /* 0x000fe40003f04270 */
[----:B------:R-:W-:Y:S01]  /*4690*/  FSEL R7, R14, -INF , !P1 ;  /* 0xff8000000e077808 */ /* 0x000fe20004800000 */
[----:B------:R-:W-:Y:S01]  /*46a0*/  FMUL.FTZ R14, R28, UR4 ;  /* 0x000000041c0e7c20 */ /* 0x000fe20008410000 */
[----:B------:R-:W-:Y:S01]  /*46b0*/  FSEL R24, R15, -INF , !P0 ;  /* 0xff8000000f187808 */ /* 0x000fe20004000000 */
[----:B------:R-:W-:Y:S01]  /*46c0*/  VIADD R15, R6, 0xffffffd8 ;  /* 0xffffffd8060f7836 */ /* 0x000fe20000000000 */
[----:B------:R-:W-:Y:S01]  /*46d0*/  FSEL R82, R7, -INF , !P3 ;  /* 0xff80000007527808 */ /* 0x000fe20005800000 */
[--C-:B------:R-:W-:Y:S01]  /*46e0*/  IMAD.IADD R7, R193, 0x1, -R2.reuse ;  /* 0x00000001c1077824 */ /* 0x100fe200078e0a02 */
[----:B------:R-:W-:Y:S01]  /*46f0*/  FSEL R81, R13, -INF , !P4 ;  /* 0xff8000000d517808 */ /* 0x000fe20006000000 */
[--C-:B------:R-:W-:Y:S01]  /*4700*/  IMAD.IADD R13, R12, 0x1, -R2.reuse ;  /* 0x000000010c0d7824 */ /* 0x100fe200078e0a02 */
[C---:B------:R-:W-:Y:S01]  /*4710*/  ISETP.GE.AND P2, PT, R5.reuse, R200, PT ;  /* 0x000000c80500720c */ /* 0x040fe20003f46270 */
[----:B------:R-:W-:Y:S01]  /*4720*/  IMAD.IADD R2, R198, 0x1, -R2 ;  /* 0x00000001c6027824 */ /* 0x000fe200078e0a02 */
[C---:B------:R-:W-:Y:S01]  /*4730*/  ISETP.GE.AND P6, PT, R5.reuse, R202, PT ;  /* 0x000000ca0500720c */ /* 0x040fe20003fc6270 */
[----:B------:R2:W3:Y:S01]  /*4740*/  MUFU.TANH R20, R14 ;  /* 0x0000000e00147308 */ /* 0x0004e20000002400 */
[----:B------:R-:W-:-:S02]  /*4750*/  ISETP.GE.AND P5, PT, R5, R199, PT ;  /* 0x000000c70500720c */ /* 0x000fc40003fa6270 */
[----:B------:R-:W-:Y:S02]  /*4760*/  ISETP.GE.AND P4, PT, R5, R201, PT ;  /* 0x000000c90500720c */ /* 0x000fe40003f86270 */
[-C--:B------:R-:W-:Y:S02]  /*4770*/  ISETP.GT.AND P1, PT, R197, R5.reuse, PT ;  /* 0x00000005c500720c */ /* 0x080fe40003f24270 */
[-C--:B------:R-:W-:Y:S02]  /*4780*/  ISETP.GT.AND P3, PT, R196, R5.reuse, PT ;  /* 0x00000005c400720c */ /* 0x080fe40003f64270 */
[----:B------:R-:W-:Y:S01]  /*4790*/  ISETP.GT.AND P0, PT, R195, R5, PT ;  /* 0x00000005c300720c */ /* 0x000fe20003f04270 */
[----:B------:R-:W-:Y:S01]  /*47a0*/  IMAD.IADD R5, R192, 0x1, -R15 ;  /* 0x00000001c0057824 */ /* 0x000fe200078e0a0f */
[----:B------:R-:W-:Y:S02]  /*47b0*/  IABS R16, R13 ;  /* 0x0000000d00107213 */ /* 0x000fe40000000000 */
[----:B------:R-:W-:-:S02]  /*47c0*/  IABS R13, R2 ;  /* 0x00000002000d7213 */ /* 0x000fc40000000000 */
[----:B------:R-:W-:Y:S02]  /*47d0*/  IABS R2, R5 ;  /* 0x0000000500027213 */ /* 0x000fe40000000000 */
[----:B--2---:R-:W-:Y:S01]  /*47e0*/  IABS R14, R7 ;  /* 0x00000007000e7213 */ /* 0x004fe20000000000 */
[----:B------:R-:W-:Y:S01]  /*47f0*/  IMAD.MOV.U32 R7, RZ, RZ, R16 ;  /* 0x000000ffff077224 */ /* 0x000fe200078e0010 */
[----:B------:R-:W-:Y:S01]  /*4800*/  FSEL R77, R24, -INF , !P2 ;  /* 0xff800000184d7808 */ /* 0x000fe20005000000 */
[----:B------:R-:W-:Y:S02]  /*4810*/  HMMA.16816.F32.BF16 R16, R52, R32, R40 ;  /* 0x000000203410723c */ /* 0x000fe40000041828 */
[----:B------:R-:W-:Y:S01]  /*4820*/  IMAD.MOV.U32 R5, RZ, RZ, R14 ;  /* 0x000000ffff057224 */ /* 0x000fe200078e000e */
[----:B------:R-:W-:Y:S02]  /*4830*/  I2FP.F32.S32 R7, R7 ;  /* 0x0000000700077245 */ /* 0x000fe40000201400 */
[----:B------:R-:W-:-:S02]  /*4840*/  I2FP.F32.S32 R14, R13 ;  /* 0x0000000d000e7245 */ /* 0x000fc40000201400 */
[----:B------:R-:W-:Y:S01]  /*4850*/  I2FP.F32.S32 R5, R5 ;  /* 0x0000000500057245 */ /* 0x000fe20000201400 */
[----:B-1----:R-:W-:Y:S01]  /*4860*/  FFMA.FTZ R7, R7, -UR8, R36 ;  /* 0x8000000807077c23 */ /* 0x002fe20008010024 */
[----:B------:R-:W-:Y:S01]  /*4870*/  I2FP.F32.S32 R13, R2 ;  /* 0x00000002000d7245 */ /* 0x000fe20000201400 */
[----:B------:R-:W-:Y:S02]  /*4880*/  VIADD R2, R4, 0x10 ;  /* 0x0000001004027836 */ /* 0x000fe40000000000 */
[----:B------:R-:W-:Y:S01]  /*4890*/  FFMA.FTZ R14, R14, -UR8, R21 ;  /* 0x800000080e0e7c23 */ /* 0x000fe20008010015 */
[----:B------:R-:W-:Y:S01]  /*48a0*/  FFMA.FTZ R5, R5, -UR8, R25 ;  /* 0x8000000805057c23 */ /* 0x000fe20008010019 */
[----:B------:R-:W-:Y:S01]  /*48b0*/  FSEL R7, R7, -INF , !P1 ;  /* 0xff80000007077808 */ /* 0x000fe20004800000 */
[----:B---3--:R-:W-:Y:S01]  /*48c0*/  FFMA.FTZ R13, R13, -UR8, R20 ;  /* 0x800000080d0d7c23 */ /* 0x008fe20008010014 */
[----:B------:R-:W-:Y:S01]  /*48d0*/  ISETP.GT.AND P2, PT, R194, R2, PT ;  /* 0x00000002c200720c */ /* 0x000fe20003f44270 */
[----:B------:R-:W-:Y:S01]  /*48e0*/  FMUL.FTZ R20, R30, UR4 ;  /* 0x000000041e147c20 */ /* 0x000fe20008410000 */
[----:B------:R-:W-:Y:S01]  /*48f0*/  FSEL R5, R5, -INF , !P3 ;  /* 0xff80000005057808 */ /* 0x000fe20005800000 */
[----:B------:R-:W1:Y:S01]  /*4900*/  LDSM.16.M88.4 R36, [R182+0x5000] ;  /* 0x00500000b624783b */ /* 0x000e620000000200 */
[----:B------:R-:W-:Y:S01]  /*4910*/  FSEL R83, R7, -INF , !P6 ;  /* 0xff80000007537808 */ /* 0x000fe20007000000 */
[----:B------:R-:W-:Y:S01]  /*4920*/  FMUL.FTZ R7, R16, UR4 ;  /* 0x0000000410077c20 */ /* 0x000fe20008410000 */
[----:B------:R-:W-:Y:S01]  /*4930*/  FSEL R78, R5, -INF , !P5 ;  /* 0xff800000054e7808 */ /* 0x000fe20006800000 */
[----:B------:R2:W3:Y:S01]  /*4940*/  MUFU.TANH R30, R20 ;  /* 0x00000014001e7308 */ /* 0x0004e20000002400 */
[----:B------:R-:W-:Y:S01]  /*4950*/  FSEL R5, R14, -INF , !P0 ;  /* 0xff8000000e057808 */ /* 0x000fe20004000000 */
[----:B------:R-:W-:Y:S01]  /*4960*/  HMMA.16816.F32.BF16 R40, R44, R26, R72 ;  /* 0x0000001a2c28723c */ /* 0x000fe20000041848 */
[----:B------:R-:W-:Y:S01]  /*4970*/  FSEL R24, R13, -INF , !P2 ;  /* 0xff8000000d187808 */ /* 0x000fe20005000000 */
[--C-:B------:R-:W-:Y:S01]  /*4980*/  IMAD.IADD R13, R12, 0x1, -R15.reuse ;  /* 0x000000010c0d7824 */ /* 0x100fe200078e0a0f */
[----:B------:R-:W-:Y:S01]  /*4990*/  FSEL R79, R5, -INF , !P4 ;  /* 0xff800000054f7808 */ /* 0x000fe20006000000 */
[----:B------:R-:W-:Y:S01]  /*49a0*/  IMAD.IADD R5, R198, 0x1, -R15 ;  /* 0x00000001c6057824 */ /* 0x000fe200078e0a0f */
[C---:B------:R-:W-:Y:S01]  /*49b0*/  ISETP.GE.AND P1, PT, R2.reuse, R200, PT ;  /* 0x000000c80200720c */ /* 0x040fe20003f26270 */
[----:B------:R4:W5:Y:S01]  /*49c0*/  MUFU.TANH R28, R7 ;  /* 0x00000007001c7308 */ /* 0x0009620000002400 */
[C---:B------:R-:W-:Y:S01]  /*49d0*/  ISETP.GE.AND P6, PT, R2.reuse, R202, PT ;  /* 0x000000ca0200720c */ /* 0x040fe20003fc6270 */
[----:B------:R-:W-:Y:S01]  /*49e0*/  FMUL.FTZ R17, R17, UR4 ;  /* 0x0000000411117c20 */ /* 0x000fe20008410000 */
[C---:B------:R-:W-:Y:S01]  /*49f0*/  ISETP.GE.AND P3, PT, R2.reuse, R199, PT ;  /* 0x000000c70200720c */ /* 0x040fe20003f66270 */
[----:B------:R-:W-:Y:S01]  /*4a00*/  FMUL.FTZ R19, R19, UR4 ;  /* 0x0000000413137c20 */ /* 0x000fe20008410000 */
[----:B------:R-:W-:-:S02]  /*4a10*/  ISETP.GE.AND P5, PT, R2, R201, PT ;  /* 0x000000c90200720c */ /* 0x000fc40003fa6270 */
[-C--:B------:R-:W-:Y:S02]  /*4a20*/  ISETP.GT.AND P0, PT, R197, R2.reuse, PT ;  /* 0x00000002c500720c */ /* 0x080fe40003f04270 */
[-C--:B------:R-:W-:Y:S01]  /*4a30*/  ISETP.GT.AND P4, PT, R196, R2.reuse, PT ;  /* 0x00000002c400720c */ /* 0x080fe20003f84270 */
[----:B--2---:R-:W-:Y:S01]  /*4a40*/  HMMA.16816.F32.BF16 R20, R8, R26, R100 ;  /* 0x0000001a0814723c */ /* 0x004fe20000041864 */
[----:B------:R-:W-:Y:S01]  /*4a50*/  ISETP.GT.AND P2, PT, R195, R2, PT ;  /* 0x00000002c300720c */ /* 0x000fe20003f44270 */
[----:B------:R-:W-:Y:S01]  /*4a60*/  FMUL.FTZ R2, R18, UR4 ;  /* 0x0000000412027c20 */ /* 0x000fe20008410000 */
[----:B------:R-:W-:Y:S01]  /*4a70*/  IABS R16, R13 ;  /* 0x0000000d00107213 */ /* 0x000fe20000000000 */
[----:B------:R-:W-:Y:S01]  /*4a80*/  FMUL.FTZ R18, R29, UR4 ;  /* 0x000000041d127c20 */ /* 0x000fe20008410000 */
[----:B------:R-:W-:Y:S01]  /*4a90*/  IABS R13, R5 ;  /* 0x00000005000d7213 */ /* 0x000fe20000000000 */
[----:B------:R2:W5:Y:S01]  /*4aa0*/  MUFU.TANH R25, R2 ;  /* 0x0000000200197308 */ /* 0x0005620000002400 */
[----:B----4-:R-:W-:-:S02]  /*4ab0*/  IMAD.IADD R7, R193, 0x1, -R15 ;  /* 0x00000001c1077824 */ /* 0x010fc400078e0a0f */
[----:B------:R-:W-:Y:S01]  /*4ac0*/  FMUL.FTZ R26, R31, UR4 ;  /* 0x000000041f1a7c20 */ /* 0x000fe20008410000 */
[----:B------:R-:W-:Y:S02]  /*4ad0*/  FSEL R76, R24, -INF , !P1 ;  /* 0xff800000184c7808 */ /* 0x000fe40004800000 */
[----:B------:R-:W-:Y:S01]  /*4ae0*/  IABS R15, R7 ;  /* 0x00000007000f7213 */ /* 0x000fe20000000000 */
[----:B------:R-:W-:Y:S01]  /*4af0*/  IMAD.MOV.U32 R7, RZ, RZ, R16 ;  /* 0x000000ffff077224 */ /* 0x000fe200078e0010 */
[----:B------:R-:W4:Y:S04]  /*4b00*/  MUFU.TANH R18, R18 ;  /* 0x0000001200127308 */ /* 0x000f280000002400 */
[----:B------:R-:W-:Y:S01]  /*4b10*/  I2FP.F32.S32 R7, R7 ;  /* 0x0000000700077245 */ /* 0x000fe20000201400 */
[----:B-1----:R-:W-:Y:S01]  /*4b20*/  HMMA.16816.F32.BF16 R60, R8, R36, R64 ;  /* 0x00000024083c723c */ /* 0x002fe20000041840 */
[----:B--2---:R-:W-:-:S04]  /*4b30*/  VIADD R2, R6, 0xffffffd9 ;  /* 0xffffffd906027836 */ /* 0x004fc80000000000 */
[----:B------:R-:W-:-:S03]  /*4b40*/  IMAD.IADD R14, R192, 0x1, -R2 ;  /* 0x00000001c00e7824 */ /* 0x000fc600078e0a02 */
[C---:B------:R-:W-:Y:S02]  /*4b50*/  HMMA.16816.F32.BF16 R48, R8.reuse, R38, R48 ;  /* 0x000000260830723c */ /* 0x040fe40000041830 */
[----:B------:R-:W-:Y:S01]  /*4b60*/  IABS R5, R14 ;  /* 0x0000000e00057213 */ /* 0x000fe20000000000 */
[----:B------:R-:W-:Y:S01]  /*4b70*/  IMAD.MOV.U32 R14, RZ, RZ, R15 ;  /* 0x000000ffff0e7224 */ /* 0x000fe200078e000f */
[----:B------:R-:W-:Y:S01]  /*4b80*/  I2FP.F32.S32 R15, R13 ;  /* 0x0000000d000f7245 */ /* 0x000fe20000201400 */
[----:B---3--:R-:W-:Y:S01]  /*4b90*/  FFMA.FTZ R13, R7, -UR8, R30 ;  /* 0x80000008070d7c23 */ /* 0x008fe2000801001e */
[----:B------:R-:W-:Y:S02]  /*4ba0*/  I2FP.F32.S32 R5, R5 ;  /* 0x0000000500057245 */ /* 0x000fe40000201400 */
[----:B------:R-:W-:Y:S01]  /*4bb0*/  HMMA.16816.F32.BF16 R64, R8, R104, R68 ;  /* 0x000000680840723c */ /* 0x000fe20000041844 */
[----:B------:R-:W-:Y:S01]  /*4bc0*/  I2FP.F32.S32 R14, R14 ;  /* 0x0000000e000e7245 */ /* 0x000fe20000201400 */
[----:B------:R-:W-:Y:S01]  /*4bd0*/  VIADD R10, R6, 0xffffffe0 ;  /* 0xffffffe0060a7836 */ /* 0x000fe20000000000 */
[----:B------:R-:W-:Y:S01]  /*4be0*/  FSEL R13, R13, -INF , !P0 ;  /* 0xff8000000d0d7808 */ /* 0x000fe20004000000 */
[----:B------:R-:W-:-:S02]  /*4bf0*/  IMAD.IADD R8, R12, 0x1, -R2 ;  /* 0x000000010c087824 */ /* 0x000fc400078e0a02 */
[----:B-----5:R-:W-:Y:S01]  /*4c00*/  FFMA.FTZ R7, R14, -UR8, R28 ;  /* 0x800000080e077c23 */ /* 0x020fe2000801001c */
[----:B------:R-:W-:Y:S01]  /*4c10*/  FFMA.FTZ R14, R15, -UR8, R25 ;  /* 0x800000080f0e7c23 */ /* 0x000fe20008010019 */
[----:B------:R-:W-:Y:S01]  /*4c20*/  HMMA.16816.F32.BF16 R28, R56, R34, R20 ;  /* 0x00000022381c723c */ /* 0x000fe20000041814 */
[----:B----4-:R-:W-:Y:S01]  /*4c30*/  FFMA.FTZ R15, R5, -UR8, R18 ;  /* 0x80000008050f7c23 */ /* 0x010fe20008010012 */
[----:B------:R-:W-:Y:S01]  /*4c40*/  VIADD R5, R4, 0x11 ;  /* 0x0000001104057836 */ /* 0x000fe20000000000 */
[----:B------:R-:W-:Y:S01]  /*4c50*/  FSEL R144, R13, -INF , !P6 ;  /* 0xff8000000d907808 */ /* 0x000fe20007000000 */
[----:B------:R1:W2:Y:S01]  /*4c60*/  MUFU.TANH R21, R26 ;  /* 0x0000001a00157308 */ /* 0x0002a20000002400 */
[----:B------:R-:W-:Y:S02]  /*4c70*/  FSEL R13, R7, -INF , !P4 ;  /* 0xff800000070d7808 */ /* 0x000fe40006000000 */
[----:B------:R-:W-:Y:S02]  /*4c80*/  FSEL R7, R14, -INF , !P2 ;  /* 0xff8000000e077808 */ /* 0x000fe40005000000 */
[----:B------:R-:W-:-:S02]  /*4c90*/  ISETP.GT.AND P1, PT, R194, R5, PT ;  /* 0x00000005c200720c */ /* 0x000fc40003f24270 */
[----:B------:R-:W-:Y:S01]  /*4ca0*/  FSEL R89, R7, -INF , !P5 ;  /* 0xff80000007597808 */ /* 0x000fe20006800000 */
[--C-:B------:R-:W-:Y:S01]  /*4cb0*/  IMAD.IADD R7, R193, 0x1, -R2.reuse ;  /* 0x00000001c1077824 */ /* 0x100fe200078e0a02 */
[----:B------:R-:W-:Y:S01]  /*4cc0*/  FSEL R88, R13, -INF , !P3 ;  /* 0xff8000000d587808 */ /* 0x000fe20005800000 */
[----:B------:R-:W-:Y:S01]  /*4cd0*/  MUFU.TANH R20, R17 ;  /* 0x0000001100147308 */ /* 0x000fe20000002400 */
[----:B------:R-:W-:Y:S01]  /*4ce0*/  FSEL R15, R15, -INF , !P1 ;  /* 0xff8000000f0f7808 */ /* 0x000fe20004800000 */
[----:B------:R-:W-:Y:S01]  /*4cf0*/  IMAD.IADD R2, R198, 0x1, -R2 ;  /* 0x00000001c6027824 */ /* 0x000fe200078e0a02 */
[C---:B------:R-:W-:Y:S02]  /*4d00*/  ISETP.GE.AND P0, PT, R5.reuse, R200, PT ;  /* 0x000000c80500720c */ /* 0x040fe40003f06270 */
[----:B------:R-:W-:Y:S01]  /*4d10*/  FMUL.FTZ R9, R28, UR4 ;  /* 0x000000041c097c20 */ /* 0x000fe20008410000 */
[C---:B------:R-:W-:Y:S01]  /*4d20*/  ISETP.GE.AND P6, PT, R5.reuse, R202, PT ;  /* 0x000000ca0500720c */ /* 0x040fe20003fc6270 */
[----:B-1----:R-:W-:Y:S01]  /*4d30*/  HMMA.16816.F32.BF16 R24, R44, R36, R120 ;  /* 0x000000242c18723c */ /* 0x002fe20000041878 */
[C---:B------:R-:W-:Y:S01]  /*4d40*/  ISETP.GE.AND P4, PT, R5.reuse, R199, PT ;  /* 0x000000c70500720c */ /* 0x040fe20003f86270 */
[----:B------:R1:W-:Y:S01]  /*4d50*/  MUFU.TANH R13, R9 ;  /* 0x00000009000d7308 */ /* 0x0003e20000002400 */
[----:B------:R-:W-:-:S02]  /*4d60*/  ISETP.GE.AND P2, PT, R5, R201, PT ;  /* 0x000000c90500720c */ /* 0x000fc40003f46270 */
[-C--:B------:R-:W-:Y:S02]  /*4d70*/  ISETP.GT.AND P3, PT, R197, R5.reuse, PT ;  /* 0x00000005c500720c */ /* 0x080fe40003f64270 */
[-C--:B------:R-:W-:Y:S02]  /*4d80*/  ISETP.GT.AND P5, PT, R196, R5.reuse, PT ;  /* 0x00000005c400720c */ /* 0x080fe40003fa4270 */
[----:B------:R-:W-:Y:S01]  /*4d90*/  ISETP.GT.AND P1, PT, R195, R5, PT ;  /* 0x00000005c300720c */ /* 0x000fe20003f24270 */
[----:B------:R-:W-:Y:S01]  /*4da0*/  IMAD.IADD R5, R192, 0x1, -R10 ;  /* 0x00000001c0057824 */ /* 0x000fe200078e0a0a */
[----:B------:R-:W-:Y:S01]  /*4db0*/  IABS R11, R8 ;  /* 0x00000008000b7213 */ /* 0x000fe20000000000 */
[----:B------:R3:W4:Y:S01]  /*4dc0*/  MUFU.TANH R14, R19 ;  /* 0x00000013000e7308 */ /* 0x0007220000002400 */
[----:B------:R-:W-:Y:S02]  /*4dd0*/  IABS R8, R2 ;  /* 0x0000000200087213 */ /* 0x000fe40000000000 */
[----:B------:R-:W-:-:S02]  /*4de0*/  IABS R2, R5 ;  /* 0x0000000500027213 */ /* 0x000fc40000000000 */
[----:B-1----:R-:W-:Y:S01]  /*4df0*/  IABS R9, R7 ;  /* 0x0000000700097213 */ /* 0x002fe20000000000 */
[----:B------:R-:W-:Y:S02]  /*4e00*/  IMAD.MOV.U32 R7, RZ, RZ, R11 ;  /* 0x000000ffff077224 */ /* 0x000fe400078e000b */
[----:B------:R-:W-:Y:S02]  /*4e10*/  FMUL.FTZ R11, R30, UR4 ;  /* 0x000000041e0b7c20 */ /* 0x000fe40008410000 */
[----:B------:R-:W-:Y:S01]  /*4e20*/  IMAD.MOV.U32 R5, RZ, RZ, R9 ;  /* 0x000000ffff057224 */ /* 0x000fe200078e0009 */
[----:B------:R-:W-:Y:S01]  /*4e30*/  I2FP.F32.S32 R7, R7 ;  /* 0x0000000700077245 */ /* 0x000fe20000201400 */
[----:B------:R1:W5:Y:S01]  /*4e40*/  MUFU.TANH R28, R11 ;  /* 0x0000000b001c7308 */ /* 0x0003620000002400 */
[----:B------:R-:W-:Y:S02]  /*4e50*/  I2FP.F32.S32 R9, R8 ;  /* 0x0000000800097245 */ /* 0x000fe40000201400 */
[----:B------:R-:W-:Y:S01]  /*4e60*/  I2FP.F32.S32 R5, R5 ;  /* 0x0000000500057245 */ /* 0x000fe20000201400 */
[----:B---3--:R-:W-:Y:S01]  /*4e70*/  HMMA.16816.F32.BF16 R16, R52, R34, R40 ;  /* 0x000000223410723c */ /* 0x008fe20000041828 */
[----:B--2---:R-:W-:Y:S01]  /*4e80*/  FFMA.FTZ R7, R7, -UR8, R21 ;  /* 0x8000000807077c23 */ /* 0x004fe20008010015 */
[----:B----4-:R-:W-:Y:S01]  /*4e90*/  FFMA.FTZ R9, R9, -UR8, R14 ;  /* 0x8000000809097c23 */ /* 0x010fe2000801000e */
[----:B------:R-:W-:Y:S01]  /*4ea0*/  I2FP.F32.S32 R8, R2 ;  /* 0x0000000200087245 */ /* 0x000fe20000201400 */
[----:B------:R-:W-:Y:S01]  /*4eb0*/  FFMA.FTZ R5, R5, -UR8, R20 ;  /* 0x8000000805057c23 */ /* 0x000fe20008010014 */
[----:B------:R-:W-:Y:S01]  /*4ec0*/  VIADD R2, R4, 0x18 ;  /* 0x0000001804027836 */ /* 0x000fe20000000000 */
[----:B------:R-:W2:Y:S01]  /*4ed0*/  LDSM.16.M88.4 R20, [R186+0x5000] ;  /* 0x00500000ba14783b */ /* 0x000ea20000000200 */
[----:B------:R-:W-:Y:S01]  /*4ee0*/  FSEL R7, R7, -INF , !P3 ;  /* 0xff80000007077808 */ /* 0x000fe20005800000 */
[----:B------:R-:W-:Y:S01]  /*4ef0*/  FFMA.FTZ R8, R8, -UR8, R13 ;  /* 0x8000000808087c23 */ /* 0x000fe2000801000d */
[----:B------:R-:W-:Y:S01]  /*4f00*/  FSEL R5, R5, -INF , !P5 ;  /* 0xff80000005057808 */ /* 0x000fe20006800000 */
[----:B------:R-:W-:Y:S01]  /*4f10*/  FMUL.FTZ R13, R29, UR4 ;  /* 0x000000041d0d7c20 */ /* 0x000fe20008410000 */
[----:B------:R-:W-:Y:S01]  /*4f20*/  FSEL R41, R15, -INF , !P0 ;  /* 0xff8000000f297808 */ /* 0x000fe20004000000 */
[----:B------:R-:W-:-:S04]  /*4f30*/  DEPBAR.LE SB0, 0x0 ;  /* 0x000080000000791a */ /* 0x000fc80000000000 */
[----:B------:R-:W-:Y:S01]  /*4f40*/  FSEL R43, R5, -INF , !P4 ;  /* 0xff800000052b7808 */ /* 0x000fe20006000000 */
[----:B------:R3:W-:Y:S01]  /*4f50*/  MUFU.TANH R14, R13 ;  /* 0x0000000d000e7308 */ /* 0x0007e20000002400 */
[----:B------:R-:W-:Y:S01]  /*4f60*/  FSEL R5, R9, -INF , !P1 ;  /* 0xff80000009057808 */ /* 0x000fe20004800000 */
[----:B------:R-:W-:Y:S01]  /*4f70*/  VIADD R9, R6, 0xffffffe1 ;  /* 0xffffffe106097836 */ /* 0x000fe20000000000 */
[----:B------:R-:W-:Y:S01]  /*4f80*/  ISETP.GT.AND P0, PT, R194, R2, PT ;  /* 0x00000002c200720c */ /* 0x000fe20003f04270 */
[----:B------:R-:W-:Y:S01]  /*4f90*/  FMUL.FTZ R30, R17, UR4 ;  /* 0x00000004111e7c20 */ /* 0x000fe20008410000 */
[----:B------:R-:W-:Y:S01]  /*4fa0*/  FSEL R102, R5, -INF , !P2 ;  /* 0xff80000005667808 */ /* 0x000fe20005000000 */
[----:B------:R-:W-:Y:S01]  /*4fb0*/  FMUL.FTZ R5, R18, UR4 ;  /* 0x0000000412057c20 */ /* 0x000fe20008410000 */
[----:B------:R-:W-:Y:S01]  /*4fc0*/  FSEL R131, R7, -INF , !P6 ;  /* 0xff80000007837808 */ /* 0x000fe20007000000 */
[----:B------:R-:W-:Y:S01]  /*4fd0*/  FMUL.FTZ R7, R16, UR4 ;  /* 0x0000000410077c20 */ /* 0x000fe20008410000 */
[----:B-1----:R-:W-:Y:S01]  /*4fe0*/  FSEL R11, R8, -INF , !P0 ;  /* 0xff800000080b7808 */ /* 0x002fe20004000000 */
[----:B------:R1:W-:Y:S01]  /*4ff0*/  MUFU.TANH R15, R5 ;  /* 0x00000005000f7308 */ /* 0x0003e20000002400 */
[----:B------:R-:W-:Y:S01]  /*5000*/  ISETP.GE.AND P3, PT, R2, R200, PT ;  /* 0x000000c80200720c */ /* 0x000fe20003f66270 */
[----:B------:R-:W-:Y:S01]  /*5010*/  IMAD.IADD R8, R192, 0x1, -R9 ;  /* 0x00000001c0087824 */ /* 0x000fe200078e0a09 */
[C---:B------:R-:W-:Y:S01]  /*5020*/  ISETP.GE.AND P5, PT, R2.reuse, R202, PT ;  /* 0x000000ca0200720c */ /* 0x040fe20003fa6270 */
[----:B------:R-:W-:Y:S01]  /*5030*/  FMUL.FTZ R33, R19, UR4 ;  /* 0x0000000413217c20 */ /* 0x000fe20008410000 */
[----:B------:R-:W-:-:S02]  /*5040*/  ISETP.GE.AND P6, PT, R2, R199, PT ;  /* 0x000000c70200720c */ /* 0x000fc40003fc6270 */
[----:B------:R-:W-:Y:S01]  /*5050*/  ISETP.GE.AND P4, PT, R2, R201, PT ;  /* 0x000000c90200720c */ /* 0x000fe20003f86270 */
[----:B------:R4:W5:Y:S01]  /*5060*/  MUFU.TANH R16, R7 ;  /* 0x0000000700107308 */ /* 0x0009620000002400 */
[-C--:B------:R-:W-:Y:S01]  /*5070*/  ISETP.GT.AND P1, PT, R197, R2.reuse, PT ;  /* 0x00000002c500720c */ /* 0x080fe20003f24270 */
[----:B---3--:R-:W-:Y:S01]  /*5080*/  FMUL.FTZ R13, R31, UR4 ;  /* 0x000000041f0d7c20 */ /* 0x008fe20008410000 */
[----:B------:R-:W-:Y:S01]  /*5090*/  BAR.SYNC.DEFER_BLOCKING 0x0 ;  /* 0x0000000000007b1d */ /* 0x000fe20000010000 */
[-C--:B------:R-:W-:Y:S02]  /*50a0*/  ISETP.GT.AND P2, PT, R196, R2.reuse, PT ;  /* 0x00000002c400720c */ /* 0x080fe40003f44270 */
[----:B------:R-:W-:Y:S01]  /*50b0*/  ISETP.GT.AND P0, PT, R195, R2, PT ;  /* 0x00000002c300720c */ /* 0x000fe20003f04270 */
[--C-:B------:R-:W-:Y:S01]  /*50c0*/  IMAD.IADD R2, R198, 0x1, -R10.reuse ;  /* 0x00000001c6027824 */ /* 0x100fe200078e0a0a */
[----:B------:R-:W-:Y:S01]  /*50d0*/  FSEL R34, R11, -INF , !P3 ;  /* 0xff8000000b227808 */ /* 0x000fe20005800000 */
[--C-:B-1----:R-:W-:Y:S01]  /*50e0*/  IMAD.IADD R5, R193, 0x1, -R10.reuse ;  /* 0x00000001c1057824 */ /* 0x102fe200078e0a0a */
[----:B------:R1:W3:Y:S01]  /*50f0*/  MUFU.TANH R32, R13 ;  /* 0x0000000d00207308 */ /* 0x0002e20000002400 */
[----:B--2---:R-:W-:Y:S01]  /*5100*/  HMMA.16816.F32.BF16 R24, R52, R20, R24 ;  /* 0x000000143418723c */ /* 0x004fe20000041818 */
[----:B----4-:R-:W-:-:S02]  /*5110*/  IMAD.IADD R7, R12, 0x1, -R10 ;  /* 0x000000010c077824 */ /* 0x010fc400078e0a0a */
[----:B------:R-:W-:Y:S02]  /*5120*/  IABS R10, R5 ;  /* 0x00000005000a7213 */ /* 0x000fe40000000000 */
[----:B------:R-:W-:Y:S02]  /*5130*/  IABS R5, R2 ;  /* 0x0000000200057213 */ /* 0x000fe40000000000 */
[----:B------:R-:W-:Y:S02]  /*5140*/  IABS R7, R7 ;  /* 0x0000000700077213 */ /* 0x000fe40000000000 */
[----:B------:R-:W-:Y:S01]  /*5150*/  IABS R2, R8 ;  /* 0x0000000800027213 */ /* 0x000fe20000000000 */
[----:B------:R-:W-:Y:S01]  /*5160*/  IMAD.MOV.U32 R8, RZ, RZ, R5 ;  /* 0x000000ffff087224 */ /* 0x000fe200078e0005 */
[----:B------:R-:W-:Y:S02]  /*5170*/  I2FP.F32.S32 R7, R7 ;  /* 0x0000000700077245 */ /* 0x000fe40000201400 */
[----:B------:R-:W-:-:S02]  /*5180*/  I2FP.F32.S32 R5, R10 ;  /* 0x0000000a00057245 */ /* 0x000fc40000201400 */
[----:B------:R-:W-:Y:S01]  /*5190*/  I2FP.F32.S32 R2, R2 ;  /* 0x0000000200027245 */ /* 0x000fe20000201400 */
[----:B-----5:R-:W-:Y:S01]  /*51a0*/  FFMA.FTZ R7, R7, -UR8, R28 ;  /* 0x8000000807077c23 */ /* 0x020fe2000801001c */
[----:B------:R-:W-:Y:S01]  /*51b0*/  I2FP.F32.S32 R8, R8 ;  /* 0x0000000800087245 */ /* 0x000fe20000201400 */
[----:B------:R-:W-:Y:S02]  /*51c0*/  FFMA.FTZ R5, R5, -UR8, R16 ;  /* 0x8000000805057c23 */ /* 0x000fe40008010010 */
[----:B------:R-:W-:Y:S01]  /*51d0*/  HMMA.16816.F32.BF16 R16, R56, R20, R60 ;  /* 0x000000143810723c */ /* 0x000fe2000004183c */
[----:B------:R-:W-:Y:S01]  /*51e0*/  FFMA.FTZ R10, R2, -UR8, R14 ;  /* 0x80000008020a7c23 */ /* 0x000fe2000801000e */
[----:B------:R-:W-:Y:S01]  /*51f0*/  FSEL R7, R7, -INF , !P1 ;  /* 0xff80000007077808 */ /* 0x000fe20004800000 */
[----:B------:R-:W-:Y:S01]  /*5200*/  FFMA.FTZ R8, R8, -UR8, R15 ;  /* 0x8000000808087c23 */ /* 0x000fe2000801000f */
[----:B------:R-:W-:Y:S01]  /*5210*/  VIADD R2, R4, 0x19 ;  /* 0x0000001904027836 */ /* 0x000fe20000000000 */
[----:B------:R2:W4:Y:S01]  /*5220*/  MUFU.TANH R15, R30 ;  /* 0x0000001e000f7308 */ /* 0x0005220000002400 */
[----:B------:R-:W-:Y:S01]  /*5230*/  FSEL R130, R7, -INF , !P5 ;  /* 0xff80000007827808 */ /* 0x000fe20006800000 */
[----:B------:R-:W-:Y:S01]  /*5240*/  FMUL.FTZ R20, R27, UR4 ;  /* 0x000000041b147c20 */ /* 0x000fe20008410000 */
[----:B------:R-:W-:-:S02]  /*5250*/  FSEL R7, R5, -INF , !P2 ;  /* 0xff80000005077808 */ /* 0x000fc40005000000 */
[----:B------:R-:W-:Y:S02]  /*5260*/  ISETP.GT.AND P1, PT, R194, R2, PT ;  /* 0x00000002c200720c */ /* 0x000fe40003f24270 */
[----:B------:R-:W-:Y:S01]  /*5270*/  FSEL R5, R8, -INF , !P0 ;  /* 0xff80000008057808 */ /* 0x000fe20004000000 */
[----:B------:R-:W5:Y:S01]  /*5280*/  MUFU.TANH R14, R33 ;  /* 0x00000021000e7308 */ /* 0x000f620000002400 */
[----:B------:R-:W-:Y:S01]  /*5290*/  FSEL R35, R7, -INF , !P6 ;  /* 0xff80000007237808 */ /* 0x000fe20007000000 */
[--C-:B------:R-:W-:Y:S01]  /*52a0*/  IMAD.IADD R7, R12, 0x1, -R9.reuse ;  /* 0x000000010c077824 */ /* 0x100fe200078e0a09 */
[----:B------:R-:W-:Y:S01]  /*52b0*/  FSEL R42, R5, -INF , !P4 ;  /* 0xff800000052a7808 */ /* 0x000fe20006000000 */
[----:B------:R-:W-:Y:S01]  /*52c0*/  IMAD.IADD R5, R193, 0x1, -R9 ;  /* 0x00000001c1057824 */ /* 0x000fe200078e0a09 */
[----:B------:R-:W-:Y:S01]  /*52d0*/  FSEL R11, R10, -INF , !P1 ;  /* 0xff8000000a0b7808 */ /* 0x000fe20004800000 */
[----:B------:R-:W-:Y:S01]  /*52e0*/  VIADD R10, R6, 0xffffffe8 ;  /* 0xffffffe8060a7836 */ /* 0x000fe20000000000 */
[----:B------:R-:W-:Y:S01]  /*52f0*/  ISETP.GE.AND P3, PT, R2, R200, PT ;  /* 0x000000c80200720c */ /* 0x000fe20003f66270 */
[----:B-1----:R-:W-:Y:S01]  /*5300*/  FMUL.FTZ R13, R16, UR4 ;  /* 0x00000004100d7c20 */ /* 0x002fe20008410000 */
[----:B------:R-:W-:Y:S01]  /*5310*/  ISETP.GE.AND P5, PT, R2, R202, PT ;  /* 0x000000ca0200720c */ /* 0x000fe20003fa6270 */
[----:B------:R-:W-:Y:S01]  /*5320*/  IMAD.IADD R8, R192, 0x1, -R10 ;  /* 0x00000001c0087824 */ /* 0x000fe200078e0a0a */
[C---:B------:R-:W-:Y:S01]  /*5330*/  ISETP.GE.AND P2, PT, R2.reuse, R199, PT ;  /* 0x000000c70200720c */ /* 0x040fe20003f46270 */
[----:B--2---:R-:W-:Y:S01]  /*5340*/  HMMA.16816.F32.BF16 R28, R44, R38, R124 ;  /* 0x000000262c1c723c */ /* 0x004fe2000004187c */
[----:B------:R-:W-:Y:S01]  /*5350*/  ISETP.GE.AND P6, PT, R2, R201, PT ;  /* 0x000000c90200720c */ /* 0x000fe20003fc6270 */
[----:B------:R-:W1:Y:S01]  /*5360*/  MUFU.TANH R13, R13 ;  /* 0x0000000d000d7308 */ /* 0x000e620000002400 */
[-C--:B------:R-:W-:Y:S01]  /*5370*/  ISETP.GT.AND P0, PT, R197, R2.reuse, PT ;  /* 0x00000002c500720c */ /* 0x080fe20003f04270 */
[----:B------:R-:W-:Y:S01]  /*5380*/  FMUL.FTZ R19, R19, UR4 ;  /* 0x0000000413137c20 */ /* 0x000fe20008410000 */
[----:B------:R-:W-:-:S02]  /*5390*/  ISETP.GT.AND P4, PT, R196, R2, PT ;  /* 0x00000002c400720c */ /* 0x000fc40003f84270 */
[----:B------:R-:W-:Y:S01]  /*53a0*/  ISETP.GT.AND P1, PT, R195, R2, PT ;  /* 0x00000002c300720c */ /* 0x000fe20003f24270 */
[----:B------:R-:W-:Y:S01]  /*53b0*/  IMAD.IADD R2, R198, 0x1, -R9 ;  /* 0x00000001c6027824 */ /* 0x000fe200078e0a09 */
[----:B------:R-:W-:Y:S01]  /*53c0*/  IABS R9, R5 ;  /* 0x0000000500097213 */ /* 0x000fe20000000000 */
[----:B------:R-:W-:Y:S01]  /*53d0*/  MUFU.TANH R21, R19 ;  /* 0x0000001300157308 */ /* 0x000fe20000002400 */
[----:B------:R-:W-:Y:S01]  /*53e0*/  IABS R7, R7 ;  /* 0x0000000700077213 */ /* 0x000fe20000000000 */
[----:B------:R-:W-:Y:S01]  /*53f0*/  HMMA.16816.F32.BF16 R44, R44, R104, R132 ;  /* 0x000000682c2c723c */ /* 0x000fe20000041884 */
[----:B------:R-:W-:Y:S02]  /*5400*/  IABS R5, R2 ;  /* 0x0000000200057213 */ /* 0x000fe40000000000 */
[----:B------:R-:W-:Y:S01]  /*5410*/  IABS R2, R8 ;  /* 0x0000000800027213 */ /* 0x000fe20000000000 */
[----:B------:R-:W-:Y:S01]  /*5420*/  IMAD.MOV.U32 R8, RZ, RZ, R9 ;  /* 0x000000ffff087224 */ /* 0x000fe200078e0009 */
[----:B------:R-:W-:Y:S01]  /*5430*/  I2FP.F32.S32 R7, R7 ;  /* 0x0000000700077245 */ /* 0x000fe20000201400 */
[----:B------:R-:W-:Y:S01]  /*5440*/  IMAD.MOV.U32 R9, RZ, RZ, R5 ;  /* 0x000000ffff097224 */ /* 0x000fe200078e0005 */
[----:B------:R-:W-:Y:S01]  /*5450*/  FSEL R101, R11, -INF , !P3 ;  /* 0xff8000000b657808 */ /* 0x000fe20005800000 */
[----:B------:R-:W-:Y:S01]  /*5460*/  FMUL.FTZ R11, R18, UR4 ;  /* 0x00000004120b7c20 */ /* 0x000fe20008410000 */
[----:B------:R-:W-:Y:S01]  /*5470*/  I2FP.F32.S32 R5, R8 ;  /* 0x0000000800057245 */ /* 0x000fe20000201400 */
[----:B---3--:R-:W-:Y:S01]  /*5480*/  FFMA.FTZ R7, R7, -UR8, R32 ;  /* 0x8000000807077c23 */ /* 0x008fe20008010020 */
[----:B------:R-:W-:Y:S01]  /*5490*/  I2FP.F32.S32 R9, R9 ;  /* 0x0000000900097245 */ /* 0x000fe20000201400 */
[----:B------:R2:W3:Y:S01]  /*54a0*/  MUFU.TANH R18, R11 ;  /* 0x0000000b00127308 */ /* 0x0004e20000002400 */
[----:B------:R-:W-:Y:S01]  /*54b0*/  I2FP.F32.S32 R8, R2 ;  /* 0x0000000200087245 */ /* 0x000fe20000201400 */
[----:B----4-:R-:W-:Y:S01]  /*54c0*/  FFMA.FTZ R5, R5, -UR8, R15 ;  /* 0x8000000805057c23 */ /* 0x010fe2000801000f */
[----:B------:R-:W-:Y:S01]  /*54d0*/  FSEL R7, R7, -INF , !P0 ;  /* 0xff80000007077808 */ /* 0x000fe20004000000 */
[----:B-----5:R-:W-:Y:S01]  /*54e0*/  FFMA.FTZ R9, R9, -UR8, R14 ;  /* 0x8000000809097c23 */ /* 0x020fe2000801000e */
[----:B------:R-:W-:-:S02]  /*54f0*/  VIADD R2, R4, 0x20 ;  /* 0x0000002004027836 */ /* 0x000fc40000000000 */
[----:B-1----:R-:W-:Y:S01]  /*5500*/  FFMA.FTZ R8, R8, -UR8, R13 ;  /* 0x8000000808087c23 */ /* 0x002fe2000801000d */
[----:B------:R-:W-:Y:S01]  /*5510*/  FSEL R129, R7, -INF , !P5 ;  /* 0xff80000007817808 */ /* 0x000fe20006800000 */
[----:B------:R-:W-:Y:S01]  /*5520*/  FMUL.FTZ R13, R17, UR4 ;  /* 0x00000004110d7c20 */ /* 0x000fe20008410000 */
[----:B------:R-:W-:Y:S02]  /*5530*/  FSEL R7, R5, -INF , !P4 ;  /* 0xff80000005077808 */ /* 0x000fe40006000000 */
[----:B------:R-:W-:Y:S01]  /*5540*/  FSEL R5, R9, -INF , !P1 ;  /* 0xff80000009057808 */ /* 0x000fe20004800000 */
[----:B------:R-:W-:Y:S01]  /*5550*/  VIADD R9, R6, 0xffffffe9 ;  /* 0xffffffe906097836 */ /* 0x000fe20000000000 */
[----:B------:R-:W-:Y:S01]  /*5560*/  ISETP.GT.AND P0, PT, R194, R2, PT ;  /* 0x00000002c200720c */ /* 0x000fe20003f04270 */
[----:B------:R1:W-:Y:S01]  /*5570*/  MUFU.TANH R14, R13 ;  /* 0x0000000d000e7308 */ /* 0x0003e20000002400 */
[----:B------:R-:W-:Y:S01]  /*5580*/  FSEL R40, R5, -INF , !P6 ;  /* 0xff80000005287808 */ /* 0x000fe20007000000 */
[----:B------:R-:W-:Y:S01]  /*5590*/  FMUL.FTZ R5, R26, UR4 ;  /* 0x000000041a057c20 */ /* 0x000fe20008410000 */
[----:B--2---:R-:W-:Y:S01]  /*55a0*/  FMUL.FTZ R11, R24, UR4 ;  /* 0x00000004180b7c20 */ /* 0x004fe20008410000 */
[----:B------:R-:W-:Y:S01]  /*55b0*/  FSEL R33, R7, -INF , !P2 ;  /* 0xff80000007217808 */ /* 0x000fe20005000000 */
[----:B------:R-:W-:Y:S01]  /*55c0*/  IMAD.IADD R7, R12, 0x1, -R10 ;  /* 0x000000010c077824 */ /* 0x000fe200078e0a0a */
[----:B------:R-:W-:-:S02]  /*55d0*/  ISETP.GE.AND P3, PT, R2, R200, PT ;  /* 0x000000c80200720c */ /* 0x000fc40003f66270 */
[----:B------:R2:W4:Y:S01]  /*55e0*/  MUFU.TANH R16, R11 ;  /* 0x0000000b00107308 */ /* 0x0005220000002400 */
[C---:B------:R-:W-:Y:S02]  /*55f0*/  ISETP.GE.AND P5, PT, R2.reuse, R202, PT ;  /* 0x000000ca0200720c */ /* 0x040fe40003fa6270 */
[C---:B------:R-:W-:Y:S02]  /*5600*/  ISETP.GE.AND P4, PT, R2.reuse, R199, PT ;  /* 0x000000c70200720c */ /* 0x040fe40003f86270 */
[----:B------:R-:W-:Y:S02]  /*5610*/  ISETP.GE.AND P1, PT, R2, R201, PT ;  /* 0x000000c90200720c */ /* 0x000fe40003f26270 */
[-C--:B------:R-:W-:Y:S01]  /*5620*/  ISETP.GT.AND P2, PT, R197, R2.reuse, PT ;  /* 0x00000002c500720c */ /* 0x080fe20003f44270 */
[----:B------:R5:W4:Y:S01]  /*5630*/  MUFU.TANH R15, R5 ;  /* 0x00000005000f7308 */ /* 0x000b220000002400 */
[----:B------:R-:W-:Y:S01]  /*5640*/  ISETP.GT.AND P6, PT, R196, R2, PT ;  /* 0x00000002c400720c */ /* 0x000fe20003fc4270 */
[----:B-1----:R-:W-:Y:S01]  /*5650*/  FMUL.FTZ R13, R25, UR4 ;  /* 0x00000004190d7c20 */ /* 0x002fe20008410000 */
[----:B------:R-:W-:Y:S01]  /*5660*/  IABS R7, R7 ;  /* 0x0000000700077213 */ /* 0x000fe20000000000 */
[----:B------:R-:W-:Y:S03]  /*5670*/  HMMA.16816.F32.BF16 R24, R56, R22, R48 ;  /* 0x000000163818723c */ /* 0x000fe60000041830 */
[----:B------:R-:W-:-:S02]  /*5680*/  I2FP.F32.S32 R7, R7 ;  /* 0x0000000700077245 */ /* 0x000fc40000201400 */
[----:B--2---:R-:W-:Y:S01]  /*5690*/  FSEL R11, R8, -INF , !P0 ;  /* 0xff800000080b7808 */ /* 0x004fe20004000000 */
[----:B------:R-:W-:Y:S01]  /*56a0*/  IMAD.IADD R8, R192, 0x1, -R9 ;  /* 0x00000001c0087824 */ /* 0x000fe200078e0a09 */
[----:B------:R-:W-:Y:S01]  /*56b0*/  ISETP.GT.AND P0, PT, R195, R2, PT ;  /* 0x00000002c300720c */ /* 0x000fe20003f04270 */
[----:B------:R-:W-:Y:S02]  /*56c0*/  IMAD.IADD R2, R198, 0x1, -R10 ;  /* 0x00000001c6027824 */ /* 0x000fe400078e0a0a */
[----:B---3--:R-:W-:Y:S01]  /*56d0*/  FFMA.FTZ R7, R7, -UR8, R18 ;  /* 0x8000000807077c23 */ /* 0x008fe20008010012 */
[----:B------:R-:W-:Y:S01]  /*56e0*/  FSEL R100, R11, -INF , !P3 ;  /* 0xff8000000b647808 */ /* 0x000fe20005800000 */
[----:B------:R-:W-:Y:S01]  /*56f0*/  HMMA.16816.F32.BF16 R56, R56, R108, R64 ;  /* 0x0000006c3838723c */ /* 0x000fe20000041840 */
[----:B-----5:R-:W-:Y:S02]  /*5700*/  IMAD.IADD R5, R193, 0x1, -R10 ;  /* 0x00000001c1057824 */ /* 0x020fe400078e0a0a */
[----:B------:R-:W-:-:S03]  /*5710*/  FSEL R7, R7, -INF , !P2 ;  /* 0xff80000007077808 */ /* 0x000fc60005000000 */
[----:B------:R-:W-:Y:S02]  /*5720*/  IABS R10, R5 ;  /* 0x00000005000a7213 */ /* 0x000fe40000000000 */
[----:B------:R-:W-:Y:S02]  /*5730*/  IABS R5, R2 ;  /* 0x0000000200057213 */ /* 0x000fe40000000000 */
[----:B------:R-:W-:Y:S02]  /*5740*/  IABS R2, R8 ;  /* 0x0000000800027213 */ /* 0x000fe40000000000 */
[----:B------:R-:W-:Y:S01]  /*5750*/  FSEL R143, R7, -INF , !P5 ;  /* 0xff800000078f7808 */ /* 0x000fe20006800000 */
[----:B------:R-:W-:Y:S01]  /*5760*/  IMAD.MOV.U32 R8, RZ, RZ, R5 ;  /* 0x000000ffff087224 */ /* 0x000fe200078e0005 */
[----:B------:R-:W-:Y:S02]  /*5770*/  I2FP.F32.S32 R5, R10 ;  /* 0x0000000a00057245 */ /* 0x000fe40000201400 */
[----:B------:R-:W-:-:S02]  /*5780*/  I2FP.F32.S32 R2, R2 ;  /* 0x0000000200027245 */ /* 0x000fc40000201400 */
[----:B------:R-:W-:Y:S01]  /*5790*/  I2FP.F32.S32 R8, R8 ;  /* 0x0000000800087245 */ /* 0x000fe20000201400 */
[----:B----4-:R-:W-:Y:S02]  /*57a0*/  FFMA.FTZ R5, R5, -UR8, R16 ;  /* 0x8000000805057c23 */ /* 0x010fe40008010010 */
[----:B------:R-:W-:Y:S01]  /*57b0*/  FFMA.FTZ R10, R2, -UR8, R14 ;  /* 0x80000008020a7c23 */ /* 0x000fe2000801000e */
[----:B------:R-:W-:Y:S02]  /*57c0*/  VIADD R2, R4, 0x21 ;  /* 0x0000002104027836 */ /* 0x000fe40000000000 */
[----:B------:R-:W-:Y:S01]  /*57d0*/  FFMA.FTZ R8, R8, -UR8, R15 ;  /* 0x8000000808087c23 */ /* 0x000fe2000801000f */
[----:B------:R-:W-:Y:S01]  /*57e0*/  FSEL R7, R5, -INF , !P6 ;  /* 0xff80000005077808 */ /* 0x000fe20007000000 */
[----:B------:R1:W2:Y:S01]  /*57f0*/  MUFU.TANH R15, R13 ;  /* 0x0000000d000f7308 */ /* 0x0002a20000002400 */
[----:B------:R-:W-:Y:S01]  /*5800*/  HMMA.16816.F32.BF16 R16, R52, R22, R28 ;  /* 0x000000163410723c */ /* 0x000fe2000004181c */
[----:B------:R-:W-:-:S02]  /*5810*/  ISETP.GT.AND P2, PT, R194, R2, PT ;  /* 0x00000002c200720c */ /* 0x000fc40003f44270 */
[----:B------:R-:W-:Y:S02]  /*5820*/  FSEL R5, R8, -INF , !P0 ;  /* 0xff80000008057808 */ /* 0x000fe40004000000 */
[----:B------:R-:W-:Y:S01]  /*5830*/  FSEL R123, R7, -INF , !P4 ;  /* 0xff800000077b7808 */ /* 0x000fe20006000000 */
[--C-:B------:R-:W-:Y:S01]  /*5840*/  IMAD.IADD R7, R12, 0x1, -R9.reuse ;  /* 0x000000010c077824 */ /* 0x100fe200078e0a09 */
[----:B------:R-:W-:Y:S01]  /*5850*/  FSEL R128, R5, -INF , !P1 ;  /* 0xff80000005807808 */ /* 0x000fe20004800000 */
[----:B------:R-:W-:Y:S01]  /*5860*/  IMAD.IADD R5, R193, 0x1, -R9 ;  /* 0x00000001c1057824 */ /* 0x000fe200078e0a09 */
[----:B------:R-:W-:Y:S01]  /*5870*/  FSEL R11, R10, -INF , !P2 ;  /* 0xff8000000a0b7808 */ /* 0x000fe20005000000 */
[----:B------:R-:W-:Y:S01]  /*5880*/  VIADD R10, R6, 0xfffffff0 ;  /* 0xfffffff0060a7836 */ /* 0x000fe20000000000 */
[C---:B------:R-:W-:Y:S01]  /*5890*/  ISETP.GE.AND P3, PT, R2.reuse, R200, PT ;  /* 0x000000c80200720c */ /* 0x040fe20003f66270 */
[----:B------:R-:W3:Y:S01]  /*58a0*/  MUFU.TANH R14, R20 ;  /* 0x00000014000e7308 */ /* 0x000ee20000002400 */
[----:B------:R-:W-:Y:S01]  /*58b0*/  ISETP.GE.AND P5, PT, R2, R202, PT ;  /* 0x000000ca0200720c */ /* 0x000fe20003fa6270 */
[----:B------:R-:W-:Y:S01]  /*58c0*/  IMAD.IADD R8, R192, 0x1, -R10 ;  /* 0x00000001c0087824 */ /* 0x000fe200078e0a0a */
[----:B------:R-:W-:Y:S01]  /*58d0*/  ISETP.GE.AND P6, PT, R2, R199, PT ;  /* 0x000000c70200720c */ /* 0x000fe20003fc6270 */
[----:B-1----:R-:W-:Y:S01]  /*58e0*/  FMUL.FTZ R13, R24, UR4 ;  /* 0x00000004180d7c20 */ /* 0x002fe20008410000 */
[----:B------:R-:W-:Y:S01]  /*58f0*/  ISETP.GE.AND P4, PT, R2, R201, PT ;  /* 0x000000c90200720c */ /* 0x000fe20003f86270 */
[----:B------:R-:W-:Y:S01]  /*5900*/  HMMA.16816.F32.BF16 R52, R52, R108, R44 ;  /* 0x0000006c3434723c */ /* 0x000fe2000004182c */
[----:B------:R-:W-:-:S02]  /*5910*/  ISETP.GT.AND P0, PT, R197, R2, PT ;  /* 0x00000002c500720c */ /* 0x000fc40003f04270 */
[-C--:B------:R-:W-:Y:S01]  /*5920*/  ISETP.GT.AND P1, PT, R196, R2.reuse, PT ;  /* 0x00000002c400720c */ /* 0x080fe20003f24270 */
[----:B------:R-:W1:Y:S01]  /*5930*/  MUFU.TANH R13, R13 ;  /* 0x0000000d000d7308 */ /* 0x000e620000002400 */
[----:B------:R-:W-:Y:S01]  /*5940*/  ISETP.GT.AND P2, PT, R195, R2, PT ;  /* 0x00000002c300720c */ /* 0x000fe20003f44270 */
        /* <DEDUP_REMOVED lines=11> */
[----:B------:R-:W-:Y:S01]  /*5a00*/  FFMA.FTZ R7, R7, -UR8, R21 ;  /* 0x8000000807077c23 */ /* 0x000fe20008010015 */
[----:B------:R-:W-:Y:S01]  /*5a10*/  I2FP.F32.S32 R9, R9 ;  /* 0x0000000900097245 */ /* 0x000fe20000201400 */
[----:B------:R4:W-:Y:S01]  /*5a20*/  MUFU.TANH R20, R11 ;  /* 0x0000000b00147308 */ /* 0x0009e20000002400 */
[----:B------:R-:W-:Y:S01]  /*5a30*/  I2FP.F32.S32 R8, R2 ;  /* 0x0000000200087245 */ /* 0x000fe20000201400 */
[----:B------:R-:W-:-:S02]  /*5a40*/  VIADD R2, R4, 0x28 ;  /* 0x0000002804027836 */ /* 0x000fc40000000000 */
[----:B--2---:R-:W-:Y:S01]  /*5a50*/  FFMA.FTZ R5, R5, -UR8, R15 ;  /* 0x8000000805057c23 */ /* 0x004fe2000801000f */
[----:B------:R-:W-:Y:S01]  /*5a60*/  FSEL R7, R7, -INF , !P0 ;  /* 0xff80000007077808 */ /* 0x000fe20004000000 */
[----:B---3--:R-:W-:Y:S01]  /*5a70*/  FFMA.FTZ R9, R9, -UR8, R14 ;  /* 0x8000000809097c23 */ /* 0x008fe2000801000e */
[----:B-1----:R-:W-:Y:S01]  /*5a80*/  FFMA.FTZ R8, R8, -UR8, R13 ;  /* 0x8000000808087c23 */ /* 0x002fe2000801000d */
[----:B------:R-:W-:Y:S02]  /*5a90*/  ISETP.GT.AND P0, PT, R194, R2, PT ;  /* 0x00000002c200720c */ /* 0x000fe40003f04270 */
[----:B------:R-:W-:Y:S02]  /*5aa0*/  FSEL R142, R7, -INF , !P5 ;  /* 0xff800000078e7808 */ /* 0x000fe40006800000 */
[----:B------:R-:W-:Y:S02]  /*5ab0*/  FSEL R7, R5, -INF , !P1 ;  /* 0xff80000005077808 */ /* 0x000fe40004800000 */
[----:B------:R-:W-:-:S02]  /*5ac0*/  FSEL R5, R9, -INF , !P2 ;  /* 0xff80000009057808 */ /* 0x000fc40005000000 */
[----:B------:R-:W-:Y:S01]  /*5ad0*/  FSEL R122, R7, -INF , !P6 ;  /* 0xff800000077a7808 */ /* 0x000fe20007000000 */
[--C-:B------:R-:W-:Y:S02]  /*5ae0*/  IMAD.IADD R7, R193, 0x1, -R10.reuse ;  /* 0x00000001c1077824 */ /* 0x100fe400078e0a0a */
[----:B----4-:R-:W-:Y:S01]  /*5af0*/  FMUL.FTZ R11, R16, UR4 ;  /* 0x00000004100b7c20 */ /* 0x010fe20008410000 */
[----:B------:R-:W-:Y:S01]  /*5b00*/  FSEL R16, R8, -INF , !P0 ;  /* 0xff80000008107808 */ /* 0x000fe20004000000 */
[----:B------:R-:W-:Y:S01]  /*5b10*/  IMAD.IADD R8, R12, 0x1, -R10 ;  /* 0x000000010c087824 */ /* 0x000fe200078e0a0a */
[----:B------:R-:W-:Y:S01]  /*5b20*/  FSEL R140, R5, -INF , !P4 ;  /* 0xff800000058c7808 */ /* 0x000fe20006000000 */
[----:B------:R1:W-:Y:S01]  /*5b30*/  MUFU.TANH R14, R11 ;  /* 0x0000000b000e7308 */ /* 0x0003e20000002400 */
[----:B------:R-:W-:Y:S01]  /*5b40*/  FMUL.FTZ R5, R18, UR4 ;  /* 0x0000000412057c20 */ /* 0x000fe20008410000 */
[C---:B------:R-:W-:Y:S01]  /*5b50*/  ISETP.GE.AND P3, PT, R2.reuse, R200, PT ;  /* 0x000000c80200720c */ /* 0x040fe20003f66270 */
[----:B------:R-:W-:Y:S01]  /*5b60*/  FMUL.FTZ R18, R17, UR4 ;  /* 0x0000000411127c20 */ /* 0x000fe20008410000 */
[C---:B------:R-:W-:Y:S01]  /*5b70*/  ISETP.GE.AND P5, PT, R2.reuse, R202, PT ;  /* 0x000000ca0200720c */ /* 0x040fe20003fa6270 */
[----:B------:R-:W-:Y:S01]  /*5b80*/  FMUL.FTZ R17, R19, UR4 ;  /* 0x0000000413117c20 */ /* 0x000fe20008410000 */
[----:B------:R-:W-:-:S02]  /*5b90*/  ISETP.GE.AND P1, PT, R2, R199, PT ;  /* 0x000000c70200720c */ /* 0x000fc40003f26270 */
[----:B------:R-:W-:Y:S01]  /*5ba0*/  ISETP.GE.AND P2, PT, R2, R201, PT ;  /* 0x000000c90200720c */ /* 0x000fe20003f46270 */
[----:B------:R2:W3:Y:S01]  /*5bb0*/  MUFU.TANH R13, R5 ;  /* 0x00000005000d7308 */ /* 0x0004e20000002400 */
[-C--:B------:R-:W-:Y:S02]  /*5bc0*/  ISETP.GT.AND P6, PT, R197, R2.reuse, PT ;  /* 0x00000002c500720c */ /* 0x080fe40003fc4270 */
[-C--:B------:R-:W-:Y:S02]  /*5bd0*/  ISETP.GT.AND P4, PT, R196, R2.reuse, PT ;  /* 0x00000002c400720c */ /* 0x080fe40003f84270 */
[----:B------:R-:W-:Y:S01]  /*5be0*/  ISETP.GT.AND P0, PT, R195, R2, PT ;  /* 0x00000002c300720c */ /* 0x000fe20003f04270 */
[----:B------:R-:W-:Y:S01]  /*5bf0*/  VIADD R2, R6, 0xfffffff1 ;  /* 0xfffffff106027836 */ /* 0x000fe20000000000 */
[----:B------:R-:W-:Y:S01]  /*5c00*/  FSEL R108, R16, -INF , !P3 ;  /* 0xff800000106c7808 */ /* 0x000fe20005800000 */
[----:B-1----:R-:W-:Y:S01]  /*5c10*/  FMUL.FTZ R11, R25, UR4 ;  /* 0x00000004190b7c20 */ /* 0x002fe20008410000 */
[----:B------:R-:W-:Y:S01]  /*5c20*/  MUFU.TANH R18, R18 ;  /* 0x0000001200127308 */ /* 0x000fe20000002400 */
[----:B------:R-:W-:-:S07]  /*5c30*/  IMAD.IADD R9, R192, 0x1, -R2 ;  /* 0x00000001c0097824 */ /* 0x000fce00078e0a02 */
[----:B------:R1:W4:Y:S01]  /*5c40*/  MUFU.TANH R15, R11 ;  /* 0x0000000b000f7308 */ /* 0x0003220000002400 */
[----:B--2---:R-:W-:Y:S01]  /*5c50*/  IMAD.IADD R5, R198, 0x1, -R10 ;  /* 0x00000001c6057824 */ /* 0x004fe200078e0a0a */
[----:B------:R-:W-:-:S06]  /*5c60*/  IABS R10, R7 ;  /* 0x00000007000a7213 */ /* 0x000fcc0000000000 */
[----:B------:R-:W-:Y:S01]  /*5c70*/  MUFU.TANH R17, R17 ;  /* 0x0000001100117308 */ /* 0x000fe20000002400 */
[----:B-1----:R-:W-:Y:S02]  /*5c80*/  IABS R11, R8 ;  /* 0x00000008000b7213 */ /* 0x002fe40000000000 */
[----:B------:R-:W-:Y:S02]  /*5c90*/  IABS R8, R5 ;  /* 0x0000000500087213 */ /* 0x000fe40000000000 */
[----:B------:R-:W-:Y:S01]  /*5ca0*/  IABS R5, R9 ;  /* 0x0000000900057213 */ /* 0x000fe20000000000 */
[----:B------:R-:W-:Y:S02]  /*5cb0*/  IMAD.MOV.U32 R7, RZ, RZ, R11 ;  /* 0x000000ffff077224 */ /* 0x000fe400078e000b */
[----:B------:R-:W-:Y:S01]  /*5cc0*/  FMUL.FTZ R11, R27, UR4 ;  /* 0x000000041b0b7c20 */ /* 0x000fe20008410000 */
[----:B------:R-:W-:Y:S01]  /*5cd0*/  IMAD.MOV.U32 R9, RZ, RZ, R10 ;  /* 0x000000ffff097224 */ /* 0x000fe200078e000a */
[----:B------:R-:W-:-:S02]  /*5ce0*/  I2FP.F32.S32 R10, R8 ;  /* 0x00000008000a7245 */ /* 0x000fc40000201400 */
[----:B------:R-:W-:Y:S01]  /*5cf0*/  I2FP.F32.S32 R7, R7 ;  /* 0x0000000700077245 */ /* 0x000fe20000201400 */
[----:B------:R1:W2:Y:S01]  /*5d00*/  MUFU.TANH R19, R11 ;  /* 0x0000000b00137308 */ /* 0x0002a20000002400 */
[----:B------:R-:W-:Y:S01]  /*5d10*/  I2FP.F32.S32 R9, R9 ;  /* 0x0000000900097245 */ /* 0x000fe20000201400 */
[----:B---3--:R-:W-:Y:S01]  /*5d20*/  FFMA.FTZ R13, R10, -UR8, R13 ;  /* 0x800000080a0d7c23 */ /* 0x008fe2000801000d */
[----:B------:R-:W-:Y:S02]  /*5d30*/  IMAD.IADD R10, R193, 0x1, -R2 ;  /* 0x00000001c10a7824 */ /* 0x000fe400078e0a02 */
[----:B------:R-:W-:Y:S01]  /*5d40*/  FFMA.FTZ R8, R7, -UR8, R20 ;  /* 0x8000000807087c23 */ /* 0x000fe20008010014 */
[----:B------:R-:W-:Y:S01]  /*5d50*/  I2FP.F32.S32 R5, R5 ;  /* 0x0000000500057245 */ /* 0x000fe20000201400 */
[----:B------:R-:W-:Y:S01]  /*5d60*/  FFMA.FTZ R7, R9, -UR8, R14 ;  /* 0x8000000809077c23 */ /* 0x000fe2000801000e */
[--C-:B------:R-:W-:Y:S01]  /*5d70*/  IMAD.IADD R9, R198, 0x1, -R2.reuse ;  /* 0x00000001c6097824 */ /* 0x100fe200078e0a02 */
[----:B------:R-:W-:Y:S01]  /*5d80*/  IABS R10, R10 ;  /* 0x0000000a000a7213 */ /* 0x000fe20000000000 */
[----:B------:R-:W-:Y:S01]  /*5d90*/  VIADD R14, R6, 0xfffffff8 ;  /* 0xfffffff8060e7836 */ /* 0x000fe20000000000 */
[----:B------:R-:W-:Y:S01]  /*5da0*/  FSEL R8, R8, -INF , !P6 ;  /* 0xff80000008087808 */ /* 0x000fe20007000000 */
[----:B----4-:R-:W-:Y:S01]  /*5db0*/  FFMA.FTZ R15, R5, -UR8, R15 ;  /* 0x80000008050f7c23 */ /* 0x010fe2000801000f */
[----:B------:R-:W-:Y:S01]  /*5dc0*/  IABS R9, R9 ;  /* 0x0000000900097213 */ /* 0x000fe20000000000 */
[----:B------:R-:W-:Y:S01]  /*5dd0*/  VIADD R5, R4, 0x29 ;  /* 0x0000002904057836 */ /* 0x000fe20000000000 */
[----:B------:R-:W-:Y:S01]  /*5de0*/  FSEL R141, R8, -INF , !P5 ;  /* 0xff800000088d7808 */ /* 0x000fe20006800000 */
[----:B------:R-:W-:Y:S01]  /*5df0*/  FMUL.FTZ R20, R86, UR4 ;  /* 0x0000000456147c20 */ /* 0x000fe20008410000 */
[----:B-1----:R-:W-:Y:S01]  /*5e00*/  IMAD.IADD R11, R12, 0x1, -R2 ;  /* 0x000000010c0b7824 */ /* 0x002fe200078e0a02 */
[----:B------:R-:W-:-:S02]  /*5e10*/  FSEL R2, R7, -INF , !P4 ;  /* 0xff80000007027808 */ /* 0x000fc40006000000 */
[----:B------:R-:W-:Y:S01]  /*5e20*/  FSEL R7, R13, -INF , !P0 ;  /* 0xff8000000d077808 */ /* 0x000fe20004000000 */
[----:B------:R-:W-:Y:S01]  /*5e30*/  IMAD.MOV.U32 R13, RZ, RZ, R9 ;  /* 0x000000ffff0d7224 */ /* 0x000fe200078e0009 */
[----:B------:R-:W-:Y:S01]  /*5e40*/  IABS R8, R11 ;  /* 0x0000000b00087213 */ /* 0x000fe20000000000 */
[----:B------:R-:W-:Y:S01]  /*5e50*/  FMUL.FTZ R11, R56, UR4 ;  /* 0x00000004380b7c20 */ /* 0x000fe20008410000 */
[----:B------:R-:W-:Y:S01]  /*5e60*/  FSEL R121, R2, -INF , !P1 ;  /* 0xff80000002797808 */ /* 0x000fe20004800000 */
[----:B------:R-:W-:Y:S01]  /*5e70*/  IMAD.IADD R2, R192, 0x1, -R14 ;  /* 0x00000001c0027824 */ /* 0x000fe200078e0a0e */
[----:B------:R-:W-:Y:S01]  /*5e80*/  FSEL R136, R7, -INF , !P2 ;  /* 0xff80000007887808 */ /* 0x000fe20005000000 */
[----:B------:R1:W3:Y:S01]  /*5e90*/  MUFU.TANH R16, R11 ;  /* 0x0000000b00107308 */ /* 0x0002e20000002400 */
[----:B------:R-:W-:Y:S01]  /*5ea0*/  IMAD.MOV.U32 R7, RZ, RZ, R10 ;  /* 0x000000ffff077224 */ /* 0x000fe200078e000a */
[----:B------:R-:W-:Y:S02]  /*5eb0*/  ISETP.GT.AND P3, PT, R194, R5, PT ;  /* 0x00000005c200720c */ /* 0x000fe40003f64270 */
[----:B------:R-:W-:-:S02]  /*5ec0*/  IABS R2, R2 ;  /* 0x0000000200027213 */ /* 0x000fc40000000000 */
[----:B------:R-:W-:Y:S02]  /*5ed0*/  I2FP.F32.S32 R9, R7 ;  /* 0x0000000700097245 */ /* 0x000fe40000201400 */
[----:B------:R-:W-:Y:S02]  /*5ee0*/  ISETP.GT.AND P0, PT, R197, R5, PT ;  /* 0x00000005c500720c */ /* 0x000fe40003f04270 */
[----:B------:R-:W-:Y:S02]  /*5ef0*/  FSEL R10, R15, -INF , !P3 ;  /* 0xff8000000f0a7808 */ /* 0x000fe40005800000 */
[----:B------:R-:W-:Y:S02]  /*5f00*/  I2FP.F32.S32 R2, R2 ;  /* 0x0000000200027245 */ /* 0x000fe40000201400 */
[C---:B------:R-:W-:Y:S02]  /*5f10*/  ISETP.GE.AND P6, PT, R5.reuse, R200, PT ;  /* 0x000000c80500720c */ /* 0x040fe40003fc6270 */
[----:B------:R-:W-:-:S02]  /*5f20*/  ISETP.GE.AND P5, PT, R5, R202, PT ;  /* 0x000000ca0500720c */ /* 0x000fc40003fa6270 */
[----:B-1----:R-:W-:Y:S02]  /*5f30*/  I2FP.F32.S32 R11, R8 ;  /* 0x00000008000b7245 */ /* 0x002fe40000201400 */
[C---:B------:R-:W-:Y:S02]  /*5f40*/  ISETP.GE.AND P4, PT, R5.reuse, R199, PT ;  /* 0x000000c70500720c */ /* 0x040fe40003f86270 */
[----:B------:R-:W-:Y:S01]  /*5f50*/  ISETP.GE.AND P1, PT, R5, R201, PT ;  /* 0x000000c90500720c */ /* 0x000fe20003f26270 */
[----:B--2---:R-:W-:Y:S01]  /*5f60*/  FFMA.FTZ R7, R11, -UR8, R19 ;  /* 0x800000080b077c23 */ /* 0x004fe20008010013 */
[-C--:B------:R-:W-:Y:S01]  /*5f70*/  ISETP.GT.AND P2, PT, R196, R5.reuse, PT ;  /* 0x00000005c400720c */ /* 0x080fe20003f44270 */
[----:B------:R-:W-:Y:S01]  /*5f80*/  FMUL.FTZ R11, R58, UR4 ;  /* 0x000000043a0b7c20 */ /* 0x000fe20008410000 */
[----:B------:R-:W-:Y:S01]  /*5f90*/  ISETP.GT.AND P3, PT, R195, R5, PT ;  /* 0x00000005c300720c */ /* 0x000fe20003f64270 */
[----:B------:R-:W-:Y:S01]  /*5fa0*/  FFMA.FTZ R5, R9, -UR8, R18 ;  /* 0x8000000809057c23 */ /* 0x000fe20008010012 */
[----:B------:R-:W-:Y:S01]  /*5fb0*/  I2FP.F32.S32 R8, R13 ;  /* 0x0000000d00087245 */ /* 0x000fe20000201400 */
[----:B---3--:R-:W-:Y:S01]  /*5fc0*/  FFMA.FTZ R9, R2, -UR8, R16 ;  /* 0x8000000802097c23 */ /* 0x008fe20008010010 */
[----:B------:R-:W-:Y:S01]  /*5fd0*/  FSEL R7, R7, -INF , !P0 ;  /* 0xff80000007077808 */ /* 0x000fe20004000000 */
[----:B------:R-:W-:Y:S01]  /*5fe0*/  VIADD R2, R4, 0x30 ;  /* 0x0000003004027836 */ /* 0x000fe20000000000 */
[----:B------:R-:W-:Y:S01]  /*5ff0*/  FSEL R75, R10, -INF , !P6 ;  /* 0xff8000000a4b7808 */ /* 0x000fe20007000000 */
[----:B------:R-:W-:Y:S01]  /*6000*/  FFMA.FTZ R8, R8, -UR8, R17 ;  /* 0x8000000808087c23 */ /* 0x000fe20008010011 */
[----:B------:R-:W-:Y:S01]  /*6010*/  FSEL R139, R7, -INF , !P5 ;  /* 0xff800000078b7808 */ /* 0x000fe20006800000 */
[----:B------:R-:W-:Y:S01]  /*6020*/  FMUL.FTZ R10, R52, UR4 ;  /* 0x00000004340a7c20 */ /* 0x000fe20008410000 */
[----:B------:R-:W-:Y:S01]  /*6030*/  FSEL R7, R5, -INF , !P2 ;  /* 0xff80000005077808 */ /* 0x000fe20005000000 */
[----:B------:R1:W2:Y:S01]  /*6040*/  MUFU.TANH R17, R11 ;  /* 0x0000000b00117308 */ /* 0x0002a20000002400 */
[----:B------:R-:W-:Y:S01]  /*6050*/  ISETP.GT.AND P0, PT, R194, R2, PT ;  /* 0x00000002c200720c */ /* 0x000fe20003f04270 */
[----:B------:R-:W-:Y:S01]  /*6060*/  FMUL.FTZ R13, R59, UR4 ;  /* 0x000000043b0d7c20 */ /* 0x000fe20008410000 */
[----:B------:R-:W-:Y:S01]  /*6070*/  FSEL R5, R8, -INF , !P3 ;  /* 0xff80000008057808 */ /* 0x000fe20005800000 */
[----:B------:R-:W-:Y:S01]  /*6080*/  FMUL.FTZ R18, R84, UR4 ;  /* 0x0000000454127c20 */ /* 0x000fe20008410000 */
[----:B------:R-:W-:Y:S01]  /*6090*/  FSEL R120, R7, -INF , !P4 ;  /* 0xff80000007787808 */ /* 0x000fe20006000000 */
[----:B------:R-:W-:Y:S01]  /*60a0*/  FMUL.FTZ R7, R54, UR4 ;  /* 0x0000000436077c20 */ /* 0x000fe20008410000 */
[----:B------:R-:W-:Y:S01]  /*60b0*/  FSEL R126, R5, -INF , !P1 ;  /* 0xff800000057e7808 */ /* 0x000fe20004800000 */
[----:B------:R3:W4:Y:S01]  /*60c0*/  MUFU.TANH R16, R10 ;  /* 0x0000000a00107308 */ /* 0x0007220000002400 */
[C---:B------:R-:W-:Y:S01]  /*60d0*/  ISETP.GE.AND P6, PT, R2.reuse, R200, PT ;  /* 0x000000c80200720c */ /* 0x040fe20003fc6270 */
[----:B------:R-:W-:Y:S01]  /*60e0*/  IMAD.IADD R5, R193, 0x1, -R14 ;  /* 0x00000001c1057824 */ /* 0x000fe200078e0a0e */
[----:B------:R-:W-:-:S02]  /*60f0*/  ISETP.GE.AND P5, PT, R2, R202, PT ;  /* 0x000000ca0200720c */ /* 0x000fc40003fa6270 */
[C---:B------:R-:W-:Y:S02]  /*6100*/  ISETP.GE.AND P2, PT, R2.reuse, R199, PT ;  /* 0x000000c70200720c */ /* 0x040fe40003f46270 */
[----:B------:R-:W-:Y:S01]  /*6110*/  ISETP.GE.AND P3, PT, R2, R201, PT ;  /* 0x000000c90200720c */ /* 0x000fe20003f66270 */
[----:B------:R5:W4:Y:S01]  /*6120*/  MUFU.TANH R15, R7 ;  /* 0x00000007000f7308 */ /* 0x000b220000002400 */
[----:B-1----:R-:W-:Y:S01]  /*6130*/  FSEL R11, R9, -INF , !P0 ;  /* 0xff800000090b7808 */ /* 0x002fe20004000000 */
[----:B------:R-:W-:Y:S01]  /*6140*/  VIADD R9, R6, 0xfffffff9 ;  /* 0xfffffff906097836 */ /* 0x000fe20000000000 */
[-C--:B------:R-:W-:Y:S02]  /*6150*/  ISETP.GT.AND P4, PT, R197, R2.reuse, PT ;  /* 0x00000002c500720c */ /* 0x080fe40003f84270 */
[-C--:B------:R-:W-:Y:S01]  /*6160*/  ISETP.GT.AND P1, PT, R196, R2.reuse, PT ;  /* 0x00000002c400720c */ /* 0x080fe20003f24270 */
[----:B------:R-:W-:Y:S01]  /*6170*/  IMAD.IADD R8, R192, 0x1, -R9 ;  /* 0x00000001c0087824 */ /* 0x000fe200078e0a09 */
[----:B------:R-:W-:Y:S01]  /*6180*/  ISETP.GT.AND P0, PT, R195, R2, PT ;  /* 0x00000002c300720c */ /* 0x000fe20003f04270 */
[----:B------:R-:W-:-:S02]  /*6190*/  IMAD.IADD R2, R198, 0x1, -R14 ;  /* 0x00000001c6027824 */ /* 0x000fc400078e0a0e */
[----:B---3--:R-:W-:Y:S01]  /*61a0*/  FMUL.FTZ R10, R57, UR4 ;  /* 0x00000004390a7c20 */ /* 0x008fe20008410000 */
[----:B------:R-:W-:Y:S01]  /*61b0*/  MUFU.TANH R19, R13 ;  /* 0x0000000d00137308 */ /* 0x000fe20000002400 */
[----:B------:R-:W-:Y:S01]  /*61c0*/  FSEL R124, R11, -INF , !P6 ;  /* 0xff8000000b7c7808 */ /* 0x000fe20007000000 */
[----:B------:R-:W-:Y:S01]  /*61d0*/  FMUL.FTZ R11, R53, UR4 ;  /* 0x00000004350b7c20 */ /* 0x000fe20008410000 */
[----:B-----5:R-:W-:-:S05]  /*61e0*/  IMAD.IADD R7, R12, 0x1, -R14 ;  /* 0x000000010c077824 */ /* 0x020fca00078e0a0e */
[----:B------:R-:W-:Y:S01]  /*61f0*/  MUFU.TANH R21, R18 ;  /* 0x0000001200157308 */ /* 0x000fe20000002400 */
[----:B------:R-:W-:-:S07]  /*6200*/  IABS R7, R7 ;  /* 0x0000000700077213 */ /* 0x000fce0000000000 */
[----:B------:R1:W3:Y:S01]  /*6210*/  MUFU.TANH R14, R10 ;  /* 0x0000000a000e7308 */ /* 0x0002e20000002400 */
[----:B------:R-:W-:-:S05]  /*6220*/  I2FP.F32.S32 R7, R7 ;  /* 0x0000000700077245 */ /* 0x000fca0000201400 */
[----:B--2---:R-:W-:Y:S02]  /*6230*/  FFMA.FTZ R7, R7, -UR8, R17 ;  /* 0x8000000807077c23 */ /* 0x004fe40008010011 */
[----:B------:R2:W5:Y:S03]  /*6240*/  MUFU.TANH R17, R11 ;  /* 0x0000000b00117308 */ /* 0x0005660000002400 */
[----:B------:R-:W-:-:S04]  /*6250*/  FSEL R7, R7, -INF , !P4 ;  /* 0xff80000007077808 */ /* 0x000fc80006000000 */
[----:B------:R-:W-:Y:S02]  /*6260*/  FSEL R135, R7, -INF , !P5 ;  /* 0xff80000007877808 */ /* 0x000fe40006800000 */
[----:B-1----:R-:W-:Y:S02]  /*6270*/  IABS R10, R5 ;  /* 0x00000005000a7213 */ /* 0x002fe40000000000 */
[----:B------:R-:W-:Y:S02]  /*6280*/  IABS R5, R2 ;  /* 0x0000000200057213 */ /* 0x000fe40000000000 */
[----:B------:R-:W-:Y:S01]  /*6290*/  IABS R2, R8 ;  /* 0x0000000800027213 */ /* 0x000fe20000000000 */
[----:B------:R-:W-:Y:S02]  /*62a0*/  IMAD.MOV.U32 R8, RZ, RZ, R10 ;  /* 0x000000ffff087224 */ /* 0x000fe400078e000a */
[----:B------:R-:W-:Y:S02]  /*62b0*/  IMAD.MOV.U32 R10, RZ, RZ, R5 ;  /* 0x000000ffff0a7224 */ /* 0x000fe400078e0005 */
[----:B--2---:R-:W-:Y:S01]  /*62c0*/  VIADD R11, R6, 0x1 ;  /* 0x00000001060b7836 */ /* 0x004fe20000000000 */
[----:B------:R-:W-:-:S02]  /*62d0*/  I2FP.F32.S32 R5, R8 ;  /* 0x0000000800057245 */ /* 0x000fc40000201400 */
[----:B------:R-:W-:Y:S02]  /*62e0*/  I2FP.F32.S32 R10, R10 ;  /* 0x0000000a000a7245 */ /* 0x000fe40000201400 */
[----:B------:R-:W-:Y:S01]  /*62f0*/  I2FP.F32.S32 R8, R2 ;  /* 0x0000000200087245 */ /* 0x000fe20000201400 */
[----:B----4-:R-:W-:Y:S01]  /*6300*/  FFMA.FTZ R5, R5, -UR8, R16 ;  /* 0x8000000805057c23 */ /* 0x010fe20008010010 */
[----:B------:R-:W-:Y:S02]  /*6310*/  VIADD R2, R4, 0x31 ;  /* 0x0000003104027836 */ /* 0x000fe40000000000 */
[----:B------:R-:W-:Y:S01]  /*6320*/  FFMA.FTZ R10, R10, -UR8, R15 ;  /* 0x800000080a0a7c23 */ /* 0x000fe2000801000f */
[----:B---3--:R-:W-:Y:S01]  /*6330*/  FFMA.FTZ R8, R8, -UR8, R14 ;  /* 0x8000000808087c23 */ /* 0x008fe2000801000e */
[----:B------:R-:W-:Y:S01]  /*6340*/  FSEL R7, R5, -INF , !P1 ;  /* 0xff80000005077808 */ /* 0x000fe20004800000 */
[----:B------:R-:W-:Y:S01]  /*6350*/  FMUL.FTZ R14, R119, UR4 ;  /* 0x00000004770e7c20 */ /* 0x000fe20008410000 */
[----:B------:R-:W-:-:S02]  /*6360*/  ISETP.GT.AND P4, PT, R194, R2, PT ;  /* 0x00000002c200720c */ /* 0x000fc40003f84270 */
[----:B------:R-:W-:Y:S01]  /*6370*/  FSEL R5, R10, -INF , !P0 ;  /* 0xff8000000a057808 */ /* 0x000fe20004000000 */
[----:B------:R-:W-:Y:S01]  /*6380*/  FMUL.FTZ R10, R117, UR4 ;  /* 0x00000004750a7c20 */ /* 0x000fe20008410000 */
[----:B------:R-:W-:Y:S01]  /*6390*/  FSEL R134, R7, -INF , !P2 ;  /* 0xff80000007867808 */ /* 0x000fe20005000000 */
[--C-:B------:R-:W-:Y:S01]  /*63a0*/  IMAD.IADD R7, R12, 0x1, -R9.reuse ;  /* 0x000000010c077824 */ /* 0x100fe200078e0a09 */
[----:B------:R-:W-:Y:S01]  /*63b0*/  FSEL R137, R5, -INF , !P3 ;  /* 0xff80000005897808 */ /* 0x000fe20005800000 */
[----:B------:R-:W-:Y:S01]  /*63c0*/  IMAD.IADD R5, R193, 0x1, -R9 ;  /* 0x00000001c1057824 */ /* 0x000fe200078e0a09 */
[----:B------:R-:W-:Y:S01]  /*63d0*/  FSEL R13, R8, -INF , !P4 ;  /* 0xff800000080d7808 */ /* 0x000fe20006000000 */
[----:B------:R-:W-:Y:S01]  /*63e0*/  MUFU.TANH R15, R10 ;  /* 0x0000000a000f7308 */ /* 0x000fe20000002400 */
[----:B------:R-:W-:Y:S01]  /*63f0*/  ISETP.GE.AND P6, PT, R2, R200, PT ;  /* 0x000000c80200720c */ /* 0x000fe20003fc6270 */
[----:B------:R-:W-:Y:S01]  /*6400*/  IMAD.IADD R8, R192, 0x1, -R11 ;  /* 0x00000001c0087824 */ /* 0x000fe200078e0a0b */
[----:B------:R-:W-:-:S02]  /*6410*/  ISETP.GE.AND P5, PT, R2, R202, PT ;  /* 0x000000ca0200720c */ /* 0x000fc40003fa6270 */
[C---:B------:R-:W-:Y:S02]  /*6420*/  ISETP.GE.AND P1, PT, R2.reuse, R199, PT ;  /* 0x000000c70200720c */ /* 0x040fe40003f26270 */
[----:B------:R-:W-:Y:S01]  /*6430*/  ISETP.GE.AND P2, PT, R2, R201, PT ;  /* 0x000000c90200720c */ /* 0x000fe20003f46270 */
[----:B------:R-:W-:Y:S01]  /*6440*/  MUFU.TANH R14, R14 ;  /* 0x0000000e000e7308 */ /* 0x000fe20000002400 */
[-C--:B------:R-:W-:Y:S02]  /*6450*/  ISETP.GT.AND P0, PT, R197, R2.reuse, PT ;  /* 0x00000002c500720c */ /* 0x080fe40003f04270 */
[-C--:B------:R-:W-:Y:S02]  /*6460*/  ISETP.GT.AND P3, PT, R196, R2.reuse, PT ;  /* 0x00000002c400720c */ /* 0x080fe40003f64270 */
[----:B------:R-:W-:Y:S01]  /*6470*/  ISETP.GT.AND P4, PT, R195, R2, PT ;  /* 0x00000002c300720c */ /* 0x000fe20003f84270 */
[----:B------:R-:W-:Y:S01]  /*6480*/  FMUL.FTZ R2, R55, UR4 ;  /* 0x0000000437027c20 */ /* 0x000fe20008410000 */
[----:B------:R-:W-:-:S02]  /*6490*/  IABS R7, R7 ;  /* 0x0000000700077213 */ /* 0x000fc40000000000 */
[----:B------:R-:W-:Y:S01]  /*64a0*/  FSEL R69, R13, -INF , !P6 ;  /* 0xff8000000d457808 */ /* 0x000fe20007000000 */
[----:B------:R1:W2:Y:S01]  /*64b0*/  MUFU.TANH R16, R2 ;  /* 0x0000000200107308 */ /* 0x0002a20000002400 */
[----:B------:R-:W-:-:S07]  /*64c0*/  FMUL.FTZ R13, R145, UR4 ;  /* 0x00000004910d7c20 */ /* 0x000fce0008410000 */
[----:B------:R-:W3:Y:S01]  /*64d0*/  MUFU.TANH R13, R13 ;  /* 0x0000000d000d7308 */ /* 0x000ee20000002400 */
[----:B-1----:R-:W-:Y:S01]  /*64e0*/  IMAD.IADD R2, R198, 0x1, -R9 ;  /* 0x00000001c6027824 */ /* 0x002fe200078e0a09 */
[----:B------:R-:W-:Y:S01]  /*64f0*/  IABS R9, R5 ;  /* 0x0000000500097213 */ /* 0x000fe20000000000 */
[----:B------:R-:W-:-:S03]  /*6500*/  IMAD.MOV.U32 R5, RZ, RZ, R7 ;  /* 0x000000ffff057224 */ /* 0x000fc600078e0007 */
[----:B------:R-:W-:Y:S01]  /*6510*/  IABS R10, R2 ;  /* 0x00000002000a7213 */ /* 0x000fe20000000000 */
[----:B------:R-:W-:Y:S01]  /*6520*/  IMAD.MOV.U32 R7, RZ, RZ, R9 ;  /* 0x000000ffff077224 */ /* 0x000fe200078e0009 */
[----:B------:R-:W-:Y:S02]  /*6530*/  IABS R2, R8 ;  /* 0x0000000800027213 */ /* 0x000fe40000000000 */
[----:B------:R-:W-:Y:S02]  /*6540*/  I2FP.F32.S32 R5, R5 ;  /* 0x0000000500057245 */ /* 0x000fe40000201400 */
[----:B------:R-:W-:Y:S02]  /*6550*/  I2FP.F32.S32 R9, R7 ;  /* 0x0000000700097245 */ /* 0x000fe40000201400 */
[----:B------:R-:W-:Y:S01]  /*6560*/  I2FP.F32.S32 R10, R10 ;  /* 0x0000000a000a7245 */ /* 0x000fe20000201400 */
[----:B------:R-:W-:Y:S01]  /*6570*/  FFMA.FTZ R8, R5, -UR8, R19 ;  /* 0x8000000805087c23 */ /* 0x000fe20008010013 */
[----:B------:R-:W-:Y:S01]  /*6580*/  I2FP.F32.S32 R7, R2 ;  /* 0x0000000200077245 */ /* 0x000fe20000201400 */
[----:B-----5:R-:W-:Y:S01]  /*6590*/  FFMA.FTZ R5, R9, -UR8, R17 ;  /* 0x8000000809057c23 */ /* 0x020fe20008010011 */
[----:B------:R-:W-:-:S02]  /*65a0*/  VIADD R2, R4, 0x39 ;  /* 0x0000003904027836 */ /* 0x000fc40000000000 */
[----:B--2---:R-:W-:Y:S01]  /*65b0*/  FFMA.FTZ R9, R10, -UR8, R16 ;  /* 0x800000080a097c23 */ /* 0x004fe20008010010 */
[----:B------:R-:W-:Y:S01]  /*65c0*/  MUFU.TANH R19, R20 ;  /* 0x0000001400137308 */ /* 0x000fe20000002400 */
[----:B------:R-:W-:Y:S01]  /*65d0*/  FFMA.FTZ R10, R7, -UR8, R15 ;  /* 0x80000008070a7c23 */ /* 0x000fe2000801000f */
[----:B------:R-:W-:Y:S01]  /*65e0*/  FSEL R7, R8, -INF , !P0 ;  /* 0xff80000008077808 */ /* 0x000fe20004000000 */
[--C-:B------:R-:W-:Y:S01]  /*65f0*/  IMAD.IADD R8, R193, 0x1, -R11.reuse ;  /* 0x00000001c1087824 */ /* 0x100fe200078e0a0b */
[----:B------:R-:W-:Y:S01]  /*6600*/  ISETP.GT.AND P0, PT, R194, R2, PT ;  /* 0x00000002c200720c */ /* 0x000fe20003f04270 */
[----:B------:R-:W-:Y:S01]  /*6610*/  FMUL.FTZ R16, R94, UR4 ;  /* 0x000000045e107c20 */ /* 0x000fe20008410000 */
[----:B------:R-:W-:Y:S02]  /*6620*/  FSEL R138, R7, -INF , !P5 ;  /* 0xff800000078a7808 */ /* 0x000fe40006800000 */
[----:B------:R-:W-:Y:S01]  /*6630*/  FSEL R7, R5, -INF , !P3 ;  /* 0xff80000005077808 */ /* 0x000fe20005800000 */
[----:B------:R-:W-:Y:S01]  /*6640*/  IMAD.IADD R5, R12, 0x1, -R11 ;  /* 0x000000010c057824 */ /* 0x000fe200078e0a0b */
[----:B------:R-:W-:Y:S01]  /*6650*/  FSEL R9, R9, -INF , !P4 ;  /* 0xff80000009097808 */ /* 0x000fe20006000000 */
[----:B------:R-:W-:Y:S01]  /*6660*/  MUFU.TANH R16, R16 ;  /* 0x0000001000107308 */ /* 0x000fe20000002400 */
[----:B------:R-:W-:-:S02]  /*6670*/  FSEL R125, R7, -INF , !P1 ;  /* 0xff800000077d7808 */ /* 0x000fc40004800000 */
[----:B------:R-:W-:Y:S02]  /*6680*/  IABS R7, R5 ;  /* 0x0000000500077213 */ /* 0x000fe40000000000 */
[----:B------:R-:W-:Y:S01]  /*6690*/  IABS R5, R8 ;  /* 0x0000000800057213 */ /* 0x000fe20000000000 */
[----:B------:R-:W-:Y:S01]  /*66a0*/  FMUL.FTZ R8, R92, UR4 ;  /* 0x000000045c087c20 */ /* 0x000fe20008410000 */
[----:B------:R-:W-:Y:S01]  /*66b0*/  FSEL R127, R9, -INF , !P2 ;  /* 0xff800000097f7808 */ /* 0x000fe20005000000 */
[----:B------:R-:W-:Y:S01]  /*66c0*/  IMAD.IADD R9, R198, 0x1, -R11 ;  /* 0x00000001c6097824 */ /* 0x000fe200078e0a0b */
[----:B------:R-:W-:Y:S01]  /*66d0*/  FSEL R15, R10, -INF , !P0 ;  /* 0xff8000000a0f7808 */ /* 0x000fe20004000000 */
[----:B------:R1:W-:Y:S01]  /*66e0*/  MUFU.TANH R18, R8 ;  /* 0x0000000800127308 */ /* 0x0003e20000002400 */
[----:B------:R-:W-:Y:S02]  /*66f0*/  I2FP.F32.S32 R7, R7 ;  /* 0x0000000700077245 */ /* 0x000fe40000201400 */
[----:B------:R-:W-:-:S02]  /*6700*/  ISETP.GE.AND P6, PT, R2, R200, PT ;  /* 0x000000c80200720c */ /* 0x000fc40003fc6270 */
[C---:B------:R-:W-:Y:S01]  /*6710*/  ISETP.GE.AND P5, PT, R2.reuse, R202, PT ;  /* 0x000000ca0200720c */ /* 0x040fe20003fa6270 */
[----:B------:R-:W-:Y:S01]  /*6720*/  FFMA.FTZ R14, R7, -UR8, R14 ;  /* 0x80000008070e7c23 */ /* 0x000fe2000801000e */
[C---:B------:R-:W-:Y:S02]  /*6730*/  ISETP.GE.AND P3, PT, R2.reuse, R199, PT ;  /* 0x000000c70200720c */ /* 0x040fe40003f66270 */
[----:B------:R-:W-:Y:S02]  /*6740*/  ISETP.GE.AND P1, PT, R2, R201, PT ;  /* 0x000000c90200720c */ /* 0x000fe40003f26270 */
[-C--:B------:R-:W-:Y:S02]  /*6750*/  ISETP.GT.AND P4, PT, R197, R2.reuse, PT ;  /* 0x00000002c500720c */ /* 0x080fe40003f84270 */
[-C--:B------:R-:W-:Y:S02]  /*6760*/  ISETP.GT.AND P2, PT, R196, R2.reuse, PT ;  /* 0x00000002c400720c */ /* 0x080fe40003f44270 */
[----:B------:R-:W-:Y:S01]  /*6770*/  ISETP.GT.AND P0, PT, R195, R2, PT ;  /* 0x00000002c300720c */ /* 0x000fe20003f04270 */
[----:B------:R-:W-:Y:S01]  /*6780*/  VIADD R2, R4, UR19 ;  /* 0x0000001304027c36 */ /* 0x000fe20008000000 */
[----:B------:R-:W-:Y:S01]  /*6790*/  I2FP.F32.S32 R5, R5 ;  /* 0x0000000500057245 */ /* 0x000fe20000201400 */
[----:B-1----:R-:W-:Y:S01]  /*67a0*/  FMUL.FTZ R8, R147, UR4 ;  /* 0x0000000493087c20 */ /* 0x002fe20008410000 */
[----:B------:R-:W-:Y:S01]  /*67b0*/  IABS R9, R9 ;  /* 0x0000000900097213 */ /* 0x000fe20000000000 */
[--C-:B------:R-:W-:Y:S01]  /*67c0*/  IMAD.IADD R7, R192, 0x1, -R2.reuse ;  /* 0x00000001c0077824 */ /* 0x100fe200078e0a02 */
[----:B------:R-:W-:Y:S01]  /*67d0*/  FSEL R68, R15, -INF , !P6 ;  /* 0xff8000000f447808 */ /* 0x000fe20007000000 */
[----:B---3--:R-:W-:Y:S01]  /*67e0*/  FFMA.FTZ R13, R5, -UR8, R13 ;  /* 0x80000008050d7c23 */ /* 0x008fe2000801000d */
[----:B------:R1:W2:Y:S01]  /*67f0*/  MUFU.TANH R17, R8 ;  /* 0x0000000800117308 */ /* 0x0002a20000002400 */
[----:B------:R-:W-:Y:S01]  /*6800*/  IMAD.MOV.U32 R11, RZ, RZ, R9 ;  /* 0x000000ffff0b7224 */ /* 0x000fe200078e0009 */
[----:B------:R-:W-:Y:S01]  /*6810*/  IABS R5, R7 ;  /* 0x0000000700057213 */ /* 0x000fe20000000000 */
[----:B------:R-:W-:Y:S01]  /*6820*/  IMAD.IADD R7, R193, 0x1, -R2 ;  /* 0x00000001c1077824 */ /* 0x000fe200078e0a02 */
[----:B------:R-:W-:-:S02]  /*6830*/  ISETP.GE.AND P6, PT, R4, R200, PT ;  /* 0x000000c80400720c */ /* 0x000fc40003fc6270 */
[----:B------:R-:W-:Y:S01]  /*6840*/  I2FP.F32.S32 R11, R11 ;  /* 0x0000000b000b7245 */ /* 0x000fe20000201400 */
[----:B------:R-:W-:Y:S01]  /*6850*/  IMAD.MOV.U32 R10, RZ, RZ, R5 ;  /* 0x000000ffff0a7224 */ /* 0x000fe200078e0005 */
[----:B------:R-:W-:-:S05]  /*6860*/  IABS R7, R7 ;  /* 0x0000000700077213 */ /* 0x000fca0000000000 */
[----:B------:R-:W-:Y:S02]  /*6870*/  IMAD.MOV.U32 R5, RZ, RZ, R7 ;  /* 0x000000ffff057224 */ /* 0x000fe400078e0007 */
[----:B-1----:R-:W-:-:S03]  /*6880*/  IMAD.IADD R8, R12, 0x1, -R2 ;  /* 0x000000010c087824 */ /* 0x002fc600078e0a02 */
[----:B------:R-:W-:Y:S01]  /*6890*/  I2FP.F32.S32 R5, R5 ;  /* 0x0000000500057245 */ /* 0x000fe20000201400 */
[----:B------:R-:W-:Y:S01]  /*68a0*/  IMAD.IADD R2, R198, 0x1, -R2 ;  /* 0x00000001c6027824 */ /* 0x000fe200078e0a02 */
[----:B------:R-:W-:-:S04]  /*68b0*/  IABS R8, R8 ;  /* 0x0000000800087213 */ /* 0x000fc80000000000 */
[----:B------:R-:W-:Y:S01]  /*68c0*/  IABS R2, R2 ;  /* 0x0000000200027213 */ /* 0x000fe20000000000 */
[----:B------:R-:W-:Y:S01]  /*68d0*/  IMAD.MOV.U32 R9, RZ, RZ, R8 ;  /* 0x000000ffff097224 */ /* 0x000fe200078e0008 */
[----:B------:R-:W-:Y:S01]  /*68e0*/  I2FP.F32.S32 R8, R10 ;  /* 0x0000000a00087245 */ /* 0x000fe20000201400 */
[----:B--2---:R-:W-:Y:S01]  /*68f0*/  FFMA.FTZ R10, R11, -UR8, R17 ;  /* 0x800000080b0a7c23 */ /* 0x004fe20008010011 */
[----:B------:R-:W-:Y:S02]  /*6900*/  I2FP.F32.S32 R2, R2 ;  /* 0x0000000200027245 */ /* 0x000fe40000201400 */
[----:B------:R-:W-:Y:S01]  /*6910*/  I2FP.F32.S32 R7, R9 ;  /* 0x0000000900077245 */ /* 0x000fe20000201400 */
[----:B------:R-:W-:Y:S01]  /*6920*/  FFMA.FTZ R9, R8, -UR8, R21 ;  /* 0x8000000808097c23 */ /* 0x000fe20008010015 */
[----:B------:R-:W-:Y:S01]  /*6930*/  FSEL R10, R10, -INF , !P0 ;  /* 0xff8000000a0a7808 */ /* 0x000fe20004000000 */
[----:B------:R-:W-:Y:S01]  /*6940*/  FFMA.FTZ R2, R2, -UR8, R16 ;  /* 0x8000000802027c23 */ /* 0x000fe20008010010 */
[----:B------:R-:W-:Y:S01]  /*6950*/  ISETP.GT.AND P0, PT, R196, R4, PT ;  /* 0x00000004c400720c */ /* 0x000fe20003f04270 */
[----:B------:R-:W-:Y:S01]  /*6960*/  FFMA.FTZ R8, R7, -UR8, R19 ;  /* 0x8000000807087c23 */ /* 0x000fe20008010013 */
[----:B------:R-:W-:Y:S01]  /*6970*/  FFMA.FTZ R7, R5, -UR8, R18 ;  /* 0x8000000805077c23 */ /* 0x000fe20008010012 */
[----:B------:R-:W-:-:S02]  /*6980*/  FSEL R5, R14, -INF , !P4 ;  /* 0xff8000000e057808 */ /* 0x000fc40006000000 */
[-C--:B------:R-:W-:Y:S02]  /*6990*/  ISETP.GT.AND P4, PT, R194, R4.reuse, PT ;  /* 0x00000004c200720c */ /* 0x080fe40003f84270 */
[----:B------:R-:W-:Y:S02]  /*69a0*/  FSEL R133, R5, -INF , !P5 ;  /* 0xff80000005857808 */ /* 0x000fe40006800000 */
[----:B------:R-:W-:Y:S02]  /*69b0*/  FSEL R5, R13, -INF , !P2 ;  /* 0xff8000000d057808 */ /* 0x000fe40005000000 */
[----:B------:R-:W-:Y:S02]  /*69c0*/  ISETP.GT.AND P2, PT, R197, R4, PT ;  /* 0x00000004c500720c */ /* 0x000fe40003f44270 */
[----:B------:R-:W-:Y:S02]  /*69d0*/  FSEL R9, R9, -INF , !P4 ;  /* 0xff80000009097808 */ /* 0x000fe40006000000 */
[----:B------:R-:W-:-:S02]  /*69e0*/  FSEL R8, R8, -INF , !P2 ;  /* 0xff80000008087808 */ /* 0x000fc40005000000 */
[----:B------:R-:W-:Y:S02]  /*69f0*/  ISETP.GT.AND P2, PT, R195, R4, PT ;  /* 0x00000004c300720c */ /* 0x000fe40003f44270 */
[----:B------:R-:W-:Y:S02]  /*6a00*/  FSEL R7, R7, -INF , !P0 ;  /* 0xff80000007077808 */ /* 0x000fe40004000000 */
[C---:B------:R-:W-:Y:S02]  /*6a10*/  ISETP.GE.AND P5, PT, R4.reuse, R202, PT ;  /* 0x000000ca0400720c */ /* 0x040fe40003fa6270 */
[C---:B------:R-:W-:Y:S02]  /*6a20*/  ISETP.GE.AND P4, PT, R4.reuse, R199, PT ;  /* 0x000000c70400720c */ /* 0x040fe40003f86270 */
[----:B------:R-:W-:Y:S02]  /*6a30*/  ISETP.GE.AND P0, PT, R4, R201, PT ;  /* 0x000000c90400720c */ /* 0x000fe40003f06270 */
[----:B------:R-:W-:-:S02]  /*6a40*/  FSEL R2, R2, -INF , !P2 ;  /* 0xff80000002027808 */ /* 0x000fc40005000000 */
[----:B------:R-:W-:Y:S02]  /*6a50*/  FSEL R74, R5, -INF , !P3 ;  /* 0xff800000054a7808 */ /* 0x000fe40005800000 */
[----:B------:R-:W-:Y:S02]  /*6a60*/  FSEL R132, R10, -INF , !P1 ;  /* 0xff8000000a847808 */ /* 0x000fe40004800000 */
[----:B------:R-:W-:Y:S02]  /*6a70*/  FSEL R20, R9, -INF , !P6 ;  /* 0xff80000009147808 */ /* 0x000fe40007000000 */
[----:B------:R-:W-:Y:S02]  /*6a80*/  FSEL R32, R8, -INF , !P5 ;  /* 0xff80000008207808 */ /* 0x000fe40006800000 */
[----:B------:R-:W-:Y:S02]  /*6a90*/  FSEL R21, R7, -INF , !P4 ;  /* 0xff80000007157808 */ /* 0x000fe40006000000 */
[----:B------:R-:W-:Y:S01]  /*6aa0*/  FSEL R22, R2, -INF , !P0 ;  /* 0xff80000002167808 */ /* 0x000fe20004000000 */
[----:B------:R-:W-:Y:S06]  /*6ab0*/  BRA.U !UP0, `(.L_x_2653) ;  /* 0x0000000108bc7547 */ /* 0x000fec000b800000 */
[----:B------:R-:W1:Y:S01]  /*6ac0*/  LDCU UR6, c[0x0][0x440] ;  /* 0x00008800ff0677ac */ /* 0x000e620008000800 */
[----:B------:R-:W-:Y:S01]  /*6ad0*/  BSSY.RECONVERGENT B0, `(.L_x_2654) ;  /* 0x000002c000007945 */ /* 0x000fe20003800200 */
[----:B------:R-:W-:-:S06]  /*6ae0*/  UIADD3 UR7, UPT, UPT, UR20, -0x2, URZ ;  /* 0xfffffffe14077890 */ /* 0x000fcc000fffe0ff */
[----:B------:R-:W-:-:S04]  /*6af0*/  IMAD.WIDE.U32 R8, R150, UR7, RZ ;  /* 0x0000000796087c25 */ /* 0x000fc8000f8e00ff */
[----:B------:R-:W-:Y:S01]  /*6b00*/  IMAD R10, R151, UR7, RZ ;  /* 0x00000007970a7c24 */ /* 0x000fe2000f8e02ff */
[----:B-1----:R-:W-:-:S03]  /*6b10*/  ISETP.GE.AND P0, PT, R243, UR6, PT ;  /* 0x00000006f3007c0c */ /* 0x002fc6000bf06270 */
[----:B------:R-:W-:Y:S01]  /*6b20*/  IMAD.IADD R11, R9, 0x1, R10 ;  /* 0x00000001090b7824 */ /* 0x000fe200078e020a */
[----:B------:R-:W-:-:S09]  /*6b30*/  ISETP.GE.AND P1, PT, R243, UR6, PT ;  /* 0x00000006f3007c0c */ /* 0x000fd2000bf26270 */
        /* <DEDUP_REMOVED lines=37> */
.L_x_2655:
[----:B------:R-:W-:Y:S05]  /*6d90*/  BSYNC.RECONVERGENT B0 ;  /* 0x0000000000007941 */ /* 0x000fea0003800200 */
.L_x_2654:
[----:B------:R-:W0:Y:S02]  /*6da0*/  LDGDEPBAR ;  /* 0x00000000000079af */ /* 0x000e240000000000 */
.L_x_2653:
        /* <DEDUP_REMOVED lines=20> */
[----:B------:R-:W-:Y:S02]  /*6ef0*/  FMNMX.FTZ R72, R68, R72, !PT ;  /* 0x0000004844487209 */ /* 0x000fe40007810000 */
[----:B------:R-:W-:Y:S01]  /*6f00*/  FMNMX3.FTZ R70, R70, R40, R128, !PT ;  /* 0x0000002846467276 */ /* 0x000fe20007810080 */
[----:B------:R-:W4:Y:S01]  /*6f10*/  SHFL.BFLY PT, R5, R2, 0x2, 0x1f ;  /* 0x0c401f0002057f89 */ /* 0x000f2200000e0000 */
[----:B--2---:R-:W-:Y:S02]  /*6f20*/  FMNMX3.FTZ R8, R32, R93, R91, !PT ;  /* 0x0000005d20087276 */ /* 0x004fe4000781005b */
[----:B------:R-:W-:Y:S01]  /*6f30*/  FMNMX3.FTZ R70, R70, R140, R136, !PT ;  /* 0x0000008c46467276 */ /* 0x000fe20007810088 */
[----:B------:R-:W2:Y:S01]  /*6f40*/  SHFL.BFLY PT, R7, R72, 0x2, 0x1f ;  /* 0x0c401f0048077f89 */ /* 0x000ea200000e0000 */
[----:B------:R-:W-:Y:S02]  /*6f50*/  FMNMX3.FTZ R8, R8, R83, R144, !PT ;  /* 0x0000005308087276 */ /* 0x000fe40007810090 */
[----:B------:R-:W-:-:S02]  /*6f60*/  FMNMX3.FTZ R70, R70, R126, R137, !PT ;  /* 0x0000007e46467276 */ /* 0x000fc40007810089 */
[----:B------:R-:W-:Y:S02]  /*6f70*/  FMNMX3.FTZ R8, R8, R131, R130, !PT ;  /* 0x0000008308087276 */ /* 0x000fe40007810082 */
[----:B------:R-:W-:Y:S02]  /*6f80*/  FMNMX3.FTZ R70, R70, R127, R172, !PT ;  /* 0x0000007f46467276 */ /* 0x000fe400078100ac */
[----:B------:R-:W-:Y:S02]  /*6f90*/  FMNMX3.FTZ R8, R8, R129, R143, !PT ;  /* 0x0000008108087276 */ /* 0x000fe4000781008f */
[----:B------:R-:W-:-:S05]  /*6fa0*/  FMNMX.FTZ R70, R132, R70, !PT ;  /* 0x0000004684467209 */ /* 0x000fca0007810000 */
[----:B------:R-:W5:Y:S01]  /*6fb0*/  SHFL.BFLY PT, R9, R70, 0x2, 0x1f ;  /* 0x0c401f0046097f89 */ /* 0x000f6200000e0000 */
[----:B----4-:R-:W-:Y:S02]  /*6fc0*/  FMNMX.FTZ R2, R2, R5, !PT ;  /* 0x0000000502027209 */ /* 0x010fe40007810000 */
[----:B--2---:R-:W-:-:S03]  /*6fd0*/  FMNMX.FTZ R72, R72, R7, !PT ;  /* 0x0000000748487209 */ /* 0x004fc60007810000 */
[----:B------:R-:W2:Y:S04]  /*6fe0*/  SHFL.BFLY PT, R73, R2, 0x1, 0x1f ;  /* 0x0c201f0002497f89 */ /* 0x000ea800000e0000 */
[----:B------:R-:W4:Y:S01]  /*6ff0*/  SHFL.BFLY PT, R7, R72, 0x1, 0x1f ;  /* 0x0c201f0048077f89 */ /* 0x000f2200000e0000 */
[----:B-----5:R-:W-:-:S05]  /*7000*/  FMNMX.FTZ R70, R70, R9, !PT ;  /* 0x0000000946467209 */ /* 0x020fca0007810000 */
[----:B------:R-:W5:Y:S01]  /*7010*/  SHFL.BFLY PT, R9, R70, 0x1, 0x1f ;  /* 0x0c201f0046097f89 */ /* 0x000f6200000e0000 */
[----:B--2---:R-:W-:Y:S02]  /*7020*/  FMNMX.FTZ R73, R2, R73, !PT ;  /* 0x0000004902497209 */ /* 0x004fe40007810000 */
[----:B------:R-:W-:Y:S02]  /*7030*/  FMNMX3.FTZ R2, R8, R142, R141, !PT ;  /* 0x0000008e08027276 */ /* 0x000fe4000781008d */
[----:B----4-:R-:W-:Y:S01]  /*7040*/  FMNMX.FTZ R72, R72, R7, !PT ;  /* 0x0000000748487209 */ /* 0x010fe20007810000 */
[----:B---3--:R-:W-:Y:S01]  /*7050*/  FMUL.FTZ R13, R73, UR7 ;  /* 0x00000007490d7c20 */ /* 0x008fe20008410000 */
[----:B------:R-:W-:Y:S02]  /*7060*/  FMNMX3.FTZ R2, R2, R139, R135, !PT ;  /* 0x0000008b02027276 */ /* 0x000fe40007810087 */
[C---:B------:R-:W-:Y:S01]  /*7070*/  FSETP.NEU.FTZ.AND P0, PT, R72.reuse, -INF , PT ;  /* 0xff8000004800780b */ /* 0x040fe20003f1d000 */
[----:B------:R-:W-:Y:S01]  /*7080*/  FMUL.FTZ R5, R72, UR7 ;  /* 0x0000000748057c20 */ /* 0x000fe20008410000 */
[----:B------:R-:W-:-:S04]  /*7090*/  FMNMX3.FTZ R8, R2, R138, R204, !PT ;  /* 0x0000008a02087276 */ /* 0x000fc800078100cc */
[----:B------:R-:W-:Y:S02]  /*70a0*/  FSEL R5, R5, RZ, P0 ;  /* 0x000000ff05057208 */ /* 0x000fe40000000000 */
[----:B------:R-:W-:Y:S02]  /*70b0*/  FMNMX.FTZ R8, R133, R8, !PT ;  /* 0x0000000885087209 */ /* 0x000fe40007810000 */
[----:B------:R-:W-:Y:S01]  /*70c0*/  FSETP.NEU.FTZ.AND P0, PT, R73, -INF , PT ;  /* 0xff8000004900780b */ /* 0x000fe20003f1d000 */
[--C-:B------:R-:W-:Y:S01]  /*70d0*/  FFMA.FTZ R7, R20, UR7, -R5.reuse ;  /* 0x0000000714077c23 */ /* 0x100fe20008010805 */
[----:B-----5:R-:W-:Y:S01]  /*70e0*/  FMNMX.FTZ R70, R70, R9, !PT ;  /* 0x0000000946467209 */ /* 0x020fe20007810000 */
[----:B------:R-:W2:Y:S01]  /*70f0*/  SHFL.BFLY PT, R10, R8, 0x2, 0x1f ;  /* 0x0c401f00080a7f89 */ /* 0x000ea200000e0000 */
[----:B------:R-:W-:Y:S01]  /*7100*/  FFMA.FTZ R2, R77, UR7, -R5 ;  /* 0x000000074d027c23 */ /* 0x000fe20008010805 */
[----:B------:R3:W-:Y:S01]  /*7110*/  MUFU.EX2 R226, R7 ;  /* 0x0000000700e27308 */ /* 0x0007e20000000800 */
[----:B------:R-:W-:-:S02]  /*7120*/  FSEL R13, R13, RZ, P0 ;  /* 0x000000ff0d0d7208 */ /* 0x000fc40000000000 */
[----:B------:R-:W-:-:S05]  /*7130*/  FSETP.NEU.FTZ.AND P0, PT, R70, -INF , PT ;  /* 0xff8000004600780b */ /* 0x000fca0003f1d000 */
[----:B------:R4:W-:Y:S01]  /*7140*/  MUFU.EX2 R224, R2 ;  /* 0x0000000200e07308 */ /* 0x0009e20000000800 */
[----:B---3--:R-:W-:-:S07]  /*7150*/  FFMA.FTZ R7, R85, UR7, -R5 ;  /* 0x0000000755077c23 */ /* 0x008fce0008010805 */
[----:B------:R3:W1:Y:S01]  /*7160*/  MUFU.EX2 R223, R7 ;  /* 0x0000000700df7308 */ /* 0x0006620000000800 */
[----:B--2---:R-:W-:Y:S01]  /*7170*/  FMNMX.FTZ R8, R8, R10, !PT ;  /* 0x0000000a08087209 */ /* 0x004fe20007810000 */
[----:B----4-:R-:W-:-:S06]  /*7180*/  FFMA.FTZ R2, R21, UR7, -R13 ;  /* 0x0000000715027c23 */ /* 0x010fcc000801080d */
[----:B------:R2:W-:Y:S01]  /*7190*/  MUFU.EX2 R221, R2 ;  /* 0x0000000200dd7308 */ /* 0x0005e20000000800 */
[----:B---3--:R-:W-:Y:S01]  /*71a0*/  FFMA.FTZ R7, R80, UR7, -R5 ;  /* 0x0000000750077c23 */ /* 0x008fe20008010805 */
[----:B-1----:R-:W-:-:S06]  /*71b0*/  F2FP.BF16.F32.PACK_AB R16, R223, R226 ;  /* 0x000000e2df10723e */ /* 0x002fcc00000010ff */
[----:B------:R1:W3:Y:S01]  /*71c0*/  MUFU.EX2 R225, R7 ;  /* 0x0000000700e17308 */ /* 0x0002e20000000800 */
[----:B--2---:R-:W-:-:S07]  /*71d0*/  FFMA.FTZ R2, R87, UR7, -R13 ;  /* 0x0000000757027c23 */ /* 0x004fce000801080d */
[----:B------:R2:W-:Y:S01]  /*71e0*/  MUFU.EX2 R219, R2 ;  /* 0x0000000200db7308 */ /* 0x0005e20000000800 */
[----:B-1----:R-:W-:Y:S01]  /*71f0*/  FMUL.FTZ R7, R70, UR7 ;  /* 0x0000000746077c20 */ /* 0x002fe20008410000 */
[----:B---3--:R-:W-:-:S04]  /*7200*/  F2FP.BF16.F32.PACK_AB R18, R224, R225 ;  /* 0x000000e1e012723e */ /* 0x008fc800000010ff */
[----:B------:R-:W-:Y:S01]  /*7210*/  FSEL R7, R7, RZ, P0 ;  /* 0x000000ff07077208 */ /* 0x000fe20000000000 */
[----:B--2---:R-:W-:-:S04]  /*7220*/  FFMA.FTZ R2, R81, UR7, -R13 ;  /* 0x0000000751027c23 */ /* 0x004fc8000801080d */
[----:B------:R-:W-:Y:S01]  /*7230*/  FFMA.FTZ R9, R22, UR7, -R7 ;  /* 0x0000000716097c23 */ /* 0x000fe20008010807 */
[----:B------:R1:W-:Y:S08]  /*7240*/  MUFU.EX2 R220, R2 ;  /* 0x0000000200dc7308 */ /* 0x0003f00000000800 */
[----:B------:R2:W-:Y:S01]  /*7250*/  MUFU.EX2 R212, R9 ;  /* 0x0000000900d47308 */ /* 0x0005e20000000800 */
[----:B-1----:R-:W-:-:S07]  /*7260*/  FFMA.FTZ R2, R78, UR7, -R13 ;  /* 0x000000074e027c23 */ /* 0x002fce000801080d */
[----:B------:R1:W3:Y:S01]  /*7270*/  MUFU.EX2 R222, R2 ;  /* 0x0000000200de7308 */ /* 0x0002e20000000800 */
[----:B--2---:R-:W2:Y:S01]  /*7280*/  SHFL.BFLY PT, R9, R8, 0x1, 0x1f ;  /* 0x0c201f0008097f89 */ /* 0x004ea200000e0000 */
[----:B-1----:R-:W-:Y:S02]  /*7290*/  IADD3 R2, PT, PT, R153, R152, RZ ;  /* 0x0000009899027210 */ /* 0x002fe40007ffe0ff */
[----:B---3--:R-:W-:Y:S02]  /*72a0*/  F2FP.BF16.F32.PACK_AB R10, R222, R220 ;  /* 0x000000dcde0a723e */ /* 0x008fe400000010ff */
[----:B------:R-:W-:Y:S01]  /*72b0*/  LEA R180, R2, UR5, 0x1 ;  /* 0x0000000502b47c11 */ /* 0x000fe2000f8e08ff */
[----:B------:R-:W-:-:S03]  /*72c0*/  FFMA.FTZ R2, R90, UR7, -R7 ;  /* 0x000000075a027c23 */ /* 0x000fc60008010807 */
[-C--:B------:R-:W-:Y:S01]  /*72d0*/  IADD3 R181, PT, PT, R3, R180.reuse, RZ ;  /* 0x000000b403b57210 */ /* 0x080fe20007ffe0ff */
[----:B------:R1:W3:Y:S01]  /*72e0*/  MUFU.EX2 R210, R2 ;  /* 0x0000000200d27308 */ /* 0x0002e20000000800 */
[C---:B------:R-:W-:Y:S01]  /*72f0*/  IADD3 R185, PT, PT, R0.reuse, R180, RZ ;  /* 0x000000b400b97210 */ /* 0x040fe20007ffe0ff */
[----:B------:R-:W4:Y:S01]  /*7300*/  LDSM.16.MT88.4 R28, [R180+0x6000] ;  /* 0x00600000b41c783b */ /* 0x000f220000004200 */
[----:B------:R-:W-:Y:S01]  /*7310*/  IADD3 R184, PT, PT, R0, R181, RZ ;  /* 0x000000b500b87210 */ /* 0x000fe20007ffe0ff */
[----:B------:R-:W-:Y:S01]  /*7320*/  FFMA.FTZ R0, R79, UR7, -R7 ;  /* 0x000000074f007c23 */ /* 0x000fe20008010807 */
[----:B--2---:R-:W-:Y:S01]  /*7330*/  FMNMX.FTZ R71, R8, R9, !PT ;  /* 0x0000000908477209 */ /* 0x004fe20007810000 */
[----:B------:R-:W2:Y:S01]  /*7340*/  LDSM.16.MT88.4 R24, [R185+0x6000] ;  /* 0x00600000b918783b */ /* 0x000ea20000004200 */
[----:B------:R-:W-:Y:S01]  /*7350*/  F2FP.BF16.F32.PACK_AB R8, R219, R221 ;  /* 0x000000dddb08723e */ /* 0x000fe200000010ff */
[----:B------:R5:W-:Y:S01]  /*7360*/  MUFU.EX2 R214, R0 ;  /* 0x0000000000d67308 */ /* 0x000be20000000800 */
[----:B------:R-:W-:Y:S01]  /*7370*/  FSETP.NEU.FTZ.AND P0, PT, R71, -INF , PT ;  /* 0xff8000004700780b */ /* 0x000fe20003f1d000 */
[----:B------:R-:W2:Y:S01]  /*7380*/  LDSM.16.MT88.4 R20, [R181+0x6000] ;  /* 0x00600000b514783b */ /* 0x000ea20000004200 */
[----:B------:R-:W-:-:S03]  /*7390*/  FADD.FTZ R3, R226, R223 ;  /* 0x000000dfe2037221 */ /* 0x000fc60000010000 */
[----:B------:R-:W2:Y:S01]  /*73a0*/  LDSM.16.MT88.4 R44, [R184+0x6000] ;  /* 0x00600000b82c783b */ /* 0x000ea20000004200 */
[----:B------:R-:W-:Y:S01]  /*73b0*/  FADD.FTZ R3, R225, R3 ;  /* 0x00000003e1037221 */ /* 0x000fe20000010000 */
[----:B-1----:R-:W-:Y:S01]  /*73c0*/  FFMA.FTZ R2, R82, UR7, -R7 ;  /* 0x0000000752027c23 */ /* 0x002fe20008010807 */
[----:B---3--:R-:W-:Y:S01]  /*73d0*/  F2FP.BF16.F32.PACK_AB R9, R210, R212 ;  /* 0x000000d4d209723e */ /* 0x008fe200000010ff */
[----:B------:R-:W-:Y:S01]  /*73e0*/  LDSM.16.MT88.4 R36, [R185+0x6800] ;  /* 0x00680000b924783b */ /* 0x000fe20000004200 */
[----:B------:R-:W-:Y:S01]  /*73f0*/  FADD.FTZ R3, R224, R3 ;  /* 0x00000003e0037221 */ /* 0x000fe20000010000 */
[----:B------:R1:W3:Y:S01]  /*7400*/  MUFU.EX2 R211, R2 ;  /* 0x0000000200d37308 */ /* 0x0002e20000000800 */
[----:B-----5:R-:W-:-:S07]  /*7410*/  FFMA.FTZ R0, R76, UR7, -R5 ;  /* 0x000000074c007c23 */ /* 0x020fce0008010805 */
[----:B------:R5:W4:Y:S01]  /*7420*/  MUFU.EX2 R213, R0 ;  /* 0x0000000000d57308 */ /* 0x000b220000000800 */
[----:B-1----:R-:W-:Y:S01]  /*7430*/  FMUL.FTZ R2, R71, UR7 ;  /* 0x0000000747027c20 */ /* 0x002fe20008410000 */
[----:B---3--:R-:W-:Y:S01]  /*7440*/  F2FP.BF16.F32.PACK_AB R11, R214, R211 ;  /* 0x000000d3d60b723e */ /* 0x008fe200000010ff */
[----:B-----5:R-:W-:-:S06]  /*7450*/  FFMA.FTZ R0, R41, UR7, -R5 ;  /* 0x0000000729007c23 */ /* 0x020fcc0008010805 */
[C---:B----4-:R-:W-:Y:S01]  /*7460*/  HMMA.16816.F32.BF16 R84, R8.reuse, R28, RZ ;  /* 0x0000001c0854723c */ /* 0x050fe200000418ff */
[----:B------:R-:W-:Y:S01]  /*7470*/  FADD.FTZ R3, R213, R3 ;  /* 0x00000003d5037221 */ /* 0x000fe20000010000 */
[----:B------:R1:W3:Y:S06]  /*7480*/  MUFU.EX2 R215, R0 ;  /* 0x0000000000d77308 */ /* 0x0002ec0000000800 */
[C---:B--2---:R-:W-:Y:S08]  /*7490*/  HMMA.16816.F32.BF16 R76, R8.reuse, R24, RZ ;  /* 0x00000018084c723c */ /* 0x044ff000000418ff */
[----:B------:R-:W-:Y:S01]  /*74a0*/  HMMA.16816.F32.BF16 R60, R8, R20, RZ ;  /* 0x00000014083c723c */ /* 0x000fe200000418ff */
[----:B-1----:R-:W-:Y:S01]  /*74b0*/  FSEL R0, R2, RZ, P0 ;  /* 0x000000ff02007208 */ /* 0x002fe20000000000 */
[----:B------:R-:W-:Y:S01]  /*74c0*/  FFMA.FTZ R2, R34, UR7, -R5 ;  /* 0x0000000722027c23 */ /* 0x000fe20008010805 */
[----:B---3--:R-:W-:-:S05]  /*74d0*/  FADD.FTZ R3, R215, R3 ;  /* 0x00000003d7037221 */ /* 0x008fca0000010000 */
[C---:B------:R-:W-:Y:S01]  /*74e0*/  HMMA.16816.F32.BF16 R52, R8.reuse, R44, RZ ;  /* 0x0000002c0834723c */ /* 0x040fe200000418ff */
[----:B------:R1:W-:Y:S07]  /*74f0*/  MUFU.EX2 R218, R2 ;  /* 0x0000000200da7308 */ /* 0x0003ee0000000800 */
[C---:B------:R-:W-:Y:S08]  /*7500*/  HMMA.16816.F32.BF16 R64, R8.reuse, R26, RZ ;  /* 0x0000001a0840723c */ /* 0x040ff000000418ff */
[----:B------:R-:W-:Y:S01]  /*7510*/  HMMA.16816.F32.BF16 R56, R8, R22, RZ ;  /* 0x000000160838723c */ /* 0x000fe200000418ff */
[----:B-1----:R-:W-:-:S04]  /*7520*/  FFMA.FTZ R2, R32, UR7, -R0 ;  /* 0x0000000720027c23 */ /* 0x002fc80008010800 */
[----:B------:R1:W-:Y:S03]  /*7530*/  MUFU.EX2 R178, R2 ;  /* 0x0000000200b27308 */ /* 0x0003e60000000800 */
[----:B------:R-:W-:Y:S01]  /*7540*/  HMMA.16816.F32.BF16 R48, R8, R46, RZ ;  /* 0x0000002e0830723c */ /* 0x000fe200000418ff */
[----:B-1----:R-:W-:-:S04]  /*7550*/  FFMA.FTZ R2, R93, UR7, -R0 ;  /* 0x000000075d027c23 */ /* 0x002fc80008010800 */
[----:B------:R1:W2:Y:S02]  /*7560*/  MUFU.EX2 R171, R2 ;  /* 0x0000000200ab7308 */ /* 0x0002a40000000800 */
[----:B-1----:R-:W-:Y:S01]  /*7570*/  FFMA.FTZ R2, R91, UR7, -R0 ;  /* 0x000000075b027c23 */ /* 0x002fe20008010800 */
[----:B--2---:R-:W-:-:S05]  /*7580*/  F2FP.BF16.F32.PACK_AB R17, R171, R178 ;  /* 0x000000b2ab11723e */ /* 0x004fca00000010ff */
[----:B------:R1:W-:Y:S02]  /*7590*/  MUFU.EX2 R179, R2 ;  /* 0x0000000200b37308 */ /* 0x0003e40000000800 */
[----:B-1----:R-:W-:Y:S02]  /*75a0*/  FFMA.FTZ R2, R83, UR7, -R0 ;  /* 0x0000000753027c23 */ /* 0x002fe40008010800 */
[----:B------:R-:W-:Y:S04]  /*75b0*/  HMMA.16816.F32.BF16 R80, R8, R30, RZ ;  /* 0x0000001e0850723c */ /* 0x000fe800000418ff */
[----:B------:R1:W2:Y:S02]  /*75c0*/  MUFU.EX2 R205, R2 ;  /* 0x0000000200cd7308 */ /* 0x0002a40000000800 */
[----:B-1----:R-:W-:Y:S01]  /*75d0*/  FFMA.FTZ R2, R88, UR7, -R13 ;  /* 0x0000000758027c23 */ /* 0x002fe2000801080d */
[----:B--2---:R-:W-:-:S05]  /*75e0*/  F2FP.BF16.F32.PACK_AB R19, R205, R179 ;  /* 0x000000b3cd13723e */ /* 0x004fca00000010ff */
[----:B------:R1:W-:Y:S02]  /*75f0*/  MUFU.EX2 R206, R2 ;  /* 0x0000000200ce7308 */ /* 0x0003e40000000800 */
[C---:B------:R-:W-:Y:S08]  /*7600*/  HMMA.16816.F32.BF16 R92, R16.reuse, R28, RZ ;  /* 0x0000001c105c723c */ /* 0x040ff000000418ff */
[----:B------:R-:W-:Y:S01]  /*7610*/  HMMA.16816.F32.BF16 R96, R16, R30, RZ ;  /* 0x0000001e1060723c */ /* 0x000fe200000418ff */
[----:B------:R-:W2:Y:S01]  /*7620*/  LDSM.16.MT88.4 R28, [R180+0x6800] ;  /* 0x00680000b41c783b */ /* 0x000ea20000004200 */
[----:B-1----:R-:W-:-:S06]  /*7630*/  FFMA.FTZ R2, R43, UR7, -R13 ;  /* 0x000000072b027c23 */ /* 0x002fcc000801080d */
[C---:B------:R-:W-:Y:S01]  /*7640*/  HMMA.16816.F32.BF16 R104, R16.reuse, R26, RZ ;  /* 0x0000001a1068723c */ /* 0x040fe200000418ff */
[----:B------:R1:W3:Y:S07]  /*7650*/  MUFU.EX2 R209, R2 ;  /* 0x0000000200d17308 */ /* 0x0002ee0000000800 */
[----:B------:R-:W-:Y:S01]  /*7660*/  HMMA.16816.F32.BF16 R116, R16, R22, RZ ;  /* 0x000000161074723c */ /* 0x000fe200000418ff */
[----:B-1----:R-:W-:Y:S01]  /*7670*/  FFMA.FTZ R2, R35, UR7, -R13 ;  /* 0x0000000723027c23 */ /* 0x002fe2000801080d */
[----:B---3--:R-:W-:-:S03]  /*7680*/  F2FP.BF16.F32.PACK_AB R8, R209, R206 ;  /* 0x000000ced108723e */ /* 0x008fc600000010ff */
[----:B------:R1:W-:Y:S02]  /*7690*/  MUFU.EX2 R208, R2 ;  /* 0x0000000200d07308 */ /* 0x0003e40000000800 */
[----:B-1----:R-:W-:Y:S02]  /*76a0*/  FFMA.FTZ R2, R33, UR7, -R13 ;  /* 0x0000000721027c23 */ /* 0x002fe4000801080d */
[----:B------:R-:W1:Y:S04]  /*76b0*/  LDSM.16.MT88.4 R32, [R181+0x6800] ;  /* 0x00680000b520783b */ /* 0x000e680000004200 */
[----:B------:R3:W4:Y:S02]  /*76c0*/  MUFU.EX2 R207, R2 ;  /* 0x0000000200cf7308 */ /* 0x0007240000000800 */
[--C-:B---3--:R-:W-:Y:S01]  /*76d0*/  FFMA.FTZ R2, R89, UR7, -R7.reuse ;  /* 0x0000000759027c23 */ /* 0x108fe20008010807 */
[----:B----4-:R-:W-:Y:S01]  /*76e0*/  F2FP.BF16.F32.PACK_AB R10, R207, R208 ;  /* 0x000000d0cf0a723e */ /* 0x010fe200000010ff */
[C---:B------:R-:W-:Y:S04]  /*76f0*/  HMMA.16816.F32.BF16 R88, R16.reuse, R24, RZ ;  /* 0x000000181058723c */ /* 0x040fe800000418ff */
[----:B------:R3:W-:Y:S04]  /*7700*/  MUFU.EX2 R170, R2 ;  /* 0x0000000200aa7308 */ /* 0x0007e80000000800 */
[C---:B------:R-:W-:Y:S08]  /*7710*/  HMMA.16816.F32.BF16 R24, R16.reuse, R20, RZ ;  /* 0x000000141018723c */ /* 0x040ff000000418ff */
[----:B------:R-:W-:Y:S01]  /*7720*/  HMMA.16816.F32.BF16 R20, R16, R44, RZ ;  /* 0x0000002c1014723c */ /* 0x000fe200000418ff */
[----:B---3--:R-:W-:-:S04]  /*7730*/  FFMA.FTZ R2, R102, UR7, -R7 ;  /* 0x0000000766027c23 */ /* 0x008fc80008010807 */
[----:B------:R3:W4:Y:S02]  /*7740*/  MUFU.EX2 R175, R2 ;  /* 0x0000000200af7308 */ /* 0x0007240000000800 */
[----:B---3--:R-:W-:Y:S01]  /*7750*/  FFMA.FTZ R2, R42, UR7, -R7 ;  /* 0x000000072a027c23 */ /* 0x008fe20008010807 */
[----:B----4-:R-:W-:-:S05]  /*7760*/  F2FP.BF16.F32.PACK_AB R9, R175, R170 ;  /* 0x000000aaaf09723e */ /* 0x010fca00000010ff */
[----:B------:R3:W-:Y:S02]  /*7770*/  MUFU.EX2 R174, R2 ;  /* 0x0000000200ae7308 */ /* 0x0007e40000000800 */
[----:B---3--:R-:W-:Y:S02]  /*7780*/  FFMA.FTZ R2, R40, UR7, -R7 ;  /* 0x0000000728027c23 */ /* 0x008fe40008010807 */
[----:B------:R-:W3:Y:S04]  /*7790*/  LDSM.16.MT88.4 R40, [R184+0x6800] ;  /* 0x00680000b828783b */ /* 0x000ee80000004200 */
[----:B------:R4:W5:Y:S02]  /*77a0*/  MUFU.EX2 R173, R2 ;  /* 0x0000000200ad7308 */ /* 0x0009640000000800 */
[----:B----4-:R-:W-:Y:S01]  /*77b0*/  FFMA.FTZ R2, R101, UR7, -R5 ;  /* 0x0000000765027c23 */ /* 0x010fe20008010805 */
[----:B-----5:R-:W-:-:S05]  /*77c0*/  F2FP.BF16.F32.PACK_AB R11, R173, R174 ;  /* 0x000000aead0b723e */ /* 0x020fca00000010ff */
[----:B------:R4:W5:Y:S02]  /*77d0*/  MUFU.EX2 R169, R2 ;  /* 0x0000000200a97308 */ /* 0x0009640000000800 */
[C---:B--2---:R-:W-:Y:S08]  /*77e0*/  HMMA.16816.F32.BF16 R112, R8.reuse, R28, R84 ;  /* 0x0000001c0870723c */ /* 0x044ff00000041854 */
[----:B-1----:R-:W-:Y:S01]  /*77f0*/  HMMA.16816.F32.BF16 R84, R8, R32, R60 ;  /* 0x000000200854723c */ /* 0x002fe2000004183c */
[----:B----4-:R-:W-:-:S07]  /*7800*/  FFMA.FTZ R2, R100, UR7, -R5 ;  /* 0x0000000764027c23 */ /* 0x010fce0008010805 */
[C---:B------:R-:W-:Y:S01]  /*7810*/  HMMA.16816.F32.BF16 R80, R8.reuse, R30, R80 ;  /* 0x0000001e0850723c */ /* 0x040fe20000041850 */
[----:B------:R1:W-:Y:S07]  /*7820*/  MUFU.EX2 R167, R2 ;  /* 0x0000000200a77308 */ /* 0x0003ee0000000800 */
[C---:B------:R-:W-:Y:S08]  /*7830*/  HMMA.16816.F32.BF16 R64, R8.reuse, R38, R64 ;  /* 0x000000260840723c */ /* 0x040ff00000041840 */
[----:B------:R-:W-:Y:S01]  /*7840*/  HMMA.16816.F32.BF16 R60, R8, R34, R56 ;  /* 0x00000022083c723c */ /* 0x000fe20000041838 */
[----:B-1----:R-:W-:-:S04]  /*7850*/  FFMA.FTZ R2, R110, UR7, -R5 ;  /* 0x000000076e027c23 */ /* 0x002fc80008010805 */
[----:B------:R1:W-:Y:S03]  /*7860*/  MUFU.EX2 R166, R2 ;  /* 0x0000000200a67308 */ /* 0x0003e60000000800 */
[----:B---3--:R-:W-:Y:S08]  /*7870*/  HMMA.16816.F32.BF16 R48, R8, R42, R48 ;  /* 0x0000002a0830723c */ /* 0x008ff00000041830 */
[----:B------:R-:W-:Y:S01]  /*7880*/  HMMA.16816.F32.BF16 R100, R16, R46, RZ ;  /* 0x0000002e1064723c */ /* 0x000fe200000418ff */
[----:B------:R-:W-:Y:S01]  /*7890*/  LDSM.16.MT88.4 R16, [R181+0x7000] ;  /* 0x00700000b510783b */ /* 0x000fe20000004200 */
[----:B-1----:R-:W-:-:S06]  /*78a0*/  FFMA.FTZ R2, R108, UR7, -R5 ;  /* 0x000000076c027c23 */ /* 0x002fcc0008010805 */
[C---:B------:R-:W-:Y:S01]  /*78b0*/  HMMA.16816.F32.BF16 R108, R8.reuse, R36, R76 ;  /* 0x00000024086c723c */ /* 0x040fe2000004184c */
[----:B------:R1:W-:Y:S07]  /*78c0*/  MUFU.EX2 R165, R2 ;  /* 0x0000000200a57308 */ /* 0x0003ee0000000800 */
[----:B------:R-:W-:Y:S01]  /*78d0*/  HMMA.16816.F32.BF16 R76, R8, R40, R52 ;  /* 0x00000028084c723c */ /* 0x000fe20000041834 */
[----:B------:R-:W-:Y:S02]  /*78e0*/  F2FP.BF16.F32.PACK_AB R8, R215, R213 ;  /* 0x000000d5d708723e */ /* 0x000fe400000010ff */
[----:B-----5:R-:W-:Y:S01]  /*78f0*/  F2FP.BF16.F32.PACK_AB R10, R169, R218 ;  /* 0x000000daa90a723e */ /* 0x020fe200000010ff */
        /* <DEDUP_REMOVED lines=12> */
[C---:B------:R-:W-:Y:S01]  /*79c0*/  HMMA.16816.F32.BF16 R56, R8.reuse, R28, R92 ;  /* 0x0000001c0838723c */ /* 0x040fe2000004185c */
[----:B------:R-:W-:Y:S07]  /*79d0*/  LDSM.16.MT88.4 R92, [R180+0x7800] ;  /* 0x00780000b45c783b */ /* 0x000fee0000004200 */
[----:B------:R-:W-:Y:S01]  /*79e0*/  HMMA.16816.F32.BF16 R44, R8, R30, R96 ;  /* 0x0000001e082c723c */ /* 0x000fe20000041860 */
[----:B------:R-:W-:Y:S01]  /*79f0*/  LDSM.16.MT88.4 R28, [R184+0x7000] ;  /* 0x00700000b81c783b */ /* 0x000fe20000004200 */
[----:B-1----:R-:W-:-:S06]  /*7a00*/  FFMA.FTZ R2, R123, UR7, -R13 ;  /* 0x000000077b027c23 */ /* 0x002fcc000801080d */
[C---:B------:R-:W-:Y:S01]  /*7a10*/  HMMA.16816.F32.BF16 R52, R8.reuse, R36, R88 ;  /* 0x000000240834723c */ /* 0x040fe20000041858 */
[----:B------:R1:W-:Y:S07]  /*7a20*/  MUFU.EX2 R158, R2 ;  /* 0x00000002009e7308 */ /* 0x0003ee0000000800 */
[----:B------:R-:W-:Y:S01]  /*7a30*/  HMMA.16816.F32.BF16 R36, R8, R38, R104 ;  /* 0x000000260824723c */ /* 0x000fe20000041868 */
[----:B-1----:R-:W-:-:S04]  /*7a40*/  FFMA.FTZ R2, R122, UR7, -R13 ;  /* 0x000000077a027c23 */ /* 0x002fc8000801080d */
[----:B------:R1:W2:Y:S02]  /*7a50*/  MUFU.EX2 R159, R2 ;  /* 0x00000002009f7308 */ /* 0x0002a40000000800 */
[----:B-1----:R-:W-:-:S06]  /*7a60*/  FFMA.FTZ R2, R121, UR7, -R13 ;  /* 0x0000000779027c23 */ /* 0x002fcc000801080d */
[----:B------:R1:W-:Y:S02]  /*7a70*/  MUFU.EX2 R157, R2 ;  /* 0x00000002009d7308 */ /* 0x0003e40000000800 */
[----:B-1----:R-:W-:Y:S02]  /*7a80*/  FFMA.FTZ R2, R120, UR7, -R13 ;  /* 0x0000000778027c23 */ /* 0x002fe4000801080d */
[C---:B------:R-:W-:Y:S01]  /*7a90*/  HMMA.16816.F32.BF16 R120, R8.reuse, R32, R24 ;  /* 0x000000200878723c */ /* 0x040fe20000041818 */
[----:B------:R-:W1:Y:S03]  /*7aa0*/  LDSM.16.MT88.4 R24, [R180+0x7000] ;  /* 0x00700000b418783b */ /* 0x000e660000004200 */
[----:B------:R3:W4:Y:S04]  /*7ab0*/  MUFU.EX2 R156, R2 ;  /* 0x00000002009c7308 */ /* 0x0007280000000800 */
[----:B------:R-:W-:Y:S01]  /*7ac0*/  HMMA.16816.F32.BF16 R32, R8, R34, R116 ;  /* 0x000000220820723c */ /* 0x000fe20000041874 */
[----:B---3--:R-:W-:-:S07]  /*7ad0*/  FFMA.FTZ R2, R128, UR7, -R7 ;  /* 0x0000000780027c23 */ /* 0x008fce0008010807 */
[C---:B------:R-:W-:Y:S01]  /*7ae0*/  HMMA.16816.F32.BF16 R128, R8.reuse, R40, R20 ;  /* 0x000000280880723c */ /* 0x040fe20000041814 */
[----:B------:R-:W3:Y:S01]  /*7af0*/  LDSM.16.MT88.4 R20, [R185+0x7000] ;  /* 0x00700000b914783b */ /* 0x000ee20000004200 */
[----:B------:R5:W-:Y:S06]  /*7b00*/  MUFU.EX2 R155, R2 ;  /* 0x00000002009b7308 */ /* 0x000bec0000000800 */
[----:B------:R-:W-:Y:S01]  /*7b10*/  HMMA.16816.F32.BF16 R40, R8, R42, R100 ;  /* 0x0000002a0828723c */ /* 0x000fe20000041864 */
[----:B--2---:R-:W-:Y:S02]  /*7b20*/  F2FP.BF16.F32.PACK_AB R8, R159, R158 ;  /* 0x0000009e9f08723e */ /* 0x004fe400000010ff */
[----:B----4-:R-:W-:Y:S01]  /*7b30*/  F2FP.BF16.F32.PACK_AB R10, R156, R157 ;  /* 0x0000009d9c0a723e */ /* 0x010fe200000010ff */
[----:B-----5:R-:W-:-:S04]  /*7b40*/  FFMA.FTZ R2, R140, UR7, -R7 ;  /* 0x000000078c027c23 */ /* 0x020fc80008010807 */
        /* <DEDUP_REMOVED lines=9> */
[C---:B-1----:R-:W-:Y:S08]  /*7be0*/  HMMA.16816.F32.BF16 R96, R8.reuse, R24, R112 ;  /* 0x000000180860723c */ /* 0x042ff00000041870 */
[----:B---3--:R-:W-:Y:S01]  /*7bf0*/  HMMA.16816.F32.BF16 R100, R8, R20, R108 ;  /* 0x000000140864723c */ /* 0x008fe2000004186c */
[----:B------:R-:W1:Y:S01]  /*7c00*/  LDSM.16.MT88.4 R108, [R185+0x7800] ;  /* 0x00780000b96c783b */ /* 0x000e620000004200 */
[----:B--2---:R-:W-:-:S06]  /*7c10*/  FFMA.FTZ R2, R69, UR7, -R5 ;  /* 0x0000000745027c23 */ /* 0x004fcc0008010805 */
[C---:B------:R-:W-:Y:S01]  /*7c20*/  HMMA.16816.F32.BF16 R116, R8.reuse, R16, R84 ;  /* 0x000000100874723c */ /* 0x040fe20000041854 */
[----:B------:R2:W3:Y:S07]  /*7c30*/  MUFU.EX2 R150, R2 ;  /* 0x0000000200967308 */ /* 0x0004ee0000000800 */
[C---:B------:R-:W-:Y:S08]  /*7c40*/  HMMA.16816.F32.BF16 R76, R8.reuse, R28, R76 ;  /* 0x0000001c084c723c */ /* 0x040ff0000004184c */
[----:B------:R-:W-:Y:S01]  /*7c50*/  HMMA.16816.F32.BF16 R88, R8, R26, R80 ;  /* 0x0000001a0858723c */ /* 0x000fe20000041850 */
[----:B--2---:R-:W-:Y:S01]  /*7c60*/  FFMA.FTZ R2, R146, UR7, -R5 ;  /* 0x0000000792027c23 */ /* 0x004fe20008010805 */
[----:B---3--:R-:W-:-:S03]  /*7c70*/  F2FP.BF16.F32.PACK_AB R140, R150, R151 ;  /* 0x00000097968c723e */ /* 0x008fc600000010ff */
[----:B------:R2:W-:Y:S03]  /*7c80*/  MUFU.EX2 R149, R2 ;  /* 0x0000000200957308 */ /* 0x0005e60000000800 */
[C---:B------:R-:W-:Y:S08]  /*7c90*/  HMMA.16816.F32.BF16 R64, R8.reuse, R22, R64 ;  /* 0x000000160840723c */ /* 0x040ff00000041840 */
[----:B------:R-:W-:Y:S01]  /*7ca0*/  HMMA.16816.F32.BF16 R60, R8, R18, R60 ;  /* 0x00000012083c723c */ /* 0x000fe2000004183c */
[----:B--2---:R-:W-:-:S07]  /*7cb0*/  FFMA.FTZ R2, R68, UR7, -R5 ;  /* 0x0000000744027c23 */ /* 0x004fce0008010805 */
[----:B------:R-:W-:Y:S01]  /*7cc0*/  HMMA.16816.F32.BF16 R48, R8, R30, R48 ;  /* 0x0000001e0830723c */ /* 0x000fe20000041830 */
[----:B------:R-:W-:Y:S01]  /*7cd0*/  F2FP.BF16.F32.PACK_AB R8, R166, R167 ;  /* 0x000000a7a608723e */ /* 0x000fe200000010ff */
[----:B------:R-:W-:Y:S01]  /*7ce0*/  FADD.FTZ R5, R212, R210 ;  /* 0x000000d2d4057221 */ /* 0x000fe20000010000 */
[----:B------:R2:W3:Y:S01]  /*7cf0*/  MUFU.EX2 R148, R2 ;  /* 0x0000000200947308 */ /* 0x0004e20000000800 */
[----:B------:R-:W-:Y:S02]  /*7d00*/  F2FP.BF16.F32.PACK_AB R10, R164, R165 ;  /* 0x000000a5a40a723e */ /* 0x000fe400000010ff */
[----:B------:R-:W-:-:S04]  /*7d10*/  FADD.FTZ R5, R211, R5 ;  /* 0x00000005d3057221 */ /* 0x000fc80000010000 */
[----:B------:R-:W-:-:S04]  /*7d20*/  FADD.FTZ R5, R214, R5 ;  /* 0x00000005d6057221 */ /* 0x000fc80000010000 */
[----:B------:R-:W-:-:S04]  /*7d30*/  FADD.FTZ R5, R170, R5 ;  /* 0x00000005aa057221 */ /* 0x000fc80000010000 */
[----:B------:R-:W-:Y:S01]  /*7d40*/  FADD.FTZ R5, R175, R5 ;  /* 0x00000005af057221 */ /* 0x000fe20000010000 */
[----:B--2---:R-:W-:-:S04]  /*7d50*/  FFMA.FTZ R2, R143, UR7, -R0 ;  /* 0x000000078f027c23 */ /* 0x004fc80008010800 */
[----:B------:R2:W-:Y:S02]  /*7d60*/  MUFU.EX2 R147, R2 ;  /* 0x0000000200937308 */ /* 0x0005e40000000800 */
[----:B--2---:R-:W-:Y:S01]  /*7d70*/  FFMA.FTZ R2, R142, UR7, -R0 ;  /* 0x000000078e027c23 */ /* 0x004fe20008010800 */
[----:B---3--:R-:W-:-:S05]  /*7d80*/  F2FP.BF16.F32.PACK_AB R142, R148, R149 ;  /* 0x00000095948e723e */ /* 0x008fca00000010ff */
        /* <DEDUP_REMOVED lines=16> */
[----:B--2---:R-:W-:-:S04]  /*7e90*/  FFMA.FTZ R2, R125, UR7, -R13 ;  /* 0x000000077d027c23 */ /* 0x004fc8000801080d */
[----:B------:R2:W3:Y:S03]  /*7ea0*/  MUFU.EX2 R69, R2 ;  /* 0x0000000200457308 */ /* 0x0004e60000000800 */
[C---:B------:R-:W-:Y:S01]  /*7eb0*/  HMMA.16816.F32.BF16 R32, R8.reuse, R18, R32 ;  /* 0x000000120820723c */ /* 0x040fe20000041820 */
[----:B------:R-:W-:Y:S07]  /*7ec0*/  LDSM.16.MT88.4 R16, [R184+0x7800] ;  /* 0x00780000b810783b */ /* 0x000fee0000004200 */
[----:B------:R-:W-:Y:S01]  /*7ed0*/  HMMA.16816.F32.BF16 R128, R8, R28, R128 ;  /* 0x0000001c0880723c */ /* 0x000fe20000041880 */
[----:B--2---:R-:W-:-:S07]  /*7ee0*/  FFMA.FTZ R2, R168, UR7, -R13 ;  /* 0x00000007a8027c23 */ /* 0x004fce000801080d */
[----:B------:R-:W-:Y:S01]  /*7ef0*/  HMMA.16816.F32.BF16 R40, R8, R30, R40 ;  /* 0x0000001e0828723c */ /* 0x000fe20000041828 */
[----:B---3--:R-:W-:Y:S01]  /*7f00*/  F2FP.BF16.F32.PACK_AB R136, R69, R68 ;  /* 0x000000444588723e */ /* 0x008fe200000010ff */
[----:B------:R2:W-:Y:S02]  /*7f10*/  MUFU.EX2 R24, R2 ;  /* 0x0000000200187308 */ /* 0x0005e40000000800 */
[----:B--2---:R-:W-:-:S06]  /*7f20*/  FFMA.FTZ R2, R74, UR7, -R13 ;  /* 0x000000074a027c23 */ /* 0x004fcc000801080d */
[----:B------:R2:W-:Y:S02]  /*7f30*/  MUFU.EX2 R251, R2 ;  /* 0x0000000200fb7308 */ /* 0x0005e40000000800 */
[----:B--2---:R-:W-:-:S06]  /*7f40*/  FFMA.FTZ R2, R137, UR7, -R7 ;  /* 0x0000000789027c23 */ /* 0x004fcc0008010807 */
        /* <DEDUP_REMOVED lines=8> */
[----:B------:R-:W-:-:S05]  /*7fd0*/  FADD.FTZ R7, R218, R3 ;  /* 0x00000003da077221 */ /* 0x000fca0000010000 */
[----:B------:R3:W4:Y:S02]  /*7fe0*/  MUFU.EX2 R250, R2 ;  /* 0x0000000200fa7308 */ /* 0x0007240000000800 */
[----:B---3--:R-:W-:Y:S01]  /*7ff0*/  FFMA.FTZ R2, R138, UR7, -R0 ;  /* 0x000000078a027c23 */ /* 0x008fe20008010800 */
[----:B------:R-:W-:Y:S02]  /*8000*/  F2FP.BF16.F32.PACK_AB R138, R251, R24 ;  /* 0x00000018fb8a723e */ /* 0x000fe400000010ff */
[----:B----4-:R-:W-:-:S03]  /*8010*/  F2FP.BF16.F32.PACK_AB R139, R250, R14 ;  /* 0x0000000efa8b723e */ /* 0x010fc600000010ff */
[----:B------:R3:W4:Y:S04]  /*8020*/  MUFU.EX2 R13, R2 ;  /* 0x00000002000d7308 */ /* 0x0007280000000800 */
[C---:B------:R-:W-:Y:S08]  /*8030*/  HMMA.16816.F32.BF16 R84, R136.reuse, R92, R96 ;  /* 0x0000005c8854723c */ /* 0x040ff00000041860 */
[----:B------:R-:W-:Y:S01]  /*8040*/  HMMA.16816.F32.BF16 R88, R136, R94, R88 ;  /* 0x0000005e8858723c */ /* 0x000fe20000041858 */
[--C-:B---3--:R-:W-:Y:S01]  /*8050*/  FFMA.FTZ R2, R204, UR7, -R0.reuse ;  /* 0x00000007cc027c23 */ /* 0x108fe20008010800 */
[----:B------:R-:W-:Y:S01]  /*8060*/  FFMA.FTZ R0, R133, UR7, -R0 ;  /* 0x0000000785007c23 */ /* 0x000fe20008010800 */
[----:B----4-:R-:W-:-:S02]  /*8070*/  F2FP.BF16.F32.PACK_AB R141, R13, R75 ;  /* 0x0000004b0d8d723e */ /* 0x010fc400000010ff */
[----:B------:R3:W-:Y:S03]  /*8080*/  MUFU.EX2 R8, R2 ;  /* 0x0000000200087308 */ /* 0x0007e60000000800 */
[C---:B-1----:R-:W-:Y:S05]  /*8090*/  HMMA.16816.F32.BF16 R100, R136.reuse, R108, R100 ;  /* 0x0000006c8864723c */ /* 0x042fea0000041864 */
[----:B------:R1:W4:Y:S03]  /*80a0*/  MUFU.EX2 R252, R0 ;  /* 0x0000000000fc7308 */ /* 0x0003260000000800 */
[----:B------:R-:W-:Y:S01]  /*80b0*/  HMMA.16816.F32.BF16 R104, R136, R110, R64 ;  /* 0x0000006e8868723c */ /* 0x000fe20000041840 */
[----:B---3--:R-:W-:-:S07]  /*80c0*/  FADD.FTZ R2, R178, R171 ;  /* 0x000000abb2027221 */ /* 0x008fce0000010000 */
[----:B--2---:R-:W-:Y:S01]  /*80d0*/  HMMA.16816.F32.BF16 R116, R136, R124, R116 ;  /* 0x0000007c8874723c */ /* 0x004fe20000041874 */
[----:B------:R-:W-:Y:S01]  /*80e0*/  FADD.FTZ R2, R179, R2 ;  /* 0x00000002b3027221 */ /* 0x000fe20000010000 */
[----:B-1----:R-:W-:-:S03]  /*80f0*/  FADD.FTZ R0, R221, R219 ;  /* 0x000000dbdd007221 */ /* 0x002fc60000010000 */
[----:B------:R-:W-:Y:S01]  /*8100*/  FADD.FTZ R2, R205, R2 ;  /* 0x00000002cd027221 */ /* 0x000fe20000010000 */
[----:B----4-:R-:W-:Y:S02]  /*8110*/  F2FP.BF16.F32.PACK_AB R143, R252, R8 ;  /* 0x00000008fc8f723e */ /* 0x010fe400000010ff */
[----:B------:R-:W-:Y:S01]  /*8120*/  HMMA.16816.F32.BF16 R120, R136, R126, R60 ;  /* 0x0000007e8878723c */ /* 0x000fe2000004183c */
[----:B------:R-:W-:Y:S01]  /*8130*/  FADD.FTZ R0, R220, R0 ;  /* 0x00000000dc007221 */ /* 0x000fe20000010000 */
[----:B------:R-:W-:-:S03]  /*8140*/  FADD.FTZ R2, R162, R2 ;  /* 0x00000002a2027221 */ /* 0x000fc60000010000 */
[----:B------:R-:W-:Y:S01]  /*8150*/  FADD.FTZ R0, R222, R0 ;  /* 0x00000000de007221 */ /* 0x000fe20000010000 */
[----:B------:R-:W-:Y:S02]  /*8160*/  FADD.FTZ R2, R163, R2 ;  /* 0x00000002a3027221 */ /* 0x000fe40000010000 */
[----:B------:R-:W-:Y:S01]  /*8170*/  HMMA.16816.F32.BF16 R80, R140, R92, R56 ;  /* 0x0000005c8c50723c */ /* 0x000fe20000041838 */
[----:B------:R-:W-:Y:S01]  /*8180*/  FADD.FTZ R0, R206, R0 ;  /* 0x00000000ce007221 */ /* 0x000fe20000010000 */
[----:B------:R-:W-:-:S03]  /*8190*/  FADD.FTZ R3, R161, R2 ;  /* 0x00000002a1037221 */ /* 0x000fc60000010000 */
[----:B------:R-:W-:Y:S01]  /*81a0*/  FADD.FTZ R0, R209, R0 ;  /* 0x00000000d1007221 */ /* 0x000fe20000010000 */
[----:B------:R-:W-:Y:S02]  /*81b0*/  FADD.FTZ R3, R160, R3 ;  /* 0x00000003a0037221 */ /* 0x000fe40000010000 */
        /* <DEDUP_REMOVED lines=40> */
[----:B------:R1:W-:Y:S01]  /*8440*/  STL [R1], R231 ;  /* 0x000000e701007387 */ /* 0x0003e20000100800 */
[----:B------:R-:W-:Y:S01]  /*8450*/  FADD.FTZ R251, R251, R2 ;  /* 0x00000002fbfb7221 */ /* 0x000fe20000010000 */
[----:B------:R-:W-:-:S02]  /*8460*/  FADD.FTZ R250, R250, R0 ;  /* 0x00000000fafa7221 */ /* 0x000fc40000010000 */
[C---:B------:R-:W-:Y:S08]  /*8470*/  HMMA.16816.F32.BF16 R124, R140.reuse, R126, R32 ;  /* 0x0000007e8c7c723c */ /* 0x040ff00000041820 */
[----:B------:R-:W-:Y:S08]  /*8480*/  HMMA.16816.F32.BF16 R128, R140, R16, R128 ;  /* 0x000000108c80723c */ /* 0x000ff00000041880 */
[-C--:B------:R-:W-:Y:S08]  /*8490*/  HMMA.16816.F32.BF16 R136, R136, R18.reuse, R48 ;  /* 0x000000128888723c */ /* 0x080ff00000041830 */
[----:B------:R-:W-:Y:S01]  /*84a0*/  HMMA.16816.F32.BF16 R140, R140, R18, R40 ;  /* 0x000000128c8c723c */ /* 0x000fe20000041828 */
[----:B------:R-:W-:-:S04]  /*84b0*/  NOP ;  /* 0x0000000000007918 */ /* 0x000fc80000000000 */
[----:B-1----:R-:W-:-:S15]  /*84c0*/  BRA.U !UP0, `(.L_x_2656) ;  /* 0x000000a508f87547 */ /* 0x002fde000b800000 */
[----:B------:R-:W1:Y:S01]  /*84d0*/  LDCU UR6, c[0x0][0x440] ;  /* 0x00008800ff0677ac */ /* 0x000e620008000800 */
[----:B------:R-:W-:-:S04]  /*84e0*/  DEPBAR.LE SB0, 0x0 ;  /* 0x000080000000791a */ /* 0x000fc80000000000 */
[----:B------:R-:W-:Y:S01]  /*84f0*/  UIADD3 UR12, UPT, UPT, UR20, -0x2, URZ ;  /* 0xfffffffe140c7890 */ /* 0x000fe2000fffe0ff */
[----:B------:R-:W-:Y:S01]  /*8500*/  IMAD.WIDE.U32 R8, R176, 0x20, RZ ;  /* 0x00000020b0087825 */ /* 0x000fe200078e00ff */
[----:B------:R-:W-:Y:S02]  /*8510*/  SHF.L.U32 R7, R177, 0x5, RZ ;  /* 0x00000005b1077819 */ /* 0x000fe400000006ff */
[----:B------:R-:W-:Y:S02]  /*8520*/  UISETP.GT.U32.AND UP0, UPT, UR12, UR16, UPT ;  /* 0x000000100c00728c */ /* 0x000fe4000bf04070 */
[----:B------:R-:W-:Y:S02]  /*8530*/  IMAD R0, R227, UR12, RZ ;  /* 0x0000000ce3007c24 */ /* 0x000fe4000f8e02ff */
[----:B------:R-:W-:Y:S01]  /*8540*/  IMAD.WIDE.U32 R2, R228, UR12, RZ ;  /* 0x0000000ce4027c25 */ /* 0x000fe2000f8e00ff */
[----:B------:R-:W-:Y:S01]  /*8550*/  BAR.SYNC.DEFER_BLOCKING 0x0 ;  /* 0x0000000000007b1d */ /* 0x000fe20000010000 */
[----:B-1----:R-:W-:-:S03]  /*8560*/  ISETP.GE.AND P0, PT, R243, UR6, PT ;  /* 0x00000006f3007c0c */ /* 0x002fc6000bf06270 */
[----:B------:R-:W-:-:S10]  /*8570*/  IADD3 R3, PT, PT, R3, R0, RZ ;  /* 0x0000000003037210 */ /* 0x000fd40007ffe0ff */
        /* <DEDUP_REMOVED lines=10> */
[----:B------:R-:W-:Y:S01]  /*8620*/  @!P0 LEA R10, P1, R5, R249, 0x1 ;  /* 0x000000f9050a8211 */ /* 0x000fe200078208ff */
[----:B------:R-:W-:Y:S01]  /*8630*/  @!P0 IMAD R0, R177, 0x30, RZ ;  /* 0x00000030b1008824 */ /* 0x000fe200078e02ff */
[----:B------:R-:W-:Y:S01]  /*8640*/  @!PT LDS RZ, [RZ] ;  /* 0x00000000fffff984 */ /* 0x000fe20000000800 */
[----:B------:R-:W-:Y:S01]  /*8650*/  @!PT LDS RZ, [RZ] ;  /* 0x00000000fffff984 */ /* 0x000fe20000000800 */
[----:B------:R-:W-:Y:S01]  /*8660*/  @!PT LDS RZ, [RZ] ;  /* 0x00000000fffff984 */ /* 0x000fe20000000800 */
[----:B------:R1:W-:Y:S02]  /*8670*/  @!P0 LDGSTS.E.BYPASS.LTC128B.128 [R203+0x6000], desc[UR24][R16.64] ;  /* 0x0600000010cb8fae */ /* 0x0003e4000b981a18 */
[----:B------:R-:W-:Y:S02]  /*8680*/  @!P0 LEA.HI.X R11, R5, R248, R8, 0x1, P1 ;  /* 0x000000f8050b8211 */ /* 0x000fe400008f0c08 */
[----:B------:R-:W-:Y:S01]  /*8690*/  @!P0 IADD3 R0, PT, PT, R0, R3, RZ ;  /* 0x0000000300008210 */ /* 0x000fe20007ffe0ff */
[----:B------:R-:W-:Y:S01]  /*86a0*/  @P0 STS.128 [R203+0x6800], RZ ;  /* 0x006800ffcb000388 */ /* 0x000fe20000000c00 */
[----:B------:R-:W-:-:S03]  /*86b0*/  @!P0 LEA R8, P1, R2, R249, 0x1 ;  /* 0x000000f902088211 */ /* 0x000fc600078208ff */
[----:B------:R-:W-:Y:S01]  /*86c0*/  @!PT LDS RZ, [RZ] ;  /* 0x00000000fffff984 */ /* 0x000fe20000000800 */
[----:B------:R-:W-:Y:S01]  /*86d0*/  @!PT LDS RZ, [RZ] ;  /* 0x00000000fffff984 */ /* 0x000fe20000000800 */
[----:B------:R-:W-:Y:S01]  /*86e0*/  @!PT LDS RZ, [RZ] ;  /* 0x00000000fffff984 */ /* 0x000fe20000000800 */
[----:B------:R-:W-:Y:S01]  /*86f0*/  @!P0 LDGSTS.E.BYPASS.LTC128B.128 [R203+0x6800], desc[UR24][R14.64] ;  /* 0x068000000ecb8fae */ /* 0x000fe2000b981a18 */
[----:B------:R-:W-:-:S03]  /*8700*/  @!P0 LEA.HI.X R9, R2, R248, R0, 0x1, P1 ;  /* 0x000000f802098211 */ /* 0x000fc600008f0c00 */
        /* <DEDUP_REMOVED lines=79> */
[----:B------:R-:W2:Y:S05]  /*8c00*/  MUFU.TANH R160, R160 ;  /* 0x000000a000a07308 */ /* 0x000eaa0000002400 */
[----:B-----5:R-:W-:Y:S03]  /*8c10*/  HMMA.16816.F32.BF16 R156, R32, R62, R48 ;  /* 0x0000003e209c723c */ /* 0x020fe60000041830 */
[----:B------:R-:W2:Y:S05]  /*8c20*/  MUFU.TANH R162, R162 ;  /* 0x000000a200a27308 */ /* 0x000eaa0000002400 */
[-C--:B-1----:R-:W-:Y:S03]  /*8c30*/  HMMA.16816.F32.BF16 R76, R24, R52.reuse, R168 ;  /* 0x00000034184c723c */ /* 0x082fe600000418a8 */
[----:B------:R1:W1:Y:S05]  /*8c40*/  MUFU.TANH R168, R146 ;  /* 0x0000009200a87308 */ /* 0x00026a0000002400 */
        /* <DEDUP_REMOVED lines=12> */
[----:B------:R-:W2:Y:S01]  /*8d10*/  MUFU.TANH R74, R148 ;  /* 0x00000094004a7308 */ /* 0x000ea20000002400 */
[-C--:B-1----:R-:W-:Y:S03]  /*8d20*/  HMMA.16816.F32.BF16 R144, R24, R54.reuse, R156 ;  /* 0x000000361890723c */ /* 0x082fe6000004189c */
[----:B------:R-:W-:Y:S01]  /*8d30*/  FMUL.FTZ R165, R165, UR4 ;  /* 0x00000004a5a57c20 */ /* 0x000fe20008410000 */
[----:B------:R-:W-:Y:S01]  /*8d40*/  FMUL.FTZ R164, R164, UR4 ;  /* 0x00000004a4a47c20 */ /* 0x000fe20008410000 */
[----:B------:R-:W-:Y:S01]  /*8d50*/  FMUL.FTZ R166, R166, UR4 ;  /* 0x00000004a6a67c20 */ /* 0x000fe20008410000 */
[----:B------:R-:W-:Y:S01]  /*8d60*/  FMUL.FTZ R167, R167, UR4 ;  /* 0x00000004a7a77c20 */ /* 0x000fe20008410000 */
[----:B------:R-:W1:Y:S01]  /*8d70*/  MUFU.TANH R206, R149 ;  /* 0x0000009500ce7308 */ /* 0x000e620000002400 */
[----:B------:R-:W-:Y:S07]  /*8d80*/  HMMA.16816.F32.BF16 R52, R20, R54, R172 ;  /* 0x000000361434723c */ /* 0x000fee00000418ac */
[----:B------:R-:W1:Y:S01]  /*8d90*/  MUFU.TANH R205, R150 ;  /* 0x0000009600cd7308 */ /* 0x000e620000002400 */
[-C--:B------:R-:W-:Y:S07]  /*8da0*/  HMMA.16816.F32.BF16 R152, R32, R56.reuse, R76 ;  /* 0x000000382098723c */ /* 0x080fee000004184c */
[----:B------:R5:W1:Y:S01]  /*8db0*/  MUFU.TANH R210, R151 ;  /* 0x0000009700d27308 */ /* 0x000a620000002400 */
[----:B------:R-:W-:Y:S01]  /*8dc0*/  HMMA.16816.F32.BF16 R76, R28, R56, R60 ;  /* 0x000000381c4c723c */ /* 0x000fe2000004183c */
[----:B------:R-:W3:Y:S06]  /*8dd0*/  LDSM.16.M88.4 R60, [R186+0x5000] ;  /* 0x00500000ba3c783b */ /* 0x000eec0000000200 */
        /* <DEDUP_REMOVED lines=17> */
[----:B------:R5:W1:Y:S01]  /*8ef0*/  MUFU.TANH R213, R147 ;  /* 0x0000009300d57308 */ /* 0x000a620000002400 */
[----:B------:R-:W-:Y:S03]  /*8f00*/  HMMA.16816.F32.BF16 R76, R28, R58, R76 ;  /* 0x0000003a1c4c723c */ /* 0x000fe6000004184c */
[----:B------:R-:W-:Y:S01]  /*8f10*/  FMUL.FTZ R44, R44, UR4 ;  /* 0x000000042c2c7c20 */ /* 0x000fe20008410000 */
[----:B------:R-:W-:Y:S01]  /*8f20*/  FMUL.FTZ R45, R45, UR4 ;  /* 0x000000042d2d7c20 */ /* 0x000fe20008410000 */
[----:B------:R-:W-:Y:S01]  /*8f30*/  FMUL.FTZ R46, R46, UR4 ;  /* 0x000000042e2e7c20 */ /* 0x000fe20008410000 */
[----:B------:R-:W-:Y:S01]  /*8f40*/  FMUL.FTZ R47, R47, UR4 ;  /* 0x000000042f2f7c20 */ /* 0x000fe20008410000 */
[----:B------:R-:W1:Y:S01]  /*8f50*/  MUFU.TANH R169, R44 ;  /* 0x0000002c00a97308 */ /* 0x000e620000002400 */
[----:B---3--:R-:W-:Y:S07]  /*8f60*/  HMMA.16816.F32.BF16 R148, R16, R60, R148 ;  /* 0x0000003c1094723c */ /* 0x008fee0000041894 */
[----:B------:R-:W3:Y:S01]  /*8f70*/  MUFU.TANH R211, R45 ;  /* 0x0000002d00d37308 */ /* 0x000ee20000002400 */
[----:B------:R-:W-:Y:S01]  /*8f80*/  HMMA.16816.F32.BF16 R64, R32, R58, R64 ;  /* 0x0000003a2040723c */ /* 0x000fe20000041840 */
[----:B------:R-:W4:Y:S06]  /*8f90*/  LDSM.16.M88.4 R56, [R187+0x5800] ;  /* 0x00580000bb38783b */ /* 0x000f2c0000000200 */
[----:B------:R-:W1:Y:S01]  /*8fa0*/  MUFU.TANH R161, R46 ;  /* 0x0000002e00a17308 */ /* 0x000e620000002400 */
[----:B------:R-:W-:Y:S03]  /*8fb0*/  HMMA.16816.F32.BF16 R156, R20, R50, R76 ;  /* 0x00000032149c723c */ /* 0x000fe6000004184c */
[----:B------:R-:W-:Y:S01]  /*8fc0*/  FMUL.FTZ R148, R148, UR4 ;  /* 0x0000000494947c20 */ /* 0x000fe20008410000 */
[----:B------:R-:W-:Y:S01]  /*8fd0*/  FMUL.FTZ R149, R149, UR4 ;  /* 0x0000000495957c20 */ /* 0x000fe20008410000 */
[----:B------:R-:W-:Y:S01]  /*8fe0*/  FMUL.FTZ R150, R150, UR4 ;  /* 0x0000000496967c20 */ /* 0x000fe20008410000 */
[----:B------:R-:W-:Y:S01]  /*8ff0*/  FMUL.FTZ R151, R151, UR4 ;  /* 0x0000000497977c20 */ /* 0x000fe20008410000 */
[----:B------:R2:W1:Y:S01]  /*9000*/  MUFU.TANH R175, R47 ;  /* 0x0000002f00af7308 */ /* 0x0004620000002400 */
[----:B-----5:R-:W-:Y:S07]  /*9010*/  HMMA.16816.F32.BF16 R144, R40, R52, RZ ;  /* 0x000000342890723c */ /* 0x020fee00000418ff */
[----:B------:R-:W1:Y:S01]  /*9020*/  MUFU.TANH R174, R148 ;  /* 0x0000009400ae7308 */ /* 0x000e620000002400 */
[----:B------:R-:W-:Y:S01]  /*9030*/  HMMA.16816.F32.BF16 R64, R24, R50, R64 ;  /* 0x000000321840723c */ /* 0x000fe20000041840 */
[----:B------:R-:W5:Y:S06]  /*9040*/  LDSM.16.M88.4 R48, [R182+0x5800] ;  /* 0x00580000b630783b */ /* 0x000f6c0000000200 */
[----:B------:R-:W1:Y:S01]  /*9050*/  MUFU.TANH R214, R149 ;  /* 0x0000009500d67308 */ /* 0x000e620000002400 */
[----:B--2---:R-:W-:Y:S07]  /*9060*/  HMMA.16816.F32.BF16 R44, R36, R52, RZ ;  /* 0x00000034242c723c */ /* 0x004fee00000418ff */
[----:B------:R-:W2:Y:S01]  /*9070*/  MUFU.TANH R171, R150 ;  /* 0x0000009600ab7308 */ /* 0x000ea20000002400 */
[-C--:B------:R-:W-:Y:S07]  /*9080*/  HMMA.16816.F32.BF16 R40, R40, R54.reuse, RZ ;  /* 0x000000362828723c */ /* 0x080fee00000418ff */
[----:B------:R3:W1:Y:S01]  /*9090*/  MUFU.TANH R212, R151 ;  /* 0x0000009700d47308 */ /* 0x0006620000002400 */
[----:B------:R-:W-:Y:S07]  /*90a0*/  HMMA.16816.F32.BF16 R36, R36, R54, RZ ;  /* 0x000000362424723c */ /* 0x000fee00000418ff */
[----:B------:R-:W1:Y:S01]  /*90b0*/  MUFU.TANH R167, R167 ;  /* 0x000000a700a77308 */ /* 0x000e620000002400 */
[----:B------:R-:W-:Y:S08]  /*90c0*/  HMMA.16816.F32.BF16 R76, R16, R62, R64 ;  /* 0x0000003e104c723c */ /* 0x000ff00000041840 */
[----:B----4-:R-:W-:Y:S01]  /*90d0*/  HMMA.16816.F32.BF16 R64, R28, R56, R44 ;  /* 0x000000381c40723c */ /* 0x010fe2000004182c */
[----:B------:R-:W4:Y:S01]  /*90e0*/  LDSM.16.M88.4 R44, [R186+0x5800] ;  /* 0x00580000ba2c783b */ /* 0x000f220000000200 */
[----:B------:R-:W-:-:S06]  /*90f0*/  DEPBAR.LE SB0, 0x0 ;  /* 0x000080000000791a */ /* 0x000fcc0000000000 */
[C---:B------:R-:W-:Y:S03]  /*9100*/  HMMA.16816.F32.BF16 R144, R32.reuse, R56, R144 ;  /* 0x000000382090723c */ /* 0x040fe60000041890 */
[----:B------:R-:W-:Y:S01]  /*9110*/  FMUL.FTZ R76, R76, UR4 ;  /* 0x000000044c4c7c20 */ /* 0x000fe20008410000 */
[----:B------:R-:W-:Y:S01]  /*9120*/  FMUL.FTZ R77, R77, UR4 ;  /* 0x000000044d4d7c20 */ /* 0x000fe20008410000 */
[----:B------:R-:W-:Y:S01]  /*9130*/  FMUL.FTZ R78, R78, UR4 ;  /* 0x000000044e4e7c20 */ /* 0x000fe20008410000 */
[----:B------:R-:W-:Y:S02]  /*9140*/  FMUL.FTZ R79, R79, UR4 ;  /* 0x000000044f4f7c20 */ /* 0x000fe40008410000 */
[-C--:B------:R-:W-:Y:S01]  /*9150*/  HMMA.16816.F32.BF16 R32, R32, R58.reuse, R40 ;  /* 0x0000003a2020723c */ /* 0x080fe20000041828 */
[----:B------:R-:W1:Y:S07]  /*9160*/  MUFU.TANH R76, R76 ;  /* 0x0000004c004c7308 */ /* 0x000e6e0000002400 */
[----:B------:R-:W-:Y:S01]  /*9170*/  HMMA.16816.F32.BF16 R28, R28, R58, R36 ;  /* 0x0000003a1c1c723c */ /* 0x000fe20000041824 */
[----:B------:R-:W1:Y:S07]  /*9180*/  MUFU.TANH R77, R77 ;  /* 0x0000004d004d7308 */ /* 0x000e6e0000002400 */
[C---:B------:R-:W-:Y:S01]  /*9190*/  HMMA.16816.F32.BF16 R152, R8.reuse, R60, R152 ;  /* 0x0000003c0898723c */ /* 0x040fe20000041898 */
[----:B------:R-:W1:Y:S07]  /*91a0*/  MUFU.TANH R78, R78 ;  /* 0x0000004e004e7308 */ /* 0x000e6e0000002400 */
[----:B---3--:R-:W-:Y:S01]  /*91b0*/  HMMA.16816.F32.BF16 R148, R8, R62, R156 ;  /* 0x0000003e0894723c */ /* 0x008fe2000004189c */
[----:B------:R-:W3:Y:S07]  /*91c0*/  MUFU.TANH R79, R79 ;  /* 0x0000004f004f7308 */ /* 0x000eee0000002400 */
[C---:B-----5:R-:W-:Y:S03]  /*91d0*/  HMMA.16816.F32.BF16 R60, R24.reuse, R48, R144 ;  /* 0x00000030183c723c */ /* 0x060fe60000041890 */
[----:B------:R-:W-:Y:S01]  /*91e0*/  FMUL.FTZ R152, R152, UR4 ;  /* 0x0000000498987c20 */ /* 0x000fe20008410000 */
[----:B------:R-:W-:Y:S01]  /*91f0*/  FMUL.FTZ R153, R153, UR4 ;  /* 0x0000000499997c20 */ /* 0x000fe20008410000 */
[----:B------:R-:W-:Y:S01]  /*9200*/  FMUL.FTZ R154, R154, UR4 ;  /* 0x000000049a9a7c20 */ /* 0x000fe20008410000 */
[----:B------:R-:W-:Y:S01]  /*9210*/  FMUL.FTZ R155, R155, UR4 ;  /* 0x000000049b9b7c20 */ /* 0x000fe20008410000 */
[----:B------:R-:W1:Y:S01]  /*9220*/  MUFU.TANH R208, R152 ;  /* 0x0000009800d07308 */ /* 0x000e620000002400 */
[----:B------:R-:W-:Y:S03]  /*9230*/  HMMA.16816.F32.BF16 R24, R24, R50, R32 ;  /* 0x000000321818723c */ /* 0x000fe60000041820 */
[----:B------:R-:W-:Y:S01]  /*9240*/  FMUL.FTZ R148, R148, UR4 ;  /* 0x0000000494947c20 */ /* 0x000fe20008410000 */
[----:B------:R-:W-:Y:S01]  /*9250*/  FMUL.FTZ R149, R149, UR4 ;  /* 0x0000000495957c20 */ /* 0x000fe20008410000 */
[----:B------:R-:W-:Y:S01]  /*9260*/  FMUL.FTZ R150, R150, UR4 ;  /* 0x0000000496967c20 */ /* 0x000fe20008410000 */
[----:B------:R-:W-:Y:S01]  /*9270*/  FMUL.FTZ R151, R151, UR4 ;  /* 0x0000000497977c20 */ /* 0x000fe20008410000 */
[----:B------:R-:W1:Y:S01]  /*9280*/  MUFU.TANH R215, R153 ;  /* 0x0000009900d77308 */ /* 0x000e620000002400 */
[C---:B------:R-:W-:Y:S07]  /*9290*/  HMMA.16816.F32.BF16 R40, R20.reuse, R48, R64 ;  /* 0x000000301428723c */ /* 0x040fee0000041840 */
[----:B------:R-:W1:Y:S01]  /*92a0*/  MUFU.TANH R52, R154 ;  /* 0x0000009a00347308 */ /* 0x000e620000002400 */
[----:B------:R-:W-:Y:S07]  /*92b0*/  HMMA.16816.F32.BF16 R20, R20, R50, R28 ;  /* 0x000000321414723c */ /* 0x000fee000004181c */
[----:B------:R-:W1:Y:S01]  /*92c0*/  MUFU.TANH R57, R155 ;  /* 0x0000009b00397308 */ /* 0x000e620000002400 */
[C---:B----4-:R-:W-:Y:S07]  /*92d0*/  HMMA.16816.F32.BF16 R60, R16.reuse, R44, R60 ;  /* 0x0000002c103c723c */ /* 0x050fee000004183c */
[----:B------:R-:W4:Y:S01]  /*92e0*/  MUFU.TANH R148, R148 ;  /* 0x0000009400947308 */ /* 0x000f220000002400 */
[----:B------:R-:W-:Y:S07]  /*92f0*/  HMMA.16816.F32.BF16 R16, R16, R46, R24 ;  /* 0x0000002e1010723c */ /* 0x000fee0000041818 */
[----:B------:R-:W1:Y:S01]  /*9300*/  MUFU.TANH R56, R149 ;  /* 0x0000009500387308 */ /* 0x000e620000002400 */
[C---:B------:R-:W-:Y:S03]  /*9310*/  HMMA.16816.F32.BF16 R32, R8.reuse, R44, R40 ;  /* 0x0000002c0820723c */ /* 0x040fe60000041828 */
        /* <DEDUP_REMOVED lines=8> */
[----:B------:R-:W-:-:S02]  /*93a0*/  FMUL.FTZ R19, R19, UR4 ;  /* 0x0000000413137c20 */ /* 0x000fc40008410000 */
[----:B------:R5:W1:Y:S04]  /*93b0*/  MUFU.TANH R21, R17 ;  /* 0x0000001100157308 */ /* 0x000a680000002400 */
[----:B------:R-:W-:Y:S01]  /*93c0*/  FMUL.FTZ R32, R32, UR4 ;  /* 0x0000000420207c20 */ /* 0x000fe20008410000 */
[----:B------:R-:W-:Y:S01]  /*93d0*/  FMUL.FTZ R33, R33, UR4 ;  /* 0x0000000421217c20 */ /* 0x000fe20008410000 */
[----:B------:R-:W-:Y:S01]  /*93e0*/  FMUL.FTZ R34, R34, UR4 ;  /* 0x0000000422227c20 */ /* 0x000fe20008410000 */
[----:B------:R-:W-:Y:S01]  /*93f0*/  FMUL.FTZ R35, R35, UR4 ;  /* 0x0000000423237c20 */ /* 0x000fe20008410000 */
[----:B------:R1:W1:Y:S04]  /*9400*/  MUFU.TANH R24, R16 ;  /* 0x0000001000187308 */ /* 0x0002680000002400 */
[----:B------:R-:W-:Y:S01]  /*9410*/  FMUL.FTZ R8, R8, UR4 ;  /* 0x0000000408087c20 */ /* 0x000fe20008410000 */
[----:B------:R-:W-:Y:S01]  /*9420*/  FMUL.FTZ R9, R9, UR4 ;  /* 0x0000000409097c20 */ /* 0x000fe20008410000 */
[----:B------:R-:W-:Y:S01]  /*9430*/  FMUL.FTZ R10, R10, UR4 ;  /* 0x000000040a0a7c20 */ /* 0x000fe20008410000 */
[----:B------:R-:W-:Y:S01]  /*9440*/  FMUL.FTZ R11, R11, UR4 ;  /* 0x000000040b0b7c20 */ /* 0x000fe20008410000 */
[----:B------:R1:W1:Y:S01]  /*9450*/  MUFU.TANH R47, R19 ;  /* 0x00000013002f7308 */ /* 0x0002620000002400 */
[----:B-----5:R-:W-:-:S07]  /*9460*/  FMUL.FTZ R17, R18, UR4 ;  /* 0x0000000412117c20 */ /* 0x020fce0008410000 */
[----:B------:R1:W1:Y:S08]  /*9470*/  MUFU.TANH R53, R151 ;  /* 0x0000009700357308 */ /* 0x0002700000002400 */
[----:B------:R-:W1:Y:S08]  /*9480*/  MUFU.TANH R60, R60 ;  /* 0x0000003c003c7308 */ /* 0x000e700000002400 */
[----:B------:R-:W1:Y:S08]  /*9490*/  MUFU.TANH R61, R61 ;  /* 0x0000003d003d7308 */ /* 0x000e700000002400 */
[----:B------:R-:W1:Y:S08]  /*94a0*/  MUFU.TANH R62, R62 ;  /* 0x0000003e003e7308 */ /* 0x000e700000002400 */
[----:B------:R-:W1:Y:S08]  /*94b0*/  MUFU.TANH R63, R63 ;  /* 0x0000003f003f7308 */ /* 0x000e700000002400 */
[----:B------:R1:W1:Y:S08]  /*94c0*/  MUFU.TANH R49, R32 ;  /* 0x0000002000317308 */ /* 0x0002700000002400 */
[----:B------:R1:W1:Y:S08]  /*94d0*/  MUFU.TANH R48, R33 ;  /* 0x0000002100307308 */ /* 0x0002700000002400 */
[----:B------:R1:W1:Y:S08]  /*94e0*/  MUFU.TANH R25, R34 ;  /* 0x0000002200197308 */ /* 0x0002700000002400 */
[----:B------:R1:W1:Y:S08]  /*94f0*/  MUFU.TANH R45, R35 ;  /* 0x00000023002d7308 */ /* 0x0002700000002400 */
[----:B------:R-:W1:Y:S08]  /*9500*/  MUFU.TANH R17, R17 ;  /* 0x0000001100117308 */ /* 0x000e700000002400 */
[----:B------:R1:W1:Y:S08]  /*9510*/  MUFU.TANH R16, R8 ;  /* 0x0000000800107308 */ /* 0x0002700000002400 */
[----:B------:R1:W1:Y:S08]  /*9520*/  MUFU.TANH R19, R9 ;  /* 0x0000000900137308 */ /* 0x0002700000002400 */
[----:B------:R1:W1:Y:S08]  /*9530*/  MUFU.TANH R13, R10 ;  /* 0x0000000a000d7308 */ /* 0x0002700000002400 */
[----:B------:R1:W1:Y:S01]  /*9540*/  MUFU.TANH R46, R11 ;  /* 0x0000000b002e7308 */ /* 0x0002620000002400 */
[----:B------:R-:W-:Y:S06]  /*9550*/  BAR.SYNC.DEFER_BLOCKING 0x0 ;  /* 0x0000000000007b1d */ /* 0x000fec0000010000 */
[----:B--234-:R-:W-:Y:S05]  /*9560*/  BRA.U !UP0, `(.L_x_2657) ;  /* 0x0000000108b07547 */ /* 0x01cfea000b800000 */
[----:B------:R-:W-:Y:S01]  /*9570*/  UIADD3 UR6, UPT, UPT, UR20, -0x3, URZ ;  /* 0xfffffffd14067890 */ /* 0x000fe2000fffe0ff */
[----:B------:R2:W-:Y:S01]  /*9580*/  @P0 STS.128 [R203+0x4000], RZ ;  /* 0x004000ffcb000388 */ /* 0x0005e20000000c00 */
[----:B------:R-:W-:Y:S04]  /*9590*/  BSSY.RECONVERGENT B0, `(.L_x_2658) ;  /* 0x0000028000007945 */ /* 0x000fe80003800200 */
[----:B-1----:R-:W-:-:S04]  /*95a0*/  IMAD.WIDE.U32 R8, R216, UR6, RZ ;  /* 0x00000006d8087c25 */ /* 0x002fc8000f8e00ff */
[----:B------:R-:W-:Y:S02]  /*95b0*/  IMAD R0, R217, UR6, R9 ;  /* 0x00000006d9007c24 */ /* 0x000fe4000f8e0209 */
        /* <DEDUP_REMOVED lines=31> */
[----:B--2---:R-:W-:-:S04]  /*97b0*/  LEA R8, P1, R2, R247, 0x1 ;  /* 0x000000f702087211 */ /* 0x004fc800078208ff */
[----:B------:R-:W-:-:S05]  /*97c0*/  LEA.HI.X R9, R2, R246, R0, 0x1, P1 ;  /* 0x000000f602097211 */ /* 0x000fca00008f0c00 */
[----:B------:R-:W-:Y:S01]  /*97d0*/  @!PT LDS RZ, [RZ] ;  /* 0x00000000fffff984 */ /* 0x000fe20000000800 */
[----:B------:R-:W-:Y:S01]  /*97e0*/  @!PT LDS RZ, [RZ] ;  /* 0x00000000fffff984 */ /* 0x000fe20000000800 */
[----:B------:R-:W-:Y:S01]  /*97f0*/  @!PT LDS RZ, [RZ] ;  /* 0x00000000fffff984 */ /* 0x000fe20000000800 */
[----:B------:R1:W-:Y:S04]  /*9800*/  LDGSTS.E.BYPASS.LTC128B.128 [R203+0x5800], desc[UR24][R8.64] ;  /* 0x0580000008cb7fae */ /* 0x0003e8000b981a18 */
.L_x_2659:
[----:B------:R-:W-:Y:S05]  /*9810*/  BSYNC.RECONVERGENT B0 ;  /* 0x0000000000007941 */ /* 0x000fea0003800200 */
.L_x_2658:
[----:B------:R-:W0:Y:S02]  /*9820*/  LDGDEPBAR ;  /* 0x00000000000079af */ /* 0x000e240000000000 */
.L_x_2657:
[C---:B------:R-:W-:Y:S02]  /*9830*/  VIADD R0, R6.reuse, 0xffffffc0 ;  /* 0xffffffc006007836 */ /* 0x040fe40000000000 */
[----:B------:R-:W-:Y:S02]  /*9840*/  VIADD R3, R6, 0xffffff89 ;  /* 0xffffff8906037836 */ /* 0x000fe40000000000 */
[--C-:B------:R-:W-:Y:S02]  /*9850*/  IMAD.IADD R2, R192, 0x1, -R0.reuse ;  /* 0x00000001c0027824 */ /* 0x100fe400078e0a00 */
[--C-:B-12---:R-:W-:Y:S02]  /*9860*/  IMAD.IADD R8, R12, 0x1, -R0.reuse ;  /* 0x000000010c087824 */ /* 0x106fe400078e0a00 */
[--C-:B------:R-:W-:Y:S01]  /*9870*/  IMAD.IADD R7, R193, 0x1, -R0.reuse ;  /* 0x00000001c1077824 */ /* 0x100fe200078e0a00 */
[----:B------:R-:W-:Y:S01]  /*9880*/  IABS R2, R2 ;  /* 0x0000000200027213 */ /* 0x000fe20000000000 */
[----:B------:R-:W-:Y:S01]  /*9890*/  IMAD.IADD R0, R198, 0x1, -R0 ;  /* 0x00000001c6007824 */ /* 0x000fe200078e0a00 */
[----:B------:R-:W-:Y:S01]  /*98a0*/  IABS R10, R8 ;  /* 0x00000008000a7213 */ /* 0x000fe20000000000 */
[--C-:B------:R-:W-:Y:S01]  /*98b0*/  IMAD.IADD R11, R12, 0x1, -R3.reuse ;  /* 0x000000010c0b7824 */ /* 0x100fe200078e0a03 */
[----:B------:R-:W-:Y:S01]  /*98c0*/  I2FP.F32.S32 R5, R2 ;  /* 0x0000000200057245 */ /* 0x000fe20000201400 */
[----:B------:R-:W-:Y:S01]  /*98d0*/  VIADD R2, R4, 0xfffffff8 ;  /* 0xfffffff804027836 */ /* 0x000fe20000000000 */
[----:B------:R-:W-:Y:S01]  /*98e0*/  IABS R8, R0 ;  /* 0x0000000000087213 */ /* 0x000fe20000000000 */
[----:B------:R-:W-:Y:S01]  /*98f0*/  VIADD R20, R6, 0xffffffb0 ;  /* 0xffffffb006147836 */ /* 0x000fe20000000000 */
[----:B------:R-:W-:Y:S01]  /*9900*/  IABS R7, R7 ;  /* 0x0000000700077213 */ /* 0x000fe20000000000 */
[----:B------:R-:W-:Y:S01]  /*9910*/  FFMA.FTZ R5, R5, -UR8, R24 ;  /* 0x8000000805057c23 */ /* 0x000fe20008010018 */
[----:B------:R-:W-:Y:S01]  /*9920*/  ISETP.GT.AND P3, PT, R194, R2, PT ;  /* 0x00000002c200720c */ /* 0x000fe20003f64270 */
[C---:B------:R-:W-:Y:S01]  /*9930*/  VIADD R27, R6.reuse, 0xffffffb1 ;  /* 0xffffffb1061b7836 */ /* 0x040fe20000000000 */
[----:B------:R-:W-:Y:S01]  /*9940*/  I2FP.F32.S32 R8, R8 ;  /* 0x0000000800087245 */ /* 0x000fe20000201400 */
[----:B------:R-:W-:Y:S01]  /*9950*/  VIADD R26, R6, 0xffffffb8 ;  /* 0xffffffb8061a7836 */ /* 0x000fe20000000000 */
[----:B------:R-:W-:Y:S01]  /*9960*/  FSEL R9, R5, -INF , !P3 ;  /* 0xff80000005097808 */ /* 0x000fe20005800000 */
[----:B------:R-:W-:Y:S01]  /*9970*/  IMAD.IADD R5, R192, 0x1, -R3 ;  /* 0x00000001c0057824 */ /* 0x000fe200078e0a03 */
[----:B------:R-:W-:Y:S01]  /*9980*/  ISETP.GE.AND P6, PT, R2, R200, PT ;  /* 0x000000c80200720c */ /* 0x000fe20003fc6270 */
[----:B------:R-:W-:Y:S01]  /*9990*/  FFMA.FTZ R8, R8, -UR8, R13 ;  /* 0x8000000808087c23 */ /* 0x000fe2000801000d */
[----:B------:R-:W-:Y:S01]  /*99a0*/  ISETP.GT.AND P2, PT, R197, R2, PT ;  /* 0x00000002c500720c */ /* 0x000fe20003f44270 */
[----:B------:R-:W-:Y:S01]  /*99b0*/  VIADD R24, R6, 0xffffffb9 ;  /* 0xffffffb906187836 */ /* 0x000fe20000000000 */
[----:B------:R-:W-:Y:S01]  /*99c0*/  IABS R0, R5 ;  /* 0x0000000500007213 */ /* 0x000fe20000000000 */
[----:B------:R-:W-:Y:S01]  /*99d0*/  IMAD.MOV.U32 R5, RZ, RZ, R10 ;  /* 0x000000ffff057224 */ /* 0x000fe200078e000a */
[----:B------:R-:W-:Y:S01]  /*99e0*/  FSEL R245, R9, -INF , !P6 ;  /* 0xff80000009f57808 */ /* 0x000fe20007000000 */
[--C-:B------:R-:W-:Y:S01]  /*99f0*/  IMAD.IADD R10, R193, 0x1, -R3.reuse ;  /* 0x00000001c10a7824 */ /* 0x100fe200078e0a03 */
[----:B------:R-:W-:Y:S01]  /*9a00*/  ISETP.GE.AND P5, PT, R2, R202, PT ;  /* 0x000000ca0200720c */ /* 0x000fe20003fa6270 */
[----:B------:R-:W-:Y:S01]  /*9a10*/  IMAD.IADD R3, R198, 0x1, -R3 ;  /* 0x00000001c6037824 */ /* 0x000fe200078e0a03 */
[----:B------:R-:W-:Y:S01]  /*9a20*/  I2FP.F32.S32 R5, R5 ;  /* 0x0000000500057245 */ /* 0x000fe20000201400 */
[----:B------:R-:W-:Y:S01]  /*9a30*/  VIADD R15, R4, 0xffffffe9 ;  /* 0xffffffe9040f7836 */ /* 0x000fe20000000000 */
[-C--:B------:R-:W-:Y:S01]  /*9a40*/  ISETP.GT.AND P1, PT, R196, R2.reuse, PT ;  /* 0x00000002c400720c */ /* 0x080fe20003f24270 */
[----:B------:R-:W-:Y:S01]  /*9a50*/  VIADD R23, R6, 0xffffffc1 ;  /* 0xffffffc106177836 */ /* 0x000fe20000000000 */
[----:B------:R-:W-:Y:S01]  /*9a60*/  ISETP.GE.AND P4, PT, R2, R199, PT ;  /* 0x000000c70200720c */ /* 0x000fe20003f86270 */
[----:B------:R-:W-:Y:S01]  /*9a70*/  FFMA.FTZ R5, R5, -UR8, R17 ;  /* 0x8000000805057c23 */ /* 0x000fe20008010011 */
[----:B------:R-:W-:Y:S01]  /*9a80*/  ISETP.GT.AND P3, PT, R195, R2, PT ;  /* 0x00000002c300720c */ /* 0x000fe20003f64270 */
[----:B------:R-:W-:Y:S01]  /*9a90*/  VIADD R22, R4, 0xfffffff1 ;  /* 0xfffffff104167836 */ /* 0x000fe20000000000 */
[----:B------:R-:W-:Y:S01]  /*9aa0*/  ISETP.GE.AND P6, PT, R2, R201, PT ;  /* 0x000000c90200720c */ /* 0x000fe20003fc6270 */
[----:B------:R-:W-:Y:S01]  /*9ab0*/  VIADD R2, R6, 0xffffff90 ;  /* 0xffffff9006027836 */ /* 0x000fe20000000000 */
[----:B------:R-:W-:Y:S01]  /*9ac0*/  FSEL R5, R5, -INF , !P2 ;  /* 0xff80000005057808 */ /* 0x000fe20005000000 */
[----:B------:R-:W-:Y:S01]  /*9ad0*/  IMAD.MOV.U32 R58, RZ, RZ, R231 ;  /* 0x000000ffff3a7224 */ /* 0x000fe200078e00e7 */
[----:B------:R-:W-:-:S02]  /*9ae0*/  FSEL R8, R8, -INF , !P3 ;  /* 0xff80000008087808 */ /* 0x000fc40005800000 */
[----:B------:R-:W-:Y:S01]  /*9af0*/  FSEL R59, R5, -INF , !P5 ;  /* 0xff800000053b7808 */ /* 0x000fe20006800000 */
[----:B------:R-:W-:Y:S01]  /*9b00*/  IMAD.IADD R5, R192, 0x1, -R2 ;  /* 0x00000001c0057824 */ /* 0x000fe200078e0a02 */
[----:B------:R-:W-:Y:S02]  /*9b10*/  I2FP.F32.S32 R7, R7 ;  /* 0x0000000700077245 */ /* 0x000fe40000201400 */
[----:B------:R-:W-:Y:S02]  /*9b20*/  I2FP.F32.S32 R0, R0 ;  /* 0x0000000000007245 */ /* 0x000fe40000201400 */
[----:B------:R-:W-:Y:S01]  /*9b30*/  IABS R11, R11 ;  /* 0x0000000b000b7213 */ /* 0x000fe20000000000 */
[----:B------:R-:W-:Y:S01]  /*9b40*/  FFMA.FTZ R9, R7, -UR8, R16 ;  /* 0x8000000807097c23 */ /* 0x000fe20008010010 */
[----:B------:R-:W-:Y:S01]  /*9b50*/  FSEL R51, R8, -INF , !P6 ;  /* 0xff80000008337808 */ /* 0x000fe20007000000 */
[----:B------:R-:W-:Y:S01]  /*9b60*/  FFMA.FTZ R7, R0, -UR8, R178 ;  /* 0x8000000800077c23 */ /* 0x000fe200080100b2 */
[----:B------:R-:W-:Y:S01]  /*9b70*/  IABS R8, R3 ;  /* 0x0000000300087213 */ /* 0x000fe20000000000 */
[----:B------:R-:W-:Y:S01]  /*9b80*/  VIADD R0, R4, 0xffffffc1 ;  /* 0xffffffc104007836 */ /* 0x000fe20000000000 */
[----:B------:R-:W-:Y:S01]  /*9b90*/  IABS R3, R5 ;  /* 0x0000000500037213 */ /* 0x000fe20000000000 */
[----:B------:R-:W-:Y:S01]  /*9ba0*/  IMAD.MOV.U32 R5, RZ, RZ, R11 ;  /* 0x000000ffff057224 */ /* 0x000fe200078e000b */
[----:B------:R-:W-:Y:S01]  /*9bb0*/  I2FP.F32.S32 R8, R8 ;  /* 0x0000000800087245 */ /* 0x000fe20000201400 */
[----:B------:R-:W-:Y:S01]  /*9bc0*/  IMAD.IADD R11, R12, 0x1, -R2 ;  /* 0x000000010c0b7824 */ /* 0x000fe200078e0a02 */
[----:B------:R-:W-:-:S02]  /*9bd0*/  ISETP.GT.AND P2, PT, R194, R0, PT ;  /* 0x00000000c200720c */ /* 0x000fc40003f44270 */
[----:B------:R-:W-:Y:S01]  /*9be0*/  I2FP.F32.S32 R5, R5 ;  /* 0x0000000500057245 */ /* 0x000fe20000201400 */
[----:B------:R-:W-:Y:S01]  /*9bf0*/  FFMA.FTZ R8, R8, -UR8, R69 ;  /* 0x8000000808087c23 */ /* 0x000fe20008010045 */
[----:B------:R-:W-:Y:S02]  /*9c00*/  FSEL R9, R9, -INF , !P1 ;  /* 0xff80000009097808 */ /* 0x000fe40004800000 */
[----:B------:R-:W-:Y:S01]  /*9c10*/  ISETP.GE.AND P5, PT, R0, R200, PT ;  /* 0x000000c80000720c */ /* 0x000fe20003fa6270 */
[----:B------:R-:W-:Y:S01]  /*9c20*/  FFMA.FTZ R5, R5, -UR8, R204 ;  /* 0x8000000805057c23 */ /* 0x000fe200080100cc */
[----:B------:R-:W-:Y:S02]  /*9c30*/  FSEL R7, R7, -INF , !P2 ;  /* 0xff80000007077808 */ /* 0x000fe40005000000 */
[----:B------:R-:W-:Y:S02]  /*9c40*/  I2FP.F32.S32 R3, R3 ;  /* 0x0000000300037245 */ /* 0x000fe40000201400 */
[----:B------:R-:W-:-:S02]  /*9c50*/  ISETP.GT.AND P1, PT, R197, R0, PT ;  /* 0x00000000c500720c */ /* 0x000fc40003f24270 */
[----:B------:R-:W-:Y:S02]  /*9c60*/  FSEL R50, R9, -INF , !P4 ;  /* 0xff80000009327808 */ /* 0x000fe40006000000 */
[----:B------:R-:W-:Y:S01]  /*9c70*/  FSEL R34, R7, -INF , !P5 ;  /* 0xff80000007227808 */ /* 0x000fe20006800000 */
[----:B------:R-:W-:Y:S01]  /*9c80*/  FFMA.FTZ R7, R3, -UR8, R68 ;  /* 0x8000000803077c23 */ /* 0x000fe20008010044 */
[----:B------:R-:W-:Y:S01]  /*9c90*/  ISETP.GE.AND P4, PT, R0, R202, PT ;  /* 0x000000ca0000720c */ /* 0x000fe20003f86270 */
[----:B------:R-:W-:Y:S01]  /*9ca0*/  VIADD R3, R6, 0xffffff91 ;  /* 0xffffff9106037836 */ /* 0x000fe20000000000 */
[----:B------:R-:W-:Y:S02]  /*9cb0*/  ISETP.GT.AND P2, PT, R195, R0, PT ;  /* 0x00000000c300720c */ /* 0x000fe40003f44270 */
[----:B------:R-:W-:Y:S02]  /*9cc0*/  FSEL R5, R5, -INF , !P1 ;  /* 0xff80000005057808 */ /* 0x000fe40004800000 */
[----:B------:R-:W-:Y:S01]  /*9cd0*/  IABS R9, R10 ;  /* 0x0000000a00097213 */ /* 0x000fe20000000000 */
[--C-:B------:R-:W-:Y:S01]  /*9ce0*/  IMAD.IADD R10, R193, 0x1, -R2.reuse ;  /* 0x00000001c10a7824 */ /* 0x100fe200078e0a02 */
[----:B------:R-:W-:Y:S01]  /*9cf0*/  ISETP.GE.AND P5, PT, R0, R201, PT ;  /* 0x000000c90000720c */ /* 0x000fe20003fa6270 */
[----:B------:R-:W-:Y:S01]  /*9d00*/  IMAD.IADD R2, R198, 0x1, -R2 ;  /* 0x00000001c6027824 */ /* 0x000fe200078e0a02 */
[----:B------:R-:W-:Y:S01]  /*9d10*/  FSEL R44, R5, -INF , !P4 ;  /* 0xff800000052c7808 */ /* 0x000fe20006000000 */
[----:B------:R-:W-:Y:S01]  /*9d20*/  IMAD.IADD R5, R192, 0x1, -R3 ;  /* 0x00000001c0057824 */ /* 0x000fe200078e0a03 */
[----:B------:R-:W-:-:S02]  /*9d30*/  FSEL R8, R8, -INF , !P2 ;  /* 0xff80000008087808 */ /* 0x000fc40005000000 */
[----:B------:R-:W-:Y:S02]  /*9d40*/  IABS R11, R11 ;  /* 0x0000000b000b7213 */ /* 0x000fe40000000000 */
[----:B------:R-:W-:Y:S02]  /*9d50*/  FSEL R41, R8, -INF , !P5 ;  /* 0xff80000008297808 */ /* 0x000fe40006800000 */
[----:B------:R-:W-:Y:S02]  /*9d60*/  IABS R8, R2 ;  /* 0x0000000200087213 */ /* 0x000fe40000000000 */
[----:B------:R-:W-:Y:S01]  /*9d70*/  IABS R2, R5 ;  /* 0x0000000500027213 */ /* 0x000fe20000000000 */
[----:B------:R-:W-:Y:S01]  /*9d80*/  IMAD.MOV.U32 R5, RZ, RZ, R11 ;  /* 0x000000ffff057224 */ /* 0x000fe200078e000b */
[----:B------:R-:W-:Y:S01]  /*9d90*/  ISETP.GT.AND P3, PT, R196, R0, PT ;  /* 0x00000000c400720c */ /* 0x000fe20003f64270 */
[----:B------:R-:W-:Y:S01]  /*9da0*/  IMAD.IADD R11, R12, 0x1, -R3 ;  /* 0x000000010c0b7824 */ /* 0x000fe200078e0a03 */
[----:B------:R-:W-:Y:S01]  /*9db0*/  ISETP.GE.AND P6, PT, R0, R199, PT ;  /* 0x000000c70000720c */ /* 0x000fe20003fc6270 */
[----:B------:R-:W-:Y:S01]  /*9dc0*/  VIADD R0, R4, 0xffffffc8 ;  /* 0xffffffc804007836 */ /* 0x000fe20000000000 */
[----:B------:R-:W-:-:S02]  /*9dd0*/  I2FP.F32.S32 R9, R9 ;  /* 0x0000000900097245 */ /* 0x000fc40000201400 */
[----:B------:R-:W-:Y:S02]  /*9de0*/  I2FP.F32.S32 R5, R5 ;  /* 0x0000000500057245 */ /* 0x000fe40000201400 */
[----:B------:R-:W-:Y:S01]  /*9df0*/  ISETP.GT.AND P1, PT, R194, R0, PT ;  /* 0x00000000c200720c */ /* 0x000fe20003f24270 */
[----:B------:R-:W-:Y:S01]  /*9e00*/  FFMA.FTZ R9, R9, -UR8, R75 ;  /* 0x8000000809097c23 */ /* 0x000fe2000801004b */
[----:B------:R-:W-:Y:S01]  /*9e10*/  I2FP.F32.S32 R8, R8 ;  /* 0x0000000800087245 */ /* 0x000fe20000201400 */
[----:B------:R-:W-:Y:S01]  /*9e20*/  FFMA.FTZ R5, R5, -UR8, R168 ;  /* 0x8000000805057c23 */ /* 0x000fe200080100a8 */
[----:B------:R-:W-:Y:S02]  /*9e30*/  ISETP.GE.AND P4, PT, R0, R200, PT ;  /* 0x000000c80000720c */ /* 0x000fe40003f86270 */
[----:B------:R-:W-:Y:S01]  /*9e40*/  FSEL R9, R9, -INF , !P3 ;  /* 0xff80000009097808 */ /* 0x000fe20005800000 */
[----:B------:R-:W-:Y:S01]  /*9e50*/  FFMA.FTZ R8, R8, -UR8, R162 ;  /* 0x8000000808087c23 */ /* 0x000fe200080100a2 */
[----:B------:R-:W-:-:S02]  /*9e60*/  FSEL R7, R7, -INF , !P1 ;  /* 0xff80000007077808 */ /* 0x000fc40004800000 */
[----:B------:R-:W-:Y:S02]  /*9e70*/  I2FP.F32.S32 R2, R2 ;  /* 0x0000000200027245 */ /* 0x000fe40000201400 */
[----:B------:R-:W-:Y:S02]  /*9e80*/  ISETP.GT.AND P3, PT, R197, R0, PT ;  /* 0x00000000c500720c */ /* 0x000fe40003f64270 */
[----:B------:R-:W-:Y:S02]  /*9e90*/  FSEL R40, R9, -INF , !P6 ;  /* 0xff80000009287808 */ /* 0x000fe40007000000 */
[----:B------:R-:W-:Y:S01]  /*9ea0*/  FSEL R30, R7, -INF , !P4 ;  /* 0xff800000071e7808 */ /* 0x000fe20006000000 */
[----:B------:R-:W-:Y:S01]  /*9eb0*/  FFMA.FTZ R7, R2, -UR8, R179 ;  /* 0x8000000802077c23 */ /* 0x000fe200080100b3 */
[----:B------:R-:W-:Y:S01]  /*9ec0*/  ISETP.GE.AND P6, PT, R0, R202, PT ;  /* 0x000000ca0000720c */ /* 0x000fe20003fc6270 */
[----:B------:R-:W-:Y:S01]  /*9ed0*/  VIADD R2, R6, 0xffffff98 ;  /* 0xffffff9806027836 */ /* 0x000fe20000000000 */
[----:B------:R-:W-:-:S02]  /*9ee0*/  ISETP.GT.AND P1, PT, R195, R0, PT ;  /* 0x00000000c300720c */ /* 0x000fc40003f24270 */
[----:B------:R-:W-:Y:S02]  /*9ef0*/  FSEL R5, R5, -INF , !P3 ;  /* 0xff80000005057808 */ /* 0x000fe40005800000 */
[----:B------:R-:W-:Y:S01]  /*9f00*/  IABS R9, R10 ;  /* 0x0000000a00097213 */ /* 0x000fe20000000000 */
[--C-:B------:R-:W-:Y:S01]  /*9f10*/  IMAD.IADD R10, R193, 0x1, -R3.reuse ;  /* 0x00000001c10a7824 */ /* 0x100fe200078e0a03 */
[----:B------:R-:W-:Y:S01]  /*9f20*/  ISETP.GE.AND P4, PT, R0, R201, PT ;  /* 0x000000c90000720c */ /* 0x000fe20003f86270 */
[----:B------:R-:W-:Y:S01]  /*9f30*/  IMAD.IADD R3, R198, 0x1, -R3 ;  /* 0x00000001c6037824 */ /* 0x000fe200078e0a03 */
[----:B------:R-:W-:Y:S01]  /*9f40*/  FSEL R43, R5, -INF , !P6 ;  /* 0xff800000052b7808 */ /* 0x000fe20007000000 */
[----:B------:R-:W-:Y:S01]  /*9f50*/  IMAD.IADD R5, R192, 0x1, -R2 ;  /* 0x00000001c0057824 */ /* 0x000fe200078e0a02 */
[----:B------:R-:W-:Y:S02]  /*9f60*/  FSEL R8, R8, -INF , !P1 ;  /* 0xff80000008087808 */ /* 0x000fe40004800000 */
[----:B------:R-:W-:-:S02]  /*9f70*/  IABS R11, R11 ;  /* 0x0000000b000b7213 */ /* 0x000fc40000000000 */
        /* <DEDUP_REMOVED lines=26> */
[----:B------:R-:W-:Y:S01]  /*a120*/  IABS R9, R10 ;  /* 0x0000000a00097213 */ /* 0x000fe20000000000 */
[--C-:B------:R-:W-:Y:S01]  /*a130*/  IMAD.IADD R10, R193, 0x1, -R2.reuse ;  /* 0x00000001c10a7824 */ /* 0x100fe200078e0a02 */
[----:B------:R-:W-:Y:S01]  /*a140*/  FSEL R5, R5, -INF , !P2 ;  /* 0xff80000005057808 */ /* 0x000fe20005000000 */
[----:B------:R-:W-:Y:S01]  /*a150*/  IMAD.IADD R2, R198, 0x1, -R2 ;  /* 0x00000001c6027824 */ /* 0x000fe200078e0a02 */
[----:B------:R-:W-:Y:S02]  /*a160*/  I2FP.F32.S32 R9, R9 ;  /* 0x0000000900097245 */ /* 0x000fe40000201400 */
[----:B------:R-:W-:Y:S02]  /*a170*/  ISETP.GE.AND P6, PT, R0, R201, PT ;  /* 0x000000c90000720c */ /* 0x000fe40003fc6270 */
[----:B------:R-:W-:Y:S01]  /*a180*/  FSEL R42, R5, -INF , !P5 ;  /* 0xff800000052a7808 */ /* 0x000fe20006800000 */
[----:B------:R-:W-:Y:S01]  /*a190*/  IMAD.IADD R5, R192, 0x1, -R3 ;  /* 0x00000001c0057824 */ /* 0x000fe200078e0a03 */
[----:B------:R-:W-:Y:S01]  /*a1a0*/  FSEL R8, R8, -INF , !P3 ;  /* 0xff80000008087808 */ /* 0x000fe20005800000 */
[----:B------:R-:W-:Y:S01]  /*a1b0*/  FFMA.FTZ R9, R9, -UR8, R170 ;  /* 0x8000000809097c23 */ /* 0x000fe200080100aa */
[----:B------:R-:W-:-:S02]  /*a1c0*/  IABS R11, R11 ;  /* 0x0000000b000b7213 */ /* 0x000fc40000000000 */
[----:B------:R-:W-:Y:S02]  /*a1d0*/  FSEL R33, R8, -INF , !P6 ;  /* 0xff80000008217808 */ /* 0x000fe40007000000 */
[----:B------:R-:W-:Y:S02]  /*a1e0*/  IABS R8, R2 ;  /* 0x0000000200087213 */ /* 0x000fe40000000000 */
[----:B------:R-:W-:Y:S02]  /*a1f0*/  ISETP.GT.AND P1, PT, R196, R0, PT ;  /* 0x00000000c400720c */ /* 0x000fe40003f24270 */
[----:B------:R-:W-:Y:S01]  /*a200*/  IABS R2, R5 ;  /* 0x0000000500027213 */ /* 0x000fe20000000000 */
[----:B------:R-:W-:Y:S01]  /*a210*/  IMAD.MOV.U32 R5, RZ, RZ, R11 ;  /* 0x000000ffff057224 */ /* 0x000fe200078e000b */
[----:B------:R-:W-:Y:S01]  /*a220*/  ISETP.GE.AND P4, PT, R0, R199, PT ;  /* 0x000000c70000720c */ /* 0x000fe20003f86270 */
[----:B------:R-:W-:Y:S01]  /*a230*/  VIADD R0, R4, 0xffffffd0 ;  /* 0xffffffd004007836 */ /* 0x000fe20000000000 */
[----:B------:R-:W-:Y:S01]  /*a240*/  FSEL R9, R9, -INF , !P1 ;  /* 0xff80000009097808 */ /* 0x000fe20004800000 */
[----:B------:R-:W-:Y:S01]  /*a250*/  IMAD.IADD R11, R12, 0x1, -R3 ;  /* 0x000000010c0b7824 */ /* 0x000fe200078e0a03 */
[----:B------:R-:W-:-:S02]  /*a260*/  I2FP.F32.S32 R5, R5 ;  /* 0x0000000500057245 */ /* 0x000fc40000201400 */
[----:B------:R-:W-:Y:S02]  /*a270*/  ISETP.GT.AND P2, PT, R194, R0, PT ;  /* 0x00000000c200720c */ /* 0x000fe40003f44270 */
[----:B------:R-:W-:Y:S01]  /*a280*/  FSEL R31, R9, -INF , !P4 ;  /* 0xff800000091f7808 */ /* 0x000fe20006000000 */
[----:B------:R-:W-:Y:S01]  /*a290*/  FFMA.FTZ R5, R5, -UR8, R205 ;  /* 0x8000000805057c23 */ /* 0x000fe200080100cd */
[----:B------:R-:W-:Y:S01]  /*a2a0*/  IABS R9, R10 ;  /* 0x0000000a00097213 */ /* 0x000fe20000000000 */
[--C-:B------:R-:W-:Y:S01]  /*a2b0*/  IMAD.IADD R10, R193, 0x1, -R3.reuse ;  /* 0x00000001c10a7824 */ /* 0x100fe200078e0a03 */
[----:B------:R-:W-:Y:S01]  /*a2c0*/  I2FP.F32.S32 R8, R8 ;  /* 0x0000000800087245 */ /* 0x000fe20000201400 */
[----:B------:R-:W-:Y:S01]  /*a2d0*/  IMAD.IADD R3, R198, 0x1, -R3 ;  /* 0x00000001c6037824 */ /* 0x000fe200078e0a03 */
[----:B------:R-:W-:Y:S02]  /*a2e0*/  ISETP.GE.AND P5, PT, R0, R200, PT ;  /* 0x000000c80000720c */ /* 0x000fe40003fa6270 */
[----:B------:R-:W-:Y:S01]  /*a2f0*/  FSEL R7, R7, -INF , !P2 ;  /* 0xff80000007077808 */ /* 0x000fe20005000000 */
[----:B------:R-:W-:Y:S01]  /*a300*/  FFMA.FTZ R8, R8, -UR8, R166 ;  /* 0x8000000808087c23 */ /* 0x000fe200080100a6 */
[----:B------:R-:W-:-:S02]  /*a310*/  I2FP.F32.S32 R2, R2 ;  /* 0x0000000200027245 */ /* 0x000fc40000201400 */
[----:B------:R-:W-:Y:S02]  /*a320*/  ISETP.GT.AND P1, PT, R197, R0, PT ;  /* 0x00000000c500720c */ /* 0x000fe40003f24270 */
[----:B------:R-:W-:Y:S02]  /*a330*/  I2FP.F32.S32 R9, R9 ;  /* 0x0000000900097245 */ /* 0x000fe40000201400 */
[----:B------:R-:W-:Y:S01]  /*a340*/  FSEL R39, R7, -INF , !P5 ;  /* 0xff80000007277808 */ /* 0x000fe20006800000 */
[----:B------:R-:W-:Y:S01]  /*a350*/  FFMA.FTZ R7, R2, -UR8, R206 ;  /* 0x8000000802077c23 */ /* 0x000fe200080100ce */
[----:B------:R-:W-:Y:S01]  /*a360*/  ISETP.GE.AND P4, PT, R0, R202, PT ;  /* 0x000000ca0000720c */ /* 0x000fe20003f86270 */
[----:B------:R-:W-:Y:S01]  /*a370*/  VIADD R2, R6, 0xffffffa0 ;  /* 0xffffffa006027836 */ /* 0x000fe20000000000 */
[----:B------:R-:W-:Y:S01]  /*a380*/  ISETP.GT.AND P2, PT, R195, R0, PT ;  /* 0x00000000c300720c */ /* 0x000fe20003f44270 */
[----:B------:R-:W-:Y:S01]  /*a390*/  FFMA.FTZ R9, R9, -UR8, R164 ;  /* 0x8000000809097c23 */ /* 0x000fe200080100a4 */
[----:B------:R-:W-:-:S02]  /*a3a0*/  FSEL R5, R5, -INF , !P1 ;  /* 0xff80000005057808 */ /* 0x000fc40004800000 */
[----:B------:R-:W-:Y:S02]  /*a3b0*/  ISETP.GT.AND P3, PT, R196, R0, PT ;  /* 0x00000000c400720c */ /* 0x000fe40003f64270 */
[----:B------:R-:W-:Y:S02]  /*a3c0*/  ISETP.GE.AND P5, PT, R0, R201, PT ;  /* 0x000000c90000720c */ /* 0x000fe40003fa6270 */
[----:B------:R-:W-:Y:S01]  /*a3d0*/  FSEL R159, R5, -INF , !P4 ;  /* 0xff800000059f7808 */ /* 0x000fe20006000000 */
[----:B------:R-:W-:Y:S01]  /*a3e0*/  IMAD.IADD R5, R192, 0x1, -R2 ;  /* 0x00000001c0057824 */ /* 0x000fe200078e0a02 */
[----:B------:R-:W-:Y:S02]  /*a3f0*/  FSEL R8, R8, -INF , !P2 ;  /* 0xff80000008087808 */ /* 0x000fe40005000000 */
[----:B------:R-:W-:Y:S02]  /*a400*/  IABS R11, R11 ;  /* 0x0000000b000b7213 */ /* 0x000fe40000000000 */
[----:B------:R-:W-:Y:S01]  /*a410*/  ISETP.GE.AND P6, PT, R0, R199, PT ;  /* 0x000000c70000720c */ /* 0x000fe20003fc6270 */
[----:B------:R-:W-:Y:S01]  /*a420*/  VIADD R0, R4, 0xffffffd1 ;  /* 0xffffffd104007836 */ /* 0x000fe20000000000 */
[----:B------:R-:W-:-:S02]  /*a430*/  FSEL R9, R9, -INF , !P3 ;  /* 0xff80000009097808 */ /* 0x000fc40005800000 */
[----:B------:R-:W-:Y:S02]  /*a440*/  FSEL R158, R8, -INF , !P5 ;  /* 0xff800000089e7808 */ /* 0x000fe40006800000 */
[----:B------:R-:W-:Y:S02]  /*a450*/  IABS R8, R3 ;  /* 0x0000000300087213 */ /* 0x000fe40000000000 */
[----:B------:R-:W-:Y:S01]  /*a460*/  IABS R3, R5 ;  /* 0x0000000500037213 */ /* 0x000fe20000000000 */
[----:B------:R-:W-:Y:S01]  /*a470*/  IMAD.MOV.U32 R5, RZ, RZ, R11 ;  /* 0x000000ffff057224 */ /* 0x000fe200078e000b */
[----:B------:R-:W-:Y:S01]  /*a480*/  FSEL R156, R9, -INF , !P6 ;  /* 0xff800000099c7808 */ /* 0x000fe20007000000 */
[--C-:B------:R-:W-:Y:S01]  /*a490*/  IMAD.IADD R11, R12, 0x1, -R2.reuse ;  /* 0x000000010c0b7824 */ /* 0x100fe200078e0a02 */
[----:B------:R-:W-:Y:S01]  /*a4a0*/  IABS R9, R10 ;  /* 0x0000000a00097213 */ /* 0x000fe20000000000 */
[--C-:B------:R-:W-:Y:S01]  /*a4b0*/  IMAD.IADD R10, R193, 0x1, -R2.reuse ;  /* 0x00000001c10a7824 */ /* 0x100fe200078e0a02 */
[----:B------:R-:W-:Y:S01]  /*a4c0*/  I2FP.F32.S32 R5, R5 ;  /* 0x0000000500057245 */ /* 0x000fe20000201400 */
[----:B------:R-:W-:Y:S01]  /*a4d0*/  IMAD.IADD R2, R198, 0x1, -R2 ;  /* 0x00000001c6027824 */ /* 0x000fe200078e0a02 */
[----:B------:R-:W-:-:S02]  /*a4e0*/  I2FP.F32.S32 R9, R9 ;  /* 0x0000000900097245 */ /* 0x000fc40000201400 */
[----:B------:R-:W-:Y:S01]  /*a4f0*/  ISETP.GT.AND P1, PT, R194, R0, PT ;  /* 0x00000000c200720c */ /* 0x000fe20003f24270 */
[----:B------:R-:W-:Y:S01]  /*a500*/  FFMA.FTZ R5, R5, -UR8, R210 ;  /* 0x8000000805057c23 */ /* 0x000fe200080100d2 */
[----:B------:R-:W-:Y:S01]  /*a510*/  I2FP.F32.S32 R8, R8 ;  /* 0x0000000800087245 */ /* 0x000fe20000201400 */
[----:B------:R-:W-:Y:S01]  /*a520*/  FFMA.FTZ R9, R9, -UR8, R173 ;  /* 0x8000000809097c23 */ /* 0x000fe200080100ad */
[----:B------:R-:W-:Y:S02]  /*a530*/  ISETP.GE.AND P4, PT, R0, R200, PT ;  /* 0x000000c80000720c */ /* 0x000fe40003f86270 */
[----:B------:R-:W-:Y:S01]  /*a540*/  FSEL R7, R7, -INF , !P1 ;  /* 0xff80000007077808 */ /* 0x000fe20004800000 */
[----:B------:R-:W-:Y:S01]  /*a550*/  FFMA.FTZ R8, R8, -UR8, R167 ;  /* 0x8000000808087c23 */ /* 0x000fe200080100a7 */
[----:B------:R-:W-:Y:S02]  /*a560*/  I2FP.F32.S32 R3, R3 ;  /* 0x0000000300037245 */ /* 0x000fe40000201400 */
[----:B------:R-:W-:-:S02]  /*a570*/  ISETP.GT.AND P3, PT, R197, R0, PT ;  /* 0x00000000c500720c */ /* 0x000fc40003f64270 */
[-C--:B------:R-:W-:Y:S02]  /*a580*/  ISETP.GT.AND P2, PT, R196, R0.reuse, PT ;  /* 0x00000000c400720c */ /* 0x080fe40003f44270 */
[----:B------:R-:W-:Y:S02]  /*a590*/  ISETP.GT.AND P1, PT, R195, R0, PT ;  /* 0x00000000c300720c */ /* 0x000fe40003f24270 */
[----:B------:R-:W-:Y:S01]  /*a5a0*/  FSEL R37, R7, -INF , !P4 ;  /* 0xff80000007257808 */ /* 0x000fe20006000000 */
[----:B------:R-:W-:Y:S01]  /*a5b0*/  FFMA.FTZ R7, R3, -UR8, R165 ;  /* 0x8000000803077c23 */ /* 0x000fe200080100a5 */
[----:B------:R-:W-:Y:S01]  /*a5c0*/  ISETP.GE.AND P6, PT, R0, R202, PT ;  /* 0x000000ca0000720c */ /* 0x000fe20003fc6270 */
[----:B------:R-:W-:Y:S01]  /*a5d0*/  VIADD R3, R6, 0xffffffa1 ;  /* 0xffffffa106037836 */ /* 0x000fe20000000000 */
[----:B------:R-:W-:Y:S02]  /*a5e0*/  ISETP.GE.AND P5, PT, R0, R199, PT ;  /* 0x000000c70000720c */ /* 0x000fe40003fa6270 */
[----:B------:R-:W-:-:S02]  /*a5f0*/  FSEL R5, R5, -INF , !P3 ;  /* 0xff80000005057808 */ /* 0x000fc40005800000 */
[----:B------:R-:W-:Y:S02]  /*a600*/  FSEL R9, R9, -INF , !P2 ;  /* 0xff80000009097808 */ /* 0x000fe40005000000 */
[----:B------:R-:W-:Y:S01]  /*a610*/  ISETP.GE.AND P4, PT, R0, R201, PT ;  /* 0x000000c90000720c */ /* 0x000fe20003f86270 */
[----:B------:R-:W-:Y:S01]  /*a620*/  VIADD R0, R4, 0xffffffd8 ;  /* 0xffffffd804007836 */ /* 0x000fe20000000000 */
[----:B------:R-:W-:Y:S02]  /*a630*/  FSEL R8, R8, -INF , !P1 ;  /* 0xff80000008087808 */ /* 0x000fe40004800000 */
[----:B------:R-:W-:Y:S01]  /*a640*/  FSEL R244, R5, -INF , !P6 ;  /* 0xff80000005f47808 */ /* 0x000fe20007000000 */
[----:B------:R-:W-:Y:S01]  /*a650*/  IMAD.IADD R5, R192, 0x1, -R3 ;  /* 0x00000001c0057824 */ /* 0x000fe200078e0a03 */
[----:B------:R-:W-:Y:S02]  /*a660*/  FSEL R154, R9, -INF , !P5 ;  /* 0xff800000099a7808 */ /* 0x000fe40006800000 */
[----:B------:R-:W-:-:S02]  /*a670*/  IABS R9, R10 ;  /* 0x0000000a00097213 */ /* 0x000fc40000000000 */
[----:B------:R-:W-:Y:S02]  /*a680*/  FSEL R157, R8, -INF , !P4 ;  /* 0xff800000089d7808 */ /* 0x000fe40006000000 */
[----:B------:R-:W-:Y:S02]  /*a690*/  IABS R10, R2 ;  /* 0x00000002000a7213 */ /* 0x000fe40000000000 */
[----:B------:R-:W-:Y:S02]  /*a6a0*/  ISETP.GT.AND P3, PT, R194, R0, PT ;  /* 0x00000000c200720c */ /* 0x000fe40003f64270 */
[----:B------:R-:W-:Y:S02]  /*a6b0*/  IABS R8, R11 ;  /* 0x0000000b00087213 */ /* 0x000fe40000000000 */
[----:B------:R-:W-:Y:S01]  /*a6c0*/  IABS R2, R5 ;  /* 0x0000000500027213 */ /* 0x000fe20000000000 */
[----:B------:R-:W-:Y:S01]  /*a6d0*/  IMAD.MOV.U32 R5, RZ, RZ, R10 ;  /* 0x000000ffff057224 */ /* 0x000fe200078e000a */
[----:B------:R-:W-:-:S02]  /*a6e0*/  ISETP.GE.AND P2, PT, R0, R200, PT ;  /* 0x000000c80000720c */ /* 0x000fc40003f46270 */
[----:B------:R-:W-:Y:S02]  /*a6f0*/  FSEL R7, R7, -INF , !P3 ;  /* 0xff80000007077808 */ /* 0x000fe40005800000 */
[----:B------:R-:W-:Y:S02]  /*a700*/  I2FP.F32.S32 R8, R8 ;  /* 0x0000000800087245 */ /* 0x000fe40000201400 */
[----:B------:R-:W-:Y:S02]  /*a710*/  FSEL R36, R7, -INF , !P2 ;  /* 0xff80000007247808 */ /* 0x000fe40005000000 */
[----:B------:R-:W-:Y:S01]  /*a720*/  ISETP.GT.AND P6, PT, R197, R0, PT ;  /* 0x00000000c500720c */ /* 0x000fe20003fc4270 */
[----:B------:R-:W-:Y:S01]  /*a730*/  FFMA.FTZ R8, R8, -UR8, R172 ;  /* 0x8000000808087c23 */ /* 0x000fe200080100ac */
[----:B------:R-:W-:Y:S02]  /*a740*/  ISETP.GE.AND P5, PT, R0, R202, PT ;  /* 0x000000ca0000720c */ /* 0x000fe40003fa6270 */
[----:B------:R-:W-:-:S02]  /*a750*/  ISETP.GT.AND P1, PT, R196, R0, PT ;  /* 0x00000000c400720c */ /* 0x000fc40003f24270 */
[C---:B------:R-:W-:Y:S02]  /*a760*/  ISETP.GE.AND P4, PT, R0.reuse, R199, PT ;  /* 0x000000c70000720c */ /* 0x040fe40003f86270 */
[----:B------:R-:W-:Y:S02]  /*a770*/  ISETP.GT.AND P3, PT, R195, R0, PT ;  /* 0x00000000c300720c */ /* 0x000fe40003f64270 */
[----:B------:R-:W-:Y:S02]  /*a780*/  I2FP.F32.S32 R9, R9 ;  /* 0x0000000900097245 */ /* 0x000fe40000201400 */
[----:B------:R-:W-:Y:S01]  /*a790*/  ISETP.GE.AND P2, PT, R0, R201, PT ;  /* 0x000000c90000720c */ /* 0x000fe20003f46270 */
[----:B------:R-:W-:Y:S01]  /*a7a0*/  VIADD R0, R4, 0xffffffd9 ;  /* 0xffffffd904007836 */ /* 0x000fe20000000000 */
[----:B------:R-:W-:Y:S01]  /*a7b0*/  I2FP.F32.S32 R5, R5 ;  /* 0x0000000500057245 */ /* 0x000fe20000201400 */
[----:B------:R-:W-:Y:S01]  /*a7c0*/  FFMA.FTZ R7, R9, -UR8, R169 ;  /* 0x8000000809077c23 */ /* 0x000fe200080100a9 */
[----:B------:R-:W-:-:S02]  /*a7d0*/  I2FP.F32.S32 R2, R2 ;  /* 0x0000000200027245 */ /* 0x000fc40000201400 */
[----:B------:R-:W-:Y:S01]  /*a7e0*/  FSEL R8, R8, -INF , !P6 ;  /* 0xff80000008087808 */ /* 0x000fe20007000000 */
[----:B------:R-:W-:Y:S01]  /*a7f0*/  FFMA.FTZ R5, R5, -UR8, R161 ;  /* 0x8000000805057c23 */ /* 0x000fe200080100a1 */
[----:B------:R-:W-:Y:S01]  /*a800*/  ISETP.GT.AND P6, PT, R194, R0, PT ;  /* 0x00000000c200720c */ /* 0x000fe20003fc4270 */
[----:B------:R-:W-:Y:S01]  /*a810*/  FFMA.FTZ R2, R2, -UR8, R209 ;  /* 0x8000000802027c23 */ /* 0x000fe200080100d1 */
[----:B------:R-:W-:Y:S01]  /*a820*/  FSEL R242, R8, -INF , !P5 ;  /* 0xff80000008f27808 */ /* 0x000fe20006800000 */
[----:B------:R-:W-:Y:S01]  /*a830*/  IMAD.IADD R8, R12, 0x1, -R3 ;  /* 0x000000010c087824 */ /* 0x000fe200078e0a03 */
[----:B------:R-:W-:Y:S02]  /*a840*/  FSEL R7, R7, -INF , !P1 ;  /* 0xff80000007077808 */ /* 0x000fe40004800000 */
[----:B------:R-:W-:Y:S02]  /*a850*/  ISETP.GE.AND P5, PT, R0, R200, PT ;  /* 0x000000c80000720c */ /* 0x000fe40003fa6270 */
[----:B------:R-:W-:-:S02]  /*a860*/  FSEL R5, R5, -INF , !P3 ;  /* 0xff80000005057808 */ /* 0x000fc40005800000 */
[----:B------:R-:W-:Y:S02]  /*a870*/  FSEL R2, R2, -INF , !P6 ;  /* 0xff80000002027808 */ /* 0x000fe40007000000 */
[----:B------:R-:W-:Y:S02]  /*a880*/  FSEL R152, R7, -INF , !P4 ;  /* 0xff80000007987808 */ /* 0x000fe40006000000 */
[----:B------:R-:W-:Y:S01]  /*a890*/  FSEL R155, R5, -INF , !P2 ;  /* 0xff800000059b7808 */ /* 0x000fe20005000000 */
[--C-:B------:R-:W-:Y:S01]  /*a8a0*/  IMAD.IADD R5, R193, 0x1, -R3.reuse ;  /* 0x00000001c1057824 */ /* 0x100fe200078e0a03 */
[----:B------:R-:W-:Y:S01]  /*a8b0*/  FSEL R150, R2, -INF , !P5 ;  /* 0xff80000002967808 */ /* 0x000fe20006800000 */
[----:B------:R-:W-:Y:S01]  /*a8c0*/  IMAD.IADD R3, R198, 0x1, -R3 ;  /* 0x00000001c6037824 */ /* 0x000fe200078e0a03 */
[----:B------:R-:W-:Y:S02]  /*a8d0*/  ISETP.GT.AND P1, PT, R197, R0, PT ;  /* 0x00000000c500720c */ /* 0x000fe40003f24270 */
[----:B------:R-:W-:-:S02]  /*a8e0*/  ISETP.GE.AND P4, PT, R0, R202, PT ;  /* 0x000000ca0000720c */ /* 0x000fc40003f86270 */
[-C--:B------:R-:W-:Y:S02]  /*a8f0*/  ISETP.GT.AND P3, PT, R196, R0.reuse, PT ;  /* 0x00000000c400720c */ /* 0x080fe40003f64270 */
[C---:B------:R-:W-:Y:S02]  /*a900*/  ISETP.GE.AND P6, PT, R0.reuse, R199, PT ;  /* 0x000000c70000720c */ /* 0x040fe40003fc6270 */
[----:B------:R-:W-:Y:S02]  /*a910*/  ISETP.GT.AND P2, PT, R195, R0, PT ;  /* 0x00000000c300720c */ /* 0x000fe40003f44270 */
[----:B------:R-:W-:Y:S01]  /*a920*/  ISETP.GE.AND P5, PT, R0, R201, PT ;  /* 0x000000c90000720c */ /* 0x000fe20003fa6270 */
[----:B------:R-:W-:Y:S01]  /*a930*/  VIADD R0, R6, 0xffffffa8 ;  /* 0xffffffa806007836 */ /* 0x000fe20000000000 */
[----:B------:R-:W-:Y:S02]  /*a940*/  IABS R9, R8 ;  /* 0x0000000800097213 */ /* 0x000fe40000000000 */
[----:B------:R-:W-:Y:S01]  /*a950*/  IABS R10, R5 ;  /* 0x00000005000a7213 */ /* 0x000fe20000000000 */
[--C-:B------:R-:W-:Y:S01]  /*a960*/  IMAD.IADD R2, R192, 0x1, -R0.reuse ;  /* 0x00000001c0027824 */ /* 0x100fe200078e0a00 */
[----:B------:R-:W-:Y:S01]  /*a970*/  IABS R8, R3 ;  /* 0x0000000300087213 */ /* 0x000fe20000000000 */
[--C-:B------:R-:W-:Y:S01]  /*a980*/  IMAD.IADD R7, R12, 0x1, -R0.reuse ;  /* 0x000000010c077824 */ /* 0x100fe200078e0a00 */
[----:B------:R-:W-:Y:S01]  /*a990*/  I2FP.F32.S32 R10, R10 ;  /* 0x0000000a000a7245 */ /* 0x000fe20000201400 */
[----:B------:R-:W-:Y:S01]  /*a9a0*/  IMAD.MOV.U32 R5, RZ, RZ, R9 ;  /* 0x000000ffff057224 */ /* 0x000fe200078e0009 */
[----:B------:R-:W-:Y:S01]  /*a9b0*/  IABS R3, R2 ;  /* 0x0000000200037213 */ /* 0x000fe20000000000 */
[--C-:B------:R-:W-:Y:S01]  /*a9c0*/  IMAD.IADD R9, R193, 0x1, -R0.reuse ;  /* 0x00000001c1097824 */ /* 0x100fe200078e0a00 */
[----:B------:R-:W-:Y:S01]  /*a9d0*/  IABS R2, R7 ;  /* 0x0000000700027213 */ /* 0x000fe20000000000 */
[----:B------:R-:W-:Y:S01]  /*a9e0*/  IMAD.IADD R0, R198, 0x1, -R0 ;  /* 0x00000001c6007824 */ /* 0x000fe200078e0a00 */
[----:B------:R-:W-:Y:S01]  /*a9f0*/  I2FP.F32.S32 R5, R5 ;  /* 0x0000000500057245 */ /* 0x000fe20000201400 */
[----:B------:R-:W-:Y:S01]  /*aa00*/  FFMA.FTZ R10, R10, -UR8, R211 ;  /* 0x800000080a0a7c23 */ /* 0x000fe200080100d3 */
[----:B------:R-:W-:-:S02]  /*aa10*/  I2FP.F32.S32 R2, R2 ;  /* 0x0000000200027245 */ /* 0x000fc40000201400 */
[----:B------:R-:W-:Y:S01]  /*aa20*/  I2FP.F32.S32 R8, R8 ;  /* 0x0000000800087245 */ /* 0x000fe20000201400 */
[----:B------:R-:W-:Y:S01]  /*aa30*/  FFMA.FTZ R5, R5, -UR8, R213 ;  /* 0x8000000805057c23 */ /* 0x000fe200080100d5 */
[----:B------:R-:W-:Y:S01]  /*aa40*/  I2FP.F32.S32 R3, R3 ;  /* 0x0000000300037245 */ /* 0x000fe20000201400 */
[----:B------:R-:W-:Y:S01]  /*aa50*/  FFMA.FTZ R11, R2, -UR8, R171 ;  /* 0x80000008020b7c23 */ /* 0x000fe200080100ab */
[----:B------:R-:W-:Y:S02]  /*aa60*/  VIADD R2, R4, 0xffffffe0 ;  /* 0xffffffe004027836 */ /* 0x000fe40000000000 */
[----:B------:R-:W-:Y:S01]  /*aa70*/  FFMA.FTZ R8, R8, -UR8, R175 ;  /* 0x8000000808087c23 */ /* 0x000fe200080100af */
[----:B------:R-:W-:Y:S01]  /*aa80*/  FSEL R5, R5, -INF , !P1 ;  /* 0xff80000005057808 */ /* 0x000fe20004800000 */
[----:B------:R-:W-:Y:S01]  /*aa90*/  FFMA.FTZ R7, R3, -UR8, R174 ;  /* 0x8000000803077c23 */ /* 0x000fe200080100ae */
[----:B------:R-:W-:Y:S01]  /*aaa0*/  VIADD R3, R6, 0xffffffa9 ;  /* 0xffffffa906037836 */ /* 0x000fe20000000000 */
[----:B------:R-:W-:-:S02]  /*aab0*/  ISETP.GT.AND P1, PT, R194, R2, PT ;  /* 0x00000002c200720c */ /* 0x000fc40003f24270 */
[----:B------:R-:W-:Y:S02]  /*aac0*/  FSEL R8, R8, -INF , !P2 ;  /* 0xff80000008087808 */ /* 0x000fe40005000000 */
[----:B------:R-:W-:Y:S01]  /*aad0*/  FSEL R13, R7, -INF , !P1 ;  /* 0xff800000070d7808 */ /* 0x000fe20004800000 */
[--C-:B------:R-:W-:Y:S01]  /*aae0*/  IMAD.IADD R7, R12, 0x1, -R3.reuse ;  /* 0x000000010c077824 */ /* 0x100fe200078e0a03 */
[----:B------:R-:W-:Y:S02]  /*aaf0*/  FSEL R153, R8, -INF , !P5 ;  /* 0xff80000008997808 */ /* 0x000fe40006800000 */
[----:B------:R-:W-:Y:S02]  /*ab00*/  IABS R8, R9 ;  /* 0x0000000900087213 */ /* 0x000fe40000000000 */
[----:B------:R-:W-:Y:S01]  /*ab10*/  FSEL R160, R5, -INF , !P4 ;  /* 0xff80000005a07808 */ /* 0x000fe20006000000 */
[----:B------:R-:W-:Y:S01]  /*ab20*/  IMAD.IADD R5, R192, 0x1, -R3 ;  /* 0x00000001c0057824 */ /* 0x000fe200078e0a03 */
[----:B------:R-:W-:-:S02]  /*ab30*/  IABS R9, R0 ;  /* 0x0000000000097213 */ /* 0x000fc40000000000 */
[----:B------:R-:W-:Y:S02]  /*ab40*/  IABS R0, R7 ;  /* 0x0000000700007213 */ /* 0x000fe40000000000 */
[----:B------:R-:W-:Y:S01]  /*ab50*/  FSEL R10, R10, -INF , !P3 ;  /* 0xff8000000a0a7808 */ /* 0x000fe20005800000 */
[----:B------:R-:W-:Y:S01]  /*ab60*/  IMAD.MOV.U32 R7, RZ, RZ, R9 ;  /* 0x000000ffff077224 */ /* 0x000fe200078e0009 */
[----:B------:R-:W-:Y:S01]  /*ab70*/  I2FP.F32.S32 R0, R0 ;  /* 0x0000000000007245 */ /* 0x000fe20000201400 */
[--C-:B------:R-:W-:Y:S01]  /*ab80*/  IMAD.IADD R9, R193, 0x1, -R3.reuse ;  /* 0x00000001c1097824 */ /* 0x100fe200078e0a03 */
[----:B------:R-:W-:Y:S01]  /*ab90*/  IABS R5, R5 ;  /* 0x0000000500057213 */ /* 0x000fe20000000000 */
[----:B------:R-:W-:Y:S01]  /*aba0*/  IMAD.IADD R3, R198, 0x1, -R3 ;  /* 0x00000001c6037824 */ /* 0x000fe200078e0a03 */
[----:B------:R-:W-:Y:S02]  /*abb0*/  ISETP.GT.AND P3, PT, R197, R2, PT ;  /* 0x00000002c500720c */ /* 0x000fe40003f64270 */
[----:B------:R-:W-:Y:S01]  /*abc0*/  FSEL R151, R10, -INF , !P6 ;  /* 0xff8000000a977808 */ /* 0x000fe20007000000 */
[----:B------:R-:W-:Y:S01]  /*abd0*/  FFMA.FTZ R10, R0, -UR8, R212 ;  /* 0x80000008000a7c23 */ /* 0x000fe200080100d4 */
[----:B------:R-:W-:Y:S01]  /*abe0*/  I2FP.F32.S32 R8, R8 ;  /* 0x0000000800087245 */ /* 0x000fe20000201400 */
[----:B------:R-:W-:Y:S01]  /*abf0*/  VIADD R0, R4, 0xffffffe1 ;  /* 0xffffffe104007836 */ /* 0x000fe20000000000 */
[----:B------:R-:W-:-:S02]  /*ac00*/  I2FP.F32.S32 R5, R5 ;  /* 0x0000000500057245 */ /* 0x000fc40000201400 */
[----:B------:R-:W-:Y:S01]  /*ac10*/  ISETP.GE.AND P4, PT, R2, R200, PT ;  /* 0x000000c80200720c */ /* 0x000fe20003f86270 */
[----:B------:R-:W-:Y:S01]  /*ac20*/  FFMA.FTZ R8, R8, -UR8, R208 ;  /* 0x8000000808087c23 */ /* 0x000fe200080100d0 */
[----:B------:R-:W-:Y:S02]  /*ac30*/  FSEL R29, R11, -INF , !P3 ;  /* 0xff8000000b1d7808 */ /* 0x000fe40005800000 */
[----:B------:R-:W-:Y:S02]  /*ac40*/  ISETP.GE.AND P6, PT, R2, R202, PT ;  /* 0x000000ca0200720c */ /* 0x000fe40003fc6270 */
[-C--:B------:R-:W-:Y:S02]  /*ac50*/  ISETP.GT.AND P2, PT, R196, R2.reuse, PT ;  /* 0x00000002c400720c */ /* 0x080fe40003f44270 */
[----:B------:R-:W-:Y:S02]  /*ac60*/  ISETP.GE.AND P5, PT, R2, R199, PT ;  /* 0x000000c70200720c */ /* 0x000fe40003fa6270 */
[----:B------:R-:W-:-:S02]  /*ac70*/  ISETP.GT.AND P1, PT, R195, R2, PT ;  /* 0x00000002c300720c */ /* 0x000fc40003f24270 */
[----:B------:R-:W-:Y:S01]  /*ac80*/  ISETP.GE.AND P3, PT, R2, R201, PT ;  /* 0x000000c90200720c */ /* 0x000fe20003f66270 */
[----:B------:R-:W-:Y:S01]  /*ac90*/  FFMA.FTZ R2, R5, -UR8, R214 ;  /* 0x8000000805027c23 */ /* 0x000fe200080100d6 */
[----:B------:R-:W-:Y:S01]  /*aca0*/  FSEL R69, R13, -INF , !P4 ;  /* 0xff8000000d457808 */ /* 0x000fe20006000000 */
[----:B------:R-:W-:Y:S01]  /*acb0*/  IMAD.IADD R5, R193, 0x1, -R20 ;  /* 0x00000001c1057824 */ /* 0x000fe200078e0a14 */
[----:B------:R-:W-:Y:S02]  /*acc0*/  ISETP.GT.AND P4, PT, R194, R0, PT ;  /* 0x00000000c200720c */ /* 0x000fe40003f84270 */
[----:B------:R-:W-:Y:S02]  /*acd0*/  FSEL R8, R8, -INF , !P2 ;  /* 0xff80000008087808 */ /* 0x000fe40005000000 */
[----:B------:R-:W-:Y:S02]  /*ace0*/  ISETP.GE.AND P2, PT, R0, R200, PT ;  /* 0x000000c80000720c */ /* 0x000fe40003f46270 */
[----:B------:R-:W-:-:S02]  /*acf0*/  FSEL R2, R2, -INF , !P4 ;  /* 0xff80000002027808 */ /* 0x000fc40006000000 */
[----:B------:R-:W-:Y:S02]  /*ad00*/  I2FP.F32.S32 R7, R7 ;  /* 0x0000000700077245 */ /* 0x000fe40000201400 */
[----:B------:R-:W-:Y:S01]  /*ad10*/  FSEL R146, R2, -INF , !P2 ;  /* 0xff80000002927808 */ /* 0x000fe20005000000 */
[----:B------:R-:W-:Y:S01]  /*ad20*/  IMAD.IADD R2, R192, 0x1, -R20 ;  /* 0x00000001c0027824 */ /* 0x000fe200078e0a14 */
[----:B------:R-:W-:Y:S01]  /*ad30*/  FSEL R239, R8, -INF , !P5 ;  /* 0xff80000008ef7808 */ /* 0x000fe20006800000 */
[----:B------:R-:W-:Y:S01]  /*ad40*/  FFMA.FTZ R7, R7, -UR8, R52 ;  /* 0x8000000807077c23 */ /* 0x000fe20008010034 */
[----:B------:R-:W-:Y:S02]  /*ad50*/  IABS R8, R3 ;  /* 0x0000000300087213 */ /* 0x000fe40000000000 */
[----:B------:R-:W-:Y:S02]  /*ad60*/  IABS R3, R2 ;  /* 0x0000000200037213 */ /* 0x000fe40000000000 */
[----:B------:R-:W-:Y:S01]  /*ad70*/  IABS R2, R5 ;  /* 0x0000000500027213 */ /* 0x000fe20000000000 */
[----:B------:R-:W-:Y:S01]  /*ad80*/  IMAD.MOV.U32 R5, RZ, RZ, R8 ;  /* 0x000000ffff057224 */ /* 0x000fe200078e0008 */
[----:B------:R-:W-:Y:S01]  /*ad90*/  FSEL R7, R7, -INF , !P1 ;  /* 0xff80000007077808 */ /* 0x000fe20004800000 */
[----:B------:R-:W-:Y:S01]  /*ada0*/  IMAD.IADD R8, R198, 0x1, -R27 ;  /* 0x00000001c6087824 */ /* 0x000fe200078e0a1b */
[----:B------:R-:W-:-:S02]  /*adb0*/  ISETP.GT.AND P1, PT, R197, R0, PT ;  /* 0x00000000c500720c */ /* 0x000fc40003f24270 */
[----:B------:R-:W-:Y:S02]  /*adc0*/  FSEL R241, R7, -INF , !P3 ;  /* 0xff80000007f17808 */ /* 0x000fe40005800000 */
[----:B------:R-:W-:Y:S02]  /*add0*/  I2FP.F32.S32 R5, R5 ;  /* 0x0000000500057245 */ /* 0x000fe40000201400 */
[----:B------:R-:W-:Y:S01]  /*ade0*/  IABS R7, R9 ;  /* 0x0000000900077213 */ /* 0x000fe20000000000 */
[----:B------:R-:W-:Y:S01]  /*adf0*/  IMAD.IADD R9, R192, 0x1, -R26 ;  /* 0x00000001c0097824 */ /* 0x000fe200078e0a1a */
[----:B------:R-:W-:Y:S01]  /*ae00*/  FSEL R28, R10, -INF , !P1 ;  /* 0xff8000000a1c7808 */ /* 0x000fe20004800000 */
        /* <DEDUP_REMOVED lines=20> */
[----:B------:R-:W-:Y:S02]  /*af50*/  ISETP.GT.AND P4, PT, R194, R0, PT ;  /* 0x00000000c200720c */ /* 0x000fe40003f84270 */
[----:B------:R-:W-:Y:S02]  /*af60*/  FSEL R237, R7, -INF , !P3 ;  /* 0xff80000007ed7808 */ /* 0x000fe40005800000 */
[----:B------:R-:W-:Y:S01]  /*af70*/  FSEL R149, R2, -INF , !P1 ;  /* 0xff80000002957808 */ /* 0x000fe20004800000 */
[----:B------:R-:W-:Y:S01]  /*af80*/  IMAD.IADD R2, R192, 0x1, -R27 ;  /* 0x00000001c0027824 */ /* 0x000fe200078e0a1b */
[----:B------:R-:W-:Y:S02]  /*af90*/  ISETP.GE.AND P3, PT, R0, R200, PT ;  /* 0x000000c80000720c */ /* 0x000fe40003f66270 */
[----:B------:R-:W-:Y:S02]  /*afa0*/  FSEL R3, R3, -INF , !P4 ;  /* 0xff80000003037808 */ /* 0x000fe40006000000 */
[----:B------:R-:W-:-:S02]  /*afb0*/  IABS R9, R9 ;  /* 0x0000000900097213 */ /* 0x000fc40000000000 */
[----:B------:R-:W-:Y:S02]  /*afc0*/  FSEL R68, R3, -INF , !P3 ;  /* 0xff80000003447808 */ /* 0x000fe40005800000 */
[----:B------:R-:W-:Y:S02]  /*afd0*/  IABS R3, R2 ;  /* 0x0000000200037213 */ /* 0x000fe40000000000 */
[----:B------:R-:W-:Y:S02]  /*afe0*/  IABS R2, R5 ;  /* 0x0000000500027213 */ /* 0x000fe40000000000 */
[----:B------:R-:W-:Y:S02]  /*aff0*/  ISETP.GT.AND P4, PT, R197, R0, PT ;  /* 0x00000000c500720c */ /* 0x000fe40003f84270 */
[C---:B------:R-:W-:Y:S01]  /*b000*/  ISETP.GE.AND P3, PT, R0.reuse, R202, PT ;  /* 0x000000ca0000720c */ /* 0x040fe20003f66270 */
[----:B------:R-:W-:Y:S01]  /*b010*/  IMAD.MOV.U32 R5, RZ, RZ, R2 ;  /* 0x000000ffff057224 */ /* 0x000fe200078e0002 */
[----:B------:R-:W-:Y:S01]  /*b020*/  ISETP.GT.AND P2, PT, R195, R0, PT ;  /* 0x00000000c300720c */ /* 0x000fe20003f44270 */
[----:B------:R-:W-:Y:S01]  /*b030*/  IMAD.MOV.U32 R2, RZ, RZ, R9 ;  /* 0x000000ffff027224 */ /* 0x000fe200078e0009 */
[----:B------:R-:W-:Y:S01]  /*b040*/  ISETP.GE.AND P1, PT, R0, R201, PT ;  /* 0x000000c90000720c */ /* 0x000fe20003f26270 */
[----:B------:R-:W-:Y:S01]  /*b050*/  IMAD.IADD R0, R198, 0x1, -R20 ;  /* 0x00000001c6007824 */ /* 0x000fe200078e0a14 */
[----:B------:R-:W-:Y:S01]  /*b060*/  I2FP.F32.S32 R3, R3 ;  /* 0x0000000300037245 */ /* 0x000fe20000201400 */
[----:B------:R-:W-:Y:S01]  /*b070*/  IMAD.IADD R9, R193, 0x1, -R24 ;  /* 0x00000001c1097824 */ /* 0x000fe200078e0a18 */
[----:B------:R-:W-:-:S02]  /*b080*/  I2FP.F32.S32 R2, R2 ;  /* 0x0000000200027245 */ /* 0x000fc40000201400 */
[----:B------:R-:W-:Y:S01]  /*b090*/  IABS R7, R0 ;  /* 0x0000000000077213 */ /* 0x000fe20000000000 */
[----:B------:R-:W-:Y:S01]  /*b0a0*/  FFMA.FTZ R14, R3, -UR8, R77 ;  /* 0x80000008030e7c23 */ /* 0x000fe2000801004d */
[----:B------:R-:W-:Y:S01]  /*b0b0*/  IABS R0, R8 ;  /* 0x0000000800007213 */ /* 0x000fe20000000000 */
[----:B------:R-:W-:Y:S01]  /*b0c0*/  FFMA.FTZ R18, R2, -UR8, R60 ;  /* 0x8000000802127c23 */ /* 0x000fe2000801003c */
[----:B------:R-:W-:Y:S01]  /*b0d0*/  IMAD.IADD R2, R198, 0x1, -R26 ;  /* 0x00000001c6027824 */ /* 0x000fe200078e0a1a */
[----:B------:R-:W-:Y:S01]  /*b0e0*/  I2FP.F32.S32 R5, R5 ;  /* 0x0000000500057245 */ /* 0x000fe20000201400 */
[----:B------:R-:W-:Y:S01]  /*b0f0*/  IMAD.IADD R3, R192, 0x1, -R24 ;  /* 0x00000001c0037824 */ /* 0x000fe200078e0a18 */
[----:B------:R-:W-:Y:S02]  /*b100*/  I2FP.F32.S32 R0, R0 ;  /* 0x0000000000007245 */ /* 0x000fe40000201400 */
[----:B------:R-:W-:Y:S01]  /*b110*/  IABS R2, R2 ;  /* 0x0000000200027213 */ /* 0x000fe20000000000 */
[----:B------:R-:W-:Y:S01]  /*b120*/  FFMA.FTZ R13, R5, -UR8, R56 ;  /* 0x80000008050d7c23 */ /* 0x000fe20008010038 */
[----:B------:R-:W-:Y:S01]  /*b130*/  I2FP.F32.S32 R7, R7 ;  /* 0x0000000700077245 */ /* 0x000fe20000201400 */
[----:B------:R-:W-:Y:S01]  /*b140*/  FFMA.FTZ R17, R0, -UR8, R53 ;  /* 0x8000000800117c23 */ /* 0x000fe20008010035 */
[----:B------:R-:W-:Y:S01]  /*b150*/  IMAD.IADD R0, R193, 0x1, -R26 ;  /* 0x00000001c1007824 */ /* 0x000fe200078e0a1a */
[----:B------:R-:W-:Y:S01]  /*b160*/  IABS R5, R3 ;  /* 0x0000000300057213 */ /* 0x000fe20000000000 */
[----:B------:R-:W-:-:S02]  /*b170*/  IMAD.MOV.U32 R3, RZ, RZ, R2 ;  /* 0x000000ffff037224 */ /* 0x000fc400078e0002 */
[----:B------:R-:W-:Y:S01]  /*b180*/  FFMA.FTZ R11, R7, -UR8, R54 ;  /* 0x80000008070b7c23 */ /* 0x000fe20008010036 */
[----:B------:R-:W-:Y:S01]  /*b190*/  IMAD.IADD R7, R198, 0x1, -R24 ;  /* 0x00000001c6077824 */ /* 0x000fe200078e0a18 */
[----:B------:R-:W-:Y:S02]  /*b1a0*/  IABS R0, R0 ;  /* 0x0000000000007213 */ /* 0x000fe40000000000 */
[----:B------:R-:W-:Y:S02]  /*b1b0*/  I2FP.F32.S32 R3, R3 ;  /* 0x0000000300037245 */ /* 0x000fe40000201400 */
[----:B------:R-:W-:Y:S02]  /*b1c0*/  I2FP.F32.S32 R8, R0 ;  /* 0x0000000000087245 */ /* 0x000fe40000201400 */
[----:B------:R-:W-:Y:S02]  /*b1d0*/  IABS R2, R9 ;  /* 0x0000000900027213 */ /* 0x000fe40000000000 */
[----:B------:R-:W-:Y:S01]  /*b1e0*/  IABS R0, R7 ;  /* 0x0000000700007213 */ /* 0x000fe20000000000 */
[----:B------:R-:W-:Y:S01]  /*b1f0*/  FFMA.FTZ R10, R8, -UR8, R49 ;  /* 0x80000008080a7c23 */ /* 0x000fe20008010031 */
[----:B------:R-:W-:Y:S01]  /*b200*/  FFMA.FTZ R8, R3, -UR8, R25 ;  /* 0x8000000803087c23 */ /* 0x000fe20008010019 */
[----:B------:R-:W-:Y:S01]  /*b210*/  I2FP.F32.S32 R3, R2 ;  /* 0x0000000200037245 */ /* 0x000fe20000201400 */
[----:B------:R-:W-:Y:S01]  /*b220*/  VIADD R25, R4, 0xfffffff0 ;  /* 0xfffffff004197836 */ /* 0x000fe20000000000 */
[----:B------:R-:W-:-:S02]  /*b230*/  I2FP.F32.S32 R0, R0 ;  /* 0x0000000000007245 */ /* 0x000fc40000201400 */
[----:B------:R-:W-:Y:S01]  /*b240*/  FSEL R2, R11, -INF , !P2 ;  /* 0xff8000000b027808 */ /* 0x000fe20005000000 */
[----:B------:R-:W-:Y:S01]  /*b250*/  FFMA.FTZ R11, R3, -UR8, R48 ;  /* 0x80000008030b7c23 */ /* 0x000fe20008010030 */
[----:B------:R-:W-:Y:S01]  /*b260*/  ISETP.GT.AND P2, PT, R194, R15, PT ;  /* 0x0000000fc200720c */ /* 0x000fe20003f44270 */
[----:B------:R-:W-:Y:S01]  /*b270*/  FFMA.FTZ R16, R0, -UR8, R45 ;  /* 0x8000000800107c23 */ /* 0x000fe2000801002d */
[----:B------:R-:W-:Y:S01]  /*b280*/  FSEL R148, R2, -INF , !P1 ;  /* 0xff80000002947808 */ /* 0x000fe20004800000 */
[----:B------:R-:W-:Y:S01]  /*b290*/  IMAD.IADD R3, R193, 0x1, -R23 ;  /* 0x00000001c1037824 */ /* 0x000fe200078e0a17 */
[----:B------:R-:W-:Y:S02]  /*b2a0*/  ISETP.GE.AND P1, PT, R15, R200, PT ;  /* 0x000000c80f00720c */ /* 0x000fe40003f26270 */
[----:B------:R-:W-:Y:S01]  /*b2b0*/  FSEL R0, R14, -INF , !P2 ;  /* 0xff8000000e007808 */ /* 0x000fe20005000000 */
[----:B------:R-:W-:Y:S01]  /*b2c0*/  VIADD R14, R6, 0xffffff88 ;  /* 0xffffff88060e7836 */ /* 0x000fe20000000000 */
[----:B------:R-:W-:-:S02]  /*b2d0*/  I2FP.F32.S32 R5, R5 ;  /* 0x0000000500057245 */ /* 0x000fc40000201400 */
[----:B------:R-:W-:Y:S02]  /*b2e0*/  ISETP.GT.AND P2, PT, R196, R15, PT ;  /* 0x0000000fc400720c */ /* 0x000fe40003f44270 */
[----:B------:R-:W-:Y:S01]  /*b2f0*/  FSEL R144, R0, -INF , !P1 ;  /* 0xff80000000907808 */ /* 0x000fe20004800000 */
[----:B------:R-:W-:Y:S02]  /*b300*/  IMAD.IADD R0, R192, 0x1, -R23 ;  /* 0x00000001c0007824 */ /* 0x000fe400078e0a17 */
[----:B------:R-:W-:Y:S01]  /*b310*/  FFMA.FTZ R9, R5, -UR8, R61 ;  /* 0x8000000805097c23 */ /* 0x000fe2000801003d */
[----:B------:R-:W-:Y:S02]  /*b320*/  ISETP.GE.AND P1, PT, R15, R199, PT ;  /* 0x000000c70f00720c */ /* 0x000fe40003f26270 */
[----:B------:R-:W-:Y:S01]  /*b330*/  FSEL R5, R13, -INF , !P2 ;  /* 0xff8000000d057808 */ /* 0x000fe20005000000 */
[----:B------:R-:W-:Y:S01]  /*b340*/  IMAD.IADD R13, R12, 0x1, -R27 ;  /* 0x000000010c0d7824 */ /* 0x000fe200078e0a1b */
[----:B------:R-:W-:-:S02]  /*b350*/  ISETP.GT.AND P2, PT, R195, R15, PT ;  /* 0x0000000fc300720c */ /* 0x000fc40003f44270 */
[----:B------:R-:W-:Y:S02]  /*b360*/  IABS R2, R0 ;  /* 0x0000000000027213 */ /* 0x000fe40000000000 */
[----:B------:R-:W-:Y:S02]  /*b370*/  FSEL R145, R5, -INF , !P1 ;  /* 0xff80000005917808 */ /* 0x000fe40004800000 */
[----:B------:R-:W-:Y:S02]  /*b380*/  IABS R0, R3 ;  /* 0x0000000300007213 */ /* 0x000fe40000000000 */
[----:B------:R-:W-:Y:S02]  /*b390*/  ISETP.GE.AND P1, PT, R15, R201, PT ;  /* 0x000000c90f00720c */ /* 0x000fe40003f26270 */
[----:B------:R-:W-:Y:S02]  /*b3a0*/  FSEL R3, R17, -INF , !P2 ;  /* 0xff80000011037808 */ /* 0x000fe40005000000 */
[----:B------:R-:W-:-:S02]  /*b3b0*/  ISETP.GT.AND P2, PT, R194, R25, PT ;  /* 0x00000019c200720c */ /* 0x000fc40003f44270 */
[----:B------:R-:W-:Y:S02]  /*b3c0*/  I2FP.F32.S32 R5, R2 ;  /* 0x0000000200057245 */ /* 0x000fe40000201400 */
[----:B------:R-:W-:Y:S02]  /*b3d0*/  FSEL R147, R3, -INF , !P1 ;  /* 0xff80000003937808 */ /* 0x000fe40004800000 */
[----:B------:R-:W-:Y:S01]  /*b3e0*/  ISETP.GE.AND P1, PT, R25, R200, PT ;  /* 0x000000c81900720c */ /* 0x000fe20003f26270 */
[----:B------:R-:W-:Y:S01]  /*b3f0*/  FFMA.FTZ R7, R5, -UR8, R21 ;  /* 0x8000000805077c23 */ /* 0x000fe20008010015 */
[----:B------:R-:W-:Y:S01]  /*b400*/  FSEL R2, R18, -INF , !P2 ;  /* 0xff80000012027808 */ /* 0x000fe20005000000 */
[----:B------:R-:W-:Y:S01]  /*b410*/  VIADD R21, R4, 0xfffffff9 ;  /* 0xfffffff904157836 */ /* 0x000fe20000000000 */
[----:B------:R-:W-:Y:S02]  /*b420*/  ISETP.GT.AND P2, PT, R196, R25, PT ;  /* 0x00000019c400720c */ /* 0x000fe40003f44270 */
[----:B------:R-:W-:-:S02]  /*b430*/  I2FP.F32.S32 R0, R0 ;  /* 0x0000000000007245 */ /* 0x000fc40000201400 */
[----:B------:R-:W-:Y:S02]  /*b440*/  FSEL R212, R2, -INF , !P1 ;  /* 0xff80000002d47808 */ /* 0x000fe40004800000 */
[----:B------:R-:W-:Y:S02]  /*b450*/  ISETP.GE.AND P1, PT, R25, R199, PT ;  /* 0x000000c71900720c */ /* 0x000fe40003f26270 */
[----:B------:R-:W-:Y:S01]  /*b460*/  FSEL R2, R10, -INF , !P2 ;  /* 0xff8000000a027808 */ /* 0x000fe20005000000 */
[----:B------:R-:W-:Y:S01]  /*b470*/  FFMA.FTZ R10, R0, -UR8, R19 ;  /* 0x80000008000a7c23 */ /* 0x000fe20008010013 */
[----:B------:R-:W-:Y:S01]  /*b480*/  ISETP.GT.AND P2, PT, R195, R25, PT ;  /* 0x00000019c300720c */ /* 0x000fe20003f44270 */
[----:B------:R-:W-:Y:S01]  /*b490*/  VIADD R19, R4, 0xffffffc0 ;  /* 0xffffffc004137836 */ /* 0x000fe20000000000 */
[----:B------:R-:W-:Y:S01]  /*b4a0*/  FSEL R229, R2, -INF , !P1 ;  /* 0xff80000002e57808 */ /* 0x000fe20004800000 */
[----:B------:R-:W-:Y:S01]  /*b4b0*/  IMAD.IADD R2, R192, 0x1, -R14 ;  /* 0x00000001c0027824 */ /* 0x000fe200078e0a0e */
[----:B------:R-:W-:-:S02]  /*b4c0*/  ISETP.GE.AND P1, PT, R25, R201, PT ;  /* 0x000000c91900720c */ /* 0x000fc40003f26270 */
[----:B------:R-:W-:Y:S02]  /*b4d0*/  FSEL R0, R8, -INF , !P2 ;  /* 0xff80000008007808 */ /* 0x000fe40005000000 */
[----:B------:R-:W-:Y:S02]  /*b4e0*/  ISETP.GT.AND P2, PT, R194, R22, PT ;  /* 0x00000016c200720c */ /* 0x000fe40003f44270 */
[----:B------:R-:W-:Y:S01]  /*b4f0*/  FSEL R234, R0, -INF , !P1 ;  /* 0xff80000000ea7808 */ /* 0x000fe20004800000 */
[----:B------:R-:W-:Y:S01]  /*b500*/  IMAD.IADD R0, R198, 0x1, -R23 ;  /* 0x00000001c6007824 */ /* 0x000fe200078e0a17 */
[----:B------:R-:W-:Y:S02]  /*b510*/  ISETP.GE.AND P1, PT, R22, R200, PT ;  /* 0x000000c81600720c */ /* 0x000fe40003f26270 */
[----:B------:R-:W-:Y:S02]  /*b520*/  FSEL R3, R9, -INF , !P2 ;  /* 0xff80000009037808 */ /* 0x000fe40005000000 */
[----:B------:R-:W-:-:S02]  /*b530*/  IABS R0, R0 ;  /* 0x0000000000007213 */ /* 0x000fc40000000000 */
[----:B------:R-:W-:Y:S02]  /*b540*/  IABS R2, R2 ;  /* 0x0000000200027213 */ /* 0x000fe40000000000 */
[-C--:B------:R-:W-:Y:S02]  /*b550*/  ISETP.GT.AND P2, PT, R196, R22.reuse, PT ;  /* 0x00000016c400720c */ /* 0x080fe40003f44270 */
[----:B------:R-:W-:Y:S01]  /*b560*/  FSEL R210, R3, -INF , !P1 ;  /* 0xff80000003d27808 */ /* 0x000fe20004800000 */
[----:B------:R-:W-:Y:S01]  /*b570*/  IMAD.MOV.U32 R3, RZ, RZ, R0 ;  /* 0x000000ffff037224 */ /* 0x000fe200078e0000 */
[----:B------:R-:W-:Y:S01]  /*b580*/  ISETP.GE.AND P1, PT, R22, R199, PT ;  /* 0x000000c71600720c */ /* 0x000fe20003f26270 */
[----:B------:R-:W-:Y:S01]  /*b590*/  IMAD.MOV.U32 R0, RZ, RZ, R2 ;  /* 0x000000ffff007224 */ /* 0x000fe200078e0002 */
[----:B------:R-:W-:Y:S01]  /*b5a0*/  FSEL R5, R11, -INF , !P2 ;  /* 0xff8000000b057808 */ /* 0x000fe20005000000 */
[----:B------:R-:W-:Y:S01]  /*b5b0*/  IMAD.IADD R11, R12, 0x1, -R26 ;  /* 0x000000010c0b7824 */ /* 0x000fe200078e0a1a */
[----:B------:R-:W-:-:S02]  /*b5c0*/  ISETP.GT.AND P2, PT, R195, R22, PT ;  /* 0x00000016c300720c */ /* 0x000fc40003f44270 */
[----:B------:R-:W-:Y:S02]  /*b5d0*/  I2FP.F32.S32 R2, R0 ;  /* 0x0000000000027245 */ /* 0x000fe40000201400 */
[----:B------:R-:W-:Y:S02]  /*b5e0*/  FSEL R228, R5, -INF , !P1 ;  /* 0xff80000005e47808 */ /* 0x000fe40004800000 */
[----:B------:R-:W-:Y:S01]  /*b5f0*/  ISETP.GE.AND P1, PT, R22, R201, PT ;  /* 0x000000c91600720c */ /* 0x000fe20003f26270 */
[----:B------:R-:W-:Y:S01]  /*b600*/  FFMA.FTZ R8, R2, -UR8, R220 ;  /* 0x8000000802087c23 */ /* 0x000fe200080100dc */
[----:B------:R-:W-:Y:S02]  /*b610*/  FSEL R0, R16, -INF , !P2 ;  /* 0xff80000010007808 */ /* 0x000fe40005000000 */
[----:B------:R-:W-:Y:S02]  /*b620*/  ISETP.GT.AND P2, PT, R194, R21, PT ;  /* 0x00000015c200720c */ /* 0x000fe40003f44270 */
[----:B------:R-:W-:Y:S01]  /*b630*/  FSEL R232, R0, -INF , !P1 ;  /* 0xff80000000e87808 */ /* 0x000fe20004800000 */
[----:B------:R-:W-:Y:S01]  /*b640*/  IMAD.IADD R0, R193, 0x1, -R14 ;  /* 0x00000001c1007824 */ /* 0x000fe200078e0a0e */
[----:B------:R-:W-:-:S02]  /*b650*/  ISETP.GE.AND P1, PT, R21, R200, PT ;  /* 0x000000c81500720c */ /* 0x000fc40003f26270 */
[----:B------:R-:W-:Y:S02]  /*b660*/  FSEL R2, R7, -INF , !P2 ;  /* 0xff80000007027808 */ /* 0x000fe40005000000 */
[----:B------:R-:W-:Y:S02]  /*b670*/  IABS R0, R0 ;  /* 0x0000000000007213 */ /* 0x000fe40000000000 */
[----:B------:R-:W-:Y:S02]  /*b680*/  I2FP.F32.S32 R3, R3 ;  /* 0x0000000300037245 */ /* 0x000fe40000201400 */
[----:B------:R-:W-:Y:S01]  /*b690*/  FSEL R211, R2, -INF , !P1 ;  /* 0xff80000002d37808 */ /* 0x000fe20004800000 */
[----:B------:R-:W-:Y:S01]  /*b6a0*/  IMAD.MOV.U32 R2, RZ, RZ, R0 ;  /* 0x000000ffff027224 */ /* 0x000fe200078e0000 */
[-C--:B------:R-:W-:Y:S01]  /*b6b0*/  ISETP.GT.AND P2, PT, R196, R21.reuse, PT ;  /* 0x00000015c400720c */ /* 0x080fe20003f44270 */
[----:B------:R-:W-:Y:S01]  /*b6c0*/  FFMA.FTZ R5, R3, -UR8, R46 ;  /* 0x8000000803057c23 */ /* 0x000fe2000801002e */
[----:B------:R-:W-:Y:S01]  /*b6d0*/  ISETP.GT.AND P1, PT, R195, R21, PT ;  /* 0x00000015c300720c */ /* 0x000fe20003f24270 */
[----:B------:R-:W-:Y:S01]  /*b6e0*/  IMAD.IADD R3, R198, 0x1, -R14 ;  /* 0x00000001c6037824 */ /* 0x000fe200078e0a0e */
[----:B------:R-:W-:-:S02]  /*b6f0*/  FSEL R7, R10, -INF , !P2 ;  /* 0xff8000000a077808 */ /* 0x000fc40005000000 */
[----:B------:R-:W-:Y:S02]  /*b700*/  I2FP.F32.S32 R2, R2 ;  /* 0x0000000200027245 */ /* 0x000fe40000201400 */
[-C--:B------:R-:W-:Y:S02]  /*b710*/  ISETP.GT.AND P2, PT, R194, R19.reuse, PT ;  /* 0x00000013c200720c */ /* 0x080fe40003f44270 */
[----:B------:R-:W-:Y:S01]  /*b720*/  FSEL R5, R5, -INF , !P1 ;  /* 0xff80000005057808 */ /* 0x000fe20004800000 */
[----:B------:R-:W-:Y:S01]  /*b730*/  FFMA.FTZ R2, R2, -UR8, R219 ;  /* 0x8000000802027c23 */ /* 0x000fe200080100db */
[----:B------:R-:W-:Y:S02]  /*b740*/  ISETP.GE.AND P1, PT, R19, R200, PT ;  /* 0x000000c81300720c */ /* 0x000fe40003f26270 */
[----:B------:R-:W-:Y:S02]  /*b750*/  FSEL R8, R8, -INF , !P2 ;  /* 0xff80000008087808 */ /* 0x000fe40005000000 */
[----:B------:R-:W-:-:S02]  /*b760*/  ISETP.GT.AND P2, PT, R196, R19, PT ;  /* 0x00000013c400720c */ /* 0x000fc40003f44270 */
[----:B------:R-:W-:Y:S01]  /*b770*/  IABS R0, R3 ;  /* 0x0000000300007213 */ /* 0x000fe20000000000 */
[----:B------:R-:W-:Y:S01]  /*b780*/  IMAD.IADD R3, R12, 0x1, -R20 ;  /* 0x000000010c037824 */ /* 0x000fe200078e0a14 */
[----:B------:R-:W-:Y:S02]  /*b790*/  FSEL R8, R8, -INF , !P1 ;  /* 0xff80000008087808 */ /* 0x000fe40004800000 */
[----:B------:R-:W-:Y:S02]  /*b7a0*/  ISETP.GE.AND P1, PT, R19, R199, PT ;  /* 0x000000c71300720c */ /* 0x000fe40003f26270 */
[----:B------:R-:W-:Y:S02]  /*b7b0*/  FSEL R9, R2, -INF , !P2 ;  /* 0xff80000002097808 */ /* 0x000fe40005000000 */
[----:B------:R-:W-:Y:S02]  /*b7c0*/  I2FP.F32.S32 R0, R0 ;  /* 0x0000000000007245 */ /* 0x000fe40000201400 */
[----:B------:R-:W-:-:S02]  /*b7d0*/  FSEL R9, R9, -INF , !P1 ;  /* 0xff80000009097808 */ /* 0x000fc40004800000 */
[----:B------:R-:W-:Y:S01]  /*b7e0*/  FMNMX3.FTZ R2, R72, R8, R34, !PT ;  /* 0x0000000848027276 */ /* 0x000fe20007810022 */
[----:B------:R-:W-:Y:S01]  /*b7f0*/  FFMA.FTZ R10, R0, -UR8, R218 ;  /* 0x80000008000a7c23 */ /* 0x000fe200080100da */
        /* <DEDUP_REMOVED lines=9> */
[----:B------:R-:W-:Y:S02]  /*b890*/  ISETP.GE.AND P1, PT, R21, R201, PT ;  /* 0x000000c91500720c */ /* 0x000fe40003f26270 */
[----:B------:R-:W-:-:S02]  /*b8a0*/  FMNMX3.FTZ R2, R2, R68, R144, !PT ;  /* 0x0000004402027276 */ /* 0x000fc40007810090 */
[----:B------:R-:W-:Y:S02]  /*b8b0*/  IABS R3, R3 ;  /* 0x0000000300037213 */ /* 0x000fe40000000000 */
[----:B------:R-:W-:Y:S02]  /*b8c0*/  FMNMX3.FTZ R0, R0, R149, R145, !PT ;  /* 0x0000009500007276 */ /* 0x000fe40007810091 */
[----:B------:R-:W-:Y:S01]  /*b8d0*/  FSEL R233, R5, -INF , !P1 ;  /* 0xff80000005e97808 */ /* 0x000fe20004800000 */
[----:B------:R-:W-:Y:S01]  /*b8e0*/  IMAD.MOV.U32 R20, RZ, RZ, R3 ;  /* 0x000000ffff147224 */ /* 0x000fe200078e0003 */
[----:B------:R-:W-:Y:S02]  /*b8f0*/  FMNMX3.FTZ R2, R2, R212, R210, !PT ;  /* 0x000000d402027276 */ /* 0x000fe400078100d2 */
[----:B------:R-:W-:Y:S02]  /*b900*/  ISETP.GT.AND P1, PT, R195, R19, PT ;  /* 0x00000013c300720c */ /* 0x000fe40003f24270 */
[----:B------:R-:W-:-:S02]  /*b910*/  FMNMX3.FTZ R3, R0, R229, R228, !PT ;  /* 0x000000e500037276 */ /* 0x000fc400078100e4 */
[----:B------:R-:W-:Y:S01]  /*b920*/  FMNMX3.FTZ R0, R2, R245, R211, !PT ;  /* 0x000000f502007276 */ /* 0x000fe200078100d3 */
[----:B------:R-:W-:Y:S01]  /*b930*/  IMAD.IADD R2, R12, 0x1, -R24 ;  /* 0x000000010c027824 */ /* 0x000fe200078e0a18 */
[----:B------:R-:W-:Y:S02]  /*b940*/  FSEL R10, R10, -INF , !P1 ;  /* 0xff8000000a0a7808 */ /* 0x000fe40004800000 */
[----:B------:R-:W-:Y:S01]  /*b950*/  ISETP.GE.AND P1, PT, R19, R201, PT ;  /* 0x000000c91300720c */ /* 0x000fe20003f26270 */
[----:B------:R-:W1:Y:S01]  /*b960*/  SHFL.BFLY PT, R16, R0, 0x2, 0x1f ;  /* 0x0c401f0000107f89 */ /* 0x000e6200000e0000 */
[----:B------:R-:W-:Y:S02]  /*b970*/  ISETP.GE.AND P2, PT, R21, R199, PT ;  /* 0x000000c71500720c */ /* 0x000fe40003f46270 */
[----:B------:R-:W-:Y:S02]  /*b980*/  FSEL R10, R10, -INF , !P1 ;  /* 0xff8000000a0a7808 */ /* 0x000fe40004800000 */
[----:B------:R-:W-:Y:S01]  /*b990*/  FSEL R227, R7, -INF , !P2 ;  /* 0xff80000007e37808 */ /* 0x000fe20005000000 */
[----:B------:R-:W-:Y:S01]  /*b9a0*/  IMAD.IADD R7, R12, 0x1, -R14 ;  /* 0x000000010c077824 */ /* 0x000fe200078e0a0e */
[----:B------:R-:W-:-:S02]  /*b9b0*/  FMNMX3.FTZ R5, R70, R10, R41, !PT ;  /* 0x0000000a46057276 */ /* 0x000fc40007810029 */
[----:B------:R-:W-:Y:S02]  /*b9c0*/  FMNMX3.FTZ R3, R3, R50, R227, !PT ;  /* 0x0000003203037276 */ /* 0x000fe400078100e3 */
[----:B------:R-:W-:Y:S02]  /*b9d0*/  FMNMX3.FTZ R5, R5, R38, R33, !PT ;  /* 0x0000002605057276 */ /* 0x000fe40007810021 */
[----:B------:R-:W-:Y:S01]  /*b9e0*/  IABS R13, R13 ;  /* 0x0000000d000d7213 */ /* 0x000fe20000000000 */
[----:B------:R-:W2:Y:S01]  /*b9f0*/  SHFL.BFLY PT, R18, R3, 0x2, 0x1f ;  /* 0x0c401f0003127f89 */ /* 0x000ea200000e0000 */
[----:B------:R-:W-:Y:S02]  /*ba00*/  FMNMX3.FTZ R5, R5, R158, R157, !PT ;  /* 0x0000009e05057276 */ /* 0x000fe4000781009d */
[----:B------:R-:W-:Y:S01]  /*ba10*/  IABS R11, R11 ;  /* 0x0000000b000b7213 */ /* 0x000fe20000000000 */
[----:B------:R-:W-:Y:S01]  /*ba20*/  IMAD.MOV.U32 R17, RZ, RZ, R13 ;  /* 0x000000ffff117224 */ /* 0x000fe200078e000d */
[----:B------:R-:W-:-:S02]  /*ba30*/  FMNMX3.FTZ R5, R5, R155, R153, !PT ;  /* 0x0000009b05057276 */ /* 0x000fc40007810099 */
[----:B------:R-:W-:Y:S02]  /*ba40*/  IABS R2, R2 ;  /* 0x0000000200027213 */ /* 0x000fe40000000000 */
[----:B------:R-:W-:Y:S02]  /*ba50*/  ISETP.GT.AND P2, PT, R197, R15, PT ;  /* 0x0000000fc500720c */ /* 0x000fe40003f44270 */
[----:B------:R-:W-:Y:S01]  /*ba60*/  ISETP.GE.AND P1, PT, R15, R202, PT ;  /* 0x000000ca0f00720c */ /* 0x000fe20003f26270 */
[----:B------:R-:W-:Y:S01]  /*ba70*/  IMAD.MOV.U32 R15, RZ, RZ, R11 ;  /* 0x000000ffff0f7224 */ /* 0x000fe200078e000b */
[----:B------:R-:W-:Y:S01]  /*ba80*/  FMNMX3.FTZ R5, R5, R241, R240, !PT ;  /* 0x000000f105057276 */ /* 0x000fe200078100f0 */
[----:B------:R-:W-:Y:S01]  /*ba90*/  IMAD.MOV.U32 R14, RZ, RZ, R2 ;  /* 0x000000ffff0e7224 */ /* 0x000fe200078e0002 */
[----:B------:R-:W-:Y:S02]  /*baa0*/  I2FP.F32.S32 R20, R20 ;  /* 0x0000001400147245 */ /* 0x000fe40000201400 */
[----:B------:R-:W-:-:S02]  /*bab0*/  IABS R7, R7 ;  /* 0x0000000700077213 */ /* 0x000fc40000000000 */
[----:B-1----:R-:W-:Y:S01]  /*bac0*/  FMNMX.FTZ R2, R0, R16, !PT ;  /* 0x0000001000027209 */ /* 0x002fe20007810000 */
[----:B------:R-:W-:Y:S01]  /*bad0*/  FFMA.FTZ R20, R20, -UR8, R78 ;  /* 0x8000000814147c23 */ /* 0x000fe2000801004e */
[----:B------:R-:W-:Y:S01]  /*bae0*/  FMNMX3.FTZ R5, R5, R148, R147, !PT ;  /* 0x0000009405057276 */ /* 0x000fe20007810093 */
[----:B------:R-:W-:Y:S01]  /*baf0*/  IMAD.MOV.U32 R11, RZ, RZ, R7 ;  /* 0x000000ffff0b7224 */ /* 0x000fe200078e0007 */
[----:B------:R-:W-:Y:S01]  /*bb00*/  I2FP.F32.S32 R17, R17 ;  /* 0x0000001100117245 */ /* 0x000fe20000201400 */
[----:B------:R-:W1:Y:S01]  /*bb10*/  SHFL.BFLY PT, R13, R2, 0x1, 0x1f ;  /* 0x0c201f00020d7f89 */ /* 0x000e6200000e0000 */
[----:B------:R-:W-:Y:S02]  /*bb20*/  I2FP.F32.S32 R15, R15 ;  /* 0x0000000f000f7245 */ /* 0x000fe40000201400 */
[----:B------:R-:W-:Y:S01]  /*bb30*/  FMNMX3.FTZ R5, R5, R234, R232, !PT ;  /* 0x000000ea05057276 */ /* 0x000fe200078100e8 */
[----:B------:R-:W-:Y:S01]  /*bb40*/  FFMA.FTZ R17, R17, -UR8, R79 ;  /* 0x8000000811117c23 */ /* 0x000fe2000801004f */
[----:B------:R-:W-:Y:S01]  /*bb50*/  I2FP.F32.S32 R14, R14 ;  /* 0x0000000e000e7245 */ /* 0x000fe20000201400 */
[----:B------:R-:W-:Y:S01]  /*bb60*/  FFMA.FTZ R15, R15, -UR8, R62 ;  /* 0x800000080f0f7c23 */ /* 0x000fe2000801003e */
[----:B------:R-:W-:-:S02]  /*bb70*/  I2FP.F32.S32 R11, R11 ;  /* 0x0000000b000b7245 */ /* 0x000fc40000201400 */
[----:B------:R-:W-:Y:S01]  /*bb80*/  FSEL R20, R20, -INF , !P4 ;  /* 0xff80000014147808 */ /* 0x000fe20006000000 */
[----:B------:R-:W-:Y:S01]  /*bb90*/  FFMA.FTZ R14, R14, -UR8, R63 ;  /* 0x800000080e0e7c23 */ /* 0x000fe2000801003f */
[----:B------:R-:W-:Y:S01]  /*bba0*/  FMNMX3.FTZ R5, R5, R51, R233, !PT ;  /* 0x0000003305057276 */ /* 0x000fe200078100e9 */
[----:B------:R-:W-:Y:S01]  /*bbb0*/  FFMA.FTZ R11, R11, -UR8, R221 ;  /* 0x800000080b0b7c23 */ /* 0x000fe200080100dd */
[----:B------:R-:W-:Y:S02]  /*bbc0*/  ISETP.GT.AND P4, PT, R197, R25, PT ;  /* 0x00000019c500720c */ /* 0x000fe40003f84270 */
[----:B------:R-:W-:Y:S01]  /*bbd0*/  FSEL R17, R17, -INF , !P2 ;  /* 0xff80000011117808 */ /* 0x000fe20005000000 */
[----:B------:R-:W3:Y:S01]  /*bbe0*/  SHFL.BFLY PT, R7, R5, 0x2, 0x1f ;  /* 0x0c401f0005077f89 */ /* 0x000ee200000e0000 */
[----:B--2---:R-:W-:Y:S01]  /*bbf0*/  FMNMX.FTZ R0, R3, R18, !PT ;  /* 0x0000001203007209 */ /* 0x004fe20007810000 */
[----:B------:R-:W-:Y:S01]  /*bc00*/  IMAD.IADD R3, R12, 0x1, -R23 ;  /* 0x000000010c037824 */ /* 0x000fe200078e0a17 */
[----:B------:R-:W-:-:S02]  /*bc10*/  ISETP.GT.AND P2, PT, R197, R22, PT ;  /* 0x00000016c500720c */ /* 0x000fc40003f44270 */
[----:B------:R-:W-:Y:S01]  /*bc20*/  FSEL R15, R15, -INF , !P4 ;  /* 0xff8000000f0f7808 */ /* 0x000fe20006000000 */
[----:B------:R-:W2:Y:S01]  /*bc30*/  SHFL.BFLY PT, R16, R0, 0x1, 0x1f ;  /* 0x0c201f0000107f89 */ /* 0x000ea200000e0000 */
[----:B------:R-:W-:Y:S02]  /*bc40*/  ISETP.GT.AND P4, PT, R197, R19, PT ;  /* 0x00000013c500720c */ /* 0x000fe40003f84270 */
[----:B------:R-:W-:Y:S02]  /*bc50*/  FSEL R14, R14, -INF , !P2 ;  /* 0xff8000000e0e7808 */ /* 0x000fe40005000000 */
[----:B------:R-:W-:Y:S02]  /*bc60*/  ISETP.GE.AND P2, PT, R19, R202, PT ;  /* 0x000000ca1300720c */ /* 0x000fe40003f46270 */
[----:B------:R-:W-:Y:S02]  /*bc70*/  FSEL R11, R11, -INF , !P4 ;  /* 0xff8000000b0b7808 */ /* 0x000fe40006000000 */
[----:B------:R-:W-:-:S02]  /*bc80*/  IABS R3, R3 ;  /* 0x0000000300037213 */ /* 0x000fc40000000000 */
[----:B------:R-:W-:Y:S02]  /*bc90*/  FSEL R24, R11, -INF , !P2 ;  /* 0xff8000000b187808 */ /* 0x000fe40005000000 */
[----:B-1----:R-:W-:Y:S01]  /*bca0*/  FMNMX.FTZ R236, R2, R13, !PT ;  /* 0x0000000d02ec7209 */ /* 0x002fe20007810000 */
[----:B------:R-:W-:Y:S01]  /*bcb0*/  IMAD.MOV.U32 R18, RZ, RZ, R3 ;  /* 0x000000ffff127224 */ /* 0x000fe200078e0003 */
[----:B------:R-:W-:Y:S02]  /*bcc0*/  FMNMX3.FTZ R3, R71, R24, R44, !PT ;  /* 0x0000001847037276 */ /* 0x000fe4000781002c */
[----:B------:R-:W-:Y:S02]  /*bcd0*/  FSEL R55, R28, -INF , !P5 ;  /* 0xff8000001c377808 */ /* 0x000fe40006800000 */
[----:B------:R-:W-:Y:S02]  /*bce0*/  FMNMX3.FTZ R2, R3, R43, R42, !PT ;  /* 0x0000002b03027276 */ /* 0x000fe4000781002a */
[----:B------:R-:W-:-:S02]  /*bcf0*/  I2FP.F32.S32 R18, R18 ;  /* 0x0000001200127245 */ /* 0x000fc40000201400 */
[----:B------:R-:W-:Y:S02]  /*bd00*/  FMNMX3.FTZ R2, R2, R159, R244, !PT ;  /* 0x0000009f02027276 */ /* 0x000fe400078100f4 */
[----:B------:R-:W-:Y:S01]  /*bd10*/  FSEL R54, R29, -INF , !P6 ;  /* 0xff8000001d367808 */ /* 0x000fe20007000000 */
[----:B------:R-:W-:Y:S01]  /*bd20*/  FFMA.FTZ R11, R18, -UR8, R47 ;  /* 0x80000008120b7c23 */ /* 0x000fe2000801002f */
[----:B------:R-:W-:Y:S02]  /*bd30*/  ISETP.GT.AND P5, PT, R197, R21, PT ;  /* 0x00000015c500720c */ /* 0x000fe40003fa4270 */
[----:B---3--:R-:W-:Y:S02]  /*bd40*/  FMNMX.FTZ R7, R5, R7, !PT ;  /* 0x0000000705077209 */ /* 0x008fe40007810000 */
[----:B------:R-:W-:Y:S02]  /*bd50*/  FMNMX3.FTZ R2, R2, R242, R160, !PT ;  /* 0x000000f202027276 */ /* 0x000fe400078100a0 */
[----:B------:R-:W-:-:S02]  /*bd60*/  ISETP.GE.AND P6, PT, R25, R202, PT ;  /* 0x000000ca1900720c */ /* 0x000fc40003fc6270 */
[----:B------:R-:W-:Y:S02]  /*bd70*/  ISETP.GE.AND P4, PT, R22, R202, PT ;  /* 0x000000ca1600720c */ /* 0x000fe40003f86270 */
[----:B--2---:R-:W-:Y:S01]  /*bd80*/  FMNMX.FTZ R231, R0, R16, !PT ;  /* 0x0000001000e77209 */ /* 0x004fe20007810000 */
[----:B------:R-:W-:Y:S01]  /*bd90*/  FMUL.FTZ R0, R236, UR7 ;  /* 0x00000007ec007c20 */ /* 0x000fe20008410000 */
[----:B------:R-:W-:Y:S02]  /*bda0*/  FSEL R5, R11, -INF , !P5 ;  /* 0xff8000000b057808 */ /* 0x000fe40006800000 */
[----:B------:R-:W-:Y:S01]  /*bdb0*/  FSEL R220, R20, -INF , !P3 ;  /* 0xff80000014dc7808 */ /* 0x000fe20005800000 */
[----:B------:R-:W1:Y:S01]  /*bdc0*/  SHFL.BFLY PT, R11, R7, 0x1, 0x1f ;  /* 0x0c201f00070b7f89 */ /* 0x000e6200000e0000 */
[----:B------:R-:W-:Y:S01]  /*bdd0*/  FSEL R223, R17, -INF , !P1 ;  /* 0xff80000011df7808 */ /* 0x000fe20004800000 */
[----:B------:R-:W-:Y:S01]  /*bde0*/  FMUL.FTZ R3, R231, UR7 ;  /* 0x00000007e7037c20 */ /* 0x000fe20008410000 */
[----:B------:R-:W-:Y:S01]  /*bdf0*/  FMNMX3.FTZ R2, R2, R54, R55, !PT ;  /* 0x0000003602027276 */ /* 0x000fe20007810037 */
[----:B------:R-:W-:Y:S01]  /*be00*/  LDSM.16.MT88.4 R16, [R180+0x6000] ;  /* 0x00600000b410783b */ /* 0x000fe20000004200 */
[----:B------:R-:W-:-:S02]  /*be10*/  FSETP.NEU.FTZ.AND P3, PT, R236, -INF , PT ;  /* 0xff800000ec00780b */ /* 0x000fc40003f7d000 */
[----:B------:R-:W-:Y:S02]  /*be20*/  ISETP.GE.AND P2, PT, R21, R202, PT ;  /* 0x000000ca1500720c */ /* 0x000fe40003f46270 */
[----:B------:R-:W-:Y:S01]  /*be30*/  FSEL R173, R15, -INF , !P6 ;  /* 0xff8000000fad7808 */ /* 0x000fe20007000000 */
[----:B------:R-:W-:Y:S01]  /*be40*/  LDSM.16.MT88.4 R20, [R185+0x6000] ;  /* 0x00600000b914783b */ /* 0x000fe20000004200 */
[----:B------:R-:W-:Y:S02]  /*be50*/  FSEL R213, R14, -INF , !P4 ;  /* 0xff8000000ed57808 */ /* 0x000fe40006000000 */
[----:B------:R-:W-:Y:S02]  /*be60*/  FMNMX3.FTZ R2, R2, R220, R223, !PT ;  /* 0x000000dc02027276 */ /* 0x000fe400078100df */
[----:B------:R-:W-:Y:S02]  /*be70*/  FSEL R0, R0, RZ, P3 ;  /* 0x000000ff00007208 */ /* 0x000fe40001800000 */
[----:B------:R-:W-:-:S02]  /*be80*/  FSEL R238, R5, -INF , !P2 ;  /* 0xff80000005ee7808 */ /* 0x000fc40005000000 */
[----:B------:R-:W-:Y:S01]  /*be90*/  FMNMX3.FTZ R2, R2, R173, R213, !PT ;  /* 0x000000ad02027276 */ /* 0x000fe200078100d5 */
[--C-:B------:R-:W-:Y:S01]  /*bea0*/  FFMA.FTZ R8, R8, UR7, -R0.reuse ;  /* 0x0000000708087c23 */ /* 0x100fe20008010800 */
[----:B------:R-:W-:Y:S01]  /*beb0*/  FSETP.NEU.FTZ.AND P1, PT, R231, -INF , PT ;  /* 0xff800000e700780b */ /* 0x000fe20003f3d000 */
[----:B------:R-:W-:Y:S01]  /*bec0*/  FFMA.FTZ R13, R32, UR7, -R0 ;  /* 0x00000007200d7c23 */ /* 0x000fe20008010800 */
[----:B------:R-:W-:Y:S01]  /*bed0*/  FMNMX3.FTZ R5, R2, R59, R238, !PT ;  /* 0x0000003b02057276 */ /* 0x000fe200078100ee */
[----:B------:R2:W-:Y:S01]  /*bee0*/  MUFU.EX2 R225, R8 ;  /* 0x0000000800e17308 */ /* 0x0005e20000000800 */
[----:B------:R-:W-:Y:S02]  /*bef0*/  FSEL R3, R3, RZ, P1 ;  /* 0x000000ff03037208 */ /* 0x000fe40000800000 */
[----:B-1----:R-:W-:-:S03]  /*bf00*/  FMNMX.FTZ R230, R7, R11, !PT ;  /* 0x0000000b07e67209 */ /* 0x002fc60007810000 */
[--C-:B------:R-:W-:Y:S01]  /*bf10*/  FFMA.FTZ R2, R40, UR7, -R3.reuse ;  /* 0x0000000728027c23 */ /* 0x100fe20008010803 */
[C---:B------:R-:W-:Y:S01]  /*bf20*/  FSETP.NEU.FTZ.AND P2, PT, R230.reuse, -INF , PT ;  /* 0xff800000e600780b */ /* 0x040fe20003f5d000 */
[--C-:B------:R-:W-:Y:S01]  /*bf30*/  FFMA.FTZ R7, R35, UR7, -R3.reuse ;  /* 0x0000000723077c23 */ /* 0x100fe20008010803 */
[----:B------:R-:W-:Y:S01]  /*bf40*/  FFMA.FTZ R9, R9, UR7, -R3 ;  /* 0x0000000709097c23 */ /* 0x000fe20008010803 */
[----:B------:R1:W-:Y:S01]  /*bf50*/  MUFU.EX2 R221, R2 ;  /* 0x0000000200dd7308 */ /* 0x0003e20000000800 */
[----:B--2---:R-:W2:Y:S07]  /*bf60*/  SHFL.BFLY PT, R8, R5, 0x2, 0x1f ;  /* 0x0c401f0005087f89 */ /* 0x004eae00000e0000 */
[----:B------:R3:W-:Y:S08]  /*bf70*/  MUFU.EX2 R224, R7 ;  /* 0x0000000700e07308 */ /* 0x0007f00000000800 */
[----:B------:R4:W-:Y:S01]  /*bf80*/  MUFU.EX2 R222, R9 ;  /* 0x0000000900de7308 */ /* 0x0009e20000000800 */
[----:B-1----:R-:W-:-:S05]  /*bf90*/  FMUL.FTZ R2, R230, UR7 ;  /* 0x00000007e6027c20 */ /* 0x002fca0008410000 */
[----:B------:R-:W-:Y:S02]  /*bfa0*/  FSEL R2, R2, RZ, P2 ;  /* 0x000000ff02027208 */ /* 0x000fe40001000000 */
[----:B------:R-:W-:Y:S01]  /*bfb0*/  MUFU.EX2 R209, R13 ;  /* 0x0000000d00d17308 */ /* 0x000fe20000000800 */
[----:B---3--:R-:W-:Y:S02]  /*bfc0*/  FFMA.FTZ R7, R31, UR7, -R3 ;  /* 0x000000071f077c23 */ /* 0x008fe40008010803 */
[----:B------:R-:W-:Y:S01]  /*bfd0*/  FFMA.FTZ R10, R10, UR7, -R2 ;  /* 0x000000070a0a7c23 */ /* 0x000fe20008010802 */
[----:B--2---:R-:W-:-:S04]  /*bfe0*/  FMNMX.FTZ R5, R5, R8, !PT ;  /* 0x0000000805057209 */ /* 0x004fc80007810000 */
[----:B------:R1:W-:Y:S01]  /*bff0*/  MUFU.EX2 R214, R10 ;  /* 0x0000000a00d67308 */ /* 0x0003e20000000800 */
[----:B------:R-:W-:-:S05]  /*c000*/  FSEL R8, R231, RZ, P1 ;  /* 0x000000ffe7087208 */ /* 0x000fca0000800000 */
[----:B----4-:R-:W-:Y:S01]  /*c010*/  FADD.FTZ R9, R73, -R8 ;  /* 0x8000000849097221 */ /* 0x010fe20000010000 */
[----:B------:R-:W-:Y:S01]  /*c020*/  FSEL R8, R230, RZ, P2 ;  /* 0x000000ffe6087208 */ /* 0x000fe20001000000 */
[----:B------:R2:W-:Y:S02]  /*c030*/  MUFU.EX2 R226, R7 ;  /* 0x0000000700e27308 */ /* 0x0005e40000000800 */
[----:B------:R-:W-:-:S06]  /*c040*/  FMUL.FTZ R9, R9, UR7 ;  /* 0x0000000709097c20 */ /* 0x000fcc0008410000 */
[----:B------:R-:W3:Y:S01]  /*c050*/  MUFU.EX2 R53, R9 ;  /* 0x0000000900357308 */ /* 0x000ee20000000800 */
[----:B-1----:R-:W1:Y:S01]  /*c060*/  SHFL.BFLY PT, R10, R5, 0x1, 0x1f ;  /* 0x0c201f00050a7f89 */ /* 0x002e6200000e0000 */
[----:B--2---:R-:W-:-:S06]  /*c070*/  FFMA.FTZ R7, R41, UR7, -R2 ;  /* 0x0000000729077c23 */ /* 0x004fcc0008010802 */
[----:B------:R2:W4:Y:S01]  /*c080*/  MUFU.EX2 R215, R7 ;  /* 0x0000000700d77308 */ /* 0x0005220000000800 */
[-C--:B---3--:R-:W-:Y:S01]  /*c090*/  FMUL.FTZ R88, R88, R53.reuse ;  /* 0x0000003558587220 */ /* 0x088fe20000410000 */
[-C--:B------:R-:W-:Y:S01]  /*c0a0*/  FMUL.FTZ R89, R89, R53.reuse ;  /* 0x0000003559597220 */ /* 0x080fe20000410000 */
[-C--:B------:R-:W-:Y:S01]  /*c0b0*/  FMUL.FTZ R84, R84, R53.reuse ;  /* 0x0000003554547220 */ /* 0x080fe20000410000 */
[-C--:B------:R-:W-:Y:S01]  /*c0c0*/  FMUL.FTZ R85, R85, R53.reuse ;  /* 0x0000003555557220 */ /* 0x080fe20000410000 */
[-C--:B------:R-:W-:Y:S01]  /*c0d0*/  FMUL.FTZ R100, R100, R53.reuse ;  /* 0x0000003564647220 */ /* 0x080fe20000410000 */
[-C--:B------:R-:W-:Y:S01]  /*c0e0*/  FMUL.FTZ R101, R101, R53.reuse ;  /* 0x0000003565657220 */ /* 0x080fe20000410000 */
[-C--:B------:R-:W-:Y:S01]  /*c0f0*/  FMUL.FTZ R104, R104, R53.reuse ;  /* 0x0000003568687220 */ /* 0x080fe20000410000 */
[-C--:B------:R-:W-:Y:S01]  /*c100*/  FMUL.FTZ R105, R105, R53.reuse ;  /* 0x0000003569697220 */ /* 0x080fe20000410000 */
[----:B-1----:R-:W-:Y:S01]  /*c110*/  FMNMX.FTZ R235, R5, R10, !PT ;  /* 0x0000000a05eb7209 */ /* 0x002fe20007810000 */
[----:B------:R-:W-:Y:S01]  /*c120*/  FFMA.FTZ R5, R34, UR7, -R0 ;  /* 0x0000000722057c23 */ /* 0x000fe20008010800 */
[----:B------:R-:W-:Y:S01]  /*c130*/  F2FP.BF16.F32.PACK_AB R10, R226, R224 ;  /* 0x000000e0e20a723e */ /* 0x000fe200000010ff */
[-C--:B------:R-:W-:Y:S01]  /*c140*/  FMUL.FTZ R116, R116, R53.reuse ;  /* 0x0000003574747220 */ /* 0x080fe20000410000 */
[----:B------:R-:W-:Y:S01]  /*c150*/  FSETP.NEU.FTZ.AND P1, PT, R235, -INF , PT ;  /* 0xff800000eb00780b */ /* 0x000fe20003f3d000 */
[----:B--2---:R-:W-:Y:S01]  /*c160*/  FFMA.FTZ R7, R38, UR7, -R2 ;  /* 0x0000000726077c23 */ /* 0x004fe20008010802 */
[----:B------:R1:W-:Y:S01]  /*c170*/  MUFU.EX2 R208, R5 ;  /* 0x0000000500d07308 */ /* 0x0003e20000000800 */
[----:B----4-:R-:W-:Y:S01]  /*c180*/  F2FP.BF16.F32.PACK_AB R9, R215, R214 ;  /* 0x000000d6d709723e */ /* 0x010fe200000010ff */
[-C--:B------:R-:W-:Y:S01]  /*c190*/  FMUL.FTZ R117, R117, R53.reuse ;  /* 0x0000003575757220 */ /* 0x080fe20000410000 */
[-C--:B------:R-:W-:Y:S01]  /*c1a0*/  FMUL.FTZ R120, R120, R53.reuse ;  /* 0x0000003578787220 */ /* 0x080fe20000410000 */
[-C--:B------:R-:W-:Y:S01]  /*c1b0*/  FMUL.FTZ R121, R121, R53.reuse ;  /* 0x0000003579797220 */ /* 0x080fe20000410000 */
[-C--:B------:R-:W-:Y:S01]  /*c1c0*/  FMUL.FTZ R132, R132, R53.reuse ;  /* 0x0000003584847220 */ /* 0x080fe20000410000 */
[-C--:B------:R-:W-:Y:S01]  /*c1d0*/  FMUL.FTZ R133, R133, R53.reuse ;  /* 0x0000003585857220 */ /* 0x080fe20000410000 */
[-C--:B------:R-:W-:Y:S01]  /*c1e0*/  FMUL.FTZ R136, R136, R53.reuse ;  /* 0x0000003588887220 */ /* 0x080fe20000410000 */
[----:B------:R2:W-:Y:S01]  /*c1f0*/  MUFU.EX2 R219, R7 ;  /* 0x0000000700db7308 */ /* 0x0005e20000000800 */
[----:B------:R-:W-:Y:S01]  /*c200*/  FMUL.FTZ R137, R137, R53 ;  /* 0x0000003589897220 */ /* 0x000fe20000410000 */
[----:B-1----:R-:W-:-:S05]  /*c210*/  FMUL.FTZ R5, R235, UR7 ;  /* 0x00000007eb057c20 */ /* 0x002fca0008410000 */
[----:B------:R-:W-:Y:S01]  /*c220*/  FSEL R5, R5, RZ, P1 ;  /* 0x000000ff05057208 */ /* 0x000fe20000800000 */
[----:B--2---:R-:W-:-:S04]  /*c230*/  FFMA.FTZ R7, R33, UR7, -R2 ;  /* 0x0000000721077c23 */ /* 0x004fc80008010802 */
[--C-:B------:R-:W-:Y:S01]  /*c240*/  FFMA.FTZ R15, R24, UR7, -R5.reuse ;  /* 0x00000007180f7c23 */ /* 0x100fe20008010805 */
[--C-:B------:R-:W-:Y:S01]  /*c250*/  FFMA.FTZ R14, R44, UR7, -R5.reuse ;  /* 0x000000072c0e7c23 */ /* 0x100fe20008010805 */
[----:B------:R1:W2:Y:S01]  /*c260*/  MUFU.EX2 R218, R7 ;  /* 0x0000000700da7308 */ /* 0x0002a20000000800 */
[----:B------:R-:W-:Y:S01]  /*c270*/  LDSM.16.MT88.4 R32, [R184+0x6000] ;  /* 0x00600000b820783b */ /* 0x000fe20000004200 */
[----:B------:R-:W-:-:S03]  /*c280*/  FFMA.FTZ R13, R43, UR7, -R5 ;  /* 0x000000072b0d7c23 */ /* 0x000fc60008010805 */
[----:B------:R-:W-:Y:S03]  /*c290*/  LDSM.16.MT88.4 R24, [R181+0x6800] ;  /* 0x00680000b518783b */ /* 0x000fe60000004200 */
[----:B------:R-:W-:Y:S08]  /*c2a0*/  MUFU.EX2 R206, R15 ;  /* 0x0000000f00ce7308 */ /* 0x000ff00000000800 */
[----:B------:R3:W-:Y:S01]  /*c2b0*/  MUFU.EX2 R205, R14 ;  /* 0x0000000e00cd7308 */ /* 0x0007e20000000800 */
[----:B-1----:R-:W-:Y:S01]  /*c2c0*/  FADD.FTZ R7, R70, -R8 ;  /* 0x8000000846077221 */ /* 0x002fe20000010000 */
[----:B------:R-:W-:-:S02]  /*c2d0*/  F2FP.BF16.F32.PACK_AB R8, R221, R222 ;  /* 0x000000dedd08723e */ /* 0x000fc400000010ff */
[----:B--2---:R-:W-:Y:S01]  /*c2e0*/  F2FP.BF16.F32.PACK_AB R11, R218, R219 ;  /* 0x000000dbda0b723e */ /* 0x004fe200000010ff */
[----:B------:R-:W-:-:S03]  /*c2f0*/  FMUL.FTZ R7, R7, UR7 ;  /* 0x0000000707077c20 */ /* 0x000fc60008410000 */
[----:B------:R1:W-:Y:S08]  /*c300*/  MUFU.EX2 R204, R13 ;  /* 0x0000000d00cc7308 */ /* 0x0003f00000000800 */
[----:B------:R2:W4:Y:S01]  /*c310*/  MUFU.EX2 R52, R7 ;  /* 0x0000000700347308 */ /* 0x0005220000000800 */
[----:B---3--:R-:W-:-:S07]  /*c320*/  FFMA.FTZ R14, R42, UR7, -R5 ;  /* 0x000000072a0e7c23 */ /* 0x008fce0008010805 */
[----:B------:R-:W-:Y:S01]  /*c330*/  MUFU.EX2 R179, R14 ;  /* 0x0000000e00b37308 */ /* 0x000fe20000000800 */
[----:B-1----:R-:W-:-:S07]  /*c340*/  FFMA.FTZ R13, R37, UR7, -R0 ;  /* 0x00000007250d7c23 */ /* 0x002fce0008010800 */
[----:B------:R1:W-:Y:S01]  /*c350*/  MUFU.EX2 R178, R13 ;  /* 0x0000000d00b27308 */ /* 0x0003e20000000800 */
[----:B--2---:R-:W-:Y:S01]  /*c360*/  FFMA.FTZ R7, R30, UR7, -R0 ;  /* 0x000000071e077c23 */ /* 0x004fe20008010800 */
[-C--:B----4-:R-:W-:Y:S01]  /*c370*/  FMUL.FTZ R90, R90, R52.reuse ;  /* 0x000000345a5a7220 */ /* 0x090fe20000410000 */
[----:B------:R-:W2:Y:S01]  /*c380*/  LDSM.16.MT88.4 R28, [R181+0x6000] ;  /* 0x00600000b51c783b */ /* 0x000ea20000004200 */
        /* <DEDUP_REMOVED lines=16> */
[----:B------:R-:W-:Y:S01]  /*c490*/  HMMA.16816.F32.BF16 R76, R8, R18, R88 ;  /* 0x00000012084c723c */ /* 0x000fe20000041858 */
[----:B------:R-:W-:-:S02]  /*c4a0*/  IMAD.MOV.U32 R91, RZ, RZ, R59 ;  /* 0x000000ffff5b7224 */ /* 0x000fc400078e003b */
[----:B-1----:R-:W-:Y:S01]  /*c4b0*/  FFMA.FTZ R13, R156, UR7, -R3 ;  /* 0x000000079c0d7c23 */ /* 0x002fe20008010803 */
[----:B------:R-:W-:Y:S01]  /*c4c0*/  IMAD.MOV.U32 R90, RZ, RZ, R58 ;  /* 0x000000ffff5a7224 */ /* 0x000fe200078e003a */
[----:B---3--:R-:W-:Y:S01]  /*c4d0*/  FSEL R7, R236, RZ, P3 ;  /* 0x000000ffec077208 */ /* 0x008fe20001800000 */
[----:B------:R-:W-:Y:S01]  /*c4e0*/  IMAD.MOV.U32 R89, RZ, RZ, R51 ;  /* 0x000000ffff597224 */ /* 0x000fe200078e0033 */
[----:B------:R1:W-:Y:S01]  /*c4f0*/  MUFU.EX2 R172, R13 ;  /* 0x0000000d00ac7308 */ /* 0x0003e20000000800 */
[----:B------:R-:W-:Y:S01]  /*c500*/  HMMA.16816.F32.BF16 R84, R8, R16, R84 ;  /* 0x000000100854723c */ /* 0x000fe20000041854 */
[----:B------:R-:W-:Y:S02]  /*c510*/  IMAD.MOV.U32 R88, RZ, RZ, R50 ;  /* 0x000000ffff587224 */ /* 0x000fe400078e0032 */
[----:B------:R-:W-:Y:S01]  /*c520*/  FADD.FTZ R15, R72, -R7 ;  /* 0x80000007480f7221 */ /* 0x000fe20000010000 */
[----:B------:R-:W-:-:S03]  /*c530*/  FSEL R7, R235, RZ, P1 ;  /* 0x000000ffeb077208 */ /* 0x000fc60000800000 */
[----:B------:R-:W-:Y:S02]  /*c540*/  FMUL.FTZ R15, R15, UR7 ;  /* 0x000000070f0f7c20 */ /* 0x000fe40008410000 */
[----:B------:R-:W-:Y:S01]  /*c550*/  FADD.FTZ R7, R71, -R7 ;  /* 0x8000000747077221 */ /* 0x000fe20000010000 */
[----:B------:R-:W-:Y:S03]  /*c560*/  HMMA.16816.F32.BF16 R72, R8, R20, R100 ;  /* 0x000000140848723c */ /* 0x000fe60000041864 */
[----:B------:R-:W-:Y:S01]  /*c570*/  FMUL.FTZ R7, R7, UR7 ;  /* 0x0000000707077c20 */ /* 0x000fe20008410000 */
[----:B------:R-:W3:Y:S01]  /*c580*/  MUFU.EX2 R15, R15 ;  /* 0x0000000f000f7308 */ /* 0x000ee20000000800 */
[----:B-1----:R-:W-:-:S03]  /*c590*/  FFMA.FTZ R13, R152, UR7, -R3 ;  /* 0x00000007980d7c23 */ /* 0x002fc60008010803 */
[C---:B------:R-:W-:Y:S04]  /*c5a0*/  HMMA.16816.F32.BF16 R104, R8.reuse, R22, R104 ;  /* 0x000000160868723c */ /* 0x040fe80000041868 */
[----:B------:R1:W4:Y:S04]  /*c5b0*/  MUFU.EX2 R14, R7 ;  /* 0x00000007000e7308 */ /* 0x0003280000000800 */
[C---:B--2---:R-:W-:Y:S04]  /*c5c0*/  HMMA.16816.F32.BF16 R64, R8.reuse, R28, R116 ;  /* 0x0000001c0840723c */ /* 0x044fe80000041874 */
[----:B------:R-:W-:Y:S01]  /*c5d0*/  MUFU.EX2 R171, R13 ;  /* 0x0000000d00ab7308 */ /* 0x000fe20000000800 */
[-C--:B---3--:R-:W-:Y:S01]  /*c5e0*/  FMUL.FTZ R80, R80, R15.reuse ;  /* 0x0000000f50507220 */ /* 0x088fe20000410000 */
[-C--:B------:R-:W-:Y:S01]  /*c5f0*/  FMUL.FTZ R81, R81, R15.reuse ;  /* 0x0000000f51517220 */ /* 0x080fe20000410000 */
[-C--:B------:R-:W-:Y:S01]  /*c600*/  FMUL.FTZ R92, R92, R15.reuse ;  /* 0x0000000f5c5c7220 */ /* 0x080fe20000410000 */
[C---:B------:R-:W-:Y:S01]  /*c610*/  HMMA.16816.F32.BF16 R60, R8.reuse, R30, R120 ;  /* 0x0000001e083c723c */ /* 0x040fe20000041878 */
[-C--:B------:R-:W-:Y:S01]  /*c620*/  FMUL.FTZ R93, R93, R15.reuse ;  /* 0x0000000f5d5d7220 */ /* 0x080fe20000410000 */
[-C--:B------:R-:W-:Y:S01]  /*c630*/  FMUL.FTZ R96, R96, R15.reuse ;  /* 0x0000000f60607220 */ /* 0x080fe20000410000 */
[-C--:B------:R-:W-:Y:S01]  /*c640*/  FMUL.FTZ R97, R97, R15.reuse ;  /* 0x0000000f61617220 */ /* 0x080fe20000410000 */
[-C--:B------:R-:W-:Y:S01]  /*c650*/  FMUL.FTZ R108, R108, R15.reuse ;  /* 0x0000000f6c6c7220 */ /* 0x080fe20000410000 */
[--C-:B-1----:R-:W-:Y:S01]  /*c660*/  FFMA.FTZ R7, R39, UR7, -R0.reuse ;  /* 0x0000000727077c23 */ /* 0x102fe20008010800 */
[-C--:B----4-:R-:W-:Y:S01]  /*c670*/  FMUL.FTZ R82, R82, R14.reuse ;  /* 0x0000000e52527220 */ /* 0x090fe20000410000 */
[-C--:B------:R-:W-:Y:S01]  /*c680*/  FMUL.FTZ R83, R83, R14.reuse ;  /* 0x0000000e53537220 */ /* 0x080fe20000410000 */
[C---:B------:R-:W-:Y:S01]  /*c690*/  HMMA.16816.F32.BF16 R56, R8.reuse, R32, R132 ;  /* 0x000000200838723c */ /* 0x040fe20000041884 */
[----:B------:R1:W-:Y:S01]  /*c6a0*/  MUFU.EX2 R175, R7 ;  /* 0x0000000700af7308 */ /* 0x0003e20000000800 */
[-C--:B------:R-:W-:Y:S01]  /*c6b0*/  FMUL.FTZ R94, R94, R14.reuse ;  /* 0x0000000e5e5e7220 */ /* 0x080fe20000410000 */
[-C--:B------:R-:W-:Y:S01]  /*c6c0*/  FMUL.FTZ R95, R95, R14.reuse ;  /* 0x0000000e5f5f7220 */ /* 0x080fe20000410000 */
[-C--:B------:R-:W-:Y:S01]  /*c6d0*/  FMUL.FTZ R98, R98, R14.reuse ;  /* 0x0000000e62627220 */ /* 0x080fe20000410000 */
        /* <DEDUP_REMOVED lines=9> */
[-C--:B------:R-:W-:Y:S01]  /*c770*/  FMUL.FTZ R113, R113, R15.reuse ;  /* 0x0000000f71717220 */ /* 0x080fe20000410000 */
[----:B------:R-:W-:Y:S01]  /*c780*/  F2FP.BF16.F32.PACK_AB R11, R179, R204 ;  /* 0x000000ccb30b723e */ /* 0x000fe200000010ff */
[-C--:B------:R-:W-:Y:S01]  /*c790*/  FMUL.FTZ R114, R114, R14.reuse ;  /* 0x0000000e72727220 */ /* 0x080fe20000410000 */
[-C--:B------:R-:W-:Y:S01]  /*c7a0*/  FMUL.FTZ R115, R115, R14.reuse ;  /* 0x0000000e73737220 */ /* 0x080fe20000410000 */
[----:B-1----:R-:W-:Y:S01]  /*c7b0*/  FFMA.FTZ R7, R36, UR7, -R0 ;  /* 0x0000000724077c23 */ /* 0x002fe20008010800 */
[-C--:B------:R-:W-:Y:S01]  /*c7c0*/  FMUL.FTZ R124, R124, R15.reuse ;  /* 0x0000000f7c7c7220 */ /* 0x080fe20000410000 */
[-C--:B------:R-:W-:Y:S01]  /*c7d0*/  FMUL.FTZ R125, R125, R15.reuse ;  /* 0x0000000f7d7d7220 */ /* 0x080fe20000410000 */
[-C--:B------:R-:W-:Y:S01]  /*c7e0*/  FMUL.FTZ R126, R126, R14.reuse ;  /* 0x0000000e7e7e7220 */ /* 0x080fe20000410000 */
[----:B------:R1:W-:Y:S01]  /*c7f0*/  MUFU.EX2 R174, R7 ;  /* 0x0000000700ae7308 */ /* 0x0003e20000000800 */
[-C--:B------:R-:W-:Y:S01]  /*c800*/  FMUL.FTZ R127, R127, R14.reuse ;  /* 0x0000000e7f7f7220 */ /* 0x080fe20000410000 */
[C---:B------:R-:W-:Y:S01]  /*c810*/  HMMA.16816.F32.BF16 R48, R8.reuse, R16, R80 ;  /* 0x000000100830723c */ /* 0x040fe20000041850 */
[----:B------:R-:W-:Y:S01]  /*c820*/  FFMA.FTZ R13, R158, UR7, -R2 ;  /* 0x000000079e0d7c23 */ /* 0x000fe20008010802 */
[-C--:B------:R-:W-:Y:S01]  /*c830*/  FMUL.FTZ R128, R128, R15.reuse ;  /* 0x0000000f80807220 */ /* 0x080fe20000410000 */
[-C--:B------:R-:W-:Y:S01]  /*c840*/  FMUL.FTZ R129, R129, R15.reuse ;  /* 0x0000000f81817220 */ /* 0x080fe20000410000 */
[-C--:B------:R-:W-:Y:S01]  /*c850*/  FMUL.FTZ R130, R130, R14.reuse ;  /* 0x0000000e82827220 */ /* 0x080fe20000410000 */
[-C--:B------:R-:W-:Y:S01]  /*c860*/  FMUL.FTZ R131, R131, R14.reuse ;  /* 0x0000000e83837220 */ /* 0x080fe20000410000 */
[----:B------:R2:W-:Y:S01]  /*c870*/  MUFU.EX2 R168, R13 ;  /* 0x0000000d00a87308 */ /* 0x0005e20000000800 */
[-C--:B------:R-:W-:Y:S01]  /*c880*/  FMUL.FTZ R140, R140, R15.reuse ;  /* 0x0000000f8c8c7220 */ /* 0x080fe20000410000 */
[----:B------:R-:W-:Y:S01]  /*c890*/  HMMA.16816.F32.BF16 R40, R8, R18, R92 ;  /* 0x000000120828723c */ /* 0x000fe2000004185c */
[----:B------:R-:W-:Y:S01]  /*c8a0*/  LDSM.16.MT88.4 R16, [R184+0x6800] ;  /* 0x00680000b810783b */ /* 0x000fe20000004200 */
[----:B------:R-:W-:Y:S01]  /*c8b0*/  FMUL.FTZ R141, R141, R15 ;  /* 0x0000000f8d8d7220 */ /* 0x000fe20000410000 */
[-C--:B------:R-:W-:Y:S01]  /*c8c0*/  FMUL.FTZ R142, R142, R14.reuse ;  /* 0x0000000e8e8e7220 */ /* 0x080fe20000410000 */
[----:B------:R-:W-:Y:S01]  /*c8d0*/  FMUL.FTZ R143, R143, R14 ;  /* 0x0000000e8f8f7220 */ /* 0x000fe20000410000 */
[----:B------:R-:W-:Y:S01]  /*c8e0*/  LDSM.16.MT88.4 R92, [R180+0x7800] ;  /* 0x00780000b45c783b */ /* 0x000fe20000004200 */
[----:B-1----:R-:W-:-:S02]  /*c8f0*/  FFMA.FTZ R7, R154, UR7, -R3 ;  /* 0x000000079a077c23 */ /* 0x002fc40008010803 */
[----:B------:R-:W-:Y:S02]  /*c900*/  HMMA.16816.F32.BF16 R36, R8, R20, R96 ;  /* 0x000000140824723c */ /* 0x000fe40000041860 */
[----:B------:R1:W3:Y:S01]  /*c910*/  MUFU.EX2 R170, R7 ;  /* 0x0000000700aa7308 */ /* 0x0002e20000000800 */
[----:B--2---:R-:W-:-:S05]  /*c920*/  FFMA.FTZ R13, R150, UR7, -R0 ;  /* 0x00000007960d7c23 */ /* 0x004fca0008010800 */
[C---:B------:R-:W-:Y:S01]  /*c930*/  HMMA.16816.F32.BF16 R108, R8.reuse, R22, R108 ;  /* 0x00000016086c723c */ /* 0x040fe2000004186c */
[----:B------:R-:W-:Y:S01]  /*c940*/  LDSM.16.MT88.4 R20, [R185+0x6800] ;  /* 0x00680000b914783b */ /* 0x000fe20000004200 */
[----:B------:R-:W-:Y:S06]  /*c950*/  MUFU.EX2 R164, R13 ;  /* 0x0000000d00a47308 */ /* 0x000fec0000000800 */
[----:B------:R-:W-:Y:S01]  /*c960*/  HMMA.16816.F32.BF16 R112, R8, R28, R112 ;  /* 0x0000001c0870723c */ /* 0x000fe20000041870 */
[----:B-1----:R-:W-:-:S04]  /*c970*/  FFMA.FTZ R7, R151, UR7, -R3 ;  /* 0x0000000797077c23 */ /* 0x002fc80008010803 */
[----:B------:R1:W2:Y:S03]  /*c980*/  MUFU.EX2 R169, R7 ;  /* 0x0000000700a97308 */ /* 0x0002a60000000800 */
[C---:B------:R-:W-:Y:S01]  /*c990*/  HMMA.16816.F32.BF16 R124, R8.reuse, R30, R124 ;  /* 0x0000001e087c723c */ /* 0x040fe2000004187c */
[----:B------:R-:W4:Y:S07]  /*c9a0*/  LDSM.16.MT88.4 R28, [R180+0x6800] ;  /* 0x00680000b41c783b */ /* 0x000f2e0000004200 */
[----:B------:R-:W-:Y:S01]  /*c9b0*/  HMMA.16816.F32.BF16 R128, R8, R32, R128 ;  /* 0x000000200880723c */ /* 0x000fe20000041880 */
[----:B-1----:R-:W-:-:S07]  /*c9c0*/  FFMA.FTZ R7, R157, UR7, -R2 ;  /* 0x000000079d077c23 */ /* 0x002fce0008010802 */
[----:B------:R-:W-:Y:S01]  /*c9d0*/  HMMA.16816.F32.BF16 R140, R8, R34, R140 ;  /* 0x00000022088c723c */ /* 0x000fe2000004188c */
[----:B---3--:R-:W-:Y:S01]  /*c9e0*/  F2FP.BF16.F32.PACK_AB R8, R170, R172 ;  /* 0x000000acaa08723e */ /* 0x008fe200000010ff */
[----:B------:R1:W3:Y:S01]  /*c9f0*/  MUFU.EX2 R166, R7 ;  /* 0x0000000700a67308 */ /* 0x0002e20000000800 */
[----:B--2---:R-:W-:Y:S01]  /*ca00*/  F2FP.BF16.F32.PACK_AB R10, R169, R171 ;  /* 0x000000aba90a723e */ /* 0x004fe200000010ff */
[----:B-1----:R-:W-:Y:S01]  /*ca10*/  FFMA.FTZ R7, R155, UR7, -R2 ;  /* 0x000000079b077c23 */ /* 0x002fe20008010802 */
[----:B---3--:R-:W-:-:S05]  /*ca20*/  F2FP.BF16.F32.PACK_AB R9, R166, R168 ;  /* 0x000000a8a609723e */ /* 0x008fca00000010ff */
[----:B------:R1:W-:Y:S02]  /*ca30*/  MUFU.EX2 R167, R7 ;  /* 0x0000000700a77308 */ /* 0x0003e40000000800 */
[----:B-1----:R-:W-:-:S06]  /*ca40*/  FFMA.FTZ R7, R153, UR7, -R2 ;  /* 0x0000000799077c23 */ /* 0x002fcc0008010802 */
[----:B------:R1:W2:Y:S02]  /*ca50*/  MUFU.EX2 R165, R7 ;  /* 0x0000000700a57308 */ /* 0x0002a40000000800 */
[----:B-1----:R-:W-:Y:S01]  /*ca60*/  FFMA.FTZ R7, R69, UR7, -R0 ;  /* 0x0000000745077c23 */ /* 0x002fe20008010800 */
[----:B--2---:R-:W-:-:S05]  /*ca70*/  F2FP.BF16.F32.PACK_AB R11, R165, R167 ;  /* 0x000000a7a50b723e */ /* 0x004fca00000010ff */
[----:B------:R1:W-:Y:S02]  /*ca80*/  MUFU.EX2 R163, R7 ;  /* 0x0000000700a37308 */ /* 0x0003e40000000800 */
[C---:B----4-:R-:W-:Y:S08]  /*ca90*/  HMMA.16816.F32.BF16 R80, R8.reuse, R28, R84 ;  /* 0x0000001c0850723c */ /* 0x050ff00000041854 */
        /* <DEDUP_REMOVED lines=15> */
[----:B-1----:R-:W-:Y:S01]  /*cb90*/  FFMA.FTZ R7, R244, UR7, -R5 ;  /* 0x00000007f4077c23 */ /* 0x002fe20008010805 */
[----:B------:R-:W-:-:S05]  /*cba0*/  IMAD.MOV.U32 R244, RZ, RZ, R90 ;  /* 0x000000fffff47224 */ /* 0x000fca00078e005a */
        /* <DEDUP_REMOVED lines=52> */
[C---:B------:R-:W-:Y:S08]  /*cef0*/  HMMA.16816.F32.BF16 R120, R8.reuse, R22, R60 ;  /* 0x000000160878723c */ /* 0x040ff0000004183c */
[----:B-----5:R-:W-:Y:S01]  /*cf00*/  HMMA.16816.F32.BF16 R132, R8, R16, R56 ;  /* 0x000000100884723c */ /* 0x020fe20000041838 */
[--C-:B--2---:R-:W-:Y:S01]  /*cf10*/  FFMA.FTZ R7, R245, UR7, -R0.reuse ;  /* 0x00000007f5077c23 */ /* 0x104fe20008010800 */
[----:B------:R-:W-:-:S03]  /*cf20*/  FFMA.FTZ R0, R211, UR7, -R0 ;  /* 0x00000007d3007c23 */ /* 0x000fc60008010800 */
[----:B------:R-:W-:Y:S03]  /*cf30*/  MUFU.EX2 R145, R7 ;  /* 0x0000000700917308 */ /* 0x000fe60000000800 */
[C---:B-1----:R-:W-:Y:S05]  /*cf40*/  HMMA.16816.F32.BF16 R80, R8.reuse, R28, R80 ;  /* 0x0000001c0850723c */ /* 0x042fea0000041850 */
        /* <DEDUP_REMOVED lines=33> */
[----:B--2---:R-:W-:Y:S01]  /*d160*/  F2FP.BF16.F32.PACK_AB R136, R60, R55 ;  /* 0x000000373c88723e */ /* 0x004fe200000010ff */
[----:B------:R1:W-:Y:S01]  /*d170*/  MUFU.EX2 R54, R0 ;  /* 0x0000000000367308 */ /* 0x0003e20000000800 */
[----:B------:R-:W-:-:S02]  /*d180*/  F2FP.BF16.F32.PACK_AB R140, R146, R147 ;  /* 0x00000093928c723e */ /* 0x000fc400000010ff */
[----:B------:R-:W-:-:S05]  /*d190*/  F2FP.BF16.F32.PACK_AB R142, R144, R145 ;  /* 0x00000091908e723e */ /* 0x000fca00000010ff */
[----:B------:R2:W5:Y:S01]  /*d1a0*/  MUFU.EX2 R29, R3 ;  /* 0x00000003001d7308 */ /* 0x0005620000000800 */
[----:B-1----:R-:W-:-:S07]  /*d1b0*/  FFMA.FTZ R0, R234, UR7, -R2 ;  /* 0x00000007ea007c23 */ /* 0x002fce0008010802 */
[----:B------:R1:W-:Y:S01]  /*d1c0*/  MUFU.EX2 R28, R0 ;  /* 0x00000000001c7308 */ /* 0x0003e20000000800 */
[----:B--2---:R-:W-:Y:S01]  /*d1d0*/  FFMA.FTZ R3, R244, R15, R225 ;  /* 0x0000000ff4037223 */ /* 0x004fe200000100e1 */
[----:B-----5:R-:W-:-:S03]  /*d1e0*/  F2FP.BF16.F32.PACK_AB R138, R29, R54 ;  /* 0x000000361d8a723e */ /* 0x020fc600000010ff */
[----:B------:R-:W-:-:S04]  /*d1f0*/  FADD.FTZ R3, R208, R3 ;  /* 0x00000003d0037221 */ /* 0x000fc80000010000 */
[----:B------:R-:W-:-:S04]  /*d200*/  FADD.FTZ R7, R207, R3 ;  /* 0x00000003cf077221 */ /* 0x000fc80000010000 */
[----:B------:R-:W-:Y:S01]  /*d210*/  FADD.FTZ R9, R209, R7 ;  /* 0x00000007d1097221 */ /* 0x000fe20000010000 */
[----:B-1----:R-:W-:-:S04]  /*d220*/  FFMA.FTZ R0, R232, UR7, -R2 ;  /* 0x00000007e8007c23 */ /* 0x002fc80008010802 */
        /* <DEDUP_REMOVED lines=12> */
[----:B------:R-:W-:Y:S03]  /*d2f0*/  HMMA.16816.F32.BF16 R84, R136, R92, R80 ;  /* 0x0000005c8854723c */ /* 0x000fe60000041850 */
[----:B------:R-:W-:Y:S01]  /*d300*/  FADD.FTZ R7, R226, R2 ;  /* 0x00000002e2077221 */ /* 0x000fe20000010000 */
[----:B-1----:R-:W-:Y:S01]  /*d310*/  FFMA.FTZ R0, R91, UR7, -R5 ;  /* 0x000000075b007c23 */ /* 0x002fe20008010805 */
[----:B---3--:R-:W-:-:S03]  /*d320*/  F2FP.BF16.F32.PACK_AB R141, R13, R61 ;  /* 0x0000003d0d8d723e */ /* 0x008fc600000010ff */
[----:B------:R1:W-:Y:S01]  /*d330*/  MUFU.EX2 R10, R0 ;  /* 0x00000000000a7308 */ /* 0x0003e20000000800 */
[C---:B------:R-:W-:Y:S08]  /*d340*/  HMMA.16816.F32.BF16 R88, R136.reuse, R94, R76 ;  /* 0x0000005e8858723c */ /* 0x040ff0000004184c */
[----:B------:R-:W-:Y:S01]  /*d350*/  HMMA.16816.F32.BF16 R100, R136, R108, R100 ;  /* 0x0000006c8864723c */ /* 0x000fe20000041864 */
[----:B-1----:R-:W-:Y:S01]  /*d360*/  FFMA.FTZ R0, R238, UR7, -R5 ;  /* 0x00000007ee007c23 */ /* 0x002fe20008010805 */
[----:B------:R-:W-:-:S06]  /*d370*/  FFMA.FTZ R5, R252, R14, R206 ;  /* 0x0000000efc057223 */ /* 0x000fcc00000100ce */
[----:B------:R-:W-:Y:S01]  /*d380*/  HMMA.16816.F32.BF16 R104, R136, R110, R104 ;  /* 0x0000006e8868723c */ /* 0x000fe20000041868 */
[----:B------:R1:W2:Y:S01]  /*d390*/  MUFU.EX2 R11, R0 ;  /* 0x00000000000b7308 */ /* 0x0002a20000000800 */
[----:B------:R-:W-:-:S04]  /*d3a0*/  FADD.FTZ R5, R205, R5 ;  /* 0x00000005cd057221 */ /* 0x000fc80000010000 */
[----:B------:R-:W-:Y:S02]  /*d3b0*/  FADD.FTZ R3, R204, R5 ;  /* 0x00000005cc037221 */ /* 0x000fe40000010000 */
[----:B------:R-:W-:Y:S02]  /*d3c0*/  HMMA.16816.F32.BF16 R116, R136, R124, R116 ;  /* 0x0000007c8874723c */ /* 0x000fe40000041874 */
[----:B------:R-:W-:Y:S01]  /*d3d0*/  FADD.FTZ R8, R179, R3 ;  /* 0x00000003b3087221 */ /* 0x000fe20000010000 */
[----:B------:R-:W-:-:S03]  /*d3e0*/  FADD.FTZ R3, R175, R9 ;  /* 0x00000009af037221 */ /* 0x000fc60000010000 */
[----:B------:R-:W-:Y:S02]  /*d3f0*/  FADD.FTZ R2, R159, R8 ;  /* 0x000000089f027221 */ /* 0x000fe40000010000 */
        /* <DEDUP_REMOVED lines=57> */
[----:B------:R-:W-:Y:S01]  /*d790*/  FADD.FTZ R251, R29, R2 ;  /* 0x000000021dfb7221 */ /* 0x000fe20000010000 */
[----:B------:R-:W-:Y:S01]  /*d7a0*/  FADD.FTZ R250, R24, R0 ;  /* 0x0000000018fa7221 */ /* 0x000fe20000010000 */
[----:B------:R-:W-:-:S02]  /*d7b0*/  IMAD.MOV.U32 R72, RZ, RZ, R236 ;  /* 0x000000ffff487224 */ /* 0x000fc400078e00ec */
[C---:B------:R-:W-:Y:S08]  /*d7c0*/  HMMA.16816.F32.BF16 R124, R140.reuse, R126, R40 ;  /* 0x0000007e8c7c723c */ /* 0x040ff00000041828 */
[----:B------:R-:W-:Y:S08]  /*d7d0*/  HMMA.16816.F32.BF16 R128, R140, R20, R128 ;  /* 0x000000148c80723c */ /* 0x000ff00000041880 */
[-C--:B------:R-:W-:Y:S08]  /*d7e0*/  HMMA.16816.F32.BF16 R136, R136, R22.reuse, R56 ;  /* 0x000000168888723c */ /* 0x080ff00000041838 */
[----:B------:R-:W-:Y:S01]  /*d7f0*/  HMMA.16816.F32.BF16 R140, R140, R22, R16 ;  /* 0x000000168c8c723c */ /* 0x000fe20000041810 */
[----:B------:R-:W-:-:S04]  /*d800*/  NOP ;  /* 0x0000000000007918 */ /* 0x000fc80000000000 */
[----:B-1----:R-:W-:-:S15]  /*d810*/  BRA.U !UP0, `(.L_x_2656) ;  /* 0x0000005508247547 */ /* 0x002fde000b800000 */
[----:B------:R-:W-:Y:S01]  /*d820*/  UIADD3 UR12, UPT, UPT, UR20, -0x3, URZ ;  /* 0xfffffffd140c7890 */ /* 0x000fe2000fffe0ff */
[----:B------:R-:W-:-:S04]  /*d830*/  DEPBAR.LE SB0, 0x0 ;  /* 0x000080000000791a */ /* 0x000fc80000000000 */
[----:B------:R-:W-:Y:S01]  /*d840*/  BAR.SYNC.DEFER_BLOCKING 0x0 ;  /* 0x0000000000007b1d */ /* 0x000fe20000010000 */
[----:B------:R-:W-:Y:S01]  /*d850*/  IMAD.WIDE.U32 R8, R176, UR12, RZ ;  /* 0x0000000cb0087c25 */ /* 0x000fe2000f8e00ff */
[----:B------:R-:W-:-:S03]  /*d860*/  UISETP.GT.U32.AND UP0, UPT, UR12, UR16, UPT ;  /* 0x000000100c00728c */ /* 0x000fc6000bf04070 */
[----:B------:R-:W-:Y:S02]  /*d870*/  IMAD R0, R177, UR12, R9 ;  /* 0x0000000cb1007c24 */ /* 0x000fe4000f8e0209 */
        /* <DEDUP_REMOVED lines=12> */
[CC--:B------:R-:W-:Y:S01]  /*d940*/  @!P0 LEA R10, P1, R5.reuse, R249.reuse, 0x1 ;  /* 0x000000f9050a8211 */ /* 0x0c0fe200078208ff */
        /* <DEDUP_REMOVED lines=9> */
[----:B------:R-:W-:Y:S01]  /*d9e0*/  @!P0 LEA.HI.X R9, R2, R248, R0, 0x1, P1 ;  /* 0x000000f802098211 */ /* 0x000fe200008f0c00 */
[----:B------:R-:W-:Y:S02]  /*d9f0*/  VIADD R2, R6, 0xffffff48 ;  /* 0xffffff4806027836 */ /* 0x000fe40000000000 */
[----:B------:R-:W-:Y:S01]  /*da00*/  @!PT LDS RZ, [RZ] ;  /* 0x00000000fffff984 */ /* 0x000fe20000000800 */
[----:B------:R-:W-:Y:S01]  /*da10*/  @!PT LDS RZ, [RZ] ;  /* 0x00000000fffff984 */ /* 0x000fe20000000800 */
[----:B------:R-:W-:Y:S01]  /*da20*/  @!PT LDS RZ, [RZ] ;  /* 0x00000000fffff984 */ /* 0x000fe20000000800 */
[----:B------:R-:W-:Y:S02]  /*da30*/  @!P0 LDGSTS.E.BYPASS.LTC128B.128 [R203+0x6800], desc[UR24][R14.64] ;  /* 0x068000000ecb8fae */ /* 0x000fe4000b981a18 */
[----:B------:R-:W-:Y:S02]  /*da40*/  IMAD.IADD R0, R192, 0x1, -R2 ;  /* 0x00000001c0007824 */ /* 0x000fe400078e0a02 */
[----:B------:R-:W-:Y:S03]  /*da50*/  @P0 STS.128 [R203+0x7000], RZ ;  /* 0x007000ffcb000388 */ /* 0x000fe60000000c00 */
[----:B------:R-:W-:Y:S01]  /*da60*/  IABS R0, R0 ;  /* 0x0000000000007213 */ /* 0x000fe20000000000 */
        /* <DEDUP_REMOVED lines=11> */
[----:B------:R-:W-:Y:S04]  /*db20*/  LDSM.16.M88.4 R44, [R187+0x4000] ;  /* 0x00400000bb2c783b */ /* 0x000fe80000000200 */
[----:B------:R-:W-:Y:S04]  /*db30*/  LDSM.16.M88.4 R28, [R191+0x2000] ;  /* 0x00200000bf1c783b */ /* 0x000fe80000000200 */
[----:B------:R-:W-:Y:S04]  /*db40*/  LDSM.16.M88.4 R32, [R191] ;  /* 0x00000000bf20783b */ /* 0x000fe80000000200 */
[----:B------:R-:W2:Y:S04]  /*db50*/  LDSM.16.M88.4 R48, [R183+UR5+0x5800] ;  /* 0x00580005b730783b */ /* 0x000ea80008000200 */
[----:B-1----:R-:W1:Y:S04]  /*db60*/  LDSM.16.M88.4 R8, [R183+UR5+0x4000] ;  /* 0x00400005b708783b */ /* 0x002e680008000200 */
[----:B------:R-:W3:Y:S04]  /*db70*/  LDSM.16.M88.4 R56, [R183+UR5+0x4800] ;  /* 0x00480005b738783b */ /* 0x000ee80008000200 */
[----:B------:R-:W4:Y:S04]  /*db80*/  LDSM.16.M88.4 R52, [R183+UR5+0x5000] ;  /* 0x00500005b734783b */ /* 0x000f280008000200 */
[----:B------:R-:W-:Y:S04]  /*db90*/  LDSM.16.M88.4 R60, [R182+0x4000] ;  /* 0x00400000b63c783b */ /* 0x000fe80000000200 */
[----:B------:R-:W5:Y:S04]  /*dba0*/  LDSM.16.M88.4 R24, [R189] ;  /* 0x00000000bd18783b */ /* 0x000f680000000200 */
[----:B------:R-:W5:Y:S04]  /*dbb0*/  LDSM.16.M88.4 R72, [R187+0x5800] ;  /* 0x00580000bb48783b */ /* 0x000f680000000200 */
[----:B------:R-:W-:Y:S04]  /*dbc0*/  LDSM.16.M88.4 R68, [R186+0x4000] ;  /* 0x00400000ba44783b */ /* 0x000fe80000000200 */
[----:B------:R-:W-:Y:S04]  /*dbd0*/  LDSM.16.M88.4 R64, [R187+0x4800] ;  /* 0x00480000bb40783b */ /* 0x000fe80000000200 */
[----:B------:R-:W-:Y:S01]  /*dbe0*/  LDSM.16.M88.4 R212, [R187+0x5000] ;  /* 0x00500000bbd4783b */ /* 0x000fe20000000200 */
[C---:B--2---:R-:W-:Y:S03]  /*dbf0*/  HMMA.16816.F32.BF16 R148, R36.reuse, R50, RZ ;  /* 0x000000322494723c */ /* 0x044fe600000418ff */
[----:B------:R-:W-:Y:S04]  /*dc00*/  LDSM.16.M88.4 R220, [R182+0x5800] ;  /* 0x00580000b6dc783b */ /* 0x000fe80000000200 */
[----:B------:R-:W0:Y:S01]  /*dc10*/  LDGDEPBAR ;  /* 0x00000000000079af */ /* 0x000e220000000000 */
[-C--:B-1----:R-:W-:Y:S08]  /*dc20*/  HMMA.16816.F32.BF16 R16, R36, R8.reuse, RZ ;  /* 0x000000082410723c */ /* 0x082ff000000418ff */
[----:B------:R-:W-:Y:S08]  /*dc30*/  HMMA.16816.F32.BF16 R20, R40, R8, RZ ;  /* 0x000000082814723c */ /* 0x000ff000000418ff */
[----:B------:R-:W-:Y:S08]  /*dc40*/  HMMA.16816.F32.BF16 R204, R36, R10, RZ ;  /* 0x0000000a24cc723c */ /* 0x000ff000000418ff */
[-C--:B------:R-:W-:Y:S01]  /*dc50*/  HMMA.16816.F32.BF16 R160, R28, R44.reuse, R16 ;  /* 0x0000002c1ca0723c */ /* 0x080fe20000041810 */
[----:B------:R-:W1:Y:S07]  /*dc60*/  LDSM.16.M88.4 R16, [R190] ;  /* 0x00000000be10783b */ /* 0x000e6e0000000200 */
[----:B------:R-:W-:Y:S01]  /*dc70*/  HMMA.16816.F32.BF16 R144, R32, R44, R20 ;  /* 0x0000002c2090723c */ /* 0x000fe20000041814 */
[----:B------:R-:W2:Y:S07]  /*dc80*/  LDSM.16.M88.4 R20, [R189+0x2000] ;  /* 0x00200000bd14783b */ /* 0x000eae0000000200 */
[C---:B---3--:R-:W-:Y:S08]  /*dc90*/  HMMA.16816.F32.BF16 R176, R36.reuse, R56, RZ ;  /* 0x0000003824b0723c */ /* 0x048ff000000418ff */
[C---:B----4-:R-:W-:Y:S08]  /*dca0*/  HMMA.16816.F32.BF16 R172, R36.reuse, R52, RZ ;  /* 0x0000003424ac723c */ /* 0x050ff000000418ff */
[C---:B------:R-:W-:Y:S08]  /*dcb0*/  HMMA.16816.F32.BF16 R164, R36.reuse, R48, RZ ;  /* 0x0000003024a4723c */ /* 0x040ff000000418ff */
[C---:B------:R-:W-:Y:S08]  /*dcc0*/  HMMA.16816.F32.BF16 R168, R36.reuse, R58, RZ ;  /* 0x0000003a24a8723c */ /* 0x040ff000000418ff */
[----:B------:R-:W-:Y:S08]  /*dcd0*/  HMMA.16816.F32.BF16 R156, R36, R54, RZ ;  /* 0x00000036249c723c */ /* 0x000ff000000418ff */
[C---:B------:R-:W-:Y:S08]  /*dce0*/  HMMA.16816.F32.BF16 R76, R40.reuse, R50, RZ ;  /* 0x00000032284c723c */ /* 0x040ff000000418ff */
[----:B------:R-:W-:Y:S08]  /*dcf0*/  HMMA.16816.F32.BF16 R36, R40, R54, RZ ;  /* 0x000000362824723c */ /* 0x000ff000000418ff */
[----:B-----5:R-:W-:Y:S08]  /*dd00*/  HMMA.16816.F32.BF16 R152, R24, R60, R144 ;  /* 0x0000003c1898723c */ /* 0x020ff00000041890 */
[----:B------:R-:W-:Y:S03]  /*dd10*/  HMMA.16816.F32.BF16 R48, R40, R48, RZ ;  /* 0x000000302830723c */ /* 0x000fe600000418ff */
[----:B------:R-:W-:-:S02]  /*dd20*/  IMAD.MOV.U32 R237, RZ, RZ, R36 ;  /* 0x000000ffffed7224 */ /* 0x000fc400078e0024 */
[----:B------:R-:W-:Y:S02]  /*dd30*/  IMAD.MOV.U32 R234, RZ, RZ, R37 ;  /* 0x000000ffffea7224 */ /* 0x000fe400078e0025 */
[----:B------:R-:W-:Y:S01]  /*dd40*/  IMAD.MOV.U32 R233, RZ, RZ, R38 ;  /* 0x000000ffffe97224 */ /* 0x000fe200078e0026 */
[----:B------:R-:W-:Y:S01]  /*dd50*/  HMMA.16816.F32.BF16 R208, R40, R10, RZ ;  /* 0x0000000a28d0723c */ /* 0x000fe200000418ff */
[----:B------:R-:W3:Y:S01]  /*dd60*/  LDSM.16.M88.4 R8, [R190+0x2000] ;  /* 0x00200000be08783b */ /* 0x000ee20000000200 */
[----:B------:R-:W-:-:S06]  /*dd70*/  IMAD.MOV.U32 R232, RZ, RZ, R39 ;  /* 0x000000ffffe87224 */ /* 0x000fcc00078e0027 */
[----:B------:R-:W-:Y:S01]  /*dd80*/  HMMA.16816.F32.BF16 R36, R32, R74, R76 ;  /* 0x0000004a2024723c */ /* 0x000fe2000004184c */
[----:B------:R-:W4:Y:S02]  /*dd90*/  LDSM.16.M88.4 R76, [R186+0x5800] ;  /* 0x00580000ba4c783b */ /* 0x000f240000000200 */
[----:B------:R-:W-:Y:S02]  /*dda0*/  IMAD.MOV.U32 R241, RZ, RZ, R48 ;  /* 0x000000fffff17224 */ /* 0x000fe400078e0030 */
[----:B------:R-:W-:Y:S02]  /*ddb0*/  IMAD.MOV.U32 R240, RZ, RZ, R49 ;  /* 0x000000fffff07224 */ /* 0x000fe400078e0031 */
[----:B------:R-:W-:Y:S01]  /*ddc0*/  IMAD.MOV.U32 R239, RZ, RZ, R50 ;  /* 0x000000ffffef7224 */ /* 0x000fe200078e0032 */
[----:B------:R-:W-:Y:S01]  /*ddd0*/  HMMA.16816.F32.BF16 R144, R40, R56, RZ ;  /* 0x000000382890723c */ /* 0x000fe200000418ff */
[----:B------:R-:W-:-:S07]  /*dde0*/  IMAD.MOV.U32 R238, RZ, RZ, R51 ;  /* 0x000000ffffee7224 */ /* 0x000fce00078e0033 */
[----:B-1----:R-:W-:Y:S08]  /*ddf0*/  HMMA.16816.F32.BF16 R48, R16, R68, R152 ;  /* 0x000000441030723c */ /* 0x002ff00000041898 */
[C---:B------:R-:W-:Y:S08]  /*de00*/  HMMA.16816.F32.BF16 R224, R40.reuse, R58, RZ ;  /* 0x0000003a28e0723c */ /* 0x040ff000000418ff */
[----:B------:R-:W-:Y:S03]  /*de10*/  HMMA.16816.F32.BF16 R56, R40, R52, RZ ;  /* 0x000000342838723c */ /* 0x000fe600000418ff */
[----:B------:R-:W-:Y:S01]  /*de20*/  FMUL.FTZ R3, R48, UR4 ;  /* 0x0000000430037c20 */ /* 0x000fe20008410000 */
[----:B------:R-:W-:-:S03]  /*de30*/  FMUL.FTZ R5, R50, UR4 ;  /* 0x0000000432057c20 */ /* 0x000fc60008410000 */
[----:B------:R1:W5:Y:S01]  /*de40*/  MUFU.TANH R7, R3 ;  /* 0x0000000300077308 */ /* 0x0003620000002400 */
[----:B--2---:R-:W-:Y:S07]  /*de50*/  HMMA.16816.F32.BF16 R40, R20, R60, R160 ;  /* 0x0000003c1428723c */ /* 0x004fee00000418a0 */
[----:B------:R2:W-:Y:S01]  /*de60*/  MUFU.TANH R14, R5 ;  /* 0x00000005000e7308 */ /* 0x0005e20000002400 */
[C---:B------:R-:W-:Y:S08]  /*de70*/  HMMA.16816.F32.BF16 R148, R28.reuse, R74, R148 ;  /* 0x0000004a1c94723c */ /* 0x040ff00000041894 */
[----:B------:R-:W-:Y:S01]  /*de80*/  HMMA.16816.F32.BF16 R52, R28, R64, R176 ;  /* 0x000000401c34723c */ /* 0x000fe200000418b0 */
[----:B-1----:R-:W-:Y:S01]  /*de90*/  I2FP.F32.S32 R3, R0 ;  /* 0x0000000000037245 */ /* 0x002fe20000201400 */
[----:B------:R-:W-:-:S04]  /*dea0*/  VIADD R0, R4, 0xffffff80 ;  /* 0xffffff8004007836 */ /* 0x000fc80000000000 */
[----:B-----5:R-:W-:Y:S01]  /*deb0*/  FFMA.FTZ R3, R3, -UR8, R7 ;  /* 0x8000000803037c23 */ /* 0x020fe20008010007 */
[----:B------:R-:W-:Y:S01]  /*dec0*/  ISETP.GT.AND P1, PT, R194, R0, PT ;  /* 0x00000000c200720c */ /* 0x000fe20003f24270 */
[C---:B------:R-:W-:Y:S01]  /*ded0*/  HMMA.16816.F32.BF16 R160, R28.reuse, R212, R172 ;  /* 0x000000d41ca0723c */ /* 0x040fe200000418ac */
[----:B------:R-:W-:Y:S01]  /*dee0*/  ISETP.GE.AND P2, PT, R0, R200, PT ;  /* 0x000000c80000720c */ /* 0x000fe20003f46270 */
[----:B------:R-:W-:Y:S01]  /*def0*/  IMAD.IADD R7, R12, 0x1, -R2 ;  /* 0x000000010c077824 */ /* 0x000fe200078e0a02 */
[----:B------:R-:W-:Y:S02]  /*df00*/  FSEL R3, R3, -INF , !P1 ;  /* 0xff80000003037808 */ /* 0x000fe40004800000 */
[----:B------:R-:W-:Y:S02]  /*df10*/  ISETP.GT.AND P4, PT, R197, R0, PT ;  /* 0x00000000c500720c */ /* 0x000fe40003f84270 */
[----:B------:R-:W-:Y:S01]  /*df20*/  FSEL R218, R3, -INF , !P2 ;  /* 0xff80000003da7808 */ /* 0x000fe20005000000 */
[----:B------:R-:W-:Y:S01]  /*df30*/  HMMA.16816.F32.BF16 R152, R28, R72, R164 ;  /* 0x000000481c98723c */ /* 0x000fe200000418a4 */
[----:B------:R-:W-:-:S02]  /*df40*/  ISETP.GE.AND P5, PT, R0, R202, PT ;  /* 0x000000ca0000720c */ /* 0x000fc40003fa6270 */
[-C--:B------:R-:W-:Y:S02]  /*df50*/  ISETP.GT.AND P3, PT, R196, R0.reuse, PT ;  /* 0x00000000c400720c */ /* 0x080fe40003f64270 */
[C---:B------:R-:W-:Y:S02]  /*df60*/  ISETP.GE.AND P6, PT, R0.reuse, R199, PT ;  /* 0x000000c70000720c */ /* 0x040fe40003fc6270 */
[----:B------:R-:W-:Y:S01]  /*df70*/  ISETP.GE.AND P1, PT, R0, R201, PT ;  /* 0x000000c90000720c */ /* 0x000fe20003f26270 */
[----:B------:R-:W-:Y:S01]  /*df80*/  HMMA.16816.F32.BF16 R204, R28, R46, R204 ;  /* 0x0000002e1ccc723c */ /* 0x000fe200000418cc */
[----:B------:R-:W-:Y:S01]  /*df90*/  ISETP.GT.AND P2, PT, R195, R0, PT ;  /* 0x00000000c300720c */ /* 0x000fe20003f44270 */
[----:B------:R-:W-:-:S04]  /*dfa0*/  VIADD R0, R6, 0xffffff80 ;  /* 0xffffff8006007836 */ /* 0x000fc80000000000 */
[----:B------:R-:W-:Y:S02]  /*dfb0*/  IMAD.IADD R3, R192, 0x1, -R0 ;  /* 0x00000001c0037824 */ /* 0x000fe400078e0a00 */
[C---:B------:R-:W-:Y:S03]  /*dfc0*/  HMMA.16816.F32.BF16 R168, R28.reuse, R66, R168 ;  /* 0x000000421ca8723c */ /* 0x040fe600000418a8 */
[----:B------:R-:W-:Y:S02]  /*dfd0*/  IMAD.MOV.U32 R178, RZ, RZ, R152 ;  /* 0x000000ffffb27224 */ /* 0x000fe400078e0098 */
[----:B------:R-:W-:Y:S02]  /*dfe0*/  IMAD.MOV.U32 R167, RZ, RZ, R153 ;  /* 0x000000ffffa77224 */ /* 0x000fe400078e0099 */
[----:B------:R-:W-:Y:S01]  /*dff0*/  IMAD.MOV.U32 R165, RZ, RZ, R154 ;  /* 0x000000ffffa57224 */ /* 0x000fe200078e009a */
[----:B------:R-:W-:Y:S01]  /*e000*/  HMMA.16816.F32.BF16 R156, R28, R214, R156 ;  /* 0x000000d61c9c723c */ /* 0x000fe2000004189c */
[----:B------:R-:W-:-:S07]  /*e010*/  IMAD.MOV.U32 R164, RZ, RZ, R155 ;  /* 0x000000ffffa47224 */ /* 0x000fce00078e009b */
[----:B------:R-:W-:Y:S08]  /*e020*/  HMMA.16816.F32.BF16 R28, R24, R222, R36 ;  /* 0x000000de181c723c */ /* 0x000ff00000041824 */
[----:B---3--:R-:W-:Y:S01]  /*e030*/  HMMA.16816.F32.BF16 R40, R8, R68, R40 ;  /* 0x000000440828723c */ /* 0x008fe20000041828 */
[----:B------:R-:W-:Y:S02]  /*e040*/  IMAD.MOV.U32 R68, RZ, RZ, R241 ;  /* 0x000000ffff447224 */ /* 0x000fe400078e00f1 */
[----:B------:R-:W-:-:S05]  /*e050*/  IMAD.MOV.U32 R69, RZ, RZ, R240 ;  /* 0x000000ffff457224 */ /* 0x000fca00078e00f0 */
[----:B------:R-:W-:Y:S08]  /*e060*/  HMMA.16816.F32.BF16 R44, R32, R46, R208 ;  /* 0x0000002e202c723c */ /* 0x000ff000000418d0 */
[----:B----4-:R-:W-:Y:S03]  /*e070*/  HMMA.16816.F32.BF16 R152, R16, R78, R28 ;  /* 0x0000004e1098723c */ /* 0x010fe6000004181c */
[----:B--2---:R-:W-:-:S04]  /*e080*/  FMUL.FTZ R5, R40, UR4 ;  /* 0x0000000428057c20 */ /* 0x004fc80008410000 */
[----:B------:R1:W2:Y:S01]  /*e090*/  MUFU.TANH R37, R5 ;  /* 0x0000000500257308 */ /* 0x0002a20000002400 */
[----:B------:R-:W-:Y:S08]  /*e0a0*/  HMMA.16816.F32.BF16 R28, R20, R222, R148 ;  /* 0x000000de141c723c */ /* 0x000ff00000041894 */
[----:B------:R-:W-:Y:S03]  /*e0b0*/  HMMA.16816.F32.BF16 R144, R32, R64, R144 ;  /* 0x000000402090723c */ /* 0x000fe60000041890 */
[----:B------:R-:W-:-:S04]  /*e0c0*/  FMUL.FTZ R13, R152, UR4 ;  /* 0x00000004980d7c20 */ /* 0x000fc80008410000 */
[----:B------:R3:W4:Y:S01]  /*e0d0*/  MUFU.TANH R15, R13 ;  /* 0x0000000d000f7308 */ /* 0x0007220000002400 */
[----:B-1----:R-:W-:Y:S01]  /*e0e0*/  FMUL.FTZ R5, R42, UR4 ;  /* 0x000000042a057c20 */ /* 0x002fe20008410000 */
[----:B------:R-:W-:Y:S06]  /*e0f0*/  HMMA.16816.F32.BF16 R148, R32, R212, R56 ;  /* 0x000000d42094723c */ /* 0x000fec0000041838 */
[----:B------:R1:W5:Y:S02]  /*e100*/  MUFU.TANH R36, R5 ;  /* 0x0000000500247308 */ /* 0x0003640000002400 */
[----:B------:R-:W-:Y:S01]  /*e110*/  HMMA.16816.F32.BF16 R172, R8, R78, R28 ;  /* 0x0000004e08ac723c */ /* 0x000fe2000004181c */
[----:B---3--:R-:W-:-:S07]  /*e120*/  IABS R13, R7 ;  /* 0x00000007000d7213 */ /* 0x008fce0000000000 */
[----:B------:R-:W-:Y:S01]  /*e130*/  HMMA.16816.F32.BF16 R28, R24, R62, R44 ;  /* 0x0000003e181c723c */ /* 0x000fe2000004182c */
[----:B-1----:R-:W-:-:S07]  /*e140*/  IMAD.IADD R5, R193, 0x1, -R2 ;  /* 0x00000001c1057824 */ /* 0x002fce00078e0a02 */
[----:B------:R-:W-:Y:S01]  /*e150*/  HMMA.16816.F32.BF16 R60, R20, R62, R204 ;  /* 0x0000003e143c723c */ /* 0x000fe200000418cc */
[----:B------:R-:W-:Y:S01]  /*e160*/  IMAD.IADD R2, R198, 0x1, -R2 ;  /* 0x00000001c6027824 */ /* 0x000fe200078e0a02 */
[----:B------:R-:W-:-:S04]  /*e170*/  IABS R5, R5 ;  /* 0x0000000500057213 */ /* 0x000fc80000000000 */
[----:B------:R-:W-:Y:S02]  /*e180*/  IABS R7, R2 ;  /* 0x0000000200077213 */ /* 0x000fe40000000000 */
[----:B------:R-:W-:Y:S01]  /*e190*/  IABS R2, R3 ;  /* 0x0000000300027213 */ /* 0x000fe20000000000 */
[----:B------:R-:W-:Y:S01]  /*e1a0*/  IMAD.MOV.U32 R3, RZ, RZ, R13 ;  /* 0x000000ffff037224 */ /* 0x000fe200078e000d */
[----:B------:R-:W-:Y:S02]  /*e1b0*/  I2FP.F32.S32 R5, R5 ;  /* 0x0000000500057245 */ /* 0x000fe40000201400 */
[----:B------:R-:W-:Y:S01]  /*e1c0*/  I2FP.F32.S32 R2, R2 ;  /* 0x0000000200027245 */ /* 0x000fe20000201400 */
[----:B------:R-:W-:Y:S01]  /*e1d0*/  HMMA.16816.F32.BF16 R44, R16, R70, R28 ;  /* 0x00000046102c723c */ /* 0x000fe2000004181c */
[----:B------:R-:W-:Y:S01]  /*e1e0*/  I2FP.F32.S32 R3, R3 ;  /* 0x0000000300037245 */ /* 0x000fe20000201400 */
[----:B--2---:R-:W-:Y:S01]  /*e1f0*/  FFMA.FTZ R13, R5, -UR8, R37 ;  /* 0x80000008050d7c23 */ /* 0x004fe20008010025 */
[----:B------:R-:W-:Y:S01]  /*e200*/  I2FP.F32.S32 R7, R7 ;  /* 0x0000000700077245 */ /* 0x000fe20000201400 */
[----:B----4-:R-:W-:Y:S01]  /*e210*/  FFMA.FTZ R5, R2, -UR8, R15 ;  /* 0x8000000802057c23 */ /* 0x010fe2000801000f */
[----:B------:R-:W-:-:S02]  /*e220*/  VIADD R2, R4, 0xffffffb8 ;  /* 0xffffffb804027836 */ /* 0x000fc40000000000 */
[----:B------:R-:W-:Y:S01]  /*e230*/  FFMA.FTZ R14, R3, -UR8, R14 ;  /* 0x80000008030e7c23 */ /* 0x000fe2000801000e */
[----:B------:R-:W-:Y:S01]  /*e240*/  FSEL R13, R13, -INF , !P3 ;  /* 0xff8000000d0d7808 */ /* 0x000fe20005800000 */
[----:B-----5:R-:W-:Y:S01]  /*e250*/  FFMA.FTZ R7, R7, -UR8, R36 ;  /* 0x8000000807077c23 */ /* 0x020fe20008010024 */
[----:B------:R-:W-:Y:S01]  /*e260*/  VIADD R3, R6, 0xffffff49 ;  /* 0xffffff4906037836 */ /* 0x000fe20000000000 */
[----:B------:R-:W-:Y:S01]  /*e270*/  ISETP.GE.AND P3, PT, R2, R200, PT ;  /* 0x000000c80200720c */ /* 0x000fe20003f66270 */
[----:B------:R-:W-:Y:S01]  /*e280*/  FMUL.FTZ R15, R49, UR4 ;  /* 0x00000004310f7c20 */ /* 0x000fe20008410000 */
[----:B------:R-:W-:Y:S01]  /*e290*/  FSEL R14, R14, -INF , !P4 ;  /* 0xff8000000e0e7808 */ /* 0x000fe20006000000 */
[----:B------:R-:W-:Y:S01]  /*e2a0*/  FMUL.FTZ R37, R51, UR4 ;  /* 0x0000000433257c20 */ /* 0x000fe20008410000 */
[-C--:B------:R-:W-:Y:S01]  /*e2b0*/  ISETP.GT.AND P4, PT, R194, R2.reuse, PT ;  /* 0x00000002c200720c */ /* 0x080fe20003f84270 */
[----:B------:R-:W-:Y:S01]  /*e2c0*/  MUFU.TANH R39, R15 ;  /* 0x0000000f00277308 */ /* 0x000fe20000002400 */
[----:B------:R-:W-:Y:S01]  /*e2d0*/  FSEL R219, R14, -INF , !P5 ;  /* 0xff8000000edb7808 */ /* 0x000fe20006800000 */
[----:B------:R-:W-:Y:S01]  /*e2e0*/  FMUL.FTZ R14, R154, UR4 ;  /* 0x000000049a0e7c20 */ /* 0x000fe20008410000 */
[----:B------:R-:W-:Y:S01]  /*e2f0*/  FSEL R209, R13, -INF , !P6 ;  /* 0xff8000000dd17808 */ /* 0x000fe20007000000 */
[----:B------:R-:W-:Y:S01]  /*e300*/  FMUL.FTZ R13, R172, UR4 ;  /* 0x00000004ac0d7c20 */ /* 0x000fe20008410000 */
[----:B------:R-:W-:Y:S01]  /*e310*/  FSEL R7, R7, -INF , !P2 ;  /* 0xff80000007077808 */ /* 0x000fe20005000000 */
[----:B------:R-:W-:Y:S01]  /*e320*/  HMMA.16816.F32.BF16 R60, R8, R70, R60 ;  /* 0x00000046083c723c */ /* 0x000fe2000004183c */
[----:B------:R-:W-:Y:S01]  /*e330*/  FSEL R5, R5, -INF , !P4 ;  /* 0xff80000005057808 */ /* 0x000fe20006000000 */
[----:B------:R1:W-:Y:S01]  /*e340*/  MUFU.TANH R38, R14 ;  /* 0x0000000e00267308 */ /* 0x0003e20000002400 */
[----:B------:R-:W-:Y:S01]  /*e350*/  FSEL R210, R7, -INF , !P1 ;  /* 0xff80000007d27808 */ /* 0x000fe20004800000 */
[----:B------:R-:W-:Y:S01]  /*e360*/  IMAD.IADD R7, R192, 0x1, -R3 ;  /* 0x00000001c0077824 */ /* 0x000fe200078e0a03 */
[----:B------:R-:W-:Y:S01]  /*e370*/  FSEL R222, R5, -INF , !P3 ;  /* 0xff80000005de7808 */ /* 0x000fe20005800000 */
[----:B------:R-:W-:Y:S01]  /*e380*/  IMAD.IADD R5, R12, 0x1, -R0 ;  /* 0x000000010c057824 */ /* 0x000fe200078e0a00 */
[----:B------:R-:W-:Y:S01]  /*e390*/  ISETP.GT.AND P5, PT, R197, R2, PT ;  /* 0x00000002c500720c */ /* 0x000fe20003fa4270 */
[----:B------:R-:W-:Y:S01]  /*e3a0*/  IMAD.MOV.U32 R70, RZ, RZ, R239 ;  /* 0x000000ffff467224 */ /* 0x000fe200078e00ef */
[----:B------:R-:W-:Y:S01]  /*e3b0*/  ISETP.GE.AND P6, PT, R2, R202, PT ;  /* 0x000000ca0200720c */ /* 0x000fe20003fc6270 */
[----:B------:R2:W3:Y:S01]  /*e3c0*/  MUFU.TANH R36, R13 ;  /* 0x0000000d00247308 */ /* 0x0004e20000002400 */
[----:B------:R-:W-:Y:S01]  /*e3d0*/  ISETP.GT.AND P2, PT, R196, R2, PT ;  /* 0x00000002c400720c */ /* 0x000fe20003f44270 */
[----:B------:R-:W-:Y:S01]  /*e3e0*/  IMAD.MOV.U32 R71, RZ, RZ, R238 ;  /* 0x000000ffff477224 */ /* 0x000fe200078e00ee */
[----:B------:R-:W-:-:S02]  /*e3f0*/  ISETP.GE.AND P4, PT, R2, R199, PT ;  /* 0x000000c70200720c */ /* 0x000fc40003f86270 */
[----:B------:R-:W-:Y:S02]  /*e400*/  ISETP.GE.AND P1, PT, R2, R201, PT ;  /* 0x000000c90200720c */ /* 0x000fe40003f26270 */
[----:B------:R-:W-:Y:S01]  /*e410*/  ISETP.GT.AND P3, PT, R195, R2, PT ;  /* 0x00000002c300720c */ /* 0x000fe20003f64270 */
[----:B------:R-:W-:Y:S02]  /*e420*/  IMAD.IADD R2, R198, 0x1, -R0 ;  /* 0x00000001c6027824 */ /* 0x000fe400078e0a00 */
[----:B-1----:R-:W-:Y:S01]  /*e430*/  FMUL.FTZ R14, R174, UR4 ;  /* 0x00000004ae0e7c20 */ /* 0x002fe20008410000 */
[----:B------:R-:W-:Y:S01]  /*e440*/  IABS R5, R5 ;  /* 0x0000000500057213 */ /* 0x000fe20000000000 */
[----:B------:R-:W-:Y:S01]  /*e450*/  MUFU.TANH R40, R37 ;  /* 0x0000002500287308 */ /* 0x000fe20000002400 */
[----:B------:R-:W-:Y:S01]  /*e460*/  FMUL.FTZ R57, R61, UR4 ;  /* 0x000000043d397c20 */ /* 0x000fe20008410000 */
[----:B------:R-:W-:Y:S01]  /*e470*/  FMUL.FTZ R58, R63, UR4 ;  /* 0x000000043f3a7c20 */ /* 0x000fe20008410000 */
[----:B------:R-:W-:Y:S01]  /*e480*/  HMMA.16816.F32.BF16 R72, R32, R72, R68 ;  /* 0x000000482048723c */ /* 0x000fe20000041844 */
[----:B------:R-:W-:-:S02]  /*e490*/  IMAD.MOV.U32 R68, RZ, RZ, R237 ;  /* 0x000000ffff447224 */ /* 0x000fc400078e00ed */
[----:B--2---:R-:W-:Y:S01]  /*e4a0*/  IMAD.IADD R13, R193, 0x1, -R0 ;  /* 0x00000001c10d7824 */ /* 0x004fe200078e0a00 */
[----:B------:R-:W-:Y:S01]  /*e4b0*/  IABS R0, R7 ;  /* 0x0000000700007213 */ /* 0x000fe20000000000 */
[----:B------:R1:W2:Y:S01]  /*e4c0*/  MUFU.TANH R15, R14 ;  /* 0x0000000e000f7308 */ /* 0x0002a20000002400 */
[----:B------:R-:W-:Y:S02]  /*e4d0*/  IMAD.MOV.U32 R69, RZ, RZ, R234 ;  /* 0x000000ffff457224 */ /* 0x000fe400078e00ea */
[----:B------:R-:W-:Y:S01]  /*e4e0*/  IABS R7, R13 ;  /* 0x0000000d00077213 */ /* 0x000fe20000000000 */
[----:B------:R-:W-:Y:S02]  /*e4f0*/  IMAD.MOV.U32 R70, RZ, RZ, R233 ;  /* 0x000000ffff467224 */ /* 0x000fe400078e00e9 */
[----:B------:R-:W-:Y:S01]  /*e500*/  IMAD.MOV.U32 R71, RZ, RZ, R232 ;  /* 0x000000ffff477224 */ /* 0x000fe200078e00e8 */
[----:B------:R-:W-:-:S05]  /*e510*/  I2FP.F32.S32 R7, R7 ;  /* 0x0000000700077245 */ /* 0x000fca0000201400 */
[----:B---3--:R-:W-:Y:S01]  /*e520*/  FFMA.FTZ R7, R7, -UR8, R36 ;  /* 0x8000000807077c23 */ /* 0x008fe20008010024 */
[----:B-1----:R-:W-:Y:S02]  /*e530*/  IABS R14, R2 ;  /* 0x00000002000e7213 */ /* 0x002fe40000000000 */
[----:B------:R-:W-:Y:S02]  /*e540*/  I2FP.F32.S32 R2, R5 ;  /* 0x0000000500027245 */ /* 0x000fe40000201400 */
[----:B------:R-:W-:Y:S02]  /*e550*/  I2FP.F32.S32 R14, R14 ;  /* 0x0000000e000e7245 */ /* 0x000fe40000201400 */
[----:B------:R-:W-:Y:S01]  /*e560*/  I2FP.F32.S32 R5, R0 ;  /* 0x0000000000057245 */ /* 0x000fe20000201400 */
[----:B------:R-:W-:Y:S01]  /*e570*/  FFMA.FTZ R2, R2, -UR8, R38 ;  /* 0x8000000802027c23 */ /* 0x000fe20008010026 */
[----:B------:R-:W-:Y:S01]  /*e580*/  VIADD R0, R4, 0xffffff81 ;  /* 0xffffff8104007836 */ /* 0x000fe20000000000 */
[----:B------:R-:W-:-:S02]  /*e590*/  FSEL R7, R7, -INF , !P2 ;  /* 0xff80000007077808 */ /* 0x000fc40005000000 */
[----:B------:R-:W-:Y:S01]  /*e5a0*/  FFMA.FTZ R5, R5, -UR8, R39 ;  /* 0x8000000805057c23 */ /* 0x000fe20008010027 */
[----:B------:R-:W-:Y:S01]  /*e5b0*/  FSEL R13, R2, -INF , !P5 ;  /* 0xff800000020d7808 */ /* 0x000fe20006800000 */
[----:B--2---:R-:W-:Y:S01]  /*e5c0*/  FFMA.FTZ R2, R14, -UR8, R15 ;  /* 0x800000080e027c23 */ /* 0x004fe2000801000f */
[----:B------:R-:W-:Y:S01]  /*e5d0*/  ISETP.GT.AND P5, PT, R194, R0, PT ;  /* 0x00000000c200720c */ /* 0x000fe20003fa4270 */
[----:B------:R-:W1:Y:S01]  /*e5e0*/  LDSM.16.M88.4 R36, [R182+0x4800] ;  /* 0x00480000b624783b */ /* 0x000e620000000200 */
[----:B------:R-:W-:Y:S02]  /*e5f0*/  FSEL R223, R7, -INF , !P4 ;  /* 0xff80000007df7808 */ /* 0x000fe40006000000 */
[----:B------:R-:W-:Y:S02]  /*e600*/  FSEL R7, R2, -INF , !P3 ;  /* 0xff80000002077808 */ /* 0x000fe40005800000 */
[----:B------:R-:W-:Y:S02]  /*e610*/  ISETP.GE.AND P2, PT, R0, R200, PT ;  /* 0x000000c80000720c */ /* 0x000fe40003f46270 */
[----:B------:R-:W-:Y:S01]  /*e620*/  FSEL R2, R5, -INF , !P5 ;  /* 0xff80000005027808 */ /* 0x000fe20006800000 */
[--C-:B------:R-:W-:Y:S01]  /*e630*/  IMAD.IADD R5, R193, 0x1, -R3.reuse ;  /* 0x00000001c1057824 */ /* 0x100fe200078e0a03 */
[----:B------:R-:W-:Y:S01]  /*e640*/  FSEL R229, R13, -INF , !P6 ;  /* 0xff8000000de57808 */ /* 0x000fe20007000000 */
[----:B------:R-:W-:Y:S01]  /*e650*/  FMUL.FTZ R13, R41, UR4 ;  /* 0x00000004290d7c20 */ /* 0x000fe20008410000 */
[----:B------:R-:W-:Y:S01]  /*e660*/  FSEL R228, R7, -INF , !P1 ;  /* 0xff80000007e47808 */ /* 0x000fe20004800000 */
[--C-:B------:R-:W-:Y:S01]  /*e670*/  IMAD.IADD R7, R12, 0x1, -R3.reuse ;  /* 0x000000010c077824 */ /* 0x100fe200078e0a03 */
[----:B------:R-:W-:Y:S01]  /*e680*/  FSEL R208, R2, -INF , !P2 ;  /* 0xff80000002d07808 */ /* 0x000fe20005000000 */
[----:B------:R-:W-:Y:S01]  /*e690*/  IMAD.IADD R3, R198, 0x1, -R3 ;  /* 0x00000001c6037824 */ /* 0x000fe200078e0a03 */
[----:B------:R-:W-:Y:S01]  /*e6a0*/  ISETP.GT.AND P6, PT, R197, R0, PT ;  /* 0x00000000c500720c */ /* 0x000fe20003fc4270 */
[----:B------:R2:W3:Y:S01]  /*e6b0*/  MUFU.TANH R29, R13 ;  /* 0x0000000d001d7308 */ /* 0x0004e20000002400 */
[----:B------:R-:W-:Y:S01]  /*e6c0*/  ISETP.GE.AND P4, PT, R0, R202, PT ;  /* 0x000000ca0000720c */ /* 0x000fe20003f86270 */
[----:B------:R-:W-:Y:S01]  /*e6d0*/  VIADD R2, R6, 0xffffff50 ;  /* 0xffffff5006027836 */ /* 0x000fe20000000000 */
[----:B------:R-:W-:-:S02]  /*e6e0*/  ISETP.GT.AND P3, PT, R196, R0, PT ;  /* 0x00000000c400720c */ /* 0x000fc40003f64270 */
[C---:B------:R-:W-:Y:S02]  /*e6f0*/  ISETP.GE.AND P5, PT, R0.reuse, R199, PT ;  /* 0x000000c70000720c */ /* 0x040fe40003fa6270 */
[----:B------:R-:W-:Y:S02]  /*e700*/  ISETP.GE.AND P1, PT, R0, R201, PT ;  /* 0x000000c90000720c */ /* 0x000fe40003f26270 */
[----:B------:R-:W-:Y:S01]  /*e710*/  ISETP.GT.AND P2, PT, R195, R0, PT ;  /* 0x00000000c300720c */ /* 0x000fe20003f44270 */
[----:B------:R-:W-:Y:S01]  /*e720*/  FMUL.FTZ R0, R43, UR4 ;  /* 0x000000042b007c20 */ /* 0x000fe20008410000 */
[----:B------:R-:W-:Y:S02]  /*e730*/  IABS R7, R7 ;  /* 0x0000000700077213 */ /* 0x000fe40000000000 */
[----:B------:R-:W-:Y:S01]  /*e740*/  IABS R14, R5 ;  /* 0x00000005000e7213 */ /* 0x000fe20000000000 */
[----:B------:R4:W-:Y:S01]  /*e750*/  MUFU.TANH R28, R0 ;  /* 0x00000000001c7308 */ /* 0x0009e20000002400 */
[----:B------:R-:W-:Y:S01]  /*e760*/  IABS R5, R3 ;  /* 0x0000000300057213 */ /* 0x000fe20000000000 */
[----:B------:R-:W-:-:S02]  /*e770*/  IMAD.MOV.U32 R3, RZ, RZ, R7 ;  /* 0x000000ffff037224 */ /* 0x000fc400078e0007 */
[----:B--2---:R-:W-:Y:S01]  /*e780*/  FMUL.FTZ R13, R44, UR4 ;  /* 0x000000042c0d7c20 */ /* 0x004fe20008410000 */
[----:B------:R-:W-:-:S03]  /*e790*/  IMAD.MOV.U32 R7, RZ, RZ, R14 ;  /* 0x000000ffff077224 */ /* 0x000fc600078e000e */
[----:B------:R2:W5:Y:S02]  /*e7a0*/  MUFU.TANH R15, R13 ;  /* 0x0000000d000f7308 */ /* 0x0005640000002400 */
[----:B------:R-:W-:Y:S01]  /*e7b0*/  I2FP.F32.S32 R14, R7 ;  /* 0x00000007000e7245 */ /* 0x000fe20000201400 */
[----:B-1----:R-:W-:Y:S01]  /*e7c0*/  HMMA.16816.F32.BF16 R52, R20, R36, R52 ;  /* 0x000000241434723c */ /* 0x002fe20000041834 */
[----:B----4-:R-:W-:-:S05]  /*e7d0*/  IMAD.IADD R0, R192, 0x1, -R2 ;  /* 0x00000001c0007824 */ /* 0x010fca00078e0a02 */
[----:B------:R-:W-:Y:S01]  /*e7e0*/  IABS R0, R0 ;  /* 0x0000000000007213 */ /* 0x000fe20000000000 */
[----:B--2---:R-:W-:Y:S01]  /*e7f0*/  IMAD.MOV.U32 R13, RZ, RZ, R5 ;  /* 0x000000ffff0d7224 */ /* 0x004fe200078e0005 */
[----:B------:R-:W-:Y:S02]  /*e800*/  I2FP.F32.S32 R5, R3 ;  /* 0x0000000300057245 */ /* 0x000fe40000201400 */
[----:B------:R-:W-:Y:S01]  /*e810*/  I2FP.F32.S32 R7, R0 ;  /* 0x0000000000077245 */ /* 0x000fe20000201400 */
[----:B------:R-:W-:Y:S01]  /*e820*/  VIADD R0, R4, 0xffffff88 ;  /* 0xffffff8804007836 */ /* 0x000fe20000000000 */
[----:B------:R-:W-:Y:S01]  /*e830*/  I2FP.F32.S32 R3, R13 ;  /* 0x0000000d00037245 */ /* 0x000fe20000201400 */
[----:B------:R-:W-:Y:S01]  /*e840*/  FFMA.FTZ R13, R5, -UR8, R40 ;  /* 0x80000008050d7c23 */ /* 0x000fe20008010028 */
[----:B---3--:R-:W-:Y:S01]  /*e850*/  FFMA.FTZ R5, R14, -UR8, R29 ;  /* 0x800000080e057c23 */ /* 0x008fe2000801001d */
[----:B-----5:R-:W-:Y:S01]  /*e860*/  FFMA.FTZ R7, R7, -UR8, R15 ;  /* 0x8000000807077c23 */ /* 0x020fe2000801000f */
[----:B------:R-:W-:Y:S01]  /*e870*/  HMMA.16816.F32.BF16 R40, R24, R36, R144 ;  /* 0x000000241828723c */ /* 0x000fe20000041890 */
[----:B------:R-:W-:Y:S01]  /*e880*/  FFMA.FTZ R3, R3, -UR8, R28 ;  /* 0x8000000803037c23 */ /* 0x000fe2000801001c */
[----:B------:R-:W-:Y:S01]  /*e890*/  FSEL R13, R13, -INF , !P6 ;  /* 0xff8000000d0d7808 */ /* 0x000fe20007000000 */
[----:B------:R-:W1:Y:S01]  /*e8a0*/  LDSM.16.M88.4 R28, [R186+0x4800] ;  /* 0x00480000ba1c783b */ /* 0x000e620000000200 */
[----:B------:R-:W-:Y:S01]  /*e8b0*/  FSEL R5, R5, -INF , !P3 ;  /* 0xff80000005057808 */ /* 0x000fe20005800000 */
[----:B------:R-:W-:Y:S01]  /*e8c0*/  FMUL.FTZ R37, R47, UR4 ;  /* 0x000000042f257c20 */ /* 0x000fe20008410000 */
[----:B------:R-:W-:-:S02]  /*e8d0*/  ISETP.GT.AND P6, PT, R194, R0, PT ;  /* 0x00000000c200720c */ /* 0x000fc40003fc4270 */
[----:B------:R-:W-:Y:S01]  /*e8e0*/  FSEL R79, R13, -INF , !P4 ;  /* 0xff8000000d4f7808 */ /* 0x000fe20006000000 */
[----:B------:R-:W-:Y:S01]  /*e8f0*/  FMUL.FTZ R13, R46, UR4 ;  /* 0x000000042e0d7c20 */ /* 0x000fe20008410000 */
[----:B------:R-:W-:Y:S01]  /*e900*/  FSEL R65, R5, -INF , !P5 ;  /* 0xff80000005417808 */ /* 0x000fe20006800000 */
[----:B------:R-:W-:Y:S01]  /*e910*/  MUFU.TANH R56, R37 ;  /* 0x0000002500387308 */ /* 0x000fe20000002400 */
[----:B------:R-:W-:Y:S02]  /*e920*/  FSEL R5, R3, -INF , !P2 ;  /* 0xff80000003057808 */ /* 0x000fe40005000000 */
[----:B------:R-:W-:Y:S02]  /*e930*/  ISETP.GE.AND P4, PT, R0, R200, PT ;  /* 0x000000c80000720c */ /* 0x000fe40003f86270 */
[----:B------:R-:W-:Y:S01]  /*e940*/  FSEL R3, R7, -INF , !P6 ;  /* 0xff80000007037808 */ /* 0x000fe20007000000 */
[--C-:B------:R-:W-:Y:S01]  /*e950*/  IMAD.IADD R7, R12, 0x1, -R2.reuse ;  /* 0x000000010c077824 */ /* 0x100fe200078e0a02 */
[----:B------:R-:W-:Y:S01]  /*e960*/  FSEL R64, R5, -INF , !P1 ;  /* 0xff80000005407808 */ /* 0x000fe20004800000 */
[----:B------:R2:W-:Y:S01]  /*e970*/  MUFU.TANH R46, R13 ;  /* 0x0000000d002e7308 */ /* 0x0005e20000002400 */
[----:B------:R-:W-:Y:S01]  /*e980*/  FSEL R78, R3, -INF , !P4 ;  /* 0xff800000034e7808 */ /* 0x000fe20006000000 */
[--C-:B------:R-:W-:Y:S01]  /*e990*/  IMAD.IADD R5, R193, 0x1, -R2.reuse ;  /* 0x00000001c1057824 */ /* 0x100fe200078e0a02 */
[----:B------:R-:W-:Y:S01]  /*e9a0*/  ISETP.GT.AND P3, PT, R197, R0, PT ;  /* 0x00000000c500720c */ /* 0x000fe20003f64270 */
[----:B------:R-:W-:Y:S01]  /*e9b0*/  IMAD.IADD R2, R198, 0x1, -R2 ;  /* 0x00000001c6027824 */ /* 0x000fe200078e0a02 */
[----:B------:R-:W-:Y:S01]  /*e9c0*/  ISETP.GE.AND P5, PT, R0, R202, PT ;  /* 0x000000ca0000720c */ /* 0x000fe20003fa6270 */
[----:B------:R-:W-:Y:S01]  /*e9d0*/  VIADD R3, R6, 0xffffff51 ;  /* 0xffffff5106037836 */ /* 0x000fe20000000000 */
[----:B------:R-:W-:Y:S01]  /*e9e0*/  ISETP.GT.AND P2, PT, R196, R0, PT ;  /* 0x00000000c400720c */ /* 0x000fe20003f44270 */
[----:B------:R-:W-:Y:S01]  /*e9f0*/  MUFU.TANH R37, R57 ;  /* 0x0000003900257308 */ /* 0x000fe20000002400 */
[----:B------:R-:W-:-:S02]  /*ea00*/  ISETP.GE.AND P6, PT, R0, R199, PT ;  /* 0x000000c70000720c */ /* 0x000fc40003fc6270 */
[----:B------:R-:W-:Y:S02]  /*ea10*/  ISETP.GE.AND P1, PT, R0, R201, PT ;  /* 0x000000c90000720c */ /* 0x000fe40003f26270 */
[----:B------:R-:W-:Y:S01]  /*ea20*/  ISETP.GT.AND P4, PT, R195, R0, PT ;  /* 0x00000000c300720c */ /* 0x000fe20003f84270 */
[----:B------:R-:W-:Y:S01]  /*ea30*/  FMUL.FTZ R0, R62, UR4 ;  /* 0x000000043e007c20 */ /* 0x000fe20008410000 */
[----:B------:R-:W-:Y:S01]  /*ea40*/  IABS R14, R7 ;  /* 0x00000007000e7213 */ /* 0x000fe20000000000 */
[----:B--2---:R-:W-:Y:S02]  /*ea50*/  FMUL.FTZ R13, R60, UR4 ;  /* 0x000000043c0d7c20 */ /* 0x004fe40008410000 */
[----:B------:R2:W-:Y:S01]  /*ea60*/  MUFU.TANH R36, R0 ;  /* 0x0000000000247308 */ /* 0x0005e20000002400 */
[----:B------:R-:W-:Y:S02]  /*ea70*/  IABS R7, R5 ;  /* 0x0000000500077213 */ /* 0x000fe40000000000 */
[----:B------:R-:W-:Y:S01]  /*ea80*/  IABS R5, R2 ;  /* 0x0000000200057213 */ /* 0x000fe20000000000 */
[----:B------:R-:W-:Y:S01]  /*ea90*/  IMAD.MOV.U32 R2, RZ, RZ, R14 ;  /* 0x000000ffff027224 */ /* 0x000fe200078e000e */
[----:B------:R-:W-:Y:S01]  /*eaa0*/  I2FP.F32.S32 R7, R7 ;  /* 0x0000000700077245 */ /* 0x000fe20000201400 */
[----:B-1----:R-:W-:Y:S02]  /*eab0*/  HMMA.16816.F32.BF16 R48, R16, R28, R40 ;  /* 0x0000001c1030723c */ /* 0x002fe40000041828 */
[----:B------:R1:W3:Y:S01]  /*eac0*/  MUFU.TANH R44, R13 ;  /* 0x0000000d002c7308 */ /* 0x0002e20000002400 */
[----:B------:R-:W-:Y:S01]  /*ead0*/  IMAD.MOV.U32 R14, RZ, RZ, R5 ;  /* 0x000000ffff0e7224 */ /* 0x000fe200078e0005 */
[----:B------:R-:W-:-:S04]  /*eae0*/  I2FP.F32.S32 R5, R2 ;  /* 0x0000000200057245 */ /* 0x000fc80000201400 */
[----:B------:R-:W-:Y:S01]  /*eaf0*/  I2FP.F32.S32 R14, R14 ;  /* 0x0000000e000e7245 */ /* 0x000fe20000201400 */
[----:B------:R-:W-:Y:S01]  /*eb00*/  HMMA.16816.F32.BF16 R40, R32, R66, R224 ;  /* 0x000000422028723c */ /* 0x000fe200000418e0 */
[----:B--2---:R-:W-:-:S05]  /*eb10*/  IMAD.IADD R0, R192, 0x1, -R3 ;  /* 0x00000001c0007824 */ /* 0x004fca00078e0a03 */
[----:B------:R-:W-:Y:S01]  /*eb20*/  IABS R0, R0 ;  /* 0x0000000000007213 */ /* 0x000fe20000000000 */
[----:B-1----:R-:W-:Y:S01]  /*eb30*/  FMUL.FTZ R13, R45, UR4 ;  /* 0x000000042d0d7c20 */ /* 0x002fe20008410000 */
[----:B---3--:R-:W-:Y:S02]  /*eb40*/  FFMA.FTZ R7, R7, -UR8, R44 ;  /* 0x8000000807077c23 */ /* 0x008fe4000801002c */
[----:B------:R-:W-:Y:S01]  /*eb50*/  I2FP.F32.S32 R2, R0 ;  /* 0x0000000000027245 */ /* 0x000fe20000201400 */
[----:B------:R-:W-:Y:S01]  /*eb60*/  VIADD R0, R4, 0xffffff89 ;  /* 0xffffff8904007836 */ /* 0x000fe20000000000 */
[----:B------:R1:W2:Y:S01]  /*eb70*/  MUFU.TANH R15, R13 ;  /* 0x0000000d000f7308 */ /* 0x0002a20000002400 */
[----:B------:R-:W-:-:S03]  /*eb80*/  FSEL R7, R7, -INF , !P2 ;  /* 0xff80000007077808 */ /* 0x000fc60005000000 */
[----:B------:R-:W-:Y:S02]  /*eb90*/  ISETP.GE.AND P2, PT, R0, R200, PT ;  /* 0x000000c80000720c */ /* 0x000fe40003f46270 */
[----:B------:R-:W-:Y:S01]  /*eba0*/  FSEL R59, R7, -INF , !P6 ;  /* 0xff800000073b7808 */ /* 0x000fe20007000000 */
[----:B------:R-:W-:Y:S01]  /*ebb0*/  IMAD.IADD R7, R12, 0x1, -R3 ;  /* 0x000000010c077824 */ /* 0x000fe200078e0a03 */
[----:B------:R-:W-:Y:S01]  /*ebc0*/  ISETP.GE.AND P6, PT, R0, R202, PT ;  /* 0x000000ca0000720c */ /* 0x000fe20003fc6270 */
[----:B------:R-:W-:Y:S01]  /*ebd0*/  HMMA.16816.F32.BF16 R40, R24, R38, R40 ;  /* 0x000000261828723c */ /* 0x000fe20000041828 */
[----:B-1----:R-:W-:Y:S01]  /*ebe0*/  FFMA.FTZ R13, R5, -UR8, R46 ;  /* 0x80000008050d7c23 */ /* 0x002fe2000801002e */
[----:B------:R-:W-:Y:S01]  /*ebf0*/  FFMA.FTZ R5, R14, -UR8, R36 ;  /* 0x800000080e057c23 */ /* 0x000fe20008010024 */
[----:B--2---:R-:W-:Y:S01]  /*ec00*/  FFMA.FTZ R2, R2, -UR8, R15 ;  /* 0x8000000802027c23 */ /* 0x004fe2000801000f */
[----:B------:R-:W-:Y:S01]  /*ec10*/  IABS R14, R7 ;  /* 0x00000007000e7213 */ /* 0x000fe20000000000 */
[----:B------:R-:W-:Y:S01]  /*ec20*/  MUFU.TANH R36, R58 ;  /* 0x0000003a00247308 */ /* 0x000fe20000002400 */
[----:B------:R-:W-:-:S02]  /*ec30*/  FSEL R13, R13, -INF , !P3 ;  /* 0xff8000000d0d7808 */ /* 0x000fc40005800000 */
[----:B------:R-:W-:Y:S01]  /*ec40*/  HMMA.16816.F32.BF16 R44, R8, R28, R52 ;  /* 0x0000001c082c723c */ /* 0x000fe20000041834 */
[----:B------:R-:W-:Y:S02]  /*ec50*/  FSEL R5, R5, -INF , !P4 ;  /* 0xff80000005057808 */ /* 0x000fe40006000000 */
[-C--:B------:R-:W-:Y:S02]  /*ec60*/  ISETP.GT.AND P3, PT, R194, R0.reuse, PT ;  /* 0x00000000c200720c */ /* 0x080fe40003f64270 */
[----:B------:R-:W-:Y:S01]  /*ec70*/  FSEL R60, R5, -INF , !P1 ;  /* 0xff800000053c7808 */ /* 0x000fe20004800000 */
[--C-:B------:R-:W-:Y:S01]  /*ec80*/  IMAD.IADD R5, R193, 0x1, -R3.reuse ;  /* 0x00000001c1057824 */ /* 0x100fe200078e0a03 */
[----:B------:R-:W-:Y:S01]  /*ec90*/  FSEL R2, R2, -INF , !P3 ;  /* 0xff80000002027808 */ /* 0x000fe20005800000 */
[----:B------:R-:W-:Y:S01]  /*eca0*/  IMAD.IADD R3, R198, 0x1, -R3 ;  /* 0x00000001c6037824 */ /* 0x000fe200078e0a03 */
[----:B------:R-:W-:Y:S01]  /*ecb0*/  FSEL R62, R13, -INF , !P5 ;  /* 0xff8000000d3e7808 */ /* 0x000fe20006800000 */
[----:B------:R-:W-:Y:S01]  /*ecc0*/  FMUL.FTZ R13, R48, UR4 ;  /* 0x00000004300d7c20 */ /* 0x000fe20008410000 */
[----:B------:R-:W-:Y:S01]  /*ecd0*/  FSEL R61, R2, -INF , !P2 ;  /* 0xff800000023d7808 */ /* 0x000fe20005000000 */
[----:B------:R-:W-:Y:S01]  /*ece0*/  VIADD R2, R6, 0xffffff58 ;  /* 0xffffff5806027836 */ /* 0x000fe20000000000 */
[----:B------:R-:W-:Y:S01]  /*ecf0*/  IABS R7, R3 ;  /* 0x0000000300077213 */ /* 0x000fe20000000000 */
[----:B------:R-:W-:Y:S01]  /*ed00*/  IMAD.MOV.U32 R3, RZ, RZ, R14 ;  /* 0x000000ffff037224 */ /* 0x000fe200078e000e */
[----:B------:R-:W-:Y:S01]  /*ed10*/  IABS R5, R5 ;  /* 0x0000000500057213 */ /* 0x000fe20000000000 */
[----:B------:R1:W2:Y:S01]  /*ed20*/  MUFU.TANH R15, R13 ;  /* 0x0000000d000f7308 */ /* 0x0002a20000002400 */
[----:B------:R-:W-:-:S02]  /*ed30*/  ISETP.GT.AND P5, PT, R197, R0, PT ;  /* 0x00000000c500720c */ /* 0x000fc40003fa4270 */
[-C--:B------:R-:W-:Y:S02]  /*ed40*/  ISETP.GT.AND P4, PT, R196, R0.reuse, PT ;  /* 0x00000000c400720c */ /* 0x080fe40003f84270 */
[C---:B------:R-:W-:Y:S02]  /*ed50*/  ISETP.GE.AND P3, PT, R0.reuse, R199, PT ;  /* 0x000000c70000720c */ /* 0x040fe40003f66270 */
[----:B------:R-:W-:Y:S02]  /*ed60*/  ISETP.GE.AND P1, PT, R0, R201, PT ;  /* 0x000000c90000720c */ /* 0x000fe40003f26270 */
[----:B------:R-:W-:Y:S01]  /*ed70*/  ISETP.GT.AND P2, PT, R195, R0, PT ;  /* 0x00000000c300720c */ /* 0x000fe20003f44270 */
[----:B------:R-:W-:Y:S01]  /*ed80*/  IMAD.IADD R0, R192, 0x1, -R2 ;  /* 0x00000001c0007824 */ /* 0x000fe200078e0a02 */
[----:B------:R-:W-:-:S04]  /*ed90*/  I2FP.F32.S32 R14, R5 ;  /* 0x00000005000e7245 */ /* 0x000fc80000201400 */
[----:B------:R-:W-:Y:S01]  /*eda0*/  IABS R0, R0 ;  /* 0x0000000000007213 */ /* 0x000fe20000000000 */
[----:B-1----:R-:W-:Y:S01]  /*edb0*/  IMAD.MOV.U32 R13, RZ, RZ, R7 ;  /* 0x000000ffff0d7224 */ /* 0x002fe200078e0007 */
[----:B------:R-:W-:Y:S02]  /*edc0*/  I2FP.F32.S32 R7, R3 ;  /* 0x0000000300077245 */ /* 0x000fe40000201400 */
[----:B------:R-:W-:Y:S01]  /*edd0*/  I2FP.F32.S32 R3, R0 ;  /* 0x0000000000037245 */ /* 0x000fe20000201400 */
[----:B------:R-:W-:Y:S01]  /*ede0*/  VIADD R0, R4, 0xffffff90 ;  /* 0xffffff9004007836 */ /* 0x000fe20000000000 */
[----:B------:R-:W-:Y:S01]  /*edf0*/  I2FP.F32.S32 R5, R13 ;  /* 0x0000000d00057245 */ /* 0x000fe20000201400 */
[----:B------:R-:W-:Y:S01]  /*ee00*/  FFMA.FTZ R13, R7, -UR8, R56 ;  /* 0x80000008070d7c23 */ /* 0x000fe20008010038 */
[----:B------:R-:W-:Y:S01]  /*ee10*/  FFMA.FTZ R7, R14, -UR8, R37 ;  /* 0x800000080e077c23 */ /* 0x000fe20008010025 */
[----:B--2---:R-:W-:Y:S01]  /*ee20*/  FFMA.FTZ R3, R3, -UR8, R15 ;  /* 0x8000000803037c23 */ /* 0x004fe2000801000f */
[----:B------:R-:W-:Y:S01]  /*ee30*/  FMUL.FTZ R14, R50, UR4 ;  /* 0x00000004320e7c20 */ /* 0x000fe20008410000 */
[----:B------:R-:W-:Y:S01]  /*ee40*/  FFMA.FTZ R5, R5, -UR8, R36 ;  /* 0x8000000805057c23 */ /* 0x000fe20008010024 */
[----:B------:R-:W-:-:S02]  /*ee50*/  FSEL R13, R13, -INF , !P5 ;  /* 0xff8000000d0d7808 */ /* 0x000fc40006800000 */
[----:B------:R-:W-:Y:S01]  /*ee60*/  FSEL R7, R7, -INF , !P4 ;  /* 0xff80000007077808 */ /* 0x000fe20006000000 */
[----:B------:R-:W1:Y:S01]  /*ee70*/  MUFU.TANH R36, R14 ;  /* 0x0000000e00247308 */ /* 0x000e620000002400 */
[----:B------:R-:W-:Y:S02]  /*ee80*/  ISETP.GT.AND P5, PT, R194, R0, PT ;  /* 0x00000000c200720c */ /* 0x000fe40003fa4270 */
[----:B------:R-:W-:Y:S01]  /*ee90*/  FSEL R56, R7, -INF , !P3 ;  /* 0xff80000007387808 */ /* 0x000fe20005800000 */
[----:B------:R-:W-:Y:S01]  /*eea0*/  FMUL.FTZ R7, R44, UR4 ;  /* 0x000000042c077c20 */ /* 0x000fe20008410000 */
[----:B------:R-:W-:Y:S02]  /*eeb0*/  FSEL R5, R5, -INF , !P2 ;  /* 0xff80000005057808 */ /* 0x000fe40005000000 */
[----:B------:R-:W-:Y:S01]  /*eec0*/  ISETP.GE.AND P4, PT, R0, R200, PT ;  /* 0x000000c80000720c */ /* 0x000fe20003f86270 */
[----:B------:R2:W3:Y:S01]  /*eed0*/  MUFU.TANH R29, R7 ;  /* 0x00000007001d7308 */ /* 0x0004e20000002400 */
[----:B------:R-:W-:-:S02]  /*eee0*/  FSEL R3, R3, -INF , !P5 ;  /* 0xff80000003037808 */ /* 0x000fc40006800000 */
[----:B------:R-:W-:Y:S01]  /*eef0*/  FSEL R57, R5, -INF , !P1 ;  /* 0xff80000005397808 */ /* 0x000fe20004800000 */
[----:B------:R-:W-:Y:S01]  /*ef00*/  IMAD.IADD R5, R193, 0x1, -R2 ;  /* 0x00000001c1057824 */ /* 0x000fe200078e0a02 */
[----:B------:R-:W-:Y:S01]  /*ef10*/  FSEL R58, R13, -INF , !P6 ;  /* 0xff8000000d3a7808 */ /* 0x000fe20007000000 */
[----:B------:R-:W-:Y:S01]  /*ef20*/  FMUL.FTZ R13, R49, UR4 ;  /* 0x00000004310d7c20 */ /* 0x000fe20008410000 */
[----:B------:R-:W-:Y:S01]  /*ef30*/  FSEL R206, R3, -INF , !P4 ;  /* 0xff80000003ce7808 */ /* 0x000fe20006000000 */
[----:B------:R-:W-:Y:S01]  /*ef40*/  VIADD R3, R6, 0xffffff59 ;  /* 0xffffff5906037836 */ /* 0x000fe20000000000 */
[----:B------:R-:W-:Y:S01]  /*ef50*/  ISETP.GT.AND P6, PT, R197, R0, PT ;  /* 0x00000000c500720c */ /* 0x000fe20003fc4270 */
[----:B------:R1:W-:Y:S01]  /*ef60*/  MUFU.TANH R14, R13 ;  /* 0x0000000d000e7308 */ /* 0x0003e20000002400 */
[----:B------:R-:W-:Y:S02]  /*ef70*/  ISETP.GE.AND P3, PT, R0, R202, PT ;  /* 0x000000ca0000720c */ /* 0x000fe40003f66270 */
[----:B------:R-:W-:-:S02]  /*ef80*/  ISETP.GT.AND P2, PT, R196, R0, PT ;  /* 0x00000000c400720c */ /* 0x000fc40003f44270 */
[----:B------:R-:W-:Y:S01]  /*ef90*/  ISETP.GE.AND P1, PT, R0, R199, PT ;  /* 0x000000c70000720c */ /* 0x000fe20003f26270 */
[--C-:B--2---:R-:W-:Y:S01]  /*efa0*/  IMAD.IADD R7, R12, 0x1, -R2.reuse ;  /* 0x000000010c077824 */ /* 0x104fe200078e0a02 */
[----:B------:R-:W-:Y:S01]  /*efb0*/  ISETP.GE.AND P5, PT, R0, R201, PT ;  /* 0x000000c90000720c */ /* 0x000fe20003fa6270 */
[----:B------:R-:W-:Y:S01]  /*efc0*/  IMAD.IADD R2, R198, 0x1, -R2 ;  /* 0x00000001c6027824 */ /* 0x000fe200078e0a02 */
[----:B------:R-:W-:Y:S01]  /*efd0*/  ISETP.GT.AND P4, PT, R195, R0, PT ;  /* 0x00000000c300720c */ /* 0x000fe20003f84270 */
[----:B------:R-:W-:Y:S01]  /*efe0*/  FMUL.FTZ R0, R46, UR4 ;  /* 0x000000042e007c20 */ /* 0x000fe20008410000 */
[----:B------:R-:W-:Y:S02]  /*eff0*/  IABS R7, R7 ;  /* 0x0000000700077213 */ /* 0x000fe40000000000 */
[----:B------:R-:W-:Y:S01]  /*f000*/  IABS R15, R5 ;  /* 0x00000005000f7213 */ /* 0x000fe20000000000 */
[----:B------:R2:W4:Y:S01]  /*f010*/  MUFU.TANH R28, R0 ;  /* 0x00000000001c7308 */ /* 0x0005220000002400 */
[----:B------:R-:W-:Y:S01]  /*f020*/  IABS R5, R2 ;  /* 0x0000000200057213 */ /* 0x000fe20000000000 */
[----:B------:R-:W-:-:S02]  /*f030*/  IMAD.MOV.U32 R2, RZ, RZ, R7 ;  /* 0x000000ffff027224 */ /* 0x000fc400078e0007 */
[----:B------:R-:W-:Y:S01]  /*f040*/  IMAD.MOV.U32 R7, RZ, RZ, R15 ;  /* 0x000000ffff077224 */ /* 0x000fe200078e000f */
[----:B------:R-:W-:Y:S01]  /*f050*/  I2FP.F32.S32 R5, R5 ;  /* 0x0000000500057245 */ /* 0x000fe20000201400 */
[----:B------:R-:W-:Y:S01]  /*f060*/  FMUL.FTZ R15, R51, UR4 ;  /* 0x00000004330f7c20 */ /* 0x000fe20008410000 */
[----:B------:R-:W-:Y:S01]  /*f070*/  I2FP.F32.S32 R2, R2 ;  /* 0x0000000200027245 */ /* 0x000fe20000201400 */
[----:B------:R-:W-:Y:S01]  /*f080*/  HMMA.16816.F32.BF16 R48, R16, R30, R40 ;  /* 0x0000001e1030723c */ /* 0x000fe20000041828 */
[----:B------:R-:W-:Y:S01]  /*f090*/  I2FP.F32.S32 R7, R7 ;  /* 0x0000000700077245 */ /* 0x000fe20000201400 */
[----:B------:R-:W-:Y:S02]  /*f0a0*/  MUFU.TANH R44, R15 ;  /* 0x0000000f002c7308 */ /* 0x000fe40000002400 */
[----:B-1----:R-:W-:Y:S02]  /*f0b0*/  FFMA.FTZ R13, R2, -UR8, R36 ;  /* 0x80000008020d7c23 */ /* 0x002fe40008010024 */
[----:B---3--:R-:W-:-:S02]  /*f0c0*/  FFMA.FTZ R7, R7, -UR8, R29 ;  /* 0x8000000807077c23 */ /* 0x008fc4000801001d */
[----:B------:R-:W-:Y:S01]  /*f0d0*/  HMMA.16816.F32.BF16 R40, R20, R38, R168 ;  /* 0x000000261428723c */ /* 0x000fe200000418a8 */
[----:B--2---:R-:W-:Y:S02]  /*f0e0*/  IMAD.IADD R0, R192, 0x1, -R3 ;  /* 0x00000001c0007824 */ /* 0x004fe400078e0a03 */
[----:B----4-:R-:W-:Y:S01]  /*f0f0*/  FFMA.FTZ R5, R5, -UR8, R28 ;  /* 0x8000000805057c23 */ /* 0x010fe2000801001c */
[----:B------:R-:W-:Y:S01]  /*f100*/  FSEL R13, R13, -INF , !P6 ;  /* 0xff8000000d0d7808 */ /* 0x000fe20007000000 */
[----:B------:R-:W1:Y:S01]  /*f110*/  LDSM.16.M88.4 R36, [R182+0x5000] ;  /* 0x00500000b624783b */ /* 0x000e620000000200 */
[----:B------:R-:W-:Y:S02]  /*f120*/  FSEL R7, R7, -INF , !P2 ;  /* 0xff80000007077808 */ /* 0x000fe40005000000 */
[----:B------:R-:W-:Y:S02]  /*f130*/  IABS R0, R0 ;  /* 0x0000000000007213 */ /* 0x000fe40000000000 */
[----:B------:R-:W-:-:S02]  /*f140*/  FSEL R5, R5, -INF , !P4 ;  /* 0xff80000005057808 */ /* 0x000fc40006000000 */
[----:B------:R-:W-:Y:S01]  /*f150*/  I2FP.F32.S32 R2, R0 ;  /* 0x0000000000027245 */ /* 0x000fe20000201400 */
[----:B------:R-:W-:Y:S01]  /*f160*/  VIADD R0, R4, 0xffffff91 ;  /* 0xffffff9104007836 */ /* 0x000fe20000000000 */
[----:B------:R-:W-:Y:S02]  /*f170*/  FSEL R211, R13, -INF , !P3 ;  /* 0xff8000000dd37808 */ /* 0x000fe40005800000 */
[----:B------:R-:W-:Y:S01]  /*f180*/  FSEL R204, R7, -INF , !P1 ;  /* 0xff80000007cc7808 */ /* 0x000fe20004800000 */
[----:B------:R-:W-:Y:S01]  /*f190*/  FFMA.FTZ R2, R2, -UR8, R14 ;  /* 0x8000000802027c23 */ /* 0x000fe2000801000e */
[----:B------:R-:W-:Y:S01]  /*f1a0*/  ISETP.GT.AND P6, PT, R194, R0, PT ;  /* 0x00000000c200720c */ /* 0x000fe20003fc4270 */
[----:B------:R-:W-:Y:S01]  /*f1b0*/  FMUL.FTZ R7, R45, UR4 ;  /* 0x000000042d077c20 */ /* 0x000fe20008410000 */
[----:B------:R-:W-:Y:S01]  /*f1c0*/  ISETP.GE.AND P2, PT, R0, R200, PT ;  /* 0x000000c80000720c */ /* 0x000fe20003f46270 */
[----:B------:R-:W-:Y:S01]  /*f1d0*/  HMMA.16816.F32.BF16 R40, R8, R30, R40 ;  /* 0x0000001e0828723c */ /* 0x000fe20000041828 */
[----:B------:R-:W-:Y:S01]  /*f1e0*/  FSEL R2, R2, -INF , !P6 ;  /* 0xff80000002027808 */ /* 0x000fe20007000000 */
[----:B------:R2:W3:Y:S01]  /*f1f0*/  MUFU.TANH R29, R7 ;  /* 0x00000007001d7308 */ /* 0x0004e20000002400 */
[----:B------:R-:W-:Y:S01]  /*f200*/  FSEL R205, R5, -INF , !P5 ;  /* 0xff80000005cd7808 */ /* 0x000fe20006800000 */
[----:B------:R-:W-:Y:S01]  /*f210*/  VIADD R5, R6, 0xffffff60 ;  /* 0xffffff6006057836 */ /* 0x000fe20000000000 */
        /* <DEDUP_REMOVED lines=8> */
[----:B------:R-:W-:Y:S01]  /*f2a0*/  FMUL.FTZ R0, R47, UR4 ;  /* 0x000000042f007c20 */ /* 0x000fe20008410000 */
[----:B--2---:R-:W-:Y:S01]  /*f2b0*/  FMUL.FTZ R7, R48, UR4 ;  /* 0x0000000430077c20 */ /* 0x004fe20008410000 */
[----:B------:R-:W-:Y:S01]  /*f2c0*/  IABS R14, R2 ;  /* 0x00000002000e7213 */ /* 0x000fe20000000000 */
[----:B------:R-:W-:Y:S01]  /*f2d0*/  FMUL.FTZ R41, R41, UR4 ;  /* 0x0000000429297c20 */ /* 0x000fe20008410000 */
[----:B------:R2:W-:Y:S01]  /*f2e0*/  MUFU.TANH R28, R0 ;  /* 0x00000000001c7308 */ /* 0x0005e20000002400 */
[----:B-1----:R-:W-:Y:S07]  /*f2f0*/  HMMA.16816.F32.BF16 R52, R20, R36, R160 ;  /* 0x000000241434723c */ /* 0x002fee00000418a0 */
[----:B------:R1:W4:Y:S01]  /*f300*/  MUFU.TANH R15, R7 ;  /* 0x00000007000f7308 */ /* 0x0003220000002400 */
[----:B--2---:R-:W-:-:S02]  /*f310*/  IMAD.IADD R0, R12, 0x1, -R3 ;  /* 0x000000010c007824 */ /* 0x004fc400078e0a03 */
[----:B------:R-:W-:-:S03]  /*f320*/  IMAD.IADD R3, R198, 0x1, -R3 ;  /* 0x00000001c6037824 */ /* 0x000fc600078e0a03 */
[----:B------:R-:W-:Y:S01]  /*f330*/  IABS R13, R0 ;  /* 0x00000000000d7213 */ /* 0x000fe20000000000 */
[----:B------:R-:W-:Y:S01]  /*f340*/  IMAD.IADD R0, R192, 0x1, -R5 ;  /* 0x00000001c0007824 */ /* 0x000fe200078e0a05 */
[----:B-1----:R-:W-:Y:S01]  /*f350*/  IABS R7, R3 ;  /* 0x0000000300077213 */ /* 0x002fe20000000000 */
[----:B------:R-:W-:Y:S02]  /*f360*/  IMAD.MOV.U32 R3, RZ, RZ, R14 ;  /* 0x000000ffff037224 */ /* 0x000fe400078e000e */
[----:B------:R-:W-:Y:S01]  /*f370*/  IMAD.MOV.U32 R2, RZ, RZ, R13 ;  /* 0x000000ffff027224 */ /* 0x000fe200078e000d */
[----:B------:R-:W-:Y:S01]  /*f380*/  IABS R0, R0 ;  /* 0x0000000000007213 */ /* 0x000fe20000000000 */
[----:B------:R-:W-:Y:S01]  /*f390*/  IMAD.MOV.U32 R14, RZ, RZ, R7 ;  /* 0x000000ffff0e7224 */ /* 0x000fe200078e0007 */
[----:B------:R-:W-:Y:S02]  /*f3a0*/  I2FP.F32.S32 R7, R3 ;  /* 0x0000000300077245 */ /* 0x000fe40000201400 */
[----:B------:R-:W-:-:S02]  /*f3b0*/  I2FP.F32.S32 R2, R2 ;  /* 0x0000000200027245 */ /* 0x000fc40000201400 */
[----:B------:R-:W-:Y:S01]  /*f3c0*/  I2FP.F32.S32 R14, R14 ;  /* 0x0000000e000e7245 */ /* 0x000fe20000201400 */
[----:B---3--:R-:W-:Y:S01]  /*f3d0*/  FFMA.FTZ R7, R7, -UR8, R29 ;  /* 0x8000000807077c23 */ /* 0x008fe2000801001d */
[----:B------:R-:W-:Y:S01]  /*f3e0*/  I2FP.F32.S32 R3, R0 ;  /* 0x0000000000037245 */ /* 0x000fe20000201400 */
[----:B------:R-:W-:Y:S01]  /*f3f0*/  FFMA.FTZ R2, R2, -UR8, R44 ;  /* 0x8000000802027c23 */ /* 0x000fe2000801002c */
[----:B------:R-:W-:Y:S01]  /*f400*/  VIADD R0, R4, 0xffffff98 ;  /* 0xffffff9804007836 */ /* 0x000fe20000000000 */
[----:B------:R-:W-:Y:S01]  /*f410*/  HMMA.16816.F32.BF16 R44, R24, R36, R148 ;  /* 0x00000024182c723c */ /* 0x000fe20000041894 */
[----:B------:R-:W-:Y:S01]  /*f420*/  FSEL R7, R7, -INF , !P4 ;  /* 0xff80000007077808 */ /* 0x000fe20006000000 */
[----:B----4-:R-:W-:Y:S01]  /*f430*/  FFMA.FTZ R3, R3, -UR8, R15 ;  /* 0x8000000803037c23 */ /* 0x010fe2000801000f */
[----:B------:R-:W-:Y:S01]  /*f440*/  FSEL R13, R2, -INF , !P3 ;  /* 0xff800000020d7808 */ /* 0x000fe20005800000 */
[----:B------:R-:W-:Y:S01]  /*f450*/  FFMA.FTZ R2, R14, -UR8, R28 ;  /* 0x800000080e027c23 */ /* 0x000fe2000801001c */
[----:B------:R-:W-:Y:S01]  /*f460*/  ISETP.GT.AND P3, PT, R194, R0, PT ;  /* 0x00000000c200720c */ /* 0x000fe20003f64270 */
[----:B------:R-:W1:Y:S01]  /*f470*/  LDSM.16.M88.4 R28, [R186+0x5000] ;  /* 0x00500000ba1c783b */ /* 0x000e620000000200 */
[----:B------:R-:W-:Y:S01]  /*f480*/  FSEL R207, R13, -INF , !P1 ;  /* 0xff8000000dcf7808 */ /* 0x000fe20004800000 */
[----:B------:R-:W-:Y:S01]  /*f490*/  FMUL.FTZ R13, R50, UR4 ;  /* 0x00000004320d7c20 */ /* 0x000fe20008410000 */
[----:B------:R-:W-:Y:S01]  /*f4a0*/  ISETP.GE.AND P1, PT, R0, R200, PT ;  /* 0x000000c80000720c */ /* 0x000fe20003f26270 */
[----:B------:R-:W-:Y:S01]  /*f4b0*/  FMUL.FTZ R14, R49, UR4 ;  /* 0x00000004310e7c20 */ /* 0x000fe20008410000 */
[----:B------:R-:W-:Y:S01]  /*f4c0*/  FSEL R2, R2, -INF , !P2 ;  /* 0xff80000002027808 */ /* 0x000fe20005000000 */
[----:B------:R2:W-:Y:S01]  /*f4d0*/  MUFU.TANH R48, R13 ;  /* 0x0000000d00307308 */ /* 0x0005e20000002400 */
[----:B------:R-:W-:Y:S01]  /*f4e0*/  FSEL R3, R3, -INF , !P3 ;  /* 0xff80000003037808 */ /* 0x000fe20005800000 */
[----:B------:R-:W-:Y:S01]  /*f4f0*/  FMUL.FTZ R37, R51, UR4 ;  /* 0x0000000433257c20 */ /* 0x000fe20008410000 */
[----:B------:R-:W-:Y:S01]  /*f500*/  FSEL R174, R7, -INF , !P5 ;  /* 0xff80000007ae7808 */ /* 0x000fe20006800000 */
[----:B------:R-:W-:Y:S01]  /*f510*/  IMAD.IADD R7, R193, 0x1, -R5 ;  /* 0x00000001c1077824 */ /* 0x000fe200078e0a05 */
[----:B------:R-:W-:Y:S01]  /*f520*/  FSEL R176, R2, -INF , !P6 ;  /* 0xff80000002b07808 */ /* 0x000fe20007000000 */
[----:B------:R-:W-:Y:S01]  /*f530*/  FMUL.FTZ R2, R40, UR4 ;  /* 0x0000000428027c20 */ /* 0x000fe20008410000 */
[----:B------:R-:W-:Y:S01]  /*f540*/  FSEL R169, R3, -INF , !P1 ;  /* 0xff80000003a97808 */ /* 0x000fe20004800000 */
[----:B------:R-:W-:Y:S01]  /*f550*/  MUFU.TANH R15, R14 ;  /* 0x0000000e000f7308 */ /* 0x000fe20000002400 */
[----:B------:R-:W-:Y:S01]  /*f560*/  ISETP.GT.AND P4, PT, R197, R0, PT ;  /* 0x00000000c500720c */ /* 0x000fe20003f84270 */
[----:B------:R-:W-:Y:S01]  /*f570*/  FMUL.FTZ R50, R43, UR4 ;  /* 0x000000042b327c20 */ /* 0x000fe20008410000 */
[----:B------:R-:W-:Y:S01]  /*f580*/  ISETP.GE.AND P5, PT, R0, R202, PT ;  /* 0x000000ca0000720c */ /* 0x000fe20003fa6270 */
[----:B------:R-:W-:-:S04]  /*f590*/  DEPBAR.LE SB0, 0x0 ;  /* 0x000080000000791a */ /* 0x000fc80000000000 */
[-C--:B------:R-:W-:Y:S01]  /*f5a0*/  ISETP.GT.AND P2, PT, R196, R0.reuse, PT ;  /* 0x00000000c400720c */ /* 0x080fe20003f44270 */
[----:B------:R3:W4:Y:S01]  /*f5b0*/  MUFU.TANH R40, R2 ;  /* 0x0000000200287308 */ /* 0x0007220000002400 */
[----:B------:R-:W-:Y:S01]  /*f5c0*/  BAR.SYNC.DEFER_BLOCKING 0x0 ;  /* 0x0000000000007b1d */ /* 0x000fe20000010000 */
[----:B------:R-:W-:Y:S01]  /*f5d0*/  ISETP.GE.AND P6, PT, R0, R199, PT ;  /* 0x000000c70000720c */ /* 0x000fe20003fc6270 */
[----:B--2---:R-:W-:Y:S01]  /*f5e0*/  IMAD.IADD R13, R12, 0x1, -R5 ;  /* 0x000000010c0d7824 */ /* 0x004fe200078e0a05 */
[----:B------:R-:W-:Y:S02]  /*f5f0*/  ISETP.GE.AND P3, PT, R0, R201, PT ;  /* 0x000000c90000720c */ /* 0x000fe40003f66270 */
[----:B------:R-:W-:Y:S01]  /*f600*/  ISETP.GT.AND P1, PT, R195, R0, PT ;  /* 0x00000000c300720c */ /* 0x000fe20003f24270 */
[----:B------:R-:W-:Y:S01]  /*f610*/  FMUL.FTZ R0, R42, UR4 ;  /* 0x000000042a007c20 */ /* 0x000fe20008410000 */
[----:B------:R-:W-:Y:S02]  /*f620*/  IABS R13, R13 ;  /* 0x0000000d000d7213 */ /* 0x000fe40000000000 */
[----:B------:R-:W-:Y:S01]  /*f630*/  IABS R7, R7 ;  /* 0x0000000700077213 */ /* 0x000fe20000000000 */
[----:B------:R2:W5:Y:S03]  /*f640*/  MUFU.TANH R36, R0 ;  /* 0x0000000000247308 */ /* 0x0005660000002400 */
[----:B------:R-:W-:Y:S01]  /*f650*/  I2FP.F32.S32 R7, R7 ;  /* 0x0000000700077245 */ /* 0x000fe20000201400 */
[----:B---3--:R-:W-:Y:S01]  /*f660*/  VIADD R2, R6, 0xffffff61 ;  /* 0xffffff6106027836 */ /* 0x008fe20000000000 */
[----:B-1----:R-:W-:Y:S03]  /*f670*/  HMMA.16816.F32.BF16 R44, R16, R28, R44 ;  /* 0x0000001c102c723c */ /* 0x002fe6000004182c */
[----:B----4-:R-:W-:Y:S01]  /*f680*/  FFMA.FTZ R7, R7, -UR8, R40 ;  /* 0x8000000807077c23 */ /* 0x010fe20008010028 */
[----:B------:R-:W-:-:S04]  /*f690*/  IMAD.IADD R3, R192, 0x1, -R2 ;  /* 0x00000001c0037824 */ /* 0x000fc800078e0a02 */
[----:B------:R-:W-:Y:S01]  /*f6a0*/  FSEL R7, R7, -INF , !P2 ;  /* 0xff80000007077808 */ /* 0x000fe20005000000 */
[----:B--2---:R-:W-:-:S03]  /*f6b0*/  IMAD.IADD R0, R198, 0x1, -R5 ;  /* 0x00000001c6007824 */ /* 0x004fc600078e0a05 */
[----:B------:R-:W-:Y:S01]  /*f6c0*/  FSEL R166, R7, -INF , !P6 ;  /* 0xff80000007a67808 */ /* 0x000fe20007000000 */
[----:B------:R-:W-:Y:S01]  /*f6d0*/  IMAD.IADD R7, R12, 0x1, -R2 ;  /* 0x000000010c077824 */ /* 0x000fe200078e0a02 */
[----:B------:R-:W-:Y:S02]  /*f6e0*/  IABS R5, R0 ;  /* 0x0000000000057213 */ /* 0x000fe40000000000 */
[----:B------:R-:W-:Y:S01]  /*f6f0*/  IABS R0, R3 ;  /* 0x0000000300007213 */ /* 0x000fe20000000000 */
[----:B------:R-:W-:Y:S01]  /*f700*/  IMAD.MOV.U32 R3, RZ, RZ, R13 ;  /* 0x000000ffff037224 */ /* 0x000fe200078e000d */
[----:B------:R-:W-:Y:S01]  /*f710*/  IABS R7, R7 ;  /* 0x0000000700077213 */ /* 0x000fe20000000000 */
[----:B------:R-:W-:-:S03]  /*f720*/  IMAD.MOV.U32 R14, RZ, RZ, R5 ;  /* 0x000000ffff0e7224 */ /* 0x000fc600078e0005 */
[----:B------:R-:W-:Y:S02]  /*f730*/  I2FP.F32.S32 R5, R3 ;  /* 0x0000000300057245 */ /* 0x000fe40000201400 */
[----:B------:R-:W-:Y:S02]  /*f740*/  I2FP.F32.S32 R14, R14 ;  /* 0x0000000e000e7245 */ /* 0x000fe40000201400 */
[----:B------:R-:W-:Y:S01]  /*f750*/  I2FP.F32.S32 R3, R0 ;  /* 0x0000000000037245 */ /* 0x000fe20000201400 */
[----:B------:R-:W-:Y:S01]  /*f760*/  FFMA.FTZ R13, R5, -UR8, R48 ;  /* 0x80000008050d7c23 */ /* 0x000fe20008010030 */
[----:B------:R-:W-:Y:S02]  /*f770*/  VIADD R0, R4, 0xffffff99 ;  /* 0xffffff9904007836 */ /* 0x000fe40000000000 */
[----:B-----5:R-:W-:Y:S01]  /*f780*/  FFMA.FTZ R5, R14, -UR8, R36 ;  /* 0x800000080e057c23 */ /* 0x020fe20008010024 */
[----:B------:R-:W-:Y:S01]  /*f790*/  MUFU.TANH R48, R37 ;  /* 0x0000002500307308 */ /* 0x000fe20000002400 */
[----:B------:R-:W-:Y:S01]  /*f7a0*/  FFMA.FTZ R3, R3, -UR8, R15 ;  /* 0x8000000803037c23 */ /* 0x000fe2000801000f */
[----:B------:R-:W-:-:S02]  /*f7b0*/  FSEL R13, R13, -INF , !P4 ;  /* 0xff8000000d0d7808 */ /* 0x000fc40006000000 */
[----:B------:R-:W-:Y:S02]  /*f7c0*/  FSEL R5, R5, -INF , !P1 ;  /* 0xff80000005057808 */ /* 0x000fe40004800000 */
[----:B------:R-:W-:Y:S02]  /*f7d0*/  ISETP.GT.AND P4, PT, R194, R0, PT ;  /* 0x00000000c200720c */ /* 0x000fe40003f84270 */
[----:B------:R-:W-:Y:S01]  /*f7e0*/  FSEL R168, R5, -INF , !P3 ;  /* 0xff80000005a87808 */ /* 0x000fe20005800000 */
[--C-:B------:R-:W-:Y:S01]  /*f7f0*/  IMAD.IADD R5, R193, 0x1, -R2.reuse ;  /* 0x00000001c1057824 */ /* 0x100fe200078e0a02 */
[----:B------:R-:W-:Y:S01]  /*f800*/  ISETP.GE.AND P2, PT, R0, R200, PT ;  /* 0x000000c80000720c */ /* 0x000fe20003f46270 */
[----:B------:R1:W2:Y:S01]  /*f810*/  MUFU.TANH R37, R41 ;  /* 0x0000002900257308 */ /* 0x0002a20000002400 */
[----:B------:R-:W-:Y:S01]  /*f820*/  FSEL R3, R3, -INF , !P4 ;  /* 0xff80000003037808 */ /* 0x000fe20006000000 */
[----:B------:R-:W-:Y:S01]  /*f830*/  IMAD.IADD R2, R198, 0x1, -R2 ;  /* 0x00000001c6027824 */ /* 0x000fe200078e0a02 */
[----:B------:R-:W-:Y:S01]  /*f840*/  FSEL R179, R13, -INF , !P5 ;  /* 0xff8000000db37808 */ /* 0x000fe20006800000 */
[----:B------:R-:W-:Y:S01]  /*f850*/  FMUL.FTZ R13, R44, UR4 ;  /* 0x000000042c0d7c20 */ /* 0x000fe20008410000 */
[----:B------:R-:W-:-:S02]  /*f860*/  IABS R15, R5 ;  /* 0x00000005000f7213 */ /* 0x000fc40000000000 */
[----:B------:R-:W-:Y:S01]  /*f870*/  FSEL R171, R3, -INF , !P2 ;  /* 0xff80000003ab7808 */ /* 0x000fe20005000000 */
[----:B------:R-:W-:Y:S01]  /*f880*/  VIADD R3, R6, 0xffffff68 ;  /* 0xffffff6806037836 */ /* 0x000fe20000000000 */
[----:B------:R-:W3:Y:S01]  /*f890*/  MUFU.TANH R36, R50 ;  /* 0x0000003200247308 */ /* 0x000ee20000002400 */
[----:B------:R-:W-:Y:S01]  /*f8a0*/  IABS R5, R2 ;  /* 0x0000000200057213 */ /* 0x000fe20000000000 */
[----:B------:R-:W-:Y:S01]  /*f8b0*/  IMAD.MOV.U32 R2, RZ, RZ, R7 ;  /* 0x000000ffff027224 */ /* 0x000fe200078e0007 */
[----:B------:R-:W-:Y:S01]  /*f8c0*/  ISETP.GT.AND P5, PT, R197, R0, PT ;  /* 0x00000000c500720c */ /* 0x000fe20003fa4270 */
[----:B------:R-:W-:Y:S01]  /*f8d0*/  IMAD.MOV.U32 R7, RZ, RZ, R15 ;  /* 0x000000ffff077224 */ /* 0x000fe200078e000f */
[----:B------:R-:W-:Y:S02]  /*f8e0*/  ISETP.GE.AND P6, PT, R0, R202, PT ;  /* 0x000000ca0000720c */ /* 0x000fe40003fc6270 */
[-C--:B------:R-:W-:Y:S01]  /*f8f0*/  ISETP.GT.AND P1, PT, R196, R0.reuse, PT ;  /* 0x00000000c400720c */ /* 0x080fe20003f24270 */
[----:B------:R4:W5:Y:S01]  /*f900*/  MUFU.TANH R14, R13 ;  /* 0x0000000d000e7308 */ /* 0x0009620000002400 */
[C---:B------:R-:W-:Y:S01]  /*f910*/  ISETP.GE.AND P4, PT, R0.reuse, R199, PT ;  /* 0x000000c70000720c */ /* 0x040fe20003f86270 */
[----:B-1----:R-:W-:Y:S01]  /*f920*/  HMMA.16816.F32.BF16 R40, R32, R214, R68 ;  /* 0x000000d62028723c */ /* 0x002fe20000041844 */
[----:B------:R-:W-:Y:S01]  /*f930*/  ISETP.GE.AND P3, PT, R0, R201, PT ;  /* 0x000000c90000720c */ /* 0x000fe20003f66270 */
[----:B------:R-:W-:Y:S01]  /*f940*/  IMAD.MOV.U32 R71, RZ, RZ, R164 ;  /* 0x000000ffff477224 */ /* 0x000fe200078e00a4 */
[----:B------:R-:W-:Y:S01]  /*f950*/  ISETP.GT.AND P2, PT, R195, R0, PT ;  /* 0x00000000c300720c */ /* 0x000fe20003f44270 */
[----:B------:R-:W-:Y:S01]  /*f960*/  IMAD.IADD R0, R192, 0x1, -R3 ;  /* 0x00000001c0007824 */ /* 0x000fe200078e0a03 */
[----:B------:R-:W-:Y:S01]  /*f970*/  I2FP.F32.S32 R2, R2 ;  /* 0x0000000200027245 */ /* 0x000fe20000201400 */
[----:B------:R-:W-:Y:S01]  /*f980*/  IMAD.MOV.U32 R70, RZ, RZ, R165 ;  /* 0x000000ffff467224 */ /* 0x000fe200078e00a5 */
[----:B------:R-:W-:Y:S01]  /*f990*/  I2FP.F32.S32 R7, R7 ;  /* 0x0000000700077245 */ /* 0x000fe20000201400 */
[----:B------:R-:W-:Y:S01]  /*f9a0*/  HMMA.16816.F32.BF16 R32, R8, R28, R52 ;  /* 0x0000001c0820723c */ /* 0x000fe20000041834 */
[----:B------:R-:W-:Y:S01]  /*f9b0*/  IABS R0, R0 ;  /* 0x0000000000007213 */ /* 0x000fe20000000000 */
[----:B------:R-:W-:Y:S01]  /*f9c0*/  IMAD.MOV.U32 R69, RZ, RZ, R167 ;  /* 0x000000ffff457224 */ /* 0x000fe200078e00a7 */
[----:B------:R-:W-:Y:S01]  /*f9d0*/  I2FP.F32.S32 R5, R5 ;  /* 0x0000000500057245 */ /* 0x000fe20000201400 */
[----:B--2---:R-:W-:Y:S01]  /*f9e0*/  FFMA.FTZ R7, R7, -UR8, R37 ;  /* 0x8000000807077c23 */ /* 0x004fe20008010025 */
[----:B------:R-:W-:-:S02]  /*f9f0*/  IMAD.MOV.U32 R68, RZ, RZ, R178 ;  /* 0x000000ffff447224 */ /* 0x000fc400078e00b2 */
[----:B----4-:R-:W-:Y:S01]  /*fa00*/  FFMA.FTZ R13, R2, -UR8, R48 ;  /* 0x80000008020d7c23 */ /* 0x010fe20008010030 */
[----:B------:R-:W-:Y:S01]  /*fa10*/  I2FP.F32.S32 R2, R0 ;  /* 0x0000000000027245 */ /* 0x000fe20000201400 */
[----:B------:R-:W-:Y:S02]  /*fa20*/  VIADD R0, R4, 0xffffffa0 ;  /* 0xffffffa004007836 */ /* 0x000fe40000000000 */
[----:B---3--:R-:W-:Y:S01]  /*fa30*/  FFMA.FTZ R5, R5, -UR8, R36 ;  /* 0x8000000805057c23 */ /* 0x008fe20008010024 */
[----:B------:R-:W-:Y:S01]  /*fa40*/  FSEL R7, R7, -INF , !P1 ;  /* 0xff80000007077808 */ /* 0x000fe20004800000 */
[----:B------:R-:W-:Y:S01]  /*fa50*/  HMMA.16816.F32.BF16 R48, R20, R38, R156 ;  /* 0x000000261430723c */ /* 0x000fe2000004189c */
[----:B------:R-:W-:Y:S01]  /*fa60*/  FSEL R13, R13, -INF , !P5 ;  /* 0xff8000000d0d7808 */ /* 0x000fe20006800000 */
[----:B-----5:R-:W-:Y:S01]  /*fa70*/  FFMA.FTZ R2, R2, -UR8, R14 ;  /* 0x8000000802027c23 */ /* 0x020fe2000801000e */
[----:B------:R-:W-:Y:S02]  /*fa80*/  ISETP.GT.AND P5, PT, R194, R0, PT ;  /* 0x00000000c200720c */ /* 0x000fe40003fa4270 */
[----:B------:R-:W-:-:S02]  /*fa90*/  FSEL R160, R7, -INF , !P4 ;  /* 0xff80000007a07808 */ /* 0x000fc40006000000 */
[----:B------:R-:W-:Y:S01]  /*faa0*/  ISETP.GE.AND P1, PT, R0, R200, PT ;  /* 0x000000c80000720c */ /* 0x000fe20003f26270 */
[----:B------:R-:W-:Y:S01]  /*fab0*/  FMUL.FTZ R7, R32, UR4 ;  /* 0x0000000420077c20 */ /* 0x000fe20008410000 */
[----:B------:R-:W-:Y:S01]  /*fac0*/  FSEL R5, R5, -INF , !P2 ;  /* 0xff80000005057808 */ /* 0x000fe20005000000 */
[C---:B------:R-:W-:Y:S01]  /*fad0*/  HMMA.16816.F32.BF16 R36, R24.reuse, R38, R40 ;  /* 0x000000261824723c */ /* 0x040fe20000041828 */
[----:B------:R-:W-:Y:S01]  /*fae0*/  FSEL R2, R2, -INF , !P5 ;  /* 0xff80000002027808 */ /* 0x000fe20006800000 */
[----:B------:R1:W2:Y:S01]  /*faf0*/  MUFU.TANH R44, R7 ;  /* 0x00000007002c7308 */ /* 0x0002a20000002400 */
[----:B------:R-:W-:Y:S01]  /*fb00*/  FSEL R172, R13, -INF , !P6 ;  /* 0xff8000000dac7808 */ /* 0x000fe20007000000 */
[----:B------:R-:W-:Y:S01]  /*fb10*/  FMUL.FTZ R13, R46, UR4 ;  /* 0x000000042e0d7c20 */ /* 0x000fe20008410000 */
[----:B------:R-:W-:Y:S01]  /*fb20*/  FSEL R162, R5, -INF , !P3 ;  /* 0xff80000005a27808 */ /* 0x000fe20005800000 */
[--C-:B------:R-:W-:Y:S01]  /*fb30*/  IMAD.IADD R5, R193, 0x1, -R3.reuse ;  /* 0x00000001c1057824 */ /* 0x100fe200078e0a03 */
[----:B------:R-:W-:Y:S01]  /*fb40*/  FSEL R164, R2, -INF , !P1 ;  /* 0xff80000002a47808 */ /* 0x000fe20004800000 */
[----:B------:R-:W-:Y:S01]  /*fb50*/  VIADD R2, R6, 0xffffff69 ;  /* 0xffffff6906027836 */ /* 0x000fe20000000000 */
[----:B------:R-:W-:Y:S01]  /*fb60*/  ISETP.GT.AND P6, PT, R197, R0, PT ;  /* 0x00000000c500720c */ /* 0x000fe20003fc4270 */
[----:B------:R3:W4:Y:S01]  /*fb70*/  MUFU.TANH R46, R13 ;  /* 0x0000000d002e7308 */ /* 0x0007220000002400 */
[----:B------:R-:W-:Y:S01]  /*fb80*/  ISETP.GE.AND P4, PT, R0, R202, PT ;  /* 0x000000ca0000720c */ /* 0x000fe20003f86270 */
[----:B------:R-:W-:Y:S01]  /*fb90*/  FMUL.FTZ R29, R33, UR4 ;  /* 0x00000004211d7c20 */ /* 0x000fe20008410000 */
[-C--:B------:R-:W-:Y:S01]  /*fba0*/  ISETP.GT.AND P2, PT, R196, R0.reuse, PT ;  /* 0x00000000c400720c */ /* 0x080fe20003f44270 */
[----:B------:R-:W-:Y:S01]  /*fbb0*/  FMUL.FTZ R32, R35, UR4 ;  /* 0x0000000423207c20 */ /* 0x000fe20008410000 */
[C---:B------:R-:W-:Y:S01]  /*fbc0*/  ISETP.GE.AND P5, PT, R0.reuse, R199, PT ;  /* 0x000000c70000720c */ /* 0x040fe20003fa6270 */
[----:B------:R-:W-:Y:S01]  /*fbd0*/  HMMA.16816.F32.BF16 R24, R24, R220, R72 ;  /* 0x000000dc1818723c */ /* 0x000fe20000041848 */
[----:B------:R-:W-:Y:S01]  /*fbe0*/  ISETP.GE.AND P3, PT, R0, R201, PT ;  /* 0x000000c90000720c */ /* 0x000fe20003f66270 */
[----:B------:R-:W-:Y:S01]  /*fbf0*/  MUFU.TANH R33, R29 ;  /* 0x0000001d00217308 */ /* 0x000fe20000002400 */
[----:B------:R-:W-:Y:S01]  /*fc00*/  ISETP.GT.AND P1, PT, R195, R0, PT ;  /* 0x00000000c300720c */ /* 0x000fe20003f24270 */
[----:B-1----:R-:W-:-:S02]  /*fc10*/  IMAD.IADD R7, R12, 0x1, -R3 ;  /* 0x000000010c077824 */ /* 0x002fc400078e0a03 */
[----:B------:R-:W-:Y:S01]  /*fc20*/  FMUL.FTZ R0, R34, UR4 ;  /* 0x0000000422007c20 */ /* 0x000fe20008410000 */
[----:B------:R-:W-:Y:S02]  /*fc30*/  IMAD.IADD R3, R198, 0x1, -R3 ;  /* 0x00000001c6037824 */ /* 0x000fe400078e0a03 */
[----:B------:R-:W-:Y:S01]  /*fc40*/  FMUL.FTZ R34, R47, UR4 ;  /* 0x000000042f227c20 */ /* 0x000fe20008410000 */
[----:B------:R-:W-:Y:S01]  /*fc50*/  HMMA.16816.F32.BF16 R36, R16, R30, R36 ;  /* 0x0000001e1024723c */ /* 0x000fe20000041824 */
[----:B------:R-:W-:Y:S01]  /*fc60*/  IABS R14, R7 ;  /* 0x00000007000e7213 */ /* 0x000fe20000000000 */
[----:B------:R1:W5:Y:S01]  /*fc70*/  MUFU.TANH R28, R0 ;  /* 0x00000000001c7308 */ /* 0x0003620000002400 */
[----:B------:R-:W-:Y:S01]  /*fc80*/  IABS R7, R5 ;  /* 0x0000000500077213 */ /* 0x000fe20000000000 */
[----:B---3--:R-:W-:Y:S01]  /*fc90*/  FMUL.FTZ R13, R45, UR4 ;  /* 0x000000042d0d7c20 */ /* 0x008fe20008410000 */
[----:B------:R-:W-:Y:S01]  /*fca0*/  IABS R5, R3 ;  /* 0x0000000300057213 */ /* 0x000fe20000000000 */
[----:B------:R-:W-:Y:S01]  /*fcb0*/  IMAD.MOV.U32 R3, RZ, RZ, R14 ;  /* 0x000000ffff037224 */ /* 0x000fe200078e000e */
[----:B------:R-:W-:-:S03]  /*fcc0*/  I2FP.F32.S32 R7, R7 ;  /* 0x0000000700077245 */ /* 0x000fc60000201400 */
[----:B------:R-:W-:Y:S01]  /*fcd0*/  IMAD.MOV.U32 R14, RZ, RZ, R5 ;  /* 0x000000ffff0e7224 */ /* 0x000fe200078e0005 */
[----:B------:R4:W3:Y:S01]  /*fce0*/  MUFU.TANH R15, R13 ;  /* 0x0000000d000f7308 */ /* 0x0008e20000002400 */
[----:B------:R-:W-:Y:S01]  /*fcf0*/  I2FP.F32.S32 R5, R3 ;  /* 0x0000000300057245 */ /* 0x000fe20000201400 */
[----:B--2---:R-:W-:Y:S01]  /*fd00*/  FFMA.FTZ R7, R7, -UR8, R44 ;  /* 0x8000000807077c23 */ /* 0x004fe2000801002c */
[----:B------:R-:W-:Y:S01]  /*fd10*/  HMMA.16816.F32.BF16 R24, R16, R76, R24 ;  /* 0x0000004c1018723c */ /* 0x000fe20000041818 */
[----:B------:R-:W-:-:S03]  /*fd20*/  I2FP.F32.S32 R14, R14 ;  /* 0x0000000e000e7245 */ /* 0x000fc60000201400 */
[----:B------:R-:W-:Y:S01]  /*fd30*/  FSEL R7, R7, -INF , !P2 ;  /* 0xff80000007077808 */ /* 0x000fe20005000000 */
[--C-:B-1----:R-:W-:Y:S01]  /*fd40*/  IMAD.IADD R0, R192, 0x1, -R2.reuse ;  /* 0x00000001c0007824 */ /* 0x102fe200078e0a02 */
[----:B------:R-:W1:Y:S01]  /*fd50*/  MUFU.TANH R34, R34 ;  /* 0x0000002200227308 */ /* 0x000e620000002400 */
[----:B------:R-:W-:Y:S01]  /*fd60*/  FMUL.FTZ R16, R39, UR4 ;  /* 0x0000000427107c20 */ /* 0x000fe20008410000 */
[----:B------:R-:W-:Y:S01]  /*fd70*/  FSEL R165, R7, -INF , !P5 ;  /* 0xff80000007a57808 */ /* 0x000fe20006800000 */
[----:B------:R-:W-:Y:S01]  /*fd80*/  IMAD.IADD R7, R12, 0x1, -R2 ;  /* 0x000000010c077824 */ /* 0x000fe200078e0a02 */
[----:B------:R-:W-:Y:S01]  /*fd90*/  IABS R0, R0 ;  /* 0x0000000000007213 */ /* 0x000fe20000000000 */
[----:B----4-:R-:W-:Y:S01]  /*fda0*/  FFMA.FTZ R13, R5, -UR8, R46 ;  /* 0x80000008050d7c23 */ /* 0x010fe2000801002e */
[----:B-----5:R-:W-:Y:S02]  /*fdb0*/  FFMA.FTZ R5, R14, -UR8, R28 ;  /* 0x800000080e057c23 */ /* 0x020fe4000801001c */
[----:B------:R-:W-:Y:S01]  /*fdc0*/  I2FP.F32.S32 R3, R0 ;  /* 0x0000000000037245 */ /* 0x000fe20000201400 */
[----:B------:R-:W-:Y:S01]  /*fdd0*/  VIADD R0, R4, 0xffffffa1 ;  /* 0xffffffa104007836 */ /* 0x000fe20000000000 */
[----:B------:R-:W-:Y:S01]  /*fde0*/  IABS R14, R7 ;  /* 0x00000007000e7213 */ /* 0x000fe20000000000 */
[----:B------:R-:W2:Y:S01]  /*fdf0*/  MUFU.TANH R32, R32 ;  /* 0x0000002000207308 */ /* 0x000ea20000002400 */
[----:B------:R-:W-:Y:S01]  /*fe00*/  FSEL R5, R5, -INF , !P1 ;  /* 0xff80000005057808 */ /* 0x000fe20004800000 */
[----:B---3--:R-:W-:Y:S01]  /*fe10*/  FFMA.FTZ R3, R3, -UR8, R15 ;  /* 0x8000000803037c23 */ /* 0x008fe2000801000f */
[----:B------:R-:W-:Y:S01]  /*fe20*/  FSEL R13, R13, -INF , !P6 ;  /* 0xff8000000d0d7808 */ /* 0x000fe20007000000 */
[----:B------:R-:W-:Y:S01]  /*fe30*/  HMMA.16816.F32.BF16 R28, R8, R30, R48 ;  /* 0x0000001e081c723c */ /* 0x000fe20000041830 */
[----:B------:R-:W-:Y:S01]  /*fe40*/  ISETP.GT.AND P6, PT, R194, R0, PT ;  /* 0x00000000c200720c */ /* 0x000fe20003fc4270 */
[----:B------:R-:W-:Y:S01]  /*fe50*/  FMUL.FTZ R25, R25, UR4 ;  /* 0x0000000419197c20 */ /* 0x000fe20008410000 */
[----:B------:R-:W-:Y:S01]  /*fe60*/  FSEL R167, R5, -INF , !P3 ;  /* 0xff80000005a77808 */ /* 0x000fe20005800000 */
[--C-:B------:R-:W-:Y:S01]  /*fe70*/  IMAD.IADD R5, R193, 0x1, -R2.reuse ;  /* 0x00000001c1057824 */ /* 0x100fe200078e0a02 */
[----:B------:R-:W-:Y:S01]  /*fe80*/  ISETP.GE.AND P2, PT, R0, R200, PT ;  /* 0x000000c80000720c */ /* 0x000fe20003f46270 */
[----:B------:R-:W-:Y:S01]  /*fe90*/  IMAD.IADD R2, R198, 0x1, -R2 ;  /* 0x00000001c6027824 */ /* 0x000fe200078e0a02 */
[----:B------:R-:W-:Y:S01]  /*fea0*/  FSEL R3, R3, -INF , !P6 ;  /* 0xff80000003037808 */ /* 0x000fe20007000000 */
[----:B------:R-:W-:Y:S01]  /*feb0*/  FMUL.FTZ R26, R26, UR4 ;  /* 0x000000041a1a7c20 */ /* 0x000fe20008410000 */
[----:B------:R-:W-:Y:S01]  /*fec0*/  FSEL R178, R13, -INF , !P4 ;  /* 0xff8000000db27808 */ /* 0x000fe20006000000 */
[----:B------:R-:W-:Y:S01]  /*fed0*/  FMUL.FTZ R13, R36, UR4 ;  /* 0x00000004240d7c20 */ /* 0x000fe20008410000 */
[----:B------:R-:W-:Y:S01]  /*fee0*/  IABS R7, R2 ;  /* 0x0000000200077213 */ /* 0x000fe20000000000 */
[----:B------:R-:W-:Y:S01]  /*fef0*/  IMAD.MOV.U32 R2, RZ, RZ, R14 ;  /* 0x000000ffff027224 */ /* 0x000fe200078e000e */
[----:B------:R-:W-:Y:S01]  /*ff00*/  FSEL R159, R3, -INF , !P2 ;  /* 0xff800000039f7808 */ /* 0x000fe20005000000 */
[----:B------:R-:W-:Y:S01]  /*ff10*/  VIADD R3, R6, 0xffffff70 ;  /* 0xffffff7006037836 */ /* 0x000fe20000000000 */
[----:B------:R3:W4:Y:S01]  /*ff20*/  MUFU.TANH R15, R13 ;  /* 0x0000000d000f7308 */ /* 0x0007220000002400 */
[----:B------:R-:W-:-:S02]  /*ff30*/  IABS R5, R5 ;  /* 0x0000000500057213 */ /* 0x000fc40000000000 */
[----:B------:R-:W-:Y:S01]  /*ff40*/  ISETP.GT.AND P4, PT, R197, R0, PT ;  /* 0x00000000c500720c */ /* 0x000fe20003f84270 */
[----:B------:R-:W-:Y:S01]  /*ff50*/  FMUL.FTZ R18, R29, UR4 ;  /* 0x000000041d127c20 */ /* 0x000fe20008410000 */
[----:B------:R-:W-:Y:S01]  /*ff60*/  ISETP.GE.AND P5, PT, R0, R202, PT ;  /* 0x000000ca0000720c */ /* 0x000fe20003fa6270 */
[----:B------:R-:W-:Y:S01]  /*ff70*/  FMUL.FTZ R19, R31, UR4 ;  /* 0x000000041f137c20 */ /* 0x000fe20008410000 */
[-C--:B------:R-:W-:Y:S01]  /*ff80*/  ISETP.GT.AND P1, PT, R196, R0.reuse, PT ;  /* 0x00000000c400720c */ /* 0x080fe20003f24270 */
[----:B------:R-:W-:Y:S01]  /*ff90*/  MUFU.TANH R29, R16 ;  /* 0x00000010001d7308 */ /* 0x000fe20000002400 */
[C---:B------:R-:W-:Y:S02]  /*ffa0*/  ISETP.GE.AND P6, PT, R0.reuse, R199, PT ;  /* 0x000000c70000720c */ /* 0x040fe40003fc6270 */
[----:B------:R-:W-:Y:S02]  /*ffb0*/  ISETP.GE.AND P3, PT, R0, R201, PT ;  /* 0x000000c90000720c */ /* 0x000fe40003f66270 */
[----:B------:R-:W-:Y:S01]  /*ffc0*/  ISETP.GT.AND P2, PT, R195, R0, PT ;  /* 0x00000000c300720c */ /* 0x000fe20003f44270 */
[----:B------:R-:W-:Y:S01]  /*ffd0*/  IMAD.IADD R0, R192, 0x1, -R3 ;  /* 0x00000001c0007824 */ /* 0x000fe200078e0a03 */
[----:B------:R-:W-:Y:S01]  /*ffe0*/  I2FP.F32.S32 R14, R5 ;  /* 0x00000005000e7245 */ /* 0x000fe20000201400 */
[----:B------:R-:W-:Y:S01]  /*fff0*/  MUFU.TANH R25, R25 ;  /* 0x0000001900197308 */ /* 0x000fe20000002400 */
[----:B---3--:R-:W-:Y:S01]  /*10000*/  IMAD.MOV.U32 R13, RZ, RZ, R7 ;  /* 0x000000ffff0d7224 */ /* 0x008fe200078e0007 */
[----:B------:R-:W-:-:S02]  /*10010*/  I2FP.F32.S32 R7, R2 ;  /* 0x0000000200077245 */ /* 0x000fc40000201400 */
[----:B------:R-:W-:Y:S02]  /*10020*/  IABS R0, R0 ;  /* 0x0000000000007213 */ /* 0x000fe40000000000 */
[----:B------:R-:W-:Y:S01]  /*10030*/  I2FP.F32.S32 R5, R13 ;  /* 0x0000000d00057245 */ /* 0x000fe20000201400 */
[----:B-1----:R-:W-:Y:S01]  /*10040*/  FFMA.FTZ R13, R7, -UR8, R34 ;  /* 0x80000008070d7c23 */ /* 0x002fe20008010022 */
[----:B------:R-:W-:Y:S01]  /*10050*/  FFMA.FTZ R7, R14, -UR8, R33 ;  /* 0x800000080e077c23 */ /* 0x000fe20008010021 */
[----:B------:R-:W-:Y:S01]  /*10060*/  I2FP.F32.S32 R2, R0 ;  /* 0x0000000000027245 */ /* 0x000fe20000201400 */
[----:B------:R-:W-:Y:S02]  /*10070*/  VIADD R0, R4, 0xffffffa8 ;  /* 0xffffffa804007836 */ /* 0x000fe40000000000 */
[----:B--2---:R-:W-:Y:S01]  /*10080*/  FFMA.FTZ R5, R5, -UR8, R32 ;  /* 0x8000000805057c23 */ /* 0x004fe20008010020 */
[----:B------:R-:W-:Y:S01]  /*10090*/  FSEL R13, R13, -INF , !P4 ;  /* 0xff8000000d0d7808 */ /* 0x000fe20006000000 */
[----:B------:R-:W-:Y:S01]  /*100a0*/  FMUL.FTZ R14, R38, UR4 ;  /* 0x00000004260e7c20 */ /* 0x000fe20008410000 */
[----:B------:R-:W-:Y:S01]  /*100b0*/  FSEL R7, R7, -INF , !P1 ;  /* 0xff80000007077808 */ /* 0x000fe20004800000 */
[----:B----4-:R-:W-:Y:S01]  /*100c0*/  FFMA.FTZ R2, R2, -UR8, R15 ;  /* 0x8000000802027c23 */ /* 0x010fe2000801000f */
[----:B------:R-:W-:Y:S01]  /*100d0*/  ISETP.GT.AND P4, PT, R194, R0, PT ;  /* 0x00000000c200720c */ /* 0x000fe20003f84270 */
[----:B------:R-:W-:Y:S01]  /*100e0*/  MUFU.TANH R32, R14 ;  /* 0x0000000e00207308 */ /* 0x000fe20000002400 */
[----:B------:R-:W-:Y:S01]  /*100f0*/  FSEL R158, R7, -INF , !P6 ;  /* 0xff800000079e7808 */ /* 0x000fe20007000000 */
[----:B------:R-:W-:Y:S01]  /*10100*/  FMUL.FTZ R7, R28, UR4 ;  /* 0x000000041c077c20 */ /* 0x000fe20008410000 */
[----:B------:R-:W-:-:S02]  /*10110*/  ISETP.GE.AND P1, PT, R0, R200, PT ;  /* 0x000000c80000720c */ /* 0x000fc40003f26270 */
[----:B------:R-:W-:Y:S02]  /*10120*/  FSEL R5, R5, -INF , !P2 ;  /* 0xff80000005057808 */ /* 0x000fe40005000000 */
[----:B------:R-:W-:Y:S01]  /*10130*/  FSEL R2, R2, -INF , !P4 ;  /* 0xff80000002027808 */ /* 0x000fe20006000000 */
[----:B------:R1:W2:Y:S01]  /*10140*/  MUFU.TANH R28, R7 ;  /* 0x00000007001c7308 */ /* 0x0002a20000002400 */
[----:B------:R-:W-:Y:S01]  /*10150*/  FSEL R170, R13, -INF , !P5 ;  /* 0xff8000000daa7808 */ /* 0x000fe20006800000 */
[----:B------:R-:W-:Y:S01]  /*10160*/  FMUL.FTZ R13, R37, UR4 ;  /* 0x00000004250d7c20 */ /* 0x000fe20008410000 */
[----:B------:R-:W-:Y:S01]  /*10170*/  FSEL R161, R5, -INF , !P3 ;  /* 0xff80000005a17808 */ /* 0x000fe20005800000 */
[----:B------:R-:W-:Y:S01]  /*10180*/  IMAD.IADD R5, R193, 0x1, -R3 ;  /* 0x00000001c1057824 */ /* 0x000fe200078e0a03 */
[----:B------:R-:W-:Y:S01]  /*10190*/  FSEL R151, R2, -INF , !P1 ;  /* 0xff80000002977808 */ /* 0x000fe20004800000 */
[----:B------:R-:W-:Y:S01]  /*101a0*/  VIADD R2, R6, 0xffffff71 ;  /* 0xffffff7106027836 */ /* 0x000fe20000000000 */
[----:B------:R-:W-:Y:S01]  /*101b0*/  ISETP.GT.AND P5, PT, R197, R0, PT ;  /* 0x00000000c500720c */ /* 0x000fe20003fa4270 */
[----:B------:R3:W-:Y:S01]  /*101c0*/  MUFU.TANH R15, R13 ;  /* 0x0000000d000f7308 */ /* 0x0007e20000002400 */
[----:B------:R-:W-:-:S02]  /*101d0*/  ISETP.GE.AND P6, PT, R0, R202, PT ;  /* 0x000000ca0000720c */ /* 0x000fc40003fc6270 */
[-C--:B------:R-:W-:Y:S02]  /*101e0*/  ISETP.GT.AND P2, PT, R196, R0.reuse, PT ;  /* 0x00000000c400720c */ /* 0x080fe40003f44270 */
[C---:B------:R-:W-:Y:S02]  /*101f0*/  ISETP.GE.AND P3, PT, R0.reuse, R199, PT ;  /* 0x000000c70000720c */ /* 0x040fe40003f66270 */
[----:B------:R-:W-:Y:S01]  /*10200*/  ISETP.GE.AND P4, PT, R0, R201, PT ;  /* 0x000000c90000720c */ /* 0x000fe20003f86270 */
[----:B------:R-:W-:Y:S01]  /*10210*/  MUFU.TANH R26, R26 ;  /* 0x0000001a001a7308 */ /* 0x000fe20000002400 */
[--C-:B-1----:R-:W-:Y:S01]  /*10220*/  IMAD.IADD R7, R12, 0x1, -R3.reuse ;  /* 0x000000010c077824 */ /* 0x102fe200078e0a03 */
[----:B------:R-:W-:Y:S01]  /*10230*/  ISETP.GT.AND P1, PT, R195, R0, PT ;  /* 0x00000000c300720c */ /* 0x000fe20003f24270 */
[----:B------:R-:W-:Y:S01]  /*10240*/  FMUL.FTZ R0, R30, UR4 ;  /* 0x000000041e007c20 */ /* 0x000fe20008410000 */
[----:B------:R-:W-:Y:S02]  /*10250*/  IMAD.IADD R3, R198, 0x1, -R3 ;  /* 0x00000001c6037824 */ /* 0x000fe400078e0a03 */
[----:B------:R-:W-:-:S02]  /*10260*/  IABS R14, R7 ;  /* 0x00000007000e7213 */ /* 0x000fc40000000000 */
[----:B------:R1:W4:Y:S01]  /*10270*/  MUFU.TANH R17, R0 ;  /* 0x0000000000117308 */ /* 0x0003220000002400 */
[----:B------:R-:W-:Y:S02]  /*10280*/  IABS R7, R5 ;  /* 0x0000000500077213 */ /* 0x000fe40000000000 */
[----:B------:R-:W-:Y:S01]  /*10290*/  IABS R5, R3 ;  /* 0x0000000300057213 */ /* 0x000fe20000000000 */
[----:B------:R-:W-:Y:S01]  /*102a0*/  IMAD.MOV.U32 R3, RZ, RZ, R14 ;  /* 0x000000ffff037224 */ /* 0x000fe200078e000e */
[----:B------:R-:W-:-:S03]  /*102b0*/  I2FP.F32.S32 R7, R7 ;  /* 0x0000000700077245 */ /* 0x000fc60000201400 */
[----:B------:R-:W-:Y:S01]  /*102c0*/  IMAD.MOV.U32 R14, RZ, RZ, R5 ;  /* 0x000000ffff0e7224 */ /* 0x000fe200078e0005 */
[----:B------:R-:W-:Y:S01]  /*102d0*/  I2FP.F32.S32 R5, R3 ;  /* 0x0000000300057245 */ /* 0x000fe20000201400 */
[----:B--2---:R-:W-:Y:S02]  /*102e0*/  FFMA.FTZ R7, R7, -UR8, R28 ;  /* 0x8000000807077c23 */ /* 0x004fe4000801001c */
[----:B------:R-:W2:Y:S01]  /*102f0*/  MUFU.TANH R28, R18 ;  /* 0x00000012001c7308 */ /* 0x000ea20000002400 */
[----:B------:R-:W-:Y:S01]  /*10300*/  I2FP.F32.S32 R14, R14 ;  /* 0x0000000e000e7245 */ /* 0x000fe20000201400 */
[----:B---3--:R-:W-:Y:S01]  /*10310*/  FFMA.FTZ R13, R5, -UR8, R32 ;  /* 0x80000008050d7c23 */ /* 0x008fe20008010020 */
[----:B------:R-:W-:Y:S01]  /*10320*/  FSEL R7, R7, -INF , !P2 ;  /* 0xff80000007077808 */ /* 0x000fe20005000000 */
[----:B-1----:R-:W-:Y:S02]  /*10330*/  IMAD.IADD R0, R192, 0x1, -R2 ;  /* 0x00000001c0007824 */ /* 0x002fe400078e0a02 */
[----:B----4-:R-:W-:Y:S01]  /*10340*/  FFMA.FTZ R5, R14, -UR8, R17 ;  /* 0x800000080e057c23 */ /* 0x010fe20008010011 */
[----:B------:R-:W-:-:S02]  /*10350*/  FSEL R13, R13, -INF , !P5 ;  /* 0xff8000000d0d7808 */ /* 0x000fc40006800000 */
[----:B------:R-:W-:Y:S01]  /*10360*/  FSEL R152, R7, -INF , !P3 ;  /* 0xff80000007987808 */ /* 0x000fe20005800000 */
[----:B------:R-:W-:Y:S01]  /*10370*/  IMAD.IADD R7, R12, 0x1, -R2 ;  /* 0x000000010c077824 */ /* 0x000fe200078e0a02 */
[----:B------:R-:W-:Y:S02]  /*10380*/  IABS R0, R0 ;  /* 0x0000000000007213 */ /* 0x000fe40000000000 */
[----:B------:R-:W-:Y:S01]  /*10390*/  FSEL R163, R13, -INF , !P6 ;  /* 0xff8000000da37808 */ /* 0x000fe20007000000 */
[----:B------:R-:W-:Y:S01]  /*103a0*/  FMUL.FTZ R13, R24, UR4 ;  /* 0x00000004180d7c20 */ /* 0x000fe20008410000 */
[----:B------:R-:W-:Y:S01]  /*103b0*/  I2FP.F32.S32 R3, R0 ;  /* 0x0000000000037245 */ /* 0x000fe20000201400 */
[----:B------:R-:W-:Y:S01]  /*103c0*/  VIADD R0, R4, 0xffffffa9 ;  /* 0xffffffa904007836 */ /* 0x000fe20000000000 */
[----:B------:R-:W-:Y:S01]  /*103d0*/  FSEL R5, R5, -INF , !P1 ;  /* 0xff80000005057808 */ /* 0x000fe20004800000 */
[----:B------:R-:W1:Y:S02]  /*103e0*/  MUFU.TANH R14, R13 ;  /* 0x0000000d000e7308 */ /* 0x000e640000002400 */
[----:B------:R-:W-:Y:S01]  /*103f0*/  FFMA.FTZ R3, R3, -UR8, R15 ;  /* 0x8000000803037c23 */ /* 0x000fe2000801000f */
[----:B------:R-:W-:-:S02]  /*10400*/  ISETP.GT.AND P5, PT, R194, R0, PT ;  /* 0x00000000c200720c */ /* 0x000fc40003fa4270 */
[----:B------:R-:W-:Y:S02]  /*10410*/  ISETP.GE.AND P2, PT, R0, R200, PT ;  /* 0x000000c80000720c */ /* 0x000fe40003f46270 */
[----:B------:R-:W-:Y:S01]  /*10420*/  FSEL R3, R3, -INF , !P5 ;  /* 0xff80000003037808 */ /* 0x000fe20006800000 */
[----:B------:R3:W4:Y:S01]  /*10430*/  MUFU.TANH R15, R19 ;  /* 0x00000013000f7308 */ /* 0x0007220000002400 */
[----:B------:R-:W-:Y:S01]  /*10440*/  FSEL R156, R5, -INF , !P4 ;  /* 0xff800000059c7808 */ /* 0x000fe20006000000 */
[--C-:B------:R-:W-:Y:S01]  /*10450*/  IMAD.IADD R5, R193, 0x1, -R2.reuse ;  /* 0x00000001c1057824 */ /* 0x100fe200078e0a02 */
[----:B------:R-:W-:Y:S01]  /*10460*/  FSEL R146, R3, -INF , !P2 ;  /* 0xff80000003927808 */ /* 0x000fe20005000000 */
[----:B------:R-:W-:Y:S01]  /*10470*/  VIADD R3, R6, 0xffffff78 ;  /* 0xffffff7806037836 */ /* 0x000fe20000000000 */
[----:B------:R-:W-:Y:S01]  /*10480*/  ISETP.GT.AND P6, PT, R197, R0, PT ;  /* 0x00000000c500720c */ /* 0x000fe20003fc4270 */
[----:B------:R-:W-:Y:S01]  /*10490*/  IMAD.IADD R2, R198, 0x1, -R2 ;  /* 0x00000001c6027824 */ /* 0x000fe200078e0a02 */
[----:B------:R-:W-:-:S02]  /*104a0*/  ISETP.GE.AND P3, PT, R0, R202, PT ;  /* 0x000000ca0000720c */ /* 0x000fc40003f66270 */
[-C--:B------:R-:W-:Y:S02]  /*104b0*/  ISETP.GT.AND P1, PT, R196, R0.reuse, PT ;  /* 0x00000000c400720c */ /* 0x080fe40003f24270 */
[C---:B------:R-:W-:Y:S02]  /*104c0*/  ISETP.GE.AND P4, PT, R0.reuse, R199, PT ;  /* 0x000000c70000720c */ /* 0x040fe40003f86270 */
[----:B------:R-:W-:Y:S02]  /*104d0*/  ISETP.GE.AND P5, PT, R0, R201, PT ;  /* 0x000000c90000720c */ /* 0x000fe40003fa6270 */
[----:B------:R-:W-:Y:S01]  /*104e0*/  ISETP.GT.AND P2, PT, R195, R0, PT ;  /* 0x00000000c300720c */ /* 0x000fe20003f44270 */
[----:B------:R-:W-:Y:S01]  /*104f0*/  IMAD.IADD R0, R192, 0x1, -R3 ;  /* 0x00000001c0007824 */ /* 0x000fe200078e0a03 */
[----:B---3--:R-:W-:Y:S01]  /*10500*/  HMMA.16816.F32.BF16 R16, R20, R220, R68 ;  /* 0x000000dc1410723c */ /* 0x008fe20000041844 */
[----:B------:R-:W-:Y:S02]  /*10510*/  IABS R13, R7 ;  /* 0x00000007000d7213 */ /* 0x000fe40000000000 */
[----:B------:R-:W-:-:S02]  /*10520*/  IABS R7, R5 ;  /* 0x0000000500077213 */ /* 0x000fc40000000000 */
[----:B------:R-:W-:Y:S01]  /*10530*/  IABS R5, R2 ;  /* 0x0000000200057213 */ /* 0x000fe20000000000 */
[----:B------:R-:W-:Y:S01]  /*10540*/  IMAD.MOV.U32 R2, RZ, RZ, R13 ;  /* 0x000000ffff027224 */ /* 0x000fe200078e000d */
[----:B------:R-:W-:Y:S01]  /*10550*/  IABS R0, R0 ;  /* 0x0000000000007213 */ /* 0x000fe20000000000 */
[----:B------:R-:W-:Y:S01]  /*10560*/  FMUL.FTZ R13, R27, UR4 ;  /* 0x000000041b0d7c20 */ /* 0x000fe20008410000 */
[----:B------:R-:W-:Y:S02]  /*10570*/  I2FP.F32.S32 R7, R7 ;  /* 0x0000000700077245 */ /* 0x000fe40000201400 */
[----:B------:R-:W-:Y:S02]  /*10580*/  I2FP.F32.S32 R2, R2 ;  /* 0x0000000200027245 */ /* 0x000fe40000201400 */
[----:B------:R-:W-:Y:S01]  /*10590*/  I2FP.F32.S32 R0, R0 ;  /* 0x0000000000007245 */ /* 0x000fe20000201400 */
[----:B--2---:R-:W-:Y:S01]  /*105a0*/  FFMA.FTZ R7, R7, -UR8, R28 ;  /* 0x8000000807077c23 */ /* 0x004fe2000801001c */
[----:B------:R-:W-:Y:S01]  /*105b0*/  I2FP.F32.S32 R5, R5 ;  /* 0x0000000500057245 */ /* 0x000fe20000201400 */
[----:B------:R-:W-:Y:S03]  /*105c0*/  MUFU.TANH R13, R13 ;  /* 0x0000000d000d7308 */ /* 0x000fe60000002400 */
[----:B------:R-:W-:Y:S01]  /*105d0*/  FSEL R7, R7, -INF , !P1 ;  /* 0xff80000007077808 */ /* 0x000fe20004800000 */
[----:B------:R-:W-:Y:S01]  /*105e0*/  HMMA.16816.F32.BF16 R16, R8, R76, R16 ;  /* 0x0000004c0810723c */ /* 0x000fe20000041810 */
[----:B------:R-:W-:Y:S01]  /*105f0*/  FFMA.FTZ R8, R2, -UR8, R29 ;  /* 0x8000000802087c23 */ /* 0x000fe2000801001d */
[----:B-1----:R-:W-:Y:S01]  /*10600*/  FFMA.FTZ R9, R0, -UR8, R14 ;  /* 0x8000000800097c23 */ /* 0x002fe2000801000e */
[----:B------:R-:W-:-:S02]  /*10610*/  VIADD R0, R4, 0xffffffb0 ;  /* 0xffffffb004007836 */ /* 0x000fc40000000000 */
[----:B----4-:R-:W-:Y:S01]  /*10620*/  FFMA.FTZ R5, R5, -UR8, R15 ;  /* 0x8000000805057c23 */ /* 0x010fe2000801000f */
[----:B------:R-:W-:Y:S01]  /*10630*/  FSEL R69, R7, -INF , !P4 ;  /* 0xff80000007457808 */ /* 0x000fe20006000000 */
[----:B------:R-:W-:Y:S01]  /*10640*/  VIADD R2, R6, 0xffffff79 ;  /* 0xffffff7906027836 */ /* 0x000fe20000000000 */
[----:B------:R-:W-:Y:S01]  /*10650*/  FSEL R8, R8, -INF , !P6 ;  /* 0xff80000008087808 */ /* 0x000fe20007000000 */
[----:B------:R-:W-:Y:S01]  /*10660*/  FMUL.FTZ R10, R155, UR4 ;  /* 0x000000049b0a7c20 */ /* 0x000fe20008410000 */
[----:B------:R-:W-:Y:S01]  /*10670*/  ISETP.GT.AND P6, PT, R194, R0, PT ;  /* 0x00000000c200720c */ /* 0x000fe20003fc4270 */
[----:B------:R-:W-:Y:S01]  /*10680*/  VIADD R6, R6, 0xffffff81 ;  /* 0xffffff8106067836 */ /* 0x000fe20000000000 */
[----:B------:R-:W-:Y:S01]  /*10690*/  FSEL R7, R5, -INF , !P2 ;  /* 0xff80000005077808 */ /* 0x000fe20005000000 */
[----:B------:R-:W-:Y:S01]  /*106a0*/  FMUL.FTZ R11, R175, UR4 ;  /* 0x00000004af0b7c20 */ /* 0x000fe20008410000 */
[----:B------:R-:W-:Y:S01]  /*106b0*/  ISETP.GE.AND P1, PT, R0, R200, PT ;  /* 0x000000c80000720c */ /* 0x000fe20003f26270 */
[----:B------:R-:W-:Y:S01]  /*106c0*/  MUFU.TANH R10, R10 ;  /* 0x0000000a000a7308 */ /* 0x000fe20000002400 */
[----:B------:R-:W-:-:S02]  /*106d0*/  FSEL R5, R9, -INF , !P6 ;  /* 0xff80000009057808 */ /* 0x000fc40007000000 */
[----:B------:R-:W-:Y:S01]  /*106e0*/  FSEL R145, R7, -INF , !P5 ;  /* 0xff80000007917808 */ /* 0x000fe20006800000 */
[--C-:B------:R-:W-:Y:S02]  /*106f0*/  IMAD.IADD R7, R12, 0x1, -R3.reuse ;  /* 0x000000010c077824 */ /* 0x100fe400078e0a03 */
[----:B------:R-:W-:Y:S01]  /*10700*/  FMUL.FTZ R16, R16, UR4 ;  /* 0x0000000410107c20 */ /* 0x000fe20008410000 */
[----:B------:R-:W-:Y:S01]  /*10710*/  FSEL R147, R5, -INF , !P1 ;  /* 0xff80000005937808 */ /* 0x000fe20004800000 */
[--C-:B------:R-:W-:Y:S02]  /*10720*/  IMAD.IADD R5, R193, 0x1, -R3.reuse ;  /* 0x00000001c1057824 */ /* 0x100fe400078e0a03 */
[----:B------:R-:W-:Y:S01]  /*10730*/  FMUL.FTZ R18, R18, UR4 ;  /* 0x0000000412127c20 */ /* 0x000fe20008410000 */
[----:B------:R-:W-:Y:S01]  /*10740*/  IMAD.IADD R3, R198, 0x1, -R3 ;  /* 0x00000001c6037824 */ /* 0x000fe200078e0a03 */
[----:B------:R-:W-:Y:S01]  /*10750*/  IABS R7, R7 ;  /* 0x0000000700077213 */ /* 0x000fe20000000000 */
[----:B------:R-:W1:Y:S01]  /*10760*/  MUFU.TANH R16, R16 ;  /* 0x0000001000107308 */ /* 0x000e620000002400 */
[----:B------:R-:W-:Y:S01]  /*10770*/  FSEL R157, R8, -INF , !P3 ;  /* 0xff800000089d7808 */ /* 0x000fe20005800000 */
[----:B------:R-:W-:Y:S01]  /*10780*/  FMUL.FTZ R17, R17, UR4 ;  /* 0x0000000411117c20 */ /* 0x000fe20008410000 */
[----:B------:R-:W-:Y:S01]  /*10790*/  IABS R5, R5 ;  /* 0x0000000500057213 */ /* 0x000fe20000000000 */
[----:B------:R-:W-:Y:S01]  /*107a0*/  IMAD.MOV.U32 R8, RZ, RZ, R7 ;  /* 0x000000ffff087224 */ /* 0x000fe200078e0007 */
[----:B------:R-:W-:Y:S01]  /*107b0*/  ISETP.GT.AND P3, PT, R197, R0, PT ;  /* 0x00000000c500720c */ /* 0x000fe20003f64270 */
[----:B------:R-:W-:Y:S01]  /*107c0*/  FMUL.FTZ R19, R19, UR4 ;  /* 0x0000000413137c20 */ /* 0x000fe20008410000 */
[----:B------:R-:W-:Y:S01]  /*107d0*/  ISETP.GE.AND P4, PT, R0, R202, PT ;  /* 0x000000ca0000720c */ /* 0x000fe20003f86270 */
[----:B------:R-:W2:Y:S01]  /*107e0*/  MUFU.TANH R18, R18 ;  /* 0x0000001200127308 */ /* 0x000ea20000002400 */
[----:B------:R-:W-:Y:S01]  /*107f0*/  ISETP.GT.AND P2, PT, R196, R0, PT ;  /* 0x00000000c400720c */ /* 0x000fe20003f44270 */
[----:B------:R-:W-:Y:S01]  /*10800*/  IMAD.MOV.U32 R7, RZ, RZ, R5 ;  /* 0x000000ffff077224 */ /* 0x000fe200078e0005 */
[----:B------:R-:W-:-:S02]  /*10810*/  ISETP.GE.AND P6, PT, R0, R199, PT ;  /* 0x000000c70000720c */ /* 0x000fc40003fc6270 */
[----:B------:R-:W-:Y:S02]  /*10820*/  ISETP.GE.AND P5, PT, R0, R201, PT ;  /* 0x000000c90000720c */ /* 0x000fe40003fa6270 */
[----:B------:R-:W-:Y:S01]  /*10830*/  ISETP.GT.AND P1, PT, R195, R0, PT ;  /* 0x00000000c300720c */ /* 0x000fe20003f24270 */
[----:B------:R-:W-:Y:S01]  /*10840*/  IMAD.IADD R0, R192, 0x1, -R2 ;  /* 0x00000001c0007824 */ /* 0x000fe200078e0a02 */
[----:B------:R-:W-:Y:S01]  /*10850*/  IABS R3, R3 ;  /* 0x0000000300037213 */ /* 0x000fe20000000000 */
[----:B------:R-:W3:Y:S01]  /*10860*/  MUFU.TANH R17, R17 ;  /* 0x0000001100117308 */ /* 0x000ee20000002400 */
[----:B------:R-:W-:Y:S02]  /*10870*/  I2FP.F32.S32 R7, R7 ;  /* 0x0000000700077245 */ /* 0x000fe40000201400 */
[----:B------:R-:W-:Y:S01]  /*10880*/  IABS R0, R0 ;  /* 0x0000000000007213 */ /* 0x000fe20000000000 */
[----:B------:R-:W-:Y:S01]  /*10890*/  IMAD.MOV.U32 R5, RZ, RZ, R3 ;  /* 0x000000ffff057224 */ /* 0x000fe200078e0003 */
[----:B------:R-:W-:Y:S01]  /*108a0*/  I2FP.F32.S32 R8, R8 ;  /* 0x0000000800087245 */ /* 0x000fe20000201400 */
[----:B-1----:R-:W-:Y:S01]  /*108b0*/  FFMA.FTZ R7, R7, -UR8, R16 ;  /* 0x8000000807077c23 */ /* 0x002fe20008010010 */
[----:B------:R-:W-:Y:S01]  /*108c0*/  I2FP.F32.S32 R0, R0 ;  /* 0x0000000000007245 */ /* 0x000fe20000201400 */
[----:B------:R-:W-:Y:S01]  /*108d0*/  IMAD.IADD R3, R12, 0x1, -R2 ;  /* 0x000000010c037824 */ /* 0x000fe200078e0a02 */
[----:B------:R-:W-:Y:S01]  /*108e0*/  I2FP.F32.S32 R5, R5 ;  /* 0x0000000500057245 */ /* 0x000fe20000201400 */
[----:B------:R-:W-:Y:S01]  /*108f0*/  FFMA.FTZ R8, R8, -UR8, R26 ;  /* 0x8000000808087c23 */ /* 0x000fe2000801001a */
[----:B------:R-:W-:Y:S01]  /*10900*/  FSEL R7, R7, -INF , !P2 ;  /* 0xff80000007077808 */ /* 0x000fe20005000000 */
[----:B------:R-:W-:Y:S01]  /*10910*/  FFMA.FTZ R9, R0, -UR8, R25 ;  /* 0x8000000800097c23 */ /* 0x000fe20008010019 */
[----:B------:R-:W-:-:S02]  /*10920*/  VIADD R0, R4, 0xffffffb1 ;  /* 0xffffffb104007836 */ /* 0x000fc40000000000 */
[----:B--2---:R-:W-:Y:S01]  /*10930*/  FFMA.FTZ R5, R5, -UR8, R18 ;  /* 0x8000000805057c23 */ /* 0x004fe20008010012 */
[----:B------:R-:W-:Y:S01]  /*10940*/  FSEL R8, R8, -INF , !P3 ;  /* 0xff80000008087808 */ /* 0x000fe20005800000 */
[----:B------:R-:W-:Y:S01]  /*10950*/  IMAD.IADD R12, R12, 0x1, -R6 ;  /* 0x000000010c0c7824 */ /* 0x000fe200078e0a06 */
[----:B------:R-:W-:Y:S01]  /*10960*/  FSEL R150, R7, -INF , !P6 ;  /* 0xff80000007967808 */ /* 0x000fe20007000000 */
[----:B------:R-:W-:Y:S01]  /*10970*/  MUFU.TANH R19, R19 ;  /* 0x0000001300137308 */ /* 0x000fe20000002400 */
[----:B------:R-:W-:Y:S01]  /*10980*/  ISETP.GT.AND P3, PT, R194, R0, PT ;  /* 0x00000000c200720c */ /* 0x000fe20003f64270 */
[----:B------:R-:W-:Y:S01]  /*10990*/  VIADD R4, R4, 0xffffffb9 ;  /* 0xffffffb904047836 */ /* 0x000fe20000000000 */
[----:B------:R-:W-:Y:S02]  /*109a0*/  FSEL R5, R5, -INF , !P1 ;  /* 0xff80000005057808 */ /* 0x000fe40004800000 */
[----:B------:R-:W-:Y:S02]  /*109b0*/  IABS R7, R3 ;  /* 0x0000000300077213 */ /* 0x000fe40000000000 */
[----:B------:R-:W-:-:S02]  /*109c0*/  ISETP.GE.AND P2, PT, R0, R200, PT ;  /* 0x000000c80000720c */ /* 0x000fc40003f46270 */
[----:B------:R-:W-:Y:S01]  /*109d0*/  FSEL R3, R9, -INF , !P3 ;  /* 0xff80000009037808 */ /* 0x000fe20005800000 */
[----:B------:R-:W-:Y:S01]  /*109e0*/  FMUL.FTZ R9, R173, UR4 ;  /* 0x00000004ad097c20 */ /* 0x000fe20008410000 */
[----:B------:R-:W-:Y:S02]  /*109f0*/  FSEL R149, R8, -INF , !P4 ;  /* 0xff80000008957808 */ /* 0x000fe40006000000 */
[----:B------:R-:W-:Y:S01]  /*10a00*/  FSEL R155, R5, -INF , !P5 ;  /* 0xff800000059b7808 */ /* 0x000fe20006800000 */
[--C-:B------:R-:W-:Y:S01]  /*10a10*/  IMAD.IADD R5, R193, 0x1, -R2.reuse ;  /* 0x00000001c1057824 */ /* 0x100fe200078e0a02 */
[----:B------:R-:W-:Y:S01]  /*10a20*/  IABS R8, R12 ;  /* 0x0000000c00087213 */ /* 0x000fe20000000000 */
[----:B------:R-:W-:Y:S01]  /*10a30*/  IMAD.IADD R2, R198, 0x1, -R2 ;  /* 0x00000001c6027824 */ /* 0x000fe200078e0a02 */
        /* <DEDUP_REMOVED lines=9> */
[----:B------:R-:W-:-:S02]  /*10ad0*/  I2FP.F32.S32 R8, R8 ;  /* 0x0000000800087245 */ /* 0x000fc40000201400 */
[----:B------:R-:W-:Y:S01]  /*10ae0*/  IABS R5, R5 ;  /* 0x0000000500057213 */ /* 0x000fe20000000000 */
[----:B------:R1:W2:Y:S01]  /*10af0*/  MUFU.TANH R14, R0 ;  /* 0x00000000000e7308 */ /* 0x0002a20000002400 */
[----:B------:R-:W-:Y:S01]  /*10b00*/  I2FP.F32.S32 R7, R7 ;  /* 0x0000000700077245 */ /* 0x000fe20000201400 */
[----:B------:R-:W-:Y:S01]  /*10b10*/  FFMA.FTZ R8, R8, -UR8, R10 ;  /* 0x8000000808087c23 */ /* 0x000fe2000801000a */
[----:B------:R-:W-:Y:S01]  /*10b20*/  IABS R10, R2 ;  /* 0x00000002000a7213 */ /* 0x000fe20000000000 */
[----:B------:R-:W-:Y:S01]  /*10b30*/  IMAD.MOV.U32 R2, RZ, RZ, R5 ;  /* 0x000000ffff027224 */ /* 0x000fe200078e0005 */
[----:B------:R-:W-:Y:S01]  /*10b40*/  IABS R3, R3 ;  /* 0x0000000300037213 */ /* 0x000fe20000000000 */
[----:B------:R-:W-:Y:S02]  /*10b50*/  FFMA.FTZ R7, R7, -UR8, R13 ;  /* 0x8000000807077c23 */ /* 0x000fe4000801000d */
[----:B------:R-:W-:Y:S01]  /*10b60*/  MUFU.TANH R13, R9 ;  /* 0x00000009000d7308 */ /* 0x000fe20000002400 */
[----:B------:R-:W-:-:S02]  /*10b70*/  I2FP.F32.S32 R2, R2 ;  /* 0x0000000200027245 */ /* 0x000fc40000201400 */
[----:B------:R-:W-:Y:S02]  /*10b80*/  I2FP.F32.S32 R3, R3 ;  /* 0x0000000300037245 */ /* 0x000fe40000201400 */
[----:B------:R-:W-:Y:S01]  /*10b90*/  FSEL R7, R7, -INF , !P4 ;  /* 0xff80000007077808 */ /* 0x000fe20006000000 */
[----:B---3--:R-:W-:Y:S01]  /*10ba0*/  FFMA.FTZ R2, R2, -UR8, R17 ;  /* 0x8000000802027c23 */ /* 0x008fe20008010011 */
[----:B------:R-:W-:Y:S01]  /*10bb0*/  ISETP.GT.AND P4, PT, R194, R4, PT ;  /* 0x00000004c200720c */ /* 0x000fe20003f84270 */
[----:B------:R-:W3:Y:S01]  /*10bc0*/  MUFU.TANH R9, R11 ;  /* 0x0000000b00097308 */ /* 0x000ee20000002400 */
[--C-:B-1----:R-:W-:Y:S01]  /*10bd0*/  IMAD.IADD R0, R193, 0x1, -R6.reuse ;  /* 0x00000001c1007824 */ /* 0x102fe200078e0a06 */
[----:B------:R-:W-:Y:S01]  /*10be0*/  FSEL R154, R7, -INF , !P6 ;  /* 0xff800000079a7808 */ /* 0x000fe20007000000 */
[----:B------:R-:W-:Y:S01]  /*10bf0*/  IMAD.IADD R6, R198, 0x1, -R6 ;  /* 0x00000001c6067824 */ /* 0x000fe200078e0a06 */
[----:B------:R-:W-:Y:S01]  /*10c00*/  FSEL R2, R2, -INF , !P1 ;  /* 0xff80000002027808 */ /* 0x000fe20004800000 */
[----:B--2---:R-:W-:Y:S01]  /*10c10*/  FFMA.FTZ R3, R3, -UR8, R14 ;  /* 0x8000000803037c23 */ /* 0x004fe2000801000e */
[----:B------:R-:W-:Y:S01]  /*10c20*/  IABS R12, R0 ;  /* 0x00000000000c7213 */ /* 0x000fe20000000000 */
[----:B------:R-:W-:Y:S01]  /*10c30*/  IMAD.MOV.U32 R0, RZ, RZ, R10 ;  /* 0x000000ffff007224 */ /* 0x000fe200078e000a */
[----:B------:R-:W-:-:S02]  /*10c40*/  IABS R6, R6 ;  /* 0x0000000600067213 */ /* 0x000fc40000000000 */
[----:B------:R-:W-:Y:S01]  /*10c50*/  ISETP.GT.AND P1, PT, R197, R4, PT ;  /* 0x00000004c500720c */ /* 0x000fe20003f24270 */
[----:B------:R-:W-:Y:S01]  /*10c60*/  IMAD.MOV.U32 R5, RZ, RZ, R12 ;  /* 0x000000ffff057224 */ /* 0x000fe200078e000c */
[----:B------:R-:W-:Y:S02]  /*10c70*/  I2FP.F32.S32 R0, R0 ;  /* 0x0000000000007245 */ /* 0x000fe40000201400 */
[----:B------:R-:W-:Y:S02]  /*10c80*/  I2FP.F32.S32 R6, R6 ;  /* 0x0000000600067245 */ /* 0x000fe40000201400 */
[----:B------:R-:W-:Y:S01]  /*10c90*/  I2FP.F32.S32 R5, R5 ;  /* 0x0000000500057245 */ /* 0x000fe20000201400 */
[----:B------:R-:W-:Y:S01]  /*10ca0*/  FFMA.FTZ R0, R0, -UR8, R19 ;  /* 0x8000000800007c23 */ /* 0x000fe20008010013 */
[----:B------:R-:W-:Y:S01]  /*10cb0*/  FSEL R75, R2, -INF , !P5 ;  /* 0xff800000024b7808 */ /* 0x000fe20006800000 */
[----:B---3--:R-:W-:Y:S01]  /*10cc0*/  FFMA.FTZ R6, R6, -UR8, R9 ;  /* 0x8000000806067c23 */ /* 0x008fe20008010009 */
[----:B------:R-:W-:Y:S01]  /*10cd0*/  FSEL R2, R8, -INF , !P1 ;  /* 0xff80000008027808 */ /* 0x000fe20004800000 */
[----:B------:R-:W-:Y:S01]  /*10ce0*/  FFMA.FTZ R5, R5, -UR8, R13 ;  /* 0x8000000805057c23 */ /* 0x000fe2000801000d */
[----:B------:R-:W-:-:S02]  /*10cf0*/  FSEL R7, R0, -INF , !P2 ;  /* 0xff80000000077808 */ /* 0x000fc40005000000 */
[-C--:B------:R-:W-:Y:S02]  /*10d00*/  ISETP.GT.AND P2, PT, R196, R4.reuse, PT ;  /* 0x00000004c400720c */ /* 0x080fe40003f44270 */
[----:B------:R-:W-:Y:S02]  /*10d10*/  ISETP.GT.AND P1, PT, R195, R4, PT ;  /* 0x00000004c300720c */ /* 0x000fe40003f24270 */
        /* <DEDUP_REMOVED lines=10> */
[----:B------:R-:W-:Y:S02]  /*10dc0*/  FSEL R74, R0, -INF , !P4 ;  /* 0xff800000004a7808 */ /* 0x000fe40006000000 */
[----:B------:R-:W-:Y:S01]  /*10dd0*/  FSEL R148, R6, -INF , !P2 ;  /* 0xff80000006947808 */ /* 0x000fe20005000000 */
[----:B------:R-:W-:Y:S06]  /*10de0*/  BRA.U !UP0, `(.L_x_2660) ;  /* 0x0000000108b07547 */ /* 0x000fec000b800000 */
[----:B------:R-:W-:Y:S01]  /*10df0*/  UIADD3 UR4, UPT, UPT, UR20, -0x4, URZ ;  /* 0xfffffffc14047890 */ /* 0x000fe2000fffe0ff */
[----:B------:R1:W-:Y:S01]  /*10e00*/  @P0 STS.128 [R203+0x4000], RZ ;  /* 0x004000ffcb000388 */ /* 0x0003e20000000c00 */
[----:B------:R-:W-:Y:S04]  /*10e10*/  BSSY.RECONVERGENT B0, `(.L_x_2661) ;  /* 0x0000028000007945 */ /* 0x000fe80003800200 */
[----:B------:R-:W-:-:S04]  /*10e20*/  IMAD.WIDE.U32 R4, R216, UR4, RZ ;  /* 0x00000004d8047c25 */ /* 0x000fc8000f8e00ff */
        /* <DEDUP_REMOVED lines=38> */
.L_x_2662:
[----:B------:R-:W-:Y:S05]  /*11090*/  BSYNC.RECONVERGENT B0 ;  /* 0x0000000000007941 */ /* 0x000fea0003800200 */
.L_x_2661:
[----:B------:R-:W0:Y:S02]  /*110a0*/  LDGDEPBAR ;  /* 0x00000000000079af */ /* 0x000e240000000000 */
.L_x_2660:
[----:B------:R-:W-:Y:S01]  /*110b0*/  FMNMX3.FTZ R0, R236, R218, R208, !PT ;  /* 0x000000daec007276 */ /* 0x000fe200078100d0 */
[----:B------:R-:W-:Y:S01]  /*110c0*/  LDSM.16.MT88.4 R12, [R180+0x6000] ;  /* 0x00600000b40c783b */ /* 0x000fe20000004200 */
[----:B------:R-:W-:Y:S02]  /*110d0*/  @UP0 UIADD3 UR20, UPT, UPT, UR20, -0x4, URZ ;  /* 0xfffffffc14140890 */ /* 0x000fe4000fffe0ff */
        /* <DEDUP_REMOVED lines=55> */
[----:B------:R-:W-:-:S03]  /*11450*/  FFMA.FTZ R5, R59, UR7, -R3 ;  /* 0x000000073b057c23 */ /* 0x000fc60008010803 */
[----:B------:R-:W-:-:S03]  /*11460*/  FSETP.NEU.FTZ.AND P0, PT, R70, -INF , PT ;  /* 0xff8000004600780b */ /* 0x000fc60003f1d000 */
        /* <DEDUP_REMOVED lines=14> */
[C---:B------:R-:W-:Y:S01]  /*11550*/  FSEL R6, R70.reuse, RZ, P0 ;  /* 0x000000ff46067208 */ /* 0x040fe20000000000 */
[----:B-1----:R-:W-:Y:S02]  /*11560*/  FMUL.FTZ R2, R70, UR7 ;  /* 0x0000000746027c20 */ /* 0x002fe40008410000 */
[----:B------:R-:W-:-:S03]  /*11570*/  FMUL.FTZ R7, R7, UR7 ;  /* 0x0000000707077c20 */ /* 0x000fc60008410000 */
[----:B------:R-:W-:Y:S01]  /*11580*/  FSEL R2, R2, RZ, P0 ;  /* 0x000000ff02027208 */ /* 0x000fe20000000000 */
[----:B------:R-:W1:Y:S04]  /*11590*/  MUFU.EX2 R34, R7 ;  /* 0x0000000700227308 */ /* 0x000e680000000800 */
[----:B------:R-:W-:-:S04]  /*115a0*/  FFMA.FTZ R5, R210, UR7, -R2 ;  /* 0x00000007d2057c23 */ /* 0x000fc80008010802 */
[----:B------:R3:W-:Y:S01]  /*115b0*/  MUFU.EX2 R233, R5 ;  /* 0x0000000500e97308 */ /* 0x0007e20000000800 */
[----:B--2---:R-:W-:Y:S01]  /*115c0*/  FMNMX.FTZ R71, R4, R71, !PT ;  /* 0x0000004704477209 */ /* 0x004fe20007810000 */
[----:B------:R-:W-:-:S03]  /*115d0*/  FFMA.FTZ R4, R208, UR7, -R0 ;  /* 0x00000007d0047c23 */ /* 0x000fc60008010800 */
[----:B------:R-:W-:-:S03]  /*115e0*/  FSETP.NEU.FTZ.AND P0, PT, R71, -INF , PT ;  /* 0xff8000004700780b */ /* 0x000fc60003f1d000 */
[----:B------:R2:W-:Y:S01]  /*115f0*/  MUFU.EX2 R227, R4 ;  /* 0x0000000400e37308 */ /* 0x0005e20000000800 */
[-C--:B-1----:R-:W-:Y:S01]  /*11600*/  FMUL.FTZ R84, R84, R34.reuse ;  /* 0x0000002254547220 */ /* 0x082fe20000410000 */
        /* <DEDUP_REMOVED lines=15> */
[----:B--2---:R-:W-:Y:S01]  /*11700*/  FMUL.FTZ R4, R71, UR7 ;  /* 0x0000000747047c20 */ /* 0x004fe20008410000 */
[-C--:B------:R-:W-:Y:S01]  /*11710*/  FMUL.FTZ R136, R136, R34.reuse ;  /* 0x0000002288887220 */ /* 0x080fe20000410000 */
[----:B------:R-:W-:-:S03]  /*11720*/  FMUL.FTZ R137, R137, R34 ;  /* 0x0000002289897220 */ /* 0x000fc60000410000 */
[----:B------:R-:W-:Y:S02]  /*11730*/  FSEL R8, R4, RZ, P0 ;  /* 0x000000ff04087208 */ /* 0x000fe40000000000 */
[----:B------:R-:W-:-:S03]  /*11740*/  F2FP.BF16.F32.PACK_AB R4, R237, R238 ;  /* 0x000000eeed04723e */ /* 0x000fc600000010ff */
[----:B------:R-:W-:Y:S01]  /*11750*/  FFMA.FTZ R11, R219, UR7, -R8 ;  /* 0x00000007db0b7c23 */ /* 0x000fe20008010808 */
[----:B-1----:R-:W-:Y:S01]  /*11760*/  FFMA.FTZ R5, R60, UR7, -R2 ;  /* 0x000000073c057c23 */ /* 0x002fe20008010802 */
[--C-:B------:R-:W-:Y:S02]  /*11770*/  FFMA.FTZ R10, R58, UR7, -R8.reuse ;  /* 0x000000073a0a7c23 */ /* 0x100fe40008010808 */
[----:B------:R1:W-:Y:S08]  /*11780*/  MUFU.EX2 R225, R11 ;  /* 0x0000000b00e17308 */ /* 0x0003f00000000800 */
[----:B------:R2:W-:Y:S08]  /*11790*/  MUFU.EX2 R234, R5 ;  /* 0x0000000500ea7308 */ /* 0x0005f00000000800 */
[----:B------:R3:W-:Y:S01]  /*117a0*/  MUFU.EX2 R220, R10 ;  /* 0x0000000a00dc7308 */ /* 0x0007e20000000800 */
[----:B-1----:R-:W-:-:S07]  /*117b0*/  FFMA.FTZ R11, R62, UR7, -R8 ;  /* 0x000000073e0b7c23 */ /* 0x002fce0008010808 */
[----:B------:R1:W-:Y:S01]  /*117c0*/  MUFU.EX2 R221, R11 ;  /* 0x0000000b00dd7308 */ /* 0x0003e20000000800 */
[----:B--2---:R-:W-:-:S07]  /*117d0*/  FFMA.FTZ R5, R57, UR7, -R2 ;  /* 0x0000000739057c23 */ /* 0x004fce0008010802 */
[----:B------:R2:W4:Y:S01]  /*117e0*/  MUFU.EX2 R231, R5 ;  /* 0x0000000500e77308 */ /* 0x0005220000000800 */
[----:B---3--:R-:W-:-:S07]  /*117f0*/  FFMA.FTZ R10, R177, UR7, -R0 ;  /* 0x00000007b10a7c23 */ /* 0x008fce0008010800 */
[----:B------:R3:W-:Y:S01]  /*11800*/  MUFU.EX2 R219, R10 ;  /* 0x0000000a00db7308 */ /* 0x0007e20000000800 */
[----:B-1----:R-:W-:Y:S02]  /*11810*/  FMUL.FTZ R11, R16, UR7 ;  /* 0x00000007100b7c20 */ /* 0x002fe40008410000 */
[----:B------:R-:W-:Y:S05]  /*11820*/  LDSM.16.MT88.4 R16, [R185+0x6800] ;  /* 0x00680000b910783b */ /* 0x000fea0000004200 */
[----:B------:R-:W1:Y:S01]  /*11830*/  MUFU.EX2 R32, R11 ;  /* 0x0000000b00207308 */ /* 0x000e620000000800 */
[----:B--2---:R-:W-:Y:S01]  /*11840*/  FADD.FTZ R5, R230, -R6 ;  /* 0x80000006e6057221 */ /* 0x004fe20000010000 */
[----:B------:R-:W-:-:S02]  /*11850*/  F2FP.BF16.F32.PACK_AB R6, R241, R239 ;  /* 0x000000eff106723e */ /* 0x000fc400000010ff */
[----:B----4-:R-:W-:Y:S01]  /*11860*/  F2FP.BF16.F32.PACK_AB R7, R231, R234 ;  /* 0x000000eae707723e */ /* 0x010fe200000010ff */
[----:B------:R-:W-:-:S03]  /*11870*/  FMUL.FTZ R5, R5, UR7 ;  /* 0x0000000705057c20 */ /* 0x000fc60008410000 */
[----:B------:R2:W-:Y:S01]  /*11880*/  MUFU.EX2 R230, R9 ;  /* 0x0000000900e67308 */ /* 0x0005e20000000800 */
[----:B---3--:R-:W-:-:S07]  /*11890*/  FFMA.FTZ R10, R204, UR7, -R3 ;  /* 0x00000007cc0a7c23 */ /* 0x008fce0008010803 */
        /* <DEDUP_REMOVED lines=8> */
[----:B------:R1:W4:Y:S01]  /*11920*/  MUFU.EX2 R33, R5 ;  /* 0x0000000500217308 */ /* 0x0003220000000800 */
        /* <DEDUP_REMOVED lines=11> */
[----:B------:R-:W-:-:S04]  /*119e0*/  FMUL.FTZ R141, R141, R32 ;  /* 0x000000208d8d7220 */ /* 0x000fc80000410000 */
[----:B------:R3:W-:Y:S01]  /*119f0*/  MUFU.EX2 R215, R10 ;  /* 0x0000000a00d77308 */ /* 0x0007e20000000800 */
[----:B-1----:R-:W-:Y:S01]  /*11a00*/  FFMA.FTZ R5, R78, UR7, -R0 ;  /* 0x000000074e057c23 */ /* 0x002fe20008010800 */
[-C--:B----4-:R-:W-:Y:S01]  /*11a10*/  FMUL.FTZ R86, R86, R33.reuse ;  /* 0x0000002156567220 */ /* 0x090fe20000410000 */
[-C--:B------:R-:W-:Y:S01]  /*11a20*/  FMUL.FTZ R87, R87, R33.reuse ;  /* 0x0000002157577220 */ /* 0x080fe20000410000 */
[-C--:B------:R-:W-:Y:S01]  /*11a30*/  FMUL.FTZ R90, R90, R33.reuse ;  /* 0x000000215a5a7220 */ /* 0x080fe20000410000 */
[-C--:B------:R-:W-:Y:S01]  /*11a40*/  FMUL.FTZ R91, R91, R33.reuse ;  /* 0x000000215b5b7220 */ /* 0x080fe20000410000 */
[-C--:B------:R-:W-:Y:S01]  /*11a50*/  FMUL.FTZ R102, R102, R33.reuse ;  /* 0x0000002166667220 */ /* 0x080fe20000410000 */
[-C--:B------:R-:W-:Y:S01]  /*11a60*/  FMUL.FTZ R103, R103, R33.reuse ;  /* 0x0000002167677220 */ /* 0x080fe20000410000 */
[----:B------:R1:W-:Y:S01]  /*11a70*/  MUFU.EX2 R226, R5 ;  /* 0x0000000500e27308 */ /* 0x0003e20000000800 */
[----:B--2---:R-:W-:Y:S01]  /*11a80*/  FSEL R9, R71, RZ, P0 ;  /* 0x000000ff47097208 */ /* 0x004fe20000000000 */
[-C--:B------:R-:W-:Y:S01]  /*11a90*/  FMUL.FTZ R106, R106, R33.reuse ;  /* 0x000000216a6a7220 */ /* 0x080fe20000410000 */
[-C--:B------:R-:W-:Y:S01]  /*11aa0*/  FMUL.FTZ R107, R107, R33.reuse ;  /* 0x000000216b6b7220 */ /* 0x080fe20000410000 */
[-C--:B------:R-:W-:Y:S01]  /*11ab0*/  FMUL.FTZ R118, R118, R33.reuse ;  /* 0x0000002176767220 */ /* 0x080fe20000410000 */
[-C--:B------:R-:W-:Y:S01]  /*11ac0*/  FMUL.FTZ R119, R119, R33.reuse ;  /* 0x0000002177777220 */ /* 0x080fe20000410000 */
[----:B------:R-:W-:Y:S01]  /*11ad0*/  FADD.FTZ R9, R235, -R9 ;  /* 0x80000009eb097221 */ /* 0x000fe20000010000 */
[-C--:B------:R-:W-:Y:S01]  /*11ae0*/  FMUL.FTZ R122, R122, R33.reuse ;  /* 0x000000217a7a7220 */ /* 0x080fe20000410000 */
[-C--:B------:R-:W-:Y:S01]  /*11af0*/  FMUL.FTZ R123, R123, R33.reuse ;  /* 0x000000217b7b7220 */ /* 0x080fe20000410000 */
[----:B---3--:R-:W-:Y:S01]  /*11b00*/  FFMA.FTZ R10, R205, UR7, -R2 ;  /* 0x00000007cd0a7c23 */ /* 0x008fe20008010802 */
[----:B------:R-:W-:Y:S01]  /*11b10*/  FMUL.FTZ R9, R9, UR7 ;  /* 0x0000000709097c20 */ /* 0x000fe20008410000 */
[-C--:B------:R-:W-:Y:S01]  /*11b20*/  FMUL.FTZ R134, R134, R33.reuse ;  /* 0x0000002186867220 */ /* 0x080fe20000410000 */
[-C--:B------:R-:W-:Y:S01]  /*11b30*/  FMUL.FTZ R135, R135, R33.reuse ;  /* 0x0000002187877220 */ /* 0x080fe20000410000 */
[-C--:B------:R-:W-:Y:S01]  /*11b40*/  FMUL.FTZ R138, R138, R33.reuse ;  /* 0x000000218a8a7220 */ /* 0x080fe20000410000 */
[----:B------:R2:W3:Y:S01]  /*11b50*/  MUFU.EX2 R11, R9 ;  /* 0x00000009000b7308 */ /* 0x0004e20000000800 */
[----:B------:R-:W-:Y:S01]  /*11b60*/  FMUL.FTZ R139, R139, R33 ;  /* 0x000000218b8b7220 */ /* 0x000fe20000410000 */
[----:B-1----:R-:W-:-:S06]  /*11b70*/  F2FP.BF16.F32.PACK_AB R5, R232, R233 ;  /* 0x000000e9e805723e */ /* 0x002fcc00000010ff */
[----:B------:R1:W-:Y:S01]  /*11b80*/  MUFU.EX2 R212, R10 ;  /* 0x0000000a00d47308 */ /* 0x0003e20000000800 */
[----:B------:R-:W-:Y:S01]  /*11b90*/  HMMA.16816.F32.BF16 R84, R4, R12, R84 ;  /* 0x0000000c0454723c */ /* 0x000fe20000041854 */
[----:B--2---:R-:W-:-:S07]  /*11ba0*/  FFMA.FTZ R9, R206, UR7, -R0 ;  /* 0x00000007ce097c23 */ /* 0x004fce0008010800 */
[C---:B------:R-:W-:Y:S01]  /*11bb0*/  HMMA.16816.F32.BF16 R88, R4.reuse, R14, R88 ;  /* 0x0000000e0458723c */ /* 0x040fe20000041858 */
[-C--:B---3--:R-:W-:Y:S01]  /*11bc0*/  FMUL.FTZ R82, R82, R11.reuse ;  /* 0x0000000b52527220 */ /* 0x088fe20000410000 */
        /* <DEDUP_REMOVED lines=13> */
[--C-:B-1----:R-:W-:Y:S01]  /*11ca0*/  FFMA.FTZ R10, R171, UR7, -R0.reuse ;  /* 0x00000007ab0a7c23 */ /* 0x102fe20008010800 */
[C---:B------:R-:W-:Y:S01]  /*11cb0*/  HMMA.16816.F32.BF16 R64, R4.reuse, R22, R104 ;  /* 0x000000160440723c */ /* 0x040fe20000041868 */
[-C--:B------:R-:W-:Y:S01]  /*11cc0*/  FMUL.FTZ R130, R130, R11.reuse ;  /* 0x0000000b82827220 */ /* 0x080fe20000410000 */
[-C--:B------:R-:W-:Y:S01]  /*11cd0*/  FMUL.FTZ R131, R131, R11.reuse ;  /* 0x0000000b83837220 */ /* 0x080fe20000410000 */
[-C--:B------:R-:W-:Y:S01]  /*11ce0*/  FMUL.FTZ R142, R142, R11.reuse ;  /* 0x0000000b8e8e7220 */ /* 0x080fe20000410000 */
[----:B--2---:R-:W-:Y:S01]  /*11cf0*/  FFMA.FTZ R9, R169, UR7, -R0 ;  /* 0x00000007a9097c23 */ /* 0x004fe20008010800 */
[----:B------:R-:W-:Y:S01]  /*11d00*/  FMUL.FTZ R143, R143, R11 ;  /* 0x0000000b8f8f7220 */ /* 0x000fe20000410000 */
[----:B------:R-:W-:Y:S02]  /*11d10*/  MUFU.EX2 R206, R10 ;  /* 0x0000000a00ce7308 */ /* 0x000fe40000000800 */
[C---:B------:R-:W-:Y:S06]  /*11d20*/  HMMA.16816.F32.BF16 R60, R4.reuse, R24, R116 ;  /* 0x00000018043c723c */ /* 0x040fec0000041874 */
[----:B------:R1:W-:Y:S02]  /*11d30*/  MUFU.EX2 R217, R9 ;  /* 0x0000000900d97308 */ /* 0x0003e40000000800 */
[C---:B------:R-:W-:Y:S08]  /*11d40*/  HMMA.16816.F32.BF16 R56, R4.reuse, R26, R120 ;  /* 0x0000001a0438723c */ /* 0x040ff00000041878 */
[----:B------:R-:W-:Y:S01]  /*11d50*/  HMMA.16816.F32.BF16 R52, R4, R28, R132 ;  /* 0x0000001c0434723c */ /* 0x000fe20000041884 */
[----:B-1----:R-:W-:-:S07]  /*11d60*/  FFMA.FTZ R9, R174, UR7, -R3 ;  /* 0x00000007ae097c23 */ /* 0x002fce0008010803 */
[----:B------:R-:W-:Y:S01]  /*11d70*/  HMMA.16816.F32.BF16 R44, R4, R30, R136 ;  /* 0x0000001e042c723c */ /* 0x000fe20000041888 */
[----:B------:R-:W-:Y:S01]  /*11d80*/  F2FP.BF16.F32.PACK_AB R4, R227, R240 ;  /* 0x000000f0e304723e */ /* 0x000fe200000010ff */
[----:B------:R1:W2:Y:S01]  /*11d90*/  MUFU.EX2 R214, R9 ;  /* 0x0000000900d67308 */ /* 0x0002a20000000800 */
[----:B------:R-:W-:Y:S02]  /*11da0*/  F2FP.BF16.F32.PACK_AB R5, R224, R225 ;  /* 0x000000e1e005723e */ /* 0x000fe400000010ff */
[----:B------:R-:W-:Y:S02]  /*11db0*/  F2FP.BF16.F32.PACK_AB R6, R230, R226 ;  /* 0x000000e2e606723e */ /* 0x000fe400000010ff */
[----:B------:R-:W-:-:S07]  /*11dc0*/  F2FP.BF16.F32.PACK_AB R7, R220, R221 ;  /* 0x000000dddc07723e */ /* 0x000fce00000010ff */
[----:B------:R-:W-:Y:S01]  /*11dd0*/  HMMA.16816.F32.BF16 R48, R4, R12, R80 ;  /* 0x0000000c0430723c */ /* 0x000fe20000041850 */
[----:B-1----:R-:W-:-:S07]  /*11de0*/  FFMA.FTZ R9, R160, UR7, -R3 ;  /* 0x00000007a0097c23 */ /* 0x002fce0008010803 */
[C---:B------:R-:W-:Y:S01]  /*11df0*/  HMMA.16816.F32.BF16 R40, R4.reuse, R14, R92 ;  /* 0x0000000e0428723c */ /* 0x040fe2000004185c */
[----:B------:R1:W-:Y:S01]  /*11e00*/  MUFU.EX2 R213, R9 ;  /* 0x0000000900d57308 */ /* 0x0003e20000000800 */
[----:B------:R-:W-:Y:S04]  /*11e10*/  LDSM.16.MT88.4 R12, [R184+0x6800] ;  /* 0x00680000b80c783b */ /* 0x000fe80000004200 */
[----:B------:R-:W-:Y:S02]  /*11e20*/  LDSM.16.MT88.4 R92, [R180+0x7800] ;  /* 0x00780000b45c783b */ /* 0x000fe40000004200 */
[C---:B------:R-:W-:Y:S08]  /*11e30*/  HMMA.16816.F32.BF16 R36, R4.reuse, R20, R96 ;  /* 0x000000140424723c */ /* 0x040ff00000041860 */
[----:B------:R-:W-:Y:S01]  /*11e40*/  HMMA.16816.F32.BF16 R108, R4, R22, R108 ;  /* 0x00000016046c723c */ /* 0x000fe2000004186c */
[----:B------:R-:W-:Y:S01]  /*11e50*/  LDSM.16.MT88.4 R20, [R181+0x6800] ;  /* 0x00680000b514783b */ /* 0x000fe20000004200 */
[----:B-1----:R-:W-:-:S04]  /*11e60*/  FFMA.FTZ R9, R176, UR7, -R2 ;  /* 0x00000007b0097c23 */ /* 0x002fc80008010802 */
[----:B------:R1:W3:Y:S02]  /*11e70*/  MUFU.EX2 R209, R9 ;  /* 0x0000000900d17308 */ /* 0x0002e40000000800 */
[C---:B------:R-:W-:Y:S08]  /*11e80*/  HMMA.16816.F32.BF16 R112, R4.reuse, R24, R112 ;  /* 0x000000180470723c */ /* 0x040ff00000041870 */
[----:B------:R-:W-:Y:S01]  /*11e90*/  HMMA.16816.F32.BF16 R124, R4, R26, R124 ;  /* 0x0000001a047c723c */ /* 0x000fe2000004187c */
[----:B------:R-:W4:Y:S01]  /*11ea0*/  LDSM.16.MT88.4 R24, [R180+0x6800] ;  /* 0x00680000b418783b */ /* 0x000f220000004200 */
[----:B-1----:R-:W-:-:S06]  /*11eb0*/  FFMA.FTZ R9, R168, UR7, -R2 ;  /* 0x00000007a8097c23 */ /* 0x002fcc0008010802 */
[C---:B------:R-:W-:Y:S01]  /*11ec0*/  HMMA.16816.F32.BF16 R128, R4.reuse, R28, R128 ;  /* 0x0000001c0480723c */ /* 0x040fe20000041880 */
[----:B------:R1:W-:Y:S07]  /*11ed0*/  MUFU.EX2 R210, R9 ;  /* 0x0000000900d27308 */ /* 0x0003ee0000000800 */
[----:B------:R-:W-:Y:S01]  /*11ee0*/  HMMA.16816.F32.BF16 R140, R4, R30, R140 ;  /* 0x0000001e048c723c */ /* 0x000fe2000004188c */
[----:B--2---:R-:W-:Y:S02]  /*11ef0*/  F2FP.BF16.F32.PACK_AB R4, R214, R216 ;  /* 0x000000d8d604723e */ /* 0x004fe400000010ff */
[----:B---3--:R-:W-:-:S02]  /*11f00*/  F2FP.BF16.F32.PACK_AB R5, R209, R212 ;  /* 0x000000d4d105723e */ /* 0x008fc400000010ff */
[----:B------:R-:W-:Y:S01]  /*11f10*/  F2FP.BF16.F32.PACK_AB R6, R213, R215 ;  /* 0x000000d7d506723e */ /* 0x000fe200000010ff */
[----:B-1----:R-:W-:-:S04]  /*11f20*/  FFMA.FTZ R9, R162, UR7, -R2 ;  /* 0x00000007a2097c23 */ /* 0x002fc80008010802 */
        /* <DEDUP_REMOVED lines=208> */
[----:B------:R-:W-:-:S02]  /*12c30*/  FADD.FTZ R251, R35, R2 ;  /* 0x0000000223fb7221 */ /* 0x000fc40000010000 */
[----:B------:R1:W-:Y:S01]  /*12c40*/  STL [R1], R4 ;  /* 0x0000000401007387 */ /* 0x0003e20000100800 */
[----:B------:R-:W-:Y:S01]  /*12c50*/  HMMA.16816.F32.BF16 R128, R140, R16, R128 ;  /* 0x000000108c80723c */ /* 0x000fe20000041880 */
[----:B------:R-:W-:-:S07]  /*12c60*/  FADD.FTZ R250, R24, R0 ;  /* 0x0000000018fa7221 */ /* 0x000fce0000010000 */
[-C--:B------:R-:W-:Y:S08]  /*12c70*/  HMMA.16816.F32.BF16 R136, R136, R18.reuse, R44 ;  /* 0x000000128888723c */ /* 0x080ff0000004182c */
[----:B------:R-:W-:Y:S01]  /*12c80*/  HMMA.16816.F32.BF16 R140, R140, R18, R12 ;  /* 0x000000128c8c723c */ /* 0x000fe2000004180c */
[----:B------:R-:W-:-:S04]  /*12c90*/  NOP ;  /* 0x0000000000007918 */ /* 0x000fc80000000000 */
[----:B------:R-:W-:-:S15]  /*12ca0*/  BRA.U UP0, `(.L_x_2663) ;  /* 0x0000000100047547 */ /* 0x000fde000b800000 */
.L_x_2656:
[----:B------:R-:W-:-:S12]  /*12cb0*/  UIADD3 UR20, UPT, UPT, UR12, -0x1, URZ ;  /* 0xffffffff0c147890 */ /* 0x000fd8000fffe0ff */
.L_x_2663:
[----:B------:R-:W-:-:S09]  /*12cc0*/  UISETP.GE.AND UP0, UPT, UR20, UR16, UPT ;  /* 0x000000101400728c */ /* 0x000fd2000bf06270 */
[----:B------:R-:W-:Y:S05]  /*12cd0*/  BRA.U !UP0, `(.L_x_2664) ;  /* 0x0000005508207547 */ /* 0x000fea000b800000 */
[----:B------:R-:W2:Y:S01]  /*12ce0*/  LDC.64 R244, c[0x0][0x3c0] ;  /* 0x0000f000fff47b82 */ /* 0x000ea20000000a00 */
[----:B------:R-:W3:Y:S01]  /*12cf0*/  LDCU UR13, c[0x0][0x440] ;  /* 0x00008800ff0d77ac */ /* 0x000ee20008000800 */
[----:B------:R-:W-:Y:S01]  /*12d00*/  IMAD.MOV.U32 R75, RZ, RZ, R70 ;  /* 0x000000ffff4b7224 */ /* 0x000fe200078e0046 */
[----:B------:R-:W-:Y:S01]  /*12d10*/  MOV R3, R73 ;  /* 0x0000004900037202 */ /* 0x000fe20000000f00 */
[----:B------:R-:W-:Y:S01]  /*12d20*/  IMAD.MOV.U32 R74, RZ, RZ, R71 ;  /* 0x000000ffff4a7224 */ /* 0x000fe200078e0047 */
[----:B------:R-:W-:Y:S01]  /*12d30*/  MOV R68, R72 ;  /* 0x0000004800447202 */ /* 0x000fe20000000f00 */
[----:B------:R-:W-:Y:S01]  /*12d40*/  VIADD R204, R192, 0x8 ;  /* 0x00000008c0cc7836 */ /* 0x000fe20000000000 */
[----:B------:R-:W4:Y:S01]  /*12d50*/  LDCU UR12, c[0x0][0x440] ;  /* 0x00008800ff0c77ac */ /* 0x000f220008000800 */
[----:B------:R-:W1:Y:S01]  /*12d60*/  LDCU UR9, c[0x0][0x50c] ;  /* 0x0000a180ff0977ac */ /* 0x000e620008000800 */
[----:B------:R-:W1:Y:S01]  /*12d70*/  LDCU UR4, c[0x0][0x45c] ;  /* 0x00008b80ff0477ac */ /* 0x000e620008000800 */
[----:B---3--:R-:W-:Y:S01]  /*12d80*/  ISETP.GE.AND P4, PT, R243, UR13, PT ;  /* 0x0000000df3007c0c */ /* 0x008fe2000bf86270 */
[----:B------:R-:W3:Y:S01]  /*12d90*/  LDCU.64 UR6, c[0x0][0x3b8] ;  /* 0x00007700ff0677ac */ /* 0x000ee20008000a00 */
[----:B------:R-:W-:Y:S11]  /*12da0*/  BRA `(.L_x_2665) ;  /* 0x0000000000e07947 */ /* 0x000ff60003800000 */
.L_x_2667:
[----:B------:R-:W-:Y:S01]  /*12db0*/  UIADD3 UR13, UPT, UPT, UR20, -0x1, URZ ;  /* 0xffffffff140d7890 */ /* 0x000fe2000fffe0ff */
[----:B------:R-:W-:Y:S01]  /*12dc0*/  IMAD.U32 R8, RZ, RZ, UR6 ;  /* 0x00000006ff087e24 */ /* 0x000fe2000f8e00ff */
[----:B------:R-:W-:Y:S01]  /*12dd0*/  ISETP.GE.AND P4, PT, R243, UR12, PT ;  /* 0x0000000cf3007c0c */ /* 0x000fe2000bf86270 */
[----:B------:R-:W-:Y:S01]  /*12de0*/  IMAD.U32 R9, RZ, RZ, UR6 ;  /* 0x00000006ff097e24 */ /* 0x000fe2000f8e00ff */
[----:B------:R-:W-:Y:S01]  /*12df0*/  UIMAD.WIDE.U32 UR14, UR13, UR6, URZ ;  /* 0x000000060d0e72a5 */ /* 0x000fe2000f8e00ff */
[----:B------:R-:W-:Y:S01]  /*12e00*/  IMAD.U32 R11, RZ, RZ, UR7 ;  /* 0x00000007ff0b7e24 */ /* 0x000fe2000f8e00ff */
[----:B------:R-:W-:Y:S01]  /*12e10*/  VOTEU.ALL UP0, P0 ;  /* 0x0000000000ff7886 */ /* 0x000fe20000000000 */
[----:B------:R-:W-:Y:S01]  /*12e20*/  IMAD.U32 R10, RZ, RZ, UR6 ;  /* 0x00000006ff0a7e24 */ /* 0x000fe2000f8e00ff */
[----:B------:R-:W-:Y:S01]  /*12e30*/  USHF.L.U32 UR22, UR14, 0x6, URZ ;  /* 0x000000060e167899 */ /* 0x000fe200080006ff */
[----:B------:R-:W-:Y:S01]  /*12e40*/  IMAD.U32 R70, RZ, RZ, UR6 ;  /* 0x00000006ff467e24 */ /* 0x000fe2000f8e00ff */
[----:B------:R-:W-:Y:S01]  /*12e50*/  UIMAD UR13, UR13, UR7, UR15 ;  /* 0x000000070d0d72a4 */ /* 0x000fe2000f8e020f */
[----:B------:R-:W-:Y:S03]  /*12e60*/  IMAD.U32 R69, RZ, RZ, UR7 ;  /* 0x00000007ff457e24 */ /* 0x000fe6000f8e00ff */
[----:B------:R-:W-:Y:S01]  /*12e70*/  USHF.L.U64.HI UR23, UR14, 0x6, UR13 ;  /* 0x000000060e177899 */ /* 0x000fe2000801020d */
[----:B------:R-:W-:Y:S01]  /*12e80*/  @!P0 LEA R8, P1, R8, UR22, 0x4 ;  /* 0x0000001608088c11 */ /* 0x000fe2000f8220ff */
[----:B------:R-:W-:Y:S04]  /*12e90*/  IMAD.U32 R73, RZ, RZ, UR22 ;  /* 0x00000016ff497e24 */ /* 0x000fe8000f8e00ff */
[----:B------:R-:W-:Y:S02]  /*12ea0*/  @!P0 LEA.HI.X R11, R9, UR23, R11, 0x4, P1 ;  /* 0x00000017090b8c11 */ /* 0x000fe400088f240b */
[----:B------:R-:W-:Y:S02]  /*12eb0*/  @!P0 LEA R9, P1, R10, UR22, 0x5 ;  /* 0x000000160a098c11 */ /* 0x000fe4000f8228ff */
[----:B------:R-:W-:Y:S02]  /*12ec0*/  MOV R10, UR22 ;  /* 0x00000016000a7c02 */ /* 0x000fe40008000f00 */
[----:B------:R-:W-:Y:S02]  /*12ed0*/  @!P0 LEA.HI.X R69, R70, UR23, R69, 0x5, P1 ;  /* 0x0000001746458c11 */ /* 0x000fe400088f2c45 */
[-C--:B------:R-:W-:Y:S01]  /*12ee0*/  @!P4 LEA R72, P1, R10, R247.reuse, 0x1 ;  /* 0x000000f70a48c211 */ /* 0x080fe200078208ff */
[----:B------:R-:W-:Y:S01]  /*12ef0*/  IMAD.U32 R10, RZ, RZ, UR23 ;  /* 0x00000017ff0a7e24 */ /* 0x000fe2000f8e00ff */
[----:B------:R-:W-:Y:S04]  /*12f00*/  @!UP0 UIMAD.WIDE.U32 UR22, UR6, 0x30, UR22 ;  /* 0x00000030061688a5 */ /* 0x000fe8000f8e0016 */
[-C--:B------:R-:W-:Y:S01]  /*12f10*/  @!P4 LEA.HI.X R73, R73, R246.reuse, R10, 0x1, P1 ;  /* 0x000000f64949c211 */ /* 0x080fe200008f0c0a */
[----:B------:R-:W-:Y:S01]  /*12f20*/  IMAD.U32 R10, RZ, RZ, UR7 ;  /* 0x00000007ff0a7e24 */ /* 0x000fe2000f8e00ff */
[CC--:B------:R-:W-:Y:S02]  /*12f30*/  @!P0 LEA R70, P1, R8.reuse, R247.reuse, 0x1 ;  /* 0x000000f708468211 */ /* 0x0c0fe400078208ff */
[----:B------:R-:W-:Y:S01]  /*12f40*/  MOV R77, UR22 ;  /* 0x00000016004d7c02 */ /* 0x000fe20008000f00 */
[----:B------:R-:W-:Y:S01]  /*12f50*/  @!PT LDS RZ, [RZ] ;  /* 0x00000000fffff984 */ /* 0x000fe20000000800 */
[----:B------:R-:W-:Y:S01]  /*12f60*/  @!PT LDS RZ, [RZ] ;  /* 0x00000000fffff984 */ /* 0x000fe20000000800 */
[----:B------:R-:W-:Y:S01]  /*12f70*/  @!PT LDS RZ, [RZ] ;  /* 0x00000000fffff984 */ /* 0x000fe20000000800 */
[----:B------:R1:W-:Y:S01]  /*12f80*/  @!P4 LDGSTS.E.BYPASS.LTC128B.128 [R203+0x4000], desc[UR24][R72.64] ;  /* 0x0400000048cbcfae */ /* 0x0003e2000b981a18 */
[-C--:B------:R-:W-:Y:S01]  /*12f90*/  @!P0 LEA.HI.X R71, R8, R246.reuse, R11, 0x1, P1 ;  /* 0x000000f608478211 */ /* 0x080fe200008f0c0b */
[----:B------:R-:W-:Y:S01]  /*12fa0*/  @!P0 IMAD R8, R10, 0x30, RZ ;  /* 0x000000300a088824 */ /* 0x000fe200078e02ff */
[CC--:B------:R-:W-:Y:S01]  /*12fb0*/  @!P0 LEA R10, P1, R9.reuse, R247.reuse, 0x1 ;  /* 0x000000f7090a8211 */ /* 0x0c0fe200078208ff */
[----:B------:R1:W-:Y:S03]  /*12fc0*/  @P4 STS.128 [R203+0x4000], RZ ;  /* 0x004000ffcb004388 */ /* 0x0003e60000000c00 */
[-C--:B------:R-:W-:Y:S01]  /*12fd0*/  @!P0 LEA.HI.X R11, R9, R246.reuse, R69, 0x1, P1 ;  /* 0x000000f6090b8211 */ /* 0x080fe200008f0c45 */
[----:B------:R1:W-:Y:S01]  /*12fe0*/  @P0 STS.128 [R203+0x4800], RZ ;  /* 0x004800ffcb000388 */ /* 0x0003e20000000c00 */
[----:B------:R-:W-:Y:S01]  /*12ff0*/  @!P0 VIADD R9, R8, UR23 ;  /* 0x0000001708098c36 */ /* 0x000fe20008000000 */
[----:B------:R-:W-:Y:S01]  /*13000*/  @!P0 LEA R8, P1, R77, R247, 0x1 ;  /* 0x000000f74d088211 */ /* 0x000fe200078208ff */
[----:B------:R-:W-:Y:S01]  /*13010*/  IMAD.U32 R69, RZ, RZ, UR22 ;  /* 0x00000016ff457e24 */ /* 0x000fe2000f8e00ff */
[----:B------:R-:W-:Y:S01]  /*13020*/  @!PT LDS RZ, [RZ] ;  /* 0x00000000fffff984 */ /* 0x000fe20000000800 */
[----:B------:R-:W-:Y:S01]  /*13030*/  @!PT LDS RZ, [RZ] ;  /* 0x00000000fffff984 */ /* 0x000fe20000000800 */
[----:B------:R-:W-:Y:S01]  /*13040*/  @!PT LDS RZ, [RZ] ;  /* 0x00000000fffff984 */ /* 0x000fe20000000800 */
[----:B------:R1:W-:Y:S04]  /*13050*/  @!P0 LDGSTS.E.BYPASS.LTC128B.128 [R203+0x4800], desc[UR24][R70.64] ;  /* 0x0480000046cb8fae */ /* 0x0003e8000b981a18 */
        /* <DEDUP_REMOVED lines=13> */
.L_x_2665:
[----:B------:R-:W-:Y:S04]  /*13130*/  DEPBAR.LE SB0, 0x0 ;  /* 0x000080000000791a */ /* 0x000fe80000000000 */
[----:B------:R-:W-:Y:S01]  /*13140*/  BAR.SYNC.DEFER_BLOCKING 0x0 ;  /* 0x0000000000007b1d */ /* 0x000fe20000010000 */
[----:B--2---:R-:W-:Y:S01]  /*13150*/  IMAD.WIDE.U32 R6, R244, UR20, RZ ;  /* 0x00000014f4067c25 */ /* 0x004fe2000f8e00ff */
[----:B----4-:R-:W-:Y:S01]  /*13160*/  ISETP.GE.AND P0, PT, R243, UR12, PT ;  /* 0x0000000cf3007c0c */ /* 0x010fe2000bf06270 */
[----:B------:R-:W-:Y:S02]  /*13170*/  UISETP.GT.AND UP0, UPT, UR20, UR16, UPT ;  /* 0x000000101400728c */ /* 0x000fe4000bf04270 */
[----:B-1----:R-:W-:Y:S02]  /*13180*/  IMAD.SHL.U32 R4, R6, 0x40, RZ ;  /* 0x0000004006047824 */ /* 0x002fe400078e00ff */
[C---:B------:R-:W-:Y:S03]  /*13190*/  IMAD R7, R245.reuse, UR20, R7 ;  /* 0x00000014f5077c24 */ /* 0x040fe6000f8e0207 */
[----:B------:R-:W-:Y:S02]  /*131a0*/  @!P4 LEA R12, P3, R4, R249, 0x1 ;  /* 0x000000f9040cc211 */ /* 0x000fe400078608ff */
[----:B------:R-:W-:Y:S03]  /*131b0*/  SHF.L.U64.HI R5, R6, 0x6, R7 ;  /* 0x0000000606057819 */ /* 0x000fe60000010207 */
[----:B------:R-:W-:Y:S02]  /*131c0*/  @!P0 LEA R0, P2, R244, R4, 0x4 ;  /* 0x00000004f4008211 */ /* 0x000fe400078420ff */
        /* <DEDUP_REMOVED lines=14> */
[-C--:B------:R-:W-:Y:S01]  /*132b0*/  @!P0 LEA.HI.X R9, R2, R248.reuse, R7, 0x1, P1 ;  /* 0x000000f802098211 */ /* 0x080fe200008f0c07 */
[----:B------:R-:W-:Y:S01]  /*132c0*/  @!P0 IMAD.IADD R0, R0, 0x1, R5 ;  /* 0x0000000100008824 */ /* 0x000fe200078e0205 */
[C---:B------:R-:W-:Y:S04]  /*132d0*/  @!P0 LEA R6, P1, R4.reuse, R249, 0x1 ;  /* 0x000000f904068211 */ /* 0x040fe800078208ff */
[----:B------:R-:W-:Y:S01]  /*132e0*/  @!P0 LEA.HI.X R7, R4, R248, R0, 0x1, P1 ;  /* 0x000000f804078211 */ /* 0x000fe200008f0c00 */
[----:B------:R-:W-:Y:S01]  /*132f0*/  @P0 STS.128 [R203+0x6800], RZ ;  /* 0x006800ffcb000388 */ /* 0x000fe20000000c00 */
[----:B------:R-:W-:Y:S07]  /*13300*/  IMAD.U32 R0, RZ, RZ, UR20 ;  /* 0x00000014ff007e24 */ /* 0x000fee000f8e00ff */
        /* <DEDUP_REMOVED lines=17> */
[----:B------:R-:W4:Y:S08]  /*13420*/  LDSM.16.M88.4 R32, [R183+UR5+0x4800] ;  /* 0x00480005b720783b */ /* 0x000f300008000200 */
[----:B------:R-:W0:Y:S08]  /*13430*/  LDGDEPBAR ;  /* 0x00000000000079af */ /* 0x000e300000000000 */
[----:B------:R-:W5:Y:S08]  /*13440*/  LDSM.16.M88.4 R48, [R183+UR5+0x5000] ;  /* 0x00500005b730783b */ /* 0x000f700008000200 */
[----:B------:R-:W3:Y:S01]  /*13450*/  LDSM.16.M88.4 R76, [R183+UR5+0x5800] ;  /* 0x00580005b74c783b */ /* 0x000ee20008000200 */
        /* <DEDUP_REMOVED lines=13> */
[----:B------:R-:W-:Y:S01]  /*13530*/  LDSM.16.M88.4 R168, [R189] ;  /* 0x00000000bda8783b */ /* 0x000fe20000000200 */
[C---:B------:R-:W-:Y:S07]  /*13540*/  HMMA.16816.F32.BF16 R32, R64.reuse, R34, RZ ;  /* 0x000000224020723c */ /* 0x040fee00000418ff */
[----:B------:R-:W4:Y:S01]  /*13550*/  LDSM.16.M88.4 R172, [R182+0x4000] ;  /* 0x00400000b6ac783b */ /* 0x000f220000000200 */
[-C--:B-----5:R-:W-:Y:S07]  /*13560*/  HMMA.16816.F32.BF16 R36, R64, R48.reuse, RZ ;  /* 0x000000304024723c */ /* 0x0a0fee00000418ff */
[----:B------:R-:W5:Y:S01]  /*13570*/  LDSM.16.M88.4 R176, [R189+0x2000] ;  /* 0x00200000bdb0783b */ /* 0x000f620000000200 */
[C---:B------:R-:W-:Y:S01]  /*13580*/  HMMA.16816.F32.BF16 R40, R60.reuse, R48, RZ ;  /* 0x000000303c28723c */ /* 0x040fe200000418ff */
[----:B------:R-:W1:Y:S07]  /*13590*/  S2R R69, SR_TID.X ;  /* 0x0000000000457919 */ /* 0x000e6e0000002100 */
[-C--:B------:R-:W-:Y:S08]  /*135a0*/  HMMA.16816.F32.BF16 R44, R60, R50.reuse, RZ ;  /* 0x000000323c2c723c */ /* 0x080ff000000418ff */
[C---:B------:R-:W-:Y:S08]  /*135b0*/  HMMA.16816.F32.BF16 R48, R64.reuse, R50, RZ ;  /* 0x000000324030723c */ /* 0x040ff000000418ff */
[-C--:B---3--:R-:W-:Y:S08]  /*135c0*/  HMMA.16816.F32.BF16 R52, R64, R76.reuse, RZ ;  /* 0x0000004c4034723c */ /* 0x088ff000000418ff */
[C---:B------:R-:W-:Y:S02]  /*135d0*/  HMMA.16816.F32.BF16 R56, R60.reuse, R76, RZ ;  /* 0x0000004c3c38723c */ /* 0x040fe400000418ff */
[----:B-1----:R-:W-:Y:S06]  /*135e0*/  IMAD.SHL.U32 R69, R69, 0x2, RZ ;  /* 0x0000000245457824 */ /* 0x002fec00078e00ff */
[-C--:B------:R-:W-:Y:S01]  /*135f0*/  HMMA.16816.F32.BF16 R60, R60, R78.reuse, RZ ;  /* 0x0000004e3c3c723c */ /* 0x080fe200000418ff */
[----:B------:R-:W-:Y:S01]  /*13600*/  STL [R1+0x8], R69 ;  /* 0x0000084501007387 */ /* 0x000fe20000100800 */
[----:B------:R-:W-:Y:S04]  /*13610*/  LOP3.LUT R2, R69, 0x6, RZ, 0xc0, !PT ;  /* 0x0000000645027812 */ /* 0x000fe800078ec0ff */
[----:B------:R-:W-:Y:S01]  /*13620*/  LEA R0, R0, R2, 0x6 ;  /* 0x0000000200007211 */ /* 0x000fe200078e30ff */
[----:B------:R-:W-:Y:S01]  /*13630*/  STL [R1+0x4], R2 ;  /* 0x0000040201007387 */ /* 0x000fe20000100800 */
[----:B------:R-:W-:Y:S02]  /*13640*/  HMMA.16816.F32.BF16 R64, R64, R78, RZ ;  /* 0x0000004e4040723c */ /* 0x000fe400000418ff */
[-C--:B------:R-:W-:Y:S01]  /*13650*/  ISETP.GT.AND P6, PT, R194, R0.reuse, PT ;  /* 0x00000000c200720c */ /* 0x080fe20003fc4270 */
[----:B------:R-:W1:Y:S01]  /*13660*/  LDSM.16.M88.4 R76, [R182+0x4800] ;  /* 0x00480000b64c783b */ /* 0x000e620000000200 */
[-C--:B------:R-:W-:Y:S02]  /*13670*/  ISETP.GT.AND P3, PT, R197, R0.reuse, PT ;  /* 0x00000000c500720c */ /* 0x080fe40003f64270 */
[----:B------:R-:W-:Y:S02]  /*13680*/  ISETP.GT.AND P2, PT, R196, R0, PT ;  /* 0x00000000c400720c */ /* 0x000fe40003f44270 */
[-C--:B------:R-:W-:Y:S08]  /*13690*/  HMMA.16816.F32.BF16 R4, R144, R148.reuse, R4 ;  /* 0x000000949004723c */ /* 0x080ff00000041804 */
[C---:B--2---:R-:W-:Y:S08]  /*136a0*/  HMMA.16816.F32.BF16 R8, R152.reuse, R148, R8 ;  /* 0x000000949808723c */ /* 0x044ff00000041808 */
        /* <DEDUP_REMOVED lines=18> */
[----:B------:R-:W2:Y:S07]  /*137d0*/  LDSM.16.M88.4 R144, [R182+0x5000] ;  /* 0x00500000b690783b */ /* 0x000eae0000000200 */
[-C--:B------:R-:W-:Y:S01]  /*137e0*/  HMMA.16816.F32.BF16 R4, R168, R172.reuse, R4 ;  /* 0x000000aca804723c */ /* 0x080fe20000041804 */
[----:B------:R-:W3:Y:S07]  /*137f0*/  LDSM.16.M88.4 R164, [R186+0x4800] ;  /* 0x00480000baa4783b */ /* 0x000eee0000000200 */
[C---:B-----5:R-:W-:Y:S08]  /*13800*/  HMMA.16816.F32.BF16 R8, R176.reuse, R172, R8 ;  /* 0x000000acb008723c */ /* 0x060ff00000041808 */
        /* <DEDUP_REMOVED lines=19> */
[C---:B------:R-:W-:Y:S08]  /*13940*/  HMMA.16816.F32.BF16 R8, R160.reuse, R156, R8 ;  /* 0x0000009ca008723c */ /* 0x040ff00000041808 */
[-C--:B------:R-:W-:Y:S03]  /*13950*/  HMMA.16816.F32.BF16 R12, R160, R158.reuse, R12 ;  /* 0x0000009ea00c723c */ /* 0x080fe6000004180c */
[----:B------:R-:W-:Y:S01]  /*13960*/  FMUL.FTZ R4, R4, UR9 ;  /* 0x0000000904047c20 */ /* 0x000fe20008410000 */
[----:B------:R-:W-:Y:S01]  /*13970*/  FMUL.FTZ R5, R5, UR9 ;  /* 0x0000000905057c20 */ /* 0x000fe20008410000 */
[----:B------:R-:W-:Y:S01]  /*13980*/  FMUL.FTZ R6, R6, UR9 ;  /* 0x0000000906067c20 */ /* 0x000fe20008410000 */
[----:B------:R-:W-:Y:S01]  /*13990*/  FMUL.FTZ R144, R7, UR9 ;  /* 0x0000000907907c20 */ /* 0x000fe20008410000 */
[----:B------:R2:W-:Y:S01]  /*139a0*/  MUFU.TANH R147, R4 ;  /* 0x0000000400937308 */ /* 0x0005e20000002400 */
[C---:B------:R-:W-:Y:S04]  /*139b0*/  HMMA.16816.F32.BF16 R16, R152.reuse, R158, R16 ;  /* 0x0000009e9810723c */ /* 0x040fe80000041810 */
[----:B------:R-:W-:Y:S02]  /*139c0*/  VIADD R7, R0, UR19 ;  /* 0x0000001300077c36 */ /* 0x000fe40008000000 */
[----:B------:R-:W-:Y:S01]  /*139d0*/  FMUL.FTZ R69, R8, UR9 ;  /* 0x0000000908457c20 */ /* 0x000fe20008410000 */
[----:B------:R-:W-:Y:S02]  /*139e0*/  FMUL.FTZ R148, R9, UR9 ;  /* 0x0000000909947c20 */ /* 0x000fe40008410000 */
[----:B------:R5:W-:Y:S01]  /*139f0*/  MUFU.TANH R146, R5 ;  /* 0x0000000500927308 */ /* 0x000be20000002400 */
[-C--:B---3--:R-:W-:Y:S03]  /*13a00*/  HMMA.16816.F32.BF16 R20, R152, R164.reuse, R20 ;  /* 0x000000a49814723c */ /* 0x088fe60000041814 */
[--C-:B------:R-:W-:Y:S02]  /*13a10*/  IMAD.IADD R9, R204, 0x1, -R7.reuse ;  /* 0x00000001cc097824 */ /* 0x100fe400078e0a07 */
[----:B------:R-:W-:Y:S01]  /*13a20*/  FMUL.FTZ R150, R11, UR9 ;  /* 0x000000090b967c20 */ /* 0x000fe20008410000 */
[----:B------:R-:W-:Y:S02]  /*13a30*/  IMAD.IADD R8, R193, 0x1, -R7 ;  /* 0x00000001c1087824 */ /* 0x000fe400078e0a07 */
[----:B------:R-:W-:Y:S01]  /*13a40*/  FMUL.FTZ R149, R10, UR9 ;  /* 0x000000090a957c20 */ /* 0x000fe20008410000 */
[----:B------:R3:W-:Y:S01]  /*13a50*/  MUFU.TANH R145, R6 ;  /* 0x0000000600917308 */ /* 0x0007e20000002400 */
[C---:B------:R-:W-:Y:S04]  /*13a60*/  HMMA.16816.F32.BF16 R24, R160.reuse, R164, R24 ;  /* 0x000000a4a018723c */ /* 0x040fe80000041818 */
[----:B--2---:R-:W-:Y:S01]  /*13a70*/  VIADD R4, R0, 0x38 ;  /* 0x0000003800047836 */ /* 0x004fe20000000000 */
[----:B------:R-:W-:Y:S04]  /*13a80*/  IABS R11, R9 ;  /* 0x00000009000b7213 */ /* 0x000fe80000000000 */
[----:B------:R-:W2:Y:S01]  /*13a90*/  MUFU.TANH R144, R144 ;  /* 0x0000009000907308 */ /* 0x000ea20000002400 */
[-C--:B------:R-:W-:Y:S03]  /*13aa0*/  HMMA.16816.F32.BF16 R28, R160, R166.reuse, R28 ;  /* 0x000000a6a01c723c */ /* 0x080fe6000004181c */
[----:B-----5:R-:W-:Y:S01]  /*13ab0*/  IADD3 R5, PT, PT, R192, -R7, RZ ;  /* 0x80000007c0057210 */ /* 0x020fe20007ffe0ff */
[----:B------:R-:W-:Y:S01]  /*13ac0*/  VIADD R2, R4, UR19 ;  /* 0x0000001304027c36 */ /* 0x000fe20008000000 */
[----:B------:R-:W-:Y:S02]  /*13ad0*/  IABS R70, R8 ;  /* 0x0000000800467213 */ /* 0x000fe40000000000 */
[----:B------:R-:W-:Y:S01]  /*13ae0*/  IABS R5, R5 ;  /* 0x0000000500057213 */ /* 0x000fe20000000000 */
[C---:B------:R-:W-:Y:S01]  /*13af0*/  HMMA.16816.F32.BF16 R32, R152.reuse, R166, R32 ;  /* 0x000000a69820723c */ /* 0x040fe20000041820 */
[----:B------:R-:W-:Y:S03]  /*13b00*/  MUFU.TANH R148, R148 ;  /* 0x0000009400947308 */ /* 0x000fe60000002400 */
[----:B---3--:R-:W-:Y:S02]  /*13b10*/  VIADD R6, R2, 0xffffffc9 ;  /* 0xffffffc902067836 */ /* 0x008fe40000000000 */
[----:B------:R-:W-:Y:S02]  /*13b20*/  IMAD.MOV.U32 R9, RZ, RZ, R5 ;  /* 0x000000ffff097224 */ /* 0x000fe400078e0005 */
[-C--:B----4-:R-:W-:Y:S03]  /*13b30*/  HMMA.16816.F32.BF16 R36, R152, R172.reuse, R36 ;  /* 0x000000ac9824723c */ /* 0x090fe60000041824 */
[----:B------:R-:W-:Y:S01]  /*13b40*/  IMAD.IADD R5, R204, 0x1, -R6 ;  /* 0x00000001cc057824 */ /* 0x000fe200078e0a06 */
[----:B------:R-:W-:Y:S04]  /*13b50*/  IADD3 R10, PT, PT, R192, -R6, RZ ;  /* 0x80000006c00a7210 */ /* 0x000fe80007ffe0ff */
[C---:B------:R-:W-:Y:S04]  /*13b60*/  HMMA.16816.F32.BF16 R40, R160.reuse, R172, R40 ;  /* 0x000000aca028723c */ /* 0x040fe80000041828 */
[----:B------:R-:W-:Y:S02]  /*13b70*/  IABS R5, R5 ;  /* 0x0000000500057213 */ /* 0x000fe40000000000 */
[----:B------:R-:W-:Y:S02]  /*13b80*/  IABS R8, R10 ;  /* 0x0000000a00087213 */ /* 0x000fe40000000000 */
[-C--:B------:R-:W-:Y:S03]  /*13b90*/  HMMA.16816.F32.BF16 R44, R160, R174.reuse, R44 ;  /* 0x000000aea02c723c */ /* 0x080fe6000004182c */
[----:B------:R-:W-:Y:S02]  /*13ba0*/  I2FP.F32.S32 R5, R5 ;  /* 0x0000000500057245 */ /* 0x000fe40000201400 */
[----:B------:R-:W-:Y:S03]  /*13bb0*/  MOV R10, R70 ;  /* 0x00000046000a7202 */ /* 0x000fe60000000f00 */
[C---:B------:R-:W-:Y:S04]  /*13bc0*/  HMMA.16816.F32.BF16 R48, R152.reuse, R174, R48 ;  /* 0x000000ae9830723c */ /* 0x040fe80000041830 */
[----:B--2---:R-:W-:Y:S01]  /*13bd0*/  FFMA.FTZ R144, R5, -UR8, R144 ;  /* 0x8000000805907c23 */ /* 0x004fe20008010090 */
[----:B------:R-:W-:Y:S01]  /*13be0*/  I2FP.F32.S32 R10, R10 ;  /* 0x0000000a000a7245 */ /* 0x000fe20000201400 */
[----:B------:R-:W-:Y:S02]  /*13bf0*/  VIADD R5, R0, 0x1 ;  /* 0x0000000100057836 */ /* 0x000fe40000000000 */
[-C--:B-1----:R-:W-:Y:S03]  /*13c00*/  HMMA.16816.F32.BF16 R52, R152, R76.reuse, R52 ;  /* 0x0000004c9834723c */ /* 0x082fe60000041834 */
[----:B------:R-:W-:Y:S05]  /*13c10*/  ISETP.GT.AND P5, PT, R194, R5, PT ;  /* 0x00000005c200720c */ /* 0x000fea0003fa4270 */
[C---:B------:R-:W-:Y:S01]  /*13c20*/  HMMA.16816.F32.BF16 R56, R160.reuse, R76, R56 ;  /* 0x0000004ca038723c */ /* 0x040fe20000041838 */
[----:B------:R1:W2:Y:S07]  /*13c30*/  MUFU.TANH R76, R69 ;  /* 0x00000045004c7308 */ /* 0x0002ae0000002400 */
[-C--:B------:R-:W-:Y:S08]  /*13c40*/  HMMA.16816.F32.BF16 R60, R160, R78.reuse, R60 ;  /* 0x0000004ea03c723c */ /* 0x080ff0000004183c */
[----:B------:R-:W-:Y:S04]  /*13c50*/  HMMA.16816.F32.BF16 R64, R152, R78, R64 ;  /* 0x0000004e9840723c */ /* 0x000fe80000041840 */
[----:B-1----:R-:W-:Y:S01]  /*13c60*/  I2FP.F32.S32 R69, R9 ;  /* 0x0000000900457245 */ /* 0x002fe20000201400 */
[----:B--2---:R-:W-:Y:S01]  /*13c70*/  FFMA.FTZ R76, R10, -UR8, R76 ;  /* 0x800000080a4c7c23 */ /* 0x004fe2000801004c */
[----:B------:R-:W-:Y:S02]  /*13c80*/  I2FP.F32.S32 R9, R8 ;  /* 0x0000000800097245 */ /* 0x000fe40000201400 */
[----:B------:R-:W-:Y:S01]  /*13c90*/  I2FP.F32.S32 R8, R11 ;  /* 0x0000000b00087245 */ /* 0x000fe20000201400 */
[----:B------:R-:W-:Y:S02]  /*13ca0*/  FFMA.FTZ R147, R69, -UR8, R147 ;  /* 0x8000000845937c23 */ /* 0x000fe40008010093 */
[----:B------:R-:W-:Y:S02]  /*13cb0*/  FFMA.FTZ R146, R9, -UR8, R146 ;  /* 0x8000000809927c23 */ /* 0x000fe40008010092 */
[----:B------:R-:W-:Y:S01]  /*13cc0*/  FFMA.FTZ R145, R8, -UR8, R145 ;  /* 0x8000000808917c23 */ /* 0x000fe20008010091 */
[----:B------:R-:W-:Y:S06]  /*13cd0*/  BRA.U.ANY UP0, `(.L_x_2667) ;  /* 0xfffffff100347547 */ /* 0x000fec000b93ffff */
.L_x_2666:
[----:B-1----:R-:W1:Y:S01]  /*13ce0*/  MUFU.TANH R9, R150 ;  /* 0x0000009600097308 */ /* 0x002e620000002400 */
        /* <DEDUP_REMOVED lines=8> */
[----:B------:R-:W-:Y:S01]  /*13d70*/  ISETP.GT.AND P1, PT, R197, R5, PT ;  /* 0x00000005c500720c */ /* 0x000fe20003f24270 */
[----:B------:R-:W-:Y:S01]  /*13d80*/  VIADD R8, R2, 0xffffffd0 ;  /* 0xffffffd002087836 */ /* 0x000fe20000000000 */
[----:B------:R-:W-:Y:S01]  /*13d90*/  FSEL R73, R147, -INF , !P6 ;  /* 0xff80000093497808 */ /* 0x000fe20007000000 */
[----:B------:R-:W-:Y:S01]  /*13da0*/  FMUL.FTZ R53, R53, UR9 ;  /* 0x0000000935357c20 */ /* 0x000fe20008410000 */
[----:B------:R-:W-:Y:S01]  /*13db0*/  FSEL R71, R144, -INF , !P1 ;  /* 0xff80000090477808 */ /* 0x000fe20004800000 */
[----:B------:R-:W-:Y:S01]  /*13dc0*/  FMUL.FTZ R54, R54, UR9 ;  /* 0x0000000936367c20 */ /* 0x000fe20008410000 */
[----:B------:R-:W-:Y:S03]  /*13dd0*/  FSEL R72, R145, -INF , !P3 ;  /* 0xff80000091487808 */ /* 0x000fe60005800000 */
[----:B------:R-:W3:Y:S01]  /*13de0*/  MUFU.TANH R10, R149 ;  /* 0x00000095000a7308 */ /* 0x000ee20000002400 */
[----:B------:R-:W-:Y:S01]  /*13df0*/  FSEL R146, R146, -INF , !P5 ;  /* 0xff80000092927808 */ /* 0x000fe20006800000 */
[----:B------:R-:W-:Y:S01]  /*13e00*/  FMUL.FTZ R13, R13, UR9 ;  /* 0x000000090d0d7c20 */ /* 0x000fe20008410000 */
[----:B------:R-:W-:Y:S01]  /*13e10*/  FSEL R76, R76, -INF , !P2 ;  /* 0xff8000004c4c7808 */ /* 0x000fe20005000000 */
[----:B------:R-:W-:Y:S01]  /*13e20*/  IMAD.IADD R7, R198, 0x1, -R7 ;  /* 0x00000001c6077824 */ /* 0x000fe200078e0a07 */
[C---:B------:R-:W-:Y:S01]  /*13e30*/  ISETP.GE.AND P1, PT, R5.reuse, R199, PT ;  /* 0x000000c70500720c */ /* 0x040fe20003f26270 */
[----:B------:R-:W-:Y:S01]  /*13e40*/  FMUL.FTZ R52, R52, UR9 ;  /* 0x0000000934347c20 */ /* 0x000fe20008410000 */
[C---:B------:R-:W-:Y:S03]  /*13e50*/  ISETP.GE.AND P3, PT, R5.reuse, R202, PT ;  /* 0x000000ca0500720c */ /* 0x040fe60003f66270 */
[----:B------:R-:W4:Y:S01]  /*13e60*/  MUFU.TANH R78, R13 ;  /* 0x0000000d004e7308 */ /* 0x000f220000002400 */
[----:B------:R-:W-:Y:S01]  /*13e70*/  ISETP.GE.AND P2, PT, R5, R201, PT ;  /* 0x000000c90500720c */ /* 0x000fe20003f46270 */
[----:B------:R-:W-:Y:S01]  /*13e80*/  FMUL.FTZ R15, R15, UR9 ;  /* 0x000000090f0f7c20 */ /* 0x000fe20008410000 */
[-C--:B------:R-:W-:Y:S01]  /*13e90*/  ISETP.GT.AND P0, PT, R196, R5.reuse, PT ;  /* 0x00000005c400720c */ /* 0x080fe20003f04270 */
[----:B------:R-:W-:Y:S01]  /*13ea0*/  FMUL.FTZ R14, R14, UR9 ;  /* 0x000000090e0e7c20 */ /* 0x000fe20008410000 */
[----:B------:R-:W-:Y:S01]  /*13eb0*/  ISETP.GT.AND P6, PT, R195, R5, PT ;  /* 0x00000005c300720c */ /* 0x000fe20003fc4270 */
[----:B------:R-:W-:Y:S01]  /*13ec0*/  FMUL.FTZ R55, R55, UR9 ;  /* 0x0000000937377c20 */ /* 0x000fe20008410000 */
[----:B------:R-:W-:Y:S03]  /*13ed0*/  ISETP.GE.AND P5, PT, R5, R200, PT ;  /* 0x000000c80500720c */ /* 0x000fe60003fa6270 */
[----:B------:R5:W4:Y:S01]  /*13ee0*/  MUFU.TANH R77, R14 ;  /* 0x0000000e004d7308 */ /* 0x000b220000002400 */
[--C-:B------:R-:W-:Y:S01]  /*13ef0*/  IMAD.IADD R5, R193, 0x1, -R6.reuse ;  /* 0x00000001c1057824 */ /* 0x100fe200078e0a06 */
[----:B------:R-:W-:Y:S01]  /*13f00*/  IABS R70, R7 ;  /* 0x0000000700467213 */ /* 0x000fe20000000000 */
[----:B------:R-:W-:Y:S01]  /*13f10*/  IMAD.IADD R6, R198, 0x1, -R6 ;  /* 0x00000001c6067824 */ /* 0x000fe200078e0a06 */
[----:B------:R-:W-:Y:S01]  /*13f20*/  FSEL R167, R71, -INF , !P3 ;  /* 0xff80000047a77808 */ /* 0x000fe20005800000 */
[----:B------:R-:W-:Y:S01]  /*13f30*/  FMUL.FTZ R17, R17, UR9 ;  /* 0x0000000911117c20 */ /* 0x000fe20008410000 */
[----:B------:R-:W-:Y:S01]  /*13f40*/  IABS R5, R5 ;  /* 0x0000000500057213 */ /* 0x000fe20000000000 */
[----:B------:R-:W-:Y:S03]  /*13f50*/  FMUL.FTZ R16, R16, UR9 ;  /* 0x0000000910107c20 */ /* 0x000fe60008410000 */
[----:B------:R-:W-:Y:S01]  /*13f60*/  MUFU.TANH R38, R38 ;  /* 0x0000002600267308 */ /* 0x000fe20000002400 */
[----:B------:R-:W-:Y:S01]  /*13f70*/  IABS R69, R6 ;  /* 0x0000000600457213 */ /* 0x000fe20000000000 */
[----:B------:R-:W-:Y:S01]  /*13f80*/  VIADD R6, R2, 0xffffffd1 ;  /* 0xffffffd102067836 */ /* 0x000fe20000000000 */
[----:B--2---:R-:W-:Y:S01]  /*13f90*/  I2FP.F32.S32 R12, R5 ;  /* 0x00000005000c7245 */ /* 0x004fe20000201400 */
[C---:B------:R-:W-:Y:S01]  /*13fa0*/  IMAD.IADD R5, R193.reuse, 0x1, -R8 ;  /* 0x00000001c1057824 */ /* 0x040fe200078e0a08 */
[----:B------:R-:W-:Y:S01]  /*13fb0*/  I2FP.F32.S32 R69, R69 ;  /* 0x0000004500457245 */ /* 0x000fe20000201400 */
[----:B------:R-:W-:Y:S01]  /*13fc0*/  IMAD.IADD R7, R193, 0x1, -R6 ;  /* 0x00000001c1077824 */ /* 0x000fe200078e0a06 */
[----:B------:R-:W-:Y:S03]  /*13fd0*/  I2FP.F32.S32 R70, R70 ;  /* 0x0000004600467245 */ /* 0x000fe60000201400 */
[----:B------:R-:W-:Y:S01]  /*13fe0*/  MUFU.TANH R17, R17 ;  /* 0x0000001100117308 */ /* 0x000fe20000002400 */
[----:B------:R-:W-:Y:S01]  /*13ff0*/  IABS R5, R5 ;  /* 0x0000000500057213 */ /* 0x000fe20000000000 */
[----:B------:R-:W-:Y:S01]  /*14000*/  FFMA.FTZ R12, R12, -UR8, R148 ;  /* 0x800000080c0c7c23 */ /* 0x000fe20008010094 */
[----:B------:R-:W-:Y:S01]  /*14010*/  IABS R7, R7 ;  /* 0x0000000700077213 */ /* 0x000fe20000000000 */
[----:B------:R-:W-:Y:S01]  /*14020*/  FMUL.FTZ R22, R22, UR9 ;  /* 0x0000000916167c20 */ /* 0x000fe20008410000 */
[----:B------:R-:W-:Y:S01]  /*14030*/  FSEL R171, R146, -INF , !P5 ;  /* 0xff80000092ab7808 */ /* 0x000fe20006800000 */
[----:B------:R-:W-:Y:S01]  /*14040*/  IMAD.MOV.U32 R11, RZ, RZ, R5 ;  /* 0x000000ffff0b7224 */ /* 0x000fe200078e0005 */
[----:B-----5:R-:W-:Y:S03]  /*14050*/  FSEL R14, R12, -INF , !P0 ;  /* 0xff8000000c0e7808 */ /* 0x020fe60004000000 */
[----:B------:R-:W-:Y:S01]  /*14060*/  MUFU.TANH R16, R16 ;  /* 0x0000001000107308 */ /* 0x000fe20000002400 */
[----:B------:R-:W-:Y:S01]  /*14070*/  ISETP.GT.AND P0, PT, R195, R0, PT ;  /* 0x00000000c300720c */ /* 0x000fe20003f04270 */
[----:B------:R-:W-:Y:S01]  /*14080*/  FMUL.FTZ R19, R19, UR9 ;  /* 0x0000000913137c20 */ /* 0x000fe20008410000 */
[----:B------:R-:W-:Y:S01]  /*14090*/  I2FP.F32.S32 R11, R11 ;  /* 0x0000000b000b7245 */ /* 0x000fe20000201400 */
[----:B------:R-:W-:Y:S01]  /*140a0*/  FMUL.FTZ R18, R18, UR9 ;  /* 0x0000000912127c20 */ /* 0x000fe20008410000 */
[----:B------:R-:W-:Y:S01]  /*140b0*/  FSEL R148, R14, -INF , !P1 ;  /* 0xff8000000e947808 */ /* 0x000fe20004800000 */
        /* <DEDUP_REMOVED lines=79> */
[----:B-1----:R-:W-:Y:S01]  /*145b0*/  FFMA.FTZ R69, R69, -UR8, R9 ;  /* 0x8000000845457c23 */ /* 0x002fe20008010009 */
[----:B------:R-:W-:Y:S02]  /*145c0*/  IMAD.IADD R9, R198, 0x1, -R8 ;  /* 0x00000001c6097824 */ /* 0x000fe400078e0a08 */
[----:B---3--:R-:W-:Y:S01]  /*145d0*/  FFMA.FTZ R70, R70, -UR8, R10 ;  /* 0x8000000846467c23 */ /* 0x008fe2000801000a */
[----:B------:R-:W-:Y:S01]  /*145e0*/  FFMA.FTZ R13, R11, -UR8, R79 ;  /* 0x800000080b0d7c23 */ /* 0x000fe2000801004f */
[----:B------:R-:W-:Y:S01]  /*145f0*/  I2FP.F32.S32 R11, R7 ;  /* 0x00000007000b7245 */ /* 0x000fe20000201400 */
[----:B------:R-:W-:Y:S01]  /*14600*/  IMAD.IADD R10, R198, 0x1, -R6 ;  /* 0x00000001c60a7824 */ /* 0x000fe200078e0a06 */
[----:B------:R-:W-:Y:S02]  /*14610*/  IABS R5, R9 ;  /* 0x0000000900057213 */ /* 0x000fe40000000000 */
[----:B------:R-:W-:Y:S01]  /*14620*/  FSEL R12, R70, -INF , !P0 ;  /* 0xff800000460c7808 */ /* 0x000fe20004000000 */
[----:B------:R1:W2:Y:S01]  /*14630*/  MUFU.TANH R9, R15 ;  /* 0x0000000f00097308 */ /* 0x0002a20000002400 */
[----:B------:R-:W-:Y:S01]  /*14640*/  IABS R10, R10 ;  /* 0x0000000a000a7213 */ /* 0x000fe20000000000 */
[----:B----4-:R-:W-:Y:S01]  /*14650*/  FFMA.FTZ R11, R11, -UR8, R78 ;  /* 0x800000080b0b7c23 */ /* 0x010fe2000801004e */
[----:B------:R-:W-:Y:S02]  /*14660*/  I2FP.F32.S32 R7, R5 ;  /* 0x0000000500077245 */ /* 0x000fe40000201400 */
[----:B------:R-:W-:Y:S02]  /*14670*/  I2FP.F32.S32 R5, R10 ;  /* 0x0000000a00057245 */ /* 0x000fe40000201400 */
[C---:B------:R-:W-:Y:S01]  /*14680*/  ISETP.GE.AND P0, PT, R0.reuse, R200, PT ;  /* 0x000000c80000720c */ /* 0x040fe20003f06270 */
[----:B------:R-:W-:Y:S01]  /*14690*/  FFMA.FTZ R10, R7, -UR8, R77 ;  /* 0x80000008070a7c23 */ /* 0x000fe2000801004d */
[C---:B------:R-:W-:Y:S02]  /*146a0*/  VIADD R7, R0.reuse, 0x9 ;  /* 0x0000000900077836 */ /* 0x040fe40000000000 */
[----:B------:R-:W-:Y:S02]  /*146b0*/  FSEL R163, R73, -INF , !P0 ;  /* 0xff80000049a37808 */ /* 0x000fe40004000000 */
[C---:B------:R-:W-:Y:S02]  /*146c0*/  ISETP.GE.AND P0, PT, R0.reuse, R199, PT ;  /* 0x000000c70000720c */ /* 0x040fe40003f06270 */
[----:B-1----:R-:W-:Y:S01]  /*146d0*/  FSEL R15, R69, -INF , !P6 ;  /* 0xff800000450f7808 */ /* 0x002fe20007000000 */
[----:B--2---:R-:W-:Y:S01]  /*146e0*/  FFMA.FTZ R9, R5, -UR8, R9 ;  /* 0x8000000805097c23 */ /* 0x004fe20008010009 */
[C---:B------:R-:W-:Y:S01]  /*146f0*/  ISETP.GE.AND P6, PT, R0.reuse, R202, PT ;  /* 0x000000ca0000720c */ /* 0x040fe20003fc6270 */
[----:B------:R-:W-:Y:S01]  /*14700*/  VIADD R5, R0, 0x8 ;  /* 0x0000000800057836 */ /* 0x000fe20000000000 */
[----:B------:R-:W-:Y:S02]  /*14710*/  FSEL R146, R76, -INF , !P0 ;  /* 0xff8000004c927808 */ /* 0x000fe40004000000 */
[----:B------:R-:W-:Y:S02]  /*14720*/  FSEL R166, R72, -INF , !P6 ;  /* 0xff80000048a67808 */ /* 0x000fe40007000000 */
[-C--:B------:R-:W-:Y:S02]  /*14730*/  ISETP.GT.AND P3, PT, R195, R5.reuse, PT ;  /* 0x00000005c300720c */ /* 0x080fe40003f64270 */
[----:B------:R-:W-:Y:S02]  /*14740*/  ISETP.GT.AND P5, PT, R196, R5, PT ;  /* 0x00000005c400720c */ /* 0x000fe40003fa4270 */
[----:B------:R-:W-:Y:S01]  /*14750*/  FSEL R71, R10, -INF , !P3 ;  /* 0xff8000000a477808 */ /* 0x000fe20005800000 */
[----:B------:R-:W-:Y:S01]  /*14760*/  IMAD.IADD R10, R192, 0x1, -R6 ;  /* 0x00000001c00a7824 */ /* 0x000fe200078e0a06 */
[----:B------:R-:W-:Y:S02]  /*14770*/  FSEL R13, R13, -INF , !P5 ;  /* 0xff8000000d0d7808 */ /* 0x000fe40006800000 */
[-C--:B------:R-:W-:Y:S02]  /*14780*/  ISETP.GT.AND P5, PT, R195, R7.reuse, PT ;  /* 0x00000007c300720c */ /* 0x080fe40003fa4270 */
[----:B------:R-:W-:Y:S02]  /*14790*/  ISETP.GT.AND P6, PT, R196, R7, PT ;  /* 0x00000007c400720c */ /* 0x000fe40003fc4270 */
[----:B------:R-:W-:Y:S02]  /*147a0*/  IABS R10, R10 ;  /* 0x0000000a000a7213 */ /* 0x000fe40000000000 */
[----:B------:R-:W-:Y:S01]  /*147b0*/  FSEL R70, R9, -INF , !P5 ;  /* 0xff80000009467808 */ /* 0x000fe20006800000 */
[--C-:B------:R-:W-:Y:S01]  /*147c0*/  IMAD.IADD R9, R192, 0x1, -R8.reuse ;  /* 0x00000001c0097824 */ /* 0x100fe200078e0a08 */
[----:B------:R-:W-:Y:S01]  /*147d0*/  FSEL R69, R11, -INF , !P6 ;  /* 0xff8000000b457808 */ /* 0x000fe20007000000 */
[----:B------:R-:W-:Y:S01]  /*147e0*/  IMAD.IADD R11, R204, 0x1, -R8 ;  /* 0x00000001cc0b7824 */ /* 0x000fe200078e0a08 */
[----:B------:R-:W-:Y:S01]  /*147f0*/  ISETP.GE.AND P6, PT, R0, R201, PT ;  /* 0x000000c90000720c */ /* 0x000fe20003fc6270 */
[----:B------:R-:W-:Y:S01]  /*14800*/  IMAD.IADD R8, R204, 0x1, -R6 ;  /* 0x00000001cc087824 */ /* 0x000fe200078e0a06 */
[----:B------:R-:W-:Y:S01]  /*14810*/  IABS R9, R9 ;  /* 0x0000000900097213 */ /* 0x000fe20000000000 */
[----:B------:R-:W-:Y:S01]  /*14820*/  IMAD.MOV.U32 R6, RZ, RZ, R10 ;  /* 0x000000ffff067224 */ /* 0x000fe200078e000a */
[----:B------:R-:W-:Y:S02]  /*14830*/  IABS R11, R11 ;  /* 0x0000000b000b7213 */ /* 0x000fe40000000000 */
[----:B------:R-:W-:Y:S02]  /*14840*/  I2FP.F32.S32 R9, R9 ;  /* 0x0000000900097245 */ /* 0x000fe40000201400 */
[----:B------:R-:W-:Y:S02]  /*14850*/  I2FP.F32.S32 R6, R6 ;  /* 0x0000000600067245 */ /* 0x000fe40000201400 */
[----:B------:R-:W-:Y:S02]  /*14860*/  FSEL R147, R12, -INF , !P6 ;  /* 0xff8000000c937808 */ /* 0x000fe40007000000 */
[----:B------:R-:W-:Y:S02]  /*14870*/  FSEL R170, R15, -INF , !P2 ;  /* 0xff8000000faa7808 */ /* 0x000fe40005000000 */
[----:B------:R-:W-:Y:S01]  /*14880*/  IABS R10, R8 ;  /* 0x00000008000a7213 */ /* 0x000fe20000000000 */
[----:B------:R-:W-:Y:S01]  /*14890*/  FFMA.FTZ R8, R6, -UR8, R17 ;  /* 0x8000000806087c23 */ /* 0x000fe20008010011 */
[CC--:B------:R-:W-:Y:S01]  /*148a0*/  ISETP.GT.AND P3, PT, R194.reuse, R5.reuse, PT ;  /* 0x00000005c200720c */ /* 0x0c0fe20003f64270 */
[----:B------:R1:W2:Y:S01]  /*148b0*/  MUFU.TANH R17, R20 ;  /* 0x0000001400117308 */ /* 0x0002a20000002400 */
[----:B------:R-:W-:Y:S02]  /*148c0*/  ISETP.GT.AND P5, PT, R197, R5, PT ;  /* 0x00000005c500720c */ /* 0x000fe40003fa4270 */
[C---:B------:R-:W-:Y:S02]  /*148d0*/  ISETP.GE.AND P0, PT, R5.reuse, R199, PT ;  /* 0x000000c70500720c */ /* 0x040fe40003f06270 */
[C---:B------:R-:W-:Y:S02]  /*148e0*/  ISETP.GE.AND P1, PT, R5.reuse, R201, PT ;  /* 0x000000c90500720c */ /* 0x040fe40003f26270 */
[C---:B------:R-:W-:Y:S02]  /*148f0*/  ISETP.GE.AND P6, PT, R5.reuse, R200, PT ;  /* 0x000000c80500720c */ /* 0x040fe40003fc6270 */
[----:B------:R-:W-:Y:S01]  /*14900*/  ISETP.GE.AND P2, PT, R5, R202, PT ;  /* 0x000000ca0500720c */ /* 0x000fe20003f46270 */
[----:B------:R-:W-:Y:S01]  /*14910*/  FFMA.FTZ R5, R9, -UR8, R16 ;  /* 0x8000000809057c23 */ /* 0x000fe20008010010 */
[----:B------:R-:W-:Y:S01]  /*14920*/  FSEL R145, R13, -INF , !P0 ;  /* 0xff8000000d917808 */ /* 0x000fe20004000000 */
[----:B------:R-:W-:Y:S01]  /*14930*/  IMAD.MOV.U32 R9, RZ, RZ, R11 ;  /* 0x000000ffff097224 */ /* 0x000fe200078e000b */
[----:B------:R-:W-:Y:S02]  /*14940*/  ISETP.GE.AND P0, PT, R7, R200, PT ;  /* 0x000000c80700720c */ /* 0x000fe40003f06270 */
[----:B------:R-:W-:Y:S02]  /*14950*/  FSEL R15, R5, -INF , !P3 ;  /* 0xff800000050f7808 */ /* 0x000fe40005800000 */
[----:B------:R-:W-:Y:S02]  /*14960*/  I2FP.F32.S32 R6, R9 ;  /* 0x0000000900067245 */ /* 0x000fe40000201400 */
[----:B------:R-:W-:Y:S02]  /*14970*/  I2FP.F32.S32 R9, R10 ;  /* 0x0000000a00097245 */ /* 0x000fe40000201400 */
[-C--:B------:R-:W-:Y:S01]  /*14980*/  ISETP.GT.AND P3, PT, R194, R7.reuse, PT ;  /* 0x00000007c200720c */ /* 0x080fe20003f64270 */
[----:B------:R-:W-:Y:S02]  /*14990*/  FFMA.FTZ R6, R6, -UR8, R18 ;  /* 0x8000000806067c23 */ /* 0x000fe40008010012 */
[----:B------:R-:W-:Y:S01]  /*149a0*/  FFMA.FTZ R5, R9, -UR8, R19 ;  /* 0x8000000809057c23 */ /* 0x000fe20008010013 */
[----:B------:R-:W-:Y:S02]  /*149b0*/  FSEL R14, R8, -INF , !P3 ;  /* 0xff800000080e7808 */ /* 0x000fe40005800000 */
[----:B------:R-:W-:Y:S02]  /*149c0*/  ISETP.GT.AND P3, PT, R197, R7, PT ;  /* 0x00000007c500720c */ /* 0x000fe40003f64270 */
[----:B-1----:R-:W-:Y:S01]  /*149d0*/  FSEL R20, R6, -INF , !P5 ;  /* 0xff80000006147808 */ /* 0x002fe20006800000 */
[C---:B------:R-:W-:Y:S01]  /*149e0*/  VIADD R6, R2.reuse, 0xffffffd8 ;  /* 0xffffffd802067836 */ /* 0x040fe20000000000 */
[----:B------:R-:W-:Y:S01]  /*149f0*/  FSEL R16, R5, -INF , !P3 ;  /* 0xff80000005107808 */ /* 0x000fe20005800000 */
[----:B------:R-:W-:Y:S01]  /*14a00*/  VIADD R5, R2, 0xffffffd9 ;  /* 0xffffffd902057836 */ /* 0x000fe20000000000 */
[C---:B------:R-:W-:Y:S01]  /*14a10*/  ISETP.GE.AND P3, PT, R7.reuse, R201, PT ;  /* 0x000000c90700720c */ /* 0x040fe20003f66270 */
[--C-:B------:R-:W-:Y:S01]  /*14a20*/  IMAD.IADD R11, R204, 0x1, -R6.reuse ;  /* 0x00000001cc0b7824 */ /* 0x100fe200078e0a06 */
[----:B------:R-:W-:Y:S01]  /*14a30*/  ISETP.GE.AND P5, PT, R7, R199, PT ;  /* 0x000000c70700720c */ /* 0x000fe20003fa6270 */
[--C-:B------:R-:W-:Y:S01]  /*14a40*/  IMAD.IADD R8, R192, 0x1, -R5.reuse ;  /* 0x00000001c0087824 */ /* 0x100fe200078e0a05 */
[----:B------:R-:W-:Y:S01]  /*14a50*/  FSEL R144, R14, -INF , !P0 ;  /* 0xff8000000e907808 */ /* 0x000fe20004000000 */
[----:B------:R-:W-:Y:S01]  /*14a60*/  IMAD.IADD R9, R192, 0x1, -R6 ;  /* 0x00000001c0097824 */ /* 0x000fe200078e0a06 */
[----:B------:R-:W-:Y:S01]  /*14a70*/  FSEL R79, R69, -INF , !P5 ;  /* 0xff800000454f7808 */ /* 0x000fe20006800000 */
[----:B------:R-:W-:Y:S01]  /*14a80*/  IMAD.IADD R13, R204, 0x1, -R5 ;  /* 0x00000001cc0d7824 */ /* 0x000fe200078e0a05 */
        /* <DEDUP_REMOVED lines=10> */
[----:B------:R-:W-:Y:S01]  /*14b30*/  ISETP.GE.AND P5, PT, R7, R202, PT ;  /* 0x000000ca0700720c */ /* 0x000fe20003fa6270 */
[----:B------:R-:W-:Y:S01]  /*14b40*/  FFMA.FTZ R9, R9, -UR8, R23 ;  /* 0x8000000809097c23 */ /* 0x000fe20008010017 */
[----:B------:R-:W-:Y:S01]  /*14b50*/  FSEL R23, R70, -INF , !P3 ;  /* 0xff80000046177808 */ /* 0x000fe20005800000 */
[----:B------:R-:W-:Y:S01]  /*14b60*/  FFMA.FTZ R10, R10, -UR8, R21 ;  /* 0x800000080a0a7c23 */ /* 0x000fe20008010015 */
[-C--:B------:R-:W-:Y:S01]  /*14b70*/  ISETP.GT.AND P3, PT, R194, R8.reuse, PT ;  /* 0x00000008c200720c */ /* 0x080fe20003f64270 */
[----:B--2---:R-:W-:Y:S01]  /*14b80*/  FFMA.FTZ R12, R12, -UR8, R17 ;  /* 0x800000080c0c7c23 */ /* 0x004fe20008010011 */
[----:B------:R-:W-:Y:S01]  /*14b90*/  FSEL R22, R71, -INF , !P1 ;  /* 0xff80000047167808 */ /* 0x000fe20004800000 */
[----:B------:R-:W-:Y:S01]  /*14ba0*/  VIADD R7, R0, 0x10 ;  /* 0x0000001000077836 */ /* 0x000fe20000000000 */
[----:B------:R-:W-:Y:S01]  /*14bb0*/  FSEL R17, R10, -INF , !P3 ;  /* 0xff8000000a117808 */ /* 0x000fe20005800000 */
[----:B------:R-:W-:Y:S01]  /*14bc0*/  IMAD.IADD R10, R193, 0x1, -R5 ;  /* 0x00000001c10a7824 */ /* 0x000fe200078e0a05 */
[----:B------:R-:W-:Y:S02]  /*14bd0*/  ISETP.GT.AND P3, PT, R197, R8, PT ;  /* 0x00000008c500720c */ /* 0x000fe40003f64270 */
[-C--:B------:R-:W-:Y:S02]  /*14be0*/  ISETP.GT.AND P1, PT, R194, R7.reuse, PT ;  /* 0x00000007c200720c */ /* 0x080fe40003f24270 */
[----:B------:R-:W-:Y:S01]  /*14bf0*/  FSEL R18, R9, -INF , !P3 ;  /* 0xff80000009127808 */ /* 0x000fe20005800000 */
[--C-:B------:R-:W-:Y:S01]  /*14c00*/  IMAD.IADD R9, R193, 0x1, -R6.reuse ;  /* 0x00000001c1097824 */ /* 0x100fe200078e0a06 */
[----:B------:R-:W-:Y:S01]  /*14c10*/  FSEL R13, R12, -INF , !P1 ;  /* 0xff8000000c0d7808 */ /* 0x000fe20004800000 */
[C---:B------:R-:W-:Y:S01]  /*14c20*/  IMAD.IADD R12, R198.reuse, 0x1, -R6 ;  /* 0x00000001c60c7824 */ /* 0x040fe200078e0a06 */
[----:B------:R-:W-:Y:S02]  /*14c30*/  ISETP.GT.AND P1, PT, R197, R7, PT ;  /* 0x00000007c500720c */ /* 0x000fe40003f24270 */
[----:B------:R-:W-:Y:S02]  /*14c40*/  IABS R9, R9 ;  /* 0x0000000900097213 */ /* 0x000fe40000000000 */
[----:B------:R-:W-:Y:S02]  /*14c50*/  FSEL R19, R11, -INF , !P1 ;  /* 0xff8000000b137808 */ /* 0x000fe40004800000 */
[----:B------:R-:W-:Y:S01]  /*14c60*/  IABS R10, R10 ;  /* 0x0000000a000a7213 */ /* 0x000fe20000000000 */
[----:B------:R-:W-:Y:S01]  /*14c70*/  IMAD.MOV.U32 R11, RZ, RZ, R9 ;  /* 0x000000ffff0b7224 */ /* 0x000fe200078e0009 */
[----:B------:R-:W-:Y:S01]  /*14c80*/  IABS R12, R12 ;  /* 0x0000000c000c7213 */ /* 0x000fe20000000000 */
[----:B------:R-:W-:Y:S01]  /*14c90*/  IMAD.IADD R9, R198, 0x1, -R5 ;  /* 0x00000001c6097824 */ /* 0x000fe200078e0a05 */
[----:B------:R-:W-:Y:S01]  /*14ca0*/  FSEL R69, R15, -INF , !P6 ;  /* 0xff8000000f457808 */ /* 0x000fe20007000000 */
[----:B------:R-:W-:Y:S01]  /*14cb0*/  IMAD.MOV.U32 R6, RZ, RZ, R10 ;  /* 0x000000ffff067224 */ /* 0x000fe200078e000a */
[----:B------:R-:W-:Y:S01]  /*14cc0*/  I2FP.F32.S32 R10, R11 ;  /* 0x0000000b000a7245 */ /* 0x000fe20000201400 */
[----:B------:R-:W1:Y:S01]  /*14cd0*/  MUFU.TANH R5, R27 ;  /* 0x0000001b00057308 */ /* 0x000e620000002400 */
[----:B------:R-:W-:Y:S02]  /*14ce0*/  FSEL R168, R20, -INF , !P2 ;  /* 0xff80000014a87808 */ /* 0x000fe40005000000 */
[----:B------:R-:W-:Y:S02]  /*14cf0*/  FSEL R21, R16, -INF , !P5 ;  /* 0xff80000010157808 */ /* 0x000fe40006800000 */
[-C--:B------:R-:W-:Y:S02]  /*14d00*/  ISETP.GT.AND P1, PT, R196, R7.reuse, PT ;  /* 0x00000007c400720c */ /* 0x080fe40003f24270 */
[----:B------:R-:W-:Y:S02]  /*14d10*/  ISETP.GT.AND P3, PT, R195, R7, PT ;  /* 0x00000007c300720c */ /* 0x000fe40003f64270 */
[C---:B------:R-:W-:Y:S02]  /*14d20*/  ISETP.GE.AND P6, PT, R7.reuse, R200, PT ;  /* 0x000000c80700720c */ /* 0x040fe40003fc6270 */
[C---:B------:R-:W-:Y:S02]  /*14d30*/  ISETP.GE.AND P0, PT, R7.reuse, R202, PT ;  /* 0x000000ca0700720c */ /* 0x040fe40003f06270 */
[C---:B------:R-:W-:Y:S02]  /*14d40*/  ISETP.GE.AND P2, PT, R7.reuse, R199, PT ;  /* 0x000000c70700720c */ /* 0x040fe40003f46270 */
[----:B------:R-:W-:Y:S01]  /*14d50*/  ISETP.GE.AND P5, PT, R7, R201, PT ;  /* 0x000000c90700720c */ /* 0x000fe20003fa6270 */
[----:B------:R-:W-:Y:S01]  /*14d60*/  FFMA.FTZ R7, R10, -UR8, R24 ;  /* 0x800000080a077c23 */ /* 0x000fe20008010018 */
[----:B------:R-:W-:Y:S01]  /*14d70*/  I2FP.F32.S32 R6, R6 ;  /* 0x0000000600067245 */ /* 0x000fe20000201400 */
[----:B------:R-:W-:Y:S01]  /*14d80*/  IMAD.MOV.U32 R10, RZ, RZ, R12 ;  /* 0x000000ffff0a7224 */ /* 0x000fe200078e000c */
[----:B------:R-:W-:Y:S02]  /*14d90*/  IABS R11, R9 ;  /* 0x00000009000b7213 */ /* 0x000fe40000000000 */
[----:B------:R-:W-:Y:S01]  /*14da0*/  FSEL R15, R7, -INF , !P1 ;  /* 0xff800000070f7808 */ /* 0x000fe20004800000 */
[----:B------:R-:W-:Y:S01]  /*14db0*/  FFMA.FTZ R9, R6, -UR8, R25 ;  /* 0x8000000806097c23 */ /* 0x000fe20008010019 */
[----:B------:R-:W-:Y:S02]  /*14dc0*/  I2FP.F32.S32 R6, R10 ;  /* 0x0000000a00067245 */ /* 0x000fe40000201400 */
[----:B------:R-:W-:Y:S02]  /*14dd0*/  I2FP.F32.S32 R10, R11 ;  /* 0x0000000b000a7245 */ /* 0x000fe40000201400 */
[-C--:B------:R-:W-:Y:S01]  /*14de0*/  ISETP.GT.AND P1, PT, R196, R8.reuse, PT ;  /* 0x00000008c400720c */ /* 0x080fe20003f24270 */
[----:B------:R-:W-:Y:S01]  /*14df0*/  FFMA.FTZ R6, R6, -UR8, R26 ;  /* 0x8000000806067c23 */ /* 0x000fe2000801001a */
[----:B------:R-:W-:Y:S01]  /*14e00*/  FSEL R165, R13, -INF , !P6 ;  /* 0xff8000000da57808 */ /* 0x000fe20007000000 */
[----:B-1----:R-:W-:Y:S01]  /*14e10*/  FFMA.FTZ R5, R10, -UR8, R5 ;  /* 0x800000080a057c23 */ /* 0x002fe20008010005 */
[----:B------:R-:W-:Y:S02]  /*14e20*/  FSEL R14, R9, -INF , !P1 ;  /* 0xff800000090e7808 */ /* 0x000fe40004800000 */
[----:B------:R-:W-:Y:S02]  /*14e30*/  ISETP.GT.AND P1, PT, R195, R8, PT ;  /* 0x00000008c300720c */ /* 0x000fe40003f24270 */
[----:B------:R-:W-:Y:S01]  /*14e40*/  FSEL R20, R6, -INF , !P3 ;  /* 0xff80000006147808 */ /* 0x000fe20005800000 */
[C---:B------:R-:W-:Y:S01]  /*14e50*/  VIADD R6, R2.reuse, 0xffffffe0 ;  /* 0xffffffe002067836 */ /* 0x040fe20000000000 */
[----:B------:R-:W-:Y:S01]  /*14e60*/  FSEL R16, R5, -INF , !P1 ;  /* 0xff80000005107808 */ /* 0x000fe20004800000 */
[----:B------:R-:W-:Y:S01]  /*14e70*/  VIADD R5, R2, 0xffffffe1 ;  /* 0xffffffe102057836 */ /* 0x000fe20000000000 */
[C---:B------:R-:W-:Y:S01]  /*14e80*/  ISETP.GE.AND P3, PT, R8.reuse, R200, PT ;  /* 0x000000c80800720c */ /* 0x040fe20003f66270 */
[C-C-:B------:R-:W-:Y:S01]  /*14e90*/  IMAD.IADD R9, R193.reuse, 0x1, -R6.reuse ;  /* 0x00000001c1097824 */ /* 0x140fe200078e0a06 */
[----:B------:R-:W-:Y:S01]  /*14ea0*/  ISETP.GE.AND P1, PT, R8, R202, PT ;  /* 0x000000ca0800720c */ /* 0x000fe20003f26270 */
[--C-:B------:R-:W-:Y:S01]  /*14eb0*/  IMAD.IADD R7, R193, 0x1, -R5.reuse ;  /* 0x00000001c1077824 */ /* 0x100fe200078e0a05 */
[----:B------:R-:W-:Y:S01]  /*14ec0*/  FSEL R162, R17, -INF , !P3 ;  /* 0xff80000011a27808 */ /* 0x000fe20005800000 */
[----:B------:R-:W-:Y:S01]  /*14ed0*/  IMAD.IADD R13, R198, 0x1, -R5 ;  /* 0x00000001c60d7824 */ /* 0x000fe200078e0a05 */
[----:B------:R-:W-:Y:S01]  /*14ee0*/  ISETP.GE.AND P6, PT, R8, R199, PT ;  /* 0x000000c70800720c */ /* 0x000fe20003fc6270 */
[----:B------:R-:W-:Y:S01]  /*14ef0*/  IMAD.IADD R11, R198, 0x1, -R6 ;  /* 0x00000001c60b7824 */ /* 0x000fe200078e0a06 */
[----:B------:R-:W-:Y:S02]  /*14f00*/  IABS R10, R7 ;  /* 0x00000007000a7213 */ /* 0x000fe40000000000 */
[----:B------:R-:W-:Y:S02]  /*14f10*/  IABS R12, R9 ;  /* 0x00000009000c7213 */ /* 0x000fe40000000000 */
[----:B------:R-:W-:Y:S02]  /*14f20*/  I2FP.F32.S32 R10, R10 ;  /* 0x0000000a000a7245 */ /* 0x000fe40000201400 */
[----:B------:R-:W-:Y:S01]  /*14f30*/  ISETP.GE.AND P3, PT, R8, R201, PT ;  /* 0x000000c90800720c */ /* 0x000fe20003f66270 */
[----:B------:R-:W-:Y:S01]  /*14f40*/  VIADD R8, R0, 0x19 ;  /* 0x0000001900087836 */ /* 0x000fe20000000000 */
[----:B------:R-:W-:Y:S01]  /*14f50*/  IABS R7, R11 ;  /* 0x0000000b00077213 */ /* 0x000fe20000000000 */
[----:B------:R-:W-:Y:S01]  /*14f60*/  FFMA.FTZ R10, R10, -UR8, R29 ;  /* 0x800000080a0a7c23 */ /* 0x000fe2000801001d */
[----:B------:R-:W-:Y:S02]  /*14f70*/  IABS R9, R13 ;  /* 0x0000000d00097213 */ /* 0x000fe40000000000 */
[----:B------:R-:W-:Y:S02]  /*14f80*/  I2FP.F32.S32 R7, R7 ;  /* 0x0000000700077245 */ /* 0x000fe40000201400 */
[----:B------:R-:W-:Y:S02]  /*14f90*/  I2FP.F32.S32 R9, R9 ;  /* 0x0000000900097245 */ /* 0x000fe40000201400 */
[----:B------:R-:W-:Y:S01]  /*14fa0*/  FSEL R169, R18, -INF , !P1 ;  /* 0xff80000012a97808 */ /* 0x000fe20004800000 */
[----:B------:R-:W-:Y:S01]  /*14fb0*/  FFMA.FTZ R11, R7, -UR8, R30 ;  /* 0x80000008070b7c23 */ /* 0x000fe2000801001e */
[----:B------:R-:W-:Y:S01]  /*14fc0*/  ISETP.GT.AND P1, PT, R196, R8, PT ;  /* 0x00000008c400720c */ /* 0x000fe20003f24270 */
[----:B------:R-:W-:Y:S01]  /*14fd0*/  VIADD R7, R0, 0x18 ;  /* 0x0000001800077836 */ /* 0x000fe20000000000 */
[----:B------:R-:W-:Y:S01]  /*14fe0*/  I2FP.F32.S32 R12, R12 ;  /* 0x0000000c000c7245 */ /* 0x000fe20000201400 */
[----:B------:R-:W-:Y:S01]  /*14ff0*/  FFMA.FTZ R9, R9, -UR8, R31 ;  /* 0x8000000809097c23 */ /* 0x000fe2000801001f */
[----:B------:R-:W-:Y:S01]  /*15000*/  FSEL R17, R10, -INF , !P1 ;  /* 0xff8000000a117808 */ /* 0x000fe20004800000 */
[----:B------:R-:W-:Y:S01]  /*15010*/  IMAD.IADD R10, R192, 0x1, -R5 ;  /* 0x00000001c00a7824 */ /* 0x000fe200078e0a05 */
[----:B------:R-:W-:Y:S01]  /*15020*/  ISETP.GT.AND P1, PT, R195, R8, PT ;  /* 0x00000008c300720c */ /* 0x000fe20003f24270 */
[----:B------:R-:W-:Y:S01]  /*15030*/  FFMA.FTZ R12, R12, -UR8, R28 ;  /* 0x800000080c0c7c23 */ /* 0x000fe2000801001c */
[----:B------:R-:W-:Y:S02]  /*15040*/  FSEL R164, R19, -INF , !P0 ;  /* 0xff80000013a47808 */ /* 0x000fe40004000000 */
[----:B------:R-:W-:Y:S01]  /*15050*/  FSEL R18, R9, -INF , !P1 ;  /* 0xff80000009127808 */ /* 0x000fe20004800000 */
[--C-:B------:R-:W-:Y:S01]  /*15060*/  IMAD.IADD R9, R192, 0x1, -R6.reuse ;  /* 0x00000001c0097824 */ /* 0x100fe200078e0a06 */
[-C--:B------:R-:W-:Y:S02]  /*15070*/  ISETP.GT.AND P0, PT, R196, R7.reuse, PT ;  /* 0x00000007c400720c */ /* 0x080fe40003f04270 */
[----:B------:R-:W-:Y:S02]  /*15080*/  IABS R10, R10 ;  /* 0x0000000a000a7213 */ /* 0x000fe40000000000 */
[----:B------:R-:W-:Y:S01]  /*15090*/  FSEL R13, R12, -INF , !P0 ;  /* 0xff8000000c0d7808 */ /* 0x000fe20004000000 */
[C---:B------:R-:W-:Y:S01]  /*150a0*/  IMAD.IADD R12, R204.reuse, 0x1, -R6 ;  /* 0x00000001cc0c7824 */ /* 0x040fe200078e0a06 */
[----:B------:R-:W-:Y:S01]  /*150b0*/  ISETP.GT.AND P0, PT, R195, R7, PT ;  /* 0x00000007c300720c */ /* 0x000fe20003f04270 */
[----:B------:R-:W-:Y:S01]  /*150c0*/  IMAD.MOV.U32 R6, RZ, RZ, R10 ;  /* 0x000000ffff067224 */ /* 0x000fe200078e000a */
[----:B------:R-:W-:Y:S02]  /*150d0*/  IABS R9, R9 ;  /* 0x0000000900097213 */ /* 0x000fe40000000000 */
[----:B------:R-:W-:Y:S02]  /*150e0*/  FSEL R19, R11, -INF , !P0 ;  /* 0xff8000000b137808 */ /* 0x000fe40004000000 */
[----:B------:R-:W-:Y:S01]  /*150f0*/  IABS R12, R12 ;  /* 0x0000000c000c7213 */ /* 0x000fe20000000000 */
[----:B------:R-:W-:Y:S01]  /*15100*/  IMAD.MOV.U32 R11, RZ, RZ, R9 ;  /* 0x000000ffff0b7224 */ /* 0x000fe200078e0009 */
[----:B------:R-:W-:Y:S01]  /*15110*/  FSEL R26, R15, -INF , !P2 ;  /* 0xff8000000f1a7808 */ /* 0x000fe20005000000 */
[----:B------:R-:W-:Y:S01]  /*15120*/  IMAD.IADD R9, R204, 0x1, -R5 ;  /* 0x00000001cc097824 */ /* 0x000fe200078e0a05 */
[----:B------:R-:W-:Y:S01]  /*15130*/  FSEL R27, R14, -INF , !P6 ;  /* 0xff8000000e1b7808 */ /* 0x000fe20007000000 */
[----:B------:R-:W1:Y:S01]  /*15140*/  MUFU.TANH R5, R35 ;  /* 0x0000002300057308 */ /* 0x000e620000002400 */
[----:B------:R-:W-:Y:S02]  /*15150*/  I2FP.F32.S32 R10, R11 ;  /* 0x0000000b000a7245 */ /* 0x000fe40000201400 */
        /* <DEDUP_REMOVED lines=26> */
[----:B------:R-:W-:Y:S01]  /*15300*/  ISETP.GE.AND P1, PT, R8, R199, PT ;  /* 0x000000c70800720c */ /* 0x000fe20003f26270 */
[--C-:B------:R-:W-:Y:S01]  /*15310*/  IMAD.IADD R11, R204, 0x1, -R6.reuse ;  /* 0x00000001cc0b7824 */ /* 0x100fe200078e0a06 */
[----:B------:R-:W-:Y:S01]  /*15320*/  ISETP.GE.AND P0, PT, R8, R201, PT ;  /* 0x000000c90800720c */ /* 0x000fe20003f06270 */
[C-C-:B------:R-:W-:Y:S01]  /*15330*/  IMAD.IADD R7, R192.reuse, 0x1, -R5.reuse ;  /* 0x00000001c0077824 */ /* 0x140fe200078e0a05 */
[----:B------:R-:W-:Y:S01]  /*15340*/  FSEL R24, R17, -INF , !P1 ;  /* 0xff80000011187808 */ /* 0x000fe20004800000 */
[--C-:B------:R-:W-:Y:S01]  /*15350*/  IMAD.IADD R9, R192, 0x1, -R6.reuse ;  /* 0x00000001c0097824 */ /* 0x100fe200078e0a06 */
[----:B------:R-:W-:Y:S01]  /*15360*/  ISETP.GE.AND P2, PT, R8, R200, PT ;  /* 0x000000c80800720c */ /* 0x000fe20003f46270 */
[----:B------:R-:W-:Y:S01]  /*15370*/  IMAD.IADD R13, R204, 0x1, -R5 ;  /* 0x00000001cc0d7824 */ /* 0x000fe200078e0a05 */
[----:B------:R-:W-:Y:S02]  /*15380*/  IABS R10, R7 ;  /* 0x00000007000a7213 */ /* 0x000fe40000000000 */
[----:B------:R-:W-:Y:S01]  /*15390*/  IABS R7, R11 ;  /* 0x0000000b00077213 */ /* 0x000fe20000000000 */
[----:B------:R-:W-:Y:S01]  /*153a0*/  IMAD.IADD R11, R198, 0x1, -R6 ;  /* 0x00000001c60b7824 */ /* 0x000fe200078e0a06 */
[----:B------:R-:W-:Y:S02]  /*153b0*/  IABS R12, R9 ;  /* 0x00000009000c7213 */ /* 0x000fe40000000000 */
[----:B------:R-:W-:Y:S02]  /*153c0*/  I2FP.F32.S32 R7, R7 ;  /* 0x0000000700077245 */ /* 0x000fe40000201400 */
[----:B------:R-:W-:Y:S02]  /*153d0*/  ISETP.GE.AND P1, PT, R8, R202, PT ;  /* 0x000000ca0800720c */ /* 0x000fe40003f26270 */
[----:B------:R-:W-:Y:S01]  /*153e0*/  I2FP.F32.S32 R12, R12 ;  /* 0x0000000c000c7245 */ /* 0x000fe20000201400 */
[----:B------:R-:W-:Y:S01]  /*153f0*/  FFMA.FTZ R8, R7, -UR8, R38 ;  /* 0x8000000807087c23 */ /* 0x000fe20008010026 */
[----:B------:R-:W-:Y:S01]  /*15400*/  VIADD R7, R0, 0x20 ;  /* 0x0000002000077836 */ /* 0x000fe20000000000 */
[----:B------:R-:W-:Y:S02]  /*15410*/  I2FP.F32.S32 R10, R10 ;  /* 0x0000000a000a7245 */ /* 0x000fe40000201400 */
[----:B------:R-:W-:Y:S01]  /*15420*/  IABS R9, R13 ;  /* 0x0000000d00097213 */ /* 0x000fe20000000000 */
[----:B------:R-:W-:Y:S01]  /*15430*/  FFMA.FTZ R12, R12, -UR8, R36 ;  /* 0x800000080c0c7c23 */ /* 0x000fe20008010024 */
[----:B------:R-:W-:Y:S01]  /*15440*/  FSEL R28, R19, -INF , !P6 ;  /* 0xff800000131c7808 */ /* 0x000fe20007000000 */
[----:B------:R-:W-:Y:S01]  /*15450*/  VIADD R13, R0, 0x21 ;  /* 0x00000021000d7836 */ /* 0x000fe20000000000 */
[----:B------:R-:W-:Y:S01]  /*15460*/  ISETP.GT.AND P6, PT, R194, R7, PT ;  /* 0x00000007c200720c */ /* 0x000fe20003fc4270 */
[----:B------:R-:W-:Y:S01]  /*15470*/  FFMA.FTZ R10, R10, -UR8, R37 ;  /* 0x800000080a0a7c23 */ /* 0x000fe20008010025 */
[----:B------:R-:W-:Y:S02]  /*15480*/  I2FP.F32.S32 R9, R9 ;  /* 0x0000000900097245 */ /* 0x000fe40000201400 */
[----:B------:R-:W-:Y:S02]  /*15490*/  FSEL R161, R18, -INF , !P0 ;  /* 0xff80000012a17808 */ /* 0x000fe40004000000 */
[----:B------:R-:W-:Y:S01]  /*154a0*/  FSEL R12, R12, -INF , !P6 ;  /* 0xff8000000c0c7808 */ /* 0x000fe20007000000 */
[----:B------:R-:W-:Y:S01]  /*154b0*/  FFMA.FTZ R9, R9, -UR8, R39 ;  /* 0x8000000809097c23 */ /* 0x000fe20008010027 */
[----:B------:R-:W-:Y:S01]  /*154c0*/  ISETP.GT.AND P0, PT, R194, R13, PT ;  /* 0x0000000dc200720c */ /* 0x000fe20003f04270 */
[----:B------:R-:W-:Y:S01]  /*154d0*/  LDSM.16.MT88.4 R36, [R185+0x6000] ;  /* 0x00600000b924783b */ /* 0x000fe20000004200 */
[----:B------:R-:W-:Y:S02]  /*154e0*/  ISETP.GT.AND P6, PT, R197, R7, PT ;  /* 0x00000007c500720c */ /* 0x000fe40003fc4270 */
[----:B------:R-:W-:Y:S02]  /*154f0*/  FSEL R17, R10, -INF , !P0 ;  /* 0xff8000000a117808 */ /* 0x000fe40004000000 */
[----:B------:R-:W-:Y:S01]  /*15500*/  FSEL R19, R8, -INF , !P6 ;  /* 0xff80000008137808 */ /* 0x000fe20007000000 */
[----:B------:R-:W-:Y:S01]  /*15510*/  IMAD.IADD R8, R193, 0x1, -R6 ;  /* 0x00000001c1087824 */ /* 0x000fe200078e0a06 */
[----:B------:R-:W-:Y:S02]  /*15520*/  ISETP.GT.AND P0, PT, R197, R13, PT ;  /* 0x0000000dc500720c */ /* 0x000fe40003f04270 */
[----:B------:R-:W-:Y:S02]  /*15530*/  IABS R11, R11 ;  /* 0x0000000b000b7213 */ /* 0x000fe40000000000 */
[----:B------:R-:W-:Y:S01]  /*15540*/  FSEL R18, R9, -INF , !P0 ;  /* 0xff80000009127808 */ /* 0x000fe20004000000 */
[--C-:B------:R-:W-:Y:S01]  /*15550*/  IMAD.IADD R9, R193, 0x1, -R5.reuse ;  /* 0x00000001c1097824 */ /* 0x100fe200078e0a05 */
        /* <DEDUP_REMOVED lines=8> */
[----:B------:R-:W-:Y:S01]  /*155e0*/  IMAD.MOV.U32 R6, RZ, RZ, R9 ;  /* 0x000000ffff067224 */ /* 0x000fe200078e0009 */
[----:B------:R-:W-:Y:S02]  /*155f0*/  I2FP.F32.S32 R9, R10 ;  /* 0x0000000a00097245 */ /* 0x000fe40000201400 */
[----:B------:R-:W-:Y:S02]  /*15600*/  FSEL R160, R16, -INF , !P1 ;  /* 0xff80000010a07808 */ /* 0x000fe40004800000 */
[----:B------:R-:W-:Y:S02]  /*15610*/  ISETP.GT.AND P0, PT, R195, R7, PT ;  /* 0x00000007c300720c */ /* 0x000fe40003f04270 */
[C---:B------:R-:W-:Y:S02]  /*15620*/  ISETP.GE.AND P2, PT, R7.reuse, R202, PT ;  /* 0x000000ca0700720c */ /* 0x040fe40003f46270 */
[C---:B------:R-:W-:Y:S02]  /*15630*/  ISETP.GE.AND P3, PT, R7.reuse, R199, PT ;  /* 0x000000c70700720c */ /* 0x040fe40003f66270 */
[C---:B------:R-:W-:Y:S02]  /*15640*/  ISETP.GE.AND P1, PT, R7.reuse, R201, PT ;  /* 0x000000c90700720c */ /* 0x040fe40003f26270 */
[----:B------:R-:W-:Y:S02]  /*15650*/  ISETP.GT.AND P6, PT, R196, R7, PT ;  /* 0x00000007c400720c */ /* 0x000fe40003fc4270 */
        /* <DEDUP_REMOVED lines=22> */
[--C-:B------:R-:W-:Y:S01]  /*157c0*/  IMAD.IADD R7, R193, 0x1, -R5.reuse ;  /* 0x00000001c1077824 */ /* 0x100fe200078e0a05 */
[----:B------:R-:W-:Y:S01]  /*157d0*/  FSEL R236, R17, -INF , !P0 ;  /* 0xff80000011ec7808 */ /* 0x000fe20004000000 */
[C---:B------:R-:W-:Y:S01]  /*157e0*/  IMAD.IADD R12, R198.reuse, 0x1, -R5 ;  /* 0x00000001c60c7824 */ /* 0x040fe200078e0a05 */
[C---:B------:R-:W-:Y:S01]  /*157f0*/  ISETP.GE.AND P0, PT, R13.reuse, R201, PT ;  /* 0x000000c90d00720c */ /* 0x040fe20003f06270 */
[----:B------:R-:W-:Y:S01]  /*15800*/  IMAD.IADD R10, R198, 0x1, -R6 ;  /* 0x00000001c60a7824 */ /* 0x000fe200078e0a06 */
[----:B------:R-:W-:Y:S02]  /*15810*/  IABS R9, R7 ;  /* 0x0000000700097213 */ /* 0x000fe40000000000 */
[----:B------:R-:W-:Y:S01]  /*15820*/  ISETP.GE.AND P6, PT, R13, R202, PT ;  /* 0x000000ca0d00720c */ /* 0x000fe20003fc6270 */
[----:B------:R-:W-:Y:S01]  /*15830*/  VIADD R13, R0, 0x29 ;  /* 0x00000029000d7836 */ /* 0x000fe20000000000 */
[----:B------:R-:W-:Y:S02]  /*15840*/  I2FP.F32.S32 R9, R9 ;  /* 0x0000000900097245 */ /* 0x000fe40000201400 */
[----:B------:R-:W-:Y:S02]  /*15850*/  IABS R11, R8 ;  /* 0x00000008000b7213 */ /* 0x000fe40000000000 */
[----:B------:R-:W-:Y:S01]  /*15860*/  IABS R7, R10 ;  /* 0x0000000a00077213 */ /* 0x000fe20000000000 */
[----:B------:R-:W-:Y:S01]  /*15870*/  FFMA.FTZ R9, R9, -UR8, R45 ;  /* 0x8000000809097c23 */ /* 0x000fe2000801002d */
[----:B------:R-:W-:Y:S02]  /*15880*/  IABS R8, R12 ;  /* 0x0000000c00087213 */ /* 0x000fe40000000000 */
[----:B------:R-:W-:Y:S02]  /*15890*/  I2FP.F32.S32 R7, R7 ;  /* 0x0000000700077245 */ /* 0x000fe40000201400 */
[----:B------:R-:W-:Y:S02]  /*158a0*/  FSEL R235, R18, -INF , !P6 ;  /* 0xff80000012eb7808 */ /* 0x000fe40007000000 */
[----:B------:R-:W-:Y:S01]  /*158b0*/  I2FP.F32.S32 R8, R8 ;  /* 0x0000000800087245 */ /* 0x000fe20000201400 */
        /* <DEDUP_REMOVED lines=12> */
[----:B------:R-:W-:Y:S02]  /*15980*/  ISETP.GT.AND P2, PT, R196, R7, PT ;  /* 0x00000007c400720c */ /* 0x000fe40003f44270 */
[----:B------:R-:W-:Y:S02]  /*15990*/  IABS R9, R9 ;  /* 0x0000000900097213 */ /* 0x000fe40000000000 */
[----:B------:R-:W-:Y:S01]  /*159a0*/  FSEL R12, R11, -INF , !P2 ;  /* 0xff8000000b0c7808 */ /* 0x000fe20005000000 */
[----:B------:R-:W-:Y:S01]  /*159b0*/  IMAD.IADD R11, R204, 0x1, -R6 ;  /* 0x00000001cc0b7824 */ /* 0x000fe200078e0a06 */
        /* <DEDUP_REMOVED lines=8> */
[-C--:B------:R-:W-:Y:S01]  /*15a40*/  ISETP.GT.AND P2, PT, R194, R7.reuse, PT ;  /* 0x00000007c200720c */ /* 0x080fe20003f44270 */
[----:B------:R-:W1:Y:S01]  /*15a50*/  MUFU.TANH R5, R51 ;  /* 0x0000003300057308 */ /* 0x000e620000002400 */
[----:B------:R-:W-:Y:S02]  /*15a60*/  I2FP.F32.S32 R9, R10 ;  /* 0x0000000a00097245 */ /* 0x000fe40000201400 */
        /* <DEDUP_REMOVED lines=27> */
[--C-:B------:R-:W-:Y:S01]  /*15c20*/  IMAD.IADD R10, R204, 0x1, -R6.reuse ;  /* 0x00000001cc0a7824 */ /* 0x100fe200078e0a06 */
[----:B------:R-:W-:Y:S01]  /*15c30*/  ISETP.GE.AND P2, PT, R13, R201, PT ;  /* 0x000000c90d00720c */ /* 0x000fe20003f46270 */
[C-C-:B------:R-:W-:Y:S01]  /*15c40*/  IMAD.IADD R7, R192.reuse, 0x1, -R5.reuse ;  /* 0x00000001c0077824 */ /* 0x140fe200078e0a05 */
[----:B------:R-:W-:Y:S01]  /*15c50*/  FSEL R150, R17, -INF , !P6 ;  /* 0xff80000011967808 */ /* 0x000fe20007000000 */
[----:B------:R-:W-:Y:S01]  /*15c60*/  IMAD.IADD R8, R192, 0x1, -R6 ;  /* 0x00000001c0087824 */ /* 0x000fe200078e0a06 */
[----:B------:R-:W-:Y:S01]  /*15c70*/  ISETP.GE.AND P6, PT, R13, R202, PT ;  /* 0x000000ca0d00720c */ /* 0x000fe20003fc6270 */
[----:B------:R-:W-:Y:S01]  /*15c80*/  IMAD.IADD R12, R204, 0x1, -R5 ;  /* 0x00000001cc0c7824 */ /* 0x000fe200078e0a05 */
[----:B------:R-:W-:Y:S02]  /*15c90*/  IABS R9, R7 ;  /* 0x0000000700097213 */ /* 0x000fe40000000000 */
[----:B------:R-:W-:Y:S02]  /*15ca0*/  IABS R7, R10 ;  /* 0x0000000a00077213 */ /* 0x000fe40000000000 */
[----:B------:R-:W-:Y:S02]  /*15cb0*/  I2FP.F32.S32 R9, R9 ;  /* 0x0000000900097245 */ /* 0x000fe40000201400 */
[----:B------:R-:W-:Y:S02]  /*15cc0*/  I2FP.F32.S32 R7, R7 ;  /* 0x0000000700077245 */ /* 0x000fe40000201400 */
[----:B------:R-:W-:Y:S01]  /*15cd0*/  IABS R11, R8 ;  /* 0x00000008000b7213 */ /* 0x000fe20000000000 */
[----:B------:R-:W-:Y:S01]  /*15ce0*/  FFMA.FTZ R10, R9, -UR8, R53 ;  /* 0x80000008090a7c23 */ /* 0x000fe20008010035 */
[----:B------:R-:W-:Y:S01]  /*15cf0*/  ISETP.GE.AND P3, PT, R13, R200, PT ;  /* 0x000000c80d00720c */ /* 0x000fe20003f66270 */
[----:B------:R-:W-:Y:S01]  /*15d00*/  FFMA.FTZ R9, R7, -UR8, R54 ;  /* 0x8000000807097c23 */ /* 0x000fe20008010036 */
[----:B------:R-:W-:Y:S01]  /*15d10*/  I2FP.F32.S32 R11, R11 ;  /* 0x0000000b000b7245 */ /* 0x000fe20000201400 */
[C---:B------:R-:W-:Y:S01]  /*15d20*/  VIADD R13, R0.reuse, 0x31 ;  /* 0x00000031000d7836 */ /* 0x040fe20000000000 */
[----:B------:R-:W-:Y:S01]  /*15d30*/  IABS R8, R12 ;  /* 0x0000000c00087213 */ /* 0x000fe20000000000 */
[----:B------:R-:W-:Y:S01]  /*15d40*/  VIADD R7, R0, 0x30 ;  /* 0x0000003000077836 */ /* 0x000fe20000000000 */
[----:B------:R-:W-:Y:S01]  /*15d50*/  FSEL R231, R18, -INF , !P2 ;  /* 0xff80000012e77808 */ /* 0x000fe20005000000 */
[----:B------:R-:W-:Y:S01]  /*15d60*/  FFMA.FTZ R11, R11, -UR8, R52 ;  /* 0x800000080b0b7c23 */ /* 0x000fe20008010034 */
[----:B------:R-:W-:Y:S02]  /*15d70*/  I2FP.F32.S32 R8, R8 ;  /* 0x0000000800087245 */ /* 0x000fe40000201400 */
[----:B------:R-:W-:Y:S02]  /*15d80*/  FSEL R152, R19, -INF , !P5 ;  /* 0xff80000013987808 */ /* 0x000fe40006800000 */
[----:B------:R-:W-:Y:S01]  /*15d90*/  ISETP.GT.AND P2, PT, R194, R13, PT ;  /* 0x0000000dc200720c */ /* 0x000fe20003f44270 */
[----:B------:R-:W-:Y:S01]  /*15da0*/  FFMA.FTZ R8, R8, -UR8, R55 ;  /* 0x8000000808087c23 */ /* 0x000fe20008010037 */
[----:B------:R-:W-:Y:S01]  /*15db0*/  ISETP.GT.AND P5, PT, R194, R7, PT ;  /* 0x00000007c200720c */ /* 0x000fe20003fa4270 */
[----:B------:R-:W-:Y:S01]  /*15dc0*/  LDSM.16.MT88.4 R52, [R181+0x6000] ;  /* 0x00600000b534783b */ /* 0x000fe20000004200 */
[----:B------:R-:W-:Y:S02]  /*15dd0*/  FSEL R19, R10, -INF , !P2 ;  /* 0xff8000000a137808 */ /* 0x000fe40005000000 */
[----:B------:R-:W-:Y:S02]  /*15de0*/  ISETP.GT.AND P2, PT, R197, R13, PT ;  /* 0x0000000dc500720c */ /* 0x000fe40003f44270 */
[----:B------:R-:W-:Y:S02]  /*15df0*/  FSEL R12, R11, -INF , !P5 ;  /* 0xff8000000b0c7808 */ /* 0x000fe40006800000 */
[----:B------:R-:W1:Y:S01]  /*15e00*/  MUFU.TANH R11, R56 ;  /* 0x00000038000b7308 */ /* 0x000e620000002400 */
[----:B------:R-:W-:Y:S01]  /*15e10*/  FSEL R17, R8, -INF , !P2 ;  /* 0xff80000008117808 */ /* 0x000fe20005000000 */
[----:B------:R-:W-:Y:S01]  /*15e20*/  IMAD.IADD R8, R193, 0x1, -R6 ;  /* 0x00000001c1087824 */ /* 0x000fe200078e0a06 */
[-C--:B------:R-:W-:Y:S02]  /*15e30*/  ISETP.GT.AND P5, PT, R197, R7.reuse, PT ;  /* 0x00000007c500720c */ /* 0x080fe40003fa4270 */
[----:B------:R-:W-:Y:S02]  /*15e40*/  FSEL R239, R20, -INF , !P0 ;  /* 0xff80000014ef7808 */ /* 0x000fe40004000000 */
[----:B------:R-:W-:Y:S02]  /*15e50*/  IABS R8, R8 ;  /* 0x0000000800087213 */ /* 0x000fe40000000000 */
[----:B------:R-:W-:Y:S01]  /*15e60*/  FSEL R18, R9, -INF , !P5 ;  /* 0xff80000009127808 */ /* 0x000fe20006800000 */
[----:B------:R-:W-:Y:S01]  /*15e70*/  IMAD.IADD R9, R193, 0x1, -R2 ;  /* 0x00000001c1097824 */ /* 0x000fe200078e0a02 */
[----:B------:R-:W-:Y:S02]  /*15e80*/  FSEL R156, R16, -INF , !P1 ;  /* 0xff800000109c7808 */ /* 0x000fe40004800000 */
[----:B------:R-:W-:Y:S02]  /*15e90*/  FSEL R223, R14, -INF , !P6 ;  /* 0xff8000000edf7808 */ /* 0x000fe40007000000 */
[----:B------:R-:W-:Y:S01]  /*15ea0*/  FSEL R219, R15, -INF , !P3 ;  /* 0xff8000000fdb7808 */ /* 0x000fe20005800000 */
[----:B------:R-:W-:Y:S01]  /*15eb0*/  VIADD R15, R2, 0x1 ;  /* 0x00000001020f7836 */ /* 0x000fe20000000000 */
[----:B------:R-:W-:Y:S02]  /*15ec0*/  ISETP.GT.AND P2, PT, R195, R7, PT ;  /* 0x00000007c300720c */ /* 0x000fe40003f44270 */
[C---:B------:R-:W-:Y:S02]  /*15ed0*/  ISETP.GE.AND P6, PT, R7.reuse, R201, PT ;  /* 0x000000c90700720c */ /* 0x040fe40003fc6270 */
[C---:B------:R-:W-:Y:S02]  /*15ee0*/  ISETP.GE.AND P0, PT, R7.reuse, R202, PT ;  /* 0x000000ca0700720c */ /* 0x040fe40003f06270 */
[----:B------:R-:W-:Y:S02]  /*15ef0*/  ISETP.GT.AND P5, PT, R196, R7, PT ;  /* 0x00000007c400720c */ /* 0x000fe40003fa4270 */
[C---:B------:R-:W-:Y:S02]  /*15f00*/  ISETP.GE.AND P1, PT, R7.reuse, R200, PT ;  /* 0x000000c80700720c */ /* 0x040fe40003f26270 */
[-C--:B------:R-:W-:Y:S02]  /*15f10*/  ISETP.GE.AND P3, PT, R7, R199.reuse, PT ;  /* 0x000000c70700720c */ /* 0x080fe40003f66270 */
[----:B------:R-:W-:Y:S01]  /*15f20*/  I2FP.F32.S32 R7, R8 ;  /* 0x0000000800077245 */ /* 0x000fe20000201400 */
[--C-:B------:R-:W-:Y:S01]  /*15f30*/  IMAD.IADD R8, R193, 0x1, -R5.reuse ;  /* 0x00000001c1087824 */ /* 0x100fe200078e0a05 */
[----:B------:R-:W-:Y:S01]  /*15f40*/  FSEL R232, R12, -INF , !P1 ;  /* 0xff8000000ce87808 */ /* 0x000fe20004800000 */
[C---:B------:R-:W-:Y:S01]  /*15f50*/  IMAD.IADD R5, R198.reuse, 0x1, -R5 ;  /* 0x00000001c6057824 */ /* 0x040fe200078e0a05 */
[----:B------:R-:W-:Y:S01]  /*15f60*/  ISETP.GE.AND P1, PT, R13, R199, PT ;  /* 0x000000c70d00720c */ /* 0x000fe20003f26270 */
[----:B-1----:R-:W-:Y:S01]  /*15f70*/  FFMA.FTZ R11, R7, -UR8, R11 ;  /* 0x80000008070b7c23 */ /* 0x002fe2000801000b */
[----:B------:R-:W-:Y:S01]  /*15f80*/  IMAD.IADD R7, R198, 0x1, -R6 ;  /* 0x00000001c6077824 */ /* 0x000fe200078e0a06 */
[----:B------:R-:W-:Y:S02]  /*15f90*/  IABS R6, R8 ;  /* 0x0000000800067213 */ /* 0x000fe40000000000 */
[----:B------:R-:W-:Y:S02]  /*15fa0*/  IABS R10, R5 ;  /* 0x00000005000a7213 */ /* 0x000fe40000000000 */
[----:B------:R-:W-:Y:S01]  /*15fb0*/  IABS R14, R7 ;  /* 0x00000007000e7213 */ /* 0x000fe20000000000 */
[----:B------:R-:W-:Y:S01]  /*15fc0*/  IMAD.IADD R7, R193, 0x1, -R15 ;  /* 0x00000001c1077824 */ /* 0x000fe200078e0a0f */
[----:B------:R-:W-:Y:S02]  /*15fd0*/  I2FP.F32.S32 R8, R6 ;  /* 0x0000000600087245 */ /* 0x000fe40000201400 */
[----:B------:R-:W-:Y:S02]  /*15fe0*/  IABS R6, R9 ;  /* 0x0000000900067213 */ /* 0x000fe40000000000 */
[----:B------:R-:W-:Y:S01]  /*15ff0*/  IABS R5, R7 ;  /* 0x0000000700057213 */ /* 0x000fe20000000000 */
[----:B------:R-:W-:Y:S01]  /*16000*/  FFMA.FTZ R9, R8, -UR8, R57 ;  /* 0x8000000808097c23 */ /* 0x000fe20008010039 */
[----:B------:R-:W-:Y:S01]  /*16010*/  I2FP.F32.S32 R7, R14 ;  /* 0x0000000e00077245 */ /* 0x000fe20000201400 */
[----:B------:R-:W-:Y:S01]  /*16020*/  VIADD R14, R0, 0x39 ;  /* 0x00000039000e7836 */ /* 0x000fe20000000000 */
[----:B------:R-:W-:Y:S02]  /*16030*/  I2FP.F32.S32 R10, R10 ;  /* 0x0000000a000a7245 */ /* 0x000fe40000201400 */
[----:B------:R-:W-:Y:S01]  /*16040*/  FSEL R11, R11, -INF , !P5 ;  /* 0xff8000000b0b7808 */ /* 0x000fe20006800000 */
[----:B------:R-:W-:Y:S01]  /*16050*/  FFMA.FTZ R8, R7, -UR8, R58 ;  /* 0x8000000807087c23 */ /* 0x000fe2000801003a */
[----:B------:R-:W-:Y:S02]  /*16060*/  ISETP.GT.AND P5, PT, R196, R13, PT ;  /* 0x0000000dc400720c */ /* 0x000fe40003fa4270 */
[----:B------:R-:W-:Y:S02]  /*16070*/  I2FP.F32.S32 R7, R6 ;  /* 0x0000000600077245 */ /* 0x000fe40000201400 */
[----:B------:R-:W-:Y:S01]  /*16080*/  I2FP.F32.S32 R6, R5 ;  /* 0x0000000500067245 */ /* 0x000fe20000201400 */
[----:B------:R-:W-:Y:S01]  /*16090*/  FFMA.FTZ R5, R10, -UR8, R59 ;  /* 0x800000080a057c23 */ /* 0x000fe2000801003b */
[----:B------:R-:W-:Y:S01]  /*160a0*/  FSEL R10, R9, -INF , !P5 ;  /* 0xff800000090a7808 */ /* 0x000fe20006800000 */
[----:B------:R-:W-:Y:S01]  /*160b0*/  FFMA.FTZ R7, R7, -UR8, R60 ;  /* 0x8000000807077c23 */ /* 0x000fe2000801003c */
[----:B------:R-:W-:Y:S01]  /*160c0*/  ISETP.GT.AND P5, PT, R195, R13, PT ;  /* 0x0000000dc300720c */ /* 0x000fe20003fa4270 */
[----:B------:R-:W-:Y:S01]  /*160d0*/  FFMA.FTZ R6, R6, -UR8, R61 ;  /* 0x8000000806067c23 */ /* 0x000fe2000801003d */
[----:B------:R-:W-:Y:S02]  /*160e0*/  FSEL R20, R8, -INF , !P2 ;  /* 0xff80000008147808 */ /* 0x000fe40005000000 */
[----:B------:R-:W1:Y:S01]  /*160f0*/  MUFU.TANH R8, R63 ;  /* 0x0000003f00087308 */ /* 0x000e620000002400 */
[----:B------:R-:W-:Y:S01]  /*16100*/  FSEL R16, R5, -INF , !P5 ;  /* 0xff80000005107808 */ /* 0x000fe20006800000 */
[----:B------:R-:W-:Y:S01]  /*16110*/  IMAD.IADD R5, R198, 0x1, -R2 ;  /* 0x00000001c6057824 */ /* 0x000fe200078e0a02 */
[C---:B------:R-:W-:Y:S02]  /*16120*/  ISETP.GT.AND P5, PT, R196.reuse, R14, PT ;  /* 0x0000000ec400720c */ /* 0x040fe40003fa4270 */
[----:B------:R-:W-:Y:S02]  /*16130*/  FMNMX3.FTZ R0, R3, R146, R148, !PT ;  /* 0x0000009203007276 */ /* 0x000fe40007810094 */
[----:B------:R-:W-:Y:S02]  /*16140*/  ISETP.GT.AND P2, PT, R196, R4, PT ;  /* 0x00000004c400720c */ /* 0x000fe40003f44270 */
[----:B------:R-:W-:Y:S02]  /*16150*/  FSEL R12, R6, -INF , !P5 ;  /* 0xff800000060c7808 */ /* 0x000fe40006800000 */
[----:B------:R-:W-:Y:S02]  /*16160*/  FMNMX3.FTZ R6, R0, R145, R79, !PT ;  /* 0x0000009100067276 */ /* 0x000fe4000781004f */
[----:B------:R-:W-:Y:S01]  /*16170*/  FSEL R9, R7, -INF , !P2 ;  /* 0xff80000007097808 */ /* 0x000fe20005000000 */
[----:B------:R-:W-:Y:S01]  /*16180*/  IMAD.IADD R7, R198, 0x1, -R15 ;  /* 0x00000001c6077824 */ /* 0x000fe200078e0a0f */
[----:B------:R-:W-:Y:S02]  /*16190*/  FMNMX3.FTZ R6, R6, R26, R27, !PT ;  /* 0x0000001a06067276 */ /* 0x000fe4000781001b */
[----:B------:R-:W-:Y:S02]  /*161a0*/  IABS R5, R5 ;  /* 0x0000000500057213 */ /* 0x000fe40000000000 */
[----:B------:R-:W-:Y:S02]  /*161b0*/  IABS R0, R7 ;  /* 0x0000000700007213 */ /* 0x000fe40000000000 */
[----:B------:R-:W-:Y:S02]  /*161c0*/  FMNMX3.FTZ R6, R6, R25, R24, !PT ;  /* 0x0000001906067276 */ /* 0x000fe40007810018 */
[----:B------:R-:W-:Y:S02]  /*161d0*/  FSEL R154, R10, -INF , !P1 ;  /* 0xff8000000a9a7808 */ /* 0x000fe40004800000 */
[----:B------:R-:W-:Y:S02]  /*161e0*/  I2FP.F32.S32 R7, R5 ;  /* 0x0000000500077245 */ /* 0x000fe40000201400 */
[----:B------:R-:W-:Y:S02]  /*161f0*/  ISETP.GE.AND P1, PT, R4, R199, PT ;  /* 0x000000c70400720c */ /* 0x000fe40003f26270 */
[----:B------:R-:W-:Y:S02]  /*16200*/  I2FP.F32.S32 R5, R0 ;  /* 0x0000000000057245 */ /* 0x000fe40000201400 */
[----:B------:R-:W-:Y:S01]  /*16210*/  FMNMX3.FTZ R0, R6, R155, R157, !PT ;  /* 0x0000009b06007276 */ /* 0x000fe2000781009d */
[----:B------:R-:W-:Y:S01]  /*16220*/  FFMA.FTZ R6, R7, -UR8, R62 ;  /* 0x8000000807067c23 */ /* 0x000fe2000801003e */
[----:B------:R-:W-:Y:S01]  /*16230*/  FSEL R207, R9, -INF , !P1 ;  /* 0xff80000009cf7808 */ /* 0x000fe20004800000 */
[----:B-1----:R-:W-:Y:S01]  /*16240*/  FFMA.FTZ R8, R5, -UR8, R8 ;  /* 0x8000000805087c23 */ /* 0x002fe20008010008 */
[----:B------:R-:W-:Y:S01]  /*16250*/  FSEL R153, R11, -INF , !P3 ;  /* 0xff8000000b997808 */ /* 0x000fe20005800000 */
[--C-:B------:R-:W-:Y:S01]  /*16260*/  IMAD.IADD R5, R192, 0x1, -R2.reuse ;  /* 0x00000001c0057824 */ /* 0x100fe200078e0a02 */
[----:B------:R-:W-:Y:S01]  /*16270*/  ISETP.GE.AND P1, PT, R14, R199, PT ;  /* 0x000000c70e00720c */ /* 0x000fe20003f26270 */
[----:B------:R-:W-:Y:S01]  /*16280*/  IMAD.IADD R2, R204, 0x1, -R2 ;  /* 0x00000001cc027824 */ /* 0x000fe200078e0a02 */
[----:B------:R-:W-:Y:S01]  /*16290*/  FMNMX3.FTZ R0, R0, R151, R150, !PT ;  /* 0x0000009700007276 */ /* 0x000fe20007810096 */
[----:B------:R-:W-:Y:S01]  /*162a0*/  IMAD.IADD R7, R192, 0x1, -R15 ;  /* 0x00000001c0077824 */ /* 0x000fe200078e0a0f */
[----:B------:R-:W-:Y:S02]  /*162b0*/  FSEL R208, R12, -INF , !P1 ;  /* 0xff8000000cd07808 */ /* 0x000fe40004800000 */
[----:B------:R-:W-:Y:S02]  /*162c0*/  FMNMX3.FTZ R0, R0, R153, R154, !PT ;  /* 0x0000009900007276 */ /* 0x000fe4000781009a */
[----:B------:R-:W-:Y:S02]  /*162d0*/  ISETP.GE.AND P2, PT, R13, R200, PT ;  /* 0x000000c80d00720c */ /* 0x000fe40003f46270 */
[----:B------:R-:W-:Y:S02]  /*162e0*/  FMNMX3.FTZ R0, R0, R207, R208, !PT ;  /* 0x000000cf00007276 */ /* 0x000fe400078100d0 */
[----:B------:R-:W-:Y:S02]  /*162f0*/  FSEL R228, R19, -INF , !P2 ;  /* 0xff80000013e47808 */ /* 0x000fe40005000000 */
[----:B------:R-:W-:Y:S01]  /*16300*/  ISETP.GE.AND P5, PT, R13, R202, PT ;  /* 0x000000ca0d00720c */ /* 0x000fe20003fa6270 */
[----:B------:R-:W1:Y:S01]  /*16310*/  SHFL.BFLY PT, R73, R0, 0x2, 0x1f ;  /* 0x0c401f0000497f89 */ /* 0x000e6200000e0000 */
[C---:B------:R-:W-:Y:S02]  /*16320*/  ISETP.GT.AND P1, PT, R195.reuse, R4, PT ;  /* 0x00000004c300720c */ /* 0x040fe40003f24270 */
[----:B------:R-:W-:Y:S02]  /*16330*/  ISETP.GT.AND P2, PT, R195, R14, PT ;  /* 0x0000000ec300720c */ /* 0x000fe40003f44270 */
[----:B------:R-:W-:Y:S02]  /*16340*/  FSEL R234, R20, -INF , !P6 ;  /* 0xff80000014ea7808 */ /* 0x000fe40007000000 */
[----:B------:R-:W-:Y:S02]  /*16350*/  FSEL R229, R18, -INF , !P0 ;  /* 0xff80000012e57808 */ /* 0x000fe40004000000 */
[----:B------:R-:W-:Y:S02]  /*16360*/  FSEL R230, R17, -INF , !P5 ;  /* 0xff80000011e67808 */ /* 0x000fe40006800000 */
[----:B------:R-:W-:Y:S02]  /*16370*/  FSEL R76, R6, -INF , !P1 ;  /* 0xff800000064c7808 */ /* 0x000fe40004800000 */
[----:B------:R-:W-:Y:S02]  /*16380*/  FSEL R8, R8, -INF , !P2 ;  /* 0xff80000008087808 */ /* 0x000fe40005000000 */
[----:B------:R-:W-:Y:S02]  /*16390*/  ISETP.GE.AND P0, PT, R4, R201, PT ;  /* 0x000000c90400720c */ /* 0x000fe40003f06270 */
[----:B------:R-:W-:Y:S02]  /*163a0*/  ISETP.GT.AND P5, PT, R194, R4, PT ;  /* 0x00000004c200720c */ /* 0x000fe40003fa4270 */
[C---:B------:R-:W-:Y:S02]  /*163b0*/  ISETP.GE.AND P1, PT, R4.reuse, R200, PT ;  /* 0x000000c80400720c */ /* 0x040fe40003f26270 */
[----:B------:R-:W-:Y:S02]  /*163c0*/  ISETP.GT.AND P2, PT, R197, R4, PT ;  /* 0x00000004c500720c */ /* 0x000fe40003f44270 */
[----:B------:R-:W-:Y:S02]  /*163d0*/  ISETP.GE.AND P6, PT, R4, R202, PT ;  /* 0x000000ca0400720c */ /* 0x000fe40003fc6270 */
[----:B------:R-:W-:Y:S02]  /*163e0*/  FMNMX3.FTZ R4, R75, R147, R170, !PT ;  /* 0x000000934b047276 */ /* 0x000fe400078100aa */
[----:B-1----:R-:W-:Y:S02]  /*163f0*/  FMNMX.FTZ R73, R0, R73, !PT ;  /* 0x0000004900497209 */ /* 0x002fe40007810000 */
[----:B------:R-:W-:Y:S02]  /*16400*/  FMNMX3.FTZ R4, R4, R22, R23, !PT ;  /* 0x0000001604047276 */ /* 0x000fe40007810017 */
[-C--:B------:R-:W-:Y:S02]  /*16410*/  ISETP.GE.AND P3, PT, R13, R201.reuse, PT ;  /* 0x000000c90d00720c */ /* 0x080fe40003f66270 */
[----:B------:R-:W-:Y:S01]  /*16420*/  FMNMX3.FTZ R0, R4, R30, R29, !PT ;  /* 0x0000001e04007276 */ /* 0x000fe2000781001d */
[----:B------:R-:W-:Y:S01]  /*16430*/  IMAD.IADD R4, R204, 0x1, -R15 ;  /* 0x00000001cc047824 */ /* 0x000fe200078e0a0f */
[----:B------:R-:W-:Y:S02]  /*16440*/  FSEL R175, R16, -INF , !P3 ;  /* 0xff80000010af7808 */ /* 0x000fe40005800000 */
[----:B------:R-:W-:Y:S02]  /*16450*/  FMNMX3.FTZ R0, R0, R28, R161, !PT ;  /* 0x0000001c00007276 */ /* 0x000fe400078100a1 */
[----:B------:R-:W-:Y:S02]  /*16460*/  ISETP.GE.AND P3, PT, R14, R201, PT ;  /* 0x000000c90e00720c */ /* 0x000fe40003f66270 */
[----:B------:R-:W-:Y:S02]  /*16470*/  FMNMX3.FTZ R0, R0, R240, R227, !PT ;  /* 0x000000f000007276 */ /* 0x000fe400078100e3 */
[----:B------:R-:W-:Y:S02]  /*16480*/  FSEL R77, R8, -INF , !P3 ;  /* 0xff800000084d7808 */ /* 0x000fe40005800000 */
[----:B------:R-:W-:Y:S02]  /*16490*/  FMNMX3.FTZ R0, R0, R152, R231, !PT ;  /* 0x0000009800007276 */ /* 0x000fe400078100e7 */
[----:B------:R-:W-:Y:S02]  /*164a0*/  IABS R8, R2 ;  /* 0x0000000200087213 */ /* 0x000fe40000000000 */
[----:B------:R-:W-:Y:S02]  /*164b0*/  FMNMX3.FTZ R2, R68, R163, R171, !PT ;  /* 0x000000a344027276 */ /* 0x000fe400078100ab */
[----:B------:R-:W-:Y:S02]  /*164c0*/  FSEL R76, R76, -INF , !P0 ;  /* 0xff8000004c4c7808 */ /* 0x000fe40004000000 */
[----:B------:R-:W-:Y:S02]  /*164d0*/  FMNMX3.FTZ R0, R0, R234, R175, !PT ;  /* 0x000000ea00007276 */ /* 0x000fe400078100af */
[----:B------:R-:W-:Y:S02]  /*164e0*/  FMNMX3.FTZ R2, R2, R69, R144, !PT ;  /* 0x0000004502027276 */ /* 0x000fe40007810090 */
[----:B------:R-:W-:Y:S02]  /*164f0*/  FMNMX3.FTZ R0, R0, R76, R77, !PT ;  /* 0x0000004c00007276 */ /* 0x000fe4000781004d */
[----:B------:R-:W-:Y:S02]  /*16500*/  FMNMX3.FTZ R72, R2, R165, R162, !PT ;  /* 0x000000a502487276 */ /* 0x000fe400078100a2 */
[----:B------:R-:W-:Y:S01]  /*16510*/  I2FP.F32.S32 R11, R8 ;  /* 0x00000008000b7245 */ /* 0x000fe20000201400 */
[----:B------:R-:W1:Y:S01]  /*16520*/  SHFL.BFLY PT, R2, R0, 0x2, 0x1f ;  /* 0x0c401f0000027f89 */ /* 0x000e6200000e0000 */
[----:B------:R-:W-:Y:S02]  /*16530*/  IABS R6, R5 ;  /* 0x0000000500067213 */ /* 0x000fe40000000000 */
[----:B------:R-:W-:Y:S05]  /*16540*/  IABS R5, R7 ;  /* 0x0000000700057213 */ /* 0x000fea0000000000 */
[----:B------:R-:W2:Y:S01]  /*16550*/  SHFL.BFLY PT, R8, R73, 0x1, 0x1f ;  /* 0x0c201f0049087f89 */ /* 0x000ea200000e0000 */
[----:B------:R-:W-:Y:S02]  /*16560*/  I2FP.F32.S32 R6, R6 ;  /* 0x0000000600067245 */ /* 0x000fe40000201400 */
[----:B------:R-:W-:Y:S02]  /*16570*/  I2FP.F32.S32 R5, R5 ;  /* 0x0000000500057245 */ /* 0x000fe40000201400 */
[----:B------:R-:W-:Y:S01]  /*16580*/  IABS R10, R4 ;  /* 0x00000004000a7213 */ /* 0x000fe20000000000 */
[----:B------:R-:W-:Y:S01]  /*16590*/  FFMA.FTZ R6, R6, -UR8, R64 ;  /* 0x8000000806067c23 */ /* 0x000fe20008010040 */
[----:B------:R-:W-:Y:S01]  /*165a0*/  FMNMX3.FTZ R4, R74, R166, R167, !PT ;  /* 0x000000a64a047276 */ /* 0x000fe200078100a7 */
[----:B------:R-:W-:Y:S01]  /*165b0*/  FFMA.FTZ R7, R5, -UR8, R65 ;  /* 0x8000000805077c23 */ /* 0x000fe20008010041 */
[----:B------:R-:W-:Y:S01]  /*165c0*/  I2FP.F32.S32 R10, R10 ;  /* 0x0000000a000a7245 */ /* 0x000fe20000201400 */
[----:B------:R-:W3:Y:S01]  /*165d0*/  MUFU.TANH R5, R67 ;  /* 0x0000004300057308 */ /* 0x000ee20000002400 */
[----:B------:R-:W-:Y:S02]  /*165e0*/  FSEL R9, R6, -INF , !P5 ;  /* 0xff80000006097808 */ /* 0x000fe40006800000 */
[----:B------:R-:W-:Y:S02]  /*165f0*/  FMNMX3.FTZ R4, R4, R168, R21, !PT ;  /* 0x000000a804047276 */ /* 0x000fe40007810015 */
[----:B------:R-:W-:Y:S02]  /*16600*/  FSEL R177, R9, -INF , !P1 ;  /* 0xff80000009b17808 */ /* 0x000fe40004800000 */
[-C--:B------:R-:W-:Y:S03]  /*16610*/  ISETP.GT.AND P0, PT, R194, R14.reuse, PT ;  /* 0x0000000ec200720c */ /* 0x080fe60003f04270 */
[----:B------:R-:W4:Y:S01]  /*16620*/  MUFU.TANH R6, R66 ;  /* 0x0000004200067308 */ /* 0x000f220000002400 */
[----:B------:R-:W-:Y:S02]  /*16630*/  ISETP.GT.AND P5, PT, R197, R14, PT ;  /* 0x0000000ec500720c */ /* 0x000fe40003fa4270 */
[----:B-1----:R-:W-:Y:S02]  /*16640*/  FMNMX.FTZ R0, R0, R2, !PT ;  /* 0x0000000200007209 */ /* 0x002fe40007810000 */
[----:B------:R-:W-:Y:S02]  /*16650*/  FMNMX3.FTZ R4, R4, R164, R169, !PT ;  /* 0x000000a404047276 */ /* 0x000fe400078100a9 */
[----:B--2---:R-:W-:Y:S01]  /*16660*/  FMNMX.FTZ R73, R73, R8, !PT ;  /* 0x0000000849497209 */ /* 0x004fe20007810000 */
[----:B------:R-:W1:Y:S01]  /*16670*/  SHFL.BFLY PT, R2, R0, 0x1, 0x1f ;  /* 0x0c201f0000027f89 */ /* 0x000e6200000e0000 */
[----:B---3--:R-:W-:Y:S01]  /*16680*/  FFMA.FTZ R5, R10, -UR8, R5 ;  /* 0x800000080a057c23 */ /* 0x008fe20008010005 */
[----:B------:R-:W-:Y:S02]  /*16690*/  FSEL R7, R7, -INF , !P0 ;  /* 0xff80000007077808 */ /* 0x000fe40004000000 */
[C---:B------:R-:W-:Y:S01]  /*166a0*/  FMUL.FTZ R78, R73.reuse, UR4 ;  /* 0x00000004494e7c20 */ /* 0x040fe20008410000 */
[----:B------:R-:W-:Y:S02]  /*166b0*/  FSETP.NEU.FTZ.AND P1, PT, R73, -INF , PT ;  /* 0xff8000004900780b */ /* 0x000fe40003f3d000 */
[----:B------:R-:W-:Y:S02]  /*166c0*/  ISETP.GE.AND P0, PT, R14, R202, PT ;  /* 0x000000ca0e00720c */ /* 0x000fe40003f06270 */
[----:B------:R-:W-:Y:S01]  /*166d0*/  FSEL R78, R78, RZ, P1 ;  /* 0x000000ff4e4e7208 */ /* 0x000fe20000800000 */
[----:B----4-:R-:W-:Y:S01]  /*166e0*/  FFMA.FTZ R6, R11, -UR8, R6 ;  /* 0x800000080b067c23 */ /* 0x010fe20008010006 */
[----:B------:R-:W-:Y:S02]  /*166f0*/  FSEL R5, R5, -INF , !P5 ;  /* 0xff80000005057808 */ /* 0x000fe40006800000 */
[----:B------:R-:W-:Y:S02]  /*16700*/  FMNMX3.FTZ R4, R4, R241, R160, !PT ;  /* 0x000000f104047276 */ /* 0x000fe400078100a0 */
[----:B------:R-:W-:Y:S02]  /*16710*/  FSEL R238, R5, -INF , !P0 ;  /* 0xff80000005ee7808 */ /* 0x000fe40004000000 */
[----:B------:R-:W-:Y:S02]  /*16720*/  FMNMX3.FTZ R4, R4, R233, R235, !PT ;  /* 0x000000e904047276 */ /* 0x000fe400078100eb */
[----:B------:R-:W-:Y:S02]  /*16730*/  FSEL R6, R6, -INF , !P2 ;  /* 0xff80000006067808 */ /* 0x000fe40005000000 */
[----:B------:R-:W-:Y:S02]  /*16740*/  FMNMX3.FTZ R4, R4, R239, R223, !PT ;  /* 0x000000ef04047276 */ /* 0x000fe400078100df */
[----:B------:R-:W-:Y:S02]  /*16750*/  FMNMX3.FTZ R72, R72, R158, R159, !PT ;  /* 0x0000009e48487276 */ /* 0x000fe4000781009f */
[----:B-1----:R-:W-:Y:S01]  /*16760*/  FMNMX.FTZ R70, R0, R2, !PT ;  /* 0x0000000200467209 */ /* 0x002fe20007810000 */
[----:B------:R-:W-:Y:S01]  /*16770*/  FFMA.FTZ R0, R145, UR4, -R78 ;  /* 0x0000000491007c23 */ /* 0x000fe2000801084e */
[----:B------:R-:W-:Y:S02]  /*16780*/  FSEL R242, R6, -INF , !P6 ;  /* 0xff80000006f27808 */ /* 0x000fe40007000000 */
[C---:B------:R-:W-:Y:S01]  /*16790*/  FSETP.NEU.FTZ.AND P0, PT, R70.reuse, -INF , PT ;  /* 0xff8000004600780b */ /* 0x040fe20003f1d000 */
[----:B------:R1:W-:Y:S01]  /*167a0*/  MUFU.EX2 R224, R0 ;  /* 0x0000000000e07308 */ /* 0x0003e20000000800 */
[----:B------:R-:W-:Y:S01]  /*167b0*/  FMUL.FTZ R149, R70, UR4 ;  /* 0x0000000446957c20 */ /* 0x000fe20008410000 */
[----:B------:R-:W-:Y:S02]  /*167c0*/  FMNMX3.FTZ R4, R4, R229, R230, !PT ;  /* 0x000000e504047276 */ /* 0x000fe400078100e6 */
[----:B------:R-:W-:Y:S02]  /*167d0*/  FMNMX3.FTZ R72, R72, R237, R236, !PT ;  /* 0x000000ed48487276 */ /* 0x000fe400078100ec */
[----:B------:R-:W-:Y:S02]  /*167e0*/  FSEL R149, R149, RZ, P0 ;  /* 0x000000ff95957208 */ /* 0x000fe40000000000 */
[----:B------:R-:W-:Y:S01]  /*167f0*/  FMNMX3.FTZ R71, R4, R242, R238, !PT ;  /* 0x000000f204477276 */ /* 0x000fe200078100ee */
[----:B------:R-:W-:Y:S01]  /*16800*/  FFMA.FTZ R4, R146, UR4, -R78 ;  /* 0x0000000492047c23 */ /* 0x000fe2000801084e */
[----:B------:R-:W-:Y:S01]  /*16810*/  ISETP.GE.AND P3, PT, R14, R200, PT ;  /* 0x000000c80e00720c */ /* 0x000fe20003f66270 */
[----:B------:R-:W-:Y:S01]  /*16820*/  FFMA.FTZ R76, R76, UR4, -R149 ;  /* 0x000000044c4c7c23 */ /* 0x000fe20008010895 */
[----:B------:R-:W-:Y:S01]  /*16830*/  FMNMX3.FTZ R72, R72, R156, R219, !PT ;  /* 0x0000009c48487276 */ /* 0x000fe200078100db */
[----:B------:R2:W-:Y:S01]  /*16840*/  MUFU.EX2 R222, R4 ;  /* 0x0000000400de7308 */ /* 0x0005e20000000800 */
[----:B------:R-:W-:Y:S01]  /*16850*/  FSEL R205, R7, -INF , !P3 ;  /* 0xff80000007cd7808 */ /* 0x000fe20005800000 */
[----:B------:R-:W3:Y:S01]  /*16860*/  SHFL.BFLY PT, R6, R71, 0x2, 0x1f ;  /* 0x0c401f0047067f89 */ /* 0x000ee200000e0000 */
[----:B------:R-:W-:Y:S01]  /*16870*/  FMNMX3.FTZ R72, R72, R232, R228, !PT ;  /* 0x000000e848487276 */ /* 0x000fe200078100e4 */
[--C-:B-1----:R-:W-:Y:S03]  /*16880*/  FFMA.FTZ R0, R79, UR4, -R78.reuse ;  /* 0x000000044f007c23 */ /* 0x102fe6000801084e */
[----:B------:R-:W-:Y:S03]  /*16890*/  FMNMX3.FTZ R72, R72, R177, R205, !PT ;  /* 0x000000b148487276 */ /* 0x000fe600078100cd */
[----:B------:R1:W4:Y:S02]  /*168a0*/  MUFU.EX2 R226, R0 ;  /* 0x0000000000e27308 */ /* 0x0003240000000800 */
[----:B------:R-:W5:Y:S01]  /*168b0*/  SHFL.BFLY PT, R5, R72, 0x2, 0x1f ;  /* 0x0c401f0048057f89 */ /* 0x000f6200000e0000 */
[----:B--2---:R-:W-:Y:S07]  /*168c0*/  FFMA.FTZ R4, R148, UR4, -R78 ;  /* 0x0000000494047c23 */ /* 0x004fee000801084e */
[----:B------:R-:W2:Y:S01]  /*168d0*/  MUFU.EX2 R225, R4 ;  /* 0x0000000400e17308 */ /* 0x000ea20000000800 */
[--C-:B-1----:R-:W-:Y:S01]  /*168e0*/  FFMA.FTZ R0, R147, UR4, -R149.reuse ;  /* 0x0000000493007c23 */ /* 0x102fe20008010895 */
[----:B---3--:R-:W-:Y:S02]  /*168f0*/  FMNMX.FTZ R71, R71, R6, !PT ;  /* 0x0000000647477209 */ /* 0x008fe40007810000 */
[----:B----4-:R-:W-:Y:S06]  /*16900*/  F2FP.BF16.F32.PACK_AB R66, R226, R224 ;  /* 0x000000e0e242723e */ /* 0x010fec00000010ff */
[----:B------:R1:W-:Y:S01]  /*16910*/  MUFU.EX2 R216, R0 ;  /* 0x0000000000d87308 */ /* 0x0003e20000000800 */
[----:B------:R-:W3:Y:S01]  /*16920*/  SHFL.BFLY PT, R2, R71, 0x1, 0x1f ;  /* 0x0c201f0047027f89 */ /* 0x000ee200000e0000 */
[----:B-----5:R-:W-:Y:S02]  /*16930*/  FMNMX.FTZ R72, R72, R5, !PT ;  /* 0x0000000548487209 */ /* 0x020fe40007810000 */
[----:B--2---:R-:W-:Y:S05]  /*16940*/  F2FP.BF16.F32.PACK_AB R64, R225, R222 ;  /* 0x000000dee140723e */ /* 0x004fea00000010ff */
[----:B------:R-:W2:Y:S01]  /*16950*/  SHFL.BFLY PT, R4, R72, 0x1, 0x1f ;  /* 0x0c201f0048047f89 */ /* 0x000ea200000e0000 */
[--C-:B-1----:R-:W-:Y:S04]  /*16960*/  FFMA.FTZ R0, R170, UR4, -R149.reuse ;  /* 0x00000004aa007c23 */ /* 0x102fe80008010895 */
[----:B------:R1:W4:Y:S01]  /*16970*/  MUFU.EX2 R221, R0 ;  /* 0x0000000000dd7308 */ /* 0x0003220000000800 */
[----:B---3--:R-:W-:Y:S04]  /*16980*/  FMNMX.FTZ R71, R71, R2, !PT ;  /* 0x0000000247477209 */ /* 0x008fe80007810000 */
[C---:B------:R-:W-:Y:S01]  /*16990*/  FSETP.NEU.FTZ.AND P2, PT, R71.reuse, -INF , PT ;  /* 0xff8000004700780b */ /* 0x040fe20003f5d000 */
[----:B------:R-:W-:Y:S01]  /*169a0*/  FMUL.FTZ R148, R71, UR4 ;  /* 0x0000000447947c20 */ /* 0x000fe20008410000 */
[----:B--2---:R-:W-:Y:S01]  /*169b0*/  FMNMX.FTZ R72, R72, R4, !PT ;  /* 0x0000000448487209 */ /* 0x004fe20007810000 */
[----:B-1----:R-:W-:Y:S03]  /*169c0*/  FFMA.FTZ R0, R22, UR4, -R149 ;  /* 0x0000000416007c23 */ /* 0x002fe60008010895 */
[----:B------:R-:W-:Y:S01]  /*169d0*/  FSEL R148, R148, RZ, P2 ;  /* 0x000000ff94947208 */ /* 0x000fe20001000000 */
[C---:B------:R-:W-:Y:S01]  /*169e0*/  FMUL.FTZ R79, R72.reuse, UR4 ;  /* 0x00000004484f7c20 */ /* 0x040fe20008410000 */
[----:B------:R1:W-:Y:S01]  /*169f0*/  MUFU.EX2 R220, R0 ;  /* 0x0000000000dc7308 */ /* 0x0003e20000000800 */
[----:B------:R-:W-:Y:S02]  /*16a00*/  FSETP.NEU.FTZ.AND P3, PT, R72, -INF , PT ;  /* 0xff8000004800780b */ /* 0x000fe40003f7d000 */
[----:B----4-:R-:W-:Y:S02]  /*16a10*/  F2FP.BF16.F32.PACK_AB R65, R221, R216 ;  /* 0x000000d8dd41723e */ /* 0x010fe400000010ff */
[----:B------:R-:W-:Y:S05]  /*16a20*/  FSEL R79, R79, RZ, P3 ;  /* 0x000000ff4f4f7208 */ /* 0x000fea0001800000 */
[--C-:B------:R-:W-:Y:S01]  /*16a30*/  FFMA.FTZ R2, R163, UR4, -R79.reuse ;  /* 0x00000004a3027c23 */ /* 0x100fe2000801084f */
[----:B------:R-:W-:Y:S03]  /*16a40*/  FFMA.FTZ R4, R69, UR4, -R79 ;  /* 0x0000000445047c23 */ /* 0x000fe6000801084f */
[----:B------:R2:W-:Y:S01]  /*16a50*/  MUFU.EX2 R210, R2 ;  /* 0x0000000200d27308 */ /* 0x0005e20000000800 */
[----:B-1----:R-:W-:Y:S09]  /*16a60*/  FFMA.FTZ R0, R23, UR4, -R149 ;  /* 0x0000000417007c23 */ /* 0x002ff20008010895 */
[----:B------:R1:W3:Y:S10]  /*16a70*/  MUFU.EX2 R218, R0 ;  /* 0x0000000000da7308 */ /* 0x0002f40000000800 */
[----:B------:R-:W-:Y:S01]  /*16a80*/  MUFU.EX2 R215, R4 ;  /* 0x0000000400d77308 */ /* 0x000fe20000000800 */
[----:B--2---:R-:W-:Y:S02]  /*16a90*/  FFMA.FTZ R2, R21, UR4, -R148 ;  /* 0x0000000415027c23 */ /* 0x004fe40008010894 */
[----:B------:R-:W2:Y:S07]  /*16aa0*/  LDSM.16.MT88.4 R20, [R180+0x6000] ;  /* 0x00600000b414783b */ /* 0x000eae0000004200 */
[----:B------:R4:W-:Y:S01]  /*16ab0*/  MUFU.EX2 R212, R2 ;  /* 0x0000000200d47308 */ /* 0x0009e20000000800 */
[--C-:B-1----:R-:W-:Y:S01]  /*16ac0*/  FFMA.FTZ R0, R171, UR4, -R79.reuse ;  /* 0x00000004ab007c23 */ /* 0x102fe2000801084f */
[----:B---3--:R-:W-:Y:S08]  /*16ad0*/  F2FP.BF16.F32.PACK_AB R67, R218, R220 ;  /* 0x000000dcda43723e */ /* 0x008ff000000010ff */
[----:B------:R1:W-:Y:S01]  /*16ae0*/  MUFU.EX2 R214, R0 ;  /* 0x0000000000d67308 */ /* 0x0003e20000000800 */
[----:B----4-:R-:W-:Y:S05]  /*16af0*/  FSEL R2, R72, RZ, P3 ;  /* 0x000000ff48027208 */ /* 0x010fea0001800000 */
[----:B------:R-:W-:Y:S01]  /*16b00*/  FADD.FTZ R2, -R2, R68 ;  /* 0x0000004402027221 */ /* 0x000fe20000010100 */
[--C-:B-1----:R-:W-:Y:S03]  /*16b10*/  FFMA.FTZ R0, R166, UR4, -R148.reuse ;  /* 0x00000004a6007c23 */ /* 0x102fe60008010894 */
[----:B------:R-:W-:Y:S01]  /*16b20*/  FMUL.FTZ R2, R2, UR4 ;  /* 0x0000000402027c20 */ /* 0x000fe20008410000 */
[----:B------:R1:W-:Y:S10]  /*16b30*/  MUFU.EX2 R209, R0 ;  /* 0x0000000000d17308 */ /* 0x0003f40000000800 */
[----:B------:R-:W3:Y:S01]  /*16b40*/  MUFU.EX2 R68, R2 ;  /* 0x0000000200447308 */ /* 0x000ee20000000800 */
[--C-:B-1----:R-:W-:Y:S09]  /*16b50*/  FFMA.FTZ R0, R167, UR4, -R148.reuse ;  /* 0x00000004a7007c23 */ /* 0x102ff20008010894 */
[----:B------:R1:W4:Y:S01]  /*16b60*/  MUFU.EX2 R211, R0 ;  /* 0x0000000000d37308 */ /* 0x0003220000000800 */
[C---:B---3--:R-:W-:Y:S01]  /*16b70*/  FMUL.FTZ R4, R68.reuse, R80 ;  /* 0x0000005044047220 */ /* 0x048fe20000410000 */
[C---:B------:R-:W-:Y:S01]  /*16b80*/  FMUL.FTZ R5, R68.reuse, R81 ;  /* 0x0000005144057220 */ /* 0x040fe20000410000 */
[C---:B------:R-:W-:Y:S01]  /*16b90*/  FMUL.FTZ R16, R68.reuse, R92 ;  /* 0x0000005c44107220 */ /* 0x040fe20000410000 */
[C---:B------:R-:W-:Y:S01]  /*16ba0*/  FMUL.FTZ R17, R68.reuse, R93 ;  /* 0x0000005d44117220 */ /* 0x040fe20000410000 */
[C---:B------:R-:W-:Y:S01]  /*16bb0*/  FMUL.FTZ R32, R68.reuse, R108 ;  /* 0x0000006c44207220 */ /* 0x040fe20000410000 */
[C---:B------:R-:W-:Y:S01]  /*16bc0*/  FMUL.FTZ R33, R68.reuse, R109 ;  /* 0x0000006d44217220 */ /* 0x040fe20000410000 */
[C---:B------:R-:W-:Y:S01]  /*16bd0*/  FMUL.FTZ R48, R68.reuse, R124 ;  /* 0x0000007c44307220 */ /* 0x040fe20000410000 */
[----:B------:R-:W-:Y:S01]  /*16be0*/  FMUL.FTZ R49, R68, R125 ;  /* 0x0000007d44317220 */ /* 0x000fe20000410000 */
[----:B-1----:R-:W-:Y:S01]  /*16bf0*/  FFMA.FTZ R0, R144, UR4, -R79 ;  /* 0x0000000490007c23 */ /* 0x002fe2000801084f */
[----:B------:R-:W-:Y:S02]  /*16c00*/  F2FP.BF16.F32.PACK_AB R144, R214, R210 ;  /* 0x000000d2d690723e */ /* 0x000fe400000010ff */
[----:B----4-:R-:W-:Y:S01]  /*16c10*/  F2FP.BF16.F32.PACK_AB R145, R211, R209 ;  /* 0x000000d1d391723e */ /* 0x010fe200000010ff */
[----:B------:R1:W3:Y:S02]  /*16c20*/  MUFU.EX2 R217, R0 ;  /* 0x0000000000d97308 */ /* 0x0002e40000000800 */
[----:B-1----:R-:W-:Y:S01]  /*16c30*/  FFMA.FTZ R0, R168, UR4, -R148 ;  /* 0x00000004a8007c23 */ /* 0x002fe20008010894 */
[----:B---3--:R-:W-:Y:S07]  /*16c40*/  F2FP.BF16.F32.PACK_AB R146, R217, R215 ;  /* 0x000000d7d992723e */ /* 0x008fee00000010ff */
[----:B------:R1:W3:Y:S02]  /*16c50*/  MUFU.EX2 R213, R0 ;  /* 0x0000000000d57308 */ /* 0x0002e40000000800 */
[----:B-1----:R-:W-:Y:S02]  /*16c60*/  FSEL R0, R73, RZ, P1 ;  /* 0x000000ff49007208 */ /* 0x002fe40000800000 */
[----:B---3--:R-:W-:Y:S03]  /*16c70*/  F2FP.BF16.F32.PACK_AB R147, R212, R213 ;  /* 0x000000d5d493723e */ /* 0x008fe600000010ff */
[----:B------:R-:W-:Y:S01]  /*16c80*/  FADD.FTZ R0, -R0, R3 ;  /* 0x0000000300007221 */ /* 0x000fe20000010100 */
[----:B------:R-:W-:Y:S03]  /*16c90*/  FSEL R3, R71, RZ, P2 ;  /* 0x000000ff47037208 */ /* 0x000fe60001000000 */
[----:B------:R-:W-:Y:S02]  /*16ca0*/  FMUL.FTZ R0, R0, UR4 ;  /* 0x0000000400007c20 */ /* 0x000fe40008410000 */
[----:B------:R-:W-:Y:S01]  /*16cb0*/  FADD.FTZ R3, -R3, R74 ;  /* 0x0000004a03037221 */ /* 0x000fe20000010100 */
[----:B------:R-:W-:Y:S01]  /*16cc0*/  FFMA.FTZ R74, R237, UR4, -R79 ;  /* 0x00000004ed4a7c23 */ /* 0x000fe2000801084f */
[----:B------:R1:W3:Y:S02]  /*16cd0*/  MUFU.EX2 R69, R0 ;  /* 0x0000000000457308 */ /* 0x0002e40000000800 */
[----:B------:R-:W-:Y:S01]  /*16ce0*/  FMUL.FTZ R2, R3, UR4 ;  /* 0x0000000403027c20 */ /* 0x000fe20008410000 */
[--C-:B------:R-:W-:Y:S07]  /*16cf0*/  FFMA.FTZ R3, R26, UR4, -R78.reuse ;  /* 0x000000041a037c23 */ /* 0x100fee000801084e */
[----:B------:R4:W-:Y:S10]  /*16d00*/  MUFU.EX2 R206, R3 ;  /* 0x0000000300ce7308 */ /* 0x0009f40000000800 */
[----:B------:R-:W5:Y:S01]  /*16d10*/  MUFU.EX2 R2, R2 ;  /* 0x0000000200027308 */ /* 0x000f620000000800 */
[----:B-1----:R-:W-:Y:S01]  /*16d20*/  FSEL R0, R70, RZ, P0 ;  /* 0x000000ff46007208 */ /* 0x002fe20000000000 */
        /* <DEDUP_REMOVED lines=23> */
[-C--:B--2---:R-:W-:Y:S01]  /*16ea0*/  HMMA.16816.F32.BF16 R4, R144, R20.reuse, R4 ;  /* 0x000000149004723c */ /* 0x084fe20000041804 */
[----:B------:R-:W-:Y:S04]  /*16eb0*/  LDSM.16.MT88.4 R92, [R185+0x6800] ;  /* 0x00680000b95c783b */ /* 0x000fe80000004200 */
[--C-:B-1----:R-:W-:Y:S01]  /*16ec0*/  FFMA.FTZ R3, R25, UR4, -R78.reuse ;  /* 0x0000000419037c23 */ /* 0x102fe2000801084e */
[C---:B------:R-:W-:Y:S01]  /*16ed0*/  FMUL.FTZ R25, R69.reuse, R101 ;  /* 0x0000006545197220 */ /* 0x040fe20000410000 */
[C---:B------:R-:W-:Y:S01]  /*16ee0*/  FMUL.FTZ R50, R2.reuse, R126 ;  /* 0x0000007e02327220 */ /* 0x040fe20000410000 */
[----:B------:R-:W-:Y:S01]  /*16ef0*/  FMUL.FTZ R51, R2, R127 ;  /* 0x0000007f02337220 */ /* 0x000fe20000410000 */
[----:B------:R1:W-:Y:S01]  /*16f00*/  MUFU.EX2 R179, R3 ;  /* 0x0000000300b37308 */ /* 0x0003e20000000800 */
[----:B---3--:R-:W-:Y:S01]  /*16f10*/  F2FP.BF16.F32.PACK_AB R88, R178, R206 ;  /* 0x000000ceb258723e */ /* 0x008fe200000010ff */
[----:B------:R-:W-:Y:S01]  /*16f20*/  LDSM.16.MT88.4 R108, [R185+0x7800] ;  /* 0x00780000b96c783b */ /* 0x000fe20000004200 */
[C---:B------:R-:W-:Y:S01]  /*16f30*/  FMUL.FTZ R61, R69.reuse, R137 ;  /* 0x00000089453d7220 */ /* 0x040fe20000410000 */
        /* <DEDUP_REMOVED lines=9> */
[----:B------:R-:W-:Y:S01]  /*16fd0*/  FMUL.FTZ R20, R68, R96 ;  /* 0x0000006044147220 */ /* 0x000fe20000410000 */
[----:B-1----:R-:W-:Y:S01]  /*16fe0*/  FFMA.FTZ R3, R24, UR4, -R78 ;  /* 0x0000000418037c23 */ /* 0x002fe2000801084e */
[----:B------:R-:W-:Y:S01]  /*16ff0*/  LDSM.16.MT88.4 R124, [R181+0x7800] ;  /* 0x00780000b57c783b */ /* 0x000fe20000004200 */
[----:B------:R-:W-:Y:S01]  /*17000*/  FMUL.FTZ R21, R68, R97 ;  /* 0x0000006144157220 */ /* 0x000fe20000410000 */
[-C--:B------:R-:W-:Y:S01]  /*17010*/  HMMA.16816.F32.BF16 R12, R64, R22.reuse, R12 ;  /* 0x00000016400c723c */ /* 0x080fe2000004180c */
[----:B------:R1:W3:Y:S02]  /*17020*/  MUFU.EX2 R176, R3 ;  /* 0x0000000300b07308 */ /* 0x0002e40000000800 */
        /* <DEDUP_REMOVED lines=11> */
[----:B------:R-:W-:Y:S01]  /*170e0*/  FMUL.FTZ R58, R0, R134 ;  /* 0x00000086003a7220 */ /* 0x000fe20000410000 */
[--C-:B-1----:R-:W-:Y:S01]  /*170f0*/  FFMA.FTZ R3, R30, UR4, -R149.reuse ;  /* 0x000000041e037c23 */ /* 0x102fe20008010895 */
[----:B---3--:R-:W-:Y:S01]  /*17100*/  F2FP.BF16.F32.PACK_AB R90, R176, R179 ;  /* 0x000000b3b05a723e */ /* 0x008fe200000010ff */
[-C--:B------:R-:W-:Y:S02]  /*17110*/  HMMA.16816.F32.BF16 R20, R144, R36.reuse, R20 ;  /* 0x000000249014723c */ /* 0x080fe40000041814 */
[----:B------:R1:W-:Y:S01]  /*17120*/  MUFU.EX2 R174, R3 ;  /* 0x0000000300ae7308 */ /* 0x0003e20000000800 */
[C---:B------:R-:W-:Y:S01]  /*17130*/  FMUL.FTZ R30, R0.reuse, R106 ;  /* 0x0000006a001e7220 */ /* 0x040fe20000410000 */
[C---:B------:R-:W-:Y:S01]  /*17140*/  FMUL.FTZ R62, R0.reuse, R138 ;  /* 0x0000008a003e7220 */ /* 0x040fe20000410000 */
[----:B------:R-:W-:Y:S03]  /*17150*/  FMUL.FTZ R63, R0, R139 ;  /* 0x0000008b003f7220 */ /* 0x000fe60000410000 */
[C---:B------:R-:W-:Y:S04]  /*17160*/  HMMA.16816.F32.BF16 R24, R64.reuse, R36, R24 ;  /* 0x000000244018723c */ /* 0x040fe80000041818 */
[C---:B------:R-:W-:Y:S01]  /*17170*/  FMUL.FTZ R36, R68.reuse, R112 ;  /* 0x0000007044247220 */ /* 0x040fe20000410000 */
[----:B------:R-:W-:Y:S01]  /*17180*/  FMUL.FTZ R37, R68, R113 ;  /* 0x0000007144257220 */ /* 0x000fe20000410000 */
[----:B------:R-:W3:Y:S01]  /*17190*/  LDL.LU R112, [R1] ;  /* 0x0000000001707983 */ /* 0x000ee20000300800 */
[--C-:B-1----:R-:W-:Y:S01]  /*171a0*/  FFMA.FTZ R3, R29, UR4, -R149.reuse ;  /* 0x000000041d037c23 */ /* 0x102fe20008010895 */
[C---:B------:R-:W-:Y:S03]  /*171b0*/  FMUL.FTZ R29, R69.reuse, R105 ;  /* 0x00000069451d7220 */ /* 0x040fe60000410000 */
[----:B------:R1:W4:Y:S02]  /*171c0*/  MUFU.EX2 R172, R3 ;  /* 0x0000000300ac7308 */ /* 0x0003240000000800 */
[----:B-1----:R-:W-:Y:S01]  /*171d0*/  FFMA.FTZ R3, R28, UR4, -R149 ;  /* 0x000000041c037c23 */ /* 0x002fe20008010895 */
[C---:B------:R-:W-:Y:S01]  /*171e0*/  FMUL.FTZ R28, R69.reuse, R104 ;  /* 0x00000068451c7220 */ /* 0x040fe20000410000 */
[----:B----4-:R-:W-:Y:S01]  /*171f0*/  F2FP.BF16.F32.PACK_AB R89, R172, R174 ;  /* 0x000000aeac59723e */ /* 0x010fe200000010ff */
[----:B------:R-:W-:Y:S05]  /*17200*/  FFMA.FTZ R69, R69, R251, R222 ;  /* 0x000000fb45457223 */ /* 0x000fea00000100de */
[----:B------:R1:W-:Y:S01]  /*17210*/  MUFU.EX2 R173, R3 ;  /* 0x0000000300ad7308 */ /* 0x0003e20000000800 */
[-C--:B------:R-:W-:Y:S08]  /*17220*/  HMMA.16816.F32.BF16 R28, R64, R38.reuse, R28 ;  /* 0x00000026401c723c */ /* 0x080ff0000004181c */
[C---:B------:R-:W-:Y:S04]  /*17230*/  HMMA.16816.F32.BF16 R32, R144.reuse, R38, R32 ;  /* 0x000000269020723c */ /* 0x040fe80000041820 */
[C---:B------:R-:W-:Y:S01]  /*17240*/  FMUL.FTZ R38, R2.reuse, R114 ;  /* 0x0000007202267220 */ /* 0x040fe20000410000 */
[--C-:B-1----:R-:W-:Y:S01]  /*17250*/  FFMA.FTZ R3, R165, UR4, -R79.reuse ;  /* 0x00000004a5037c23 */ /* 0x102fe2000801084f */
[----:B------:R-:W-:Y:S03]  /*17260*/  FMUL.FTZ R39, R2, R115 ;  /* 0x0000007302277220 */ /* 0x000fe60000410000 */
[----:B------:R1:W-:Y:S04]  /*17270*/  MUFU.EX2 R170, R3 ;  /* 0x0000000300aa7308 */ /* 0x0003e80000000800 */
[-C--:B------:R-:W-:Y:S08]  /*17280*/  HMMA.16816.F32.BF16 R36, R144, R52.reuse, R36 ;  /* 0x000000349024723c */ /* 0x080ff00000041824 */
[C---:B------:R-:W-:Y:S04]  /*17290*/  HMMA.16816.F32.BF16 R40, R64.reuse, R52, R40 ;  /* 0x000000344028723c */ /* 0x040fe80000041828 */
[----:B------:R-:W-:Y:S01]  /*172a0*/  FMUL.FTZ R52, R68, R128 ;  /* 0x0000008044347220 */ /* 0x000fe20000410000 */
[--C-:B-1----:R-:W-:Y:S01]  /*172b0*/  FFMA.FTZ R3, R162, UR4, -R79.reuse ;  /* 0x00000004a2037c23 */ /* 0x102fe2000801084f */
[----:B------:R-:W-:Y:S02]  /*172c0*/  FMUL.FTZ R53, R68, R129 ;  /* 0x0000008144357220 */ /* 0x000fe40000410000 */
[-C--:B------:R-:W-:Y:S01]  /*172d0*/  HMMA.16816.F32.BF16 R44, R64, R54.reuse, R44 ;  /* 0x00000036402c723c */ /* 0x080fe2000004182c */
[----:B------:R1:W4:Y:S07]  /*172e0*/  MUFU.EX2 R171, R3 ;  /* 0x0000000300ab7308 */ /* 0x00032e0000000800 */
[C---:B------:R-:W-:Y:S03]  /*172f0*/  HMMA.16816.F32.BF16 R48, R144.reuse, R54, R48 ;  /* 0x000000369030723c */ /* 0x040fe60000041830 */
[----:B------:R2:W-:Y:S01]  /*17300*/  MUFU.EX2 R129, R74 ;  /* 0x0000004a00817308 */ /* 0x0005e20000000800 */
[C---:B------:R-:W-:Y:S01]  /*17310*/  FMUL.FTZ R55, R2.reuse, R131 ;  /* 0x0000008302377220 */ /* 0x040fe20000410000 */
[----:B------:R-:W-:Y:S01]  /*17320*/  FMUL.FTZ R54, R2, R130 ;  /* 0x0000008202367220 */ /* 0x000fe20000410000 */
[--C-:B-1----:R-:W-:Y:S06]  /*17330*/  FFMA.FTZ R3, R164, UR4, -R148.reuse ;  /* 0x00000004a4037c23 */ /* 0x102fec0008010894 */
[-C--:B------:R-:W-:Y:S01]  /*17340*/  HMMA.16816.F32.BF16 R52, R144, R80.reuse, R52 ;  /* 0x000000509034723c */ /* 0x080fe20000041834 */
[----:B------:R1:W-:Y:S02]  /*17350*/  MUFU.EX2 R168, R3 ;  /* 0x0000000300a87308 */ /* 0x0003e40000000800 */
[----:B--2---:R-:W-:Y:S05]  /*17360*/  FFMA.FTZ R74, R219, UR4, -R79 ;  /* 0x00000004db4a7c23 */ /* 0x004fea000801084f */
[C---:B------:R-:W-:Y:S04]  /*17370*/  HMMA.16816.F32.BF16 R56, R64.reuse, R80, R56 ;  /* 0x000000504038723c */ /* 0x040fe80000041838 */
[----:B----4-:R-:W-:Y:S04]  /*17380*/  F2FP.BF16.F32.PACK_AB R80, R171, R170 ;  /* 0x000000aaab50723e */ /* 0x010fe800000010ff */
[-C--:B------:R-:W-:Y:S03]  /*17390*/  HMMA.16816.F32.BF16 R60, R64, R82.reuse, R60 ;  /* 0x00000052403c723c */ /* 0x080fe6000004183c */
[----:B-1----:R-:W-:Y:S01]  /*173a0*/  FFMA.FTZ R3, R169, UR4, -R148 ;  /* 0x00000004a9037c23 */ /* 0x002fe20008010894 */
[C---:B------:R-:W-:Y:S01]  /*173b0*/  FMUL.FTZ R64, R68.reuse, R140 ;  /* 0x0000008c44407220 */ /* 0x040fe20000410000 */
[----:B------:R-:W-:Y:S01]  /*173c0*/  FMUL.FTZ R65, R68, R141 ;  /* 0x0000008d44417220 */ /* 0x000fe20000410000 */
[C---:B------:R-:W-:Y:S01]  /*173d0*/  FMUL.FTZ R66, R2.reuse, R142 ;  /* 0x0000008e02427220 */ /* 0x040fe20000410000 */
[----:B------:R1:W2:Y:S01]  /*173e0*/  MUFU.EX2 R169, R3 ;  /* 0x0000000300a97308 */ /* 0x0002a20000000800 */
[C---:B------:R-:W-:Y:S01]  /*173f0*/  FMUL.FTZ R67, R2.reuse, R143 ;  /* 0x0000008f02437220 */ /* 0x040fe20000410000 */
[----:B------:R-:W-:Y:S04]  /*17400*/  FFMA.FTZ R2, R2, R252, R209 ;  /* 0x000000fc02027223 */ /* 0x000fe800000100d1 */
[----:B------:R-:W-:Y:S02]  /*17410*/  FADD.FTZ R2, R211, R2 ;  /* 0x00000002d3027221 */ /* 0x000fe40000010000 */
[----:B------:R-:W-:Y:S02]  /*17420*/  HMMA.16816.F32.BF16 R64, R144, R82, R64 ;  /* 0x000000529040723c */ /* 0x000fe40000041840 */
[----:B------:R-:W-:Y:S02]  /*17430*/  MUFU.EX2 R146, R76 ;  /* 0x0000004c00927308 */ /* 0x000fe40000000800 */
[----:B------:R-:W-:Y:S01]  /*17440*/  FADD.FTZ R2, R213, R2 ;  /* 0x00000002d5027221 */ /* 0x000fe20000010000 */
[--C-:B-1----:R-:W-:Y:S01]  /*17450*/  FFMA.FTZ R3, R158, UR4, -R79.reuse ;  /* 0x000000049e037c23 */ /* 0x102fe2000801084f */
[----:B--2---:R-:W-:Y:S06]  /*17460*/  F2FP.BF16.F32.PACK_AB R81, R169, R168 ;  /* 0x000000a8a951723e */ /* 0x004fec00000010ff */
[----:B------:R1:W-:Y:S02]  /*17470*/  MUFU.EX2 R166, R3 ;  /* 0x0000000300a67308 */ /* 0x0003e40000000800 */
[----:B-1----:R-:W-:Y:S08]  /*17480*/  FFMA.FTZ R3, R159, UR4, -R79 ;  /* 0x000000049f037c23 */ /* 0x002ff0000801084f */
[----:B------:R1:W2:Y:S02]  /*17490*/  MUFU.EX2 R167, R3 ;  /* 0x0000000300a77308 */ /* 0x0002a40000000800 */
[--C-:B-1----:R-:W-:Y:S01]  /*174a0*/  FFMA.FTZ R3, R241, UR4, -R148.reuse ;  /* 0x00000004f1037c23 */ /* 0x102fe20008010894 */
[----:B--2---:R-:W-:Y:S07]  /*174b0*/  F2FP.BF16.F32.PACK_AB R82, R167, R166 ;  /* 0x000000a6a752723e */ /* 0x004fee00000010ff */
[----:B------:R1:W-:Y:S02]  /*174c0*/  MUFU.EX2 R165, R3 ;  /* 0x0000000300a57308 */ /* 0x0003e40000000800 */
[----:B-1----:R-:W-:Y:S08]  /*174d0*/  FFMA.FTZ R3, R160, UR4, -R148 ;  /* 0x00000004a0037c23 */ /* 0x002ff00008010894 */
[----:B------:R1:W2:Y:S02]  /*174e0*/  MUFU.EX2 R164, R3 ;  /* 0x0000000300a47308 */ /* 0x0002a40000000800 */
[----:B-1----:R-:W-:Y:S01]  /*174f0*/  FFMA.FTZ R3, R161, UR4, -R149 ;  /* 0x00000004a1037c23 */ /* 0x002fe20008010895 */
[----:B--2---:R-:W-:Y:S07]  /*17500*/  F2FP.BF16.F32.PACK_AB R83, R164, R165 ;  /* 0x000000a5a453723e */ /* 0x004fee00000010ff */
[----:B------:R1:W2:Y:S01]  /*17510*/  MUFU.EX2 R163, R3 ;  /* 0x0000000300a37308 */ /* 0x0002a20000000800 */
[-C--:B------:R-:W-:Y:S05]  /*17520*/  HMMA.16816.F32.BF16 R4, R80, R84.reuse, R4 ;  /* 0x000000545004723c */ /* 0x080fea0000041804 */
[--C-:B-1----:R-:W-:Y:S01]  /*17530*/  FFMA.FTZ R3, R155, UR4, -R78.reuse ;  /* 0x000000049b037c23 */ /* 0x102fe2000801084e */
[----:B--2---:R-:W-:Y:S03]  /*17540*/  F2FP.BF16.F32.PACK_AB R91, R163, R173 ;  /* 0x000000ada35b723e */ /* 0x004fe600000010ff */
[----:B------:R1:W-:Y:S04]  /*17550*/  MUFU.EX2 R161, R3 ;  /* 0x0000000300a17308 */ /* 0x0003e80000000800 */
[C---:B------:R-:W-:Y:S08]  /*17560*/  HMMA.16816.F32.BF16 R8, R88.reuse, R84, R8 ;  /* 0x000000545808723c */ /* 0x040ff00000041808 */
[-C--:B------:R-:W-:Y:S03]  /*17570*/  HMMA.16816.F32.BF16 R12, R88, R86.reuse, R12 ;  /* 0x00000056580c723c */ /* 0x080fe6000004180c */
[--C-:B-1----:R-:W-:Y:S02]  /*17580*/  FFMA.FTZ R3, R157, UR4, -R78.reuse ;  /* 0x000000049d037c23 */ /* 0x102fe4000801084e */
[----:B------:R1:W-:Y:S03]  /*17590*/  MUFU.EX2 R157, R74 ;  /* 0x0000004a009d7308 */ /* 0x0003e60000000800 */
[C---:B------:R-:W-:Y:S01]  /*175a0*/  HMMA.16816.F32.BF16 R16, R80.reuse, R86, R16 ;  /* 0x000000565010723c */ /* 0x040fe20000041810 */
[----:B------:R-:W2:Y:S06]  /*175b0*/  LDSM.16.MT88.4 R84, [R184+0x6800] ;  /* 0x00680000b854783b */ /* 0x000eac0000004200 */
[----:B------:R4:W2:Y:S01]  /*175c0*/  MUFU.EX2 R131, R3 ;  /* 0x0000000300837308 */ /* 0x0008a20000000800 */
[-C--:B------:R-:W-:Y:S08]  /*175d0*/  HMMA.16816.F32.BF16 R20, R80, R92.reuse, R20 ;  /* 0x0000005c5014723c */ /* 0x080ff00000041814 */
[C---:B------:R-:W-:Y:S04]  /*175e0*/  HMMA.16816.F32.BF16 R24, R88.reuse, R92, R24 ;  /* 0x0000005c5818723c */ /* 0x040fe80000041818 */
[----:B-1----:R-:W-:Y:S04]  /*175f0*/  FFMA.FTZ R74, R232, UR4, -R79 ;  /* 0x00000004e84a7c23 */ /* 0x002fe8000801084f */
[-C--:B------:R-:W-:Y:S01]  /*17600*/  HMMA.16816.F32.BF16 R28, R88, R94.reuse, R28 ;  /* 0x0000005e581c723c */ /* 0x080fe2000004181c */
[----:B------:R-:W-:Y:S02]  /*17610*/  MUFU.EX2 R144, R74 ;  /* 0x0000004a00907308 */ /* 0x000fe40000000800 */
[----:B----4-:R-:W-:Y:S05]  /*17620*/  FFMA.FTZ R3, R151, UR4, -R78 ;  /* 0x0000000497037c23 */ /* 0x010fea000801084e */
[C---:B------:R-:W-:Y:S03]  /*17630*/  HMMA.16816.F32.BF16 R32, R80.reuse, R94, R32 ;  /* 0x0000005e5020723c */ /* 0x040fe60000041820 */
[----:B------:R1:W-:Y:S01]  /*17640*/  MUFU.EX2 R160, R3 ;  /* 0x0000000300a07308 */ /* 0x0003e20000000800 */
[----:B------:R-:W4:Y:S04]  /*17650*/  LDSM.16.MT88.4 R92, [R180+0x7000] ;  /* 0x00700000b45c783b */ /* 0x000f280000004200 */
[-C--:B-----5:R-:W-:Y:S03]  /*17660*/  HMMA.16816.F32.BF16 R36, R80, R96.reuse, R36 ;  /* 0x000000605024723c */ /* 0x0a0fe60000041824 */
[----:B---3--:R-:W-:Y:S04]  /*17670*/  FFMA.FTZ R68, R68, R112, R210 ;  /* 0x0000007044447223 */ /* 0x008fe800000100d2 */
[----:B------:R-:W-:Y:S01]  /*17680*/  FADD.FTZ R68, R214, R68 ;  /* 0x00000044d6447221 */ /* 0x000fe20000010000 */
[C---:B------:R-:W-:Y:S04]  /*17690*/  HMMA.16816.F32.BF16 R40, R88.reuse, R96, R40 ;  /* 0x000000605828723c */ /* 0x040fe80000041828 */
[----:B-1----:R-:W-:Y:S04]  /*176a0*/  FFMA.FTZ R3, R150, UR4, -R78 ;  /* 0x0000000496037c23 */ /* 0x002fe8000801084e */
[-C--:B------:R-:W-:Y:S01]  /*176b0*/  HMMA.16816.F32.BF16 R44, R88, R98.reuse, R44 ;  /* 0x00000062582c723c */ /* 0x080fe2000004182c */
[----:B------:R1:W3:Y:S07]  /*176c0*/  MUFU.EX2 R162, R3 ;  /* 0x0000000300a27308 */ /* 0x0002ee0000000800 */
[C---:B------:R-:W-:Y:S01]  /*176d0*/  HMMA.16816.F32.BF16 R48, R80.reuse, R98, R48 ;  /* 0x000000625030723c */ /* 0x040fe20000041830 */
[----:B------:R-:W-:Y:S07]  /*176e0*/  LDSM.16.MT88.4 R96, [R181+0x7000] ;  /* 0x00700000b560783b */ /* 0x000fee0000004200 */
[-C--:B--2---:R-:W-:Y:S03]  /*176f0*/  HMMA.16816.F32.BF16 R52, R80, R84.reuse, R52 ;  /* 0x000000545034723c */ /* 0x084fe60000041834 */
[--C-:B-1----:R-:W-:Y:S04]  /*17700*/  FFMA.FTZ R3, R240, UR4, -R149.reuse ;  /* 0x00000004f0037c23 */ /* 0x102fe80008010895 */
[----:B------:R1:W-:Y:S01]  /*17710*/  MUFU.EX2 R130, R3 ;  /* 0x0000000300827308 */ /* 0x0003e20000000800 */
[C---:B------:R-:W-:Y:S04]  /*17720*/  HMMA.16816.F32.BF16 R56, R88.reuse, R84, R56 ;  /* 0x000000545838723c */ /* 0x040fe80000041838 */
[----:B------:R-:W-:Y:S04]  /*17730*/  F2FP.BF16.F32.PACK_AB R84, R131, R161 ;  /* 0x000000a18354723e */ /* 0x000fe800000010ff */
[-C--:B------:R-:W-:Y:S01]  /*17740*/  HMMA.16816.F32.BF16 R60, R88, R86.reuse, R60 ;  /* 0x00000056583c723c */ /* 0x080fe2000004183c */
[----:B------:R-:W2:Y:S07]  /*17750*/  LDSM.16.MT88.4 R88, [R185+0x7000] ;  /* 0x00700000b958783b */ /* 0x000eae0000004200 */
[----:B------:R-:W-:Y:S04]  /*17760*/  HMMA.16816.F32.BF16 R64, R80, R86, R64 ;  /* 0x000000565040723c */ /* 0x000fe80000041840 */
[--C-:B-1----:R-:W-:Y:S01]  /*17770*/  FFMA.FTZ R3, R227, UR4, -R149.reuse ;  /* 0x00000004e3037c23 */ /* 0x102fe20008010895 */
[----:B---3--:R-:W-:Y:S03]  /*17780*/  F2FP.BF16.F32.PACK_AB R86, R162, R160 ;  /* 0x000000a0a256723e */ /* 0x008fe600000010ff */
[----:B------:R1:W3:Y:S02]  /*17790*/  MUFU.EX2 R159, R3 ;  /* 0x00000003009f7308 */ /* 0x0002e40000000800 */
[----:B-1----:R-:W-:Y:S01]  /*177a0*/  FFMA.FTZ R3, R152, UR4, -R149 ;  /* 0x0000000498037c23 */ /* 0x002fe20008010895 */
[----:B---3--:R-:W-:Y:S07]  /*177b0*/  F2FP.BF16.F32.PACK_AB R85, R159, R130 ;  /* 0x000000829f55723e */ /* 0x008fee00000010ff */
[----:B------:R1:W-:Y:S02]  /*177c0*/  MUFU.EX2 R158, R3 ;  /* 0x00000003009e7308 */ /* 0x0003e40000000800 */
[--C-:B-1----:R-:W-:Y:S08]  /*177d0*/  FFMA.FTZ R3, R236, UR4, -R79.reuse ;  /* 0x00000004ec037c23 */ /* 0x102ff0000801084f */
        /* <DEDUP_REMOVED lines=17> */
[-C--:B----4-:R-:W-:Y:S03]  /*178f0*/  HMMA.16816.F32.BF16 R4, R80, R92.reuse, R4 ;  /* 0x0000005c5004723c */ /* 0x090fe60000041804 */
        /* <DEDUP_REMOVED lines=133> */
[----:B------:R-:W-:Y:S06]  /*18150*/  BRA.U UP0, `(.L_x_2665) ;  /* 0xffffffad00f47547 */ /* 0x000fec000b83ffff */
.L_x_2664:
[----:B------:R-:W2:Y:S04]  /*18160*/  LDL.LU R5, [R1] ;  /* 0x0000000001057983 */ /* 0x000ea80000300800 */
[----:B------:R-:W3:Y:S04]  /*18170*/  LDL.LU R10, [R1+0x4] ;  /* 0x00000400010a7983 */ /* 0x000ee80000300800 */
[----:B------:R-:W4:Y:S01]  /*18180*/  LDL.LU R9, [R1+0x8] ;  /* 0x0000080001097983 */ /* 0x000f220000300800 */
[----:B------:R-:W5:Y:S01]  /*18190*/  S2UR UR4, SR_CgaCtaId ;  /* 0x00000000000479c3 */ /* 0x000f620000008800 */
[----:B------:R-:W-:-:S02]  /*181a0*/  UMOV UR5, 0x400 ;  /* 0x0000040000057882 */ /* 0x000fc40000000000 */
[----:B-1----:R-:W1:Y:S04]  /*181b0*/  SHFL.BFLY PT, R2, R252, 0x2, 0x1f ;  /* 0x0c401f00fc027f89 */ /* 0x002e6800000e0000 */
[----:B------:R-:W1:Y:S04]  /*181c0*/  SHFL.BFLY PT, R0, R251, 0x2, 0x1f ;  /* 0x0c401f00fb007f89 */ /* 0x000e6800000e0000 */
[----:B------:R-:W1:Y:S01]  /*181d0*/  SHFL.BFLY PT, R4, R250, 0x2, 0x1f ;  /* 0x0c401f00fa047f89 */ /* 0x000e6200000e0000 */
[----:B------:R-:W1:Y:S01]  /*181e0*/  S2R R41, SR_TID.X ;  /* 0x0000000000297919 */ /* 0x000e620000002100 */
[----:B------:R-:W3:Y:S01]  /*181f0*/  S2R R42, SR_CTAID.Y ;  /* 0x00000000002a7919 */ /* 0x000ee20000002600 */
[----:B-----5:R-:W-:Y:S01]  /*18200*/  ULEA UR4, UR4, UR5, 0x18 ;  /* 0x0000000504047291 */ /* 0x020fe2000f8ec0ff */
[----:B-1----:R-:W-:Y:S01]  /*18210*/  FADD.FTZ R2, R2, R252 ;  /* 0x000000fc02027221 */ /* 0x002fe20000010000 */
[----:B------:R-:W-:-:S04]  /*18220*/  FADD.FTZ R0, R0, R251 ;  /* 0x000000fb00007221 */ /* 0x000fc80000010000 */
[----:B------:R-:W1:Y:S01]  /*18230*/  SHFL.BFLY PT, R6, R2, 0x1, 0x1f ;  /* 0x0c201f0002067f89 */ /* 0x000e6200000e0000 */
[----:B------:R-:W-:-:S03]  /*18240*/  FADD.FTZ R4, R4, R250 ;  /* 0x000000fa04047221 */ /* 0x000fc60000010000 */
[----:B------:R-:W5:Y:S04]  /*18250*/  SHFL.BFLY PT, R39, R0, 0x1, 0x1f ;  /* 0x0c201f0000277f89 */ /* 0x000f6800000e0000 */
[----:B------:R-:W5:Y:S01]  /*18260*/  SHFL.BFLY PT, R40, R4, 0x1, 0x1f ;  /* 0x0c201f0004287f89 */ /* 0x000f6200000e0000 */
[C---:B------:R-:W-:Y:S02]  /*18270*/  SHF.L.U32 R8, R41.reuse, 0x4, RZ ;  /* 0x0000000429087819 */ /* 0x040fe400000006ff */
[----:B------:R-:W-:Y:S02]  /*18280*/  LOP3.LUT P0, RZ, R41, 0x4, RZ, 0xc0, !PT ;  /* 0x0000000429ff7812 */ /* 0x000fe4000780c0ff */
[----:B------:R-:W-:Y:S01]  /*18290*/  LOP3.LUT R8, R8, 0x1c0, RZ, 0xc0, !PT ;  /* 0x000001c008087812 */ /* 0x000fe200078ec0ff */
[----:B-1----:R-:W-:Y:S01]  /*182a0*/  FADD.FTZ R38, R2, R6 ;  /* 0x0000000602267221 */ /* 0x002fe20000010000 */
[----:B------:R-:W-:-:S03]  /*182b0*/  MOV R2, UR17 ;  /* 0x0000001100027c02 */ /* 0x000fc60008000f00 */
[----:B------:R-:W-:Y:S01]  /*182c0*/  MUFU.RCP R6, R38 ;  /* 0x0000002600067308 */ /* 0x000fe20000001000 */
[----:B------:R-:W-:Y:S01]  /*182d0*/  ISETP.NE.AND P1, PT, R2, -0x1, PT ;  /* 0xffffffff0200780c */ /* 0x000fe20003f25270 */
[----:B-----5:R-:W-:Y:S01]  /*182e0*/  FADD.FTZ R39, R0, R39 ;  /* 0x0000002700277221 */ /* 0x020fe20000010000 */
[----:B------:R-:W-:Y:S01]  /*182f0*/  FSETP.NE.FTZ.AND P5, PT, R38, RZ, PT ;  /* 0x000000ff2600720b */ /* 0x000fe20003fb5000 */
[----:B------:R-:W-:-:S03]  /*18300*/  FADD.FTZ R40, R4, R40 ;  /* 0x0000002804287221 */ /* 0x000fc60000010000 */
[----:B------:R-:W-:Y:S01]  /*18310*/  FSETP.NE.FTZ.AND P4, PT, R39, RZ, PT ;  /* 0x000000ff2700720b */ /* 0x000fe20003f95000 */
[----:B------:R-:W1:Y:S01]  /*18320*/  MUFU.RCP R4, R40 ;  /* 0x0000002800047308 */ /* 0x000e620000001000 */
[----:B------:R-:W-:-:S04]  /*18330*/  FSETP.NE.FTZ.AND P3, PT, R40, RZ, PT ;  /* 0x000000ff2800720b */ /* 0x000fc80003f75000 */
[----:B-1----:R-:W-:-:S05]  /*18340*/  FSEL R4, R4, 1, P3 ;  /* 0x3f80000004047808 */ /* 0x002fca0001800000 */
[C---:B------:R-:W-:Y:S01]  /*18350*/  FMUL.FTZ R86, R4.reuse, R86 ;  /* 0x0000005604567220 */ /* 0x040fe20000410000 */
[C---:B------:R-:W-:Y:S01]  /*18360*/  FMUL.FTZ R90, R4.reuse, R90 ;  /* 0x0000005a045a7220 */ /* 0x040fe20000410000 */
[C---:B------:R-:W-:Y:S01]  /*18370*/  FMUL.FTZ R19, R4.reuse, R91 ;  /* 0x0000005b04137220 */ /* 0x040fe20000410000 */
[C---:B------:R-:W-:Y:S01]  /*18380*/  FMUL.FTZ R102, R4.reuse, R102 ;  /* 0x0000006604667220 */ /* 0x040fe20000410000 */
[C---:B------:R-:W-:Y:S01]  /*18390*/  FMUL.FTZ R15, R4.reuse, R103 ;  /* 0x00000067040f7220 */ /* 0x040fe20000410000 */
[C---:B------:R-:W-:Y:S01]  /*183a0*/  FMUL.FTZ R106, R4.reuse, R106 ;  /* 0x0000006a046a7220 */ /* 0x040fe20000410000 */
[C---:B------:R-:W-:Y:S01]  /*183b0*/  FMUL.FTZ R22, R4.reuse, R107 ;  /* 0x0000006b04167220 */ /* 0x040fe20000410000 */
[----:B------:R-:W-:Y:S01]  /*183c0*/  F2FP.BF16.F32.PACK_AB R19, R19, R90 ;  /* 0x0000005a1313723e */ /* 0x000fe200000010ff */
[C---:B------:R-:W-:Y:S01]  /*183d0*/  FMUL.FTZ R118, R4.reuse, R118 ;  /* 0x0000007604767220 */ /* 0x040fe20000410000 */
[----:B------:R-:W-:Y:S01]  /*183e0*/  F2FP.BF16.F32.PACK_AB R15, R15, R102 ;  /* 0x000000660f0f723e */ /* 0x000fe200000010ff */
[----:B------:R-:W-:Y:S01]  /*183f0*/  FMUL.FTZ R28, R4, R119 ;  /* 0x00000077041c7220 */ /* 0x000fe20000410000 */
[----:B------:R-:W-:Y:S01]  /*18400*/  F2FP.BF16.F32.PACK_AB R22, R22, R106 ;  /* 0x0000006a1616723e */ /* 0x000fe200000010ff */
[C---:B------:R-:W-:Y:S01]  /*18410*/  FMUL.FTZ R122, R4.reuse, R122 ;  /* 0x0000007a047a7220 */ /* 0x040fe20000410000 */
[C---:B------:R-:W-:Y:S01]  /*18420*/  FMUL.FTZ R33, R4.reuse, R123 ;  /* 0x0000007b04217220 */ /* 0x040fe20000410000 */
[----:B------:R-:W-:Y:S01]  /*18430*/  FMUL.FTZ R134, R4, R134 ;  /* 0x0000008604867220 */ /* 0x000fe20000410000 */
[----:B------:R-:W-:Y:S01]  /*18440*/  F2FP.BF16.F32.PACK_AB R28, R28, R118 ;  /* 0x000000761c1c723e */ /* 0x000fe200000010ff */
[C---:B------:R-:W-:Y:S01]  /*18450*/  FMUL.FTZ R35, R4.reuse, R135 ;  /* 0x0000008704237220 */ /* 0x040fe20000410000 */
[C---:B------:R-:W-:Y:S01]  /*18460*/  FMUL.FTZ R138, R4.reuse, R138 ;  /* 0x0000008a048a7220 */ /* 0x040fe20000410000 */
[----:B------:R-:W-:Y:S01]  /*18470*/  F2FP.BF16.F32.PACK_AB R33, R33, R122 ;  /* 0x0000007a2121723e */ /* 0x000fe200000010ff */
[----:B------:R-:W-:-:S02]  /*18480*/  FMUL.FTZ R139, R4, R139 ;  /* 0x0000008b048b7220 */ /* 0x000fc40000410000 */
[----:B------:R-:W-:-:S03]  /*18490*/  F2FP.BF16.F32.PACK_AB R35, R35, R134 ;  /* 0x000000862323723e */ /* 0x000fc600000010ff */
[----:B------:R-:W-:Y:S01]  /*184a0*/  F2FP.BF16.F32.PACK_AB R138, R139, R138 ;  /* 0x0000008a8b8a723e */ /* 0x000fe200000010ff */
[----:B--2---:R-:W1:Y:S01]  /*184b0*/  SHFL.BFLY PT, R3, R5, 0x2, 0x1f ;  /* 0x0c401f0005037f89 */ /* 0x004e6200000e0000 */
[----:B----4-:R-:W-:Y:S01]  /*184c0*/  LOP3.LUT R2, R8, 0x38, R9, 0xf8, !PT ;  /* 0x0000003808027812 */ /* 0x010fe200078ef809 */
[----:B-1----:R-:W-:-:S05]  /*184d0*/  FADD.FTZ R3, R3, R5 ;  /* 0x0000000503037221 */ /* 0x002fca0000010000 */
[----:B------:R-:W1:Y:S02]  /*184e0*/  SHFL.BFLY PT, R5, R3, 0x1, 0x1f ;  /* 0x0c201f0003057f89 */ /* 0x000e6400000e0000 */
[----:B-1----:R-:W-:Y:S01]  /*184f0*/  FADD.FTZ R37, R3, R5 ;  /* 0x0000000503257221 */ /* 0x002fe20000010000 */
[----:B------:R-:W-:Y:S02]  /*18500*/  SHF.L.U32 R5, R41, 0x5, RZ ;  /* 0x0000000529057819 */ /* 0x000fe400000006ff */
[----:B------:R-:W-:Y:S01]  /*18510*/  MOV R3, UR17 ;  /* 0x0000001100037c02 */ /* 0x000fe20008000f00 */
[----:B------:R-:W1:Y:S01]  /*18520*/  MUFU.RCP R7, R37 ;  /* 0x0000002500077308 */ /* 0x000e620000001000 */
[----:B------:R-:W-:Y:S02]  /*18530*/  FSETP.NE.FTZ.AND P6, PT, R37, RZ, PT ;  /* 0x000000ff2500720b */ /* 0x000fe40003fd5000 */
[----:B---3--:R-:W-:Y:S01]  /*18540*/  LOP3.LUT R5, R10, 0x7c00, R5, 0xf8, !PT ;  /* 0x00007c000a057812 */ /* 0x008fe200078ef805 */
[----:B------:R-:W-:Y:S01]  /*18550*/  FMUL.FTZ R10, R4, R87 ;  /* 0x00000057040a7220 */ /* 0x000fe20000410000 */
[----:B------:R-:W-:-:S02]  /*18560*/  ISETP.NE.AND P2, PT, R3, -0x1, PT ;  /* 0xffffffff0300780c */ /* 0x000fc40003f45270 */
[----:B------:R-:W-:Y:S02]  /*18570*/  LOP3.LUT R26, R5, R2, RZ, 0xfc, !PT ;  /* 0x00000002051a7212 */ /* 0x000fe400078efcff */
[----:B------:R-:W2:Y:S01]  /*18580*/  MUFU.RCP R5, R39 ;  /* 0x0000002700057308 */ /* 0x000ea20000001000 */
[----:B------:R-:W-:Y:S02]  /*18590*/  FSEL R2, R6, 1, P5 ;  /* 0x3f80000006027808 */ /* 0x000fe40002800000 */
[----:B------:R-:W-:Y:S02]  /*185a0*/  MOV R6, 0x20 ;  /* 0x0000002000067802 */ /* 0x000fe40000000f00 */
[----:B------:R-:W-:Y:S01]  /*185b0*/  F2FP.BF16.F32.PACK_AB R10, R10, R86 ;  /* 0x000000560a0a723e */ /* 0x000fe200000010ff */
        /* <DEDUP_REMOVED lines=21> */
[----:B------:R-:W-:Y:S01]  /*18710*/  LEA R2, R26, UR4, 0x1 ;  /* 0x000000041a027c11 */ /* 0x000fe2000f8e08ff */
[C---:B------:R-:W-:Y:S01]  /*18720*/  FMUL.FTZ R93, R0.reuse, R93 ;  /* 0x0000005d005d7220 */ /* 0x040fe20000410000 */
[----:B------:R-:W-:Y:S01]  /*18730*/  MOV R7, 0x10 ;  /* 0x0000001000077802 */ /* 0x000fe20000000f00 */
[C---:B------:R-:W-:Y:S01]  /*18740*/  FMUL.FTZ R96, R0.reuse, R96 ;  /* 0x0000006000607220 */ /* 0x040fe20000410000 */
[----:B--2---:R-:W-:Y:S01]  /*18750*/  FSEL R5, R5, 1, P4 ;  /* 0x3f80000005057808 */ /* 0x004fe20002000000 */
[----:B------:R1:W-:Y:S01]  /*18760*/  STS [R2], R8 ;  /* 0x0000000802007388 */ /* 0x0003e20000000800 */
[----:B------:R-:W-:Y:S01]  /*18770*/  SEL R7, R7, 0xfffffff0, !P0 ;  /* 0xfffffff007077807 */ /* 0x000fe20004000000 */
[C---:B------:R-:W-:Y:S01]  /*18780*/  FMUL.FTZ R18, R0.reuse, R97 ;  /* 0x0000006100127220 */ /* 0x040fe20000410000 */
[----:B------:R-:W-:Y:S01]  /*18790*/  LOP3.LUT P0, RZ, R41, 0x8, RZ, 0xc0, !PT ;  /* 0x0000000829ff7812 */ /* 0x000fe2000780c0ff */
[C---:B------:R-:W-:Y:S01]  /*187a0*/  FMUL.FTZ R84, R5.reuse, R84 ;  /* 0x0000005405547220 */ /* 0x040fe20000410000 */
[----:B------:R-:W-:Y:S01]  /*187b0*/  FMUL.FTZ R11, R5, R85 ;  /* 0x00000055050b7220 */ /* 0x000fe20000410000 */
[----:B------:R-:W-:Y:S01]  /*187c0*/  F2FP.BF16.F32.PACK_AB R3, R3, R82 ;  /* 0x000000520303723e */ /* 0x000fe200000010ff */
[----:B------:R-:W-:Y:S01]  /*187d0*/  FMUL.FTZ R108, R0, R108 ;  /* 0x0000006c006c7220 */ /* 0x000fe20000410000 */
[----:B------:R-:W-:Y:S01]  /*187e0*/  SEL R26, R6, 0xffffffe0, !P0 ;  /* 0xffffffe0061a7807 */ /* 0x000fe20004000000 */
[C---:B------:R-:W-:Y:S01]  /*187f0*/  FMUL.FTZ R14, R0.reuse, R109 ;  /* 0x0000006d000e7220 */ /* 0x040fe20000410000 */
[----:B------:R-:W-:Y:S01]  /*18800*/  LOP3.LUT P0, RZ, R41, 0x10, RZ, 0xc0, !PT ;  /* 0x0000001029ff7812 */ /* 0x000fe2000780c0ff */
        /* <DEDUP_REMOVED lines=14> */
[----:B-1----:R-:W1:Y:S01]  /*188f0*/  LDC.U8 R8, c[0x0][0x549] ;  /* 0x00015240ff087b82 */ /* 0x002e620000000000 */
[----:B------:R-:W-:Y:S01]  /*18900*/  F2FP.BF16.F32.PACK_AB R11, R11, R84 ;  /* 0x000000540b0b723e */ /* 0x000fe200000010ff */
[C---:B------:R-:W-:Y:S01]  /*18910*/  FMUL.FTZ R100, R5.reuse, R100 ;  /* 0x0000006405647220 */ /* 0x040fe20000410000 */
[C---:B------:R-:W-:Y:S01]  /*18920*/  FMUL.FTZ R16, R5.reuse, R101 ;  /* 0x0000006505107220 */ /* 0x040fe20000410000 */
[C---:B------:R-:W-:Y:S01]  /*18930*/  FMUL.FTZ R104, R5.reuse, R104 ;  /* 0x0000006805687220 */ /* 0x040fe20000410000 */
[C---:B------:R-:W-:Y:S01]  /*18940*/  FMUL.FTZ R12, R5.reuse, R105 ;  /* 0x00000069050c7220 */ /* 0x040fe20000410000 */
        /* <DEDUP_REMOVED lines=19> */
[----:B--2---:R-:W-:Y:S01]  /*18a80*/  IADD3 R3, PT, PT, R26, R2, RZ ;  /* 0x000000021a037210 */ /* 0x004fe20007ffe0ff */
[----:B------:R2:W-:Y:S01]  /*18a90*/  STS [R6+0x2400], R19 ;  /* 0x0024001306007388 */ /* 0x0005e20000000800 */
[----:B------:R-:W-:Y:S01]  /*18aa0*/  F2FP.BF16.F32.PACK_AB R24, R24, R124 ;  /* 0x0000007c1818723e */ /* 0x000fe200000010ff */
[----:B------:R-:W-:Y:S01]  /*18ab0*/  FMUL.FTZ R36, R5, R133 ;  /* 0x0000008505247220 */ /* 0x000fe20000410000 */
[----:B------:R-:W-:Y:S01]  /*18ac0*/  F2FP.BF16.F32.PACK_AB R23, R23, R126 ;  /* 0x0000007e1717723e */ /* 0x000fe200000010ff */
[----:B------:R-:W-:Y:S01]  /*18ad0*/  STS [R3], R18 ;  /* 0x0000001203007388 */ /* 0x000fe20000000800 */
[C---:B---3--:R-:W-:Y:S01]  /*18ae0*/  IADD3 R0, PT, PT, R2.reuse, 0x40, RZ ;  /* 0x0000004002007810 */ /* 0x048fe20007ffe0ff */
[----:B------:R-:W-:Y:S01]  /*18af0*/  FMUL.FTZ R136, R5, R136 ;  /* 0x0000008805887220 */ /* 0x000fe20000410000 */
[----:B------:R-:W-:Y:S01]  /*18b00*/  @P0 IADD3 R0, PT, PT, R2, -0x40, RZ ;  /* 0xffffffc002000810 */ /* 0x000fe20007ffe0ff */
[----:B------:R3:W-:Y:S01]  /*18b10*/  STS [R3+0x400], R17 ;  /* 0x0004001103007388 */ /* 0x0007e20000000800 */
[----:B-1----:R-:W-:-:S02]  /*18b20*/  ISETP.NE.AND P0, PT, R8, RZ, PT ;  /* 0x000000ff0800720c */ /* 0x002fc40003f05270 */
[----:B------:R-:W-:Y:S02]  /*18b30*/  F2FP.BF16.F32.PACK_AB R29, R29, R116 ;  /* 0x000000741d1d723e */ /* 0x000fe400000010ff */
[----:B------:R-:W-:Y:S02]  /*18b40*/  F2FP.BF16.F32.PACK_AB R27, R27, R120 ;  /* 0x000000781b1b723e */ /* 0x000fe400000010ff */
[----:B------:R-:W-:Y:S02]  /*18b50*/  F2FP.BF16.F32.PACK_AB R32, R32, R128 ;  /* 0x000000802020723e */ /* 0x000fe400000010ff */
[----:B----4-:R-:W-:Y:S01]  /*18b60*/  IADD3 R2, PT, PT, R7, R3, RZ ;  /* 0x0000000307027210 */ /* 0x010fe20007ffe0ff */
[----:B------:R-:W1:Y:S01]  /*18b70*/  @!P2 LDC.64 R10, c[0x0][0x400] ;  /* 0x00010000ff0aab82 */ /* 0x000e620000000a00 */
[----:B------:R-:W-:Y:S02]  /*18b80*/  F2FP.BF16.F32.PACK_AB R31, R31, R130 ;  /* 0x000000821f1f723e */ /* 0x000fe400000010ff */
[----:B------:R-:W-:Y:S01]  /*18b90*/  F2FP.BF16.F32.PACK_AB R30, R30, R140 ;  /* 0x0000008c1e1e723e */ /* 0x000fe200000010ff */
[----:B------:R4:W-:Y:S01]  /*18ba0*/  STS [R2], R14 ;  /* 0x0000000e02007388 */ /* 0x0009e20000000800 */
[----:B------:R-:W-:-:S02]  /*18bb0*/  F2FP.BF16.F32.PACK_AB R34, R34, R142 ;  /* 0x0000008e2222723e */ /* 0x000fc400000010ff */
[----:B------:R-:W-:Y:S01]  /*18bc0*/  F2FP.BF16.F32.PACK_AB R36, R36, R132 ;  /* 0x000000842424723e */ /* 0x000fe200000010ff */
[----:B------:R-:W-:Y:S01]  /*18bd0*/  STS [R2+0x400], R13 ;  /* 0x0004000d02007388 */ /* 0x000fe20000000800 */
[----:B--2---:R-:W2:Y:S03]  /*18be0*/  LDC R6, c[0x0][0x434] ;  /* 0x00010d00ff067b82 */ /* 0x004ea60000000800 */
[----:B------:R5:W-:Y:S04]  /*18bf0*/  STS [R3+0x2000], R16 ;  /* 0x0020001003007388 */ /* 0x000be80000000800 */
[----:B------:R5:W-:Y:S01]  /*18c00*/  STS [R3+0x2400], R15 ;  /* 0x0024000f03007388 */ /* 0x000be20000000800 */
[----:B---3--:R-:W3:Y:S03]  /*18c10*/  LDC.U8 R17, c[0x0][0x548] ;  /* 0x00015200ff117b82 */ /* 0x008ee60000000000 */
[----:B------:R1:W-:Y:S04]  /*18c20*/  STS [R2+0x2000], R12 ;  /* 0x0020000c02007388 */ /* 0x0003e80000000800 */
[----:B------:R1:W-:Y:S01]  /*18c30*/  STS [R2+0x2400], R22 ;  /* 0x0024001602007388 */ /* 0x0003e20000000800 */
[----:B------:R-:W2:Y:S03]  /*18c40*/  @P0 LDC R8, c[0x0][0x430] ;  /* 0x00010c00ff080b82 */ /* 0x000ea60000000800 */
[----:B------:R-:W-:Y:S04]  /*18c50*/  STS [R0], R21 ;  /* 0x0000001500007388 */ /* 0x000fe80000000800 */
[----:B------:R-:W-:Y:S01]  /*18c60*/  STS [R0+0x400], R25 ;  /* 0x0004001900007388 */ /* 0x000fe20000000800 */
[----:B----4-:R-:W4:Y:S08]  /*18c70*/  @P5 LDC R14, c[0x0][0x458] ;  /* 0x00011600ff0e5b82 */ /* 0x010f300000000800 */
[----:B-----5:R-:W2:Y:S01]  /*18c80*/  LDC R16, c[0x0][0x434] ;  /* 0x00010d00ff107b82 */ /* 0x020ea20000000800 */
[----:B------:R-:W-:-:S05]  /*18c90*/  IADD3 R3, PT, PT, R7, R0, RZ ;  /* 0x0000000007037210 */ /* 0x000fca0007ffe0ff */
[----:B------:R5:W-:Y:S02]  /*18ca0*/  STS [R3], R24 ;  /* 0x0000001803007388 */ /* 0x000be40000000800 */
[----:B-1----:R-:W5:Y:S01]  /*18cb0*/  @P2 LDC.64 R12, c[0x0][0x408] ;  /* 0x00010200ff0c2b82 */ /* 0x002f620000000a00 */
[----:B------:R-:W-:Y:S01]  /*18cc0*/  IADD3 R2, PT, PT, R26, R0, RZ ;  /* 0x000000001a027210 */ /* 0x000fe20007ffe0ff */
[----:B------:R-:W-:Y:S03]  /*18cd0*/  STS [R3+0x400], R23 ;  /* 0x0004001703007388 */ /* 0x000fe60000000800 */
[----:B------:R-:W-:Y:S01]  /*18ce0*/  IADD3 R9, PT, PT, R7, R2, RZ ;  /* 0x0000000207097210 */ /* 0x000fe20007ffe0ff */
[----:B------:R1:W-:Y:S01]  /*18cf0*/  STS [R0+0x2400], R28 ;  /* 0x0024001c00007388 */ /* 0x0003e20000000800 */
[----:B------:R1:W1:Y:S01]  /*18d00*/  @P6 MUFU.LG2 R7, R37 ;  /* 0x0000002500076308 */ /* 0x0002620000000c00 */
[----:B------:R-:W1:Y:S02]  /*18d10*/  @P6 LDC R15, c[0x0][0x458] ;  /* 0x00011600ff0f6b82 */ /* 0x000e640000000800 */
[----:B------:R3:W-:Y:S04]  /*18d20*/  STS [R0+0x2000], R29 ;  /* 0x0020001d00007388 */ /* 0x0007e80000000800 */
[----:B------:R4:W-:Y:S02]  /*18d30*/  STS [R3+0x2000], R27 ;  /* 0x0020001b03007388 */ /* 0x0009e40000000800 */
[----:B------:R-:W4:Y:S01]  /*18d40*/  @P0 LDC R4, c[0x0][0x430] ;  /* 0x00010c00ff040b82 */ /* 0x000f220000000800 */
[----:B--2---:R-:W-:Y:S01]  /*18d50*/  @P0 IMAD R6, R8, R16, RZ ;  /* 0x0000001008060224 */ /* 0x004fe200078e02ff */
[----:B------:R2:W-:Y:S04]  /*18d60*/  STS [R3+0x2400], R33 ;  /* 0x0024002103007388 */ /* 0x0005e80000000800 */
[----:B------:R-:W-:Y:S01]  /*18d70*/  STS [R2], R32 ;  /* 0x0000002002007388 */ /* 0x000fe20000000800 */
[----:B-----5:R-:W-:-:S03]  /*18d80*/  @P2 IMAD.WIDE.U32 R24, R12, UR17, RZ ;  /* 0x000000110c182c25 */ /* 0x020fc6000f8e00ff */
[----:B------:R-:W-:Y:S04]  /*18d90*/  STS [R2+0x400], R31 ;  /* 0x0004001f02007388 */ /* 0x000fe80000000800 */
[----:B------:R-:W-:Y:S01]  /*18da0*/  STS [R9], R30 ;  /* 0x0000001e09007388 */ /* 0x000fe20000000800 */
[----:B-1----:R-:W1:Y:S01]  /*18db0*/  S2R R28, SR_CTAID.Z ;  /* 0x00000000001c7919 */ /* 0x002e620000002700 */
[C---:B---3--:R-:W-:Y:S02]  /*18dc0*/  @!P1 IMAD R0, R42.reuse, R16, RZ ;  /* 0x000000102a009224 */ /* 0x048fe400078e02ff */
[----:B------:R-:W-:Y:S01]  /*18dd0*/  STS [R9+0x400], R34 ;  /* 0x0004002209007388 */ /* 0x000fe20000000800 */
[C---:B----4-:R-:W-:Y:S02]  /*18de0*/  @!P2 IMAD.WIDE.U32 R26, R42.reuse, R10, RZ ;  /* 0x0000000a2a1aa225 */ /* 0x050fe400078e00ff */
[----:B------:R3:W4:Y:S01]  /*18df0*/  @P4 MUFU.LG2 R10, R39 ;  /* 0x00000027000a4308 */ /* 0x0007220000000c00 */
[----:B------:R-:W-:Y:S01]  /*18e00*/  STS [R2+0x2000], R36 ;  /* 0x0020002402007388 */ /* 0x000fe20000000800 */
[----:B------:R-:W-:-:S02]  /*18e10*/  @!P2 IMAD R23, R42, R11, R27 ;  /* 0x0000000b2a17a224 */ /* 0x000fc400078e021b */
[----:B--2---:R-:W-:Y:S01]  /*18e20*/  FMUL.FTZ R3, R5, R137 ;  /* 0x0000008905037220 */ /* 0x004fe20000410000 */
[----:B------:R-:W-:Y:S01]  /*18e30*/  @P2 IMAD R23, R13, UR17, R25 ;  /* 0x000000110d172c24 */ /* 0x000fe2000f8e0219 */
[----:B------:R2:W-:Y:S01]  /*18e40*/  STS [R2+0x2400], R35 ;  /* 0x0024002302007388 */ /* 0x0005e20000000800 */
[----:B------:R-:W-:Y:S02]  /*18e50*/  @!P1 R2UR UR17, R0 ;  /* 0x00000000001192ca */ /* 0x000fe400000e0000 */
[----:B------:R-:W-:Y:S02]  /*18e60*/  ISETP.NE.AND P1, PT, R17, RZ, !P0 ;  /* 0x000000ff1100720c */ /* 0x000fe40004725270 */
[----:B------:R-:W-:Y:S02]  /*18e70*/  F2FP.BF16.F32.PACK_AB R3, R3, R136 ;  /* 0x000000880303723e */ /* 0x000fe400000010ff */
[----:B------:R-:W-:Y:S01]  /*18e80*/  @P0 MOV R0, 0x1 ;  /* 0x0000000100000802 */ /* 0x000fe20000000f00 */
[----:B--2---:R3:W2:Y:S01]  /*18e90*/  @P5 MUFU.LG2 R2, R38 ;  /* 0x0000002600025308 */ /* 0x0046a20000000c00 */
[----:B-1--4-:R-:W-:Y:S07]  /*18ea0*/  @P0 BRA `(.L_x_2668) ;  /* 0x0000000000200947 */ /* 0x012fee0003800000 */
[----:B------:R-:W-:Y:S01]  /*18eb0*/  ISETP.NE.AND P0, PT, R17, RZ, PT ;  /* 0x000000ff1100720c */ /* 0x000fe20003f05270 */
[----:B------:R-:W1:-:S12]  /*18ec0*/  LDC R5, c[0x0][0x3e0] ;  /* 0x0000f800ff057b82 */ /* 0x000e580000000800 */
[----:B------:R-:W1:Y:S01]  /*18ed0*/  @P0 LDC R0, c[0x0][0x454] ;  /* 0x00011500ff000b82 */ /* 0x000e620000000800 */
[----:B------:R-:W-:Y:S02]  /*18ee0*/  @P0 MOV R4, 0x1 ;  /* 0x0000000100040802 */ /* 0x000fe40000000f00 */
[----:B------:R-:W-:-:S05]  /*18ef0*/  @!P0 MOV R4, 0x1 ;  /* 0x0000000100048802 */ /* 0x000fca0000000f00 */
[----:B------:R-:W4:Y:S01]  /*18f00*/  @P0 LDC R6, c[0x0][0x454] ;  /* 0x00011500ff060b82 */ /* 0x000f220000000800 */
[-C--:B-1----:R-:W-:Y:S02]  /*18f10*/  @P0 IMAD R0, R0, R5.reuse, RZ ;  /* 0x0000000500000224 */ /* 0x082fe400078e02ff */
[----:B------:R-:W-:-:S07]  /*18f20*/  @!P0 IMAD R0, R16, R5, RZ ;  /* 0x0000000510008224 */ /* 0x000fce00078e02ff */
.L_x_2668:
[----:B------:R-:W1:Y:S01]  /*18f30*/  @P4 LDC R12, c[0x0][0x458] ;  /* 0x00011600ff0c4b82 */ /* 0x000e620000000800 */
[----:B------:R-:W5:Y:S01]  /*18f40*/  @P3 MUFU.LG2 R8, R40 ;  /* 0x0000002800083308 */ /* 0x000f620000000c00 */
[----:B--2---:R-:W-:Y:S01]  /*18f50*/  @P5 FMUL.FTZ R5, R2, 0.69314718246459960938 ;  /* 0x3f31721802055820 */ /* 0x004fe20000410000 */
[----:B----4-:R-:W-:Y:S01]  /*18f60*/  IMAD R2, R28, R6, RZ ;  /* 0x000000061c027224 */ /* 0x010fe200078e02ff */
[----:B------:R-:W-:Y:S01]  /*18f70*/  LOP3.LUT P0, RZ, R41, 0x3, RZ, 0xc0, !PT ;  /* 0x0000000329ff7812 */ /* 0x000fe2000780c0ff */
[----:B------:R2:W-:Y:S01]  /*18f80*/  STS [R9+0x2000], R3 ;  /* 0x0020000309007388 */ /* 0x0005e20000000800 */
[----:B------:R-:W-:Y:S01]  /*18f90*/  MOV R21, 0x7f800000 ;  /* 0x7f80000000157802 */ /* 0x000fe20000000f00 */
[----:B------:R-:W-:Y:S01]  /*18fa0*/  @!P1 IMAD R2, R42, R0, R2 ;  /* 0x000000002a029224 */ /* 0x000fe200078e0202 */
[----:B------:R-:W4:Y:S01]  /*18fb0*/  @P3 LDC R11, c[0x0][0x458] ;  /* 0x00011600ff0b3b82 */ /* 0x000f220000000800 */
[----:B------:R-:W-:Y:S01]  /*18fc0*/  MOV R0, UR17 ;  /* 0x0000001100007c02 */ /* 0x000fe20008000f00 */
[----:B------:R-:W-:Y:S01]  /*18fd0*/  @P6 FMUL.FTZ R7, R7, 0.69314718246459960938 ;  /* 0x3f31721807076820 */ /* 0x000fe20000410000 */
[----:B------:R-:W-:Y:S01]  /*18fe0*/  @P5 FFMA.FTZ R21, R71, R14, R5 ;  /* 0x0000000e47155223 */ /* 0x000fe20000010005 */
[----:B------:R-:W-:Y:S01]  /*18ff0*/  SEL R5, RZ, UR17, !P1 ;  /* 0x00000011ff057c07 */ /* 0x000fe2000c800000 */
[----:B------:R-:W-:Y:S01]  /*19000*/  @P4 FMUL.FTZ R10, R10, 0.69314718246459960938 ;  /* 0x3f3172180a0a4820 */ /* 0x000fe20000410000 */
[----:B------:R-:W-:Y:S01]  /*19010*/  MOV R22, 0x7f800000 ;  /* 0x7f80000000167802 */ /* 0x000fe20000000f00 */
[----:B------:R-:W-:Y:S01]  /*19020*/  @P6 FFMA.FTZ R22, R72, R15, R7 ;  /* 0x0000000f48166223 */ /* 0x000fe20000010007 */
[----:B------:R1:W-:Y:S01]  /*19030*/  STS [R9+0x2400], R138 ;  /* 0x0024008a09007388 */ /* 0x0003e20000000800 */
[----:B------:R-:W-:Y:S01]  /*19040*/  BSSY.RECONVERGENT B0, `(.L_x_2669) ;  /* 0x0000036000007945 */ /* 0x000fe20003800200 */
[----:B-----5:R-:W-:Y:S01]  /*19050*/  @P3 FMUL.FTZ R7, R8, 0.69314718246459960938 ;  /* 0x3f31721808073820 */ /* 0x020fe20000410000 */
[----:B------:R-:W-:-:S02]  /*19060*/  MOV R20, 0x7f800000 ;  /* 0x7f80000000147802 */ /* 0x000fc40000000f00 */
[----:B------:R-:W-:Y:S01]  /*19070*/  MOV R13, 0x7f800000 ;  /* 0x7f800000000d7802 */ /* 0x000fe20000000f00 */
[----:B-1----:R-:W-:Y:S01]  /*19080*/  @P4 FFMA.FTZ R20, R73, R12, R10 ;  /* 0x0000000c49144223 */ /* 0x002fe2000001000a */
[----:B--2---:R-:W-:Y:S01]  /*19090*/  SHF.R.S32.HI R3, RZ, 0x1f, R0 ;  /* 0x0000001fff037819 */ /* 0x004fe20000011400 */
[----:B------:R-:W-:Y:S02]  /*190a0*/  IMAD R0, R4, UR18, RZ ;  /* 0x0000001204007c24 */ /* 0x000fe4000f8e02ff */
[----:B----4-:R-:W-:Y:S01]  /*190b0*/  @P3 FFMA.FTZ R13, R70, R11, R7 ;  /* 0x0000000b460d3223 */ /* 0x010fe20000010007 */
[----:B------:R-:W-:Y:S01]  /*190c0*/  SEL R6, R3, RZ, P1 ;  /* 0x000000ff03067207 */ /* 0x000fe20000800000 */
[----:B------:R-:W-:Y:S01]  /*190d0*/  BAR.SYNC.DEFER_BLOCKING 0x0 ;  /* 0x0000000000007b1d */ /* 0x000fe20000010000 */
[----:B------:R-:W-:Y:S02]  /*190e0*/  IADD3 R8, P5, P1, R0, R5, R2 ;  /* 0x0000000500087210 */ /* 0x000fe400079be002 */
[----:B------:R-:W-:-:S02]  /*190f0*/  SHF.R.S32.HI R3, RZ, 0x1f, R0 ;  /* 0x0000001fff037819 */ /* 0x000fc40000011400 */
        /* <DEDUP_REMOVED lines=23> */
[----:B------:R-:W4:Y:S01]  /*19270*/  @!P4 LDC.64 R16, c[0x0][0x420] ;  /* 0x00010800ff10cb82 */ /* 0x000f220000000a00 */
[----:B------:R-:W-:-:S07]  /*19280*/  @!P5 LEA.HI.X.SX32 R2, R2, R5, 0x1, P0 ;  /* 0x000000050202d211 */ /* 0x000fce00000f0eff */
[----:B------:R-:W5:Y:S01]  /*19290*/  @!P3 LDC.64 R18, c[0x0][0x420] ;  /* 0x00010800ff12bb82 */ /* 0x000f620000000a00 */
        /* <DEDUP_REMOVED lines=9> */
[----:B----4-:R-:W-:Y:S02]  /*19330*/  @!P4 LEA R4, P1, R0, R16, 0x2 ;  /* 0x000000100004c211 */ /* 0x010fe400078210ff */
[----:B------:R-:W-:Y:S02]  /*19340*/  @!P3 LEA.HI.X.SX32 R12, R12, R5, 0x1, P0 ;  /* 0x000000050c0cb211 */ /* 0x000fe400000f0eff */
[----:B------:R-:W-:Y:S02]  /*19350*/  @!P4 LEA.HI.X R5, R0, R17, R2, 0x2, P1 ;  /* 0x000000110005c211 */ /* 0x000fe400008f1402 */
[----:B-----5:R-:W-:-:S03]  /*19360*/  @!P3 LEA R2, P0, R3, R18, 0x2 ;  /* 0x000000120302b211 */ /* 0x020fc600078010ff */
[----:B------:R1:W-:Y:S01]  /*19370*/  @!P4 STG.E desc[UR24][R4.64], R20 ;  /* 0x000000140400c986 */ /* 0x0003e2000c101918 */
[----:B------:R-:W-:-:S05]  /*19380*/  @!P3 LEA.HI.X R3, R3, R19, R12, 0x2, P0 ;  /* 0x000000130303b211 */ /* 0x000fca00000f140c */
[----:B------:R1:W-:Y:S04]  /*19390*/  @!P3 STG.E desc[UR24][R2.64], R13 ;  /* 0x0000000d0200b986 */ /* 0x0003e8000c101918 */
.L_x_2670:
[----:B------:R-:W-:Y:S05]  /*193a0*/  BSYNC.RECONVERGENT B0 ;  /* 0x0000000000007941 */ /* 0x000fea0003800200 */
.L_x_2669:
[----:B------:R-:W2:Y:S01]  /*193b0*/  S2R R0, SR_TID.X ;  /* 0x0000000000007919 */ /* 0x000ea20000002100 */
[----:B------:R-:W4:Y:S01]  /*193c0*/  LDCU UR6, c[0x0][0x440] ;  /* 0x00008800ff0677ac */ /* 0x000f220008000800 */
[----:B------:R-:W5:Y:S01]  /*193d0*/  S2UR UR9, SR_CTAID.X ;  /* 0x00000000000979c3 */ /* 0x000f620000002500 */
[----:B-1----:R-:W-:Y:S01]  /*193e0*/  @!P2 IMAD.MOV.U32 R2, RZ, RZ, R26 ;  /* 0x000000ffff02a224 */ /* 0x002fe200078e001a */
[----:B------:R1:W1:Y:S01]  /*193f0*/  LDS.128 R16, [R203+0x3800] ;  /* 0x00380000cb107984 */ /* 0x0002620000000c00 */
[----:B------:R-:W3:Y:S01]  /*19400*/  LDCU.64 UR4, c[0x0][0x410] ;  /* 0x00008200ff0477ac */ /* 0x000ee20008000a00 */
[----:B------:R-:W-:Y:S01]  /*19410*/  @P2 IMAD.MOV.U32 R2, RZ, RZ, R24 ;  /* 0x000000ffff022224 */ /* 0x000fe200078e0018 */
[----:B------:R-:W-:Y:S01]  /*19420*/  SHF.R.U32.HI R15, RZ, 0x3, R41 ;  /* 0x00000003ff0f7819 */ /* 0x000fe20000011629 */
[----:B------:R1:W1:Y:S01]  /*19430*/  LDS.128 R8, [R203] ;  /* 0x00000000cb087984 */ /* 0x0002620000000c00 */
[----:B------:R-:W-:Y:S02]  /*19440*/  BSSY.RECONVERGENT B0, `(.L_x_2671) ;  /* 0x0000020000007945 */ /* 0x000fe40003800200 */
[----:B------:R-:W-:-:S05]  /*19450*/  IADD3 R2, P3, PT, R243, R2, RZ ;  /* 0x00000002f3027210 */ /* 0x000fca0007f7e0ff */
[----:B------:R-:W-:Y:S01]  /*19460*/  IMAD.X R3, RZ, RZ, R23, P3 ;  /* 0x000000ffff037224 */ /* 0x000fe200018e0617 */
[----:B----4-:R-:W-:-:S04]  /*19470*/  ISETP.GE.AND P1, PT, R243, UR6, PT ;  /* 0x00000006f3007c0c */ /* 0x010fc8000bf26270 */
[----:B------:R-:W-:Y:S01]  /*19480*/  ISETP.GE.OR P2, PT, R15, UR10, P1 ;  /* 0x0000000a0f007c0c */ /* 0x000fe20008f46670 */
[----:B---3--:R-:W-:Y:S01]  /*19490*/  IMAD.WIDE.U32 R12, R28, UR4, R2 ;  /* 0x000000041c0c7c25 */ /* 0x008fe2000f8e0002 */
[----:B-----5:R-:W-:Y:S01]  /*194a0*/  USHF.L.U32 UR8, UR9, 0x7, URZ ;  /* 0x0000000709087899 */ /* 0x020fe200080006ff */
[----:B--2---:R-:W-:-:S05]  /*194b0*/  SHF.R.U32.HI R0, RZ, 0x3, R0 ;  /* 0x00000003ff007819 */ /* 0x004fca0000011600 */
[----:B------:R-:W-:Y:S01]  /*194c0*/  LOP3.LUT R14, R15, UR8, RZ, 0xfc, !PT ;  /* 0x000000080f0e7c12 */ /* 0x000fe2000f8efcff */
[----:B------:R-:W-:Y:S01]  /*194d0*/  VIADD R4, R0, 0x10 ;  /* 0x0000001000047836 */ /* 0x000fe20000000000 */
[----:B------:R-:W-:-:S04]  /*194e0*/  SHF.R.U32.HI R0, RZ, 0x3, R41 ;  /* 0x00000003ff007819 */ /* 0x000fc80000011629 */
[----:B------:R-:W-:Y:S01]  /*194f0*/  ISETP.GE.OR P0, PT, R4, UR10, P1 ;  /* 0x0000000a04007c0c */ /* 0x000fe20008f06670 */
[C---:B------:R-:W-:Y:S02]  /*19500*/  VIADD R7, R0.reuse, 0x20 ;  /* 0x0000002000077836 */ /* 0x040fe40000000000 */
[C---:B------:R-:W-:Y:S02]  /*19510*/  VIADD R5, R0.reuse, 0x30 ;  /* 0x0000003000057836 */ /* 0x040fe40000000000 */
[C---:B------:R-:W-:Y:S01]  /*19520*/  VIADD R4, R0.reuse, 0x40 ;  /* 0x0000004000047836 */ /* 0x040fe20000000000 */
[----:B------:R-:W-:Y:S01]  /*19530*/  ISETP.GE.OR P6, PT, R7, UR10, P1 ;  /* 0x0000000a07007c0c */ /* 0x000fe20008fc6670 */
[----:B------:R-:W-:Y:S01]  /*19540*/  VIADD R0, R0, 0x50 ;  /* 0x0000005000007836 */ /* 0x000fe20000000000 */
[----:B------:R-:W-:Y:S01]  /*19550*/  ISETP.GE.OR P5, PT, R5, UR10, P1 ;  /* 0x0000000a05007c0c */ /* 0x000fe20008fa6670 */
[----:B------:R-:W-:Y:S01]  /*19560*/  IMAD R7, R28, UR5, R13 ;  /* 0x000000051c077c24 */ /* 0x000fe2000f8e020d */
[----:B------:R-:W-:-:S02]  /*19570*/  ISETP.GE.OR P4, PT, R4, UR10, P1 ;  /* 0x0000000a04007c0c */ /* 0x000fc40008f86670 */
[----:B------:R-:W-:Y:S01]  /*19580*/  ISETP.GE.OR P3, PT, R0, UR10, P1 ;  /* 0x0000000a00007c0c */ /* 0x000fe20008f66670 */
[----:B-1----:R-:W-:-:S12]  /*19590*/  @P2 BRA `(.L_x_2672) ;  /* 0x0000000000282947 */ /* 0x002fd80003800000 */
        /* <DEDUP_REMOVED lines=10> */
.L_x_2672:
[----:B------:R-:W-:Y:S05]  /*19640*/  BSYNC.RECONVERGENT B0 ;  /* 0x0000000000007941 */ /* 0x000fea0003800200 */
.L_x_2671:
[----:B-1----:R1:W2:Y:S01]  /*19650*/  LDS.128 R8, [R203+0x800] ;  /* 0x00080000cb087984 */ /* 0x0022a20000000c00 */
[C---:B------:R-:W-:Y:S01]  /*19660*/  VIADD R2, R15.reuse, 0x60 ;  /* 0x000000600f027836 */ /* 0x040fe20000000000 */
[----:B------:R-:W-:Y:S01]  /*19670*/  BSSY.RECONVERGENT B0, `(.L_x_2673) ;  /* 0x0000012000007945 */ /* 0x000fe20003800200 */
[----:B------:R-:W-:-:S03]  /*19680*/  VIADD R0, R15, 0x70 ;  /* 0x000000700f007836 */ /* 0x000fc60000000000 */
[----:B------:R-:W-:Y:S02]  /*19690*/  ISETP.GE.OR P2, PT, R2, UR10, P1 ;  /* 0x0000000a02007c0c */ /* 0x000fe40008f46670 */
[----:B------:R-:W-:Y:S01]  /*196a0*/  ISETP.GE.OR P1, PT, R0, UR10, P1 ;  /* 0x0000000a00007c0c */ /* 0x000fe20008f26670 */
        /* <DEDUP_REMOVED lines=14> */
.L_x_2674:
[----:B------:R-:W-:Y:S05]  /*19790*/  BSYNC.RECONVERGENT B0 ;  /* 0x0000000000007941 */ /* 0x000fea0003800200 */
.L_x_2673:
        /* <DEDUP_REMOVED lines=16> */
.L_x_2676:
[----:B------:R-:W-:Y:S05]  /*198a0*/  BSYNC.RECONVERGENT B0 ;  /* 0x0000000000007941 */ /* 0x000fea0003800200 */
.L_x_2675:
        /* <DEDUP_REMOVED lines=16> */
.L_x_2678:
[----:B------:R-:W-:Y:S05]  /*199b0*/  BSYNC.RECONVERGENT B0 ;  /* 0x0000000000007941 */ /* 0x000fea0003800200 */
.L_x_2677:
        /* <DEDUP_REMOVED lines=16> */
.L_x_2680:
[----:B------:R-:W-:Y:S05]  /*19ac0*/  BSYNC.RECONVERGENT B0 ;  /* 0x0000000000007941 */ /* 0x000fea0003800200 */
.L_x_2679:
        /* <DEDUP_REMOVED lines=16> */
.L_x_2682:
[----:B------:R-:W-:Y:S05]  /*19bd0*/  BSYNC.RECONVERGENT B0 ;  /* 0x0000000000007941 */ /* 0x000fea0003800200 */
.L_x_2681:
        /* <DEDUP_REMOVED lines=16> */
.L_x_2684:
[----:B------:R-:W-:Y:S05]  /*19ce0*/  BSYNC.RECONVERGENT B0 ;  /* 0x0000000000007941 */ /* 0x000fea0003800200 */
.L_x_2683:
        /* <DEDUP_REMOVED lines=15> */
.L_x_2685:
        /* <DEDUP_REMOVED lines=10> */
.L_x_2717:


//--------------------- .nv.shared._ZN5flash16flash_fwd_kernelI23Flash_fwd_kernel_traitsILi64ELi128ELi128ELi4ELb0ELb0EN7cutlass10bfloat16_tE19Flash_kernel_traitsILi64ELi128ELi128ELi4ES3_EELb0ELb0ELb0ELb0ELb0ELb1ELb0ELb0EEEvNS_16Flash_fwd_paramsE --------------------------
	.section	.nv.shared._ZN5flash16flash_fwd_kernelI23Flash_fwd_kernel_traitsILi64ELi128ELi128ELi4ELb0ELb0EN7cutlass10bfloat16_tE19Flash_kernel_traitsILi64ELi128ELi128ELi4ES3_EELb0ELb0ELb0ELb0ELb0ELb1ELb0ELb0EEEvNS_16Flash_fwd_paramsE,"aw",@nobits
	.sectionflags	@""
	.align	16
	.zero		1024


//--------------------- .nv.shared.reserved.0     --------------------------
	.section	.nv.shared.reserved.0,"aw",@nobits
	.weak		__nv_reservedSMEM_offset_0_alias
	.size		__nv_reservedSMEM_offset_0_alias, 0, 64
	.other		__nv_reservedSMEM_offset_0_alias,@"STO_CUDA_RESERVED_SHARED STV_DEFAULT"
__nv_reservedSMEM_offset_0_alias:
	.zero		0
	.zero		64


//--------------------- .nv.global                --------------------------
	.section	.nv.global,"aw",@nobits
.nv.global:
	.type		_ZN65_INTERNAL_23b8c448_29_flash_fwd_hdim64_bf16_sm80_cu_e763cb1e_29594cute1_E,@object
	.size		_ZN65_INTERNAL_23b8c448_29_flash_fwd_hdim64_bf16_sm80_cu_e763cb1e_29594cute1_E,(_ZN65_INTERNAL_23b8c448_29_flash_fwd_hdim64_bf16_sm80_cu_e763cb1e_29594cuda3std3__45__cpo6cbeginE - _ZN65_INTERNAL_23b8c448_29_flash_fwd_hdim64_bf16_sm80_cu_e763cb1e_29594cute1_E)
_ZN65_INTERNAL_23b8c448_29_flash_fwd_hdim64_bf16_sm80_cu_e763cb1e_29594cute1_E:
	.zero		1
	.type		_ZN65_INTERNAL_23b8c448_29_flash_fwd_hdim64_bf16_sm80_cu_e763cb1e_29594cuda3std3__45__cpo6cbeginE,@object
	.size		_ZN65_INTERNAL_23b8c448_29_flash_fwd_hdim64_bf16_sm80_cu_e763cb1e_29594cuda3std3__45__cpo6cbeginE,(_ZN65_INTERNAL_23b8c448_29_flash_fwd_hdim64_bf16_sm80_cu_e763cb1e_29594cuda3std3__48in_placeE - _ZN65_INTERNAL_23b8c448_29_flash_fwd_hdim64_bf16_sm80_cu_e763cb1e_29594cuda3std3__45__cpo6cbeginE)
_ZN65_INTERNAL_23b8c448_29_flash_fwd_hdim64_bf16_sm80_cu_e763cb1e_29594cuda3std3__45__cpo6cbeginE:
	.zero		1
	.type		_ZN65_INTERNAL_23b8c448_29_flash_fwd_hdim64_bf16_sm80_cu_e763cb1e_29594cuda3std3__48in_placeE,@object
	.size		_ZN65_INTERNAL_23b8c448_29_flash_fwd_hdim64_bf16_sm80_cu_e763cb1e_29594cuda3std3__48in_placeE,(_ZN65_INTERNAL_23b8c448_29_flash_fwd_hdim64_bf16_sm80_cu_e763cb1e_29594cuda3std6ranges3__45__cpo9iter_moveE - _ZN65_INTERNAL_23b8c448_29_flash_fwd_hdim64_bf16_sm80_cu_e763cb1e_29594cuda3std3__48in_placeE)
_ZN65_INTERNAL_23b8c448_29_flash_fwd_hdim64_bf16_sm80_cu_e763cb1e_29594cuda3std3__48in_placeE:
	.zero		1
	.type		_ZN65_INTERNAL_23b8c448_29_flash_fwd_hdim64_bf16_sm80_cu_e763cb1e_29594cuda3std6ranges3__45__cpo9iter_moveE,@object
	.size		_ZN65_INTERNAL_23b8c448_29_flash_fwd_hdim64_bf16_sm80_cu_e763cb1e_29594cuda3std6ranges3__45__cpo9iter_moveE,(_ZN65_INTERNAL_23b8c448_29_flash_fwd_hdim64_bf16_sm80_cu_e763cb1e_29594cuda3std3__45__cpo5beginE - _ZN65_INTERNAL_23b8c448_29_flash_fwd_hdim64_bf16_sm80_cu_e763cb1e_29594cuda3std6ranges3__45__cpo9iter_moveE)
_ZN65_INTERNAL_23b8c448_29_flash_fwd_hdim64_bf16_sm80_cu_e763cb1e_29594cuda3std6ranges3__45__cpo9iter_moveE:
	.zero		1
	.type		_ZN65_INTERNAL_23b8c448_29_flash_fwd_hdim64_bf16_sm80_cu_e763cb1e_29594cuda3std3__45__cpo5beginE,@object
	.size		_ZN65_INTERNAL_23b8c448_29_flash_fwd_hdim64_bf16_sm80_cu_e763cb1e_29594cuda3std3__45__cpo5beginE,(_ZN65_INTERNAL_23b8c448_29_flash_fwd_hdim64_bf16_sm80_cu_e763cb1e_29594cuda3std3__467_GLOBAL__N__23b8c448_29_flash_fwd_hdim64_bf16_sm80_cu_e763cb1e_29596ignoreE - _ZN65_INTERNAL_23b8c448_29_flash_fwd_hdim64_bf16_sm80_cu_e763cb1e_29594cuda3std3__45__cpo5beginE)
_ZN65_INTERNAL_23b8c448_29_flash_fwd_hdim64_bf16_sm80_cu_e763cb1e_29594cuda3std3__45__cpo5beginE:
	.zero		1
	.type		_ZN65_INTERNAL_23b8c448_29_flash_fwd_hdim64_bf16_sm80_cu_e763cb1e_29594cuda3std3__467_GLOBAL__N__23b8c448_29_flash_fwd_hdim64_bf16_sm80_cu_e763cb1e_29596ignoreE,@object
	.size		_ZN65_INTERNAL_23b8c448_29_flash_fwd_hdim64_bf16_sm80_cu_e763cb1e_29594cuda3std3__467_GLOBAL__N__23b8c448_29_flash_fwd_hdim64_bf16_sm80_cu_e763cb1e_29596ignoreE,(_ZN65_INTERNAL_23b8c448_29_flash_fwd_hdim64_bf16_sm80_cu_e763cb1e_29594cute7productE - _ZN65_INTERNAL_23b8c448_29_flash_fwd_hdim64_bf16_sm80_cu_e763cb1e_29594cuda3std3__467_GLOBAL__N__23b8c448_29_flash_fwd_hdim64_bf16_sm80_cu_e763cb1e_29596ignoreE)
_ZN65_INTERNAL_23b8c448_29_flash_fwd_hdim64_bf16_sm80_cu_e763cb1e_29594cuda3std3__467_GLOBAL__N__23b8c448_29_flash_fwd_hdim64_bf16_sm80_cu_e763cb1e_29596ignoreE:
	.zero		1
	.type		_ZN65_INTERNAL_23b8c448_29_flash_fwd_hdim64_bf16_sm80_cu_e763cb1e_29594cute7productE,@object
	.size		_ZN65_INTERNAL_23b8c448_29_flash_fwd_hdim64_bf16_sm80_cu_e763cb1e_29594cute7productE,(_ZN65_INTERNAL_23b8c448_29_flash_fwd_hdim64_bf16_sm80_cu_e763cb1e_29594cuda3std3__45__cpo3endE - _ZN65_INTERNAL_23b8c448_29_flash_fwd_hdim64_bf16_sm80_cu_e763cb1e_29594cute7productE)
_ZN65_INTERNAL_23b8c448_29_flash_fwd_hdim64_bf16_sm80_cu_e763cb1e_29594cute7productE:
	.zero		1
	.type		_ZN65_INTERNAL_23b8c448_29_flash_fwd_hdim64_bf16_sm80_cu_e763cb1e_29594cuda3std3__45__cpo3endE,@object
	.size		_ZN65_INTERNAL_23b8c448_29_flash_fwd_hdim64_bf16_sm80_cu_e763cb1e_29594cuda3std3__45__cpo3endE,(_ZN65_INTERNAL_23b8c448_29_flash_fwd_hdim64_bf16_sm80_cu_e763cb1e_29594cuda3std3__419piecewise_constructE - _ZN65_INTERNAL_23b8c448_29_flash_fwd_hdim64_bf16_sm80_cu_e763cb1e_29594cuda3std3__45__cpo3endE)
_ZN65_INTERNAL_23b8c448_29_flash_fwd_hdim64_bf16_sm80_cu_e763cb1e_29594cuda3std3__45__cpo3endE:
	.zero		1
	.type		_ZN65_INTERNAL_23b8c448_29_flash_fwd_hdim64_bf16_sm80_cu_e763cb1e_29594cuda3std3__419piecewise_constructE,@object
	.size		_ZN65_INTERNAL_23b8c448_29_flash_fwd_hdim64_bf16_sm80_cu_e763cb1e_29594cuda3std3__419piecewise_constructE,(_ZN65_INTERNAL_23b8c448_29_flash_fwd_hdim64_bf16_sm80_cu_e763cb1e_29594cuda3std3__45__cpo4cendE - _ZN65_INTERNAL_23b8c448_29_flash_fwd_hdim64_bf16_sm80_cu_e763cb1e_29594cuda3std3__419piecewise_constructE)
_ZN65_INTERNAL_23b8c448_29_flash_fwd_hdim64_bf16_sm80_cu_e763cb1e_29594cuda3std3__419piecewise_constructE:
	.zero		1
	.type		_ZN65_INTERNAL_23b8c448_29_flash_fwd_hdim64_bf16_sm80_cu_e763cb1e_29594cuda3std3__45__cpo4cendE,@object
	.size		_ZN65_INTERNAL_23b8c448_29_flash_fwd_hdim64_bf16_sm80_cu_e763cb1e_29594cuda3std3__45__cpo4cendE,(_ZN65_INTERNAL_23b8c448_29_flash_fwd_hdim64_bf16_sm80_cu_e763cb1e_29594cuda3std6ranges3__45__cpo4swapE - _ZN65_INTERNAL_23b8c448_29_flash_fwd_hdim64_bf16_sm80_cu_e763cb1e_29594cuda3std3__45__cpo4cendE)
_ZN65_INTERNAL_23b8c448_29_flash_fwd_hdim64_bf16_sm80_cu_e763cb1e_29594cuda3std3__45__cpo4cendE:
	.zero		1
	.type		_ZN65_INTERNAL_23b8c448_29_flash_fwd_hdim64_bf16_sm80_cu_e763cb1e_29594cuda3std6ranges3__45__cpo4swapE,@object
	.size		_ZN65_INTERNAL_23b8c448_29_flash_fwd_hdim64_bf16_sm80_cu_e763cb1e_29594cuda3std6ranges3__45__cpo4swapE,(.L_7 - _ZN65_INTERNAL_23b8c448_29_flash_fwd_hdim64_bf16_sm80_cu_e763cb1e_29594cuda3std6ranges3__45__cpo4swapE)
_ZN65_INTERNAL_23b8c448_29_flash_fwd_hdim64_bf16_sm80_cu_e763cb1e_29594cuda3std6ranges3__45__cpo4swapE:
	.zero		1
.L_7:


//--------------------- .nv.shared._ZN5flash16flash_fwd_kernelI23Flash_fwd_kernel_traitsILi64ELi128ELi128ELi4ELb0ELb0EN7cutlass10bfloat16_tE19Flash_kernel_traitsILi64ELi128ELi128ELi4ES3_EELb0ELb0ELb0ELb0ELb0ELb1ELb1ELb0EEEvNS_16Flash_fwd_paramsE --------------------------
	.section	.nv.shared._ZN5flash16flash_fwd_kernelI23Flash_fwd_kernel_traitsILi64ELi128ELi128ELi4ELb0ELb0EN7cutlass10bfloat16_tE19Flash_kernel_traitsILi64ELi128ELi128ELi4ES3_EELb0ELb0ELb0ELb0ELb0ELb1ELb1ELb0EEEvNS_16Flash_fwd_paramsE,"aw",@nobits
	.sectionflags	@""
	.align	16
	.zero		1024


//--------------------- .nv.shared._ZN5flash16flash_fwd_kernelI23Flash_fwd_kernel_traitsILi64ELi128ELi128ELi4ELb0ELb0EN7cutlass10bfloat16_tE19Flash_kernel_traitsILi64ELi128ELi128ELi4ES3_EELb0ELb0ELb0ELb0ELb1ELb1ELb0ELb0EEEvNS_16Flash_fwd_paramsE --------------------------
	.section	.nv.shared._ZN5flash16flash_fwd_kernelI23Flash_fwd_kernel_traitsILi64ELi128ELi128ELi4ELb0ELb0EN7cutlass10bfloat16_tE19Flash_kernel_traitsILi64ELi128ELi128ELi4ES3_EELb0ELb0ELb0ELb0ELb1ELb1ELb0ELb0EEEvNS_16Flash_fwd_paramsE,"aw",@nobits
	.sectionflags	@""
	.align	16
	.zero		1024


//--------------------- .nv.shared._ZN5flash16flash_fwd_kernelI23Flash_fwd_kernel_traitsILi64ELi128ELi128ELi4ELb0ELb0EN7cutlass10bfloat16_tE19Flash_kernel_traitsILi64ELi128ELi128ELi4ES3_EELb0ELb0ELb0ELb0ELb1ELb1ELb1ELb0EEEvNS_16Flash_fwd_paramsE --------------------------
	.section	.nv.shared._ZN5flash16flash_fwd_kernelI23Flash_fwd_kernel_traitsILi64ELi128ELi128ELi4ELb0ELb0EN7cutlass10bfloat16_tE19Flash_kernel_traitsILi64ELi128ELi128ELi4ES3_EELb0ELb0ELb0ELb0ELb1ELb1ELb1ELb0EEEvNS_16Flash_fwd_paramsE,"aw",@nobits
	.sectionflags	@""
	.align	16
	.zero		1024


//--------------------- .nv.shared._ZN5flash16flash_fwd_kernelI23Flash_fwd_kernel_traitsILi64ELi128ELi128ELi4ELb0ELb0EN7cutlass10bfloat16_tE19Flash_kernel_traitsILi64ELi128ELi128ELi4ES3_EELb0ELb0ELb0ELb0ELb0ELb0ELb0ELb0EEEvNS_16Flash_fwd_paramsE --------------------------
	.section	.nv.shared._ZN5flash16flash_fwd_kernelI23Flash_fwd_kernel_traitsILi64ELi128ELi128ELi4ELb0ELb0EN7cutlass10bfloat16_tE19Flash_kernel_traitsILi64ELi128ELi128ELi4ES3_EELb0ELb0ELb0ELb0ELb0ELb0ELb0ELb0EEEvNS_16Flash_fwd_paramsE,"aw",@nobits
	.sectionflags	@""
	.align	16
	.zero		1024


//--------------------- .nv.shared._ZN5flash16flash_fwd_kernelI23Flash_fwd_kernel_traitsILi64ELi128ELi128ELi4ELb0ELb0EN7cutlass10bfloat16_tE19Flash_kernel_traitsILi64ELi128ELi128ELi4ES3_EELb0ELb0ELb0ELb0ELb0ELb0ELb1ELb0EEEvNS_16Flash_fwd_paramsE --------------------------
	.section	.nv.shared._ZN5flash16flash_fwd_kernelI23Flash_fwd_kernel_traitsILi64ELi128ELi128ELi4ELb0ELb0EN7cutlass10bfloat16_tE19Flash_kernel_traitsILi64ELi128ELi128ELi4ES3_EELb0ELb0ELb0ELb0ELb0ELb0ELb1ELb0EEEvNS_16Flash_fwd_paramsE,"aw",@nobits
	.sectionflags	@""
	.align	16
	.zero		1024


//--------------------- .nv.shared._ZN5flash16flash_fwd_kernelI23Flash_fwd_kernel_traitsILi64ELi128ELi128ELi4ELb0ELb0EN7cutlass10bfloat16_tE19Flash_kernel_traitsILi64ELi128ELi128ELi4ES3_EELb0ELb0ELb0ELb1ELb0ELb0ELb0ELb0EEEvNS_16Flash_fwd_paramsE --------------------------
	.section	.nv.shared._ZN5flash16flash_fwd_kernelI23Flash_fwd_kernel_traitsILi64ELi128ELi128ELi4ELb0ELb0EN7cutlass10bfloat16_tE19Flash_kernel_traitsILi64ELi128ELi128ELi4ES3_EELb0ELb0ELb0ELb1ELb0ELb0ELb0ELb0EEEvNS_16Flash_fwd_paramsE,"aw",@nobits
	.sectionflags	@""
	.align	16
	.zero		1024


//--------------------- .nv.shared._ZN5flash16flash_fwd_kernelI23Flash_fwd_kernel_traitsILi64ELi128ELi128ELi4ELb0ELb0EN7cutlass10bfloat16_tE19Flash_kernel_traitsILi64ELi128ELi128ELi4ES3_EELb0ELb0ELb0ELb1ELb0ELb0ELb1ELb0EEEvNS_16Flash_fwd_paramsE --------------------------
	.section	.nv.shared._ZN5flash16flash_fwd_kernelI23Flash_fwd_kernel_traitsILi64ELi128ELi128ELi4ELb0ELb0EN7cutlass10bfloat16_tE19Flash_kernel_traitsILi64ELi128ELi128ELi4ES3_EELb0ELb0ELb0ELb1ELb0ELb0ELb1ELb0EEEvNS_16Flash_fwd_paramsE,"aw",@nobits
	.sectionflags	@""
	.align	16
	.zero		1024


//--------------------- .nv.shared._ZN5flash16flash_fwd_kernelI23Flash_fwd_kernel_traitsILi64ELi128ELi128ELi4ELb0ELb0EN7cutlass10bfloat16_tE19Flash_kernel_traitsILi64ELi128ELi128ELi4ES3_EELb0ELb0ELb1ELb0ELb0ELb1ELb0ELb0EEEvNS_16Flash_fwd_paramsE --------------------------
	.section	.nv.shared._ZN5flash16flash_fwd_kernelI23Flash_fwd_kernel_traitsILi64ELi128ELi128ELi4ELb0ELb0EN7cutlass10bfloat16_tE19Flash_kernel_traitsILi64ELi128ELi128ELi4ES3_EELb0ELb0ELb1ELb0ELb0ELb1ELb0ELb0EEEvNS_16Flash_fwd_paramsE,"aw",@nobits
	.sectionflags	@""
	.align	16
	.zero		1024


//--------------------- .nv.shared._ZN5flash16flash_fwd_kernelI23Flash_fwd_kernel_traitsILi64ELi128ELi128ELi4ELb0ELb0EN7cutlass10bfloat16_tE19Flash_kernel_traitsILi64ELi128ELi128ELi4ES3_EELb0ELb0ELb1ELb0ELb0ELb1ELb1ELb0EEEvNS_16Flash_fwd_paramsE --------------------------
	.section	.nv.shared._ZN5flash16flash_fwd_kernelI23Flash_fwd_kernel_traitsILi64ELi128ELi128ELi4ELb0ELb0EN7cutlass10bfloat16_tE19Flash_kernel_traitsILi64ELi128ELi128ELi4ES3_EELb0ELb0ELb1ELb0ELb0ELb1ELb1ELb0EEEvNS_16Flash_fwd_paramsE,"aw",@nobits
	.sectionflags	@""
	.align	16
	.zero		1024


//--------------------- .nv.shared._ZN5flash16flash_fwd_kernelI23Flash_fwd_kernel_traitsILi64ELi128ELi128ELi4ELb0ELb0EN7cutlass10bfloat16_tE19Flash_kernel_traitsILi64ELi128ELi128ELi4ES3_EELb0ELb0ELb1ELb0ELb0ELb0ELb0ELb0EEEvNS_16Flash_fwd_paramsE --------------------------
	.section	.nv.shared._ZN5flash16flash_fwd_kernelI23Flash_fwd_kernel_traitsILi64ELi128ELi128ELi4ELb0ELb0EN7cutlass10bfloat16_tE19Flash_kernel_traitsILi64ELi128ELi128ELi4ES3_EELb0ELb0ELb1ELb0ELb0ELb0ELb0ELb0EEEvNS_16Flash_fwd_paramsE,"aw",@nobits
	.sectionflags	@""
	.align	16
	.zero		1024


//--------------------- .nv.shared._ZN5flash16flash_fwd_kernelI23Flash_fwd_kernel_traitsILi64ELi128ELi128ELi4ELb0ELb0EN7cutlass10bfloat16_tE19Flash_kernel_traitsILi64ELi128ELi128ELi4ES3_EELb0ELb0ELb1ELb0ELb0ELb0ELb1ELb0EEEvNS_16Flash_fwd_paramsE --------------------------
	.section	.nv.shared._ZN5flash16flash_fwd_kernelI23Flash_fwd_kernel_traitsILi64ELi128ELi128ELi4ELb0ELb0EN7cutlass10bfloat16_tE19Flash_kernel_traitsILi64ELi128ELi128ELi4ES3_EELb0ELb0ELb1ELb0ELb0ELb0ELb1ELb0EEEvNS_16Flash_fwd_paramsE,"aw",@nobits
	.sectionflags	@""
	.align	16
	.zero		1024


//--------------------- .nv.shared._ZN5flash16flash_fwd_kernelI23Flash_fwd_kernel_traitsILi64ELi128ELi128ELi4ELb0ELb0EN7cutlass10bfloat16_tE19Flash_kernel_traitsILi64ELi128ELi128ELi4ES3_EELb0ELb0ELb1ELb1ELb0ELb0ELb0ELb0EEEvNS_16Flash_fwd_paramsE --------------------------
	.section	.nv.shared._ZN5flash16flash_fwd_kernelI23Flash_fwd_kernel_traitsILi64ELi128ELi128ELi4ELb0ELb0EN7cutlass10bfloat16_tE19Flash_kernel_traitsILi64ELi128ELi128ELi4ES3_EELb0ELb0ELb1ELb1ELb0ELb0ELb0ELb0EEEvNS_16Flash_fwd_paramsE,"aw",@nobits
	.sectionflags	@""
	.align	16
	.zero		1024


//--------------------- .nv.shared._ZN5flash16flash_fwd_kernelI23Flash_fwd_kernel_traitsILi64ELi128ELi128ELi4ELb0ELb0EN7cutlass10bfloat16_tE19Flash_kernel_traitsILi64ELi128ELi128ELi4ES3_EELb0ELb0ELb1ELb1ELb0ELb0ELb1ELb0EEEvNS_16Flash_fwd_paramsE --------------------------
	.section	.nv.shared._ZN5flash16flash_fwd_kernelI23Flash_fwd_kernel_traitsILi64ELi128ELi128ELi4ELb0ELb0EN7cutlass10bfloat16_tE19Flash_kernel_traitsILi64ELi128ELi128ELi4ES3_EELb0ELb0ELb1ELb1ELb0ELb0ELb1ELb0EEEvNS_16Flash_fwd_paramsE,"aw",@nobits
	.sectionflags	@""
	.align	16
	.zero		1024


//--------------------- .nv.shared._ZN5flash16flash_fwd_kernelI23Flash_fwd_kernel_traitsILi64ELi128ELi64ELi4ELb0ELb0EN7cutlass10bfloat16_tE19Flash_kernel_traitsILi64ELi128ELi64ELi4ES3_EELb1ELb0ELb0ELb0ELb0ELb1ELb0ELb0EEEvNS_16Flash_fwd_paramsE --------------------------
	.section	.nv.shared._ZN5flash16flash_fwd_kernelI23Flash_fwd_kernel_traitsILi64ELi128ELi64ELi4ELb0ELb0EN7cutlass10bfloat16_tE19Flash_kernel_traitsILi64ELi128ELi64ELi4ES3_EELb1ELb0ELb0ELb0ELb0ELb1ELb0ELb0EEEvNS_16Flash_fwd_paramsE,"aw",@nobits
	.sectionflags	@""
	.align	16
	.zero		1024


//--------------------- .nv.shared._ZN5flash16flash_fwd_kernelI23Flash_fwd_kernel_traitsILi64ELi128ELi64ELi4ELb0ELb0EN7cutlass10bfloat16_tE19Flash_kernel_traitsILi64ELi128ELi64ELi4ES3_EELb0ELb0ELb0ELb0ELb0ELb1ELb1ELb0EEEvNS_16Flash_fwd_paramsE --------------------------
	.section	.nv.shared._ZN5flash16flash_fwd_kernelI23Flash_fwd_kernel_traitsILi64ELi128ELi64ELi4ELb0ELb0EN7cutlass10bfloat16_tE19Flash_kernel_traitsILi64ELi128ELi64ELi4ES3_EELb0ELb0ELb0ELb0ELb0ELb1ELb1ELb0EEEvNS_16Flash_fwd_paramsE,"aw",@nobits
	.sectionflags	@""
	.align	16
	.zero		1024


//--------------------- .nv.shared._ZN5flash16flash_fwd_kernelI23Flash_fwd_kernel_traitsILi64ELi128ELi64ELi4ELb0ELb0EN7cutlass10bfloat16_tE19Flash_kernel_traitsILi64ELi128ELi64ELi4ES3_EELb1ELb0ELb0ELb0ELb0ELb0ELb0ELb0EEEvNS_16Flash_fwd_paramsE --------------------------
	.section	.nv.shared._ZN5flash16flash_fwd_kernelI23Flash_fwd_kernel_traitsILi64ELi128ELi64ELi4ELb0ELb0EN7cutlass10bfloat16_tE19Flash_kernel_traitsILi64ELi128ELi64ELi4ES3_EELb1ELb0ELb0ELb0ELb0ELb0ELb0ELb0EEEvNS_16Flash_fwd_paramsE,"aw",@nobits
	.sectionflags	@""
	.align	16
	.zero		1024


//--------------------- .nv.shared._ZN5flash16flash_fwd_kernelI23Flash_fwd_kernel_traitsILi64ELi128ELi64ELi4ELb0ELb0EN7cutlass10bfloat16_tE19Flash_kernel_traitsILi64ELi128ELi64ELi4ES3_EELb1ELb0ELb1ELb0ELb0ELb0ELb0ELb0EEEvNS_16Flash_fwd_paramsE --------------------------
	.section	.nv.shared._ZN5flash16flash_fwd_kernelI23Flash_fwd_kernel_traitsILi64ELi128ELi64ELi4ELb0ELb0EN7cutlass10bfloat16_tE19Flash_kernel_traitsILi64ELi128ELi64ELi4ES3_EELb1ELb0ELb1ELb0ELb0ELb0ELb0ELb0EEEvNS_16Flash_fwd_paramsE,"aw",@nobits
	.sectionflags	@""
	.align	16
	.zero		1024


//--------------------- .nv.shared._ZN5flash16flash_fwd_kernelI23Flash_fwd_kernel_traitsILi64ELi128ELi64ELi4ELb0ELb0EN7cutlass10bfloat16_tE19Flash_kernel_traitsILi64ELi128ELi64ELi4ES3_EELb1ELb0ELb0ELb0ELb1ELb1ELb0ELb0EEEvNS_16Flash_fwd_paramsE --------------------------
	.section	.nv.shared._ZN5flash16flash_fwd_kernelI23Flash_fwd_kernel_traitsILi64ELi128ELi64ELi4ELb0ELb0EN7cutlass10bfloat16_tE19Flash_kernel_traitsILi64ELi128ELi64ELi4ES3_EELb1ELb0ELb0ELb0ELb1ELb1ELb0ELb0EEEvNS_16Flash_fwd_paramsE,"aw",@nobits
	.sectionflags	@""
	.align	16
	.zero		1024


//--------------------- .nv.shared._ZN5flash16flash_fwd_kernelI23Flash_fwd_kernel_traitsILi64ELi128ELi64ELi4ELb0ELb0EN7cutlass10bfloat16_tE19Flash_kernel_traitsILi64ELi128ELi64ELi4ES3_EELb0ELb0ELb0ELb0ELb1ELb1ELb1ELb0EEEvNS_16Flash_fwd_paramsE --------------------------
	.section	.nv.shared._ZN5flash16flash_fwd_kernelI23Flash_fwd_kernel_traitsILi64ELi128ELi64ELi4ELb0ELb0EN7cutlass10bfloat16_tE19Flash_kernel_traitsILi64ELi128ELi64ELi4ES3_EELb0ELb0ELb0ELb0ELb1ELb1ELb1ELb0EEEvNS_16Flash_fwd_paramsE,"aw",@nobits
	.sectionflags	@""
	.align	16
	.zero		1024


//--------------------- .nv.shared._ZN5flash16flash_fwd_kernelI23Flash_fwd_kernel_traitsILi64ELi128ELi64ELi4ELb0ELb0EN7cutlass10bfloat16_tE19Flash_kernel_traitsILi64ELi128ELi64ELi4ES3_EELb1ELb0ELb0ELb1ELb0ELb0ELb0ELb0EEEvNS_16Flash_fwd_paramsE --------------------------
	.section	.nv.shared._ZN5flash16flash_fwd_kernelI23Flash_fwd_kernel_traitsILi64ELi128ELi64ELi4ELb0ELb0EN7cutlass10bfloat16_tE19Flash_kernel_traitsILi64ELi128ELi64ELi4ES3_EELb1ELb0ELb0ELb1ELb0ELb0ELb0ELb0EEEvNS_16Flash_fwd_paramsE,"aw",@nobits
	.sectionflags	@""
	.align	16
	.zero		1024


//--------------------- .nv.shared._ZN5flash16flash_fwd_kernelI23Flash_fwd_kernel_traitsILi64ELi128ELi64ELi4ELb0ELb0EN7cutlass10bfloat16_tE19Flash_kernel_traitsILi64ELi128ELi64ELi4ES3_EELb1ELb0ELb0ELb0ELb0ELb0ELb0ELb1EEEvNS_16Flash_fwd_paramsE --------------------------
	.section	.nv.shared._ZN5flash16flash_fwd_kernelI23Flash_fwd_kernel_traitsILi64ELi128ELi64ELi4ELb0ELb0EN7cutlass10bfloat16_tE19Flash_kernel_traitsILi64ELi128ELi64ELi4ES3_EELb1ELb0ELb0ELb0ELb0ELb0ELb0ELb1EEEvNS_16Flash_fwd_paramsE,"aw",@nobits
	.sectionflags	@""
	.align	16
	.zero		1024


//--------------------- .nv.shared._ZN5flash16flash_fwd_kernelI23Flash_fwd_kernel_traitsILi64ELi128ELi64ELi4ELb0ELb0EN7cutlass10bfloat16_tE19Flash_kernel_traitsILi64ELi128ELi64ELi4ES3_EELb0ELb0ELb0ELb0ELb0ELb0ELb1ELb0EEEvNS_16Flash_fwd_paramsE --------------------------
	.section	.nv.shared._ZN5flash16flash_fwd_kernelI23Flash_fwd_kernel_traitsILi64ELi128ELi64ELi4ELb0ELb0EN7cutlass10bfloat16_tE19Flash_kernel_traitsILi64ELi128ELi64ELi4ES3_EELb0ELb0ELb0ELb0ELb0ELb0ELb1ELb0EEEvNS_16Flash_fwd_paramsE,"aw",@nobits
	.sectionflags	@""
	.align	16
	.zero		1024


//--------------------- .nv.shared._ZN5flash16flash_fwd_kernelI23Flash_fwd_kernel_traitsILi64ELi128ELi64ELi4ELb0ELb0EN7cutlass10bfloat16_tE19Flash_kernel_traitsILi64ELi128ELi64ELi4ES3_EELb1ELb0ELb0ELb1ELb0ELb0ELb0ELb1EEEvNS_16Flash_fwd_paramsE --------------------------
	.section	.nv.shared._ZN5flash16flash_fwd_kernelI23Flash_fwd_kernel_traitsILi64ELi128ELi64ELi4ELb0ELb0EN7cutlass10bfloat16_tE19Flash_kernel_traitsILi64ELi128ELi64ELi4ES3_EELb1ELb0ELb0ELb1ELb0ELb0ELb0ELb1EEEvNS_16Flash_fwd_paramsE,"aw",@nobits
	.sectionflags	@""
	.align	16
	.zero		1024


//--------------------- .nv.shared._ZN5flash16flash_fwd_kernelI23Flash_fwd_kernel_traitsILi64ELi128ELi64ELi4ELb0ELb0EN7cutlass10bfloat16_tE19Flash_kernel_traitsILi64ELi128ELi64ELi4ES3_EELb0ELb0ELb0ELb1ELb0ELb0ELb1ELb0EEEvNS_16Flash_fwd_paramsE --------------------------
	.section	.nv.shared._ZN5flash16flash_fwd_kernelI23Flash_fwd_kernel_traitsILi64ELi128ELi64ELi4ELb0ELb0EN7cutlass10bfloat16_tE19Flash_kernel_traitsILi64ELi128ELi64ELi4ES3_EELb0ELb0ELb0ELb1ELb0ELb0ELb1ELb0EEEvNS_16Flash_fwd_paramsE,"aw",@nobits
	.sectionflags	@""
	.align	16
	.zero		1024


//--------------------- .nv.shared._ZN5flash16flash_fwd_kernelI23Flash_fwd_kernel_traitsILi64ELi128ELi64ELi4ELb0ELb0EN7cutlass10bfloat16_tE19Flash_kernel_traitsILi64ELi128ELi64ELi4ES3_EELb1ELb0ELb1ELb0ELb0ELb1ELb0ELb0EEEvNS_16Flash_fwd_paramsE --------------------------
	.section	.nv.shared._ZN5flash16flash_fwd_kernelI23Flash_fwd_kernel_traitsILi64ELi128ELi64ELi4ELb0ELb0EN7cutlass10bfloat16_tE19Flash_kernel_traitsILi64ELi128ELi64ELi4ES3_EELb1ELb0ELb1ELb0ELb0ELb1ELb0ELb0EEEvNS_16Flash_fwd_paramsE,"aw",@nobits
	.sectionflags	@""
	.align	16
	.zero		1024


//--------------------- .nv.shared._ZN5flash16flash_fwd_kernelI23Flash_fwd_kernel_traitsILi64ELi128ELi64ELi4ELb0ELb0EN7cutlass10bfloat16_tE19Flash_kernel_traitsILi64ELi128ELi64ELi4ES3_EELb0ELb0ELb1ELb0ELb0ELb1ELb1ELb0EEEvNS_16Flash_fwd_paramsE --------------------------
	.section	.nv.shared._ZN5flash16flash_fwd_kernelI23Flash_fwd_kernel_traitsILi64ELi128ELi64ELi4ELb0ELb0EN7cutlass10bfloat16_tE19Flash_kernel_traitsILi64ELi128ELi64ELi4ES3_EELb0ELb0ELb1ELb0ELb0ELb1ELb1ELb0EEEvNS_16Flash_fwd_paramsE,"aw",@nobits
	.sectionflags	@""
	.align	16
	.zero		1024


//--------------------- .nv.shared._ZN5flash16flash_fwd_kernelI23Flash_fwd_kernel_traitsILi64ELi128ELi64ELi4ELb0ELb0EN7cutlass10bfloat16_tE19Flash_kernel_traitsILi64ELi128ELi64ELi4ES3_EELb1ELb0ELb1ELb1ELb0ELb0ELb0ELb0EEEvNS_16Flash_fwd_paramsE --------------------------
	.section	.nv.shared._ZN5flash16flash_fwd_kernelI23Flash_fwd_kernel_traitsILi64ELi128ELi64ELi4ELb0ELb0EN7cutlass10bfloat16_tE19Flash_kernel_traitsILi64ELi128ELi64ELi4ES3_EELb1ELb0ELb1ELb1ELb0ELb0ELb0ELb0EEEvNS_16Flash_fwd_paramsE,"aw",@nobits
	.sectionflags	@""
	.align	16
	.zero		1024


//--------------------- .nv.shared._ZN5flash16flash_fwd_kernelI23Flash_fwd_kernel_traitsILi64ELi128ELi64ELi4ELb0ELb0EN7cutlass10bfloat16_tE19Flash_kernel_traitsILi64ELi128ELi64ELi4ES3_EELb1ELb0ELb1ELb0ELb0ELb0ELb0ELb1EEEvNS_16Flash_fwd_paramsE --------------------------
	.section	.nv.shared._ZN5flash16flash_fwd_kernelI23Flash_fwd_kernel_traitsILi64ELi128ELi64ELi4ELb0ELb0EN7cutlass10bfloat16_tE19Flash_kernel_traitsILi64ELi128ELi64ELi4ES3_EELb1ELb0ELb1ELb0ELb0ELb0ELb0ELb1EEEvNS_16Flash_fwd_paramsE,"aw",@nobits
	.sectionflags	@""
	.align	16
	.zero		1024


//--------------------- .nv.shared._ZN5flash16flash_fwd_kernelI23Flash_fwd_kernel_traitsILi64ELi128ELi64ELi4ELb0ELb0EN7cutlass10bfloat16_tE19Flash_kernel_traitsILi64ELi128ELi64ELi4ES3_EELb0ELb0ELb1ELb0ELb0ELb0ELb1ELb0EEEvNS_16Flash_fwd_paramsE --------------------------
	.section	.nv.shared._ZN5flash16flash_fwd_kernelI23Flash_fwd_kernel_traitsILi64ELi128ELi64ELi4ELb0ELb0EN7cutlass10bfloat16_tE19Flash_kernel_traitsILi64ELi128ELi64ELi4ES3_EELb0ELb0ELb1ELb0ELb0ELb0ELb1ELb0EEEvNS_16Flash_fwd_paramsE,"aw",@nobits
	.sectionflags	@""
	.align	16
	.zero		1024


//--------------------- .nv.shared._ZN5flash16flash_fwd_kernelI23Flash_fwd_kernel_traitsILi64ELi128ELi64ELi4ELb0ELb0EN7cutlass10bfloat16_tE19Flash_kernel_traitsILi64ELi128ELi64ELi4ES3_EELb1ELb0ELb1ELb1ELb0ELb0ELb0ELb1EEEvNS_16Flash_fwd_paramsE --------------------------
	.section	.nv.shared._ZN5flash16flash_fwd_kernelI23Flash_fwd_kernel_traitsILi64ELi128ELi64ELi4ELb0ELb0EN7cutlass10bfloat16_tE19Flash_kernel_traitsILi64ELi128ELi64ELi4ES3_EELb1ELb0ELb1ELb1ELb0ELb0ELb0ELb1EEEvNS_16Flash_fwd_paramsE,"aw",@nobits
	.sectionflags	@""
	.align	16
	.zero		1024


//--------------------- .nv.shared._ZN5flash16flash_fwd_kernelI23Flash_fwd_kernel_traitsILi64ELi128ELi64ELi4ELb0ELb0EN7cutlass10bfloat16_tE19Flash_kernel_traitsILi64ELi128ELi64ELi4ES3_EELb0ELb0ELb1ELb1ELb0ELb0ELb1ELb0EEEvNS_16Flash_fwd_paramsE --------------------------
	.section	.nv.shared._ZN5flash16flash_fwd_kernelI23Flash_fwd_kernel_traitsILi64ELi128ELi64ELi4ELb0ELb0EN7cutlass10bfloat16_tE19Flash_kernel_traitsILi64ELi128ELi64ELi4ES3_EELb0ELb0ELb1ELb1ELb0ELb0ELb1ELb0EEEvNS_16Flash_fwd_paramsE,"aw",@nobits
	.sectionflags	@""
	.align	16
	.zero		1024


//--------------------- .nv.constant0._ZN5flash16flash_fwd_kernelI23Flash_fwd_kernel_traitsILi64ELi128ELi128ELi4ELb0ELb0EN7cutlass10bfloat16_tE19Flash_kernel_traitsILi64ELi128ELi128ELi4ES3_EELb0ELb0ELb0ELb0ELb0ELb1ELb0ELb0EEEvNS_16Flash_fwd_paramsE --------------------------
	.section	.nv.constant0._ZN5flash16flash_fwd_kernelI23Flash_fwd_kernel_traitsILi64ELi128ELi128ELi4ELb0ELb0EN7cutlass10bfloat16_tE19Flash_kernel_traitsILi64ELi128ELi128ELi4ES3_EELb0ELb0ELb0ELb0ELb0ELb1ELb0ELb0EEEvNS_16Flash_fwd_paramsE,"a",@progbits
	.sectionflags	@""
	.align	4
.nv.constant0._ZN5flash16flash_fwd_kernelI23Flash_fwd_kernel_traitsILi64ELi128ELi128ELi4ELb0ELb0EN7cutlass10bfloat16_tE19Flash_kernel_traitsILi64ELi128ELi128ELi4ES3_EELb0ELb0ELb0ELb0ELb0ELb1ELb0ELb0EEEvNS_16Flash_fwd_paramsE:
	.zero		1360


//--------------------- .nv.constant0._ZN5flash16flash_fwd_kernelI23Flash_fwd_kernel_traitsILi64ELi128ELi128ELi4ELb0ELb0EN7cutlass10bfloat16_tE19Flash_kernel_traitsILi64ELi128ELi128ELi4ES3_EELb0ELb0ELb0ELb0ELb0ELb1ELb1ELb0EEEvNS_16Flash_fwd_paramsE --------------------------
	.section	.nv.constant0._ZN5flash16flash_fwd_kernelI23Flash_fwd_kernel_traitsILi64ELi128ELi128ELi4ELb0ELb0EN7cutlass10bfloat16_tE19Flash_kernel_traitsILi64ELi128ELi128ELi4ES3_EELb0ELb0ELb0ELb0ELb0ELb1ELb1ELb0EEEvNS_16Flash_fwd_paramsE,"a",@progbits
	.sectionflags	@""
	.align	4
.nv.constant0._ZN5flash16flash_fwd_kernelI23Flash_fwd_kernel_traitsILi64ELi128ELi128ELi4ELb0ELb0EN7cutlass10bfloat16_tE19Flash_kernel_traitsILi64ELi128ELi128ELi4ES3_EELb0ELb0ELb0ELb0ELb0ELb1ELb1ELb0EEEvNS_16Flash_fwd_paramsE:
	.zero		1360


//--------------------- .nv.constant0._ZN5flash16flash_fwd_kernelI23Flash_fwd_kernel_traitsILi64ELi128ELi128ELi4ELb0ELb0EN7cutlass10bfloat16_tE19Flash_kernel_traitsILi64ELi128ELi128ELi4ES3_EELb0ELb0ELb0ELb0ELb1ELb1ELb0ELb0EEEvNS_16Flash_fwd_paramsE --------------------------
	.section	.nv.constant0._ZN5flash16flash_fwd_kernelI23Flash_fwd_kernel_traitsILi64ELi128ELi128ELi4ELb0ELb0EN7cutlass10bfloat16_tE19Flash_kernel_traitsILi64ELi128ELi128ELi4ES3_EELb0ELb0ELb0ELb0ELb1ELb1ELb0ELb0EEEvNS_16Flash_fwd_paramsE,"a",@progbits
	.sectionflags	@""
	.align	4
.nv.constant0._ZN5flash16flash_fwd_kernelI23Flash_fwd_kernel_traitsILi64ELi128ELi128ELi4ELb0ELb0EN7cutlass10bfloat16_tE19Flash_kernel_traitsILi64ELi128ELi128ELi4ES3_EELb0ELb0ELb0ELb0ELb1ELb1ELb0ELb0EEEvNS_16Flash_fwd_paramsE:
	.zero		1360


//--------------------- .nv.constant0._ZN5flash16flash_fwd_kernelI23Flash_fwd_kernel_traitsILi64ELi128ELi128ELi4ELb0ELb0EN7cutlass10bfloat16_tE19Flash_kernel_traitsILi64ELi128ELi128ELi4ES3_EELb0ELb0ELb0ELb0ELb1ELb1ELb1ELb0EEEvNS_16Flash_fwd_paramsE --------------------------
	.section	.nv.constant0._ZN5flash16flash_fwd_kernelI23Flash_fwd_kernel_traitsILi64ELi128ELi128ELi4ELb0ELb0EN7cutlass10bfloat16_tE19Flash_kernel_traitsILi64ELi128ELi128ELi4ES3_EELb0ELb0ELb0ELb0ELb1ELb1ELb1ELb0EEEvNS_16Flash_fwd_paramsE,"a",@progbits
	.sectionflags	@""
	.align	4
.nv.constant0._ZN5flash16flash_fwd_kernelI23Flash_fwd_kernel_traitsILi64ELi128ELi128ELi4ELb0ELb0EN7cutlass10bfloat16_tE19Flash_kernel_traitsILi64ELi128ELi128ELi4ES3_EELb0ELb0ELb0ELb0ELb1ELb1ELb1ELb0EEEvNS_16Flash_fwd_paramsE:
	.zero		1360


//--------------------- .nv.constant0._ZN5flash16flash_fwd_kernelI23Flash_fwd_kernel_traitsILi64ELi128ELi128ELi4ELb0ELb0EN7cutlass10bfloat16_tE19Flash_kernel_traitsILi64ELi128ELi128ELi4ES3_EELb0ELb0ELb0ELb0ELb0ELb0ELb0ELb0EEEvNS_16Flash_fwd_paramsE --------------------------
	.section	.nv.constant0._ZN5flash16flash_fwd_kernelI23Flash_fwd_kernel_traitsILi64ELi128ELi128ELi4ELb0ELb0EN7cutlass10bfloat16_tE19Flash_kernel_traitsILi64ELi128ELi128ELi4ES3_EELb0ELb0ELb0ELb0ELb0ELb0ELb0ELb0EEEvNS_16Flash_fwd_paramsE,"a",@progbits
	.sectionflags	@""
	.align	4
.nv.constant0._ZN5flash16flash_fwd_kernelI23Flash_fwd_kernel_traitsILi64ELi128ELi128ELi4ELb0ELb0EN7cutlass10bfloat16_tE19Flash_kernel_traitsILi64ELi128ELi128ELi4ES3_EELb0ELb0ELb0ELb0ELb0ELb0ELb0ELb0EEEvNS_16Flash_fwd_paramsE:
	.zero		1360


//--------------------- .nv.constant0._ZN5flash16flash_fwd_kernelI23Flash_fwd_kernel_traitsILi64ELi128ELi128ELi4ELb0ELb0EN7cutlass10bfloat16_tE19Flash_kernel_traitsILi64ELi128ELi128ELi4ES3_EELb0ELb0ELb0ELb0ELb0ELb0ELb1ELb0EEEvNS_16Flash_fwd_paramsE --------------------------
	.section	.nv.constant0._ZN5flash16flash_fwd_kernelI23Flash_fwd_kernel_traitsILi64ELi128ELi128ELi4ELb0ELb0EN7cutlass10bfloat16_tE19Flash_kernel_traitsILi64ELi128ELi128ELi4ES3_EELb0ELb0ELb0ELb0ELb0ELb0ELb1ELb0EEEvNS_16Flash_fwd_paramsE,"a",@progbits
	.sectionflags	@""
	.align	4
.nv.constant0._ZN5flash16flash_fwd_kernelI23Flash_fwd_kernel_traitsILi64ELi128ELi128ELi4ELb0ELb0EN7cutlass10bfloat16_tE19Flash_kernel_traitsILi64ELi128ELi128ELi4ES3_EELb0ELb0ELb0ELb0ELb0ELb0ELb1ELb0EEEvNS_16Flash_fwd_paramsE:
	.zero		1360


//--------------------- .nv.constant0._ZN5flash16flash_fwd_kernelI23Flash_fwd_kernel_traitsILi64ELi128ELi128ELi4ELb0ELb0EN7cutlass10bfloat16_tE19Flash_kernel_traitsILi64ELi128ELi128ELi4ES3_EELb0ELb0ELb0ELb1ELb0ELb0ELb0ELb0EEEvNS_16Flash_fwd_paramsE --------------------------
	.section	.nv.constant0._ZN5flash16flash_fwd_kernelI23Flash_fwd_kernel_traitsILi64ELi128ELi128ELi4ELb0ELb0EN7cutlass10bfloat16_tE19Flash_kernel_traitsILi64ELi128ELi128ELi4ES3_EELb0ELb0ELb0ELb1ELb0ELb0ELb0ELb0EEEvNS_16Flash_fwd_paramsE,"a",@progbits
	.sectionflags	@""
	.align	4
.nv.constant0._ZN5flash16flash_fwd_kernelI23Flash_fwd_kernel_traitsILi64ELi128ELi128ELi4ELb0ELb0EN7cutlass10bfloat16_tE19Flash_kernel_traitsILi64ELi128ELi128ELi4ES3_EELb0ELb0ELb0ELb1ELb0ELb0ELb0ELb0EEEvNS_16Flash_fwd_paramsE:
	.zero		1360


//--------------------- .nv.constant0._ZN5flash16flash_fwd_kernelI23Flash_fwd_kernel_traitsILi64ELi128ELi128ELi4ELb0ELb0EN7cutlass10bfloat16_tE19Flash_kernel_traitsILi64ELi128ELi128ELi4ES3_EELb0ELb0ELb0ELb1ELb0ELb0ELb1ELb0EEEvNS_16Flash_fwd_paramsE --------------------------
	.section	.nv.constant0._ZN5flash16flash_fwd_kernelI23Flash_fwd_kernel_traitsILi64ELi128ELi128ELi4ELb0ELb0EN7cutlass10bfloat16_tE19Flash_kernel_traitsILi64ELi128ELi128ELi4ES3_EELb0ELb0ELb0ELb1ELb0ELb0ELb1ELb0EEEvNS_16Flash_fwd_paramsE,"a",@progbits
	.sectionflags	@""
	.align	4
.nv.constant0._ZN5flash16flash_fwd_kernelI23Flash_fwd_kernel_traitsILi64ELi128ELi128ELi4ELb0ELb0EN7cutlass10bfloat16_tE19Flash_kernel_traitsILi64ELi128ELi128ELi4ES3_EELb0ELb0ELb0ELb1ELb0ELb0ELb1ELb0EEEvNS_16Flash_fwd_paramsE:
	.zero		1360


//--------------------- .nv.constant0._ZN5flash16flash_fwd_kernelI23Flash_fwd_kernel_traitsILi64ELi128ELi128ELi4ELb0ELb0EN7cutlass10bfloat16_tE19Flash_kernel_traitsILi64ELi128ELi128ELi4ES3_EELb0ELb0ELb1ELb0ELb0ELb1ELb0ELb0EEEvNS_16Flash_fwd_paramsE --------------------------
	.section	.nv.constant0._ZN5flash16flash_fwd_kernelI23Flash_fwd_kernel_traitsILi64ELi128ELi128ELi4ELb0ELb0EN7cutlass10bfloat16_tE19Flash_kernel_traitsILi64ELi128ELi128ELi4ES3_EELb0ELb0ELb1ELb0ELb0ELb1ELb0ELb0EEEvNS_16Flash_fwd_paramsE,"a",@progbits
	.sectionflags	@""
	.align	4
.nv.constant0._ZN5flash16flash_fwd_kernelI23Flash_fwd_kernel_traitsILi64ELi128ELi128ELi4ELb0ELb0EN7cutlass10bfloat16_tE19Flash_kernel_traitsILi64ELi128ELi128ELi4ES3_EELb0ELb0ELb1ELb0ELb0ELb1ELb0ELb0EEEvNS_16Flash_fwd_paramsE:
	.zero		1360


//--------------------- .nv.constant0._ZN5flash16flash_fwd_kernelI23Flash_fwd_kernel_traitsILi64ELi128ELi128ELi4ELb0ELb0EN7cutlass10bfloat16_tE19Flash_kernel_traitsILi64ELi128ELi128ELi4ES3_EELb0ELb0ELb1ELb0ELb0ELb1ELb1ELb0EEEvNS_16Flash_fwd_paramsE --------------------------
	.section	.nv.constant0._ZN5flash16flash_fwd_kernelI23Flash_fwd_kernel_traitsILi64ELi128ELi128ELi4ELb0ELb0EN7cutlass10bfloat16_tE19Flash_kernel_traitsILi64ELi128ELi128ELi4ES3_EELb0ELb0ELb1ELb0ELb0ELb1ELb1ELb0EEEvNS_16Flash_fwd_paramsE,"a",@progbits
	.sectionflags	@""
	.align	4
.nv.constant0._ZN5flash16flash_fwd_kernelI23Flash_fwd_kernel_traitsILi64ELi128ELi128ELi4ELb0ELb0EN7cutlass10bfloat16_tE19Flash_kernel_traitsILi64ELi128ELi128ELi4ES3_EELb0ELb0ELb1ELb0ELb0ELb1ELb1ELb0EEEvNS_16Flash_fwd_paramsE:
	.zero		1360


//--------------------- .nv.constant0._ZN5flash16flash_fwd_kernelI23Flash_fwd_kernel_traitsILi64ELi128ELi128ELi4ELb0ELb0EN7cutlass10bfloat16_tE19Flash_kernel_traitsILi64ELi128ELi128ELi4ES3_EELb0ELb0ELb1ELb0ELb0ELb0ELb0ELb0EEEvNS_16Flash_fwd_paramsE --------------------------
	.section	.nv.constant0._ZN5flash16flash_fwd_kernelI23Flash_fwd_kernel_traitsILi64ELi128ELi128ELi4ELb0ELb0EN7cutlass10bfloat16_tE19Flash_kernel_traitsILi64ELi128ELi128ELi4ES3_EELb0ELb0ELb1ELb0ELb0ELb0ELb0ELb0EEEvNS_16Flash_fwd_paramsE,"a",@progbits
	.sectionflags	@""
	.align	4
.nv.constant0._ZN5flash16flash_fwd_kernelI23Flash_fwd_kernel_traitsILi64ELi128ELi128ELi4ELb0ELb0EN7cutlass10bfloat16_tE19Flash_kernel_traitsILi64ELi128ELi128ELi4ES3_EELb0ELb0ELb1ELb0ELb0ELb0ELb0ELb0EEEvNS_16Flash_fwd_paramsE:
	.zero		1360


//--------------------- .nv.constant0._ZN5flash16flash_fwd_kernelI23Flash_fwd_kernel_traitsILi64ELi128ELi128ELi4ELb0ELb0EN7cutlass10bfloat16_tE19Flash_kernel_traitsILi64ELi128ELi128ELi4ES3_EELb0ELb0ELb1ELb0ELb0ELb0ELb1ELb0EEEvNS_16Flash_fwd_paramsE --------------------------
	.section	.nv.constant0._ZN5flash16flash_fwd_kernelI23Flash_fwd_kernel_traitsILi64ELi128ELi128ELi4ELb0ELb0EN7cutlass10bfloat16_tE19Flash_kernel_traitsILi64ELi128ELi128ELi4ES3_EELb0ELb0ELb1ELb0ELb0ELb0ELb1ELb0EEEvNS_16Flash_fwd_paramsE,"a",@progbits
	.sectionflags	@""
	.align	4
.nv.constant0._ZN5flash16flash_fwd_kernelI23Flash_fwd_kernel_traitsILi64ELi128ELi128ELi4ELb0ELb0EN7cutlass10bfloat16_tE19Flash_kernel_traitsILi64ELi128ELi128ELi4ES3_EELb0ELb0ELb1ELb0ELb0ELb0ELb1ELb0EEEvNS_16Flash_fwd_paramsE:
	.zero		1360


//--------------------- .nv.constant0._ZN5flash16flash_fwd_kernelI23Flash_fwd_kernel_traitsILi64ELi128ELi128ELi4ELb0ELb0EN7cutlass10bfloat16_tE19Flash_kernel_traitsILi64ELi128ELi128ELi4ES3_EELb0ELb0ELb1ELb1ELb0ELb0ELb0ELb0EEEvNS_16Flash_fwd_paramsE --------------------------
	.section	.nv.constant0._ZN5flash16flash_fwd_kernelI23Flash_fwd_kernel_traitsILi64ELi128ELi128ELi4ELb0ELb0EN7cutlass10bfloat16_tE19Flash_kernel_traitsILi64ELi128ELi128ELi4ES3_EELb0ELb0ELb1ELb1ELb0ELb0ELb0ELb0EEEvNS_16Flash_fwd_paramsE,"a",@progbits
	.sectionflags	@""
	.align	4
.nv.constant0._ZN5flash16flash_fwd_kernelI23Flash_fwd_kernel_traitsILi64ELi128ELi128ELi4ELb0ELb0EN7cutlass10bfloat16_tE19Flash_kernel_traitsILi64ELi128ELi128ELi4ES3_EELb0ELb0ELb1ELb1ELb0ELb0ELb0ELb0EEEvNS_16Flash_fwd_paramsE:
	.zero		1360


//--------------------- .nv.constant0._ZN5flash16flash_fwd_kernelI23Flash_fwd_kernel_traitsILi64ELi128ELi128ELi4ELb0ELb0EN7cutlass10bfloat16_tE19Flash_kernel_traitsILi64ELi128ELi128ELi4ES3_EELb0ELb0ELb1ELb1ELb0ELb0ELb1ELb0EEEvNS_16Flash_fwd_paramsE --------------------------
	.section	.nv.constant0._ZN5flash16flash_fwd_kernelI23Flash_fwd_kernel_traitsILi64ELi128ELi128ELi4ELb0ELb0EN7cutlass10bfloat16_tE19Flash_kernel_traitsILi64ELi128ELi128ELi4ES3_EELb0ELb0ELb1ELb1ELb0ELb0ELb1ELb0EEEvNS_16Flash_fwd_paramsE,"a",@progbits
	.sectionflags	@""
	.align	4
.nv.constant0._ZN5flash16flash_fwd_kernelI23Flash_fwd_kernel_traitsILi64ELi128ELi128ELi4ELb0ELb0EN7cutlass10bfloat16_tE19Flash_kernel_traitsILi64ELi128ELi128ELi4ES3_EELb0ELb0ELb1ELb1ELb0ELb0ELb1ELb0EEEvNS_16Flash_fwd_paramsE:
	.zero		1360


//--------------------- .nv.constant0._ZN5flash16flash_fwd_kernelI23Flash_fwd_kernel_traitsILi64ELi128ELi64ELi4ELb0ELb0EN7cutlass10bfloat16_tE19Flash_kernel_traitsILi64ELi128ELi64ELi4ES3_EELb1ELb0ELb0ELb0ELb0ELb1ELb0ELb0EEEvNS_16Flash_fwd_paramsE --------------------------
	.section	.nv.constant0._ZN5flash16flash_fwd_kernelI23Flash_fwd_kernel_traitsILi64ELi128ELi64ELi4ELb0ELb0EN7cutlass10bfloat16_tE19Flash_kernel_traitsILi64ELi128ELi64ELi4ES3_EELb1ELb0ELb0ELb0ELb0ELb1ELb0ELb0EEEvNS_16Flash_fwd_paramsE,"a",@progbits
	.sectionflags	@""
	.align	4
.nv.constant0._ZN5flash16flash_fwd_kernelI23Flash_fwd_kernel_traitsILi64ELi128ELi64ELi4ELb0ELb0EN7cutlass10bfloat16_tE19Flash_kernel_traitsILi64ELi128ELi64ELi4ES3_EELb1ELb0ELb0ELb0ELb0ELb1ELb0ELb0EEEvNS_16Flash_fwd_paramsE:
	.zero		1360


//--------------------- .nv.constant0._ZN5flash16flash_fwd_kernelI23Flash_fwd_kernel_traitsILi64ELi128ELi64ELi4ELb0ELb0EN7cutlass10bfloat16_tE19Flash_kernel_traitsILi64ELi128ELi64ELi4ES3_EELb0ELb0ELb0ELb0ELb0ELb1ELb1ELb0EEEvNS_16Flash_fwd_paramsE --------------------------
	.section	.nv.constant0._ZN5flash16flash_fwd_kernelI23Flash_fwd_kernel_traitsILi64ELi128ELi64ELi4ELb0ELb0EN7cutlass10bfloat16_tE19Flash_kernel_traitsILi64ELi128ELi64ELi4ES3_EELb0ELb0ELb0ELb0ELb0ELb1ELb1ELb0EEEvNS_16Flash_fwd_paramsE,"a",@progbits
	.sectionflags	@""
	.align	4
.nv.constant0._ZN5flash16flash_fwd_kernelI23Flash_fwd_kernel_traitsILi64ELi128ELi64ELi4ELb0ELb0EN7cutlass10bfloat16_tE19Flash_kernel_traitsILi64ELi128ELi64ELi4ES3_EELb0ELb0ELb0ELb0ELb0ELb1ELb1ELb0EEEvNS_16Flash_fwd_paramsE:
	.zero		1360


//--------------------- .nv.constant0._ZN5flash16flash_fwd_kernelI23Flash_fwd_kernel_traitsILi64ELi128ELi64ELi4ELb0ELb0EN7cutlass10bfloat16_tE19Flash_kernel_traitsILi64ELi128ELi64ELi4ES3_EELb1ELb0ELb0ELb0ELb0ELb0ELb0ELb0EEEvNS_16Flash_fwd_paramsE --------------------------
	.section	.nv.constant0._ZN5flash16flash_fwd_kernelI23Flash_fwd_kernel_traitsILi64ELi128ELi64ELi4ELb0ELb0EN7cutlass10bfloat16_tE19Flash_kernel_traitsILi64ELi128ELi64ELi4ES3_EELb1ELb0ELb0ELb0ELb0ELb0ELb0ELb0EEEvNS_16Flash_fwd_paramsE,"a",@progbits
	.sectionflags	@""
	.align	4
.nv.constant0._ZN5flash16flash_fwd_kernelI23Flash_fwd_kernel_traitsILi64ELi128ELi64ELi4ELb0ELb0EN7cutlass10bfloat16_tE19Flash_kernel_traitsILi64ELi128ELi64ELi4ES3_EELb1ELb0ELb0ELb0ELb0ELb0ELb0ELb0EEEvNS_16Flash_fwd_paramsE:
	.zero		1360


//--------------------- .nv.constant0._ZN5flash16flash_fwd_kernelI23Flash_fwd_kernel_traitsILi64ELi128ELi64ELi4ELb0ELb0EN7cutlass10bfloat16_tE19Flash_kernel_traitsILi64ELi128ELi64ELi4ES3_EELb1ELb0ELb1ELb0ELb0ELb0ELb0ELb0EEEvNS_16Flash_fwd_paramsE --------------------------
	.section	.nv.constant0._ZN5flash16flash_fwd_kernelI23Flash_fwd_kernel_traitsILi64ELi128ELi64ELi4ELb0ELb0EN7cutlass10bfloat16_tE19Flash_kernel_traitsILi64ELi128ELi64ELi4ES3_EELb1ELb0ELb1ELb0ELb0ELb0ELb0ELb0EEEvNS_16Flash_fwd_paramsE,"a",@progbits
	.sectionflags	@""
	.align	4
.nv.constant0._ZN5flash16flash_fwd_kernelI23Flash_fwd_kernel_traitsILi64ELi128ELi64ELi4ELb0ELb0EN7cutlass10bfloat16_tE19Flash_kernel_traitsILi64ELi128ELi64ELi4ES3_EELb1ELb0ELb1ELb0ELb0ELb0ELb0ELb0EEEvNS_16Flash_fwd_paramsE:
	.zero		1360


//--------------------- .nv.constant0._ZN5flash16flash_fwd_kernelI23Flash_fwd_kernel_traitsILi64ELi128ELi64ELi4ELb0ELb0EN7cutlass10bfloat16_tE19Flash_kernel_traitsILi64ELi128ELi64ELi4ES3_EELb1ELb0ELb0ELb0ELb1ELb1ELb0ELb0EEEvNS_16Flash_fwd_paramsE --------------------------
	.section	.nv.constant0._ZN5flash16flash_fwd_kernelI23Flash_fwd_kernel_traitsILi64ELi128ELi64ELi4ELb0ELb0EN7cutlass10bfloat16_tE19Flash_kernel_traitsILi64ELi128ELi64ELi4ES3_EELb1ELb0ELb0ELb0ELb1ELb1ELb0ELb0EEEvNS_16Flash_fwd_paramsE,"a",@progbits
	.sectionflags	@""
	.align	4
.nv.constant0._ZN5flash16flash_fwd_kernelI23Flash_fwd_kernel_traitsILi64ELi128ELi64ELi4ELb0ELb0EN7cutlass10bfloat16_tE19Flash_kernel_traitsILi64ELi128ELi64ELi4ES3_EELb1ELb0ELb0ELb0ELb1ELb1ELb0ELb0EEEvNS_16Flash_fwd_paramsE:
	.zero		1360


//--------------------- .nv.constant0._ZN5flash16flash_fwd_kernelI23Flash_fwd_kernel_traitsILi64ELi128ELi64ELi4ELb0ELb0EN7cutlass10bfloat16_tE19Flash_kernel_traitsILi64ELi128ELi64ELi4ES3_EELb0ELb0ELb0ELb0ELb1ELb1ELb1ELb0EEEvNS_16Flash_fwd_paramsE --------------------------
	.section	.nv.constant0._ZN5flash16flash_fwd_kernelI23Flash_fwd_kernel_traitsILi64ELi128ELi64ELi4ELb0ELb0EN7cutlass10bfloat16_tE19Flash_kernel_traitsILi64ELi128ELi64ELi4ES3_EELb0ELb0ELb0ELb0ELb1ELb1ELb1ELb0EEEvNS_16Flash_fwd_paramsE,"a",@progbits
	.sectionflags	@""
	.align	4
.nv.constant0._ZN5flash16flash_fwd_kernelI23Flash_fwd_kernel_traitsILi64ELi128ELi64ELi4ELb0ELb0EN7cutlass10bfloat16_tE19Flash_kernel_traitsILi64ELi128ELi64ELi4ES3_EELb0ELb0ELb0ELb0ELb1ELb1ELb1ELb0EEEvNS_16Flash_fwd_paramsE:
	.zero		1360


//--------------------- .nv.constant0._ZN5flash16flash_fwd_kernelI23Flash_fwd_kernel_traitsILi64ELi128ELi64ELi4ELb0ELb0EN7cutlass10bfloat16_tE19Flash_kernel_traitsILi64ELi128ELi64ELi4ES3_EELb1ELb0ELb0ELb1ELb0ELb0ELb0ELb0EEEvNS_16Flash_fwd_paramsE --------------------------
	.section	.nv.constant0._ZN5flash16flash_fwd_kernelI23Flash_fwd_kernel_traitsILi64ELi128ELi64ELi4ELb0ELb0EN7cutlass10bfloat16_tE19Flash_kernel_traitsILi64ELi128ELi64ELi4ES3_EELb1ELb0ELb0ELb1ELb0ELb0ELb0ELb0EEEvNS_16Flash_fwd_paramsE,"a",@progbits
	.sectionflags	@""
	.align	4
.nv.constant0._ZN5flash16flash_fwd_kernelI23Flash_fwd_kernel_traitsILi64ELi128ELi64ELi4ELb0ELb0EN7cutlass10bfloat16_tE19Flash_kernel_traitsILi64ELi128ELi64ELi4ES3_EELb1ELb0ELb0ELb1ELb0ELb0ELb0ELb0EEEvNS_16Flash_fwd_paramsE:
	.zero		1360


//--------------------- .nv.constant0._ZN5flash16flash_fwd_kernelI23Flash_fwd_kernel_traitsILi64ELi128ELi64ELi4ELb0ELb0EN7cutlass10bfloat16_tE19Flash_kernel_traitsILi64ELi128ELi64ELi4ES3_EELb1ELb0ELb0ELb0ELb0ELb0ELb0ELb1EEEvNS_16Flash_fwd_paramsE --------------------------
	.section	.nv.constant0._ZN5flash16flash_fwd_kernelI23Flash_fwd_kernel_traitsILi64ELi128ELi64ELi4ELb0ELb0EN7cutlass10bfloat16_tE19Flash_kernel_traitsILi64ELi128ELi64ELi4ES3_EELb1ELb0ELb0ELb0ELb0ELb0ELb0ELb1EEEvNS_16Flash_fwd_paramsE,"a",@progbits
	.sectionflags	@""
	.align	4
.nv.constant0._ZN5flash16flash_fwd_kernelI23Flash_fwd_kernel_traitsILi64ELi128ELi64ELi4ELb0ELb0EN7cutlass10bfloat16_tE19Flash_kernel_traitsILi64ELi128ELi64ELi4ES3_EELb1ELb0ELb0ELb0ELb0ELb0ELb0ELb1EEEvNS_16Flash_fwd_paramsE:
	.zero		1360


//--------------------- .nv.constant0._ZN5flash16flash_fwd_kernelI23Flash_fwd_kernel_traitsILi64ELi128ELi64ELi4ELb0ELb0EN7cutlass10bfloat16_tE19Flash_kernel_traitsILi64ELi128ELi64ELi4ES3_EELb0ELb0ELb0ELb0ELb0ELb0ELb1ELb0EEEvNS_16Flash_fwd_paramsE --------------------------
	.section	.nv.constant0._ZN5flash16flash_fwd_kernelI23Flash_fwd_kernel_traitsILi64ELi128ELi64ELi4ELb0ELb0EN7cutlass10bfloat16_tE19Flash_kernel_traitsILi64ELi128ELi64ELi4ES3_EELb0ELb0ELb0ELb0ELb0ELb0ELb1ELb0EEEvNS_16Flash_fwd_paramsE,"a",@progbits
	.sectionflags	@""
	.align	4
.nv.constant0._ZN5flash16flash_fwd_kernelI23Flash_fwd_kernel_traitsILi64ELi128ELi64ELi4ELb0ELb0EN7cutlass10bfloat16_tE19Flash_kernel_traitsILi64ELi128ELi64ELi4ES3_EELb0ELb0ELb0ELb0ELb0ELb0ELb1ELb0EEEvNS_16Flash_fwd_paramsE:
	.zero		1360


//--------------------- .nv.constant0._ZN5flash16flash_fwd_kernelI23Flash_fwd_kernel_traitsILi64ELi128ELi64ELi4ELb0ELb0EN7cutlass10bfloat16_tE19Flash_kernel_traitsILi64ELi128ELi64ELi4ES3_EELb1ELb0ELb0ELb1ELb0ELb0ELb0ELb1EEEvNS_16Flash_fwd_paramsE --------------------------
	.section	.nv.constant0._ZN5flash16flash_fwd_kernelI23Flash_fwd_kernel_traitsILi64ELi128ELi64ELi4ELb0ELb0EN7cutlass10bfloat16_tE19Flash_kernel_traitsILi64ELi128ELi64ELi4ES3_EELb1ELb0ELb0ELb1ELb0ELb0ELb0ELb1EEEvNS_16Flash_fwd_paramsE,"a",@progbits
	.sectionflags	@""
	.align	4
.nv.constant0._ZN5flash16flash_fwd_kernelI23Flash_fwd_kernel_traitsILi64ELi128ELi64ELi4ELb0ELb0EN7cutlass10bfloat16_tE19Flash_kernel_traitsILi64ELi128ELi64ELi4ES3_EELb1ELb0ELb0ELb1ELb0ELb0ELb0ELb1EEEvNS_16Flash_fwd_paramsE:
	.zero		1360


//--------------------- .nv.constant0._ZN5flash16flash_fwd_kernelI23Flash_fwd_kernel_traitsILi64ELi128ELi64ELi4ELb0ELb0EN7cutlass10bfloat16_tE19Flash_kernel_traitsILi64ELi128ELi64ELi4ES3_EELb0ELb0ELb0ELb1ELb0ELb0ELb1ELb0EEEvNS_16Flash_fwd_paramsE --------------------------
	.section	.nv.constant0._ZN5flash16flash_fwd_kernelI23Flash_fwd_kernel_traitsILi64ELi128ELi64ELi4ELb0ELb0EN7cutlass10bfloat16_tE19Flash_kernel_traitsILi64ELi128ELi64ELi4ES3_EELb0ELb0ELb0ELb1ELb0ELb0ELb1ELb0EEEvNS_16Flash_fwd_paramsE,"a",@progbits
	.sectionflags	@""
	.align	4
.nv.constant0._ZN5flash16flash_fwd_kernelI23Flash_fwd_kernel_traitsILi64ELi128ELi64ELi4ELb0ELb0EN7cutlass10bfloat16_tE19Flash_kernel_traitsILi64ELi128ELi64ELi4ES3_EELb0ELb0ELb0ELb1ELb0ELb0ELb1ELb0EEEvNS_16Flash_fwd_paramsE:
	.zero		1360


//--------------------- .nv.constant0._ZN5flash16flash_fwd_kernelI23Flash_fwd_kernel_traitsILi64ELi128ELi64ELi4ELb0ELb0EN7cutlass10bfloat16_tE19Flash_kernel_traitsILi64ELi128ELi64ELi4ES3_EELb1ELb0ELb1ELb0ELb0ELb1ELb0ELb0EEEvNS_16Flash_fwd_paramsE --------------------------
	.section	.nv.constant0._ZN5flash16flash_fwd_kernelI23Flash_fwd_kernel_traitsILi64ELi128ELi64ELi4ELb0ELb0EN7cutlass10bfloat16_tE19Flash_kernel_traitsILi64ELi128ELi64ELi4ES3_EELb1ELb0ELb1ELb0ELb0ELb1ELb0ELb0EEEvNS_16Flash_fwd_paramsE,"a",@progbits
	.sectionflags	@""
	.align	4
.nv.constant0._ZN5flash16flash_fwd_kernelI23Flash_fwd_kernel_traitsILi64ELi128ELi64ELi4ELb0ELb0EN7cutlass10bfloat16_tE19Flash_kernel_traitsILi64ELi128ELi64ELi4ES3_EELb1ELb0ELb1ELb0ELb0ELb1ELb0ELb0EEEvNS_16Flash_fwd_paramsE:
	.zero		1360


//--------------------- .nv.constant0._ZN5flash16flash_fwd_kernelI23Flash_fwd_kernel_traitsILi64ELi128ELi64ELi4ELb0ELb0EN7cutlass10bfloat16_tE19Flash_kernel_traitsILi64ELi128ELi64ELi4ES3_EELb0ELb0ELb1ELb0ELb0ELb1ELb1ELb0EEEvNS_16Flash_fwd_paramsE --------------------------
	.section	.nv.constant0._ZN5flash16flash_fwd_kernelI23Flash_fwd_kernel_traitsILi64ELi128ELi64ELi4ELb0ELb0EN7cutlass10bfloat16_tE19Flash_kernel_traitsILi64ELi128ELi64ELi4ES3_EELb0ELb0ELb1ELb0ELb0ELb1ELb1ELb0EEEvNS_16Flash_fwd_paramsE,"a",@progbits
	.sectionflags	@""
	.align	4
.nv.constant0._ZN5flash16flash_fwd_kernelI23Flash_fwd_kernel_traitsILi64ELi128ELi64ELi4ELb0ELb0EN7cutlass10bfloat16_tE19Flash_kernel_traitsILi64ELi128ELi64ELi4ES3_EELb0ELb0ELb1ELb0ELb0ELb1ELb1ELb0EEEvNS_16Flash_fwd_paramsE:
	.zero		1360


//--------------------- .nv.constant0._ZN5flash16flash_fwd_kernelI23Flash_fwd_kernel_traitsILi64ELi128ELi64ELi4ELb0ELb0EN7cutlass10bfloat16_tE19Flash_kernel_traitsILi64ELi128ELi64ELi4ES3_EELb1ELb0ELb1ELb1ELb0ELb0ELb0ELb0EEEvNS_16Flash_fwd_paramsE --------------------------
	.section	.nv.constant0._ZN5flash16flash_fwd_kernelI23Flash_fwd_kernel_traitsILi64ELi128ELi64ELi4ELb0ELb0EN7cutlass10bfloat16_tE19Flash_kernel_traitsILi64ELi128ELi64ELi4ES3_EELb1ELb0ELb1ELb1ELb0ELb0ELb0ELb0EEEvNS_16Flash_fwd_paramsE,"a",@progbits
	.sectionflags	@""
	.align	4
.nv.constant0._ZN5flash16flash_fwd_kernelI23Flash_fwd_kernel_traitsILi64ELi128ELi64ELi4ELb0ELb0EN7cutlass10bfloat16_tE19Flash_kernel_traitsILi64ELi128ELi64ELi4ES3_EELb1ELb0ELb1ELb1ELb0ELb0ELb0ELb0EEEvNS_16Flash_fwd_paramsE:
	.zero		1360


//--------------------- .nv.constant0._ZN5flash16flash_fwd_kernelI23Flash_fwd_kernel_traitsILi64ELi128ELi64ELi4ELb0ELb0EN7cutlass10bfloat16_tE19Flash_kernel_traitsILi64ELi128ELi64ELi4ES3_EELb1ELb0ELb1ELb0ELb0ELb0ELb0ELb1EEEvNS_16Flash_fwd_paramsE --------------------------
	.section	.nv.constant0._ZN5flash16flash_fwd_kernelI23Flash_fwd_kernel_traitsILi64ELi128ELi64ELi4ELb0ELb0EN7cutlass10bfloat16_tE19Flash_kernel_traitsILi64ELi128ELi64ELi4ES3_EELb1ELb0ELb1ELb0ELb0ELb0ELb0ELb1EEEvNS_16Flash_fwd_paramsE,"a",@progbits
	.sectionflags	@""
	.align	4
.nv.constant0._ZN5flash16flash_fwd_kernelI23Flash_fwd_kernel_traitsILi64ELi128ELi64ELi4ELb0ELb0EN7cutlass10bfloat16_tE19Flash_kernel_traitsILi64ELi128ELi64ELi4ES3_EELb1ELb0ELb1ELb0ELb0ELb0ELb0ELb1EEEvNS_16Flash_fwd_paramsE:
	.zero		1360


//--------------------- .nv.constant0._ZN5flash16flash_fwd_kernelI23Flash_fwd_kernel_traitsILi64ELi128ELi64ELi4ELb0ELb0EN7cutlass10bfloat16_tE19Flash_kernel_traitsILi64ELi128ELi64ELi4ES3_EELb0ELb0ELb1ELb0ELb0ELb0ELb1ELb0EEEvNS_16Flash_fwd_paramsE --------------------------
	.section	.nv.constant0._ZN5flash16flash_fwd_kernelI23Flash_fwd_kernel_traitsILi64ELi128ELi64ELi4ELb0ELb0EN7cutlass10bfloat16_tE19Flash_kernel_traitsILi64ELi128ELi64ELi4ES3_EELb0ELb0ELb1ELb0ELb0ELb0ELb1ELb0EEEvNS_16Flash_fwd_paramsE,"a",@progbits
	.sectionflags	@""
	.align	4
.nv.constant0._ZN5flash16flash_fwd_kernelI23Flash_fwd_kernel_traitsILi64ELi128ELi64ELi4ELb0ELb0EN7cutlass10bfloat16_tE19Flash_kernel_traitsILi64ELi128ELi64ELi4ES3_EELb0ELb0ELb1ELb0ELb0ELb0ELb1ELb0EEEvNS_16Flash_fwd_paramsE:
	.zero		1360


//--------------------- .nv.constant0._ZN5flash16flash_fwd_kernelI23Flash_fwd_kernel_traitsILi64ELi128ELi64ELi4ELb0ELb0EN7cutlass10bfloat16_tE19Flash_kernel_traitsILi64ELi128ELi64ELi4ES3_EELb1ELb0ELb1ELb1ELb0ELb0ELb0ELb1EEEvNS_16Flash_fwd_paramsE --------------------------
	.section	.nv.constant0._ZN5flash16flash_fwd_kernelI23Flash_fwd_kernel_traitsILi64ELi128ELi64ELi4ELb0ELb0EN7cutlass10bfloat16_tE19Flash_kernel_traitsILi64ELi128ELi64ELi4ES3_EELb1ELb0ELb1ELb1ELb0ELb0ELb0ELb1EEEvNS_16Flash_fwd_paramsE,"a",@progbits
	.sectionflags	@""
	.align	4
.nv.constant0._ZN5flash16flash_fwd_kernelI23Flash_fwd_kernel_traitsILi64ELi128ELi64ELi4ELb0ELb0EN7cutlass10bfloat16_tE19Flash_kernel_traitsILi64ELi128ELi64ELi4ES3_EELb1ELb0ELb1ELb1ELb0ELb0ELb0ELb1EEEvNS_16Flash_fwd_paramsE:
	.zero		1360


//--------------------- .nv.constant0._ZN5flash16flash_fwd_kernelI23Flash_fwd_kernel_traitsILi64ELi128ELi64ELi4ELb0ELb0EN7cutlass10bfloat16_tE19Flash_kernel_traitsILi64ELi128ELi64ELi4ES3_EELb0ELb0ELb1ELb1ELb0ELb0ELb1ELb0EEEvNS_16Flash_fwd_paramsE --------------------------
	.section	.nv.constant0._ZN5flash16flash_fwd_kernelI23Flash_fwd_kernel_traitsILi64ELi128ELi64ELi4ELb0ELb0EN7cutlass10bfloat16_tE19Flash_kernel_traitsILi64ELi128ELi64ELi4ES3_EELb0ELb0ELb1ELb1ELb0ELb0ELb1ELb0EEEvNS_16Flash_fwd_paramsE,"a",@progbits
	.sectionflags	@""
	.align	4
.nv.constant0._ZN5flash16flash_fwd_kernelI23Flash_fwd_kernel_traitsILi64ELi128ELi64ELi4ELb0ELb0EN7cutlass10bfloat16_tE19Flash_kernel_traitsILi64ELi128ELi64ELi4ES3_EELb0ELb0ELb1ELb1ELb0ELb0ELb1ELb0EEEvNS_16Flash_fwd_paramsE:
	.zero		1360


//--------------------- SYMBOLS --------------------------

	.type		.nv.reservedSmem.offset0,@object
	.size		.nv.reservedSmem.offset0,0x4
	.type		.nv.reservedSmem.cap,@object
	.size		.nv.reservedSmem.cap,0x4
